//
// Generated by NVIDIA NVVM Compiler
//
// Compiler Build ID: CL-36424714
// Cuda compilation tools, release 13.0, V13.0.88
// Based on NVVM 20.0.0
//

.version 9.0
.target sm_100
.address_size 64

	// .globl	_ZN3cub18CUB_300001_SM_10006detail11EmptyKernelIvEEvv
.extern .func __assertfail
(
	.param .b64 __assertfail_param_0,
	.param .b64 __assertfail_param_1,
	.param .b32 __assertfail_param_2,
	.param .b64 __assertfail_param_3,
	.param .b64 __assertfail_param_4
)
;
.global .align 1 .b8 __unnamed_1[394] = {118, 111, 105, 100, 32, 111, 110, 101, 102, 108, 111, 119, 58, 58, 99, 117, 100, 97, 58, 58, 115, 111, 102, 116, 109, 97, 120, 58, 58, 83, 111, 102, 116, 109, 97, 120, 87, 97, 114, 112, 73, 109, 112, 108, 40, 76, 79, 65, 68, 44, 32, 83, 84, 79, 82, 69, 44, 32, 115, 105, 103, 110, 101, 100, 32, 108, 111, 110, 103, 44, 32, 115, 105, 103, 110, 101, 100, 32, 108, 111, 110, 103, 41, 32, 91, 119, 105, 116, 104, 32, 76, 79, 65, 68, 32, 61, 32, 83, 105, 109, 112, 108, 101, 76, 111, 97, 100, 60, 102, 108, 111, 97, 116, 44, 32, 102, 108, 111, 97, 116, 62, 59, 32, 83, 84, 79, 82, 69, 32, 61, 32, 83, 105, 109, 112, 108, 101, 83, 116, 111, 114, 101, 60, 102, 108, 111, 97, 116, 44, 32, 102, 108, 111, 97, 116, 62, 59, 32, 67, 111, 109, 112, 117, 116, 101, 84, 121, 112, 101, 32, 61, 32, 102, 108, 111, 97, 116, 59, 32, 105, 110, 116, 32, 112, 97, 99, 107, 95, 115, 105, 122, 101, 32, 61, 32, 50, 59, 32, 105, 110, 116, 32, 99, 111, 108, 115, 95, 112, 101, 114, 95, 116, 104, 114, 101, 97, 100, 32, 61, 32, 50, 59, 32, 105, 110, 116, 32, 116, 104, 114, 101, 97, 100, 95, 103, 114, 111, 117, 112, 95, 119, 105, 100, 116, 104, 32, 61, 32, 49, 59, 32, 105, 110, 116, 32, 114, 111, 119, 115, 95, 112, 101, 114, 95, 97, 99, 99, 101, 115, 115, 32, 61, 32, 50, 59, 32, 95, 95, 110, 118, 95, 98, 111, 111, 108, 32, 112, 97, 100, 100, 105, 110, 103, 32, 61, 32, 102, 97, 108, 115, 101, 59, 32, 111, 110, 101, 102, 108, 111, 119, 58, 58, 99, 117, 100, 97, 58, 58, 115, 111, 102, 116, 109, 97, 120, 58, 58, 65, 108, 103, 111, 114, 105, 116, 104, 109, 32, 97, 108, 103, 111, 114, 105, 116, 104, 109, 32, 61, 32, 111, 110, 101, 102, 108, 111, 119, 58, 58, 99, 117, 100, 97, 58, 58, 115, 111, 102, 116, 109, 97, 120, 58, 58, 65, 108, 103, 111, 114, 105, 116, 104, 109, 58, 58, 107, 83, 111, 102, 116, 109, 97, 120, 93};
.global .align 1 .b8 __unnamed_2[393] = {118, 111, 105, 100, 32, 111, 110, 101, 102, 108, 111, 119, 58, 58, 99, 117, 100, 97, 58, 58, 115, 111, 102, 116, 109, 97, 120, 58, 58, 83, 111, 102, 116, 109, 97, 120, 87, 97, 114, 112, 73, 109, 112, 108, 40, 76, 79, 65, 68, 44, 32, 83, 84, 79, 82, 69, 44, 32, 115, 105, 103, 110, 101, 100, 32, 108, 111, 110, 103, 44, 32, 115, 105, 103, 110, 101, 100, 32, 108, 111, 110, 103, 41, 32, 91, 119, 105, 116, 104, 32, 76, 79, 65, 68, 32, 61, 32, 83, 105, 109, 112, 108, 101, 76, 111, 97, 100, 60, 102, 108, 111, 97, 116, 44, 32, 102, 108, 111, 97, 116, 62, 59, 32, 83, 84, 79, 82, 69, 32, 61, 32, 83, 105, 109, 112, 108, 101, 83, 116, 111, 114, 101, 60, 102, 108, 111, 97, 116, 44, 32, 102, 108, 111, 97, 116, 62, 59, 32, 67, 111, 109, 112, 117, 116, 101, 84, 121, 112, 101, 32, 61, 32, 102, 108, 111, 97, 116, 59, 32, 105, 110, 116, 32, 112, 97, 99, 107, 95, 115, 105, 122, 101, 32, 61, 32, 50, 59, 32, 105, 110, 116, 32, 99, 111, 108, 115, 95, 112, 101, 114, 95, 116, 104, 114, 101, 97, 100, 32, 61, 32, 50, 59, 32, 105, 110, 116, 32, 116, 104, 114, 101, 97, 100, 95, 103, 114, 111, 117, 112, 95, 119, 105, 100, 116, 104, 32, 61, 32, 49, 59, 32, 105, 110, 116, 32, 114, 111, 119, 115, 95, 112, 101, 114, 95, 97, 99, 99, 101, 115, 115, 32, 61, 32, 50, 59, 32, 95, 95, 110, 118, 95, 98, 111, 111, 108, 32, 112, 97, 100, 100, 105, 110, 103, 32, 61, 32, 116, 114, 117, 101, 59, 32, 111, 110, 101, 102, 108, 111, 119, 58, 58, 99, 117, 100, 97, 58, 58, 115, 111, 102, 116, 109, 97, 120, 58, 58, 65, 108, 103, 111, 114, 105, 116, 104, 109, 32, 97, 108, 103, 111, 114, 105, 116, 104, 109, 32, 61, 32, 111, 110, 101, 102, 108, 111, 119, 58, 58, 99, 117, 100, 97, 58, 58, 115, 111, 102, 116, 109, 97, 120, 58, 58, 65, 108, 103, 111, 114, 105, 116, 104, 109, 58, 58, 107, 83, 111, 102, 116, 109, 97, 120, 93};
.global .align 1 .b8 __unnamed_3[394] = {118, 111, 105, 100, 32, 111, 110, 101, 102, 108, 111, 119, 58, 58, 99, 117, 100, 97, 58, 58, 115, 111, 102, 116, 109, 97, 120, 58, 58, 83, 111, 102, 116, 109, 97, 120, 87, 97, 114, 112, 73, 109, 112, 108, 40, 76, 79, 65, 68, 44, 32, 83, 84, 79, 82, 69, 44, 32, 115, 105, 103, 110, 101, 100, 32, 108, 111, 110, 103, 44, 32, 115, 105, 103, 110, 101, 100, 32, 108, 111, 110, 103, 41, 32, 91, 119, 105, 116, 104, 32, 76, 79, 65, 68, 32, 61, 32, 83, 105, 109, 112, 108, 101, 76, 111, 97, 100, 60, 102, 108, 111, 97, 116, 44, 32, 102, 108, 111, 97, 116, 62, 59, 32, 83, 84, 79, 82, 69, 32, 61, 32, 83, 105, 109, 112, 108, 101, 83, 116, 111, 114, 101, 60, 102, 108, 111, 97, 116, 44, 32, 102, 108, 111, 97, 116, 62, 59, 32, 67, 111, 109, 112, 117, 116, 101, 84, 121, 112, 101, 32, 61, 32, 102, 108, 111, 97, 116, 59, 32, 105, 110, 116, 32, 112, 97, 99, 107, 95, 115, 105, 122, 101, 32, 61, 32, 50, 59, 32, 105, 110, 116, 32, 99, 111, 108, 115, 95, 112, 101, 114, 95, 116, 104, 114, 101, 97, 100, 32, 61, 32, 50, 59, 32, 105, 110, 116, 32, 116, 104, 114, 101, 97, 100, 95, 103, 114, 111, 117, 112, 95, 119, 105, 100, 116, 104, 32, 61, 32, 49, 59, 32, 105, 110, 116, 32, 114, 111, 119, 115, 95, 112, 101, 114, 95, 97, 99, 99, 101, 115, 115, 32, 61, 32, 49, 59, 32, 95, 95, 110, 118, 95, 98, 111, 111, 108, 32, 112, 97, 100, 100, 105, 110, 103, 32, 61, 32, 102, 97, 108, 115, 101, 59, 32, 111, 110, 101, 102, 108, 111, 119, 58, 58, 99, 117, 100, 97, 58, 58, 115, 111, 102, 116, 109, 97, 120, 58, 58, 65, 108, 103, 111, 114, 105, 116, 104, 109, 32, 97, 108, 103, 111, 114, 105, 116, 104, 109, 32, 61, 32, 111, 110, 101, 102, 108, 111, 119, 58, 58, 99, 117, 100, 97, 58, 58, 115, 111, 102, 116, 109, 97, 120, 58, 58, 65, 108, 103, 111, 114, 105, 116, 104, 109, 58, 58, 107, 83, 111, 102, 116, 109, 97, 120, 93};
.global .align 1 .b8 __unnamed_4[393] = {118, 111, 105, 100, 32, 111, 110, 101, 102, 108, 111, 119, 58, 58, 99, 117, 100, 97, 58, 58, 115, 111, 102, 116, 109, 97, 120, 58, 58, 83, 111, 102, 116, 109, 97, 120, 87, 97, 114, 112, 73, 109, 112, 108, 40, 76, 79, 65, 68, 44, 32, 83, 84, 79, 82, 69, 44, 32, 115, 105, 103, 110, 101, 100, 32, 108, 111, 110, 103, 44, 32, 115, 105, 103, 110, 101, 100, 32, 108, 111, 110, 103, 41, 32, 91, 119, 105, 116, 104, 32, 76, 79, 65, 68, 32, 61, 32, 83, 105, 109, 112, 108, 101, 76, 111, 97, 100, 60, 102, 108, 111, 97, 116, 44, 32, 102, 108, 111, 97, 116, 62, 59, 32, 83, 84, 79, 82, 69, 32, 61, 32, 83, 105, 109, 112, 108, 101, 83, 116, 111, 114, 101, 60, 102, 108, 111, 97, 116, 44, 32, 102, 108, 111, 97, 116, 62, 59, 32, 67, 111, 109, 112, 117, 116, 101, 84, 121, 112, 101, 32, 61, 32, 102, 108, 111, 97, 116, 59, 32, 105, 110, 116, 32, 112, 97, 99, 107, 95, 115, 105, 122, 101, 32, 61, 32, 50, 59, 32, 105, 110, 116, 32, 99, 111, 108, 115, 95, 112, 101, 114, 95, 116, 104, 114, 101, 97, 100, 32, 61, 32, 50, 59, 32, 105, 110, 116, 32, 116, 104, 114, 101, 97, 100, 95, 103, 114, 111, 117, 112, 95, 119, 105, 100, 116, 104, 32, 61, 32, 49, 59, 32, 105, 110, 116, 32, 114, 111, 119, 115, 95, 112, 101, 114, 95, 97, 99, 99, 101, 115, 115, 32, 61, 32, 49, 59, 32, 95, 95, 110, 118, 95, 98, 111, 111, 108, 32, 112, 97, 100, 100, 105, 110, 103, 32, 61, 32, 116, 114, 117, 101, 59, 32, 111, 110, 101, 102, 108, 111, 119, 58, 58, 99, 117, 100, 97, 58, 58, 115, 111, 102, 116, 109, 97, 120, 58, 58, 65, 108, 103, 111, 114, 105, 116, 104, 109, 32, 97, 108, 103, 111, 114, 105, 116, 104, 109, 32, 61, 32, 111, 110, 101, 102, 108, 111, 119, 58, 58, 99, 117, 100, 97, 58, 58, 115, 111, 102, 116, 109, 97, 120, 58, 58, 65, 108, 103, 111, 114, 105, 116, 104, 109, 58, 58, 107, 83, 111, 102, 116, 109, 97, 120, 93};
.global .align 1 .b8 __unnamed_5[394] = {118, 111, 105, 100, 32, 111, 110, 101, 102, 108, 111, 119, 58, 58, 99, 117, 100, 97, 58, 58, 115, 111, 102, 116, 109, 97, 120, 58, 58, 83, 111, 102, 116, 109, 97, 120, 87, 97, 114, 112, 73, 109, 112, 108, 40, 76, 79, 65, 68, 44, 32, 83, 84, 79, 82, 69, 44, 32, 115, 105, 103, 110, 101, 100, 32, 108, 111, 110, 103, 44, 32, 115, 105, 103, 110, 101, 100, 32, 108, 111, 110, 103, 41, 32, 91, 119, 105, 116, 104, 32, 76, 79, 65, 68, 32, 61, 32, 83, 105, 109, 112, 108, 101, 76, 111, 97, 100, 60, 102, 108, 111, 97, 116, 44, 32, 102, 108, 111, 97, 116, 62, 59, 32, 83, 84, 79, 82, 69, 32, 61, 32, 83, 105, 109, 112, 108, 101, 83, 116, 111, 114, 101, 60, 102, 108, 111, 97, 116, 44, 32, 102, 108, 111, 97, 116, 62, 59, 32, 67, 111, 109, 112, 117, 116, 101, 84, 121, 112, 101, 32, 61, 32, 102, 108, 111, 97, 116, 59, 32, 105, 110, 116, 32, 112, 97, 99, 107, 95, 115, 105, 122, 101, 32, 61, 32, 50, 59, 32, 105, 110, 116, 32, 99, 111, 108, 115, 95, 112, 101, 114, 95, 116, 104, 114, 101, 97, 100, 32, 61, 32, 50, 59, 32, 105, 110, 116, 32, 116, 104, 114, 101, 97, 100, 95, 103, 114, 111, 117, 112, 95, 119, 105, 100, 116, 104, 32, 61, 32, 50, 59, 32, 105, 110, 116, 32, 114, 111, 119, 115, 95, 112, 101, 114, 95, 97, 99, 99, 101, 115, 115, 32, 61, 32, 50, 59, 32, 95, 95, 110, 118, 95, 98, 111, 111, 108, 32, 112, 97, 100, 100, 105, 110, 103, 32, 61, 32, 102, 97, 108, 115, 101, 59, 32, 111, 110, 101, 102, 108, 111, 119, 58, 58, 99, 117, 100, 97, 58, 58, 115, 111, 102, 116, 109, 97, 120, 58, 58, 65, 108, 103, 111, 114, 105, 116, 104, 109, 32, 97, 108, 103, 111, 114, 105, 116, 104, 109, 32, 61, 32, 111, 110, 101, 102, 108, 111, 119, 58, 58, 99, 117, 100, 97, 58, 58, 115, 111, 102, 116, 109, 97, 120, 58, 58, 65, 108, 103, 111, 114, 105, 116, 104, 109, 58, 58, 107, 83, 111, 102, 116, 109, 97, 120, 93};
.global .align 1 .b8 __unnamed_6[393] = {118, 111, 105, 100, 32, 111, 110, 101, 102, 108, 111, 119, 58, 58, 99, 117, 100, 97, 58, 58, 115, 111, 102, 116, 109, 97, 120, 58, 58, 83, 111, 102, 116, 109, 97, 120, 87, 97, 114, 112, 73, 109, 112, 108, 40, 76, 79, 65, 68, 44, 32, 83, 84, 79, 82, 69, 44, 32, 115, 105, 103, 110, 101, 100, 32, 108, 111, 110, 103, 44, 32, 115, 105, 103, 110, 101, 100, 32, 108, 111, 110, 103, 41, 32, 91, 119, 105, 116, 104, 32, 76, 79, 65, 68, 32, 61, 32, 83, 105, 109, 112, 108, 101, 76, 111, 97, 100, 60, 102, 108, 111, 97, 116, 44, 32, 102, 108, 111, 97, 116, 62, 59, 32, 83, 84, 79, 82, 69, 32, 61, 32, 83, 105, 109, 112, 108, 101, 83, 116, 111, 114, 101, 60, 102, 108, 111, 97, 116, 44, 32, 102, 108, 111, 97, 116, 62, 59, 32, 67, 111, 109, 112, 117, 116, 101, 84, 121, 112, 101, 32, 61, 32, 102, 108, 111, 97, 116, 59, 32, 105, 110, 116, 32, 112, 97, 99, 107, 95, 115, 105, 122, 101, 32, 61, 32, 50, 59, 32, 105, 110, 116, 32, 99, 111, 108, 115, 95, 112, 101, 114, 95, 116, 104, 114, 101, 97, 100, 32, 61, 32, 50, 59, 32, 105, 110, 116, 32, 116, 104, 114, 101, 97, 100, 95, 103, 114, 111, 117, 112, 95, 119, 105, 100, 116, 104, 32, 61, 32, 50, 59, 32, 105, 110, 116, 32, 114, 111, 119, 115, 95, 112, 101, 114, 95, 97, 99, 99, 101, 115, 115, 32, 61, 32, 50, 59, 32, 95, 95, 110, 118, 95, 98, 111, 111, 108, 32, 112, 97, 100, 100, 105, 110, 103, 32, 61, 32, 116, 114, 117, 101, 59, 32, 111, 110, 101, 102, 108, 111, 119, 58, 58, 99, 117, 100, 97, 58, 58, 115, 111, 102, 116, 109, 97, 120, 58, 58, 65, 108, 103, 111, 114, 105, 116, 104, 109, 32, 97, 108, 103, 111, 114, 105, 116, 104, 109, 32, 61, 32, 111, 110, 101, 102, 108, 111, 119, 58, 58, 99, 117, 100, 97, 58, 58, 115, 111, 102, 116, 109, 97, 120, 58, 58, 65, 108, 103, 111, 114, 105, 116, 104, 109, 58, 58, 107, 83, 111, 102, 116, 109, 97, 120, 93};
.global .align 1 .b8 __unnamed_7[394] = {118, 111, 105, 100, 32, 111, 110, 101, 102, 108, 111, 119, 58, 58, 99, 117, 100, 97, 58, 58, 115, 111, 102, 116, 109, 97, 120, 58, 58, 83, 111, 102, 116, 109, 97, 120, 87, 97, 114, 112, 73, 109, 112, 108, 40, 76, 79, 65, 68, 44, 32, 83, 84, 79, 82, 69, 44, 32, 115, 105, 103, 110, 101, 100, 32, 108, 111, 110, 103, 44, 32, 115, 105, 103, 110, 101, 100, 32, 108, 111, 110, 103, 41, 32, 91, 119, 105, 116, 104, 32, 76, 79, 65, 68, 32, 61, 32, 83, 105, 109, 112, 108, 101, 76, 111, 97, 100, 60, 102, 108, 111, 97, 116, 44, 32, 102, 108, 111, 97, 116, 62, 59, 32, 83, 84, 79, 82, 69, 32, 61, 32, 83, 105, 109, 112, 108, 101, 83, 116, 111, 114, 101, 60, 102, 108, 111, 97, 116, 44, 32, 102, 108, 111, 97, 116, 62, 59, 32, 67, 111, 109, 112, 117, 116, 101, 84, 121, 112, 101, 32, 61, 32, 102, 108, 111, 97, 116, 59, 32, 105, 110, 116, 32, 112, 97, 99, 107, 95, 115, 105, 122, 101, 32, 61, 32, 50, 59, 32, 105, 110, 116, 32, 99, 111, 108, 115, 95, 112, 101, 114, 95, 116, 104, 114, 101, 97, 100, 32, 61, 32, 50, 59, 32, 105, 110, 116, 32, 116, 104, 114, 101, 97, 100, 95, 103, 114, 111, 117, 112, 95, 119, 105, 100, 116, 104, 32, 61, 32, 50, 59, 32, 105, 110, 116, 32, 114, 111, 119, 115, 95, 112, 101, 114, 95, 97, 99, 99, 101, 115, 115, 32, 61, 32, 49, 59, 32, 95, 95, 110, 118, 95, 98, 111, 111, 108, 32, 112, 97, 100, 100, 105, 110, 103, 32, 61, 32, 102, 97, 108, 115, 101, 59, 32, 111, 110, 101, 102, 108, 111, 119, 58, 58, 99, 117, 100, 97, 58, 58, 115, 111, 102, 116, 109, 97, 120, 58, 58, 65, 108, 103, 111, 114, 105, 116, 104, 109, 32, 97, 108, 103, 111, 114, 105, 116, 104, 109, 32, 61, 32, 111, 110, 101, 102, 108, 111, 119, 58, 58, 99, 117, 100, 97, 58, 58, 115, 111, 102, 116, 109, 97, 120, 58, 58, 65, 108, 103, 111, 114, 105, 116, 104, 109, 58, 58, 107, 83, 111, 102, 116, 109, 97, 120, 93};
.global .align 1 .b8 __unnamed_8[393] = {118, 111, 105, 100, 32, 111, 110, 101, 102, 108, 111, 119, 58, 58, 99, 117, 100, 97, 58, 58, 115, 111, 102, 116, 109, 97, 120, 58, 58, 83, 111, 102, 116, 109, 97, 120, 87, 97, 114, 112, 73, 109, 112, 108, 40, 76, 79, 65, 68, 44, 32, 83, 84, 79, 82, 69, 44, 32, 115, 105, 103, 110, 101, 100, 32, 108, 111, 110, 103, 44, 32, 115, 105, 103, 110, 101, 100, 32, 108, 111, 110, 103, 41, 32, 91, 119, 105, 116, 104, 32, 76, 79, 65, 68, 32, 61, 32, 83, 105, 109, 112, 108, 101, 76, 111, 97, 100, 60, 102, 108, 111, 97, 116, 44, 32, 102, 108, 111, 97, 116, 62, 59, 32, 83, 84, 79, 82, 69, 32, 61, 32, 83, 105, 109, 112, 108, 101, 83, 116, 111, 114, 101, 60, 102, 108, 111, 97, 116, 44, 32, 102, 108, 111, 97, 116, 62, 59, 32, 67, 111, 109, 112, 117, 116, 101, 84, 121, 112, 101, 32, 61, 32, 102, 108, 111, 97, 116, 59, 32, 105, 110, 116, 32, 112, 97, 99, 107, 95, 115, 105, 122, 101, 32, 61, 32, 50, 59, 32, 105, 110, 116, 32, 99, 111, 108, 115, 95, 112, 101, 114, 95, 116, 104, 114, 101, 97, 100, 32, 61, 32, 50, 59, 32, 105, 110, 116, 32, 116, 104, 114, 101, 97, 100, 95, 103, 114, 111, 117, 112, 95, 119, 105, 100, 116, 104, 32, 61, 32, 50, 59, 32, 105, 110, 116, 32, 114, 111, 119, 115, 95, 112, 101, 114, 95, 97, 99, 99, 101, 115, 115, 32, 61, 32, 49, 59, 32, 95, 95, 110, 118, 95, 98, 111, 111, 108, 32, 112, 97, 100, 100, 105, 110, 103, 32, 61, 32, 116, 114, 117, 101, 59, 32, 111, 110, 101, 102, 108, 111, 119, 58, 58, 99, 117, 100, 97, 58, 58, 115, 111, 102, 116, 109, 97, 120, 58, 58, 65, 108, 103, 111, 114, 105, 116, 104, 109, 32, 97, 108, 103, 111, 114, 105, 116, 104, 109, 32, 61, 32, 111, 110, 101, 102, 108, 111, 119, 58, 58, 99, 117, 100, 97, 58, 58, 115, 111, 102, 116, 109, 97, 120, 58, 58, 65, 108, 103, 111, 114, 105, 116, 104, 109, 58, 58, 107, 83, 111, 102, 116, 109, 97, 120, 93};
.global .align 1 .b8 __unnamed_9[394] = {118, 111, 105, 100, 32, 111, 110, 101, 102, 108, 111, 119, 58, 58, 99, 117, 100, 97, 58, 58, 115, 111, 102, 116, 109, 97, 120, 58, 58, 83, 111, 102, 116, 109, 97, 120, 87, 97, 114, 112, 73, 109, 112, 108, 40, 76, 79, 65, 68, 44, 32, 83, 84, 79, 82, 69, 44, 32, 115, 105, 103, 110, 101, 100, 32, 108, 111, 110, 103, 44, 32, 115, 105, 103, 110, 101, 100, 32, 108, 111, 110, 103, 41, 32, 91, 119, 105, 116, 104, 32, 76, 79, 65, 68, 32, 61, 32, 83, 105, 109, 112, 108, 101, 76, 111, 97, 100, 60, 102, 108, 111, 97, 116, 44, 32, 102, 108, 111, 97, 116, 62, 59, 32, 83, 84, 79, 82, 69, 32, 61, 32, 83, 105, 109, 112, 108, 101, 83, 116, 111, 114, 101, 60, 102, 108, 111, 97, 116, 44, 32, 102, 108, 111, 97, 116, 62, 59, 32, 67, 111, 109, 112, 117, 116, 101, 84, 121, 112, 101, 32, 61, 32, 102, 108, 111, 97, 116, 59, 32, 105, 110, 116, 32, 112, 97, 99, 107, 95, 115, 105, 122, 101, 32, 61, 32, 50, 59, 32, 105, 110, 116, 32, 99, 111, 108, 115, 95, 112, 101, 114, 95, 116, 104, 114, 101, 97, 100, 32, 61, 32, 50, 59, 32, 105, 110, 116, 32, 116, 104, 114, 101, 97, 100, 95, 103, 114, 111, 117, 112, 95, 119, 105, 100, 116, 104, 32, 61, 32, 52, 59, 32, 105, 110, 116, 32, 114, 111, 119, 115, 95, 112, 101, 114, 95, 97, 99, 99, 101, 115, 115, 32, 61, 32, 50, 59, 32, 95, 95, 110, 118, 95, 98, 111, 111, 108, 32, 112, 97, 100, 100, 105, 110, 103, 32, 61, 32, 102, 97, 108, 115, 101, 59, 32, 111, 110, 101, 102, 108, 111, 119, 58, 58, 99, 117, 100, 97, 58, 58, 115, 111, 102, 116, 109, 97, 120, 58, 58, 65, 108, 103, 111, 114, 105, 116, 104, 109, 32, 97, 108, 103, 111, 114, 105, 116, 104, 109, 32, 61, 32, 111, 110, 101, 102, 108, 111, 119, 58, 58, 99, 117, 100, 97, 58, 58, 115, 111, 102, 116, 109, 97, 120, 58, 58, 65, 108, 103, 111, 114, 105, 116, 104, 109, 58, 58, 107, 83, 111, 102, 116, 109, 97, 120, 93};
.global .align 1 .b8 __unnamed_10[393] = {118, 111, 105, 100, 32, 111, 110, 101, 102, 108, 111, 119, 58, 58, 99, 117, 100, 97, 58, 58, 115, 111, 102, 116, 109, 97, 120, 58, 58, 83, 111, 102, 116, 109, 97, 120, 87, 97, 114, 112, 73, 109, 112, 108, 40, 76, 79, 65, 68, 44, 32, 83, 84, 79, 82, 69, 44, 32, 115, 105, 103, 110, 101, 100, 32, 108, 111, 110, 103, 44, 32, 115, 105, 103, 110, 101, 100, 32, 108, 111, 110, 103, 41, 32, 91, 119, 105, 116, 104, 32, 76, 79, 65, 68, 32, 61, 32, 83, 105, 109, 112, 108, 101, 76, 111, 97, 100, 60, 102, 108, 111, 97, 116, 44, 32, 102, 108, 111, 97, 116, 62, 59, 32, 83, 84, 79, 82, 69, 32, 61, 32, 83, 105, 109, 112, 108, 101, 83, 116, 111, 114, 101, 60, 102, 108, 111, 97, 116, 44, 32, 102, 108, 111, 97, 116, 62, 59, 32, 67, 111, 109, 112, 117, 116, 101, 84, 121, 112, 101, 32, 61, 32, 102, 108, 111, 97, 116, 59, 32, 105, 110, 116, 32, 112, 97, 99, 107, 95, 115, 105, 122, 101, 32, 61, 32, 50, 59, 32, 105, 110, 116, 32, 99, 111, 108, 115, 95, 112, 101, 114, 95, 116, 104, 114, 101, 97, 100, 32, 61, 32, 50, 59, 32, 105, 110, 116, 32, 116, 104, 114, 101, 97, 100, 95, 103, 114, 111, 117, 112, 95, 119, 105, 100, 116, 104, 32, 61, 32, 52, 59, 32, 105, 110, 116, 32, 114, 111, 119, 115, 95, 112, 101, 114, 95, 97, 99, 99, 101, 115, 115, 32, 61, 32, 50, 59, 32, 95, 95, 110, 118, 95, 98, 111, 111, 108, 32, 112, 97, 100, 100, 105, 110, 103, 32, 61, 32, 116, 114, 117, 101, 59, 32, 111, 110, 101, 102, 108, 111, 119, 58, 58, 99, 117, 100, 97, 58, 58, 115, 111, 102, 116, 109, 97, 120, 58, 58, 65, 108, 103, 111, 114, 105, 116, 104, 109, 32, 97, 108, 103, 111, 114, 105, 116, 104, 109, 32, 61, 32, 111, 110, 101, 102, 108, 111, 119, 58, 58, 99, 117, 100, 97, 58, 58, 115, 111, 102, 116, 109, 97, 120, 58, 58, 65, 108, 103, 111, 114, 105, 116, 104, 109, 58, 58, 107, 83, 111, 102, 116, 109, 97, 120, 93};
.global .align 1 .b8 __unnamed_11[394] = {118, 111, 105, 100, 32, 111, 110, 101, 102, 108, 111, 119, 58, 58, 99, 117, 100, 97, 58, 58, 115, 111, 102, 116, 109, 97, 120, 58, 58, 83, 111, 102, 116, 109, 97, 120, 87, 97, 114, 112, 73, 109, 112, 108, 40, 76, 79, 65, 68, 44, 32, 83, 84, 79, 82, 69, 44, 32, 115, 105, 103, 110, 101, 100, 32, 108, 111, 110, 103, 44, 32, 115, 105, 103, 110, 101, 100, 32, 108, 111, 110, 103, 41, 32, 91, 119, 105, 116, 104, 32, 76, 79, 65, 68, 32, 61, 32, 83, 105, 109, 112, 108, 101, 76, 111, 97, 100, 60, 102, 108, 111, 97, 116, 44, 32, 102, 108, 111, 97, 116, 62, 59, 32, 83, 84, 79, 82, 69, 32, 61, 32, 83, 105, 109, 112, 108, 101, 83, 116, 111, 114, 101, 60, 102, 108, 111, 97, 116, 44, 32, 102, 108, 111, 97, 116, 62, 59, 32, 67, 111, 109, 112, 117, 116, 101, 84, 121, 112, 101, 32, 61, 32, 102, 108, 111, 97, 116, 59, 32, 105, 110, 116, 32, 112, 97, 99, 107, 95, 115, 105, 122, 101, 32, 61, 32, 50, 59, 32, 105, 110, 116, 32, 99, 111, 108, 115, 95, 112, 101, 114, 95, 116, 104, 114, 101, 97, 100, 32, 61, 32, 50, 59, 32, 105, 110, 116, 32, 116, 104, 114, 101, 97, 100, 95, 103, 114, 111, 117, 112, 95, 119, 105, 100, 116, 104, 32, 61, 32, 52, 59, 32, 105, 110, 116, 32, 114, 111, 119, 115, 95, 112, 101, 114, 95, 97, 99, 99, 101, 115, 115, 32, 61, 32, 49, 59, 32, 95, 95, 110, 118, 95, 98, 111, 111, 108, 32, 112, 97, 100, 100, 105, 110, 103, 32, 61, 32, 102, 97, 108, 115, 101, 59, 32, 111, 110, 101, 102, 108, 111, 119, 58, 58, 99, 117, 100, 97, 58, 58, 115, 111, 102, 116, 109, 97, 120, 58, 58, 65, 108, 103, 111, 114, 105, 116, 104, 109, 32, 97, 108, 103, 111, 114, 105, 116, 104, 109, 32, 61, 32, 111, 110, 101, 102, 108, 111, 119, 58, 58, 99, 117, 100, 97, 58, 58, 115, 111, 102, 116, 109, 97, 120, 58, 58, 65, 108, 103, 111, 114, 105, 116, 104, 109, 58, 58, 107, 83, 111, 102, 116, 109, 97, 120, 93};
.global .align 1 .b8 __unnamed_12[393] = {118, 111, 105, 100, 32, 111, 110, 101, 102, 108, 111, 119, 58, 58, 99, 117, 100, 97, 58, 58, 115, 111, 102, 116, 109, 97, 120, 58, 58, 83, 111, 102, 116, 109, 97, 120, 87, 97, 114, 112, 73, 109, 112, 108, 40, 76, 79, 65, 68, 44, 32, 83, 84, 79, 82, 69, 44, 32, 115, 105, 103, 110, 101, 100, 32, 108, 111, 110, 103, 44, 32, 115, 105, 103, 110, 101, 100, 32, 108, 111, 110, 103, 41, 32, 91, 119, 105, 116, 104, 32, 76, 79, 65, 68, 32, 61, 32, 83, 105, 109, 112, 108, 101, 76, 111, 97, 100, 60, 102, 108, 111, 97, 116, 44, 32, 102, 108, 111, 97, 116, 62, 59, 32, 83, 84, 79, 82, 69, 32, 61, 32, 83, 105, 109, 112, 108, 101, 83, 116, 111, 114, 101, 60, 102, 108, 111, 97, 116, 44, 32, 102, 108, 111, 97, 116, 62, 59, 32, 67, 111, 109, 112, 117, 116, 101, 84, 121, 112, 101, 32, 61, 32, 102, 108, 111, 97, 116, 59, 32, 105, 110, 116, 32, 112, 97, 99, 107, 95, 115, 105, 122, 101, 32, 61, 32, 50, 59, 32, 105, 110, 116, 32, 99, 111, 108, 115, 95, 112, 101, 114, 95, 116, 104, 114, 101, 97, 100, 32, 61, 32, 50, 59, 32, 105, 110, 116, 32, 116, 104, 114, 101, 97, 100, 95, 103, 114, 111, 117, 112, 95, 119, 105, 100, 116, 104, 32, 61, 32, 52, 59, 32, 105, 110, 116, 32, 114, 111, 119, 115, 95, 112, 101, 114, 95, 97, 99, 99, 101, 115, 115, 32, 61, 32, 49, 59, 32, 95, 95, 110, 118, 95, 98, 111, 111, 108, 32, 112, 97, 100, 100, 105, 110, 103, 32, 61, 32, 116, 114, 117, 101, 59, 32, 111, 110, 101, 102, 108, 111, 119, 58, 58, 99, 117, 100, 97, 58, 58, 115, 111, 102, 116, 109, 97, 120, 58, 58, 65, 108, 103, 111, 114, 105, 116, 104, 109, 32, 97, 108, 103, 111, 114, 105, 116, 104, 109, 32, 61, 32, 111, 110, 101, 102, 108, 111, 119, 58, 58, 99, 117, 100, 97, 58, 58, 115, 111, 102, 116, 109, 97, 120, 58, 58, 65, 108, 103, 111, 114, 105, 116, 104, 109, 58, 58, 107, 83, 111, 102, 116, 109, 97, 120, 93};
.global .align 1 .b8 __unnamed_13[394] = {118, 111, 105, 100, 32, 111, 110, 101, 102, 108, 111, 119, 58, 58, 99, 117, 100, 97, 58, 58, 115, 111, 102, 116, 109, 97, 120, 58, 58, 83, 111, 102, 116, 109, 97, 120, 87, 97, 114, 112, 73, 109, 112, 108, 40, 76, 79, 65, 68, 44, 32, 83, 84, 79, 82, 69, 44, 32, 115, 105, 103, 110, 101, 100, 32, 108, 111, 110, 103, 44, 32, 115, 105, 103, 110, 101, 100, 32, 108, 111, 110, 103, 41, 32, 91, 119, 105, 116, 104, 32, 76, 79, 65, 68, 32, 61, 32, 83, 105, 109, 112, 108, 101, 76, 111, 97, 100, 60, 102, 108, 111, 97, 116, 44, 32, 102, 108, 111, 97, 116, 62, 59, 32, 83, 84, 79, 82, 69, 32, 61, 32, 83, 105, 109, 112, 108, 101, 83, 116, 111, 114, 101, 60, 102, 108, 111, 97, 116, 44, 32, 102, 108, 111, 97, 116, 62, 59, 32, 67, 111, 109, 112, 117, 116, 101, 84, 121, 112, 101, 32, 61, 32, 102, 108, 111, 97, 116, 59, 32, 105, 110, 116, 32, 112, 97, 99, 107, 95, 115, 105, 122, 101, 32, 61, 32, 50, 59, 32, 105, 110, 116, 32, 99, 111, 108, 115, 95, 112, 101, 114, 95, 116, 104, 114, 101, 97, 100, 32, 61, 32, 50, 59, 32, 105, 110, 116, 32, 116, 104, 114, 101, 97, 100, 95, 103, 114, 111, 117, 112, 95, 119, 105, 100, 116, 104, 32, 61, 32, 56, 59, 32, 105, 110, 116, 32, 114, 111, 119, 115, 95, 112, 101, 114, 95, 97, 99, 99, 101, 115, 115, 32, 61, 32, 50, 59, 32, 95, 95, 110, 118, 95, 98, 111, 111, 108, 32, 112, 97, 100, 100, 105, 110, 103, 32, 61, 32, 102, 97, 108, 115, 101, 59, 32, 111, 110, 101, 102, 108, 111, 119, 58, 58, 99, 117, 100, 97, 58, 58, 115, 111, 102, 116, 109, 97, 120, 58, 58, 65, 108, 103, 111, 114, 105, 116, 104, 109, 32, 97, 108, 103, 111, 114, 105, 116, 104, 109, 32, 61, 32, 111, 110, 101, 102, 108, 111, 119, 58, 58, 99, 117, 100, 97, 58, 58, 115, 111, 102, 116, 109, 97, 120, 58, 58, 65, 108, 103, 111, 114, 105, 116, 104, 109, 58, 58, 107, 83, 111, 102, 116, 109, 97, 120, 93};
.global .align 1 .b8 __unnamed_14[393] = {118, 111, 105, 100, 32, 111, 110, 101, 102, 108, 111, 119, 58, 58, 99, 117, 100, 97, 58, 58, 115, 111, 102, 116, 109, 97, 120, 58, 58, 83, 111, 102, 116, 109, 97, 120, 87, 97, 114, 112, 73, 109, 112, 108, 40, 76, 79, 65, 68, 44, 32, 83, 84, 79, 82, 69, 44, 32, 115, 105, 103, 110, 101, 100, 32, 108, 111, 110, 103, 44, 32, 115, 105, 103, 110, 101, 100, 32, 108, 111, 110, 103, 41, 32, 91, 119, 105, 116, 104, 32, 76, 79, 65, 68, 32, 61, 32, 83, 105, 109, 112, 108, 101, 76, 111, 97, 100, 60, 102, 108, 111, 97, 116, 44, 32, 102, 108, 111, 97, 116, 62, 59, 32, 83, 84, 79, 82, 69, 32, 61, 32, 83, 105, 109, 112, 108, 101, 83, 116, 111, 114, 101, 60, 102, 108, 111, 97, 116, 44, 32, 102, 108, 111, 97, 116, 62, 59, 32, 67, 111, 109, 112, 117, 116, 101, 84, 121, 112, 101, 32, 61, 32, 102, 108, 111, 97, 116, 59, 32, 105, 110, 116, 32, 112, 97, 99, 107, 95, 115, 105, 122, 101, 32, 61, 32, 50, 59, 32, 105, 110, 116, 32, 99, 111, 108, 115, 95, 112, 101, 114, 95, 116, 104, 114, 101, 97, 100, 32, 61, 32, 50, 59, 32, 105, 110, 116, 32, 116, 104, 114, 101, 97, 100, 95, 103, 114, 111, 117, 112, 95, 119, 105, 100, 116, 104, 32, 61, 32, 56, 59, 32, 105, 110, 116, 32, 114, 111, 119, 115, 95, 112, 101, 114, 95, 97, 99, 99, 101, 115, 115, 32, 61, 32, 50, 59, 32, 95, 95, 110, 118, 95, 98, 111, 111, 108, 32, 112, 97, 100, 100, 105, 110, 103, 32, 61, 32, 116, 114, 117, 101, 59, 32, 111, 110, 101, 102, 108, 111, 119, 58, 58, 99, 117, 100, 97, 58, 58, 115, 111, 102, 116, 109, 97, 120, 58, 58, 65, 108, 103, 111, 114, 105, 116, 104, 109, 32, 97, 108, 103, 111, 114, 105, 116, 104, 109, 32, 61, 32, 111, 110, 101, 102, 108, 111, 119, 58, 58, 99, 117, 100, 97, 58, 58, 115, 111, 102, 116, 109, 97, 120, 58, 58, 65, 108, 103, 111, 114, 105, 116, 104, 109, 58, 58, 107, 83, 111, 102, 116, 109, 97, 120, 93};
.global .align 1 .b8 __unnamed_15[394] = {118, 111, 105, 100, 32, 111, 110, 101, 102, 108, 111, 119, 58, 58, 99, 117, 100, 97, 58, 58, 115, 111, 102, 116, 109, 97, 120, 58, 58, 83, 111, 102, 116, 109, 97, 120, 87, 97, 114, 112, 73, 109, 112, 108, 40, 76, 79, 65, 68, 44, 32, 83, 84, 79, 82, 69, 44, 32, 115, 105, 103, 110, 101, 100, 32, 108, 111, 110, 103, 44, 32, 115, 105, 103, 110, 101, 100, 32, 108, 111, 110, 103, 41, 32, 91, 119, 105, 116, 104, 32, 76, 79, 65, 68, 32, 61, 32, 83, 105, 109, 112, 108, 101, 76, 111, 97, 100, 60, 102, 108, 111, 97, 116, 44, 32, 102, 108, 111, 97, 116, 62, 59, 32, 83, 84, 79, 82, 69, 32, 61, 32, 83, 105, 109, 112, 108, 101, 83, 116, 111, 114, 101, 60, 102, 108, 111, 97, 116, 44, 32, 102, 108, 111, 97, 116, 62, 59, 32, 67, 111, 109, 112, 117, 116, 101, 84, 121, 112, 101, 32, 61, 32, 102, 108, 111, 97, 116, 59, 32, 105, 110, 116, 32, 112, 97, 99, 107, 95, 115, 105, 122, 101, 32, 61, 32, 50, 59, 32, 105, 110, 116, 32, 99, 111, 108, 115, 95, 112, 101, 114, 95, 116, 104, 114, 101, 97, 100, 32, 61, 32, 50, 59, 32, 105, 110, 116, 32, 116, 104, 114, 101, 97, 100, 95, 103, 114, 111, 117, 112, 95, 119, 105, 100, 116, 104, 32, 61, 32, 56, 59, 32, 105, 110, 116, 32, 114, 111, 119, 115, 95, 112, 101, 114, 95, 97, 99, 99, 101, 115, 115, 32, 61, 32, 49, 59, 32, 95, 95, 110, 118, 95, 98, 111, 111, 108, 32, 112, 97, 100, 100, 105, 110, 103, 32, 61, 32, 102, 97, 108, 115, 101, 59, 32, 111, 110, 101, 102, 108, 111, 119, 58, 58, 99, 117, 100, 97, 58, 58, 115, 111, 102, 116, 109, 97, 120, 58, 58, 65, 108, 103, 111, 114, 105, 116, 104, 109, 32, 97, 108, 103, 111, 114, 105, 116, 104, 109, 32, 61, 32, 111, 110, 101, 102, 108, 111, 119, 58, 58, 99, 117, 100, 97, 58, 58, 115, 111, 102, 116, 109, 97, 120, 58, 58, 65, 108, 103, 111, 114, 105, 116, 104, 109, 58, 58, 107, 83, 111, 102, 116, 109, 97, 120, 93};
.global .align 1 .b8 __unnamed_16[393] = {118, 111, 105, 100, 32, 111, 110, 101, 102, 108, 111, 119, 58, 58, 99, 117, 100, 97, 58, 58, 115, 111, 102, 116, 109, 97, 120, 58, 58, 83, 111, 102, 116, 109, 97, 120, 87, 97, 114, 112, 73, 109, 112, 108, 40, 76, 79, 65, 68, 44, 32, 83, 84, 79, 82, 69, 44, 32, 115, 105, 103, 110, 101, 100, 32, 108, 111, 110, 103, 44, 32, 115, 105, 103, 110, 101, 100, 32, 108, 111, 110, 103, 41, 32, 91, 119, 105, 116, 104, 32, 76, 79, 65, 68, 32, 61, 32, 83, 105, 109, 112, 108, 101, 76, 111, 97, 100, 60, 102, 108, 111, 97, 116, 44, 32, 102, 108, 111, 97, 116, 62, 59, 32, 83, 84, 79, 82, 69, 32, 61, 32, 83, 105, 109, 112, 108, 101, 83, 116, 111, 114, 101, 60, 102, 108, 111, 97, 116, 44, 32, 102, 108, 111, 97, 116, 62, 59, 32, 67, 111, 109, 112, 117, 116, 101, 84, 121, 112, 101, 32, 61, 32, 102, 108, 111, 97, 116, 59, 32, 105, 110, 116, 32, 112, 97, 99, 107, 95, 115, 105, 122, 101, 32, 61, 32, 50, 59, 32, 105, 110, 116, 32, 99, 111, 108, 115, 95, 112, 101, 114, 95, 116, 104, 114, 101, 97, 100, 32, 61, 32, 50, 59, 32, 105, 110, 116, 32, 116, 104, 114, 101, 97, 100, 95, 103, 114, 111, 117, 112, 95, 119, 105, 100, 116, 104, 32, 61, 32, 56, 59, 32, 105, 110, 116, 32, 114, 111, 119, 115, 95, 112, 101, 114, 95, 97, 99, 99, 101, 115, 115, 32, 61, 32, 49, 59, 32, 95, 95, 110, 118, 95, 98, 111, 111, 108, 32, 112, 97, 100, 100, 105, 110, 103, 32, 61, 32, 116, 114, 117, 101, 59, 32, 111, 110, 101, 102, 108, 111, 119, 58, 58, 99, 117, 100, 97, 58, 58, 115, 111, 102, 116, 109, 97, 120, 58, 58, 65, 108, 103, 111, 114, 105, 116, 104, 109, 32, 97, 108, 103, 111, 114, 105, 116, 104, 109, 32, 61, 32, 111, 110, 101, 102, 108, 111, 119, 58, 58, 99, 117, 100, 97, 58, 58, 115, 111, 102, 116, 109, 97, 120, 58, 58, 65, 108, 103, 111, 114, 105, 116, 104, 109, 58, 58, 107, 83, 111, 102, 116, 109, 97, 120, 93};
.global .align 1 .b8 __unnamed_17[395] = {118, 111, 105, 100, 32, 111, 110, 101, 102, 108, 111, 119, 58, 58, 99, 117, 100, 97, 58, 58, 115, 111, 102, 116, 109, 97, 120, 58, 58, 83, 111, 102, 116, 109, 97, 120, 87, 97, 114, 112, 73, 109, 112, 108, 40, 76, 79, 65, 68, 44, 32, 83, 84, 79, 82, 69, 44, 32, 115, 105, 103, 110, 101, 100, 32, 108, 111, 110, 103, 44, 32, 115, 105, 103, 110, 101, 100, 32, 108, 111, 110, 103, 41, 32, 91, 119, 105, 116, 104, 32, 76, 79, 65, 68, 32, 61, 32, 83, 105, 109, 112, 108, 101, 76, 111, 97, 100, 60, 102, 108, 111, 97, 116, 44, 32, 102, 108, 111, 97, 116, 62, 59, 32, 83, 84, 79, 82, 69, 32, 61, 32, 83, 105, 109, 112, 108, 101, 83, 116, 111, 114, 101, 60, 102, 108, 111, 97, 116, 44, 32, 102, 108, 111, 97, 116, 62, 59, 32, 67, 111, 109, 112, 117, 116, 101, 84, 121, 112, 101, 32, 61, 32, 102, 108, 111, 97, 116, 59, 32, 105, 110, 116, 32, 112, 97, 99, 107, 95, 115, 105, 122, 101, 32, 61, 32, 50, 59, 32, 105, 110, 116, 32, 99, 111, 108, 115, 95, 112, 101, 114, 95, 116, 104, 114, 101, 97, 100, 32, 61, 32, 50, 59, 32, 105, 110, 116, 32, 116, 104, 114, 101, 97, 100, 95, 103, 114, 111, 117, 112, 95, 119, 105, 100, 116, 104, 32, 61, 32, 49, 54, 59, 32, 105, 110, 116, 32, 114, 111, 119, 115, 95, 112, 101, 114, 95, 97, 99, 99, 101, 115, 115, 32, 61, 32, 50, 59, 32, 95, 95, 110, 118, 95, 98, 111, 111, 108, 32, 112, 97, 100, 100, 105, 110, 103, 32, 61, 32, 102, 97, 108, 115, 101, 59, 32, 111, 110, 101, 102, 108, 111, 119, 58, 58, 99, 117, 100, 97, 58, 58, 115, 111, 102, 116, 109, 97, 120, 58, 58, 65, 108, 103, 111, 114, 105, 116, 104, 109, 32, 97, 108, 103, 111, 114, 105, 116, 104, 109, 32, 61, 32, 111, 110, 101, 102, 108, 111, 119, 58, 58, 99, 117, 100, 97, 58, 58, 115, 111, 102, 116, 109, 97, 120, 58, 58, 65, 108, 103, 111, 114, 105, 116, 104, 109, 58, 58, 107, 83, 111, 102, 116, 109, 97, 120, 93};
.global .align 1 .b8 __unnamed_18[394] = {118, 111, 105, 100, 32, 111, 110, 101, 102, 108, 111, 119, 58, 58, 99, 117, 100, 97, 58, 58, 115, 111, 102, 116, 109, 97, 120, 58, 58, 83, 111, 102, 116, 109, 97, 120, 87, 97, 114, 112, 73, 109, 112, 108, 40, 76, 79, 65, 68, 44, 32, 83, 84, 79, 82, 69, 44, 32, 115, 105, 103, 110, 101, 100, 32, 108, 111, 110, 103, 44, 32, 115, 105, 103, 110, 101, 100, 32, 108, 111, 110, 103, 41, 32, 91, 119, 105, 116, 104, 32, 76, 79, 65, 68, 32, 61, 32, 83, 105, 109, 112, 108, 101, 76, 111, 97, 100, 60, 102, 108, 111, 97, 116, 44, 32, 102, 108, 111, 97, 116, 62, 59, 32, 83, 84, 79, 82, 69, 32, 61, 32, 83, 105, 109, 112, 108, 101, 83, 116, 111, 114, 101, 60, 102, 108, 111, 97, 116, 44, 32, 102, 108, 111, 97, 116, 62, 59, 32, 67, 111, 109, 112, 117, 116, 101, 84, 121, 112, 101, 32, 61, 32, 102, 108, 111, 97, 116, 59, 32, 105, 110, 116, 32, 112, 97, 99, 107, 95, 115, 105, 122, 101, 32, 61, 32, 50, 59, 32, 105, 110, 116, 32, 99, 111, 108, 115, 95, 112, 101, 114, 95, 116, 104, 114, 101, 97, 100, 32, 61, 32, 50, 59, 32, 105, 110, 116, 32, 116, 104, 114, 101, 97, 100, 95, 103, 114, 111, 117, 112, 95, 119, 105, 100, 116, 104, 32, 61, 32, 49, 54, 59, 32, 105, 110, 116, 32, 114, 111, 119, 115, 95, 112, 101, 114, 95, 97, 99, 99, 101, 115, 115, 32, 61, 32, 50, 59, 32, 95, 95, 110, 118, 95, 98, 111, 111, 108, 32, 112, 97, 100, 100, 105, 110, 103, 32, 61, 32, 116, 114, 117, 101, 59, 32, 111, 110, 101, 102, 108, 111, 119, 58, 58, 99, 117, 100, 97, 58, 58, 115, 111, 102, 116, 109, 97, 120, 58, 58, 65, 108, 103, 111, 114, 105, 116, 104, 109, 32, 97, 108, 103, 111, 114, 105, 116, 104, 109, 32, 61, 32, 111, 110, 101, 102, 108, 111, 119, 58, 58, 99, 117, 100, 97, 58, 58, 115, 111, 102, 116, 109, 97, 120, 58, 58, 65, 108, 103, 111, 114, 105, 116, 104, 109, 58, 58, 107, 83, 111, 102, 116, 109, 97, 120, 93};
.global .align 1 .b8 __unnamed_19[395] = {118, 111, 105, 100, 32, 111, 110, 101, 102, 108, 111, 119, 58, 58, 99, 117, 100, 97, 58, 58, 115, 111, 102, 116, 109, 97, 120, 58, 58, 83, 111, 102, 116, 109, 97, 120, 87, 97, 114, 112, 73, 109, 112, 108, 40, 76, 79, 65, 68, 44, 32, 83, 84, 79, 82, 69, 44, 32, 115, 105, 103, 110, 101, 100, 32, 108, 111, 110, 103, 44, 32, 115, 105, 103, 110, 101, 100, 32, 108, 111, 110, 103, 41, 32, 91, 119, 105, 116, 104, 32, 76, 79, 65, 68, 32, 61, 32, 83, 105, 109, 112, 108, 101, 76, 111, 97, 100, 60, 102, 108, 111, 97, 116, 44, 32, 102, 108, 111, 97, 116, 62, 59, 32, 83, 84, 79, 82, 69, 32, 61, 32, 83, 105, 109, 112, 108, 101, 83, 116, 111, 114, 101, 60, 102, 108, 111, 97, 116, 44, 32, 102, 108, 111, 97, 116, 62, 59, 32, 67, 111, 109, 112, 117, 116, 101, 84, 121, 112, 101, 32, 61, 32, 102, 108, 111, 97, 116, 59, 32, 105, 110, 116, 32, 112, 97, 99, 107, 95, 115, 105, 122, 101, 32, 61, 32, 50, 59, 32, 105, 110, 116, 32, 99, 111, 108, 115, 95, 112, 101, 114, 95, 116, 104, 114, 101, 97, 100, 32, 61, 32, 50, 59, 32, 105, 110, 116, 32, 116, 104, 114, 101, 97, 100, 95, 103, 114, 111, 117, 112, 95, 119, 105, 100, 116, 104, 32, 61, 32, 49, 54, 59, 32, 105, 110, 116, 32, 114, 111, 119, 115, 95, 112, 101, 114, 95, 97, 99, 99, 101, 115, 115, 32, 61, 32, 49, 59, 32, 95, 95, 110, 118, 95, 98, 111, 111, 108, 32, 112, 97, 100, 100, 105, 110, 103, 32, 61, 32, 102, 97, 108, 115, 101, 59, 32, 111, 110, 101, 102, 108, 111, 119, 58, 58, 99, 117, 100, 97, 58, 58, 115, 111, 102, 116, 109, 97, 120, 58, 58, 65, 108, 103, 111, 114, 105, 116, 104, 109, 32, 97, 108, 103, 111, 114, 105, 116, 104, 109, 32, 61, 32, 111, 110, 101, 102, 108, 111, 119, 58, 58, 99, 117, 100, 97, 58, 58, 115, 111, 102, 116, 109, 97, 120, 58, 58, 65, 108, 103, 111, 114, 105, 116, 104, 109, 58, 58, 107, 83, 111, 102, 116, 109, 97, 120, 93};
.global .align 1 .b8 __unnamed_20[394] = {118, 111, 105, 100, 32, 111, 110, 101, 102, 108, 111, 119, 58, 58, 99, 117, 100, 97, 58, 58, 115, 111, 102, 116, 109, 97, 120, 58, 58, 83, 111, 102, 116, 109, 97, 120, 87, 97, 114, 112, 73, 109, 112, 108, 40, 76, 79, 65, 68, 44, 32, 83, 84, 79, 82, 69, 44, 32, 115, 105, 103, 110, 101, 100, 32, 108, 111, 110, 103, 44, 32, 115, 105, 103, 110, 101, 100, 32, 108, 111, 110, 103, 41, 32, 91, 119, 105, 116, 104, 32, 76, 79, 65, 68, 32, 61, 32, 83, 105, 109, 112, 108, 101, 76, 111, 97, 100, 60, 102, 108, 111, 97, 116, 44, 32, 102, 108, 111, 97, 116, 62, 59, 32, 83, 84, 79, 82, 69, 32, 61, 32, 83, 105, 109, 112, 108, 101, 83, 116, 111, 114, 101, 60, 102, 108, 111, 97, 116, 44, 32, 102, 108, 111, 97, 116, 62, 59, 32, 67, 111, 109, 112, 117, 116, 101, 84, 121, 112, 101, 32, 61, 32, 102, 108, 111, 97, 116, 59, 32, 105, 110, 116, 32, 112, 97, 99, 107, 95, 115, 105, 122, 101, 32, 61, 32, 50, 59, 32, 105, 110, 116, 32, 99, 111, 108, 115, 95, 112, 101, 114, 95, 116, 104, 114, 101, 97, 100, 32, 61, 32, 50, 59, 32, 105, 110, 116, 32, 116, 104, 114, 101, 97, 100, 95, 103, 114, 111, 117, 112, 95, 119, 105, 100, 116, 104, 32, 61, 32, 49, 54, 59, 32, 105, 110, 116, 32, 114, 111, 119, 115, 95, 112, 101, 114, 95, 97, 99, 99, 101, 115, 115, 32, 61, 32, 49, 59, 32, 95, 95, 110, 118, 95, 98, 111, 111, 108, 32, 112, 97, 100, 100, 105, 110, 103, 32, 61, 32, 116, 114, 117, 101, 59, 32, 111, 110, 101, 102, 108, 111, 119, 58, 58, 99, 117, 100, 97, 58, 58, 115, 111, 102, 116, 109, 97, 120, 58, 58, 65, 108, 103, 111, 114, 105, 116, 104, 109, 32, 97, 108, 103, 111, 114, 105, 116, 104, 109, 32, 61, 32, 111, 110, 101, 102, 108, 111, 119, 58, 58, 99, 117, 100, 97, 58, 58, 115, 111, 102, 116, 109, 97, 120, 58, 58, 65, 108, 103, 111, 114, 105, 116, 104, 109, 58, 58, 107, 83, 111, 102, 116, 109, 97, 120, 93};
.global .align 1 .b8 __unnamed_21[395] = {118, 111, 105, 100, 32, 111, 110, 101, 102, 108, 111, 119, 58, 58, 99, 117, 100, 97, 58, 58, 115, 111, 102, 116, 109, 97, 120, 58, 58, 83, 111, 102, 116, 109, 97, 120, 87, 97, 114, 112, 73, 109, 112, 108, 40, 76, 79, 65, 68, 44, 32, 83, 84, 79, 82, 69, 44, 32, 115, 105, 103, 110, 101, 100, 32, 108, 111, 110, 103, 44, 32, 115, 105, 103, 110, 101, 100, 32, 108, 111, 110, 103, 41, 32, 91, 119, 105, 116, 104, 32, 76, 79, 65, 68, 32, 61, 32, 83, 105, 109, 112, 108, 101, 76, 111, 97, 100, 60, 102, 108, 111, 97, 116, 44, 32, 102, 108, 111, 97, 116, 62, 59, 32, 83, 84, 79, 82, 69, 32, 61, 32, 83, 105, 109, 112, 108, 101, 83, 116, 111, 114, 101, 60, 102, 108, 111, 97, 116, 44, 32, 102, 108, 111, 97, 116, 62, 59, 32, 67, 111, 109, 112, 117, 116, 101, 84, 121, 112, 101, 32, 61, 32, 102, 108, 111, 97, 116, 59, 32, 105, 110, 116, 32, 112, 97, 99, 107, 95, 115, 105, 122, 101, 32, 61, 32, 50, 59, 32, 105, 110, 116, 32, 99, 111, 108, 115, 95, 112, 101, 114, 95, 116, 104, 114, 101, 97, 100, 32, 61, 32, 50, 59, 32, 105, 110, 116, 32, 116, 104, 114, 101, 97, 100, 95, 103, 114, 111, 117, 112, 95, 119, 105, 100, 116, 104, 32, 61, 32, 51, 50, 59, 32, 105, 110, 116, 32, 114, 111, 119, 115, 95, 112, 101, 114, 95, 97, 99, 99, 101, 115, 115, 32, 61, 32, 50, 59, 32, 95, 95, 110, 118, 95, 98, 111, 111, 108, 32, 112, 97, 100, 100, 105, 110, 103, 32, 61, 32, 102, 97, 108, 115, 101, 59, 32, 111, 110, 101, 102, 108, 111, 119, 58, 58, 99, 117, 100, 97, 58, 58, 115, 111, 102, 116, 109, 97, 120, 58, 58, 65, 108, 103, 111, 114, 105, 116, 104, 109, 32, 97, 108, 103, 111, 114, 105, 116, 104, 109, 32, 61, 32, 111, 110, 101, 102, 108, 111, 119, 58, 58, 99, 117, 100, 97, 58, 58, 115, 111, 102, 116, 109, 97, 120, 58, 58, 65, 108, 103, 111, 114, 105, 116, 104, 109, 58, 58, 107, 83, 111, 102, 116, 109, 97, 120, 93};
.global .align 1 .b8 __unnamed_22[394] = {118, 111, 105, 100, 32, 111, 110, 101, 102, 108, 111, 119, 58, 58, 99, 117, 100, 97, 58, 58, 115, 111, 102, 116, 109, 97, 120, 58, 58, 83, 111, 102, 116, 109, 97, 120, 87, 97, 114, 112, 73, 109, 112, 108, 40, 76, 79, 65, 68, 44, 32, 83, 84, 79, 82, 69, 44, 32, 115, 105, 103, 110, 101, 100, 32, 108, 111, 110, 103, 44, 32, 115, 105, 103, 110, 101, 100, 32, 108, 111, 110, 103, 41, 32, 91, 119, 105, 116, 104, 32, 76, 79, 65, 68, 32, 61, 32, 83, 105, 109, 112, 108, 101, 76, 111, 97, 100, 60, 102, 108, 111, 97, 116, 44, 32, 102, 108, 111, 97, 116, 62, 59, 32, 83, 84, 79, 82, 69, 32, 61, 32, 83, 105, 109, 112, 108, 101, 83, 116, 111, 114, 101, 60, 102, 108, 111, 97, 116, 44, 32, 102, 108, 111, 97, 116, 62, 59, 32, 67, 111, 109, 112, 117, 116, 101, 84, 121, 112, 101, 32, 61, 32, 102, 108, 111, 97, 116, 59, 32, 105, 110, 116, 32, 112, 97, 99, 107, 95, 115, 105, 122, 101, 32, 61, 32, 50, 59, 32, 105, 110, 116, 32, 99, 111, 108, 115, 95, 112, 101, 114, 95, 116, 104, 114, 101, 97, 100, 32, 61, 32, 50, 59, 32, 105, 110, 116, 32, 116, 104, 114, 101, 97, 100, 95, 103, 114, 111, 117, 112, 95, 119, 105, 100, 116, 104, 32, 61, 32, 51, 50, 59, 32, 105, 110, 116, 32, 114, 111, 119, 115, 95, 112, 101, 114, 95, 97, 99, 99, 101, 115, 115, 32, 61, 32, 50, 59, 32, 95, 95, 110, 118, 95, 98, 111, 111, 108, 32, 112, 97, 100, 100, 105, 110, 103, 32, 61, 32, 116, 114, 117, 101, 59, 32, 111, 110, 101, 102, 108, 111, 119, 58, 58, 99, 117, 100, 97, 58, 58, 115, 111, 102, 116, 109, 97, 120, 58, 58, 65, 108, 103, 111, 114, 105, 116, 104, 109, 32, 97, 108, 103, 111, 114, 105, 116, 104, 109, 32, 61, 32, 111, 110, 101, 102, 108, 111, 119, 58, 58, 99, 117, 100, 97, 58, 58, 115, 111, 102, 116, 109, 97, 120, 58, 58, 65, 108, 103, 111, 114, 105, 116, 104, 109, 58, 58, 107, 83, 111, 102, 116, 109, 97, 120, 93};
.global .align 1 .b8 __unnamed_23[395] = {118, 111, 105, 100, 32, 111, 110, 101, 102, 108, 111, 119, 58, 58, 99, 117, 100, 97, 58, 58, 115, 111, 102, 116, 109, 97, 120, 58, 58, 83, 111, 102, 116, 109, 97, 120, 87, 97, 114, 112, 73, 109, 112, 108, 40, 76, 79, 65, 68, 44, 32, 83, 84, 79, 82, 69, 44, 32, 115, 105, 103, 110, 101, 100, 32, 108, 111, 110, 103, 44, 32, 115, 105, 103, 110, 101, 100, 32, 108, 111, 110, 103, 41, 32, 91, 119, 105, 116, 104, 32, 76, 79, 65, 68, 32, 61, 32, 83, 105, 109, 112, 108, 101, 76, 111, 97, 100, 60, 102, 108, 111, 97, 116, 44, 32, 102, 108, 111, 97, 116, 62, 59, 32, 83, 84, 79, 82, 69, 32, 61, 32, 83, 105, 109, 112, 108, 101, 83, 116, 111, 114, 101, 60, 102, 108, 111, 97, 116, 44, 32, 102, 108, 111, 97, 116, 62, 59, 32, 67, 111, 109, 112, 117, 116, 101, 84, 121, 112, 101, 32, 61, 32, 102, 108, 111, 97, 116, 59, 32, 105, 110, 116, 32, 112, 97, 99, 107, 95, 115, 105, 122, 101, 32, 61, 32, 50, 59, 32, 105, 110, 116, 32, 99, 111, 108, 115, 95, 112, 101, 114, 95, 116, 104, 114, 101, 97, 100, 32, 61, 32, 50, 59, 32, 105, 110, 116, 32, 116, 104, 114, 101, 97, 100, 95, 103, 114, 111, 117, 112, 95, 119, 105, 100, 116, 104, 32, 61, 32, 51, 50, 59, 32, 105, 110, 116, 32, 114, 111, 119, 115, 95, 112, 101, 114, 95, 97, 99, 99, 101, 115, 115, 32, 61, 32, 49, 59, 32, 95, 95, 110, 118, 95, 98, 111, 111, 108, 32, 112, 97, 100, 100, 105, 110, 103, 32, 61, 32, 102, 97, 108, 115, 101, 59, 32, 111, 110, 101, 102, 108, 111, 119, 58, 58, 99, 117, 100, 97, 58, 58, 115, 111, 102, 116, 109, 97, 120, 58, 58, 65, 108, 103, 111, 114, 105, 116, 104, 109, 32, 97, 108, 103, 111, 114, 105, 116, 104, 109, 32, 61, 32, 111, 110, 101, 102, 108, 111, 119, 58, 58, 99, 117, 100, 97, 58, 58, 115, 111, 102, 116, 109, 97, 120, 58, 58, 65, 108, 103, 111, 114, 105, 116, 104, 109, 58, 58, 107, 83, 111, 102, 116, 109, 97, 120, 93};
.global .align 1 .b8 __unnamed_24[394] = {118, 111, 105, 100, 32, 111, 110, 101, 102, 108, 111, 119, 58, 58, 99, 117, 100, 97, 58, 58, 115, 111, 102, 116, 109, 97, 120, 58, 58, 83, 111, 102, 116, 109, 97, 120, 87, 97, 114, 112, 73, 109, 112, 108, 40, 76, 79, 65, 68, 44, 32, 83, 84, 79, 82, 69, 44, 32, 115, 105, 103, 110, 101, 100, 32, 108, 111, 110, 103, 44, 32, 115, 105, 103, 110, 101, 100, 32, 108, 111, 110, 103, 41, 32, 91, 119, 105, 116, 104, 32, 76, 79, 65, 68, 32, 61, 32, 83, 105, 109, 112, 108, 101, 76, 111, 97, 100, 60, 102, 108, 111, 97, 116, 44, 32, 102, 108, 111, 97, 116, 62, 59, 32, 83, 84, 79, 82, 69, 32, 61, 32, 83, 105, 109, 112, 108, 101, 83, 116, 111, 114, 101, 60, 102, 108, 111, 97, 116, 44, 32, 102, 108, 111, 97, 116, 62, 59, 32, 67, 111, 109, 112, 117, 116, 101, 84, 121, 112, 101, 32, 61, 32, 102, 108, 111, 97, 116, 59, 32, 105, 110, 116, 32, 112, 97, 99, 107, 95, 115, 105, 122, 101, 32, 61, 32, 50, 59, 32, 105, 110, 116, 32, 99, 111, 108, 115, 95, 112, 101, 114, 95, 116, 104, 114, 101, 97, 100, 32, 61, 32, 50, 59, 32, 105, 110, 116, 32, 116, 104, 114, 101, 97, 100, 95, 103, 114, 111, 117, 112, 95, 119, 105, 100, 116, 104, 32, 61, 32, 51, 50, 59, 32, 105, 110, 116, 32, 114, 111, 119, 115, 95, 112, 101, 114, 95, 97, 99, 99, 101, 115, 115, 32, 61, 32, 49, 59, 32, 95, 95, 110, 118, 95, 98, 111, 111, 108, 32, 112, 97, 100, 100, 105, 110, 103, 32, 61, 32, 116, 114, 117, 101, 59, 32, 111, 110, 101, 102, 108, 111, 119, 58, 58, 99, 117, 100, 97, 58, 58, 115, 111, 102, 116, 109, 97, 120, 58, 58, 65, 108, 103, 111, 114, 105, 116, 104, 109, 32, 97, 108, 103, 111, 114, 105, 116, 104, 109, 32, 61, 32, 111, 110, 101, 102, 108, 111, 119, 58, 58, 99, 117, 100, 97, 58, 58, 115, 111, 102, 116, 109, 97, 120, 58, 58, 65, 108, 103, 111, 114, 105, 116, 104, 109, 58, 58, 107, 83, 111, 102, 116, 109, 97, 120, 93};
.global .align 1 .b8 __unnamed_25[395] = {118, 111, 105, 100, 32, 111, 110, 101, 102, 108, 111, 119, 58, 58, 99, 117, 100, 97, 58, 58, 115, 111, 102, 116, 109, 97, 120, 58, 58, 83, 111, 102, 116, 109, 97, 120, 87, 97, 114, 112, 73, 109, 112, 108, 40, 76, 79, 65, 68, 44, 32, 83, 84, 79, 82, 69, 44, 32, 115, 105, 103, 110, 101, 100, 32, 108, 111, 110, 103, 44, 32, 115, 105, 103, 110, 101, 100, 32, 108, 111, 110, 103, 41, 32, 91, 119, 105, 116, 104, 32, 76, 79, 65, 68, 32, 61, 32, 83, 105, 109, 112, 108, 101, 76, 111, 97, 100, 60, 102, 108, 111, 97, 116, 44, 32, 102, 108, 111, 97, 116, 62, 59, 32, 83, 84, 79, 82, 69, 32, 61, 32, 83, 105, 109, 112, 108, 101, 83, 116, 111, 114, 101, 60, 102, 108, 111, 97, 116, 44, 32, 102, 108, 111, 97, 116, 62, 59, 32, 67, 111, 109, 112, 117, 116, 101, 84, 121, 112, 101, 32, 61, 32, 102, 108, 111, 97, 116, 59, 32, 105, 110, 116, 32, 112, 97, 99, 107, 95, 115, 105, 122, 101, 32, 61, 32, 50, 59, 32, 105, 110, 116, 32, 99, 111, 108, 115, 95, 112, 101, 114, 95, 116, 104, 114, 101, 97, 100, 32, 61, 32, 52, 59, 32, 105, 110, 116, 32, 116, 104, 114, 101, 97, 100, 95, 103, 114, 111, 117, 112, 95, 119, 105, 100, 116, 104, 32, 61, 32, 51, 50, 59, 32, 105, 110, 116, 32, 114, 111, 119, 115, 95, 112, 101, 114, 95, 97, 99, 99, 101, 115, 115, 32, 61, 32, 49, 59, 32, 95, 95, 110, 118, 95, 98, 111, 111, 108, 32, 112, 97, 100, 100, 105, 110, 103, 32, 61, 32, 102, 97, 108, 115, 101, 59, 32, 111, 110, 101, 102, 108, 111, 119, 58, 58, 99, 117, 100, 97, 58, 58, 115, 111, 102, 116, 109, 97, 120, 58, 58, 65, 108, 103, 111, 114, 105, 116, 104, 109, 32, 97, 108, 103, 111, 114, 105, 116, 104, 109, 32, 61, 32, 111, 110, 101, 102, 108, 111, 119, 58, 58, 99, 117, 100, 97, 58, 58, 115, 111, 102, 116, 109, 97, 120, 58, 58, 65, 108, 103, 111, 114, 105, 116, 104, 109, 58, 58, 107, 83, 111, 102, 116, 109, 97, 120, 93};
.global .align 1 .b8 __unnamed_26[394] = {118, 111, 105, 100, 32, 111, 110, 101, 102, 108, 111, 119, 58, 58, 99, 117, 100, 97, 58, 58, 115, 111, 102, 116, 109, 97, 120, 58, 58, 83, 111, 102, 116, 109, 97, 120, 87, 97, 114, 112, 73, 109, 112, 108, 40, 76, 79, 65, 68, 44, 32, 83, 84, 79, 82, 69, 44, 32, 115, 105, 103, 110, 101, 100, 32, 108, 111, 110, 103, 44, 32, 115, 105, 103, 110, 101, 100, 32, 108, 111, 110, 103, 41, 32, 91, 119, 105, 116, 104, 32, 76, 79, 65, 68, 32, 61, 32, 83, 105, 109, 112, 108, 101, 76, 111, 97, 100, 60, 102, 108, 111, 97, 116, 44, 32, 102, 108, 111, 97, 116, 62, 59, 32, 83, 84, 79, 82, 69, 32, 61, 32, 83, 105, 109, 112, 108, 101, 83, 116, 111, 114, 101, 60, 102, 108, 111, 97, 116, 44, 32, 102, 108, 111, 97, 116, 62, 59, 32, 67, 111, 109, 112, 117, 116, 101, 84, 121, 112, 101, 32, 61, 32, 102, 108, 111, 97, 116, 59, 32, 105, 110, 116, 32, 112, 97, 99, 107, 95, 115, 105, 122, 101, 32, 61, 32, 50, 59, 32, 105, 110, 116, 32, 99, 111, 108, 115, 95, 112, 101, 114, 95, 116, 104, 114, 101, 97, 100, 32, 61, 32, 52, 59, 32, 105, 110, 116, 32, 116, 104, 114, 101, 97, 100, 95, 103, 114, 111, 117, 112, 95, 119, 105, 100, 116, 104, 32, 61, 32, 51, 50, 59, 32, 105, 110, 116, 32, 114, 111, 119, 115, 95, 112, 101, 114, 95, 97, 99, 99, 101, 115, 115, 32, 61, 32, 49, 59, 32, 95, 95, 110, 118, 95, 98, 111, 111, 108, 32, 112, 97, 100, 100, 105, 110, 103, 32, 61, 32, 116, 114, 117, 101, 59, 32, 111, 110, 101, 102, 108, 111, 119, 58, 58, 99, 117, 100, 97, 58, 58, 115, 111, 102, 116, 109, 97, 120, 58, 58, 65, 108, 103, 111, 114, 105, 116, 104, 109, 32, 97, 108, 103, 111, 114, 105, 116, 104, 109, 32, 61, 32, 111, 110, 101, 102, 108, 111, 119, 58, 58, 99, 117, 100, 97, 58, 58, 115, 111, 102, 116, 109, 97, 120, 58, 58, 65, 108, 103, 111, 114, 105, 116, 104, 109, 58, 58, 107, 83, 111, 102, 116, 109, 97, 120, 93};
.global .align 1 .b8 __unnamed_27[395] = {118, 111, 105, 100, 32, 111, 110, 101, 102, 108, 111, 119, 58, 58, 99, 117, 100, 97, 58, 58, 115, 111, 102, 116, 109, 97, 120, 58, 58, 83, 111, 102, 116, 109, 97, 120, 87, 97, 114, 112, 73, 109, 112, 108, 40, 76, 79, 65, 68, 44, 32, 83, 84, 79, 82, 69, 44, 32, 115, 105, 103, 110, 101, 100, 32, 108, 111, 110, 103, 44, 32, 115, 105, 103, 110, 101, 100, 32, 108, 111, 110, 103, 41, 32, 91, 119, 105, 116, 104, 32, 76, 79, 65, 68, 32, 61, 32, 83, 105, 109, 112, 108, 101, 76, 111, 97, 100, 60, 102, 108, 111, 97, 116, 44, 32, 102, 108, 111, 97, 116, 62, 59, 32, 83, 84, 79, 82, 69, 32, 61, 32, 83, 105, 109, 112, 108, 101, 83, 116, 111, 114, 101, 60, 102, 108, 111, 97, 116, 44, 32, 102, 108, 111, 97, 116, 62, 59, 32, 67, 111, 109, 112, 117, 116, 101, 84, 121, 112, 101, 32, 61, 32, 102, 108, 111, 97, 116, 59, 32, 105, 110, 116, 32, 112, 97, 99, 107, 95, 115, 105, 122, 101, 32, 61, 32, 50, 59, 32, 105, 110, 116, 32, 99, 111, 108, 115, 95, 112, 101, 114, 95, 116, 104, 114, 101, 97, 100, 32, 61, 32, 54, 59, 32, 105, 110, 116, 32, 116, 104, 114, 101, 97, 100, 95, 103, 114, 111, 117, 112, 95, 119, 105, 100, 116, 104, 32, 61, 32, 51, 50, 59, 32, 105, 110, 116, 32, 114, 111, 119, 115, 95, 112, 101, 114, 95, 97, 99, 99, 101, 115, 115, 32, 61, 32, 49, 59, 32, 95, 95, 110, 118, 95, 98, 111, 111, 108, 32, 112, 97, 100, 100, 105, 110, 103, 32, 61, 32, 102, 97, 108, 115, 101, 59, 32, 111, 110, 101, 102, 108, 111, 119, 58, 58, 99, 117, 100, 97, 58, 58, 115, 111, 102, 116, 109, 97, 120, 58, 58, 65, 108, 103, 111, 114, 105, 116, 104, 109, 32, 97, 108, 103, 111, 114, 105, 116, 104, 109, 32, 61, 32, 111, 110, 101, 102, 108, 111, 119, 58, 58, 99, 117, 100, 97, 58, 58, 115, 111, 102, 116, 109, 97, 120, 58, 58, 65, 108, 103, 111, 114, 105, 116, 104, 109, 58, 58, 107, 83, 111, 102, 116, 109, 97, 120, 93};
.global .align 1 .b8 __unnamed_28[394] = {118, 111, 105, 100, 32, 111, 110, 101, 102, 108, 111, 119, 58, 58, 99, 117, 100, 97, 58, 58, 115, 111, 102, 116, 109, 97, 120, 58, 58, 83, 111, 102, 116, 109, 97, 120, 87, 97, 114, 112, 73, 109, 112, 108, 40, 76, 79, 65, 68, 44, 32, 83, 84, 79, 82, 69, 44, 32, 115, 105, 103, 110, 101, 100, 32, 108, 111, 110, 103, 44, 32, 115, 105, 103, 110, 101, 100, 32, 108, 111, 110, 103, 41, 32, 91, 119, 105, 116, 104, 32, 76, 79, 65, 68, 32, 61, 32, 83, 105, 109, 112, 108, 101, 76, 111, 97, 100, 60, 102, 108, 111, 97, 116, 44, 32, 102, 108, 111, 97, 116, 62, 59, 32, 83, 84, 79, 82, 69, 32, 61, 32, 83, 105, 109, 112, 108, 101, 83, 116, 111, 114, 101, 60, 102, 108, 111, 97, 116, 44, 32, 102, 108, 111, 97, 116, 62, 59, 32, 67, 111, 109, 112, 117, 116, 101, 84, 121, 112, 101, 32, 61, 32, 102, 108, 111, 97, 116, 59, 32, 105, 110, 116, 32, 112, 97, 99, 107, 95, 115, 105, 122, 101, 32, 61, 32, 50, 59, 32, 105, 110, 116, 32, 99, 111, 108, 115, 95, 112, 101, 114, 95, 116, 104, 114, 101, 97, 100, 32, 61, 32, 54, 59, 32, 105, 110, 116, 32, 116, 104, 114, 101, 97, 100, 95, 103, 114, 111, 117, 112, 95, 119, 105, 100, 116, 104, 32, 61, 32, 51, 50, 59, 32, 105, 110, 116, 32, 114, 111, 119, 115, 95, 112, 101, 114, 95, 97, 99, 99, 101, 115, 115, 32, 61, 32, 49, 59, 32, 95, 95, 110, 118, 95, 98, 111, 111, 108, 32, 112, 97, 100, 100, 105, 110, 103, 32, 61, 32, 116, 114, 117, 101, 59, 32, 111, 110, 101, 102, 108, 111, 119, 58, 58, 99, 117, 100, 97, 58, 58, 115, 111, 102, 116, 109, 97, 120, 58, 58, 65, 108, 103, 111, 114, 105, 116, 104, 109, 32, 97, 108, 103, 111, 114, 105, 116, 104, 109, 32, 61, 32, 111, 110, 101, 102, 108, 111, 119, 58, 58, 99, 117, 100, 97, 58, 58, 115, 111, 102, 116, 109, 97, 120, 58, 58, 65, 108, 103, 111, 114, 105, 116, 104, 109, 58, 58, 107, 83, 111, 102, 116, 109, 97, 120, 93};
.global .align 1 .b8 __unnamed_29[395] = {118, 111, 105, 100, 32, 111, 110, 101, 102, 108, 111, 119, 58, 58, 99, 117, 100, 97, 58, 58, 115, 111, 102, 116, 109, 97, 120, 58, 58, 83, 111, 102, 116, 109, 97, 120, 87, 97, 114, 112, 73, 109, 112, 108, 40, 76, 79, 65, 68, 44, 32, 83, 84, 79, 82, 69, 44, 32, 115, 105, 103, 110, 101, 100, 32, 108, 111, 110, 103, 44, 32, 115, 105, 103, 110, 101, 100, 32, 108, 111, 110, 103, 41, 32, 91, 119, 105, 116, 104, 32, 76, 79, 65, 68, 32, 61, 32, 83, 105, 109, 112, 108, 101, 76, 111, 97, 100, 60, 102, 108, 111, 97, 116, 44, 32, 102, 108, 111, 97, 116, 62, 59, 32, 83, 84, 79, 82, 69, 32, 61, 32, 83, 105, 109, 112, 108, 101, 83, 116, 111, 114, 101, 60, 102, 108, 111, 97, 116, 44, 32, 102, 108, 111, 97, 116, 62, 59, 32, 67, 111, 109, 112, 117, 116, 101, 84, 121, 112, 101, 32, 61, 32, 102, 108, 111, 97, 116, 59, 32, 105, 110, 116, 32, 112, 97, 99, 107, 95, 115, 105, 122, 101, 32, 61, 32, 50, 59, 32, 105, 110, 116, 32, 99, 111, 108, 115, 95, 112, 101, 114, 95, 116, 104, 114, 101, 97, 100, 32, 61, 32, 56, 59, 32, 105, 110, 116, 32, 116, 104, 114, 101, 97, 100, 95, 103, 114, 111, 117, 112, 95, 119, 105, 100, 116, 104, 32, 61, 32, 51, 50, 59, 32, 105, 110, 116, 32, 114, 111, 119, 115, 95, 112, 101, 114, 95, 97, 99, 99, 101, 115, 115, 32, 61, 32, 49, 59, 32, 95, 95, 110, 118, 95, 98, 111, 111, 108, 32, 112, 97, 100, 100, 105, 110, 103, 32, 61, 32, 102, 97, 108, 115, 101, 59, 32, 111, 110, 101, 102, 108, 111, 119, 58, 58, 99, 117, 100, 97, 58, 58, 115, 111, 102, 116, 109, 97, 120, 58, 58, 65, 108, 103, 111, 114, 105, 116, 104, 109, 32, 97, 108, 103, 111, 114, 105, 116, 104, 109, 32, 61, 32, 111, 110, 101, 102, 108, 111, 119, 58, 58, 99, 117, 100, 97, 58, 58, 115, 111, 102, 116, 109, 97, 120, 58, 58, 65, 108, 103, 111, 114, 105, 116, 104, 109, 58, 58, 107, 83, 111, 102, 116, 109, 97, 120, 93};
.global .align 1 .b8 __unnamed_30[394] = {118, 111, 105, 100, 32, 111, 110, 101, 102, 108, 111, 119, 58, 58, 99, 117, 100, 97, 58, 58, 115, 111, 102, 116, 109, 97, 120, 58, 58, 83, 111, 102, 116, 109, 97, 120, 87, 97, 114, 112, 73, 109, 112, 108, 40, 76, 79, 65, 68, 44, 32, 83, 84, 79, 82, 69, 44, 32, 115, 105, 103, 110, 101, 100, 32, 108, 111, 110, 103, 44, 32, 115, 105, 103, 110, 101, 100, 32, 108, 111, 110, 103, 41, 32, 91, 119, 105, 116, 104, 32, 76, 79, 65, 68, 32, 61, 32, 83, 105, 109, 112, 108, 101, 76, 111, 97, 100, 60, 102, 108, 111, 97, 116, 44, 32, 102, 108, 111, 97, 116, 62, 59, 32, 83, 84, 79, 82, 69, 32, 61, 32, 83, 105, 109, 112, 108, 101, 83, 116, 111, 114, 101, 60, 102, 108, 111, 97, 116, 44, 32, 102, 108, 111, 97, 116, 62, 59, 32, 67, 111, 109, 112, 117, 116, 101, 84, 121, 112, 101, 32, 61, 32, 102, 108, 111, 97, 116, 59, 32, 105, 110, 116, 32, 112, 97, 99, 107, 95, 115, 105, 122, 101, 32, 61, 32, 50, 59, 32, 105, 110, 116, 32, 99, 111, 108, 115, 95, 112, 101, 114, 95, 116, 104, 114, 101, 97, 100, 32, 61, 32, 56, 59, 32, 105, 110, 116, 32, 116, 104, 114, 101, 97, 100, 95, 103, 114, 111, 117, 112, 95, 119, 105, 100, 116, 104, 32, 61, 32, 51, 50, 59, 32, 105, 110, 116, 32, 114, 111, 119, 115, 95, 112, 101, 114, 95, 97, 99, 99, 101, 115, 115, 32, 61, 32, 49, 59, 32, 95, 95, 110, 118, 95, 98, 111, 111, 108, 32, 112, 97, 100, 100, 105, 110, 103, 32, 61, 32, 116, 114, 117, 101, 59, 32, 111, 110, 101, 102, 108, 111, 119, 58, 58, 99, 117, 100, 97, 58, 58, 115, 111, 102, 116, 109, 97, 120, 58, 58, 65, 108, 103, 111, 114, 105, 116, 104, 109, 32, 97, 108, 103, 111, 114, 105, 116, 104, 109, 32, 61, 32, 111, 110, 101, 102, 108, 111, 119, 58, 58, 99, 117, 100, 97, 58, 58, 115, 111, 102, 116, 109, 97, 120, 58, 58, 65, 108, 103, 111, 114, 105, 116, 104, 109, 58, 58, 107, 83, 111, 102, 116, 109, 97, 120, 93};
.global .align 1 .b8 __unnamed_31[396] = {118, 111, 105, 100, 32, 111, 110, 101, 102, 108, 111, 119, 58, 58, 99, 117, 100, 97, 58, 58, 115, 111, 102, 116, 109, 97, 120, 58, 58, 83, 111, 102, 116, 109, 97, 120, 87, 97, 114, 112, 73, 109, 112, 108, 40, 76, 79, 65, 68, 44, 32, 83, 84, 79, 82, 69, 44, 32, 115, 105, 103, 110, 101, 100, 32, 108, 111, 110, 103, 44, 32, 115, 105, 103, 110, 101, 100, 32, 108, 111, 110, 103, 41, 32, 91, 119, 105, 116, 104, 32, 76, 79, 65, 68, 32, 61, 32, 83, 105, 109, 112, 108, 101, 76, 111, 97, 100, 60, 102, 108, 111, 97, 116, 44, 32, 102, 108, 111, 97, 116, 62, 59, 32, 83, 84, 79, 82, 69, 32, 61, 32, 83, 105, 109, 112, 108, 101, 83, 116, 111, 114, 101, 60, 102, 108, 111, 97, 116, 44, 32, 102, 108, 111, 97, 116, 62, 59, 32, 67, 111, 109, 112, 117, 116, 101, 84, 121, 112, 101, 32, 61, 32, 102, 108, 111, 97, 116, 59, 32, 105, 110, 116, 32, 112, 97, 99, 107, 95, 115, 105, 122, 101, 32, 61, 32, 50, 59, 32, 105, 110, 116, 32, 99, 111, 108, 115, 95, 112, 101, 114, 95, 116, 104, 114, 101, 97, 100, 32, 61, 32, 49, 48, 59, 32, 105, 110, 116, 32, 116, 104, 114, 101, 97, 100, 95, 103, 114, 111, 117, 112, 95, 119, 105, 100, 116, 104, 32, 61, 32, 51, 50, 59, 32, 105, 110, 116, 32, 114, 111, 119, 115, 95, 112, 101, 114, 95, 97, 99, 99, 101, 115, 115, 32, 61, 32, 49, 59, 32, 95, 95, 110, 118, 95, 98, 111, 111, 108, 32, 112, 97, 100, 100, 105, 110, 103, 32, 61, 32, 102, 97, 108, 115, 101, 59, 32, 111, 110, 101, 102, 108, 111, 119, 58, 58, 99, 117, 100, 97, 58, 58, 115, 111, 102, 116, 109, 97, 120, 58, 58, 65, 108, 103, 111, 114, 105, 116, 104, 109, 32, 97, 108, 103, 111, 114, 105, 116, 104, 109, 32, 61, 32, 111, 110, 101, 102, 108, 111, 119, 58, 58, 99, 117, 100, 97, 58, 58, 115, 111, 102, 116, 109, 97, 120, 58, 58, 65, 108, 103, 111, 114, 105, 116, 104, 109, 58, 58, 107, 83, 111, 102, 116, 109, 97, 120, 93};
.global .align 1 .b8 __unnamed_32[395] = {118, 111, 105, 100, 32, 111, 110, 101, 102, 108, 111, 119, 58, 58, 99, 117, 100, 97, 58, 58, 115, 111, 102, 116, 109, 97, 120, 58, 58, 83, 111, 102, 116, 109, 97, 120, 87, 97, 114, 112, 73, 109, 112, 108, 40, 76, 79, 65, 68, 44, 32, 83, 84, 79, 82, 69, 44, 32, 115, 105, 103, 110, 101, 100, 32, 108, 111, 110, 103, 44, 32, 115, 105, 103, 110, 101, 100, 32, 108, 111, 110, 103, 41, 32, 91, 119, 105, 116, 104, 32, 76, 79, 65, 68, 32, 61, 32, 83, 105, 109, 112, 108, 101, 76, 111, 97, 100, 60, 102, 108, 111, 97, 116, 44, 32, 102, 108, 111, 97, 116, 62, 59, 32, 83, 84, 79, 82, 69, 32, 61, 32, 83, 105, 109, 112, 108, 101, 83, 116, 111, 114, 101, 60, 102, 108, 111, 97, 116, 44, 32, 102, 108, 111, 97, 116, 62, 59, 32, 67, 111, 109, 112, 117, 116, 101, 84, 121, 112, 101, 32, 61, 32, 102, 108, 111, 97, 116, 59, 32, 105, 110, 116, 32, 112, 97, 99, 107, 95, 115, 105, 122, 101, 32, 61, 32, 50, 59, 32, 105, 110, 116, 32, 99, 111, 108, 115, 95, 112, 101, 114, 95, 116, 104, 114, 101, 97, 100, 32, 61, 32, 49, 48, 59, 32, 105, 110, 116, 32, 116, 104, 114, 101, 97, 100, 95, 103, 114, 111, 117, 112, 95, 119, 105, 100, 116, 104, 32, 61, 32, 51, 50, 59, 32, 105, 110, 116, 32, 114, 111, 119, 115, 95, 112, 101, 114, 95, 97, 99, 99, 101, 115, 115, 32, 61, 32, 49, 59, 32, 95, 95, 110, 118, 95, 98, 111, 111, 108, 32, 112, 97, 100, 100, 105, 110, 103, 32, 61, 32, 116, 114, 117, 101, 59, 32, 111, 110, 101, 102, 108, 111, 119, 58, 58, 99, 117, 100, 97, 58, 58, 115, 111, 102, 116, 109, 97, 120, 58, 58, 65, 108, 103, 111, 114, 105, 116, 104, 109, 32, 97, 108, 103, 111, 114, 105, 116, 104, 109, 32, 61, 32, 111, 110, 101, 102, 108, 111, 119, 58, 58, 99, 117, 100, 97, 58, 58, 115, 111, 102, 116, 109, 97, 120, 58, 58, 65, 108, 103, 111, 114, 105, 116, 104, 109, 58, 58, 107, 83, 111, 102, 116, 109, 97, 120, 93};
.global .align 1 .b8 __unnamed_33[396] = {118, 111, 105, 100, 32, 111, 110, 101, 102, 108, 111, 119, 58, 58, 99, 117, 100, 97, 58, 58, 115, 111, 102, 116, 109, 97, 120, 58, 58, 83, 111, 102, 116, 109, 97, 120, 87, 97, 114, 112, 73, 109, 112, 108, 40, 76, 79, 65, 68, 44, 32, 83, 84, 79, 82, 69, 44, 32, 115, 105, 103, 110, 101, 100, 32, 108, 111, 110, 103, 44, 32, 115, 105, 103, 110, 101, 100, 32, 108, 111, 110, 103, 41, 32, 91, 119, 105, 116, 104, 32, 76, 79, 65, 68, 32, 61, 32, 83, 105, 109, 112, 108, 101, 76, 111, 97, 100, 60, 102, 108, 111, 97, 116, 44, 32, 102, 108, 111, 97, 116, 62, 59, 32, 83, 84, 79, 82, 69, 32, 61, 32, 83, 105, 109, 112, 108, 101, 83, 116, 111, 114, 101, 60, 102, 108, 111, 97, 116, 44, 32, 102, 108, 111, 97, 116, 62, 59, 32, 67, 111, 109, 112, 117, 116, 101, 84, 121, 112, 101, 32, 61, 32, 102, 108, 111, 97, 116, 59, 32, 105, 110, 116, 32, 112, 97, 99, 107, 95, 115, 105, 122, 101, 32, 61, 32, 50, 59, 32, 105, 110, 116, 32, 99, 111, 108, 115, 95, 112, 101, 114, 95, 116, 104, 114, 101, 97, 100, 32, 61, 32, 49, 50, 59, 32, 105, 110, 116, 32, 116, 104, 114, 101, 97, 100, 95, 103, 114, 111, 117, 112, 95, 119, 105, 100, 116, 104, 32, 61, 32, 51, 50, 59, 32, 105, 110, 116, 32, 114, 111, 119, 115, 95, 112, 101, 114, 95, 97, 99, 99, 101, 115, 115, 32, 61, 32, 49, 59, 32, 95, 95, 110, 118, 95, 98, 111, 111, 108, 32, 112, 97, 100, 100, 105, 110, 103, 32, 61, 32, 102, 97, 108, 115, 101, 59, 32, 111, 110, 101, 102, 108, 111, 119, 58, 58, 99, 117, 100, 97, 58, 58, 115, 111, 102, 116, 109, 97, 120, 58, 58, 65, 108, 103, 111, 114, 105, 116, 104, 109, 32, 97, 108, 103, 111, 114, 105, 116, 104, 109, 32, 61, 32, 111, 110, 101, 102, 108, 111, 119, 58, 58, 99, 117, 100, 97, 58, 58, 115, 111, 102, 116, 109, 97, 120, 58, 58, 65, 108, 103, 111, 114, 105, 116, 104, 109, 58, 58, 107, 83, 111, 102, 116, 109, 97, 120, 93};
.global .align 1 .b8 __unnamed_34[395] = {118, 111, 105, 100, 32, 111, 110, 101, 102, 108, 111, 119, 58, 58, 99, 117, 100, 97, 58, 58, 115, 111, 102, 116, 109, 97, 120, 58, 58, 83, 111, 102, 116, 109, 97, 120, 87, 97, 114, 112, 73, 109, 112, 108, 40, 76, 79, 65, 68, 44, 32, 83, 84, 79, 82, 69, 44, 32, 115, 105, 103, 110, 101, 100, 32, 108, 111, 110, 103, 44, 32, 115, 105, 103, 110, 101, 100, 32, 108, 111, 110, 103, 41, 32, 91, 119, 105, 116, 104, 32, 76, 79, 65, 68, 32, 61, 32, 83, 105, 109, 112, 108, 101, 76, 111, 97, 100, 60, 102, 108, 111, 97, 116, 44, 32, 102, 108, 111, 97, 116, 62, 59, 32, 83, 84, 79, 82, 69, 32, 61, 32, 83, 105, 109, 112, 108, 101, 83, 116, 111, 114, 101, 60, 102, 108, 111, 97, 116, 44, 32, 102, 108, 111, 97, 116, 62, 59, 32, 67, 111, 109, 112, 117, 116, 101, 84, 121, 112, 101, 32, 61, 32, 102, 108, 111, 97, 116, 59, 32, 105, 110, 116, 32, 112, 97, 99, 107, 95, 115, 105, 122, 101, 32, 61, 32, 50, 59, 32, 105, 110, 116, 32, 99, 111, 108, 115, 95, 112, 101, 114, 95, 116, 104, 114, 101, 97, 100, 32, 61, 32, 49, 50, 59, 32, 105, 110, 116, 32, 116, 104, 114, 101, 97, 100, 95, 103, 114, 111, 117, 112, 95, 119, 105, 100, 116, 104, 32, 61, 32, 51, 50, 59, 32, 105, 110, 116, 32, 114, 111, 119, 115, 95, 112, 101, 114, 95, 97, 99, 99, 101, 115, 115, 32, 61, 32, 49, 59, 32, 95, 95, 110, 118, 95, 98, 111, 111, 108, 32, 112, 97, 100, 100, 105, 110, 103, 32, 61, 32, 116, 114, 117, 101, 59, 32, 111, 110, 101, 102, 108, 111, 119, 58, 58, 99, 117, 100, 97, 58, 58, 115, 111, 102, 116, 109, 97, 120, 58, 58, 65, 108, 103, 111, 114, 105, 116, 104, 109, 32, 97, 108, 103, 111, 114, 105, 116, 104, 109, 32, 61, 32, 111, 110, 101, 102, 108, 111, 119, 58, 58, 99, 117, 100, 97, 58, 58, 115, 111, 102, 116, 109, 97, 120, 58, 58, 65, 108, 103, 111, 114, 105, 116, 104, 109, 58, 58, 107, 83, 111, 102, 116, 109, 97, 120, 93};
.global .align 1 .b8 __unnamed_35[396] = {118, 111, 105, 100, 32, 111, 110, 101, 102, 108, 111, 119, 58, 58, 99, 117, 100, 97, 58, 58, 115, 111, 102, 116, 109, 97, 120, 58, 58, 83, 111, 102, 116, 109, 97, 120, 87, 97, 114, 112, 73, 109, 112, 108, 40, 76, 79, 65, 68, 44, 32, 83, 84, 79, 82, 69, 44, 32, 115, 105, 103, 110, 101, 100, 32, 108, 111, 110, 103, 44, 32, 115, 105, 103, 110, 101, 100, 32, 108, 111, 110, 103, 41, 32, 91, 119, 105, 116, 104, 32, 76, 79, 65, 68, 32, 61, 32, 83, 105, 109, 112, 108, 101, 76, 111, 97, 100, 60, 102, 108, 111, 97, 116, 44, 32, 102, 108, 111, 97, 116, 62, 59, 32, 83, 84, 79, 82, 69, 32, 61, 32, 83, 105, 109, 112, 108, 101, 83, 116, 111, 114, 101, 60, 102, 108, 111, 97, 116, 44, 32, 102, 108, 111, 97, 116, 62, 59, 32, 67, 111, 109, 112, 117, 116, 101, 84, 121, 112, 101, 32, 61, 32, 102, 108, 111, 97, 116, 59, 32, 105, 110, 116, 32, 112, 97, 99, 107, 95, 115, 105, 122, 101, 32, 61, 32, 50, 59, 32, 105, 110, 116, 32, 99, 111, 108, 115, 95, 112, 101, 114, 95, 116, 104, 114, 101, 97, 100, 32, 61, 32, 49, 52, 59, 32, 105, 110, 116, 32, 116, 104, 114, 101, 97, 100, 95, 103, 114, 111, 117, 112, 95, 119, 105, 100, 116, 104, 32, 61, 32, 51, 50, 59, 32, 105, 110, 116, 32, 114, 111, 119, 115, 95, 112, 101, 114, 95, 97, 99, 99, 101, 115, 115, 32, 61, 32, 49, 59, 32, 95, 95, 110, 118, 95, 98, 111, 111, 108, 32, 112, 97, 100, 100, 105, 110, 103, 32, 61, 32, 102, 97, 108, 115, 101, 59, 32, 111, 110, 101, 102, 108, 111, 119, 58, 58, 99, 117, 100, 97, 58, 58, 115, 111, 102, 116, 109, 97, 120, 58, 58, 65, 108, 103, 111, 114, 105, 116, 104, 109, 32, 97, 108, 103, 111, 114, 105, 116, 104, 109, 32, 61, 32, 111, 110, 101, 102, 108, 111, 119, 58, 58, 99, 117, 100, 97, 58, 58, 115, 111, 102, 116, 109, 97, 120, 58, 58, 65, 108, 103, 111, 114, 105, 116, 104, 109, 58, 58, 107, 83, 111, 102, 116, 109, 97, 120, 93};
.global .align 1 .b8 __unnamed_36[395] = {118, 111, 105, 100, 32, 111, 110, 101, 102, 108, 111, 119, 58, 58, 99, 117, 100, 97, 58, 58, 115, 111, 102, 116, 109, 97, 120, 58, 58, 83, 111, 102, 116, 109, 97, 120, 87, 97, 114, 112, 73, 109, 112, 108, 40, 76, 79, 65, 68, 44, 32, 83, 84, 79, 82, 69, 44, 32, 115, 105, 103, 110, 101, 100, 32, 108, 111, 110, 103, 44, 32, 115, 105, 103, 110, 101, 100, 32, 108, 111, 110, 103, 41, 32, 91, 119, 105, 116, 104, 32, 76, 79, 65, 68, 32, 61, 32, 83, 105, 109, 112, 108, 101, 76, 111, 97, 100, 60, 102, 108, 111, 97, 116, 44, 32, 102, 108, 111, 97, 116, 62, 59, 32, 83, 84, 79, 82, 69, 32, 61, 32, 83, 105, 109, 112, 108, 101, 83, 116, 111, 114, 101, 60, 102, 108, 111, 97, 116, 44, 32, 102, 108, 111, 97, 116, 62, 59, 32, 67, 111, 109, 112, 117, 116, 101, 84, 121, 112, 101, 32, 61, 32, 102, 108, 111, 97, 116, 59, 32, 105, 110, 116, 32, 112, 97, 99, 107, 95, 115, 105, 122, 101, 32, 61, 32, 50, 59, 32, 105, 110, 116, 32, 99, 111, 108, 115, 95, 112, 101, 114, 95, 116, 104, 114, 101, 97, 100, 32, 61, 32, 49, 52, 59, 32, 105, 110, 116, 32, 116, 104, 114, 101, 97, 100, 95, 103, 114, 111, 117, 112, 95, 119, 105, 100, 116, 104, 32, 61, 32, 51, 50, 59, 32, 105, 110, 116, 32, 114, 111, 119, 115, 95, 112, 101, 114, 95, 97, 99, 99, 101, 115, 115, 32, 61, 32, 49, 59, 32, 95, 95, 110, 118, 95, 98, 111, 111, 108, 32, 112, 97, 100, 100, 105, 110, 103, 32, 61, 32, 116, 114, 117, 101, 59, 32, 111, 110, 101, 102, 108, 111, 119, 58, 58, 99, 117, 100, 97, 58, 58, 115, 111, 102, 116, 109, 97, 120, 58, 58, 65, 108, 103, 111, 114, 105, 116, 104, 109, 32, 97, 108, 103, 111, 114, 105, 116, 104, 109, 32, 61, 32, 111, 110, 101, 102, 108, 111, 119, 58, 58, 99, 117, 100, 97, 58, 58, 115, 111, 102, 116, 109, 97, 120, 58, 58, 65, 108, 103, 111, 114, 105, 116, 104, 109, 58, 58, 107, 83, 111, 102, 116, 109, 97, 120, 93};
.global .align 1 .b8 __unnamed_37[396] = {118, 111, 105, 100, 32, 111, 110, 101, 102, 108, 111, 119, 58, 58, 99, 117, 100, 97, 58, 58, 115, 111, 102, 116, 109, 97, 120, 58, 58, 83, 111, 102, 116, 109, 97, 120, 87, 97, 114, 112, 73, 109, 112, 108, 40, 76, 79, 65, 68, 44, 32, 83, 84, 79, 82, 69, 44, 32, 115, 105, 103, 110, 101, 100, 32, 108, 111, 110, 103, 44, 32, 115, 105, 103, 110, 101, 100, 32, 108, 111, 110, 103, 41, 32, 91, 119, 105, 116, 104, 32, 76, 79, 65, 68, 32, 61, 32, 83, 105, 109, 112, 108, 101, 76, 111, 97, 100, 60, 102, 108, 111, 97, 116, 44, 32, 102, 108, 111, 97, 116, 62, 59, 32, 83, 84, 79, 82, 69, 32, 61, 32, 83, 105, 109, 112, 108, 101, 83, 116, 111, 114, 101, 60, 102, 108, 111, 97, 116, 44, 32, 102, 108, 111, 97, 116, 62, 59, 32, 67, 111, 109, 112, 117, 116, 101, 84, 121, 112, 101, 32, 61, 32, 102, 108, 111, 97, 116, 59, 32, 105, 110, 116, 32, 112, 97, 99, 107, 95, 115, 105, 122, 101, 32, 61, 32, 50, 59, 32, 105, 110, 116, 32, 99, 111, 108, 115, 95, 112, 101, 114, 95, 116, 104, 114, 101, 97, 100, 32, 61, 32, 49, 54, 59, 32, 105, 110, 116, 32, 116, 104, 114, 101, 97, 100, 95, 103, 114, 111, 117, 112, 95, 119, 105, 100, 116, 104, 32, 61, 32, 51, 50, 59, 32, 105, 110, 116, 32, 114, 111, 119, 115, 95, 112, 101, 114, 95, 97, 99, 99, 101, 115, 115, 32, 61, 32, 49, 59, 32, 95, 95, 110, 118, 95, 98, 111, 111, 108, 32, 112, 97, 100, 100, 105, 110, 103, 32, 61, 32, 102, 97, 108, 115, 101, 59, 32, 111, 110, 101, 102, 108, 111, 119, 58, 58, 99, 117, 100, 97, 58, 58, 115, 111, 102, 116, 109, 97, 120, 58, 58, 65, 108, 103, 111, 114, 105, 116, 104, 109, 32, 97, 108, 103, 111, 114, 105, 116, 104, 109, 32, 61, 32, 111, 110, 101, 102, 108, 111, 119, 58, 58, 99, 117, 100, 97, 58, 58, 115, 111, 102, 116, 109, 97, 120, 58, 58, 65, 108, 103, 111, 114, 105, 116, 104, 109, 58, 58, 107, 83, 111, 102, 116, 109, 97, 120, 93};
.global .align 1 .b8 __unnamed_38[395] = {118, 111, 105, 100, 32, 111, 110, 101, 102, 108, 111, 119, 58, 58, 99, 117, 100, 97, 58, 58, 115, 111, 102, 116, 109, 97, 120, 58, 58, 83, 111, 102, 116, 109, 97, 120, 87, 97, 114, 112, 73, 109, 112, 108, 40, 76, 79, 65, 68, 44, 32, 83, 84, 79, 82, 69, 44, 32, 115, 105, 103, 110, 101, 100, 32, 108, 111, 110, 103, 44, 32, 115, 105, 103, 110, 101, 100, 32, 108, 111, 110, 103, 41, 32, 91, 119, 105, 116, 104, 32, 76, 79, 65, 68, 32, 61, 32, 83, 105, 109, 112, 108, 101, 76, 111, 97, 100, 60, 102, 108, 111, 97, 116, 44, 32, 102, 108, 111, 97, 116, 62, 59, 32, 83, 84, 79, 82, 69, 32, 61, 32, 83, 105, 109, 112, 108, 101, 83, 116, 111, 114, 101, 60, 102, 108, 111, 97, 116, 44, 32, 102, 108, 111, 97, 116, 62, 59, 32, 67, 111, 109, 112, 117, 116, 101, 84, 121, 112, 101, 32, 61, 32, 102, 108, 111, 97, 116, 59, 32, 105, 110, 116, 32, 112, 97, 99, 107, 95, 115, 105, 122, 101, 32, 61, 32, 50, 59, 32, 105, 110, 116, 32, 99, 111, 108, 115, 95, 112, 101, 114, 95, 116, 104, 114, 101, 97, 100, 32, 61, 32, 49, 54, 59, 32, 105, 110, 116, 32, 116, 104, 114, 101, 97, 100, 95, 103, 114, 111, 117, 112, 95, 119, 105, 100, 116, 104, 32, 61, 32, 51, 50, 59, 32, 105, 110, 116, 32, 114, 111, 119, 115, 95, 112, 101, 114, 95, 97, 99, 99, 101, 115, 115, 32, 61, 32, 49, 59, 32, 95, 95, 110, 118, 95, 98, 111, 111, 108, 32, 112, 97, 100, 100, 105, 110, 103, 32, 61, 32, 116, 114, 117, 101, 59, 32, 111, 110, 101, 102, 108, 111, 119, 58, 58, 99, 117, 100, 97, 58, 58, 115, 111, 102, 116, 109, 97, 120, 58, 58, 65, 108, 103, 111, 114, 105, 116, 104, 109, 32, 97, 108, 103, 111, 114, 105, 116, 104, 109, 32, 61, 32, 111, 110, 101, 102, 108, 111, 119, 58, 58, 99, 117, 100, 97, 58, 58, 115, 111, 102, 116, 109, 97, 120, 58, 58, 65, 108, 103, 111, 114, 105, 116, 104, 109, 58, 58, 107, 83, 111, 102, 116, 109, 97, 120, 93};
.global .align 1 .b8 __unnamed_39[396] = {118, 111, 105, 100, 32, 111, 110, 101, 102, 108, 111, 119, 58, 58, 99, 117, 100, 97, 58, 58, 115, 111, 102, 116, 109, 97, 120, 58, 58, 83, 111, 102, 116, 109, 97, 120, 87, 97, 114, 112, 73, 109, 112, 108, 40, 76, 79, 65, 68, 44, 32, 83, 84, 79, 82, 69, 44, 32, 115, 105, 103, 110, 101, 100, 32, 108, 111, 110, 103, 44, 32, 115, 105, 103, 110, 101, 100, 32, 108, 111, 110, 103, 41, 32, 91, 119, 105, 116, 104, 32, 76, 79, 65, 68, 32, 61, 32, 83, 105, 109, 112, 108, 101, 76, 111, 97, 100, 60, 102, 108, 111, 97, 116, 44, 32, 102, 108, 111, 97, 116, 62, 59, 32, 83, 84, 79, 82, 69, 32, 61, 32, 83, 105, 109, 112, 108, 101, 83, 116, 111, 114, 101, 60, 102, 108, 111, 97, 116, 44, 32, 102, 108, 111, 97, 116, 62, 59, 32, 67, 111, 109, 112, 117, 116, 101, 84, 121, 112, 101, 32, 61, 32, 102, 108, 111, 97, 116, 59, 32, 105, 110, 116, 32, 112, 97, 99, 107, 95, 115, 105, 122, 101, 32, 61, 32, 50, 59, 32, 105, 110, 116, 32, 99, 111, 108, 115, 95, 112, 101, 114, 95, 116, 104, 114, 101, 97, 100, 32, 61, 32, 49, 56, 59, 32, 105, 110, 116, 32, 116, 104, 114, 101, 97, 100, 95, 103, 114, 111, 117, 112, 95, 119, 105, 100, 116, 104, 32, 61, 32, 51, 50, 59, 32, 105, 110, 116, 32, 114, 111, 119, 115, 95, 112, 101, 114, 95, 97, 99, 99, 101, 115, 115, 32, 61, 32, 49, 59, 32, 95, 95, 110, 118, 95, 98, 111, 111, 108, 32, 112, 97, 100, 100, 105, 110, 103, 32, 61, 32, 102, 97, 108, 115, 101, 59, 32, 111, 110, 101, 102, 108, 111, 119, 58, 58, 99, 117, 100, 97, 58, 58, 115, 111, 102, 116, 109, 97, 120, 58, 58, 65, 108, 103, 111, 114, 105, 116, 104, 109, 32, 97, 108, 103, 111, 114, 105, 116, 104, 109, 32, 61, 32, 111, 110, 101, 102, 108, 111, 119, 58, 58, 99, 117, 100, 97, 58, 58, 115, 111, 102, 116, 109, 97, 120, 58, 58, 65, 108, 103, 111, 114, 105, 116, 104, 109, 58, 58, 107, 83, 111, 102, 116, 109, 97, 120, 93};
.global .align 1 .b8 __unnamed_40[395] = {118, 111, 105, 100, 32, 111, 110, 101, 102, 108, 111, 119, 58, 58, 99, 117, 100, 97, 58, 58, 115, 111, 102, 116, 109, 97, 120, 58, 58, 83, 111, 102, 116, 109, 97, 120, 87, 97, 114, 112, 73, 109, 112, 108, 40, 76, 79, 65, 68, 44, 32, 83, 84, 79, 82, 69, 44, 32, 115, 105, 103, 110, 101, 100, 32, 108, 111, 110, 103, 44, 32, 115, 105, 103, 110, 101, 100, 32, 108, 111, 110, 103, 41, 32, 91, 119, 105, 116, 104, 32, 76, 79, 65, 68, 32, 61, 32, 83, 105, 109, 112, 108, 101, 76, 111, 97, 100, 60, 102, 108, 111, 97, 116, 44, 32, 102, 108, 111, 97, 116, 62, 59, 32, 83, 84, 79, 82, 69, 32, 61, 32, 83, 105, 109, 112, 108, 101, 83, 116, 111, 114, 101, 60, 102, 108, 111, 97, 116, 44, 32, 102, 108, 111, 97, 116, 62, 59, 32, 67, 111, 109, 112, 117, 116, 101, 84, 121, 112, 101, 32, 61, 32, 102, 108, 111, 97, 116, 59, 32, 105, 110, 116, 32, 112, 97, 99, 107, 95, 115, 105, 122, 101, 32, 61, 32, 50, 59, 32, 105, 110, 116, 32, 99, 111, 108, 115, 95, 112, 101, 114, 95, 116, 104, 114, 101, 97, 100, 32, 61, 32, 49, 56, 59, 32, 105, 110, 116, 32, 116, 104, 114, 101, 97, 100, 95, 103, 114, 111, 117, 112, 95, 119, 105, 100, 116, 104, 32, 61, 32, 51, 50, 59, 32, 105, 110, 116, 32, 114, 111, 119, 115, 95, 112, 101, 114, 95, 97, 99, 99, 101, 115, 115, 32, 61, 32, 49, 59, 32, 95, 95, 110, 118, 95, 98, 111, 111, 108, 32, 112, 97, 100, 100, 105, 110, 103, 32, 61, 32, 116, 114, 117, 101, 59, 32, 111, 110, 101, 102, 108, 111, 119, 58, 58, 99, 117, 100, 97, 58, 58, 115, 111, 102, 116, 109, 97, 120, 58, 58, 65, 108, 103, 111, 114, 105, 116, 104, 109, 32, 97, 108, 103, 111, 114, 105, 116, 104, 109, 32, 61, 32, 111, 110, 101, 102, 108, 111, 119, 58, 58, 99, 117, 100, 97, 58, 58, 115, 111, 102, 116, 109, 97, 120, 58, 58, 65, 108, 103, 111, 114, 105, 116, 104, 109, 58, 58, 107, 83, 111, 102, 116, 109, 97, 120, 93};
.global .align 1 .b8 __unnamed_41[396] = {118, 111, 105, 100, 32, 111, 110, 101, 102, 108, 111, 119, 58, 58, 99, 117, 100, 97, 58, 58, 115, 111, 102, 116, 109, 97, 120, 58, 58, 83, 111, 102, 116, 109, 97, 120, 87, 97, 114, 112, 73, 109, 112, 108, 40, 76, 79, 65, 68, 44, 32, 83, 84, 79, 82, 69, 44, 32, 115, 105, 103, 110, 101, 100, 32, 108, 111, 110, 103, 44, 32, 115, 105, 103, 110, 101, 100, 32, 108, 111, 110, 103, 41, 32, 91, 119, 105, 116, 104, 32, 76, 79, 65, 68, 32, 61, 32, 83, 105, 109, 112, 108, 101, 76, 111, 97, 100, 60, 102, 108, 111, 97, 116, 44, 32, 102, 108, 111, 97, 116, 62, 59, 32, 83, 84, 79, 82, 69, 32, 61, 32, 83, 105, 109, 112, 108, 101, 83, 116, 111, 114, 101, 60, 102, 108, 111, 97, 116, 44, 32, 102, 108, 111, 97, 116, 62, 59, 32, 67, 111, 109, 112, 117, 116, 101, 84, 121, 112, 101, 32, 61, 32, 102, 108, 111, 97, 116, 59, 32, 105, 110, 116, 32, 112, 97, 99, 107, 95, 115, 105, 122, 101, 32, 61, 32, 50, 59, 32, 105, 110, 116, 32, 99, 111, 108, 115, 95, 112, 101, 114, 95, 116, 104, 114, 101, 97, 100, 32, 61, 32, 50, 48, 59, 32, 105, 110, 116, 32, 116, 104, 114, 101, 97, 100, 95, 103, 114, 111, 117, 112, 95, 119, 105, 100, 116, 104, 32, 61, 32, 51, 50, 59, 32, 105, 110, 116, 32, 114, 111, 119, 115, 95, 112, 101, 114, 95, 97, 99, 99, 101, 115, 115, 32, 61, 32, 49, 59, 32, 95, 95, 110, 118, 95, 98, 111, 111, 108, 32, 112, 97, 100, 100, 105, 110, 103, 32, 61, 32, 102, 97, 108, 115, 101, 59, 32, 111, 110, 101, 102, 108, 111, 119, 58, 58, 99, 117, 100, 97, 58, 58, 115, 111, 102, 116, 109, 97, 120, 58, 58, 65, 108, 103, 111, 114, 105, 116, 104, 109, 32, 97, 108, 103, 111, 114, 105, 116, 104, 109, 32, 61, 32, 111, 110, 101, 102, 108, 111, 119, 58, 58, 99, 117, 100, 97, 58, 58, 115, 111, 102, 116, 109, 97, 120, 58, 58, 65, 108, 103, 111, 114, 105, 116, 104, 109, 58, 58, 107, 83, 111, 102, 116, 109, 97, 120, 93};
.global .align 1 .b8 __unnamed_42[395] = {118, 111, 105, 100, 32, 111, 110, 101, 102, 108, 111, 119, 58, 58, 99, 117, 100, 97, 58, 58, 115, 111, 102, 116, 109, 97, 120, 58, 58, 83, 111, 102, 116, 109, 97, 120, 87, 97, 114, 112, 73, 109, 112, 108, 40, 76, 79, 65, 68, 44, 32, 83, 84, 79, 82, 69, 44, 32, 115, 105, 103, 110, 101, 100, 32, 108, 111, 110, 103, 44, 32, 115, 105, 103, 110, 101, 100, 32, 108, 111, 110, 103, 41, 32, 91, 119, 105, 116, 104, 32, 76, 79, 65, 68, 32, 61, 32, 83, 105, 109, 112, 108, 101, 76, 111, 97, 100, 60, 102, 108, 111, 97, 116, 44, 32, 102, 108, 111, 97, 116, 62, 59, 32, 83, 84, 79, 82, 69, 32, 61, 32, 83, 105, 109, 112, 108, 101, 83, 116, 111, 114, 101, 60, 102, 108, 111, 97, 116, 44, 32, 102, 108, 111, 97, 116, 62, 59, 32, 67, 111, 109, 112, 117, 116, 101, 84, 121, 112, 101, 32, 61, 32, 102, 108, 111, 97, 116, 59, 32, 105, 110, 116, 32, 112, 97, 99, 107, 95, 115, 105, 122, 101, 32, 61, 32, 50, 59, 32, 105, 110, 116, 32, 99, 111, 108, 115, 95, 112, 101, 114, 95, 116, 104, 114, 101, 97, 100, 32, 61, 32, 50, 48, 59, 32, 105, 110, 116, 32, 116, 104, 114, 101, 97, 100, 95, 103, 114, 111, 117, 112, 95, 119, 105, 100, 116, 104, 32, 61, 32, 51, 50, 59, 32, 105, 110, 116, 32, 114, 111, 119, 115, 95, 112, 101, 114, 95, 97, 99, 99, 101, 115, 115, 32, 61, 32, 49, 59, 32, 95, 95, 110, 118, 95, 98, 111, 111, 108, 32, 112, 97, 100, 100, 105, 110, 103, 32, 61, 32, 116, 114, 117, 101, 59, 32, 111, 110, 101, 102, 108, 111, 119, 58, 58, 99, 117, 100, 97, 58, 58, 115, 111, 102, 116, 109, 97, 120, 58, 58, 65, 108, 103, 111, 114, 105, 116, 104, 109, 32, 97, 108, 103, 111, 114, 105, 116, 104, 109, 32, 61, 32, 111, 110, 101, 102, 108, 111, 119, 58, 58, 99, 117, 100, 97, 58, 58, 115, 111, 102, 116, 109, 97, 120, 58, 58, 65, 108, 103, 111, 114, 105, 116, 104, 109, 58, 58, 107, 83, 111, 102, 116, 109, 97, 120, 93};
.global .align 1 .b8 __unnamed_43[396] = {118, 111, 105, 100, 32, 111, 110, 101, 102, 108, 111, 119, 58, 58, 99, 117, 100, 97, 58, 58, 115, 111, 102, 116, 109, 97, 120, 58, 58, 83, 111, 102, 116, 109, 97, 120, 87, 97, 114, 112, 73, 109, 112, 108, 40, 76, 79, 65, 68, 44, 32, 83, 84, 79, 82, 69, 44, 32, 115, 105, 103, 110, 101, 100, 32, 108, 111, 110, 103, 44, 32, 115, 105, 103, 110, 101, 100, 32, 108, 111, 110, 103, 41, 32, 91, 119, 105, 116, 104, 32, 76, 79, 65, 68, 32, 61, 32, 83, 105, 109, 112, 108, 101, 76, 111, 97, 100, 60, 102, 108, 111, 97, 116, 44, 32, 102, 108, 111, 97, 116, 62, 59, 32, 83, 84, 79, 82, 69, 32, 61, 32, 83, 105, 109, 112, 108, 101, 83, 116, 111, 114, 101, 60, 102, 108, 111, 97, 116, 44, 32, 102, 108, 111, 97, 116, 62, 59, 32, 67, 111, 109, 112, 117, 116, 101, 84, 121, 112, 101, 32, 61, 32, 102, 108, 111, 97, 116, 59, 32, 105, 110, 116, 32, 112, 97, 99, 107, 95, 115, 105, 122, 101, 32, 61, 32, 50, 59, 32, 105, 110, 116, 32, 99, 111, 108, 115, 95, 112, 101, 114, 95, 116, 104, 114, 101, 97, 100, 32, 61, 32, 50, 50, 59, 32, 105, 110, 116, 32, 116, 104, 114, 101, 97, 100, 95, 103, 114, 111, 117, 112, 95, 119, 105, 100, 116, 104, 32, 61, 32, 51, 50, 59, 32, 105, 110, 116, 32, 114, 111, 119, 115, 95, 112, 101, 114, 95, 97, 99, 99, 101, 115, 115, 32, 61, 32, 49, 59, 32, 95, 95, 110, 118, 95, 98, 111, 111, 108, 32, 112, 97, 100, 100, 105, 110, 103, 32, 61, 32, 102, 97, 108, 115, 101, 59, 32, 111, 110, 101, 102, 108, 111, 119, 58, 58, 99, 117, 100, 97, 58, 58, 115, 111, 102, 116, 109, 97, 120, 58, 58, 65, 108, 103, 111, 114, 105, 116, 104, 109, 32, 97, 108, 103, 111, 114, 105, 116, 104, 109, 32, 61, 32, 111, 110, 101, 102, 108, 111, 119, 58, 58, 99, 117, 100, 97, 58, 58, 115, 111, 102, 116, 109, 97, 120, 58, 58, 65, 108, 103, 111, 114, 105, 116, 104, 109, 58, 58, 107, 83, 111, 102, 116, 109, 97, 120, 93};
.global .align 1 .b8 __unnamed_44[395] = {118, 111, 105, 100, 32, 111, 110, 101, 102, 108, 111, 119, 58, 58, 99, 117, 100, 97, 58, 58, 115, 111, 102, 116, 109, 97, 120, 58, 58, 83, 111, 102, 116, 109, 97, 120, 87, 97, 114, 112, 73, 109, 112, 108, 40, 76, 79, 65, 68, 44, 32, 83, 84, 79, 82, 69, 44, 32, 115, 105, 103, 110, 101, 100, 32, 108, 111, 110, 103, 44, 32, 115, 105, 103, 110, 101, 100, 32, 108, 111, 110, 103, 41, 32, 91, 119, 105, 116, 104, 32, 76, 79, 65, 68, 32, 61, 32, 83, 105, 109, 112, 108, 101, 76, 111, 97, 100, 60, 102, 108, 111, 97, 116, 44, 32, 102, 108, 111, 97, 116, 62, 59, 32, 83, 84, 79, 82, 69, 32, 61, 32, 83, 105, 109, 112, 108, 101, 83, 116, 111, 114, 101, 60, 102, 108, 111, 97, 116, 44, 32, 102, 108, 111, 97, 116, 62, 59, 32, 67, 111, 109, 112, 117, 116, 101, 84, 121, 112, 101, 32, 61, 32, 102, 108, 111, 97, 116, 59, 32, 105, 110, 116, 32, 112, 97, 99, 107, 95, 115, 105, 122, 101, 32, 61, 32, 50, 59, 32, 105, 110, 116, 32, 99, 111, 108, 115, 95, 112, 101, 114, 95, 116, 104, 114, 101, 97, 100, 32, 61, 32, 50, 50, 59, 32, 105, 110, 116, 32, 116, 104, 114, 101, 97, 100, 95, 103, 114, 111, 117, 112, 95, 119, 105, 100, 116, 104, 32, 61, 32, 51, 50, 59, 32, 105, 110, 116, 32, 114, 111, 119, 115, 95, 112, 101, 114, 95, 97, 99, 99, 101, 115, 115, 32, 61, 32, 49, 59, 32, 95, 95, 110, 118, 95, 98, 111, 111, 108, 32, 112, 97, 100, 100, 105, 110, 103, 32, 61, 32, 116, 114, 117, 101, 59, 32, 111, 110, 101, 102, 108, 111, 119, 58, 58, 99, 117, 100, 97, 58, 58, 115, 111, 102, 116, 109, 97, 120, 58, 58, 65, 108, 103, 111, 114, 105, 116, 104, 109, 32, 97, 108, 103, 111, 114, 105, 116, 104, 109, 32, 61, 32, 111, 110, 101, 102, 108, 111, 119, 58, 58, 99, 117, 100, 97, 58, 58, 115, 111, 102, 116, 109, 97, 120, 58, 58, 65, 108, 103, 111, 114, 105, 116, 104, 109, 58, 58, 107, 83, 111, 102, 116, 109, 97, 120, 93};
.global .align 1 .b8 __unnamed_45[396] = {118, 111, 105, 100, 32, 111, 110, 101, 102, 108, 111, 119, 58, 58, 99, 117, 100, 97, 58, 58, 115, 111, 102, 116, 109, 97, 120, 58, 58, 83, 111, 102, 116, 109, 97, 120, 87, 97, 114, 112, 73, 109, 112, 108, 40, 76, 79, 65, 68, 44, 32, 83, 84, 79, 82, 69, 44, 32, 115, 105, 103, 110, 101, 100, 32, 108, 111, 110, 103, 44, 32, 115, 105, 103, 110, 101, 100, 32, 108, 111, 110, 103, 41, 32, 91, 119, 105, 116, 104, 32, 76, 79, 65, 68, 32, 61, 32, 83, 105, 109, 112, 108, 101, 76, 111, 97, 100, 60, 102, 108, 111, 97, 116, 44, 32, 102, 108, 111, 97, 116, 62, 59, 32, 83, 84, 79, 82, 69, 32, 61, 32, 83, 105, 109, 112, 108, 101, 83, 116, 111, 114, 101, 60, 102, 108, 111, 97, 116, 44, 32, 102, 108, 111, 97, 116, 62, 59, 32, 67, 111, 109, 112, 117, 116, 101, 84, 121, 112, 101, 32, 61, 32, 102, 108, 111, 97, 116, 59, 32, 105, 110, 116, 32, 112, 97, 99, 107, 95, 115, 105, 122, 101, 32, 61, 32, 50, 59, 32, 105, 110, 116, 32, 99, 111, 108, 115, 95, 112, 101, 114, 95, 116, 104, 114, 101, 97, 100, 32, 61, 32, 50, 52, 59, 32, 105, 110, 116, 32, 116, 104, 114, 101, 97, 100, 95, 103, 114, 111, 117, 112, 95, 119, 105, 100, 116, 104, 32, 61, 32, 51, 50, 59, 32, 105, 110, 116, 32, 114, 111, 119, 115, 95, 112, 101, 114, 95, 97, 99, 99, 101, 115, 115, 32, 61, 32, 49, 59, 32, 95, 95, 110, 118, 95, 98, 111, 111, 108, 32, 112, 97, 100, 100, 105, 110, 103, 32, 61, 32, 102, 97, 108, 115, 101, 59, 32, 111, 110, 101, 102, 108, 111, 119, 58, 58, 99, 117, 100, 97, 58, 58, 115, 111, 102, 116, 109, 97, 120, 58, 58, 65, 108, 103, 111, 114, 105, 116, 104, 109, 32, 97, 108, 103, 111, 114, 105, 116, 104, 109, 32, 61, 32, 111, 110, 101, 102, 108, 111, 119, 58, 58, 99, 117, 100, 97, 58, 58, 115, 111, 102, 116, 109, 97, 120, 58, 58, 65, 108, 103, 111, 114, 105, 116, 104, 109, 58, 58, 107, 83, 111, 102, 116, 109, 97, 120, 93};
.global .align 1 .b8 __unnamed_46[395] = {118, 111, 105, 100, 32, 111, 110, 101, 102, 108, 111, 119, 58, 58, 99, 117, 100, 97, 58, 58, 115, 111, 102, 116, 109, 97, 120, 58, 58, 83, 111, 102, 116, 109, 97, 120, 87, 97, 114, 112, 73, 109, 112, 108, 40, 76, 79, 65, 68, 44, 32, 83, 84, 79, 82, 69, 44, 32, 115, 105, 103, 110, 101, 100, 32, 108, 111, 110, 103, 44, 32, 115, 105, 103, 110, 101, 100, 32, 108, 111, 110, 103, 41, 32, 91, 119, 105, 116, 104, 32, 76, 79, 65, 68, 32, 61, 32, 83, 105, 109, 112, 108, 101, 76, 111, 97, 100, 60, 102, 108, 111, 97, 116, 44, 32, 102, 108, 111, 97, 116, 62, 59, 32, 83, 84, 79, 82, 69, 32, 61, 32, 83, 105, 109, 112, 108, 101, 83, 116, 111, 114, 101, 60, 102, 108, 111, 97, 116, 44, 32, 102, 108, 111, 97, 116, 62, 59, 32, 67, 111, 109, 112, 117, 116, 101, 84, 121, 112, 101, 32, 61, 32, 102, 108, 111, 97, 116, 59, 32, 105, 110, 116, 32, 112, 97, 99, 107, 95, 115, 105, 122, 101, 32, 61, 32, 50, 59, 32, 105, 110, 116, 32, 99, 111, 108, 115, 95, 112, 101, 114, 95, 116, 104, 114, 101, 97, 100, 32, 61, 32, 50, 52, 59, 32, 105, 110, 116, 32, 116, 104, 114, 101, 97, 100, 95, 103, 114, 111, 117, 112, 95, 119, 105, 100, 116, 104, 32, 61, 32, 51, 50, 59, 32, 105, 110, 116, 32, 114, 111, 119, 115, 95, 112, 101, 114, 95, 97, 99, 99, 101, 115, 115, 32, 61, 32, 49, 59, 32, 95, 95, 110, 118, 95, 98, 111, 111, 108, 32, 112, 97, 100, 100, 105, 110, 103, 32, 61, 32, 116, 114, 117, 101, 59, 32, 111, 110, 101, 102, 108, 111, 119, 58, 58, 99, 117, 100, 97, 58, 58, 115, 111, 102, 116, 109, 97, 120, 58, 58, 65, 108, 103, 111, 114, 105, 116, 104, 109, 32, 97, 108, 103, 111, 114, 105, 116, 104, 109, 32, 61, 32, 111, 110, 101, 102, 108, 111, 119, 58, 58, 99, 117, 100, 97, 58, 58, 115, 111, 102, 116, 109, 97, 120, 58, 58, 65, 108, 103, 111, 114, 105, 116, 104, 109, 58, 58, 107, 83, 111, 102, 116, 109, 97, 120, 93};
.global .align 1 .b8 __unnamed_47[396] = {118, 111, 105, 100, 32, 111, 110, 101, 102, 108, 111, 119, 58, 58, 99, 117, 100, 97, 58, 58, 115, 111, 102, 116, 109, 97, 120, 58, 58, 83, 111, 102, 116, 109, 97, 120, 87, 97, 114, 112, 73, 109, 112, 108, 40, 76, 79, 65, 68, 44, 32, 83, 84, 79, 82, 69, 44, 32, 115, 105, 103, 110, 101, 100, 32, 108, 111, 110, 103, 44, 32, 115, 105, 103, 110, 101, 100, 32, 108, 111, 110, 103, 41, 32, 91, 119, 105, 116, 104, 32, 76, 79, 65, 68, 32, 61, 32, 83, 105, 109, 112, 108, 101, 76, 111, 97, 100, 60, 102, 108, 111, 97, 116, 44, 32, 102, 108, 111, 97, 116, 62, 59, 32, 83, 84, 79, 82, 69, 32, 61, 32, 83, 105, 109, 112, 108, 101, 83, 116, 111, 114, 101, 60, 102, 108, 111, 97, 116, 44, 32, 102, 108, 111, 97, 116, 62, 59, 32, 67, 111, 109, 112, 117, 116, 101, 84, 121, 112, 101, 32, 61, 32, 102, 108, 111, 97, 116, 59, 32, 105, 110, 116, 32, 112, 97, 99, 107, 95, 115, 105, 122, 101, 32, 61, 32, 50, 59, 32, 105, 110, 116, 32, 99, 111, 108, 115, 95, 112, 101, 114, 95, 116, 104, 114, 101, 97, 100, 32, 61, 32, 50, 54, 59, 32, 105, 110, 116, 32, 116, 104, 114, 101, 97, 100, 95, 103, 114, 111, 117, 112, 95, 119, 105, 100, 116, 104, 32, 61, 32, 51, 50, 59, 32, 105, 110, 116, 32, 114, 111, 119, 115, 95, 112, 101, 114, 95, 97, 99, 99, 101, 115, 115, 32, 61, 32, 49, 59, 32, 95, 95, 110, 118, 95, 98, 111, 111, 108, 32, 112, 97, 100, 100, 105, 110, 103, 32, 61, 32, 102, 97, 108, 115, 101, 59, 32, 111, 110, 101, 102, 108, 111, 119, 58, 58, 99, 117, 100, 97, 58, 58, 115, 111, 102, 116, 109, 97, 120, 58, 58, 65, 108, 103, 111, 114, 105, 116, 104, 109, 32, 97, 108, 103, 111, 114, 105, 116, 104, 109, 32, 61, 32, 111, 110, 101, 102, 108, 111, 119, 58, 58, 99, 117, 100, 97, 58, 58, 115, 111, 102, 116, 109, 97, 120, 58, 58, 65, 108, 103, 111, 114, 105, 116, 104, 109, 58, 58, 107, 83, 111, 102, 116, 109, 97, 120, 93};
.global .align 1 .b8 __unnamed_48[395] = {118, 111, 105, 100, 32, 111, 110, 101, 102, 108, 111, 119, 58, 58, 99, 117, 100, 97, 58, 58, 115, 111, 102, 116, 109, 97, 120, 58, 58, 83, 111, 102, 116, 109, 97, 120, 87, 97, 114, 112, 73, 109, 112, 108, 40, 76, 79, 65, 68, 44, 32, 83, 84, 79, 82, 69, 44, 32, 115, 105, 103, 110, 101, 100, 32, 108, 111, 110, 103, 44, 32, 115, 105, 103, 110, 101, 100, 32, 108, 111, 110, 103, 41, 32, 91, 119, 105, 116, 104, 32, 76, 79, 65, 68, 32, 61, 32, 83, 105, 109, 112, 108, 101, 76, 111, 97, 100, 60, 102, 108, 111, 97, 116, 44, 32, 102, 108, 111, 97, 116, 62, 59, 32, 83, 84, 79, 82, 69, 32, 61, 32, 83, 105, 109, 112, 108, 101, 83, 116, 111, 114, 101, 60, 102, 108, 111, 97, 116, 44, 32, 102, 108, 111, 97, 116, 62, 59, 32, 67, 111, 109, 112, 117, 116, 101, 84, 121, 112, 101, 32, 61, 32, 102, 108, 111, 97, 116, 59, 32, 105, 110, 116, 32, 112, 97, 99, 107, 95, 115, 105, 122, 101, 32, 61, 32, 50, 59, 32, 105, 110, 116, 32, 99, 111, 108, 115, 95, 112, 101, 114, 95, 116, 104, 114, 101, 97, 100, 32, 61, 32, 50, 54, 59, 32, 105, 110, 116, 32, 116, 104, 114, 101, 97, 100, 95, 103, 114, 111, 117, 112, 95, 119, 105, 100, 116, 104, 32, 61, 32, 51, 50, 59, 32, 105, 110, 116, 32, 114, 111, 119, 115, 95, 112, 101, 114, 95, 97, 99, 99, 101, 115, 115, 32, 61, 32, 49, 59, 32, 95, 95, 110, 118, 95, 98, 111, 111, 108, 32, 112, 97, 100, 100, 105, 110, 103, 32, 61, 32, 116, 114, 117, 101, 59, 32, 111, 110, 101, 102, 108, 111, 119, 58, 58, 99, 117, 100, 97, 58, 58, 115, 111, 102, 116, 109, 97, 120, 58, 58, 65, 108, 103, 111, 114, 105, 116, 104, 109, 32, 97, 108, 103, 111, 114, 105, 116, 104, 109, 32, 61, 32, 111, 110, 101, 102, 108, 111, 119, 58, 58, 99, 117, 100, 97, 58, 58, 115, 111, 102, 116, 109, 97, 120, 58, 58, 65, 108, 103, 111, 114, 105, 116, 104, 109, 58, 58, 107, 83, 111, 102, 116, 109, 97, 120, 93};
.global .align 1 .b8 __unnamed_49[396] = {118, 111, 105, 100, 32, 111, 110, 101, 102, 108, 111, 119, 58, 58, 99, 117, 100, 97, 58, 58, 115, 111, 102, 116, 109, 97, 120, 58, 58, 83, 111, 102, 116, 109, 97, 120, 87, 97, 114, 112, 73, 109, 112, 108, 40, 76, 79, 65, 68, 44, 32, 83, 84, 79, 82, 69, 44, 32, 115, 105, 103, 110, 101, 100, 32, 108, 111, 110, 103, 44, 32, 115, 105, 103, 110, 101, 100, 32, 108, 111, 110, 103, 41, 32, 91, 119, 105, 116, 104, 32, 76, 79, 65, 68, 32, 61, 32, 83, 105, 109, 112, 108, 101, 76, 111, 97, 100, 60, 102, 108, 111, 97, 116, 44, 32, 102, 108, 111, 97, 116, 62, 59, 32, 83, 84, 79, 82, 69, 32, 61, 32, 83, 105, 109, 112, 108, 101, 83, 116, 111, 114, 101, 60, 102, 108, 111, 97, 116, 44, 32, 102, 108, 111, 97, 116, 62, 59, 32, 67, 111, 109, 112, 117, 116, 101, 84, 121, 112, 101, 32, 61, 32, 102, 108, 111, 97, 116, 59, 32, 105, 110, 116, 32, 112, 97, 99, 107, 95, 115, 105, 122, 101, 32, 61, 32, 50, 59, 32, 105, 110, 116, 32, 99, 111, 108, 115, 95, 112, 101, 114, 95, 116, 104, 114, 101, 97, 100, 32, 61, 32, 50, 56, 59, 32, 105, 110, 116, 32, 116, 104, 114, 101, 97, 100, 95, 103, 114, 111, 117, 112, 95, 119, 105, 100, 116, 104, 32, 61, 32, 51, 50, 59, 32, 105, 110, 116, 32, 114, 111, 119, 115, 95, 112, 101, 114, 95, 97, 99, 99, 101, 115, 115, 32, 61, 32, 49, 59, 32, 95, 95, 110, 118, 95, 98, 111, 111, 108, 32, 112, 97, 100, 100, 105, 110, 103, 32, 61, 32, 102, 97, 108, 115, 101, 59, 32, 111, 110, 101, 102, 108, 111, 119, 58, 58, 99, 117, 100, 97, 58, 58, 115, 111, 102, 116, 109, 97, 120, 58, 58, 65, 108, 103, 111, 114, 105, 116, 104, 109, 32, 97, 108, 103, 111, 114, 105, 116, 104, 109, 32, 61, 32, 111, 110, 101, 102, 108, 111, 119, 58, 58, 99, 117, 100, 97, 58, 58, 115, 111, 102, 116, 109, 97, 120, 58, 58, 65, 108, 103, 111, 114, 105, 116, 104, 109, 58, 58, 107, 83, 111, 102, 116, 109, 97, 120, 93};
.global .align 1 .b8 __unnamed_50[395] = {118, 111, 105, 100, 32, 111, 110, 101, 102, 108, 111, 119, 58, 58, 99, 117, 100, 97, 58, 58, 115, 111, 102, 116, 109, 97, 120, 58, 58, 83, 111, 102, 116, 109, 97, 120, 87, 97, 114, 112, 73, 109, 112, 108, 40, 76, 79, 65, 68, 44, 32, 83, 84, 79, 82, 69, 44, 32, 115, 105, 103, 110, 101, 100, 32, 108, 111, 110, 103, 44, 32, 115, 105, 103, 110, 101, 100, 32, 108, 111, 110, 103, 41, 32, 91, 119, 105, 116, 104, 32, 76, 79, 65, 68, 32, 61, 32, 83, 105, 109, 112, 108, 101, 76, 111, 97, 100, 60, 102, 108, 111, 97, 116, 44, 32, 102, 108, 111, 97, 116, 62, 59, 32, 83, 84, 79, 82, 69, 32, 61, 32, 83, 105, 109, 112, 108, 101, 83, 116, 111, 114, 101, 60, 102, 108, 111, 97, 116, 44, 32, 102, 108, 111, 97, 116, 62, 59, 32, 67, 111, 109, 112, 117, 116, 101, 84, 121, 112, 101, 32, 61, 32, 102, 108, 111, 97, 116, 59, 32, 105, 110, 116, 32, 112, 97, 99, 107, 95, 115, 105, 122, 101, 32, 61, 32, 50, 59, 32, 105, 110, 116, 32, 99, 111, 108, 115, 95, 112, 101, 114, 95, 116, 104, 114, 101, 97, 100, 32, 61, 32, 50, 56, 59, 32, 105, 110, 116, 32, 116, 104, 114, 101, 97, 100, 95, 103, 114, 111, 117, 112, 95, 119, 105, 100, 116, 104, 32, 61, 32, 51, 50, 59, 32, 105, 110, 116, 32, 114, 111, 119, 115, 95, 112, 101, 114, 95, 97, 99, 99, 101, 115, 115, 32, 61, 32, 49, 59, 32, 95, 95, 110, 118, 95, 98, 111, 111, 108, 32, 112, 97, 100, 100, 105, 110, 103, 32, 61, 32, 116, 114, 117, 101, 59, 32, 111, 110, 101, 102, 108, 111, 119, 58, 58, 99, 117, 100, 97, 58, 58, 115, 111, 102, 116, 109, 97, 120, 58, 58, 65, 108, 103, 111, 114, 105, 116, 104, 109, 32, 97, 108, 103, 111, 114, 105, 116, 104, 109, 32, 61, 32, 111, 110, 101, 102, 108, 111, 119, 58, 58, 99, 117, 100, 97, 58, 58, 115, 111, 102, 116, 109, 97, 120, 58, 58, 65, 108, 103, 111, 114, 105, 116, 104, 109, 58, 58, 107, 83, 111, 102, 116, 109, 97, 120, 93};
.global .align 1 .b8 __unnamed_51[396] = {118, 111, 105, 100, 32, 111, 110, 101, 102, 108, 111, 119, 58, 58, 99, 117, 100, 97, 58, 58, 115, 111, 102, 116, 109, 97, 120, 58, 58, 83, 111, 102, 116, 109, 97, 120, 87, 97, 114, 112, 73, 109, 112, 108, 40, 76, 79, 65, 68, 44, 32, 83, 84, 79, 82, 69, 44, 32, 115, 105, 103, 110, 101, 100, 32, 108, 111, 110, 103, 44, 32, 115, 105, 103, 110, 101, 100, 32, 108, 111, 110, 103, 41, 32, 91, 119, 105, 116, 104, 32, 76, 79, 65, 68, 32, 61, 32, 83, 105, 109, 112, 108, 101, 76, 111, 97, 100, 60, 102, 108, 111, 97, 116, 44, 32, 102, 108, 111, 97, 116, 62, 59, 32, 83, 84, 79, 82, 69, 32, 61, 32, 83, 105, 109, 112, 108, 101, 83, 116, 111, 114, 101, 60, 102, 108, 111, 97, 116, 44, 32, 102, 108, 111, 97, 116, 62, 59, 32, 67, 111, 109, 112, 117, 116, 101, 84, 121, 112, 101, 32, 61, 32, 102, 108, 111, 97, 116, 59, 32, 105, 110, 116, 32, 112, 97, 99, 107, 95, 115, 105, 122, 101, 32, 61, 32, 50, 59, 32, 105, 110, 116, 32, 99, 111, 108, 115, 95, 112, 101, 114, 95, 116, 104, 114, 101, 97, 100, 32, 61, 32, 51, 48, 59, 32, 105, 110, 116, 32, 116, 104, 114, 101, 97, 100, 95, 103, 114, 111, 117, 112, 95, 119, 105, 100, 116, 104, 32, 61, 32, 51, 50, 59, 32, 105, 110, 116, 32, 114, 111, 119, 115, 95, 112, 101, 114, 95, 97, 99, 99, 101, 115, 115, 32, 61, 32, 49, 59, 32, 95, 95, 110, 118, 95, 98, 111, 111, 108, 32, 112, 97, 100, 100, 105, 110, 103, 32, 61, 32, 102, 97, 108, 115, 101, 59, 32, 111, 110, 101, 102, 108, 111, 119, 58, 58, 99, 117, 100, 97, 58, 58, 115, 111, 102, 116, 109, 97, 120, 58, 58, 65, 108, 103, 111, 114, 105, 116, 104, 109, 32, 97, 108, 103, 111, 114, 105, 116, 104, 109, 32, 61, 32, 111, 110, 101, 102, 108, 111, 119, 58, 58, 99, 117, 100, 97, 58, 58, 115, 111, 102, 116, 109, 97, 120, 58, 58, 65, 108, 103, 111, 114, 105, 116, 104, 109, 58, 58, 107, 83, 111, 102, 116, 109, 97, 120, 93};
.global .align 1 .b8 __unnamed_52[395] = {118, 111, 105, 100, 32, 111, 110, 101, 102, 108, 111, 119, 58, 58, 99, 117, 100, 97, 58, 58, 115, 111, 102, 116, 109, 97, 120, 58, 58, 83, 111, 102, 116, 109, 97, 120, 87, 97, 114, 112, 73, 109, 112, 108, 40, 76, 79, 65, 68, 44, 32, 83, 84, 79, 82, 69, 44, 32, 115, 105, 103, 110, 101, 100, 32, 108, 111, 110, 103, 44, 32, 115, 105, 103, 110, 101, 100, 32, 108, 111, 110, 103, 41, 32, 91, 119, 105, 116, 104, 32, 76, 79, 65, 68, 32, 61, 32, 83, 105, 109, 112, 108, 101, 76, 111, 97, 100, 60, 102, 108, 111, 97, 116, 44, 32, 102, 108, 111, 97, 116, 62, 59, 32, 83, 84, 79, 82, 69, 32, 61, 32, 83, 105, 109, 112, 108, 101, 83, 116, 111, 114, 101, 60, 102, 108, 111, 97, 116, 44, 32, 102, 108, 111, 97, 116, 62, 59, 32, 67, 111, 109, 112, 117, 116, 101, 84, 121, 112, 101, 32, 61, 32, 102, 108, 111, 97, 116, 59, 32, 105, 110, 116, 32, 112, 97, 99, 107, 95, 115, 105, 122, 101, 32, 61, 32, 50, 59, 32, 105, 110, 116, 32, 99, 111, 108, 115, 95, 112, 101, 114, 95, 116, 104, 114, 101, 97, 100, 32, 61, 32, 51, 48, 59, 32, 105, 110, 116, 32, 116, 104, 114, 101, 97, 100, 95, 103, 114, 111, 117, 112, 95, 119, 105, 100, 116, 104, 32, 61, 32, 51, 50, 59, 32, 105, 110, 116, 32, 114, 111, 119, 115, 95, 112, 101, 114, 95, 97, 99, 99, 101, 115, 115, 32, 61, 32, 49, 59, 32, 95, 95, 110, 118, 95, 98, 111, 111, 108, 32, 112, 97, 100, 100, 105, 110, 103, 32, 61, 32, 116, 114, 117, 101, 59, 32, 111, 110, 101, 102, 108, 111, 119, 58, 58, 99, 117, 100, 97, 58, 58, 115, 111, 102, 116, 109, 97, 120, 58, 58, 65, 108, 103, 111, 114, 105, 116, 104, 109, 32, 97, 108, 103, 111, 114, 105, 116, 104, 109, 32, 61, 32, 111, 110, 101, 102, 108, 111, 119, 58, 58, 99, 117, 100, 97, 58, 58, 115, 111, 102, 116, 109, 97, 120, 58, 58, 65, 108, 103, 111, 114, 105, 116, 104, 109, 58, 58, 107, 83, 111, 102, 116, 109, 97, 120, 93};
.global .align 1 .b8 __unnamed_53[396] = {118, 111, 105, 100, 32, 111, 110, 101, 102, 108, 111, 119, 58, 58, 99, 117, 100, 97, 58, 58, 115, 111, 102, 116, 109, 97, 120, 58, 58, 83, 111, 102, 116, 109, 97, 120, 87, 97, 114, 112, 73, 109, 112, 108, 40, 76, 79, 65, 68, 44, 32, 83, 84, 79, 82, 69, 44, 32, 115, 105, 103, 110, 101, 100, 32, 108, 111, 110, 103, 44, 32, 115, 105, 103, 110, 101, 100, 32, 108, 111, 110, 103, 41, 32, 91, 119, 105, 116, 104, 32, 76, 79, 65, 68, 32, 61, 32, 83, 105, 109, 112, 108, 101, 76, 111, 97, 100, 60, 102, 108, 111, 97, 116, 44, 32, 102, 108, 111, 97, 116, 62, 59, 32, 83, 84, 79, 82, 69, 32, 61, 32, 83, 105, 109, 112, 108, 101, 83, 116, 111, 114, 101, 60, 102, 108, 111, 97, 116, 44, 32, 102, 108, 111, 97, 116, 62, 59, 32, 67, 111, 109, 112, 117, 116, 101, 84, 121, 112, 101, 32, 61, 32, 102, 108, 111, 97, 116, 59, 32, 105, 110, 116, 32, 112, 97, 99, 107, 95, 115, 105, 122, 101, 32, 61, 32, 50, 59, 32, 105, 110, 116, 32, 99, 111, 108, 115, 95, 112, 101, 114, 95, 116, 104, 114, 101, 97, 100, 32, 61, 32, 51, 50, 59, 32, 105, 110, 116, 32, 116, 104, 114, 101, 97, 100, 95, 103, 114, 111, 117, 112, 95, 119, 105, 100, 116, 104, 32, 61, 32, 51, 50, 59, 32, 105, 110, 116, 32, 114, 111, 119, 115, 95, 112, 101, 114, 95, 97, 99, 99, 101, 115, 115, 32, 61, 32, 49, 59, 32, 95, 95, 110, 118, 95, 98, 111, 111, 108, 32, 112, 97, 100, 100, 105, 110, 103, 32, 61, 32, 102, 97, 108, 115, 101, 59, 32, 111, 110, 101, 102, 108, 111, 119, 58, 58, 99, 117, 100, 97, 58, 58, 115, 111, 102, 116, 109, 97, 120, 58, 58, 65, 108, 103, 111, 114, 105, 116, 104, 109, 32, 97, 108, 103, 111, 114, 105, 116, 104, 109, 32, 61, 32, 111, 110, 101, 102, 108, 111, 119, 58, 58, 99, 117, 100, 97, 58, 58, 115, 111, 102, 116, 109, 97, 120, 58, 58, 65, 108, 103, 111, 114, 105, 116, 104, 109, 58, 58, 107, 83, 111, 102, 116, 109, 97, 120, 93};
.global .align 1 .b8 __unnamed_54[395] = {118, 111, 105, 100, 32, 111, 110, 101, 102, 108, 111, 119, 58, 58, 99, 117, 100, 97, 58, 58, 115, 111, 102, 116, 109, 97, 120, 58, 58, 83, 111, 102, 116, 109, 97, 120, 87, 97, 114, 112, 73, 109, 112, 108, 40, 76, 79, 65, 68, 44, 32, 83, 84, 79, 82, 69, 44, 32, 115, 105, 103, 110, 101, 100, 32, 108, 111, 110, 103, 44, 32, 115, 105, 103, 110, 101, 100, 32, 108, 111, 110, 103, 41, 32, 91, 119, 105, 116, 104, 32, 76, 79, 65, 68, 32, 61, 32, 83, 105, 109, 112, 108, 101, 76, 111, 97, 100, 60, 102, 108, 111, 97, 116, 44, 32, 102, 108, 111, 97, 116, 62, 59, 32, 83, 84, 79, 82, 69, 32, 61, 32, 83, 105, 109, 112, 108, 101, 83, 116, 111, 114, 101, 60, 102, 108, 111, 97, 116, 44, 32, 102, 108, 111, 97, 116, 62, 59, 32, 67, 111, 109, 112, 117, 116, 101, 84, 121, 112, 101, 32, 61, 32, 102, 108, 111, 97, 116, 59, 32, 105, 110, 116, 32, 112, 97, 99, 107, 95, 115, 105, 122, 101, 32, 61, 32, 50, 59, 32, 105, 110, 116, 32, 99, 111, 108, 115, 95, 112, 101, 114, 95, 116, 104, 114, 101, 97, 100, 32, 61, 32, 51, 50, 59, 32, 105, 110, 116, 32, 116, 104, 114, 101, 97, 100, 95, 103, 114, 111, 117, 112, 95, 119, 105, 100, 116, 104, 32, 61, 32, 51, 50, 59, 32, 105, 110, 116, 32, 114, 111, 119, 115, 95, 112, 101, 114, 95, 97, 99, 99, 101, 115, 115, 32, 61, 32, 49, 59, 32, 95, 95, 110, 118, 95, 98, 111, 111, 108, 32, 112, 97, 100, 100, 105, 110, 103, 32, 61, 32, 116, 114, 117, 101, 59, 32, 111, 110, 101, 102, 108, 111, 119, 58, 58, 99, 117, 100, 97, 58, 58, 115, 111, 102, 116, 109, 97, 120, 58, 58, 65, 108, 103, 111, 114, 105, 116, 104, 109, 32, 97, 108, 103, 111, 114, 105, 116, 104, 109, 32, 61, 32, 111, 110, 101, 102, 108, 111, 119, 58, 58, 99, 117, 100, 97, 58, 58, 115, 111, 102, 116, 109, 97, 120, 58, 58, 65, 108, 103, 111, 114, 105, 116, 104, 109, 58, 58, 107, 83, 111, 102, 116, 109, 97, 120, 93};
.global .align 1 .b8 __unnamed_55[394] = {118, 111, 105, 100, 32, 111, 110, 101, 102, 108, 111, 119, 58, 58, 99, 117, 100, 97, 58, 58, 115, 111, 102, 116, 109, 97, 120, 58, 58, 83, 111, 102, 116, 109, 97, 120, 87, 97, 114, 112, 73, 109, 112, 108, 40, 76, 79, 65, 68, 44, 32, 83, 84, 79, 82, 69, 44, 32, 115, 105, 103, 110, 101, 100, 32, 108, 111, 110, 103, 44, 32, 115, 105, 103, 110, 101, 100, 32, 108, 111, 110, 103, 41, 32, 91, 119, 105, 116, 104, 32, 76, 79, 65, 68, 32, 61, 32, 83, 105, 109, 112, 108, 101, 76, 111, 97, 100, 60, 102, 108, 111, 97, 116, 44, 32, 102, 108, 111, 97, 116, 62, 59, 32, 83, 84, 79, 82, 69, 32, 61, 32, 83, 105, 109, 112, 108, 101, 83, 116, 111, 114, 101, 60, 102, 108, 111, 97, 116, 44, 32, 102, 108, 111, 97, 116, 62, 59, 32, 67, 111, 109, 112, 117, 116, 101, 84, 121, 112, 101, 32, 61, 32, 102, 108, 111, 97, 116, 59, 32, 105, 110, 116, 32, 112, 97, 99, 107, 95, 115, 105, 122, 101, 32, 61, 32, 49, 59, 32, 105, 110, 116, 32, 99, 111, 108, 115, 95, 112, 101, 114, 95, 116, 104, 114, 101, 97, 100, 32, 61, 32, 49, 59, 32, 105, 110, 116, 32, 116, 104, 114, 101, 97, 100, 95, 103, 114, 111, 117, 112, 95, 119, 105, 100, 116, 104, 32, 61, 32, 49, 59, 32, 105, 110, 116, 32, 114, 111, 119, 115, 95, 112, 101, 114, 95, 97, 99, 99, 101, 115, 115, 32, 61, 32, 50, 59, 32, 95, 95, 110, 118, 95, 98, 111, 111, 108, 32, 112, 97, 100, 100, 105, 110, 103, 32, 61, 32, 102, 97, 108, 115, 101, 59, 32, 111, 110, 101, 102, 108, 111, 119, 58, 58, 99, 117, 100, 97, 58, 58, 115, 111, 102, 116, 109, 97, 120, 58, 58, 65, 108, 103, 111, 114, 105, 116, 104, 109, 32, 97, 108, 103, 111, 114, 105, 116, 104, 109, 32, 61, 32, 111, 110, 101, 102, 108, 111, 119, 58, 58, 99, 117, 100, 97, 58, 58, 115, 111, 102, 116, 109, 97, 120, 58, 58, 65, 108, 103, 111, 114, 105, 116, 104, 109, 58, 58, 107, 83, 111, 102, 116, 109, 97, 120, 93};
.global .align 1 .b8 __unnamed_56[393] = {118, 111, 105, 100, 32, 111, 110, 101, 102, 108, 111, 119, 58, 58, 99, 117, 100, 97, 58, 58, 115, 111, 102, 116, 109, 97, 120, 58, 58, 83, 111, 102, 116, 109, 97, 120, 87, 97, 114, 112, 73, 109, 112, 108, 40, 76, 79, 65, 68, 44, 32, 83, 84, 79, 82, 69, 44, 32, 115, 105, 103, 110, 101, 100, 32, 108, 111, 110, 103, 44, 32, 115, 105, 103, 110, 101, 100, 32, 108, 111, 110, 103, 41, 32, 91, 119, 105, 116, 104, 32, 76, 79, 65, 68, 32, 61, 32, 83, 105, 109, 112, 108, 101, 76, 111, 97, 100, 60, 102, 108, 111, 97, 116, 44, 32, 102, 108, 111, 97, 116, 62, 59, 32, 83, 84, 79, 82, 69, 32, 61, 32, 83, 105, 109, 112, 108, 101, 83, 116, 111, 114, 101, 60, 102, 108, 111, 97, 116, 44, 32, 102, 108, 111, 97, 116, 62, 59, 32, 67, 111, 109, 112, 117, 116, 101, 84, 121, 112, 101, 32, 61, 32, 102, 108, 111, 97, 116, 59, 32, 105, 110, 116, 32, 112, 97, 99, 107, 95, 115, 105, 122, 101, 32, 61, 32, 49, 59, 32, 105, 110, 116, 32, 99, 111, 108, 115, 95, 112, 101, 114, 95, 116, 104, 114, 101, 97, 100, 32, 61, 32, 49, 59, 32, 105, 110, 116, 32, 116, 104, 114, 101, 97, 100, 95, 103, 114, 111, 117, 112, 95, 119, 105, 100, 116, 104, 32, 61, 32, 49, 59, 32, 105, 110, 116, 32, 114, 111, 119, 115, 95, 112, 101, 114, 95, 97, 99, 99, 101, 115, 115, 32, 61, 32, 50, 59, 32, 95, 95, 110, 118, 95, 98, 111, 111, 108, 32, 112, 97, 100, 100, 105, 110, 103, 32, 61, 32, 116, 114, 117, 101, 59, 32, 111, 110, 101, 102, 108, 111, 119, 58, 58, 99, 117, 100, 97, 58, 58, 115, 111, 102, 116, 109, 97, 120, 58, 58, 65, 108, 103, 111, 114, 105, 116, 104, 109, 32, 97, 108, 103, 111, 114, 105, 116, 104, 109, 32, 61, 32, 111, 110, 101, 102, 108, 111, 119, 58, 58, 99, 117, 100, 97, 58, 58, 115, 111, 102, 116, 109, 97, 120, 58, 58, 65, 108, 103, 111, 114, 105, 116, 104, 109, 58, 58, 107, 83, 111, 102, 116, 109, 97, 120, 93};
.global .align 1 .b8 __unnamed_57[394] = {118, 111, 105, 100, 32, 111, 110, 101, 102, 108, 111, 119, 58, 58, 99, 117, 100, 97, 58, 58, 115, 111, 102, 116, 109, 97, 120, 58, 58, 83, 111, 102, 116, 109, 97, 120, 87, 97, 114, 112, 73, 109, 112, 108, 40, 76, 79, 65, 68, 44, 32, 83, 84, 79, 82, 69, 44, 32, 115, 105, 103, 110, 101, 100, 32, 108, 111, 110, 103, 44, 32, 115, 105, 103, 110, 101, 100, 32, 108, 111, 110, 103, 41, 32, 91, 119, 105, 116, 104, 32, 76, 79, 65, 68, 32, 61, 32, 83, 105, 109, 112, 108, 101, 76, 111, 97, 100, 60, 102, 108, 111, 97, 116, 44, 32, 102, 108, 111, 97, 116, 62, 59, 32, 83, 84, 79, 82, 69, 32, 61, 32, 83, 105, 109, 112, 108, 101, 83, 116, 111, 114, 101, 60, 102, 108, 111, 97, 116, 44, 32, 102, 108, 111, 97, 116, 62, 59, 32, 67, 111, 109, 112, 117, 116, 101, 84, 121, 112, 101, 32, 61, 32, 102, 108, 111, 97, 116, 59, 32, 105, 110, 116, 32, 112, 97, 99, 107, 95, 115, 105, 122, 101, 32, 61, 32, 49, 59, 32, 105, 110, 116, 32, 99, 111, 108, 115, 95, 112, 101, 114, 95, 116, 104, 114, 101, 97, 100, 32, 61, 32, 49, 59, 32, 105, 110, 116, 32, 116, 104, 114, 101, 97, 100, 95, 103, 114, 111, 117, 112, 95, 119, 105, 100, 116, 104, 32, 61, 32, 49, 59, 32, 105, 110, 116, 32, 114, 111, 119, 115, 95, 112, 101, 114, 95, 97, 99, 99, 101, 115, 115, 32, 61, 32, 49, 59, 32, 95, 95, 110, 118, 95, 98, 111, 111, 108, 32, 112, 97, 100, 100, 105, 110, 103, 32, 61, 32, 102, 97, 108, 115, 101, 59, 32, 111, 110, 101, 102, 108, 111, 119, 58, 58, 99, 117, 100, 97, 58, 58, 115, 111, 102, 116, 109, 97, 120, 58, 58, 65, 108, 103, 111, 114, 105, 116, 104, 109, 32, 97, 108, 103, 111, 114, 105, 116, 104, 109, 32, 61, 32, 111, 110, 101, 102, 108, 111, 119, 58, 58, 99, 117, 100, 97, 58, 58, 115, 111, 102, 116, 109, 97, 120, 58, 58, 65, 108, 103, 111, 114, 105, 116, 104, 109, 58, 58, 107, 83, 111, 102, 116, 109, 97, 120, 93};
.global .align 1 .b8 __unnamed_58[393] = {118, 111, 105, 100, 32, 111, 110, 101, 102, 108, 111, 119, 58, 58, 99, 117, 100, 97, 58, 58, 115, 111, 102, 116, 109, 97, 120, 58, 58, 83, 111, 102, 116, 109, 97, 120, 87, 97, 114, 112, 73, 109, 112, 108, 40, 76, 79, 65, 68, 44, 32, 83, 84, 79, 82, 69, 44, 32, 115, 105, 103, 110, 101, 100, 32, 108, 111, 110, 103, 44, 32, 115, 105, 103, 110, 101, 100, 32, 108, 111, 110, 103, 41, 32, 91, 119, 105, 116, 104, 32, 76, 79, 65, 68, 32, 61, 32, 83, 105, 109, 112, 108, 101, 76, 111, 97, 100, 60, 102, 108, 111, 97, 116, 44, 32, 102, 108, 111, 97, 116, 62, 59, 32, 83, 84, 79, 82, 69, 32, 61, 32, 83, 105, 109, 112, 108, 101, 83, 116, 111, 114, 101, 60, 102, 108, 111, 97, 116, 44, 32, 102, 108, 111, 97, 116, 62, 59, 32, 67, 111, 109, 112, 117, 116, 101, 84, 121, 112, 101, 32, 61, 32, 102, 108, 111, 97, 116, 59, 32, 105, 110, 116, 32, 112, 97, 99, 107, 95, 115, 105, 122, 101, 32, 61, 32, 49, 59, 32, 105, 110, 116, 32, 99, 111, 108, 115, 95, 112, 101, 114, 95, 116, 104, 114, 101, 97, 100, 32, 61, 32, 49, 59, 32, 105, 110, 116, 32, 116, 104, 114, 101, 97, 100, 95, 103, 114, 111, 117, 112, 95, 119, 105, 100, 116, 104, 32, 61, 32, 49, 59, 32, 105, 110, 116, 32, 114, 111, 119, 115, 95, 112, 101, 114, 95, 97, 99, 99, 101, 115, 115, 32, 61, 32, 49, 59, 32, 95, 95, 110, 118, 95, 98, 111, 111, 108, 32, 112, 97, 100, 100, 105, 110, 103, 32, 61, 32, 116, 114, 117, 101, 59, 32, 111, 110, 101, 102, 108, 111, 119, 58, 58, 99, 117, 100, 97, 58, 58, 115, 111, 102, 116, 109, 97, 120, 58, 58, 65, 108, 103, 111, 114, 105, 116, 104, 109, 32, 97, 108, 103, 111, 114, 105, 116, 104, 109, 32, 61, 32, 111, 110, 101, 102, 108, 111, 119, 58, 58, 99, 117, 100, 97, 58, 58, 115, 111, 102, 116, 109, 97, 120, 58, 58, 65, 108, 103, 111, 114, 105, 116, 104, 109, 58, 58, 107, 83, 111, 102, 116, 109, 97, 120, 93};
.global .align 1 .b8 __unnamed_59[394] = {118, 111, 105, 100, 32, 111, 110, 101, 102, 108, 111, 119, 58, 58, 99, 117, 100, 97, 58, 58, 115, 111, 102, 116, 109, 97, 120, 58, 58, 83, 111, 102, 116, 109, 97, 120, 87, 97, 114, 112, 73, 109, 112, 108, 40, 76, 79, 65, 68, 44, 32, 83, 84, 79, 82, 69, 44, 32, 115, 105, 103, 110, 101, 100, 32, 108, 111, 110, 103, 44, 32, 115, 105, 103, 110, 101, 100, 32, 108, 111, 110, 103, 41, 32, 91, 119, 105, 116, 104, 32, 76, 79, 65, 68, 32, 61, 32, 83, 105, 109, 112, 108, 101, 76, 111, 97, 100, 60, 102, 108, 111, 97, 116, 44, 32, 102, 108, 111, 97, 116, 62, 59, 32, 83, 84, 79, 82, 69, 32, 61, 32, 83, 105, 109, 112, 108, 101, 83, 116, 111, 114, 101, 60, 102, 108, 111, 97, 116, 44, 32, 102, 108, 111, 97, 116, 62, 59, 32, 67, 111, 109, 112, 117, 116, 101, 84, 121, 112, 101, 32, 61, 32, 102, 108, 111, 97, 116, 59, 32, 105, 110, 116, 32, 112, 97, 99, 107, 95, 115, 105, 122, 101, 32, 61, 32, 49, 59, 32, 105, 110, 116, 32, 99, 111, 108, 115, 95, 112, 101, 114, 95, 116, 104, 114, 101, 97, 100, 32, 61, 32, 49, 59, 32, 105, 110, 116, 32, 116, 104, 114, 101, 97, 100, 95, 103, 114, 111, 117, 112, 95, 119, 105, 100, 116, 104, 32, 61, 32, 50, 59, 32, 105, 110, 116, 32, 114, 111, 119, 115, 95, 112, 101, 114, 95, 97, 99, 99, 101, 115, 115, 32, 61, 32, 50, 59, 32, 95, 95, 110, 118, 95, 98, 111, 111, 108, 32, 112, 97, 100, 100, 105, 110, 103, 32, 61, 32, 102, 97, 108, 115, 101, 59, 32, 111, 110, 101, 102, 108, 111, 119, 58, 58, 99, 117, 100, 97, 58, 58, 115, 111, 102, 116, 109, 97, 120, 58, 58, 65, 108, 103, 111, 114, 105, 116, 104, 109, 32, 97, 108, 103, 111, 114, 105, 116, 104, 109, 32, 61, 32, 111, 110, 101, 102, 108, 111, 119, 58, 58, 99, 117, 100, 97, 58, 58, 115, 111, 102, 116, 109, 97, 120, 58, 58, 65, 108, 103, 111, 114, 105, 116, 104, 109, 58, 58, 107, 83, 111, 102, 116, 109, 97, 120, 93};
.global .align 1 .b8 __unnamed_60[393] = {118, 111, 105, 100, 32, 111, 110, 101, 102, 108, 111, 119, 58, 58, 99, 117, 100, 97, 58, 58, 115, 111, 102, 116, 109, 97, 120, 58, 58, 83, 111, 102, 116, 109, 97, 120, 87, 97, 114, 112, 73, 109, 112, 108, 40, 76, 79, 65, 68, 44, 32, 83, 84, 79, 82, 69, 44, 32, 115, 105, 103, 110, 101, 100, 32, 108, 111, 110, 103, 44, 32, 115, 105, 103, 110, 101, 100, 32, 108, 111, 110, 103, 41, 32, 91, 119, 105, 116, 104, 32, 76, 79, 65, 68, 32, 61, 32, 83, 105, 109, 112, 108, 101, 76, 111, 97, 100, 60, 102, 108, 111, 97, 116, 44, 32, 102, 108, 111, 97, 116, 62, 59, 32, 83, 84, 79, 82, 69, 32, 61, 32, 83, 105, 109, 112, 108, 101, 83, 116, 111, 114, 101, 60, 102, 108, 111, 97, 116, 44, 32, 102, 108, 111, 97, 116, 62, 59, 32, 67, 111, 109, 112, 117, 116, 101, 84, 121, 112, 101, 32, 61, 32, 102, 108, 111, 97, 116, 59, 32, 105, 110, 116, 32, 112, 97, 99, 107, 95, 115, 105, 122, 101, 32, 61, 32, 49, 59, 32, 105, 110, 116, 32, 99, 111, 108, 115, 95, 112, 101, 114, 95, 116, 104, 114, 101, 97, 100, 32, 61, 32, 49, 59, 32, 105, 110, 116, 32, 116, 104, 114, 101, 97, 100, 95, 103, 114, 111, 117, 112, 95, 119, 105, 100, 116, 104, 32, 61, 32, 50, 59, 32, 105, 110, 116, 32, 114, 111, 119, 115, 95, 112, 101, 114, 95, 97, 99, 99, 101, 115, 115, 32, 61, 32, 50, 59, 32, 95, 95, 110, 118, 95, 98, 111, 111, 108, 32, 112, 97, 100, 100, 105, 110, 103, 32, 61, 32, 116, 114, 117, 101, 59, 32, 111, 110, 101, 102, 108, 111, 119, 58, 58, 99, 117, 100, 97, 58, 58, 115, 111, 102, 116, 109, 97, 120, 58, 58, 65, 108, 103, 111, 114, 105, 116, 104, 109, 32, 97, 108, 103, 111, 114, 105, 116, 104, 109, 32, 61, 32, 111, 110, 101, 102, 108, 111, 119, 58, 58, 99, 117, 100, 97, 58, 58, 115, 111, 102, 116, 109, 97, 120, 58, 58, 65, 108, 103, 111, 114, 105, 116, 104, 109, 58, 58, 107, 83, 111, 102, 116, 109, 97, 120, 93};
.global .align 1 .b8 __unnamed_61[394] = {118, 111, 105, 100, 32, 111, 110, 101, 102, 108, 111, 119, 58, 58, 99, 117, 100, 97, 58, 58, 115, 111, 102, 116, 109, 97, 120, 58, 58, 83, 111, 102, 116, 109, 97, 120, 87, 97, 114, 112, 73, 109, 112, 108, 40, 76, 79, 65, 68, 44, 32, 83, 84, 79, 82, 69, 44, 32, 115, 105, 103, 110, 101, 100, 32, 108, 111, 110, 103, 44, 32, 115, 105, 103, 110, 101, 100, 32, 108, 111, 110, 103, 41, 32, 91, 119, 105, 116, 104, 32, 76, 79, 65, 68, 32, 61, 32, 83, 105, 109, 112, 108, 101, 76, 111, 97, 100, 60, 102, 108, 111, 97, 116, 44, 32, 102, 108, 111, 97, 116, 62, 59, 32, 83, 84, 79, 82, 69, 32, 61, 32, 83, 105, 109, 112, 108, 101, 83, 116, 111, 114, 101, 60, 102, 108, 111, 97, 116, 44, 32, 102, 108, 111, 97, 116, 62, 59, 32, 67, 111, 109, 112, 117, 116, 101, 84, 121, 112, 101, 32, 61, 32, 102, 108, 111, 97, 116, 59, 32, 105, 110, 116, 32, 112, 97, 99, 107, 95, 115, 105, 122, 101, 32, 61, 32, 49, 59, 32, 105, 110, 116, 32, 99, 111, 108, 115, 95, 112, 101, 114, 95, 116, 104, 114, 101, 97, 100, 32, 61, 32, 49, 59, 32, 105, 110, 116, 32, 116, 104, 114, 101, 97, 100, 95, 103, 114, 111, 117, 112, 95, 119, 105, 100, 116, 104, 32, 61, 32, 50, 59, 32, 105, 110, 116, 32, 114, 111, 119, 115, 95, 112, 101, 114, 95, 97, 99, 99, 101, 115, 115, 32, 61, 32, 49, 59, 32, 95, 95, 110, 118, 95, 98, 111, 111, 108, 32, 112, 97, 100, 100, 105, 110, 103, 32, 61, 32, 102, 97, 108, 115, 101, 59, 32, 111, 110, 101, 102, 108, 111, 119, 58, 58, 99, 117, 100, 97, 58, 58, 115, 111, 102, 116, 109, 97, 120, 58, 58, 65, 108, 103, 111, 114, 105, 116, 104, 109, 32, 97, 108, 103, 111, 114, 105, 116, 104, 109, 32, 61, 32, 111, 110, 101, 102, 108, 111, 119, 58, 58, 99, 117, 100, 97, 58, 58, 115, 111, 102, 116, 109, 97, 120, 58, 58, 65, 108, 103, 111, 114, 105, 116, 104, 109, 58, 58, 107, 83, 111, 102, 116, 109, 97, 120, 93};
.global .align 1 .b8 __unnamed_62[393] = {118, 111, 105, 100, 32, 111, 110, 101, 102, 108, 111, 119, 58, 58, 99, 117, 100, 97, 58, 58, 115, 111, 102, 116, 109, 97, 120, 58, 58, 83, 111, 102, 116, 109, 97, 120, 87, 97, 114, 112, 73, 109, 112, 108, 40, 76, 79, 65, 68, 44, 32, 83, 84, 79, 82, 69, 44, 32, 115, 105, 103, 110, 101, 100, 32, 108, 111, 110, 103, 44, 32, 115, 105, 103, 110, 101, 100, 32, 108, 111, 110, 103, 41, 32, 91, 119, 105, 116, 104, 32, 76, 79, 65, 68, 32, 61, 32, 83, 105, 109, 112, 108, 101, 76, 111, 97, 100, 60, 102, 108, 111, 97, 116, 44, 32, 102, 108, 111, 97, 116, 62, 59, 32, 83, 84, 79, 82, 69, 32, 61, 32, 83, 105, 109, 112, 108, 101, 83, 116, 111, 114, 101, 60, 102, 108, 111, 97, 116, 44, 32, 102, 108, 111, 97, 116, 62, 59, 32, 67, 111, 109, 112, 117, 116, 101, 84, 121, 112, 101, 32, 61, 32, 102, 108, 111, 97, 116, 59, 32, 105, 110, 116, 32, 112, 97, 99, 107, 95, 115, 105, 122, 101, 32, 61, 32, 49, 59, 32, 105, 110, 116, 32, 99, 111, 108, 115, 95, 112, 101, 114, 95, 116, 104, 114, 101, 97, 100, 32, 61, 32, 49, 59, 32, 105, 110, 116, 32, 116, 104, 114, 101, 97, 100, 95, 103, 114, 111, 117, 112, 95, 119, 105, 100, 116, 104, 32, 61, 32, 50, 59, 32, 105, 110, 116, 32, 114, 111, 119, 115, 95, 112, 101, 114, 95, 97, 99, 99, 101, 115, 115, 32, 61, 32, 49, 59, 32, 95, 95, 110, 118, 95, 98, 111, 111, 108, 32, 112, 97, 100, 100, 105, 110, 103, 32, 61, 32, 116, 114, 117, 101, 59, 32, 111, 110, 101, 102, 108, 111, 119, 58, 58, 99, 117, 100, 97, 58, 58, 115, 111, 102, 116, 109, 97, 120, 58, 58, 65, 108, 103, 111, 114, 105, 116, 104, 109, 32, 97, 108, 103, 111, 114, 105, 116, 104, 109, 32, 61, 32, 111, 110, 101, 102, 108, 111, 119, 58, 58, 99, 117, 100, 97, 58, 58, 115, 111, 102, 116, 109, 97, 120, 58, 58, 65, 108, 103, 111, 114, 105, 116, 104, 109, 58, 58, 107, 83, 111, 102, 116, 109, 97, 120, 93};
.global .align 1 .b8 __unnamed_63[394] = {118, 111, 105, 100, 32, 111, 110, 101, 102, 108, 111, 119, 58, 58, 99, 117, 100, 97, 58, 58, 115, 111, 102, 116, 109, 97, 120, 58, 58, 83, 111, 102, 116, 109, 97, 120, 87, 97, 114, 112, 73, 109, 112, 108, 40, 76, 79, 65, 68, 44, 32, 83, 84, 79, 82, 69, 44, 32, 115, 105, 103, 110, 101, 100, 32, 108, 111, 110, 103, 44, 32, 115, 105, 103, 110, 101, 100, 32, 108, 111, 110, 103, 41, 32, 91, 119, 105, 116, 104, 32, 76, 79, 65, 68, 32, 61, 32, 83, 105, 109, 112, 108, 101, 76, 111, 97, 100, 60, 102, 108, 111, 97, 116, 44, 32, 102, 108, 111, 97, 116, 62, 59, 32, 83, 84, 79, 82, 69, 32, 61, 32, 83, 105, 109, 112, 108, 101, 83, 116, 111, 114, 101, 60, 102, 108, 111, 97, 116, 44, 32, 102, 108, 111, 97, 116, 62, 59, 32, 67, 111, 109, 112, 117, 116, 101, 84, 121, 112, 101, 32, 61, 32, 102, 108, 111, 97, 116, 59, 32, 105, 110, 116, 32, 112, 97, 99, 107, 95, 115, 105, 122, 101, 32, 61, 32, 49, 59, 32, 105, 110, 116, 32, 99, 111, 108, 115, 95, 112, 101, 114, 95, 116, 104, 114, 101, 97, 100, 32, 61, 32, 49, 59, 32, 105, 110, 116, 32, 116, 104, 114, 101, 97, 100, 95, 103, 114, 111, 117, 112, 95, 119, 105, 100, 116, 104, 32, 61, 32, 52, 59, 32, 105, 110, 116, 32, 114, 111, 119, 115, 95, 112, 101, 114, 95, 97, 99, 99, 101, 115, 115, 32, 61, 32, 50, 59, 32, 95, 95, 110, 118, 95, 98, 111, 111, 108, 32, 112, 97, 100, 100, 105, 110, 103, 32, 61, 32, 102, 97, 108, 115, 101, 59, 32, 111, 110, 101, 102, 108, 111, 119, 58, 58, 99, 117, 100, 97, 58, 58, 115, 111, 102, 116, 109, 97, 120, 58, 58, 65, 108, 103, 111, 114, 105, 116, 104, 109, 32, 97, 108, 103, 111, 114, 105, 116, 104, 109, 32, 61, 32, 111, 110, 101, 102, 108, 111, 119, 58, 58, 99, 117, 100, 97, 58, 58, 115, 111, 102, 116, 109, 97, 120, 58, 58, 65, 108, 103, 111, 114, 105, 116, 104, 109, 58, 58, 107, 83, 111, 102, 116, 109, 97, 120, 93};
.global .align 1 .b8 __unnamed_64[393] = {118, 111, 105, 100, 32, 111, 110, 101, 102, 108, 111, 119, 58, 58, 99, 117, 100, 97, 58, 58, 115, 111, 102, 116, 109, 97, 120, 58, 58, 83, 111, 102, 116, 109, 97, 120, 87, 97, 114, 112, 73, 109, 112, 108, 40, 76, 79, 65, 68, 44, 32, 83, 84, 79, 82, 69, 44, 32, 115, 105, 103, 110, 101, 100, 32, 108, 111, 110, 103, 44, 32, 115, 105, 103, 110, 101, 100, 32, 108, 111, 110, 103, 41, 32, 91, 119, 105, 116, 104, 32, 76, 79, 65, 68, 32, 61, 32, 83, 105, 109, 112, 108, 101, 76, 111, 97, 100, 60, 102, 108, 111, 97, 116, 44, 32, 102, 108, 111, 97, 116, 62, 59, 32, 83, 84, 79, 82, 69, 32, 61, 32, 83, 105, 109, 112, 108, 101, 83, 116, 111, 114, 101, 60, 102, 108, 111, 97, 116, 44, 32, 102, 108, 111, 97, 116, 62, 59, 32, 67, 111, 109, 112, 117, 116, 101, 84, 121, 112, 101, 32, 61, 32, 102, 108, 111, 97, 116, 59, 32, 105, 110, 116, 32, 112, 97, 99, 107, 95, 115, 105, 122, 101, 32, 61, 32, 49, 59, 32, 105, 110, 116, 32, 99, 111, 108, 115, 95, 112, 101, 114, 95, 116, 104, 114, 101, 97, 100, 32, 61, 32, 49, 59, 32, 105, 110, 116, 32, 116, 104, 114, 101, 97, 100, 95, 103, 114, 111, 117, 112, 95, 119, 105, 100, 116, 104, 32, 61, 32, 52, 59, 32, 105, 110, 116, 32, 114, 111, 119, 115, 95, 112, 101, 114, 95, 97, 99, 99, 101, 115, 115, 32, 61, 32, 50, 59, 32, 95, 95, 110, 118, 95, 98, 111, 111, 108, 32, 112, 97, 100, 100, 105, 110, 103, 32, 61, 32, 116, 114, 117, 101, 59, 32, 111, 110, 101, 102, 108, 111, 119, 58, 58, 99, 117, 100, 97, 58, 58, 115, 111, 102, 116, 109, 97, 120, 58, 58, 65, 108, 103, 111, 114, 105, 116, 104, 109, 32, 97, 108, 103, 111, 114, 105, 116, 104, 109, 32, 61, 32, 111, 110, 101, 102, 108, 111, 119, 58, 58, 99, 117, 100, 97, 58, 58, 115, 111, 102, 116, 109, 97, 120, 58, 58, 65, 108, 103, 111, 114, 105, 116, 104, 109, 58, 58, 107, 83, 111, 102, 116, 109, 97, 120, 93};
.global .align 1 .b8 __unnamed_65[394] = {118, 111, 105, 100, 32, 111, 110, 101, 102, 108, 111, 119, 58, 58, 99, 117, 100, 97, 58, 58, 115, 111, 102, 116, 109, 97, 120, 58, 58, 83, 111, 102, 116, 109, 97, 120, 87, 97, 114, 112, 73, 109, 112, 108, 40, 76, 79, 65, 68, 44, 32, 83, 84, 79, 82, 69, 44, 32, 115, 105, 103, 110, 101, 100, 32, 108, 111, 110, 103, 44, 32, 115, 105, 103, 110, 101, 100, 32, 108, 111, 110, 103, 41, 32, 91, 119, 105, 116, 104, 32, 76, 79, 65, 68, 32, 61, 32, 83, 105, 109, 112, 108, 101, 76, 111, 97, 100, 60, 102, 108, 111, 97, 116, 44, 32, 102, 108, 111, 97, 116, 62, 59, 32, 83, 84, 79, 82, 69, 32, 61, 32, 83, 105, 109, 112, 108, 101, 83, 116, 111, 114, 101, 60, 102, 108, 111, 97, 116, 44, 32, 102, 108, 111, 97, 116, 62, 59, 32, 67, 111, 109, 112, 117, 116, 101, 84, 121, 112, 101, 32, 61, 32, 102, 108, 111, 97, 116, 59, 32, 105, 110, 116, 32, 112, 97, 99, 107, 95, 115, 105, 122, 101, 32, 61, 32, 49, 59, 32, 105, 110, 116, 32, 99, 111, 108, 115, 95, 112, 101, 114, 95, 116, 104, 114, 101, 97, 100, 32, 61, 32, 49, 59, 32, 105, 110, 116, 32, 116, 104, 114, 101, 97, 100, 95, 103, 114, 111, 117, 112, 95, 119, 105, 100, 116, 104, 32, 61, 32, 52, 59, 32, 105, 110, 116, 32, 114, 111, 119, 115, 95, 112, 101, 114, 95, 97, 99, 99, 101, 115, 115, 32, 61, 32, 49, 59, 32, 95, 95, 110, 118, 95, 98, 111, 111, 108, 32, 112, 97, 100, 100, 105, 110, 103, 32, 61, 32, 102, 97, 108, 115, 101, 59, 32, 111, 110, 101, 102, 108, 111, 119, 58, 58, 99, 117, 100, 97, 58, 58, 115, 111, 102, 116, 109, 97, 120, 58, 58, 65, 108, 103, 111, 114, 105, 116, 104, 109, 32, 97, 108, 103, 111, 114, 105, 116, 104, 109, 32, 61, 32, 111, 110, 101, 102, 108, 111, 119, 58, 58, 99, 117, 100, 97, 58, 58, 115, 111, 102, 116, 109, 97, 120, 58, 58, 65, 108, 103, 111, 114, 105, 116, 104, 109, 58, 58, 107, 83, 111, 102, 116, 109, 97, 120, 93};
.global .align 1 .b8 __unnamed_66[393] = {118, 111, 105, 100, 32, 111, 110, 101, 102, 108, 111, 119, 58, 58, 99, 117, 100, 97, 58, 58, 115, 111, 102, 116, 109, 97, 120, 58, 58, 83, 111, 102, 116, 109, 97, 120, 87, 97, 114, 112, 73, 109, 112, 108, 40, 76, 79, 65, 68, 44, 32, 83, 84, 79, 82, 69, 44, 32, 115, 105, 103, 110, 101, 100, 32, 108, 111, 110, 103, 44, 32, 115, 105, 103, 110, 101, 100, 32, 108, 111, 110, 103, 41, 32, 91, 119, 105, 116, 104, 32, 76, 79, 65, 68, 32, 61, 32, 83, 105, 109, 112, 108, 101, 76, 111, 97, 100, 60, 102, 108, 111, 97, 116, 44, 32, 102, 108, 111, 97, 116, 62, 59, 32, 83, 84, 79, 82, 69, 32, 61, 32, 83, 105, 109, 112, 108, 101, 83, 116, 111, 114, 101, 60, 102, 108, 111, 97, 116, 44, 32, 102, 108, 111, 97, 116, 62, 59, 32, 67, 111, 109, 112, 117, 116, 101, 84, 121, 112, 101, 32, 61, 32, 102, 108, 111, 97, 116, 59, 32, 105, 110, 116, 32, 112, 97, 99, 107, 95, 115, 105, 122, 101, 32, 61, 32, 49, 59, 32, 105, 110, 116, 32, 99, 111, 108, 115, 95, 112, 101, 114, 95, 116, 104, 114, 101, 97, 100, 32, 61, 32, 49, 59, 32, 105, 110, 116, 32, 116, 104, 114, 101, 97, 100, 95, 103, 114, 111, 117, 112, 95, 119, 105, 100, 116, 104, 32, 61, 32, 52, 59, 32, 105, 110, 116, 32, 114, 111, 119, 115, 95, 112, 101, 114, 95, 97, 99, 99, 101, 115, 115, 32, 61, 32, 49, 59, 32, 95, 95, 110, 118, 95, 98, 111, 111, 108, 32, 112, 97, 100, 100, 105, 110, 103, 32, 61, 32, 116, 114, 117, 101, 59, 32, 111, 110, 101, 102, 108, 111, 119, 58, 58, 99, 117, 100, 97, 58, 58, 115, 111, 102, 116, 109, 97, 120, 58, 58, 65, 108, 103, 111, 114, 105, 116, 104, 109, 32, 97, 108, 103, 111, 114, 105, 116, 104, 109, 32, 61, 32, 111, 110, 101, 102, 108, 111, 119, 58, 58, 99, 117, 100, 97, 58, 58, 115, 111, 102, 116, 109, 97, 120, 58, 58, 65, 108, 103, 111, 114, 105, 116, 104, 109, 58, 58, 107, 83, 111, 102, 116, 109, 97, 120, 93};
.global .align 1 .b8 __unnamed_67[394] = {118, 111, 105, 100, 32, 111, 110, 101, 102, 108, 111, 119, 58, 58, 99, 117, 100, 97, 58, 58, 115, 111, 102, 116, 109, 97, 120, 58, 58, 83, 111, 102, 116, 109, 97, 120, 87, 97, 114, 112, 73, 109, 112, 108, 40, 76, 79, 65, 68, 44, 32, 83, 84, 79, 82, 69, 44, 32, 115, 105, 103, 110, 101, 100, 32, 108, 111, 110, 103, 44, 32, 115, 105, 103, 110, 101, 100, 32, 108, 111, 110, 103, 41, 32, 91, 119, 105, 116, 104, 32, 76, 79, 65, 68, 32, 61, 32, 83, 105, 109, 112, 108, 101, 76, 111, 97, 100, 60, 102, 108, 111, 97, 116, 44, 32, 102, 108, 111, 97, 116, 62, 59, 32, 83, 84, 79, 82, 69, 32, 61, 32, 83, 105, 109, 112, 108, 101, 83, 116, 111, 114, 101, 60, 102, 108, 111, 97, 116, 44, 32, 102, 108, 111, 97, 116, 62, 59, 32, 67, 111, 109, 112, 117, 116, 101, 84, 121, 112, 101, 32, 61, 32, 102, 108, 111, 97, 116, 59, 32, 105, 110, 116, 32, 112, 97, 99, 107, 95, 115, 105, 122, 101, 32, 61, 32, 49, 59, 32, 105, 110, 116, 32, 99, 111, 108, 115, 95, 112, 101, 114, 95, 116, 104, 114, 101, 97, 100, 32, 61, 32, 49, 59, 32, 105, 110, 116, 32, 116, 104, 114, 101, 97, 100, 95, 103, 114, 111, 117, 112, 95, 119, 105, 100, 116, 104, 32, 61, 32, 56, 59, 32, 105, 110, 116, 32, 114, 111, 119, 115, 95, 112, 101, 114, 95, 97, 99, 99, 101, 115, 115, 32, 61, 32, 50, 59, 32, 95, 95, 110, 118, 95, 98, 111, 111, 108, 32, 112, 97, 100, 100, 105, 110, 103, 32, 61, 32, 102, 97, 108, 115, 101, 59, 32, 111, 110, 101, 102, 108, 111, 119, 58, 58, 99, 117, 100, 97, 58, 58, 115, 111, 102, 116, 109, 97, 120, 58, 58, 65, 108, 103, 111, 114, 105, 116, 104, 109, 32, 97, 108, 103, 111, 114, 105, 116, 104, 109, 32, 61, 32, 111, 110, 101, 102, 108, 111, 119, 58, 58, 99, 117, 100, 97, 58, 58, 115, 111, 102, 116, 109, 97, 120, 58, 58, 65, 108, 103, 111, 114, 105, 116, 104, 109, 58, 58, 107, 83, 111, 102, 116, 109, 97, 120, 93};
.global .align 1 .b8 __unnamed_68[393] = {118, 111, 105, 100, 32, 111, 110, 101, 102, 108, 111, 119, 58, 58, 99, 117, 100, 97, 58, 58, 115, 111, 102, 116, 109, 97, 120, 58, 58, 83, 111, 102, 116, 109, 97, 120, 87, 97, 114, 112, 73, 109, 112, 108, 40, 76, 79, 65, 68, 44, 32, 83, 84, 79, 82, 69, 44, 32, 115, 105, 103, 110, 101, 100, 32, 108, 111, 110, 103, 44, 32, 115, 105, 103, 110, 101, 100, 32, 108, 111, 110, 103, 41, 32, 91, 119, 105, 116, 104, 32, 76, 79, 65, 68, 32, 61, 32, 83, 105, 109, 112, 108, 101, 76, 111, 97, 100, 60, 102, 108, 111, 97, 116, 44, 32, 102, 108, 111, 97, 116, 62, 59, 32, 83, 84, 79, 82, 69, 32, 61, 32, 83, 105, 109, 112, 108, 101, 83, 116, 111, 114, 101, 60, 102, 108, 111, 97, 116, 44, 32, 102, 108, 111, 97, 116, 62, 59, 32, 67, 111, 109, 112, 117, 116, 101, 84, 121, 112, 101, 32, 61, 32, 102, 108, 111, 97, 116, 59, 32, 105, 110, 116, 32, 112, 97, 99, 107, 95, 115, 105, 122, 101, 32, 61, 32, 49, 59, 32, 105, 110, 116, 32, 99, 111, 108, 115, 95, 112, 101, 114, 95, 116, 104, 114, 101, 97, 100, 32, 61, 32, 49, 59, 32, 105, 110, 116, 32, 116, 104, 114, 101, 97, 100, 95, 103, 114, 111, 117, 112, 95, 119, 105, 100, 116, 104, 32, 61, 32, 56, 59, 32, 105, 110, 116, 32, 114, 111, 119, 115, 95, 112, 101, 114, 95, 97, 99, 99, 101, 115, 115, 32, 61, 32, 50, 59, 32, 95, 95, 110, 118, 95, 98, 111, 111, 108, 32, 112, 97, 100, 100, 105, 110, 103, 32, 61, 32, 116, 114, 117, 101, 59, 32, 111, 110, 101, 102, 108, 111, 119, 58, 58, 99, 117, 100, 97, 58, 58, 115, 111, 102, 116, 109, 97, 120, 58, 58, 65, 108, 103, 111, 114, 105, 116, 104, 109, 32, 97, 108, 103, 111, 114, 105, 116, 104, 109, 32, 61, 32, 111, 110, 101, 102, 108, 111, 119, 58, 58, 99, 117, 100, 97, 58, 58, 115, 111, 102, 116, 109, 97, 120, 58, 58, 65, 108, 103, 111, 114, 105, 116, 104, 109, 58, 58, 107, 83, 111, 102, 116, 109, 97, 120, 93};
.global .align 1 .b8 __unnamed_69[394] = {118, 111, 105, 100, 32, 111, 110, 101, 102, 108, 111, 119, 58, 58, 99, 117, 100, 97, 58, 58, 115, 111, 102, 116, 109, 97, 120, 58, 58, 83, 111, 102, 116, 109, 97, 120, 87, 97, 114, 112, 73, 109, 112, 108, 40, 76, 79, 65, 68, 44, 32, 83, 84, 79, 82, 69, 44, 32, 115, 105, 103, 110, 101, 100, 32, 108, 111, 110, 103, 44, 32, 115, 105, 103, 110, 101, 100, 32, 108, 111, 110, 103, 41, 32, 91, 119, 105, 116, 104, 32, 76, 79, 65, 68, 32, 61, 32, 83, 105, 109, 112, 108, 101, 76, 111, 97, 100, 60, 102, 108, 111, 97, 116, 44, 32, 102, 108, 111, 97, 116, 62, 59, 32, 83, 84, 79, 82, 69, 32, 61, 32, 83, 105, 109, 112, 108, 101, 83, 116, 111, 114, 101, 60, 102, 108, 111, 97, 116, 44, 32, 102, 108, 111, 97, 116, 62, 59, 32, 67, 111, 109, 112, 117, 116, 101, 84, 121, 112, 101, 32, 61, 32, 102, 108, 111, 97, 116, 59, 32, 105, 110, 116, 32, 112, 97, 99, 107, 95, 115, 105, 122, 101, 32, 61, 32, 49, 59, 32, 105, 110, 116, 32, 99, 111, 108, 115, 95, 112, 101, 114, 95, 116, 104, 114, 101, 97, 100, 32, 61, 32, 49, 59, 32, 105, 110, 116, 32, 116, 104, 114, 101, 97, 100, 95, 103, 114, 111, 117, 112, 95, 119, 105, 100, 116, 104, 32, 61, 32, 56, 59, 32, 105, 110, 116, 32, 114, 111, 119, 115, 95, 112, 101, 114, 95, 97, 99, 99, 101, 115, 115, 32, 61, 32, 49, 59, 32, 95, 95, 110, 118, 95, 98, 111, 111, 108, 32, 112, 97, 100, 100, 105, 110, 103, 32, 61, 32, 102, 97, 108, 115, 101, 59, 32, 111, 110, 101, 102, 108, 111, 119, 58, 58, 99, 117, 100, 97, 58, 58, 115, 111, 102, 116, 109, 97, 120, 58, 58, 65, 108, 103, 111, 114, 105, 116, 104, 109, 32, 97, 108, 103, 111, 114, 105, 116, 104, 109, 32, 61, 32, 111, 110, 101, 102, 108, 111, 119, 58, 58, 99, 117, 100, 97, 58, 58, 115, 111, 102, 116, 109, 97, 120, 58, 58, 65, 108, 103, 111, 114, 105, 116, 104, 109, 58, 58, 107, 83, 111, 102, 116, 109, 97, 120, 93};
.global .align 1 .b8 __unnamed_70[393] = {118, 111, 105, 100, 32, 111, 110, 101, 102, 108, 111, 119, 58, 58, 99, 117, 100, 97, 58, 58, 115, 111, 102, 116, 109, 97, 120, 58, 58, 83, 111, 102, 116, 109, 97, 120, 87, 97, 114, 112, 73, 109, 112, 108, 40, 76, 79, 65, 68, 44, 32, 83, 84, 79, 82, 69, 44, 32, 115, 105, 103, 110, 101, 100, 32, 108, 111, 110, 103, 44, 32, 115, 105, 103, 110, 101, 100, 32, 108, 111, 110, 103, 41, 32, 91, 119, 105, 116, 104, 32, 76, 79, 65, 68, 32, 61, 32, 83, 105, 109, 112, 108, 101, 76, 111, 97, 100, 60, 102, 108, 111, 97, 116, 44, 32, 102, 108, 111, 97, 116, 62, 59, 32, 83, 84, 79, 82, 69, 32, 61, 32, 83, 105, 109, 112, 108, 101, 83, 116, 111, 114, 101, 60, 102, 108, 111, 97, 116, 44, 32, 102, 108, 111, 97, 116, 62, 59, 32, 67, 111, 109, 112, 117, 116, 101, 84, 121, 112, 101, 32, 61, 32, 102, 108, 111, 97, 116, 59, 32, 105, 110, 116, 32, 112, 97, 99, 107, 95, 115, 105, 122, 101, 32, 61, 32, 49, 59, 32, 105, 110, 116, 32, 99, 111, 108, 115, 95, 112, 101, 114, 95, 116, 104, 114, 101, 97, 100, 32, 61, 32, 49, 59, 32, 105, 110, 116, 32, 116, 104, 114, 101, 97, 100, 95, 103, 114, 111, 117, 112, 95, 119, 105, 100, 116, 104, 32, 61, 32, 56, 59, 32, 105, 110, 116, 32, 114, 111, 119, 115, 95, 112, 101, 114, 95, 97, 99, 99, 101, 115, 115, 32, 61, 32, 49, 59, 32, 95, 95, 110, 118, 95, 98, 111, 111, 108, 32, 112, 97, 100, 100, 105, 110, 103, 32, 61, 32, 116, 114, 117, 101, 59, 32, 111, 110, 101, 102, 108, 111, 119, 58, 58, 99, 117, 100, 97, 58, 58, 115, 111, 102, 116, 109, 97, 120, 58, 58, 65, 108, 103, 111, 114, 105, 116, 104, 109, 32, 97, 108, 103, 111, 114, 105, 116, 104, 109, 32, 61, 32, 111, 110, 101, 102, 108, 111, 119, 58, 58, 99, 117, 100, 97, 58, 58, 115, 111, 102, 116, 109, 97, 120, 58, 58, 65, 108, 103, 111, 114, 105, 116, 104, 109, 58, 58, 107, 83, 111, 102, 116, 109, 97, 120, 93};
.global .align 1 .b8 __unnamed_71[395] = {118, 111, 105, 100, 32, 111, 110, 101, 102, 108, 111, 119, 58, 58, 99, 117, 100, 97, 58, 58, 115, 111, 102, 116, 109, 97, 120, 58, 58, 83, 111, 102, 116, 109, 97, 120, 87, 97, 114, 112, 73, 109, 112, 108, 40, 76, 79, 65, 68, 44, 32, 83, 84, 79, 82, 69, 44, 32, 115, 105, 103, 110, 101, 100, 32, 108, 111, 110, 103, 44, 32, 115, 105, 103, 110, 101, 100, 32, 108, 111, 110, 103, 41, 32, 91, 119, 105, 116, 104, 32, 76, 79, 65, 68, 32, 61, 32, 83, 105, 109, 112, 108, 101, 76, 111, 97, 100, 60, 102, 108, 111, 97, 116, 44, 32, 102, 108, 111, 97, 116, 62, 59, 32, 83, 84, 79, 82, 69, 32, 61, 32, 83, 105, 109, 112, 108, 101, 83, 116, 111, 114, 101, 60, 102, 108, 111, 97, 116, 44, 32, 102, 108, 111, 97, 116, 62, 59, 32, 67, 111, 109, 112, 117, 116, 101, 84, 121, 112, 101, 32, 61, 32, 102, 108, 111, 97, 116, 59, 32, 105, 110, 116, 32, 112, 97, 99, 107, 95, 115, 105, 122, 101, 32, 61, 32, 49, 59, 32, 105, 110, 116, 32, 99, 111, 108, 115, 95, 112, 101, 114, 95, 116, 104, 114, 101, 97, 100, 32, 61, 32, 49, 59, 32, 105, 110, 116, 32, 116, 104, 114, 101, 97, 100, 95, 103, 114, 111, 117, 112, 95, 119, 105, 100, 116, 104, 32, 61, 32, 49, 54, 59, 32, 105, 110, 116, 32, 114, 111, 119, 115, 95, 112, 101, 114, 95, 97, 99, 99, 101, 115, 115, 32, 61, 32, 50, 59, 32, 95, 95, 110, 118, 95, 98, 111, 111, 108, 32, 112, 97, 100, 100, 105, 110, 103, 32, 61, 32, 102, 97, 108, 115, 101, 59, 32, 111, 110, 101, 102, 108, 111, 119, 58, 58, 99, 117, 100, 97, 58, 58, 115, 111, 102, 116, 109, 97, 120, 58, 58, 65, 108, 103, 111, 114, 105, 116, 104, 109, 32, 97, 108, 103, 111, 114, 105, 116, 104, 109, 32, 61, 32, 111, 110, 101, 102, 108, 111, 119, 58, 58, 99, 117, 100, 97, 58, 58, 115, 111, 102, 116, 109, 97, 120, 58, 58, 65, 108, 103, 111, 114, 105, 116, 104, 109, 58, 58, 107, 83, 111, 102, 116, 109, 97, 120, 93};
.global .align 1 .b8 __unnamed_72[394] = {118, 111, 105, 100, 32, 111, 110, 101, 102, 108, 111, 119, 58, 58, 99, 117, 100, 97, 58, 58, 115, 111, 102, 116, 109, 97, 120, 58, 58, 83, 111, 102, 116, 109, 97, 120, 87, 97, 114, 112, 73, 109, 112, 108, 40, 76, 79, 65, 68, 44, 32, 83, 84, 79, 82, 69, 44, 32, 115, 105, 103, 110, 101, 100, 32, 108, 111, 110, 103, 44, 32, 115, 105, 103, 110, 101, 100, 32, 108, 111, 110, 103, 41, 32, 91, 119, 105, 116, 104, 32, 76, 79, 65, 68, 32, 61, 32, 83, 105, 109, 112, 108, 101, 76, 111, 97, 100, 60, 102, 108, 111, 97, 116, 44, 32, 102, 108, 111, 97, 116, 62, 59, 32, 83, 84, 79, 82, 69, 32, 61, 32, 83, 105, 109, 112, 108, 101, 83, 116, 111, 114, 101, 60, 102, 108, 111, 97, 116, 44, 32, 102, 108, 111, 97, 116, 62, 59, 32, 67, 111, 109, 112, 117, 116, 101, 84, 121, 112, 101, 32, 61, 32, 102, 108, 111, 97, 116, 59, 32, 105, 110, 116, 32, 112, 97, 99, 107, 95, 115, 105, 122, 101, 32, 61, 32, 49, 59, 32, 105, 110, 116, 32, 99, 111, 108, 115, 95, 112, 101, 114, 95, 116, 104, 114, 101, 97, 100, 32, 61, 32, 49, 59, 32, 105, 110, 116, 32, 116, 104, 114, 101, 97, 100, 95, 103, 114, 111, 117, 112, 95, 119, 105, 100, 116, 104, 32, 61, 32, 49, 54, 59, 32, 105, 110, 116, 32, 114, 111, 119, 115, 95, 112, 101, 114, 95, 97, 99, 99, 101, 115, 115, 32, 61, 32, 50, 59, 32, 95, 95, 110, 118, 95, 98, 111, 111, 108, 32, 112, 97, 100, 100, 105, 110, 103, 32, 61, 32, 116, 114, 117, 101, 59, 32, 111, 110, 101, 102, 108, 111, 119, 58, 58, 99, 117, 100, 97, 58, 58, 115, 111, 102, 116, 109, 97, 120, 58, 58, 65, 108, 103, 111, 114, 105, 116, 104, 109, 32, 97, 108, 103, 111, 114, 105, 116, 104, 109, 32, 61, 32, 111, 110, 101, 102, 108, 111, 119, 58, 58, 99, 117, 100, 97, 58, 58, 115, 111, 102, 116, 109, 97, 120, 58, 58, 65, 108, 103, 111, 114, 105, 116, 104, 109, 58, 58, 107, 83, 111, 102, 116, 109, 97, 120, 93};
.global .align 1 .b8 __unnamed_73[395] = {118, 111, 105, 100, 32, 111, 110, 101, 102, 108, 111, 119, 58, 58, 99, 117, 100, 97, 58, 58, 115, 111, 102, 116, 109, 97, 120, 58, 58, 83, 111, 102, 116, 109, 97, 120, 87, 97, 114, 112, 73, 109, 112, 108, 40, 76, 79, 65, 68, 44, 32, 83, 84, 79, 82, 69, 44, 32, 115, 105, 103, 110, 101, 100, 32, 108, 111, 110, 103, 44, 32, 115, 105, 103, 110, 101, 100, 32, 108, 111, 110, 103, 41, 32, 91, 119, 105, 116, 104, 32, 76, 79, 65, 68, 32, 61, 32, 83, 105, 109, 112, 108, 101, 76, 111, 97, 100, 60, 102, 108, 111, 97, 116, 44, 32, 102, 108, 111, 97, 116, 62, 59, 32, 83, 84, 79, 82, 69, 32, 61, 32, 83, 105, 109, 112, 108, 101, 83, 116, 111, 114, 101, 60, 102, 108, 111, 97, 116, 44, 32, 102, 108, 111, 97, 116, 62, 59, 32, 67, 111, 109, 112, 117, 116, 101, 84, 121, 112, 101, 32, 61, 32, 102, 108, 111, 97, 116, 59, 32, 105, 110, 116, 32, 112, 97, 99, 107, 95, 115, 105, 122, 101, 32, 61, 32, 49, 59, 32, 105, 110, 116, 32, 99, 111, 108, 115, 95, 112, 101, 114, 95, 116, 104, 114, 101, 97, 100, 32, 61, 32, 49, 59, 32, 105, 110, 116, 32, 116, 104, 114, 101, 97, 100, 95, 103, 114, 111, 117, 112, 95, 119, 105, 100, 116, 104, 32, 61, 32, 49, 54, 59, 32, 105, 110, 116, 32, 114, 111, 119, 115, 95, 112, 101, 114, 95, 97, 99, 99, 101, 115, 115, 32, 61, 32, 49, 59, 32, 95, 95, 110, 118, 95, 98, 111, 111, 108, 32, 112, 97, 100, 100, 105, 110, 103, 32, 61, 32, 102, 97, 108, 115, 101, 59, 32, 111, 110, 101, 102, 108, 111, 119, 58, 58, 99, 117, 100, 97, 58, 58, 115, 111, 102, 116, 109, 97, 120, 58, 58, 65, 108, 103, 111, 114, 105, 116, 104, 109, 32, 97, 108, 103, 111, 114, 105, 116, 104, 109, 32, 61, 32, 111, 110, 101, 102, 108, 111, 119, 58, 58, 99, 117, 100, 97, 58, 58, 115, 111, 102, 116, 109, 97, 120, 58, 58, 65, 108, 103, 111, 114, 105, 116, 104, 109, 58, 58, 107, 83, 111, 102, 116, 109, 97, 120, 93};
.global .align 1 .b8 __unnamed_74[394] = {118, 111, 105, 100, 32, 111, 110, 101, 102, 108, 111, 119, 58, 58, 99, 117, 100, 97, 58, 58, 115, 111, 102, 116, 109, 97, 120, 58, 58, 83, 111, 102, 116, 109, 97, 120, 87, 97, 114, 112, 73, 109, 112, 108, 40, 76, 79, 65, 68, 44, 32, 83, 84, 79, 82, 69, 44, 32, 115, 105, 103, 110, 101, 100, 32, 108, 111, 110, 103, 44, 32, 115, 105, 103, 110, 101, 100, 32, 108, 111, 110, 103, 41, 32, 91, 119, 105, 116, 104, 32, 76, 79, 65, 68, 32, 61, 32, 83, 105, 109, 112, 108, 101, 76, 111, 97, 100, 60, 102, 108, 111, 97, 116, 44, 32, 102, 108, 111, 97, 116, 62, 59, 32, 83, 84, 79, 82, 69, 32, 61, 32, 83, 105, 109, 112, 108, 101, 83, 116, 111, 114, 101, 60, 102, 108, 111, 97, 116, 44, 32, 102, 108, 111, 97, 116, 62, 59, 32, 67, 111, 109, 112, 117, 116, 101, 84, 121, 112, 101, 32, 61, 32, 102, 108, 111, 97, 116, 59, 32, 105, 110, 116, 32, 112, 97, 99, 107, 95, 115, 105, 122, 101, 32, 61, 32, 49, 59, 32, 105, 110, 116, 32, 99, 111, 108, 115, 95, 112, 101, 114, 95, 116, 104, 114, 101, 97, 100, 32, 61, 32, 49, 59, 32, 105, 110, 116, 32, 116, 104, 114, 101, 97, 100, 95, 103, 114, 111, 117, 112, 95, 119, 105, 100, 116, 104, 32, 61, 32, 49, 54, 59, 32, 105, 110, 116, 32, 114, 111, 119, 115, 95, 112, 101, 114, 95, 97, 99, 99, 101, 115, 115, 32, 61, 32, 49, 59, 32, 95, 95, 110, 118, 95, 98, 111, 111, 108, 32, 112, 97, 100, 100, 105, 110, 103, 32, 61, 32, 116, 114, 117, 101, 59, 32, 111, 110, 101, 102, 108, 111, 119, 58, 58, 99, 117, 100, 97, 58, 58, 115, 111, 102, 116, 109, 97, 120, 58, 58, 65, 108, 103, 111, 114, 105, 116, 104, 109, 32, 97, 108, 103, 111, 114, 105, 116, 104, 109, 32, 61, 32, 111, 110, 101, 102, 108, 111, 119, 58, 58, 99, 117, 100, 97, 58, 58, 115, 111, 102, 116, 109, 97, 120, 58, 58, 65, 108, 103, 111, 114, 105, 116, 104, 109, 58, 58, 107, 83, 111, 102, 116, 109, 97, 120, 93};
.global .align 1 .b8 __unnamed_75[395] = {118, 111, 105, 100, 32, 111, 110, 101, 102, 108, 111, 119, 58, 58, 99, 117, 100, 97, 58, 58, 115, 111, 102, 116, 109, 97, 120, 58, 58, 83, 111, 102, 116, 109, 97, 120, 87, 97, 114, 112, 73, 109, 112, 108, 40, 76, 79, 65, 68, 44, 32, 83, 84, 79, 82, 69, 44, 32, 115, 105, 103, 110, 101, 100, 32, 108, 111, 110, 103, 44, 32, 115, 105, 103, 110, 101, 100, 32, 108, 111, 110, 103, 41, 32, 91, 119, 105, 116, 104, 32, 76, 79, 65, 68, 32, 61, 32, 83, 105, 109, 112, 108, 101, 76, 111, 97, 100, 60, 102, 108, 111, 97, 116, 44, 32, 102, 108, 111, 97, 116, 62, 59, 32, 83, 84, 79, 82, 69, 32, 61, 32, 83, 105, 109, 112, 108, 101, 83, 116, 111, 114, 101, 60, 102, 108, 111, 97, 116, 44, 32, 102, 108, 111, 97, 116, 62, 59, 32, 67, 111, 109, 112, 117, 116, 101, 84, 121, 112, 101, 32, 61, 32, 102, 108, 111, 97, 116, 59, 32, 105, 110, 116, 32, 112, 97, 99, 107, 95, 115, 105, 122, 101, 32, 61, 32, 49, 59, 32, 105, 110, 116, 32, 99, 111, 108, 115, 95, 112, 101, 114, 95, 116, 104, 114, 101, 97, 100, 32, 61, 32, 49, 59, 32, 105, 110, 116, 32, 116, 104, 114, 101, 97, 100, 95, 103, 114, 111, 117, 112, 95, 119, 105, 100, 116, 104, 32, 61, 32, 51, 50, 59, 32, 105, 110, 116, 32, 114, 111, 119, 115, 95, 112, 101, 114, 95, 97, 99, 99, 101, 115, 115, 32, 61, 32, 50, 59, 32, 95, 95, 110, 118, 95, 98, 111, 111, 108, 32, 112, 97, 100, 100, 105, 110, 103, 32, 61, 32, 102, 97, 108, 115, 101, 59, 32, 111, 110, 101, 102, 108, 111, 119, 58, 58, 99, 117, 100, 97, 58, 58, 115, 111, 102, 116, 109, 97, 120, 58, 58, 65, 108, 103, 111, 114, 105, 116, 104, 109, 32, 97, 108, 103, 111, 114, 105, 116, 104, 109, 32, 61, 32, 111, 110, 101, 102, 108, 111, 119, 58, 58, 99, 117, 100, 97, 58, 58, 115, 111, 102, 116, 109, 97, 120, 58, 58, 65, 108, 103, 111, 114, 105, 116, 104, 109, 58, 58, 107, 83, 111, 102, 116, 109, 97, 120, 93};
.global .align 1 .b8 __unnamed_76[394] = {118, 111, 105, 100, 32, 111, 110, 101, 102, 108, 111, 119, 58, 58, 99, 117, 100, 97, 58, 58, 115, 111, 102, 116, 109, 97, 120, 58, 58, 83, 111, 102, 116, 109, 97, 120, 87, 97, 114, 112, 73, 109, 112, 108, 40, 76, 79, 65, 68, 44, 32, 83, 84, 79, 82, 69, 44, 32, 115, 105, 103, 110, 101, 100, 32, 108, 111, 110, 103, 44, 32, 115, 105, 103, 110, 101, 100, 32, 108, 111, 110, 103, 41, 32, 91, 119, 105, 116, 104, 32, 76, 79, 65, 68, 32, 61, 32, 83, 105, 109, 112, 108, 101, 76, 111, 97, 100, 60, 102, 108, 111, 97, 116, 44, 32, 102, 108, 111, 97, 116, 62, 59, 32, 83, 84, 79, 82, 69, 32, 61, 32, 83, 105, 109, 112, 108, 101, 83, 116, 111, 114, 101, 60, 102, 108, 111, 97, 116, 44, 32, 102, 108, 111, 97, 116, 62, 59, 32, 67, 111, 109, 112, 117, 116, 101, 84, 121, 112, 101, 32, 61, 32, 102, 108, 111, 97, 116, 59, 32, 105, 110, 116, 32, 112, 97, 99, 107, 95, 115, 105, 122, 101, 32, 61, 32, 49, 59, 32, 105, 110, 116, 32, 99, 111, 108, 115, 95, 112, 101, 114, 95, 116, 104, 114, 101, 97, 100, 32, 61, 32, 49, 59, 32, 105, 110, 116, 32, 116, 104, 114, 101, 97, 100, 95, 103, 114, 111, 117, 112, 95, 119, 105, 100, 116, 104, 32, 61, 32, 51, 50, 59, 32, 105, 110, 116, 32, 114, 111, 119, 115, 95, 112, 101, 114, 95, 97, 99, 99, 101, 115, 115, 32, 61, 32, 50, 59, 32, 95, 95, 110, 118, 95, 98, 111, 111, 108, 32, 112, 97, 100, 100, 105, 110, 103, 32, 61, 32, 116, 114, 117, 101, 59, 32, 111, 110, 101, 102, 108, 111, 119, 58, 58, 99, 117, 100, 97, 58, 58, 115, 111, 102, 116, 109, 97, 120, 58, 58, 65, 108, 103, 111, 114, 105, 116, 104, 109, 32, 97, 108, 103, 111, 114, 105, 116, 104, 109, 32, 61, 32, 111, 110, 101, 102, 108, 111, 119, 58, 58, 99, 117, 100, 97, 58, 58, 115, 111, 102, 116, 109, 97, 120, 58, 58, 65, 108, 103, 111, 114, 105, 116, 104, 109, 58, 58, 107, 83, 111, 102, 116, 109, 97, 120, 93};
.global .align 1 .b8 __unnamed_77[395] = {118, 111, 105, 100, 32, 111, 110, 101, 102, 108, 111, 119, 58, 58, 99, 117, 100, 97, 58, 58, 115, 111, 102, 116, 109, 97, 120, 58, 58, 83, 111, 102, 116, 109, 97, 120, 87, 97, 114, 112, 73, 109, 112, 108, 40, 76, 79, 65, 68, 44, 32, 83, 84, 79, 82, 69, 44, 32, 115, 105, 103, 110, 101, 100, 32, 108, 111, 110, 103, 44, 32, 115, 105, 103, 110, 101, 100, 32, 108, 111, 110, 103, 41, 32, 91, 119, 105, 116, 104, 32, 76, 79, 65, 68, 32, 61, 32, 83, 105, 109, 112, 108, 101, 76, 111, 97, 100, 60, 102, 108, 111, 97, 116, 44, 32, 102, 108, 111, 97, 116, 62, 59, 32, 83, 84, 79, 82, 69, 32, 61, 32, 83, 105, 109, 112, 108, 101, 83, 116, 111, 114, 101, 60, 102, 108, 111, 97, 116, 44, 32, 102, 108, 111, 97, 116, 62, 59, 32, 67, 111, 109, 112, 117, 116, 101, 84, 121, 112, 101, 32, 61, 32, 102, 108, 111, 97, 116, 59, 32, 105, 110, 116, 32, 112, 97, 99, 107, 95, 115, 105, 122, 101, 32, 61, 32, 49, 59, 32, 105, 110, 116, 32, 99, 111, 108, 115, 95, 112, 101, 114, 95, 116, 104, 114, 101, 97, 100, 32, 61, 32, 49, 59, 32, 105, 110, 116, 32, 116, 104, 114, 101, 97, 100, 95, 103, 114, 111, 117, 112, 95, 119, 105, 100, 116, 104, 32, 61, 32, 51, 50, 59, 32, 105, 110, 116, 32, 114, 111, 119, 115, 95, 112, 101, 114, 95, 97, 99, 99, 101, 115, 115, 32, 61, 32, 49, 59, 32, 95, 95, 110, 118, 95, 98, 111, 111, 108, 32, 112, 97, 100, 100, 105, 110, 103, 32, 61, 32, 102, 97, 108, 115, 101, 59, 32, 111, 110, 101, 102, 108, 111, 119, 58, 58, 99, 117, 100, 97, 58, 58, 115, 111, 102, 116, 109, 97, 120, 58, 58, 65, 108, 103, 111, 114, 105, 116, 104, 109, 32, 97, 108, 103, 111, 114, 105, 116, 104, 109, 32, 61, 32, 111, 110, 101, 102, 108, 111, 119, 58, 58, 99, 117, 100, 97, 58, 58, 115, 111, 102, 116, 109, 97, 120, 58, 58, 65, 108, 103, 111, 114, 105, 116, 104, 109, 58, 58, 107, 83, 111, 102, 116, 109, 97, 120, 93};
.global .align 1 .b8 __unnamed_78[394] = {118, 111, 105, 100, 32, 111, 110, 101, 102, 108, 111, 119, 58, 58, 99, 117, 100, 97, 58, 58, 115, 111, 102, 116, 109, 97, 120, 58, 58, 83, 111, 102, 116, 109, 97, 120, 87, 97, 114, 112, 73, 109, 112, 108, 40, 76, 79, 65, 68, 44, 32, 83, 84, 79, 82, 69, 44, 32, 115, 105, 103, 110, 101, 100, 32, 108, 111, 110, 103, 44, 32, 115, 105, 103, 110, 101, 100, 32, 108, 111, 110, 103, 41, 32, 91, 119, 105, 116, 104, 32, 76, 79, 65, 68, 32, 61, 32, 83, 105, 109, 112, 108, 101, 76, 111, 97, 100, 60, 102, 108, 111, 97, 116, 44, 32, 102, 108, 111, 97, 116, 62, 59, 32, 83, 84, 79, 82, 69, 32, 61, 32, 83, 105, 109, 112, 108, 101, 83, 116, 111, 114, 101, 60, 102, 108, 111, 97, 116, 44, 32, 102, 108, 111, 97, 116, 62, 59, 32, 67, 111, 109, 112, 117, 116, 101, 84, 121, 112, 101, 32, 61, 32, 102, 108, 111, 97, 116, 59, 32, 105, 110, 116, 32, 112, 97, 99, 107, 95, 115, 105, 122, 101, 32, 61, 32, 49, 59, 32, 105, 110, 116, 32, 99, 111, 108, 115, 95, 112, 101, 114, 95, 116, 104, 114, 101, 97, 100, 32, 61, 32, 49, 59, 32, 105, 110, 116, 32, 116, 104, 114, 101, 97, 100, 95, 103, 114, 111, 117, 112, 95, 119, 105, 100, 116, 104, 32, 61, 32, 51, 50, 59, 32, 105, 110, 116, 32, 114, 111, 119, 115, 95, 112, 101, 114, 95, 97, 99, 99, 101, 115, 115, 32, 61, 32, 49, 59, 32, 95, 95, 110, 118, 95, 98, 111, 111, 108, 32, 112, 97, 100, 100, 105, 110, 103, 32, 61, 32, 116, 114, 117, 101, 59, 32, 111, 110, 101, 102, 108, 111, 119, 58, 58, 99, 117, 100, 97, 58, 58, 115, 111, 102, 116, 109, 97, 120, 58, 58, 65, 108, 103, 111, 114, 105, 116, 104, 109, 32, 97, 108, 103, 111, 114, 105, 116, 104, 109, 32, 61, 32, 111, 110, 101, 102, 108, 111, 119, 58, 58, 99, 117, 100, 97, 58, 58, 115, 111, 102, 116, 109, 97, 120, 58, 58, 65, 108, 103, 111, 114, 105, 116, 104, 109, 58, 58, 107, 83, 111, 102, 116, 109, 97, 120, 93};
.global .align 1 .b8 __unnamed_79[395] = {118, 111, 105, 100, 32, 111, 110, 101, 102, 108, 111, 119, 58, 58, 99, 117, 100, 97, 58, 58, 115, 111, 102, 116, 109, 97, 120, 58, 58, 83, 111, 102, 116, 109, 97, 120, 87, 97, 114, 112, 73, 109, 112, 108, 40, 76, 79, 65, 68, 44, 32, 83, 84, 79, 82, 69, 44, 32, 115, 105, 103, 110, 101, 100, 32, 108, 111, 110, 103, 44, 32, 115, 105, 103, 110, 101, 100, 32, 108, 111, 110, 103, 41, 32, 91, 119, 105, 116, 104, 32, 76, 79, 65, 68, 32, 61, 32, 83, 105, 109, 112, 108, 101, 76, 111, 97, 100, 60, 102, 108, 111, 97, 116, 44, 32, 102, 108, 111, 97, 116, 62, 59, 32, 83, 84, 79, 82, 69, 32, 61, 32, 83, 105, 109, 112, 108, 101, 83, 116, 111, 114, 101, 60, 102, 108, 111, 97, 116, 44, 32, 102, 108, 111, 97, 116, 62, 59, 32, 67, 111, 109, 112, 117, 116, 101, 84, 121, 112, 101, 32, 61, 32, 102, 108, 111, 97, 116, 59, 32, 105, 110, 116, 32, 112, 97, 99, 107, 95, 115, 105, 122, 101, 32, 61, 32, 49, 59, 32, 105, 110, 116, 32, 99, 111, 108, 115, 95, 112, 101, 114, 95, 116, 104, 114, 101, 97, 100, 32, 61, 32, 50, 59, 32, 105, 110, 116, 32, 116, 104, 114, 101, 97, 100, 95, 103, 114, 111, 117, 112, 95, 119, 105, 100, 116, 104, 32, 61, 32, 51, 50, 59, 32, 105, 110, 116, 32, 114, 111, 119, 115, 95, 112, 101, 114, 95, 97, 99, 99, 101, 115, 115, 32, 61, 32, 49, 59, 32, 95, 95, 110, 118, 95, 98, 111, 111, 108, 32, 112, 97, 100, 100, 105, 110, 103, 32, 61, 32, 102, 97, 108, 115, 101, 59, 32, 111, 110, 101, 102, 108, 111, 119, 58, 58, 99, 117, 100, 97, 58, 58, 115, 111, 102, 116, 109, 97, 120, 58, 58, 65, 108, 103, 111, 114, 105, 116, 104, 109, 32, 97, 108, 103, 111, 114, 105, 116, 104, 109, 32, 61, 32, 111, 110, 101, 102, 108, 111, 119, 58, 58, 99, 117, 100, 97, 58, 58, 115, 111, 102, 116, 109, 97, 120, 58, 58, 65, 108, 103, 111, 114, 105, 116, 104, 109, 58, 58, 107, 83, 111, 102, 116, 109, 97, 120, 93};
.global .align 1 .b8 __unnamed_80[394] = {118, 111, 105, 100, 32, 111, 110, 101, 102, 108, 111, 119, 58, 58, 99, 117, 100, 97, 58, 58, 115, 111, 102, 116, 109, 97, 120, 58, 58, 83, 111, 102, 116, 109, 97, 120, 87, 97, 114, 112, 73, 109, 112, 108, 40, 76, 79, 65, 68, 44, 32, 83, 84, 79, 82, 69, 44, 32, 115, 105, 103, 110, 101, 100, 32, 108, 111, 110, 103, 44, 32, 115, 105, 103, 110, 101, 100, 32, 108, 111, 110, 103, 41, 32, 91, 119, 105, 116, 104, 32, 76, 79, 65, 68, 32, 61, 32, 83, 105, 109, 112, 108, 101, 76, 111, 97, 100, 60, 102, 108, 111, 97, 116, 44, 32, 102, 108, 111, 97, 116, 62, 59, 32, 83, 84, 79, 82, 69, 32, 61, 32, 83, 105, 109, 112, 108, 101, 83, 116, 111, 114, 101, 60, 102, 108, 111, 97, 116, 44, 32, 102, 108, 111, 97, 116, 62, 59, 32, 67, 111, 109, 112, 117, 116, 101, 84, 121, 112, 101, 32, 61, 32, 102, 108, 111, 97, 116, 59, 32, 105, 110, 116, 32, 112, 97, 99, 107, 95, 115, 105, 122, 101, 32, 61, 32, 49, 59, 32, 105, 110, 116, 32, 99, 111, 108, 115, 95, 112, 101, 114, 95, 116, 104, 114, 101, 97, 100, 32, 61, 32, 50, 59, 32, 105, 110, 116, 32, 116, 104, 114, 101, 97, 100, 95, 103, 114, 111, 117, 112, 95, 119, 105, 100, 116, 104, 32, 61, 32, 51, 50, 59, 32, 105, 110, 116, 32, 114, 111, 119, 115, 95, 112, 101, 114, 95, 97, 99, 99, 101, 115, 115, 32, 61, 32, 49, 59, 32, 95, 95, 110, 118, 95, 98, 111, 111, 108, 32, 112, 97, 100, 100, 105, 110, 103, 32, 61, 32, 116, 114, 117, 101, 59, 32, 111, 110, 101, 102, 108, 111, 119, 58, 58, 99, 117, 100, 97, 58, 58, 115, 111, 102, 116, 109, 97, 120, 58, 58, 65, 108, 103, 111, 114, 105, 116, 104, 109, 32, 97, 108, 103, 111, 114, 105, 116, 104, 109, 32, 61, 32, 111, 110, 101, 102, 108, 111, 119, 58, 58, 99, 117, 100, 97, 58, 58, 115, 111, 102, 116, 109, 97, 120, 58, 58, 65, 108, 103, 111, 114, 105, 116, 104, 109, 58, 58, 107, 83, 111, 102, 116, 109, 97, 120, 93};
.global .align 1 .b8 __unnamed_81[395] = {118, 111, 105, 100, 32, 111, 110, 101, 102, 108, 111, 119, 58, 58, 99, 117, 100, 97, 58, 58, 115, 111, 102, 116, 109, 97, 120, 58, 58, 83, 111, 102, 116, 109, 97, 120, 87, 97, 114, 112, 73, 109, 112, 108, 40, 76, 79, 65, 68, 44, 32, 83, 84, 79, 82, 69, 44, 32, 115, 105, 103, 110, 101, 100, 32, 108, 111, 110, 103, 44, 32, 115, 105, 103, 110, 101, 100, 32, 108, 111, 110, 103, 41, 32, 91, 119, 105, 116, 104, 32, 76, 79, 65, 68, 32, 61, 32, 83, 105, 109, 112, 108, 101, 76, 111, 97, 100, 60, 102, 108, 111, 97, 116, 44, 32, 102, 108, 111, 97, 116, 62, 59, 32, 83, 84, 79, 82, 69, 32, 61, 32, 83, 105, 109, 112, 108, 101, 83, 116, 111, 114, 101, 60, 102, 108, 111, 97, 116, 44, 32, 102, 108, 111, 97, 116, 62, 59, 32, 67, 111, 109, 112, 117, 116, 101, 84, 121, 112, 101, 32, 61, 32, 102, 108, 111, 97, 116, 59, 32, 105, 110, 116, 32, 112, 97, 99, 107, 95, 115, 105, 122, 101, 32, 61, 32, 49, 59, 32, 105, 110, 116, 32, 99, 111, 108, 115, 95, 112, 101, 114, 95, 116, 104, 114, 101, 97, 100, 32, 61, 32, 51, 59, 32, 105, 110, 116, 32, 116, 104, 114, 101, 97, 100, 95, 103, 114, 111, 117, 112, 95, 119, 105, 100, 116, 104, 32, 61, 32, 51, 50, 59, 32, 105, 110, 116, 32, 114, 111, 119, 115, 95, 112, 101, 114, 95, 97, 99, 99, 101, 115, 115, 32, 61, 32, 49, 59, 32, 95, 95, 110, 118, 95, 98, 111, 111, 108, 32, 112, 97, 100, 100, 105, 110, 103, 32, 61, 32, 102, 97, 108, 115, 101, 59, 32, 111, 110, 101, 102, 108, 111, 119, 58, 58, 99, 117, 100, 97, 58, 58, 115, 111, 102, 116, 109, 97, 120, 58, 58, 65, 108, 103, 111, 114, 105, 116, 104, 109, 32, 97, 108, 103, 111, 114, 105, 116, 104, 109, 32, 61, 32, 111, 110, 101, 102, 108, 111, 119, 58, 58, 99, 117, 100, 97, 58, 58, 115, 111, 102, 116, 109, 97, 120, 58, 58, 65, 108, 103, 111, 114, 105, 116, 104, 109, 58, 58, 107, 83, 111, 102, 116, 109, 97, 120, 93};
.global .align 1 .b8 __unnamed_82[394] = {118, 111, 105, 100, 32, 111, 110, 101, 102, 108, 111, 119, 58, 58, 99, 117, 100, 97, 58, 58, 115, 111, 102, 116, 109, 97, 120, 58, 58, 83, 111, 102, 116, 109, 97, 120, 87, 97, 114, 112, 73, 109, 112, 108, 40, 76, 79, 65, 68, 44, 32, 83, 84, 79, 82, 69, 44, 32, 115, 105, 103, 110, 101, 100, 32, 108, 111, 110, 103, 44, 32, 115, 105, 103, 110, 101, 100, 32, 108, 111, 110, 103, 41, 32, 91, 119, 105, 116, 104, 32, 76, 79, 65, 68, 32, 61, 32, 83, 105, 109, 112, 108, 101, 76, 111, 97, 100, 60, 102, 108, 111, 97, 116, 44, 32, 102, 108, 111, 97, 116, 62, 59, 32, 83, 84, 79, 82, 69, 32, 61, 32, 83, 105, 109, 112, 108, 101, 83, 116, 111, 114, 101, 60, 102, 108, 111, 97, 116, 44, 32, 102, 108, 111, 97, 116, 62, 59, 32, 67, 111, 109, 112, 117, 116, 101, 84, 121, 112, 101, 32, 61, 32, 102, 108, 111, 97, 116, 59, 32, 105, 110, 116, 32, 112, 97, 99, 107, 95, 115, 105, 122, 101, 32, 61, 32, 49, 59, 32, 105, 110, 116, 32, 99, 111, 108, 115, 95, 112, 101, 114, 95, 116, 104, 114, 101, 97, 100, 32, 61, 32, 51, 59, 32, 105, 110, 116, 32, 116, 104, 114, 101, 97, 100, 95, 103, 114, 111, 117, 112, 95, 119, 105, 100, 116, 104, 32, 61, 32, 51, 50, 59, 32, 105, 110, 116, 32, 114, 111, 119, 115, 95, 112, 101, 114, 95, 97, 99, 99, 101, 115, 115, 32, 61, 32, 49, 59, 32, 95, 95, 110, 118, 95, 98, 111, 111, 108, 32, 112, 97, 100, 100, 105, 110, 103, 32, 61, 32, 116, 114, 117, 101, 59, 32, 111, 110, 101, 102, 108, 111, 119, 58, 58, 99, 117, 100, 97, 58, 58, 115, 111, 102, 116, 109, 97, 120, 58, 58, 65, 108, 103, 111, 114, 105, 116, 104, 109, 32, 97, 108, 103, 111, 114, 105, 116, 104, 109, 32, 61, 32, 111, 110, 101, 102, 108, 111, 119, 58, 58, 99, 117, 100, 97, 58, 58, 115, 111, 102, 116, 109, 97, 120, 58, 58, 65, 108, 103, 111, 114, 105, 116, 104, 109, 58, 58, 107, 83, 111, 102, 116, 109, 97, 120, 93};
.global .align 1 .b8 __unnamed_83[395] = {118, 111, 105, 100, 32, 111, 110, 101, 102, 108, 111, 119, 58, 58, 99, 117, 100, 97, 58, 58, 115, 111, 102, 116, 109, 97, 120, 58, 58, 83, 111, 102, 116, 109, 97, 120, 87, 97, 114, 112, 73, 109, 112, 108, 40, 76, 79, 65, 68, 44, 32, 83, 84, 79, 82, 69, 44, 32, 115, 105, 103, 110, 101, 100, 32, 108, 111, 110, 103, 44, 32, 115, 105, 103, 110, 101, 100, 32, 108, 111, 110, 103, 41, 32, 91, 119, 105, 116, 104, 32, 76, 79, 65, 68, 32, 61, 32, 83, 105, 109, 112, 108, 101, 76, 111, 97, 100, 60, 102, 108, 111, 97, 116, 44, 32, 102, 108, 111, 97, 116, 62, 59, 32, 83, 84, 79, 82, 69, 32, 61, 32, 83, 105, 109, 112, 108, 101, 83, 116, 111, 114, 101, 60, 102, 108, 111, 97, 116, 44, 32, 102, 108, 111, 97, 116, 62, 59, 32, 67, 111, 109, 112, 117, 116, 101, 84, 121, 112, 101, 32, 61, 32, 102, 108, 111, 97, 116, 59, 32, 105, 110, 116, 32, 112, 97, 99, 107, 95, 115, 105, 122, 101, 32, 61, 32, 49, 59, 32, 105, 110, 116, 32, 99, 111, 108, 115, 95, 112, 101, 114, 95, 116, 104, 114, 101, 97, 100, 32, 61, 32, 52, 59, 32, 105, 110, 116, 32, 116, 104, 114, 101, 97, 100, 95, 103, 114, 111, 117, 112, 95, 119, 105, 100, 116, 104, 32, 61, 32, 51, 50, 59, 32, 105, 110, 116, 32, 114, 111, 119, 115, 95, 112, 101, 114, 95, 97, 99, 99, 101, 115, 115, 32, 61, 32, 49, 59, 32, 95, 95, 110, 118, 95, 98, 111, 111, 108, 32, 112, 97, 100, 100, 105, 110, 103, 32, 61, 32, 102, 97, 108, 115, 101, 59, 32, 111, 110, 101, 102, 108, 111, 119, 58, 58, 99, 117, 100, 97, 58, 58, 115, 111, 102, 116, 109, 97, 120, 58, 58, 65, 108, 103, 111, 114, 105, 116, 104, 109, 32, 97, 108, 103, 111, 114, 105, 116, 104, 109, 32, 61, 32, 111, 110, 101, 102, 108, 111, 119, 58, 58, 99, 117, 100, 97, 58, 58, 115, 111, 102, 116, 109, 97, 120, 58, 58, 65, 108, 103, 111, 114, 105, 116, 104, 109, 58, 58, 107, 83, 111, 102, 116, 109, 97, 120, 93};
.global .align 1 .b8 __unnamed_84[394] = {118, 111, 105, 100, 32, 111, 110, 101, 102, 108, 111, 119, 58, 58, 99, 117, 100, 97, 58, 58, 115, 111, 102, 116, 109, 97, 120, 58, 58, 83, 111, 102, 116, 109, 97, 120, 87, 97, 114, 112, 73, 109, 112, 108, 40, 76, 79, 65, 68, 44, 32, 83, 84, 79, 82, 69, 44, 32, 115, 105, 103, 110, 101, 100, 32, 108, 111, 110, 103, 44, 32, 115, 105, 103, 110, 101, 100, 32, 108, 111, 110, 103, 41, 32, 91, 119, 105, 116, 104, 32, 76, 79, 65, 68, 32, 61, 32, 83, 105, 109, 112, 108, 101, 76, 111, 97, 100, 60, 102, 108, 111, 97, 116, 44, 32, 102, 108, 111, 97, 116, 62, 59, 32, 83, 84, 79, 82, 69, 32, 61, 32, 83, 105, 109, 112, 108, 101, 83, 116, 111, 114, 101, 60, 102, 108, 111, 97, 116, 44, 32, 102, 108, 111, 97, 116, 62, 59, 32, 67, 111, 109, 112, 117, 116, 101, 84, 121, 112, 101, 32, 61, 32, 102, 108, 111, 97, 116, 59, 32, 105, 110, 116, 32, 112, 97, 99, 107, 95, 115, 105, 122, 101, 32, 61, 32, 49, 59, 32, 105, 110, 116, 32, 99, 111, 108, 115, 95, 112, 101, 114, 95, 116, 104, 114, 101, 97, 100, 32, 61, 32, 52, 59, 32, 105, 110, 116, 32, 116, 104, 114, 101, 97, 100, 95, 103, 114, 111, 117, 112, 95, 119, 105, 100, 116, 104, 32, 61, 32, 51, 50, 59, 32, 105, 110, 116, 32, 114, 111, 119, 115, 95, 112, 101, 114, 95, 97, 99, 99, 101, 115, 115, 32, 61, 32, 49, 59, 32, 95, 95, 110, 118, 95, 98, 111, 111, 108, 32, 112, 97, 100, 100, 105, 110, 103, 32, 61, 32, 116, 114, 117, 101, 59, 32, 111, 110, 101, 102, 108, 111, 119, 58, 58, 99, 117, 100, 97, 58, 58, 115, 111, 102, 116, 109, 97, 120, 58, 58, 65, 108, 103, 111, 114, 105, 116, 104, 109, 32, 97, 108, 103, 111, 114, 105, 116, 104, 109, 32, 61, 32, 111, 110, 101, 102, 108, 111, 119, 58, 58, 99, 117, 100, 97, 58, 58, 115, 111, 102, 116, 109, 97, 120, 58, 58, 65, 108, 103, 111, 114, 105, 116, 104, 109, 58, 58, 107, 83, 111, 102, 116, 109, 97, 120, 93};
.global .align 1 .b8 __unnamed_85[395] = {118, 111, 105, 100, 32, 111, 110, 101, 102, 108, 111, 119, 58, 58, 99, 117, 100, 97, 58, 58, 115, 111, 102, 116, 109, 97, 120, 58, 58, 83, 111, 102, 116, 109, 97, 120, 87, 97, 114, 112, 73, 109, 112, 108, 40, 76, 79, 65, 68, 44, 32, 83, 84, 79, 82, 69, 44, 32, 115, 105, 103, 110, 101, 100, 32, 108, 111, 110, 103, 44, 32, 115, 105, 103, 110, 101, 100, 32, 108, 111, 110, 103, 41, 32, 91, 119, 105, 116, 104, 32, 76, 79, 65, 68, 32, 61, 32, 83, 105, 109, 112, 108, 101, 76, 111, 97, 100, 60, 102, 108, 111, 97, 116, 44, 32, 102, 108, 111, 97, 116, 62, 59, 32, 83, 84, 79, 82, 69, 32, 61, 32, 83, 105, 109, 112, 108, 101, 83, 116, 111, 114, 101, 60, 102, 108, 111, 97, 116, 44, 32, 102, 108, 111, 97, 116, 62, 59, 32, 67, 111, 109, 112, 117, 116, 101, 84, 121, 112, 101, 32, 61, 32, 102, 108, 111, 97, 116, 59, 32, 105, 110, 116, 32, 112, 97, 99, 107, 95, 115, 105, 122, 101, 32, 61, 32, 49, 59, 32, 105, 110, 116, 32, 99, 111, 108, 115, 95, 112, 101, 114, 95, 116, 104, 114, 101, 97, 100, 32, 61, 32, 53, 59, 32, 105, 110, 116, 32, 116, 104, 114, 101, 97, 100, 95, 103, 114, 111, 117, 112, 95, 119, 105, 100, 116, 104, 32, 61, 32, 51, 50, 59, 32, 105, 110, 116, 32, 114, 111, 119, 115, 95, 112, 101, 114, 95, 97, 99, 99, 101, 115, 115, 32, 61, 32, 49, 59, 32, 95, 95, 110, 118, 95, 98, 111, 111, 108, 32, 112, 97, 100, 100, 105, 110, 103, 32, 61, 32, 102, 97, 108, 115, 101, 59, 32, 111, 110, 101, 102, 108, 111, 119, 58, 58, 99, 117, 100, 97, 58, 58, 115, 111, 102, 116, 109, 97, 120, 58, 58, 65, 108, 103, 111, 114, 105, 116, 104, 109, 32, 97, 108, 103, 111, 114, 105, 116, 104, 109, 32, 61, 32, 111, 110, 101, 102, 108, 111, 119, 58, 58, 99, 117, 100, 97, 58, 58, 115, 111, 102, 116, 109, 97, 120, 58, 58, 65, 108, 103, 111, 114, 105, 116, 104, 109, 58, 58, 107, 83, 111, 102, 116, 109, 97, 120, 93};
.global .align 1 .b8 __unnamed_86[394] = {118, 111, 105, 100, 32, 111, 110, 101, 102, 108, 111, 119, 58, 58, 99, 117, 100, 97, 58, 58, 115, 111, 102, 116, 109, 97, 120, 58, 58, 83, 111, 102, 116, 109, 97, 120, 87, 97, 114, 112, 73, 109, 112, 108, 40, 76, 79, 65, 68, 44, 32, 83, 84, 79, 82, 69, 44, 32, 115, 105, 103, 110, 101, 100, 32, 108, 111, 110, 103, 44, 32, 115, 105, 103, 110, 101, 100, 32, 108, 111, 110, 103, 41, 32, 91, 119, 105, 116, 104, 32, 76, 79, 65, 68, 32, 61, 32, 83, 105, 109, 112, 108, 101, 76, 111, 97, 100, 60, 102, 108, 111, 97, 116, 44, 32, 102, 108, 111, 97, 116, 62, 59, 32, 83, 84, 79, 82, 69, 32, 61, 32, 83, 105, 109, 112, 108, 101, 83, 116, 111, 114, 101, 60, 102, 108, 111, 97, 116, 44, 32, 102, 108, 111, 97, 116, 62, 59, 32, 67, 111, 109, 112, 117, 116, 101, 84, 121, 112, 101, 32, 61, 32, 102, 108, 111, 97, 116, 59, 32, 105, 110, 116, 32, 112, 97, 99, 107, 95, 115, 105, 122, 101, 32, 61, 32, 49, 59, 32, 105, 110, 116, 32, 99, 111, 108, 115, 95, 112, 101, 114, 95, 116, 104, 114, 101, 97, 100, 32, 61, 32, 53, 59, 32, 105, 110, 116, 32, 116, 104, 114, 101, 97, 100, 95, 103, 114, 111, 117, 112, 95, 119, 105, 100, 116, 104, 32, 61, 32, 51, 50, 59, 32, 105, 110, 116, 32, 114, 111, 119, 115, 95, 112, 101, 114, 95, 97, 99, 99, 101, 115, 115, 32, 61, 32, 49, 59, 32, 95, 95, 110, 118, 95, 98, 111, 111, 108, 32, 112, 97, 100, 100, 105, 110, 103, 32, 61, 32, 116, 114, 117, 101, 59, 32, 111, 110, 101, 102, 108, 111, 119, 58, 58, 99, 117, 100, 97, 58, 58, 115, 111, 102, 116, 109, 97, 120, 58, 58, 65, 108, 103, 111, 114, 105, 116, 104, 109, 32, 97, 108, 103, 111, 114, 105, 116, 104, 109, 32, 61, 32, 111, 110, 101, 102, 108, 111, 119, 58, 58, 99, 117, 100, 97, 58, 58, 115, 111, 102, 116, 109, 97, 120, 58, 58, 65, 108, 103, 111, 114, 105, 116, 104, 109, 58, 58, 107, 83, 111, 102, 116, 109, 97, 120, 93};
.global .align 1 .b8 __unnamed_87[395] = {118, 111, 105, 100, 32, 111, 110, 101, 102, 108, 111, 119, 58, 58, 99, 117, 100, 97, 58, 58, 115, 111, 102, 116, 109, 97, 120, 58, 58, 83, 111, 102, 116, 109, 97, 120, 87, 97, 114, 112, 73, 109, 112, 108, 40, 76, 79, 65, 68, 44, 32, 83, 84, 79, 82, 69, 44, 32, 115, 105, 103, 110, 101, 100, 32, 108, 111, 110, 103, 44, 32, 115, 105, 103, 110, 101, 100, 32, 108, 111, 110, 103, 41, 32, 91, 119, 105, 116, 104, 32, 76, 79, 65, 68, 32, 61, 32, 83, 105, 109, 112, 108, 101, 76, 111, 97, 100, 60, 102, 108, 111, 97, 116, 44, 32, 102, 108, 111, 97, 116, 62, 59, 32, 83, 84, 79, 82, 69, 32, 61, 32, 83, 105, 109, 112, 108, 101, 83, 116, 111, 114, 101, 60, 102, 108, 111, 97, 116, 44, 32, 102, 108, 111, 97, 116, 62, 59, 32, 67, 111, 109, 112, 117, 116, 101, 84, 121, 112, 101, 32, 61, 32, 102, 108, 111, 97, 116, 59, 32, 105, 110, 116, 32, 112, 97, 99, 107, 95, 115, 105, 122, 101, 32, 61, 32, 49, 59, 32, 105, 110, 116, 32, 99, 111, 108, 115, 95, 112, 101, 114, 95, 116, 104, 114, 101, 97, 100, 32, 61, 32, 54, 59, 32, 105, 110, 116, 32, 116, 104, 114, 101, 97, 100, 95, 103, 114, 111, 117, 112, 95, 119, 105, 100, 116, 104, 32, 61, 32, 51, 50, 59, 32, 105, 110, 116, 32, 114, 111, 119, 115, 95, 112, 101, 114, 95, 97, 99, 99, 101, 115, 115, 32, 61, 32, 49, 59, 32, 95, 95, 110, 118, 95, 98, 111, 111, 108, 32, 112, 97, 100, 100, 105, 110, 103, 32, 61, 32, 102, 97, 108, 115, 101, 59, 32, 111, 110, 101, 102, 108, 111, 119, 58, 58, 99, 117, 100, 97, 58, 58, 115, 111, 102, 116, 109, 97, 120, 58, 58, 65, 108, 103, 111, 114, 105, 116, 104, 109, 32, 97, 108, 103, 111, 114, 105, 116, 104, 109, 32, 61, 32, 111, 110, 101, 102, 108, 111, 119, 58, 58, 99, 117, 100, 97, 58, 58, 115, 111, 102, 116, 109, 97, 120, 58, 58, 65, 108, 103, 111, 114, 105, 116, 104, 109, 58, 58, 107, 83, 111, 102, 116, 109, 97, 120, 93};
.global .align 1 .b8 __unnamed_88[394] = {118, 111, 105, 100, 32, 111, 110, 101, 102, 108, 111, 119, 58, 58, 99, 117, 100, 97, 58, 58, 115, 111, 102, 116, 109, 97, 120, 58, 58, 83, 111, 102, 116, 109, 97, 120, 87, 97, 114, 112, 73, 109, 112, 108, 40, 76, 79, 65, 68, 44, 32, 83, 84, 79, 82, 69, 44, 32, 115, 105, 103, 110, 101, 100, 32, 108, 111, 110, 103, 44, 32, 115, 105, 103, 110, 101, 100, 32, 108, 111, 110, 103, 41, 32, 91, 119, 105, 116, 104, 32, 76, 79, 65, 68, 32, 61, 32, 83, 105, 109, 112, 108, 101, 76, 111, 97, 100, 60, 102, 108, 111, 97, 116, 44, 32, 102, 108, 111, 97, 116, 62, 59, 32, 83, 84, 79, 82, 69, 32, 61, 32, 83, 105, 109, 112, 108, 101, 83, 116, 111, 114, 101, 60, 102, 108, 111, 97, 116, 44, 32, 102, 108, 111, 97, 116, 62, 59, 32, 67, 111, 109, 112, 117, 116, 101, 84, 121, 112, 101, 32, 61, 32, 102, 108, 111, 97, 116, 59, 32, 105, 110, 116, 32, 112, 97, 99, 107, 95, 115, 105, 122, 101, 32, 61, 32, 49, 59, 32, 105, 110, 116, 32, 99, 111, 108, 115, 95, 112, 101, 114, 95, 116, 104, 114, 101, 97, 100, 32, 61, 32, 54, 59, 32, 105, 110, 116, 32, 116, 104, 114, 101, 97, 100, 95, 103, 114, 111, 117, 112, 95, 119, 105, 100, 116, 104, 32, 61, 32, 51, 50, 59, 32, 105, 110, 116, 32, 114, 111, 119, 115, 95, 112, 101, 114, 95, 97, 99, 99, 101, 115, 115, 32, 61, 32, 49, 59, 32, 95, 95, 110, 118, 95, 98, 111, 111, 108, 32, 112, 97, 100, 100, 105, 110, 103, 32, 61, 32, 116, 114, 117, 101, 59, 32, 111, 110, 101, 102, 108, 111, 119, 58, 58, 99, 117, 100, 97, 58, 58, 115, 111, 102, 116, 109, 97, 120, 58, 58, 65, 108, 103, 111, 114, 105, 116, 104, 109, 32, 97, 108, 103, 111, 114, 105, 116, 104, 109, 32, 61, 32, 111, 110, 101, 102, 108, 111, 119, 58, 58, 99, 117, 100, 97, 58, 58, 115, 111, 102, 116, 109, 97, 120, 58, 58, 65, 108, 103, 111, 114, 105, 116, 104, 109, 58, 58, 107, 83, 111, 102, 116, 109, 97, 120, 93};
.global .align 1 .b8 __unnamed_89[395] = {118, 111, 105, 100, 32, 111, 110, 101, 102, 108, 111, 119, 58, 58, 99, 117, 100, 97, 58, 58, 115, 111, 102, 116, 109, 97, 120, 58, 58, 83, 111, 102, 116, 109, 97, 120, 87, 97, 114, 112, 73, 109, 112, 108, 40, 76, 79, 65, 68, 44, 32, 83, 84, 79, 82, 69, 44, 32, 115, 105, 103, 110, 101, 100, 32, 108, 111, 110, 103, 44, 32, 115, 105, 103, 110, 101, 100, 32, 108, 111, 110, 103, 41, 32, 91, 119, 105, 116, 104, 32, 76, 79, 65, 68, 32, 61, 32, 83, 105, 109, 112, 108, 101, 76, 111, 97, 100, 60, 102, 108, 111, 97, 116, 44, 32, 102, 108, 111, 97, 116, 62, 59, 32, 83, 84, 79, 82, 69, 32, 61, 32, 83, 105, 109, 112, 108, 101, 83, 116, 111, 114, 101, 60, 102, 108, 111, 97, 116, 44, 32, 102, 108, 111, 97, 116, 62, 59, 32, 67, 111, 109, 112, 117, 116, 101, 84, 121, 112, 101, 32, 61, 32, 102, 108, 111, 97, 116, 59, 32, 105, 110, 116, 32, 112, 97, 99, 107, 95, 115, 105, 122, 101, 32, 61, 32, 49, 59, 32, 105, 110, 116, 32, 99, 111, 108, 115, 95, 112, 101, 114, 95, 116, 104, 114, 101, 97, 100, 32, 61, 32, 55, 59, 32, 105, 110, 116, 32, 116, 104, 114, 101, 97, 100, 95, 103, 114, 111, 117, 112, 95, 119, 105, 100, 116, 104, 32, 61, 32, 51, 50, 59, 32, 105, 110, 116, 32, 114, 111, 119, 115, 95, 112, 101, 114, 95, 97, 99, 99, 101, 115, 115, 32, 61, 32, 49, 59, 32, 95, 95, 110, 118, 95, 98, 111, 111, 108, 32, 112, 97, 100, 100, 105, 110, 103, 32, 61, 32, 102, 97, 108, 115, 101, 59, 32, 111, 110, 101, 102, 108, 111, 119, 58, 58, 99, 117, 100, 97, 58, 58, 115, 111, 102, 116, 109, 97, 120, 58, 58, 65, 108, 103, 111, 114, 105, 116, 104, 109, 32, 97, 108, 103, 111, 114, 105, 116, 104, 109, 32, 61, 32, 111, 110, 101, 102, 108, 111, 119, 58, 58, 99, 117, 100, 97, 58, 58, 115, 111, 102, 116, 109, 97, 120, 58, 58, 65, 108, 103, 111, 114, 105, 116, 104, 109, 58, 58, 107, 83, 111, 102, 116, 109, 97, 120, 93};
.global .align 1 .b8 __unnamed_90[394] = {118, 111, 105, 100, 32, 111, 110, 101, 102, 108, 111, 119, 58, 58, 99, 117, 100, 97, 58, 58, 115, 111, 102, 116, 109, 97, 120, 58, 58, 83, 111, 102, 116, 109, 97, 120, 87, 97, 114, 112, 73, 109, 112, 108, 40, 76, 79, 65, 68, 44, 32, 83, 84, 79, 82, 69, 44, 32, 115, 105, 103, 110, 101, 100, 32, 108, 111, 110, 103, 44, 32, 115, 105, 103, 110, 101, 100, 32, 108, 111, 110, 103, 41, 32, 91, 119, 105, 116, 104, 32, 76, 79, 65, 68, 32, 61, 32, 83, 105, 109, 112, 108, 101, 76, 111, 97, 100, 60, 102, 108, 111, 97, 116, 44, 32, 102, 108, 111, 97, 116, 62, 59, 32, 83, 84, 79, 82, 69, 32, 61, 32, 83, 105, 109, 112, 108, 101, 83, 116, 111, 114, 101, 60, 102, 108, 111, 97, 116, 44, 32, 102, 108, 111, 97, 116, 62, 59, 32, 67, 111, 109, 112, 117, 116, 101, 84, 121, 112, 101, 32, 61, 32, 102, 108, 111, 97, 116, 59, 32, 105, 110, 116, 32, 112, 97, 99, 107, 95, 115, 105, 122, 101, 32, 61, 32, 49, 59, 32, 105, 110, 116, 32, 99, 111, 108, 115, 95, 112, 101, 114, 95, 116, 104, 114, 101, 97, 100, 32, 61, 32, 55, 59, 32, 105, 110, 116, 32, 116, 104, 114, 101, 97, 100, 95, 103, 114, 111, 117, 112, 95, 119, 105, 100, 116, 104, 32, 61, 32, 51, 50, 59, 32, 105, 110, 116, 32, 114, 111, 119, 115, 95, 112, 101, 114, 95, 97, 99, 99, 101, 115, 115, 32, 61, 32, 49, 59, 32, 95, 95, 110, 118, 95, 98, 111, 111, 108, 32, 112, 97, 100, 100, 105, 110, 103, 32, 61, 32, 116, 114, 117, 101, 59, 32, 111, 110, 101, 102, 108, 111, 119, 58, 58, 99, 117, 100, 97, 58, 58, 115, 111, 102, 116, 109, 97, 120, 58, 58, 65, 108, 103, 111, 114, 105, 116, 104, 109, 32, 97, 108, 103, 111, 114, 105, 116, 104, 109, 32, 61, 32, 111, 110, 101, 102, 108, 111, 119, 58, 58, 99, 117, 100, 97, 58, 58, 115, 111, 102, 116, 109, 97, 120, 58, 58, 65, 108, 103, 111, 114, 105, 116, 104, 109, 58, 58, 107, 83, 111, 102, 116, 109, 97, 120, 93};
.global .align 1 .b8 __unnamed_91[395] = {118, 111, 105, 100, 32, 111, 110, 101, 102, 108, 111, 119, 58, 58, 99, 117, 100, 97, 58, 58, 115, 111, 102, 116, 109, 97, 120, 58, 58, 83, 111, 102, 116, 109, 97, 120, 87, 97, 114, 112, 73, 109, 112, 108, 40, 76, 79, 65, 68, 44, 32, 83, 84, 79, 82, 69, 44, 32, 115, 105, 103, 110, 101, 100, 32, 108, 111, 110, 103, 44, 32, 115, 105, 103, 110, 101, 100, 32, 108, 111, 110, 103, 41, 32, 91, 119, 105, 116, 104, 32, 76, 79, 65, 68, 32, 61, 32, 83, 105, 109, 112, 108, 101, 76, 111, 97, 100, 60, 102, 108, 111, 97, 116, 44, 32, 102, 108, 111, 97, 116, 62, 59, 32, 83, 84, 79, 82, 69, 32, 61, 32, 83, 105, 109, 112, 108, 101, 83, 116, 111, 114, 101, 60, 102, 108, 111, 97, 116, 44, 32, 102, 108, 111, 97, 116, 62, 59, 32, 67, 111, 109, 112, 117, 116, 101, 84, 121, 112, 101, 32, 61, 32, 102, 108, 111, 97, 116, 59, 32, 105, 110, 116, 32, 112, 97, 99, 107, 95, 115, 105, 122, 101, 32, 61, 32, 49, 59, 32, 105, 110, 116, 32, 99, 111, 108, 115, 95, 112, 101, 114, 95, 116, 104, 114, 101, 97, 100, 32, 61, 32, 56, 59, 32, 105, 110, 116, 32, 116, 104, 114, 101, 97, 100, 95, 103, 114, 111, 117, 112, 95, 119, 105, 100, 116, 104, 32, 61, 32, 51, 50, 59, 32, 105, 110, 116, 32, 114, 111, 119, 115, 95, 112, 101, 114, 95, 97, 99, 99, 101, 115, 115, 32, 61, 32, 49, 59, 32, 95, 95, 110, 118, 95, 98, 111, 111, 108, 32, 112, 97, 100, 100, 105, 110, 103, 32, 61, 32, 102, 97, 108, 115, 101, 59, 32, 111, 110, 101, 102, 108, 111, 119, 58, 58, 99, 117, 100, 97, 58, 58, 115, 111, 102, 116, 109, 97, 120, 58, 58, 65, 108, 103, 111, 114, 105, 116, 104, 109, 32, 97, 108, 103, 111, 114, 105, 116, 104, 109, 32, 61, 32, 111, 110, 101, 102, 108, 111, 119, 58, 58, 99, 117, 100, 97, 58, 58, 115, 111, 102, 116, 109, 97, 120, 58, 58, 65, 108, 103, 111, 114, 105, 116, 104, 109, 58, 58, 107, 83, 111, 102, 116, 109, 97, 120, 93};
.global .align 1 .b8 __unnamed_92[394] = {118, 111, 105, 100, 32, 111, 110, 101, 102, 108, 111, 119, 58, 58, 99, 117, 100, 97, 58, 58, 115, 111, 102, 116, 109, 97, 120, 58, 58, 83, 111, 102, 116, 109, 97, 120, 87, 97, 114, 112, 73, 109, 112, 108, 40, 76, 79, 65, 68, 44, 32, 83, 84, 79, 82, 69, 44, 32, 115, 105, 103, 110, 101, 100, 32, 108, 111, 110, 103, 44, 32, 115, 105, 103, 110, 101, 100, 32, 108, 111, 110, 103, 41, 32, 91, 119, 105, 116, 104, 32, 76, 79, 65, 68, 32, 61, 32, 83, 105, 109, 112, 108, 101, 76, 111, 97, 100, 60, 102, 108, 111, 97, 116, 44, 32, 102, 108, 111, 97, 116, 62, 59, 32, 83, 84, 79, 82, 69, 32, 61, 32, 83, 105, 109, 112, 108, 101, 83, 116, 111, 114, 101, 60, 102, 108, 111, 97, 116, 44, 32, 102, 108, 111, 97, 116, 62, 59, 32, 67, 111, 109, 112, 117, 116, 101, 84, 121, 112, 101, 32, 61, 32, 102, 108, 111, 97, 116, 59, 32, 105, 110, 116, 32, 112, 97, 99, 107, 95, 115, 105, 122, 101, 32, 61, 32, 49, 59, 32, 105, 110, 116, 32, 99, 111, 108, 115, 95, 112, 101, 114, 95, 116, 104, 114, 101, 97, 100, 32, 61, 32, 56, 59, 32, 105, 110, 116, 32, 116, 104, 114, 101, 97, 100, 95, 103, 114, 111, 117, 112, 95, 119, 105, 100, 116, 104, 32, 61, 32, 51, 50, 59, 32, 105, 110, 116, 32, 114, 111, 119, 115, 95, 112, 101, 114, 95, 97, 99, 99, 101, 115, 115, 32, 61, 32, 49, 59, 32, 95, 95, 110, 118, 95, 98, 111, 111, 108, 32, 112, 97, 100, 100, 105, 110, 103, 32, 61, 32, 116, 114, 117, 101, 59, 32, 111, 110, 101, 102, 108, 111, 119, 58, 58, 99, 117, 100, 97, 58, 58, 115, 111, 102, 116, 109, 97, 120, 58, 58, 65, 108, 103, 111, 114, 105, 116, 104, 109, 32, 97, 108, 103, 111, 114, 105, 116, 104, 109, 32, 61, 32, 111, 110, 101, 102, 108, 111, 119, 58, 58, 99, 117, 100, 97, 58, 58, 115, 111, 102, 116, 109, 97, 120, 58, 58, 65, 108, 103, 111, 114, 105, 116, 104, 109, 58, 58, 107, 83, 111, 102, 116, 109, 97, 120, 93};
.global .align 1 .b8 __unnamed_93[395] = {118, 111, 105, 100, 32, 111, 110, 101, 102, 108, 111, 119, 58, 58, 99, 117, 100, 97, 58, 58, 115, 111, 102, 116, 109, 97, 120, 58, 58, 83, 111, 102, 116, 109, 97, 120, 87, 97, 114, 112, 73, 109, 112, 108, 40, 76, 79, 65, 68, 44, 32, 83, 84, 79, 82, 69, 44, 32, 115, 105, 103, 110, 101, 100, 32, 108, 111, 110, 103, 44, 32, 115, 105, 103, 110, 101, 100, 32, 108, 111, 110, 103, 41, 32, 91, 119, 105, 116, 104, 32, 76, 79, 65, 68, 32, 61, 32, 83, 105, 109, 112, 108, 101, 76, 111, 97, 100, 60, 102, 108, 111, 97, 116, 44, 32, 102, 108, 111, 97, 116, 62, 59, 32, 83, 84, 79, 82, 69, 32, 61, 32, 83, 105, 109, 112, 108, 101, 83, 116, 111, 114, 101, 60, 102, 108, 111, 97, 116, 44, 32, 102, 108, 111, 97, 116, 62, 59, 32, 67, 111, 109, 112, 117, 116, 101, 84, 121, 112, 101, 32, 61, 32, 102, 108, 111, 97, 116, 59, 32, 105, 110, 116, 32, 112, 97, 99, 107, 95, 115, 105, 122, 101, 32, 61, 32, 49, 59, 32, 105, 110, 116, 32, 99, 111, 108, 115, 95, 112, 101, 114, 95, 116, 104, 114, 101, 97, 100, 32, 61, 32, 57, 59, 32, 105, 110, 116, 32, 116, 104, 114, 101, 97, 100, 95, 103, 114, 111, 117, 112, 95, 119, 105, 100, 116, 104, 32, 61, 32, 51, 50, 59, 32, 105, 110, 116, 32, 114, 111, 119, 115, 95, 112, 101, 114, 95, 97, 99, 99, 101, 115, 115, 32, 61, 32, 49, 59, 32, 95, 95, 110, 118, 95, 98, 111, 111, 108, 32, 112, 97, 100, 100, 105, 110, 103, 32, 61, 32, 102, 97, 108, 115, 101, 59, 32, 111, 110, 101, 102, 108, 111, 119, 58, 58, 99, 117, 100, 97, 58, 58, 115, 111, 102, 116, 109, 97, 120, 58, 58, 65, 108, 103, 111, 114, 105, 116, 104, 109, 32, 97, 108, 103, 111, 114, 105, 116, 104, 109, 32, 61, 32, 111, 110, 101, 102, 108, 111, 119, 58, 58, 99, 117, 100, 97, 58, 58, 115, 111, 102, 116, 109, 97, 120, 58, 58, 65, 108, 103, 111, 114, 105, 116, 104, 109, 58, 58, 107, 83, 111, 102, 116, 109, 97, 120, 93};
.global .align 1 .b8 __unnamed_94[394] = {118, 111, 105, 100, 32, 111, 110, 101, 102, 108, 111, 119, 58, 58, 99, 117, 100, 97, 58, 58, 115, 111, 102, 116, 109, 97, 120, 58, 58, 83, 111, 102, 116, 109, 97, 120, 87, 97, 114, 112, 73, 109, 112, 108, 40, 76, 79, 65, 68, 44, 32, 83, 84, 79, 82, 69, 44, 32, 115, 105, 103, 110, 101, 100, 32, 108, 111, 110, 103, 44, 32, 115, 105, 103, 110, 101, 100, 32, 108, 111, 110, 103, 41, 32, 91, 119, 105, 116, 104, 32, 76, 79, 65, 68, 32, 61, 32, 83, 105, 109, 112, 108, 101, 76, 111, 97, 100, 60, 102, 108, 111, 97, 116, 44, 32, 102, 108, 111, 97, 116, 62, 59, 32, 83, 84, 79, 82, 69, 32, 61, 32, 83, 105, 109, 112, 108, 101, 83, 116, 111, 114, 101, 60, 102, 108, 111, 97, 116, 44, 32, 102, 108, 111, 97, 116, 62, 59, 32, 67, 111, 109, 112, 117, 116, 101, 84, 121, 112, 101, 32, 61, 32, 102, 108, 111, 97, 116, 59, 32, 105, 110, 116, 32, 112, 97, 99, 107, 95, 115, 105, 122, 101, 32, 61, 32, 49, 59, 32, 105, 110, 116, 32, 99, 111, 108, 115, 95, 112, 101, 114, 95, 116, 104, 114, 101, 97, 100, 32, 61, 32, 57, 59, 32, 105, 110, 116, 32, 116, 104, 114, 101, 97, 100, 95, 103, 114, 111, 117, 112, 95, 119, 105, 100, 116, 104, 32, 61, 32, 51, 50, 59, 32, 105, 110, 116, 32, 114, 111, 119, 115, 95, 112, 101, 114, 95, 97, 99, 99, 101, 115, 115, 32, 61, 32, 49, 59, 32, 95, 95, 110, 118, 95, 98, 111, 111, 108, 32, 112, 97, 100, 100, 105, 110, 103, 32, 61, 32, 116, 114, 117, 101, 59, 32, 111, 110, 101, 102, 108, 111, 119, 58, 58, 99, 117, 100, 97, 58, 58, 115, 111, 102, 116, 109, 97, 120, 58, 58, 65, 108, 103, 111, 114, 105, 116, 104, 109, 32, 97, 108, 103, 111, 114, 105, 116, 104, 109, 32, 61, 32, 111, 110, 101, 102, 108, 111, 119, 58, 58, 99, 117, 100, 97, 58, 58, 115, 111, 102, 116, 109, 97, 120, 58, 58, 65, 108, 103, 111, 114, 105, 116, 104, 109, 58, 58, 107, 83, 111, 102, 116, 109, 97, 120, 93};
.global .align 1 .b8 __unnamed_95[396] = {118, 111, 105, 100, 32, 111, 110, 101, 102, 108, 111, 119, 58, 58, 99, 117, 100, 97, 58, 58, 115, 111, 102, 116, 109, 97, 120, 58, 58, 83, 111, 102, 116, 109, 97, 120, 87, 97, 114, 112, 73, 109, 112, 108, 40, 76, 79, 65, 68, 44, 32, 83, 84, 79, 82, 69, 44, 32, 115, 105, 103, 110, 101, 100, 32, 108, 111, 110, 103, 44, 32, 115, 105, 103, 110, 101, 100, 32, 108, 111, 110, 103, 41, 32, 91, 119, 105, 116, 104, 32, 76, 79, 65, 68, 32, 61, 32, 83, 105, 109, 112, 108, 101, 76, 111, 97, 100, 60, 102, 108, 111, 97, 116, 44, 32, 102, 108, 111, 97, 116, 62, 59, 32, 83, 84, 79, 82, 69, 32, 61, 32, 83, 105, 109, 112, 108, 101, 83, 116, 111, 114, 101, 60, 102, 108, 111, 97, 116, 44, 32, 102, 108, 111, 97, 116, 62, 59, 32, 67, 111, 109, 112, 117, 116, 101, 84, 121, 112, 101, 32, 61, 32, 102, 108, 111, 97, 116, 59, 32, 105, 110, 116, 32, 112, 97, 99, 107, 95, 115, 105, 122, 101, 32, 61, 32, 49, 59, 32, 105, 110, 116, 32, 99, 111, 108, 115, 95, 112, 101, 114, 95, 116, 104, 114, 101, 97, 100, 32, 61, 32, 49, 48, 59, 32, 105, 110, 116, 32, 116, 104, 114, 101, 97, 100, 95, 103, 114, 111, 117, 112, 95, 119, 105, 100, 116, 104, 32, 61, 32, 51, 50, 59, 32, 105, 110, 116, 32, 114, 111, 119, 115, 95, 112, 101, 114, 95, 97, 99, 99, 101, 115, 115, 32, 61, 32, 49, 59, 32, 95, 95, 110, 118, 95, 98, 111, 111, 108, 32, 112, 97, 100, 100, 105, 110, 103, 32, 61, 32, 102, 97, 108, 115, 101, 59, 32, 111, 110, 101, 102, 108, 111, 119, 58, 58, 99, 117, 100, 97, 58, 58, 115, 111, 102, 116, 109, 97, 120, 58, 58, 65, 108, 103, 111, 114, 105, 116, 104, 109, 32, 97, 108, 103, 111, 114, 105, 116, 104, 109, 32, 61, 32, 111, 110, 101, 102, 108, 111, 119, 58, 58, 99, 117, 100, 97, 58, 58, 115, 111, 102, 116, 109, 97, 120, 58, 58, 65, 108, 103, 111, 114, 105, 116, 104, 109, 58, 58, 107, 83, 111, 102, 116, 109, 97, 120, 93};
.global .align 1 .b8 __unnamed_96[395] = {118, 111, 105, 100, 32, 111, 110, 101, 102, 108, 111, 119, 58, 58, 99, 117, 100, 97, 58, 58, 115, 111, 102, 116, 109, 97, 120, 58, 58, 83, 111, 102, 116, 109, 97, 120, 87, 97, 114, 112, 73, 109, 112, 108, 40, 76, 79, 65, 68, 44, 32, 83, 84, 79, 82, 69, 44, 32, 115, 105, 103, 110, 101, 100, 32, 108, 111, 110, 103, 44, 32, 115, 105, 103, 110, 101, 100, 32, 108, 111, 110, 103, 41, 32, 91, 119, 105, 116, 104, 32, 76, 79, 65, 68, 32, 61, 32, 83, 105, 109, 112, 108, 101, 76, 111, 97, 100, 60, 102, 108, 111, 97, 116, 44, 32, 102, 108, 111, 97, 116, 62, 59, 32, 83, 84, 79, 82, 69, 32, 61, 32, 83, 105, 109, 112, 108, 101, 83, 116, 111, 114, 101, 60, 102, 108, 111, 97, 116, 44, 32, 102, 108, 111, 97, 116, 62, 59, 32, 67, 111, 109, 112, 117, 116, 101, 84, 121, 112, 101, 32, 61, 32, 102, 108, 111, 97, 116, 59, 32, 105, 110, 116, 32, 112, 97, 99, 107, 95, 115, 105, 122, 101, 32, 61, 32, 49, 59, 32, 105, 110, 116, 32, 99, 111, 108, 115, 95, 112, 101, 114, 95, 116, 104, 114, 101, 97, 100, 32, 61, 32, 49, 48, 59, 32, 105, 110, 116, 32, 116, 104, 114, 101, 97, 100, 95, 103, 114, 111, 117, 112, 95, 119, 105, 100, 116, 104, 32, 61, 32, 51, 50, 59, 32, 105, 110, 116, 32, 114, 111, 119, 115, 95, 112, 101, 114, 95, 97, 99, 99, 101, 115, 115, 32, 61, 32, 49, 59, 32, 95, 95, 110, 118, 95, 98, 111, 111, 108, 32, 112, 97, 100, 100, 105, 110, 103, 32, 61, 32, 116, 114, 117, 101, 59, 32, 111, 110, 101, 102, 108, 111, 119, 58, 58, 99, 117, 100, 97, 58, 58, 115, 111, 102, 116, 109, 97, 120, 58, 58, 65, 108, 103, 111, 114, 105, 116, 104, 109, 32, 97, 108, 103, 111, 114, 105, 116, 104, 109, 32, 61, 32, 111, 110, 101, 102, 108, 111, 119, 58, 58, 99, 117, 100, 97, 58, 58, 115, 111, 102, 116, 109, 97, 120, 58, 58, 65, 108, 103, 111, 114, 105, 116, 104, 109, 58, 58, 107, 83, 111, 102, 116, 109, 97, 120, 93};
.global .align 1 .b8 __unnamed_97[396] = {118, 111, 105, 100, 32, 111, 110, 101, 102, 108, 111, 119, 58, 58, 99, 117, 100, 97, 58, 58, 115, 111, 102, 116, 109, 97, 120, 58, 58, 83, 111, 102, 116, 109, 97, 120, 87, 97, 114, 112, 73, 109, 112, 108, 40, 76, 79, 65, 68, 44, 32, 83, 84, 79, 82, 69, 44, 32, 115, 105, 103, 110, 101, 100, 32, 108, 111, 110, 103, 44, 32, 115, 105, 103, 110, 101, 100, 32, 108, 111, 110, 103, 41, 32, 91, 119, 105, 116, 104, 32, 76, 79, 65, 68, 32, 61, 32, 83, 105, 109, 112, 108, 101, 76, 111, 97, 100, 60, 102, 108, 111, 97, 116, 44, 32, 102, 108, 111, 97, 116, 62, 59, 32, 83, 84, 79, 82, 69, 32, 61, 32, 83, 105, 109, 112, 108, 101, 83, 116, 111, 114, 101, 60, 102, 108, 111, 97, 116, 44, 32, 102, 108, 111, 97, 116, 62, 59, 32, 67, 111, 109, 112, 117, 116, 101, 84, 121, 112, 101, 32, 61, 32, 102, 108, 111, 97, 116, 59, 32, 105, 110, 116, 32, 112, 97, 99, 107, 95, 115, 105, 122, 101, 32, 61, 32, 49, 59, 32, 105, 110, 116, 32, 99, 111, 108, 115, 95, 112, 101, 114, 95, 116, 104, 114, 101, 97, 100, 32, 61, 32, 49, 49, 59, 32, 105, 110, 116, 32, 116, 104, 114, 101, 97, 100, 95, 103, 114, 111, 117, 112, 95, 119, 105, 100, 116, 104, 32, 61, 32, 51, 50, 59, 32, 105, 110, 116, 32, 114, 111, 119, 115, 95, 112, 101, 114, 95, 97, 99, 99, 101, 115, 115, 32, 61, 32, 49, 59, 32, 95, 95, 110, 118, 95, 98, 111, 111, 108, 32, 112, 97, 100, 100, 105, 110, 103, 32, 61, 32, 102, 97, 108, 115, 101, 59, 32, 111, 110, 101, 102, 108, 111, 119, 58, 58, 99, 117, 100, 97, 58, 58, 115, 111, 102, 116, 109, 97, 120, 58, 58, 65, 108, 103, 111, 114, 105, 116, 104, 109, 32, 97, 108, 103, 111, 114, 105, 116, 104, 109, 32, 61, 32, 111, 110, 101, 102, 108, 111, 119, 58, 58, 99, 117, 100, 97, 58, 58, 115, 111, 102, 116, 109, 97, 120, 58, 58, 65, 108, 103, 111, 114, 105, 116, 104, 109, 58, 58, 107, 83, 111, 102, 116, 109, 97, 120, 93};
.global .align 1 .b8 __unnamed_98[395] = {118, 111, 105, 100, 32, 111, 110, 101, 102, 108, 111, 119, 58, 58, 99, 117, 100, 97, 58, 58, 115, 111, 102, 116, 109, 97, 120, 58, 58, 83, 111, 102, 116, 109, 97, 120, 87, 97, 114, 112, 73, 109, 112, 108, 40, 76, 79, 65, 68, 44, 32, 83, 84, 79, 82, 69, 44, 32, 115, 105, 103, 110, 101, 100, 32, 108, 111, 110, 103, 44, 32, 115, 105, 103, 110, 101, 100, 32, 108, 111, 110, 103, 41, 32, 91, 119, 105, 116, 104, 32, 76, 79, 65, 68, 32, 61, 32, 83, 105, 109, 112, 108, 101, 76, 111, 97, 100, 60, 102, 108, 111, 97, 116, 44, 32, 102, 108, 111, 97, 116, 62, 59, 32, 83, 84, 79, 82, 69, 32, 61, 32, 83, 105, 109, 112, 108, 101, 83, 116, 111, 114, 101, 60, 102, 108, 111, 97, 116, 44, 32, 102, 108, 111, 97, 116, 62, 59, 32, 67, 111, 109, 112, 117, 116, 101, 84, 121, 112, 101, 32, 61, 32, 102, 108, 111, 97, 116, 59, 32, 105, 110, 116, 32, 112, 97, 99, 107, 95, 115, 105, 122, 101, 32, 61, 32, 49, 59, 32, 105, 110, 116, 32, 99, 111, 108, 115, 95, 112, 101, 114, 95, 116, 104, 114, 101, 97, 100, 32, 61, 32, 49, 49, 59, 32, 105, 110, 116, 32, 116, 104, 114, 101, 97, 100, 95, 103, 114, 111, 117, 112, 95, 119, 105, 100, 116, 104, 32, 61, 32, 51, 50, 59, 32, 105, 110, 116, 32, 114, 111, 119, 115, 95, 112, 101, 114, 95, 97, 99, 99, 101, 115, 115, 32, 61, 32, 49, 59, 32, 95, 95, 110, 118, 95, 98, 111, 111, 108, 32, 112, 97, 100, 100, 105, 110, 103, 32, 61, 32, 116, 114, 117, 101, 59, 32, 111, 110, 101, 102, 108, 111, 119, 58, 58, 99, 117, 100, 97, 58, 58, 115, 111, 102, 116, 109, 97, 120, 58, 58, 65, 108, 103, 111, 114, 105, 116, 104, 109, 32, 97, 108, 103, 111, 114, 105, 116, 104, 109, 32, 61, 32, 111, 110, 101, 102, 108, 111, 119, 58, 58, 99, 117, 100, 97, 58, 58, 115, 111, 102, 116, 109, 97, 120, 58, 58, 65, 108, 103, 111, 114, 105, 116, 104, 109, 58, 58, 107, 83, 111, 102, 116, 109, 97, 120, 93};
.global .align 1 .b8 __unnamed_99[396] = {118, 111, 105, 100, 32, 111, 110, 101, 102, 108, 111, 119, 58, 58, 99, 117, 100, 97, 58, 58, 115, 111, 102, 116, 109, 97, 120, 58, 58, 83, 111, 102, 116, 109, 97, 120, 87, 97, 114, 112, 73, 109, 112, 108, 40, 76, 79, 65, 68, 44, 32, 83, 84, 79, 82, 69, 44, 32, 115, 105, 103, 110, 101, 100, 32, 108, 111, 110, 103, 44, 32, 115, 105, 103, 110, 101, 100, 32, 108, 111, 110, 103, 41, 32, 91, 119, 105, 116, 104, 32, 76, 79, 65, 68, 32, 61, 32, 83, 105, 109, 112, 108, 101, 76, 111, 97, 100, 60, 102, 108, 111, 97, 116, 44, 32, 102, 108, 111, 97, 116, 62, 59, 32, 83, 84, 79, 82, 69, 32, 61, 32, 83, 105, 109, 112, 108, 101, 83, 116, 111, 114, 101, 60, 102, 108, 111, 97, 116, 44, 32, 102, 108, 111, 97, 116, 62, 59, 32, 67, 111, 109, 112, 117, 116, 101, 84, 121, 112, 101, 32, 61, 32, 102, 108, 111, 97, 116, 59, 32, 105, 110, 116, 32, 112, 97, 99, 107, 95, 115, 105, 122, 101, 32, 61, 32, 49, 59, 32, 105, 110, 116, 32, 99, 111, 108, 115, 95, 112, 101, 114, 95, 116, 104, 114, 101, 97, 100, 32, 61, 32, 49, 50, 59, 32, 105, 110, 116, 32, 116, 104, 114, 101, 97, 100, 95, 103, 114, 111, 117, 112, 95, 119, 105, 100, 116, 104, 32, 61, 32, 51, 50, 59, 32, 105, 110, 116, 32, 114, 111, 119, 115, 95, 112, 101, 114, 95, 97, 99, 99, 101, 115, 115, 32, 61, 32, 49, 59, 32, 95, 95, 110, 118, 95, 98, 111, 111, 108, 32, 112, 97, 100, 100, 105, 110, 103, 32, 61, 32, 102, 97, 108, 115, 101, 59, 32, 111, 110, 101, 102, 108, 111, 119, 58, 58, 99, 117, 100, 97, 58, 58, 115, 111, 102, 116, 109, 97, 120, 58, 58, 65, 108, 103, 111, 114, 105, 116, 104, 109, 32, 97, 108, 103, 111, 114, 105, 116, 104, 109, 32, 61, 32, 111, 110, 101, 102, 108, 111, 119, 58, 58, 99, 117, 100, 97, 58, 58, 115, 111, 102, 116, 109, 97, 120, 58, 58, 65, 108, 103, 111, 114, 105, 116, 104, 109, 58, 58, 107, 83, 111, 102, 116, 109, 97, 120, 93};
.global .align 1 .b8 __unnamed_100[395] = {118, 111, 105, 100, 32, 111, 110, 101, 102, 108, 111, 119, 58, 58, 99, 117, 100, 97, 58, 58, 115, 111, 102, 116, 109, 97, 120, 58, 58, 83, 111, 102, 116, 109, 97, 120, 87, 97, 114, 112, 73, 109, 112, 108, 40, 76, 79, 65, 68, 44, 32, 83, 84, 79, 82, 69, 44, 32, 115, 105, 103, 110, 101, 100, 32, 108, 111, 110, 103, 44, 32, 115, 105, 103, 110, 101, 100, 32, 108, 111, 110, 103, 41, 32, 91, 119, 105, 116, 104, 32, 76, 79, 65, 68, 32, 61, 32, 83, 105, 109, 112, 108, 101, 76, 111, 97, 100, 60, 102, 108, 111, 97, 116, 44, 32, 102, 108, 111, 97, 116, 62, 59, 32, 83, 84, 79, 82, 69, 32, 61, 32, 83, 105, 109, 112, 108, 101, 83, 116, 111, 114, 101, 60, 102, 108, 111, 97, 116, 44, 32, 102, 108, 111, 97, 116, 62, 59, 32, 67, 111, 109, 112, 117, 116, 101, 84, 121, 112, 101, 32, 61, 32, 102, 108, 111, 97, 116, 59, 32, 105, 110, 116, 32, 112, 97, 99, 107, 95, 115, 105, 122, 101, 32, 61, 32, 49, 59, 32, 105, 110, 116, 32, 99, 111, 108, 115, 95, 112, 101, 114, 95, 116, 104, 114, 101, 97, 100, 32, 61, 32, 49, 50, 59, 32, 105, 110, 116, 32, 116, 104, 114, 101, 97, 100, 95, 103, 114, 111, 117, 112, 95, 119, 105, 100, 116, 104, 32, 61, 32, 51, 50, 59, 32, 105, 110, 116, 32, 114, 111, 119, 115, 95, 112, 101, 114, 95, 97, 99, 99, 101, 115, 115, 32, 61, 32, 49, 59, 32, 95, 95, 110, 118, 95, 98, 111, 111, 108, 32, 112, 97, 100, 100, 105, 110, 103, 32, 61, 32, 116, 114, 117, 101, 59, 32, 111, 110, 101, 102, 108, 111, 119, 58, 58, 99, 117, 100, 97, 58, 58, 115, 111, 102, 116, 109, 97, 120, 58, 58, 65, 108, 103, 111, 114, 105, 116, 104, 109, 32, 97, 108, 103, 111, 114, 105, 116, 104, 109, 32, 61, 32, 111, 110, 101, 102, 108, 111, 119, 58, 58, 99, 117, 100, 97, 58, 58, 115, 111, 102, 116, 109, 97, 120, 58, 58, 65, 108, 103, 111, 114, 105, 116, 104, 109, 58, 58, 107, 83, 111, 102, 116, 109, 97, 120, 93};
.global .align 1 .b8 __unnamed_101[396] = {118, 111, 105, 100, 32, 111, 110, 101, 102, 108, 111, 119, 58, 58, 99, 117, 100, 97, 58, 58, 115, 111, 102, 116, 109, 97, 120, 58, 58, 83, 111, 102, 116, 109, 97, 120, 87, 97, 114, 112, 73, 109, 112, 108, 40, 76, 79, 65, 68, 44, 32, 83, 84, 79, 82, 69, 44, 32, 115, 105, 103, 110, 101, 100, 32, 108, 111, 110, 103, 44, 32, 115, 105, 103, 110, 101, 100, 32, 108, 111, 110, 103, 41, 32, 91, 119, 105, 116, 104, 32, 76, 79, 65, 68, 32, 61, 32, 83, 105, 109, 112, 108, 101, 76, 111, 97, 100, 60, 102, 108, 111, 97, 116, 44, 32, 102, 108, 111, 97, 116, 62, 59, 32, 83, 84, 79, 82, 69, 32, 61, 32, 83, 105, 109, 112, 108, 101, 83, 116, 111, 114, 101, 60, 102, 108, 111, 97, 116, 44, 32, 102, 108, 111, 97, 116, 62, 59, 32, 67, 111, 109, 112, 117, 116, 101, 84, 121, 112, 101, 32, 61, 32, 102, 108, 111, 97, 116, 59, 32, 105, 110, 116, 32, 112, 97, 99, 107, 95, 115, 105, 122, 101, 32, 61, 32, 49, 59, 32, 105, 110, 116, 32, 99, 111, 108, 115, 95, 112, 101, 114, 95, 116, 104, 114, 101, 97, 100, 32, 61, 32, 49, 51, 59, 32, 105, 110, 116, 32, 116, 104, 114, 101, 97, 100, 95, 103, 114, 111, 117, 112, 95, 119, 105, 100, 116, 104, 32, 61, 32, 51, 50, 59, 32, 105, 110, 116, 32, 114, 111, 119, 115, 95, 112, 101, 114, 95, 97, 99, 99, 101, 115, 115, 32, 61, 32, 49, 59, 32, 95, 95, 110, 118, 95, 98, 111, 111, 108, 32, 112, 97, 100, 100, 105, 110, 103, 32, 61, 32, 102, 97, 108, 115, 101, 59, 32, 111, 110, 101, 102, 108, 111, 119, 58, 58, 99, 117, 100, 97, 58, 58, 115, 111, 102, 116, 109, 97, 120, 58, 58, 65, 108, 103, 111, 114, 105, 116, 104, 109, 32, 97, 108, 103, 111, 114, 105, 116, 104, 109, 32, 61, 32, 111, 110, 101, 102, 108, 111, 119, 58, 58, 99, 117, 100, 97, 58, 58, 115, 111, 102, 116, 109, 97, 120, 58, 58, 65, 108, 103, 111, 114, 105, 116, 104, 109, 58, 58, 107, 83, 111, 102, 116, 109, 97, 120, 93};
.global .align 1 .b8 __unnamed_102[395] = {118, 111, 105, 100, 32, 111, 110, 101, 102, 108, 111, 119, 58, 58, 99, 117, 100, 97, 58, 58, 115, 111, 102, 116, 109, 97, 120, 58, 58, 83, 111, 102, 116, 109, 97, 120, 87, 97, 114, 112, 73, 109, 112, 108, 40, 76, 79, 65, 68, 44, 32, 83, 84, 79, 82, 69, 44, 32, 115, 105, 103, 110, 101, 100, 32, 108, 111, 110, 103, 44, 32, 115, 105, 103, 110, 101, 100, 32, 108, 111, 110, 103, 41, 32, 91, 119, 105, 116, 104, 32, 76, 79, 65, 68, 32, 61, 32, 83, 105, 109, 112, 108, 101, 76, 111, 97, 100, 60, 102, 108, 111, 97, 116, 44, 32, 102, 108, 111, 97, 116, 62, 59, 32, 83, 84, 79, 82, 69, 32, 61, 32, 83, 105, 109, 112, 108, 101, 83, 116, 111, 114, 101, 60, 102, 108, 111, 97, 116, 44, 32, 102, 108, 111, 97, 116, 62, 59, 32, 67, 111, 109, 112, 117, 116, 101, 84, 121, 112, 101, 32, 61, 32, 102, 108, 111, 97, 116, 59, 32, 105, 110, 116, 32, 112, 97, 99, 107, 95, 115, 105, 122, 101, 32, 61, 32, 49, 59, 32, 105, 110, 116, 32, 99, 111, 108, 115, 95, 112, 101, 114, 95, 116, 104, 114, 101, 97, 100, 32, 61, 32, 49, 51, 59, 32, 105, 110, 116, 32, 116, 104, 114, 101, 97, 100, 95, 103, 114, 111, 117, 112, 95, 119, 105, 100, 116, 104, 32, 61, 32, 51, 50, 59, 32, 105, 110, 116, 32, 114, 111, 119, 115, 95, 112, 101, 114, 95, 97, 99, 99, 101, 115, 115, 32, 61, 32, 49, 59, 32, 95, 95, 110, 118, 95, 98, 111, 111, 108, 32, 112, 97, 100, 100, 105, 110, 103, 32, 61, 32, 116, 114, 117, 101, 59, 32, 111, 110, 101, 102, 108, 111, 119, 58, 58, 99, 117, 100, 97, 58, 58, 115, 111, 102, 116, 109, 97, 120, 58, 58, 65, 108, 103, 111, 114, 105, 116, 104, 109, 32, 97, 108, 103, 111, 114, 105, 116, 104, 109, 32, 61, 32, 111, 110, 101, 102, 108, 111, 119, 58, 58, 99, 117, 100, 97, 58, 58, 115, 111, 102, 116, 109, 97, 120, 58, 58, 65, 108, 103, 111, 114, 105, 116, 104, 109, 58, 58, 107, 83, 111, 102, 116, 109, 97, 120, 93};
.global .align 1 .b8 __unnamed_103[396] = {118, 111, 105, 100, 32, 111, 110, 101, 102, 108, 111, 119, 58, 58, 99, 117, 100, 97, 58, 58, 115, 111, 102, 116, 109, 97, 120, 58, 58, 83, 111, 102, 116, 109, 97, 120, 87, 97, 114, 112, 73, 109, 112, 108, 40, 76, 79, 65, 68, 44, 32, 83, 84, 79, 82, 69, 44, 32, 115, 105, 103, 110, 101, 100, 32, 108, 111, 110, 103, 44, 32, 115, 105, 103, 110, 101, 100, 32, 108, 111, 110, 103, 41, 32, 91, 119, 105, 116, 104, 32, 76, 79, 65, 68, 32, 61, 32, 83, 105, 109, 112, 108, 101, 76, 111, 97, 100, 60, 102, 108, 111, 97, 116, 44, 32, 102, 108, 111, 97, 116, 62, 59, 32, 83, 84, 79, 82, 69, 32, 61, 32, 83, 105, 109, 112, 108, 101, 83, 116, 111, 114, 101, 60, 102, 108, 111, 97, 116, 44, 32, 102, 108, 111, 97, 116, 62, 59, 32, 67, 111, 109, 112, 117, 116, 101, 84, 121, 112, 101, 32, 61, 32, 102, 108, 111, 97, 116, 59, 32, 105, 110, 116, 32, 112, 97, 99, 107, 95, 115, 105, 122, 101, 32, 61, 32, 49, 59, 32, 105, 110, 116, 32, 99, 111, 108, 115, 95, 112, 101, 114, 95, 116, 104, 114, 101, 97, 100, 32, 61, 32, 49, 52, 59, 32, 105, 110, 116, 32, 116, 104, 114, 101, 97, 100, 95, 103, 114, 111, 117, 112, 95, 119, 105, 100, 116, 104, 32, 61, 32, 51, 50, 59, 32, 105, 110, 116, 32, 114, 111, 119, 115, 95, 112, 101, 114, 95, 97, 99, 99, 101, 115, 115, 32, 61, 32, 49, 59, 32, 95, 95, 110, 118, 95, 98, 111, 111, 108, 32, 112, 97, 100, 100, 105, 110, 103, 32, 61, 32, 102, 97, 108, 115, 101, 59, 32, 111, 110, 101, 102, 108, 111, 119, 58, 58, 99, 117, 100, 97, 58, 58, 115, 111, 102, 116, 109, 97, 120, 58, 58, 65, 108, 103, 111, 114, 105, 116, 104, 109, 32, 97, 108, 103, 111, 114, 105, 116, 104, 109, 32, 61, 32, 111, 110, 101, 102, 108, 111, 119, 58, 58, 99, 117, 100, 97, 58, 58, 115, 111, 102, 116, 109, 97, 120, 58, 58, 65, 108, 103, 111, 114, 105, 116, 104, 109, 58, 58, 107, 83, 111, 102, 116, 109, 97, 120, 93};
.global .align 1 .b8 __unnamed_104[395] = {118, 111, 105, 100, 32, 111, 110, 101, 102, 108, 111, 119, 58, 58, 99, 117, 100, 97, 58, 58, 115, 111, 102, 116, 109, 97, 120, 58, 58, 83, 111, 102, 116, 109, 97, 120, 87, 97, 114, 112, 73, 109, 112, 108, 40, 76, 79, 65, 68, 44, 32, 83, 84, 79, 82, 69, 44, 32, 115, 105, 103, 110, 101, 100, 32, 108, 111, 110, 103, 44, 32, 115, 105, 103, 110, 101, 100, 32, 108, 111, 110, 103, 41, 32, 91, 119, 105, 116, 104, 32, 76, 79, 65, 68, 32, 61, 32, 83, 105, 109, 112, 108, 101, 76, 111, 97, 100, 60, 102, 108, 111, 97, 116, 44, 32, 102, 108, 111, 97, 116, 62, 59, 32, 83, 84, 79, 82, 69, 32, 61, 32, 83, 105, 109, 112, 108, 101, 83, 116, 111, 114, 101, 60, 102, 108, 111, 97, 116, 44, 32, 102, 108, 111, 97, 116, 62, 59, 32, 67, 111, 109, 112, 117, 116, 101, 84, 121, 112, 101, 32, 61, 32, 102, 108, 111, 97, 116, 59, 32, 105, 110, 116, 32, 112, 97, 99, 107, 95, 115, 105, 122, 101, 32, 61, 32, 49, 59, 32, 105, 110, 116, 32, 99, 111, 108, 115, 95, 112, 101, 114, 95, 116, 104, 114, 101, 97, 100, 32, 61, 32, 49, 52, 59, 32, 105, 110, 116, 32, 116, 104, 114, 101, 97, 100, 95, 103, 114, 111, 117, 112, 95, 119, 105, 100, 116, 104, 32, 61, 32, 51, 50, 59, 32, 105, 110, 116, 32, 114, 111, 119, 115, 95, 112, 101, 114, 95, 97, 99, 99, 101, 115, 115, 32, 61, 32, 49, 59, 32, 95, 95, 110, 118, 95, 98, 111, 111, 108, 32, 112, 97, 100, 100, 105, 110, 103, 32, 61, 32, 116, 114, 117, 101, 59, 32, 111, 110, 101, 102, 108, 111, 119, 58, 58, 99, 117, 100, 97, 58, 58, 115, 111, 102, 116, 109, 97, 120, 58, 58, 65, 108, 103, 111, 114, 105, 116, 104, 109, 32, 97, 108, 103, 111, 114, 105, 116, 104, 109, 32, 61, 32, 111, 110, 101, 102, 108, 111, 119, 58, 58, 99, 117, 100, 97, 58, 58, 115, 111, 102, 116, 109, 97, 120, 58, 58, 65, 108, 103, 111, 114, 105, 116, 104, 109, 58, 58, 107, 83, 111, 102, 116, 109, 97, 120, 93};
.global .align 1 .b8 __unnamed_105[396] = {118, 111, 105, 100, 32, 111, 110, 101, 102, 108, 111, 119, 58, 58, 99, 117, 100, 97, 58, 58, 115, 111, 102, 116, 109, 97, 120, 58, 58, 83, 111, 102, 116, 109, 97, 120, 87, 97, 114, 112, 73, 109, 112, 108, 40, 76, 79, 65, 68, 44, 32, 83, 84, 79, 82, 69, 44, 32, 115, 105, 103, 110, 101, 100, 32, 108, 111, 110, 103, 44, 32, 115, 105, 103, 110, 101, 100, 32, 108, 111, 110, 103, 41, 32, 91, 119, 105, 116, 104, 32, 76, 79, 65, 68, 32, 61, 32, 83, 105, 109, 112, 108, 101, 76, 111, 97, 100, 60, 102, 108, 111, 97, 116, 44, 32, 102, 108, 111, 97, 116, 62, 59, 32, 83, 84, 79, 82, 69, 32, 61, 32, 83, 105, 109, 112, 108, 101, 83, 116, 111, 114, 101, 60, 102, 108, 111, 97, 116, 44, 32, 102, 108, 111, 97, 116, 62, 59, 32, 67, 111, 109, 112, 117, 116, 101, 84, 121, 112, 101, 32, 61, 32, 102, 108, 111, 97, 116, 59, 32, 105, 110, 116, 32, 112, 97, 99, 107, 95, 115, 105, 122, 101, 32, 61, 32, 49, 59, 32, 105, 110, 116, 32, 99, 111, 108, 115, 95, 112, 101, 114, 95, 116, 104, 114, 101, 97, 100, 32, 61, 32, 49, 53, 59, 32, 105, 110, 116, 32, 116, 104, 114, 101, 97, 100, 95, 103, 114, 111, 117, 112, 95, 119, 105, 100, 116, 104, 32, 61, 32, 51, 50, 59, 32, 105, 110, 116, 32, 114, 111, 119, 115, 95, 112, 101, 114, 95, 97, 99, 99, 101, 115, 115, 32, 61, 32, 49, 59, 32, 95, 95, 110, 118, 95, 98, 111, 111, 108, 32, 112, 97, 100, 100, 105, 110, 103, 32, 61, 32, 102, 97, 108, 115, 101, 59, 32, 111, 110, 101, 102, 108, 111, 119, 58, 58, 99, 117, 100, 97, 58, 58, 115, 111, 102, 116, 109, 97, 120, 58, 58, 65, 108, 103, 111, 114, 105, 116, 104, 109, 32, 97, 108, 103, 111, 114, 105, 116, 104, 109, 32, 61, 32, 111, 110, 101, 102, 108, 111, 119, 58, 58, 99, 117, 100, 97, 58, 58, 115, 111, 102, 116, 109, 97, 120, 58, 58, 65, 108, 103, 111, 114, 105, 116, 104, 109, 58, 58, 107, 83, 111, 102, 116, 109, 97, 120, 93};
.global .align 1 .b8 __unnamed_106[395] = {118, 111, 105, 100, 32, 111, 110, 101, 102, 108, 111, 119, 58, 58, 99, 117, 100, 97, 58, 58, 115, 111, 102, 116, 109, 97, 120, 58, 58, 83, 111, 102, 116, 109, 97, 120, 87, 97, 114, 112, 73, 109, 112, 108, 40, 76, 79, 65, 68, 44, 32, 83, 84, 79, 82, 69, 44, 32, 115, 105, 103, 110, 101, 100, 32, 108, 111, 110, 103, 44, 32, 115, 105, 103, 110, 101, 100, 32, 108, 111, 110, 103, 41, 32, 91, 119, 105, 116, 104, 32, 76, 79, 65, 68, 32, 61, 32, 83, 105, 109, 112, 108, 101, 76, 111, 97, 100, 60, 102, 108, 111, 97, 116, 44, 32, 102, 108, 111, 97, 116, 62, 59, 32, 83, 84, 79, 82, 69, 32, 61, 32, 83, 105, 109, 112, 108, 101, 83, 116, 111, 114, 101, 60, 102, 108, 111, 97, 116, 44, 32, 102, 108, 111, 97, 116, 62, 59, 32, 67, 111, 109, 112, 117, 116, 101, 84, 121, 112, 101, 32, 61, 32, 102, 108, 111, 97, 116, 59, 32, 105, 110, 116, 32, 112, 97, 99, 107, 95, 115, 105, 122, 101, 32, 61, 32, 49, 59, 32, 105, 110, 116, 32, 99, 111, 108, 115, 95, 112, 101, 114, 95, 116, 104, 114, 101, 97, 100, 32, 61, 32, 49, 53, 59, 32, 105, 110, 116, 32, 116, 104, 114, 101, 97, 100, 95, 103, 114, 111, 117, 112, 95, 119, 105, 100, 116, 104, 32, 61, 32, 51, 50, 59, 32, 105, 110, 116, 32, 114, 111, 119, 115, 95, 112, 101, 114, 95, 97, 99, 99, 101, 115, 115, 32, 61, 32, 49, 59, 32, 95, 95, 110, 118, 95, 98, 111, 111, 108, 32, 112, 97, 100, 100, 105, 110, 103, 32, 61, 32, 116, 114, 117, 101, 59, 32, 111, 110, 101, 102, 108, 111, 119, 58, 58, 99, 117, 100, 97, 58, 58, 115, 111, 102, 116, 109, 97, 120, 58, 58, 65, 108, 103, 111, 114, 105, 116, 104, 109, 32, 97, 108, 103, 111, 114, 105, 116, 104, 109, 32, 61, 32, 111, 110, 101, 102, 108, 111, 119, 58, 58, 99, 117, 100, 97, 58, 58, 115, 111, 102, 116, 109, 97, 120, 58, 58, 65, 108, 103, 111, 114, 105, 116, 104, 109, 58, 58, 107, 83, 111, 102, 116, 109, 97, 120, 93};
.global .align 1 .b8 __unnamed_107[396] = {118, 111, 105, 100, 32, 111, 110, 101, 102, 108, 111, 119, 58, 58, 99, 117, 100, 97, 58, 58, 115, 111, 102, 116, 109, 97, 120, 58, 58, 83, 111, 102, 116, 109, 97, 120, 87, 97, 114, 112, 73, 109, 112, 108, 40, 76, 79, 65, 68, 44, 32, 83, 84, 79, 82, 69, 44, 32, 115, 105, 103, 110, 101, 100, 32, 108, 111, 110, 103, 44, 32, 115, 105, 103, 110, 101, 100, 32, 108, 111, 110, 103, 41, 32, 91, 119, 105, 116, 104, 32, 76, 79, 65, 68, 32, 61, 32, 83, 105, 109, 112, 108, 101, 76, 111, 97, 100, 60, 102, 108, 111, 97, 116, 44, 32, 102, 108, 111, 97, 116, 62, 59, 32, 83, 84, 79, 82, 69, 32, 61, 32, 83, 105, 109, 112, 108, 101, 83, 116, 111, 114, 101, 60, 102, 108, 111, 97, 116, 44, 32, 102, 108, 111, 97, 116, 62, 59, 32, 67, 111, 109, 112, 117, 116, 101, 84, 121, 112, 101, 32, 61, 32, 102, 108, 111, 97, 116, 59, 32, 105, 110, 116, 32, 112, 97, 99, 107, 95, 115, 105, 122, 101, 32, 61, 32, 49, 59, 32, 105, 110, 116, 32, 99, 111, 108, 115, 95, 112, 101, 114, 95, 116, 104, 114, 101, 97, 100, 32, 61, 32, 49, 54, 59, 32, 105, 110, 116, 32, 116, 104, 114, 101, 97, 100, 95, 103, 114, 111, 117, 112, 95, 119, 105, 100, 116, 104, 32, 61, 32, 51, 50, 59, 32, 105, 110, 116, 32, 114, 111, 119, 115, 95, 112, 101, 114, 95, 97, 99, 99, 101, 115, 115, 32, 61, 32, 49, 59, 32, 95, 95, 110, 118, 95, 98, 111, 111, 108, 32, 112, 97, 100, 100, 105, 110, 103, 32, 61, 32, 102, 97, 108, 115, 101, 59, 32, 111, 110, 101, 102, 108, 111, 119, 58, 58, 99, 117, 100, 97, 58, 58, 115, 111, 102, 116, 109, 97, 120, 58, 58, 65, 108, 103, 111, 114, 105, 116, 104, 109, 32, 97, 108, 103, 111, 114, 105, 116, 104, 109, 32, 61, 32, 111, 110, 101, 102, 108, 111, 119, 58, 58, 99, 117, 100, 97, 58, 58, 115, 111, 102, 116, 109, 97, 120, 58, 58, 65, 108, 103, 111, 114, 105, 116, 104, 109, 58, 58, 107, 83, 111, 102, 116, 109, 97, 120, 93};
.global .align 1 .b8 __unnamed_108[395] = {118, 111, 105, 100, 32, 111, 110, 101, 102, 108, 111, 119, 58, 58, 99, 117, 100, 97, 58, 58, 115, 111, 102, 116, 109, 97, 120, 58, 58, 83, 111, 102, 116, 109, 97, 120, 87, 97, 114, 112, 73, 109, 112, 108, 40, 76, 79, 65, 68, 44, 32, 83, 84, 79, 82, 69, 44, 32, 115, 105, 103, 110, 101, 100, 32, 108, 111, 110, 103, 44, 32, 115, 105, 103, 110, 101, 100, 32, 108, 111, 110, 103, 41, 32, 91, 119, 105, 116, 104, 32, 76, 79, 65, 68, 32, 61, 32, 83, 105, 109, 112, 108, 101, 76, 111, 97, 100, 60, 102, 108, 111, 97, 116, 44, 32, 102, 108, 111, 97, 116, 62, 59, 32, 83, 84, 79, 82, 69, 32, 61, 32, 83, 105, 109, 112, 108, 101, 83, 116, 111, 114, 101, 60, 102, 108, 111, 97, 116, 44, 32, 102, 108, 111, 97, 116, 62, 59, 32, 67, 111, 109, 112, 117, 116, 101, 84, 121, 112, 101, 32, 61, 32, 102, 108, 111, 97, 116, 59, 32, 105, 110, 116, 32, 112, 97, 99, 107, 95, 115, 105, 122, 101, 32, 61, 32, 49, 59, 32, 105, 110, 116, 32, 99, 111, 108, 115, 95, 112, 101, 114, 95, 116, 104, 114, 101, 97, 100, 32, 61, 32, 49, 54, 59, 32, 105, 110, 116, 32, 116, 104, 114, 101, 97, 100, 95, 103, 114, 111, 117, 112, 95, 119, 105, 100, 116, 104, 32, 61, 32, 51, 50, 59, 32, 105, 110, 116, 32, 114, 111, 119, 115, 95, 112, 101, 114, 95, 97, 99, 99, 101, 115, 115, 32, 61, 32, 49, 59, 32, 95, 95, 110, 118, 95, 98, 111, 111, 108, 32, 112, 97, 100, 100, 105, 110, 103, 32, 61, 32, 116, 114, 117, 101, 59, 32, 111, 110, 101, 102, 108, 111, 119, 58, 58, 99, 117, 100, 97, 58, 58, 115, 111, 102, 116, 109, 97, 120, 58, 58, 65, 108, 103, 111, 114, 105, 116, 104, 109, 32, 97, 108, 103, 111, 114, 105, 116, 104, 109, 32, 61, 32, 111, 110, 101, 102, 108, 111, 119, 58, 58, 99, 117, 100, 97, 58, 58, 115, 111, 102, 116, 109, 97, 120, 58, 58, 65, 108, 103, 111, 114, 105, 116, 104, 109, 58, 58, 107, 83, 111, 102, 116, 109, 97, 120, 93};
.global .align 1 .b8 __unnamed_109[396] = {118, 111, 105, 100, 32, 111, 110, 101, 102, 108, 111, 119, 58, 58, 99, 117, 100, 97, 58, 58, 115, 111, 102, 116, 109, 97, 120, 58, 58, 83, 111, 102, 116, 109, 97, 120, 87, 97, 114, 112, 73, 109, 112, 108, 40, 76, 79, 65, 68, 44, 32, 83, 84, 79, 82, 69, 44, 32, 115, 105, 103, 110, 101, 100, 32, 108, 111, 110, 103, 44, 32, 115, 105, 103, 110, 101, 100, 32, 108, 111, 110, 103, 41, 32, 91, 119, 105, 116, 104, 32, 76, 79, 65, 68, 32, 61, 32, 83, 105, 109, 112, 108, 101, 76, 111, 97, 100, 60, 102, 108, 111, 97, 116, 44, 32, 102, 108, 111, 97, 116, 62, 59, 32, 83, 84, 79, 82, 69, 32, 61, 32, 83, 105, 109, 112, 108, 101, 83, 116, 111, 114, 101, 60, 102, 108, 111, 97, 116, 44, 32, 102, 108, 111, 97, 116, 62, 59, 32, 67, 111, 109, 112, 117, 116, 101, 84, 121, 112, 101, 32, 61, 32, 102, 108, 111, 97, 116, 59, 32, 105, 110, 116, 32, 112, 97, 99, 107, 95, 115, 105, 122, 101, 32, 61, 32, 49, 59, 32, 105, 110, 116, 32, 99, 111, 108, 115, 95, 112, 101, 114, 95, 116, 104, 114, 101, 97, 100, 32, 61, 32, 49, 55, 59, 32, 105, 110, 116, 32, 116, 104, 114, 101, 97, 100, 95, 103, 114, 111, 117, 112, 95, 119, 105, 100, 116, 104, 32, 61, 32, 51, 50, 59, 32, 105, 110, 116, 32, 114, 111, 119, 115, 95, 112, 101, 114, 95, 97, 99, 99, 101, 115, 115, 32, 61, 32, 49, 59, 32, 95, 95, 110, 118, 95, 98, 111, 111, 108, 32, 112, 97, 100, 100, 105, 110, 103, 32, 61, 32, 102, 97, 108, 115, 101, 59, 32, 111, 110, 101, 102, 108, 111, 119, 58, 58, 99, 117, 100, 97, 58, 58, 115, 111, 102, 116, 109, 97, 120, 58, 58, 65, 108, 103, 111, 114, 105, 116, 104, 109, 32, 97, 108, 103, 111, 114, 105, 116, 104, 109, 32, 61, 32, 111, 110, 101, 102, 108, 111, 119, 58, 58, 99, 117, 100, 97, 58, 58, 115, 111, 102, 116, 109, 97, 120, 58, 58, 65, 108, 103, 111, 114, 105, 116, 104, 109, 58, 58, 107, 83, 111, 102, 116, 109, 97, 120, 93};
.global .align 1 .b8 __unnamed_110[395] = {118, 111, 105, 100, 32, 111, 110, 101, 102, 108, 111, 119, 58, 58, 99, 117, 100, 97, 58, 58, 115, 111, 102, 116, 109, 97, 120, 58, 58, 83, 111, 102, 116, 109, 97, 120, 87, 97, 114, 112, 73, 109, 112, 108, 40, 76, 79, 65, 68, 44, 32, 83, 84, 79, 82, 69, 44, 32, 115, 105, 103, 110, 101, 100, 32, 108, 111, 110, 103, 44, 32, 115, 105, 103, 110, 101, 100, 32, 108, 111, 110, 103, 41, 32, 91, 119, 105, 116, 104, 32, 76, 79, 65, 68, 32, 61, 32, 83, 105, 109, 112, 108, 101, 76, 111, 97, 100, 60, 102, 108, 111, 97, 116, 44, 32, 102, 108, 111, 97, 116, 62, 59, 32, 83, 84, 79, 82, 69, 32, 61, 32, 83, 105, 109, 112, 108, 101, 83, 116, 111, 114, 101, 60, 102, 108, 111, 97, 116, 44, 32, 102, 108, 111, 97, 116, 62, 59, 32, 67, 111, 109, 112, 117, 116, 101, 84, 121, 112, 101, 32, 61, 32, 102, 108, 111, 97, 116, 59, 32, 105, 110, 116, 32, 112, 97, 99, 107, 95, 115, 105, 122, 101, 32, 61, 32, 49, 59, 32, 105, 110, 116, 32, 99, 111, 108, 115, 95, 112, 101, 114, 95, 116, 104, 114, 101, 97, 100, 32, 61, 32, 49, 55, 59, 32, 105, 110, 116, 32, 116, 104, 114, 101, 97, 100, 95, 103, 114, 111, 117, 112, 95, 119, 105, 100, 116, 104, 32, 61, 32, 51, 50, 59, 32, 105, 110, 116, 32, 114, 111, 119, 115, 95, 112, 101, 114, 95, 97, 99, 99, 101, 115, 115, 32, 61, 32, 49, 59, 32, 95, 95, 110, 118, 95, 98, 111, 111, 108, 32, 112, 97, 100, 100, 105, 110, 103, 32, 61, 32, 116, 114, 117, 101, 59, 32, 111, 110, 101, 102, 108, 111, 119, 58, 58, 99, 117, 100, 97, 58, 58, 115, 111, 102, 116, 109, 97, 120, 58, 58, 65, 108, 103, 111, 114, 105, 116, 104, 109, 32, 97, 108, 103, 111, 114, 105, 116, 104, 109, 32, 61, 32, 111, 110, 101, 102, 108, 111, 119, 58, 58, 99, 117, 100, 97, 58, 58, 115, 111, 102, 116, 109, 97, 120, 58, 58, 65, 108, 103, 111, 114, 105, 116, 104, 109, 58, 58, 107, 83, 111, 102, 116, 109, 97, 120, 93};
.global .align 1 .b8 __unnamed_111[396] = {118, 111, 105, 100, 32, 111, 110, 101, 102, 108, 111, 119, 58, 58, 99, 117, 100, 97, 58, 58, 115, 111, 102, 116, 109, 97, 120, 58, 58, 83, 111, 102, 116, 109, 97, 120, 87, 97, 114, 112, 73, 109, 112, 108, 40, 76, 79, 65, 68, 44, 32, 83, 84, 79, 82, 69, 44, 32, 115, 105, 103, 110, 101, 100, 32, 108, 111, 110, 103, 44, 32, 115, 105, 103, 110, 101, 100, 32, 108, 111, 110, 103, 41, 32, 91, 119, 105, 116, 104, 32, 76, 79, 65, 68, 32, 61, 32, 83, 105, 109, 112, 108, 101, 76, 111, 97, 100, 60, 102, 108, 111, 97, 116, 44, 32, 102, 108, 111, 97, 116, 62, 59, 32, 83, 84, 79, 82, 69, 32, 61, 32, 83, 105, 109, 112, 108, 101, 83, 116, 111, 114, 101, 60, 102, 108, 111, 97, 116, 44, 32, 102, 108, 111, 97, 116, 62, 59, 32, 67, 111, 109, 112, 117, 116, 101, 84, 121, 112, 101, 32, 61, 32, 102, 108, 111, 97, 116, 59, 32, 105, 110, 116, 32, 112, 97, 99, 107, 95, 115, 105, 122, 101, 32, 61, 32, 49, 59, 32, 105, 110, 116, 32, 99, 111, 108, 115, 95, 112, 101, 114, 95, 116, 104, 114, 101, 97, 100, 32, 61, 32, 49, 56, 59, 32, 105, 110, 116, 32, 116, 104, 114, 101, 97, 100, 95, 103, 114, 111, 117, 112, 95, 119, 105, 100, 116, 104, 32, 61, 32, 51, 50, 59, 32, 105, 110, 116, 32, 114, 111, 119, 115, 95, 112, 101, 114, 95, 97, 99, 99, 101, 115, 115, 32, 61, 32, 49, 59, 32, 95, 95, 110, 118, 95, 98, 111, 111, 108, 32, 112, 97, 100, 100, 105, 110, 103, 32, 61, 32, 102, 97, 108, 115, 101, 59, 32, 111, 110, 101, 102, 108, 111, 119, 58, 58, 99, 117, 100, 97, 58, 58, 115, 111, 102, 116, 109, 97, 120, 58, 58, 65, 108, 103, 111, 114, 105, 116, 104, 109, 32, 97, 108, 103, 111, 114, 105, 116, 104, 109, 32, 61, 32, 111, 110, 101, 102, 108, 111, 119, 58, 58, 99, 117, 100, 97, 58, 58, 115, 111, 102, 116, 109, 97, 120, 58, 58, 65, 108, 103, 111, 114, 105, 116, 104, 109, 58, 58, 107, 83, 111, 102, 116, 109, 97, 120, 93};
.global .align 1 .b8 __unnamed_112[395] = {118, 111, 105, 100, 32, 111, 110, 101, 102, 108, 111, 119, 58, 58, 99, 117, 100, 97, 58, 58, 115, 111, 102, 116, 109, 97, 120, 58, 58, 83, 111, 102, 116, 109, 97, 120, 87, 97, 114, 112, 73, 109, 112, 108, 40, 76, 79, 65, 68, 44, 32, 83, 84, 79, 82, 69, 44, 32, 115, 105, 103, 110, 101, 100, 32, 108, 111, 110, 103, 44, 32, 115, 105, 103, 110, 101, 100, 32, 108, 111, 110, 103, 41, 32, 91, 119, 105, 116, 104, 32, 76, 79, 65, 68, 32, 61, 32, 83, 105, 109, 112, 108, 101, 76, 111, 97, 100, 60, 102, 108, 111, 97, 116, 44, 32, 102, 108, 111, 97, 116, 62, 59, 32, 83, 84, 79, 82, 69, 32, 61, 32, 83, 105, 109, 112, 108, 101, 83, 116, 111, 114, 101, 60, 102, 108, 111, 97, 116, 44, 32, 102, 108, 111, 97, 116, 62, 59, 32, 67, 111, 109, 112, 117, 116, 101, 84, 121, 112, 101, 32, 61, 32, 102, 108, 111, 97, 116, 59, 32, 105, 110, 116, 32, 112, 97, 99, 107, 95, 115, 105, 122, 101, 32, 61, 32, 49, 59, 32, 105, 110, 116, 32, 99, 111, 108, 115, 95, 112, 101, 114, 95, 116, 104, 114, 101, 97, 100, 32, 61, 32, 49, 56, 59, 32, 105, 110, 116, 32, 116, 104, 114, 101, 97, 100, 95, 103, 114, 111, 117, 112, 95, 119, 105, 100, 116, 104, 32, 61, 32, 51, 50, 59, 32, 105, 110, 116, 32, 114, 111, 119, 115, 95, 112, 101, 114, 95, 97, 99, 99, 101, 115, 115, 32, 61, 32, 49, 59, 32, 95, 95, 110, 118, 95, 98, 111, 111, 108, 32, 112, 97, 100, 100, 105, 110, 103, 32, 61, 32, 116, 114, 117, 101, 59, 32, 111, 110, 101, 102, 108, 111, 119, 58, 58, 99, 117, 100, 97, 58, 58, 115, 111, 102, 116, 109, 97, 120, 58, 58, 65, 108, 103, 111, 114, 105, 116, 104, 109, 32, 97, 108, 103, 111, 114, 105, 116, 104, 109, 32, 61, 32, 111, 110, 101, 102, 108, 111, 119, 58, 58, 99, 117, 100, 97, 58, 58, 115, 111, 102, 116, 109, 97, 120, 58, 58, 65, 108, 103, 111, 114, 105, 116, 104, 109, 58, 58, 107, 83, 111, 102, 116, 109, 97, 120, 93};
.global .align 1 .b8 __unnamed_113[396] = {118, 111, 105, 100, 32, 111, 110, 101, 102, 108, 111, 119, 58, 58, 99, 117, 100, 97, 58, 58, 115, 111, 102, 116, 109, 97, 120, 58, 58, 83, 111, 102, 116, 109, 97, 120, 87, 97, 114, 112, 73, 109, 112, 108, 40, 76, 79, 65, 68, 44, 32, 83, 84, 79, 82, 69, 44, 32, 115, 105, 103, 110, 101, 100, 32, 108, 111, 110, 103, 44, 32, 115, 105, 103, 110, 101, 100, 32, 108, 111, 110, 103, 41, 32, 91, 119, 105, 116, 104, 32, 76, 79, 65, 68, 32, 61, 32, 83, 105, 109, 112, 108, 101, 76, 111, 97, 100, 60, 102, 108, 111, 97, 116, 44, 32, 102, 108, 111, 97, 116, 62, 59, 32, 83, 84, 79, 82, 69, 32, 61, 32, 83, 105, 109, 112, 108, 101, 83, 116, 111, 114, 101, 60, 102, 108, 111, 97, 116, 44, 32, 102, 108, 111, 97, 116, 62, 59, 32, 67, 111, 109, 112, 117, 116, 101, 84, 121, 112, 101, 32, 61, 32, 102, 108, 111, 97, 116, 59, 32, 105, 110, 116, 32, 112, 97, 99, 107, 95, 115, 105, 122, 101, 32, 61, 32, 49, 59, 32, 105, 110, 116, 32, 99, 111, 108, 115, 95, 112, 101, 114, 95, 116, 104, 114, 101, 97, 100, 32, 61, 32, 49, 57, 59, 32, 105, 110, 116, 32, 116, 104, 114, 101, 97, 100, 95, 103, 114, 111, 117, 112, 95, 119, 105, 100, 116, 104, 32, 61, 32, 51, 50, 59, 32, 105, 110, 116, 32, 114, 111, 119, 115, 95, 112, 101, 114, 95, 97, 99, 99, 101, 115, 115, 32, 61, 32, 49, 59, 32, 95, 95, 110, 118, 95, 98, 111, 111, 108, 32, 112, 97, 100, 100, 105, 110, 103, 32, 61, 32, 102, 97, 108, 115, 101, 59, 32, 111, 110, 101, 102, 108, 111, 119, 58, 58, 99, 117, 100, 97, 58, 58, 115, 111, 102, 116, 109, 97, 120, 58, 58, 65, 108, 103, 111, 114, 105, 116, 104, 109, 32, 97, 108, 103, 111, 114, 105, 116, 104, 109, 32, 61, 32, 111, 110, 101, 102, 108, 111, 119, 58, 58, 99, 117, 100, 97, 58, 58, 115, 111, 102, 116, 109, 97, 120, 58, 58, 65, 108, 103, 111, 114, 105, 116, 104, 109, 58, 58, 107, 83, 111, 102, 116, 109, 97, 120, 93};
.global .align 1 .b8 __unnamed_114[395] = {118, 111, 105, 100, 32, 111, 110, 101, 102, 108, 111, 119, 58, 58, 99, 117, 100, 97, 58, 58, 115, 111, 102, 116, 109, 97, 120, 58, 58, 83, 111, 102, 116, 109, 97, 120, 87, 97, 114, 112, 73, 109, 112, 108, 40, 76, 79, 65, 68, 44, 32, 83, 84, 79, 82, 69, 44, 32, 115, 105, 103, 110, 101, 100, 32, 108, 111, 110, 103, 44, 32, 115, 105, 103, 110, 101, 100, 32, 108, 111, 110, 103, 41, 32, 91, 119, 105, 116, 104, 32, 76, 79, 65, 68, 32, 61, 32, 83, 105, 109, 112, 108, 101, 76, 111, 97, 100, 60, 102, 108, 111, 97, 116, 44, 32, 102, 108, 111, 97, 116, 62, 59, 32, 83, 84, 79, 82, 69, 32, 61, 32, 83, 105, 109, 112, 108, 101, 83, 116, 111, 114, 101, 60, 102, 108, 111, 97, 116, 44, 32, 102, 108, 111, 97, 116, 62, 59, 32, 67, 111, 109, 112, 117, 116, 101, 84, 121, 112, 101, 32, 61, 32, 102, 108, 111, 97, 116, 59, 32, 105, 110, 116, 32, 112, 97, 99, 107, 95, 115, 105, 122, 101, 32, 61, 32, 49, 59, 32, 105, 110, 116, 32, 99, 111, 108, 115, 95, 112, 101, 114, 95, 116, 104, 114, 101, 97, 100, 32, 61, 32, 49, 57, 59, 32, 105, 110, 116, 32, 116, 104, 114, 101, 97, 100, 95, 103, 114, 111, 117, 112, 95, 119, 105, 100, 116, 104, 32, 61, 32, 51, 50, 59, 32, 105, 110, 116, 32, 114, 111, 119, 115, 95, 112, 101, 114, 95, 97, 99, 99, 101, 115, 115, 32, 61, 32, 49, 59, 32, 95, 95, 110, 118, 95, 98, 111, 111, 108, 32, 112, 97, 100, 100, 105, 110, 103, 32, 61, 32, 116, 114, 117, 101, 59, 32, 111, 110, 101, 102, 108, 111, 119, 58, 58, 99, 117, 100, 97, 58, 58, 115, 111, 102, 116, 109, 97, 120, 58, 58, 65, 108, 103, 111, 114, 105, 116, 104, 109, 32, 97, 108, 103, 111, 114, 105, 116, 104, 109, 32, 61, 32, 111, 110, 101, 102, 108, 111, 119, 58, 58, 99, 117, 100, 97, 58, 58, 115, 111, 102, 116, 109, 97, 120, 58, 58, 65, 108, 103, 111, 114, 105, 116, 104, 109, 58, 58, 107, 83, 111, 102, 116, 109, 97, 120, 93};
.global .align 1 .b8 __unnamed_115[396] = {118, 111, 105, 100, 32, 111, 110, 101, 102, 108, 111, 119, 58, 58, 99, 117, 100, 97, 58, 58, 115, 111, 102, 116, 109, 97, 120, 58, 58, 83, 111, 102, 116, 109, 97, 120, 87, 97, 114, 112, 73, 109, 112, 108, 40, 76, 79, 65, 68, 44, 32, 83, 84, 79, 82, 69, 44, 32, 115, 105, 103, 110, 101, 100, 32, 108, 111, 110, 103, 44, 32, 115, 105, 103, 110, 101, 100, 32, 108, 111, 110, 103, 41, 32, 91, 119, 105, 116, 104, 32, 76, 79, 65, 68, 32, 61, 32, 83, 105, 109, 112, 108, 101, 76, 111, 97, 100, 60, 102, 108, 111, 97, 116, 44, 32, 102, 108, 111, 97, 116, 62, 59, 32, 83, 84, 79, 82, 69, 32, 61, 32, 83, 105, 109, 112, 108, 101, 83, 116, 111, 114, 101, 60, 102, 108, 111, 97, 116, 44, 32, 102, 108, 111, 97, 116, 62, 59, 32, 67, 111, 109, 112, 117, 116, 101, 84, 121, 112, 101, 32, 61, 32, 102, 108, 111, 97, 116, 59, 32, 105, 110, 116, 32, 112, 97, 99, 107, 95, 115, 105, 122, 101, 32, 61, 32, 49, 59, 32, 105, 110, 116, 32, 99, 111, 108, 115, 95, 112, 101, 114, 95, 116, 104, 114, 101, 97, 100, 32, 61, 32, 50, 48, 59, 32, 105, 110, 116, 32, 116, 104, 114, 101, 97, 100, 95, 103, 114, 111, 117, 112, 95, 119, 105, 100, 116, 104, 32, 61, 32, 51, 50, 59, 32, 105, 110, 116, 32, 114, 111, 119, 115, 95, 112, 101, 114, 95, 97, 99, 99, 101, 115, 115, 32, 61, 32, 49, 59, 32, 95, 95, 110, 118, 95, 98, 111, 111, 108, 32, 112, 97, 100, 100, 105, 110, 103, 32, 61, 32, 102, 97, 108, 115, 101, 59, 32, 111, 110, 101, 102, 108, 111, 119, 58, 58, 99, 117, 100, 97, 58, 58, 115, 111, 102, 116, 109, 97, 120, 58, 58, 65, 108, 103, 111, 114, 105, 116, 104, 109, 32, 97, 108, 103, 111, 114, 105, 116, 104, 109, 32, 61, 32, 111, 110, 101, 102, 108, 111, 119, 58, 58, 99, 117, 100, 97, 58, 58, 115, 111, 102, 116, 109, 97, 120, 58, 58, 65, 108, 103, 111, 114, 105, 116, 104, 109, 58, 58, 107, 83, 111, 102, 116, 109, 97, 120, 93};
.global .align 1 .b8 __unnamed_116[395] = {118, 111, 105, 100, 32, 111, 110, 101, 102, 108, 111, 119, 58, 58, 99, 117, 100, 97, 58, 58, 115, 111, 102, 116, 109, 97, 120, 58, 58, 83, 111, 102, 116, 109, 97, 120, 87, 97, 114, 112, 73, 109, 112, 108, 40, 76, 79, 65, 68, 44, 32, 83, 84, 79, 82, 69, 44, 32, 115, 105, 103, 110, 101, 100, 32, 108, 111, 110, 103, 44, 32, 115, 105, 103, 110, 101, 100, 32, 108, 111, 110, 103, 41, 32, 91, 119, 105, 116, 104, 32, 76, 79, 65, 68, 32, 61, 32, 83, 105, 109, 112, 108, 101, 76, 111, 97, 100, 60, 102, 108, 111, 97, 116, 44, 32, 102, 108, 111, 97, 116, 62, 59, 32, 83, 84, 79, 82, 69, 32, 61, 32, 83, 105, 109, 112, 108, 101, 83, 116, 111, 114, 101, 60, 102, 108, 111, 97, 116, 44, 32, 102, 108, 111, 97, 116, 62, 59, 32, 67, 111, 109, 112, 117, 116, 101, 84, 121, 112, 101, 32, 61, 32, 102, 108, 111, 97, 116, 59, 32, 105, 110, 116, 32, 112, 97, 99, 107, 95, 115, 105, 122, 101, 32, 61, 32, 49, 59, 32, 105, 110, 116, 32, 99, 111, 108, 115, 95, 112, 101, 114, 95, 116, 104, 114, 101, 97, 100, 32, 61, 32, 50, 48, 59, 32, 105, 110, 116, 32, 116, 104, 114, 101, 97, 100, 95, 103, 114, 111, 117, 112, 95, 119, 105, 100, 116, 104, 32, 61, 32, 51, 50, 59, 32, 105, 110, 116, 32, 114, 111, 119, 115, 95, 112, 101, 114, 95, 97, 99, 99, 101, 115, 115, 32, 61, 32, 49, 59, 32, 95, 95, 110, 118, 95, 98, 111, 111, 108, 32, 112, 97, 100, 100, 105, 110, 103, 32, 61, 32, 116, 114, 117, 101, 59, 32, 111, 110, 101, 102, 108, 111, 119, 58, 58, 99, 117, 100, 97, 58, 58, 115, 111, 102, 116, 109, 97, 120, 58, 58, 65, 108, 103, 111, 114, 105, 116, 104, 109, 32, 97, 108, 103, 111, 114, 105, 116, 104, 109, 32, 61, 32, 111, 110, 101, 102, 108, 111, 119, 58, 58, 99, 117, 100, 97, 58, 58, 115, 111, 102, 116, 109, 97, 120, 58, 58, 65, 108, 103, 111, 114, 105, 116, 104, 109, 58, 58, 107, 83, 111, 102, 116, 109, 97, 120, 93};
.global .align 1 .b8 __unnamed_117[396] = {118, 111, 105, 100, 32, 111, 110, 101, 102, 108, 111, 119, 58, 58, 99, 117, 100, 97, 58, 58, 115, 111, 102, 116, 109, 97, 120, 58, 58, 83, 111, 102, 116, 109, 97, 120, 87, 97, 114, 112, 73, 109, 112, 108, 40, 76, 79, 65, 68, 44, 32, 83, 84, 79, 82, 69, 44, 32, 115, 105, 103, 110, 101, 100, 32, 108, 111, 110, 103, 44, 32, 115, 105, 103, 110, 101, 100, 32, 108, 111, 110, 103, 41, 32, 91, 119, 105, 116, 104, 32, 76, 79, 65, 68, 32, 61, 32, 83, 105, 109, 112, 108, 101, 76, 111, 97, 100, 60, 102, 108, 111, 97, 116, 44, 32, 102, 108, 111, 97, 116, 62, 59, 32, 83, 84, 79, 82, 69, 32, 61, 32, 83, 105, 109, 112, 108, 101, 83, 116, 111, 114, 101, 60, 102, 108, 111, 97, 116, 44, 32, 102, 108, 111, 97, 116, 62, 59, 32, 67, 111, 109, 112, 117, 116, 101, 84, 121, 112, 101, 32, 61, 32, 102, 108, 111, 97, 116, 59, 32, 105, 110, 116, 32, 112, 97, 99, 107, 95, 115, 105, 122, 101, 32, 61, 32, 49, 59, 32, 105, 110, 116, 32, 99, 111, 108, 115, 95, 112, 101, 114, 95, 116, 104, 114, 101, 97, 100, 32, 61, 32, 50, 49, 59, 32, 105, 110, 116, 32, 116, 104, 114, 101, 97, 100, 95, 103, 114, 111, 117, 112, 95, 119, 105, 100, 116, 104, 32, 61, 32, 51, 50, 59, 32, 105, 110, 116, 32, 114, 111, 119, 115, 95, 112, 101, 114, 95, 97, 99, 99, 101, 115, 115, 32, 61, 32, 49, 59, 32, 95, 95, 110, 118, 95, 98, 111, 111, 108, 32, 112, 97, 100, 100, 105, 110, 103, 32, 61, 32, 102, 97, 108, 115, 101, 59, 32, 111, 110, 101, 102, 108, 111, 119, 58, 58, 99, 117, 100, 97, 58, 58, 115, 111, 102, 116, 109, 97, 120, 58, 58, 65, 108, 103, 111, 114, 105, 116, 104, 109, 32, 97, 108, 103, 111, 114, 105, 116, 104, 109, 32, 61, 32, 111, 110, 101, 102, 108, 111, 119, 58, 58, 99, 117, 100, 97, 58, 58, 115, 111, 102, 116, 109, 97, 120, 58, 58, 65, 108, 103, 111, 114, 105, 116, 104, 109, 58, 58, 107, 83, 111, 102, 116, 109, 97, 120, 93};
.global .align 1 .b8 __unnamed_118[395] = {118, 111, 105, 100, 32, 111, 110, 101, 102, 108, 111, 119, 58, 58, 99, 117, 100, 97, 58, 58, 115, 111, 102, 116, 109, 97, 120, 58, 58, 83, 111, 102, 116, 109, 97, 120, 87, 97, 114, 112, 73, 109, 112, 108, 40, 76, 79, 65, 68, 44, 32, 83, 84, 79, 82, 69, 44, 32, 115, 105, 103, 110, 101, 100, 32, 108, 111, 110, 103, 44, 32, 115, 105, 103, 110, 101, 100, 32, 108, 111, 110, 103, 41, 32, 91, 119, 105, 116, 104, 32, 76, 79, 65, 68, 32, 61, 32, 83, 105, 109, 112, 108, 101, 76, 111, 97, 100, 60, 102, 108, 111, 97, 116, 44, 32, 102, 108, 111, 97, 116, 62, 59, 32, 83, 84, 79, 82, 69, 32, 61, 32, 83, 105, 109, 112, 108, 101, 83, 116, 111, 114, 101, 60, 102, 108, 111, 97, 116, 44, 32, 102, 108, 111, 97, 116, 62, 59, 32, 67, 111, 109, 112, 117, 116, 101, 84, 121, 112, 101, 32, 61, 32, 102, 108, 111, 97, 116, 59, 32, 105, 110, 116, 32, 112, 97, 99, 107, 95, 115, 105, 122, 101, 32, 61, 32, 49, 59, 32, 105, 110, 116, 32, 99, 111, 108, 115, 95, 112, 101, 114, 95, 116, 104, 114, 101, 97, 100, 32, 61, 32, 50, 49, 59, 32, 105, 110, 116, 32, 116, 104, 114, 101, 97, 100, 95, 103, 114, 111, 117, 112, 95, 119, 105, 100, 116, 104, 32, 61, 32, 51, 50, 59, 32, 105, 110, 116, 32, 114, 111, 119, 115, 95, 112, 101, 114, 95, 97, 99, 99, 101, 115, 115, 32, 61, 32, 49, 59, 32, 95, 95, 110, 118, 95, 98, 111, 111, 108, 32, 112, 97, 100, 100, 105, 110, 103, 32, 61, 32, 116, 114, 117, 101, 59, 32, 111, 110, 101, 102, 108, 111, 119, 58, 58, 99, 117, 100, 97, 58, 58, 115, 111, 102, 116, 109, 97, 120, 58, 58, 65, 108, 103, 111, 114, 105, 116, 104, 109, 32, 97, 108, 103, 111, 114, 105, 116, 104, 109, 32, 61, 32, 111, 110, 101, 102, 108, 111, 119, 58, 58, 99, 117, 100, 97, 58, 58, 115, 111, 102, 116, 109, 97, 120, 58, 58, 65, 108, 103, 111, 114, 105, 116, 104, 109, 58, 58, 107, 83, 111, 102, 116, 109, 97, 120, 93};
.global .align 1 .b8 __unnamed_119[396] = {118, 111, 105, 100, 32, 111, 110, 101, 102, 108, 111, 119, 58, 58, 99, 117, 100, 97, 58, 58, 115, 111, 102, 116, 109, 97, 120, 58, 58, 83, 111, 102, 116, 109, 97, 120, 87, 97, 114, 112, 73, 109, 112, 108, 40, 76, 79, 65, 68, 44, 32, 83, 84, 79, 82, 69, 44, 32, 115, 105, 103, 110, 101, 100, 32, 108, 111, 110, 103, 44, 32, 115, 105, 103, 110, 101, 100, 32, 108, 111, 110, 103, 41, 32, 91, 119, 105, 116, 104, 32, 76, 79, 65, 68, 32, 61, 32, 83, 105, 109, 112, 108, 101, 76, 111, 97, 100, 60, 102, 108, 111, 97, 116, 44, 32, 102, 108, 111, 97, 116, 62, 59, 32, 83, 84, 79, 82, 69, 32, 61, 32, 83, 105, 109, 112, 108, 101, 83, 116, 111, 114, 101, 60, 102, 108, 111, 97, 116, 44, 32, 102, 108, 111, 97, 116, 62, 59, 32, 67, 111, 109, 112, 117, 116, 101, 84, 121, 112, 101, 32, 61, 32, 102, 108, 111, 97, 116, 59, 32, 105, 110, 116, 32, 112, 97, 99, 107, 95, 115, 105, 122, 101, 32, 61, 32, 49, 59, 32, 105, 110, 116, 32, 99, 111, 108, 115, 95, 112, 101, 114, 95, 116, 104, 114, 101, 97, 100, 32, 61, 32, 50, 50, 59, 32, 105, 110, 116, 32, 116, 104, 114, 101, 97, 100, 95, 103, 114, 111, 117, 112, 95, 119, 105, 100, 116, 104, 32, 61, 32, 51, 50, 59, 32, 105, 110, 116, 32, 114, 111, 119, 115, 95, 112, 101, 114, 95, 97, 99, 99, 101, 115, 115, 32, 61, 32, 49, 59, 32, 95, 95, 110, 118, 95, 98, 111, 111, 108, 32, 112, 97, 100, 100, 105, 110, 103, 32, 61, 32, 102, 97, 108, 115, 101, 59, 32, 111, 110, 101, 102, 108, 111, 119, 58, 58, 99, 117, 100, 97, 58, 58, 115, 111, 102, 116, 109, 97, 120, 58, 58, 65, 108, 103, 111, 114, 105, 116, 104, 109, 32, 97, 108, 103, 111, 114, 105, 116, 104, 109, 32, 61, 32, 111, 110, 101, 102, 108, 111, 119, 58, 58, 99, 117, 100, 97, 58, 58, 115, 111, 102, 116, 109, 97, 120, 58, 58, 65, 108, 103, 111, 114, 105, 116, 104, 109, 58, 58, 107, 83, 111, 102, 116, 109, 97, 120, 93};
.global .align 1 .b8 __unnamed_120[395] = {118, 111, 105, 100, 32, 111, 110, 101, 102, 108, 111, 119, 58, 58, 99, 117, 100, 97, 58, 58, 115, 111, 102, 116, 109, 97, 120, 58, 58, 83, 111, 102, 116, 109, 97, 120, 87, 97, 114, 112, 73, 109, 112, 108, 40, 76, 79, 65, 68, 44, 32, 83, 84, 79, 82, 69, 44, 32, 115, 105, 103, 110, 101, 100, 32, 108, 111, 110, 103, 44, 32, 115, 105, 103, 110, 101, 100, 32, 108, 111, 110, 103, 41, 32, 91, 119, 105, 116, 104, 32, 76, 79, 65, 68, 32, 61, 32, 83, 105, 109, 112, 108, 101, 76, 111, 97, 100, 60, 102, 108, 111, 97, 116, 44, 32, 102, 108, 111, 97, 116, 62, 59, 32, 83, 84, 79, 82, 69, 32, 61, 32, 83, 105, 109, 112, 108, 101, 83, 116, 111, 114, 101, 60, 102, 108, 111, 97, 116, 44, 32, 102, 108, 111, 97, 116, 62, 59, 32, 67, 111, 109, 112, 117, 116, 101, 84, 121, 112, 101, 32, 61, 32, 102, 108, 111, 97, 116, 59, 32, 105, 110, 116, 32, 112, 97, 99, 107, 95, 115, 105, 122, 101, 32, 61, 32, 49, 59, 32, 105, 110, 116, 32, 99, 111, 108, 115, 95, 112, 101, 114, 95, 116, 104, 114, 101, 97, 100, 32, 61, 32, 50, 50, 59, 32, 105, 110, 116, 32, 116, 104, 114, 101, 97, 100, 95, 103, 114, 111, 117, 112, 95, 119, 105, 100, 116, 104, 32, 61, 32, 51, 50, 59, 32, 105, 110, 116, 32, 114, 111, 119, 115, 95, 112, 101, 114, 95, 97, 99, 99, 101, 115, 115, 32, 61, 32, 49, 59, 32, 95, 95, 110, 118, 95, 98, 111, 111, 108, 32, 112, 97, 100, 100, 105, 110, 103, 32, 61, 32, 116, 114, 117, 101, 59, 32, 111, 110, 101, 102, 108, 111, 119, 58, 58, 99, 117, 100, 97, 58, 58, 115, 111, 102, 116, 109, 97, 120, 58, 58, 65, 108, 103, 111, 114, 105, 116, 104, 109, 32, 97, 108, 103, 111, 114, 105, 116, 104, 109, 32, 61, 32, 111, 110, 101, 102, 108, 111, 119, 58, 58, 99, 117, 100, 97, 58, 58, 115, 111, 102, 116, 109, 97, 120, 58, 58, 65, 108, 103, 111, 114, 105, 116, 104, 109, 58, 58, 107, 83, 111, 102, 116, 109, 97, 120, 93};
.global .align 1 .b8 __unnamed_121[396] = {118, 111, 105, 100, 32, 111, 110, 101, 102, 108, 111, 119, 58, 58, 99, 117, 100, 97, 58, 58, 115, 111, 102, 116, 109, 97, 120, 58, 58, 83, 111, 102, 116, 109, 97, 120, 87, 97, 114, 112, 73, 109, 112, 108, 40, 76, 79, 65, 68, 44, 32, 83, 84, 79, 82, 69, 44, 32, 115, 105, 103, 110, 101, 100, 32, 108, 111, 110, 103, 44, 32, 115, 105, 103, 110, 101, 100, 32, 108, 111, 110, 103, 41, 32, 91, 119, 105, 116, 104, 32, 76, 79, 65, 68, 32, 61, 32, 83, 105, 109, 112, 108, 101, 76, 111, 97, 100, 60, 102, 108, 111, 97, 116, 44, 32, 102, 108, 111, 97, 116, 62, 59, 32, 83, 84, 79, 82, 69, 32, 61, 32, 83, 105, 109, 112, 108, 101, 83, 116, 111, 114, 101, 60, 102, 108, 111, 97, 116, 44, 32, 102, 108, 111, 97, 116, 62, 59, 32, 67, 111, 109, 112, 117, 116, 101, 84, 121, 112, 101, 32, 61, 32, 102, 108, 111, 97, 116, 59, 32, 105, 110, 116, 32, 112, 97, 99, 107, 95, 115, 105, 122, 101, 32, 61, 32, 49, 59, 32, 105, 110, 116, 32, 99, 111, 108, 115, 95, 112, 101, 114, 95, 116, 104, 114, 101, 97, 100, 32, 61, 32, 50, 51, 59, 32, 105, 110, 116, 32, 116, 104, 114, 101, 97, 100, 95, 103, 114, 111, 117, 112, 95, 119, 105, 100, 116, 104, 32, 61, 32, 51, 50, 59, 32, 105, 110, 116, 32, 114, 111, 119, 115, 95, 112, 101, 114, 95, 97, 99, 99, 101, 115, 115, 32, 61, 32, 49, 59, 32, 95, 95, 110, 118, 95, 98, 111, 111, 108, 32, 112, 97, 100, 100, 105, 110, 103, 32, 61, 32, 102, 97, 108, 115, 101, 59, 32, 111, 110, 101, 102, 108, 111, 119, 58, 58, 99, 117, 100, 97, 58, 58, 115, 111, 102, 116, 109, 97, 120, 58, 58, 65, 108, 103, 111, 114, 105, 116, 104, 109, 32, 97, 108, 103, 111, 114, 105, 116, 104, 109, 32, 61, 32, 111, 110, 101, 102, 108, 111, 119, 58, 58, 99, 117, 100, 97, 58, 58, 115, 111, 102, 116, 109, 97, 120, 58, 58, 65, 108, 103, 111, 114, 105, 116, 104, 109, 58, 58, 107, 83, 111, 102, 116, 109, 97, 120, 93};
.global .align 1 .b8 __unnamed_122[395] = {118, 111, 105, 100, 32, 111, 110, 101, 102, 108, 111, 119, 58, 58, 99, 117, 100, 97, 58, 58, 115, 111, 102, 116, 109, 97, 120, 58, 58, 83, 111, 102, 116, 109, 97, 120, 87, 97, 114, 112, 73, 109, 112, 108, 40, 76, 79, 65, 68, 44, 32, 83, 84, 79, 82, 69, 44, 32, 115, 105, 103, 110, 101, 100, 32, 108, 111, 110, 103, 44, 32, 115, 105, 103, 110, 101, 100, 32, 108, 111, 110, 103, 41, 32, 91, 119, 105, 116, 104, 32, 76, 79, 65, 68, 32, 61, 32, 83, 105, 109, 112, 108, 101, 76, 111, 97, 100, 60, 102, 108, 111, 97, 116, 44, 32, 102, 108, 111, 97, 116, 62, 59, 32, 83, 84, 79, 82, 69, 32, 61, 32, 83, 105, 109, 112, 108, 101, 83, 116, 111, 114, 101, 60, 102, 108, 111, 97, 116, 44, 32, 102, 108, 111, 97, 116, 62, 59, 32, 67, 111, 109, 112, 117, 116, 101, 84, 121, 112, 101, 32, 61, 32, 102, 108, 111, 97, 116, 59, 32, 105, 110, 116, 32, 112, 97, 99, 107, 95, 115, 105, 122, 101, 32, 61, 32, 49, 59, 32, 105, 110, 116, 32, 99, 111, 108, 115, 95, 112, 101, 114, 95, 116, 104, 114, 101, 97, 100, 32, 61, 32, 50, 51, 59, 32, 105, 110, 116, 32, 116, 104, 114, 101, 97, 100, 95, 103, 114, 111, 117, 112, 95, 119, 105, 100, 116, 104, 32, 61, 32, 51, 50, 59, 32, 105, 110, 116, 32, 114, 111, 119, 115, 95, 112, 101, 114, 95, 97, 99, 99, 101, 115, 115, 32, 61, 32, 49, 59, 32, 95, 95, 110, 118, 95, 98, 111, 111, 108, 32, 112, 97, 100, 100, 105, 110, 103, 32, 61, 32, 116, 114, 117, 101, 59, 32, 111, 110, 101, 102, 108, 111, 119, 58, 58, 99, 117, 100, 97, 58, 58, 115, 111, 102, 116, 109, 97, 120, 58, 58, 65, 108, 103, 111, 114, 105, 116, 104, 109, 32, 97, 108, 103, 111, 114, 105, 116, 104, 109, 32, 61, 32, 111, 110, 101, 102, 108, 111, 119, 58, 58, 99, 117, 100, 97, 58, 58, 115, 111, 102, 116, 109, 97, 120, 58, 58, 65, 108, 103, 111, 114, 105, 116, 104, 109, 58, 58, 107, 83, 111, 102, 116, 109, 97, 120, 93};
.global .align 1 .b8 __unnamed_123[396] = {118, 111, 105, 100, 32, 111, 110, 101, 102, 108, 111, 119, 58, 58, 99, 117, 100, 97, 58, 58, 115, 111, 102, 116, 109, 97, 120, 58, 58, 83, 111, 102, 116, 109, 97, 120, 87, 97, 114, 112, 73, 109, 112, 108, 40, 76, 79, 65, 68, 44, 32, 83, 84, 79, 82, 69, 44, 32, 115, 105, 103, 110, 101, 100, 32, 108, 111, 110, 103, 44, 32, 115, 105, 103, 110, 101, 100, 32, 108, 111, 110, 103, 41, 32, 91, 119, 105, 116, 104, 32, 76, 79, 65, 68, 32, 61, 32, 83, 105, 109, 112, 108, 101, 76, 111, 97, 100, 60, 102, 108, 111, 97, 116, 44, 32, 102, 108, 111, 97, 116, 62, 59, 32, 83, 84, 79, 82, 69, 32, 61, 32, 83, 105, 109, 112, 108, 101, 83, 116, 111, 114, 101, 60, 102, 108, 111, 97, 116, 44, 32, 102, 108, 111, 97, 116, 62, 59, 32, 67, 111, 109, 112, 117, 116, 101, 84, 121, 112, 101, 32, 61, 32, 102, 108, 111, 97, 116, 59, 32, 105, 110, 116, 32, 112, 97, 99, 107, 95, 115, 105, 122, 101, 32, 61, 32, 49, 59, 32, 105, 110, 116, 32, 99, 111, 108, 115, 95, 112, 101, 114, 95, 116, 104, 114, 101, 97, 100, 32, 61, 32, 50, 52, 59, 32, 105, 110, 116, 32, 116, 104, 114, 101, 97, 100, 95, 103, 114, 111, 117, 112, 95, 119, 105, 100, 116, 104, 32, 61, 32, 51, 50, 59, 32, 105, 110, 116, 32, 114, 111, 119, 115, 95, 112, 101, 114, 95, 97, 99, 99, 101, 115, 115, 32, 61, 32, 49, 59, 32, 95, 95, 110, 118, 95, 98, 111, 111, 108, 32, 112, 97, 100, 100, 105, 110, 103, 32, 61, 32, 102, 97, 108, 115, 101, 59, 32, 111, 110, 101, 102, 108, 111, 119, 58, 58, 99, 117, 100, 97, 58, 58, 115, 111, 102, 116, 109, 97, 120, 58, 58, 65, 108, 103, 111, 114, 105, 116, 104, 109, 32, 97, 108, 103, 111, 114, 105, 116, 104, 109, 32, 61, 32, 111, 110, 101, 102, 108, 111, 119, 58, 58, 99, 117, 100, 97, 58, 58, 115, 111, 102, 116, 109, 97, 120, 58, 58, 65, 108, 103, 111, 114, 105, 116, 104, 109, 58, 58, 107, 83, 111, 102, 116, 109, 97, 120, 93};
.global .align 1 .b8 __unnamed_124[395] = {118, 111, 105, 100, 32, 111, 110, 101, 102, 108, 111, 119, 58, 58, 99, 117, 100, 97, 58, 58, 115, 111, 102, 116, 109, 97, 120, 58, 58, 83, 111, 102, 116, 109, 97, 120, 87, 97, 114, 112, 73, 109, 112, 108, 40, 76, 79, 65, 68, 44, 32, 83, 84, 79, 82, 69, 44, 32, 115, 105, 103, 110, 101, 100, 32, 108, 111, 110, 103, 44, 32, 115, 105, 103, 110, 101, 100, 32, 108, 111, 110, 103, 41, 32, 91, 119, 105, 116, 104, 32, 76, 79, 65, 68, 32, 61, 32, 83, 105, 109, 112, 108, 101, 76, 111, 97, 100, 60, 102, 108, 111, 97, 116, 44, 32, 102, 108, 111, 97, 116, 62, 59, 32, 83, 84, 79, 82, 69, 32, 61, 32, 83, 105, 109, 112, 108, 101, 83, 116, 111, 114, 101, 60, 102, 108, 111, 97, 116, 44, 32, 102, 108, 111, 97, 116, 62, 59, 32, 67, 111, 109, 112, 117, 116, 101, 84, 121, 112, 101, 32, 61, 32, 102, 108, 111, 97, 116, 59, 32, 105, 110, 116, 32, 112, 97, 99, 107, 95, 115, 105, 122, 101, 32, 61, 32, 49, 59, 32, 105, 110, 116, 32, 99, 111, 108, 115, 95, 112, 101, 114, 95, 116, 104, 114, 101, 97, 100, 32, 61, 32, 50, 52, 59, 32, 105, 110, 116, 32, 116, 104, 114, 101, 97, 100, 95, 103, 114, 111, 117, 112, 95, 119, 105, 100, 116, 104, 32, 61, 32, 51, 50, 59, 32, 105, 110, 116, 32, 114, 111, 119, 115, 95, 112, 101, 114, 95, 97, 99, 99, 101, 115, 115, 32, 61, 32, 49, 59, 32, 95, 95, 110, 118, 95, 98, 111, 111, 108, 32, 112, 97, 100, 100, 105, 110, 103, 32, 61, 32, 116, 114, 117, 101, 59, 32, 111, 110, 101, 102, 108, 111, 119, 58, 58, 99, 117, 100, 97, 58, 58, 115, 111, 102, 116, 109, 97, 120, 58, 58, 65, 108, 103, 111, 114, 105, 116, 104, 109, 32, 97, 108, 103, 111, 114, 105, 116, 104, 109, 32, 61, 32, 111, 110, 101, 102, 108, 111, 119, 58, 58, 99, 117, 100, 97, 58, 58, 115, 111, 102, 116, 109, 97, 120, 58, 58, 65, 108, 103, 111, 114, 105, 116, 104, 109, 58, 58, 107, 83, 111, 102, 116, 109, 97, 120, 93};
.global .align 1 .b8 __unnamed_125[396] = {118, 111, 105, 100, 32, 111, 110, 101, 102, 108, 111, 119, 58, 58, 99, 117, 100, 97, 58, 58, 115, 111, 102, 116, 109, 97, 120, 58, 58, 83, 111, 102, 116, 109, 97, 120, 87, 97, 114, 112, 73, 109, 112, 108, 40, 76, 79, 65, 68, 44, 32, 83, 84, 79, 82, 69, 44, 32, 115, 105, 103, 110, 101, 100, 32, 108, 111, 110, 103, 44, 32, 115, 105, 103, 110, 101, 100, 32, 108, 111, 110, 103, 41, 32, 91, 119, 105, 116, 104, 32, 76, 79, 65, 68, 32, 61, 32, 83, 105, 109, 112, 108, 101, 76, 111, 97, 100, 60, 102, 108, 111, 97, 116, 44, 32, 102, 108, 111, 97, 116, 62, 59, 32, 83, 84, 79, 82, 69, 32, 61, 32, 83, 105, 109, 112, 108, 101, 83, 116, 111, 114, 101, 60, 102, 108, 111, 97, 116, 44, 32, 102, 108, 111, 97, 116, 62, 59, 32, 67, 111, 109, 112, 117, 116, 101, 84, 121, 112, 101, 32, 61, 32, 102, 108, 111, 97, 116, 59, 32, 105, 110, 116, 32, 112, 97, 99, 107, 95, 115, 105, 122, 101, 32, 61, 32, 49, 59, 32, 105, 110, 116, 32, 99, 111, 108, 115, 95, 112, 101, 114, 95, 116, 104, 114, 101, 97, 100, 32, 61, 32, 50, 53, 59, 32, 105, 110, 116, 32, 116, 104, 114, 101, 97, 100, 95, 103, 114, 111, 117, 112, 95, 119, 105, 100, 116, 104, 32, 61, 32, 51, 50, 59, 32, 105, 110, 116, 32, 114, 111, 119, 115, 95, 112, 101, 114, 95, 97, 99, 99, 101, 115, 115, 32, 61, 32, 49, 59, 32, 95, 95, 110, 118, 95, 98, 111, 111, 108, 32, 112, 97, 100, 100, 105, 110, 103, 32, 61, 32, 102, 97, 108, 115, 101, 59, 32, 111, 110, 101, 102, 108, 111, 119, 58, 58, 99, 117, 100, 97, 58, 58, 115, 111, 102, 116, 109, 97, 120, 58, 58, 65, 108, 103, 111, 114, 105, 116, 104, 109, 32, 97, 108, 103, 111, 114, 105, 116, 104, 109, 32, 61, 32, 111, 110, 101, 102, 108, 111, 119, 58, 58, 99, 117, 100, 97, 58, 58, 115, 111, 102, 116, 109, 97, 120, 58, 58, 65, 108, 103, 111, 114, 105, 116, 104, 109, 58, 58, 107, 83, 111, 102, 116, 109, 97, 120, 93};
.global .align 1 .b8 __unnamed_126[395] = {118, 111, 105, 100, 32, 111, 110, 101, 102, 108, 111, 119, 58, 58, 99, 117, 100, 97, 58, 58, 115, 111, 102, 116, 109, 97, 120, 58, 58, 83, 111, 102, 116, 109, 97, 120, 87, 97, 114, 112, 73, 109, 112, 108, 40, 76, 79, 65, 68, 44, 32, 83, 84, 79, 82, 69, 44, 32, 115, 105, 103, 110, 101, 100, 32, 108, 111, 110, 103, 44, 32, 115, 105, 103, 110, 101, 100, 32, 108, 111, 110, 103, 41, 32, 91, 119, 105, 116, 104, 32, 76, 79, 65, 68, 32, 61, 32, 83, 105, 109, 112, 108, 101, 76, 111, 97, 100, 60, 102, 108, 111, 97, 116, 44, 32, 102, 108, 111, 97, 116, 62, 59, 32, 83, 84, 79, 82, 69, 32, 61, 32, 83, 105, 109, 112, 108, 101, 83, 116, 111, 114, 101, 60, 102, 108, 111, 97, 116, 44, 32, 102, 108, 111, 97, 116, 62, 59, 32, 67, 111, 109, 112, 117, 116, 101, 84, 121, 112, 101, 32, 61, 32, 102, 108, 111, 97, 116, 59, 32, 105, 110, 116, 32, 112, 97, 99, 107, 95, 115, 105, 122, 101, 32, 61, 32, 49, 59, 32, 105, 110, 116, 32, 99, 111, 108, 115, 95, 112, 101, 114, 95, 116, 104, 114, 101, 97, 100, 32, 61, 32, 50, 53, 59, 32, 105, 110, 116, 32, 116, 104, 114, 101, 97, 100, 95, 103, 114, 111, 117, 112, 95, 119, 105, 100, 116, 104, 32, 61, 32, 51, 50, 59, 32, 105, 110, 116, 32, 114, 111, 119, 115, 95, 112, 101, 114, 95, 97, 99, 99, 101, 115, 115, 32, 61, 32, 49, 59, 32, 95, 95, 110, 118, 95, 98, 111, 111, 108, 32, 112, 97, 100, 100, 105, 110, 103, 32, 61, 32, 116, 114, 117, 101, 59, 32, 111, 110, 101, 102, 108, 111, 119, 58, 58, 99, 117, 100, 97, 58, 58, 115, 111, 102, 116, 109, 97, 120, 58, 58, 65, 108, 103, 111, 114, 105, 116, 104, 109, 32, 97, 108, 103, 111, 114, 105, 116, 104, 109, 32, 61, 32, 111, 110, 101, 102, 108, 111, 119, 58, 58, 99, 117, 100, 97, 58, 58, 115, 111, 102, 116, 109, 97, 120, 58, 58, 65, 108, 103, 111, 114, 105, 116, 104, 109, 58, 58, 107, 83, 111, 102, 116, 109, 97, 120, 93};
.global .align 1 .b8 __unnamed_127[396] = {118, 111, 105, 100, 32, 111, 110, 101, 102, 108, 111, 119, 58, 58, 99, 117, 100, 97, 58, 58, 115, 111, 102, 116, 109, 97, 120, 58, 58, 83, 111, 102, 116, 109, 97, 120, 87, 97, 114, 112, 73, 109, 112, 108, 40, 76, 79, 65, 68, 44, 32, 83, 84, 79, 82, 69, 44, 32, 115, 105, 103, 110, 101, 100, 32, 108, 111, 110, 103, 44, 32, 115, 105, 103, 110, 101, 100, 32, 108, 111, 110, 103, 41, 32, 91, 119, 105, 116, 104, 32, 76, 79, 65, 68, 32, 61, 32, 83, 105, 109, 112, 108, 101, 76, 111, 97, 100, 60, 102, 108, 111, 97, 116, 44, 32, 102, 108, 111, 97, 116, 62, 59, 32, 83, 84, 79, 82, 69, 32, 61, 32, 83, 105, 109, 112, 108, 101, 83, 116, 111, 114, 101, 60, 102, 108, 111, 97, 116, 44, 32, 102, 108, 111, 97, 116, 62, 59, 32, 67, 111, 109, 112, 117, 116, 101, 84, 121, 112, 101, 32, 61, 32, 102, 108, 111, 97, 116, 59, 32, 105, 110, 116, 32, 112, 97, 99, 107, 95, 115, 105, 122, 101, 32, 61, 32, 49, 59, 32, 105, 110, 116, 32, 99, 111, 108, 115, 95, 112, 101, 114, 95, 116, 104, 114, 101, 97, 100, 32, 61, 32, 50, 54, 59, 32, 105, 110, 116, 32, 116, 104, 114, 101, 97, 100, 95, 103, 114, 111, 117, 112, 95, 119, 105, 100, 116, 104, 32, 61, 32, 51, 50, 59, 32, 105, 110, 116, 32, 114, 111, 119, 115, 95, 112, 101, 114, 95, 97, 99, 99, 101, 115, 115, 32, 61, 32, 49, 59, 32, 95, 95, 110, 118, 95, 98, 111, 111, 108, 32, 112, 97, 100, 100, 105, 110, 103, 32, 61, 32, 102, 97, 108, 115, 101, 59, 32, 111, 110, 101, 102, 108, 111, 119, 58, 58, 99, 117, 100, 97, 58, 58, 115, 111, 102, 116, 109, 97, 120, 58, 58, 65, 108, 103, 111, 114, 105, 116, 104, 109, 32, 97, 108, 103, 111, 114, 105, 116, 104, 109, 32, 61, 32, 111, 110, 101, 102, 108, 111, 119, 58, 58, 99, 117, 100, 97, 58, 58, 115, 111, 102, 116, 109, 97, 120, 58, 58, 65, 108, 103, 111, 114, 105, 116, 104, 109, 58, 58, 107, 83, 111, 102, 116, 109, 97, 120, 93};
.global .align 1 .b8 __unnamed_128[395] = {118, 111, 105, 100, 32, 111, 110, 101, 102, 108, 111, 119, 58, 58, 99, 117, 100, 97, 58, 58, 115, 111, 102, 116, 109, 97, 120, 58, 58, 83, 111, 102, 116, 109, 97, 120, 87, 97, 114, 112, 73, 109, 112, 108, 40, 76, 79, 65, 68, 44, 32, 83, 84, 79, 82, 69, 44, 32, 115, 105, 103, 110, 101, 100, 32, 108, 111, 110, 103, 44, 32, 115, 105, 103, 110, 101, 100, 32, 108, 111, 110, 103, 41, 32, 91, 119, 105, 116, 104, 32, 76, 79, 65, 68, 32, 61, 32, 83, 105, 109, 112, 108, 101, 76, 111, 97, 100, 60, 102, 108, 111, 97, 116, 44, 32, 102, 108, 111, 97, 116, 62, 59, 32, 83, 84, 79, 82, 69, 32, 61, 32, 83, 105, 109, 112, 108, 101, 83, 116, 111, 114, 101, 60, 102, 108, 111, 97, 116, 44, 32, 102, 108, 111, 97, 116, 62, 59, 32, 67, 111, 109, 112, 117, 116, 101, 84, 121, 112, 101, 32, 61, 32, 102, 108, 111, 97, 116, 59, 32, 105, 110, 116, 32, 112, 97, 99, 107, 95, 115, 105, 122, 101, 32, 61, 32, 49, 59, 32, 105, 110, 116, 32, 99, 111, 108, 115, 95, 112, 101, 114, 95, 116, 104, 114, 101, 97, 100, 32, 61, 32, 50, 54, 59, 32, 105, 110, 116, 32, 116, 104, 114, 101, 97, 100, 95, 103, 114, 111, 117, 112, 95, 119, 105, 100, 116, 104, 32, 61, 32, 51, 50, 59, 32, 105, 110, 116, 32, 114, 111, 119, 115, 95, 112, 101, 114, 95, 97, 99, 99, 101, 115, 115, 32, 61, 32, 49, 59, 32, 95, 95, 110, 118, 95, 98, 111, 111, 108, 32, 112, 97, 100, 100, 105, 110, 103, 32, 61, 32, 116, 114, 117, 101, 59, 32, 111, 110, 101, 102, 108, 111, 119, 58, 58, 99, 117, 100, 97, 58, 58, 115, 111, 102, 116, 109, 97, 120, 58, 58, 65, 108, 103, 111, 114, 105, 116, 104, 109, 32, 97, 108, 103, 111, 114, 105, 116, 104, 109, 32, 61, 32, 111, 110, 101, 102, 108, 111, 119, 58, 58, 99, 117, 100, 97, 58, 58, 115, 111, 102, 116, 109, 97, 120, 58, 58, 65, 108, 103, 111, 114, 105, 116, 104, 109, 58, 58, 107, 83, 111, 102, 116, 109, 97, 120, 93};
.global .align 1 .b8 __unnamed_129[396] = {118, 111, 105, 100, 32, 111, 110, 101, 102, 108, 111, 119, 58, 58, 99, 117, 100, 97, 58, 58, 115, 111, 102, 116, 109, 97, 120, 58, 58, 83, 111, 102, 116, 109, 97, 120, 87, 97, 114, 112, 73, 109, 112, 108, 40, 76, 79, 65, 68, 44, 32, 83, 84, 79, 82, 69, 44, 32, 115, 105, 103, 110, 101, 100, 32, 108, 111, 110, 103, 44, 32, 115, 105, 103, 110, 101, 100, 32, 108, 111, 110, 103, 41, 32, 91, 119, 105, 116, 104, 32, 76, 79, 65, 68, 32, 61, 32, 83, 105, 109, 112, 108, 101, 76, 111, 97, 100, 60, 102, 108, 111, 97, 116, 44, 32, 102, 108, 111, 97, 116, 62, 59, 32, 83, 84, 79, 82, 69, 32, 61, 32, 83, 105, 109, 112, 108, 101, 83, 116, 111, 114, 101, 60, 102, 108, 111, 97, 116, 44, 32, 102, 108, 111, 97, 116, 62, 59, 32, 67, 111, 109, 112, 117, 116, 101, 84, 121, 112, 101, 32, 61, 32, 102, 108, 111, 97, 116, 59, 32, 105, 110, 116, 32, 112, 97, 99, 107, 95, 115, 105, 122, 101, 32, 61, 32, 49, 59, 32, 105, 110, 116, 32, 99, 111, 108, 115, 95, 112, 101, 114, 95, 116, 104, 114, 101, 97, 100, 32, 61, 32, 50, 55, 59, 32, 105, 110, 116, 32, 116, 104, 114, 101, 97, 100, 95, 103, 114, 111, 117, 112, 95, 119, 105, 100, 116, 104, 32, 61, 32, 51, 50, 59, 32, 105, 110, 116, 32, 114, 111, 119, 115, 95, 112, 101, 114, 95, 97, 99, 99, 101, 115, 115, 32, 61, 32, 49, 59, 32, 95, 95, 110, 118, 95, 98, 111, 111, 108, 32, 112, 97, 100, 100, 105, 110, 103, 32, 61, 32, 102, 97, 108, 115, 101, 59, 32, 111, 110, 101, 102, 108, 111, 119, 58, 58, 99, 117, 100, 97, 58, 58, 115, 111, 102, 116, 109, 97, 120, 58, 58, 65, 108, 103, 111, 114, 105, 116, 104, 109, 32, 97, 108, 103, 111, 114, 105, 116, 104, 109, 32, 61, 32, 111, 110, 101, 102, 108, 111, 119, 58, 58, 99, 117, 100, 97, 58, 58, 115, 111, 102, 116, 109, 97, 120, 58, 58, 65, 108, 103, 111, 114, 105, 116, 104, 109, 58, 58, 107, 83, 111, 102, 116, 109, 97, 120, 93};
.global .align 1 .b8 __unnamed_130[395] = {118, 111, 105, 100, 32, 111, 110, 101, 102, 108, 111, 119, 58, 58, 99, 117, 100, 97, 58, 58, 115, 111, 102, 116, 109, 97, 120, 58, 58, 83, 111, 102, 116, 109, 97, 120, 87, 97, 114, 112, 73, 109, 112, 108, 40, 76, 79, 65, 68, 44, 32, 83, 84, 79, 82, 69, 44, 32, 115, 105, 103, 110, 101, 100, 32, 108, 111, 110, 103, 44, 32, 115, 105, 103, 110, 101, 100, 32, 108, 111, 110, 103, 41, 32, 91, 119, 105, 116, 104, 32, 76, 79, 65, 68, 32, 61, 32, 83, 105, 109, 112, 108, 101, 76, 111, 97, 100, 60, 102, 108, 111, 97, 116, 44, 32, 102, 108, 111, 97, 116, 62, 59, 32, 83, 84, 79, 82, 69, 32, 61, 32, 83, 105, 109, 112, 108, 101, 83, 116, 111, 114, 101, 60, 102, 108, 111, 97, 116, 44, 32, 102, 108, 111, 97, 116, 62, 59, 32, 67, 111, 109, 112, 117, 116, 101, 84, 121, 112, 101, 32, 61, 32, 102, 108, 111, 97, 116, 59, 32, 105, 110, 116, 32, 112, 97, 99, 107, 95, 115, 105, 122, 101, 32, 61, 32, 49, 59, 32, 105, 110, 116, 32, 99, 111, 108, 115, 95, 112, 101, 114, 95, 116, 104, 114, 101, 97, 100, 32, 61, 32, 50, 55, 59, 32, 105, 110, 116, 32, 116, 104, 114, 101, 97, 100, 95, 103, 114, 111, 117, 112, 95, 119, 105, 100, 116, 104, 32, 61, 32, 51, 50, 59, 32, 105, 110, 116, 32, 114, 111, 119, 115, 95, 112, 101, 114, 95, 97, 99, 99, 101, 115, 115, 32, 61, 32, 49, 59, 32, 95, 95, 110, 118, 95, 98, 111, 111, 108, 32, 112, 97, 100, 100, 105, 110, 103, 32, 61, 32, 116, 114, 117, 101, 59, 32, 111, 110, 101, 102, 108, 111, 119, 58, 58, 99, 117, 100, 97, 58, 58, 115, 111, 102, 116, 109, 97, 120, 58, 58, 65, 108, 103, 111, 114, 105, 116, 104, 109, 32, 97, 108, 103, 111, 114, 105, 116, 104, 109, 32, 61, 32, 111, 110, 101, 102, 108, 111, 119, 58, 58, 99, 117, 100, 97, 58, 58, 115, 111, 102, 116, 109, 97, 120, 58, 58, 65, 108, 103, 111, 114, 105, 116, 104, 109, 58, 58, 107, 83, 111, 102, 116, 109, 97, 120, 93};
.global .align 1 .b8 __unnamed_131[396] = {118, 111, 105, 100, 32, 111, 110, 101, 102, 108, 111, 119, 58, 58, 99, 117, 100, 97, 58, 58, 115, 111, 102, 116, 109, 97, 120, 58, 58, 83, 111, 102, 116, 109, 97, 120, 87, 97, 114, 112, 73, 109, 112, 108, 40, 76, 79, 65, 68, 44, 32, 83, 84, 79, 82, 69, 44, 32, 115, 105, 103, 110, 101, 100, 32, 108, 111, 110, 103, 44, 32, 115, 105, 103, 110, 101, 100, 32, 108, 111, 110, 103, 41, 32, 91, 119, 105, 116, 104, 32, 76, 79, 65, 68, 32, 61, 32, 83, 105, 109, 112, 108, 101, 76, 111, 97, 100, 60, 102, 108, 111, 97, 116, 44, 32, 102, 108, 111, 97, 116, 62, 59, 32, 83, 84, 79, 82, 69, 32, 61, 32, 83, 105, 109, 112, 108, 101, 83, 116, 111, 114, 101, 60, 102, 108, 111, 97, 116, 44, 32, 102, 108, 111, 97, 116, 62, 59, 32, 67, 111, 109, 112, 117, 116, 101, 84, 121, 112, 101, 32, 61, 32, 102, 108, 111, 97, 116, 59, 32, 105, 110, 116, 32, 112, 97, 99, 107, 95, 115, 105, 122, 101, 32, 61, 32, 49, 59, 32, 105, 110, 116, 32, 99, 111, 108, 115, 95, 112, 101, 114, 95, 116, 104, 114, 101, 97, 100, 32, 61, 32, 50, 56, 59, 32, 105, 110, 116, 32, 116, 104, 114, 101, 97, 100, 95, 103, 114, 111, 117, 112, 95, 119, 105, 100, 116, 104, 32, 61, 32, 51, 50, 59, 32, 105, 110, 116, 32, 114, 111, 119, 115, 95, 112, 101, 114, 95, 97, 99, 99, 101, 115, 115, 32, 61, 32, 49, 59, 32, 95, 95, 110, 118, 95, 98, 111, 111, 108, 32, 112, 97, 100, 100, 105, 110, 103, 32, 61, 32, 102, 97, 108, 115, 101, 59, 32, 111, 110, 101, 102, 108, 111, 119, 58, 58, 99, 117, 100, 97, 58, 58, 115, 111, 102, 116, 109, 97, 120, 58, 58, 65, 108, 103, 111, 114, 105, 116, 104, 109, 32, 97, 108, 103, 111, 114, 105, 116, 104, 109, 32, 61, 32, 111, 110, 101, 102, 108, 111, 119, 58, 58, 99, 117, 100, 97, 58, 58, 115, 111, 102, 116, 109, 97, 120, 58, 58, 65, 108, 103, 111, 114, 105, 116, 104, 109, 58, 58, 107, 83, 111, 102, 116, 109, 97, 120, 93};
.global .align 1 .b8 __unnamed_132[395] = {118, 111, 105, 100, 32, 111, 110, 101, 102, 108, 111, 119, 58, 58, 99, 117, 100, 97, 58, 58, 115, 111, 102, 116, 109, 97, 120, 58, 58, 83, 111, 102, 116, 109, 97, 120, 87, 97, 114, 112, 73, 109, 112, 108, 40, 76, 79, 65, 68, 44, 32, 83, 84, 79, 82, 69, 44, 32, 115, 105, 103, 110, 101, 100, 32, 108, 111, 110, 103, 44, 32, 115, 105, 103, 110, 101, 100, 32, 108, 111, 110, 103, 41, 32, 91, 119, 105, 116, 104, 32, 76, 79, 65, 68, 32, 61, 32, 83, 105, 109, 112, 108, 101, 76, 111, 97, 100, 60, 102, 108, 111, 97, 116, 44, 32, 102, 108, 111, 97, 116, 62, 59, 32, 83, 84, 79, 82, 69, 32, 61, 32, 83, 105, 109, 112, 108, 101, 83, 116, 111, 114, 101, 60, 102, 108, 111, 97, 116, 44, 32, 102, 108, 111, 97, 116, 62, 59, 32, 67, 111, 109, 112, 117, 116, 101, 84, 121, 112, 101, 32, 61, 32, 102, 108, 111, 97, 116, 59, 32, 105, 110, 116, 32, 112, 97, 99, 107, 95, 115, 105, 122, 101, 32, 61, 32, 49, 59, 32, 105, 110, 116, 32, 99, 111, 108, 115, 95, 112, 101, 114, 95, 116, 104, 114, 101, 97, 100, 32, 61, 32, 50, 56, 59, 32, 105, 110, 116, 32, 116, 104, 114, 101, 97, 100, 95, 103, 114, 111, 117, 112, 95, 119, 105, 100, 116, 104, 32, 61, 32, 51, 50, 59, 32, 105, 110, 116, 32, 114, 111, 119, 115, 95, 112, 101, 114, 95, 97, 99, 99, 101, 115, 115, 32, 61, 32, 49, 59, 32, 95, 95, 110, 118, 95, 98, 111, 111, 108, 32, 112, 97, 100, 100, 105, 110, 103, 32, 61, 32, 116, 114, 117, 101, 59, 32, 111, 110, 101, 102, 108, 111, 119, 58, 58, 99, 117, 100, 97, 58, 58, 115, 111, 102, 116, 109, 97, 120, 58, 58, 65, 108, 103, 111, 114, 105, 116, 104, 109, 32, 97, 108, 103, 111, 114, 105, 116, 104, 109, 32, 61, 32, 111, 110, 101, 102, 108, 111, 119, 58, 58, 99, 117, 100, 97, 58, 58, 115, 111, 102, 116, 109, 97, 120, 58, 58, 65, 108, 103, 111, 114, 105, 116, 104, 109, 58, 58, 107, 83, 111, 102, 116, 109, 97, 120, 93};
.global .align 1 .b8 __unnamed_133[396] = {118, 111, 105, 100, 32, 111, 110, 101, 102, 108, 111, 119, 58, 58, 99, 117, 100, 97, 58, 58, 115, 111, 102, 116, 109, 97, 120, 58, 58, 83, 111, 102, 116, 109, 97, 120, 87, 97, 114, 112, 73, 109, 112, 108, 40, 76, 79, 65, 68, 44, 32, 83, 84, 79, 82, 69, 44, 32, 115, 105, 103, 110, 101, 100, 32, 108, 111, 110, 103, 44, 32, 115, 105, 103, 110, 101, 100, 32, 108, 111, 110, 103, 41, 32, 91, 119, 105, 116, 104, 32, 76, 79, 65, 68, 32, 61, 32, 83, 105, 109, 112, 108, 101, 76, 111, 97, 100, 60, 102, 108, 111, 97, 116, 44, 32, 102, 108, 111, 97, 116, 62, 59, 32, 83, 84, 79, 82, 69, 32, 61, 32, 83, 105, 109, 112, 108, 101, 83, 116, 111, 114, 101, 60, 102, 108, 111, 97, 116, 44, 32, 102, 108, 111, 97, 116, 62, 59, 32, 67, 111, 109, 112, 117, 116, 101, 84, 121, 112, 101, 32, 61, 32, 102, 108, 111, 97, 116, 59, 32, 105, 110, 116, 32, 112, 97, 99, 107, 95, 115, 105, 122, 101, 32, 61, 32, 49, 59, 32, 105, 110, 116, 32, 99, 111, 108, 115, 95, 112, 101, 114, 95, 116, 104, 114, 101, 97, 100, 32, 61, 32, 50, 57, 59, 32, 105, 110, 116, 32, 116, 104, 114, 101, 97, 100, 95, 103, 114, 111, 117, 112, 95, 119, 105, 100, 116, 104, 32, 61, 32, 51, 50, 59, 32, 105, 110, 116, 32, 114, 111, 119, 115, 95, 112, 101, 114, 95, 97, 99, 99, 101, 115, 115, 32, 61, 32, 49, 59, 32, 95, 95, 110, 118, 95, 98, 111, 111, 108, 32, 112, 97, 100, 100, 105, 110, 103, 32, 61, 32, 102, 97, 108, 115, 101, 59, 32, 111, 110, 101, 102, 108, 111, 119, 58, 58, 99, 117, 100, 97, 58, 58, 115, 111, 102, 116, 109, 97, 120, 58, 58, 65, 108, 103, 111, 114, 105, 116, 104, 109, 32, 97, 108, 103, 111, 114, 105, 116, 104, 109, 32, 61, 32, 111, 110, 101, 102, 108, 111, 119, 58, 58, 99, 117, 100, 97, 58, 58, 115, 111, 102, 116, 109, 97, 120, 58, 58, 65, 108, 103, 111, 114, 105, 116, 104, 109, 58, 58, 107, 83, 111, 102, 116, 109, 97, 120, 93};
.global .align 1 .b8 __unnamed_134[395] = {118, 111, 105, 100, 32, 111, 110, 101, 102, 108, 111, 119, 58, 58, 99, 117, 100, 97, 58, 58, 115, 111, 102, 116, 109, 97, 120, 58, 58, 83, 111, 102, 116, 109, 97, 120, 87, 97, 114, 112, 73, 109, 112, 108, 40, 76, 79, 65, 68, 44, 32, 83, 84, 79, 82, 69, 44, 32, 115, 105, 103, 110, 101, 100, 32, 108, 111, 110, 103, 44, 32, 115, 105, 103, 110, 101, 100, 32, 108, 111, 110, 103, 41, 32, 91, 119, 105, 116, 104, 32, 76, 79, 65, 68, 32, 61, 32, 83, 105, 109, 112, 108, 101, 76, 111, 97, 100, 60, 102, 108, 111, 97, 116, 44, 32, 102, 108, 111, 97, 116, 62, 59, 32, 83, 84, 79, 82, 69, 32, 61, 32, 83, 105, 109, 112, 108, 101, 83, 116, 111, 114, 101, 60, 102, 108, 111, 97, 116, 44, 32, 102, 108, 111, 97, 116, 62, 59, 32, 67, 111, 109, 112, 117, 116, 101, 84, 121, 112, 101, 32, 61, 32, 102, 108, 111, 97, 116, 59, 32, 105, 110, 116, 32, 112, 97, 99, 107, 95, 115, 105, 122, 101, 32, 61, 32, 49, 59, 32, 105, 110, 116, 32, 99, 111, 108, 115, 95, 112, 101, 114, 95, 116, 104, 114, 101, 97, 100, 32, 61, 32, 50, 57, 59, 32, 105, 110, 116, 32, 116, 104, 114, 101, 97, 100, 95, 103, 114, 111, 117, 112, 95, 119, 105, 100, 116, 104, 32, 61, 32, 51, 50, 59, 32, 105, 110, 116, 32, 114, 111, 119, 115, 95, 112, 101, 114, 95, 97, 99, 99, 101, 115, 115, 32, 61, 32, 49, 59, 32, 95, 95, 110, 118, 95, 98, 111, 111, 108, 32, 112, 97, 100, 100, 105, 110, 103, 32, 61, 32, 116, 114, 117, 101, 59, 32, 111, 110, 101, 102, 108, 111, 119, 58, 58, 99, 117, 100, 97, 58, 58, 115, 111, 102, 116, 109, 97, 120, 58, 58, 65, 108, 103, 111, 114, 105, 116, 104, 109, 32, 97, 108, 103, 111, 114, 105, 116, 104, 109, 32, 61, 32, 111, 110, 101, 102, 108, 111, 119, 58, 58, 99, 117, 100, 97, 58, 58, 115, 111, 102, 116, 109, 97, 120, 58, 58, 65, 108, 103, 111, 114, 105, 116, 104, 109, 58, 58, 107, 83, 111, 102, 116, 109, 97, 120, 93};
.global .align 1 .b8 __unnamed_135[396] = {118, 111, 105, 100, 32, 111, 110, 101, 102, 108, 111, 119, 58, 58, 99, 117, 100, 97, 58, 58, 115, 111, 102, 116, 109, 97, 120, 58, 58, 83, 111, 102, 116, 109, 97, 120, 87, 97, 114, 112, 73, 109, 112, 108, 40, 76, 79, 65, 68, 44, 32, 83, 84, 79, 82, 69, 44, 32, 115, 105, 103, 110, 101, 100, 32, 108, 111, 110, 103, 44, 32, 115, 105, 103, 110, 101, 100, 32, 108, 111, 110, 103, 41, 32, 91, 119, 105, 116, 104, 32, 76, 79, 65, 68, 32, 61, 32, 83, 105, 109, 112, 108, 101, 76, 111, 97, 100, 60, 102, 108, 111, 97, 116, 44, 32, 102, 108, 111, 97, 116, 62, 59, 32, 83, 84, 79, 82, 69, 32, 61, 32, 83, 105, 109, 112, 108, 101, 83, 116, 111, 114, 101, 60, 102, 108, 111, 97, 116, 44, 32, 102, 108, 111, 97, 116, 62, 59, 32, 67, 111, 109, 112, 117, 116, 101, 84, 121, 112, 101, 32, 61, 32, 102, 108, 111, 97, 116, 59, 32, 105, 110, 116, 32, 112, 97, 99, 107, 95, 115, 105, 122, 101, 32, 61, 32, 49, 59, 32, 105, 110, 116, 32, 99, 111, 108, 115, 95, 112, 101, 114, 95, 116, 104, 114, 101, 97, 100, 32, 61, 32, 51, 48, 59, 32, 105, 110, 116, 32, 116, 104, 114, 101, 97, 100, 95, 103, 114, 111, 117, 112, 95, 119, 105, 100, 116, 104, 32, 61, 32, 51, 50, 59, 32, 105, 110, 116, 32, 114, 111, 119, 115, 95, 112, 101, 114, 95, 97, 99, 99, 101, 115, 115, 32, 61, 32, 49, 59, 32, 95, 95, 110, 118, 95, 98, 111, 111, 108, 32, 112, 97, 100, 100, 105, 110, 103, 32, 61, 32, 102, 97, 108, 115, 101, 59, 32, 111, 110, 101, 102, 108, 111, 119, 58, 58, 99, 117, 100, 97, 58, 58, 115, 111, 102, 116, 109, 97, 120, 58, 58, 65, 108, 103, 111, 114, 105, 116, 104, 109, 32, 97, 108, 103, 111, 114, 105, 116, 104, 109, 32, 61, 32, 111, 110, 101, 102, 108, 111, 119, 58, 58, 99, 117, 100, 97, 58, 58, 115, 111, 102, 116, 109, 97, 120, 58, 58, 65, 108, 103, 111, 114, 105, 116, 104, 109, 58, 58, 107, 83, 111, 102, 116, 109, 97, 120, 93};
.global .align 1 .b8 __unnamed_136[395] = {118, 111, 105, 100, 32, 111, 110, 101, 102, 108, 111, 119, 58, 58, 99, 117, 100, 97, 58, 58, 115, 111, 102, 116, 109, 97, 120, 58, 58, 83, 111, 102, 116, 109, 97, 120, 87, 97, 114, 112, 73, 109, 112, 108, 40, 76, 79, 65, 68, 44, 32, 83, 84, 79, 82, 69, 44, 32, 115, 105, 103, 110, 101, 100, 32, 108, 111, 110, 103, 44, 32, 115, 105, 103, 110, 101, 100, 32, 108, 111, 110, 103, 41, 32, 91, 119, 105, 116, 104, 32, 76, 79, 65, 68, 32, 61, 32, 83, 105, 109, 112, 108, 101, 76, 111, 97, 100, 60, 102, 108, 111, 97, 116, 44, 32, 102, 108, 111, 97, 116, 62, 59, 32, 83, 84, 79, 82, 69, 32, 61, 32, 83, 105, 109, 112, 108, 101, 83, 116, 111, 114, 101, 60, 102, 108, 111, 97, 116, 44, 32, 102, 108, 111, 97, 116, 62, 59, 32, 67, 111, 109, 112, 117, 116, 101, 84, 121, 112, 101, 32, 61, 32, 102, 108, 111, 97, 116, 59, 32, 105, 110, 116, 32, 112, 97, 99, 107, 95, 115, 105, 122, 101, 32, 61, 32, 49, 59, 32, 105, 110, 116, 32, 99, 111, 108, 115, 95, 112, 101, 114, 95, 116, 104, 114, 101, 97, 100, 32, 61, 32, 51, 48, 59, 32, 105, 110, 116, 32, 116, 104, 114, 101, 97, 100, 95, 103, 114, 111, 117, 112, 95, 119, 105, 100, 116, 104, 32, 61, 32, 51, 50, 59, 32, 105, 110, 116, 32, 114, 111, 119, 115, 95, 112, 101, 114, 95, 97, 99, 99, 101, 115, 115, 32, 61, 32, 49, 59, 32, 95, 95, 110, 118, 95, 98, 111, 111, 108, 32, 112, 97, 100, 100, 105, 110, 103, 32, 61, 32, 116, 114, 117, 101, 59, 32, 111, 110, 101, 102, 108, 111, 119, 58, 58, 99, 117, 100, 97, 58, 58, 115, 111, 102, 116, 109, 97, 120, 58, 58, 65, 108, 103, 111, 114, 105, 116, 104, 109, 32, 97, 108, 103, 111, 114, 105, 116, 104, 109, 32, 61, 32, 111, 110, 101, 102, 108, 111, 119, 58, 58, 99, 117, 100, 97, 58, 58, 115, 111, 102, 116, 109, 97, 120, 58, 58, 65, 108, 103, 111, 114, 105, 116, 104, 109, 58, 58, 107, 83, 111, 102, 116, 109, 97, 120, 93};
.global .align 1 .b8 __unnamed_137[396] = {118, 111, 105, 100, 32, 111, 110, 101, 102, 108, 111, 119, 58, 58, 99, 117, 100, 97, 58, 58, 115, 111, 102, 116, 109, 97, 120, 58, 58, 83, 111, 102, 116, 109, 97, 120, 87, 97, 114, 112, 73, 109, 112, 108, 40, 76, 79, 65, 68, 44, 32, 83, 84, 79, 82, 69, 44, 32, 115, 105, 103, 110, 101, 100, 32, 108, 111, 110, 103, 44, 32, 115, 105, 103, 110, 101, 100, 32, 108, 111, 110, 103, 41, 32, 91, 119, 105, 116, 104, 32, 76, 79, 65, 68, 32, 61, 32, 83, 105, 109, 112, 108, 101, 76, 111, 97, 100, 60, 102, 108, 111, 97, 116, 44, 32, 102, 108, 111, 97, 116, 62, 59, 32, 83, 84, 79, 82, 69, 32, 61, 32, 83, 105, 109, 112, 108, 101, 83, 116, 111, 114, 101, 60, 102, 108, 111, 97, 116, 44, 32, 102, 108, 111, 97, 116, 62, 59, 32, 67, 111, 109, 112, 117, 116, 101, 84, 121, 112, 101, 32, 61, 32, 102, 108, 111, 97, 116, 59, 32, 105, 110, 116, 32, 112, 97, 99, 107, 95, 115, 105, 122, 101, 32, 61, 32, 49, 59, 32, 105, 110, 116, 32, 99, 111, 108, 115, 95, 112, 101, 114, 95, 116, 104, 114, 101, 97, 100, 32, 61, 32, 51, 49, 59, 32, 105, 110, 116, 32, 116, 104, 114, 101, 97, 100, 95, 103, 114, 111, 117, 112, 95, 119, 105, 100, 116, 104, 32, 61, 32, 51, 50, 59, 32, 105, 110, 116, 32, 114, 111, 119, 115, 95, 112, 101, 114, 95, 97, 99, 99, 101, 115, 115, 32, 61, 32, 49, 59, 32, 95, 95, 110, 118, 95, 98, 111, 111, 108, 32, 112, 97, 100, 100, 105, 110, 103, 32, 61, 32, 102, 97, 108, 115, 101, 59, 32, 111, 110, 101, 102, 108, 111, 119, 58, 58, 99, 117, 100, 97, 58, 58, 115, 111, 102, 116, 109, 97, 120, 58, 58, 65, 108, 103, 111, 114, 105, 116, 104, 109, 32, 97, 108, 103, 111, 114, 105, 116, 104, 109, 32, 61, 32, 111, 110, 101, 102, 108, 111, 119, 58, 58, 99, 117, 100, 97, 58, 58, 115, 111, 102, 116, 109, 97, 120, 58, 58, 65, 108, 103, 111, 114, 105, 116, 104, 109, 58, 58, 107, 83, 111, 102, 116, 109, 97, 120, 93};
.global .align 1 .b8 __unnamed_138[395] = {118, 111, 105, 100, 32, 111, 110, 101, 102, 108, 111, 119, 58, 58, 99, 117, 100, 97, 58, 58, 115, 111, 102, 116, 109, 97, 120, 58, 58, 83, 111, 102, 116, 109, 97, 120, 87, 97, 114, 112, 73, 109, 112, 108, 40, 76, 79, 65, 68, 44, 32, 83, 84, 79, 82, 69, 44, 32, 115, 105, 103, 110, 101, 100, 32, 108, 111, 110, 103, 44, 32, 115, 105, 103, 110, 101, 100, 32, 108, 111, 110, 103, 41, 32, 91, 119, 105, 116, 104, 32, 76, 79, 65, 68, 32, 61, 32, 83, 105, 109, 112, 108, 101, 76, 111, 97, 100, 60, 102, 108, 111, 97, 116, 44, 32, 102, 108, 111, 97, 116, 62, 59, 32, 83, 84, 79, 82, 69, 32, 61, 32, 83, 105, 109, 112, 108, 101, 83, 116, 111, 114, 101, 60, 102, 108, 111, 97, 116, 44, 32, 102, 108, 111, 97, 116, 62, 59, 32, 67, 111, 109, 112, 117, 116, 101, 84, 121, 112, 101, 32, 61, 32, 102, 108, 111, 97, 116, 59, 32, 105, 110, 116, 32, 112, 97, 99, 107, 95, 115, 105, 122, 101, 32, 61, 32, 49, 59, 32, 105, 110, 116, 32, 99, 111, 108, 115, 95, 112, 101, 114, 95, 116, 104, 114, 101, 97, 100, 32, 61, 32, 51, 49, 59, 32, 105, 110, 116, 32, 116, 104, 114, 101, 97, 100, 95, 103, 114, 111, 117, 112, 95, 119, 105, 100, 116, 104, 32, 61, 32, 51, 50, 59, 32, 105, 110, 116, 32, 114, 111, 119, 115, 95, 112, 101, 114, 95, 97, 99, 99, 101, 115, 115, 32, 61, 32, 49, 59, 32, 95, 95, 110, 118, 95, 98, 111, 111, 108, 32, 112, 97, 100, 100, 105, 110, 103, 32, 61, 32, 116, 114, 117, 101, 59, 32, 111, 110, 101, 102, 108, 111, 119, 58, 58, 99, 117, 100, 97, 58, 58, 115, 111, 102, 116, 109, 97, 120, 58, 58, 65, 108, 103, 111, 114, 105, 116, 104, 109, 32, 97, 108, 103, 111, 114, 105, 116, 104, 109, 32, 61, 32, 111, 110, 101, 102, 108, 111, 119, 58, 58, 99, 117, 100, 97, 58, 58, 115, 111, 102, 116, 109, 97, 120, 58, 58, 65, 108, 103, 111, 114, 105, 116, 104, 109, 58, 58, 107, 83, 111, 102, 116, 109, 97, 120, 93};
.global .align 1 .b8 __unnamed_139[396] = {118, 111, 105, 100, 32, 111, 110, 101, 102, 108, 111, 119, 58, 58, 99, 117, 100, 97, 58, 58, 115, 111, 102, 116, 109, 97, 120, 58, 58, 83, 111, 102, 116, 109, 97, 120, 87, 97, 114, 112, 73, 109, 112, 108, 40, 76, 79, 65, 68, 44, 32, 83, 84, 79, 82, 69, 44, 32, 115, 105, 103, 110, 101, 100, 32, 108, 111, 110, 103, 44, 32, 115, 105, 103, 110, 101, 100, 32, 108, 111, 110, 103, 41, 32, 91, 119, 105, 116, 104, 32, 76, 79, 65, 68, 32, 61, 32, 83, 105, 109, 112, 108, 101, 76, 111, 97, 100, 60, 102, 108, 111, 97, 116, 44, 32, 102, 108, 111, 97, 116, 62, 59, 32, 83, 84, 79, 82, 69, 32, 61, 32, 83, 105, 109, 112, 108, 101, 83, 116, 111, 114, 101, 60, 102, 108, 111, 97, 116, 44, 32, 102, 108, 111, 97, 116, 62, 59, 32, 67, 111, 109, 112, 117, 116, 101, 84, 121, 112, 101, 32, 61, 32, 102, 108, 111, 97, 116, 59, 32, 105, 110, 116, 32, 112, 97, 99, 107, 95, 115, 105, 122, 101, 32, 61, 32, 49, 59, 32, 105, 110, 116, 32, 99, 111, 108, 115, 95, 112, 101, 114, 95, 116, 104, 114, 101, 97, 100, 32, 61, 32, 51, 50, 59, 32, 105, 110, 116, 32, 116, 104, 114, 101, 97, 100, 95, 103, 114, 111, 117, 112, 95, 119, 105, 100, 116, 104, 32, 61, 32, 51, 50, 59, 32, 105, 110, 116, 32, 114, 111, 119, 115, 95, 112, 101, 114, 95, 97, 99, 99, 101, 115, 115, 32, 61, 32, 49, 59, 32, 95, 95, 110, 118, 95, 98, 111, 111, 108, 32, 112, 97, 100, 100, 105, 110, 103, 32, 61, 32, 102, 97, 108, 115, 101, 59, 32, 111, 110, 101, 102, 108, 111, 119, 58, 58, 99, 117, 100, 97, 58, 58, 115, 111, 102, 116, 109, 97, 120, 58, 58, 65, 108, 103, 111, 114, 105, 116, 104, 109, 32, 97, 108, 103, 111, 114, 105, 116, 104, 109, 32, 61, 32, 111, 110, 101, 102, 108, 111, 119, 58, 58, 99, 117, 100, 97, 58, 58, 115, 111, 102, 116, 109, 97, 120, 58, 58, 65, 108, 103, 111, 114, 105, 116, 104, 109, 58, 58, 107, 83, 111, 102, 116, 109, 97, 120, 93};
.global .align 1 .b8 __unnamed_140[395] = {118, 111, 105, 100, 32, 111, 110, 101, 102, 108, 111, 119, 58, 58, 99, 117, 100, 97, 58, 58, 115, 111, 102, 116, 109, 97, 120, 58, 58, 83, 111, 102, 116, 109, 97, 120, 87, 97, 114, 112, 73, 109, 112, 108, 40, 76, 79, 65, 68, 44, 32, 83, 84, 79, 82, 69, 44, 32, 115, 105, 103, 110, 101, 100, 32, 108, 111, 110, 103, 44, 32, 115, 105, 103, 110, 101, 100, 32, 108, 111, 110, 103, 41, 32, 91, 119, 105, 116, 104, 32, 76, 79, 65, 68, 32, 61, 32, 83, 105, 109, 112, 108, 101, 76, 111, 97, 100, 60, 102, 108, 111, 97, 116, 44, 32, 102, 108, 111, 97, 116, 62, 59, 32, 83, 84, 79, 82, 69, 32, 61, 32, 83, 105, 109, 112, 108, 101, 83, 116, 111, 114, 101, 60, 102, 108, 111, 97, 116, 44, 32, 102, 108, 111, 97, 116, 62, 59, 32, 67, 111, 109, 112, 117, 116, 101, 84, 121, 112, 101, 32, 61, 32, 102, 108, 111, 97, 116, 59, 32, 105, 110, 116, 32, 112, 97, 99, 107, 95, 115, 105, 122, 101, 32, 61, 32, 49, 59, 32, 105, 110, 116, 32, 99, 111, 108, 115, 95, 112, 101, 114, 95, 116, 104, 114, 101, 97, 100, 32, 61, 32, 51, 50, 59, 32, 105, 110, 116, 32, 116, 104, 114, 101, 97, 100, 95, 103, 114, 111, 117, 112, 95, 119, 105, 100, 116, 104, 32, 61, 32, 51, 50, 59, 32, 105, 110, 116, 32, 114, 111, 119, 115, 95, 112, 101, 114, 95, 97, 99, 99, 101, 115, 115, 32, 61, 32, 49, 59, 32, 95, 95, 110, 118, 95, 98, 111, 111, 108, 32, 112, 97, 100, 100, 105, 110, 103, 32, 61, 32, 116, 114, 117, 101, 59, 32, 111, 110, 101, 102, 108, 111, 119, 58, 58, 99, 117, 100, 97, 58, 58, 115, 111, 102, 116, 109, 97, 120, 58, 58, 65, 108, 103, 111, 114, 105, 116, 104, 109, 32, 97, 108, 103, 111, 114, 105, 116, 104, 109, 32, 61, 32, 111, 110, 101, 102, 108, 111, 119, 58, 58, 99, 117, 100, 97, 58, 58, 115, 111, 102, 116, 109, 97, 120, 58, 58, 65, 108, 103, 111, 114, 105, 116, 104, 109, 58, 58, 107, 83, 111, 102, 116, 109, 97, 120, 93};
.global .align 1 .b8 __unnamed_141[396] = {118, 111, 105, 100, 32, 111, 110, 101, 102, 108, 111, 119, 58, 58, 99, 117, 100, 97, 58, 58, 115, 111, 102, 116, 109, 97, 120, 58, 58, 83, 111, 102, 116, 109, 97, 120, 87, 97, 114, 112, 73, 109, 112, 108, 40, 76, 79, 65, 68, 44, 32, 83, 84, 79, 82, 69, 44, 32, 115, 105, 103, 110, 101, 100, 32, 108, 111, 110, 103, 44, 32, 115, 105, 103, 110, 101, 100, 32, 108, 111, 110, 103, 41, 32, 91, 119, 105, 116, 104, 32, 76, 79, 65, 68, 32, 61, 32, 83, 105, 109, 112, 108, 101, 76, 111, 97, 100, 60, 95, 95, 104, 97, 108, 102, 44, 32, 102, 108, 111, 97, 116, 62, 59, 32, 83, 84, 79, 82, 69, 32, 61, 32, 83, 105, 109, 112, 108, 101, 83, 116, 111, 114, 101, 60, 95, 95, 104, 97, 108, 102, 44, 32, 102, 108, 111, 97, 116, 62, 59, 32, 67, 111, 109, 112, 117, 116, 101, 84, 121, 112, 101, 32, 61, 32, 102, 108, 111, 97, 116, 59, 32, 105, 110, 116, 32, 112, 97, 99, 107, 95, 115, 105, 122, 101, 32, 61, 32, 50, 59, 32, 105, 110, 116, 32, 99, 111, 108, 115, 95, 112, 101, 114, 95, 116, 104, 114, 101, 97, 100, 32, 61, 32, 50, 59, 32, 105, 110, 116, 32, 116, 104, 114, 101, 97, 100, 95, 103, 114, 111, 117, 112, 95, 119, 105, 100, 116, 104, 32, 61, 32, 49, 59, 32, 105, 110, 116, 32, 114, 111, 119, 115, 95, 112, 101, 114, 95, 97, 99, 99, 101, 115, 115, 32, 61, 32, 50, 59, 32, 95, 95, 110, 118, 95, 98, 111, 111, 108, 32, 112, 97, 100, 100, 105, 110, 103, 32, 61, 32, 102, 97, 108, 115, 101, 59, 32, 111, 110, 101, 102, 108, 111, 119, 58, 58, 99, 117, 100, 97, 58, 58, 115, 111, 102, 116, 109, 97, 120, 58, 58, 65, 108, 103, 111, 114, 105, 116, 104, 109, 32, 97, 108, 103, 111, 114, 105, 116, 104, 109, 32, 61, 32, 111, 110, 101, 102, 108, 111, 119, 58, 58, 99, 117, 100, 97, 58, 58, 115, 111, 102, 116, 109, 97, 120, 58, 58, 65, 108, 103, 111, 114, 105, 116, 104, 109, 58, 58, 107, 83, 111, 102, 116, 109, 97, 120, 93};
.global .align 1 .b8 __unnamed_142[395] = {118, 111, 105, 100, 32, 111, 110, 101, 102, 108, 111, 119, 58, 58, 99, 117, 100, 97, 58, 58, 115, 111, 102, 116, 109, 97, 120, 58, 58, 83, 111, 102, 116, 109, 97, 120, 87, 97, 114, 112, 73, 109, 112, 108, 40, 76, 79, 65, 68, 44, 32, 83, 84, 79, 82, 69, 44, 32, 115, 105, 103, 110, 101, 100, 32, 108, 111, 110, 103, 44, 32, 115, 105, 103, 110, 101, 100, 32, 108, 111, 110, 103, 41, 32, 91, 119, 105, 116, 104, 32, 76, 79, 65, 68, 32, 61, 32, 83, 105, 109, 112, 108, 101, 76, 111, 97, 100, 60, 95, 95, 104, 97, 108, 102, 44, 32, 102, 108, 111, 97, 116, 62, 59, 32, 83, 84, 79, 82, 69, 32, 61, 32, 83, 105, 109, 112, 108, 101, 83, 116, 111, 114, 101, 60, 95, 95, 104, 97, 108, 102, 44, 32, 102, 108, 111, 97, 116, 62, 59, 32, 67, 111, 109, 112, 117, 116, 101, 84, 121, 112, 101, 32, 61, 32, 102, 108, 111, 97, 116, 59, 32, 105, 110, 116, 32, 112, 97, 99, 107, 95, 115, 105, 122, 101, 32, 61, 32, 50, 59, 32, 105, 110, 116, 32, 99, 111, 108, 115, 95, 112, 101, 114, 95, 116, 104, 114, 101, 97, 100, 32, 61, 32, 50, 59, 32, 105, 110, 116, 32, 116, 104, 114, 101, 97, 100, 95, 103, 114, 111, 117, 112, 95, 119, 105, 100, 116, 104, 32, 61, 32, 49, 59, 32, 105, 110, 116, 32, 114, 111, 119, 115, 95, 112, 101, 114, 95, 97, 99, 99, 101, 115, 115, 32, 61, 32, 50, 59, 32, 95, 95, 110, 118, 95, 98, 111, 111, 108, 32, 112, 97, 100, 100, 105, 110, 103, 32, 61, 32, 116, 114, 117, 101, 59, 32, 111, 110, 101, 102, 108, 111, 119, 58, 58, 99, 117, 100, 97, 58, 58, 115, 111, 102, 116, 109, 97, 120, 58, 58, 65, 108, 103, 111, 114, 105, 116, 104, 109, 32, 97, 108, 103, 111, 114, 105, 116, 104, 109, 32, 61, 32, 111, 110, 101, 102, 108, 111, 119, 58, 58, 99, 117, 100, 97, 58, 58, 115, 111, 102, 116, 109, 97, 120, 58, 58, 65, 108, 103, 111, 114, 105, 116, 104, 109, 58, 58, 107, 83, 111, 102, 116, 109, 97, 120, 93};
.global .align 1 .b8 __unnamed_143[396] = {118, 111, 105, 100, 32, 111, 110, 101, 102, 108, 111, 119, 58, 58, 99, 117, 100, 97, 58, 58, 115, 111, 102, 116, 109, 97, 120, 58, 58, 83, 111, 102, 116, 109, 97, 120, 87, 97, 114, 112, 73, 109, 112, 108, 40, 76, 79, 65, 68, 44, 32, 83, 84, 79, 82, 69, 44, 32, 115, 105, 103, 110, 101, 100, 32, 108, 111, 110, 103, 44, 32, 115, 105, 103, 110, 101, 100, 32, 108, 111, 110, 103, 41, 32, 91, 119, 105, 116, 104, 32, 76, 79, 65, 68, 32, 61, 32, 83, 105, 109, 112, 108, 101, 76, 111, 97, 100, 60, 95, 95, 104, 97, 108, 102, 44, 32, 102, 108, 111, 97, 116, 62, 59, 32, 83, 84, 79, 82, 69, 32, 61, 32, 83, 105, 109, 112, 108, 101, 83, 116, 111, 114, 101, 60, 95, 95, 104, 97, 108, 102, 44, 32, 102, 108, 111, 97, 116, 62, 59, 32, 67, 111, 109, 112, 117, 116, 101, 84, 121, 112, 101, 32, 61, 32, 102, 108, 111, 97, 116, 59, 32, 105, 110, 116, 32, 112, 97, 99, 107, 95, 115, 105, 122, 101, 32, 61, 32, 50, 59, 32, 105, 110, 116, 32, 99, 111, 108, 115, 95, 112, 101, 114, 95, 116, 104, 114, 101, 97, 100, 32, 61, 32, 50, 59, 32, 105, 110, 116, 32, 116, 104, 114, 101, 97, 100, 95, 103, 114, 111, 117, 112, 95, 119, 105, 100, 116, 104, 32, 61, 32, 49, 59, 32, 105, 110, 116, 32, 114, 111, 119, 115, 95, 112, 101, 114, 95, 97, 99, 99, 101, 115, 115, 32, 61, 32, 49, 59, 32, 95, 95, 110, 118, 95, 98, 111, 111, 108, 32, 112, 97, 100, 100, 105, 110, 103, 32, 61, 32, 102, 97, 108, 115, 101, 59, 32, 111, 110, 101, 102, 108, 111, 119, 58, 58, 99, 117, 100, 97, 58, 58, 115, 111, 102, 116, 109, 97, 120, 58, 58, 65, 108, 103, 111, 114, 105, 116, 104, 109, 32, 97, 108, 103, 111, 114, 105, 116, 104, 109, 32, 61, 32, 111, 110, 101, 102, 108, 111, 119, 58, 58, 99, 117, 100, 97, 58, 58, 115, 111, 102, 116, 109, 97, 120, 58, 58, 65, 108, 103, 111, 114, 105, 116, 104, 109, 58, 58, 107, 83, 111, 102, 116, 109, 97, 120, 93};
.global .align 1 .b8 __unnamed_144[395] = {118, 111, 105, 100, 32, 111, 110, 101, 102, 108, 111, 119, 58, 58, 99, 117, 100, 97, 58, 58, 115, 111, 102, 116, 109, 97, 120, 58, 58, 83, 111, 102, 116, 109, 97, 120, 87, 97, 114, 112, 73, 109, 112, 108, 40, 76, 79, 65, 68, 44, 32, 83, 84, 79, 82, 69, 44, 32, 115, 105, 103, 110, 101, 100, 32, 108, 111, 110, 103, 44, 32, 115, 105, 103, 110, 101, 100, 32, 108, 111, 110, 103, 41, 32, 91, 119, 105, 116, 104, 32, 76, 79, 65, 68, 32, 61, 32, 83, 105, 109, 112, 108, 101, 76, 111, 97, 100, 60, 95, 95, 104, 97, 108, 102, 44, 32, 102, 108, 111, 97, 116, 62, 59, 32, 83, 84, 79, 82, 69, 32, 61, 32, 83, 105, 109, 112, 108, 101, 83, 116, 111, 114, 101, 60, 95, 95, 104, 97, 108, 102, 44, 32, 102, 108, 111, 97, 116, 62, 59, 32, 67, 111, 109, 112, 117, 116, 101, 84, 121, 112, 101, 32, 61, 32, 102, 108, 111, 97, 116, 59, 32, 105, 110, 116, 32, 112, 97, 99, 107, 95, 115, 105, 122, 101, 32, 61, 32, 50, 59, 32, 105, 110, 116, 32, 99, 111, 108, 115, 95, 112, 101, 114, 95, 116, 104, 114, 101, 97, 100, 32, 61, 32, 50, 59, 32, 105, 110, 116, 32, 116, 104, 114, 101, 97, 100, 95, 103, 114, 111, 117, 112, 95, 119, 105, 100, 116, 104, 32, 61, 32, 49, 59, 32, 105, 110, 116, 32, 114, 111, 119, 115, 95, 112, 101, 114, 95, 97, 99, 99, 101, 115, 115, 32, 61, 32, 49, 59, 32, 95, 95, 110, 118, 95, 98, 111, 111, 108, 32, 112, 97, 100, 100, 105, 110, 103, 32, 61, 32, 116, 114, 117, 101, 59, 32, 111, 110, 101, 102, 108, 111, 119, 58, 58, 99, 117, 100, 97, 58, 58, 115, 111, 102, 116, 109, 97, 120, 58, 58, 65, 108, 103, 111, 114, 105, 116, 104, 109, 32, 97, 108, 103, 111, 114, 105, 116, 104, 109, 32, 61, 32, 111, 110, 101, 102, 108, 111, 119, 58, 58, 99, 117, 100, 97, 58, 58, 115, 111, 102, 116, 109, 97, 120, 58, 58, 65, 108, 103, 111, 114, 105, 116, 104, 109, 58, 58, 107, 83, 111, 102, 116, 109, 97, 120, 93};
.global .align 1 .b8 __unnamed_145[396] = {118, 111, 105, 100, 32, 111, 110, 101, 102, 108, 111, 119, 58, 58, 99, 117, 100, 97, 58, 58, 115, 111, 102, 116, 109, 97, 120, 58, 58, 83, 111, 102, 116, 109, 97, 120, 87, 97, 114, 112, 73, 109, 112, 108, 40, 76, 79, 65, 68, 44, 32, 83, 84, 79, 82, 69, 44, 32, 115, 105, 103, 110, 101, 100, 32, 108, 111, 110, 103, 44, 32, 115, 105, 103, 110, 101, 100, 32, 108, 111, 110, 103, 41, 32, 91, 119, 105, 116, 104, 32, 76, 79, 65, 68, 32, 61, 32, 83, 105, 109, 112, 108, 101, 76, 111, 97, 100, 60, 95, 95, 104, 97, 108, 102, 44, 32, 102, 108, 111, 97, 116, 62, 59, 32, 83, 84, 79, 82, 69, 32, 61, 32, 83, 105, 109, 112, 108, 101, 83, 116, 111, 114, 101, 60, 95, 95, 104, 97, 108, 102, 44, 32, 102, 108, 111, 97, 116, 62, 59, 32, 67, 111, 109, 112, 117, 116, 101, 84, 121, 112, 101, 32, 61, 32, 102, 108, 111, 97, 116, 59, 32, 105, 110, 116, 32, 112, 97, 99, 107, 95, 115, 105, 122, 101, 32, 61, 32, 50, 59, 32, 105, 110, 116, 32, 99, 111, 108, 115, 95, 112, 101, 114, 95, 116, 104, 114, 101, 97, 100, 32, 61, 32, 50, 59, 32, 105, 110, 116, 32, 116, 104, 114, 101, 97, 100, 95, 103, 114, 111, 117, 112, 95, 119, 105, 100, 116, 104, 32, 61, 32, 50, 59, 32, 105, 110, 116, 32, 114, 111, 119, 115, 95, 112, 101, 114, 95, 97, 99, 99, 101, 115, 115, 32, 61, 32, 50, 59, 32, 95, 95, 110, 118, 95, 98, 111, 111, 108, 32, 112, 97, 100, 100, 105, 110, 103, 32, 61, 32, 102, 97, 108, 115, 101, 59, 32, 111, 110, 101, 102, 108, 111, 119, 58, 58, 99, 117, 100, 97, 58, 58, 115, 111, 102, 116, 109, 97, 120, 58, 58, 65, 108, 103, 111, 114, 105, 116, 104, 109, 32, 97, 108, 103, 111, 114, 105, 116, 104, 109, 32, 61, 32, 111, 110, 101, 102, 108, 111, 119, 58, 58, 99, 117, 100, 97, 58, 58, 115, 111, 102, 116, 109, 97, 120, 58, 58, 65, 108, 103, 111, 114, 105, 116, 104, 109, 58, 58, 107, 83, 111, 102, 116, 109, 97, 120, 93};
.global .align 1 .b8 __unnamed_146[395] = {118, 111, 105, 100, 32, 111, 110, 101, 102, 108, 111, 119, 58, 58, 99, 117, 100, 97, 58, 58, 115, 111, 102, 116, 109, 97, 120, 58, 58, 83, 111, 102, 116, 109, 97, 120, 87, 97, 114, 112, 73, 109, 112, 108, 40, 76, 79, 65, 68, 44, 32, 83, 84, 79, 82, 69, 44, 32, 115, 105, 103, 110, 101, 100, 32, 108, 111, 110, 103, 44, 32, 115, 105, 103, 110, 101, 100, 32, 108, 111, 110, 103, 41, 32, 91, 119, 105, 116, 104, 32, 76, 79, 65, 68, 32, 61, 32, 83, 105, 109, 112, 108, 101, 76, 111, 97, 100, 60, 95, 95, 104, 97, 108, 102, 44, 32, 102, 108, 111, 97, 116, 62, 59, 32, 83, 84, 79, 82, 69, 32, 61, 32, 83, 105, 109, 112, 108, 101, 83, 116, 111, 114, 101, 60, 95, 95, 104, 97, 108, 102, 44, 32, 102, 108, 111, 97, 116, 62, 59, 32, 67, 111, 109, 112, 117, 116, 101, 84, 121, 112, 101, 32, 61, 32, 102, 108, 111, 97, 116, 59, 32, 105, 110, 116, 32, 112, 97, 99, 107, 95, 115, 105, 122, 101, 32, 61, 32, 50, 59, 32, 105, 110, 116, 32, 99, 111, 108, 115, 95, 112, 101, 114, 95, 116, 104, 114, 101, 97, 100, 32, 61, 32, 50, 59, 32, 105, 110, 116, 32, 116, 104, 114, 101, 97, 100, 95, 103, 114, 111, 117, 112, 95, 119, 105, 100, 116, 104, 32, 61, 32, 50, 59, 32, 105, 110, 116, 32, 114, 111, 119, 115, 95, 112, 101, 114, 95, 97, 99, 99, 101, 115, 115, 32, 61, 32, 50, 59, 32, 95, 95, 110, 118, 95, 98, 111, 111, 108, 32, 112, 97, 100, 100, 105, 110, 103, 32, 61, 32, 116, 114, 117, 101, 59, 32, 111, 110, 101, 102, 108, 111, 119, 58, 58, 99, 117, 100, 97, 58, 58, 115, 111, 102, 116, 109, 97, 120, 58, 58, 65, 108, 103, 111, 114, 105, 116, 104, 109, 32, 97, 108, 103, 111, 114, 105, 116, 104, 109, 32, 61, 32, 111, 110, 101, 102, 108, 111, 119, 58, 58, 99, 117, 100, 97, 58, 58, 115, 111, 102, 116, 109, 97, 120, 58, 58, 65, 108, 103, 111, 114, 105, 116, 104, 109, 58, 58, 107, 83, 111, 102, 116, 109, 97, 120, 93};
.global .align 1 .b8 __unnamed_147[396] = {118, 111, 105, 100, 32, 111, 110, 101, 102, 108, 111, 119, 58, 58, 99, 117, 100, 97, 58, 58, 115, 111, 102, 116, 109, 97, 120, 58, 58, 83, 111, 102, 116, 109, 97, 120, 87, 97, 114, 112, 73, 109, 112, 108, 40, 76, 79, 65, 68, 44, 32, 83, 84, 79, 82, 69, 44, 32, 115, 105, 103, 110, 101, 100, 32, 108, 111, 110, 103, 44, 32, 115, 105, 103, 110, 101, 100, 32, 108, 111, 110, 103, 41, 32, 91, 119, 105, 116, 104, 32, 76, 79, 65, 68, 32, 61, 32, 83, 105, 109, 112, 108, 101, 76, 111, 97, 100, 60, 95, 95, 104, 97, 108, 102, 44, 32, 102, 108, 111, 97, 116, 62, 59, 32, 83, 84, 79, 82, 69, 32, 61, 32, 83, 105, 109, 112, 108, 101, 83, 116, 111, 114, 101, 60, 95, 95, 104, 97, 108, 102, 44, 32, 102, 108, 111, 97, 116, 62, 59, 32, 67, 111, 109, 112, 117, 116, 101, 84, 121, 112, 101, 32, 61, 32, 102, 108, 111, 97, 116, 59, 32, 105, 110, 116, 32, 112, 97, 99, 107, 95, 115, 105, 122, 101, 32, 61, 32, 50, 59, 32, 105, 110, 116, 32, 99, 111, 108, 115, 95, 112, 101, 114, 95, 116, 104, 114, 101, 97, 100, 32, 61, 32, 50, 59, 32, 105, 110, 116, 32, 116, 104, 114, 101, 97, 100, 95, 103, 114, 111, 117, 112, 95, 119, 105, 100, 116, 104, 32, 61, 32, 50, 59, 32, 105, 110, 116, 32, 114, 111, 119, 115, 95, 112, 101, 114, 95, 97, 99, 99, 101, 115, 115, 32, 61, 32, 49, 59, 32, 95, 95, 110, 118, 95, 98, 111, 111, 108, 32, 112, 97, 100, 100, 105, 110, 103, 32, 61, 32, 102, 97, 108, 115, 101, 59, 32, 111, 110, 101, 102, 108, 111, 119, 58, 58, 99, 117, 100, 97, 58, 58, 115, 111, 102, 116, 109, 97, 120, 58, 58, 65, 108, 103, 111, 114, 105, 116, 104, 109, 32, 97, 108, 103, 111, 114, 105, 116, 104, 109, 32, 61, 32, 111, 110, 101, 102, 108, 111, 119, 58, 58, 99, 117, 100, 97, 58, 58, 115, 111, 102, 116, 109, 97, 120, 58, 58, 65, 108, 103, 111, 114, 105, 116, 104, 109, 58, 58, 107, 83, 111, 102, 116, 109, 97, 120, 93};
.global .align 1 .b8 __unnamed_148[395] = {118, 111, 105, 100, 32, 111, 110, 101, 102, 108, 111, 119, 58, 58, 99, 117, 100, 97, 58, 58, 115, 111, 102, 116, 109, 97, 120, 58, 58, 83, 111, 102, 116, 109, 97, 120, 87, 97, 114, 112, 73, 109, 112, 108, 40, 76, 79, 65, 68, 44, 32, 83, 84, 79, 82, 69, 44, 32, 115, 105, 103, 110, 101, 100, 32, 108, 111, 110, 103, 44, 32, 115, 105, 103, 110, 101, 100, 32, 108, 111, 110, 103, 41, 32, 91, 119, 105, 116, 104, 32, 76, 79, 65, 68, 32, 61, 32, 83, 105, 109, 112, 108, 101, 76, 111, 97, 100, 60, 95, 95, 104, 97, 108, 102, 44, 32, 102, 108, 111, 97, 116, 62, 59, 32, 83, 84, 79, 82, 69, 32, 61, 32, 83, 105, 109, 112, 108, 101, 83, 116, 111, 114, 101, 60, 95, 95, 104, 97, 108, 102, 44, 32, 102, 108, 111, 97, 116, 62, 59, 32, 67, 111, 109, 112, 117, 116, 101, 84, 121, 112, 101, 32, 61, 32, 102, 108, 111, 97, 116, 59, 32, 105, 110, 116, 32, 112, 97, 99, 107, 95, 115, 105, 122, 101, 32, 61, 32, 50, 59, 32, 105, 110, 116, 32, 99, 111, 108, 115, 95, 112, 101, 114, 95, 116, 104, 114, 101, 97, 100, 32, 61, 32, 50, 59, 32, 105, 110, 116, 32, 116, 104, 114, 101, 97, 100, 95, 103, 114, 111, 117, 112, 95, 119, 105, 100, 116, 104, 32, 61, 32, 50, 59, 32, 105, 110, 116, 32, 114, 111, 119, 115, 95, 112, 101, 114, 95, 97, 99, 99, 101, 115, 115, 32, 61, 32, 49, 59, 32, 95, 95, 110, 118, 95, 98, 111, 111, 108, 32, 112, 97, 100, 100, 105, 110, 103, 32, 61, 32, 116, 114, 117, 101, 59, 32, 111, 110, 101, 102, 108, 111, 119, 58, 58, 99, 117, 100, 97, 58, 58, 115, 111, 102, 116, 109, 97, 120, 58, 58, 65, 108, 103, 111, 114, 105, 116, 104, 109, 32, 97, 108, 103, 111, 114, 105, 116, 104, 109, 32, 61, 32, 111, 110, 101, 102, 108, 111, 119, 58, 58, 99, 117, 100, 97, 58, 58, 115, 111, 102, 116, 109, 97, 120, 58, 58, 65, 108, 103, 111, 114, 105, 116, 104, 109, 58, 58, 107, 83, 111, 102, 116, 109, 97, 120, 93};
.global .align 1 .b8 __unnamed_149[396] = {118, 111, 105, 100, 32, 111, 110, 101, 102, 108, 111, 119, 58, 58, 99, 117, 100, 97, 58, 58, 115, 111, 102, 116, 109, 97, 120, 58, 58, 83, 111, 102, 116, 109, 97, 120, 87, 97, 114, 112, 73, 109, 112, 108, 40, 76, 79, 65, 68, 44, 32, 83, 84, 79, 82, 69, 44, 32, 115, 105, 103, 110, 101, 100, 32, 108, 111, 110, 103, 44, 32, 115, 105, 103, 110, 101, 100, 32, 108, 111, 110, 103, 41, 32, 91, 119, 105, 116, 104, 32, 76, 79, 65, 68, 32, 61, 32, 83, 105, 109, 112, 108, 101, 76, 111, 97, 100, 60, 95, 95, 104, 97, 108, 102, 44, 32, 102, 108, 111, 97, 116, 62, 59, 32, 83, 84, 79, 82, 69, 32, 61, 32, 83, 105, 109, 112, 108, 101, 83, 116, 111, 114, 101, 60, 95, 95, 104, 97, 108, 102, 44, 32, 102, 108, 111, 97, 116, 62, 59, 32, 67, 111, 109, 112, 117, 116, 101, 84, 121, 112, 101, 32, 61, 32, 102, 108, 111, 97, 116, 59, 32, 105, 110, 116, 32, 112, 97, 99, 107, 95, 115, 105, 122, 101, 32, 61, 32, 50, 59, 32, 105, 110, 116, 32, 99, 111, 108, 115, 95, 112, 101, 114, 95, 116, 104, 114, 101, 97, 100, 32, 61, 32, 50, 59, 32, 105, 110, 116, 32, 116, 104, 114, 101, 97, 100, 95, 103, 114, 111, 117, 112, 95, 119, 105, 100, 116, 104, 32, 61, 32, 52, 59, 32, 105, 110, 116, 32, 114, 111, 119, 115, 95, 112, 101, 114, 95, 97, 99, 99, 101, 115, 115, 32, 61, 32, 50, 59, 32, 95, 95, 110, 118, 95, 98, 111, 111, 108, 32, 112, 97, 100, 100, 105, 110, 103, 32, 61, 32, 102, 97, 108, 115, 101, 59, 32, 111, 110, 101, 102, 108, 111, 119, 58, 58, 99, 117, 100, 97, 58, 58, 115, 111, 102, 116, 109, 97, 120, 58, 58, 65, 108, 103, 111, 114, 105, 116, 104, 109, 32, 97, 108, 103, 111, 114, 105, 116, 104, 109, 32, 61, 32, 111, 110, 101, 102, 108, 111, 119, 58, 58, 99, 117, 100, 97, 58, 58, 115, 111, 102, 116, 109, 97, 120, 58, 58, 65, 108, 103, 111, 114, 105, 116, 104, 109, 58, 58, 107, 83, 111, 102, 116, 109, 97, 120, 93};
.global .align 1 .b8 __unnamed_150[395] = {118, 111, 105, 100, 32, 111, 110, 101, 102, 108, 111, 119, 58, 58, 99, 117, 100, 97, 58, 58, 115, 111, 102, 116, 109, 97, 120, 58, 58, 83, 111, 102, 116, 109, 97, 120, 87, 97, 114, 112, 73, 109, 112, 108, 40, 76, 79, 65, 68, 44, 32, 83, 84, 79, 82, 69, 44, 32, 115, 105, 103, 110, 101, 100, 32, 108, 111, 110, 103, 44, 32, 115, 105, 103, 110, 101, 100, 32, 108, 111, 110, 103, 41, 32, 91, 119, 105, 116, 104, 32, 76, 79, 65, 68, 32, 61, 32, 83, 105, 109, 112, 108, 101, 76, 111, 97, 100, 60, 95, 95, 104, 97, 108, 102, 44, 32, 102, 108, 111, 97, 116, 62, 59, 32, 83, 84, 79, 82, 69, 32, 61, 32, 83, 105, 109, 112, 108, 101, 83, 116, 111, 114, 101, 60, 95, 95, 104, 97, 108, 102, 44, 32, 102, 108, 111, 97, 116, 62, 59, 32, 67, 111, 109, 112, 117, 116, 101, 84, 121, 112, 101, 32, 61, 32, 102, 108, 111, 97, 116, 59, 32, 105, 110, 116, 32, 112, 97, 99, 107, 95, 115, 105, 122, 101, 32, 61, 32, 50, 59, 32, 105, 110, 116, 32, 99, 111, 108, 115, 95, 112, 101, 114, 95, 116, 104, 114, 101, 97, 100, 32, 61, 32, 50, 59, 32, 105, 110, 116, 32, 116, 104, 114, 101, 97, 100, 95, 103, 114, 111, 117, 112, 95, 119, 105, 100, 116, 104, 32, 61, 32, 52, 59, 32, 105, 110, 116, 32, 114, 111, 119, 115, 95, 112, 101, 114, 95, 97, 99, 99, 101, 115, 115, 32, 61, 32, 50, 59, 32, 95, 95, 110, 118, 95, 98, 111, 111, 108, 32, 112, 97, 100, 100, 105, 110, 103, 32, 61, 32, 116, 114, 117, 101, 59, 32, 111, 110, 101, 102, 108, 111, 119, 58, 58, 99, 117, 100, 97, 58, 58, 115, 111, 102, 116, 109, 97, 120, 58, 58, 65, 108, 103, 111, 114, 105, 116, 104, 109, 32, 97, 108, 103, 111, 114, 105, 116, 104, 109, 32, 61, 32, 111, 110, 101, 102, 108, 111, 119, 58, 58, 99, 117, 100, 97, 58, 58, 115, 111, 102, 116, 109, 97, 120, 58, 58, 65, 108, 103, 111, 114, 105, 116, 104, 109, 58, 58, 107, 83, 111, 102, 116, 109, 97, 120, 93};
.global .align 1 .b8 __unnamed_151[396] = {118, 111, 105, 100, 32, 111, 110, 101, 102, 108, 111, 119, 58, 58, 99, 117, 100, 97, 58, 58, 115, 111, 102, 116, 109, 97, 120, 58, 58, 83, 111, 102, 116, 109, 97, 120, 87, 97, 114, 112, 73, 109, 112, 108, 40, 76, 79, 65, 68, 44, 32, 83, 84, 79, 82, 69, 44, 32, 115, 105, 103, 110, 101, 100, 32, 108, 111, 110, 103, 44, 32, 115, 105, 103, 110, 101, 100, 32, 108, 111, 110, 103, 41, 32, 91, 119, 105, 116, 104, 32, 76, 79, 65, 68, 32, 61, 32, 83, 105, 109, 112, 108, 101, 76, 111, 97, 100, 60, 95, 95, 104, 97, 108, 102, 44, 32, 102, 108, 111, 97, 116, 62, 59, 32, 83, 84, 79, 82, 69, 32, 61, 32, 83, 105, 109, 112, 108, 101, 83, 116, 111, 114, 101, 60, 95, 95, 104, 97, 108, 102, 44, 32, 102, 108, 111, 97, 116, 62, 59, 32, 67, 111, 109, 112, 117, 116, 101, 84, 121, 112, 101, 32, 61, 32, 102, 108, 111, 97, 116, 59, 32, 105, 110, 116, 32, 112, 97, 99, 107, 95, 115, 105, 122, 101, 32, 61, 32, 50, 59, 32, 105, 110, 116, 32, 99, 111, 108, 115, 95, 112, 101, 114, 95, 116, 104, 114, 101, 97, 100, 32, 61, 32, 50, 59, 32, 105, 110, 116, 32, 116, 104, 114, 101, 97, 100, 95, 103, 114, 111, 117, 112, 95, 119, 105, 100, 116, 104, 32, 61, 32, 52, 59, 32, 105, 110, 116, 32, 114, 111, 119, 115, 95, 112, 101, 114, 95, 97, 99, 99, 101, 115, 115, 32, 61, 32, 49, 59, 32, 95, 95, 110, 118, 95, 98, 111, 111, 108, 32, 112, 97, 100, 100, 105, 110, 103, 32, 61, 32, 102, 97, 108, 115, 101, 59, 32, 111, 110, 101, 102, 108, 111, 119, 58, 58, 99, 117, 100, 97, 58, 58, 115, 111, 102, 116, 109, 97, 120, 58, 58, 65, 108, 103, 111, 114, 105, 116, 104, 109, 32, 97, 108, 103, 111, 114, 105, 116, 104, 109, 32, 61, 32, 111, 110, 101, 102, 108, 111, 119, 58, 58, 99, 117, 100, 97, 58, 58, 115, 111, 102, 116, 109, 97, 120, 58, 58, 65, 108, 103, 111, 114, 105, 116, 104, 109, 58, 58, 107, 83, 111, 102, 116, 109, 97, 120, 93};
.global .align 1 .b8 __unnamed_152[395] = {118, 111, 105, 100, 32, 111, 110, 101, 102, 108, 111, 119, 58, 58, 99, 117, 100, 97, 58, 58, 115, 111, 102, 116, 109, 97, 120, 58, 58, 83, 111, 102, 116, 109, 97, 120, 87, 97, 114, 112, 73, 109, 112, 108, 40, 76, 79, 65, 68, 44, 32, 83, 84, 79, 82, 69, 44, 32, 115, 105, 103, 110, 101, 100, 32, 108, 111, 110, 103, 44, 32, 115, 105, 103, 110, 101, 100, 32, 108, 111, 110, 103, 41, 32, 91, 119, 105, 116, 104, 32, 76, 79, 65, 68, 32, 61, 32, 83, 105, 109, 112, 108, 101, 76, 111, 97, 100, 60, 95, 95, 104, 97, 108, 102, 44, 32, 102, 108, 111, 97, 116, 62, 59, 32, 83, 84, 79, 82, 69, 32, 61, 32, 83, 105, 109, 112, 108, 101, 83, 116, 111, 114, 101, 60, 95, 95, 104, 97, 108, 102, 44, 32, 102, 108, 111, 97, 116, 62, 59, 32, 67, 111, 109, 112, 117, 116, 101, 84, 121, 112, 101, 32, 61, 32, 102, 108, 111, 97, 116, 59, 32, 105, 110, 116, 32, 112, 97, 99, 107, 95, 115, 105, 122, 101, 32, 61, 32, 50, 59, 32, 105, 110, 116, 32, 99, 111, 108, 115, 95, 112, 101, 114, 95, 116, 104, 114, 101, 97, 100, 32, 61, 32, 50, 59, 32, 105, 110, 116, 32, 116, 104, 114, 101, 97, 100, 95, 103, 114, 111, 117, 112, 95, 119, 105, 100, 116, 104, 32, 61, 32, 52, 59, 32, 105, 110, 116, 32, 114, 111, 119, 115, 95, 112, 101, 114, 95, 97, 99, 99, 101, 115, 115, 32, 61, 32, 49, 59, 32, 95, 95, 110, 118, 95, 98, 111, 111, 108, 32, 112, 97, 100, 100, 105, 110, 103, 32, 61, 32, 116, 114, 117, 101, 59, 32, 111, 110, 101, 102, 108, 111, 119, 58, 58, 99, 117, 100, 97, 58, 58, 115, 111, 102, 116, 109, 97, 120, 58, 58, 65, 108, 103, 111, 114, 105, 116, 104, 109, 32, 97, 108, 103, 111, 114, 105, 116, 104, 109, 32, 61, 32, 111, 110, 101, 102, 108, 111, 119, 58, 58, 99, 117, 100, 97, 58, 58, 115, 111, 102, 116, 109, 97, 120, 58, 58, 65, 108, 103, 111, 114, 105, 116, 104, 109, 58, 58, 107, 83, 111, 102, 116, 109, 97, 120, 93};
.global .align 1 .b8 __unnamed_153[396] = {118, 111, 105, 100, 32, 111, 110, 101, 102, 108, 111, 119, 58, 58, 99, 117, 100, 97, 58, 58, 115, 111, 102, 116, 109, 97, 120, 58, 58, 83, 111, 102, 116, 109, 97, 120, 87, 97, 114, 112, 73, 109, 112, 108, 40, 76, 79, 65, 68, 44, 32, 83, 84, 79, 82, 69, 44, 32, 115, 105, 103, 110, 101, 100, 32, 108, 111, 110, 103, 44, 32, 115, 105, 103, 110, 101, 100, 32, 108, 111, 110, 103, 41, 32, 91, 119, 105, 116, 104, 32, 76, 79, 65, 68, 32, 61, 32, 83, 105, 109, 112, 108, 101, 76, 111, 97, 100, 60, 95, 95, 104, 97, 108, 102, 44, 32, 102, 108, 111, 97, 116, 62, 59, 32, 83, 84, 79, 82, 69, 32, 61, 32, 83, 105, 109, 112, 108, 101, 83, 116, 111, 114, 101, 60, 95, 95, 104, 97, 108, 102, 44, 32, 102, 108, 111, 97, 116, 62, 59, 32, 67, 111, 109, 112, 117, 116, 101, 84, 121, 112, 101, 32, 61, 32, 102, 108, 111, 97, 116, 59, 32, 105, 110, 116, 32, 112, 97, 99, 107, 95, 115, 105, 122, 101, 32, 61, 32, 50, 59, 32, 105, 110, 116, 32, 99, 111, 108, 115, 95, 112, 101, 114, 95, 116, 104, 114, 101, 97, 100, 32, 61, 32, 50, 59, 32, 105, 110, 116, 32, 116, 104, 114, 101, 97, 100, 95, 103, 114, 111, 117, 112, 95, 119, 105, 100, 116, 104, 32, 61, 32, 56, 59, 32, 105, 110, 116, 32, 114, 111, 119, 115, 95, 112, 101, 114, 95, 97, 99, 99, 101, 115, 115, 32, 61, 32, 50, 59, 32, 95, 95, 110, 118, 95, 98, 111, 111, 108, 32, 112, 97, 100, 100, 105, 110, 103, 32, 61, 32, 102, 97, 108, 115, 101, 59, 32, 111, 110, 101, 102, 108, 111, 119, 58, 58, 99, 117, 100, 97, 58, 58, 115, 111, 102, 116, 109, 97, 120, 58, 58, 65, 108, 103, 111, 114, 105, 116, 104, 109, 32, 97, 108, 103, 111, 114, 105, 116, 104, 109, 32, 61, 32, 111, 110, 101, 102, 108, 111, 119, 58, 58, 99, 117, 100, 97, 58, 58, 115, 111, 102, 116, 109, 97, 120, 58, 58, 65, 108, 103, 111, 114, 105, 116, 104, 109, 58, 58, 107, 83, 111, 102, 116, 109, 97, 120, 93};
.global .align 1 .b8 __unnamed_154[395] = {118, 111, 105, 100, 32, 111, 110, 101, 102, 108, 111, 119, 58, 58, 99, 117, 100, 97, 58, 58, 115, 111, 102, 116, 109, 97, 120, 58, 58, 83, 111, 102, 116, 109, 97, 120, 87, 97, 114, 112, 73, 109, 112, 108, 40, 76, 79, 65, 68, 44, 32, 83, 84, 79, 82, 69, 44, 32, 115, 105, 103, 110, 101, 100, 32, 108, 111, 110, 103, 44, 32, 115, 105, 103, 110, 101, 100, 32, 108, 111, 110, 103, 41, 32, 91, 119, 105, 116, 104, 32, 76, 79, 65, 68, 32, 61, 32, 83, 105, 109, 112, 108, 101, 76, 111, 97, 100, 60, 95, 95, 104, 97, 108, 102, 44, 32, 102, 108, 111, 97, 116, 62, 59, 32, 83, 84, 79, 82, 69, 32, 61, 32, 83, 105, 109, 112, 108, 101, 83, 116, 111, 114, 101, 60, 95, 95, 104, 97, 108, 102, 44, 32, 102, 108, 111, 97, 116, 62, 59, 32, 67, 111, 109, 112, 117, 116, 101, 84, 121, 112, 101, 32, 61, 32, 102, 108, 111, 97, 116, 59, 32, 105, 110, 116, 32, 112, 97, 99, 107, 95, 115, 105, 122, 101, 32, 61, 32, 50, 59, 32, 105, 110, 116, 32, 99, 111, 108, 115, 95, 112, 101, 114, 95, 116, 104, 114, 101, 97, 100, 32, 61, 32, 50, 59, 32, 105, 110, 116, 32, 116, 104, 114, 101, 97, 100, 95, 103, 114, 111, 117, 112, 95, 119, 105, 100, 116, 104, 32, 61, 32, 56, 59, 32, 105, 110, 116, 32, 114, 111, 119, 115, 95, 112, 101, 114, 95, 97, 99, 99, 101, 115, 115, 32, 61, 32, 50, 59, 32, 95, 95, 110, 118, 95, 98, 111, 111, 108, 32, 112, 97, 100, 100, 105, 110, 103, 32, 61, 32, 116, 114, 117, 101, 59, 32, 111, 110, 101, 102, 108, 111, 119, 58, 58, 99, 117, 100, 97, 58, 58, 115, 111, 102, 116, 109, 97, 120, 58, 58, 65, 108, 103, 111, 114, 105, 116, 104, 109, 32, 97, 108, 103, 111, 114, 105, 116, 104, 109, 32, 61, 32, 111, 110, 101, 102, 108, 111, 119, 58, 58, 99, 117, 100, 97, 58, 58, 115, 111, 102, 116, 109, 97, 120, 58, 58, 65, 108, 103, 111, 114, 105, 116, 104, 109, 58, 58, 107, 83, 111, 102, 116, 109, 97, 120, 93};
.global .align 1 .b8 __unnamed_155[396] = {118, 111, 105, 100, 32, 111, 110, 101, 102, 108, 111, 119, 58, 58, 99, 117, 100, 97, 58, 58, 115, 111, 102, 116, 109, 97, 120, 58, 58, 83, 111, 102, 116, 109, 97, 120, 87, 97, 114, 112, 73, 109, 112, 108, 40, 76, 79, 65, 68, 44, 32, 83, 84, 79, 82, 69, 44, 32, 115, 105, 103, 110, 101, 100, 32, 108, 111, 110, 103, 44, 32, 115, 105, 103, 110, 101, 100, 32, 108, 111, 110, 103, 41, 32, 91, 119, 105, 116, 104, 32, 76, 79, 65, 68, 32, 61, 32, 83, 105, 109, 112, 108, 101, 76, 111, 97, 100, 60, 95, 95, 104, 97, 108, 102, 44, 32, 102, 108, 111, 97, 116, 62, 59, 32, 83, 84, 79, 82, 69, 32, 61, 32, 83, 105, 109, 112, 108, 101, 83, 116, 111, 114, 101, 60, 95, 95, 104, 97, 108, 102, 44, 32, 102, 108, 111, 97, 116, 62, 59, 32, 67, 111, 109, 112, 117, 116, 101, 84, 121, 112, 101, 32, 61, 32, 102, 108, 111, 97, 116, 59, 32, 105, 110, 116, 32, 112, 97, 99, 107, 95, 115, 105, 122, 101, 32, 61, 32, 50, 59, 32, 105, 110, 116, 32, 99, 111, 108, 115, 95, 112, 101, 114, 95, 116, 104, 114, 101, 97, 100, 32, 61, 32, 50, 59, 32, 105, 110, 116, 32, 116, 104, 114, 101, 97, 100, 95, 103, 114, 111, 117, 112, 95, 119, 105, 100, 116, 104, 32, 61, 32, 56, 59, 32, 105, 110, 116, 32, 114, 111, 119, 115, 95, 112, 101, 114, 95, 97, 99, 99, 101, 115, 115, 32, 61, 32, 49, 59, 32, 95, 95, 110, 118, 95, 98, 111, 111, 108, 32, 112, 97, 100, 100, 105, 110, 103, 32, 61, 32, 102, 97, 108, 115, 101, 59, 32, 111, 110, 101, 102, 108, 111, 119, 58, 58, 99, 117, 100, 97, 58, 58, 115, 111, 102, 116, 109, 97, 120, 58, 58, 65, 108, 103, 111, 114, 105, 116, 104, 109, 32, 97, 108, 103, 111, 114, 105, 116, 104, 109, 32, 61, 32, 111, 110, 101, 102, 108, 111, 119, 58, 58, 99, 117, 100, 97, 58, 58, 115, 111, 102, 116, 109, 97, 120, 58, 58, 65, 108, 103, 111, 114, 105, 116, 104, 109, 58, 58, 107, 83, 111, 102, 116, 109, 97, 120, 93};
.global .align 1 .b8 __unnamed_156[395] = {118, 111, 105, 100, 32, 111, 110, 101, 102, 108, 111, 119, 58, 58, 99, 117, 100, 97, 58, 58, 115, 111, 102, 116, 109, 97, 120, 58, 58, 83, 111, 102, 116, 109, 97, 120, 87, 97, 114, 112, 73, 109, 112, 108, 40, 76, 79, 65, 68, 44, 32, 83, 84, 79, 82, 69, 44, 32, 115, 105, 103, 110, 101, 100, 32, 108, 111, 110, 103, 44, 32, 115, 105, 103, 110, 101, 100, 32, 108, 111, 110, 103, 41, 32, 91, 119, 105, 116, 104, 32, 76, 79, 65, 68, 32, 61, 32, 83, 105, 109, 112, 108, 101, 76, 111, 97, 100, 60, 95, 95, 104, 97, 108, 102, 44, 32, 102, 108, 111, 97, 116, 62, 59, 32, 83, 84, 79, 82, 69, 32, 61, 32, 83, 105, 109, 112, 108, 101, 83, 116, 111, 114, 101, 60, 95, 95, 104, 97, 108, 102, 44, 32, 102, 108, 111, 97, 116, 62, 59, 32, 67, 111, 109, 112, 117, 116, 101, 84, 121, 112, 101, 32, 61, 32, 102, 108, 111, 97, 116, 59, 32, 105, 110, 116, 32, 112, 97, 99, 107, 95, 115, 105, 122, 101, 32, 61, 32, 50, 59, 32, 105, 110, 116, 32, 99, 111, 108, 115, 95, 112, 101, 114, 95, 116, 104, 114, 101, 97, 100, 32, 61, 32, 50, 59, 32, 105, 110, 116, 32, 116, 104, 114, 101, 97, 100, 95, 103, 114, 111, 117, 112, 95, 119, 105, 100, 116, 104, 32, 61, 32, 56, 59, 32, 105, 110, 116, 32, 114, 111, 119, 115, 95, 112, 101, 114, 95, 97, 99, 99, 101, 115, 115, 32, 61, 32, 49, 59, 32, 95, 95, 110, 118, 95, 98, 111, 111, 108, 32, 112, 97, 100, 100, 105, 110, 103, 32, 61, 32, 116, 114, 117, 101, 59, 32, 111, 110, 101, 102, 108, 111, 119, 58, 58, 99, 117, 100, 97, 58, 58, 115, 111, 102, 116, 109, 97, 120, 58, 58, 65, 108, 103, 111, 114, 105, 116, 104, 109, 32, 97, 108, 103, 111, 114, 105, 116, 104, 109, 32, 61, 32, 111, 110, 101, 102, 108, 111, 119, 58, 58, 99, 117, 100, 97, 58, 58, 115, 111, 102, 116, 109, 97, 120, 58, 58, 65, 108, 103, 111, 114, 105, 116, 104, 109, 58, 58, 107, 83, 111, 102, 116, 109, 97, 120, 93};
.global .align 1 .b8 __unnamed_157[397] = {118, 111, 105, 100, 32, 111, 110, 101, 102, 108, 111, 119, 58, 58, 99, 117, 100, 97, 58, 58, 115, 111, 102, 116, 109, 97, 120, 58, 58, 83, 111, 102, 116, 109, 97, 120, 87, 97, 114, 112, 73, 109, 112, 108, 40, 76, 79, 65, 68, 44, 32, 83, 84, 79, 82, 69, 44, 32, 115, 105, 103, 110, 101, 100, 32, 108, 111, 110, 103, 44, 32, 115, 105, 103, 110, 101, 100, 32, 108, 111, 110, 103, 41, 32, 91, 119, 105, 116, 104, 32, 76, 79, 65, 68, 32, 61, 32, 83, 105, 109, 112, 108, 101, 76, 111, 97, 100, 60, 95, 95, 104, 97, 108, 102, 44, 32, 102, 108, 111, 97, 116, 62, 59, 32, 83, 84, 79, 82, 69, 32, 61, 32, 83, 105, 109, 112, 108, 101, 83, 116, 111, 114, 101, 60, 95, 95, 104, 97, 108, 102, 44, 32, 102, 108, 111, 97, 116, 62, 59, 32, 67, 111, 109, 112, 117, 116, 101, 84, 121, 112, 101, 32, 61, 32, 102, 108, 111, 97, 116, 59, 32, 105, 110, 116, 32, 112, 97, 99, 107, 95, 115, 105, 122, 101, 32, 61, 32, 50, 59, 32, 105, 110, 116, 32, 99, 111, 108, 115, 95, 112, 101, 114, 95, 116, 104, 114, 101, 97, 100, 32, 61, 32, 50, 59, 32, 105, 110, 116, 32, 116, 104, 114, 101, 97, 100, 95, 103, 114, 111, 117, 112, 95, 119, 105, 100, 116, 104, 32, 61, 32, 49, 54, 59, 32, 105, 110, 116, 32, 114, 111, 119, 115, 95, 112, 101, 114, 95, 97, 99, 99, 101, 115, 115, 32, 61, 32, 50, 59, 32, 95, 95, 110, 118, 95, 98, 111, 111, 108, 32, 112, 97, 100, 100, 105, 110, 103, 32, 61, 32, 102, 97, 108, 115, 101, 59, 32, 111, 110, 101, 102, 108, 111, 119, 58, 58, 99, 117, 100, 97, 58, 58, 115, 111, 102, 116, 109, 97, 120, 58, 58, 65, 108, 103, 111, 114, 105, 116, 104, 109, 32, 97, 108, 103, 111, 114, 105, 116, 104, 109, 32, 61, 32, 111, 110, 101, 102, 108, 111, 119, 58, 58, 99, 117, 100, 97, 58, 58, 115, 111, 102, 116, 109, 97, 120, 58, 58, 65, 108, 103, 111, 114, 105, 116, 104, 109, 58, 58, 107, 83, 111, 102, 116, 109, 97, 120, 93};
.global .align 1 .b8 __unnamed_158[396] = {118, 111, 105, 100, 32, 111, 110, 101, 102, 108, 111, 119, 58, 58, 99, 117, 100, 97, 58, 58, 115, 111, 102, 116, 109, 97, 120, 58, 58, 83, 111, 102, 116, 109, 97, 120, 87, 97, 114, 112, 73, 109, 112, 108, 40, 76, 79, 65, 68, 44, 32, 83, 84, 79, 82, 69, 44, 32, 115, 105, 103, 110, 101, 100, 32, 108, 111, 110, 103, 44, 32, 115, 105, 103, 110, 101, 100, 32, 108, 111, 110, 103, 41, 32, 91, 119, 105, 116, 104, 32, 76, 79, 65, 68, 32, 61, 32, 83, 105, 109, 112, 108, 101, 76, 111, 97, 100, 60, 95, 95, 104, 97, 108, 102, 44, 32, 102, 108, 111, 97, 116, 62, 59, 32, 83, 84, 79, 82, 69, 32, 61, 32, 83, 105, 109, 112, 108, 101, 83, 116, 111, 114, 101, 60, 95, 95, 104, 97, 108, 102, 44, 32, 102, 108, 111, 97, 116, 62, 59, 32, 67, 111, 109, 112, 117, 116, 101, 84, 121, 112, 101, 32, 61, 32, 102, 108, 111, 97, 116, 59, 32, 105, 110, 116, 32, 112, 97, 99, 107, 95, 115, 105, 122, 101, 32, 61, 32, 50, 59, 32, 105, 110, 116, 32, 99, 111, 108, 115, 95, 112, 101, 114, 95, 116, 104, 114, 101, 97, 100, 32, 61, 32, 50, 59, 32, 105, 110, 116, 32, 116, 104, 114, 101, 97, 100, 95, 103, 114, 111, 117, 112, 95, 119, 105, 100, 116, 104, 32, 61, 32, 49, 54, 59, 32, 105, 110, 116, 32, 114, 111, 119, 115, 95, 112, 101, 114, 95, 97, 99, 99, 101, 115, 115, 32, 61, 32, 50, 59, 32, 95, 95, 110, 118, 95, 98, 111, 111, 108, 32, 112, 97, 100, 100, 105, 110, 103, 32, 61, 32, 116, 114, 117, 101, 59, 32, 111, 110, 101, 102, 108, 111, 119, 58, 58, 99, 117, 100, 97, 58, 58, 115, 111, 102, 116, 109, 97, 120, 58, 58, 65, 108, 103, 111, 114, 105, 116, 104, 109, 32, 97, 108, 103, 111, 114, 105, 116, 104, 109, 32, 61, 32, 111, 110, 101, 102, 108, 111, 119, 58, 58, 99, 117, 100, 97, 58, 58, 115, 111, 102, 116, 109, 97, 120, 58, 58, 65, 108, 103, 111, 114, 105, 116, 104, 109, 58, 58, 107, 83, 111, 102, 116, 109, 97, 120, 93};
.global .align 1 .b8 __unnamed_159[397] = {118, 111, 105, 100, 32, 111, 110, 101, 102, 108, 111, 119, 58, 58, 99, 117, 100, 97, 58, 58, 115, 111, 102, 116, 109, 97, 120, 58, 58, 83, 111, 102, 116, 109, 97, 120, 87, 97, 114, 112, 73, 109, 112, 108, 40, 76, 79, 65, 68, 44, 32, 83, 84, 79, 82, 69, 44, 32, 115, 105, 103, 110, 101, 100, 32, 108, 111, 110, 103, 44, 32, 115, 105, 103, 110, 101, 100, 32, 108, 111, 110, 103, 41, 32, 91, 119, 105, 116, 104, 32, 76, 79, 65, 68, 32, 61, 32, 83, 105, 109, 112, 108, 101, 76, 111, 97, 100, 60, 95, 95, 104, 97, 108, 102, 44, 32, 102, 108, 111, 97, 116, 62, 59, 32, 83, 84, 79, 82, 69, 32, 61, 32, 83, 105, 109, 112, 108, 101, 83, 116, 111, 114, 101, 60, 95, 95, 104, 97, 108, 102, 44, 32, 102, 108, 111, 97, 116, 62, 59, 32, 67, 111, 109, 112, 117, 116, 101, 84, 121, 112, 101, 32, 61, 32, 102, 108, 111, 97, 116, 59, 32, 105, 110, 116, 32, 112, 97, 99, 107, 95, 115, 105, 122, 101, 32, 61, 32, 50, 59, 32, 105, 110, 116, 32, 99, 111, 108, 115, 95, 112, 101, 114, 95, 116, 104, 114, 101, 97, 100, 32, 61, 32, 50, 59, 32, 105, 110, 116, 32, 116, 104, 114, 101, 97, 100, 95, 103, 114, 111, 117, 112, 95, 119, 105, 100, 116, 104, 32, 61, 32, 49, 54, 59, 32, 105, 110, 116, 32, 114, 111, 119, 115, 95, 112, 101, 114, 95, 97, 99, 99, 101, 115, 115, 32, 61, 32, 49, 59, 32, 95, 95, 110, 118, 95, 98, 111, 111, 108, 32, 112, 97, 100, 100, 105, 110, 103, 32, 61, 32, 102, 97, 108, 115, 101, 59, 32, 111, 110, 101, 102, 108, 111, 119, 58, 58, 99, 117, 100, 97, 58, 58, 115, 111, 102, 116, 109, 97, 120, 58, 58, 65, 108, 103, 111, 114, 105, 116, 104, 109, 32, 97, 108, 103, 111, 114, 105, 116, 104, 109, 32, 61, 32, 111, 110, 101, 102, 108, 111, 119, 58, 58, 99, 117, 100, 97, 58, 58, 115, 111, 102, 116, 109, 97, 120, 58, 58, 65, 108, 103, 111, 114, 105, 116, 104, 109, 58, 58, 107, 83, 111, 102, 116, 109, 97, 120, 93};
.global .align 1 .b8 __unnamed_160[396] = {118, 111, 105, 100, 32, 111, 110, 101, 102, 108, 111, 119, 58, 58, 99, 117, 100, 97, 58, 58, 115, 111, 102, 116, 109, 97, 120, 58, 58, 83, 111, 102, 116, 109, 97, 120, 87, 97, 114, 112, 73, 109, 112, 108, 40, 76, 79, 65, 68, 44, 32, 83, 84, 79, 82, 69, 44, 32, 115, 105, 103, 110, 101, 100, 32, 108, 111, 110, 103, 44, 32, 115, 105, 103, 110, 101, 100, 32, 108, 111, 110, 103, 41, 32, 91, 119, 105, 116, 104, 32, 76, 79, 65, 68, 32, 61, 32, 83, 105, 109, 112, 108, 101, 76, 111, 97, 100, 60, 95, 95, 104, 97, 108, 102, 44, 32, 102, 108, 111, 97, 116, 62, 59, 32, 83, 84, 79, 82, 69, 32, 61, 32, 83, 105, 109, 112, 108, 101, 83, 116, 111, 114, 101, 60, 95, 95, 104, 97, 108, 102, 44, 32, 102, 108, 111, 97, 116, 62, 59, 32, 67, 111, 109, 112, 117, 116, 101, 84, 121, 112, 101, 32, 61, 32, 102, 108, 111, 97, 116, 59, 32, 105, 110, 116, 32, 112, 97, 99, 107, 95, 115, 105, 122, 101, 32, 61, 32, 50, 59, 32, 105, 110, 116, 32, 99, 111, 108, 115, 95, 112, 101, 114, 95, 116, 104, 114, 101, 97, 100, 32, 61, 32, 50, 59, 32, 105, 110, 116, 32, 116, 104, 114, 101, 97, 100, 95, 103, 114, 111, 117, 112, 95, 119, 105, 100, 116, 104, 32, 61, 32, 49, 54, 59, 32, 105, 110, 116, 32, 114, 111, 119, 115, 95, 112, 101, 114, 95, 97, 99, 99, 101, 115, 115, 32, 61, 32, 49, 59, 32, 95, 95, 110, 118, 95, 98, 111, 111, 108, 32, 112, 97, 100, 100, 105, 110, 103, 32, 61, 32, 116, 114, 117, 101, 59, 32, 111, 110, 101, 102, 108, 111, 119, 58, 58, 99, 117, 100, 97, 58, 58, 115, 111, 102, 116, 109, 97, 120, 58, 58, 65, 108, 103, 111, 114, 105, 116, 104, 109, 32, 97, 108, 103, 111, 114, 105, 116, 104, 109, 32, 61, 32, 111, 110, 101, 102, 108, 111, 119, 58, 58, 99, 117, 100, 97, 58, 58, 115, 111, 102, 116, 109, 97, 120, 58, 58, 65, 108, 103, 111, 114, 105, 116, 104, 109, 58, 58, 107, 83, 111, 102, 116, 109, 97, 120, 93};
.global .align 1 .b8 __unnamed_161[397] = {118, 111, 105, 100, 32, 111, 110, 101, 102, 108, 111, 119, 58, 58, 99, 117, 100, 97, 58, 58, 115, 111, 102, 116, 109, 97, 120, 58, 58, 83, 111, 102, 116, 109, 97, 120, 87, 97, 114, 112, 73, 109, 112, 108, 40, 76, 79, 65, 68, 44, 32, 83, 84, 79, 82, 69, 44, 32, 115, 105, 103, 110, 101, 100, 32, 108, 111, 110, 103, 44, 32, 115, 105, 103, 110, 101, 100, 32, 108, 111, 110, 103, 41, 32, 91, 119, 105, 116, 104, 32, 76, 79, 65, 68, 32, 61, 32, 83, 105, 109, 112, 108, 101, 76, 111, 97, 100, 60, 95, 95, 104, 97, 108, 102, 44, 32, 102, 108, 111, 97, 116, 62, 59, 32, 83, 84, 79, 82, 69, 32, 61, 32, 83, 105, 109, 112, 108, 101, 83, 116, 111, 114, 101, 60, 95, 95, 104, 97, 108, 102, 44, 32, 102, 108, 111, 97, 116, 62, 59, 32, 67, 111, 109, 112, 117, 116, 101, 84, 121, 112, 101, 32, 61, 32, 102, 108, 111, 97, 116, 59, 32, 105, 110, 116, 32, 112, 97, 99, 107, 95, 115, 105, 122, 101, 32, 61, 32, 50, 59, 32, 105, 110, 116, 32, 99, 111, 108, 115, 95, 112, 101, 114, 95, 116, 104, 114, 101, 97, 100, 32, 61, 32, 50, 59, 32, 105, 110, 116, 32, 116, 104, 114, 101, 97, 100, 95, 103, 114, 111, 117, 112, 95, 119, 105, 100, 116, 104, 32, 61, 32, 51, 50, 59, 32, 105, 110, 116, 32, 114, 111, 119, 115, 95, 112, 101, 114, 95, 97, 99, 99, 101, 115, 115, 32, 61, 32, 50, 59, 32, 95, 95, 110, 118, 95, 98, 111, 111, 108, 32, 112, 97, 100, 100, 105, 110, 103, 32, 61, 32, 102, 97, 108, 115, 101, 59, 32, 111, 110, 101, 102, 108, 111, 119, 58, 58, 99, 117, 100, 97, 58, 58, 115, 111, 102, 116, 109, 97, 120, 58, 58, 65, 108, 103, 111, 114, 105, 116, 104, 109, 32, 97, 108, 103, 111, 114, 105, 116, 104, 109, 32, 61, 32, 111, 110, 101, 102, 108, 111, 119, 58, 58, 99, 117, 100, 97, 58, 58, 115, 111, 102, 116, 109, 97, 120, 58, 58, 65, 108, 103, 111, 114, 105, 116, 104, 109, 58, 58, 107, 83, 111, 102, 116, 109, 97, 120, 93};
.global .align 1 .b8 __unnamed_162[396] = {118, 111, 105, 100, 32, 111, 110, 101, 102, 108, 111, 119, 58, 58, 99, 117, 100, 97, 58, 58, 115, 111, 102, 116, 109, 97, 120, 58, 58, 83, 111, 102, 116, 109, 97, 120, 87, 97, 114, 112, 73, 109, 112, 108, 40, 76, 79, 65, 68, 44, 32, 83, 84, 79, 82, 69, 44, 32, 115, 105, 103, 110, 101, 100, 32, 108, 111, 110, 103, 44, 32, 115, 105, 103, 110, 101, 100, 32, 108, 111, 110, 103, 41, 32, 91, 119, 105, 116, 104, 32, 76, 79, 65, 68, 32, 61, 32, 83, 105, 109, 112, 108, 101, 76, 111, 97, 100, 60, 95, 95, 104, 97, 108, 102, 44, 32, 102, 108, 111, 97, 116, 62, 59, 32, 83, 84, 79, 82, 69, 32, 61, 32, 83, 105, 109, 112, 108, 101, 83, 116, 111, 114, 101, 60, 95, 95, 104, 97, 108, 102, 44, 32, 102, 108, 111, 97, 116, 62, 59, 32, 67, 111, 109, 112, 117, 116, 101, 84, 121, 112, 101, 32, 61, 32, 102, 108, 111, 97, 116, 59, 32, 105, 110, 116, 32, 112, 97, 99, 107, 95, 115, 105, 122, 101, 32, 61, 32, 50, 59, 32, 105, 110, 116, 32, 99, 111, 108, 115, 95, 112, 101, 114, 95, 116, 104, 114, 101, 97, 100, 32, 61, 32, 50, 59, 32, 105, 110, 116, 32, 116, 104, 114, 101, 97, 100, 95, 103, 114, 111, 117, 112, 95, 119, 105, 100, 116, 104, 32, 61, 32, 51, 50, 59, 32, 105, 110, 116, 32, 114, 111, 119, 115, 95, 112, 101, 114, 95, 97, 99, 99, 101, 115, 115, 32, 61, 32, 50, 59, 32, 95, 95, 110, 118, 95, 98, 111, 111, 108, 32, 112, 97, 100, 100, 105, 110, 103, 32, 61, 32, 116, 114, 117, 101, 59, 32, 111, 110, 101, 102, 108, 111, 119, 58, 58, 99, 117, 100, 97, 58, 58, 115, 111, 102, 116, 109, 97, 120, 58, 58, 65, 108, 103, 111, 114, 105, 116, 104, 109, 32, 97, 108, 103, 111, 114, 105, 116, 104, 109, 32, 61, 32, 111, 110, 101, 102, 108, 111, 119, 58, 58, 99, 117, 100, 97, 58, 58, 115, 111, 102, 116, 109, 97, 120, 58, 58, 65, 108, 103, 111, 114, 105, 116, 104, 109, 58, 58, 107, 83, 111, 102, 116, 109, 97, 120, 93};
.global .align 1 .b8 __unnamed_163[397] = {118, 111, 105, 100, 32, 111, 110, 101, 102, 108, 111, 119, 58, 58, 99, 117, 100, 97, 58, 58, 115, 111, 102, 116, 109, 97, 120, 58, 58, 83, 111, 102, 116, 109, 97, 120, 87, 97, 114, 112, 73, 109, 112, 108, 40, 76, 79, 65, 68, 44, 32, 83, 84, 79, 82, 69, 44, 32, 115, 105, 103, 110, 101, 100, 32, 108, 111, 110, 103, 44, 32, 115, 105, 103, 110, 101, 100, 32, 108, 111, 110, 103, 41, 32, 91, 119, 105, 116, 104, 32, 76, 79, 65, 68, 32, 61, 32, 83, 105, 109, 112, 108, 101, 76, 111, 97, 100, 60, 95, 95, 104, 97, 108, 102, 44, 32, 102, 108, 111, 97, 116, 62, 59, 32, 83, 84, 79, 82, 69, 32, 61, 32, 83, 105, 109, 112, 108, 101, 83, 116, 111, 114, 101, 60, 95, 95, 104, 97, 108, 102, 44, 32, 102, 108, 111, 97, 116, 62, 59, 32, 67, 111, 109, 112, 117, 116, 101, 84, 121, 112, 101, 32, 61, 32, 102, 108, 111, 97, 116, 59, 32, 105, 110, 116, 32, 112, 97, 99, 107, 95, 115, 105, 122, 101, 32, 61, 32, 50, 59, 32, 105, 110, 116, 32, 99, 111, 108, 115, 95, 112, 101, 114, 95, 116, 104, 114, 101, 97, 100, 32, 61, 32, 50, 59, 32, 105, 110, 116, 32, 116, 104, 114, 101, 97, 100, 95, 103, 114, 111, 117, 112, 95, 119, 105, 100, 116, 104, 32, 61, 32, 51, 50, 59, 32, 105, 110, 116, 32, 114, 111, 119, 115, 95, 112, 101, 114, 95, 97, 99, 99, 101, 115, 115, 32, 61, 32, 49, 59, 32, 95, 95, 110, 118, 95, 98, 111, 111, 108, 32, 112, 97, 100, 100, 105, 110, 103, 32, 61, 32, 102, 97, 108, 115, 101, 59, 32, 111, 110, 101, 102, 108, 111, 119, 58, 58, 99, 117, 100, 97, 58, 58, 115, 111, 102, 116, 109, 97, 120, 58, 58, 65, 108, 103, 111, 114, 105, 116, 104, 109, 32, 97, 108, 103, 111, 114, 105, 116, 104, 109, 32, 61, 32, 111, 110, 101, 102, 108, 111, 119, 58, 58, 99, 117, 100, 97, 58, 58, 115, 111, 102, 116, 109, 97, 120, 58, 58, 65, 108, 103, 111, 114, 105, 116, 104, 109, 58, 58, 107, 83, 111, 102, 116, 109, 97, 120, 93};
.global .align 1 .b8 __unnamed_164[396] = {118, 111, 105, 100, 32, 111, 110, 101, 102, 108, 111, 119, 58, 58, 99, 117, 100, 97, 58, 58, 115, 111, 102, 116, 109, 97, 120, 58, 58, 83, 111, 102, 116, 109, 97, 120, 87, 97, 114, 112, 73, 109, 112, 108, 40, 76, 79, 65, 68, 44, 32, 83, 84, 79, 82, 69, 44, 32, 115, 105, 103, 110, 101, 100, 32, 108, 111, 110, 103, 44, 32, 115, 105, 103, 110, 101, 100, 32, 108, 111, 110, 103, 41, 32, 91, 119, 105, 116, 104, 32, 76, 79, 65, 68, 32, 61, 32, 83, 105, 109, 112, 108, 101, 76, 111, 97, 100, 60, 95, 95, 104, 97, 108, 102, 44, 32, 102, 108, 111, 97, 116, 62, 59, 32, 83, 84, 79, 82, 69, 32, 61, 32, 83, 105, 109, 112, 108, 101, 83, 116, 111, 114, 101, 60, 95, 95, 104, 97, 108, 102, 44, 32, 102, 108, 111, 97, 116, 62, 59, 32, 67, 111, 109, 112, 117, 116, 101, 84, 121, 112, 101, 32, 61, 32, 102, 108, 111, 97, 116, 59, 32, 105, 110, 116, 32, 112, 97, 99, 107, 95, 115, 105, 122, 101, 32, 61, 32, 50, 59, 32, 105, 110, 116, 32, 99, 111, 108, 115, 95, 112, 101, 114, 95, 116, 104, 114, 101, 97, 100, 32, 61, 32, 50, 59, 32, 105, 110, 116, 32, 116, 104, 114, 101, 97, 100, 95, 103, 114, 111, 117, 112, 95, 119, 105, 100, 116, 104, 32, 61, 32, 51, 50, 59, 32, 105, 110, 116, 32, 114, 111, 119, 115, 95, 112, 101, 114, 95, 97, 99, 99, 101, 115, 115, 32, 61, 32, 49, 59, 32, 95, 95, 110, 118, 95, 98, 111, 111, 108, 32, 112, 97, 100, 100, 105, 110, 103, 32, 61, 32, 116, 114, 117, 101, 59, 32, 111, 110, 101, 102, 108, 111, 119, 58, 58, 99, 117, 100, 97, 58, 58, 115, 111, 102, 116, 109, 97, 120, 58, 58, 65, 108, 103, 111, 114, 105, 116, 104, 109, 32, 97, 108, 103, 111, 114, 105, 116, 104, 109, 32, 61, 32, 111, 110, 101, 102, 108, 111, 119, 58, 58, 99, 117, 100, 97, 58, 58, 115, 111, 102, 116, 109, 97, 120, 58, 58, 65, 108, 103, 111, 114, 105, 116, 104, 109, 58, 58, 107, 83, 111, 102, 116, 109, 97, 120, 93};
.global .align 1 .b8 __unnamed_165[397] = {118, 111, 105, 100, 32, 111, 110, 101, 102, 108, 111, 119, 58, 58, 99, 117, 100, 97, 58, 58, 115, 111, 102, 116, 109, 97, 120, 58, 58, 83, 111, 102, 116, 109, 97, 120, 87, 97, 114, 112, 73, 109, 112, 108, 40, 76, 79, 65, 68, 44, 32, 83, 84, 79, 82, 69, 44, 32, 115, 105, 103, 110, 101, 100, 32, 108, 111, 110, 103, 44, 32, 115, 105, 103, 110, 101, 100, 32, 108, 111, 110, 103, 41, 32, 91, 119, 105, 116, 104, 32, 76, 79, 65, 68, 32, 61, 32, 83, 105, 109, 112, 108, 101, 76, 111, 97, 100, 60, 95, 95, 104, 97, 108, 102, 44, 32, 102, 108, 111, 97, 116, 62, 59, 32, 83, 84, 79, 82, 69, 32, 61, 32, 83, 105, 109, 112, 108, 101, 83, 116, 111, 114, 101, 60, 95, 95, 104, 97, 108, 102, 44, 32, 102, 108, 111, 97, 116, 62, 59, 32, 67, 111, 109, 112, 117, 116, 101, 84, 121, 112, 101, 32, 61, 32, 102, 108, 111, 97, 116, 59, 32, 105, 110, 116, 32, 112, 97, 99, 107, 95, 115, 105, 122, 101, 32, 61, 32, 50, 59, 32, 105, 110, 116, 32, 99, 111, 108, 115, 95, 112, 101, 114, 95, 116, 104, 114, 101, 97, 100, 32, 61, 32, 52, 59, 32, 105, 110, 116, 32, 116, 104, 114, 101, 97, 100, 95, 103, 114, 111, 117, 112, 95, 119, 105, 100, 116, 104, 32, 61, 32, 51, 50, 59, 32, 105, 110, 116, 32, 114, 111, 119, 115, 95, 112, 101, 114, 95, 97, 99, 99, 101, 115, 115, 32, 61, 32, 49, 59, 32, 95, 95, 110, 118, 95, 98, 111, 111, 108, 32, 112, 97, 100, 100, 105, 110, 103, 32, 61, 32, 102, 97, 108, 115, 101, 59, 32, 111, 110, 101, 102, 108, 111, 119, 58, 58, 99, 117, 100, 97, 58, 58, 115, 111, 102, 116, 109, 97, 120, 58, 58, 65, 108, 103, 111, 114, 105, 116, 104, 109, 32, 97, 108, 103, 111, 114, 105, 116, 104, 109, 32, 61, 32, 111, 110, 101, 102, 108, 111, 119, 58, 58, 99, 117, 100, 97, 58, 58, 115, 111, 102, 116, 109, 97, 120, 58, 58, 65, 108, 103, 111, 114, 105, 116, 104, 109, 58, 58, 107, 83, 111, 102, 116, 109, 97, 120, 93};
.global .align 1 .b8 __unnamed_166[396] = {118, 111, 105, 100, 32, 111, 110, 101, 102, 108, 111, 119, 58, 58, 99, 117, 100, 97, 58, 58, 115, 111, 102, 116, 109, 97, 120, 58, 58, 83, 111, 102, 116, 109, 97, 120, 87, 97, 114, 112, 73, 109, 112, 108, 40, 76, 79, 65, 68, 44, 32, 83, 84, 79, 82, 69, 44, 32, 115, 105, 103, 110, 101, 100, 32, 108, 111, 110, 103, 44, 32, 115, 105, 103, 110, 101, 100, 32, 108, 111, 110, 103, 41, 32, 91, 119, 105, 116, 104, 32, 76, 79, 65, 68, 32, 61, 32, 83, 105, 109, 112, 108, 101, 76, 111, 97, 100, 60, 95, 95, 104, 97, 108, 102, 44, 32, 102, 108, 111, 97, 116, 62, 59, 32, 83, 84, 79, 82, 69, 32, 61, 32, 83, 105, 109, 112, 108, 101, 83, 116, 111, 114, 101, 60, 95, 95, 104, 97, 108, 102, 44, 32, 102, 108, 111, 97, 116, 62, 59, 32, 67, 111, 109, 112, 117, 116, 101, 84, 121, 112, 101, 32, 61, 32, 102, 108, 111, 97, 116, 59, 32, 105, 110, 116, 32, 112, 97, 99, 107, 95, 115, 105, 122, 101, 32, 61, 32, 50, 59, 32, 105, 110, 116, 32, 99, 111, 108, 115, 95, 112, 101, 114, 95, 116, 104, 114, 101, 97, 100, 32, 61, 32, 52, 59, 32, 105, 110, 116, 32, 116, 104, 114, 101, 97, 100, 95, 103, 114, 111, 117, 112, 95, 119, 105, 100, 116, 104, 32, 61, 32, 51, 50, 59, 32, 105, 110, 116, 32, 114, 111, 119, 115, 95, 112, 101, 114, 95, 97, 99, 99, 101, 115, 115, 32, 61, 32, 49, 59, 32, 95, 95, 110, 118, 95, 98, 111, 111, 108, 32, 112, 97, 100, 100, 105, 110, 103, 32, 61, 32, 116, 114, 117, 101, 59, 32, 111, 110, 101, 102, 108, 111, 119, 58, 58, 99, 117, 100, 97, 58, 58, 115, 111, 102, 116, 109, 97, 120, 58, 58, 65, 108, 103, 111, 114, 105, 116, 104, 109, 32, 97, 108, 103, 111, 114, 105, 116, 104, 109, 32, 61, 32, 111, 110, 101, 102, 108, 111, 119, 58, 58, 99, 117, 100, 97, 58, 58, 115, 111, 102, 116, 109, 97, 120, 58, 58, 65, 108, 103, 111, 114, 105, 116, 104, 109, 58, 58, 107, 83, 111, 102, 116, 109, 97, 120, 93};
.global .align 1 .b8 __unnamed_167[397] = {118, 111, 105, 100, 32, 111, 110, 101, 102, 108, 111, 119, 58, 58, 99, 117, 100, 97, 58, 58, 115, 111, 102, 116, 109, 97, 120, 58, 58, 83, 111, 102, 116, 109, 97, 120, 87, 97, 114, 112, 73, 109, 112, 108, 40, 76, 79, 65, 68, 44, 32, 83, 84, 79, 82, 69, 44, 32, 115, 105, 103, 110, 101, 100, 32, 108, 111, 110, 103, 44, 32, 115, 105, 103, 110, 101, 100, 32, 108, 111, 110, 103, 41, 32, 91, 119, 105, 116, 104, 32, 76, 79, 65, 68, 32, 61, 32, 83, 105, 109, 112, 108, 101, 76, 111, 97, 100, 60, 95, 95, 104, 97, 108, 102, 44, 32, 102, 108, 111, 97, 116, 62, 59, 32, 83, 84, 79, 82, 69, 32, 61, 32, 83, 105, 109, 112, 108, 101, 83, 116, 111, 114, 101, 60, 95, 95, 104, 97, 108, 102, 44, 32, 102, 108, 111, 97, 116, 62, 59, 32, 67, 111, 109, 112, 117, 116, 101, 84, 121, 112, 101, 32, 61, 32, 102, 108, 111, 97, 116, 59, 32, 105, 110, 116, 32, 112, 97, 99, 107, 95, 115, 105, 122, 101, 32, 61, 32, 50, 59, 32, 105, 110, 116, 32, 99, 111, 108, 115, 95, 112, 101, 114, 95, 116, 104, 114, 101, 97, 100, 32, 61, 32, 54, 59, 32, 105, 110, 116, 32, 116, 104, 114, 101, 97, 100, 95, 103, 114, 111, 117, 112, 95, 119, 105, 100, 116, 104, 32, 61, 32, 51, 50, 59, 32, 105, 110, 116, 32, 114, 111, 119, 115, 95, 112, 101, 114, 95, 97, 99, 99, 101, 115, 115, 32, 61, 32, 49, 59, 32, 95, 95, 110, 118, 95, 98, 111, 111, 108, 32, 112, 97, 100, 100, 105, 110, 103, 32, 61, 32, 102, 97, 108, 115, 101, 59, 32, 111, 110, 101, 102, 108, 111, 119, 58, 58, 99, 117, 100, 97, 58, 58, 115, 111, 102, 116, 109, 97, 120, 58, 58, 65, 108, 103, 111, 114, 105, 116, 104, 109, 32, 97, 108, 103, 111, 114, 105, 116, 104, 109, 32, 61, 32, 111, 110, 101, 102, 108, 111, 119, 58, 58, 99, 117, 100, 97, 58, 58, 115, 111, 102, 116, 109, 97, 120, 58, 58, 65, 108, 103, 111, 114, 105, 116, 104, 109, 58, 58, 107, 83, 111, 102, 116, 109, 97, 120, 93};
.global .align 1 .b8 __unnamed_168[396] = {118, 111, 105, 100, 32, 111, 110, 101, 102, 108, 111, 119, 58, 58, 99, 117, 100, 97, 58, 58, 115, 111, 102, 116, 109, 97, 120, 58, 58, 83, 111, 102, 116, 109, 97, 120, 87, 97, 114, 112, 73, 109, 112, 108, 40, 76, 79, 65, 68, 44, 32, 83, 84, 79, 82, 69, 44, 32, 115, 105, 103, 110, 101, 100, 32, 108, 111, 110, 103, 44, 32, 115, 105, 103, 110, 101, 100, 32, 108, 111, 110, 103, 41, 32, 91, 119, 105, 116, 104, 32, 76, 79, 65, 68, 32, 61, 32, 83, 105, 109, 112, 108, 101, 76, 111, 97, 100, 60, 95, 95, 104, 97, 108, 102, 44, 32, 102, 108, 111, 97, 116, 62, 59, 32, 83, 84, 79, 82, 69, 32, 61, 32, 83, 105, 109, 112, 108, 101, 83, 116, 111, 114, 101, 60, 95, 95, 104, 97, 108, 102, 44, 32, 102, 108, 111, 97, 116, 62, 59, 32, 67, 111, 109, 112, 117, 116, 101, 84, 121, 112, 101, 32, 61, 32, 102, 108, 111, 97, 116, 59, 32, 105, 110, 116, 32, 112, 97, 99, 107, 95, 115, 105, 122, 101, 32, 61, 32, 50, 59, 32, 105, 110, 116, 32, 99, 111, 108, 115, 95, 112, 101, 114, 95, 116, 104, 114, 101, 97, 100, 32, 61, 32, 54, 59, 32, 105, 110, 116, 32, 116, 104, 114, 101, 97, 100, 95, 103, 114, 111, 117, 112, 95, 119, 105, 100, 116, 104, 32, 61, 32, 51, 50, 59, 32, 105, 110, 116, 32, 114, 111, 119, 115, 95, 112, 101, 114, 95, 97, 99, 99, 101, 115, 115, 32, 61, 32, 49, 59, 32, 95, 95, 110, 118, 95, 98, 111, 111, 108, 32, 112, 97, 100, 100, 105, 110, 103, 32, 61, 32, 116, 114, 117, 101, 59, 32, 111, 110, 101, 102, 108, 111, 119, 58, 58, 99, 117, 100, 97, 58, 58, 115, 111, 102, 116, 109, 97, 120, 58, 58, 65, 108, 103, 111, 114, 105, 116, 104, 109, 32, 97, 108, 103, 111, 114, 105, 116, 104, 109, 32, 61, 32, 111, 110, 101, 102, 108, 111, 119, 58, 58, 99, 117, 100, 97, 58, 58, 115, 111, 102, 116, 109, 97, 120, 58, 58, 65, 108, 103, 111, 114, 105, 116, 104, 109, 58, 58, 107, 83, 111, 102, 116, 109, 97, 120, 93};
.global .align 1 .b8 __unnamed_169[397] = {118, 111, 105, 100, 32, 111, 110, 101, 102, 108, 111, 119, 58, 58, 99, 117, 100, 97, 58, 58, 115, 111, 102, 116, 109, 97, 120, 58, 58, 83, 111, 102, 116, 109, 97, 120, 87, 97, 114, 112, 73, 109, 112, 108, 40, 76, 79, 65, 68, 44, 32, 83, 84, 79, 82, 69, 44, 32, 115, 105, 103, 110, 101, 100, 32, 108, 111, 110, 103, 44, 32, 115, 105, 103, 110, 101, 100, 32, 108, 111, 110, 103, 41, 32, 91, 119, 105, 116, 104, 32, 76, 79, 65, 68, 32, 61, 32, 83, 105, 109, 112, 108, 101, 76, 111, 97, 100, 60, 95, 95, 104, 97, 108, 102, 44, 32, 102, 108, 111, 97, 116, 62, 59, 32, 83, 84, 79, 82, 69, 32, 61, 32, 83, 105, 109, 112, 108, 101, 83, 116, 111, 114, 101, 60, 95, 95, 104, 97, 108, 102, 44, 32, 102, 108, 111, 97, 116, 62, 59, 32, 67, 111, 109, 112, 117, 116, 101, 84, 121, 112, 101, 32, 61, 32, 102, 108, 111, 97, 116, 59, 32, 105, 110, 116, 32, 112, 97, 99, 107, 95, 115, 105, 122, 101, 32, 61, 32, 50, 59, 32, 105, 110, 116, 32, 99, 111, 108, 115, 95, 112, 101, 114, 95, 116, 104, 114, 101, 97, 100, 32, 61, 32, 56, 59, 32, 105, 110, 116, 32, 116, 104, 114, 101, 97, 100, 95, 103, 114, 111, 117, 112, 95, 119, 105, 100, 116, 104, 32, 61, 32, 51, 50, 59, 32, 105, 110, 116, 32, 114, 111, 119, 115, 95, 112, 101, 114, 95, 97, 99, 99, 101, 115, 115, 32, 61, 32, 49, 59, 32, 95, 95, 110, 118, 95, 98, 111, 111, 108, 32, 112, 97, 100, 100, 105, 110, 103, 32, 61, 32, 102, 97, 108, 115, 101, 59, 32, 111, 110, 101, 102, 108, 111, 119, 58, 58, 99, 117, 100, 97, 58, 58, 115, 111, 102, 116, 109, 97, 120, 58, 58, 65, 108, 103, 111, 114, 105, 116, 104, 109, 32, 97, 108, 103, 111, 114, 105, 116, 104, 109, 32, 61, 32, 111, 110, 101, 102, 108, 111, 119, 58, 58, 99, 117, 100, 97, 58, 58, 115, 111, 102, 116, 109, 97, 120, 58, 58, 65, 108, 103, 111, 114, 105, 116, 104, 109, 58, 58, 107, 83, 111, 102, 116, 109, 97, 120, 93};
.global .align 1 .b8 __unnamed_170[396] = {118, 111, 105, 100, 32, 111, 110, 101, 102, 108, 111, 119, 58, 58, 99, 117, 100, 97, 58, 58, 115, 111, 102, 116, 109, 97, 120, 58, 58, 83, 111, 102, 116, 109, 97, 120, 87, 97, 114, 112, 73, 109, 112, 108, 40, 76, 79, 65, 68, 44, 32, 83, 84, 79, 82, 69, 44, 32, 115, 105, 103, 110, 101, 100, 32, 108, 111, 110, 103, 44, 32, 115, 105, 103, 110, 101, 100, 32, 108, 111, 110, 103, 41, 32, 91, 119, 105, 116, 104, 32, 76, 79, 65, 68, 32, 61, 32, 83, 105, 109, 112, 108, 101, 76, 111, 97, 100, 60, 95, 95, 104, 97, 108, 102, 44, 32, 102, 108, 111, 97, 116, 62, 59, 32, 83, 84, 79, 82, 69, 32, 61, 32, 83, 105, 109, 112, 108, 101, 83, 116, 111, 114, 101, 60, 95, 95, 104, 97, 108, 102, 44, 32, 102, 108, 111, 97, 116, 62, 59, 32, 67, 111, 109, 112, 117, 116, 101, 84, 121, 112, 101, 32, 61, 32, 102, 108, 111, 97, 116, 59, 32, 105, 110, 116, 32, 112, 97, 99, 107, 95, 115, 105, 122, 101, 32, 61, 32, 50, 59, 32, 105, 110, 116, 32, 99, 111, 108, 115, 95, 112, 101, 114, 95, 116, 104, 114, 101, 97, 100, 32, 61, 32, 56, 59, 32, 105, 110, 116, 32, 116, 104, 114, 101, 97, 100, 95, 103, 114, 111, 117, 112, 95, 119, 105, 100, 116, 104, 32, 61, 32, 51, 50, 59, 32, 105, 110, 116, 32, 114, 111, 119, 115, 95, 112, 101, 114, 95, 97, 99, 99, 101, 115, 115, 32, 61, 32, 49, 59, 32, 95, 95, 110, 118, 95, 98, 111, 111, 108, 32, 112, 97, 100, 100, 105, 110, 103, 32, 61, 32, 116, 114, 117, 101, 59, 32, 111, 110, 101, 102, 108, 111, 119, 58, 58, 99, 117, 100, 97, 58, 58, 115, 111, 102, 116, 109, 97, 120, 58, 58, 65, 108, 103, 111, 114, 105, 116, 104, 109, 32, 97, 108, 103, 111, 114, 105, 116, 104, 109, 32, 61, 32, 111, 110, 101, 102, 108, 111, 119, 58, 58, 99, 117, 100, 97, 58, 58, 115, 111, 102, 116, 109, 97, 120, 58, 58, 65, 108, 103, 111, 114, 105, 116, 104, 109, 58, 58, 107, 83, 111, 102, 116, 109, 97, 120, 93};
.global .align 1 .b8 __unnamed_171[398] = {118, 111, 105, 100, 32, 111, 110, 101, 102, 108, 111, 119, 58, 58, 99, 117, 100, 97, 58, 58, 115, 111, 102, 116, 109, 97, 120, 58, 58, 83, 111, 102, 116, 109, 97, 120, 87, 97, 114, 112, 73, 109, 112, 108, 40, 76, 79, 65, 68, 44, 32, 83, 84, 79, 82, 69, 44, 32, 115, 105, 103, 110, 101, 100, 32, 108, 111, 110, 103, 44, 32, 115, 105, 103, 110, 101, 100, 32, 108, 111, 110, 103, 41, 32, 91, 119, 105, 116, 104, 32, 76, 79, 65, 68, 32, 61, 32, 83, 105, 109, 112, 108, 101, 76, 111, 97, 100, 60, 95, 95, 104, 97, 108, 102, 44, 32, 102, 108, 111, 97, 116, 62, 59, 32, 83, 84, 79, 82, 69, 32, 61, 32, 83, 105, 109, 112, 108, 101, 83, 116, 111, 114, 101, 60, 95, 95, 104, 97, 108, 102, 44, 32, 102, 108, 111, 97, 116, 62, 59, 32, 67, 111, 109, 112, 117, 116, 101, 84, 121, 112, 101, 32, 61, 32, 102, 108, 111, 97, 116, 59, 32, 105, 110, 116, 32, 112, 97, 99, 107, 95, 115, 105, 122, 101, 32, 61, 32, 50, 59, 32, 105, 110, 116, 32, 99, 111, 108, 115, 95, 112, 101, 114, 95, 116, 104, 114, 101, 97, 100, 32, 61, 32, 49, 48, 59, 32, 105, 110, 116, 32, 116, 104, 114, 101, 97, 100, 95, 103, 114, 111, 117, 112, 95, 119, 105, 100, 116, 104, 32, 61, 32, 51, 50, 59, 32, 105, 110, 116, 32, 114, 111, 119, 115, 95, 112, 101, 114, 95, 97, 99, 99, 101, 115, 115, 32, 61, 32, 49, 59, 32, 95, 95, 110, 118, 95, 98, 111, 111, 108, 32, 112, 97, 100, 100, 105, 110, 103, 32, 61, 32, 102, 97, 108, 115, 101, 59, 32, 111, 110, 101, 102, 108, 111, 119, 58, 58, 99, 117, 100, 97, 58, 58, 115, 111, 102, 116, 109, 97, 120, 58, 58, 65, 108, 103, 111, 114, 105, 116, 104, 109, 32, 97, 108, 103, 111, 114, 105, 116, 104, 109, 32, 61, 32, 111, 110, 101, 102, 108, 111, 119, 58, 58, 99, 117, 100, 97, 58, 58, 115, 111, 102, 116, 109, 97, 120, 58, 58, 65, 108, 103, 111, 114, 105, 116, 104, 109, 58, 58, 107, 83, 111, 102, 116, 109, 97, 120, 93};
.global .align 1 .b8 __unnamed_172[397] = {118, 111, 105, 100, 32, 111, 110, 101, 102, 108, 111, 119, 58, 58, 99, 117, 100, 97, 58, 58, 115, 111, 102, 116, 109, 97, 120, 58, 58, 83, 111, 102, 116, 109, 97, 120, 87, 97, 114, 112, 73, 109, 112, 108, 40, 76, 79, 65, 68, 44, 32, 83, 84, 79, 82, 69, 44, 32, 115, 105, 103, 110, 101, 100, 32, 108, 111, 110, 103, 44, 32, 115, 105, 103, 110, 101, 100, 32, 108, 111, 110, 103, 41, 32, 91, 119, 105, 116, 104, 32, 76, 79, 65, 68, 32, 61, 32, 83, 105, 109, 112, 108, 101, 76, 111, 97, 100, 60, 95, 95, 104, 97, 108, 102, 44, 32, 102, 108, 111, 97, 116, 62, 59, 32, 83, 84, 79, 82, 69, 32, 61, 32, 83, 105, 109, 112, 108, 101, 83, 116, 111, 114, 101, 60, 95, 95, 104, 97, 108, 102, 44, 32, 102, 108, 111, 97, 116, 62, 59, 32, 67, 111, 109, 112, 117, 116, 101, 84, 121, 112, 101, 32, 61, 32, 102, 108, 111, 97, 116, 59, 32, 105, 110, 116, 32, 112, 97, 99, 107, 95, 115, 105, 122, 101, 32, 61, 32, 50, 59, 32, 105, 110, 116, 32, 99, 111, 108, 115, 95, 112, 101, 114, 95, 116, 104, 114, 101, 97, 100, 32, 61, 32, 49, 48, 59, 32, 105, 110, 116, 32, 116, 104, 114, 101, 97, 100, 95, 103, 114, 111, 117, 112, 95, 119, 105, 100, 116, 104, 32, 61, 32, 51, 50, 59, 32, 105, 110, 116, 32, 114, 111, 119, 115, 95, 112, 101, 114, 95, 97, 99, 99, 101, 115, 115, 32, 61, 32, 49, 59, 32, 95, 95, 110, 118, 95, 98, 111, 111, 108, 32, 112, 97, 100, 100, 105, 110, 103, 32, 61, 32, 116, 114, 117, 101, 59, 32, 111, 110, 101, 102, 108, 111, 119, 58, 58, 99, 117, 100, 97, 58, 58, 115, 111, 102, 116, 109, 97, 120, 58, 58, 65, 108, 103, 111, 114, 105, 116, 104, 109, 32, 97, 108, 103, 111, 114, 105, 116, 104, 109, 32, 61, 32, 111, 110, 101, 102, 108, 111, 119, 58, 58, 99, 117, 100, 97, 58, 58, 115, 111, 102, 116, 109, 97, 120, 58, 58, 65, 108, 103, 111, 114, 105, 116, 104, 109, 58, 58, 107, 83, 111, 102, 116, 109, 97, 120, 93};
.global .align 1 .b8 __unnamed_173[398] = {118, 111, 105, 100, 32, 111, 110, 101, 102, 108, 111, 119, 58, 58, 99, 117, 100, 97, 58, 58, 115, 111, 102, 116, 109, 97, 120, 58, 58, 83, 111, 102, 116, 109, 97, 120, 87, 97, 114, 112, 73, 109, 112, 108, 40, 76, 79, 65, 68, 44, 32, 83, 84, 79, 82, 69, 44, 32, 115, 105, 103, 110, 101, 100, 32, 108, 111, 110, 103, 44, 32, 115, 105, 103, 110, 101, 100, 32, 108, 111, 110, 103, 41, 32, 91, 119, 105, 116, 104, 32, 76, 79, 65, 68, 32, 61, 32, 83, 105, 109, 112, 108, 101, 76, 111, 97, 100, 60, 95, 95, 104, 97, 108, 102, 44, 32, 102, 108, 111, 97, 116, 62, 59, 32, 83, 84, 79, 82, 69, 32, 61, 32, 83, 105, 109, 112, 108, 101, 83, 116, 111, 114, 101, 60, 95, 95, 104, 97, 108, 102, 44, 32, 102, 108, 111, 97, 116, 62, 59, 32, 67, 111, 109, 112, 117, 116, 101, 84, 121, 112, 101, 32, 61, 32, 102, 108, 111, 97, 116, 59, 32, 105, 110, 116, 32, 112, 97, 99, 107, 95, 115, 105, 122, 101, 32, 61, 32, 50, 59, 32, 105, 110, 116, 32, 99, 111, 108, 115, 95, 112, 101, 114, 95, 116, 104, 114, 101, 97, 100, 32, 61, 32, 49, 50, 59, 32, 105, 110, 116, 32, 116, 104, 114, 101, 97, 100, 95, 103, 114, 111, 117, 112, 95, 119, 105, 100, 116, 104, 32, 61, 32, 51, 50, 59, 32, 105, 110, 116, 32, 114, 111, 119, 115, 95, 112, 101, 114, 95, 97, 99, 99, 101, 115, 115, 32, 61, 32, 49, 59, 32, 95, 95, 110, 118, 95, 98, 111, 111, 108, 32, 112, 97, 100, 100, 105, 110, 103, 32, 61, 32, 102, 97, 108, 115, 101, 59, 32, 111, 110, 101, 102, 108, 111, 119, 58, 58, 99, 117, 100, 97, 58, 58, 115, 111, 102, 116, 109, 97, 120, 58, 58, 65, 108, 103, 111, 114, 105, 116, 104, 109, 32, 97, 108, 103, 111, 114, 105, 116, 104, 109, 32, 61, 32, 111, 110, 101, 102, 108, 111, 119, 58, 58, 99, 117, 100, 97, 58, 58, 115, 111, 102, 116, 109, 97, 120, 58, 58, 65, 108, 103, 111, 114, 105, 116, 104, 109, 58, 58, 107, 83, 111, 102, 116, 109, 97, 120, 93};
.global .align 1 .b8 __unnamed_174[397] = {118, 111, 105, 100, 32, 111, 110, 101, 102, 108, 111, 119, 58, 58, 99, 117, 100, 97, 58, 58, 115, 111, 102, 116, 109, 97, 120, 58, 58, 83, 111, 102, 116, 109, 97, 120, 87, 97, 114, 112, 73, 109, 112, 108, 40, 76, 79, 65, 68, 44, 32, 83, 84, 79, 82, 69, 44, 32, 115, 105, 103, 110, 101, 100, 32, 108, 111, 110, 103, 44, 32, 115, 105, 103, 110, 101, 100, 32, 108, 111, 110, 103, 41, 32, 91, 119, 105, 116, 104, 32, 76, 79, 65, 68, 32, 61, 32, 83, 105, 109, 112, 108, 101, 76, 111, 97, 100, 60, 95, 95, 104, 97, 108, 102, 44, 32, 102, 108, 111, 97, 116, 62, 59, 32, 83, 84, 79, 82, 69, 32, 61, 32, 83, 105, 109, 112, 108, 101, 83, 116, 111, 114, 101, 60, 95, 95, 104, 97, 108, 102, 44, 32, 102, 108, 111, 97, 116, 62, 59, 32, 67, 111, 109, 112, 117, 116, 101, 84, 121, 112, 101, 32, 61, 32, 102, 108, 111, 97, 116, 59, 32, 105, 110, 116, 32, 112, 97, 99, 107, 95, 115, 105, 122, 101, 32, 61, 32, 50, 59, 32, 105, 110, 116, 32, 99, 111, 108, 115, 95, 112, 101, 114, 95, 116, 104, 114, 101, 97, 100, 32, 61, 32, 49, 50, 59, 32, 105, 110, 116, 32, 116, 104, 114, 101, 97, 100, 95, 103, 114, 111, 117, 112, 95, 119, 105, 100, 116, 104, 32, 61, 32, 51, 50, 59, 32, 105, 110, 116, 32, 114, 111, 119, 115, 95, 112, 101, 114, 95, 97, 99, 99, 101, 115, 115, 32, 61, 32, 49, 59, 32, 95, 95, 110, 118, 95, 98, 111, 111, 108, 32, 112, 97, 100, 100, 105, 110, 103, 32, 61, 32, 116, 114, 117, 101, 59, 32, 111, 110, 101, 102, 108, 111, 119, 58, 58, 99, 117, 100, 97, 58, 58, 115, 111, 102, 116, 109, 97, 120, 58, 58, 65, 108, 103, 111, 114, 105, 116, 104, 109, 32, 97, 108, 103, 111, 114, 105, 116, 104, 109, 32, 61, 32, 111, 110, 101, 102, 108, 111, 119, 58, 58, 99, 117, 100, 97, 58, 58, 115, 111, 102, 116, 109, 97, 120, 58, 58, 65, 108, 103, 111, 114, 105, 116, 104, 109, 58, 58, 107, 83, 111, 102, 116, 109, 97, 120, 93};
.global .align 1 .b8 __unnamed_175[398] = {118, 111, 105, 100, 32, 111, 110, 101, 102, 108, 111, 119, 58, 58, 99, 117, 100, 97, 58, 58, 115, 111, 102, 116, 109, 97, 120, 58, 58, 83, 111, 102, 116, 109, 97, 120, 87, 97, 114, 112, 73, 109, 112, 108, 40, 76, 79, 65, 68, 44, 32, 83, 84, 79, 82, 69, 44, 32, 115, 105, 103, 110, 101, 100, 32, 108, 111, 110, 103, 44, 32, 115, 105, 103, 110, 101, 100, 32, 108, 111, 110, 103, 41, 32, 91, 119, 105, 116, 104, 32, 76, 79, 65, 68, 32, 61, 32, 83, 105, 109, 112, 108, 101, 76, 111, 97, 100, 60, 95, 95, 104, 97, 108, 102, 44, 32, 102, 108, 111, 97, 116, 62, 59, 32, 83, 84, 79, 82, 69, 32, 61, 32, 83, 105, 109, 112, 108, 101, 83, 116, 111, 114, 101, 60, 95, 95, 104, 97, 108, 102, 44, 32, 102, 108, 111, 97, 116, 62, 59, 32, 67, 111, 109, 112, 117, 116, 101, 84, 121, 112, 101, 32, 61, 32, 102, 108, 111, 97, 116, 59, 32, 105, 110, 116, 32, 112, 97, 99, 107, 95, 115, 105, 122, 101, 32, 61, 32, 50, 59, 32, 105, 110, 116, 32, 99, 111, 108, 115, 95, 112, 101, 114, 95, 116, 104, 114, 101, 97, 100, 32, 61, 32, 49, 52, 59, 32, 105, 110, 116, 32, 116, 104, 114, 101, 97, 100, 95, 103, 114, 111, 117, 112, 95, 119, 105, 100, 116, 104, 32, 61, 32, 51, 50, 59, 32, 105, 110, 116, 32, 114, 111, 119, 115, 95, 112, 101, 114, 95, 97, 99, 99, 101, 115, 115, 32, 61, 32, 49, 59, 32, 95, 95, 110, 118, 95, 98, 111, 111, 108, 32, 112, 97, 100, 100, 105, 110, 103, 32, 61, 32, 102, 97, 108, 115, 101, 59, 32, 111, 110, 101, 102, 108, 111, 119, 58, 58, 99, 117, 100, 97, 58, 58, 115, 111, 102, 116, 109, 97, 120, 58, 58, 65, 108, 103, 111, 114, 105, 116, 104, 109, 32, 97, 108, 103, 111, 114, 105, 116, 104, 109, 32, 61, 32, 111, 110, 101, 102, 108, 111, 119, 58, 58, 99, 117, 100, 97, 58, 58, 115, 111, 102, 116, 109, 97, 120, 58, 58, 65, 108, 103, 111, 114, 105, 116, 104, 109, 58, 58, 107, 83, 111, 102, 116, 109, 97, 120, 93};
.global .align 1 .b8 __unnamed_176[397] = {118, 111, 105, 100, 32, 111, 110, 101, 102, 108, 111, 119, 58, 58, 99, 117, 100, 97, 58, 58, 115, 111, 102, 116, 109, 97, 120, 58, 58, 83, 111, 102, 116, 109, 97, 120, 87, 97, 114, 112, 73, 109, 112, 108, 40, 76, 79, 65, 68, 44, 32, 83, 84, 79, 82, 69, 44, 32, 115, 105, 103, 110, 101, 100, 32, 108, 111, 110, 103, 44, 32, 115, 105, 103, 110, 101, 100, 32, 108, 111, 110, 103, 41, 32, 91, 119, 105, 116, 104, 32, 76, 79, 65, 68, 32, 61, 32, 83, 105, 109, 112, 108, 101, 76, 111, 97, 100, 60, 95, 95, 104, 97, 108, 102, 44, 32, 102, 108, 111, 97, 116, 62, 59, 32, 83, 84, 79, 82, 69, 32, 61, 32, 83, 105, 109, 112, 108, 101, 83, 116, 111, 114, 101, 60, 95, 95, 104, 97, 108, 102, 44, 32, 102, 108, 111, 97, 116, 62, 59, 32, 67, 111, 109, 112, 117, 116, 101, 84, 121, 112, 101, 32, 61, 32, 102, 108, 111, 97, 116, 59, 32, 105, 110, 116, 32, 112, 97, 99, 107, 95, 115, 105, 122, 101, 32, 61, 32, 50, 59, 32, 105, 110, 116, 32, 99, 111, 108, 115, 95, 112, 101, 114, 95, 116, 104, 114, 101, 97, 100, 32, 61, 32, 49, 52, 59, 32, 105, 110, 116, 32, 116, 104, 114, 101, 97, 100, 95, 103, 114, 111, 117, 112, 95, 119, 105, 100, 116, 104, 32, 61, 32, 51, 50, 59, 32, 105, 110, 116, 32, 114, 111, 119, 115, 95, 112, 101, 114, 95, 97, 99, 99, 101, 115, 115, 32, 61, 32, 49, 59, 32, 95, 95, 110, 118, 95, 98, 111, 111, 108, 32, 112, 97, 100, 100, 105, 110, 103, 32, 61, 32, 116, 114, 117, 101, 59, 32, 111, 110, 101, 102, 108, 111, 119, 58, 58, 99, 117, 100, 97, 58, 58, 115, 111, 102, 116, 109, 97, 120, 58, 58, 65, 108, 103, 111, 114, 105, 116, 104, 109, 32, 97, 108, 103, 111, 114, 105, 116, 104, 109, 32, 61, 32, 111, 110, 101, 102, 108, 111, 119, 58, 58, 99, 117, 100, 97, 58, 58, 115, 111, 102, 116, 109, 97, 120, 58, 58, 65, 108, 103, 111, 114, 105, 116, 104, 109, 58, 58, 107, 83, 111, 102, 116, 109, 97, 120, 93};
.global .align 1 .b8 __unnamed_177[398] = {118, 111, 105, 100, 32, 111, 110, 101, 102, 108, 111, 119, 58, 58, 99, 117, 100, 97, 58, 58, 115, 111, 102, 116, 109, 97, 120, 58, 58, 83, 111, 102, 116, 109, 97, 120, 87, 97, 114, 112, 73, 109, 112, 108, 40, 76, 79, 65, 68, 44, 32, 83, 84, 79, 82, 69, 44, 32, 115, 105, 103, 110, 101, 100, 32, 108, 111, 110, 103, 44, 32, 115, 105, 103, 110, 101, 100, 32, 108, 111, 110, 103, 41, 32, 91, 119, 105, 116, 104, 32, 76, 79, 65, 68, 32, 61, 32, 83, 105, 109, 112, 108, 101, 76, 111, 97, 100, 60, 95, 95, 104, 97, 108, 102, 44, 32, 102, 108, 111, 97, 116, 62, 59, 32, 83, 84, 79, 82, 69, 32, 61, 32, 83, 105, 109, 112, 108, 101, 83, 116, 111, 114, 101, 60, 95, 95, 104, 97, 108, 102, 44, 32, 102, 108, 111, 97, 116, 62, 59, 32, 67, 111, 109, 112, 117, 116, 101, 84, 121, 112, 101, 32, 61, 32, 102, 108, 111, 97, 116, 59, 32, 105, 110, 116, 32, 112, 97, 99, 107, 95, 115, 105, 122, 101, 32, 61, 32, 50, 59, 32, 105, 110, 116, 32, 99, 111, 108, 115, 95, 112, 101, 114, 95, 116, 104, 114, 101, 97, 100, 32, 61, 32, 49, 54, 59, 32, 105, 110, 116, 32, 116, 104, 114, 101, 97, 100, 95, 103, 114, 111, 117, 112, 95, 119, 105, 100, 116, 104, 32, 61, 32, 51, 50, 59, 32, 105, 110, 116, 32, 114, 111, 119, 115, 95, 112, 101, 114, 95, 97, 99, 99, 101, 115, 115, 32, 61, 32, 49, 59, 32, 95, 95, 110, 118, 95, 98, 111, 111, 108, 32, 112, 97, 100, 100, 105, 110, 103, 32, 61, 32, 102, 97, 108, 115, 101, 59, 32, 111, 110, 101, 102, 108, 111, 119, 58, 58, 99, 117, 100, 97, 58, 58, 115, 111, 102, 116, 109, 97, 120, 58, 58, 65, 108, 103, 111, 114, 105, 116, 104, 109, 32, 97, 108, 103, 111, 114, 105, 116, 104, 109, 32, 61, 32, 111, 110, 101, 102, 108, 111, 119, 58, 58, 99, 117, 100, 97, 58, 58, 115, 111, 102, 116, 109, 97, 120, 58, 58, 65, 108, 103, 111, 114, 105, 116, 104, 109, 58, 58, 107, 83, 111, 102, 116, 109, 97, 120, 93};
.global .align 1 .b8 __unnamed_178[397] = {118, 111, 105, 100, 32, 111, 110, 101, 102, 108, 111, 119, 58, 58, 99, 117, 100, 97, 58, 58, 115, 111, 102, 116, 109, 97, 120, 58, 58, 83, 111, 102, 116, 109, 97, 120, 87, 97, 114, 112, 73, 109, 112, 108, 40, 76, 79, 65, 68, 44, 32, 83, 84, 79, 82, 69, 44, 32, 115, 105, 103, 110, 101, 100, 32, 108, 111, 110, 103, 44, 32, 115, 105, 103, 110, 101, 100, 32, 108, 111, 110, 103, 41, 32, 91, 119, 105, 116, 104, 32, 76, 79, 65, 68, 32, 61, 32, 83, 105, 109, 112, 108, 101, 76, 111, 97, 100, 60, 95, 95, 104, 97, 108, 102, 44, 32, 102, 108, 111, 97, 116, 62, 59, 32, 83, 84, 79, 82, 69, 32, 61, 32, 83, 105, 109, 112, 108, 101, 83, 116, 111, 114, 101, 60, 95, 95, 104, 97, 108, 102, 44, 32, 102, 108, 111, 97, 116, 62, 59, 32, 67, 111, 109, 112, 117, 116, 101, 84, 121, 112, 101, 32, 61, 32, 102, 108, 111, 97, 116, 59, 32, 105, 110, 116, 32, 112, 97, 99, 107, 95, 115, 105, 122, 101, 32, 61, 32, 50, 59, 32, 105, 110, 116, 32, 99, 111, 108, 115, 95, 112, 101, 114, 95, 116, 104, 114, 101, 97, 100, 32, 61, 32, 49, 54, 59, 32, 105, 110, 116, 32, 116, 104, 114, 101, 97, 100, 95, 103, 114, 111, 117, 112, 95, 119, 105, 100, 116, 104, 32, 61, 32, 51, 50, 59, 32, 105, 110, 116, 32, 114, 111, 119, 115, 95, 112, 101, 114, 95, 97, 99, 99, 101, 115, 115, 32, 61, 32, 49, 59, 32, 95, 95, 110, 118, 95, 98, 111, 111, 108, 32, 112, 97, 100, 100, 105, 110, 103, 32, 61, 32, 116, 114, 117, 101, 59, 32, 111, 110, 101, 102, 108, 111, 119, 58, 58, 99, 117, 100, 97, 58, 58, 115, 111, 102, 116, 109, 97, 120, 58, 58, 65, 108, 103, 111, 114, 105, 116, 104, 109, 32, 97, 108, 103, 111, 114, 105, 116, 104, 109, 32, 61, 32, 111, 110, 101, 102, 108, 111, 119, 58, 58, 99, 117, 100, 97, 58, 58, 115, 111, 102, 116, 109, 97, 120, 58, 58, 65, 108, 103, 111, 114, 105, 116, 104, 109, 58, 58, 107, 83, 111, 102, 116, 109, 97, 120, 93};
.global .align 1 .b8 __unnamed_179[398] = {118, 111, 105, 100, 32, 111, 110, 101, 102, 108, 111, 119, 58, 58, 99, 117, 100, 97, 58, 58, 115, 111, 102, 116, 109, 97, 120, 58, 58, 83, 111, 102, 116, 109, 97, 120, 87, 97, 114, 112, 73, 109, 112, 108, 40, 76, 79, 65, 68, 44, 32, 83, 84, 79, 82, 69, 44, 32, 115, 105, 103, 110, 101, 100, 32, 108, 111, 110, 103, 44, 32, 115, 105, 103, 110, 101, 100, 32, 108, 111, 110, 103, 41, 32, 91, 119, 105, 116, 104, 32, 76, 79, 65, 68, 32, 61, 32, 83, 105, 109, 112, 108, 101, 76, 111, 97, 100, 60, 95, 95, 104, 97, 108, 102, 44, 32, 102, 108, 111, 97, 116, 62, 59, 32, 83, 84, 79, 82, 69, 32, 61, 32, 83, 105, 109, 112, 108, 101, 83, 116, 111, 114, 101, 60, 95, 95, 104, 97, 108, 102, 44, 32, 102, 108, 111, 97, 116, 62, 59, 32, 67, 111, 109, 112, 117, 116, 101, 84, 121, 112, 101, 32, 61, 32, 102, 108, 111, 97, 116, 59, 32, 105, 110, 116, 32, 112, 97, 99, 107, 95, 115, 105, 122, 101, 32, 61, 32, 50, 59, 32, 105, 110, 116, 32, 99, 111, 108, 115, 95, 112, 101, 114, 95, 116, 104, 114, 101, 97, 100, 32, 61, 32, 49, 56, 59, 32, 105, 110, 116, 32, 116, 104, 114, 101, 97, 100, 95, 103, 114, 111, 117, 112, 95, 119, 105, 100, 116, 104, 32, 61, 32, 51, 50, 59, 32, 105, 110, 116, 32, 114, 111, 119, 115, 95, 112, 101, 114, 95, 97, 99, 99, 101, 115, 115, 32, 61, 32, 49, 59, 32, 95, 95, 110, 118, 95, 98, 111, 111, 108, 32, 112, 97, 100, 100, 105, 110, 103, 32, 61, 32, 102, 97, 108, 115, 101, 59, 32, 111, 110, 101, 102, 108, 111, 119, 58, 58, 99, 117, 100, 97, 58, 58, 115, 111, 102, 116, 109, 97, 120, 58, 58, 65, 108, 103, 111, 114, 105, 116, 104, 109, 32, 97, 108, 103, 111, 114, 105, 116, 104, 109, 32, 61, 32, 111, 110, 101, 102, 108, 111, 119, 58, 58, 99, 117, 100, 97, 58, 58, 115, 111, 102, 116, 109, 97, 120, 58, 58, 65, 108, 103, 111, 114, 105, 116, 104, 109, 58, 58, 107, 83, 111, 102, 116, 109, 97, 120, 93};
.global .align 1 .b8 __unnamed_180[397] = {118, 111, 105, 100, 32, 111, 110, 101, 102, 108, 111, 119, 58, 58, 99, 117, 100, 97, 58, 58, 115, 111, 102, 116, 109, 97, 120, 58, 58, 83, 111, 102, 116, 109, 97, 120, 87, 97, 114, 112, 73, 109, 112, 108, 40, 76, 79, 65, 68, 44, 32, 83, 84, 79, 82, 69, 44, 32, 115, 105, 103, 110, 101, 100, 32, 108, 111, 110, 103, 44, 32, 115, 105, 103, 110, 101, 100, 32, 108, 111, 110, 103, 41, 32, 91, 119, 105, 116, 104, 32, 76, 79, 65, 68, 32, 61, 32, 83, 105, 109, 112, 108, 101, 76, 111, 97, 100, 60, 95, 95, 104, 97, 108, 102, 44, 32, 102, 108, 111, 97, 116, 62, 59, 32, 83, 84, 79, 82, 69, 32, 61, 32, 83, 105, 109, 112, 108, 101, 83, 116, 111, 114, 101, 60, 95, 95, 104, 97, 108, 102, 44, 32, 102, 108, 111, 97, 116, 62, 59, 32, 67, 111, 109, 112, 117, 116, 101, 84, 121, 112, 101, 32, 61, 32, 102, 108, 111, 97, 116, 59, 32, 105, 110, 116, 32, 112, 97, 99, 107, 95, 115, 105, 122, 101, 32, 61, 32, 50, 59, 32, 105, 110, 116, 32, 99, 111, 108, 115, 95, 112, 101, 114, 95, 116, 104, 114, 101, 97, 100, 32, 61, 32, 49, 56, 59, 32, 105, 110, 116, 32, 116, 104, 114, 101, 97, 100, 95, 103, 114, 111, 117, 112, 95, 119, 105, 100, 116, 104, 32, 61, 32, 51, 50, 59, 32, 105, 110, 116, 32, 114, 111, 119, 115, 95, 112, 101, 114, 95, 97, 99, 99, 101, 115, 115, 32, 61, 32, 49, 59, 32, 95, 95, 110, 118, 95, 98, 111, 111, 108, 32, 112, 97, 100, 100, 105, 110, 103, 32, 61, 32, 116, 114, 117, 101, 59, 32, 111, 110, 101, 102, 108, 111, 119, 58, 58, 99, 117, 100, 97, 58, 58, 115, 111, 102, 116, 109, 97, 120, 58, 58, 65, 108, 103, 111, 114, 105, 116, 104, 109, 32, 97, 108, 103, 111, 114, 105, 116, 104, 109, 32, 61, 32, 111, 110, 101, 102, 108, 111, 119, 58, 58, 99, 117, 100, 97, 58, 58, 115, 111, 102, 116, 109, 97, 120, 58, 58, 65, 108, 103, 111, 114, 105, 116, 104, 109, 58, 58, 107, 83, 111, 102, 116, 109, 97, 120, 93};
.global .align 1 .b8 __unnamed_181[398] = {118, 111, 105, 100, 32, 111, 110, 101, 102, 108, 111, 119, 58, 58, 99, 117, 100, 97, 58, 58, 115, 111, 102, 116, 109, 97, 120, 58, 58, 83, 111, 102, 116, 109, 97, 120, 87, 97, 114, 112, 73, 109, 112, 108, 40, 76, 79, 65, 68, 44, 32, 83, 84, 79, 82, 69, 44, 32, 115, 105, 103, 110, 101, 100, 32, 108, 111, 110, 103, 44, 32, 115, 105, 103, 110, 101, 100, 32, 108, 111, 110, 103, 41, 32, 91, 119, 105, 116, 104, 32, 76, 79, 65, 68, 32, 61, 32, 83, 105, 109, 112, 108, 101, 76, 111, 97, 100, 60, 95, 95, 104, 97, 108, 102, 44, 32, 102, 108, 111, 97, 116, 62, 59, 32, 83, 84, 79, 82, 69, 32, 61, 32, 83, 105, 109, 112, 108, 101, 83, 116, 111, 114, 101, 60, 95, 95, 104, 97, 108, 102, 44, 32, 102, 108, 111, 97, 116, 62, 59, 32, 67, 111, 109, 112, 117, 116, 101, 84, 121, 112, 101, 32, 61, 32, 102, 108, 111, 97, 116, 59, 32, 105, 110, 116, 32, 112, 97, 99, 107, 95, 115, 105, 122, 101, 32, 61, 32, 50, 59, 32, 105, 110, 116, 32, 99, 111, 108, 115, 95, 112, 101, 114, 95, 116, 104, 114, 101, 97, 100, 32, 61, 32, 50, 48, 59, 32, 105, 110, 116, 32, 116, 104, 114, 101, 97, 100, 95, 103, 114, 111, 117, 112, 95, 119, 105, 100, 116, 104, 32, 61, 32, 51, 50, 59, 32, 105, 110, 116, 32, 114, 111, 119, 115, 95, 112, 101, 114, 95, 97, 99, 99, 101, 115, 115, 32, 61, 32, 49, 59, 32, 95, 95, 110, 118, 95, 98, 111, 111, 108, 32, 112, 97, 100, 100, 105, 110, 103, 32, 61, 32, 102, 97, 108, 115, 101, 59, 32, 111, 110, 101, 102, 108, 111, 119, 58, 58, 99, 117, 100, 97, 58, 58, 115, 111, 102, 116, 109, 97, 120, 58, 58, 65, 108, 103, 111, 114, 105, 116, 104, 109, 32, 97, 108, 103, 111, 114, 105, 116, 104, 109, 32, 61, 32, 111, 110, 101, 102, 108, 111, 119, 58, 58, 99, 117, 100, 97, 58, 58, 115, 111, 102, 116, 109, 97, 120, 58, 58, 65, 108, 103, 111, 114, 105, 116, 104, 109, 58, 58, 107, 83, 111, 102, 116, 109, 97, 120, 93};
.global .align 1 .b8 __unnamed_182[397] = {118, 111, 105, 100, 32, 111, 110, 101, 102, 108, 111, 119, 58, 58, 99, 117, 100, 97, 58, 58, 115, 111, 102, 116, 109, 97, 120, 58, 58, 83, 111, 102, 116, 109, 97, 120, 87, 97, 114, 112, 73, 109, 112, 108, 40, 76, 79, 65, 68, 44, 32, 83, 84, 79, 82, 69, 44, 32, 115, 105, 103, 110, 101, 100, 32, 108, 111, 110, 103, 44, 32, 115, 105, 103, 110, 101, 100, 32, 108, 111, 110, 103, 41, 32, 91, 119, 105, 116, 104, 32, 76, 79, 65, 68, 32, 61, 32, 83, 105, 109, 112, 108, 101, 76, 111, 97, 100, 60, 95, 95, 104, 97, 108, 102, 44, 32, 102, 108, 111, 97, 116, 62, 59, 32, 83, 84, 79, 82, 69, 32, 61, 32, 83, 105, 109, 112, 108, 101, 83, 116, 111, 114, 101, 60, 95, 95, 104, 97, 108, 102, 44, 32, 102, 108, 111, 97, 116, 62, 59, 32, 67, 111, 109, 112, 117, 116, 101, 84, 121, 112, 101, 32, 61, 32, 102, 108, 111, 97, 116, 59, 32, 105, 110, 116, 32, 112, 97, 99, 107, 95, 115, 105, 122, 101, 32, 61, 32, 50, 59, 32, 105, 110, 116, 32, 99, 111, 108, 115, 95, 112, 101, 114, 95, 116, 104, 114, 101, 97, 100, 32, 61, 32, 50, 48, 59, 32, 105, 110, 116, 32, 116, 104, 114, 101, 97, 100, 95, 103, 114, 111, 117, 112, 95, 119, 105, 100, 116, 104, 32, 61, 32, 51, 50, 59, 32, 105, 110, 116, 32, 114, 111, 119, 115, 95, 112, 101, 114, 95, 97, 99, 99, 101, 115, 115, 32, 61, 32, 49, 59, 32, 95, 95, 110, 118, 95, 98, 111, 111, 108, 32, 112, 97, 100, 100, 105, 110, 103, 32, 61, 32, 116, 114, 117, 101, 59, 32, 111, 110, 101, 102, 108, 111, 119, 58, 58, 99, 117, 100, 97, 58, 58, 115, 111, 102, 116, 109, 97, 120, 58, 58, 65, 108, 103, 111, 114, 105, 116, 104, 109, 32, 97, 108, 103, 111, 114, 105, 116, 104, 109, 32, 61, 32, 111, 110, 101, 102, 108, 111, 119, 58, 58, 99, 117, 100, 97, 58, 58, 115, 111, 102, 116, 109, 97, 120, 58, 58, 65, 108, 103, 111, 114, 105, 116, 104, 109, 58, 58, 107, 83, 111, 102, 116, 109, 97, 120, 93};
.global .align 1 .b8 __unnamed_183[398] = {118, 111, 105, 100, 32, 111, 110, 101, 102, 108, 111, 119, 58, 58, 99, 117, 100, 97, 58, 58, 115, 111, 102, 116, 109, 97, 120, 58, 58, 83, 111, 102, 116, 109, 97, 120, 87, 97, 114, 112, 73, 109, 112, 108, 40, 76, 79, 65, 68, 44, 32, 83, 84, 79, 82, 69, 44, 32, 115, 105, 103, 110, 101, 100, 32, 108, 111, 110, 103, 44, 32, 115, 105, 103, 110, 101, 100, 32, 108, 111, 110, 103, 41, 32, 91, 119, 105, 116, 104, 32, 76, 79, 65, 68, 32, 61, 32, 83, 105, 109, 112, 108, 101, 76, 111, 97, 100, 60, 95, 95, 104, 97, 108, 102, 44, 32, 102, 108, 111, 97, 116, 62, 59, 32, 83, 84, 79, 82, 69, 32, 61, 32, 83, 105, 109, 112, 108, 101, 83, 116, 111, 114, 101, 60, 95, 95, 104, 97, 108, 102, 44, 32, 102, 108, 111, 97, 116, 62, 59, 32, 67, 111, 109, 112, 117, 116, 101, 84, 121, 112, 101, 32, 61, 32, 102, 108, 111, 97, 116, 59, 32, 105, 110, 116, 32, 112, 97, 99, 107, 95, 115, 105, 122, 101, 32, 61, 32, 50, 59, 32, 105, 110, 116, 32, 99, 111, 108, 115, 95, 112, 101, 114, 95, 116, 104, 114, 101, 97, 100, 32, 61, 32, 50, 50, 59, 32, 105, 110, 116, 32, 116, 104, 114, 101, 97, 100, 95, 103, 114, 111, 117, 112, 95, 119, 105, 100, 116, 104, 32, 61, 32, 51, 50, 59, 32, 105, 110, 116, 32, 114, 111, 119, 115, 95, 112, 101, 114, 95, 97, 99, 99, 101, 115, 115, 32, 61, 32, 49, 59, 32, 95, 95, 110, 118, 95, 98, 111, 111, 108, 32, 112, 97, 100, 100, 105, 110, 103, 32, 61, 32, 102, 97, 108, 115, 101, 59, 32, 111, 110, 101, 102, 108, 111, 119, 58, 58, 99, 117, 100, 97, 58, 58, 115, 111, 102, 116, 109, 97, 120, 58, 58, 65, 108, 103, 111, 114, 105, 116, 104, 109, 32, 97, 108, 103, 111, 114, 105, 116, 104, 109, 32, 61, 32, 111, 110, 101, 102, 108, 111, 119, 58, 58, 99, 117, 100, 97, 58, 58, 115, 111, 102, 116, 109, 97, 120, 58, 58, 65, 108, 103, 111, 114, 105, 116, 104, 109, 58, 58, 107, 83, 111, 102, 116, 109, 97, 120, 93};
.global .align 1 .b8 __unnamed_184[397] = {118, 111, 105, 100, 32, 111, 110, 101, 102, 108, 111, 119, 58, 58, 99, 117, 100, 97, 58, 58, 115, 111, 102, 116, 109, 97, 120, 58, 58, 83, 111, 102, 116, 109, 97, 120, 87, 97, 114, 112, 73, 109, 112, 108, 40, 76, 79, 65, 68, 44, 32, 83, 84, 79, 82, 69, 44, 32, 115, 105, 103, 110, 101, 100, 32, 108, 111, 110, 103, 44, 32, 115, 105, 103, 110, 101, 100, 32, 108, 111, 110, 103, 41, 32, 91, 119, 105, 116, 104, 32, 76, 79, 65, 68, 32, 61, 32, 83, 105, 109, 112, 108, 101, 76, 111, 97, 100, 60, 95, 95, 104, 97, 108, 102, 44, 32, 102, 108, 111, 97, 116, 62, 59, 32, 83, 84, 79, 82, 69, 32, 61, 32, 83, 105, 109, 112, 108, 101, 83, 116, 111, 114, 101, 60, 95, 95, 104, 97, 108, 102, 44, 32, 102, 108, 111, 97, 116, 62, 59, 32, 67, 111, 109, 112, 117, 116, 101, 84, 121, 112, 101, 32, 61, 32, 102, 108, 111, 97, 116, 59, 32, 105, 110, 116, 32, 112, 97, 99, 107, 95, 115, 105, 122, 101, 32, 61, 32, 50, 59, 32, 105, 110, 116, 32, 99, 111, 108, 115, 95, 112, 101, 114, 95, 116, 104, 114, 101, 97, 100, 32, 61, 32, 50, 50, 59, 32, 105, 110, 116, 32, 116, 104, 114, 101, 97, 100, 95, 103, 114, 111, 117, 112, 95, 119, 105, 100, 116, 104, 32, 61, 32, 51, 50, 59, 32, 105, 110, 116, 32, 114, 111, 119, 115, 95, 112, 101, 114, 95, 97, 99, 99, 101, 115, 115, 32, 61, 32, 49, 59, 32, 95, 95, 110, 118, 95, 98, 111, 111, 108, 32, 112, 97, 100, 100, 105, 110, 103, 32, 61, 32, 116, 114, 117, 101, 59, 32, 111, 110, 101, 102, 108, 111, 119, 58, 58, 99, 117, 100, 97, 58, 58, 115, 111, 102, 116, 109, 97, 120, 58, 58, 65, 108, 103, 111, 114, 105, 116, 104, 109, 32, 97, 108, 103, 111, 114, 105, 116, 104, 109, 32, 61, 32, 111, 110, 101, 102, 108, 111, 119, 58, 58, 99, 117, 100, 97, 58, 58, 115, 111, 102, 116, 109, 97, 120, 58, 58, 65, 108, 103, 111, 114, 105, 116, 104, 109, 58, 58, 107, 83, 111, 102, 116, 109, 97, 120, 93};
.global .align 1 .b8 __unnamed_185[398] = {118, 111, 105, 100, 32, 111, 110, 101, 102, 108, 111, 119, 58, 58, 99, 117, 100, 97, 58, 58, 115, 111, 102, 116, 109, 97, 120, 58, 58, 83, 111, 102, 116, 109, 97, 120, 87, 97, 114, 112, 73, 109, 112, 108, 40, 76, 79, 65, 68, 44, 32, 83, 84, 79, 82, 69, 44, 32, 115, 105, 103, 110, 101, 100, 32, 108, 111, 110, 103, 44, 32, 115, 105, 103, 110, 101, 100, 32, 108, 111, 110, 103, 41, 32, 91, 119, 105, 116, 104, 32, 76, 79, 65, 68, 32, 61, 32, 83, 105, 109, 112, 108, 101, 76, 111, 97, 100, 60, 95, 95, 104, 97, 108, 102, 44, 32, 102, 108, 111, 97, 116, 62, 59, 32, 83, 84, 79, 82, 69, 32, 61, 32, 83, 105, 109, 112, 108, 101, 83, 116, 111, 114, 101, 60, 95, 95, 104, 97, 108, 102, 44, 32, 102, 108, 111, 97, 116, 62, 59, 32, 67, 111, 109, 112, 117, 116, 101, 84, 121, 112, 101, 32, 61, 32, 102, 108, 111, 97, 116, 59, 32, 105, 110, 116, 32, 112, 97, 99, 107, 95, 115, 105, 122, 101, 32, 61, 32, 50, 59, 32, 105, 110, 116, 32, 99, 111, 108, 115, 95, 112, 101, 114, 95, 116, 104, 114, 101, 97, 100, 32, 61, 32, 50, 52, 59, 32, 105, 110, 116, 32, 116, 104, 114, 101, 97, 100, 95, 103, 114, 111, 117, 112, 95, 119, 105, 100, 116, 104, 32, 61, 32, 51, 50, 59, 32, 105, 110, 116, 32, 114, 111, 119, 115, 95, 112, 101, 114, 95, 97, 99, 99, 101, 115, 115, 32, 61, 32, 49, 59, 32, 95, 95, 110, 118, 95, 98, 111, 111, 108, 32, 112, 97, 100, 100, 105, 110, 103, 32, 61, 32, 102, 97, 108, 115, 101, 59, 32, 111, 110, 101, 102, 108, 111, 119, 58, 58, 99, 117, 100, 97, 58, 58, 115, 111, 102, 116, 109, 97, 120, 58, 58, 65, 108, 103, 111, 114, 105, 116, 104, 109, 32, 97, 108, 103, 111, 114, 105, 116, 104, 109, 32, 61, 32, 111, 110, 101, 102, 108, 111, 119, 58, 58, 99, 117, 100, 97, 58, 58, 115, 111, 102, 116, 109, 97, 120, 58, 58, 65, 108, 103, 111, 114, 105, 116, 104, 109, 58, 58, 107, 83, 111, 102, 116, 109, 97, 120, 93};
.global .align 1 .b8 __unnamed_186[397] = {118, 111, 105, 100, 32, 111, 110, 101, 102, 108, 111, 119, 58, 58, 99, 117, 100, 97, 58, 58, 115, 111, 102, 116, 109, 97, 120, 58, 58, 83, 111, 102, 116, 109, 97, 120, 87, 97, 114, 112, 73, 109, 112, 108, 40, 76, 79, 65, 68, 44, 32, 83, 84, 79, 82, 69, 44, 32, 115, 105, 103, 110, 101, 100, 32, 108, 111, 110, 103, 44, 32, 115, 105, 103, 110, 101, 100, 32, 108, 111, 110, 103, 41, 32, 91, 119, 105, 116, 104, 32, 76, 79, 65, 68, 32, 61, 32, 83, 105, 109, 112, 108, 101, 76, 111, 97, 100, 60, 95, 95, 104, 97, 108, 102, 44, 32, 102, 108, 111, 97, 116, 62, 59, 32, 83, 84, 79, 82, 69, 32, 61, 32, 83, 105, 109, 112, 108, 101, 83, 116, 111, 114, 101, 60, 95, 95, 104, 97, 108, 102, 44, 32, 102, 108, 111, 97, 116, 62, 59, 32, 67, 111, 109, 112, 117, 116, 101, 84, 121, 112, 101, 32, 61, 32, 102, 108, 111, 97, 116, 59, 32, 105, 110, 116, 32, 112, 97, 99, 107, 95, 115, 105, 122, 101, 32, 61, 32, 50, 59, 32, 105, 110, 116, 32, 99, 111, 108, 115, 95, 112, 101, 114, 95, 116, 104, 114, 101, 97, 100, 32, 61, 32, 50, 52, 59, 32, 105, 110, 116, 32, 116, 104, 114, 101, 97, 100, 95, 103, 114, 111, 117, 112, 95, 119, 105, 100, 116, 104, 32, 61, 32, 51, 50, 59, 32, 105, 110, 116, 32, 114, 111, 119, 115, 95, 112, 101, 114, 95, 97, 99, 99, 101, 115, 115, 32, 61, 32, 49, 59, 32, 95, 95, 110, 118, 95, 98, 111, 111, 108, 32, 112, 97, 100, 100, 105, 110, 103, 32, 61, 32, 116, 114, 117, 101, 59, 32, 111, 110, 101, 102, 108, 111, 119, 58, 58, 99, 117, 100, 97, 58, 58, 115, 111, 102, 116, 109, 97, 120, 58, 58, 65, 108, 103, 111, 114, 105, 116, 104, 109, 32, 97, 108, 103, 111, 114, 105, 116, 104, 109, 32, 61, 32, 111, 110, 101, 102, 108, 111, 119, 58, 58, 99, 117, 100, 97, 58, 58, 115, 111, 102, 116, 109, 97, 120, 58, 58, 65, 108, 103, 111, 114, 105, 116, 104, 109, 58, 58, 107, 83, 111, 102, 116, 109, 97, 120, 93};
.global .align 1 .b8 __unnamed_187[398] = {118, 111, 105, 100, 32, 111, 110, 101, 102, 108, 111, 119, 58, 58, 99, 117, 100, 97, 58, 58, 115, 111, 102, 116, 109, 97, 120, 58, 58, 83, 111, 102, 116, 109, 97, 120, 87, 97, 114, 112, 73, 109, 112, 108, 40, 76, 79, 65, 68, 44, 32, 83, 84, 79, 82, 69, 44, 32, 115, 105, 103, 110, 101, 100, 32, 108, 111, 110, 103, 44, 32, 115, 105, 103, 110, 101, 100, 32, 108, 111, 110, 103, 41, 32, 91, 119, 105, 116, 104, 32, 76, 79, 65, 68, 32, 61, 32, 83, 105, 109, 112, 108, 101, 76, 111, 97, 100, 60, 95, 95, 104, 97, 108, 102, 44, 32, 102, 108, 111, 97, 116, 62, 59, 32, 83, 84, 79, 82, 69, 32, 61, 32, 83, 105, 109, 112, 108, 101, 83, 116, 111, 114, 101, 60, 95, 95, 104, 97, 108, 102, 44, 32, 102, 108, 111, 97, 116, 62, 59, 32, 67, 111, 109, 112, 117, 116, 101, 84, 121, 112, 101, 32, 61, 32, 102, 108, 111, 97, 116, 59, 32, 105, 110, 116, 32, 112, 97, 99, 107, 95, 115, 105, 122, 101, 32, 61, 32, 50, 59, 32, 105, 110, 116, 32, 99, 111, 108, 115, 95, 112, 101, 114, 95, 116, 104, 114, 101, 97, 100, 32, 61, 32, 50, 54, 59, 32, 105, 110, 116, 32, 116, 104, 114, 101, 97, 100, 95, 103, 114, 111, 117, 112, 95, 119, 105, 100, 116, 104, 32, 61, 32, 51, 50, 59, 32, 105, 110, 116, 32, 114, 111, 119, 115, 95, 112, 101, 114, 95, 97, 99, 99, 101, 115, 115, 32, 61, 32, 49, 59, 32, 95, 95, 110, 118, 95, 98, 111, 111, 108, 32, 112, 97, 100, 100, 105, 110, 103, 32, 61, 32, 102, 97, 108, 115, 101, 59, 32, 111, 110, 101, 102, 108, 111, 119, 58, 58, 99, 117, 100, 97, 58, 58, 115, 111, 102, 116, 109, 97, 120, 58, 58, 65, 108, 103, 111, 114, 105, 116, 104, 109, 32, 97, 108, 103, 111, 114, 105, 116, 104, 109, 32, 61, 32, 111, 110, 101, 102, 108, 111, 119, 58, 58, 99, 117, 100, 97, 58, 58, 115, 111, 102, 116, 109, 97, 120, 58, 58, 65, 108, 103, 111, 114, 105, 116, 104, 109, 58, 58, 107, 83, 111, 102, 116, 109, 97, 120, 93};
.global .align 1 .b8 __unnamed_188[397] = {118, 111, 105, 100, 32, 111, 110, 101, 102, 108, 111, 119, 58, 58, 99, 117, 100, 97, 58, 58, 115, 111, 102, 116, 109, 97, 120, 58, 58, 83, 111, 102, 116, 109, 97, 120, 87, 97, 114, 112, 73, 109, 112, 108, 40, 76, 79, 65, 68, 44, 32, 83, 84, 79, 82, 69, 44, 32, 115, 105, 103, 110, 101, 100, 32, 108, 111, 110, 103, 44, 32, 115, 105, 103, 110, 101, 100, 32, 108, 111, 110, 103, 41, 32, 91, 119, 105, 116, 104, 32, 76, 79, 65, 68, 32, 61, 32, 83, 105, 109, 112, 108, 101, 76, 111, 97, 100, 60, 95, 95, 104, 97, 108, 102, 44, 32, 102, 108, 111, 97, 116, 62, 59, 32, 83, 84, 79, 82, 69, 32, 61, 32, 83, 105, 109, 112, 108, 101, 83, 116, 111, 114, 101, 60, 95, 95, 104, 97, 108, 102, 44, 32, 102, 108, 111, 97, 116, 62, 59, 32, 67, 111, 109, 112, 117, 116, 101, 84, 121, 112, 101, 32, 61, 32, 102, 108, 111, 97, 116, 59, 32, 105, 110, 116, 32, 112, 97, 99, 107, 95, 115, 105, 122, 101, 32, 61, 32, 50, 59, 32, 105, 110, 116, 32, 99, 111, 108, 115, 95, 112, 101, 114, 95, 116, 104, 114, 101, 97, 100, 32, 61, 32, 50, 54, 59, 32, 105, 110, 116, 32, 116, 104, 114, 101, 97, 100, 95, 103, 114, 111, 117, 112, 95, 119, 105, 100, 116, 104, 32, 61, 32, 51, 50, 59, 32, 105, 110, 116, 32, 114, 111, 119, 115, 95, 112, 101, 114, 95, 97, 99, 99, 101, 115, 115, 32, 61, 32, 49, 59, 32, 95, 95, 110, 118, 95, 98, 111, 111, 108, 32, 112, 97, 100, 100, 105, 110, 103, 32, 61, 32, 116, 114, 117, 101, 59, 32, 111, 110, 101, 102, 108, 111, 119, 58, 58, 99, 117, 100, 97, 58, 58, 115, 111, 102, 116, 109, 97, 120, 58, 58, 65, 108, 103, 111, 114, 105, 116, 104, 109, 32, 97, 108, 103, 111, 114, 105, 116, 104, 109, 32, 61, 32, 111, 110, 101, 102, 108, 111, 119, 58, 58, 99, 117, 100, 97, 58, 58, 115, 111, 102, 116, 109, 97, 120, 58, 58, 65, 108, 103, 111, 114, 105, 116, 104, 109, 58, 58, 107, 83, 111, 102, 116, 109, 97, 120, 93};
.global .align 1 .b8 __unnamed_189[398] = {118, 111, 105, 100, 32, 111, 110, 101, 102, 108, 111, 119, 58, 58, 99, 117, 100, 97, 58, 58, 115, 111, 102, 116, 109, 97, 120, 58, 58, 83, 111, 102, 116, 109, 97, 120, 87, 97, 114, 112, 73, 109, 112, 108, 40, 76, 79, 65, 68, 44, 32, 83, 84, 79, 82, 69, 44, 32, 115, 105, 103, 110, 101, 100, 32, 108, 111, 110, 103, 44, 32, 115, 105, 103, 110, 101, 100, 32, 108, 111, 110, 103, 41, 32, 91, 119, 105, 116, 104, 32, 76, 79, 65, 68, 32, 61, 32, 83, 105, 109, 112, 108, 101, 76, 111, 97, 100, 60, 95, 95, 104, 97, 108, 102, 44, 32, 102, 108, 111, 97, 116, 62, 59, 32, 83, 84, 79, 82, 69, 32, 61, 32, 83, 105, 109, 112, 108, 101, 83, 116, 111, 114, 101, 60, 95, 95, 104, 97, 108, 102, 44, 32, 102, 108, 111, 97, 116, 62, 59, 32, 67, 111, 109, 112, 117, 116, 101, 84, 121, 112, 101, 32, 61, 32, 102, 108, 111, 97, 116, 59, 32, 105, 110, 116, 32, 112, 97, 99, 107, 95, 115, 105, 122, 101, 32, 61, 32, 50, 59, 32, 105, 110, 116, 32, 99, 111, 108, 115, 95, 112, 101, 114, 95, 116, 104, 114, 101, 97, 100, 32, 61, 32, 50, 56, 59, 32, 105, 110, 116, 32, 116, 104, 114, 101, 97, 100, 95, 103, 114, 111, 117, 112, 95, 119, 105, 100, 116, 104, 32, 61, 32, 51, 50, 59, 32, 105, 110, 116, 32, 114, 111, 119, 115, 95, 112, 101, 114, 95, 97, 99, 99, 101, 115, 115, 32, 61, 32, 49, 59, 32, 95, 95, 110, 118, 95, 98, 111, 111, 108, 32, 112, 97, 100, 100, 105, 110, 103, 32, 61, 32, 102, 97, 108, 115, 101, 59, 32, 111, 110, 101, 102, 108, 111, 119, 58, 58, 99, 117, 100, 97, 58, 58, 115, 111, 102, 116, 109, 97, 120, 58, 58, 65, 108, 103, 111, 114, 105, 116, 104, 109, 32, 97, 108, 103, 111, 114, 105, 116, 104, 109, 32, 61, 32, 111, 110, 101, 102, 108, 111, 119, 58, 58, 99, 117, 100, 97, 58, 58, 115, 111, 102, 116, 109, 97, 120, 58, 58, 65, 108, 103, 111, 114, 105, 116, 104, 109, 58, 58, 107, 83, 111, 102, 116, 109, 97, 120, 93};
.global .align 1 .b8 __unnamed_190[397] = {118, 111, 105, 100, 32, 111, 110, 101, 102, 108, 111, 119, 58, 58, 99, 117, 100, 97, 58, 58, 115, 111, 102, 116, 109, 97, 120, 58, 58, 83, 111, 102, 116, 109, 97, 120, 87, 97, 114, 112, 73, 109, 112, 108, 40, 76, 79, 65, 68, 44, 32, 83, 84, 79, 82, 69, 44, 32, 115, 105, 103, 110, 101, 100, 32, 108, 111, 110, 103, 44, 32, 115, 105, 103, 110, 101, 100, 32, 108, 111, 110, 103, 41, 32, 91, 119, 105, 116, 104, 32, 76, 79, 65, 68, 32, 61, 32, 83, 105, 109, 112, 108, 101, 76, 111, 97, 100, 60, 95, 95, 104, 97, 108, 102, 44, 32, 102, 108, 111, 97, 116, 62, 59, 32, 83, 84, 79, 82, 69, 32, 61, 32, 83, 105, 109, 112, 108, 101, 83, 116, 111, 114, 101, 60, 95, 95, 104, 97, 108, 102, 44, 32, 102, 108, 111, 97, 116, 62, 59, 32, 67, 111, 109, 112, 117, 116, 101, 84, 121, 112, 101, 32, 61, 32, 102, 108, 111, 97, 116, 59, 32, 105, 110, 116, 32, 112, 97, 99, 107, 95, 115, 105, 122, 101, 32, 61, 32, 50, 59, 32, 105, 110, 116, 32, 99, 111, 108, 115, 95, 112, 101, 114, 95, 116, 104, 114, 101, 97, 100, 32, 61, 32, 50, 56, 59, 32, 105, 110, 116, 32, 116, 104, 114, 101, 97, 100, 95, 103, 114, 111, 117, 112, 95, 119, 105, 100, 116, 104, 32, 61, 32, 51, 50, 59, 32, 105, 110, 116, 32, 114, 111, 119, 115, 95, 112, 101, 114, 95, 97, 99, 99, 101, 115, 115, 32, 61, 32, 49, 59, 32, 95, 95, 110, 118, 95, 98, 111, 111, 108, 32, 112, 97, 100, 100, 105, 110, 103, 32, 61, 32, 116, 114, 117, 101, 59, 32, 111, 110, 101, 102, 108, 111, 119, 58, 58, 99, 117, 100, 97, 58, 58, 115, 111, 102, 116, 109, 97, 120, 58, 58, 65, 108, 103, 111, 114, 105, 116, 104, 109, 32, 97, 108, 103, 111, 114, 105, 116, 104, 109, 32, 61, 32, 111, 110, 101, 102, 108, 111, 119, 58, 58, 99, 117, 100, 97, 58, 58, 115, 111, 102, 116, 109, 97, 120, 58, 58, 65, 108, 103, 111, 114, 105, 116, 104, 109, 58, 58, 107, 83, 111, 102, 116, 109, 97, 120, 93};
.global .align 1 .b8 __unnamed_191[398] = {118, 111, 105, 100, 32, 111, 110, 101, 102, 108, 111, 119, 58, 58, 99, 117, 100, 97, 58, 58, 115, 111, 102, 116, 109, 97, 120, 58, 58, 83, 111, 102, 116, 109, 97, 120, 87, 97, 114, 112, 73, 109, 112, 108, 40, 76, 79, 65, 68, 44, 32, 83, 84, 79, 82, 69, 44, 32, 115, 105, 103, 110, 101, 100, 32, 108, 111, 110, 103, 44, 32, 115, 105, 103, 110, 101, 100, 32, 108, 111, 110, 103, 41, 32, 91, 119, 105, 116, 104, 32, 76, 79, 65, 68, 32, 61, 32, 83, 105, 109, 112, 108, 101, 76, 111, 97, 100, 60, 95, 95, 104, 97, 108, 102, 44, 32, 102, 108, 111, 97, 116, 62, 59, 32, 83, 84, 79, 82, 69, 32, 61, 32, 83, 105, 109, 112, 108, 101, 83, 116, 111, 114, 101, 60, 95, 95, 104, 97, 108, 102, 44, 32, 102, 108, 111, 97, 116, 62, 59, 32, 67, 111, 109, 112, 117, 116, 101, 84, 121, 112, 101, 32, 61, 32, 102, 108, 111, 97, 116, 59, 32, 105, 110, 116, 32, 112, 97, 99, 107, 95, 115, 105, 122, 101, 32, 61, 32, 50, 59, 32, 105, 110, 116, 32, 99, 111, 108, 115, 95, 112, 101, 114, 95, 116, 104, 114, 101, 97, 100, 32, 61, 32, 51, 48, 59, 32, 105, 110, 116, 32, 116, 104, 114, 101, 97, 100, 95, 103, 114, 111, 117, 112, 95, 119, 105, 100, 116, 104, 32, 61, 32, 51, 50, 59, 32, 105, 110, 116, 32, 114, 111, 119, 115, 95, 112, 101, 114, 95, 97, 99, 99, 101, 115, 115, 32, 61, 32, 49, 59, 32, 95, 95, 110, 118, 95, 98, 111, 111, 108, 32, 112, 97, 100, 100, 105, 110, 103, 32, 61, 32, 102, 97, 108, 115, 101, 59, 32, 111, 110, 101, 102, 108, 111, 119, 58, 58, 99, 117, 100, 97, 58, 58, 115, 111, 102, 116, 109, 97, 120, 58, 58, 65, 108, 103, 111, 114, 105, 116, 104, 109, 32, 97, 108, 103, 111, 114, 105, 116, 104, 109, 32, 61, 32, 111, 110, 101, 102, 108, 111, 119, 58, 58, 99, 117, 100, 97, 58, 58, 115, 111, 102, 116, 109, 97, 120, 58, 58, 65, 108, 103, 111, 114, 105, 116, 104, 109, 58, 58, 107, 83, 111, 102, 116, 109, 97, 120, 93};
.global .align 1 .b8 __unnamed_192[397] = {118, 111, 105, 100, 32, 111, 110, 101, 102, 108, 111, 119, 58, 58, 99, 117, 100, 97, 58, 58, 115, 111, 102, 116, 109, 97, 120, 58, 58, 83, 111, 102, 116, 109, 97, 120, 87, 97, 114, 112, 73, 109, 112, 108, 40, 76, 79, 65, 68, 44, 32, 83, 84, 79, 82, 69, 44, 32, 115, 105, 103, 110, 101, 100, 32, 108, 111, 110, 103, 44, 32, 115, 105, 103, 110, 101, 100, 32, 108, 111, 110, 103, 41, 32, 91, 119, 105, 116, 104, 32, 76, 79, 65, 68, 32, 61, 32, 83, 105, 109, 112, 108, 101, 76, 111, 97, 100, 60, 95, 95, 104, 97, 108, 102, 44, 32, 102, 108, 111, 97, 116, 62, 59, 32, 83, 84, 79, 82, 69, 32, 61, 32, 83, 105, 109, 112, 108, 101, 83, 116, 111, 114, 101, 60, 95, 95, 104, 97, 108, 102, 44, 32, 102, 108, 111, 97, 116, 62, 59, 32, 67, 111, 109, 112, 117, 116, 101, 84, 121, 112, 101, 32, 61, 32, 102, 108, 111, 97, 116, 59, 32, 105, 110, 116, 32, 112, 97, 99, 107, 95, 115, 105, 122, 101, 32, 61, 32, 50, 59, 32, 105, 110, 116, 32, 99, 111, 108, 115, 95, 112, 101, 114, 95, 116, 104, 114, 101, 97, 100, 32, 61, 32, 51, 48, 59, 32, 105, 110, 116, 32, 116, 104, 114, 101, 97, 100, 95, 103, 114, 111, 117, 112, 95, 119, 105, 100, 116, 104, 32, 61, 32, 51, 50, 59, 32, 105, 110, 116, 32, 114, 111, 119, 115, 95, 112, 101, 114, 95, 97, 99, 99, 101, 115, 115, 32, 61, 32, 49, 59, 32, 95, 95, 110, 118, 95, 98, 111, 111, 108, 32, 112, 97, 100, 100, 105, 110, 103, 32, 61, 32, 116, 114, 117, 101, 59, 32, 111, 110, 101, 102, 108, 111, 119, 58, 58, 99, 117, 100, 97, 58, 58, 115, 111, 102, 116, 109, 97, 120, 58, 58, 65, 108, 103, 111, 114, 105, 116, 104, 109, 32, 97, 108, 103, 111, 114, 105, 116, 104, 109, 32, 61, 32, 111, 110, 101, 102, 108, 111, 119, 58, 58, 99, 117, 100, 97, 58, 58, 115, 111, 102, 116, 109, 97, 120, 58, 58, 65, 108, 103, 111, 114, 105, 116, 104, 109, 58, 58, 107, 83, 111, 102, 116, 109, 97, 120, 93};
.global .align 1 .b8 __unnamed_193[398] = {118, 111, 105, 100, 32, 111, 110, 101, 102, 108, 111, 119, 58, 58, 99, 117, 100, 97, 58, 58, 115, 111, 102, 116, 109, 97, 120, 58, 58, 83, 111, 102, 116, 109, 97, 120, 87, 97, 114, 112, 73, 109, 112, 108, 40, 76, 79, 65, 68, 44, 32, 83, 84, 79, 82, 69, 44, 32, 115, 105, 103, 110, 101, 100, 32, 108, 111, 110, 103, 44, 32, 115, 105, 103, 110, 101, 100, 32, 108, 111, 110, 103, 41, 32, 91, 119, 105, 116, 104, 32, 76, 79, 65, 68, 32, 61, 32, 83, 105, 109, 112, 108, 101, 76, 111, 97, 100, 60, 95, 95, 104, 97, 108, 102, 44, 32, 102, 108, 111, 97, 116, 62, 59, 32, 83, 84, 79, 82, 69, 32, 61, 32, 83, 105, 109, 112, 108, 101, 83, 116, 111, 114, 101, 60, 95, 95, 104, 97, 108, 102, 44, 32, 102, 108, 111, 97, 116, 62, 59, 32, 67, 111, 109, 112, 117, 116, 101, 84, 121, 112, 101, 32, 61, 32, 102, 108, 111, 97, 116, 59, 32, 105, 110, 116, 32, 112, 97, 99, 107, 95, 115, 105, 122, 101, 32, 61, 32, 50, 59, 32, 105, 110, 116, 32, 99, 111, 108, 115, 95, 112, 101, 114, 95, 116, 104, 114, 101, 97, 100, 32, 61, 32, 51, 50, 59, 32, 105, 110, 116, 32, 116, 104, 114, 101, 97, 100, 95, 103, 114, 111, 117, 112, 95, 119, 105, 100, 116, 104, 32, 61, 32, 51, 50, 59, 32, 105, 110, 116, 32, 114, 111, 119, 115, 95, 112, 101, 114, 95, 97, 99, 99, 101, 115, 115, 32, 61, 32, 49, 59, 32, 95, 95, 110, 118, 95, 98, 111, 111, 108, 32, 112, 97, 100, 100, 105, 110, 103, 32, 61, 32, 102, 97, 108, 115, 101, 59, 32, 111, 110, 101, 102, 108, 111, 119, 58, 58, 99, 117, 100, 97, 58, 58, 115, 111, 102, 116, 109, 97, 120, 58, 58, 65, 108, 103, 111, 114, 105, 116, 104, 109, 32, 97, 108, 103, 111, 114, 105, 116, 104, 109, 32, 61, 32, 111, 110, 101, 102, 108, 111, 119, 58, 58, 99, 117, 100, 97, 58, 58, 115, 111, 102, 116, 109, 97, 120, 58, 58, 65, 108, 103, 111, 114, 105, 116, 104, 109, 58, 58, 107, 83, 111, 102, 116, 109, 97, 120, 93};
.global .align 1 .b8 __unnamed_194[397] = {118, 111, 105, 100, 32, 111, 110, 101, 102, 108, 111, 119, 58, 58, 99, 117, 100, 97, 58, 58, 115, 111, 102, 116, 109, 97, 120, 58, 58, 83, 111, 102, 116, 109, 97, 120, 87, 97, 114, 112, 73, 109, 112, 108, 40, 76, 79, 65, 68, 44, 32, 83, 84, 79, 82, 69, 44, 32, 115, 105, 103, 110, 101, 100, 32, 108, 111, 110, 103, 44, 32, 115, 105, 103, 110, 101, 100, 32, 108, 111, 110, 103, 41, 32, 91, 119, 105, 116, 104, 32, 76, 79, 65, 68, 32, 61, 32, 83, 105, 109, 112, 108, 101, 76, 111, 97, 100, 60, 95, 95, 104, 97, 108, 102, 44, 32, 102, 108, 111, 97, 116, 62, 59, 32, 83, 84, 79, 82, 69, 32, 61, 32, 83, 105, 109, 112, 108, 101, 83, 116, 111, 114, 101, 60, 95, 95, 104, 97, 108, 102, 44, 32, 102, 108, 111, 97, 116, 62, 59, 32, 67, 111, 109, 112, 117, 116, 101, 84, 121, 112, 101, 32, 61, 32, 102, 108, 111, 97, 116, 59, 32, 105, 110, 116, 32, 112, 97, 99, 107, 95, 115, 105, 122, 101, 32, 61, 32, 50, 59, 32, 105, 110, 116, 32, 99, 111, 108, 115, 95, 112, 101, 114, 95, 116, 104, 114, 101, 97, 100, 32, 61, 32, 51, 50, 59, 32, 105, 110, 116, 32, 116, 104, 114, 101, 97, 100, 95, 103, 114, 111, 117, 112, 95, 119, 105, 100, 116, 104, 32, 61, 32, 51, 50, 59, 32, 105, 110, 116, 32, 114, 111, 119, 115, 95, 112, 101, 114, 95, 97, 99, 99, 101, 115, 115, 32, 61, 32, 49, 59, 32, 95, 95, 110, 118, 95, 98, 111, 111, 108, 32, 112, 97, 100, 100, 105, 110, 103, 32, 61, 32, 116, 114, 117, 101, 59, 32, 111, 110, 101, 102, 108, 111, 119, 58, 58, 99, 117, 100, 97, 58, 58, 115, 111, 102, 116, 109, 97, 120, 58, 58, 65, 108, 103, 111, 114, 105, 116, 104, 109, 32, 97, 108, 103, 111, 114, 105, 116, 104, 109, 32, 61, 32, 111, 110, 101, 102, 108, 111, 119, 58, 58, 99, 117, 100, 97, 58, 58, 115, 111, 102, 116, 109, 97, 120, 58, 58, 65, 108, 103, 111, 114, 105, 116, 104, 109, 58, 58, 107, 83, 111, 102, 116, 109, 97, 120, 93};
.global .align 1 .b8 __unnamed_195[396] = {118, 111, 105, 100, 32, 111, 110, 101, 102, 108, 111, 119, 58, 58, 99, 117, 100, 97, 58, 58, 115, 111, 102, 116, 109, 97, 120, 58, 58, 83, 111, 102, 116, 109, 97, 120, 87, 97, 114, 112, 73, 109, 112, 108, 40, 76, 79, 65, 68, 44, 32, 83, 84, 79, 82, 69, 44, 32, 115, 105, 103, 110, 101, 100, 32, 108, 111, 110, 103, 44, 32, 115, 105, 103, 110, 101, 100, 32, 108, 111, 110, 103, 41, 32, 91, 119, 105, 116, 104, 32, 76, 79, 65, 68, 32, 61, 32, 83, 105, 109, 112, 108, 101, 76, 111, 97, 100, 60, 95, 95, 104, 97, 108, 102, 44, 32, 102, 108, 111, 97, 116, 62, 59, 32, 83, 84, 79, 82, 69, 32, 61, 32, 83, 105, 109, 112, 108, 101, 83, 116, 111, 114, 101, 60, 95, 95, 104, 97, 108, 102, 44, 32, 102, 108, 111, 97, 116, 62, 59, 32, 67, 111, 109, 112, 117, 116, 101, 84, 121, 112, 101, 32, 61, 32, 102, 108, 111, 97, 116, 59, 32, 105, 110, 116, 32, 112, 97, 99, 107, 95, 115, 105, 122, 101, 32, 61, 32, 49, 59, 32, 105, 110, 116, 32, 99, 111, 108, 115, 95, 112, 101, 114, 95, 116, 104, 114, 101, 97, 100, 32, 61, 32, 49, 59, 32, 105, 110, 116, 32, 116, 104, 114, 101, 97, 100, 95, 103, 114, 111, 117, 112, 95, 119, 105, 100, 116, 104, 32, 61, 32, 49, 59, 32, 105, 110, 116, 32, 114, 111, 119, 115, 95, 112, 101, 114, 95, 97, 99, 99, 101, 115, 115, 32, 61, 32, 50, 59, 32, 95, 95, 110, 118, 95, 98, 111, 111, 108, 32, 112, 97, 100, 100, 105, 110, 103, 32, 61, 32, 102, 97, 108, 115, 101, 59, 32, 111, 110, 101, 102, 108, 111, 119, 58, 58, 99, 117, 100, 97, 58, 58, 115, 111, 102, 116, 109, 97, 120, 58, 58, 65, 108, 103, 111, 114, 105, 116, 104, 109, 32, 97, 108, 103, 111, 114, 105, 116, 104, 109, 32, 61, 32, 111, 110, 101, 102, 108, 111, 119, 58, 58, 99, 117, 100, 97, 58, 58, 115, 111, 102, 116, 109, 97, 120, 58, 58, 65, 108, 103, 111, 114, 105, 116, 104, 109, 58, 58, 107, 83, 111, 102, 116, 109, 97, 120, 93};
.global .align 1 .b8 __unnamed_196[395] = {118, 111, 105, 100, 32, 111, 110, 101, 102, 108, 111, 119, 58, 58, 99, 117, 100, 97, 58, 58, 115, 111, 102, 116, 109, 97, 120, 58, 58, 83, 111, 102, 116, 109, 97, 120, 87, 97, 114, 112, 73, 109, 112, 108, 40, 76, 79, 65, 68, 44, 32, 83, 84, 79, 82, 69, 44, 32, 115, 105, 103, 110, 101, 100, 32, 108, 111, 110, 103, 44, 32, 115, 105, 103, 110, 101, 100, 32, 108, 111, 110, 103, 41, 32, 91, 119, 105, 116, 104, 32, 76, 79, 65, 68, 32, 61, 32, 83, 105, 109, 112, 108, 101, 76, 111, 97, 100, 60, 95, 95, 104, 97, 108, 102, 44, 32, 102, 108, 111, 97, 116, 62, 59, 32, 83, 84, 79, 82, 69, 32, 61, 32, 83, 105, 109, 112, 108, 101, 83, 116, 111, 114, 101, 60, 95, 95, 104, 97, 108, 102, 44, 32, 102, 108, 111, 97, 116, 62, 59, 32, 67, 111, 109, 112, 117, 116, 101, 84, 121, 112, 101, 32, 61, 32, 102, 108, 111, 97, 116, 59, 32, 105, 110, 116, 32, 112, 97, 99, 107, 95, 115, 105, 122, 101, 32, 61, 32, 49, 59, 32, 105, 110, 116, 32, 99, 111, 108, 115, 95, 112, 101, 114, 95, 116, 104, 114, 101, 97, 100, 32, 61, 32, 49, 59, 32, 105, 110, 116, 32, 116, 104, 114, 101, 97, 100, 95, 103, 114, 111, 117, 112, 95, 119, 105, 100, 116, 104, 32, 61, 32, 49, 59, 32, 105, 110, 116, 32, 114, 111, 119, 115, 95, 112, 101, 114, 95, 97, 99, 99, 101, 115, 115, 32, 61, 32, 50, 59, 32, 95, 95, 110, 118, 95, 98, 111, 111, 108, 32, 112, 97, 100, 100, 105, 110, 103, 32, 61, 32, 116, 114, 117, 101, 59, 32, 111, 110, 101, 102, 108, 111, 119, 58, 58, 99, 117, 100, 97, 58, 58, 115, 111, 102, 116, 109, 97, 120, 58, 58, 65, 108, 103, 111, 114, 105, 116, 104, 109, 32, 97, 108, 103, 111, 114, 105, 116, 104, 109, 32, 61, 32, 111, 110, 101, 102, 108, 111, 119, 58, 58, 99, 117, 100, 97, 58, 58, 115, 111, 102, 116, 109, 97, 120, 58, 58, 65, 108, 103, 111, 114, 105, 116, 104, 109, 58, 58, 107, 83, 111, 102, 116, 109, 97, 120, 93};
.global .align 1 .b8 __unnamed_197[396] = {118, 111, 105, 100, 32, 111, 110, 101, 102, 108, 111, 119, 58, 58, 99, 117, 100, 97, 58, 58, 115, 111, 102, 116, 109, 97, 120, 58, 58, 83, 111, 102, 116, 109, 97, 120, 87, 97, 114, 112, 73, 109, 112, 108, 40, 76, 79, 65, 68, 44, 32, 83, 84, 79, 82, 69, 44, 32, 115, 105, 103, 110, 101, 100, 32, 108, 111, 110, 103, 44, 32, 115, 105, 103, 110, 101, 100, 32, 108, 111, 110, 103, 41, 32, 91, 119, 105, 116, 104, 32, 76, 79, 65, 68, 32, 61, 32, 83, 105, 109, 112, 108, 101, 76, 111, 97, 100, 60, 95, 95, 104, 97, 108, 102, 44, 32, 102, 108, 111, 97, 116, 62, 59, 32, 83, 84, 79, 82, 69, 32, 61, 32, 83, 105, 109, 112, 108, 101, 83, 116, 111, 114, 101, 60, 95, 95, 104, 97, 108, 102, 44, 32, 102, 108, 111, 97, 116, 62, 59, 32, 67, 111, 109, 112, 117, 116, 101, 84, 121, 112, 101, 32, 61, 32, 102, 108, 111, 97, 116, 59, 32, 105, 110, 116, 32, 112, 97, 99, 107, 95, 115, 105, 122, 101, 32, 61, 32, 49, 59, 32, 105, 110, 116, 32, 99, 111, 108, 115, 95, 112, 101, 114, 95, 116, 104, 114, 101, 97, 100, 32, 61, 32, 49, 59, 32, 105, 110, 116, 32, 116, 104, 114, 101, 97, 100, 95, 103, 114, 111, 117, 112, 95, 119, 105, 100, 116, 104, 32, 61, 32, 49, 59, 32, 105, 110, 116, 32, 114, 111, 119, 115, 95, 112, 101, 114, 95, 97, 99, 99, 101, 115, 115, 32, 61, 32, 49, 59, 32, 95, 95, 110, 118, 95, 98, 111, 111, 108, 32, 112, 97, 100, 100, 105, 110, 103, 32, 61, 32, 102, 97, 108, 115, 101, 59, 32, 111, 110, 101, 102, 108, 111, 119, 58, 58, 99, 117, 100, 97, 58, 58, 115, 111, 102, 116, 109, 97, 120, 58, 58, 65, 108, 103, 111, 114, 105, 116, 104, 109, 32, 97, 108, 103, 111, 114, 105, 116, 104, 109, 32, 61, 32, 111, 110, 101, 102, 108, 111, 119, 58, 58, 99, 117, 100, 97, 58, 58, 115, 111, 102, 116, 109, 97, 120, 58, 58, 65, 108, 103, 111, 114, 105, 116, 104, 109, 58, 58, 107, 83, 111, 102, 116, 109, 97, 120, 93};
.global .align 1 .b8 __unnamed_198[395] = {118, 111, 105, 100, 32, 111, 110, 101, 102, 108, 111, 119, 58, 58, 99, 117, 100, 97, 58, 58, 115, 111, 102, 116, 109, 97, 120, 58, 58, 83, 111, 102, 116, 109, 97, 120, 87, 97, 114, 112, 73, 109, 112, 108, 40, 76, 79, 65, 68, 44, 32, 83, 84, 79, 82, 69, 44, 32, 115, 105, 103, 110, 101, 100, 32, 108, 111, 110, 103, 44, 32, 115, 105, 103, 110, 101, 100, 32, 108, 111, 110, 103, 41, 32, 91, 119, 105, 116, 104, 32, 76, 79, 65, 68, 32, 61, 32, 83, 105, 109, 112, 108, 101, 76, 111, 97, 100, 60, 95, 95, 104, 97, 108, 102, 44, 32, 102, 108, 111, 97, 116, 62, 59, 32, 83, 84, 79, 82, 69, 32, 61, 32, 83, 105, 109, 112, 108, 101, 83, 116, 111, 114, 101, 60, 95, 95, 104, 97, 108, 102, 44, 32, 102, 108, 111, 97, 116, 62, 59, 32, 67, 111, 109, 112, 117, 116, 101, 84, 121, 112, 101, 32, 61, 32, 102, 108, 111, 97, 116, 59, 32, 105, 110, 116, 32, 112, 97, 99, 107, 95, 115, 105, 122, 101, 32, 61, 32, 49, 59, 32, 105, 110, 116, 32, 99, 111, 108, 115, 95, 112, 101, 114, 95, 116, 104, 114, 101, 97, 100, 32, 61, 32, 49, 59, 32, 105, 110, 116, 32, 116, 104, 114, 101, 97, 100, 95, 103, 114, 111, 117, 112, 95, 119, 105, 100, 116, 104, 32, 61, 32, 49, 59, 32, 105, 110, 116, 32, 114, 111, 119, 115, 95, 112, 101, 114, 95, 97, 99, 99, 101, 115, 115, 32, 61, 32, 49, 59, 32, 95, 95, 110, 118, 95, 98, 111, 111, 108, 32, 112, 97, 100, 100, 105, 110, 103, 32, 61, 32, 116, 114, 117, 101, 59, 32, 111, 110, 101, 102, 108, 111, 119, 58, 58, 99, 117, 100, 97, 58, 58, 115, 111, 102, 116, 109, 97, 120, 58, 58, 65, 108, 103, 111, 114, 105, 116, 104, 109, 32, 97, 108, 103, 111, 114, 105, 116, 104, 109, 32, 61, 32, 111, 110, 101, 102, 108, 111, 119, 58, 58, 99, 117, 100, 97, 58, 58, 115, 111, 102, 116, 109, 97, 120, 58, 58, 65, 108, 103, 111, 114, 105, 116, 104, 109, 58, 58, 107, 83, 111, 102, 116, 109, 97, 120, 93};
.global .align 1 .b8 __unnamed_199[396] = {118, 111, 105, 100, 32, 111, 110, 101, 102, 108, 111, 119, 58, 58, 99, 117, 100, 97, 58, 58, 115, 111, 102, 116, 109, 97, 120, 58, 58, 83, 111, 102, 116, 109, 97, 120, 87, 97, 114, 112, 73, 109, 112, 108, 40, 76, 79, 65, 68, 44, 32, 83, 84, 79, 82, 69, 44, 32, 115, 105, 103, 110, 101, 100, 32, 108, 111, 110, 103, 44, 32, 115, 105, 103, 110, 101, 100, 32, 108, 111, 110, 103, 41, 32, 91, 119, 105, 116, 104, 32, 76, 79, 65, 68, 32, 61, 32, 83, 105, 109, 112, 108, 101, 76, 111, 97, 100, 60, 95, 95, 104, 97, 108, 102, 44, 32, 102, 108, 111, 97, 116, 62, 59, 32, 83, 84, 79, 82, 69, 32, 61, 32, 83, 105, 109, 112, 108, 101, 83, 116, 111, 114, 101, 60, 95, 95, 104, 97, 108, 102, 44, 32, 102, 108, 111, 97, 116, 62, 59, 32, 67, 111, 109, 112, 117, 116, 101, 84, 121, 112, 101, 32, 61, 32, 102, 108, 111, 97, 116, 59, 32, 105, 110, 116, 32, 112, 97, 99, 107, 95, 115, 105, 122, 101, 32, 61, 32, 49, 59, 32, 105, 110, 116, 32, 99, 111, 108, 115, 95, 112, 101, 114, 95, 116, 104, 114, 101, 97, 100, 32, 61, 32, 49, 59, 32, 105, 110, 116, 32, 116, 104, 114, 101, 97, 100, 95, 103, 114, 111, 117, 112, 95, 119, 105, 100, 116, 104, 32, 61, 32, 50, 59, 32, 105, 110, 116, 32, 114, 111, 119, 115, 95, 112, 101, 114, 95, 97, 99, 99, 101, 115, 115, 32, 61, 32, 50, 59, 32, 95, 95, 110, 118, 95, 98, 111, 111, 108, 32, 112, 97, 100, 100, 105, 110, 103, 32, 61, 32, 102, 97, 108, 115, 101, 59, 32, 111, 110, 101, 102, 108, 111, 119, 58, 58, 99, 117, 100, 97, 58, 58, 115, 111, 102, 116, 109, 97, 120, 58, 58, 65, 108, 103, 111, 114, 105, 116, 104, 109, 32, 97, 108, 103, 111, 114, 105, 116, 104, 109, 32, 61, 32, 111, 110, 101, 102, 108, 111, 119, 58, 58, 99, 117, 100, 97, 58, 58, 115, 111, 102, 116, 109, 97, 120, 58, 58, 65, 108, 103, 111, 114, 105, 116, 104, 109, 58, 58, 107, 83, 111, 102, 116, 109, 97, 120, 93};
.global .align 1 .b8 __unnamed_200[395] = {118, 111, 105, 100, 32, 111, 110, 101, 102, 108, 111, 119, 58, 58, 99, 117, 100, 97, 58, 58, 115, 111, 102, 116, 109, 97, 120, 58, 58, 83, 111, 102, 116, 109, 97, 120, 87, 97, 114, 112, 73, 109, 112, 108, 40, 76, 79, 65, 68, 44, 32, 83, 84, 79, 82, 69, 44, 32, 115, 105, 103, 110, 101, 100, 32, 108, 111, 110, 103, 44, 32, 115, 105, 103, 110, 101, 100, 32, 108, 111, 110, 103, 41, 32, 91, 119, 105, 116, 104, 32, 76, 79, 65, 68, 32, 61, 32, 83, 105, 109, 112, 108, 101, 76, 111, 97, 100, 60, 95, 95, 104, 97, 108, 102, 44, 32, 102, 108, 111, 97, 116, 62, 59, 32, 83, 84, 79, 82, 69, 32, 61, 32, 83, 105, 109, 112, 108, 101, 83, 116, 111, 114, 101, 60, 95, 95, 104, 97, 108, 102, 44, 32, 102, 108, 111, 97, 116, 62, 59, 32, 67, 111, 109, 112, 117, 116, 101, 84, 121, 112, 101, 32, 61, 32, 102, 108, 111, 97, 116, 59, 32, 105, 110, 116, 32, 112, 97, 99, 107, 95, 115, 105, 122, 101, 32, 61, 32, 49, 59, 32, 105, 110, 116, 32, 99, 111, 108, 115, 95, 112, 101, 114, 95, 116, 104, 114, 101, 97, 100, 32, 61, 32, 49, 59, 32, 105, 110, 116, 32, 116, 104, 114, 101, 97, 100, 95, 103, 114, 111, 117, 112, 95, 119, 105, 100, 116, 104, 32, 61, 32, 50, 59, 32, 105, 110, 116, 32, 114, 111, 119, 115, 95, 112, 101, 114, 95, 97, 99, 99, 101, 115, 115, 32, 61, 32, 50, 59, 32, 95, 95, 110, 118, 95, 98, 111, 111, 108, 32, 112, 97, 100, 100, 105, 110, 103, 32, 61, 32, 116, 114, 117, 101, 59, 32, 111, 110, 101, 102, 108, 111, 119, 58, 58, 99, 117, 100, 97, 58, 58, 115, 111, 102, 116, 109, 97, 120, 58, 58, 65, 108, 103, 111, 114, 105, 116, 104, 109, 32, 97, 108, 103, 111, 114, 105, 116, 104, 109, 32, 61, 32, 111, 110, 101, 102, 108, 111, 119, 58, 58, 99, 117, 100, 97, 58, 58, 115, 111, 102, 116, 109, 97, 120, 58, 58, 65, 108, 103, 111, 114, 105, 116, 104, 109, 58, 58, 107, 83, 111, 102, 116, 109, 97, 120, 93};
.global .align 1 .b8 __unnamed_201[396] = {118, 111, 105, 100, 32, 111, 110, 101, 102, 108, 111, 119, 58, 58, 99, 117, 100, 97, 58, 58, 115, 111, 102, 116, 109, 97, 120, 58, 58, 83, 111, 102, 116, 109, 97, 120, 87, 97, 114, 112, 73, 109, 112, 108, 40, 76, 79, 65, 68, 44, 32, 83, 84, 79, 82, 69, 44, 32, 115, 105, 103, 110, 101, 100, 32, 108, 111, 110, 103, 44, 32, 115, 105, 103, 110, 101, 100, 32, 108, 111, 110, 103, 41, 32, 91, 119, 105, 116, 104, 32, 76, 79, 65, 68, 32, 61, 32, 83, 105, 109, 112, 108, 101, 76, 111, 97, 100, 60, 95, 95, 104, 97, 108, 102, 44, 32, 102, 108, 111, 97, 116, 62, 59, 32, 83, 84, 79, 82, 69, 32, 61, 32, 83, 105, 109, 112, 108, 101, 83, 116, 111, 114, 101, 60, 95, 95, 104, 97, 108, 102, 44, 32, 102, 108, 111, 97, 116, 62, 59, 32, 67, 111, 109, 112, 117, 116, 101, 84, 121, 112, 101, 32, 61, 32, 102, 108, 111, 97, 116, 59, 32, 105, 110, 116, 32, 112, 97, 99, 107, 95, 115, 105, 122, 101, 32, 61, 32, 49, 59, 32, 105, 110, 116, 32, 99, 111, 108, 115, 95, 112, 101, 114, 95, 116, 104, 114, 101, 97, 100, 32, 61, 32, 49, 59, 32, 105, 110, 116, 32, 116, 104, 114, 101, 97, 100, 95, 103, 114, 111, 117, 112, 95, 119, 105, 100, 116, 104, 32, 61, 32, 50, 59, 32, 105, 110, 116, 32, 114, 111, 119, 115, 95, 112, 101, 114, 95, 97, 99, 99, 101, 115, 115, 32, 61, 32, 49, 59, 32, 95, 95, 110, 118, 95, 98, 111, 111, 108, 32, 112, 97, 100, 100, 105, 110, 103, 32, 61, 32, 102, 97, 108, 115, 101, 59, 32, 111, 110, 101, 102, 108, 111, 119, 58, 58, 99, 117, 100, 97, 58, 58, 115, 111, 102, 116, 109, 97, 120, 58, 58, 65, 108, 103, 111, 114, 105, 116, 104, 109, 32, 97, 108, 103, 111, 114, 105, 116, 104, 109, 32, 61, 32, 111, 110, 101, 102, 108, 111, 119, 58, 58, 99, 117, 100, 97, 58, 58, 115, 111, 102, 116, 109, 97, 120, 58, 58, 65, 108, 103, 111, 114, 105, 116, 104, 109, 58, 58, 107, 83, 111, 102, 116, 109, 97, 120, 93};
.global .align 1 .b8 __unnamed_202[395] = {118, 111, 105, 100, 32, 111, 110, 101, 102, 108, 111, 119, 58, 58, 99, 117, 100, 97, 58, 58, 115, 111, 102, 116, 109, 97, 120, 58, 58, 83, 111, 102, 116, 109, 97, 120, 87, 97, 114, 112, 73, 109, 112, 108, 40, 76, 79, 65, 68, 44, 32, 83, 84, 79, 82, 69, 44, 32, 115, 105, 103, 110, 101, 100, 32, 108, 111, 110, 103, 44, 32, 115, 105, 103, 110, 101, 100, 32, 108, 111, 110, 103, 41, 32, 91, 119, 105, 116, 104, 32, 76, 79, 65, 68, 32, 61, 32, 83, 105, 109, 112, 108, 101, 76, 111, 97, 100, 60, 95, 95, 104, 97, 108, 102, 44, 32, 102, 108, 111, 97, 116, 62, 59, 32, 83, 84, 79, 82, 69, 32, 61, 32, 83, 105, 109, 112, 108, 101, 83, 116, 111, 114, 101, 60, 95, 95, 104, 97, 108, 102, 44, 32, 102, 108, 111, 97, 116, 62, 59, 32, 67, 111, 109, 112, 117, 116, 101, 84, 121, 112, 101, 32, 61, 32, 102, 108, 111, 97, 116, 59, 32, 105, 110, 116, 32, 112, 97, 99, 107, 95, 115, 105, 122, 101, 32, 61, 32, 49, 59, 32, 105, 110, 116, 32, 99, 111, 108, 115, 95, 112, 101, 114, 95, 116, 104, 114, 101, 97, 100, 32, 61, 32, 49, 59, 32, 105, 110, 116, 32, 116, 104, 114, 101, 97, 100, 95, 103, 114, 111, 117, 112, 95, 119, 105, 100, 116, 104, 32, 61, 32, 50, 59, 32, 105, 110, 116, 32, 114, 111, 119, 115, 95, 112, 101, 114, 95, 97, 99, 99, 101, 115, 115, 32, 61, 32, 49, 59, 32, 95, 95, 110, 118, 95, 98, 111, 111, 108, 32, 112, 97, 100, 100, 105, 110, 103, 32, 61, 32, 116, 114, 117, 101, 59, 32, 111, 110, 101, 102, 108, 111, 119, 58, 58, 99, 117, 100, 97, 58, 58, 115, 111, 102, 116, 109, 97, 120, 58, 58, 65, 108, 103, 111, 114, 105, 116, 104, 109, 32, 97, 108, 103, 111, 114, 105, 116, 104, 109, 32, 61, 32, 111, 110, 101, 102, 108, 111, 119, 58, 58, 99, 117, 100, 97, 58, 58, 115, 111, 102, 116, 109, 97, 120, 58, 58, 65, 108, 103, 111, 114, 105, 116, 104, 109, 58, 58, 107, 83, 111, 102, 116, 109, 97, 120, 93};
.global .align 1 .b8 __unnamed_203[396] = {118, 111, 105, 100, 32, 111, 110, 101, 102, 108, 111, 119, 58, 58, 99, 117, 100, 97, 58, 58, 115, 111, 102, 116, 109, 97, 120, 58, 58, 83, 111, 102, 116, 109, 97, 120, 87, 97, 114, 112, 73, 109, 112, 108, 40, 76, 79, 65, 68, 44, 32, 83, 84, 79, 82, 69, 44, 32, 115, 105, 103, 110, 101, 100, 32, 108, 111, 110, 103, 44, 32, 115, 105, 103, 110, 101, 100, 32, 108, 111, 110, 103, 41, 32, 91, 119, 105, 116, 104, 32, 76, 79, 65, 68, 32, 61, 32, 83, 105, 109, 112, 108, 101, 76, 111, 97, 100, 60, 95, 95, 104, 97, 108, 102, 44, 32, 102, 108, 111, 97, 116, 62, 59, 32, 83, 84, 79, 82, 69, 32, 61, 32, 83, 105, 109, 112, 108, 101, 83, 116, 111, 114, 101, 60, 95, 95, 104, 97, 108, 102, 44, 32, 102, 108, 111, 97, 116, 62, 59, 32, 67, 111, 109, 112, 117, 116, 101, 84, 121, 112, 101, 32, 61, 32, 102, 108, 111, 97, 116, 59, 32, 105, 110, 116, 32, 112, 97, 99, 107, 95, 115, 105, 122, 101, 32, 61, 32, 49, 59, 32, 105, 110, 116, 32, 99, 111, 108, 115, 95, 112, 101, 114, 95, 116, 104, 114, 101, 97, 100, 32, 61, 32, 49, 59, 32, 105, 110, 116, 32, 116, 104, 114, 101, 97, 100, 95, 103, 114, 111, 117, 112, 95, 119, 105, 100, 116, 104, 32, 61, 32, 52, 59, 32, 105, 110, 116, 32, 114, 111, 119, 115, 95, 112, 101, 114, 95, 97, 99, 99, 101, 115, 115, 32, 61, 32, 50, 59, 32, 95, 95, 110, 118, 95, 98, 111, 111, 108, 32, 112, 97, 100, 100, 105, 110, 103, 32, 61, 32, 102, 97, 108, 115, 101, 59, 32, 111, 110, 101, 102, 108, 111, 119, 58, 58, 99, 117, 100, 97, 58, 58, 115, 111, 102, 116, 109, 97, 120, 58, 58, 65, 108, 103, 111, 114, 105, 116, 104, 109, 32, 97, 108, 103, 111, 114, 105, 116, 104, 109, 32, 61, 32, 111, 110, 101, 102, 108, 111, 119, 58, 58, 99, 117, 100, 97, 58, 58, 115, 111, 102, 116, 109, 97, 120, 58, 58, 65, 108, 103, 111, 114, 105, 116, 104, 109, 58, 58, 107, 83, 111, 102, 116, 109, 97, 120, 93};
.global .align 1 .b8 __unnamed_204[395] = {118, 111, 105, 100, 32, 111, 110, 101, 102, 108, 111, 119, 58, 58, 99, 117, 100, 97, 58, 58, 115, 111, 102, 116, 109, 97, 120, 58, 58, 83, 111, 102, 116, 109, 97, 120, 87, 97, 114, 112, 73, 109, 112, 108, 40, 76, 79, 65, 68, 44, 32, 83, 84, 79, 82, 69, 44, 32, 115, 105, 103, 110, 101, 100, 32, 108, 111, 110, 103, 44, 32, 115, 105, 103, 110, 101, 100, 32, 108, 111, 110, 103, 41, 32, 91, 119, 105, 116, 104, 32, 76, 79, 65, 68, 32, 61, 32, 83, 105, 109, 112, 108, 101, 76, 111, 97, 100, 60, 95, 95, 104, 97, 108, 102, 44, 32, 102, 108, 111, 97, 116, 62, 59, 32, 83, 84, 79, 82, 69, 32, 61, 32, 83, 105, 109, 112, 108, 101, 83, 116, 111, 114, 101, 60, 95, 95, 104, 97, 108, 102, 44, 32, 102, 108, 111, 97, 116, 62, 59, 32, 67, 111, 109, 112, 117, 116, 101, 84, 121, 112, 101, 32, 61, 32, 102, 108, 111, 97, 116, 59, 32, 105, 110, 116, 32, 112, 97, 99, 107, 95, 115, 105, 122, 101, 32, 61, 32, 49, 59, 32, 105, 110, 116, 32, 99, 111, 108, 115, 95, 112, 101, 114, 95, 116, 104, 114, 101, 97, 100, 32, 61, 32, 49, 59, 32, 105, 110, 116, 32, 116, 104, 114, 101, 97, 100, 95, 103, 114, 111, 117, 112, 95, 119, 105, 100, 116, 104, 32, 61, 32, 52, 59, 32, 105, 110, 116, 32, 114, 111, 119, 115, 95, 112, 101, 114, 95, 97, 99, 99, 101, 115, 115, 32, 61, 32, 50, 59, 32, 95, 95, 110, 118, 95, 98, 111, 111, 108, 32, 112, 97, 100, 100, 105, 110, 103, 32, 61, 32, 116, 114, 117, 101, 59, 32, 111, 110, 101, 102, 108, 111, 119, 58, 58, 99, 117, 100, 97, 58, 58, 115, 111, 102, 116, 109, 97, 120, 58, 58, 65, 108, 103, 111, 114, 105, 116, 104, 109, 32, 97, 108, 103, 111, 114, 105, 116, 104, 109, 32, 61, 32, 111, 110, 101, 102, 108, 111, 119, 58, 58, 99, 117, 100, 97, 58, 58, 115, 111, 102, 116, 109, 97, 120, 58, 58, 65, 108, 103, 111, 114, 105, 116, 104, 109, 58, 58, 107, 83, 111, 102, 116, 109, 97, 120, 93};
.global .align 1 .b8 __unnamed_205[396] = {118, 111, 105, 100, 32, 111, 110, 101, 102, 108, 111, 119, 58, 58, 99, 117, 100, 97, 58, 58, 115, 111, 102, 116, 109, 97, 120, 58, 58, 83, 111, 102, 116, 109, 97, 120, 87, 97, 114, 112, 73, 109, 112, 108, 40, 76, 79, 65, 68, 44, 32, 83, 84, 79, 82, 69, 44, 32, 115, 105, 103, 110, 101, 100, 32, 108, 111, 110, 103, 44, 32, 115, 105, 103, 110, 101, 100, 32, 108, 111, 110, 103, 41, 32, 91, 119, 105, 116, 104, 32, 76, 79, 65, 68, 32, 61, 32, 83, 105, 109, 112, 108, 101, 76, 111, 97, 100, 60, 95, 95, 104, 97, 108, 102, 44, 32, 102, 108, 111, 97, 116, 62, 59, 32, 83, 84, 79, 82, 69, 32, 61, 32, 83, 105, 109, 112, 108, 101, 83, 116, 111, 114, 101, 60, 95, 95, 104, 97, 108, 102, 44, 32, 102, 108, 111, 97, 116, 62, 59, 32, 67, 111, 109, 112, 117, 116, 101, 84, 121, 112, 101, 32, 61, 32, 102, 108, 111, 97, 116, 59, 32, 105, 110, 116, 32, 112, 97, 99, 107, 95, 115, 105, 122, 101, 32, 61, 32, 49, 59, 32, 105, 110, 116, 32, 99, 111, 108, 115, 95, 112, 101, 114, 95, 116, 104, 114, 101, 97, 100, 32, 61, 32, 49, 59, 32, 105, 110, 116, 32, 116, 104, 114, 101, 97, 100, 95, 103, 114, 111, 117, 112, 95, 119, 105, 100, 116, 104, 32, 61, 32, 52, 59, 32, 105, 110, 116, 32, 114, 111, 119, 115, 95, 112, 101, 114, 95, 97, 99, 99, 101, 115, 115, 32, 61, 32, 49, 59, 32, 95, 95, 110, 118, 95, 98, 111, 111, 108, 32, 112, 97, 100, 100, 105, 110, 103, 32, 61, 32, 102, 97, 108, 115, 101, 59, 32, 111, 110, 101, 102, 108, 111, 119, 58, 58, 99, 117, 100, 97, 58, 58, 115, 111, 102, 116, 109, 97, 120, 58, 58, 65, 108, 103, 111, 114, 105, 116, 104, 109, 32, 97, 108, 103, 111, 114, 105, 116, 104, 109, 32, 61, 32, 111, 110, 101, 102, 108, 111, 119, 58, 58, 99, 117, 100, 97, 58, 58, 115, 111, 102, 116, 109, 97, 120, 58, 58, 65, 108, 103, 111, 114, 105, 116, 104, 109, 58, 58, 107, 83, 111, 102, 116, 109, 97, 120, 93};
.global .align 1 .b8 __unnamed_206[395] = {118, 111, 105, 100, 32, 111, 110, 101, 102, 108, 111, 119, 58, 58, 99, 117, 100, 97, 58, 58, 115, 111, 102, 116, 109, 97, 120, 58, 58, 83, 111, 102, 116, 109, 97, 120, 87, 97, 114, 112, 73, 109, 112, 108, 40, 76, 79, 65, 68, 44, 32, 83, 84, 79, 82, 69, 44, 32, 115, 105, 103, 110, 101, 100, 32, 108, 111, 110, 103, 44, 32, 115, 105, 103, 110, 101, 100, 32, 108, 111, 110, 103, 41, 32, 91, 119, 105, 116, 104, 32, 76, 79, 65, 68, 32, 61, 32, 83, 105, 109, 112, 108, 101, 76, 111, 97, 100, 60, 95, 95, 104, 97, 108, 102, 44, 32, 102, 108, 111, 97, 116, 62, 59, 32, 83, 84, 79, 82, 69, 32, 61, 32, 83, 105, 109, 112, 108, 101, 83, 116, 111, 114, 101, 60, 95, 95, 104, 97, 108, 102, 44, 32, 102, 108, 111, 97, 116, 62, 59, 32, 67, 111, 109, 112, 117, 116, 101, 84, 121, 112, 101, 32, 61, 32, 102, 108, 111, 97, 116, 59, 32, 105, 110, 116, 32, 112, 97, 99, 107, 95, 115, 105, 122, 101, 32, 61, 32, 49, 59, 32, 105, 110, 116, 32, 99, 111, 108, 115, 95, 112, 101, 114, 95, 116, 104, 114, 101, 97, 100, 32, 61, 32, 49, 59, 32, 105, 110, 116, 32, 116, 104, 114, 101, 97, 100, 95, 103, 114, 111, 117, 112, 95, 119, 105, 100, 116, 104, 32, 61, 32, 52, 59, 32, 105, 110, 116, 32, 114, 111, 119, 115, 95, 112, 101, 114, 95, 97, 99, 99, 101, 115, 115, 32, 61, 32, 49, 59, 32, 95, 95, 110, 118, 95, 98, 111, 111, 108, 32, 112, 97, 100, 100, 105, 110, 103, 32, 61, 32, 116, 114, 117, 101, 59, 32, 111, 110, 101, 102, 108, 111, 119, 58, 58, 99, 117, 100, 97, 58, 58, 115, 111, 102, 116, 109, 97, 120, 58, 58, 65, 108, 103, 111, 114, 105, 116, 104, 109, 32, 97, 108, 103, 111, 114, 105, 116, 104, 109, 32, 61, 32, 111, 110, 101, 102, 108, 111, 119, 58, 58, 99, 117, 100, 97, 58, 58, 115, 111, 102, 116, 109, 97, 120, 58, 58, 65, 108, 103, 111, 114, 105, 116, 104, 109, 58, 58, 107, 83, 111, 102, 116, 109, 97, 120, 93};
.global .align 1 .b8 __unnamed_207[396] = {118, 111, 105, 100, 32, 111, 110, 101, 102, 108, 111, 119, 58, 58, 99, 117, 100, 97, 58, 58, 115, 111, 102, 116, 109, 97, 120, 58, 58, 83, 111, 102, 116, 109, 97, 120, 87, 97, 114, 112, 73, 109, 112, 108, 40, 76, 79, 65, 68, 44, 32, 83, 84, 79, 82, 69, 44, 32, 115, 105, 103, 110, 101, 100, 32, 108, 111, 110, 103, 44, 32, 115, 105, 103, 110, 101, 100, 32, 108, 111, 110, 103, 41, 32, 91, 119, 105, 116, 104, 32, 76, 79, 65, 68, 32, 61, 32, 83, 105, 109, 112, 108, 101, 76, 111, 97, 100, 60, 95, 95, 104, 97, 108, 102, 44, 32, 102, 108, 111, 97, 116, 62, 59, 32, 83, 84, 79, 82, 69, 32, 61, 32, 83, 105, 109, 112, 108, 101, 83, 116, 111, 114, 101, 60, 95, 95, 104, 97, 108, 102, 44, 32, 102, 108, 111, 97, 116, 62, 59, 32, 67, 111, 109, 112, 117, 116, 101, 84, 121, 112, 101, 32, 61, 32, 102, 108, 111, 97, 116, 59, 32, 105, 110, 116, 32, 112, 97, 99, 107, 95, 115, 105, 122, 101, 32, 61, 32, 49, 59, 32, 105, 110, 116, 32, 99, 111, 108, 115, 95, 112, 101, 114, 95, 116, 104, 114, 101, 97, 100, 32, 61, 32, 49, 59, 32, 105, 110, 116, 32, 116, 104, 114, 101, 97, 100, 95, 103, 114, 111, 117, 112, 95, 119, 105, 100, 116, 104, 32, 61, 32, 56, 59, 32, 105, 110, 116, 32, 114, 111, 119, 115, 95, 112, 101, 114, 95, 97, 99, 99, 101, 115, 115, 32, 61, 32, 50, 59, 32, 95, 95, 110, 118, 95, 98, 111, 111, 108, 32, 112, 97, 100, 100, 105, 110, 103, 32, 61, 32, 102, 97, 108, 115, 101, 59, 32, 111, 110, 101, 102, 108, 111, 119, 58, 58, 99, 117, 100, 97, 58, 58, 115, 111, 102, 116, 109, 97, 120, 58, 58, 65, 108, 103, 111, 114, 105, 116, 104, 109, 32, 97, 108, 103, 111, 114, 105, 116, 104, 109, 32, 61, 32, 111, 110, 101, 102, 108, 111, 119, 58, 58, 99, 117, 100, 97, 58, 58, 115, 111, 102, 116, 109, 97, 120, 58, 58, 65, 108, 103, 111, 114, 105, 116, 104, 109, 58, 58, 107, 83, 111, 102, 116, 109, 97, 120, 93};
.global .align 1 .b8 __unnamed_208[395] = {118, 111, 105, 100, 32, 111, 110, 101, 102, 108, 111, 119, 58, 58, 99, 117, 100, 97, 58, 58, 115, 111, 102, 116, 109, 97, 120, 58, 58, 83, 111, 102, 116, 109, 97, 120, 87, 97, 114, 112, 73, 109, 112, 108, 40, 76, 79, 65, 68, 44, 32, 83, 84, 79, 82, 69, 44, 32, 115, 105, 103, 110, 101, 100, 32, 108, 111, 110, 103, 44, 32, 115, 105, 103, 110, 101, 100, 32, 108, 111, 110, 103, 41, 32, 91, 119, 105, 116, 104, 32, 76, 79, 65, 68, 32, 61, 32, 83, 105, 109, 112, 108, 101, 76, 111, 97, 100, 60, 95, 95, 104, 97, 108, 102, 44, 32, 102, 108, 111, 97, 116, 62, 59, 32, 83, 84, 79, 82, 69, 32, 61, 32, 83, 105, 109, 112, 108, 101, 83, 116, 111, 114, 101, 60, 95, 95, 104, 97, 108, 102, 44, 32, 102, 108, 111, 97, 116, 62, 59, 32, 67, 111, 109, 112, 117, 116, 101, 84, 121, 112, 101, 32, 61, 32, 102, 108, 111, 97, 116, 59, 32, 105, 110, 116, 32, 112, 97, 99, 107, 95, 115, 105, 122, 101, 32, 61, 32, 49, 59, 32, 105, 110, 116, 32, 99, 111, 108, 115, 95, 112, 101, 114, 95, 116, 104, 114, 101, 97, 100, 32, 61, 32, 49, 59, 32, 105, 110, 116, 32, 116, 104, 114, 101, 97, 100, 95, 103, 114, 111, 117, 112, 95, 119, 105, 100, 116, 104, 32, 61, 32, 56, 59, 32, 105, 110, 116, 32, 114, 111, 119, 115, 95, 112, 101, 114, 95, 97, 99, 99, 101, 115, 115, 32, 61, 32, 50, 59, 32, 95, 95, 110, 118, 95, 98, 111, 111, 108, 32, 112, 97, 100, 100, 105, 110, 103, 32, 61, 32, 116, 114, 117, 101, 59, 32, 111, 110, 101, 102, 108, 111, 119, 58, 58, 99, 117, 100, 97, 58, 58, 115, 111, 102, 116, 109, 97, 120, 58, 58, 65, 108, 103, 111, 114, 105, 116, 104, 109, 32, 97, 108, 103, 111, 114, 105, 116, 104, 109, 32, 61, 32, 111, 110, 101, 102, 108, 111, 119, 58, 58, 99, 117, 100, 97, 58, 58, 115, 111, 102, 116, 109, 97, 120, 58, 58, 65, 108, 103, 111, 114, 105, 116, 104, 109, 58, 58, 107, 83, 111, 102, 116, 109, 97, 120, 93};
.global .align 1 .b8 __unnamed_209[396] = {118, 111, 105, 100, 32, 111, 110, 101, 102, 108, 111, 119, 58, 58, 99, 117, 100, 97, 58, 58, 115, 111, 102, 116, 109, 97, 120, 58, 58, 83, 111, 102, 116, 109, 97, 120, 87, 97, 114, 112, 73, 109, 112, 108, 40, 76, 79, 65, 68, 44, 32, 83, 84, 79, 82, 69, 44, 32, 115, 105, 103, 110, 101, 100, 32, 108, 111, 110, 103, 44, 32, 115, 105, 103, 110, 101, 100, 32, 108, 111, 110, 103, 41, 32, 91, 119, 105, 116, 104, 32, 76, 79, 65, 68, 32, 61, 32, 83, 105, 109, 112, 108, 101, 76, 111, 97, 100, 60, 95, 95, 104, 97, 108, 102, 44, 32, 102, 108, 111, 97, 116, 62, 59, 32, 83, 84, 79, 82, 69, 32, 61, 32, 83, 105, 109, 112, 108, 101, 83, 116, 111, 114, 101, 60, 95, 95, 104, 97, 108, 102, 44, 32, 102, 108, 111, 97, 116, 62, 59, 32, 67, 111, 109, 112, 117, 116, 101, 84, 121, 112, 101, 32, 61, 32, 102, 108, 111, 97, 116, 59, 32, 105, 110, 116, 32, 112, 97, 99, 107, 95, 115, 105, 122, 101, 32, 61, 32, 49, 59, 32, 105, 110, 116, 32, 99, 111, 108, 115, 95, 112, 101, 114, 95, 116, 104, 114, 101, 97, 100, 32, 61, 32, 49, 59, 32, 105, 110, 116, 32, 116, 104, 114, 101, 97, 100, 95, 103, 114, 111, 117, 112, 95, 119, 105, 100, 116, 104, 32, 61, 32, 56, 59, 32, 105, 110, 116, 32, 114, 111, 119, 115, 95, 112, 101, 114, 95, 97, 99, 99, 101, 115, 115, 32, 61, 32, 49, 59, 32, 95, 95, 110, 118, 95, 98, 111, 111, 108, 32, 112, 97, 100, 100, 105, 110, 103, 32, 61, 32, 102, 97, 108, 115, 101, 59, 32, 111, 110, 101, 102, 108, 111, 119, 58, 58, 99, 117, 100, 97, 58, 58, 115, 111, 102, 116, 109, 97, 120, 58, 58, 65, 108, 103, 111, 114, 105, 116, 104, 109, 32, 97, 108, 103, 111, 114, 105, 116, 104, 109, 32, 61, 32, 111, 110, 101, 102, 108, 111, 119, 58, 58, 99, 117, 100, 97, 58, 58, 115, 111, 102, 116, 109, 97, 120, 58, 58, 65, 108, 103, 111, 114, 105, 116, 104, 109, 58, 58, 107, 83, 111, 102, 116, 109, 97, 120, 93};
.global .align 1 .b8 __unnamed_210[395] = {118, 111, 105, 100, 32, 111, 110, 101, 102, 108, 111, 119, 58, 58, 99, 117, 100, 97, 58, 58, 115, 111, 102, 116, 109, 97, 120, 58, 58, 83, 111, 102, 116, 109, 97, 120, 87, 97, 114, 112, 73, 109, 112, 108, 40, 76, 79, 65, 68, 44, 32, 83, 84, 79, 82, 69, 44, 32, 115, 105, 103, 110, 101, 100, 32, 108, 111, 110, 103, 44, 32, 115, 105, 103, 110, 101, 100, 32, 108, 111, 110, 103, 41, 32, 91, 119, 105, 116, 104, 32, 76, 79, 65, 68, 32, 61, 32, 83, 105, 109, 112, 108, 101, 76, 111, 97, 100, 60, 95, 95, 104, 97, 108, 102, 44, 32, 102, 108, 111, 97, 116, 62, 59, 32, 83, 84, 79, 82, 69, 32, 61, 32, 83, 105, 109, 112, 108, 101, 83, 116, 111, 114, 101, 60, 95, 95, 104, 97, 108, 102, 44, 32, 102, 108, 111, 97, 116, 62, 59, 32, 67, 111, 109, 112, 117, 116, 101, 84, 121, 112, 101, 32, 61, 32, 102, 108, 111, 97, 116, 59, 32, 105, 110, 116, 32, 112, 97, 99, 107, 95, 115, 105, 122, 101, 32, 61, 32, 49, 59, 32, 105, 110, 116, 32, 99, 111, 108, 115, 95, 112, 101, 114, 95, 116, 104, 114, 101, 97, 100, 32, 61, 32, 49, 59, 32, 105, 110, 116, 32, 116, 104, 114, 101, 97, 100, 95, 103, 114, 111, 117, 112, 95, 119, 105, 100, 116, 104, 32, 61, 32, 56, 59, 32, 105, 110, 116, 32, 114, 111, 119, 115, 95, 112, 101, 114, 95, 97, 99, 99, 101, 115, 115, 32, 61, 32, 49, 59, 32, 95, 95, 110, 118, 95, 98, 111, 111, 108, 32, 112, 97, 100, 100, 105, 110, 103, 32, 61, 32, 116, 114, 117, 101, 59, 32, 111, 110, 101, 102, 108, 111, 119, 58, 58, 99, 117, 100, 97, 58, 58, 115, 111, 102, 116, 109, 97, 120, 58, 58, 65, 108, 103, 111, 114, 105, 116, 104, 109, 32, 97, 108, 103, 111, 114, 105, 116, 104, 109, 32, 61, 32, 111, 110, 101, 102, 108, 111, 119, 58, 58, 99, 117, 100, 97, 58, 58, 115, 111, 102, 116, 109, 97, 120, 58, 58, 65, 108, 103, 111, 114, 105, 116, 104, 109, 58, 58, 107, 83, 111, 102, 116, 109, 97, 120, 93};
.global .align 1 .b8 __unnamed_211[397] = {118, 111, 105, 100, 32, 111, 110, 101, 102, 108, 111, 119, 58, 58, 99, 117, 100, 97, 58, 58, 115, 111, 102, 116, 109, 97, 120, 58, 58, 83, 111, 102, 116, 109, 97, 120, 87, 97, 114, 112, 73, 109, 112, 108, 40, 76, 79, 65, 68, 44, 32, 83, 84, 79, 82, 69, 44, 32, 115, 105, 103, 110, 101, 100, 32, 108, 111, 110, 103, 44, 32, 115, 105, 103, 110, 101, 100, 32, 108, 111, 110, 103, 41, 32, 91, 119, 105, 116, 104, 32, 76, 79, 65, 68, 32, 61, 32, 83, 105, 109, 112, 108, 101, 76, 111, 97, 100, 60, 95, 95, 104, 97, 108, 102, 44, 32, 102, 108, 111, 97, 116, 62, 59, 32, 83, 84, 79, 82, 69, 32, 61, 32, 83, 105, 109, 112, 108, 101, 83, 116, 111, 114, 101, 60, 95, 95, 104, 97, 108, 102, 44, 32, 102, 108, 111, 97, 116, 62, 59, 32, 67, 111, 109, 112, 117, 116, 101, 84, 121, 112, 101, 32, 61, 32, 102, 108, 111, 97, 116, 59, 32, 105, 110, 116, 32, 112, 97, 99, 107, 95, 115, 105, 122, 101, 32, 61, 32, 49, 59, 32, 105, 110, 116, 32, 99, 111, 108, 115, 95, 112, 101, 114, 95, 116, 104, 114, 101, 97, 100, 32, 61, 32, 49, 59, 32, 105, 110, 116, 32, 116, 104, 114, 101, 97, 100, 95, 103, 114, 111, 117, 112, 95, 119, 105, 100, 116, 104, 32, 61, 32, 49, 54, 59, 32, 105, 110, 116, 32, 114, 111, 119, 115, 95, 112, 101, 114, 95, 97, 99, 99, 101, 115, 115, 32, 61, 32, 50, 59, 32, 95, 95, 110, 118, 95, 98, 111, 111, 108, 32, 112, 97, 100, 100, 105, 110, 103, 32, 61, 32, 102, 97, 108, 115, 101, 59, 32, 111, 110, 101, 102, 108, 111, 119, 58, 58, 99, 117, 100, 97, 58, 58, 115, 111, 102, 116, 109, 97, 120, 58, 58, 65, 108, 103, 111, 114, 105, 116, 104, 109, 32, 97, 108, 103, 111, 114, 105, 116, 104, 109, 32, 61, 32, 111, 110, 101, 102, 108, 111, 119, 58, 58, 99, 117, 100, 97, 58, 58, 115, 111, 102, 116, 109, 97, 120, 58, 58, 65, 108, 103, 111, 114, 105, 116, 104, 109, 58, 58, 107, 83, 111, 102, 116, 109, 97, 120, 93};
.global .align 1 .b8 __unnamed_212[396] = {118, 111, 105, 100, 32, 111, 110, 101, 102, 108, 111, 119, 58, 58, 99, 117, 100, 97, 58, 58, 115, 111, 102, 116, 109, 97, 120, 58, 58, 83, 111, 102, 116, 109, 97, 120, 87, 97, 114, 112, 73, 109, 112, 108, 40, 76, 79, 65, 68, 44, 32, 83, 84, 79, 82, 69, 44, 32, 115, 105, 103, 110, 101, 100, 32, 108, 111, 110, 103, 44, 32, 115, 105, 103, 110, 101, 100, 32, 108, 111, 110, 103, 41, 32, 91, 119, 105, 116, 104, 32, 76, 79, 65, 68, 32, 61, 32, 83, 105, 109, 112, 108, 101, 76, 111, 97, 100, 60, 95, 95, 104, 97, 108, 102, 44, 32, 102, 108, 111, 97, 116, 62, 59, 32, 83, 84, 79, 82, 69, 32, 61, 32, 83, 105, 109, 112, 108, 101, 83, 116, 111, 114, 101, 60, 95, 95, 104, 97, 108, 102, 44, 32, 102, 108, 111, 97, 116, 62, 59, 32, 67, 111, 109, 112, 117, 116, 101, 84, 121, 112, 101, 32, 61, 32, 102, 108, 111, 97, 116, 59, 32, 105, 110, 116, 32, 112, 97, 99, 107, 95, 115, 105, 122, 101, 32, 61, 32, 49, 59, 32, 105, 110, 116, 32, 99, 111, 108, 115, 95, 112, 101, 114, 95, 116, 104, 114, 101, 97, 100, 32, 61, 32, 49, 59, 32, 105, 110, 116, 32, 116, 104, 114, 101, 97, 100, 95, 103, 114, 111, 117, 112, 95, 119, 105, 100, 116, 104, 32, 61, 32, 49, 54, 59, 32, 105, 110, 116, 32, 114, 111, 119, 115, 95, 112, 101, 114, 95, 97, 99, 99, 101, 115, 115, 32, 61, 32, 50, 59, 32, 95, 95, 110, 118, 95, 98, 111, 111, 108, 32, 112, 97, 100, 100, 105, 110, 103, 32, 61, 32, 116, 114, 117, 101, 59, 32, 111, 110, 101, 102, 108, 111, 119, 58, 58, 99, 117, 100, 97, 58, 58, 115, 111, 102, 116, 109, 97, 120, 58, 58, 65, 108, 103, 111, 114, 105, 116, 104, 109, 32, 97, 108, 103, 111, 114, 105, 116, 104, 109, 32, 61, 32, 111, 110, 101, 102, 108, 111, 119, 58, 58, 99, 117, 100, 97, 58, 58, 115, 111, 102, 116, 109, 97, 120, 58, 58, 65, 108, 103, 111, 114, 105, 116, 104, 109, 58, 58, 107, 83, 111, 102, 116, 109, 97, 120, 93};
.global .align 1 .b8 __unnamed_213[397] = {118, 111, 105, 100, 32, 111, 110, 101, 102, 108, 111, 119, 58, 58, 99, 117, 100, 97, 58, 58, 115, 111, 102, 116, 109, 97, 120, 58, 58, 83, 111, 102, 116, 109, 97, 120, 87, 97, 114, 112, 73, 109, 112, 108, 40, 76, 79, 65, 68, 44, 32, 83, 84, 79, 82, 69, 44, 32, 115, 105, 103, 110, 101, 100, 32, 108, 111, 110, 103, 44, 32, 115, 105, 103, 110, 101, 100, 32, 108, 111, 110, 103, 41, 32, 91, 119, 105, 116, 104, 32, 76, 79, 65, 68, 32, 61, 32, 83, 105, 109, 112, 108, 101, 76, 111, 97, 100, 60, 95, 95, 104, 97, 108, 102, 44, 32, 102, 108, 111, 97, 116, 62, 59, 32, 83, 84, 79, 82, 69, 32, 61, 32, 83, 105, 109, 112, 108, 101, 83, 116, 111, 114, 101, 60, 95, 95, 104, 97, 108, 102, 44, 32, 102, 108, 111, 97, 116, 62, 59, 32, 67, 111, 109, 112, 117, 116, 101, 84, 121, 112, 101, 32, 61, 32, 102, 108, 111, 97, 116, 59, 32, 105, 110, 116, 32, 112, 97, 99, 107, 95, 115, 105, 122, 101, 32, 61, 32, 49, 59, 32, 105, 110, 116, 32, 99, 111, 108, 115, 95, 112, 101, 114, 95, 116, 104, 114, 101, 97, 100, 32, 61, 32, 49, 59, 32, 105, 110, 116, 32, 116, 104, 114, 101, 97, 100, 95, 103, 114, 111, 117, 112, 95, 119, 105, 100, 116, 104, 32, 61, 32, 49, 54, 59, 32, 105, 110, 116, 32, 114, 111, 119, 115, 95, 112, 101, 114, 95, 97, 99, 99, 101, 115, 115, 32, 61, 32, 49, 59, 32, 95, 95, 110, 118, 95, 98, 111, 111, 108, 32, 112, 97, 100, 100, 105, 110, 103, 32, 61, 32, 102, 97, 108, 115, 101, 59, 32, 111, 110, 101, 102, 108, 111, 119, 58, 58, 99, 117, 100, 97, 58, 58, 115, 111, 102, 116, 109, 97, 120, 58, 58, 65, 108, 103, 111, 114, 105, 116, 104, 109, 32, 97, 108, 103, 111, 114, 105, 116, 104, 109, 32, 61, 32, 111, 110, 101, 102, 108, 111, 119, 58, 58, 99, 117, 100, 97, 58, 58, 115, 111, 102, 116, 109, 97, 120, 58, 58, 65, 108, 103, 111, 114, 105, 116, 104, 109, 58, 58, 107, 83, 111, 102, 116, 109, 97, 120, 93};
.global .align 1 .b8 __unnamed_214[396] = {118, 111, 105, 100, 32, 111, 110, 101, 102, 108, 111, 119, 58, 58, 99, 117, 100, 97, 58, 58, 115, 111, 102, 116, 109, 97, 120, 58, 58, 83, 111, 102, 116, 109, 97, 120, 87, 97, 114, 112, 73, 109, 112, 108, 40, 76, 79, 65, 68, 44, 32, 83, 84, 79, 82, 69, 44, 32, 115, 105, 103, 110, 101, 100, 32, 108, 111, 110, 103, 44, 32, 115, 105, 103, 110, 101, 100, 32, 108, 111, 110, 103, 41, 32, 91, 119, 105, 116, 104, 32, 76, 79, 65, 68, 32, 61, 32, 83, 105, 109, 112, 108, 101, 76, 111, 97, 100, 60, 95, 95, 104, 97, 108, 102, 44, 32, 102, 108, 111, 97, 116, 62, 59, 32, 83, 84, 79, 82, 69, 32, 61, 32, 83, 105, 109, 112, 108, 101, 83, 116, 111, 114, 101, 60, 95, 95, 104, 97, 108, 102, 44, 32, 102, 108, 111, 97, 116, 62, 59, 32, 67, 111, 109, 112, 117, 116, 101, 84, 121, 112, 101, 32, 61, 32, 102, 108, 111, 97, 116, 59, 32, 105, 110, 116, 32, 112, 97, 99, 107, 95, 115, 105, 122, 101, 32, 61, 32, 49, 59, 32, 105, 110, 116, 32, 99, 111, 108, 115, 95, 112, 101, 114, 95, 116, 104, 114, 101, 97, 100, 32, 61, 32, 49, 59, 32, 105, 110, 116, 32, 116, 104, 114, 101, 97, 100, 95, 103, 114, 111, 117, 112, 95, 119, 105, 100, 116, 104, 32, 61, 32, 49, 54, 59, 32, 105, 110, 116, 32, 114, 111, 119, 115, 95, 112, 101, 114, 95, 97, 99, 99, 101, 115, 115, 32, 61, 32, 49, 59, 32, 95, 95, 110, 118, 95, 98, 111, 111, 108, 32, 112, 97, 100, 100, 105, 110, 103, 32, 61, 32, 116, 114, 117, 101, 59, 32, 111, 110, 101, 102, 108, 111, 119, 58, 58, 99, 117, 100, 97, 58, 58, 115, 111, 102, 116, 109, 97, 120, 58, 58, 65, 108, 103, 111, 114, 105, 116, 104, 109, 32, 97, 108, 103, 111, 114, 105, 116, 104, 109, 32, 61, 32, 111, 110, 101, 102, 108, 111, 119, 58, 58, 99, 117, 100, 97, 58, 58, 115, 111, 102, 116, 109, 97, 120, 58, 58, 65, 108, 103, 111, 114, 105, 116, 104, 109, 58, 58, 107, 83, 111, 102, 116, 109, 97, 120, 93};
.global .align 1 .b8 __unnamed_215[397] = {118, 111, 105, 100, 32, 111, 110, 101, 102, 108, 111, 119, 58, 58, 99, 117, 100, 97, 58, 58, 115, 111, 102, 116, 109, 97, 120, 58, 58, 83, 111, 102, 116, 109, 97, 120, 87, 97, 114, 112, 73, 109, 112, 108, 40, 76, 79, 65, 68, 44, 32, 83, 84, 79, 82, 69, 44, 32, 115, 105, 103, 110, 101, 100, 32, 108, 111, 110, 103, 44, 32, 115, 105, 103, 110, 101, 100, 32, 108, 111, 110, 103, 41, 32, 91, 119, 105, 116, 104, 32, 76, 79, 65, 68, 32, 61, 32, 83, 105, 109, 112, 108, 101, 76, 111, 97, 100, 60, 95, 95, 104, 97, 108, 102, 44, 32, 102, 108, 111, 97, 116, 62, 59, 32, 83, 84, 79, 82, 69, 32, 61, 32, 83, 105, 109, 112, 108, 101, 83, 116, 111, 114, 101, 60, 95, 95, 104, 97, 108, 102, 44, 32, 102, 108, 111, 97, 116, 62, 59, 32, 67, 111, 109, 112, 117, 116, 101, 84, 121, 112, 101, 32, 61, 32, 102, 108, 111, 97, 116, 59, 32, 105, 110, 116, 32, 112, 97, 99, 107, 95, 115, 105, 122, 101, 32, 61, 32, 49, 59, 32, 105, 110, 116, 32, 99, 111, 108, 115, 95, 112, 101, 114, 95, 116, 104, 114, 101, 97, 100, 32, 61, 32, 49, 59, 32, 105, 110, 116, 32, 116, 104, 114, 101, 97, 100, 95, 103, 114, 111, 117, 112, 95, 119, 105, 100, 116, 104, 32, 61, 32, 51, 50, 59, 32, 105, 110, 116, 32, 114, 111, 119, 115, 95, 112, 101, 114, 95, 97, 99, 99, 101, 115, 115, 32, 61, 32, 50, 59, 32, 95, 95, 110, 118, 95, 98, 111, 111, 108, 32, 112, 97, 100, 100, 105, 110, 103, 32, 61, 32, 102, 97, 108, 115, 101, 59, 32, 111, 110, 101, 102, 108, 111, 119, 58, 58, 99, 117, 100, 97, 58, 58, 115, 111, 102, 116, 109, 97, 120, 58, 58, 65, 108, 103, 111, 114, 105, 116, 104, 109, 32, 97, 108, 103, 111, 114, 105, 116, 104, 109, 32, 61, 32, 111, 110, 101, 102, 108, 111, 119, 58, 58, 99, 117, 100, 97, 58, 58, 115, 111, 102, 116, 109, 97, 120, 58, 58, 65, 108, 103, 111, 114, 105, 116, 104, 109, 58, 58, 107, 83, 111, 102, 116, 109, 97, 120, 93};
.global .align 1 .b8 __unnamed_216[396] = {118, 111, 105, 100, 32, 111, 110, 101, 102, 108, 111, 119, 58, 58, 99, 117, 100, 97, 58, 58, 115, 111, 102, 116, 109, 97, 120, 58, 58, 83, 111, 102, 116, 109, 97, 120, 87, 97, 114, 112, 73, 109, 112, 108, 40, 76, 79, 65, 68, 44, 32, 83, 84, 79, 82, 69, 44, 32, 115, 105, 103, 110, 101, 100, 32, 108, 111, 110, 103, 44, 32, 115, 105, 103, 110, 101, 100, 32, 108, 111, 110, 103, 41, 32, 91, 119, 105, 116, 104, 32, 76, 79, 65, 68, 32, 61, 32, 83, 105, 109, 112, 108, 101, 76, 111, 97, 100, 60, 95, 95, 104, 97, 108, 102, 44, 32, 102, 108, 111, 97, 116, 62, 59, 32, 83, 84, 79, 82, 69, 32, 61, 32, 83, 105, 109, 112, 108, 101, 83, 116, 111, 114, 101, 60, 95, 95, 104, 97, 108, 102, 44, 32, 102, 108, 111, 97, 116, 62, 59, 32, 67, 111, 109, 112, 117, 116, 101, 84, 121, 112, 101, 32, 61, 32, 102, 108, 111, 97, 116, 59, 32, 105, 110, 116, 32, 112, 97, 99, 107, 95, 115, 105, 122, 101, 32, 61, 32, 49, 59, 32, 105, 110, 116, 32, 99, 111, 108, 115, 95, 112, 101, 114, 95, 116, 104, 114, 101, 97, 100, 32, 61, 32, 49, 59, 32, 105, 110, 116, 32, 116, 104, 114, 101, 97, 100, 95, 103, 114, 111, 117, 112, 95, 119, 105, 100, 116, 104, 32, 61, 32, 51, 50, 59, 32, 105, 110, 116, 32, 114, 111, 119, 115, 95, 112, 101, 114, 95, 97, 99, 99, 101, 115, 115, 32, 61, 32, 50, 59, 32, 95, 95, 110, 118, 95, 98, 111, 111, 108, 32, 112, 97, 100, 100, 105, 110, 103, 32, 61, 32, 116, 114, 117, 101, 59, 32, 111, 110, 101, 102, 108, 111, 119, 58, 58, 99, 117, 100, 97, 58, 58, 115, 111, 102, 116, 109, 97, 120, 58, 58, 65, 108, 103, 111, 114, 105, 116, 104, 109, 32, 97, 108, 103, 111, 114, 105, 116, 104, 109, 32, 61, 32, 111, 110, 101, 102, 108, 111, 119, 58, 58, 99, 117, 100, 97, 58, 58, 115, 111, 102, 116, 109, 97, 120, 58, 58, 65, 108, 103, 111, 114, 105, 116, 104, 109, 58, 58, 107, 83, 111, 102, 116, 109, 97, 120, 93};
.global .align 1 .b8 __unnamed_217[397] = {118, 111, 105, 100, 32, 111, 110, 101, 102, 108, 111, 119, 58, 58, 99, 117, 100, 97, 58, 58, 115, 111, 102, 116, 109, 97, 120, 58, 58, 83, 111, 102, 116, 109, 97, 120, 87, 97, 114, 112, 73, 109, 112, 108, 40, 76, 79, 65, 68, 44, 32, 83, 84, 79, 82, 69, 44, 32, 115, 105, 103, 110, 101, 100, 32, 108, 111, 110, 103, 44, 32, 115, 105, 103, 110, 101, 100, 32, 108, 111, 110, 103, 41, 32, 91, 119, 105, 116, 104, 32, 76, 79, 65, 68, 32, 61, 32, 83, 105, 109, 112, 108, 101, 76, 111, 97, 100, 60, 95, 95, 104, 97, 108, 102, 44, 32, 102, 108, 111, 97, 116, 62, 59, 32, 83, 84, 79, 82, 69, 32, 61, 32, 83, 105, 109, 112, 108, 101, 83, 116, 111, 114, 101, 60, 95, 95, 104, 97, 108, 102, 44, 32, 102, 108, 111, 97, 116, 62, 59, 32, 67, 111, 109, 112, 117, 116, 101, 84, 121, 112, 101, 32, 61, 32, 102, 108, 111, 97, 116, 59, 32, 105, 110, 116, 32, 112, 97, 99, 107, 95, 115, 105, 122, 101, 32, 61, 32, 49, 59, 32, 105, 110, 116, 32, 99, 111, 108, 115, 95, 112, 101, 114, 95, 116, 104, 114, 101, 97, 100, 32, 61, 32, 49, 59, 32, 105, 110, 116, 32, 116, 104, 114, 101, 97, 100, 95, 103, 114, 111, 117, 112, 95, 119, 105, 100, 116, 104, 32, 61, 32, 51, 50, 59, 32, 105, 110, 116, 32, 114, 111, 119, 115, 95, 112, 101, 114, 95, 97, 99, 99, 101, 115, 115, 32, 61, 32, 49, 59, 32, 95, 95, 110, 118, 95, 98, 111, 111, 108, 32, 112, 97, 100, 100, 105, 110, 103, 32, 61, 32, 102, 97, 108, 115, 101, 59, 32, 111, 110, 101, 102, 108, 111, 119, 58, 58, 99, 117, 100, 97, 58, 58, 115, 111, 102, 116, 109, 97, 120, 58, 58, 65, 108, 103, 111, 114, 105, 116, 104, 109, 32, 97, 108, 103, 111, 114, 105, 116, 104, 109, 32, 61, 32, 111, 110, 101, 102, 108, 111, 119, 58, 58, 99, 117, 100, 97, 58, 58, 115, 111, 102, 116, 109, 97, 120, 58, 58, 65, 108, 103, 111, 114, 105, 116, 104, 109, 58, 58, 107, 83, 111, 102, 116, 109, 97, 120, 93};
.global .align 1 .b8 __unnamed_218[396] = {118, 111, 105, 100, 32, 111, 110, 101, 102, 108, 111, 119, 58, 58, 99, 117, 100, 97, 58, 58, 115, 111, 102, 116, 109, 97, 120, 58, 58, 83, 111, 102, 116, 109, 97, 120, 87, 97, 114, 112, 73, 109, 112, 108, 40, 76, 79, 65, 68, 44, 32, 83, 84, 79, 82, 69, 44, 32, 115, 105, 103, 110, 101, 100, 32, 108, 111, 110, 103, 44, 32, 115, 105, 103, 110, 101, 100, 32, 108, 111, 110, 103, 41, 32, 91, 119, 105, 116, 104, 32, 76, 79, 65, 68, 32, 61, 32, 83, 105, 109, 112, 108, 101, 76, 111, 97, 100, 60, 95, 95, 104, 97, 108, 102, 44, 32, 102, 108, 111, 97, 116, 62, 59, 32, 83, 84, 79, 82, 69, 32, 61, 32, 83, 105, 109, 112, 108, 101, 83, 116, 111, 114, 101, 60, 95, 95, 104, 97, 108, 102, 44, 32, 102, 108, 111, 97, 116, 62, 59, 32, 67, 111, 109, 112, 117, 116, 101, 84, 121, 112, 101, 32, 61, 32, 102, 108, 111, 97, 116, 59, 32, 105, 110, 116, 32, 112, 97, 99, 107, 95, 115, 105, 122, 101, 32, 61, 32, 49, 59, 32, 105, 110, 116, 32, 99, 111, 108, 115, 95, 112, 101, 114, 95, 116, 104, 114, 101, 97, 100, 32, 61, 32, 49, 59, 32, 105, 110, 116, 32, 116, 104, 114, 101, 97, 100, 95, 103, 114, 111, 117, 112, 95, 119, 105, 100, 116, 104, 32, 61, 32, 51, 50, 59, 32, 105, 110, 116, 32, 114, 111, 119, 115, 95, 112, 101, 114, 95, 97, 99, 99, 101, 115, 115, 32, 61, 32, 49, 59, 32, 95, 95, 110, 118, 95, 98, 111, 111, 108, 32, 112, 97, 100, 100, 105, 110, 103, 32, 61, 32, 116, 114, 117, 101, 59, 32, 111, 110, 101, 102, 108, 111, 119, 58, 58, 99, 117, 100, 97, 58, 58, 115, 111, 102, 116, 109, 97, 120, 58, 58, 65, 108, 103, 111, 114, 105, 116, 104, 109, 32, 97, 108, 103, 111, 114, 105, 116, 104, 109, 32, 61, 32, 111, 110, 101, 102, 108, 111, 119, 58, 58, 99, 117, 100, 97, 58, 58, 115, 111, 102, 116, 109, 97, 120, 58, 58, 65, 108, 103, 111, 114, 105, 116, 104, 109, 58, 58, 107, 83, 111, 102, 116, 109, 97, 120, 93};
.global .align 1 .b8 __unnamed_219[397] = {118, 111, 105, 100, 32, 111, 110, 101, 102, 108, 111, 119, 58, 58, 99, 117, 100, 97, 58, 58, 115, 111, 102, 116, 109, 97, 120, 58, 58, 83, 111, 102, 116, 109, 97, 120, 87, 97, 114, 112, 73, 109, 112, 108, 40, 76, 79, 65, 68, 44, 32, 83, 84, 79, 82, 69, 44, 32, 115, 105, 103, 110, 101, 100, 32, 108, 111, 110, 103, 44, 32, 115, 105, 103, 110, 101, 100, 32, 108, 111, 110, 103, 41, 32, 91, 119, 105, 116, 104, 32, 76, 79, 65, 68, 32, 61, 32, 83, 105, 109, 112, 108, 101, 76, 111, 97, 100, 60, 95, 95, 104, 97, 108, 102, 44, 32, 102, 108, 111, 97, 116, 62, 59, 32, 83, 84, 79, 82, 69, 32, 61, 32, 83, 105, 109, 112, 108, 101, 83, 116, 111, 114, 101, 60, 95, 95, 104, 97, 108, 102, 44, 32, 102, 108, 111, 97, 116, 62, 59, 32, 67, 111, 109, 112, 117, 116, 101, 84, 121, 112, 101, 32, 61, 32, 102, 108, 111, 97, 116, 59, 32, 105, 110, 116, 32, 112, 97, 99, 107, 95, 115, 105, 122, 101, 32, 61, 32, 49, 59, 32, 105, 110, 116, 32, 99, 111, 108, 115, 95, 112, 101, 114, 95, 116, 104, 114, 101, 97, 100, 32, 61, 32, 50, 59, 32, 105, 110, 116, 32, 116, 104, 114, 101, 97, 100, 95, 103, 114, 111, 117, 112, 95, 119, 105, 100, 116, 104, 32, 61, 32, 51, 50, 59, 32, 105, 110, 116, 32, 114, 111, 119, 115, 95, 112, 101, 114, 95, 97, 99, 99, 101, 115, 115, 32, 61, 32, 49, 59, 32, 95, 95, 110, 118, 95, 98, 111, 111, 108, 32, 112, 97, 100, 100, 105, 110, 103, 32, 61, 32, 102, 97, 108, 115, 101, 59, 32, 111, 110, 101, 102, 108, 111, 119, 58, 58, 99, 117, 100, 97, 58, 58, 115, 111, 102, 116, 109, 97, 120, 58, 58, 65, 108, 103, 111, 114, 105, 116, 104, 109, 32, 97, 108, 103, 111, 114, 105, 116, 104, 109, 32, 61, 32, 111, 110, 101, 102, 108, 111, 119, 58, 58, 99, 117, 100, 97, 58, 58, 115, 111, 102, 116, 109, 97, 120, 58, 58, 65, 108, 103, 111, 114, 105, 116, 104, 109, 58, 58, 107, 83, 111, 102, 116, 109, 97, 120, 93};
.global .align 1 .b8 __unnamed_220[396] = {118, 111, 105, 100, 32, 111, 110, 101, 102, 108, 111, 119, 58, 58, 99, 117, 100, 97, 58, 58, 115, 111, 102, 116, 109, 97, 120, 58, 58, 83, 111, 102, 116, 109, 97, 120, 87, 97, 114, 112, 73, 109, 112, 108, 40, 76, 79, 65, 68, 44, 32, 83, 84, 79, 82, 69, 44, 32, 115, 105, 103, 110, 101, 100, 32, 108, 111, 110, 103, 44, 32, 115, 105, 103, 110, 101, 100, 32, 108, 111, 110, 103, 41, 32, 91, 119, 105, 116, 104, 32, 76, 79, 65, 68, 32, 61, 32, 83, 105, 109, 112, 108, 101, 76, 111, 97, 100, 60, 95, 95, 104, 97, 108, 102, 44, 32, 102, 108, 111, 97, 116, 62, 59, 32, 83, 84, 79, 82, 69, 32, 61, 32, 83, 105, 109, 112, 108, 101, 83, 116, 111, 114, 101, 60, 95, 95, 104, 97, 108, 102, 44, 32, 102, 108, 111, 97, 116, 62, 59, 32, 67, 111, 109, 112, 117, 116, 101, 84, 121, 112, 101, 32, 61, 32, 102, 108, 111, 97, 116, 59, 32, 105, 110, 116, 32, 112, 97, 99, 107, 95, 115, 105, 122, 101, 32, 61, 32, 49, 59, 32, 105, 110, 116, 32, 99, 111, 108, 115, 95, 112, 101, 114, 95, 116, 104, 114, 101, 97, 100, 32, 61, 32, 50, 59, 32, 105, 110, 116, 32, 116, 104, 114, 101, 97, 100, 95, 103, 114, 111, 117, 112, 95, 119, 105, 100, 116, 104, 32, 61, 32, 51, 50, 59, 32, 105, 110, 116, 32, 114, 111, 119, 115, 95, 112, 101, 114, 95, 97, 99, 99, 101, 115, 115, 32, 61, 32, 49, 59, 32, 95, 95, 110, 118, 95, 98, 111, 111, 108, 32, 112, 97, 100, 100, 105, 110, 103, 32, 61, 32, 116, 114, 117, 101, 59, 32, 111, 110, 101, 102, 108, 111, 119, 58, 58, 99, 117, 100, 97, 58, 58, 115, 111, 102, 116, 109, 97, 120, 58, 58, 65, 108, 103, 111, 114, 105, 116, 104, 109, 32, 97, 108, 103, 111, 114, 105, 116, 104, 109, 32, 61, 32, 111, 110, 101, 102, 108, 111, 119, 58, 58, 99, 117, 100, 97, 58, 58, 115, 111, 102, 116, 109, 97, 120, 58, 58, 65, 108, 103, 111, 114, 105, 116, 104, 109, 58, 58, 107, 83, 111, 102, 116, 109, 97, 120, 93};
.global .align 1 .b8 __unnamed_221[397] = {118, 111, 105, 100, 32, 111, 110, 101, 102, 108, 111, 119, 58, 58, 99, 117, 100, 97, 58, 58, 115, 111, 102, 116, 109, 97, 120, 58, 58, 83, 111, 102, 116, 109, 97, 120, 87, 97, 114, 112, 73, 109, 112, 108, 40, 76, 79, 65, 68, 44, 32, 83, 84, 79, 82, 69, 44, 32, 115, 105, 103, 110, 101, 100, 32, 108, 111, 110, 103, 44, 32, 115, 105, 103, 110, 101, 100, 32, 108, 111, 110, 103, 41, 32, 91, 119, 105, 116, 104, 32, 76, 79, 65, 68, 32, 61, 32, 83, 105, 109, 112, 108, 101, 76, 111, 97, 100, 60, 95, 95, 104, 97, 108, 102, 44, 32, 102, 108, 111, 97, 116, 62, 59, 32, 83, 84, 79, 82, 69, 32, 61, 32, 83, 105, 109, 112, 108, 101, 83, 116, 111, 114, 101, 60, 95, 95, 104, 97, 108, 102, 44, 32, 102, 108, 111, 97, 116, 62, 59, 32, 67, 111, 109, 112, 117, 116, 101, 84, 121, 112, 101, 32, 61, 32, 102, 108, 111, 97, 116, 59, 32, 105, 110, 116, 32, 112, 97, 99, 107, 95, 115, 105, 122, 101, 32, 61, 32, 49, 59, 32, 105, 110, 116, 32, 99, 111, 108, 115, 95, 112, 101, 114, 95, 116, 104, 114, 101, 97, 100, 32, 61, 32, 51, 59, 32, 105, 110, 116, 32, 116, 104, 114, 101, 97, 100, 95, 103, 114, 111, 117, 112, 95, 119, 105, 100, 116, 104, 32, 61, 32, 51, 50, 59, 32, 105, 110, 116, 32, 114, 111, 119, 115, 95, 112, 101, 114, 95, 97, 99, 99, 101, 115, 115, 32, 61, 32, 49, 59, 32, 95, 95, 110, 118, 95, 98, 111, 111, 108, 32, 112, 97, 100, 100, 105, 110, 103, 32, 61, 32, 102, 97, 108, 115, 101, 59, 32, 111, 110, 101, 102, 108, 111, 119, 58, 58, 99, 117, 100, 97, 58, 58, 115, 111, 102, 116, 109, 97, 120, 58, 58, 65, 108, 103, 111, 114, 105, 116, 104, 109, 32, 97, 108, 103, 111, 114, 105, 116, 104, 109, 32, 61, 32, 111, 110, 101, 102, 108, 111, 119, 58, 58, 99, 117, 100, 97, 58, 58, 115, 111, 102, 116, 109, 97, 120, 58, 58, 65, 108, 103, 111, 114, 105, 116, 104, 109, 58, 58, 107, 83, 111, 102, 116, 109, 97, 120, 93};
.global .align 1 .b8 __unnamed_222[396] = {118, 111, 105, 100, 32, 111, 110, 101, 102, 108, 111, 119, 58, 58, 99, 117, 100, 97, 58, 58, 115, 111, 102, 116, 109, 97, 120, 58, 58, 83, 111, 102, 116, 109, 97, 120, 87, 97, 114, 112, 73, 109, 112, 108, 40, 76, 79, 65, 68, 44, 32, 83, 84, 79, 82, 69, 44, 32, 115, 105, 103, 110, 101, 100, 32, 108, 111, 110, 103, 44, 32, 115, 105, 103, 110, 101, 100, 32, 108, 111, 110, 103, 41, 32, 91, 119, 105, 116, 104, 32, 76, 79, 65, 68, 32, 61, 32, 83, 105, 109, 112, 108, 101, 76, 111, 97, 100, 60, 95, 95, 104, 97, 108, 102, 44, 32, 102, 108, 111, 97, 116, 62, 59, 32, 83, 84, 79, 82, 69, 32, 61, 32, 83, 105, 109, 112, 108, 101, 83, 116, 111, 114, 101, 60, 95, 95, 104, 97, 108, 102, 44, 32, 102, 108, 111, 97, 116, 62, 59, 32, 67, 111, 109, 112, 117, 116, 101, 84, 121, 112, 101, 32, 61, 32, 102, 108, 111, 97, 116, 59, 32, 105, 110, 116, 32, 112, 97, 99, 107, 95, 115, 105, 122, 101, 32, 61, 32, 49, 59, 32, 105, 110, 116, 32, 99, 111, 108, 115, 95, 112, 101, 114, 95, 116, 104, 114, 101, 97, 100, 32, 61, 32, 51, 59, 32, 105, 110, 116, 32, 116, 104, 114, 101, 97, 100, 95, 103, 114, 111, 117, 112, 95, 119, 105, 100, 116, 104, 32, 61, 32, 51, 50, 59, 32, 105, 110, 116, 32, 114, 111, 119, 115, 95, 112, 101, 114, 95, 97, 99, 99, 101, 115, 115, 32, 61, 32, 49, 59, 32, 95, 95, 110, 118, 95, 98, 111, 111, 108, 32, 112, 97, 100, 100, 105, 110, 103, 32, 61, 32, 116, 114, 117, 101, 59, 32, 111, 110, 101, 102, 108, 111, 119, 58, 58, 99, 117, 100, 97, 58, 58, 115, 111, 102, 116, 109, 97, 120, 58, 58, 65, 108, 103, 111, 114, 105, 116, 104, 109, 32, 97, 108, 103, 111, 114, 105, 116, 104, 109, 32, 61, 32, 111, 110, 101, 102, 108, 111, 119, 58, 58, 99, 117, 100, 97, 58, 58, 115, 111, 102, 116, 109, 97, 120, 58, 58, 65, 108, 103, 111, 114, 105, 116, 104, 109, 58, 58, 107, 83, 111, 102, 116, 109, 97, 120, 93};
.global .align 1 .b8 __unnamed_223[397] = {118, 111, 105, 100, 32, 111, 110, 101, 102, 108, 111, 119, 58, 58, 99, 117, 100, 97, 58, 58, 115, 111, 102, 116, 109, 97, 120, 58, 58, 83, 111, 102, 116, 109, 97, 120, 87, 97, 114, 112, 73, 109, 112, 108, 40, 76, 79, 65, 68, 44, 32, 83, 84, 79, 82, 69, 44, 32, 115, 105, 103, 110, 101, 100, 32, 108, 111, 110, 103, 44, 32, 115, 105, 103, 110, 101, 100, 32, 108, 111, 110, 103, 41, 32, 91, 119, 105, 116, 104, 32, 76, 79, 65, 68, 32, 61, 32, 83, 105, 109, 112, 108, 101, 76, 111, 97, 100, 60, 95, 95, 104, 97, 108, 102, 44, 32, 102, 108, 111, 97, 116, 62, 59, 32, 83, 84, 79, 82, 69, 32, 61, 32, 83, 105, 109, 112, 108, 101, 83, 116, 111, 114, 101, 60, 95, 95, 104, 97, 108, 102, 44, 32, 102, 108, 111, 97, 116, 62, 59, 32, 67, 111, 109, 112, 117, 116, 101, 84, 121, 112, 101, 32, 61, 32, 102, 108, 111, 97, 116, 59, 32, 105, 110, 116, 32, 112, 97, 99, 107, 95, 115, 105, 122, 101, 32, 61, 32, 49, 59, 32, 105, 110, 116, 32, 99, 111, 108, 115, 95, 112, 101, 114, 95, 116, 104, 114, 101, 97, 100, 32, 61, 32, 52, 59, 32, 105, 110, 116, 32, 116, 104, 114, 101, 97, 100, 95, 103, 114, 111, 117, 112, 95, 119, 105, 100, 116, 104, 32, 61, 32, 51, 50, 59, 32, 105, 110, 116, 32, 114, 111, 119, 115, 95, 112, 101, 114, 95, 97, 99, 99, 101, 115, 115, 32, 61, 32, 49, 59, 32, 95, 95, 110, 118, 95, 98, 111, 111, 108, 32, 112, 97, 100, 100, 105, 110, 103, 32, 61, 32, 102, 97, 108, 115, 101, 59, 32, 111, 110, 101, 102, 108, 111, 119, 58, 58, 99, 117, 100, 97, 58, 58, 115, 111, 102, 116, 109, 97, 120, 58, 58, 65, 108, 103, 111, 114, 105, 116, 104, 109, 32, 97, 108, 103, 111, 114, 105, 116, 104, 109, 32, 61, 32, 111, 110, 101, 102, 108, 111, 119, 58, 58, 99, 117, 100, 97, 58, 58, 115, 111, 102, 116, 109, 97, 120, 58, 58, 65, 108, 103, 111, 114, 105, 116, 104, 109, 58, 58, 107, 83, 111, 102, 116, 109, 97, 120, 93};
.global .align 1 .b8 __unnamed_224[396] = {118, 111, 105, 100, 32, 111, 110, 101, 102, 108, 111, 119, 58, 58, 99, 117, 100, 97, 58, 58, 115, 111, 102, 116, 109, 97, 120, 58, 58, 83, 111, 102, 116, 109, 97, 120, 87, 97, 114, 112, 73, 109, 112, 108, 40, 76, 79, 65, 68, 44, 32, 83, 84, 79, 82, 69, 44, 32, 115, 105, 103, 110, 101, 100, 32, 108, 111, 110, 103, 44, 32, 115, 105, 103, 110, 101, 100, 32, 108, 111, 110, 103, 41, 32, 91, 119, 105, 116, 104, 32, 76, 79, 65, 68, 32, 61, 32, 83, 105, 109, 112, 108, 101, 76, 111, 97, 100, 60, 95, 95, 104, 97, 108, 102, 44, 32, 102, 108, 111, 97, 116, 62, 59, 32, 83, 84, 79, 82, 69, 32, 61, 32, 83, 105, 109, 112, 108, 101, 83, 116, 111, 114, 101, 60, 95, 95, 104, 97, 108, 102, 44, 32, 102, 108, 111, 97, 116, 62, 59, 32, 67, 111, 109, 112, 117, 116, 101, 84, 121, 112, 101, 32, 61, 32, 102, 108, 111, 97, 116, 59, 32, 105, 110, 116, 32, 112, 97, 99, 107, 95, 115, 105, 122, 101, 32, 61, 32, 49, 59, 32, 105, 110, 116, 32, 99, 111, 108, 115, 95, 112, 101, 114, 95, 116, 104, 114, 101, 97, 100, 32, 61, 32, 52, 59, 32, 105, 110, 116, 32, 116, 104, 114, 101, 97, 100, 95, 103, 114, 111, 117, 112, 95, 119, 105, 100, 116, 104, 32, 61, 32, 51, 50, 59, 32, 105, 110, 116, 32, 114, 111, 119, 115, 95, 112, 101, 114, 95, 97, 99, 99, 101, 115, 115, 32, 61, 32, 49, 59, 32, 95, 95, 110, 118, 95, 98, 111, 111, 108, 32, 112, 97, 100, 100, 105, 110, 103, 32, 61, 32, 116, 114, 117, 101, 59, 32, 111, 110, 101, 102, 108, 111, 119, 58, 58, 99, 117, 100, 97, 58, 58, 115, 111, 102, 116, 109, 97, 120, 58, 58, 65, 108, 103, 111, 114, 105, 116, 104, 109, 32, 97, 108, 103, 111, 114, 105, 116, 104, 109, 32, 61, 32, 111, 110, 101, 102, 108, 111, 119, 58, 58, 99, 117, 100, 97, 58, 58, 115, 111, 102, 116, 109, 97, 120, 58, 58, 65, 108, 103, 111, 114, 105, 116, 104, 109, 58, 58, 107, 83, 111, 102, 116, 109, 97, 120, 93};
.global .align 1 .b8 __unnamed_225[397] = {118, 111, 105, 100, 32, 111, 110, 101, 102, 108, 111, 119, 58, 58, 99, 117, 100, 97, 58, 58, 115, 111, 102, 116, 109, 97, 120, 58, 58, 83, 111, 102, 116, 109, 97, 120, 87, 97, 114, 112, 73, 109, 112, 108, 40, 76, 79, 65, 68, 44, 32, 83, 84, 79, 82, 69, 44, 32, 115, 105, 103, 110, 101, 100, 32, 108, 111, 110, 103, 44, 32, 115, 105, 103, 110, 101, 100, 32, 108, 111, 110, 103, 41, 32, 91, 119, 105, 116, 104, 32, 76, 79, 65, 68, 32, 61, 32, 83, 105, 109, 112, 108, 101, 76, 111, 97, 100, 60, 95, 95, 104, 97, 108, 102, 44, 32, 102, 108, 111, 97, 116, 62, 59, 32, 83, 84, 79, 82, 69, 32, 61, 32, 83, 105, 109, 112, 108, 101, 83, 116, 111, 114, 101, 60, 95, 95, 104, 97, 108, 102, 44, 32, 102, 108, 111, 97, 116, 62, 59, 32, 67, 111, 109, 112, 117, 116, 101, 84, 121, 112, 101, 32, 61, 32, 102, 108, 111, 97, 116, 59, 32, 105, 110, 116, 32, 112, 97, 99, 107, 95, 115, 105, 122, 101, 32, 61, 32, 49, 59, 32, 105, 110, 116, 32, 99, 111, 108, 115, 95, 112, 101, 114, 95, 116, 104, 114, 101, 97, 100, 32, 61, 32, 53, 59, 32, 105, 110, 116, 32, 116, 104, 114, 101, 97, 100, 95, 103, 114, 111, 117, 112, 95, 119, 105, 100, 116, 104, 32, 61, 32, 51, 50, 59, 32, 105, 110, 116, 32, 114, 111, 119, 115, 95, 112, 101, 114, 95, 97, 99, 99, 101, 115, 115, 32, 61, 32, 49, 59, 32, 95, 95, 110, 118, 95, 98, 111, 111, 108, 32, 112, 97, 100, 100, 105, 110, 103, 32, 61, 32, 102, 97, 108, 115, 101, 59, 32, 111, 110, 101, 102, 108, 111, 119, 58, 58, 99, 117, 100, 97, 58, 58, 115, 111, 102, 116, 109, 97, 120, 58, 58, 65, 108, 103, 111, 114, 105, 116, 104, 109, 32, 97, 108, 103, 111, 114, 105, 116, 104, 109, 32, 61, 32, 111, 110, 101, 102, 108, 111, 119, 58, 58, 99, 117, 100, 97, 58, 58, 115, 111, 102, 116, 109, 97, 120, 58, 58, 65, 108, 103, 111, 114, 105, 116, 104, 109, 58, 58, 107, 83, 111, 102, 116, 109, 97, 120, 93};
.global .align 1 .b8 __unnamed_226[396] = {118, 111, 105, 100, 32, 111, 110, 101, 102, 108, 111, 119, 58, 58, 99, 117, 100, 97, 58, 58, 115, 111, 102, 116, 109, 97, 120, 58, 58, 83, 111, 102, 116, 109, 97, 120, 87, 97, 114, 112, 73, 109, 112, 108, 40, 76, 79, 65, 68, 44, 32, 83, 84, 79, 82, 69, 44, 32, 115, 105, 103, 110, 101, 100, 32, 108, 111, 110, 103, 44, 32, 115, 105, 103, 110, 101, 100, 32, 108, 111, 110, 103, 41, 32, 91, 119, 105, 116, 104, 32, 76, 79, 65, 68, 32, 61, 32, 83, 105, 109, 112, 108, 101, 76, 111, 97, 100, 60, 95, 95, 104, 97, 108, 102, 44, 32, 102, 108, 111, 97, 116, 62, 59, 32, 83, 84, 79, 82, 69, 32, 61, 32, 83, 105, 109, 112, 108, 101, 83, 116, 111, 114, 101, 60, 95, 95, 104, 97, 108, 102, 44, 32, 102, 108, 111, 97, 116, 62, 59, 32, 67, 111, 109, 112, 117, 116, 101, 84, 121, 112, 101, 32, 61, 32, 102, 108, 111, 97, 116, 59, 32, 105, 110, 116, 32, 112, 97, 99, 107, 95, 115, 105, 122, 101, 32, 61, 32, 49, 59, 32, 105, 110, 116, 32, 99, 111, 108, 115, 95, 112, 101, 114, 95, 116, 104, 114, 101, 97, 100, 32, 61, 32, 53, 59, 32, 105, 110, 116, 32, 116, 104, 114, 101, 97, 100, 95, 103, 114, 111, 117, 112, 95, 119, 105, 100, 116, 104, 32, 61, 32, 51, 50, 59, 32, 105, 110, 116, 32, 114, 111, 119, 115, 95, 112, 101, 114, 95, 97, 99, 99, 101, 115, 115, 32, 61, 32, 49, 59, 32, 95, 95, 110, 118, 95, 98, 111, 111, 108, 32, 112, 97, 100, 100, 105, 110, 103, 32, 61, 32, 116, 114, 117, 101, 59, 32, 111, 110, 101, 102, 108, 111, 119, 58, 58, 99, 117, 100, 97, 58, 58, 115, 111, 102, 116, 109, 97, 120, 58, 58, 65, 108, 103, 111, 114, 105, 116, 104, 109, 32, 97, 108, 103, 111, 114, 105, 116, 104, 109, 32, 61, 32, 111, 110, 101, 102, 108, 111, 119, 58, 58, 99, 117, 100, 97, 58, 58, 115, 111, 102, 116, 109, 97, 120, 58, 58, 65, 108, 103, 111, 114, 105, 116, 104, 109, 58, 58, 107, 83, 111, 102, 116, 109, 97, 120, 93};
.global .align 1 .b8 __unnamed_227[397] = {118, 111, 105, 100, 32, 111, 110, 101, 102, 108, 111, 119, 58, 58, 99, 117, 100, 97, 58, 58, 115, 111, 102, 116, 109, 97, 120, 58, 58, 83, 111, 102, 116, 109, 97, 120, 87, 97, 114, 112, 73, 109, 112, 108, 40, 76, 79, 65, 68, 44, 32, 83, 84, 79, 82, 69, 44, 32, 115, 105, 103, 110, 101, 100, 32, 108, 111, 110, 103, 44, 32, 115, 105, 103, 110, 101, 100, 32, 108, 111, 110, 103, 41, 32, 91, 119, 105, 116, 104, 32, 76, 79, 65, 68, 32, 61, 32, 83, 105, 109, 112, 108, 101, 76, 111, 97, 100, 60, 95, 95, 104, 97, 108, 102, 44, 32, 102, 108, 111, 97, 116, 62, 59, 32, 83, 84, 79, 82, 69, 32, 61, 32, 83, 105, 109, 112, 108, 101, 83, 116, 111, 114, 101, 60, 95, 95, 104, 97, 108, 102, 44, 32, 102, 108, 111, 97, 116, 62, 59, 32, 67, 111, 109, 112, 117, 116, 101, 84, 121, 112, 101, 32, 61, 32, 102, 108, 111, 97, 116, 59, 32, 105, 110, 116, 32, 112, 97, 99, 107, 95, 115, 105, 122, 101, 32, 61, 32, 49, 59, 32, 105, 110, 116, 32, 99, 111, 108, 115, 95, 112, 101, 114, 95, 116, 104, 114, 101, 97, 100, 32, 61, 32, 54, 59, 32, 105, 110, 116, 32, 116, 104, 114, 101, 97, 100, 95, 103, 114, 111, 117, 112, 95, 119, 105, 100, 116, 104, 32, 61, 32, 51, 50, 59, 32, 105, 110, 116, 32, 114, 111, 119, 115, 95, 112, 101, 114, 95, 97, 99, 99, 101, 115, 115, 32, 61, 32, 49, 59, 32, 95, 95, 110, 118, 95, 98, 111, 111, 108, 32, 112, 97, 100, 100, 105, 110, 103, 32, 61, 32, 102, 97, 108, 115, 101, 59, 32, 111, 110, 101, 102, 108, 111, 119, 58, 58, 99, 117, 100, 97, 58, 58, 115, 111, 102, 116, 109, 97, 120, 58, 58, 65, 108, 103, 111, 114, 105, 116, 104, 109, 32, 97, 108, 103, 111, 114, 105, 116, 104, 109, 32, 61, 32, 111, 110, 101, 102, 108, 111, 119, 58, 58, 99, 117, 100, 97, 58, 58, 115, 111, 102, 116, 109, 97, 120, 58, 58, 65, 108, 103, 111, 114, 105, 116, 104, 109, 58, 58, 107, 83, 111, 102, 116, 109, 97, 120, 93};
.global .align 1 .b8 __unnamed_228[396] = {118, 111, 105, 100, 32, 111, 110, 101, 102, 108, 111, 119, 58, 58, 99, 117, 100, 97, 58, 58, 115, 111, 102, 116, 109, 97, 120, 58, 58, 83, 111, 102, 116, 109, 97, 120, 87, 97, 114, 112, 73, 109, 112, 108, 40, 76, 79, 65, 68, 44, 32, 83, 84, 79, 82, 69, 44, 32, 115, 105, 103, 110, 101, 100, 32, 108, 111, 110, 103, 44, 32, 115, 105, 103, 110, 101, 100, 32, 108, 111, 110, 103, 41, 32, 91, 119, 105, 116, 104, 32, 76, 79, 65, 68, 32, 61, 32, 83, 105, 109, 112, 108, 101, 76, 111, 97, 100, 60, 95, 95, 104, 97, 108, 102, 44, 32, 102, 108, 111, 97, 116, 62, 59, 32, 83, 84, 79, 82, 69, 32, 61, 32, 83, 105, 109, 112, 108, 101, 83, 116, 111, 114, 101, 60, 95, 95, 104, 97, 108, 102, 44, 32, 102, 108, 111, 97, 116, 62, 59, 32, 67, 111, 109, 112, 117, 116, 101, 84, 121, 112, 101, 32, 61, 32, 102, 108, 111, 97, 116, 59, 32, 105, 110, 116, 32, 112, 97, 99, 107, 95, 115, 105, 122, 101, 32, 61, 32, 49, 59, 32, 105, 110, 116, 32, 99, 111, 108, 115, 95, 112, 101, 114, 95, 116, 104, 114, 101, 97, 100, 32, 61, 32, 54, 59, 32, 105, 110, 116, 32, 116, 104, 114, 101, 97, 100, 95, 103, 114, 111, 117, 112, 95, 119, 105, 100, 116, 104, 32, 61, 32, 51, 50, 59, 32, 105, 110, 116, 32, 114, 111, 119, 115, 95, 112, 101, 114, 95, 97, 99, 99, 101, 115, 115, 32, 61, 32, 49, 59, 32, 95, 95, 110, 118, 95, 98, 111, 111, 108, 32, 112, 97, 100, 100, 105, 110, 103, 32, 61, 32, 116, 114, 117, 101, 59, 32, 111, 110, 101, 102, 108, 111, 119, 58, 58, 99, 117, 100, 97, 58, 58, 115, 111, 102, 116, 109, 97, 120, 58, 58, 65, 108, 103, 111, 114, 105, 116, 104, 109, 32, 97, 108, 103, 111, 114, 105, 116, 104, 109, 32, 61, 32, 111, 110, 101, 102, 108, 111, 119, 58, 58, 99, 117, 100, 97, 58, 58, 115, 111, 102, 116, 109, 97, 120, 58, 58, 65, 108, 103, 111, 114, 105, 116, 104, 109, 58, 58, 107, 83, 111, 102, 116, 109, 97, 120, 93};
.global .align 1 .b8 __unnamed_229[397] = {118, 111, 105, 100, 32, 111, 110, 101, 102, 108, 111, 119, 58, 58, 99, 117, 100, 97, 58, 58, 115, 111, 102, 116, 109, 97, 120, 58, 58, 83, 111, 102, 116, 109, 97, 120, 87, 97, 114, 112, 73, 109, 112, 108, 40, 76, 79, 65, 68, 44, 32, 83, 84, 79, 82, 69, 44, 32, 115, 105, 103, 110, 101, 100, 32, 108, 111, 110, 103, 44, 32, 115, 105, 103, 110, 101, 100, 32, 108, 111, 110, 103, 41, 32, 91, 119, 105, 116, 104, 32, 76, 79, 65, 68, 32, 61, 32, 83, 105, 109, 112, 108, 101, 76, 111, 97, 100, 60, 95, 95, 104, 97, 108, 102, 44, 32, 102, 108, 111, 97, 116, 62, 59, 32, 83, 84, 79, 82, 69, 32, 61, 32, 83, 105, 109, 112, 108, 101, 83, 116, 111, 114, 101, 60, 95, 95, 104, 97, 108, 102, 44, 32, 102, 108, 111, 97, 116, 62, 59, 32, 67, 111, 109, 112, 117, 116, 101, 84, 121, 112, 101, 32, 61, 32, 102, 108, 111, 97, 116, 59, 32, 105, 110, 116, 32, 112, 97, 99, 107, 95, 115, 105, 122, 101, 32, 61, 32, 49, 59, 32, 105, 110, 116, 32, 99, 111, 108, 115, 95, 112, 101, 114, 95, 116, 104, 114, 101, 97, 100, 32, 61, 32, 55, 59, 32, 105, 110, 116, 32, 116, 104, 114, 101, 97, 100, 95, 103, 114, 111, 117, 112, 95, 119, 105, 100, 116, 104, 32, 61, 32, 51, 50, 59, 32, 105, 110, 116, 32, 114, 111, 119, 115, 95, 112, 101, 114, 95, 97, 99, 99, 101, 115, 115, 32, 61, 32, 49, 59, 32, 95, 95, 110, 118, 95, 98, 111, 111, 108, 32, 112, 97, 100, 100, 105, 110, 103, 32, 61, 32, 102, 97, 108, 115, 101, 59, 32, 111, 110, 101, 102, 108, 111, 119, 58, 58, 99, 117, 100, 97, 58, 58, 115, 111, 102, 116, 109, 97, 120, 58, 58, 65, 108, 103, 111, 114, 105, 116, 104, 109, 32, 97, 108, 103, 111, 114, 105, 116, 104, 109, 32, 61, 32, 111, 110, 101, 102, 108, 111, 119, 58, 58, 99, 117, 100, 97, 58, 58, 115, 111, 102, 116, 109, 97, 120, 58, 58, 65, 108, 103, 111, 114, 105, 116, 104, 109, 58, 58, 107, 83, 111, 102, 116, 109, 97, 120, 93};
.global .align 1 .b8 __unnamed_230[396] = {118, 111, 105, 100, 32, 111, 110, 101, 102, 108, 111, 119, 58, 58, 99, 117, 100, 97, 58, 58, 115, 111, 102, 116, 109, 97, 120, 58, 58, 83, 111, 102, 116, 109, 97, 120, 87, 97, 114, 112, 73, 109, 112, 108, 40, 76, 79, 65, 68, 44, 32, 83, 84, 79, 82, 69, 44, 32, 115, 105, 103, 110, 101, 100, 32, 108, 111, 110, 103, 44, 32, 115, 105, 103, 110, 101, 100, 32, 108, 111, 110, 103, 41, 32, 91, 119, 105, 116, 104, 32, 76, 79, 65, 68, 32, 61, 32, 83, 105, 109, 112, 108, 101, 76, 111, 97, 100, 60, 95, 95, 104, 97, 108, 102, 44, 32, 102, 108, 111, 97, 116, 62, 59, 32, 83, 84, 79, 82, 69, 32, 61, 32, 83, 105, 109, 112, 108, 101, 83, 116, 111, 114, 101, 60, 95, 95, 104, 97, 108, 102, 44, 32, 102, 108, 111, 97, 116, 62, 59, 32, 67, 111, 109, 112, 117, 116, 101, 84, 121, 112, 101, 32, 61, 32, 102, 108, 111, 97, 116, 59, 32, 105, 110, 116, 32, 112, 97, 99, 107, 95, 115, 105, 122, 101, 32, 61, 32, 49, 59, 32, 105, 110, 116, 32, 99, 111, 108, 115, 95, 112, 101, 114, 95, 116, 104, 114, 101, 97, 100, 32, 61, 32, 55, 59, 32, 105, 110, 116, 32, 116, 104, 114, 101, 97, 100, 95, 103, 114, 111, 117, 112, 95, 119, 105, 100, 116, 104, 32, 61, 32, 51, 50, 59, 32, 105, 110, 116, 32, 114, 111, 119, 115, 95, 112, 101, 114, 95, 97, 99, 99, 101, 115, 115, 32, 61, 32, 49, 59, 32, 95, 95, 110, 118, 95, 98, 111, 111, 108, 32, 112, 97, 100, 100, 105, 110, 103, 32, 61, 32, 116, 114, 117, 101, 59, 32, 111, 110, 101, 102, 108, 111, 119, 58, 58, 99, 117, 100, 97, 58, 58, 115, 111, 102, 116, 109, 97, 120, 58, 58, 65, 108, 103, 111, 114, 105, 116, 104, 109, 32, 97, 108, 103, 111, 114, 105, 116, 104, 109, 32, 61, 32, 111, 110, 101, 102, 108, 111, 119, 58, 58, 99, 117, 100, 97, 58, 58, 115, 111, 102, 116, 109, 97, 120, 58, 58, 65, 108, 103, 111, 114, 105, 116, 104, 109, 58, 58, 107, 83, 111, 102, 116, 109, 97, 120, 93};
.global .align 1 .b8 __unnamed_231[397] = {118, 111, 105, 100, 32, 111, 110, 101, 102, 108, 111, 119, 58, 58, 99, 117, 100, 97, 58, 58, 115, 111, 102, 116, 109, 97, 120, 58, 58, 83, 111, 102, 116, 109, 97, 120, 87, 97, 114, 112, 73, 109, 112, 108, 40, 76, 79, 65, 68, 44, 32, 83, 84, 79, 82, 69, 44, 32, 115, 105, 103, 110, 101, 100, 32, 108, 111, 110, 103, 44, 32, 115, 105, 103, 110, 101, 100, 32, 108, 111, 110, 103, 41, 32, 91, 119, 105, 116, 104, 32, 76, 79, 65, 68, 32, 61, 32, 83, 105, 109, 112, 108, 101, 76, 111, 97, 100, 60, 95, 95, 104, 97, 108, 102, 44, 32, 102, 108, 111, 97, 116, 62, 59, 32, 83, 84, 79, 82, 69, 32, 61, 32, 83, 105, 109, 112, 108, 101, 83, 116, 111, 114, 101, 60, 95, 95, 104, 97, 108, 102, 44, 32, 102, 108, 111, 97, 116, 62, 59, 32, 67, 111, 109, 112, 117, 116, 101, 84, 121, 112, 101, 32, 61, 32, 102, 108, 111, 97, 116, 59, 32, 105, 110, 116, 32, 112, 97, 99, 107, 95, 115, 105, 122, 101, 32, 61, 32, 49, 59, 32, 105, 110, 116, 32, 99, 111, 108, 115, 95, 112, 101, 114, 95, 116, 104, 114, 101, 97, 100, 32, 61, 32, 56, 59, 32, 105, 110, 116, 32, 116, 104, 114, 101, 97, 100, 95, 103, 114, 111, 117, 112, 95, 119, 105, 100, 116, 104, 32, 61, 32, 51, 50, 59, 32, 105, 110, 116, 32, 114, 111, 119, 115, 95, 112, 101, 114, 95, 97, 99, 99, 101, 115, 115, 32, 61, 32, 49, 59, 32, 95, 95, 110, 118, 95, 98, 111, 111, 108, 32, 112, 97, 100, 100, 105, 110, 103, 32, 61, 32, 102, 97, 108, 115, 101, 59, 32, 111, 110, 101, 102, 108, 111, 119, 58, 58, 99, 117, 100, 97, 58, 58, 115, 111, 102, 116, 109, 97, 120, 58, 58, 65, 108, 103, 111, 114, 105, 116, 104, 109, 32, 97, 108, 103, 111, 114, 105, 116, 104, 109, 32, 61, 32, 111, 110, 101, 102, 108, 111, 119, 58, 58, 99, 117, 100, 97, 58, 58, 115, 111, 102, 116, 109, 97, 120, 58, 58, 65, 108, 103, 111, 114, 105, 116, 104, 109, 58, 58, 107, 83, 111, 102, 116, 109, 97, 120, 93};
.global .align 1 .b8 __unnamed_232[396] = {118, 111, 105, 100, 32, 111, 110, 101, 102, 108, 111, 119, 58, 58, 99, 117, 100, 97, 58, 58, 115, 111, 102, 116, 109, 97, 120, 58, 58, 83, 111, 102, 116, 109, 97, 120, 87, 97, 114, 112, 73, 109, 112, 108, 40, 76, 79, 65, 68, 44, 32, 83, 84, 79, 82, 69, 44, 32, 115, 105, 103, 110, 101, 100, 32, 108, 111, 110, 103, 44, 32, 115, 105, 103, 110, 101, 100, 32, 108, 111, 110, 103, 41, 32, 91, 119, 105, 116, 104, 32, 76, 79, 65, 68, 32, 61, 32, 83, 105, 109, 112, 108, 101, 76, 111, 97, 100, 60, 95, 95, 104, 97, 108, 102, 44, 32, 102, 108, 111, 97, 116, 62, 59, 32, 83, 84, 79, 82, 69, 32, 61, 32, 83, 105, 109, 112, 108, 101, 83, 116, 111, 114, 101, 60, 95, 95, 104, 97, 108, 102, 44, 32, 102, 108, 111, 97, 116, 62, 59, 32, 67, 111, 109, 112, 117, 116, 101, 84, 121, 112, 101, 32, 61, 32, 102, 108, 111, 97, 116, 59, 32, 105, 110, 116, 32, 112, 97, 99, 107, 95, 115, 105, 122, 101, 32, 61, 32, 49, 59, 32, 105, 110, 116, 32, 99, 111, 108, 115, 95, 112, 101, 114, 95, 116, 104, 114, 101, 97, 100, 32, 61, 32, 56, 59, 32, 105, 110, 116, 32, 116, 104, 114, 101, 97, 100, 95, 103, 114, 111, 117, 112, 95, 119, 105, 100, 116, 104, 32, 61, 32, 51, 50, 59, 32, 105, 110, 116, 32, 114, 111, 119, 115, 95, 112, 101, 114, 95, 97, 99, 99, 101, 115, 115, 32, 61, 32, 49, 59, 32, 95, 95, 110, 118, 95, 98, 111, 111, 108, 32, 112, 97, 100, 100, 105, 110, 103, 32, 61, 32, 116, 114, 117, 101, 59, 32, 111, 110, 101, 102, 108, 111, 119, 58, 58, 99, 117, 100, 97, 58, 58, 115, 111, 102, 116, 109, 97, 120, 58, 58, 65, 108, 103, 111, 114, 105, 116, 104, 109, 32, 97, 108, 103, 111, 114, 105, 116, 104, 109, 32, 61, 32, 111, 110, 101, 102, 108, 111, 119, 58, 58, 99, 117, 100, 97, 58, 58, 115, 111, 102, 116, 109, 97, 120, 58, 58, 65, 108, 103, 111, 114, 105, 116, 104, 109, 58, 58, 107, 83, 111, 102, 116, 109, 97, 120, 93};
.global .align 1 .b8 __unnamed_233[397] = {118, 111, 105, 100, 32, 111, 110, 101, 102, 108, 111, 119, 58, 58, 99, 117, 100, 97, 58, 58, 115, 111, 102, 116, 109, 97, 120, 58, 58, 83, 111, 102, 116, 109, 97, 120, 87, 97, 114, 112, 73, 109, 112, 108, 40, 76, 79, 65, 68, 44, 32, 83, 84, 79, 82, 69, 44, 32, 115, 105, 103, 110, 101, 100, 32, 108, 111, 110, 103, 44, 32, 115, 105, 103, 110, 101, 100, 32, 108, 111, 110, 103, 41, 32, 91, 119, 105, 116, 104, 32, 76, 79, 65, 68, 32, 61, 32, 83, 105, 109, 112, 108, 101, 76, 111, 97, 100, 60, 95, 95, 104, 97, 108, 102, 44, 32, 102, 108, 111, 97, 116, 62, 59, 32, 83, 84, 79, 82, 69, 32, 61, 32, 83, 105, 109, 112, 108, 101, 83, 116, 111, 114, 101, 60, 95, 95, 104, 97, 108, 102, 44, 32, 102, 108, 111, 97, 116, 62, 59, 32, 67, 111, 109, 112, 117, 116, 101, 84, 121, 112, 101, 32, 61, 32, 102, 108, 111, 97, 116, 59, 32, 105, 110, 116, 32, 112, 97, 99, 107, 95, 115, 105, 122, 101, 32, 61, 32, 49, 59, 32, 105, 110, 116, 32, 99, 111, 108, 115, 95, 112, 101, 114, 95, 116, 104, 114, 101, 97, 100, 32, 61, 32, 57, 59, 32, 105, 110, 116, 32, 116, 104, 114, 101, 97, 100, 95, 103, 114, 111, 117, 112, 95, 119, 105, 100, 116, 104, 32, 61, 32, 51, 50, 59, 32, 105, 110, 116, 32, 114, 111, 119, 115, 95, 112, 101, 114, 95, 97, 99, 99, 101, 115, 115, 32, 61, 32, 49, 59, 32, 95, 95, 110, 118, 95, 98, 111, 111, 108, 32, 112, 97, 100, 100, 105, 110, 103, 32, 61, 32, 102, 97, 108, 115, 101, 59, 32, 111, 110, 101, 102, 108, 111, 119, 58, 58, 99, 117, 100, 97, 58, 58, 115, 111, 102, 116, 109, 97, 120, 58, 58, 65, 108, 103, 111, 114, 105, 116, 104, 109, 32, 97, 108, 103, 111, 114, 105, 116, 104, 109, 32, 61, 32, 111, 110, 101, 102, 108, 111, 119, 58, 58, 99, 117, 100, 97, 58, 58, 115, 111, 102, 116, 109, 97, 120, 58, 58, 65, 108, 103, 111, 114, 105, 116, 104, 109, 58, 58, 107, 83, 111, 102, 116, 109, 97, 120, 93};
.global .align 1 .b8 __unnamed_234[396] = {118, 111, 105, 100, 32, 111, 110, 101, 102, 108, 111, 119, 58, 58, 99, 117, 100, 97, 58, 58, 115, 111, 102, 116, 109, 97, 120, 58, 58, 83, 111, 102, 116, 109, 97, 120, 87, 97, 114, 112, 73, 109, 112, 108, 40, 76, 79, 65, 68, 44, 32, 83, 84, 79, 82, 69, 44, 32, 115, 105, 103, 110, 101, 100, 32, 108, 111, 110, 103, 44, 32, 115, 105, 103, 110, 101, 100, 32, 108, 111, 110, 103, 41, 32, 91, 119, 105, 116, 104, 32, 76, 79, 65, 68, 32, 61, 32, 83, 105, 109, 112, 108, 101, 76, 111, 97, 100, 60, 95, 95, 104, 97, 108, 102, 44, 32, 102, 108, 111, 97, 116, 62, 59, 32, 83, 84, 79, 82, 69, 32, 61, 32, 83, 105, 109, 112, 108, 101, 83, 116, 111, 114, 101, 60, 95, 95, 104, 97, 108, 102, 44, 32, 102, 108, 111, 97, 116, 62, 59, 32, 67, 111, 109, 112, 117, 116, 101, 84, 121, 112, 101, 32, 61, 32, 102, 108, 111, 97, 116, 59, 32, 105, 110, 116, 32, 112, 97, 99, 107, 95, 115, 105, 122, 101, 32, 61, 32, 49, 59, 32, 105, 110, 116, 32, 99, 111, 108, 115, 95, 112, 101, 114, 95, 116, 104, 114, 101, 97, 100, 32, 61, 32, 57, 59, 32, 105, 110, 116, 32, 116, 104, 114, 101, 97, 100, 95, 103, 114, 111, 117, 112, 95, 119, 105, 100, 116, 104, 32, 61, 32, 51, 50, 59, 32, 105, 110, 116, 32, 114, 111, 119, 115, 95, 112, 101, 114, 95, 97, 99, 99, 101, 115, 115, 32, 61, 32, 49, 59, 32, 95, 95, 110, 118, 95, 98, 111, 111, 108, 32, 112, 97, 100, 100, 105, 110, 103, 32, 61, 32, 116, 114, 117, 101, 59, 32, 111, 110, 101, 102, 108, 111, 119, 58, 58, 99, 117, 100, 97, 58, 58, 115, 111, 102, 116, 109, 97, 120, 58, 58, 65, 108, 103, 111, 114, 105, 116, 104, 109, 32, 97, 108, 103, 111, 114, 105, 116, 104, 109, 32, 61, 32, 111, 110, 101, 102, 108, 111, 119, 58, 58, 99, 117, 100, 97, 58, 58, 115, 111, 102, 116, 109, 97, 120, 58, 58, 65, 108, 103, 111, 114, 105, 116, 104, 109, 58, 58, 107, 83, 111, 102, 116, 109, 97, 120, 93};
.global .align 1 .b8 __unnamed_235[398] = {118, 111, 105, 100, 32, 111, 110, 101, 102, 108, 111, 119, 58, 58, 99, 117, 100, 97, 58, 58, 115, 111, 102, 116, 109, 97, 120, 58, 58, 83, 111, 102, 116, 109, 97, 120, 87, 97, 114, 112, 73, 109, 112, 108, 40, 76, 79, 65, 68, 44, 32, 83, 84, 79, 82, 69, 44, 32, 115, 105, 103, 110, 101, 100, 32, 108, 111, 110, 103, 44, 32, 115, 105, 103, 110, 101, 100, 32, 108, 111, 110, 103, 41, 32, 91, 119, 105, 116, 104, 32, 76, 79, 65, 68, 32, 61, 32, 83, 105, 109, 112, 108, 101, 76, 111, 97, 100, 60, 95, 95, 104, 97, 108, 102, 44, 32, 102, 108, 111, 97, 116, 62, 59, 32, 83, 84, 79, 82, 69, 32, 61, 32, 83, 105, 109, 112, 108, 101, 83, 116, 111, 114, 101, 60, 95, 95, 104, 97, 108, 102, 44, 32, 102, 108, 111, 97, 116, 62, 59, 32, 67, 111, 109, 112, 117, 116, 101, 84, 121, 112, 101, 32, 61, 32, 102, 108, 111, 97, 116, 59, 32, 105, 110, 116, 32, 112, 97, 99, 107, 95, 115, 105, 122, 101, 32, 61, 32, 49, 59, 32, 105, 110, 116, 32, 99, 111, 108, 115, 95, 112, 101, 114, 95, 116, 104, 114, 101, 97, 100, 32, 61, 32, 49, 48, 59, 32, 105, 110, 116, 32, 116, 104, 114, 101, 97, 100, 95, 103, 114, 111, 117, 112, 95, 119, 105, 100, 116, 104, 32, 61, 32, 51, 50, 59, 32, 105, 110, 116, 32, 114, 111, 119, 115, 95, 112, 101, 114, 95, 97, 99, 99, 101, 115, 115, 32, 61, 32, 49, 59, 32, 95, 95, 110, 118, 95, 98, 111, 111, 108, 32, 112, 97, 100, 100, 105, 110, 103, 32, 61, 32, 102, 97, 108, 115, 101, 59, 32, 111, 110, 101, 102, 108, 111, 119, 58, 58, 99, 117, 100, 97, 58, 58, 115, 111, 102, 116, 109, 97, 120, 58, 58, 65, 108, 103, 111, 114, 105, 116, 104, 109, 32, 97, 108, 103, 111, 114, 105, 116, 104, 109, 32, 61, 32, 111, 110, 101, 102, 108, 111, 119, 58, 58, 99, 117, 100, 97, 58, 58, 115, 111, 102, 116, 109, 97, 120, 58, 58, 65, 108, 103, 111, 114, 105, 116, 104, 109, 58, 58, 107, 83, 111, 102, 116, 109, 97, 120, 93};
.global .align 1 .b8 __unnamed_236[397] = {118, 111, 105, 100, 32, 111, 110, 101, 102, 108, 111, 119, 58, 58, 99, 117, 100, 97, 58, 58, 115, 111, 102, 116, 109, 97, 120, 58, 58, 83, 111, 102, 116, 109, 97, 120, 87, 97, 114, 112, 73, 109, 112, 108, 40, 76, 79, 65, 68, 44, 32, 83, 84, 79, 82, 69, 44, 32, 115, 105, 103, 110, 101, 100, 32, 108, 111, 110, 103, 44, 32, 115, 105, 103, 110, 101, 100, 32, 108, 111, 110, 103, 41, 32, 91, 119, 105, 116, 104, 32, 76, 79, 65, 68, 32, 61, 32, 83, 105, 109, 112, 108, 101, 76, 111, 97, 100, 60, 95, 95, 104, 97, 108, 102, 44, 32, 102, 108, 111, 97, 116, 62, 59, 32, 83, 84, 79, 82, 69, 32, 61, 32, 83, 105, 109, 112, 108, 101, 83, 116, 111, 114, 101, 60, 95, 95, 104, 97, 108, 102, 44, 32, 102, 108, 111, 97, 116, 62, 59, 32, 67, 111, 109, 112, 117, 116, 101, 84, 121, 112, 101, 32, 61, 32, 102, 108, 111, 97, 116, 59, 32, 105, 110, 116, 32, 112, 97, 99, 107, 95, 115, 105, 122, 101, 32, 61, 32, 49, 59, 32, 105, 110, 116, 32, 99, 111, 108, 115, 95, 112, 101, 114, 95, 116, 104, 114, 101, 97, 100, 32, 61, 32, 49, 48, 59, 32, 105, 110, 116, 32, 116, 104, 114, 101, 97, 100, 95, 103, 114, 111, 117, 112, 95, 119, 105, 100, 116, 104, 32, 61, 32, 51, 50, 59, 32, 105, 110, 116, 32, 114, 111, 119, 115, 95, 112, 101, 114, 95, 97, 99, 99, 101, 115, 115, 32, 61, 32, 49, 59, 32, 95, 95, 110, 118, 95, 98, 111, 111, 108, 32, 112, 97, 100, 100, 105, 110, 103, 32, 61, 32, 116, 114, 117, 101, 59, 32, 111, 110, 101, 102, 108, 111, 119, 58, 58, 99, 117, 100, 97, 58, 58, 115, 111, 102, 116, 109, 97, 120, 58, 58, 65, 108, 103, 111, 114, 105, 116, 104, 109, 32, 97, 108, 103, 111, 114, 105, 116, 104, 109, 32, 61, 32, 111, 110, 101, 102, 108, 111, 119, 58, 58, 99, 117, 100, 97, 58, 58, 115, 111, 102, 116, 109, 97, 120, 58, 58, 65, 108, 103, 111, 114, 105, 116, 104, 109, 58, 58, 107, 83, 111, 102, 116, 109, 97, 120, 93};
.global .align 1 .b8 __unnamed_237[398] = {118, 111, 105, 100, 32, 111, 110, 101, 102, 108, 111, 119, 58, 58, 99, 117, 100, 97, 58, 58, 115, 111, 102, 116, 109, 97, 120, 58, 58, 83, 111, 102, 116, 109, 97, 120, 87, 97, 114, 112, 73, 109, 112, 108, 40, 76, 79, 65, 68, 44, 32, 83, 84, 79, 82, 69, 44, 32, 115, 105, 103, 110, 101, 100, 32, 108, 111, 110, 103, 44, 32, 115, 105, 103, 110, 101, 100, 32, 108, 111, 110, 103, 41, 32, 91, 119, 105, 116, 104, 32, 76, 79, 65, 68, 32, 61, 32, 83, 105, 109, 112, 108, 101, 76, 111, 97, 100, 60, 95, 95, 104, 97, 108, 102, 44, 32, 102, 108, 111, 97, 116, 62, 59, 32, 83, 84, 79, 82, 69, 32, 61, 32, 83, 105, 109, 112, 108, 101, 83, 116, 111, 114, 101, 60, 95, 95, 104, 97, 108, 102, 44, 32, 102, 108, 111, 97, 116, 62, 59, 32, 67, 111, 109, 112, 117, 116, 101, 84, 121, 112, 101, 32, 61, 32, 102, 108, 111, 97, 116, 59, 32, 105, 110, 116, 32, 112, 97, 99, 107, 95, 115, 105, 122, 101, 32, 61, 32, 49, 59, 32, 105, 110, 116, 32, 99, 111, 108, 115, 95, 112, 101, 114, 95, 116, 104, 114, 101, 97, 100, 32, 61, 32, 49, 49, 59, 32, 105, 110, 116, 32, 116, 104, 114, 101, 97, 100, 95, 103, 114, 111, 117, 112, 95, 119, 105, 100, 116, 104, 32, 61, 32, 51, 50, 59, 32, 105, 110, 116, 32, 114, 111, 119, 115, 95, 112, 101, 114, 95, 97, 99, 99, 101, 115, 115, 32, 61, 32, 49, 59, 32, 95, 95, 110, 118, 95, 98, 111, 111, 108, 32, 112, 97, 100, 100, 105, 110, 103, 32, 61, 32, 102, 97, 108, 115, 101, 59, 32, 111, 110, 101, 102, 108, 111, 119, 58, 58, 99, 117, 100, 97, 58, 58, 115, 111, 102, 116, 109, 97, 120, 58, 58, 65, 108, 103, 111, 114, 105, 116, 104, 109, 32, 97, 108, 103, 111, 114, 105, 116, 104, 109, 32, 61, 32, 111, 110, 101, 102, 108, 111, 119, 58, 58, 99, 117, 100, 97, 58, 58, 115, 111, 102, 116, 109, 97, 120, 58, 58, 65, 108, 103, 111, 114, 105, 116, 104, 109, 58, 58, 107, 83, 111, 102, 116, 109, 97, 120, 93};
.global .align 1 .b8 __unnamed_238[397] = {118, 111, 105, 100, 32, 111, 110, 101, 102, 108, 111, 119, 58, 58, 99, 117, 100, 97, 58, 58, 115, 111, 102, 116, 109, 97, 120, 58, 58, 83, 111, 102, 116, 109, 97, 120, 87, 97, 114, 112, 73, 109, 112, 108, 40, 76, 79, 65, 68, 44, 32, 83, 84, 79, 82, 69, 44, 32, 115, 105, 103, 110, 101, 100, 32, 108, 111, 110, 103, 44, 32, 115, 105, 103, 110, 101, 100, 32, 108, 111, 110, 103, 41, 32, 91, 119, 105, 116, 104, 32, 76, 79, 65, 68, 32, 61, 32, 83, 105, 109, 112, 108, 101, 76, 111, 97, 100, 60, 95, 95, 104, 97, 108, 102, 44, 32, 102, 108, 111, 97, 116, 62, 59, 32, 83, 84, 79, 82, 69, 32, 61, 32, 83, 105, 109, 112, 108, 101, 83, 116, 111, 114, 101, 60, 95, 95, 104, 97, 108, 102, 44, 32, 102, 108, 111, 97, 116, 62, 59, 32, 67, 111, 109, 112, 117, 116, 101, 84, 121, 112, 101, 32, 61, 32, 102, 108, 111, 97, 116, 59, 32, 105, 110, 116, 32, 112, 97, 99, 107, 95, 115, 105, 122, 101, 32, 61, 32, 49, 59, 32, 105, 110, 116, 32, 99, 111, 108, 115, 95, 112, 101, 114, 95, 116, 104, 114, 101, 97, 100, 32, 61, 32, 49, 49, 59, 32, 105, 110, 116, 32, 116, 104, 114, 101, 97, 100, 95, 103, 114, 111, 117, 112, 95, 119, 105, 100, 116, 104, 32, 61, 32, 51, 50, 59, 32, 105, 110, 116, 32, 114, 111, 119, 115, 95, 112, 101, 114, 95, 97, 99, 99, 101, 115, 115, 32, 61, 32, 49, 59, 32, 95, 95, 110, 118, 95, 98, 111, 111, 108, 32, 112, 97, 100, 100, 105, 110, 103, 32, 61, 32, 116, 114, 117, 101, 59, 32, 111, 110, 101, 102, 108, 111, 119, 58, 58, 99, 117, 100, 97, 58, 58, 115, 111, 102, 116, 109, 97, 120, 58, 58, 65, 108, 103, 111, 114, 105, 116, 104, 109, 32, 97, 108, 103, 111, 114, 105, 116, 104, 109, 32, 61, 32, 111, 110, 101, 102, 108, 111, 119, 58, 58, 99, 117, 100, 97, 58, 58, 115, 111, 102, 116, 109, 97, 120, 58, 58, 65, 108, 103, 111, 114, 105, 116, 104, 109, 58, 58, 107, 83, 111, 102, 116, 109, 97, 120, 93};
.global .align 1 .b8 __unnamed_239[398] = {118, 111, 105, 100, 32, 111, 110, 101, 102, 108, 111, 119, 58, 58, 99, 117, 100, 97, 58, 58, 115, 111, 102, 116, 109, 97, 120, 58, 58, 83, 111, 102, 116, 109, 97, 120, 87, 97, 114, 112, 73, 109, 112, 108, 40, 76, 79, 65, 68, 44, 32, 83, 84, 79, 82, 69, 44, 32, 115, 105, 103, 110, 101, 100, 32, 108, 111, 110, 103, 44, 32, 115, 105, 103, 110, 101, 100, 32, 108, 111, 110, 103, 41, 32, 91, 119, 105, 116, 104, 32, 76, 79, 65, 68, 32, 61, 32, 83, 105, 109, 112, 108, 101, 76, 111, 97, 100, 60, 95, 95, 104, 97, 108, 102, 44, 32, 102, 108, 111, 97, 116, 62, 59, 32, 83, 84, 79, 82, 69, 32, 61, 32, 83, 105, 109, 112, 108, 101, 83, 116, 111, 114, 101, 60, 95, 95, 104, 97, 108, 102, 44, 32, 102, 108, 111, 97, 116, 62, 59, 32, 67, 111, 109, 112, 117, 116, 101, 84, 121, 112, 101, 32, 61, 32, 102, 108, 111, 97, 116, 59, 32, 105, 110, 116, 32, 112, 97, 99, 107, 95, 115, 105, 122, 101, 32, 61, 32, 49, 59, 32, 105, 110, 116, 32, 99, 111, 108, 115, 95, 112, 101, 114, 95, 116, 104, 114, 101, 97, 100, 32, 61, 32, 49, 50, 59, 32, 105, 110, 116, 32, 116, 104, 114, 101, 97, 100, 95, 103, 114, 111, 117, 112, 95, 119, 105, 100, 116, 104, 32, 61, 32, 51, 50, 59, 32, 105, 110, 116, 32, 114, 111, 119, 115, 95, 112, 101, 114, 95, 97, 99, 99, 101, 115, 115, 32, 61, 32, 49, 59, 32, 95, 95, 110, 118, 95, 98, 111, 111, 108, 32, 112, 97, 100, 100, 105, 110, 103, 32, 61, 32, 102, 97, 108, 115, 101, 59, 32, 111, 110, 101, 102, 108, 111, 119, 58, 58, 99, 117, 100, 97, 58, 58, 115, 111, 102, 116, 109, 97, 120, 58, 58, 65, 108, 103, 111, 114, 105, 116, 104, 109, 32, 97, 108, 103, 111, 114, 105, 116, 104, 109, 32, 61, 32, 111, 110, 101, 102, 108, 111, 119, 58, 58, 99, 117, 100, 97, 58, 58, 115, 111, 102, 116, 109, 97, 120, 58, 58, 65, 108, 103, 111, 114, 105, 116, 104, 109, 58, 58, 107, 83, 111, 102, 116, 109, 97, 120, 93};
.global .align 1 .b8 __unnamed_240[397] = {118, 111, 105, 100, 32, 111, 110, 101, 102, 108, 111, 119, 58, 58, 99, 117, 100, 97, 58, 58, 115, 111, 102, 116, 109, 97, 120, 58, 58, 83, 111, 102, 116, 109, 97, 120, 87, 97, 114, 112, 73, 109, 112, 108, 40, 76, 79, 65, 68, 44, 32, 83, 84, 79, 82, 69, 44, 32, 115, 105, 103, 110, 101, 100, 32, 108, 111, 110, 103, 44, 32, 115, 105, 103, 110, 101, 100, 32, 108, 111, 110, 103, 41, 32, 91, 119, 105, 116, 104, 32, 76, 79, 65, 68, 32, 61, 32, 83, 105, 109, 112, 108, 101, 76, 111, 97, 100, 60, 95, 95, 104, 97, 108, 102, 44, 32, 102, 108, 111, 97, 116, 62, 59, 32, 83, 84, 79, 82, 69, 32, 61, 32, 83, 105, 109, 112, 108, 101, 83, 116, 111, 114, 101, 60, 95, 95, 104, 97, 108, 102, 44, 32, 102, 108, 111, 97, 116, 62, 59, 32, 67, 111, 109, 112, 117, 116, 101, 84, 121, 112, 101, 32, 61, 32, 102, 108, 111, 97, 116, 59, 32, 105, 110, 116, 32, 112, 97, 99, 107, 95, 115, 105, 122, 101, 32, 61, 32, 49, 59, 32, 105, 110, 116, 32, 99, 111, 108, 115, 95, 112, 101, 114, 95, 116, 104, 114, 101, 97, 100, 32, 61, 32, 49, 50, 59, 32, 105, 110, 116, 32, 116, 104, 114, 101, 97, 100, 95, 103, 114, 111, 117, 112, 95, 119, 105, 100, 116, 104, 32, 61, 32, 51, 50, 59, 32, 105, 110, 116, 32, 114, 111, 119, 115, 95, 112, 101, 114, 95, 97, 99, 99, 101, 115, 115, 32, 61, 32, 49, 59, 32, 95, 95, 110, 118, 95, 98, 111, 111, 108, 32, 112, 97, 100, 100, 105, 110, 103, 32, 61, 32, 116, 114, 117, 101, 59, 32, 111, 110, 101, 102, 108, 111, 119, 58, 58, 99, 117, 100, 97, 58, 58, 115, 111, 102, 116, 109, 97, 120, 58, 58, 65, 108, 103, 111, 114, 105, 116, 104, 109, 32, 97, 108, 103, 111, 114, 105, 116, 104, 109, 32, 61, 32, 111, 110, 101, 102, 108, 111, 119, 58, 58, 99, 117, 100, 97, 58, 58, 115, 111, 102, 116, 109, 97, 120, 58, 58, 65, 108, 103, 111, 114, 105, 116, 104, 109, 58, 58, 107, 83, 111, 102, 116, 109, 97, 120, 93};
.global .align 1 .b8 __unnamed_241[398] = {118, 111, 105, 100, 32, 111, 110, 101, 102, 108, 111, 119, 58, 58, 99, 117, 100, 97, 58, 58, 115, 111, 102, 116, 109, 97, 120, 58, 58, 83, 111, 102, 116, 109, 97, 120, 87, 97, 114, 112, 73, 109, 112, 108, 40, 76, 79, 65, 68, 44, 32, 83, 84, 79, 82, 69, 44, 32, 115, 105, 103, 110, 101, 100, 32, 108, 111, 110, 103, 44, 32, 115, 105, 103, 110, 101, 100, 32, 108, 111, 110, 103, 41, 32, 91, 119, 105, 116, 104, 32, 76, 79, 65, 68, 32, 61, 32, 83, 105, 109, 112, 108, 101, 76, 111, 97, 100, 60, 95, 95, 104, 97, 108, 102, 44, 32, 102, 108, 111, 97, 116, 62, 59, 32, 83, 84, 79, 82, 69, 32, 61, 32, 83, 105, 109, 112, 108, 101, 83, 116, 111, 114, 101, 60, 95, 95, 104, 97, 108, 102, 44, 32, 102, 108, 111, 97, 116, 62, 59, 32, 67, 111, 109, 112, 117, 116, 101, 84, 121, 112, 101, 32, 61, 32, 102, 108, 111, 97, 116, 59, 32, 105, 110, 116, 32, 112, 97, 99, 107, 95, 115, 105, 122, 101, 32, 61, 32, 49, 59, 32, 105, 110, 116, 32, 99, 111, 108, 115, 95, 112, 101, 114, 95, 116, 104, 114, 101, 97, 100, 32, 61, 32, 49, 51, 59, 32, 105, 110, 116, 32, 116, 104, 114, 101, 97, 100, 95, 103, 114, 111, 117, 112, 95, 119, 105, 100, 116, 104, 32, 61, 32, 51, 50, 59, 32, 105, 110, 116, 32, 114, 111, 119, 115, 95, 112, 101, 114, 95, 97, 99, 99, 101, 115, 115, 32, 61, 32, 49, 59, 32, 95, 95, 110, 118, 95, 98, 111, 111, 108, 32, 112, 97, 100, 100, 105, 110, 103, 32, 61, 32, 102, 97, 108, 115, 101, 59, 32, 111, 110, 101, 102, 108, 111, 119, 58, 58, 99, 117, 100, 97, 58, 58, 115, 111, 102, 116, 109, 97, 120, 58, 58, 65, 108, 103, 111, 114, 105, 116, 104, 109, 32, 97, 108, 103, 111, 114, 105, 116, 104, 109, 32, 61, 32, 111, 110, 101, 102, 108, 111, 119, 58, 58, 99, 117, 100, 97, 58, 58, 115, 111, 102, 116, 109, 97, 120, 58, 58, 65, 108, 103, 111, 114, 105, 116, 104, 109, 58, 58, 107, 83, 111, 102, 116, 109, 97, 120, 93};
.global .align 1 .b8 __unnamed_242[397] = {118, 111, 105, 100, 32, 111, 110, 101, 102, 108, 111, 119, 58, 58, 99, 117, 100, 97, 58, 58, 115, 111, 102, 116, 109, 97, 120, 58, 58, 83, 111, 102, 116, 109, 97, 120, 87, 97, 114, 112, 73, 109, 112, 108, 40, 76, 79, 65, 68, 44, 32, 83, 84, 79, 82, 69, 44, 32, 115, 105, 103, 110, 101, 100, 32, 108, 111, 110, 103, 44, 32, 115, 105, 103, 110, 101, 100, 32, 108, 111, 110, 103, 41, 32, 91, 119, 105, 116, 104, 32, 76, 79, 65, 68, 32, 61, 32, 83, 105, 109, 112, 108, 101, 76, 111, 97, 100, 60, 95, 95, 104, 97, 108, 102, 44, 32, 102, 108, 111, 97, 116, 62, 59, 32, 83, 84, 79, 82, 69, 32, 61, 32, 83, 105, 109, 112, 108, 101, 83, 116, 111, 114, 101, 60, 95, 95, 104, 97, 108, 102, 44, 32, 102, 108, 111, 97, 116, 62, 59, 32, 67, 111, 109, 112, 117, 116, 101, 84, 121, 112, 101, 32, 61, 32, 102, 108, 111, 97, 116, 59, 32, 105, 110, 116, 32, 112, 97, 99, 107, 95, 115, 105, 122, 101, 32, 61, 32, 49, 59, 32, 105, 110, 116, 32, 99, 111, 108, 115, 95, 112, 101, 114, 95, 116, 104, 114, 101, 97, 100, 32, 61, 32, 49, 51, 59, 32, 105, 110, 116, 32, 116, 104, 114, 101, 97, 100, 95, 103, 114, 111, 117, 112, 95, 119, 105, 100, 116, 104, 32, 61, 32, 51, 50, 59, 32, 105, 110, 116, 32, 114, 111, 119, 115, 95, 112, 101, 114, 95, 97, 99, 99, 101, 115, 115, 32, 61, 32, 49, 59, 32, 95, 95, 110, 118, 95, 98, 111, 111, 108, 32, 112, 97, 100, 100, 105, 110, 103, 32, 61, 32, 116, 114, 117, 101, 59, 32, 111, 110, 101, 102, 108, 111, 119, 58, 58, 99, 117, 100, 97, 58, 58, 115, 111, 102, 116, 109, 97, 120, 58, 58, 65, 108, 103, 111, 114, 105, 116, 104, 109, 32, 97, 108, 103, 111, 114, 105, 116, 104, 109, 32, 61, 32, 111, 110, 101, 102, 108, 111, 119, 58, 58, 99, 117, 100, 97, 58, 58, 115, 111, 102, 116, 109, 97, 120, 58, 58, 65, 108, 103, 111, 114, 105, 116, 104, 109, 58, 58, 107, 83, 111, 102, 116, 109, 97, 120, 93};
.global .align 1 .b8 __unnamed_243[398] = {118, 111, 105, 100, 32, 111, 110, 101, 102, 108, 111, 119, 58, 58, 99, 117, 100, 97, 58, 58, 115, 111, 102, 116, 109, 97, 120, 58, 58, 83, 111, 102, 116, 109, 97, 120, 87, 97, 114, 112, 73, 109, 112, 108, 40, 76, 79, 65, 68, 44, 32, 83, 84, 79, 82, 69, 44, 32, 115, 105, 103, 110, 101, 100, 32, 108, 111, 110, 103, 44, 32, 115, 105, 103, 110, 101, 100, 32, 108, 111, 110, 103, 41, 32, 91, 119, 105, 116, 104, 32, 76, 79, 65, 68, 32, 61, 32, 83, 105, 109, 112, 108, 101, 76, 111, 97, 100, 60, 95, 95, 104, 97, 108, 102, 44, 32, 102, 108, 111, 97, 116, 62, 59, 32, 83, 84, 79, 82, 69, 32, 61, 32, 83, 105, 109, 112, 108, 101, 83, 116, 111, 114, 101, 60, 95, 95, 104, 97, 108, 102, 44, 32, 102, 108, 111, 97, 116, 62, 59, 32, 67, 111, 109, 112, 117, 116, 101, 84, 121, 112, 101, 32, 61, 32, 102, 108, 111, 97, 116, 59, 32, 105, 110, 116, 32, 112, 97, 99, 107, 95, 115, 105, 122, 101, 32, 61, 32, 49, 59, 32, 105, 110, 116, 32, 99, 111, 108, 115, 95, 112, 101, 114, 95, 116, 104, 114, 101, 97, 100, 32, 61, 32, 49, 52, 59, 32, 105, 110, 116, 32, 116, 104, 114, 101, 97, 100, 95, 103, 114, 111, 117, 112, 95, 119, 105, 100, 116, 104, 32, 61, 32, 51, 50, 59, 32, 105, 110, 116, 32, 114, 111, 119, 115, 95, 112, 101, 114, 95, 97, 99, 99, 101, 115, 115, 32, 61, 32, 49, 59, 32, 95, 95, 110, 118, 95, 98, 111, 111, 108, 32, 112, 97, 100, 100, 105, 110, 103, 32, 61, 32, 102, 97, 108, 115, 101, 59, 32, 111, 110, 101, 102, 108, 111, 119, 58, 58, 99, 117, 100, 97, 58, 58, 115, 111, 102, 116, 109, 97, 120, 58, 58, 65, 108, 103, 111, 114, 105, 116, 104, 109, 32, 97, 108, 103, 111, 114, 105, 116, 104, 109, 32, 61, 32, 111, 110, 101, 102, 108, 111, 119, 58, 58, 99, 117, 100, 97, 58, 58, 115, 111, 102, 116, 109, 97, 120, 58, 58, 65, 108, 103, 111, 114, 105, 116, 104, 109, 58, 58, 107, 83, 111, 102, 116, 109, 97, 120, 93};
.global .align 1 .b8 __unnamed_244[397] = {118, 111, 105, 100, 32, 111, 110, 101, 102, 108, 111, 119, 58, 58, 99, 117, 100, 97, 58, 58, 115, 111, 102, 116, 109, 97, 120, 58, 58, 83, 111, 102, 116, 109, 97, 120, 87, 97, 114, 112, 73, 109, 112, 108, 40, 76, 79, 65, 68, 44, 32, 83, 84, 79, 82, 69, 44, 32, 115, 105, 103, 110, 101, 100, 32, 108, 111, 110, 103, 44, 32, 115, 105, 103, 110, 101, 100, 32, 108, 111, 110, 103, 41, 32, 91, 119, 105, 116, 104, 32, 76, 79, 65, 68, 32, 61, 32, 83, 105, 109, 112, 108, 101, 76, 111, 97, 100, 60, 95, 95, 104, 97, 108, 102, 44, 32, 102, 108, 111, 97, 116, 62, 59, 32, 83, 84, 79, 82, 69, 32, 61, 32, 83, 105, 109, 112, 108, 101, 83, 116, 111, 114, 101, 60, 95, 95, 104, 97, 108, 102, 44, 32, 102, 108, 111, 97, 116, 62, 59, 32, 67, 111, 109, 112, 117, 116, 101, 84, 121, 112, 101, 32, 61, 32, 102, 108, 111, 97, 116, 59, 32, 105, 110, 116, 32, 112, 97, 99, 107, 95, 115, 105, 122, 101, 32, 61, 32, 49, 59, 32, 105, 110, 116, 32, 99, 111, 108, 115, 95, 112, 101, 114, 95, 116, 104, 114, 101, 97, 100, 32, 61, 32, 49, 52, 59, 32, 105, 110, 116, 32, 116, 104, 114, 101, 97, 100, 95, 103, 114, 111, 117, 112, 95, 119, 105, 100, 116, 104, 32, 61, 32, 51, 50, 59, 32, 105, 110, 116, 32, 114, 111, 119, 115, 95, 112, 101, 114, 95, 97, 99, 99, 101, 115, 115, 32, 61, 32, 49, 59, 32, 95, 95, 110, 118, 95, 98, 111, 111, 108, 32, 112, 97, 100, 100, 105, 110, 103, 32, 61, 32, 116, 114, 117, 101, 59, 32, 111, 110, 101, 102, 108, 111, 119, 58, 58, 99, 117, 100, 97, 58, 58, 115, 111, 102, 116, 109, 97, 120, 58, 58, 65, 108, 103, 111, 114, 105, 116, 104, 109, 32, 97, 108, 103, 111, 114, 105, 116, 104, 109, 32, 61, 32, 111, 110, 101, 102, 108, 111, 119, 58, 58, 99, 117, 100, 97, 58, 58, 115, 111, 102, 116, 109, 97, 120, 58, 58, 65, 108, 103, 111, 114, 105, 116, 104, 109, 58, 58, 107, 83, 111, 102, 116, 109, 97, 120, 93};
.global .align 1 .b8 __unnamed_245[398] = {118, 111, 105, 100, 32, 111, 110, 101, 102, 108, 111, 119, 58, 58, 99, 117, 100, 97, 58, 58, 115, 111, 102, 116, 109, 97, 120, 58, 58, 83, 111, 102, 116, 109, 97, 120, 87, 97, 114, 112, 73, 109, 112, 108, 40, 76, 79, 65, 68, 44, 32, 83, 84, 79, 82, 69, 44, 32, 115, 105, 103, 110, 101, 100, 32, 108, 111, 110, 103, 44, 32, 115, 105, 103, 110, 101, 100, 32, 108, 111, 110, 103, 41, 32, 91, 119, 105, 116, 104, 32, 76, 79, 65, 68, 32, 61, 32, 83, 105, 109, 112, 108, 101, 76, 111, 97, 100, 60, 95, 95, 104, 97, 108, 102, 44, 32, 102, 108, 111, 97, 116, 62, 59, 32, 83, 84, 79, 82, 69, 32, 61, 32, 83, 105, 109, 112, 108, 101, 83, 116, 111, 114, 101, 60, 95, 95, 104, 97, 108, 102, 44, 32, 102, 108, 111, 97, 116, 62, 59, 32, 67, 111, 109, 112, 117, 116, 101, 84, 121, 112, 101, 32, 61, 32, 102, 108, 111, 97, 116, 59, 32, 105, 110, 116, 32, 112, 97, 99, 107, 95, 115, 105, 122, 101, 32, 61, 32, 49, 59, 32, 105, 110, 116, 32, 99, 111, 108, 115, 95, 112, 101, 114, 95, 116, 104, 114, 101, 97, 100, 32, 61, 32, 49, 53, 59, 32, 105, 110, 116, 32, 116, 104, 114, 101, 97, 100, 95, 103, 114, 111, 117, 112, 95, 119, 105, 100, 116, 104, 32, 61, 32, 51, 50, 59, 32, 105, 110, 116, 32, 114, 111, 119, 115, 95, 112, 101, 114, 95, 97, 99, 99, 101, 115, 115, 32, 61, 32, 49, 59, 32, 95, 95, 110, 118, 95, 98, 111, 111, 108, 32, 112, 97, 100, 100, 105, 110, 103, 32, 61, 32, 102, 97, 108, 115, 101, 59, 32, 111, 110, 101, 102, 108, 111, 119, 58, 58, 99, 117, 100, 97, 58, 58, 115, 111, 102, 116, 109, 97, 120, 58, 58, 65, 108, 103, 111, 114, 105, 116, 104, 109, 32, 97, 108, 103, 111, 114, 105, 116, 104, 109, 32, 61, 32, 111, 110, 101, 102, 108, 111, 119, 58, 58, 99, 117, 100, 97, 58, 58, 115, 111, 102, 116, 109, 97, 120, 58, 58, 65, 108, 103, 111, 114, 105, 116, 104, 109, 58, 58, 107, 83, 111, 102, 116, 109, 97, 120, 93};
.global .align 1 .b8 __unnamed_246[397] = {118, 111, 105, 100, 32, 111, 110, 101, 102, 108, 111, 119, 58, 58, 99, 117, 100, 97, 58, 58, 115, 111, 102, 116, 109, 97, 120, 58, 58, 83, 111, 102, 116, 109, 97, 120, 87, 97, 114, 112, 73, 109, 112, 108, 40, 76, 79, 65, 68, 44, 32, 83, 84, 79, 82, 69, 44, 32, 115, 105, 103, 110, 101, 100, 32, 108, 111, 110, 103, 44, 32, 115, 105, 103, 110, 101, 100, 32, 108, 111, 110, 103, 41, 32, 91, 119, 105, 116, 104, 32, 76, 79, 65, 68, 32, 61, 32, 83, 105, 109, 112, 108, 101, 76, 111, 97, 100, 60, 95, 95, 104, 97, 108, 102, 44, 32, 102, 108, 111, 97, 116, 62, 59, 32, 83, 84, 79, 82, 69, 32, 61, 32, 83, 105, 109, 112, 108, 101, 83, 116, 111, 114, 101, 60, 95, 95, 104, 97, 108, 102, 44, 32, 102, 108, 111, 97, 116, 62, 59, 32, 67, 111, 109, 112, 117, 116, 101, 84, 121, 112, 101, 32, 61, 32, 102, 108, 111, 97, 116, 59, 32, 105, 110, 116, 32, 112, 97, 99, 107, 95, 115, 105, 122, 101, 32, 61, 32, 49, 59, 32, 105, 110, 116, 32, 99, 111, 108, 115, 95, 112, 101, 114, 95, 116, 104, 114, 101, 97, 100, 32, 61, 32, 49, 53, 59, 32, 105, 110, 116, 32, 116, 104, 114, 101, 97, 100, 95, 103, 114, 111, 117, 112, 95, 119, 105, 100, 116, 104, 32, 61, 32, 51, 50, 59, 32, 105, 110, 116, 32, 114, 111, 119, 115, 95, 112, 101, 114, 95, 97, 99, 99, 101, 115, 115, 32, 61, 32, 49, 59, 32, 95, 95, 110, 118, 95, 98, 111, 111, 108, 32, 112, 97, 100, 100, 105, 110, 103, 32, 61, 32, 116, 114, 117, 101, 59, 32, 111, 110, 101, 102, 108, 111, 119, 58, 58, 99, 117, 100, 97, 58, 58, 115, 111, 102, 116, 109, 97, 120, 58, 58, 65, 108, 103, 111, 114, 105, 116, 104, 109, 32, 97, 108, 103, 111, 114, 105, 116, 104, 109, 32, 61, 32, 111, 110, 101, 102, 108, 111, 119, 58, 58, 99, 117, 100, 97, 58, 58, 115, 111, 102, 116, 109, 97, 120, 58, 58, 65, 108, 103, 111, 114, 105, 116, 104, 109, 58, 58, 107, 83, 111, 102, 116, 109, 97, 120, 93};
.global .align 1 .b8 __unnamed_247[398] = {118, 111, 105, 100, 32, 111, 110, 101, 102, 108, 111, 119, 58, 58, 99, 117, 100, 97, 58, 58, 115, 111, 102, 116, 109, 97, 120, 58, 58, 83, 111, 102, 116, 109, 97, 120, 87, 97, 114, 112, 73, 109, 112, 108, 40, 76, 79, 65, 68, 44, 32, 83, 84, 79, 82, 69, 44, 32, 115, 105, 103, 110, 101, 100, 32, 108, 111, 110, 103, 44, 32, 115, 105, 103, 110, 101, 100, 32, 108, 111, 110, 103, 41, 32, 91, 119, 105, 116, 104, 32, 76, 79, 65, 68, 32, 61, 32, 83, 105, 109, 112, 108, 101, 76, 111, 97, 100, 60, 95, 95, 104, 97, 108, 102, 44, 32, 102, 108, 111, 97, 116, 62, 59, 32, 83, 84, 79, 82, 69, 32, 61, 32, 83, 105, 109, 112, 108, 101, 83, 116, 111, 114, 101, 60, 95, 95, 104, 97, 108, 102, 44, 32, 102, 108, 111, 97, 116, 62, 59, 32, 67, 111, 109, 112, 117, 116, 101, 84, 121, 112, 101, 32, 61, 32, 102, 108, 111, 97, 116, 59, 32, 105, 110, 116, 32, 112, 97, 99, 107, 95, 115, 105, 122, 101, 32, 61, 32, 49, 59, 32, 105, 110, 116, 32, 99, 111, 108, 115, 95, 112, 101, 114, 95, 116, 104, 114, 101, 97, 100, 32, 61, 32, 49, 54, 59, 32, 105, 110, 116, 32, 116, 104, 114, 101, 97, 100, 95, 103, 114, 111, 117, 112, 95, 119, 105, 100, 116, 104, 32, 61, 32, 51, 50, 59, 32, 105, 110, 116, 32, 114, 111, 119, 115, 95, 112, 101, 114, 95, 97, 99, 99, 101, 115, 115, 32, 61, 32, 49, 59, 32, 95, 95, 110, 118, 95, 98, 111, 111, 108, 32, 112, 97, 100, 100, 105, 110, 103, 32, 61, 32, 102, 97, 108, 115, 101, 59, 32, 111, 110, 101, 102, 108, 111, 119, 58, 58, 99, 117, 100, 97, 58, 58, 115, 111, 102, 116, 109, 97, 120, 58, 58, 65, 108, 103, 111, 114, 105, 116, 104, 109, 32, 97, 108, 103, 111, 114, 105, 116, 104, 109, 32, 61, 32, 111, 110, 101, 102, 108, 111, 119, 58, 58, 99, 117, 100, 97, 58, 58, 115, 111, 102, 116, 109, 97, 120, 58, 58, 65, 108, 103, 111, 114, 105, 116, 104, 109, 58, 58, 107, 83, 111, 102, 116, 109, 97, 120, 93};
.global .align 1 .b8 __unnamed_248[397] = {118, 111, 105, 100, 32, 111, 110, 101, 102, 108, 111, 119, 58, 58, 99, 117, 100, 97, 58, 58, 115, 111, 102, 116, 109, 97, 120, 58, 58, 83, 111, 102, 116, 109, 97, 120, 87, 97, 114, 112, 73, 109, 112, 108, 40, 76, 79, 65, 68, 44, 32, 83, 84, 79, 82, 69, 44, 32, 115, 105, 103, 110, 101, 100, 32, 108, 111, 110, 103, 44, 32, 115, 105, 103, 110, 101, 100, 32, 108, 111, 110, 103, 41, 32, 91, 119, 105, 116, 104, 32, 76, 79, 65, 68, 32, 61, 32, 83, 105, 109, 112, 108, 101, 76, 111, 97, 100, 60, 95, 95, 104, 97, 108, 102, 44, 32, 102, 108, 111, 97, 116, 62, 59, 32, 83, 84, 79, 82, 69, 32, 61, 32, 83, 105, 109, 112, 108, 101, 83, 116, 111, 114, 101, 60, 95, 95, 104, 97, 108, 102, 44, 32, 102, 108, 111, 97, 116, 62, 59, 32, 67, 111, 109, 112, 117, 116, 101, 84, 121, 112, 101, 32, 61, 32, 102, 108, 111, 97, 116, 59, 32, 105, 110, 116, 32, 112, 97, 99, 107, 95, 115, 105, 122, 101, 32, 61, 32, 49, 59, 32, 105, 110, 116, 32, 99, 111, 108, 115, 95, 112, 101, 114, 95, 116, 104, 114, 101, 97, 100, 32, 61, 32, 49, 54, 59, 32, 105, 110, 116, 32, 116, 104, 114, 101, 97, 100, 95, 103, 114, 111, 117, 112, 95, 119, 105, 100, 116, 104, 32, 61, 32, 51, 50, 59, 32, 105, 110, 116, 32, 114, 111, 119, 115, 95, 112, 101, 114, 95, 97, 99, 99, 101, 115, 115, 32, 61, 32, 49, 59, 32, 95, 95, 110, 118, 95, 98, 111, 111, 108, 32, 112, 97, 100, 100, 105, 110, 103, 32, 61, 32, 116, 114, 117, 101, 59, 32, 111, 110, 101, 102, 108, 111, 119, 58, 58, 99, 117, 100, 97, 58, 58, 115, 111, 102, 116, 109, 97, 120, 58, 58, 65, 108, 103, 111, 114, 105, 116, 104, 109, 32, 97, 108, 103, 111, 114, 105, 116, 104, 109, 32, 61, 32, 111, 110, 101, 102, 108, 111, 119, 58, 58, 99, 117, 100, 97, 58, 58, 115, 111, 102, 116, 109, 97, 120, 58, 58, 65, 108, 103, 111, 114, 105, 116, 104, 109, 58, 58, 107, 83, 111, 102, 116, 109, 97, 120, 93};
.global .align 1 .b8 __unnamed_249[398] = {118, 111, 105, 100, 32, 111, 110, 101, 102, 108, 111, 119, 58, 58, 99, 117, 100, 97, 58, 58, 115, 111, 102, 116, 109, 97, 120, 58, 58, 83, 111, 102, 116, 109, 97, 120, 87, 97, 114, 112, 73, 109, 112, 108, 40, 76, 79, 65, 68, 44, 32, 83, 84, 79, 82, 69, 44, 32, 115, 105, 103, 110, 101, 100, 32, 108, 111, 110, 103, 44, 32, 115, 105, 103, 110, 101, 100, 32, 108, 111, 110, 103, 41, 32, 91, 119, 105, 116, 104, 32, 76, 79, 65, 68, 32, 61, 32, 83, 105, 109, 112, 108, 101, 76, 111, 97, 100, 60, 95, 95, 104, 97, 108, 102, 44, 32, 102, 108, 111, 97, 116, 62, 59, 32, 83, 84, 79, 82, 69, 32, 61, 32, 83, 105, 109, 112, 108, 101, 83, 116, 111, 114, 101, 60, 95, 95, 104, 97, 108, 102, 44, 32, 102, 108, 111, 97, 116, 62, 59, 32, 67, 111, 109, 112, 117, 116, 101, 84, 121, 112, 101, 32, 61, 32, 102, 108, 111, 97, 116, 59, 32, 105, 110, 116, 32, 112, 97, 99, 107, 95, 115, 105, 122, 101, 32, 61, 32, 49, 59, 32, 105, 110, 116, 32, 99, 111, 108, 115, 95, 112, 101, 114, 95, 116, 104, 114, 101, 97, 100, 32, 61, 32, 49, 55, 59, 32, 105, 110, 116, 32, 116, 104, 114, 101, 97, 100, 95, 103, 114, 111, 117, 112, 95, 119, 105, 100, 116, 104, 32, 61, 32, 51, 50, 59, 32, 105, 110, 116, 32, 114, 111, 119, 115, 95, 112, 101, 114, 95, 97, 99, 99, 101, 115, 115, 32, 61, 32, 49, 59, 32, 95, 95, 110, 118, 95, 98, 111, 111, 108, 32, 112, 97, 100, 100, 105, 110, 103, 32, 61, 32, 102, 97, 108, 115, 101, 59, 32, 111, 110, 101, 102, 108, 111, 119, 58, 58, 99, 117, 100, 97, 58, 58, 115, 111, 102, 116, 109, 97, 120, 58, 58, 65, 108, 103, 111, 114, 105, 116, 104, 109, 32, 97, 108, 103, 111, 114, 105, 116, 104, 109, 32, 61, 32, 111, 110, 101, 102, 108, 111, 119, 58, 58, 99, 117, 100, 97, 58, 58, 115, 111, 102, 116, 109, 97, 120, 58, 58, 65, 108, 103, 111, 114, 105, 116, 104, 109, 58, 58, 107, 83, 111, 102, 116, 109, 97, 120, 93};
.global .align 1 .b8 __unnamed_250[397] = {118, 111, 105, 100, 32, 111, 110, 101, 102, 108, 111, 119, 58, 58, 99, 117, 100, 97, 58, 58, 115, 111, 102, 116, 109, 97, 120, 58, 58, 83, 111, 102, 116, 109, 97, 120, 87, 97, 114, 112, 73, 109, 112, 108, 40, 76, 79, 65, 68, 44, 32, 83, 84, 79, 82, 69, 44, 32, 115, 105, 103, 110, 101, 100, 32, 108, 111, 110, 103, 44, 32, 115, 105, 103, 110, 101, 100, 32, 108, 111, 110, 103, 41, 32, 91, 119, 105, 116, 104, 32, 76, 79, 65, 68, 32, 61, 32, 83, 105, 109, 112, 108, 101, 76, 111, 97, 100, 60, 95, 95, 104, 97, 108, 102, 44, 32, 102, 108, 111, 97, 116, 62, 59, 32, 83, 84, 79, 82, 69, 32, 61, 32, 83, 105, 109, 112, 108, 101, 83, 116, 111, 114, 101, 60, 95, 95, 104, 97, 108, 102, 44, 32, 102, 108, 111, 97, 116, 62, 59, 32, 67, 111, 109, 112, 117, 116, 101, 84, 121, 112, 101, 32, 61, 32, 102, 108, 111, 97, 116, 59, 32, 105, 110, 116, 32, 112, 97, 99, 107, 95, 115, 105, 122, 101, 32, 61, 32, 49, 59, 32, 105, 110, 116, 32, 99, 111, 108, 115, 95, 112, 101, 114, 95, 116, 104, 114, 101, 97, 100, 32, 61, 32, 49, 55, 59, 32, 105, 110, 116, 32, 116, 104, 114, 101, 97, 100, 95, 103, 114, 111, 117, 112, 95, 119, 105, 100, 116, 104, 32, 61, 32, 51, 50, 59, 32, 105, 110, 116, 32, 114, 111, 119, 115, 95, 112, 101, 114, 95, 97, 99, 99, 101, 115, 115, 32, 61, 32, 49, 59, 32, 95, 95, 110, 118, 95, 98, 111, 111, 108, 32, 112, 97, 100, 100, 105, 110, 103, 32, 61, 32, 116, 114, 117, 101, 59, 32, 111, 110, 101, 102, 108, 111, 119, 58, 58, 99, 117, 100, 97, 58, 58, 115, 111, 102, 116, 109, 97, 120, 58, 58, 65, 108, 103, 111, 114, 105, 116, 104, 109, 32, 97, 108, 103, 111, 114, 105, 116, 104, 109, 32, 61, 32, 111, 110, 101, 102, 108, 111, 119, 58, 58, 99, 117, 100, 97, 58, 58, 115, 111, 102, 116, 109, 97, 120, 58, 58, 65, 108, 103, 111, 114, 105, 116, 104, 109, 58, 58, 107, 83, 111, 102, 116, 109, 97, 120, 93};
.global .align 1 .b8 __unnamed_251[398] = {118, 111, 105, 100, 32, 111, 110, 101, 102, 108, 111, 119, 58, 58, 99, 117, 100, 97, 58, 58, 115, 111, 102, 116, 109, 97, 120, 58, 58, 83, 111, 102, 116, 109, 97, 120, 87, 97, 114, 112, 73, 109, 112, 108, 40, 76, 79, 65, 68, 44, 32, 83, 84, 79, 82, 69, 44, 32, 115, 105, 103, 110, 101, 100, 32, 108, 111, 110, 103, 44, 32, 115, 105, 103, 110, 101, 100, 32, 108, 111, 110, 103, 41, 32, 91, 119, 105, 116, 104, 32, 76, 79, 65, 68, 32, 61, 32, 83, 105, 109, 112, 108, 101, 76, 111, 97, 100, 60, 95, 95, 104, 97, 108, 102, 44, 32, 102, 108, 111, 97, 116, 62, 59, 32, 83, 84, 79, 82, 69, 32, 61, 32, 83, 105, 109, 112, 108, 101, 83, 116, 111, 114, 101, 60, 95, 95, 104, 97, 108, 102, 44, 32, 102, 108, 111, 97, 116, 62, 59, 32, 67, 111, 109, 112, 117, 116, 101, 84, 121, 112, 101, 32, 61, 32, 102, 108, 111, 97, 116, 59, 32, 105, 110, 116, 32, 112, 97, 99, 107, 95, 115, 105, 122, 101, 32, 61, 32, 49, 59, 32, 105, 110, 116, 32, 99, 111, 108, 115, 95, 112, 101, 114, 95, 116, 104, 114, 101, 97, 100, 32, 61, 32, 49, 56, 59, 32, 105, 110, 116, 32, 116, 104, 114, 101, 97, 100, 95, 103, 114, 111, 117, 112, 95, 119, 105, 100, 116, 104, 32, 61, 32, 51, 50, 59, 32, 105, 110, 116, 32, 114, 111, 119, 115, 95, 112, 101, 114, 95, 97, 99, 99, 101, 115, 115, 32, 61, 32, 49, 59, 32, 95, 95, 110, 118, 95, 98, 111, 111, 108, 32, 112, 97, 100, 100, 105, 110, 103, 32, 61, 32, 102, 97, 108, 115, 101, 59, 32, 111, 110, 101, 102, 108, 111, 119, 58, 58, 99, 117, 100, 97, 58, 58, 115, 111, 102, 116, 109, 97, 120, 58, 58, 65, 108, 103, 111, 114, 105, 116, 104, 109, 32, 97, 108, 103, 111, 114, 105, 116, 104, 109, 32, 61, 32, 111, 110, 101, 102, 108, 111, 119, 58, 58, 99, 117, 100, 97, 58, 58, 115, 111, 102, 116, 109, 97, 120, 58, 58, 65, 108, 103, 111, 114, 105, 116, 104, 109, 58, 58, 107, 83, 111, 102, 116, 109, 97, 120, 93};
.global .align 1 .b8 __unnamed_252[397] = {118, 111, 105, 100, 32, 111, 110, 101, 102, 108, 111, 119, 58, 58, 99, 117, 100, 97, 58, 58, 115, 111, 102, 116, 109, 97, 120, 58, 58, 83, 111, 102, 116, 109, 97, 120, 87, 97, 114, 112, 73, 109, 112, 108, 40, 76, 79, 65, 68, 44, 32, 83, 84, 79, 82, 69, 44, 32, 115, 105, 103, 110, 101, 100, 32, 108, 111, 110, 103, 44, 32, 115, 105, 103, 110, 101, 100, 32, 108, 111, 110, 103, 41, 32, 91, 119, 105, 116, 104, 32, 76, 79, 65, 68, 32, 61, 32, 83, 105, 109, 112, 108, 101, 76, 111, 97, 100, 60, 95, 95, 104, 97, 108, 102, 44, 32, 102, 108, 111, 97, 116, 62, 59, 32, 83, 84, 79, 82, 69, 32, 61, 32, 83, 105, 109, 112, 108, 101, 83, 116, 111, 114, 101, 60, 95, 95, 104, 97, 108, 102, 44, 32, 102, 108, 111, 97, 116, 62, 59, 32, 67, 111, 109, 112, 117, 116, 101, 84, 121, 112, 101, 32, 61, 32, 102, 108, 111, 97, 116, 59, 32, 105, 110, 116, 32, 112, 97, 99, 107, 95, 115, 105, 122, 101, 32, 61, 32, 49, 59, 32, 105, 110, 116, 32, 99, 111, 108, 115, 95, 112, 101, 114, 95, 116, 104, 114, 101, 97, 100, 32, 61, 32, 49, 56, 59, 32, 105, 110, 116, 32, 116, 104, 114, 101, 97, 100, 95, 103, 114, 111, 117, 112, 95, 119, 105, 100, 116, 104, 32, 61, 32, 51, 50, 59, 32, 105, 110, 116, 32, 114, 111, 119, 115, 95, 112, 101, 114, 95, 97, 99, 99, 101, 115, 115, 32, 61, 32, 49, 59, 32, 95, 95, 110, 118, 95, 98, 111, 111, 108, 32, 112, 97, 100, 100, 105, 110, 103, 32, 61, 32, 116, 114, 117, 101, 59, 32, 111, 110, 101, 102, 108, 111, 119, 58, 58, 99, 117, 100, 97, 58, 58, 115, 111, 102, 116, 109, 97, 120, 58, 58, 65, 108, 103, 111, 114, 105, 116, 104, 109, 32, 97, 108, 103, 111, 114, 105, 116, 104, 109, 32, 61, 32, 111, 110, 101, 102, 108, 111, 119, 58, 58, 99, 117, 100, 97, 58, 58, 115, 111, 102, 116, 109, 97, 120, 58, 58, 65, 108, 103, 111, 114, 105, 116, 104, 109, 58, 58, 107, 83, 111, 102, 116, 109, 97, 120, 93};
.global .align 1 .b8 __unnamed_253[398] = {118, 111, 105, 100, 32, 111, 110, 101, 102, 108, 111, 119, 58, 58, 99, 117, 100, 97, 58, 58, 115, 111, 102, 116, 109, 97, 120, 58, 58, 83, 111, 102, 116, 109, 97, 120, 87, 97, 114, 112, 73, 109, 112, 108, 40, 76, 79, 65, 68, 44, 32, 83, 84, 79, 82, 69, 44, 32, 115, 105, 103, 110, 101, 100, 32, 108, 111, 110, 103, 44, 32, 115, 105, 103, 110, 101, 100, 32, 108, 111, 110, 103, 41, 32, 91, 119, 105, 116, 104, 32, 76, 79, 65, 68, 32, 61, 32, 83, 105, 109, 112, 108, 101, 76, 111, 97, 100, 60, 95, 95, 104, 97, 108, 102, 44, 32, 102, 108, 111, 97, 116, 62, 59, 32, 83, 84, 79, 82, 69, 32, 61, 32, 83, 105, 109, 112, 108, 101, 83, 116, 111, 114, 101, 60, 95, 95, 104, 97, 108, 102, 44, 32, 102, 108, 111, 97, 116, 62, 59, 32, 67, 111, 109, 112, 117, 116, 101, 84, 121, 112, 101, 32, 61, 32, 102, 108, 111, 97, 116, 59, 32, 105, 110, 116, 32, 112, 97, 99, 107, 95, 115, 105, 122, 101, 32, 61, 32, 49, 59, 32, 105, 110, 116, 32, 99, 111, 108, 115, 95, 112, 101, 114, 95, 116, 104, 114, 101, 97, 100, 32, 61, 32, 49, 57, 59, 32, 105, 110, 116, 32, 116, 104, 114, 101, 97, 100, 95, 103, 114, 111, 117, 112, 95, 119, 105, 100, 116, 104, 32, 61, 32, 51, 50, 59, 32, 105, 110, 116, 32, 114, 111, 119, 115, 95, 112, 101, 114, 95, 97, 99, 99, 101, 115, 115, 32, 61, 32, 49, 59, 32, 95, 95, 110, 118, 95, 98, 111, 111, 108, 32, 112, 97, 100, 100, 105, 110, 103, 32, 61, 32, 102, 97, 108, 115, 101, 59, 32, 111, 110, 101, 102, 108, 111, 119, 58, 58, 99, 117, 100, 97, 58, 58, 115, 111, 102, 116, 109, 97, 120, 58, 58, 65, 108, 103, 111, 114, 105, 116, 104, 109, 32, 97, 108, 103, 111, 114, 105, 116, 104, 109, 32, 61, 32, 111, 110, 101, 102, 108, 111, 119, 58, 58, 99, 117, 100, 97, 58, 58, 115, 111, 102, 116, 109, 97, 120, 58, 58, 65, 108, 103, 111, 114, 105, 116, 104, 109, 58, 58, 107, 83, 111, 102, 116, 109, 97, 120, 93};
.global .align 1 .b8 __unnamed_254[397] = {118, 111, 105, 100, 32, 111, 110, 101, 102, 108, 111, 119, 58, 58, 99, 117, 100, 97, 58, 58, 115, 111, 102, 116, 109, 97, 120, 58, 58, 83, 111, 102, 116, 109, 97, 120, 87, 97, 114, 112, 73, 109, 112, 108, 40, 76, 79, 65, 68, 44, 32, 83, 84, 79, 82, 69, 44, 32, 115, 105, 103, 110, 101, 100, 32, 108, 111, 110, 103, 44, 32, 115, 105, 103, 110, 101, 100, 32, 108, 111, 110, 103, 41, 32, 91, 119, 105, 116, 104, 32, 76, 79, 65, 68, 32, 61, 32, 83, 105, 109, 112, 108, 101, 76, 111, 97, 100, 60, 95, 95, 104, 97, 108, 102, 44, 32, 102, 108, 111, 97, 116, 62, 59, 32, 83, 84, 79, 82, 69, 32, 61, 32, 83, 105, 109, 112, 108, 101, 83, 116, 111, 114, 101, 60, 95, 95, 104, 97, 108, 102, 44, 32, 102, 108, 111, 97, 116, 62, 59, 32, 67, 111, 109, 112, 117, 116, 101, 84, 121, 112, 101, 32, 61, 32, 102, 108, 111, 97, 116, 59, 32, 105, 110, 116, 32, 112, 97, 99, 107, 95, 115, 105, 122, 101, 32, 61, 32, 49, 59, 32, 105, 110, 116, 32, 99, 111, 108, 115, 95, 112, 101, 114, 95, 116, 104, 114, 101, 97, 100, 32, 61, 32, 49, 57, 59, 32, 105, 110, 116, 32, 116, 104, 114, 101, 97, 100, 95, 103, 114, 111, 117, 112, 95, 119, 105, 100, 116, 104, 32, 61, 32, 51, 50, 59, 32, 105, 110, 116, 32, 114, 111, 119, 115, 95, 112, 101, 114, 95, 97, 99, 99, 101, 115, 115, 32, 61, 32, 49, 59, 32, 95, 95, 110, 118, 95, 98, 111, 111, 108, 32, 112, 97, 100, 100, 105, 110, 103, 32, 61, 32, 116, 114, 117, 101, 59, 32, 111, 110, 101, 102, 108, 111, 119, 58, 58, 99, 117, 100, 97, 58, 58, 115, 111, 102, 116, 109, 97, 120, 58, 58, 65, 108, 103, 111, 114, 105, 116, 104, 109, 32, 97, 108, 103, 111, 114, 105, 116, 104, 109, 32, 61, 32, 111, 110, 101, 102, 108, 111, 119, 58, 58, 99, 117, 100, 97, 58, 58, 115, 111, 102, 116, 109, 97, 120, 58, 58, 65, 108, 103, 111, 114, 105, 116, 104, 109, 58, 58, 107, 83, 111, 102, 116, 109, 97, 120, 93};
.global .align 1 .b8 __unnamed_255[398] = {118, 111, 105, 100, 32, 111, 110, 101, 102, 108, 111, 119, 58, 58, 99, 117, 100, 97, 58, 58, 115, 111, 102, 116, 109, 97, 120, 58, 58, 83, 111, 102, 116, 109, 97, 120, 87, 97, 114, 112, 73, 109, 112, 108, 40, 76, 79, 65, 68, 44, 32, 83, 84, 79, 82, 69, 44, 32, 115, 105, 103, 110, 101, 100, 32, 108, 111, 110, 103, 44, 32, 115, 105, 103, 110, 101, 100, 32, 108, 111, 110, 103, 41, 32, 91, 119, 105, 116, 104, 32, 76, 79, 65, 68, 32, 61, 32, 83, 105, 109, 112, 108, 101, 76, 111, 97, 100, 60, 95, 95, 104, 97, 108, 102, 44, 32, 102, 108, 111, 97, 116, 62, 59, 32, 83, 84, 79, 82, 69, 32, 61, 32, 83, 105, 109, 112, 108, 101, 83, 116, 111, 114, 101, 60, 95, 95, 104, 97, 108, 102, 44, 32, 102, 108, 111, 97, 116, 62, 59, 32, 67, 111, 109, 112, 117, 116, 101, 84, 121, 112, 101, 32, 61, 32, 102, 108, 111, 97, 116, 59, 32, 105, 110, 116, 32, 112, 97, 99, 107, 95, 115, 105, 122, 101, 32, 61, 32, 49, 59, 32, 105, 110, 116, 32, 99, 111, 108, 115, 95, 112, 101, 114, 95, 116, 104, 114, 101, 97, 100, 32, 61, 32, 50, 48, 59, 32, 105, 110, 116, 32, 116, 104, 114, 101, 97, 100, 95, 103, 114, 111, 117, 112, 95, 119, 105, 100, 116, 104, 32, 61, 32, 51, 50, 59, 32, 105, 110, 116, 32, 114, 111, 119, 115, 95, 112, 101, 114, 95, 97, 99, 99, 101, 115, 115, 32, 61, 32, 49, 59, 32, 95, 95, 110, 118, 95, 98, 111, 111, 108, 32, 112, 97, 100, 100, 105, 110, 103, 32, 61, 32, 102, 97, 108, 115, 101, 59, 32, 111, 110, 101, 102, 108, 111, 119, 58, 58, 99, 117, 100, 97, 58, 58, 115, 111, 102, 116, 109, 97, 120, 58, 58, 65, 108, 103, 111, 114, 105, 116, 104, 109, 32, 97, 108, 103, 111, 114, 105, 116, 104, 109, 32, 61, 32, 111, 110, 101, 102, 108, 111, 119, 58, 58, 99, 117, 100, 97, 58, 58, 115, 111, 102, 116, 109, 97, 120, 58, 58, 65, 108, 103, 111, 114, 105, 116, 104, 109, 58, 58, 107, 83, 111, 102, 116, 109, 97, 120, 93};
.global .align 1 .b8 __unnamed_256[397] = {118, 111, 105, 100, 32, 111, 110, 101, 102, 108, 111, 119, 58, 58, 99, 117, 100, 97, 58, 58, 115, 111, 102, 116, 109, 97, 120, 58, 58, 83, 111, 102, 116, 109, 97, 120, 87, 97, 114, 112, 73, 109, 112, 108, 40, 76, 79, 65, 68, 44, 32, 83, 84, 79, 82, 69, 44, 32, 115, 105, 103, 110, 101, 100, 32, 108, 111, 110, 103, 44, 32, 115, 105, 103, 110, 101, 100, 32, 108, 111, 110, 103, 41, 32, 91, 119, 105, 116, 104, 32, 76, 79, 65, 68, 32, 61, 32, 83, 105, 109, 112, 108, 101, 76, 111, 97, 100, 60, 95, 95, 104, 97, 108, 102, 44, 32, 102, 108, 111, 97, 116, 62, 59, 32, 83, 84, 79, 82, 69, 32, 61, 32, 83, 105, 109, 112, 108, 101, 83, 116, 111, 114, 101, 60, 95, 95, 104, 97, 108, 102, 44, 32, 102, 108, 111, 97, 116, 62, 59, 32, 67, 111, 109, 112, 117, 116, 101, 84, 121, 112, 101, 32, 61, 32, 102, 108, 111, 97, 116, 59, 32, 105, 110, 116, 32, 112, 97, 99, 107, 95, 115, 105, 122, 101, 32, 61, 32, 49, 59, 32, 105, 110, 116, 32, 99, 111, 108, 115, 95, 112, 101, 114, 95, 116, 104, 114, 101, 97, 100, 32, 61, 32, 50, 48, 59, 32, 105, 110, 116, 32, 116, 104, 114, 101, 97, 100, 95, 103, 114, 111, 117, 112, 95, 119, 105, 100, 116, 104, 32, 61, 32, 51, 50, 59, 32, 105, 110, 116, 32, 114, 111, 119, 115, 95, 112, 101, 114, 95, 97, 99, 99, 101, 115, 115, 32, 61, 32, 49, 59, 32, 95, 95, 110, 118, 95, 98, 111, 111, 108, 32, 112, 97, 100, 100, 105, 110, 103, 32, 61, 32, 116, 114, 117, 101, 59, 32, 111, 110, 101, 102, 108, 111, 119, 58, 58, 99, 117, 100, 97, 58, 58, 115, 111, 102, 116, 109, 97, 120, 58, 58, 65, 108, 103, 111, 114, 105, 116, 104, 109, 32, 97, 108, 103, 111, 114, 105, 116, 104, 109, 32, 61, 32, 111, 110, 101, 102, 108, 111, 119, 58, 58, 99, 117, 100, 97, 58, 58, 115, 111, 102, 116, 109, 97, 120, 58, 58, 65, 108, 103, 111, 114, 105, 116, 104, 109, 58, 58, 107, 83, 111, 102, 116, 109, 97, 120, 93};
.global .align 1 .b8 __unnamed_257[398] = {118, 111, 105, 100, 32, 111, 110, 101, 102, 108, 111, 119, 58, 58, 99, 117, 100, 97, 58, 58, 115, 111, 102, 116, 109, 97, 120, 58, 58, 83, 111, 102, 116, 109, 97, 120, 87, 97, 114, 112, 73, 109, 112, 108, 40, 76, 79, 65, 68, 44, 32, 83, 84, 79, 82, 69, 44, 32, 115, 105, 103, 110, 101, 100, 32, 108, 111, 110, 103, 44, 32, 115, 105, 103, 110, 101, 100, 32, 108, 111, 110, 103, 41, 32, 91, 119, 105, 116, 104, 32, 76, 79, 65, 68, 32, 61, 32, 83, 105, 109, 112, 108, 101, 76, 111, 97, 100, 60, 95, 95, 104, 97, 108, 102, 44, 32, 102, 108, 111, 97, 116, 62, 59, 32, 83, 84, 79, 82, 69, 32, 61, 32, 83, 105, 109, 112, 108, 101, 83, 116, 111, 114, 101, 60, 95, 95, 104, 97, 108, 102, 44, 32, 102, 108, 111, 97, 116, 62, 59, 32, 67, 111, 109, 112, 117, 116, 101, 84, 121, 112, 101, 32, 61, 32, 102, 108, 111, 97, 116, 59, 32, 105, 110, 116, 32, 112, 97, 99, 107, 95, 115, 105, 122, 101, 32, 61, 32, 49, 59, 32, 105, 110, 116, 32, 99, 111, 108, 115, 95, 112, 101, 114, 95, 116, 104, 114, 101, 97, 100, 32, 61, 32, 50, 49, 59, 32, 105, 110, 116, 32, 116, 104, 114, 101, 97, 100, 95, 103, 114, 111, 117, 112, 95, 119, 105, 100, 116, 104, 32, 61, 32, 51, 50, 59, 32, 105, 110, 116, 32, 114, 111, 119, 115, 95, 112, 101, 114, 95, 97, 99, 99, 101, 115, 115, 32, 61, 32, 49, 59, 32, 95, 95, 110, 118, 95, 98, 111, 111, 108, 32, 112, 97, 100, 100, 105, 110, 103, 32, 61, 32, 102, 97, 108, 115, 101, 59, 32, 111, 110, 101, 102, 108, 111, 119, 58, 58, 99, 117, 100, 97, 58, 58, 115, 111, 102, 116, 109, 97, 120, 58, 58, 65, 108, 103, 111, 114, 105, 116, 104, 109, 32, 97, 108, 103, 111, 114, 105, 116, 104, 109, 32, 61, 32, 111, 110, 101, 102, 108, 111, 119, 58, 58, 99, 117, 100, 97, 58, 58, 115, 111, 102, 116, 109, 97, 120, 58, 58, 65, 108, 103, 111, 114, 105, 116, 104, 109, 58, 58, 107, 83, 111, 102, 116, 109, 97, 120, 93};
.global .align 1 .b8 __unnamed_258[397] = {118, 111, 105, 100, 32, 111, 110, 101, 102, 108, 111, 119, 58, 58, 99, 117, 100, 97, 58, 58, 115, 111, 102, 116, 109, 97, 120, 58, 58, 83, 111, 102, 116, 109, 97, 120, 87, 97, 114, 112, 73, 109, 112, 108, 40, 76, 79, 65, 68, 44, 32, 83, 84, 79, 82, 69, 44, 32, 115, 105, 103, 110, 101, 100, 32, 108, 111, 110, 103, 44, 32, 115, 105, 103, 110, 101, 100, 32, 108, 111, 110, 103, 41, 32, 91, 119, 105, 116, 104, 32, 76, 79, 65, 68, 32, 61, 32, 83, 105, 109, 112, 108, 101, 76, 111, 97, 100, 60, 95, 95, 104, 97, 108, 102, 44, 32, 102, 108, 111, 97, 116, 62, 59, 32, 83, 84, 79, 82, 69, 32, 61, 32, 83, 105, 109, 112, 108, 101, 83, 116, 111, 114, 101, 60, 95, 95, 104, 97, 108, 102, 44, 32, 102, 108, 111, 97, 116, 62, 59, 32, 67, 111, 109, 112, 117, 116, 101, 84, 121, 112, 101, 32, 61, 32, 102, 108, 111, 97, 116, 59, 32, 105, 110, 116, 32, 112, 97, 99, 107, 95, 115, 105, 122, 101, 32, 61, 32, 49, 59, 32, 105, 110, 116, 32, 99, 111, 108, 115, 95, 112, 101, 114, 95, 116, 104, 114, 101, 97, 100, 32, 61, 32, 50, 49, 59, 32, 105, 110, 116, 32, 116, 104, 114, 101, 97, 100, 95, 103, 114, 111, 117, 112, 95, 119, 105, 100, 116, 104, 32, 61, 32, 51, 50, 59, 32, 105, 110, 116, 32, 114, 111, 119, 115, 95, 112, 101, 114, 95, 97, 99, 99, 101, 115, 115, 32, 61, 32, 49, 59, 32, 95, 95, 110, 118, 95, 98, 111, 111, 108, 32, 112, 97, 100, 100, 105, 110, 103, 32, 61, 32, 116, 114, 117, 101, 59, 32, 111, 110, 101, 102, 108, 111, 119, 58, 58, 99, 117, 100, 97, 58, 58, 115, 111, 102, 116, 109, 97, 120, 58, 58, 65, 108, 103, 111, 114, 105, 116, 104, 109, 32, 97, 108, 103, 111, 114, 105, 116, 104, 109, 32, 61, 32, 111, 110, 101, 102, 108, 111, 119, 58, 58, 99, 117, 100, 97, 58, 58, 115, 111, 102, 116, 109, 97, 120, 58, 58, 65, 108, 103, 111, 114, 105, 116, 104, 109, 58, 58, 107, 83, 111, 102, 116, 109, 97, 120, 93};
.global .align 1 .b8 __unnamed_259[398] = {118, 111, 105, 100, 32, 111, 110, 101, 102, 108, 111, 119, 58, 58, 99, 117, 100, 97, 58, 58, 115, 111, 102, 116, 109, 97, 120, 58, 58, 83, 111, 102, 116, 109, 97, 120, 87, 97, 114, 112, 73, 109, 112, 108, 40, 76, 79, 65, 68, 44, 32, 83, 84, 79, 82, 69, 44, 32, 115, 105, 103, 110, 101, 100, 32, 108, 111, 110, 103, 44, 32, 115, 105, 103, 110, 101, 100, 32, 108, 111, 110, 103, 41, 32, 91, 119, 105, 116, 104, 32, 76, 79, 65, 68, 32, 61, 32, 83, 105, 109, 112, 108, 101, 76, 111, 97, 100, 60, 95, 95, 104, 97, 108, 102, 44, 32, 102, 108, 111, 97, 116, 62, 59, 32, 83, 84, 79, 82, 69, 32, 61, 32, 83, 105, 109, 112, 108, 101, 83, 116, 111, 114, 101, 60, 95, 95, 104, 97, 108, 102, 44, 32, 102, 108, 111, 97, 116, 62, 59, 32, 67, 111, 109, 112, 117, 116, 101, 84, 121, 112, 101, 32, 61, 32, 102, 108, 111, 97, 116, 59, 32, 105, 110, 116, 32, 112, 97, 99, 107, 95, 115, 105, 122, 101, 32, 61, 32, 49, 59, 32, 105, 110, 116, 32, 99, 111, 108, 115, 95, 112, 101, 114, 95, 116, 104, 114, 101, 97, 100, 32, 61, 32, 50, 50, 59, 32, 105, 110, 116, 32, 116, 104, 114, 101, 97, 100, 95, 103, 114, 111, 117, 112, 95, 119, 105, 100, 116, 104, 32, 61, 32, 51, 50, 59, 32, 105, 110, 116, 32, 114, 111, 119, 115, 95, 112, 101, 114, 95, 97, 99, 99, 101, 115, 115, 32, 61, 32, 49, 59, 32, 95, 95, 110, 118, 95, 98, 111, 111, 108, 32, 112, 97, 100, 100, 105, 110, 103, 32, 61, 32, 102, 97, 108, 115, 101, 59, 32, 111, 110, 101, 102, 108, 111, 119, 58, 58, 99, 117, 100, 97, 58, 58, 115, 111, 102, 116, 109, 97, 120, 58, 58, 65, 108, 103, 111, 114, 105, 116, 104, 109, 32, 97, 108, 103, 111, 114, 105, 116, 104, 109, 32, 61, 32, 111, 110, 101, 102, 108, 111, 119, 58, 58, 99, 117, 100, 97, 58, 58, 115, 111, 102, 116, 109, 97, 120, 58, 58, 65, 108, 103, 111, 114, 105, 116, 104, 109, 58, 58, 107, 83, 111, 102, 116, 109, 97, 120, 93};
.global .align 1 .b8 __unnamed_260[397] = {118, 111, 105, 100, 32, 111, 110, 101, 102, 108, 111, 119, 58, 58, 99, 117, 100, 97, 58, 58, 115, 111, 102, 116, 109, 97, 120, 58, 58, 83, 111, 102, 116, 109, 97, 120, 87, 97, 114, 112, 73, 109, 112, 108, 40, 76, 79, 65, 68, 44, 32, 83, 84, 79, 82, 69, 44, 32, 115, 105, 103, 110, 101, 100, 32, 108, 111, 110, 103, 44, 32, 115, 105, 103, 110, 101, 100, 32, 108, 111, 110, 103, 41, 32, 91, 119, 105, 116, 104, 32, 76, 79, 65, 68, 32, 61, 32, 83, 105, 109, 112, 108, 101, 76, 111, 97, 100, 60, 95, 95, 104, 97, 108, 102, 44, 32, 102, 108, 111, 97, 116, 62, 59, 32, 83, 84, 79, 82, 69, 32, 61, 32, 83, 105, 109, 112, 108, 101, 83, 116, 111, 114, 101, 60, 95, 95, 104, 97, 108, 102, 44, 32, 102, 108, 111, 97, 116, 62, 59, 32, 67, 111, 109, 112, 117, 116, 101, 84, 121, 112, 101, 32, 61, 32, 102, 108, 111, 97, 116, 59, 32, 105, 110, 116, 32, 112, 97, 99, 107, 95, 115, 105, 122, 101, 32, 61, 32, 49, 59, 32, 105, 110, 116, 32, 99, 111, 108, 115, 95, 112, 101, 114, 95, 116, 104, 114, 101, 97, 100, 32, 61, 32, 50, 50, 59, 32, 105, 110, 116, 32, 116, 104, 114, 101, 97, 100, 95, 103, 114, 111, 117, 112, 95, 119, 105, 100, 116, 104, 32, 61, 32, 51, 50, 59, 32, 105, 110, 116, 32, 114, 111, 119, 115, 95, 112, 101, 114, 95, 97, 99, 99, 101, 115, 115, 32, 61, 32, 49, 59, 32, 95, 95, 110, 118, 95, 98, 111, 111, 108, 32, 112, 97, 100, 100, 105, 110, 103, 32, 61, 32, 116, 114, 117, 101, 59, 32, 111, 110, 101, 102, 108, 111, 119, 58, 58, 99, 117, 100, 97, 58, 58, 115, 111, 102, 116, 109, 97, 120, 58, 58, 65, 108, 103, 111, 114, 105, 116, 104, 109, 32, 97, 108, 103, 111, 114, 105, 116, 104, 109, 32, 61, 32, 111, 110, 101, 102, 108, 111, 119, 58, 58, 99, 117, 100, 97, 58, 58, 115, 111, 102, 116, 109, 97, 120, 58, 58, 65, 108, 103, 111, 114, 105, 116, 104, 109, 58, 58, 107, 83, 111, 102, 116, 109, 97, 120, 93};
.global .align 1 .b8 __unnamed_261[398] = {118, 111, 105, 100, 32, 111, 110, 101, 102, 108, 111, 119, 58, 58, 99, 117, 100, 97, 58, 58, 115, 111, 102, 116, 109, 97, 120, 58, 58, 83, 111, 102, 116, 109, 97, 120, 87, 97, 114, 112, 73, 109, 112, 108, 40, 76, 79, 65, 68, 44, 32, 83, 84, 79, 82, 69, 44, 32, 115, 105, 103, 110, 101, 100, 32, 108, 111, 110, 103, 44, 32, 115, 105, 103, 110, 101, 100, 32, 108, 111, 110, 103, 41, 32, 91, 119, 105, 116, 104, 32, 76, 79, 65, 68, 32, 61, 32, 83, 105, 109, 112, 108, 101, 76, 111, 97, 100, 60, 95, 95, 104, 97, 108, 102, 44, 32, 102, 108, 111, 97, 116, 62, 59, 32, 83, 84, 79, 82, 69, 32, 61, 32, 83, 105, 109, 112, 108, 101, 83, 116, 111, 114, 101, 60, 95, 95, 104, 97, 108, 102, 44, 32, 102, 108, 111, 97, 116, 62, 59, 32, 67, 111, 109, 112, 117, 116, 101, 84, 121, 112, 101, 32, 61, 32, 102, 108, 111, 97, 116, 59, 32, 105, 110, 116, 32, 112, 97, 99, 107, 95, 115, 105, 122, 101, 32, 61, 32, 49, 59, 32, 105, 110, 116, 32, 99, 111, 108, 115, 95, 112, 101, 114, 95, 116, 104, 114, 101, 97, 100, 32, 61, 32, 50, 51, 59, 32, 105, 110, 116, 32, 116, 104, 114, 101, 97, 100, 95, 103, 114, 111, 117, 112, 95, 119, 105, 100, 116, 104, 32, 61, 32, 51, 50, 59, 32, 105, 110, 116, 32, 114, 111, 119, 115, 95, 112, 101, 114, 95, 97, 99, 99, 101, 115, 115, 32, 61, 32, 49, 59, 32, 95, 95, 110, 118, 95, 98, 111, 111, 108, 32, 112, 97, 100, 100, 105, 110, 103, 32, 61, 32, 102, 97, 108, 115, 101, 59, 32, 111, 110, 101, 102, 108, 111, 119, 58, 58, 99, 117, 100, 97, 58, 58, 115, 111, 102, 116, 109, 97, 120, 58, 58, 65, 108, 103, 111, 114, 105, 116, 104, 109, 32, 97, 108, 103, 111, 114, 105, 116, 104, 109, 32, 61, 32, 111, 110, 101, 102, 108, 111, 119, 58, 58, 99, 117, 100, 97, 58, 58, 115, 111, 102, 116, 109, 97, 120, 58, 58, 65, 108, 103, 111, 114, 105, 116, 104, 109, 58, 58, 107, 83, 111, 102, 116, 109, 97, 120, 93};
.global .align 1 .b8 __unnamed_262[397] = {118, 111, 105, 100, 32, 111, 110, 101, 102, 108, 111, 119, 58, 58, 99, 117, 100, 97, 58, 58, 115, 111, 102, 116, 109, 97, 120, 58, 58, 83, 111, 102, 116, 109, 97, 120, 87, 97, 114, 112, 73, 109, 112, 108, 40, 76, 79, 65, 68, 44, 32, 83, 84, 79, 82, 69, 44, 32, 115, 105, 103, 110, 101, 100, 32, 108, 111, 110, 103, 44, 32, 115, 105, 103, 110, 101, 100, 32, 108, 111, 110, 103, 41, 32, 91, 119, 105, 116, 104, 32, 76, 79, 65, 68, 32, 61, 32, 83, 105, 109, 112, 108, 101, 76, 111, 97, 100, 60, 95, 95, 104, 97, 108, 102, 44, 32, 102, 108, 111, 97, 116, 62, 59, 32, 83, 84, 79, 82, 69, 32, 61, 32, 83, 105, 109, 112, 108, 101, 83, 116, 111, 114, 101, 60, 95, 95, 104, 97, 108, 102, 44, 32, 102, 108, 111, 97, 116, 62, 59, 32, 67, 111, 109, 112, 117, 116, 101, 84, 121, 112, 101, 32, 61, 32, 102, 108, 111, 97, 116, 59, 32, 105, 110, 116, 32, 112, 97, 99, 107, 95, 115, 105, 122, 101, 32, 61, 32, 49, 59, 32, 105, 110, 116, 32, 99, 111, 108, 115, 95, 112, 101, 114, 95, 116, 104, 114, 101, 97, 100, 32, 61, 32, 50, 51, 59, 32, 105, 110, 116, 32, 116, 104, 114, 101, 97, 100, 95, 103, 114, 111, 117, 112, 95, 119, 105, 100, 116, 104, 32, 61, 32, 51, 50, 59, 32, 105, 110, 116, 32, 114, 111, 119, 115, 95, 112, 101, 114, 95, 97, 99, 99, 101, 115, 115, 32, 61, 32, 49, 59, 32, 95, 95, 110, 118, 95, 98, 111, 111, 108, 32, 112, 97, 100, 100, 105, 110, 103, 32, 61, 32, 116, 114, 117, 101, 59, 32, 111, 110, 101, 102, 108, 111, 119, 58, 58, 99, 117, 100, 97, 58, 58, 115, 111, 102, 116, 109, 97, 120, 58, 58, 65, 108, 103, 111, 114, 105, 116, 104, 109, 32, 97, 108, 103, 111, 114, 105, 116, 104, 109, 32, 61, 32, 111, 110, 101, 102, 108, 111, 119, 58, 58, 99, 117, 100, 97, 58, 58, 115, 111, 102, 116, 109, 97, 120, 58, 58, 65, 108, 103, 111, 114, 105, 116, 104, 109, 58, 58, 107, 83, 111, 102, 116, 109, 97, 120, 93};
.global .align 1 .b8 __unnamed_263[398] = {118, 111, 105, 100, 32, 111, 110, 101, 102, 108, 111, 119, 58, 58, 99, 117, 100, 97, 58, 58, 115, 111, 102, 116, 109, 97, 120, 58, 58, 83, 111, 102, 116, 109, 97, 120, 87, 97, 114, 112, 73, 109, 112, 108, 40, 76, 79, 65, 68, 44, 32, 83, 84, 79, 82, 69, 44, 32, 115, 105, 103, 110, 101, 100, 32, 108, 111, 110, 103, 44, 32, 115, 105, 103, 110, 101, 100, 32, 108, 111, 110, 103, 41, 32, 91, 119, 105, 116, 104, 32, 76, 79, 65, 68, 32, 61, 32, 83, 105, 109, 112, 108, 101, 76, 111, 97, 100, 60, 95, 95, 104, 97, 108, 102, 44, 32, 102, 108, 111, 97, 116, 62, 59, 32, 83, 84, 79, 82, 69, 32, 61, 32, 83, 105, 109, 112, 108, 101, 83, 116, 111, 114, 101, 60, 95, 95, 104, 97, 108, 102, 44, 32, 102, 108, 111, 97, 116, 62, 59, 32, 67, 111, 109, 112, 117, 116, 101, 84, 121, 112, 101, 32, 61, 32, 102, 108, 111, 97, 116, 59, 32, 105, 110, 116, 32, 112, 97, 99, 107, 95, 115, 105, 122, 101, 32, 61, 32, 49, 59, 32, 105, 110, 116, 32, 99, 111, 108, 115, 95, 112, 101, 114, 95, 116, 104, 114, 101, 97, 100, 32, 61, 32, 50, 52, 59, 32, 105, 110, 116, 32, 116, 104, 114, 101, 97, 100, 95, 103, 114, 111, 117, 112, 95, 119, 105, 100, 116, 104, 32, 61, 32, 51, 50, 59, 32, 105, 110, 116, 32, 114, 111, 119, 115, 95, 112, 101, 114, 95, 97, 99, 99, 101, 115, 115, 32, 61, 32, 49, 59, 32, 95, 95, 110, 118, 95, 98, 111, 111, 108, 32, 112, 97, 100, 100, 105, 110, 103, 32, 61, 32, 102, 97, 108, 115, 101, 59, 32, 111, 110, 101, 102, 108, 111, 119, 58, 58, 99, 117, 100, 97, 58, 58, 115, 111, 102, 116, 109, 97, 120, 58, 58, 65, 108, 103, 111, 114, 105, 116, 104, 109, 32, 97, 108, 103, 111, 114, 105, 116, 104, 109, 32, 61, 32, 111, 110, 101, 102, 108, 111, 119, 58, 58, 99, 117, 100, 97, 58, 58, 115, 111, 102, 116, 109, 97, 120, 58, 58, 65, 108, 103, 111, 114, 105, 116, 104, 109, 58, 58, 107, 83, 111, 102, 116, 109, 97, 120, 93};
.global .align 1 .b8 __unnamed_264[397] = {118, 111, 105, 100, 32, 111, 110, 101, 102, 108, 111, 119, 58, 58, 99, 117, 100, 97, 58, 58, 115, 111, 102, 116, 109, 97, 120, 58, 58, 83, 111, 102, 116, 109, 97, 120, 87, 97, 114, 112, 73, 109, 112, 108, 40, 76, 79, 65, 68, 44, 32, 83, 84, 79, 82, 69, 44, 32, 115, 105, 103, 110, 101, 100, 32, 108, 111, 110, 103, 44, 32, 115, 105, 103, 110, 101, 100, 32, 108, 111, 110, 103, 41, 32, 91, 119, 105, 116, 104, 32, 76, 79, 65, 68, 32, 61, 32, 83, 105, 109, 112, 108, 101, 76, 111, 97, 100, 60, 95, 95, 104, 97, 108, 102, 44, 32, 102, 108, 111, 97, 116, 62, 59, 32, 83, 84, 79, 82, 69, 32, 61, 32, 83, 105, 109, 112, 108, 101, 83, 116, 111, 114, 101, 60, 95, 95, 104, 97, 108, 102, 44, 32, 102, 108, 111, 97, 116, 62, 59, 32, 67, 111, 109, 112, 117, 116, 101, 84, 121, 112, 101, 32, 61, 32, 102, 108, 111, 97, 116, 59, 32, 105, 110, 116, 32, 112, 97, 99, 107, 95, 115, 105, 122, 101, 32, 61, 32, 49, 59, 32, 105, 110, 116, 32, 99, 111, 108, 115, 95, 112, 101, 114, 95, 116, 104, 114, 101, 97, 100, 32, 61, 32, 50, 52, 59, 32, 105, 110, 116, 32, 116, 104, 114, 101, 97, 100, 95, 103, 114, 111, 117, 112, 95, 119, 105, 100, 116, 104, 32, 61, 32, 51, 50, 59, 32, 105, 110, 116, 32, 114, 111, 119, 115, 95, 112, 101, 114, 95, 97, 99, 99, 101, 115, 115, 32, 61, 32, 49, 59, 32, 95, 95, 110, 118, 95, 98, 111, 111, 108, 32, 112, 97, 100, 100, 105, 110, 103, 32, 61, 32, 116, 114, 117, 101, 59, 32, 111, 110, 101, 102, 108, 111, 119, 58, 58, 99, 117, 100, 97, 58, 58, 115, 111, 102, 116, 109, 97, 120, 58, 58, 65, 108, 103, 111, 114, 105, 116, 104, 109, 32, 97, 108, 103, 111, 114, 105, 116, 104, 109, 32, 61, 32, 111, 110, 101, 102, 108, 111, 119, 58, 58, 99, 117, 100, 97, 58, 58, 115, 111, 102, 116, 109, 97, 120, 58, 58, 65, 108, 103, 111, 114, 105, 116, 104, 109, 58, 58, 107, 83, 111, 102, 116, 109, 97, 120, 93};
.global .align 1 .b8 __unnamed_265[398] = {118, 111, 105, 100, 32, 111, 110, 101, 102, 108, 111, 119, 58, 58, 99, 117, 100, 97, 58, 58, 115, 111, 102, 116, 109, 97, 120, 58, 58, 83, 111, 102, 116, 109, 97, 120, 87, 97, 114, 112, 73, 109, 112, 108, 40, 76, 79, 65, 68, 44, 32, 83, 84, 79, 82, 69, 44, 32, 115, 105, 103, 110, 101, 100, 32, 108, 111, 110, 103, 44, 32, 115, 105, 103, 110, 101, 100, 32, 108, 111, 110, 103, 41, 32, 91, 119, 105, 116, 104, 32, 76, 79, 65, 68, 32, 61, 32, 83, 105, 109, 112, 108, 101, 76, 111, 97, 100, 60, 95, 95, 104, 97, 108, 102, 44, 32, 102, 108, 111, 97, 116, 62, 59, 32, 83, 84, 79, 82, 69, 32, 61, 32, 83, 105, 109, 112, 108, 101, 83, 116, 111, 114, 101, 60, 95, 95, 104, 97, 108, 102, 44, 32, 102, 108, 111, 97, 116, 62, 59, 32, 67, 111, 109, 112, 117, 116, 101, 84, 121, 112, 101, 32, 61, 32, 102, 108, 111, 97, 116, 59, 32, 105, 110, 116, 32, 112, 97, 99, 107, 95, 115, 105, 122, 101, 32, 61, 32, 49, 59, 32, 105, 110, 116, 32, 99, 111, 108, 115, 95, 112, 101, 114, 95, 116, 104, 114, 101, 97, 100, 32, 61, 32, 50, 53, 59, 32, 105, 110, 116, 32, 116, 104, 114, 101, 97, 100, 95, 103, 114, 111, 117, 112, 95, 119, 105, 100, 116, 104, 32, 61, 32, 51, 50, 59, 32, 105, 110, 116, 32, 114, 111, 119, 115, 95, 112, 101, 114, 95, 97, 99, 99, 101, 115, 115, 32, 61, 32, 49, 59, 32, 95, 95, 110, 118, 95, 98, 111, 111, 108, 32, 112, 97, 100, 100, 105, 110, 103, 32, 61, 32, 102, 97, 108, 115, 101, 59, 32, 111, 110, 101, 102, 108, 111, 119, 58, 58, 99, 117, 100, 97, 58, 58, 115, 111, 102, 116, 109, 97, 120, 58, 58, 65, 108, 103, 111, 114, 105, 116, 104, 109, 32, 97, 108, 103, 111, 114, 105, 116, 104, 109, 32, 61, 32, 111, 110, 101, 102, 108, 111, 119, 58, 58, 99, 117, 100, 97, 58, 58, 115, 111, 102, 116, 109, 97, 120, 58, 58, 65, 108, 103, 111, 114, 105, 116, 104, 109, 58, 58, 107, 83, 111, 102, 116, 109, 97, 120, 93};
.global .align 1 .b8 __unnamed_266[397] = {118, 111, 105, 100, 32, 111, 110, 101, 102, 108, 111, 119, 58, 58, 99, 117, 100, 97, 58, 58, 115, 111, 102, 116, 109, 97, 120, 58, 58, 83, 111, 102, 116, 109, 97, 120, 87, 97, 114, 112, 73, 109, 112, 108, 40, 76, 79, 65, 68, 44, 32, 83, 84, 79, 82, 69, 44, 32, 115, 105, 103, 110, 101, 100, 32, 108, 111, 110, 103, 44, 32, 115, 105, 103, 110, 101, 100, 32, 108, 111, 110, 103, 41, 32, 91, 119, 105, 116, 104, 32, 76, 79, 65, 68, 32, 61, 32, 83, 105, 109, 112, 108, 101, 76, 111, 97, 100, 60, 95, 95, 104, 97, 108, 102, 44, 32, 102, 108, 111, 97, 116, 62, 59, 32, 83, 84, 79, 82, 69, 32, 61, 32, 83, 105, 109, 112, 108, 101, 83, 116, 111, 114, 101, 60, 95, 95, 104, 97, 108, 102, 44, 32, 102, 108, 111, 97, 116, 62, 59, 32, 67, 111, 109, 112, 117, 116, 101, 84, 121, 112, 101, 32, 61, 32, 102, 108, 111, 97, 116, 59, 32, 105, 110, 116, 32, 112, 97, 99, 107, 95, 115, 105, 122, 101, 32, 61, 32, 49, 59, 32, 105, 110, 116, 32, 99, 111, 108, 115, 95, 112, 101, 114, 95, 116, 104, 114, 101, 97, 100, 32, 61, 32, 50, 53, 59, 32, 105, 110, 116, 32, 116, 104, 114, 101, 97, 100, 95, 103, 114, 111, 117, 112, 95, 119, 105, 100, 116, 104, 32, 61, 32, 51, 50, 59, 32, 105, 110, 116, 32, 114, 111, 119, 115, 95, 112, 101, 114, 95, 97, 99, 99, 101, 115, 115, 32, 61, 32, 49, 59, 32, 95, 95, 110, 118, 95, 98, 111, 111, 108, 32, 112, 97, 100, 100, 105, 110, 103, 32, 61, 32, 116, 114, 117, 101, 59, 32, 111, 110, 101, 102, 108, 111, 119, 58, 58, 99, 117, 100, 97, 58, 58, 115, 111, 102, 116, 109, 97, 120, 58, 58, 65, 108, 103, 111, 114, 105, 116, 104, 109, 32, 97, 108, 103, 111, 114, 105, 116, 104, 109, 32, 61, 32, 111, 110, 101, 102, 108, 111, 119, 58, 58, 99, 117, 100, 97, 58, 58, 115, 111, 102, 116, 109, 97, 120, 58, 58, 65, 108, 103, 111, 114, 105, 116, 104, 109, 58, 58, 107, 83, 111, 102, 116, 109, 97, 120, 93};
.global .align 1 .b8 __unnamed_267[398] = {118, 111, 105, 100, 32, 111, 110, 101, 102, 108, 111, 119, 58, 58, 99, 117, 100, 97, 58, 58, 115, 111, 102, 116, 109, 97, 120, 58, 58, 83, 111, 102, 116, 109, 97, 120, 87, 97, 114, 112, 73, 109, 112, 108, 40, 76, 79, 65, 68, 44, 32, 83, 84, 79, 82, 69, 44, 32, 115, 105, 103, 110, 101, 100, 32, 108, 111, 110, 103, 44, 32, 115, 105, 103, 110, 101, 100, 32, 108, 111, 110, 103, 41, 32, 91, 119, 105, 116, 104, 32, 76, 79, 65, 68, 32, 61, 32, 83, 105, 109, 112, 108, 101, 76, 111, 97, 100, 60, 95, 95, 104, 97, 108, 102, 44, 32, 102, 108, 111, 97, 116, 62, 59, 32, 83, 84, 79, 82, 69, 32, 61, 32, 83, 105, 109, 112, 108, 101, 83, 116, 111, 114, 101, 60, 95, 95, 104, 97, 108, 102, 44, 32, 102, 108, 111, 97, 116, 62, 59, 32, 67, 111, 109, 112, 117, 116, 101, 84, 121, 112, 101, 32, 61, 32, 102, 108, 111, 97, 116, 59, 32, 105, 110, 116, 32, 112, 97, 99, 107, 95, 115, 105, 122, 101, 32, 61, 32, 49, 59, 32, 105, 110, 116, 32, 99, 111, 108, 115, 95, 112, 101, 114, 95, 116, 104, 114, 101, 97, 100, 32, 61, 32, 50, 54, 59, 32, 105, 110, 116, 32, 116, 104, 114, 101, 97, 100, 95, 103, 114, 111, 117, 112, 95, 119, 105, 100, 116, 104, 32, 61, 32, 51, 50, 59, 32, 105, 110, 116, 32, 114, 111, 119, 115, 95, 112, 101, 114, 95, 97, 99, 99, 101, 115, 115, 32, 61, 32, 49, 59, 32, 95, 95, 110, 118, 95, 98, 111, 111, 108, 32, 112, 97, 100, 100, 105, 110, 103, 32, 61, 32, 102, 97, 108, 115, 101, 59, 32, 111, 110, 101, 102, 108, 111, 119, 58, 58, 99, 117, 100, 97, 58, 58, 115, 111, 102, 116, 109, 97, 120, 58, 58, 65, 108, 103, 111, 114, 105, 116, 104, 109, 32, 97, 108, 103, 111, 114, 105, 116, 104, 109, 32, 61, 32, 111, 110, 101, 102, 108, 111, 119, 58, 58, 99, 117, 100, 97, 58, 58, 115, 111, 102, 116, 109, 97, 120, 58, 58, 65, 108, 103, 111, 114, 105, 116, 104, 109, 58, 58, 107, 83, 111, 102, 116, 109, 97, 120, 93};
.global .align 1 .b8 __unnamed_268[397] = {118, 111, 105, 100, 32, 111, 110, 101, 102, 108, 111, 119, 58, 58, 99, 117, 100, 97, 58, 58, 115, 111, 102, 116, 109, 97, 120, 58, 58, 83, 111, 102, 116, 109, 97, 120, 87, 97, 114, 112, 73, 109, 112, 108, 40, 76, 79, 65, 68, 44, 32, 83, 84, 79, 82, 69, 44, 32, 115, 105, 103, 110, 101, 100, 32, 108, 111, 110, 103, 44, 32, 115, 105, 103, 110, 101, 100, 32, 108, 111, 110, 103, 41, 32, 91, 119, 105, 116, 104, 32, 76, 79, 65, 68, 32, 61, 32, 83, 105, 109, 112, 108, 101, 76, 111, 97, 100, 60, 95, 95, 104, 97, 108, 102, 44, 32, 102, 108, 111, 97, 116, 62, 59, 32, 83, 84, 79, 82, 69, 32, 61, 32, 83, 105, 109, 112, 108, 101, 83, 116, 111, 114, 101, 60, 95, 95, 104, 97, 108, 102, 44, 32, 102, 108, 111, 97, 116, 62, 59, 32, 67, 111, 109, 112, 117, 116, 101, 84, 121, 112, 101, 32, 61, 32, 102, 108, 111, 97, 116, 59, 32, 105, 110, 116, 32, 112, 97, 99, 107, 95, 115, 105, 122, 101, 32, 61, 32, 49, 59, 32, 105, 110, 116, 32, 99, 111, 108, 115, 95, 112, 101, 114, 95, 116, 104, 114, 101, 97, 100, 32, 61, 32, 50, 54, 59, 32, 105, 110, 116, 32, 116, 104, 114, 101, 97, 100, 95, 103, 114, 111, 117, 112, 95, 119, 105, 100, 116, 104, 32, 61, 32, 51, 50, 59, 32, 105, 110, 116, 32, 114, 111, 119, 115, 95, 112, 101, 114, 95, 97, 99, 99, 101, 115, 115, 32, 61, 32, 49, 59, 32, 95, 95, 110, 118, 95, 98, 111, 111, 108, 32, 112, 97, 100, 100, 105, 110, 103, 32, 61, 32, 116, 114, 117, 101, 59, 32, 111, 110, 101, 102, 108, 111, 119, 58, 58, 99, 117, 100, 97, 58, 58, 115, 111, 102, 116, 109, 97, 120, 58, 58, 65, 108, 103, 111, 114, 105, 116, 104, 109, 32, 97, 108, 103, 111, 114, 105, 116, 104, 109, 32, 61, 32, 111, 110, 101, 102, 108, 111, 119, 58, 58, 99, 117, 100, 97, 58, 58, 115, 111, 102, 116, 109, 97, 120, 58, 58, 65, 108, 103, 111, 114, 105, 116, 104, 109, 58, 58, 107, 83, 111, 102, 116, 109, 97, 120, 93};
.global .align 1 .b8 __unnamed_269[398] = {118, 111, 105, 100, 32, 111, 110, 101, 102, 108, 111, 119, 58, 58, 99, 117, 100, 97, 58, 58, 115, 111, 102, 116, 109, 97, 120, 58, 58, 83, 111, 102, 116, 109, 97, 120, 87, 97, 114, 112, 73, 109, 112, 108, 40, 76, 79, 65, 68, 44, 32, 83, 84, 79, 82, 69, 44, 32, 115, 105, 103, 110, 101, 100, 32, 108, 111, 110, 103, 44, 32, 115, 105, 103, 110, 101, 100, 32, 108, 111, 110, 103, 41, 32, 91, 119, 105, 116, 104, 32, 76, 79, 65, 68, 32, 61, 32, 83, 105, 109, 112, 108, 101, 76, 111, 97, 100, 60, 95, 95, 104, 97, 108, 102, 44, 32, 102, 108, 111, 97, 116, 62, 59, 32, 83, 84, 79, 82, 69, 32, 61, 32, 83, 105, 109, 112, 108, 101, 83, 116, 111, 114, 101, 60, 95, 95, 104, 97, 108, 102, 44, 32, 102, 108, 111, 97, 116, 62, 59, 32, 67, 111, 109, 112, 117, 116, 101, 84, 121, 112, 101, 32, 61, 32, 102, 108, 111, 97, 116, 59, 32, 105, 110, 116, 32, 112, 97, 99, 107, 95, 115, 105, 122, 101, 32, 61, 32, 49, 59, 32, 105, 110, 116, 32, 99, 111, 108, 115, 95, 112, 101, 114, 95, 116, 104, 114, 101, 97, 100, 32, 61, 32, 50, 55, 59, 32, 105, 110, 116, 32, 116, 104, 114, 101, 97, 100, 95, 103, 114, 111, 117, 112, 95, 119, 105, 100, 116, 104, 32, 61, 32, 51, 50, 59, 32, 105, 110, 116, 32, 114, 111, 119, 115, 95, 112, 101, 114, 95, 97, 99, 99, 101, 115, 115, 32, 61, 32, 49, 59, 32, 95, 95, 110, 118, 95, 98, 111, 111, 108, 32, 112, 97, 100, 100, 105, 110, 103, 32, 61, 32, 102, 97, 108, 115, 101, 59, 32, 111, 110, 101, 102, 108, 111, 119, 58, 58, 99, 117, 100, 97, 58, 58, 115, 111, 102, 116, 109, 97, 120, 58, 58, 65, 108, 103, 111, 114, 105, 116, 104, 109, 32, 97, 108, 103, 111, 114, 105, 116, 104, 109, 32, 61, 32, 111, 110, 101, 102, 108, 111, 119, 58, 58, 99, 117, 100, 97, 58, 58, 115, 111, 102, 116, 109, 97, 120, 58, 58, 65, 108, 103, 111, 114, 105, 116, 104, 109, 58, 58, 107, 83, 111, 102, 116, 109, 97, 120, 93};
.global .align 1 .b8 __unnamed_270[397] = {118, 111, 105, 100, 32, 111, 110, 101, 102, 108, 111, 119, 58, 58, 99, 117, 100, 97, 58, 58, 115, 111, 102, 116, 109, 97, 120, 58, 58, 83, 111, 102, 116, 109, 97, 120, 87, 97, 114, 112, 73, 109, 112, 108, 40, 76, 79, 65, 68, 44, 32, 83, 84, 79, 82, 69, 44, 32, 115, 105, 103, 110, 101, 100, 32, 108, 111, 110, 103, 44, 32, 115, 105, 103, 110, 101, 100, 32, 108, 111, 110, 103, 41, 32, 91, 119, 105, 116, 104, 32, 76, 79, 65, 68, 32, 61, 32, 83, 105, 109, 112, 108, 101, 76, 111, 97, 100, 60, 95, 95, 104, 97, 108, 102, 44, 32, 102, 108, 111, 97, 116, 62, 59, 32, 83, 84, 79, 82, 69, 32, 61, 32, 83, 105, 109, 112, 108, 101, 83, 116, 111, 114, 101, 60, 95, 95, 104, 97, 108, 102, 44, 32, 102, 108, 111, 97, 116, 62, 59, 32, 67, 111, 109, 112, 117, 116, 101, 84, 121, 112, 101, 32, 61, 32, 102, 108, 111, 97, 116, 59, 32, 105, 110, 116, 32, 112, 97, 99, 107, 95, 115, 105, 122, 101, 32, 61, 32, 49, 59, 32, 105, 110, 116, 32, 99, 111, 108, 115, 95, 112, 101, 114, 95, 116, 104, 114, 101, 97, 100, 32, 61, 32, 50, 55, 59, 32, 105, 110, 116, 32, 116, 104, 114, 101, 97, 100, 95, 103, 114, 111, 117, 112, 95, 119, 105, 100, 116, 104, 32, 61, 32, 51, 50, 59, 32, 105, 110, 116, 32, 114, 111, 119, 115, 95, 112, 101, 114, 95, 97, 99, 99, 101, 115, 115, 32, 61, 32, 49, 59, 32, 95, 95, 110, 118, 95, 98, 111, 111, 108, 32, 112, 97, 100, 100, 105, 110, 103, 32, 61, 32, 116, 114, 117, 101, 59, 32, 111, 110, 101, 102, 108, 111, 119, 58, 58, 99, 117, 100, 97, 58, 58, 115, 111, 102, 116, 109, 97, 120, 58, 58, 65, 108, 103, 111, 114, 105, 116, 104, 109, 32, 97, 108, 103, 111, 114, 105, 116, 104, 109, 32, 61, 32, 111, 110, 101, 102, 108, 111, 119, 58, 58, 99, 117, 100, 97, 58, 58, 115, 111, 102, 116, 109, 97, 120, 58, 58, 65, 108, 103, 111, 114, 105, 116, 104, 109, 58, 58, 107, 83, 111, 102, 116, 109, 97, 120, 93};
.global .align 1 .b8 __unnamed_271[398] = {118, 111, 105, 100, 32, 111, 110, 101, 102, 108, 111, 119, 58, 58, 99, 117, 100, 97, 58, 58, 115, 111, 102, 116, 109, 97, 120, 58, 58, 83, 111, 102, 116, 109, 97, 120, 87, 97, 114, 112, 73, 109, 112, 108, 40, 76, 79, 65, 68, 44, 32, 83, 84, 79, 82, 69, 44, 32, 115, 105, 103, 110, 101, 100, 32, 108, 111, 110, 103, 44, 32, 115, 105, 103, 110, 101, 100, 32, 108, 111, 110, 103, 41, 32, 91, 119, 105, 116, 104, 32, 76, 79, 65, 68, 32, 61, 32, 83, 105, 109, 112, 108, 101, 76, 111, 97, 100, 60, 95, 95, 104, 97, 108, 102, 44, 32, 102, 108, 111, 97, 116, 62, 59, 32, 83, 84, 79, 82, 69, 32, 61, 32, 83, 105, 109, 112, 108, 101, 83, 116, 111, 114, 101, 60, 95, 95, 104, 97, 108, 102, 44, 32, 102, 108, 111, 97, 116, 62, 59, 32, 67, 111, 109, 112, 117, 116, 101, 84, 121, 112, 101, 32, 61, 32, 102, 108, 111, 97, 116, 59, 32, 105, 110, 116, 32, 112, 97, 99, 107, 95, 115, 105, 122, 101, 32, 61, 32, 49, 59, 32, 105, 110, 116, 32, 99, 111, 108, 115, 95, 112, 101, 114, 95, 116, 104, 114, 101, 97, 100, 32, 61, 32, 50, 56, 59, 32, 105, 110, 116, 32, 116, 104, 114, 101, 97, 100, 95, 103, 114, 111, 117, 112, 95, 119, 105, 100, 116, 104, 32, 61, 32, 51, 50, 59, 32, 105, 110, 116, 32, 114, 111, 119, 115, 95, 112, 101, 114, 95, 97, 99, 99, 101, 115, 115, 32, 61, 32, 49, 59, 32, 95, 95, 110, 118, 95, 98, 111, 111, 108, 32, 112, 97, 100, 100, 105, 110, 103, 32, 61, 32, 102, 97, 108, 115, 101, 59, 32, 111, 110, 101, 102, 108, 111, 119, 58, 58, 99, 117, 100, 97, 58, 58, 115, 111, 102, 116, 109, 97, 120, 58, 58, 65, 108, 103, 111, 114, 105, 116, 104, 109, 32, 97, 108, 103, 111, 114, 105, 116, 104, 109, 32, 61, 32, 111, 110, 101, 102, 108, 111, 119, 58, 58, 99, 117, 100, 97, 58, 58, 115, 111, 102, 116, 109, 97, 120, 58, 58, 65, 108, 103, 111, 114, 105, 116, 104, 109, 58, 58, 107, 83, 111, 102, 116, 109, 97, 120, 93};
.global .align 1 .b8 __unnamed_272[397] = {118, 111, 105, 100, 32, 111, 110, 101, 102, 108, 111, 119, 58, 58, 99, 117, 100, 97, 58, 58, 115, 111, 102, 116, 109, 97, 120, 58, 58, 83, 111, 102, 116, 109, 97, 120, 87, 97, 114, 112, 73, 109, 112, 108, 40, 76, 79, 65, 68, 44, 32, 83, 84, 79, 82, 69, 44, 32, 115, 105, 103, 110, 101, 100, 32, 108, 111, 110, 103, 44, 32, 115, 105, 103, 110, 101, 100, 32, 108, 111, 110, 103, 41, 32, 91, 119, 105, 116, 104, 32, 76, 79, 65, 68, 32, 61, 32, 83, 105, 109, 112, 108, 101, 76, 111, 97, 100, 60, 95, 95, 104, 97, 108, 102, 44, 32, 102, 108, 111, 97, 116, 62, 59, 32, 83, 84, 79, 82, 69, 32, 61, 32, 83, 105, 109, 112, 108, 101, 83, 116, 111, 114, 101, 60, 95, 95, 104, 97, 108, 102, 44, 32, 102, 108, 111, 97, 116, 62, 59, 32, 67, 111, 109, 112, 117, 116, 101, 84, 121, 112, 101, 32, 61, 32, 102, 108, 111, 97, 116, 59, 32, 105, 110, 116, 32, 112, 97, 99, 107, 95, 115, 105, 122, 101, 32, 61, 32, 49, 59, 32, 105, 110, 116, 32, 99, 111, 108, 115, 95, 112, 101, 114, 95, 116, 104, 114, 101, 97, 100, 32, 61, 32, 50, 56, 59, 32, 105, 110, 116, 32, 116, 104, 114, 101, 97, 100, 95, 103, 114, 111, 117, 112, 95, 119, 105, 100, 116, 104, 32, 61, 32, 51, 50, 59, 32, 105, 110, 116, 32, 114, 111, 119, 115, 95, 112, 101, 114, 95, 97, 99, 99, 101, 115, 115, 32, 61, 32, 49, 59, 32, 95, 95, 110, 118, 95, 98, 111, 111, 108, 32, 112, 97, 100, 100, 105, 110, 103, 32, 61, 32, 116, 114, 117, 101, 59, 32, 111, 110, 101, 102, 108, 111, 119, 58, 58, 99, 117, 100, 97, 58, 58, 115, 111, 102, 116, 109, 97, 120, 58, 58, 65, 108, 103, 111, 114, 105, 116, 104, 109, 32, 97, 108, 103, 111, 114, 105, 116, 104, 109, 32, 61, 32, 111, 110, 101, 102, 108, 111, 119, 58, 58, 99, 117, 100, 97, 58, 58, 115, 111, 102, 116, 109, 97, 120, 58, 58, 65, 108, 103, 111, 114, 105, 116, 104, 109, 58, 58, 107, 83, 111, 102, 116, 109, 97, 120, 93};
.global .align 1 .b8 __unnamed_273[398] = {118, 111, 105, 100, 32, 111, 110, 101, 102, 108, 111, 119, 58, 58, 99, 117, 100, 97, 58, 58, 115, 111, 102, 116, 109, 97, 120, 58, 58, 83, 111, 102, 116, 109, 97, 120, 87, 97, 114, 112, 73, 109, 112, 108, 40, 76, 79, 65, 68, 44, 32, 83, 84, 79, 82, 69, 44, 32, 115, 105, 103, 110, 101, 100, 32, 108, 111, 110, 103, 44, 32, 115, 105, 103, 110, 101, 100, 32, 108, 111, 110, 103, 41, 32, 91, 119, 105, 116, 104, 32, 76, 79, 65, 68, 32, 61, 32, 83, 105, 109, 112, 108, 101, 76, 111, 97, 100, 60, 95, 95, 104, 97, 108, 102, 44, 32, 102, 108, 111, 97, 116, 62, 59, 32, 83, 84, 79, 82, 69, 32, 61, 32, 83, 105, 109, 112, 108, 101, 83, 116, 111, 114, 101, 60, 95, 95, 104, 97, 108, 102, 44, 32, 102, 108, 111, 97, 116, 62, 59, 32, 67, 111, 109, 112, 117, 116, 101, 84, 121, 112, 101, 32, 61, 32, 102, 108, 111, 97, 116, 59, 32, 105, 110, 116, 32, 112, 97, 99, 107, 95, 115, 105, 122, 101, 32, 61, 32, 49, 59, 32, 105, 110, 116, 32, 99, 111, 108, 115, 95, 112, 101, 114, 95, 116, 104, 114, 101, 97, 100, 32, 61, 32, 50, 57, 59, 32, 105, 110, 116, 32, 116, 104, 114, 101, 97, 100, 95, 103, 114, 111, 117, 112, 95, 119, 105, 100, 116, 104, 32, 61, 32, 51, 50, 59, 32, 105, 110, 116, 32, 114, 111, 119, 115, 95, 112, 101, 114, 95, 97, 99, 99, 101, 115, 115, 32, 61, 32, 49, 59, 32, 95, 95, 110, 118, 95, 98, 111, 111, 108, 32, 112, 97, 100, 100, 105, 110, 103, 32, 61, 32, 102, 97, 108, 115, 101, 59, 32, 111, 110, 101, 102, 108, 111, 119, 58, 58, 99, 117, 100, 97, 58, 58, 115, 111, 102, 116, 109, 97, 120, 58, 58, 65, 108, 103, 111, 114, 105, 116, 104, 109, 32, 97, 108, 103, 111, 114, 105, 116, 104, 109, 32, 61, 32, 111, 110, 101, 102, 108, 111, 119, 58, 58, 99, 117, 100, 97, 58, 58, 115, 111, 102, 116, 109, 97, 120, 58, 58, 65, 108, 103, 111, 114, 105, 116, 104, 109, 58, 58, 107, 83, 111, 102, 116, 109, 97, 120, 93};
.global .align 1 .b8 __unnamed_274[397] = {118, 111, 105, 100, 32, 111, 110, 101, 102, 108, 111, 119, 58, 58, 99, 117, 100, 97, 58, 58, 115, 111, 102, 116, 109, 97, 120, 58, 58, 83, 111, 102, 116, 109, 97, 120, 87, 97, 114, 112, 73, 109, 112, 108, 40, 76, 79, 65, 68, 44, 32, 83, 84, 79, 82, 69, 44, 32, 115, 105, 103, 110, 101, 100, 32, 108, 111, 110, 103, 44, 32, 115, 105, 103, 110, 101, 100, 32, 108, 111, 110, 103, 41, 32, 91, 119, 105, 116, 104, 32, 76, 79, 65, 68, 32, 61, 32, 83, 105, 109, 112, 108, 101, 76, 111, 97, 100, 60, 95, 95, 104, 97, 108, 102, 44, 32, 102, 108, 111, 97, 116, 62, 59, 32, 83, 84, 79, 82, 69, 32, 61, 32, 83, 105, 109, 112, 108, 101, 83, 116, 111, 114, 101, 60, 95, 95, 104, 97, 108, 102, 44, 32, 102, 108, 111, 97, 116, 62, 59, 32, 67, 111, 109, 112, 117, 116, 101, 84, 121, 112, 101, 32, 61, 32, 102, 108, 111, 97, 116, 59, 32, 105, 110, 116, 32, 112, 97, 99, 107, 95, 115, 105, 122, 101, 32, 61, 32, 49, 59, 32, 105, 110, 116, 32, 99, 111, 108, 115, 95, 112, 101, 114, 95, 116, 104, 114, 101, 97, 100, 32, 61, 32, 50, 57, 59, 32, 105, 110, 116, 32, 116, 104, 114, 101, 97, 100, 95, 103, 114, 111, 117, 112, 95, 119, 105, 100, 116, 104, 32, 61, 32, 51, 50, 59, 32, 105, 110, 116, 32, 114, 111, 119, 115, 95, 112, 101, 114, 95, 97, 99, 99, 101, 115, 115, 32, 61, 32, 49, 59, 32, 95, 95, 110, 118, 95, 98, 111, 111, 108, 32, 112, 97, 100, 100, 105, 110, 103, 32, 61, 32, 116, 114, 117, 101, 59, 32, 111, 110, 101, 102, 108, 111, 119, 58, 58, 99, 117, 100, 97, 58, 58, 115, 111, 102, 116, 109, 97, 120, 58, 58, 65, 108, 103, 111, 114, 105, 116, 104, 109, 32, 97, 108, 103, 111, 114, 105, 116, 104, 109, 32, 61, 32, 111, 110, 101, 102, 108, 111, 119, 58, 58, 99, 117, 100, 97, 58, 58, 115, 111, 102, 116, 109, 97, 120, 58, 58, 65, 108, 103, 111, 114, 105, 116, 104, 109, 58, 58, 107, 83, 111, 102, 116, 109, 97, 120, 93};
.global .align 1 .b8 __unnamed_275[398] = {118, 111, 105, 100, 32, 111, 110, 101, 102, 108, 111, 119, 58, 58, 99, 117, 100, 97, 58, 58, 115, 111, 102, 116, 109, 97, 120, 58, 58, 83, 111, 102, 116, 109, 97, 120, 87, 97, 114, 112, 73, 109, 112, 108, 40, 76, 79, 65, 68, 44, 32, 83, 84, 79, 82, 69, 44, 32, 115, 105, 103, 110, 101, 100, 32, 108, 111, 110, 103, 44, 32, 115, 105, 103, 110, 101, 100, 32, 108, 111, 110, 103, 41, 32, 91, 119, 105, 116, 104, 32, 76, 79, 65, 68, 32, 61, 32, 83, 105, 109, 112, 108, 101, 76, 111, 97, 100, 60, 95, 95, 104, 97, 108, 102, 44, 32, 102, 108, 111, 97, 116, 62, 59, 32, 83, 84, 79, 82, 69, 32, 61, 32, 83, 105, 109, 112, 108, 101, 83, 116, 111, 114, 101, 60, 95, 95, 104, 97, 108, 102, 44, 32, 102, 108, 111, 97, 116, 62, 59, 32, 67, 111, 109, 112, 117, 116, 101, 84, 121, 112, 101, 32, 61, 32, 102, 108, 111, 97, 116, 59, 32, 105, 110, 116, 32, 112, 97, 99, 107, 95, 115, 105, 122, 101, 32, 61, 32, 49, 59, 32, 105, 110, 116, 32, 99, 111, 108, 115, 95, 112, 101, 114, 95, 116, 104, 114, 101, 97, 100, 32, 61, 32, 51, 48, 59, 32, 105, 110, 116, 32, 116, 104, 114, 101, 97, 100, 95, 103, 114, 111, 117, 112, 95, 119, 105, 100, 116, 104, 32, 61, 32, 51, 50, 59, 32, 105, 110, 116, 32, 114, 111, 119, 115, 95, 112, 101, 114, 95, 97, 99, 99, 101, 115, 115, 32, 61, 32, 49, 59, 32, 95, 95, 110, 118, 95, 98, 111, 111, 108, 32, 112, 97, 100, 100, 105, 110, 103, 32, 61, 32, 102, 97, 108, 115, 101, 59, 32, 111, 110, 101, 102, 108, 111, 119, 58, 58, 99, 117, 100, 97, 58, 58, 115, 111, 102, 116, 109, 97, 120, 58, 58, 65, 108, 103, 111, 114, 105, 116, 104, 109, 32, 97, 108, 103, 111, 114, 105, 116, 104, 109, 32, 61, 32, 111, 110, 101, 102, 108, 111, 119, 58, 58, 99, 117, 100, 97, 58, 58, 115, 111, 102, 116, 109, 97, 120, 58, 58, 65, 108, 103, 111, 114, 105, 116, 104, 109, 58, 58, 107, 83, 111, 102, 116, 109, 97, 120, 93};
.global .align 1 .b8 __unnamed_276[397] = {118, 111, 105, 100, 32, 111, 110, 101, 102, 108, 111, 119, 58, 58, 99, 117, 100, 97, 58, 58, 115, 111, 102, 116, 109, 97, 120, 58, 58, 83, 111, 102, 116, 109, 97, 120, 87, 97, 114, 112, 73, 109, 112, 108, 40, 76, 79, 65, 68, 44, 32, 83, 84, 79, 82, 69, 44, 32, 115, 105, 103, 110, 101, 100, 32, 108, 111, 110, 103, 44, 32, 115, 105, 103, 110, 101, 100, 32, 108, 111, 110, 103, 41, 32, 91, 119, 105, 116, 104, 32, 76, 79, 65, 68, 32, 61, 32, 83, 105, 109, 112, 108, 101, 76, 111, 97, 100, 60, 95, 95, 104, 97, 108, 102, 44, 32, 102, 108, 111, 97, 116, 62, 59, 32, 83, 84, 79, 82, 69, 32, 61, 32, 83, 105, 109, 112, 108, 101, 83, 116, 111, 114, 101, 60, 95, 95, 104, 97, 108, 102, 44, 32, 102, 108, 111, 97, 116, 62, 59, 32, 67, 111, 109, 112, 117, 116, 101, 84, 121, 112, 101, 32, 61, 32, 102, 108, 111, 97, 116, 59, 32, 105, 110, 116, 32, 112, 97, 99, 107, 95, 115, 105, 122, 101, 32, 61, 32, 49, 59, 32, 105, 110, 116, 32, 99, 111, 108, 115, 95, 112, 101, 114, 95, 116, 104, 114, 101, 97, 100, 32, 61, 32, 51, 48, 59, 32, 105, 110, 116, 32, 116, 104, 114, 101, 97, 100, 95, 103, 114, 111, 117, 112, 95, 119, 105, 100, 116, 104, 32, 61, 32, 51, 50, 59, 32, 105, 110, 116, 32, 114, 111, 119, 115, 95, 112, 101, 114, 95, 97, 99, 99, 101, 115, 115, 32, 61, 32, 49, 59, 32, 95, 95, 110, 118, 95, 98, 111, 111, 108, 32, 112, 97, 100, 100, 105, 110, 103, 32, 61, 32, 116, 114, 117, 101, 59, 32, 111, 110, 101, 102, 108, 111, 119, 58, 58, 99, 117, 100, 97, 58, 58, 115, 111, 102, 116, 109, 97, 120, 58, 58, 65, 108, 103, 111, 114, 105, 116, 104, 109, 32, 97, 108, 103, 111, 114, 105, 116, 104, 109, 32, 61, 32, 111, 110, 101, 102, 108, 111, 119, 58, 58, 99, 117, 100, 97, 58, 58, 115, 111, 102, 116, 109, 97, 120, 58, 58, 65, 108, 103, 111, 114, 105, 116, 104, 109, 58, 58, 107, 83, 111, 102, 116, 109, 97, 120, 93};
.global .align 1 .b8 __unnamed_277[398] = {118, 111, 105, 100, 32, 111, 110, 101, 102, 108, 111, 119, 58, 58, 99, 117, 100, 97, 58, 58, 115, 111, 102, 116, 109, 97, 120, 58, 58, 83, 111, 102, 116, 109, 97, 120, 87, 97, 114, 112, 73, 109, 112, 108, 40, 76, 79, 65, 68, 44, 32, 83, 84, 79, 82, 69, 44, 32, 115, 105, 103, 110, 101, 100, 32, 108, 111, 110, 103, 44, 32, 115, 105, 103, 110, 101, 100, 32, 108, 111, 110, 103, 41, 32, 91, 119, 105, 116, 104, 32, 76, 79, 65, 68, 32, 61, 32, 83, 105, 109, 112, 108, 101, 76, 111, 97, 100, 60, 95, 95, 104, 97, 108, 102, 44, 32, 102, 108, 111, 97, 116, 62, 59, 32, 83, 84, 79, 82, 69, 32, 61, 32, 83, 105, 109, 112, 108, 101, 83, 116, 111, 114, 101, 60, 95, 95, 104, 97, 108, 102, 44, 32, 102, 108, 111, 97, 116, 62, 59, 32, 67, 111, 109, 112, 117, 116, 101, 84, 121, 112, 101, 32, 61, 32, 102, 108, 111, 97, 116, 59, 32, 105, 110, 116, 32, 112, 97, 99, 107, 95, 115, 105, 122, 101, 32, 61, 32, 49, 59, 32, 105, 110, 116, 32, 99, 111, 108, 115, 95, 112, 101, 114, 95, 116, 104, 114, 101, 97, 100, 32, 61, 32, 51, 49, 59, 32, 105, 110, 116, 32, 116, 104, 114, 101, 97, 100, 95, 103, 114, 111, 117, 112, 95, 119, 105, 100, 116, 104, 32, 61, 32, 51, 50, 59, 32, 105, 110, 116, 32, 114, 111, 119, 115, 95, 112, 101, 114, 95, 97, 99, 99, 101, 115, 115, 32, 61, 32, 49, 59, 32, 95, 95, 110, 118, 95, 98, 111, 111, 108, 32, 112, 97, 100, 100, 105, 110, 103, 32, 61, 32, 102, 97, 108, 115, 101, 59, 32, 111, 110, 101, 102, 108, 111, 119, 58, 58, 99, 117, 100, 97, 58, 58, 115, 111, 102, 116, 109, 97, 120, 58, 58, 65, 108, 103, 111, 114, 105, 116, 104, 109, 32, 97, 108, 103, 111, 114, 105, 116, 104, 109, 32, 61, 32, 111, 110, 101, 102, 108, 111, 119, 58, 58, 99, 117, 100, 97, 58, 58, 115, 111, 102, 116, 109, 97, 120, 58, 58, 65, 108, 103, 111, 114, 105, 116, 104, 109, 58, 58, 107, 83, 111, 102, 116, 109, 97, 120, 93};
.global .align 1 .b8 __unnamed_278[397] = {118, 111, 105, 100, 32, 111, 110, 101, 102, 108, 111, 119, 58, 58, 99, 117, 100, 97, 58, 58, 115, 111, 102, 116, 109, 97, 120, 58, 58, 83, 111, 102, 116, 109, 97, 120, 87, 97, 114, 112, 73, 109, 112, 108, 40, 76, 79, 65, 68, 44, 32, 83, 84, 79, 82, 69, 44, 32, 115, 105, 103, 110, 101, 100, 32, 108, 111, 110, 103, 44, 32, 115, 105, 103, 110, 101, 100, 32, 108, 111, 110, 103, 41, 32, 91, 119, 105, 116, 104, 32, 76, 79, 65, 68, 32, 61, 32, 83, 105, 109, 112, 108, 101, 76, 111, 97, 100, 60, 95, 95, 104, 97, 108, 102, 44, 32, 102, 108, 111, 97, 116, 62, 59, 32, 83, 84, 79, 82, 69, 32, 61, 32, 83, 105, 109, 112, 108, 101, 83, 116, 111, 114, 101, 60, 95, 95, 104, 97, 108, 102, 44, 32, 102, 108, 111, 97, 116, 62, 59, 32, 67, 111, 109, 112, 117, 116, 101, 84, 121, 112, 101, 32, 61, 32, 102, 108, 111, 97, 116, 59, 32, 105, 110, 116, 32, 112, 97, 99, 107, 95, 115, 105, 122, 101, 32, 61, 32, 49, 59, 32, 105, 110, 116, 32, 99, 111, 108, 115, 95, 112, 101, 114, 95, 116, 104, 114, 101, 97, 100, 32, 61, 32, 51, 49, 59, 32, 105, 110, 116, 32, 116, 104, 114, 101, 97, 100, 95, 103, 114, 111, 117, 112, 95, 119, 105, 100, 116, 104, 32, 61, 32, 51, 50, 59, 32, 105, 110, 116, 32, 114, 111, 119, 115, 95, 112, 101, 114, 95, 97, 99, 99, 101, 115, 115, 32, 61, 32, 49, 59, 32, 95, 95, 110, 118, 95, 98, 111, 111, 108, 32, 112, 97, 100, 100, 105, 110, 103, 32, 61, 32, 116, 114, 117, 101, 59, 32, 111, 110, 101, 102, 108, 111, 119, 58, 58, 99, 117, 100, 97, 58, 58, 115, 111, 102, 116, 109, 97, 120, 58, 58, 65, 108, 103, 111, 114, 105, 116, 104, 109, 32, 97, 108, 103, 111, 114, 105, 116, 104, 109, 32, 61, 32, 111, 110, 101, 102, 108, 111, 119, 58, 58, 99, 117, 100, 97, 58, 58, 115, 111, 102, 116, 109, 97, 120, 58, 58, 65, 108, 103, 111, 114, 105, 116, 104, 109, 58, 58, 107, 83, 111, 102, 116, 109, 97, 120, 93};
.global .align 1 .b8 __unnamed_279[398] = {118, 111, 105, 100, 32, 111, 110, 101, 102, 108, 111, 119, 58, 58, 99, 117, 100, 97, 58, 58, 115, 111, 102, 116, 109, 97, 120, 58, 58, 83, 111, 102, 116, 109, 97, 120, 87, 97, 114, 112, 73, 109, 112, 108, 40, 76, 79, 65, 68, 44, 32, 83, 84, 79, 82, 69, 44, 32, 115, 105, 103, 110, 101, 100, 32, 108, 111, 110, 103, 44, 32, 115, 105, 103, 110, 101, 100, 32, 108, 111, 110, 103, 41, 32, 91, 119, 105, 116, 104, 32, 76, 79, 65, 68, 32, 61, 32, 83, 105, 109, 112, 108, 101, 76, 111, 97, 100, 60, 95, 95, 104, 97, 108, 102, 44, 32, 102, 108, 111, 97, 116, 62, 59, 32, 83, 84, 79, 82, 69, 32, 61, 32, 83, 105, 109, 112, 108, 101, 83, 116, 111, 114, 101, 60, 95, 95, 104, 97, 108, 102, 44, 32, 102, 108, 111, 97, 116, 62, 59, 32, 67, 111, 109, 112, 117, 116, 101, 84, 121, 112, 101, 32, 61, 32, 102, 108, 111, 97, 116, 59, 32, 105, 110, 116, 32, 112, 97, 99, 107, 95, 115, 105, 122, 101, 32, 61, 32, 49, 59, 32, 105, 110, 116, 32, 99, 111, 108, 115, 95, 112, 101, 114, 95, 116, 104, 114, 101, 97, 100, 32, 61, 32, 51, 50, 59, 32, 105, 110, 116, 32, 116, 104, 114, 101, 97, 100, 95, 103, 114, 111, 117, 112, 95, 119, 105, 100, 116, 104, 32, 61, 32, 51, 50, 59, 32, 105, 110, 116, 32, 114, 111, 119, 115, 95, 112, 101, 114, 95, 97, 99, 99, 101, 115, 115, 32, 61, 32, 49, 59, 32, 95, 95, 110, 118, 95, 98, 111, 111, 108, 32, 112, 97, 100, 100, 105, 110, 103, 32, 61, 32, 102, 97, 108, 115, 101, 59, 32, 111, 110, 101, 102, 108, 111, 119, 58, 58, 99, 117, 100, 97, 58, 58, 115, 111, 102, 116, 109, 97, 120, 58, 58, 65, 108, 103, 111, 114, 105, 116, 104, 109, 32, 97, 108, 103, 111, 114, 105, 116, 104, 109, 32, 61, 32, 111, 110, 101, 102, 108, 111, 119, 58, 58, 99, 117, 100, 97, 58, 58, 115, 111, 102, 116, 109, 97, 120, 58, 58, 65, 108, 103, 111, 114, 105, 116, 104, 109, 58, 58, 107, 83, 111, 102, 116, 109, 97, 120, 93};
.global .align 1 .b8 __unnamed_280[397] = {118, 111, 105, 100, 32, 111, 110, 101, 102, 108, 111, 119, 58, 58, 99, 117, 100, 97, 58, 58, 115, 111, 102, 116, 109, 97, 120, 58, 58, 83, 111, 102, 116, 109, 97, 120, 87, 97, 114, 112, 73, 109, 112, 108, 40, 76, 79, 65, 68, 44, 32, 83, 84, 79, 82, 69, 44, 32, 115, 105, 103, 110, 101, 100, 32, 108, 111, 110, 103, 44, 32, 115, 105, 103, 110, 101, 100, 32, 108, 111, 110, 103, 41, 32, 91, 119, 105, 116, 104, 32, 76, 79, 65, 68, 32, 61, 32, 83, 105, 109, 112, 108, 101, 76, 111, 97, 100, 60, 95, 95, 104, 97, 108, 102, 44, 32, 102, 108, 111, 97, 116, 62, 59, 32, 83, 84, 79, 82, 69, 32, 61, 32, 83, 105, 109, 112, 108, 101, 83, 116, 111, 114, 101, 60, 95, 95, 104, 97, 108, 102, 44, 32, 102, 108, 111, 97, 116, 62, 59, 32, 67, 111, 109, 112, 117, 116, 101, 84, 121, 112, 101, 32, 61, 32, 102, 108, 111, 97, 116, 59, 32, 105, 110, 116, 32, 112, 97, 99, 107, 95, 115, 105, 122, 101, 32, 61, 32, 49, 59, 32, 105, 110, 116, 32, 99, 111, 108, 115, 95, 112, 101, 114, 95, 116, 104, 114, 101, 97, 100, 32, 61, 32, 51, 50, 59, 32, 105, 110, 116, 32, 116, 104, 114, 101, 97, 100, 95, 103, 114, 111, 117, 112, 95, 119, 105, 100, 116, 104, 32, 61, 32, 51, 50, 59, 32, 105, 110, 116, 32, 114, 111, 119, 115, 95, 112, 101, 114, 95, 97, 99, 99, 101, 115, 115, 32, 61, 32, 49, 59, 32, 95, 95, 110, 118, 95, 98, 111, 111, 108, 32, 112, 97, 100, 100, 105, 110, 103, 32, 61, 32, 116, 114, 117, 101, 59, 32, 111, 110, 101, 102, 108, 111, 119, 58, 58, 99, 117, 100, 97, 58, 58, 115, 111, 102, 116, 109, 97, 120, 58, 58, 65, 108, 103, 111, 114, 105, 116, 104, 109, 32, 97, 108, 103, 111, 114, 105, 116, 104, 109, 32, 61, 32, 111, 110, 101, 102, 108, 111, 119, 58, 58, 99, 117, 100, 97, 58, 58, 115, 111, 102, 116, 109, 97, 120, 58, 58, 65, 108, 103, 111, 114, 105, 116, 104, 109, 58, 58, 107, 83, 111, 102, 116, 109, 97, 120, 93};
.global .align 1 .b8 _ZN34_INTERNAL_ca131e49_4_k_cu_25b7923b4cuda3std3__45__cpo5beginE[1];
.global .align 1 .b8 _ZN34_INTERNAL_ca131e49_4_k_cu_25b7923b4cuda3std3__45__cpo3endE[1];
.global .align 1 .b8 _ZN34_INTERNAL_ca131e49_4_k_cu_25b7923b4cuda3std3__45__cpo6cbeginE[1];
.global .align 1 .b8 _ZN34_INTERNAL_ca131e49_4_k_cu_25b7923b4cuda3std3__45__cpo4cendE[1];
.global .align 1 .b8 _ZN34_INTERNAL_ca131e49_4_k_cu_25b7923b4cuda3std3__45__cpo6rbeginE[1];
.global .align 1 .b8 _ZN34_INTERNAL_ca131e49_4_k_cu_25b7923b4cuda3std3__45__cpo4rendE[1];
.global .align 1 .b8 _ZN34_INTERNAL_ca131e49_4_k_cu_25b7923b4cuda3std3__45__cpo7crbeginE[1];
.global .align 1 .b8 _ZN34_INTERNAL_ca131e49_4_k_cu_25b7923b4cuda3std3__45__cpo5crendE[1];
.global .align 1 .b8 _ZN34_INTERNAL_ca131e49_4_k_cu_25b7923b4cuda3std3__436_GLOBAL__N__ca131e49_4_k_cu_25b7923b6ignoreE[1];
.global .align 1 .b8 _ZN34_INTERNAL_ca131e49_4_k_cu_25b7923b4cuda3std3__419piecewise_constructE[1];
.global .align 1 .b8 _ZN34_INTERNAL_ca131e49_4_k_cu_25b7923b4cuda3std3__48in_placeE[1];
.global .align 1 .b8 _ZN34_INTERNAL_ca131e49_4_k_cu_25b7923b4cuda3std3__420unreachable_sentinelE[1];
.global .align 1 .b8 _ZN34_INTERNAL_ca131e49_4_k_cu_25b7923b4cuda3std3__47nulloptE[1];
.global .align 1 .b8 _ZN34_INTERNAL_ca131e49_4_k_cu_25b7923b4cuda3std3__48unexpectE[1];
.global .align 1 .b8 _ZN34_INTERNAL_ca131e49_4_k_cu_25b7923b4cuda3std6ranges3__45__cpo4swapE[1];
.global .align 1 .b8 _ZN34_INTERNAL_ca131e49_4_k_cu_25b7923b4cuda3std6ranges3__45__cpo9iter_moveE[1];
.global .align 1 .b8 _ZN34_INTERNAL_ca131e49_4_k_cu_25b7923b4cuda3std6ranges3__45__cpo5beginE[1];
.global .align 1 .b8 _ZN34_INTERNAL_ca131e49_4_k_cu_25b7923b4cuda3std6ranges3__45__cpo3endE[1];
.global .align 1 .b8 _ZN34_INTERNAL_ca131e49_4_k_cu_25b7923b4cuda3std6ranges3__45__cpo6cbeginE[1];
.global .align 1 .b8 _ZN34_INTERNAL_ca131e49_4_k_cu_25b7923b4cuda3std6ranges3__45__cpo4cendE[1];
.global .align 1 .b8 _ZN34_INTERNAL_ca131e49_4_k_cu_25b7923b4cuda3std6ranges3__45__cpo7advanceE[1];
.global .align 1 .b8 _ZN34_INTERNAL_ca131e49_4_k_cu_25b7923b4cuda3std6ranges3__45__cpo9iter_swapE[1];
.global .align 1 .b8 _ZN34_INTERNAL_ca131e49_4_k_cu_25b7923b4cuda3std6ranges3__45__cpo4nextE[1];
.global .align 1 .b8 _ZN34_INTERNAL_ca131e49_4_k_cu_25b7923b4cuda3std6ranges3__45__cpo4prevE[1];
.global .align 1 .b8 _ZN34_INTERNAL_ca131e49_4_k_cu_25b7923b4cuda3std6ranges3__45__cpo4dataE[1];
.global .align 1 .b8 _ZN34_INTERNAL_ca131e49_4_k_cu_25b7923b4cuda3std6ranges3__45__cpo5cdataE[1];
.global .align 1 .b8 _ZN34_INTERNAL_ca131e49_4_k_cu_25b7923b4cuda3std6ranges3__45__cpo4sizeE[1];
.global .align 1 .b8 _ZN34_INTERNAL_ca131e49_4_k_cu_25b7923b4cuda3std6ranges3__45__cpo5ssizeE[1];
.global .align 1 .b8 _ZN34_INTERNAL_ca131e49_4_k_cu_25b7923b4cuda3std6ranges3__45__cpo8distanceE[1];
.global .align 1 .b8 _ZN34_INTERNAL_ca131e49_4_k_cu_25b7923b6thrust24THRUST_300001_SM_1000_NS6system6detail10sequential3seqE[1];
.global .align 1 .b8 _ZN34_INTERNAL_ca131e49_4_k_cu_25b7923b6thrust24THRUST_300001_SM_1000_NS12placeholders2_1E[1];
.global .align 1 .b8 _ZN34_INTERNAL_ca131e49_4_k_cu_25b7923b6thrust24THRUST_300001_SM_1000_NS12placeholders2_2E[1];
.global .align 1 .b8 _ZN34_INTERNAL_ca131e49_4_k_cu_25b7923b6thrust24THRUST_300001_SM_1000_NS12placeholders2_3E[1];
.global .align 1 .b8 _ZN34_INTERNAL_ca131e49_4_k_cu_25b7923b6thrust24THRUST_300001_SM_1000_NS12placeholders2_4E[1];
.global .align 1 .b8 _ZN34_INTERNAL_ca131e49_4_k_cu_25b7923b6thrust24THRUST_300001_SM_1000_NS12placeholders2_5E[1];
.global .align 1 .b8 _ZN34_INTERNAL_ca131e49_4_k_cu_25b7923b6thrust24THRUST_300001_SM_1000_NS12placeholders2_6E[1];
.global .align 1 .b8 _ZN34_INTERNAL_ca131e49_4_k_cu_25b7923b6thrust24THRUST_300001_SM_1000_NS12placeholders2_7E[1];
.global .align 1 .b8 _ZN34_INTERNAL_ca131e49_4_k_cu_25b7923b6thrust24THRUST_300001_SM_1000_NS12placeholders2_8E[1];
.global .align 1 .b8 _ZN34_INTERNAL_ca131e49_4_k_cu_25b7923b6thrust24THRUST_300001_SM_1000_NS12placeholders2_9E[1];
.global .align 1 .b8 _ZN34_INTERNAL_ca131e49_4_k_cu_25b7923b6thrust24THRUST_300001_SM_1000_NS12placeholders3_10E[1];
.global .align 1 .b8 $str[45] = {99, 111, 108, 115, 32, 60, 61, 32, 99, 111, 108, 115, 95, 112, 101, 114, 95, 116, 104, 114, 101, 97, 100, 32, 42, 32, 116, 104, 114, 101, 97, 100, 95, 103, 114, 111, 117, 112, 95, 119, 105, 100, 116, 104};
.global .align 1 .b8 $str$1[27] = {47, 116, 109, 112, 47, 115, 97, 115, 115, 95, 99, 117, 95, 95, 51, 102, 54, 97, 98, 109, 119, 47, 107, 46, 99, 117};

.visible .entry _ZN3cub18CUB_300001_SM_10006detail11EmptyKernelIvEEvv()
{


	ret;

}
	// .globl	_ZN7oneflow4cuda7softmax15SoftmaxWarpImplI10SimpleLoadIffE11SimpleStoreIffEfLi2ELi2ELi1ELi2ELb0ELNS1_9AlgorithmE0EEEvT_T0_ll
.visible .entry _ZN7oneflow4cuda7softmax15SoftmaxWarpImplI10SimpleLoadIffE11SimpleStoreIffEfLi2ELi2ELi1ELi2ELb0ELNS1_9AlgorithmE0EEEvT_T0_ll(
	.param .align 8 .b8 _ZN7oneflow4cuda7softmax15SoftmaxWarpImplI10SimpleLoadIffE11SimpleStoreIffEfLi2ELi2ELi1ELi2ELb0ELNS1_9AlgorithmE0EEEvT_T0_ll_param_0[16],
	.param .align 8 .b8 _ZN7oneflow4cuda7softmax15SoftmaxWarpImplI10SimpleLoadIffE11SimpleStoreIffEfLi2ELi2ELi1ELi2ELb0ELNS1_9AlgorithmE0EEEvT_T0_ll_param_1[16],
	.param .u64 _ZN7oneflow4cuda7softmax15SoftmaxWarpImplI10SimpleLoadIffE11SimpleStoreIffEfLi2ELi2ELi1ELi2ELb0ELNS1_9AlgorithmE0EEEvT_T0_ll_param_2,
	.param .u64 _ZN7oneflow4cuda7softmax15SoftmaxWarpImplI10SimpleLoadIffE11SimpleStoreIffEfLi2ELi2ELi1ELi2ELb0ELNS1_9AlgorithmE0EEEvT_T0_ll_param_3
)
{
	.reg .pred 	%p<4>;
	.reg .b32 	%r<19>;
	.reg .b32 	%f<63>;
	.reg .b64 	%rd<31>;

	ld.param.u64 	%rd1, [_ZN7oneflow4cuda7softmax15SoftmaxWarpImplI10SimpleLoadIffE11SimpleStoreIffEfLi2ELi2ELi1ELi2ELb0ELNS1_9AlgorithmE0EEEvT_T0_ll_param_0];
	ld.param.u64 	%rd2, [_ZN7oneflow4cuda7softmax15SoftmaxWarpImplI10SimpleLoadIffE11SimpleStoreIffEfLi2ELi2ELi1ELi2ELb0ELNS1_9AlgorithmE0EEEvT_T0_ll_param_0+8];
	ld.param.u64 	%rd3, [_ZN7oneflow4cuda7softmax15SoftmaxWarpImplI10SimpleLoadIffE11SimpleStoreIffEfLi2ELi2ELi1ELi2ELb0ELNS1_9AlgorithmE0EEEvT_T0_ll_param_1];
	ld.param.u64 	%rd4, [_ZN7oneflow4cuda7softmax15SoftmaxWarpImplI10SimpleLoadIffE11SimpleStoreIffEfLi2ELi2ELi1ELi2ELb0ELNS1_9AlgorithmE0EEEvT_T0_ll_param_1+8];
	ld.param.u64 	%rd12, [_ZN7oneflow4cuda7softmax15SoftmaxWarpImplI10SimpleLoadIffE11SimpleStoreIffEfLi2ELi2ELi1ELi2ELb0ELNS1_9AlgorithmE0EEEvT_T0_ll_param_2];
	ld.param.u64 	%rd13, [_ZN7oneflow4cuda7softmax15SoftmaxWarpImplI10SimpleLoadIffE11SimpleStoreIffEfLi2ELi2ELi1ELi2ELb0ELNS1_9AlgorithmE0EEEvT_T0_ll_param_3];
	setp.lt.s64 	%p1, %rd13, 3;
	@%p1 bra 	$L__BB1_2;
	mov.u64 	%rd14, $str;
	cvta.global.u64 	%rd15, %rd14;
	mov.u64 	%rd16, $str$1;
	cvta.global.u64 	%rd17, %rd16;
	mov.u64 	%rd18, __unnamed_1;
	cvta.global.u64 	%rd19, %rd18;
	{ // callseq 0, 0
	.param .b64 param0;
	st.param.b64 	[param0], %rd15;
	.param .b64 param1;
	st.param.b64 	[param1], %rd17;
	.param .b32 param2;
	st.param.b32 	[param2], 228;
	.param .b64 param3;
	st.param.b64 	[param3], %rd19;
	.param .b64 param4;
	st.param.b64 	[param4], 1;
	call.uni 
	__assertfail, 
	(
	param0, 
	param1, 
	param2, 
	param3, 
	param4
	);
	} // callseq 0
$L__BB1_2:
	mov.u32 	%r2, %ctaid.x;
	mov.u32 	%r3, %ntid.y;
	mov.u32 	%r4, %tid.y;
	mad.lo.s32 	%r5, %r2, %r3, %r4;
	mov.u32 	%r6, %nctaid.x;
	mul.lo.s32 	%r7, %r3, %r6;
	shl.b32 	%r1, %r7, 1;
	shl.b32 	%r8, %r5, 1;
	cvt.s64.s32 	%rd30, %r8;
	setp.le.s64 	%p2, %rd12, %rd30;
	@%p2 bra 	$L__BB1_5;
	mov.u32 	%r9, %tid.x;
	shl.b32 	%r10, %r9, 1;
	cvt.u64.u32 	%rd6, %r10;
	cvta.to.global.u64 	%rd7, %rd3;
	cvta.to.global.u64 	%rd8, %rd1;
	cvt.s64.s32 	%rd9, %r1;
$L__BB1_4:
	mad.lo.s64 	%rd20, %rd30, %rd2, %rd6;
	shl.b64 	%rd21, %rd20, 2;
	add.s64 	%rd22, %rd8, %rd21;
	ld.global.f32 	%f1, [%rd22];
	ld.global.f32 	%f2, [%rd22+4];
	max.f32 	%f3, %f1, 0fFF800000;
	max.f32 	%f4, %f3, %f2;
	shl.b64 	%rd23, %rd2, 2;
	add.s64 	%rd24, %rd22, %rd23;
	ld.global.f32 	%f5, [%rd24];
	ld.global.f32 	%f6, [%rd24+4];
	max.f32 	%f7, %f5, 0fFF800000;
	max.f32 	%f8, %f7, %f6;
	sub.f32 	%f9, %f1, %f4;
	fma.rn.f32 	%f10, %f9, 0f3BBB989D, 0f3F000000;
	cvt.sat.f32.f32 	%f11, %f10;
	mov.f32 	%f12, 0f4B400001;
	mov.f32 	%f13, 0f437C0000;
	fma.rm.f32 	%f14, %f11, %f13, %f12;
	add.f32 	%f15, %f14, 0fCB40007F;
	neg.f32 	%f16, %f15;
	fma.rn.f32 	%f17, %f9, 0f3FB8AA3B, %f16;
	fma.rn.f32 	%f18, %f9, 0f32A57060, %f17;
	mov.b32 	%r11, %f14;
	shl.b32 	%r12, %r11, 23;
	mov.b32 	%f19, %r12;
	ex2.approx.ftz.f32 	%f20, %f18;
	mul.f32 	%f21, %f20, %f19;
	add.f32 	%f22, %f21, 0f00000000;
	sub.f32 	%f23, %f2, %f4;
	fma.rn.f32 	%f24, %f23, 0f3BBB989D, 0f3F000000;
	cvt.sat.f32.f32 	%f25, %f24;
	fma.rm.f32 	%f26, %f25, %f13, %f12;
	add.f32 	%f27, %f26, 0fCB40007F;
	neg.f32 	%f28, %f27;
	fma.rn.f32 	%f29, %f23, 0f3FB8AA3B, %f28;
	fma.rn.f32 	%f30, %f23, 0f32A57060, %f29;
	mov.b32 	%r13, %f26;
	shl.b32 	%r14, %r13, 23;
	mov.b32 	%f31, %r14;
	ex2.approx.ftz.f32 	%f32, %f30;
	mul.f32 	%f33, %f32, %f31;
	add.f32 	%f34, %f22, %f33;
	sub.f32 	%f35, %f5, %f8;
	fma.rn.f32 	%f36, %f35, 0f3BBB989D, 0f3F000000;
	cvt.sat.f32.f32 	%f37, %f36;
	fma.rm.f32 	%f38, %f37, %f13, %f12;
	add.f32 	%f39, %f38, 0fCB40007F;
	neg.f32 	%f40, %f39;
	fma.rn.f32 	%f41, %f35, 0f3FB8AA3B, %f40;
	fma.rn.f32 	%f42, %f35, 0f32A57060, %f41;
	mov.b32 	%r15, %f38;
	shl.b32 	%r16, %r15, 23;
	mov.b32 	%f43, %r16;
	ex2.approx.ftz.f32 	%f44, %f42;
	mul.f32 	%f45, %f44, %f43;
	add.f32 	%f46, %f45, 0f00000000;
	sub.f32 	%f47, %f6, %f8;
	fma.rn.f32 	%f48, %f47, 0f3BBB989D, 0f3F000000;
	cvt.sat.f32.f32 	%f49, %f48;
	fma.rm.f32 	%f50, %f49, %f13, %f12;
	add.f32 	%f51, %f50, 0fCB40007F;
	neg.f32 	%f52, %f51;
	fma.rn.f32 	%f53, %f47, 0f3FB8AA3B, %f52;
	fma.rn.f32 	%f54, %f47, 0f32A57060, %f53;
	mov.b32 	%r17, %f50;
	shl.b32 	%r18, %r17, 23;
	mov.b32 	%f55, %r18;
	ex2.approx.ftz.f32 	%f56, %f54;
	mul.f32 	%f57, %f56, %f55;
	add.f32 	%f58, %f46, %f57;
	div.rn.f32 	%f59, %f21, %f34;
	div.rn.f32 	%f60, %f33, %f34;
	mad.lo.s64 	%rd25, %rd30, %rd4, %rd6;
	shl.b64 	%rd26, %rd25, 2;
	add.s64 	%rd27, %rd7, %rd26;
	st.global.f32 	[%rd27], %f59;
	st.global.f32 	[%rd27+4], %f60;
	div.rn.f32 	%f61, %f45, %f58;
	div.rn.f32 	%f62, %f57, %f58;
	shl.b64 	%rd28, %rd4, 2;
	add.s64 	%rd29, %rd27, %rd28;
	st.global.f32 	[%rd29], %f61;
	st.global.f32 	[%rd29+4], %f62;
	add.s64 	%rd30, %rd30, %rd9;
	setp.lt.s64 	%p3, %rd30, %rd12;
	@%p3 bra 	$L__BB1_4;
$L__BB1_5:
	ret;

}
	// .globl	_ZN7oneflow4cuda7softmax15SoftmaxWarpImplI10SimpleLoadIffE11SimpleStoreIffEfLi2ELi2ELi1ELi2ELb1ELNS1_9AlgorithmE0EEEvT_T0_ll
.visible .entry _ZN7oneflow4cuda7softmax15SoftmaxWarpImplI10SimpleLoadIffE11SimpleStoreIffEfLi2ELi2ELi1ELi2ELb1ELNS1_9AlgorithmE0EEEvT_T0_ll(
	.param .align 8 .b8 _ZN7oneflow4cuda7softmax15SoftmaxWarpImplI10SimpleLoadIffE11SimpleStoreIffEfLi2ELi2ELi1ELi2ELb1ELNS1_9AlgorithmE0EEEvT_T0_ll_param_0[16],
	.param .align 8 .b8 _ZN7oneflow4cuda7softmax15SoftmaxWarpImplI10SimpleLoadIffE11SimpleStoreIffEfLi2ELi2ELi1ELi2ELb1ELNS1_9AlgorithmE0EEEvT_T0_ll_param_1[16],
	.param .u64 _ZN7oneflow4cuda7softmax15SoftmaxWarpImplI10SimpleLoadIffE11SimpleStoreIffEfLi2ELi2ELi1ELi2ELb1ELNS1_9AlgorithmE0EEEvT_T0_ll_param_2,
	.param .u64 _ZN7oneflow4cuda7softmax15SoftmaxWarpImplI10SimpleLoadIffE11SimpleStoreIffEfLi2ELi2ELi1ELi2ELb1ELNS1_9AlgorithmE0EEEvT_T0_ll_param_3
)
{
	.reg .pred 	%p<8>;
	.reg .b32 	%r<19>;
	.reg .b32 	%f<77>;
	.reg .b64 	%rd<35>;

	ld.param.u64 	%rd2, [_ZN7oneflow4cuda7softmax15SoftmaxWarpImplI10SimpleLoadIffE11SimpleStoreIffEfLi2ELi2ELi1ELi2ELb1ELNS1_9AlgorithmE0EEEvT_T0_ll_param_0+8];
	ld.param.u64 	%rd4, [_ZN7oneflow4cuda7softmax15SoftmaxWarpImplI10SimpleLoadIffE11SimpleStoreIffEfLi2ELi2ELi1ELi2ELb1ELNS1_9AlgorithmE0EEEvT_T0_ll_param_1+8];
	ld.param.u64 	%rd12, [_ZN7oneflow4cuda7softmax15SoftmaxWarpImplI10SimpleLoadIffE11SimpleStoreIffEfLi2ELi2ELi1ELi2ELb1ELNS1_9AlgorithmE0EEEvT_T0_ll_param_1];
	ld.param.u64 	%rd13, [_ZN7oneflow4cuda7softmax15SoftmaxWarpImplI10SimpleLoadIffE11SimpleStoreIffEfLi2ELi2ELi1ELi2ELb1ELNS1_9AlgorithmE0EEEvT_T0_ll_param_0];
	ld.param.u64 	%rd10, [_ZN7oneflow4cuda7softmax15SoftmaxWarpImplI10SimpleLoadIffE11SimpleStoreIffEfLi2ELi2ELi1ELi2ELb1ELNS1_9AlgorithmE0EEEvT_T0_ll_param_2];
	ld.param.u64 	%rd11, [_ZN7oneflow4cuda7softmax15SoftmaxWarpImplI10SimpleLoadIffE11SimpleStoreIffEfLi2ELi2ELi1ELi2ELb1ELNS1_9AlgorithmE0EEEvT_T0_ll_param_3];
	cvta.to.global.u64 	%rd1, %rd13;
	cvta.to.global.u64 	%rd3, %rd12;
	setp.lt.s64 	%p1, %rd11, 3;
	@%p1 bra 	$L__BB2_2;
	mov.u64 	%rd14, $str;
	cvta.global.u64 	%rd15, %rd14;
	mov.u64 	%rd16, $str$1;
	cvta.global.u64 	%rd17, %rd16;
	mov.u64 	%rd18, __unnamed_2;
	cvta.global.u64 	%rd19, %rd18;
	{ // callseq 1, 0
	.param .b64 param0;
	st.param.b64 	[param0], %rd15;
	.param .b64 param1;
	st.param.b64 	[param1], %rd17;
	.param .b32 param2;
	st.param.b32 	[param2], 228;
	.param .b64 param3;
	st.param.b64 	[param3], %rd19;
	.param .b64 param4;
	st.param.b64 	[param4], 1;
	call.uni 
	__assertfail, 
	(
	param0, 
	param1, 
	param2, 
	param3, 
	param4
	);
	} // callseq 1
$L__BB2_2:
	mov.u32 	%r2, %ctaid.x;
	mov.u32 	%r3, %ntid.y;
	mov.u32 	%r4, %tid.y;
	mad.lo.s32 	%r5, %r2, %r3, %r4;
	mov.u32 	%r6, %nctaid.x;
	mul.lo.s32 	%r7, %r3, %r6;
	shl.b32 	%r1, %r7, 1;
	shl.b32 	%r8, %r5, 1;
	cvt.s64.s32 	%rd34, %r8;
	setp.le.s64 	%p2, %rd10, %rd34;
	@%p2 bra 	$L__BB2_13;
	mov.u32 	%r9, %tid.x;
	shl.b32 	%r10, %r9, 1;
	cvt.u64.u32 	%rd6, %r10;
	cvt.s64.s32 	%rd7, %r1;
$L__BB2_4:
	setp.le.s64 	%p3, %rd11, %rd6;
	mov.f32 	%f71, 0fFF800000;
	mov.f32 	%f72, %f71;
	mov.f32 	%f73, %f71;
	@%p3 bra 	$L__BB2_6;
	mad.lo.s64 	%rd20, %rd34, %rd2, %rd6;
	shl.b64 	%rd21, %rd20, 2;
	add.s64 	%rd22, %rd1, %rd21;
	ld.global.f32 	%f72, [%rd22];
	ld.global.f32 	%f73, [%rd22+4];
	max.f32 	%f21, %f72, 0fFF800000;
	max.f32 	%f71, %f21, %f73;
$L__BB2_6:
	setp.le.s64 	%p4, %rd11, %rd6;
	mov.f32 	%f74, 0fFF800000;
	mov.f32 	%f75, %f74;
	mov.f32 	%f76, %f74;
	@%p4 bra 	$L__BB2_8;
	mad.lo.s64 	%rd23, %rd2, %rd34, %rd2;
	add.s64 	%rd24, %rd23, %rd6;
	shl.b64 	%rd25, %rd24, 2;
	add.s64 	%rd26, %rd1, %rd25;
	ld.global.f32 	%f75, [%rd26];
	ld.global.f32 	%f76, [%rd26+4];
	max.f32 	%f23, %f75, 0fFF800000;
	max.f32 	%f74, %f23, %f76;
$L__BB2_8:
	setp.le.s64 	%p5, %rd11, %rd6;
	sub.f32 	%f24, %f72, %f71;
	fma.rn.f32 	%f25, %f24, 0f3BBB989D, 0f3F000000;
	cvt.sat.f32.f32 	%f26, %f25;
	mov.f32 	%f27, 0f4B400001;
	mov.f32 	%f28, 0f437C0000;
	fma.rm.f32 	%f29, %f26, %f28, %f27;
	add.f32 	%f30, %f29, 0fCB40007F;
	neg.f32 	%f31, %f30;
	fma.rn.f32 	%f32, %f24, 0f3FB8AA3B, %f31;
	fma.rn.f32 	%f33, %f24, 0f32A57060, %f32;
	mov.b32 	%r11, %f29;
	shl.b32 	%r12, %r11, 23;
	mov.b32 	%f34, %r12;
	ex2.approx.ftz.f32 	%f35, %f33;
	mul.f32 	%f36, %f35, %f34;
	add.f32 	%f37, %f36, 0f00000000;
	sub.f32 	%f38, %f73, %f71;
	fma.rn.f32 	%f39, %f38, 0f3BBB989D, 0f3F000000;
	cvt.sat.f32.f32 	%f40, %f39;
	fma.rm.f32 	%f41, %f40, %f28, %f27;
	add.f32 	%f42, %f41, 0fCB40007F;
	neg.f32 	%f43, %f42;
	fma.rn.f32 	%f44, %f38, 0f3FB8AA3B, %f43;
	fma.rn.f32 	%f45, %f38, 0f32A57060, %f44;
	mov.b32 	%r13, %f41;
	shl.b32 	%r14, %r13, 23;
	mov.b32 	%f46, %r14;
	ex2.approx.ftz.f32 	%f47, %f45;
	mul.f32 	%f48, %f47, %f46;
	add.f32 	%f49, %f37, %f48;
	sub.f32 	%f50, %f75, %f74;
	fma.rn.f32 	%f51, %f50, 0f3BBB989D, 0f3F000000;
	cvt.sat.f32.f32 	%f52, %f51;
	fma.rm.f32 	%f53, %f52, %f28, %f27;
	add.f32 	%f54, %f53, 0fCB40007F;
	neg.f32 	%f55, %f54;
	fma.rn.f32 	%f56, %f50, 0f3FB8AA3B, %f55;
	fma.rn.f32 	%f57, %f50, 0f32A57060, %f56;
	mov.b32 	%r15, %f53;
	shl.b32 	%r16, %r15, 23;
	mov.b32 	%f58, %r16;
	ex2.approx.ftz.f32 	%f59, %f57;
	mul.f32 	%f13, %f59, %f58;
	add.f32 	%f60, %f13, 0f00000000;
	sub.f32 	%f61, %f76, %f74;
	fma.rn.f32 	%f62, %f61, 0f3BBB989D, 0f3F000000;
	cvt.sat.f32.f32 	%f63, %f62;
	fma.rm.f32 	%f64, %f63, %f28, %f27;
	add.f32 	%f65, %f64, 0fCB40007F;
	neg.f32 	%f66, %f65;
	fma.rn.f32 	%f67, %f61, 0f3FB8AA3B, %f66;
	fma.rn.f32 	%f68, %f61, 0f32A57060, %f67;
	mov.b32 	%r17, %f64;
	shl.b32 	%r18, %r17, 23;
	mov.b32 	%f69, %r18;
	ex2.approx.ftz.f32 	%f70, %f68;
	mul.f32 	%f14, %f70, %f69;
	add.f32 	%f15, %f60, %f14;
	div.rn.f32 	%f16, %f36, %f49;
	div.rn.f32 	%f17, %f48, %f49;
	@%p5 bra 	$L__BB2_10;
	mad.lo.s64 	%rd27, %rd34, %rd4, %rd6;
	shl.b64 	%rd28, %rd27, 2;
	add.s64 	%rd29, %rd3, %rd28;
	st.global.f32 	[%rd29], %f16;
	st.global.f32 	[%rd29+4], %f17;
$L__BB2_10:
	setp.le.s64 	%p6, %rd11, %rd6;
	div.rn.f32 	%f18, %f13, %f15;
	div.rn.f32 	%f19, %f14, %f15;
	@%p6 bra 	$L__BB2_12;
	mad.lo.s64 	%rd30, %rd4, %rd34, %rd4;
	add.s64 	%rd31, %rd30, %rd6;
	shl.b64 	%rd32, %rd31, 2;
	add.s64 	%rd33, %rd3, %rd32;
	st.global.f32 	[%rd33], %f18;
	st.global.f32 	[%rd33+4], %f19;
$L__BB2_12:
	add.s64 	%rd34, %rd34, %rd7;
	setp.lt.s64 	%p7, %rd34, %rd10;
	@%p7 bra 	$L__BB2_4;
$L__BB2_13:
	ret;

}
	// .globl	_ZN7oneflow4cuda7softmax15SoftmaxWarpImplI10SimpleLoadIffE11SimpleStoreIffEfLi2ELi2ELi1ELi1ELb0ELNS1_9AlgorithmE0EEEvT_T0_ll
.visible .entry _ZN7oneflow4cuda7softmax15SoftmaxWarpImplI10SimpleLoadIffE11SimpleStoreIffEfLi2ELi2ELi1ELi1ELb0ELNS1_9AlgorithmE0EEEvT_T0_ll(
	.param .align 8 .b8 _ZN7oneflow4cuda7softmax15SoftmaxWarpImplI10SimpleLoadIffE11SimpleStoreIffEfLi2ELi2ELi1ELi1ELb0ELNS1_9AlgorithmE0EEEvT_T0_ll_param_0[16],
	.param .align 8 .b8 _ZN7oneflow4cuda7softmax15SoftmaxWarpImplI10SimpleLoadIffE11SimpleStoreIffEfLi2ELi2ELi1ELi1ELb0ELNS1_9AlgorithmE0EEEvT_T0_ll_param_1[16],
	.param .u64 _ZN7oneflow4cuda7softmax15SoftmaxWarpImplI10SimpleLoadIffE11SimpleStoreIffEfLi2ELi2ELi1ELi1ELb0ELNS1_9AlgorithmE0EEEvT_T0_ll_param_2,
	.param .u64 _ZN7oneflow4cuda7softmax15SoftmaxWarpImplI10SimpleLoadIffE11SimpleStoreIffEfLi2ELi2ELi1ELi1ELb0ELNS1_9AlgorithmE0EEEvT_T0_ll_param_3
)
{
	.reg .pred 	%p<8>;
	.reg .b32 	%r<24>;
	.reg .b32 	%f<95>;
	.reg .b64 	%rd<55>;

	ld.param.u64 	%rd2, [_ZN7oneflow4cuda7softmax15SoftmaxWarpImplI10SimpleLoadIffE11SimpleStoreIffEfLi2ELi2ELi1ELi1ELb0ELNS1_9AlgorithmE0EEEvT_T0_ll_param_0+8];
	ld.param.u64 	%rd4, [_ZN7oneflow4cuda7softmax15SoftmaxWarpImplI10SimpleLoadIffE11SimpleStoreIffEfLi2ELi2ELi1ELi1ELb0ELNS1_9AlgorithmE0EEEvT_T0_ll_param_1+8];
	ld.param.u64 	%rd19, [_ZN7oneflow4cuda7softmax15SoftmaxWarpImplI10SimpleLoadIffE11SimpleStoreIffEfLi2ELi2ELi1ELi1ELb0ELNS1_9AlgorithmE0EEEvT_T0_ll_param_1];
	ld.param.u64 	%rd20, [_ZN7oneflow4cuda7softmax15SoftmaxWarpImplI10SimpleLoadIffE11SimpleStoreIffEfLi2ELi2ELi1ELi1ELb0ELNS1_9AlgorithmE0EEEvT_T0_ll_param_0];
	ld.param.u64 	%rd18, [_ZN7oneflow4cuda7softmax15SoftmaxWarpImplI10SimpleLoadIffE11SimpleStoreIffEfLi2ELi2ELi1ELi1ELb0ELNS1_9AlgorithmE0EEEvT_T0_ll_param_2];
	ld.param.u64 	%rd21, [_ZN7oneflow4cuda7softmax15SoftmaxWarpImplI10SimpleLoadIffE11SimpleStoreIffEfLi2ELi2ELi1ELi1ELb0ELNS1_9AlgorithmE0EEEvT_T0_ll_param_3];
	cvta.to.global.u64 	%rd1, %rd20;
	cvta.to.global.u64 	%rd3, %rd19;
	setp.lt.s64 	%p1, %rd21, 3;
	@%p1 bra 	$L__BB3_2;
	mov.u64 	%rd22, $str;
	cvta.global.u64 	%rd23, %rd22;
	mov.u64 	%rd24, $str$1;
	cvta.global.u64 	%rd25, %rd24;
	mov.u64 	%rd26, __unnamed_3;
	cvta.global.u64 	%rd27, %rd26;
	{ // callseq 2, 0
	.param .b64 param0;
	st.param.b64 	[param0], %rd23;
	.param .b64 param1;
	st.param.b64 	[param1], %rd25;
	.param .b32 param2;
	st.param.b32 	[param2], 228;
	.param .b64 param3;
	st.param.b64 	[param3], %rd27;
	.param .b64 param4;
	st.param.b64 	[param4], 1;
	call.uni 
	__assertfail, 
	(
	param0, 
	param1, 
	param2, 
	param3, 
	param4
	);
	} // callseq 2
$L__BB3_2:
	mov.u32 	%r1, %ctaid.x;
	mov.u32 	%r2, %ntid.y;
	mov.u32 	%r3, %tid.y;
	mad.lo.s32 	%r4, %r1, %r2, %r3;
	mov.u32 	%r5, %nctaid.x;
	mul.lo.s32 	%r6, %r5, %r2;
	cvt.s64.s32 	%rd5, %r6;
	cvt.s64.s32 	%rd54, %r4;
	setp.le.s64 	%p2, %rd18, %rd54;
	@%p2 bra 	$L__BB3_10;
	mov.u32 	%r7, %tid.x;
	shl.b32 	%r8, %r7, 1;
	cvt.u64.u32 	%rd7, %r8;
	add.s64 	%rd8, %rd5, %rd54;
	max.s64 	%rd28, %rd18, %rd8;
	setp.lt.s64 	%p3, %rd8, %rd18;
	selp.u64 	%rd9, 1, 0, %p3;
	add.s64 	%rd29, %rd8, %rd9;
	sub.s64 	%rd10, %rd28, %rd29;
	or.b64  	%rd30, %rd10, %rd5;
	and.b64  	%rd31, %rd30, -4294967296;
	setp.ne.s64 	%p4, %rd31, 0;
	@%p4 bra 	$L__BB3_5;
	cvt.u32.u64 	%r9, %rd5;
	cvt.u32.u64 	%r10, %rd10;
	div.u32 	%r11, %r10, %r9;
	cvt.u64.u32 	%rd52, %r11;
	bra.uni 	$L__BB3_6;
$L__BB3_5:
	div.u64 	%rd52, %rd10, %rd5;
$L__BB3_6:
	add.s64 	%rd14, %rd52, %rd9;
	and.b64  	%rd32, %rd14, 1;
	setp.eq.b64 	%p5, %rd32, 1;
	@%p5 bra 	$L__BB3_8;
	mad.lo.s64 	%rd33, %rd2, %rd54, %rd7;
	shl.b64 	%rd34, %rd33, 2;
	add.s64 	%rd35, %rd1, %rd34;
	ld.global.f32 	%f1, [%rd35];
	ld.global.f32 	%f2, [%rd35+4];
	max.f32 	%f3, %f1, 0fFF800000;
	max.f32 	%f4, %f3, %f2;
	sub.f32 	%f5, %f1, %f4;
	fma.rn.f32 	%f6, %f5, 0f3BBB989D, 0f3F000000;
	cvt.sat.f32.f32 	%f7, %f6;
	mov.f32 	%f8, 0f4B400001;
	mov.f32 	%f9, 0f437C0000;
	fma.rm.f32 	%f10, %f7, %f9, %f8;
	add.f32 	%f11, %f10, 0fCB40007F;
	neg.f32 	%f12, %f11;
	fma.rn.f32 	%f13, %f5, 0f3FB8AA3B, %f12;
	fma.rn.f32 	%f14, %f5, 0f32A57060, %f13;
	mov.b32 	%r12, %f10;
	shl.b32 	%r13, %r12, 23;
	mov.b32 	%f15, %r13;
	ex2.approx.ftz.f32 	%f16, %f14;
	mul.f32 	%f17, %f16, %f15;
	add.f32 	%f18, %f17, 0f00000000;
	sub.f32 	%f19, %f2, %f4;
	fma.rn.f32 	%f20, %f19, 0f3BBB989D, 0f3F000000;
	cvt.sat.f32.f32 	%f21, %f20;
	fma.rm.f32 	%f22, %f21, %f9, %f8;
	add.f32 	%f23, %f22, 0fCB40007F;
	neg.f32 	%f24, %f23;
	fma.rn.f32 	%f25, %f19, 0f3FB8AA3B, %f24;
	fma.rn.f32 	%f26, %f19, 0f32A57060, %f25;
	mov.b32 	%r14, %f22;
	shl.b32 	%r15, %r14, 23;
	mov.b32 	%f27, %r15;
	ex2.approx.ftz.f32 	%f28, %f26;
	mul.f32 	%f29, %f28, %f27;
	add.f32 	%f30, %f18, %f29;
	div.rn.f32 	%f31, %f17, %f30;
	div.rn.f32 	%f32, %f29, %f30;
	mad.lo.s64 	%rd36, %rd4, %rd54, %rd7;
	shl.b64 	%rd37, %rd36, 2;
	add.s64 	%rd38, %rd3, %rd37;
	st.global.f32 	[%rd38], %f31;
	st.global.f32 	[%rd38+4], %f32;
	mov.u64 	%rd54, %rd8;
$L__BB3_8:
	setp.eq.s64 	%p6, %rd14, 0;
	@%p6 bra 	$L__BB3_10;
$L__BB3_9:
	mad.lo.s64 	%rd39, %rd54, %rd2, %rd7;
	shl.b64 	%rd40, %rd39, 2;
	add.s64 	%rd41, %rd1, %rd40;
	ld.global.f32 	%f33, [%rd41];
	ld.global.f32 	%f34, [%rd41+4];
	max.f32 	%f35, %f33, 0fFF800000;
	max.f32 	%f36, %f35, %f34;
	sub.f32 	%f37, %f33, %f36;
	fma.rn.f32 	%f38, %f37, 0f3BBB989D, 0f3F000000;
	cvt.sat.f32.f32 	%f39, %f38;
	mov.f32 	%f40, 0f4B400001;
	mov.f32 	%f41, 0f437C0000;
	fma.rm.f32 	%f42, %f39, %f41, %f40;
	add.f32 	%f43, %f42, 0fCB40007F;
	neg.f32 	%f44, %f43;
	fma.rn.f32 	%f45, %f37, 0f3FB8AA3B, %f44;
	fma.rn.f32 	%f46, %f37, 0f32A57060, %f45;
	mov.b32 	%r16, %f42;
	shl.b32 	%r17, %r16, 23;
	mov.b32 	%f47, %r17;
	ex2.approx.ftz.f32 	%f48, %f46;
	mul.f32 	%f49, %f48, %f47;
	add.f32 	%f50, %f49, 0f00000000;
	sub.f32 	%f51, %f34, %f36;
	fma.rn.f32 	%f52, %f51, 0f3BBB989D, 0f3F000000;
	cvt.sat.f32.f32 	%f53, %f52;
	fma.rm.f32 	%f54, %f53, %f41, %f40;
	add.f32 	%f55, %f54, 0fCB40007F;
	neg.f32 	%f56, %f55;
	fma.rn.f32 	%f57, %f51, 0f3FB8AA3B, %f56;
	fma.rn.f32 	%f58, %f51, 0f32A57060, %f57;
	mov.b32 	%r18, %f54;
	shl.b32 	%r19, %r18, 23;
	mov.b32 	%f59, %r19;
	ex2.approx.ftz.f32 	%f60, %f58;
	mul.f32 	%f61, %f60, %f59;
	add.f32 	%f62, %f50, %f61;
	div.rn.f32 	%f63, %f49, %f62;
	div.rn.f32 	%f64, %f61, %f62;
	mad.lo.s64 	%rd42, %rd54, %rd4, %rd7;
	shl.b64 	%rd43, %rd42, 2;
	add.s64 	%rd44, %rd3, %rd43;
	st.global.f32 	[%rd44], %f63;
	st.global.f32 	[%rd44+4], %f64;
	add.s64 	%rd45, %rd54, %rd5;
	mad.lo.s64 	%rd46, %rd45, %rd2, %rd7;
	shl.b64 	%rd47, %rd46, 2;
	add.s64 	%rd48, %rd1, %rd47;
	ld.global.f32 	%f65, [%rd48];
	ld.global.f32 	%f66, [%rd48+4];
	max.f32 	%f67, %f65, 0fFF800000;
	max.f32 	%f68, %f67, %f66;
	sub.f32 	%f69, %f65, %f68;
	fma.rn.f32 	%f70, %f69, 0f3BBB989D, 0f3F000000;
	cvt.sat.f32.f32 	%f71, %f70;
	fma.rm.f32 	%f72, %f71, %f41, %f40;
	add.f32 	%f73, %f72, 0fCB40007F;
	neg.f32 	%f74, %f73;
	fma.rn.f32 	%f75, %f69, 0f3FB8AA3B, %f74;
	fma.rn.f32 	%f76, %f69, 0f32A57060, %f75;
	mov.b32 	%r20, %f72;
	shl.b32 	%r21, %r20, 23;
	mov.b32 	%f77, %r21;
	ex2.approx.ftz.f32 	%f78, %f76;
	mul.f32 	%f79, %f78, %f77;
	add.f32 	%f80, %f79, 0f00000000;
	sub.f32 	%f81, %f66, %f68;
	fma.rn.f32 	%f82, %f81, 0f3BBB989D, 0f3F000000;
	cvt.sat.f32.f32 	%f83, %f82;
	fma.rm.f32 	%f84, %f83, %f41, %f40;
	add.f32 	%f85, %f84, 0fCB40007F;
	neg.f32 	%f86, %f85;
	fma.rn.f32 	%f87, %f81, 0f3FB8AA3B, %f86;
	fma.rn.f32 	%f88, %f81, 0f32A57060, %f87;
	mov.b32 	%r22, %f84;
	shl.b32 	%r23, %r22, 23;
	mov.b32 	%f89, %r23;
	ex2.approx.ftz.f32 	%f90, %f88;
	mul.f32 	%f91, %f90, %f89;
	add.f32 	%f92, %f80, %f91;
	div.rn.f32 	%f93, %f79, %f92;
	div.rn.f32 	%f94, %f91, %f92;
	mad.lo.s64 	%rd49, %rd45, %rd4, %rd7;
	shl.b64 	%rd50, %rd49, 2;
	add.s64 	%rd51, %rd3, %rd50;
	st.global.f32 	[%rd51], %f93;
	st.global.f32 	[%rd51+4], %f94;
	add.s64 	%rd54, %rd45, %rd5;
	setp.lt.s64 	%p7, %rd54, %rd18;
	@%p7 bra 	$L__BB3_9;
$L__BB3_10:
	ret;

}
	// .globl	_ZN7oneflow4cuda7softmax15SoftmaxWarpImplI10SimpleLoadIffE11SimpleStoreIffEfLi2ELi2ELi1ELi1ELb1ELNS1_9AlgorithmE0EEEvT_T0_ll
.visible .entry _ZN7oneflow4cuda7softmax15SoftmaxWarpImplI10SimpleLoadIffE11SimpleStoreIffEfLi2ELi2ELi1ELi1ELb1ELNS1_9AlgorithmE0EEEvT_T0_ll(
	.param .align 8 .b8 _ZN7oneflow4cuda7softmax15SoftmaxWarpImplI10SimpleLoadIffE11SimpleStoreIffEfLi2ELi2ELi1ELi1ELb1ELNS1_9AlgorithmE0EEEvT_T0_ll_param_0[16],
	.param .align 8 .b8 _ZN7oneflow4cuda7softmax15SoftmaxWarpImplI10SimpleLoadIffE11SimpleStoreIffEfLi2ELi2ELi1ELi1ELb1ELNS1_9AlgorithmE0EEEvT_T0_ll_param_1[16],
	.param .u64 _ZN7oneflow4cuda7softmax15SoftmaxWarpImplI10SimpleLoadIffE11SimpleStoreIffEfLi2ELi2ELi1ELi1ELb1ELNS1_9AlgorithmE0EEEvT_T0_ll_param_2,
	.param .u64 _ZN7oneflow4cuda7softmax15SoftmaxWarpImplI10SimpleLoadIffE11SimpleStoreIffEfLi2ELi2ELi1ELi1ELb1ELNS1_9AlgorithmE0EEEvT_T0_ll_param_3
)
{
	.reg .pred 	%p<14>;
	.reg .b32 	%r<24>;
	.reg .b32 	%f<118>;
	.reg .b64 	%rd<55>;

	ld.param.u64 	%rd2, [_ZN7oneflow4cuda7softmax15SoftmaxWarpImplI10SimpleLoadIffE11SimpleStoreIffEfLi2ELi2ELi1ELi1ELb1ELNS1_9AlgorithmE0EEEvT_T0_ll_param_0+8];
	ld.param.u64 	%rd4, [_ZN7oneflow4cuda7softmax15SoftmaxWarpImplI10SimpleLoadIffE11SimpleStoreIffEfLi2ELi2ELi1ELi1ELb1ELNS1_9AlgorithmE0EEEvT_T0_ll_param_1+8];
	ld.param.u64 	%rd21, [_ZN7oneflow4cuda7softmax15SoftmaxWarpImplI10SimpleLoadIffE11SimpleStoreIffEfLi2ELi2ELi1ELi1ELb1ELNS1_9AlgorithmE0EEEvT_T0_ll_param_1];
	ld.param.u64 	%rd22, [_ZN7oneflow4cuda7softmax15SoftmaxWarpImplI10SimpleLoadIffE11SimpleStoreIffEfLi2ELi2ELi1ELi1ELb1ELNS1_9AlgorithmE0EEEvT_T0_ll_param_0];
	ld.param.u64 	%rd19, [_ZN7oneflow4cuda7softmax15SoftmaxWarpImplI10SimpleLoadIffE11SimpleStoreIffEfLi2ELi2ELi1ELi1ELb1ELNS1_9AlgorithmE0EEEvT_T0_ll_param_2];
	ld.param.u64 	%rd20, [_ZN7oneflow4cuda7softmax15SoftmaxWarpImplI10SimpleLoadIffE11SimpleStoreIffEfLi2ELi2ELi1ELi1ELb1ELNS1_9AlgorithmE0EEEvT_T0_ll_param_3];
	cvta.to.global.u64 	%rd1, %rd22;
	cvta.to.global.u64 	%rd3, %rd21;
	setp.lt.s64 	%p1, %rd20, 3;
	@%p1 bra 	$L__BB4_2;
	mov.u64 	%rd23, $str;
	cvta.global.u64 	%rd24, %rd23;
	mov.u64 	%rd25, $str$1;
	cvta.global.u64 	%rd26, %rd25;
	mov.u64 	%rd27, __unnamed_4;
	cvta.global.u64 	%rd28, %rd27;
	{ // callseq 3, 0
	.param .b64 param0;
	st.param.b64 	[param0], %rd24;
	.param .b64 param1;
	st.param.b64 	[param1], %rd26;
	.param .b32 param2;
	st.param.b32 	[param2], 228;
	.param .b64 param3;
	st.param.b64 	[param3], %rd28;
	.param .b64 param4;
	st.param.b64 	[param4], 1;
	call.uni 
	__assertfail, 
	(
	param0, 
	param1, 
	param2, 
	param3, 
	param4
	);
	} // callseq 3
$L__BB4_2:
	mov.u32 	%r1, %ctaid.x;
	mov.u32 	%r2, %ntid.y;
	mov.u32 	%r3, %tid.y;
	mad.lo.s32 	%r4, %r1, %r2, %r3;
	mov.u32 	%r5, %nctaid.x;
	mul.lo.s32 	%r6, %r5, %r2;
	cvt.s64.s32 	%rd5, %r6;
	cvt.s64.s32 	%rd6, %r4;
	setp.le.s64 	%p2, %rd19, %rd6;
	@%p2 bra 	$L__BB4_21;
	mov.u32 	%r7, %tid.x;
	shl.b32 	%r8, %r7, 1;
	cvt.u64.u32 	%rd7, %r8;
	add.s64 	%rd8, %rd5, %rd6;
	max.s64 	%rd29, %rd19, %rd8;
	setp.lt.s64 	%p3, %rd8, %rd19;
	selp.u64 	%rd9, 1, 0, %p3;
	add.s64 	%rd30, %rd8, %rd9;
	sub.s64 	%rd10, %rd29, %rd30;
	or.b64  	%rd31, %rd10, %rd5;
	and.b64  	%rd32, %rd31, -4294967296;
	setp.ne.s64 	%p4, %rd32, 0;
	@%p4 bra 	$L__BB4_5;
	cvt.u32.u64 	%r9, %rd5;
	cvt.u32.u64 	%r10, %rd10;
	div.u32 	%r11, %r10, %r9;
	cvt.u64.u32 	%rd52, %r11;
	bra.uni 	$L__BB4_6;
$L__BB4_5:
	div.u64 	%rd52, %rd10, %rd5;
$L__BB4_6:
	add.s64 	%rd14, %rd52, %rd9;
	and.b64  	%rd33, %rd14, 1;
	setp.eq.b64 	%p5, %rd33, 1;
	mov.u64 	%rd54, %rd6;
	@%p5 bra 	$L__BB4_11;
	setp.le.s64 	%p6, %rd20, %rd7;
	mov.f32 	%f109, 0fFF800000;
	mov.f32 	%f110, %f109;
	mov.f32 	%f111, %f109;
	@%p6 bra 	$L__BB4_9;
	mad.lo.s64 	%rd34, %rd2, %rd6, %rd7;
	shl.b64 	%rd35, %rd34, 2;
	add.s64 	%rd36, %rd1, %rd35;
	ld.global.f32 	%f110, [%rd36];
	ld.global.f32 	%f109, [%rd36+4];
	max.f32 	%f26, %f110, 0fFF800000;
	max.f32 	%f111, %f26, %f109;
$L__BB4_9:
	sub.f32 	%f27, %f110, %f111;
	fma.rn.f32 	%f28, %f27, 0f3BBB989D, 0f3F000000;
	cvt.sat.f32.f32 	%f29, %f28;
	mov.f32 	%f30, 0f4B400001;
	mov.f32 	%f31, 0f437C0000;
	fma.rm.f32 	%f32, %f29, %f31, %f30;
	add.f32 	%f33, %f32, 0fCB40007F;
	neg.f32 	%f34, %f33;
	fma.rn.f32 	%f35, %f27, 0f3FB8AA3B, %f34;
	fma.rn.f32 	%f36, %f27, 0f32A57060, %f35;
	mov.b32 	%r12, %f32;
	shl.b32 	%r13, %r12, 23;
	mov.b32 	%f37, %r13;
	ex2.approx.ftz.f32 	%f38, %f36;
	mul.f32 	%f39, %f38, %f37;
	add.f32 	%f40, %f39, 0f00000000;
	sub.f32 	%f41, %f109, %f111;
	fma.rn.f32 	%f42, %f41, 0f3BBB989D, 0f3F000000;
	cvt.sat.f32.f32 	%f43, %f42;
	fma.rm.f32 	%f44, %f43, %f31, %f30;
	add.f32 	%f45, %f44, 0fCB40007F;
	neg.f32 	%f46, %f45;
	fma.rn.f32 	%f47, %f41, 0f3FB8AA3B, %f46;
	fma.rn.f32 	%f48, %f41, 0f32A57060, %f47;
	mov.b32 	%r14, %f44;
	shl.b32 	%r15, %r14, 23;
	mov.b32 	%f49, %r15;
	ex2.approx.ftz.f32 	%f50, %f48;
	mul.f32 	%f51, %f50, %f49;
	add.f32 	%f52, %f40, %f51;
	div.rn.f32 	%f7, %f39, %f52;
	div.rn.f32 	%f8, %f51, %f52;
	mov.u64 	%rd54, %rd8;
	@%p6 bra 	$L__BB4_11;
	mad.lo.s64 	%rd37, %rd4, %rd6, %rd7;
	shl.b64 	%rd38, %rd37, 2;
	add.s64 	%rd39, %rd3, %rd38;
	st.global.f32 	[%rd39], %f7;
	st.global.f32 	[%rd39+4], %f8;
$L__BB4_11:
	setp.eq.s64 	%p8, %rd14, 0;
	@%p8 bra 	$L__BB4_21;
$L__BB4_12:
	setp.le.s64 	%p9, %rd20, %rd7;
	mov.f32 	%f112, 0fFF800000;
	mov.f32 	%f113, %f112;
	mov.f32 	%f114, %f112;
	@%p9 bra 	$L__BB4_14;
	mad.lo.s64 	%rd40, %rd54, %rd2, %rd7;
	shl.b64 	%rd41, %rd40, 2;
	add.s64 	%rd42, %rd1, %rd41;
	ld.global.f32 	%f113, [%rd42];
	ld.global.f32 	%f112, [%rd42+4];
	max.f32 	%f54, %f113, 0fFF800000;
	max.f32 	%f114, %f54, %f112;
$L__BB4_14:
	setp.le.s64 	%p10, %rd20, %rd7;
	sub.f32 	%f55, %f113, %f114;
	fma.rn.f32 	%f56, %f55, 0f3BBB989D, 0f3F000000;
	cvt.sat.f32.f32 	%f57, %f56;
	mov.f32 	%f58, 0f4B400001;
	mov.f32 	%f59, 0f437C0000;
	fma.rm.f32 	%f60, %f57, %f59, %f58;
	add.f32 	%f61, %f60, 0fCB40007F;
	neg.f32 	%f62, %f61;
	fma.rn.f32 	%f63, %f55, 0f3FB8AA3B, %f62;
	fma.rn.f32 	%f64, %f55, 0f32A57060, %f63;
	mov.b32 	%r16, %f60;
	shl.b32 	%r17, %r16, 23;
	mov.b32 	%f65, %r17;
	ex2.approx.ftz.f32 	%f66, %f64;
	mul.f32 	%f67, %f66, %f65;
	add.f32 	%f68, %f67, 0f00000000;
	sub.f32 	%f69, %f112, %f114;
	fma.rn.f32 	%f70, %f69, 0f3BBB989D, 0f3F000000;
	cvt.sat.f32.f32 	%f71, %f70;
	fma.rm.f32 	%f72, %f71, %f59, %f58;
	add.f32 	%f73, %f72, 0fCB40007F;
	neg.f32 	%f74, %f73;
	fma.rn.f32 	%f75, %f69, 0f3FB8AA3B, %f74;
	fma.rn.f32 	%f76, %f69, 0f32A57060, %f75;
	mov.b32 	%r18, %f72;
	shl.b32 	%r19, %r18, 23;
	mov.b32 	%f77, %r19;
	ex2.approx.ftz.f32 	%f78, %f76;
	mul.f32 	%f79, %f78, %f77;
	add.f32 	%f80, %f68, %f79;
	div.rn.f32 	%f15, %f67, %f80;
	div.rn.f32 	%f16, %f79, %f80;
	@%p10 bra 	$L__BB4_16;
	mad.lo.s64 	%rd43, %rd54, %rd4, %rd7;
	shl.b64 	%rd44, %rd43, 2;
	add.s64 	%rd45, %rd3, %rd44;
	st.global.f32 	[%rd45], %f15;
	st.global.f32 	[%rd45+4], %f16;
$L__BB4_16:
	setp.le.s64 	%p11, %rd20, %rd7;
	add.s64 	%rd17, %rd54, %rd5;
	mov.f32 	%f115, 0fFF800000;
	mov.f32 	%f116, %f115;
	mov.f32 	%f117, %f115;
	@%p11 bra 	$L__BB4_18;
	mad.lo.s64 	%rd46, %rd17, %rd2, %rd7;
	shl.b64 	%rd47, %rd46, 2;
	add.s64 	%rd48, %rd1, %rd47;
	ld.global.f32 	%f116, [%rd48];
	ld.global.f32 	%f115, [%rd48+4];
	max.f32 	%f82, %f116, 0fFF800000;
	max.f32 	%f117, %f82, %f115;
$L__BB4_18:
	setp.le.s64 	%p12, %rd20, %rd7;
	sub.f32 	%f83, %f116, %f117;
	fma.rn.f32 	%f84, %f83, 0f3BBB989D, 0f3F000000;
	cvt.sat.f32.f32 	%f85, %f84;
	mov.f32 	%f86, 0f4B400001;
	mov.f32 	%f87, 0f437C0000;
	fma.rm.f32 	%f88, %f85, %f87, %f86;
	add.f32 	%f89, %f88, 0fCB40007F;
	neg.f32 	%f90, %f89;
	fma.rn.f32 	%f91, %f83, 0f3FB8AA3B, %f90;
	fma.rn.f32 	%f92, %f83, 0f32A57060, %f91;
	mov.b32 	%r20, %f88;
	shl.b32 	%r21, %r20, 23;
	mov.b32 	%f93, %r21;
	ex2.approx.ftz.f32 	%f94, %f92;
	mul.f32 	%f95, %f94, %f93;
	add.f32 	%f96, %f95, 0f00000000;
	sub.f32 	%f97, %f115, %f117;
	fma.rn.f32 	%f98, %f97, 0f3BBB989D, 0f3F000000;
	cvt.sat.f32.f32 	%f99, %f98;
	fma.rm.f32 	%f100, %f99, %f87, %f86;
	add.f32 	%f101, %f100, 0fCB40007F;
	neg.f32 	%f102, %f101;
	fma.rn.f32 	%f103, %f97, 0f3FB8AA3B, %f102;
	fma.rn.f32 	%f104, %f97, 0f32A57060, %f103;
	mov.b32 	%r22, %f100;
	shl.b32 	%r23, %r22, 23;
	mov.b32 	%f105, %r23;
	ex2.approx.ftz.f32 	%f106, %f104;
	mul.f32 	%f107, %f106, %f105;
	add.f32 	%f108, %f96, %f107;
	div.rn.f32 	%f23, %f95, %f108;
	div.rn.f32 	%f24, %f107, %f108;
	@%p12 bra 	$L__BB4_20;
	mad.lo.s64 	%rd49, %rd17, %rd4, %rd7;
	shl.b64 	%rd50, %rd49, 2;
	add.s64 	%rd51, %rd3, %rd50;
	st.global.f32 	[%rd51], %f23;
	st.global.f32 	[%rd51+4], %f24;
$L__BB4_20:
	add.s64 	%rd54, %rd17, %rd5;
	setp.lt.s64 	%p13, %rd54, %rd19;
	@%p13 bra 	$L__BB4_12;
$L__BB4_21:
	ret;

}
	// .globl	_ZN7oneflow4cuda7softmax15SoftmaxWarpImplI10SimpleLoadIffE11SimpleStoreIffEfLi2ELi2ELi2ELi2ELb0ELNS1_9AlgorithmE0EEEvT_T0_ll
.visible .entry _ZN7oneflow4cuda7softmax15SoftmaxWarpImplI10SimpleLoadIffE11SimpleStoreIffEfLi2ELi2ELi2ELi2ELb0ELNS1_9AlgorithmE0EEEvT_T0_ll(
	.param .align 8 .b8 _ZN7oneflow4cuda7softmax15SoftmaxWarpImplI10SimpleLoadIffE11SimpleStoreIffEfLi2ELi2ELi2ELi2ELb0ELNS1_9AlgorithmE0EEEvT_T0_ll_param_0[16],
	.param .align 8 .b8 _ZN7oneflow4cuda7softmax15SoftmaxWarpImplI10SimpleLoadIffE11SimpleStoreIffEfLi2ELi2ELi2ELi2ELb0ELNS1_9AlgorithmE0EEEvT_T0_ll_param_1[16],
	.param .u64 _ZN7oneflow4cuda7softmax15SoftmaxWarpImplI10SimpleLoadIffE11SimpleStoreIffEfLi2ELi2ELi2ELi2ELb0ELNS1_9AlgorithmE0EEEvT_T0_ll_param_2,
	.param .u64 _ZN7oneflow4cuda7softmax15SoftmaxWarpImplI10SimpleLoadIffE11SimpleStoreIffEfLi2ELi2ELi2ELi2ELb0ELNS1_9AlgorithmE0EEEvT_T0_ll_param_3
)
{
	.reg .pred 	%p<8>;
	.reg .b32 	%r<27>;
	.reg .b32 	%f<71>;
	.reg .b64 	%rd<31>;

	ld.param.u64 	%rd1, [_ZN7oneflow4cuda7softmax15SoftmaxWarpImplI10SimpleLoadIffE11SimpleStoreIffEfLi2ELi2ELi2ELi2ELb0ELNS1_9AlgorithmE0EEEvT_T0_ll_param_0];
	ld.param.u64 	%rd2, [_ZN7oneflow4cuda7softmax15SoftmaxWarpImplI10SimpleLoadIffE11SimpleStoreIffEfLi2ELi2ELi2ELi2ELb0ELNS1_9AlgorithmE0EEEvT_T0_ll_param_0+8];
	ld.param.u64 	%rd3, [_ZN7oneflow4cuda7softmax15SoftmaxWarpImplI10SimpleLoadIffE11SimpleStoreIffEfLi2ELi2ELi2ELi2ELb0ELNS1_9AlgorithmE0EEEvT_T0_ll_param_1];
	ld.param.u64 	%rd4, [_ZN7oneflow4cuda7softmax15SoftmaxWarpImplI10SimpleLoadIffE11SimpleStoreIffEfLi2ELi2ELi2ELi2ELb0ELNS1_9AlgorithmE0EEEvT_T0_ll_param_1+8];
	ld.param.u64 	%rd12, [_ZN7oneflow4cuda7softmax15SoftmaxWarpImplI10SimpleLoadIffE11SimpleStoreIffEfLi2ELi2ELi2ELi2ELb0ELNS1_9AlgorithmE0EEEvT_T0_ll_param_2];
	ld.param.u64 	%rd13, [_ZN7oneflow4cuda7softmax15SoftmaxWarpImplI10SimpleLoadIffE11SimpleStoreIffEfLi2ELi2ELi2ELi2ELb0ELNS1_9AlgorithmE0EEEvT_T0_ll_param_3];
	setp.lt.s64 	%p1, %rd13, 5;
	@%p1 bra 	$L__BB5_2;
	mov.u64 	%rd14, $str;
	cvta.global.u64 	%rd15, %rd14;
	mov.u64 	%rd16, $str$1;
	cvta.global.u64 	%rd17, %rd16;
	mov.u64 	%rd18, __unnamed_5;
	cvta.global.u64 	%rd19, %rd18;
	{ // callseq 4, 0
	.param .b64 param0;
	st.param.b64 	[param0], %rd15;
	.param .b64 param1;
	st.param.b64 	[param1], %rd17;
	.param .b32 param2;
	st.param.b32 	[param2], 228;
	.param .b64 param3;
	st.param.b64 	[param3], %rd19;
	.param .b64 param4;
	st.param.b64 	[param4], 1;
	call.uni 
	__assertfail, 
	(
	param0, 
	param1, 
	param2, 
	param3, 
	param4
	);
	} // callseq 4
$L__BB5_2:
	mov.u32 	%r2, %ctaid.x;
	mov.u32 	%r3, %ntid.y;
	mov.u32 	%r4, %tid.y;
	mad.lo.s32 	%r5, %r2, %r3, %r4;
	mov.u32 	%r6, %nctaid.x;
	mul.lo.s32 	%r7, %r3, %r6;
	shl.b32 	%r1, %r7, 1;
	shl.b32 	%r8, %r5, 1;
	cvt.s64.s32 	%rd30, %r8;
	setp.le.s64 	%p2, %rd12, %rd30;
	@%p2 bra 	$L__BB5_5;
	mov.u32 	%r9, %tid.x;
	shl.b32 	%r10, %r9, 1;
	cvt.u64.u32 	%rd6, %r10;
	cvta.to.global.u64 	%rd7, %rd3;
	cvta.to.global.u64 	%rd8, %rd1;
	cvt.s64.s32 	%rd9, %r1;
$L__BB5_4:
	mad.lo.s64 	%rd20, %rd30, %rd2, %rd6;
	shl.b64 	%rd21, %rd20, 2;
	add.s64 	%rd22, %rd8, %rd21;
	ld.global.f32 	%f1, [%rd22];
	ld.global.f32 	%f2, [%rd22+4];
	max.f32 	%f3, %f1, 0fFF800000;
	max.f32 	%f4, %f3, %f2;
	shl.b64 	%rd23, %rd2, 2;
	add.s64 	%rd24, %rd22, %rd23;
	ld.global.f32 	%f5, [%rd24];
	ld.global.f32 	%f6, [%rd24+4];
	max.f32 	%f7, %f5, 0fFF800000;
	max.f32 	%f8, %f7, %f6;
	mov.b32 	%r11, %f4;
	shfl.sync.bfly.b32	%r12|%p3, %r11, 1, 31, -1;
	mov.b32 	%f9, %r12;
	max.f32 	%f10, %f4, %f9;
	mov.b32 	%r13, %f8;
	shfl.sync.bfly.b32	%r14|%p4, %r13, 1, 31, -1;
	mov.b32 	%f11, %r14;
	max.f32 	%f12, %f8, %f11;
	sub.f32 	%f13, %f1, %f10;
	fma.rn.f32 	%f14, %f13, 0f3BBB989D, 0f3F000000;
	cvt.sat.f32.f32 	%f15, %f14;
	mov.f32 	%f16, 0f4B400001;
	mov.f32 	%f17, 0f437C0000;
	fma.rm.f32 	%f18, %f15, %f17, %f16;
	add.f32 	%f19, %f18, 0fCB40007F;
	neg.f32 	%f20, %f19;
	fma.rn.f32 	%f21, %f13, 0f3FB8AA3B, %f20;
	fma.rn.f32 	%f22, %f13, 0f32A57060, %f21;
	mov.b32 	%r15, %f18;
	shl.b32 	%r16, %r15, 23;
	mov.b32 	%f23, %r16;
	ex2.approx.ftz.f32 	%f24, %f22;
	mul.f32 	%f25, %f24, %f23;
	add.f32 	%f26, %f25, 0f00000000;
	sub.f32 	%f27, %f2, %f10;
	fma.rn.f32 	%f28, %f27, 0f3BBB989D, 0f3F000000;
	cvt.sat.f32.f32 	%f29, %f28;
	fma.rm.f32 	%f30, %f29, %f17, %f16;
	add.f32 	%f31, %f30, 0fCB40007F;
	neg.f32 	%f32, %f31;
	fma.rn.f32 	%f33, %f27, 0f3FB8AA3B, %f32;
	fma.rn.f32 	%f34, %f27, 0f32A57060, %f33;
	mov.b32 	%r17, %f30;
	shl.b32 	%r18, %r17, 23;
	mov.b32 	%f35, %r18;
	ex2.approx.ftz.f32 	%f36, %f34;
	mul.f32 	%f37, %f36, %f35;
	add.f32 	%f38, %f26, %f37;
	sub.f32 	%f39, %f5, %f12;
	fma.rn.f32 	%f40, %f39, 0f3BBB989D, 0f3F000000;
	cvt.sat.f32.f32 	%f41, %f40;
	fma.rm.f32 	%f42, %f41, %f17, %f16;
	add.f32 	%f43, %f42, 0fCB40007F;
	neg.f32 	%f44, %f43;
	fma.rn.f32 	%f45, %f39, 0f3FB8AA3B, %f44;
	fma.rn.f32 	%f46, %f39, 0f32A57060, %f45;
	mov.b32 	%r19, %f42;
	shl.b32 	%r20, %r19, 23;
	mov.b32 	%f47, %r20;
	ex2.approx.ftz.f32 	%f48, %f46;
	mul.f32 	%f49, %f48, %f47;
	add.f32 	%f50, %f49, 0f00000000;
	sub.f32 	%f51, %f6, %f12;
	fma.rn.f32 	%f52, %f51, 0f3BBB989D, 0f3F000000;
	cvt.sat.f32.f32 	%f53, %f52;
	fma.rm.f32 	%f54, %f53, %f17, %f16;
	add.f32 	%f55, %f54, 0fCB40007F;
	neg.f32 	%f56, %f55;
	fma.rn.f32 	%f57, %f51, 0f3FB8AA3B, %f56;
	fma.rn.f32 	%f58, %f51, 0f32A57060, %f57;
	mov.b32 	%r21, %f54;
	shl.b32 	%r22, %r21, 23;
	mov.b32 	%f59, %r22;
	ex2.approx.ftz.f32 	%f60, %f58;
	mul.f32 	%f61, %f60, %f59;
	add.f32 	%f62, %f50, %f61;
	mov.b32 	%r23, %f38;
	shfl.sync.bfly.b32	%r24|%p5, %r23, 1, 31, -1;
	mov.b32 	%f63, %r24;
	add.f32 	%f64, %f38, %f63;
	mov.b32 	%r25, %f62;
	shfl.sync.bfly.b32	%r26|%p6, %r25, 1, 31, -1;
	mov.b32 	%f65, %r26;
	add.f32 	%f66, %f62, %f65;
	div.rn.f32 	%f67, %f25, %f64;
	div.rn.f32 	%f68, %f37, %f64;
	mad.lo.s64 	%rd25, %rd30, %rd4, %rd6;
	shl.b64 	%rd26, %rd25, 2;
	add.s64 	%rd27, %rd7, %rd26;
	st.global.f32 	[%rd27], %f67;
	st.global.f32 	[%rd27+4], %f68;
	div.rn.f32 	%f69, %f49, %f66;
	div.rn.f32 	%f70, %f61, %f66;
	shl.b64 	%rd28, %rd4, 2;
	add.s64 	%rd29, %rd27, %rd28;
	st.global.f32 	[%rd29], %f69;
	st.global.f32 	[%rd29+4], %f70;
	add.s64 	%rd30, %rd30, %rd9;
	setp.lt.s64 	%p7, %rd30, %rd12;
	@%p7 bra 	$L__BB5_4;
$L__BB5_5:
	ret;

}
	// .globl	_ZN7oneflow4cuda7softmax15SoftmaxWarpImplI10SimpleLoadIffE11SimpleStoreIffEfLi2ELi2ELi2ELi2ELb1ELNS1_9AlgorithmE0EEEvT_T0_ll
.visible .entry _ZN7oneflow4cuda7softmax15SoftmaxWarpImplI10SimpleLoadIffE11SimpleStoreIffEfLi2ELi2ELi2ELi2ELb1ELNS1_9AlgorithmE0EEEvT_T0_ll(
	.param .align 8 .b8 _ZN7oneflow4cuda7softmax15SoftmaxWarpImplI10SimpleLoadIffE11SimpleStoreIffEfLi2ELi2ELi2ELi2ELb1ELNS1_9AlgorithmE0EEEvT_T0_ll_param_0[16],
	.param .align 8 .b8 _ZN7oneflow4cuda7softmax15SoftmaxWarpImplI10SimpleLoadIffE11SimpleStoreIffEfLi2ELi2ELi2ELi2ELb1ELNS1_9AlgorithmE0EEEvT_T0_ll_param_1[16],
	.param .u64 _ZN7oneflow4cuda7softmax15SoftmaxWarpImplI10SimpleLoadIffE11SimpleStoreIffEfLi2ELi2ELi2ELi2ELb1ELNS1_9AlgorithmE0EEEvT_T0_ll_param_2,
	.param .u64 _ZN7oneflow4cuda7softmax15SoftmaxWarpImplI10SimpleLoadIffE11SimpleStoreIffEfLi2ELi2ELi2ELi2ELb1ELNS1_9AlgorithmE0EEEvT_T0_ll_param_3
)
{
	.reg .pred 	%p<12>;
	.reg .b32 	%r<27>;
	.reg .b32 	%f<85>;
	.reg .b64 	%rd<35>;

	ld.param.u64 	%rd2, [_ZN7oneflow4cuda7softmax15SoftmaxWarpImplI10SimpleLoadIffE11SimpleStoreIffEfLi2ELi2ELi2ELi2ELb1ELNS1_9AlgorithmE0EEEvT_T0_ll_param_0+8];
	ld.param.u64 	%rd4, [_ZN7oneflow4cuda7softmax15SoftmaxWarpImplI10SimpleLoadIffE11SimpleStoreIffEfLi2ELi2ELi2ELi2ELb1ELNS1_9AlgorithmE0EEEvT_T0_ll_param_1+8];
	ld.param.u64 	%rd12, [_ZN7oneflow4cuda7softmax15SoftmaxWarpImplI10SimpleLoadIffE11SimpleStoreIffEfLi2ELi2ELi2ELi2ELb1ELNS1_9AlgorithmE0EEEvT_T0_ll_param_1];
	ld.param.u64 	%rd13, [_ZN7oneflow4cuda7softmax15SoftmaxWarpImplI10SimpleLoadIffE11SimpleStoreIffEfLi2ELi2ELi2ELi2ELb1ELNS1_9AlgorithmE0EEEvT_T0_ll_param_0];
	ld.param.u64 	%rd10, [_ZN7oneflow4cuda7softmax15SoftmaxWarpImplI10SimpleLoadIffE11SimpleStoreIffEfLi2ELi2ELi2ELi2ELb1ELNS1_9AlgorithmE0EEEvT_T0_ll_param_2];
	ld.param.u64 	%rd11, [_ZN7oneflow4cuda7softmax15SoftmaxWarpImplI10SimpleLoadIffE11SimpleStoreIffEfLi2ELi2ELi2ELi2ELb1ELNS1_9AlgorithmE0EEEvT_T0_ll_param_3];
	cvta.to.global.u64 	%rd1, %rd13;
	cvta.to.global.u64 	%rd3, %rd12;
	setp.lt.s64 	%p1, %rd11, 5;
	@%p1 bra 	$L__BB6_2;
	mov.u64 	%rd14, $str;
	cvta.global.u64 	%rd15, %rd14;
	mov.u64 	%rd16, $str$1;
	cvta.global.u64 	%rd17, %rd16;
	mov.u64 	%rd18, __unnamed_6;
	cvta.global.u64 	%rd19, %rd18;
	{ // callseq 5, 0
	.param .b64 param0;
	st.param.b64 	[param0], %rd15;
	.param .b64 param1;
	st.param.b64 	[param1], %rd17;
	.param .b32 param2;
	st.param.b32 	[param2], 228;
	.param .b64 param3;
	st.param.b64 	[param3], %rd19;
	.param .b64 param4;
	st.param.b64 	[param4], 1;
	call.uni 
	__assertfail, 
	(
	param0, 
	param1, 
	param2, 
	param3, 
	param4
	);
	} // callseq 5
$L__BB6_2:
	mov.u32 	%r2, %ctaid.x;
	mov.u32 	%r3, %ntid.y;
	mov.u32 	%r4, %tid.y;
	mad.lo.s32 	%r5, %r2, %r3, %r4;
	mov.u32 	%r6, %nctaid.x;
	mul.lo.s32 	%r7, %r3, %r6;
	shl.b32 	%r1, %r7, 1;
	shl.b32 	%r8, %r5, 1;
	cvt.s64.s32 	%rd34, %r8;
	setp.le.s64 	%p2, %rd10, %rd34;
	@%p2 bra 	$L__BB6_13;
	mov.u32 	%r9, %tid.x;
	shl.b32 	%r10, %r9, 1;
	cvt.u64.u32 	%rd6, %r10;
	cvt.s64.s32 	%rd7, %r1;
$L__BB6_4:
	setp.le.s64 	%p3, %rd11, %rd6;
	mov.f32 	%f79, 0fFF800000;
	mov.f32 	%f80, %f79;
	mov.f32 	%f81, %f79;
	@%p3 bra 	$L__BB6_6;
	mad.lo.s64 	%rd20, %rd34, %rd2, %rd6;
	shl.b64 	%rd21, %rd20, 2;
	add.s64 	%rd22, %rd1, %rd21;
	ld.global.f32 	%f80, [%rd22];
	ld.global.f32 	%f81, [%rd22+4];
	max.f32 	%f21, %f80, 0fFF800000;
	max.f32 	%f79, %f21, %f81;
$L__BB6_6:
	setp.le.s64 	%p4, %rd11, %rd6;
	mov.f32 	%f82, 0fFF800000;
	mov.f32 	%f83, %f82;
	mov.f32 	%f84, %f82;
	@%p4 bra 	$L__BB6_8;
	mad.lo.s64 	%rd23, %rd2, %rd34, %rd2;
	add.s64 	%rd24, %rd23, %rd6;
	shl.b64 	%rd25, %rd24, 2;
	add.s64 	%rd26, %rd1, %rd25;
	ld.global.f32 	%f83, [%rd26];
	ld.global.f32 	%f84, [%rd26+4];
	max.f32 	%f23, %f83, 0fFF800000;
	max.f32 	%f82, %f23, %f84;
$L__BB6_8:
	setp.le.s64 	%p5, %rd11, %rd6;
	mov.b32 	%r11, %f79;
	shfl.sync.bfly.b32	%r12|%p6, %r11, 1, 31, -1;
	mov.b32 	%f24, %r12;
	max.f32 	%f25, %f79, %f24;
	mov.b32 	%r13, %f82;
	shfl.sync.bfly.b32	%r14|%p7, %r13, 1, 31, -1;
	mov.b32 	%f26, %r14;
	max.f32 	%f27, %f82, %f26;
	sub.f32 	%f28, %f80, %f25;
	fma.rn.f32 	%f29, %f28, 0f3BBB989D, 0f3F000000;
	cvt.sat.f32.f32 	%f30, %f29;
	mov.f32 	%f31, 0f4B400001;
	mov.f32 	%f32, 0f437C0000;
	fma.rm.f32 	%f33, %f30, %f32, %f31;
	add.f32 	%f34, %f33, 0fCB40007F;
	neg.f32 	%f35, %f34;
	fma.rn.f32 	%f36, %f28, 0f3FB8AA3B, %f35;
	fma.rn.f32 	%f37, %f28, 0f32A57060, %f36;
	mov.b32 	%r15, %f33;
	shl.b32 	%r16, %r15, 23;
	mov.b32 	%f38, %r16;
	ex2.approx.ftz.f32 	%f39, %f37;
	mul.f32 	%f40, %f39, %f38;
	add.f32 	%f41, %f40, 0f00000000;
	sub.f32 	%f42, %f81, %f25;
	fma.rn.f32 	%f43, %f42, 0f3BBB989D, 0f3F000000;
	cvt.sat.f32.f32 	%f44, %f43;
	fma.rm.f32 	%f45, %f44, %f32, %f31;
	add.f32 	%f46, %f45, 0fCB40007F;
	neg.f32 	%f47, %f46;
	fma.rn.f32 	%f48, %f42, 0f3FB8AA3B, %f47;
	fma.rn.f32 	%f49, %f42, 0f32A57060, %f48;
	mov.b32 	%r17, %f45;
	shl.b32 	%r18, %r17, 23;
	mov.b32 	%f50, %r18;
	ex2.approx.ftz.f32 	%f51, %f49;
	mul.f32 	%f52, %f51, %f50;
	add.f32 	%f53, %f41, %f52;
	sub.f32 	%f54, %f83, %f27;
	fma.rn.f32 	%f55, %f54, 0f3BBB989D, 0f3F000000;
	cvt.sat.f32.f32 	%f56, %f55;
	fma.rm.f32 	%f57, %f56, %f32, %f31;
	add.f32 	%f58, %f57, 0fCB40007F;
	neg.f32 	%f59, %f58;
	fma.rn.f32 	%f60, %f54, 0f3FB8AA3B, %f59;
	fma.rn.f32 	%f61, %f54, 0f32A57060, %f60;
	mov.b32 	%r19, %f57;
	shl.b32 	%r20, %r19, 23;
	mov.b32 	%f62, %r20;
	ex2.approx.ftz.f32 	%f63, %f61;
	mul.f32 	%f13, %f63, %f62;
	add.f32 	%f64, %f13, 0f00000000;
	sub.f32 	%f65, %f84, %f27;
	fma.rn.f32 	%f66, %f65, 0f3BBB989D, 0f3F000000;
	cvt.sat.f32.f32 	%f67, %f66;
	fma.rm.f32 	%f68, %f67, %f32, %f31;
	add.f32 	%f69, %f68, 0fCB40007F;
	neg.f32 	%f70, %f69;
	fma.rn.f32 	%f71, %f65, 0f3FB8AA3B, %f70;
	fma.rn.f32 	%f72, %f65, 0f32A57060, %f71;
	mov.b32 	%r21, %f68;
	shl.b32 	%r22, %r21, 23;
	mov.b32 	%f73, %r22;
	ex2.approx.ftz.f32 	%f74, %f72;
	mul.f32 	%f14, %f74, %f73;
	add.f32 	%f75, %f64, %f14;
	mov.b32 	%r23, %f53;
	shfl.sync.bfly.b32	%r24|%p8, %r23, 1, 31, -1;
	mov.b32 	%f76, %r24;
	add.f32 	%f77, %f53, %f76;
	mov.b32 	%r25, %f75;
	shfl.sync.bfly.b32	%r26|%p9, %r25, 1, 31, -1;
	mov.b32 	%f78, %r26;
	add.f32 	%f15, %f75, %f78;
	div.rn.f32 	%f16, %f40, %f77;
	div.rn.f32 	%f17, %f52, %f77;
	@%p5 bra 	$L__BB6_10;
	mad.lo.s64 	%rd27, %rd34, %rd4, %rd6;
	shl.b64 	%rd28, %rd27, 2;
	add.s64 	%rd29, %rd3, %rd28;
	st.global.f32 	[%rd29], %f16;
	st.global.f32 	[%rd29+4], %f17;
$L__BB6_10:
	setp.le.s64 	%p10, %rd11, %rd6;
	div.rn.f32 	%f18, %f13, %f15;
	div.rn.f32 	%f19, %f14, %f15;
	@%p10 bra 	$L__BB6_12;
	mad.lo.s64 	%rd30, %rd4, %rd34, %rd4;
	add.s64 	%rd31, %rd30, %rd6;
	shl.b64 	%rd32, %rd31, 2;
	add.s64 	%rd33, %rd3, %rd32;
	st.global.f32 	[%rd33], %f18;
	st.global.f32 	[%rd33+4], %f19;
$L__BB6_12:
	add.s64 	%rd34, %rd34, %rd7;
	setp.lt.s64 	%p11, %rd34, %rd10;
	@%p11 bra 	$L__BB6_4;
$L__BB6_13:
	ret;

}
	// .globl	_ZN7oneflow4cuda7softmax15SoftmaxWarpImplI10SimpleLoadIffE11SimpleStoreIffEfLi2ELi2ELi2ELi1ELb0ELNS1_9AlgorithmE0EEEvT_T0_ll
.visible .entry _ZN7oneflow4cuda7softmax15SoftmaxWarpImplI10SimpleLoadIffE11SimpleStoreIffEfLi2ELi2ELi2ELi1ELb0ELNS1_9AlgorithmE0EEEvT_T0_ll(
	.param .align 8 .b8 _ZN7oneflow4cuda7softmax15SoftmaxWarpImplI10SimpleLoadIffE11SimpleStoreIffEfLi2ELi2ELi2ELi1ELb0ELNS1_9AlgorithmE0EEEvT_T0_ll_param_0[16],
	.param .align 8 .b8 _ZN7oneflow4cuda7softmax15SoftmaxWarpImplI10SimpleLoadIffE11SimpleStoreIffEfLi2ELi2ELi2ELi1ELb0ELNS1_9AlgorithmE0EEEvT_T0_ll_param_1[16],
	.param .u64 _ZN7oneflow4cuda7softmax15SoftmaxWarpImplI10SimpleLoadIffE11SimpleStoreIffEfLi2ELi2ELi2ELi1ELb0ELNS1_9AlgorithmE0EEEvT_T0_ll_param_2,
	.param .u64 _ZN7oneflow4cuda7softmax15SoftmaxWarpImplI10SimpleLoadIffE11SimpleStoreIffEfLi2ELi2ELi2ELi1ELb0ELNS1_9AlgorithmE0EEEvT_T0_ll_param_3
)
{
	.reg .pred 	%p<14>;
	.reg .b32 	%r<36>;
	.reg .b32 	%f<107>;
	.reg .b64 	%rd<55>;

	ld.param.u64 	%rd2, [_ZN7oneflow4cuda7softmax15SoftmaxWarpImplI10SimpleLoadIffE11SimpleStoreIffEfLi2ELi2ELi2ELi1ELb0ELNS1_9AlgorithmE0EEEvT_T0_ll_param_0+8];
	ld.param.u64 	%rd4, [_ZN7oneflow4cuda7softmax15SoftmaxWarpImplI10SimpleLoadIffE11SimpleStoreIffEfLi2ELi2ELi2ELi1ELb0ELNS1_9AlgorithmE0EEEvT_T0_ll_param_1+8];
	ld.param.u64 	%rd19, [_ZN7oneflow4cuda7softmax15SoftmaxWarpImplI10SimpleLoadIffE11SimpleStoreIffEfLi2ELi2ELi2ELi1ELb0ELNS1_9AlgorithmE0EEEvT_T0_ll_param_1];
	ld.param.u64 	%rd20, [_ZN7oneflow4cuda7softmax15SoftmaxWarpImplI10SimpleLoadIffE11SimpleStoreIffEfLi2ELi2ELi2ELi1ELb0ELNS1_9AlgorithmE0EEEvT_T0_ll_param_0];
	ld.param.u64 	%rd18, [_ZN7oneflow4cuda7softmax15SoftmaxWarpImplI10SimpleLoadIffE11SimpleStoreIffEfLi2ELi2ELi2ELi1ELb0ELNS1_9AlgorithmE0EEEvT_T0_ll_param_2];
	ld.param.u64 	%rd21, [_ZN7oneflow4cuda7softmax15SoftmaxWarpImplI10SimpleLoadIffE11SimpleStoreIffEfLi2ELi2ELi2ELi1ELb0ELNS1_9AlgorithmE0EEEvT_T0_ll_param_3];
	cvta.to.global.u64 	%rd1, %rd20;
	cvta.to.global.u64 	%rd3, %rd19;
	setp.lt.s64 	%p1, %rd21, 5;
	@%p1 bra 	$L__BB7_2;
	mov.u64 	%rd22, $str;
	cvta.global.u64 	%rd23, %rd22;
	mov.u64 	%rd24, $str$1;
	cvta.global.u64 	%rd25, %rd24;
	mov.u64 	%rd26, __unnamed_7;
	cvta.global.u64 	%rd27, %rd26;
	{ // callseq 6, 0
	.param .b64 param0;
	st.param.b64 	[param0], %rd23;
	.param .b64 param1;
	st.param.b64 	[param1], %rd25;
	.param .b32 param2;
	st.param.b32 	[param2], 228;
	.param .b64 param3;
	st.param.b64 	[param3], %rd27;
	.param .b64 param4;
	st.param.b64 	[param4], 1;
	call.uni 
	__assertfail, 
	(
	param0, 
	param1, 
	param2, 
	param3, 
	param4
	);
	} // callseq 6
$L__BB7_2:
	mov.u32 	%r1, %ctaid.x;
	mov.u32 	%r2, %ntid.y;
	mov.u32 	%r3, %tid.y;
	mad.lo.s32 	%r4, %r1, %r2, %r3;
	mov.u32 	%r5, %nctaid.x;
	mul.lo.s32 	%r6, %r5, %r2;
	cvt.s64.s32 	%rd5, %r6;
	cvt.s64.s32 	%rd54, %r4;
	setp.le.s64 	%p2, %rd18, %rd54;
	@%p2 bra 	$L__BB7_10;
	mov.u32 	%r7, %tid.x;
	shl.b32 	%r8, %r7, 1;
	cvt.u64.u32 	%rd7, %r8;
	add.s64 	%rd8, %rd5, %rd54;
	max.s64 	%rd28, %rd18, %rd8;
	setp.lt.s64 	%p3, %rd8, %rd18;
	selp.u64 	%rd9, 1, 0, %p3;
	add.s64 	%rd29, %rd8, %rd9;
	sub.s64 	%rd10, %rd28, %rd29;
	or.b64  	%rd30, %rd10, %rd5;
	and.b64  	%rd31, %rd30, -4294967296;
	setp.ne.s64 	%p4, %rd31, 0;
	@%p4 bra 	$L__BB7_5;
	cvt.u32.u64 	%r9, %rd5;
	cvt.u32.u64 	%r10, %rd10;
	div.u32 	%r11, %r10, %r9;
	cvt.u64.u32 	%rd52, %r11;
	bra.uni 	$L__BB7_6;
$L__BB7_5:
	div.u64 	%rd52, %rd10, %rd5;
$L__BB7_6:
	add.s64 	%rd14, %rd52, %rd9;
	and.b64  	%rd32, %rd14, 1;
	setp.eq.b64 	%p5, %rd32, 1;
	@%p5 bra 	$L__BB7_8;
	mad.lo.s64 	%rd33, %rd2, %rd54, %rd7;
	shl.b64 	%rd34, %rd33, 2;
	add.s64 	%rd35, %rd1, %rd34;
	ld.global.f32 	%f1, [%rd35];
	ld.global.f32 	%f2, [%rd35+4];
	max.f32 	%f3, %f1, 0fFF800000;
	max.f32 	%f4, %f3, %f2;
	mov.b32 	%r12, %f4;
	shfl.sync.bfly.b32	%r13|%p6, %r12, 1, 31, -1;
	mov.b32 	%f5, %r13;
	max.f32 	%f6, %f4, %f5;
	sub.f32 	%f7, %f1, %f6;
	fma.rn.f32 	%f8, %f7, 0f3BBB989D, 0f3F000000;
	cvt.sat.f32.f32 	%f9, %f8;
	mov.f32 	%f10, 0f4B400001;
	mov.f32 	%f11, 0f437C0000;
	fma.rm.f32 	%f12, %f9, %f11, %f10;
	add.f32 	%f13, %f12, 0fCB40007F;
	neg.f32 	%f14, %f13;
	fma.rn.f32 	%f15, %f7, 0f3FB8AA3B, %f14;
	fma.rn.f32 	%f16, %f7, 0f32A57060, %f15;
	mov.b32 	%r14, %f12;
	shl.b32 	%r15, %r14, 23;
	mov.b32 	%f17, %r15;
	ex2.approx.ftz.f32 	%f18, %f16;
	mul.f32 	%f19, %f18, %f17;
	add.f32 	%f20, %f19, 0f00000000;
	sub.f32 	%f21, %f2, %f6;
	fma.rn.f32 	%f22, %f21, 0f3BBB989D, 0f3F000000;
	cvt.sat.f32.f32 	%f23, %f22;
	fma.rm.f32 	%f24, %f23, %f11, %f10;
	add.f32 	%f25, %f24, 0fCB40007F;
	neg.f32 	%f26, %f25;
	fma.rn.f32 	%f27, %f21, 0f3FB8AA3B, %f26;
	fma.rn.f32 	%f28, %f21, 0f32A57060, %f27;
	mov.b32 	%r16, %f24;
	shl.b32 	%r17, %r16, 23;
	mov.b32 	%f29, %r17;
	ex2.approx.ftz.f32 	%f30, %f28;
	mul.f32 	%f31, %f30, %f29;
	add.f32 	%f32, %f20, %f31;
	mov.b32 	%r18, %f32;
	shfl.sync.bfly.b32	%r19|%p7, %r18, 1, 31, -1;
	mov.b32 	%f33, %r19;
	add.f32 	%f34, %f32, %f33;
	div.rn.f32 	%f35, %f19, %f34;
	div.rn.f32 	%f36, %f31, %f34;
	mad.lo.s64 	%rd36, %rd4, %rd54, %rd7;
	shl.b64 	%rd37, %rd36, 2;
	add.s64 	%rd38, %rd3, %rd37;
	st.global.f32 	[%rd38], %f35;
	st.global.f32 	[%rd38+4], %f36;
	mov.u64 	%rd54, %rd8;
$L__BB7_8:
	setp.eq.s64 	%p8, %rd14, 0;
	@%p8 bra 	$L__BB7_10;
$L__BB7_9:
	mad.lo.s64 	%rd39, %rd54, %rd2, %rd7;
	shl.b64 	%rd40, %rd39, 2;
	add.s64 	%rd41, %rd1, %rd40;
	ld.global.f32 	%f37, [%rd41];
	ld.global.f32 	%f38, [%rd41+4];
	max.f32 	%f39, %f37, 0fFF800000;
	max.f32 	%f40, %f39, %f38;
	mov.b32 	%r20, %f40;
	shfl.sync.bfly.b32	%r21|%p9, %r20, 1, 31, -1;
	mov.b32 	%f41, %r21;
	max.f32 	%f42, %f40, %f41;
	sub.f32 	%f43, %f37, %f42;
	fma.rn.f32 	%f44, %f43, 0f3BBB989D, 0f3F000000;
	cvt.sat.f32.f32 	%f45, %f44;
	mov.f32 	%f46, 0f4B400001;
	mov.f32 	%f47, 0f437C0000;
	fma.rm.f32 	%f48, %f45, %f47, %f46;
	add.f32 	%f49, %f48, 0fCB40007F;
	neg.f32 	%f50, %f49;
	fma.rn.f32 	%f51, %f43, 0f3FB8AA3B, %f50;
	fma.rn.f32 	%f52, %f43, 0f32A57060, %f51;
	mov.b32 	%r22, %f48;
	shl.b32 	%r23, %r22, 23;
	mov.b32 	%f53, %r23;
	ex2.approx.ftz.f32 	%f54, %f52;
	mul.f32 	%f55, %f54, %f53;
	add.f32 	%f56, %f55, 0f00000000;
	sub.f32 	%f57, %f38, %f42;
	fma.rn.f32 	%f58, %f57, 0f3BBB989D, 0f3F000000;
	cvt.sat.f32.f32 	%f59, %f58;
	fma.rm.f32 	%f60, %f59, %f47, %f46;
	add.f32 	%f61, %f60, 0fCB40007F;
	neg.f32 	%f62, %f61;
	fma.rn.f32 	%f63, %f57, 0f3FB8AA3B, %f62;
	fma.rn.f32 	%f64, %f57, 0f32A57060, %f63;
	mov.b32 	%r24, %f60;
	shl.b32 	%r25, %r24, 23;
	mov.b32 	%f65, %r25;
	ex2.approx.ftz.f32 	%f66, %f64;
	mul.f32 	%f67, %f66, %f65;
	add.f32 	%f68, %f56, %f67;
	mov.b32 	%r26, %f68;
	shfl.sync.bfly.b32	%r27|%p10, %r26, 1, 31, -1;
	mov.b32 	%f69, %r27;
	add.f32 	%f70, %f68, %f69;
	div.rn.f32 	%f71, %f55, %f70;
	div.rn.f32 	%f72, %f67, %f70;
	mad.lo.s64 	%rd42, %rd54, %rd4, %rd7;
	shl.b64 	%rd43, %rd42, 2;
	add.s64 	%rd44, %rd3, %rd43;
	st.global.f32 	[%rd44], %f71;
	st.global.f32 	[%rd44+4], %f72;
	add.s64 	%rd45, %rd54, %rd5;
	mad.lo.s64 	%rd46, %rd45, %rd2, %rd7;
	shl.b64 	%rd47, %rd46, 2;
	add.s64 	%rd48, %rd1, %rd47;
	ld.global.f32 	%f73, [%rd48];
	ld.global.f32 	%f74, [%rd48+4];
	max.f32 	%f75, %f73, 0fFF800000;
	max.f32 	%f76, %f75, %f74;
	mov.b32 	%r28, %f76;
	shfl.sync.bfly.b32	%r29|%p11, %r28, 1, 31, -1;
	mov.b32 	%f77, %r29;
	max.f32 	%f78, %f76, %f77;
	sub.f32 	%f79, %f73, %f78;
	fma.rn.f32 	%f80, %f79, 0f3BBB989D, 0f3F000000;
	cvt.sat.f32.f32 	%f81, %f80;
	fma.rm.f32 	%f82, %f81, %f47, %f46;
	add.f32 	%f83, %f82, 0fCB40007F;
	neg.f32 	%f84, %f83;
	fma.rn.f32 	%f85, %f79, 0f3FB8AA3B, %f84;
	fma.rn.f32 	%f86, %f79, 0f32A57060, %f85;
	mov.b32 	%r30, %f82;
	shl.b32 	%r31, %r30, 23;
	mov.b32 	%f87, %r31;
	ex2.approx.ftz.f32 	%f88, %f86;
	mul.f32 	%f89, %f88, %f87;
	add.f32 	%f90, %f89, 0f00000000;
	sub.f32 	%f91, %f74, %f78;
	fma.rn.f32 	%f92, %f91, 0f3BBB989D, 0f3F000000;
	cvt.sat.f32.f32 	%f93, %f92;
	fma.rm.f32 	%f94, %f93, %f47, %f46;
	add.f32 	%f95, %f94, 0fCB40007F;
	neg.f32 	%f96, %f95;
	fma.rn.f32 	%f97, %f91, 0f3FB8AA3B, %f96;
	fma.rn.f32 	%f98, %f91, 0f32A57060, %f97;
	mov.b32 	%r32, %f94;
	shl.b32 	%r33, %r32, 23;
	mov.b32 	%f99, %r33;
	ex2.approx.ftz.f32 	%f100, %f98;
	mul.f32 	%f101, %f100, %f99;
	add.f32 	%f102, %f90, %f101;
	mov.b32 	%r34, %f102;
	shfl.sync.bfly.b32	%r35|%p12, %r34, 1, 31, -1;
	mov.b32 	%f103, %r35;
	add.f32 	%f104, %f102, %f103;
	div.rn.f32 	%f105, %f89, %f104;
	div.rn.f32 	%f106, %f101, %f104;
	mad.lo.s64 	%rd49, %rd45, %rd4, %rd7;
	shl.b64 	%rd50, %rd49, 2;
	add.s64 	%rd51, %rd3, %rd50;
	st.global.f32 	[%rd51], %f105;
	st.global.f32 	[%rd51+4], %f106;
	add.s64 	%rd54, %rd45, %rd5;
	setp.lt.s64 	%p13, %rd54, %rd18;
	@%p13 bra 	$L__BB7_9;
$L__BB7_10:
	ret;

}
	// .globl	_ZN7oneflow4cuda7softmax15SoftmaxWarpImplI10SimpleLoadIffE11SimpleStoreIffEfLi2ELi2ELi2ELi1ELb1ELNS1_9AlgorithmE0EEEvT_T0_ll
.visible .entry _ZN7oneflow4cuda7softmax15SoftmaxWarpImplI10SimpleLoadIffE11SimpleStoreIffEfLi2ELi2ELi2ELi1ELb1ELNS1_9AlgorithmE0EEEvT_T0_ll(
	.param .align 8 .b8 _ZN7oneflow4cuda7softmax15SoftmaxWarpImplI10SimpleLoadIffE11SimpleStoreIffEfLi2ELi2ELi2ELi1ELb1ELNS1_9AlgorithmE0EEEvT_T0_ll_param_0[16],
	.param .align 8 .b8 _ZN7oneflow4cuda7softmax15SoftmaxWarpImplI10SimpleLoadIffE11SimpleStoreIffEfLi2ELi2ELi2ELi1ELb1ELNS1_9AlgorithmE0EEEvT_T0_ll_param_1[16],
	.param .u64 _ZN7oneflow4cuda7softmax15SoftmaxWarpImplI10SimpleLoadIffE11SimpleStoreIffEfLi2ELi2ELi2ELi1ELb1ELNS1_9AlgorithmE0EEEvT_T0_ll_param_2,
	.param .u64 _ZN7oneflow4cuda7softmax15SoftmaxWarpImplI10SimpleLoadIffE11SimpleStoreIffEfLi2ELi2ELi2ELi1ELb1ELNS1_9AlgorithmE0EEEvT_T0_ll_param_3
)
{
	.reg .pred 	%p<20>;
	.reg .b32 	%r<36>;
	.reg .b32 	%f<130>;
	.reg .b64 	%rd<55>;

	ld.param.u64 	%rd2, [_ZN7oneflow4cuda7softmax15SoftmaxWarpImplI10SimpleLoadIffE11SimpleStoreIffEfLi2ELi2ELi2ELi1ELb1ELNS1_9AlgorithmE0EEEvT_T0_ll_param_0+8];
	ld.param.u64 	%rd4, [_ZN7oneflow4cuda7softmax15SoftmaxWarpImplI10SimpleLoadIffE11SimpleStoreIffEfLi2ELi2ELi2ELi1ELb1ELNS1_9AlgorithmE0EEEvT_T0_ll_param_1+8];
	ld.param.u64 	%rd21, [_ZN7oneflow4cuda7softmax15SoftmaxWarpImplI10SimpleLoadIffE11SimpleStoreIffEfLi2ELi2ELi2ELi1ELb1ELNS1_9AlgorithmE0EEEvT_T0_ll_param_1];
	ld.param.u64 	%rd22, [_ZN7oneflow4cuda7softmax15SoftmaxWarpImplI10SimpleLoadIffE11SimpleStoreIffEfLi2ELi2ELi2ELi1ELb1ELNS1_9AlgorithmE0EEEvT_T0_ll_param_0];
	ld.param.u64 	%rd19, [_ZN7oneflow4cuda7softmax15SoftmaxWarpImplI10SimpleLoadIffE11SimpleStoreIffEfLi2ELi2ELi2ELi1ELb1ELNS1_9AlgorithmE0EEEvT_T0_ll_param_2];
	ld.param.u64 	%rd20, [_ZN7oneflow4cuda7softmax15SoftmaxWarpImplI10SimpleLoadIffE11SimpleStoreIffEfLi2ELi2ELi2ELi1ELb1ELNS1_9AlgorithmE0EEEvT_T0_ll_param_3];
	cvta.to.global.u64 	%rd1, %rd22;
	cvta.to.global.u64 	%rd3, %rd21;
	setp.lt.s64 	%p1, %rd20, 5;
	@%p1 bra 	$L__BB8_2;
	mov.u64 	%rd23, $str;
	cvta.global.u64 	%rd24, %rd23;
	mov.u64 	%rd25, $str$1;
	cvta.global.u64 	%rd26, %rd25;
	mov.u64 	%rd27, __unnamed_8;
	cvta.global.u64 	%rd28, %rd27;
	{ // callseq 7, 0
	.param .b64 param0;
	st.param.b64 	[param0], %rd24;
	.param .b64 param1;
	st.param.b64 	[param1], %rd26;
	.param .b32 param2;
	st.param.b32 	[param2], 228;
	.param .b64 param3;
	st.param.b64 	[param3], %rd28;
	.param .b64 param4;
	st.param.b64 	[param4], 1;
	call.uni 
	__assertfail, 
	(
	param0, 
	param1, 
	param2, 
	param3, 
	param4
	);
	} // callseq 7
$L__BB8_2:
	mov.u32 	%r1, %ctaid.x;
	mov.u32 	%r2, %ntid.y;
	mov.u32 	%r3, %tid.y;
	mad.lo.s32 	%r4, %r1, %r2, %r3;
	mov.u32 	%r5, %nctaid.x;
	mul.lo.s32 	%r6, %r5, %r2;
	cvt.s64.s32 	%rd5, %r6;
	cvt.s64.s32 	%rd6, %r4;
	setp.le.s64 	%p2, %rd19, %rd6;
	@%p2 bra 	$L__BB8_21;
	mov.u32 	%r7, %tid.x;
	shl.b32 	%r8, %r7, 1;
	cvt.u64.u32 	%rd7, %r8;
	add.s64 	%rd8, %rd5, %rd6;
	max.s64 	%rd29, %rd19, %rd8;
	setp.lt.s64 	%p3, %rd8, %rd19;
	selp.u64 	%rd9, 1, 0, %p3;
	add.s64 	%rd30, %rd8, %rd9;
	sub.s64 	%rd10, %rd29, %rd30;
	or.b64  	%rd31, %rd10, %rd5;
	and.b64  	%rd32, %rd31, -4294967296;
	setp.ne.s64 	%p4, %rd32, 0;
	@%p4 bra 	$L__BB8_5;
	cvt.u32.u64 	%r9, %rd5;
	cvt.u32.u64 	%r10, %rd10;
	div.u32 	%r11, %r10, %r9;
	cvt.u64.u32 	%rd52, %r11;
	bra.uni 	$L__BB8_6;
$L__BB8_5:
	div.u64 	%rd52, %rd10, %rd5;
$L__BB8_6:
	add.s64 	%rd14, %rd52, %rd9;
	and.b64  	%rd33, %rd14, 1;
	setp.eq.b64 	%p5, %rd33, 1;
	mov.u64 	%rd54, %rd6;
	@%p5 bra 	$L__BB8_11;
	setp.le.s64 	%p6, %rd20, %rd7;
	mov.f32 	%f121, 0fFF800000;
	mov.f32 	%f122, %f121;
	mov.f32 	%f123, %f121;
	@%p6 bra 	$L__BB8_9;
	mad.lo.s64 	%rd34, %rd2, %rd6, %rd7;
	shl.b64 	%rd35, %rd34, 2;
	add.s64 	%rd36, %rd1, %rd35;
	ld.global.f32 	%f122, [%rd36];
	ld.global.f32 	%f121, [%rd36+4];
	max.f32 	%f26, %f122, 0fFF800000;
	max.f32 	%f123, %f26, %f121;
$L__BB8_9:
	mov.b32 	%r12, %f123;
	shfl.sync.bfly.b32	%r13|%p8, %r12, 1, 31, -1;
	mov.b32 	%f27, %r13;
	max.f32 	%f28, %f123, %f27;
	sub.f32 	%f29, %f122, %f28;
	fma.rn.f32 	%f30, %f29, 0f3BBB989D, 0f3F000000;
	cvt.sat.f32.f32 	%f31, %f30;
	mov.f32 	%f32, 0f4B400001;
	mov.f32 	%f33, 0f437C0000;
	fma.rm.f32 	%f34, %f31, %f33, %f32;
	add.f32 	%f35, %f34, 0fCB40007F;
	neg.f32 	%f36, %f35;
	fma.rn.f32 	%f37, %f29, 0f3FB8AA3B, %f36;
	fma.rn.f32 	%f38, %f29, 0f32A57060, %f37;
	mov.b32 	%r14, %f34;
	shl.b32 	%r15, %r14, 23;
	mov.b32 	%f39, %r15;
	ex2.approx.ftz.f32 	%f40, %f38;
	mul.f32 	%f41, %f40, %f39;
	add.f32 	%f42, %f41, 0f00000000;
	sub.f32 	%f43, %f121, %f28;
	fma.rn.f32 	%f44, %f43, 0f3BBB989D, 0f3F000000;
	cvt.sat.f32.f32 	%f45, %f44;
	fma.rm.f32 	%f46, %f45, %f33, %f32;
	add.f32 	%f47, %f46, 0fCB40007F;
	neg.f32 	%f48, %f47;
	fma.rn.f32 	%f49, %f43, 0f3FB8AA3B, %f48;
	fma.rn.f32 	%f50, %f43, 0f32A57060, %f49;
	mov.b32 	%r16, %f46;
	shl.b32 	%r17, %r16, 23;
	mov.b32 	%f51, %r17;
	ex2.approx.ftz.f32 	%f52, %f50;
	mul.f32 	%f53, %f52, %f51;
	add.f32 	%f54, %f42, %f53;
	mov.b32 	%r18, %f54;
	shfl.sync.bfly.b32	%r19|%p9, %r18, 1, 31, -1;
	mov.b32 	%f55, %r19;
	add.f32 	%f56, %f54, %f55;
	div.rn.f32 	%f7, %f41, %f56;
	div.rn.f32 	%f8, %f53, %f56;
	mov.u64 	%rd54, %rd8;
	@%p6 bra 	$L__BB8_11;
	mad.lo.s64 	%rd37, %rd4, %rd6, %rd7;
	shl.b64 	%rd38, %rd37, 2;
	add.s64 	%rd39, %rd3, %rd38;
	st.global.f32 	[%rd39], %f7;
	st.global.f32 	[%rd39+4], %f8;
$L__BB8_11:
	setp.eq.s64 	%p10, %rd14, 0;
	@%p10 bra 	$L__BB8_21;
$L__BB8_12:
	setp.le.s64 	%p11, %rd20, %rd7;
	mov.f32 	%f124, 0fFF800000;
	mov.f32 	%f125, %f124;
	mov.f32 	%f126, %f124;
	@%p11 bra 	$L__BB8_14;
	mad.lo.s64 	%rd40, %rd54, %rd2, %rd7;
	shl.b64 	%rd41, %rd40, 2;
	add.s64 	%rd42, %rd1, %rd41;
	ld.global.f32 	%f125, [%rd42];
	ld.global.f32 	%f124, [%rd42+4];
	max.f32 	%f58, %f125, 0fFF800000;
	max.f32 	%f126, %f58, %f124;
$L__BB8_14:
	setp.le.s64 	%p12, %rd20, %rd7;
	mov.b32 	%r20, %f126;
	shfl.sync.bfly.b32	%r21|%p13, %r20, 1, 31, -1;
	mov.b32 	%f59, %r21;
	max.f32 	%f60, %f126, %f59;
	sub.f32 	%f61, %f125, %f60;
	fma.rn.f32 	%f62, %f61, 0f3BBB989D, 0f3F000000;
	cvt.sat.f32.f32 	%f63, %f62;
	mov.f32 	%f64, 0f4B400001;
	mov.f32 	%f65, 0f437C0000;
	fma.rm.f32 	%f66, %f63, %f65, %f64;
	add.f32 	%f67, %f66, 0fCB40007F;
	neg.f32 	%f68, %f67;
	fma.rn.f32 	%f69, %f61, 0f3FB8AA3B, %f68;
	fma.rn.f32 	%f70, %f61, 0f32A57060, %f69;
	mov.b32 	%r22, %f66;
	shl.b32 	%r23, %r22, 23;
	mov.b32 	%f71, %r23;
	ex2.approx.ftz.f32 	%f72, %f70;
	mul.f32 	%f73, %f72, %f71;
	add.f32 	%f74, %f73, 0f00000000;
	sub.f32 	%f75, %f124, %f60;
	fma.rn.f32 	%f76, %f75, 0f3BBB989D, 0f3F000000;
	cvt.sat.f32.f32 	%f77, %f76;
	fma.rm.f32 	%f78, %f77, %f65, %f64;
	add.f32 	%f79, %f78, 0fCB40007F;
	neg.f32 	%f80, %f79;
	fma.rn.f32 	%f81, %f75, 0f3FB8AA3B, %f80;
	fma.rn.f32 	%f82, %f75, 0f32A57060, %f81;
	mov.b32 	%r24, %f78;
	shl.b32 	%r25, %r24, 23;
	mov.b32 	%f83, %r25;
	ex2.approx.ftz.f32 	%f84, %f82;
	mul.f32 	%f85, %f84, %f83;
	add.f32 	%f86, %f74, %f85;
	mov.b32 	%r26, %f86;
	shfl.sync.bfly.b32	%r27|%p14, %r26, 1, 31, -1;
	mov.b32 	%f87, %r27;
	add.f32 	%f88, %f86, %f87;
	div.rn.f32 	%f15, %f73, %f88;
	div.rn.f32 	%f16, %f85, %f88;
	@%p12 bra 	$L__BB8_16;
	mad.lo.s64 	%rd43, %rd54, %rd4, %rd7;
	shl.b64 	%rd44, %rd43, 2;
	add.s64 	%rd45, %rd3, %rd44;
	st.global.f32 	[%rd45], %f15;
	st.global.f32 	[%rd45+4], %f16;
$L__BB8_16:
	setp.le.s64 	%p15, %rd20, %rd7;
	add.s64 	%rd17, %rd54, %rd5;
	mov.f32 	%f127, 0fFF800000;
	mov.f32 	%f128, %f127;
	mov.f32 	%f129, %f127;
	@%p15 bra 	$L__BB8_18;
	mad.lo.s64 	%rd46, %rd17, %rd2, %rd7;
	shl.b64 	%rd47, %rd46, 2;
	add.s64 	%rd48, %rd1, %rd47;
	ld.global.f32 	%f128, [%rd48];
	ld.global.f32 	%f127, [%rd48+4];
	max.f32 	%f90, %f128, 0fFF800000;
	max.f32 	%f129, %f90, %f127;
$L__BB8_18:
	setp.le.s64 	%p16, %rd20, %rd7;
	mov.b32 	%r28, %f129;
	shfl.sync.bfly.b32	%r29|%p17, %r28, 1, 31, -1;
	mov.b32 	%f91, %r29;
	max.f32 	%f92, %f129, %f91;
	sub.f32 	%f93, %f128, %f92;
	fma.rn.f32 	%f94, %f93, 0f3BBB989D, 0f3F000000;
	cvt.sat.f32.f32 	%f95, %f94;
	mov.f32 	%f96, 0f4B400001;
	mov.f32 	%f97, 0f437C0000;
	fma.rm.f32 	%f98, %f95, %f97, %f96;
	add.f32 	%f99, %f98, 0fCB40007F;
	neg.f32 	%f100, %f99;
	fma.rn.f32 	%f101, %f93, 0f3FB8AA3B, %f100;
	fma.rn.f32 	%f102, %f93, 0f32A57060, %f101;
	mov.b32 	%r30, %f98;
	shl.b32 	%r31, %r30, 23;
	mov.b32 	%f103, %r31;
	ex2.approx.ftz.f32 	%f104, %f102;
	mul.f32 	%f105, %f104, %f103;
	add.f32 	%f106, %f105, 0f00000000;
	sub.f32 	%f107, %f127, %f92;
	fma.rn.f32 	%f108, %f107, 0f3BBB989D, 0f3F000000;
	cvt.sat.f32.f32 	%f109, %f108;
	fma.rm.f32 	%f110, %f109, %f97, %f96;
	add.f32 	%f111, %f110, 0fCB40007F;
	neg.f32 	%f112, %f111;
	fma.rn.f32 	%f113, %f107, 0f3FB8AA3B, %f112;
	fma.rn.f32 	%f114, %f107, 0f32A57060, %f113;
	mov.b32 	%r32, %f110;
	shl.b32 	%r33, %r32, 23;
	mov.b32 	%f115, %r33;
	ex2.approx.ftz.f32 	%f116, %f114;
	mul.f32 	%f117, %f116, %f115;
	add.f32 	%f118, %f106, %f117;
	mov.b32 	%r34, %f118;
	shfl.sync.bfly.b32	%r35|%p18, %r34, 1, 31, -1;
	mov.b32 	%f119, %r35;
	add.f32 	%f120, %f118, %f119;
	div.rn.f32 	%f23, %f105, %f120;
	div.rn.f32 	%f24, %f117, %f120;
	@%p16 bra 	$L__BB8_20;
	mad.lo.s64 	%rd49, %rd17, %rd4, %rd7;
	shl.b64 	%rd50, %rd49, 2;
	add.s64 	%rd51, %rd3, %rd50;
	st.global.f32 	[%rd51], %f23;
	st.global.f32 	[%rd51+4], %f24;
$L__BB8_20:
	add.s64 	%rd54, %rd17, %rd5;
	setp.lt.s64 	%p19, %rd54, %rd19;
	@%p19 bra 	$L__BB8_12;
$L__BB8_21:
	ret;

}
	// .globl	_ZN7oneflow4cuda7softmax15SoftmaxWarpImplI10SimpleLoadIffE11SimpleStoreIffEfLi2ELi2ELi4ELi2ELb0ELNS1_9AlgorithmE0EEEvT_T0_ll
.visible .entry _ZN7oneflow4cuda7softmax15SoftmaxWarpImplI10SimpleLoadIffE11SimpleStoreIffEfLi2ELi2ELi4ELi2ELb0ELNS1_9AlgorithmE0EEEvT_T0_ll(
	.param .align 8 .b8 _ZN7oneflow4cuda7softmax15SoftmaxWarpImplI10SimpleLoadIffE11SimpleStoreIffEfLi2ELi2ELi4ELi2ELb0ELNS1_9AlgorithmE0EEEvT_T0_ll_param_0[16],
	.param .align 8 .b8 _ZN7oneflow4cuda7softmax15SoftmaxWarpImplI10SimpleLoadIffE11SimpleStoreIffEfLi2ELi2ELi4ELi2ELb0ELNS1_9AlgorithmE0EEEvT_T0_ll_param_1[16],
	.param .u64 _ZN7oneflow4cuda7softmax15SoftmaxWarpImplI10SimpleLoadIffE11SimpleStoreIffEfLi2ELi2ELi4ELi2ELb0ELNS1_9AlgorithmE0EEEvT_T0_ll_param_2,
	.param .u64 _ZN7oneflow4cuda7softmax15SoftmaxWarpImplI10SimpleLoadIffE11SimpleStoreIffEfLi2ELi2ELi4ELi2ELb0ELNS1_9AlgorithmE0EEEvT_T0_ll_param_3
)
{
	.reg .pred 	%p<12>;
	.reg .b32 	%r<35>;
	.reg .b32 	%f<79>;
	.reg .b64 	%rd<31>;

	ld.param.u64 	%rd1, [_ZN7oneflow4cuda7softmax15SoftmaxWarpImplI10SimpleLoadIffE11SimpleStoreIffEfLi2ELi2ELi4ELi2ELb0ELNS1_9AlgorithmE0EEEvT_T0_ll_param_0];
	ld.param.u64 	%rd2, [_ZN7oneflow4cuda7softmax15SoftmaxWarpImplI10SimpleLoadIffE11SimpleStoreIffEfLi2ELi2ELi4ELi2ELb0ELNS1_9AlgorithmE0EEEvT_T0_ll_param_0+8];
	ld.param.u64 	%rd3, [_ZN7oneflow4cuda7softmax15SoftmaxWarpImplI10SimpleLoadIffE11SimpleStoreIffEfLi2ELi2ELi4ELi2ELb0ELNS1_9AlgorithmE0EEEvT_T0_ll_param_1];
	ld.param.u64 	%rd4, [_ZN7oneflow4cuda7softmax15SoftmaxWarpImplI10SimpleLoadIffE11SimpleStoreIffEfLi2ELi2ELi4ELi2ELb0ELNS1_9AlgorithmE0EEEvT_T0_ll_param_1+8];
	ld.param.u64 	%rd12, [_ZN7oneflow4cuda7softmax15SoftmaxWarpImplI10SimpleLoadIffE11SimpleStoreIffEfLi2ELi2ELi4ELi2ELb0ELNS1_9AlgorithmE0EEEvT_T0_ll_param_2];
	ld.param.u64 	%rd13, [_ZN7oneflow4cuda7softmax15SoftmaxWarpImplI10SimpleLoadIffE11SimpleStoreIffEfLi2ELi2ELi4ELi2ELb0ELNS1_9AlgorithmE0EEEvT_T0_ll_param_3];
	setp.lt.s64 	%p1, %rd13, 9;
	@%p1 bra 	$L__BB9_2;
	mov.u64 	%rd14, $str;
	cvta.global.u64 	%rd15, %rd14;
	mov.u64 	%rd16, $str$1;
	cvta.global.u64 	%rd17, %rd16;
	mov.u64 	%rd18, __unnamed_9;
	cvta.global.u64 	%rd19, %rd18;
	{ // callseq 8, 0
	.param .b64 param0;
	st.param.b64 	[param0], %rd15;
	.param .b64 param1;
	st.param.b64 	[param1], %rd17;
	.param .b32 param2;
	st.param.b32 	[param2], 228;
	.param .b64 param3;
	st.param.b64 	[param3], %rd19;
	.param .b64 param4;
	st.param.b64 	[param4], 1;
	call.uni 
	__assertfail, 
	(
	param0, 
	param1, 
	param2, 
	param3, 
	param4
	);
	} // callseq 8
$L__BB9_2:
	mov.u32 	%r2, %ctaid.x;
	mov.u32 	%r3, %ntid.y;
	mov.u32 	%r4, %tid.y;
	mad.lo.s32 	%r5, %r2, %r3, %r4;
	mov.u32 	%r6, %nctaid.x;
	mul.lo.s32 	%r7, %r3, %r6;
	shl.b32 	%r1, %r7, 1;
	shl.b32 	%r8, %r5, 1;
	cvt.s64.s32 	%rd30, %r8;
	setp.le.s64 	%p2, %rd12, %rd30;
	@%p2 bra 	$L__BB9_5;
	mov.u32 	%r9, %tid.x;
	shl.b32 	%r10, %r9, 1;
	cvt.u64.u32 	%rd6, %r10;
	cvta.to.global.u64 	%rd7, %rd3;
	cvta.to.global.u64 	%rd8, %rd1;
	cvt.s64.s32 	%rd9, %r1;
$L__BB9_4:
	mad.lo.s64 	%rd20, %rd30, %rd2, %rd6;
	shl.b64 	%rd21, %rd20, 2;
	add.s64 	%rd22, %rd8, %rd21;
	ld.global.f32 	%f1, [%rd22];
	ld.global.f32 	%f2, [%rd22+4];
	max.f32 	%f3, %f1, 0fFF800000;
	max.f32 	%f4, %f3, %f2;
	shl.b64 	%rd23, %rd2, 2;
	add.s64 	%rd24, %rd22, %rd23;
	ld.global.f32 	%f5, [%rd24];
	ld.global.f32 	%f6, [%rd24+4];
	max.f32 	%f7, %f5, 0fFF800000;
	max.f32 	%f8, %f7, %f6;
	mov.b32 	%r11, %f4;
	shfl.sync.bfly.b32	%r12|%p3, %r11, 2, 31, -1;
	mov.b32 	%f9, %r12;
	max.f32 	%f10, %f4, %f9;
	mov.b32 	%r13, %f10;
	shfl.sync.bfly.b32	%r14|%p4, %r13, 1, 31, -1;
	mov.b32 	%f11, %r14;
	max.f32 	%f12, %f10, %f11;
	mov.b32 	%r15, %f8;
	shfl.sync.bfly.b32	%r16|%p5, %r15, 2, 31, -1;
	mov.b32 	%f13, %r16;
	max.f32 	%f14, %f8, %f13;
	mov.b32 	%r17, %f14;
	shfl.sync.bfly.b32	%r18|%p6, %r17, 1, 31, -1;
	mov.b32 	%f15, %r18;
	max.f32 	%f16, %f14, %f15;
	sub.f32 	%f17, %f1, %f12;
	fma.rn.f32 	%f18, %f17, 0f3BBB989D, 0f3F000000;
	cvt.sat.f32.f32 	%f19, %f18;
	mov.f32 	%f20, 0f4B400001;
	mov.f32 	%f21, 0f437C0000;
	fma.rm.f32 	%f22, %f19, %f21, %f20;
	add.f32 	%f23, %f22, 0fCB40007F;
	neg.f32 	%f24, %f23;
	fma.rn.f32 	%f25, %f17, 0f3FB8AA3B, %f24;
	fma.rn.f32 	%f26, %f17, 0f32A57060, %f25;
	mov.b32 	%r19, %f22;
	shl.b32 	%r20, %r19, 23;
	mov.b32 	%f27, %r20;
	ex2.approx.ftz.f32 	%f28, %f26;
	mul.f32 	%f29, %f28, %f27;
	add.f32 	%f30, %f29, 0f00000000;
	sub.f32 	%f31, %f2, %f12;
	fma.rn.f32 	%f32, %f31, 0f3BBB989D, 0f3F000000;
	cvt.sat.f32.f32 	%f33, %f32;
	fma.rm.f32 	%f34, %f33, %f21, %f20;
	add.f32 	%f35, %f34, 0fCB40007F;
	neg.f32 	%f36, %f35;
	fma.rn.f32 	%f37, %f31, 0f3FB8AA3B, %f36;
	fma.rn.f32 	%f38, %f31, 0f32A57060, %f37;
	mov.b32 	%r21, %f34;
	shl.b32 	%r22, %r21, 23;
	mov.b32 	%f39, %r22;
	ex2.approx.ftz.f32 	%f40, %f38;
	mul.f32 	%f41, %f40, %f39;
	add.f32 	%f42, %f30, %f41;
	sub.f32 	%f43, %f5, %f16;
	fma.rn.f32 	%f44, %f43, 0f3BBB989D, 0f3F000000;
	cvt.sat.f32.f32 	%f45, %f44;
	fma.rm.f32 	%f46, %f45, %f21, %f20;
	add.f32 	%f47, %f46, 0fCB40007F;
	neg.f32 	%f48, %f47;
	fma.rn.f32 	%f49, %f43, 0f3FB8AA3B, %f48;
	fma.rn.f32 	%f50, %f43, 0f32A57060, %f49;
	mov.b32 	%r23, %f46;
	shl.b32 	%r24, %r23, 23;
	mov.b32 	%f51, %r24;
	ex2.approx.ftz.f32 	%f52, %f50;
	mul.f32 	%f53, %f52, %f51;
	add.f32 	%f54, %f53, 0f00000000;
	sub.f32 	%f55, %f6, %f16;
	fma.rn.f32 	%f56, %f55, 0f3BBB989D, 0f3F000000;
	cvt.sat.f32.f32 	%f57, %f56;
	fma.rm.f32 	%f58, %f57, %f21, %f20;
	add.f32 	%f59, %f58, 0fCB40007F;
	neg.f32 	%f60, %f59;
	fma.rn.f32 	%f61, %f55, 0f3FB8AA3B, %f60;
	fma.rn.f32 	%f62, %f55, 0f32A57060, %f61;
	mov.b32 	%r25, %f58;
	shl.b32 	%r26, %r25, 23;
	mov.b32 	%f63, %r26;
	ex2.approx.ftz.f32 	%f64, %f62;
	mul.f32 	%f65, %f64, %f63;
	add.f32 	%f66, %f54, %f65;
	mov.b32 	%r27, %f42;
	shfl.sync.bfly.b32	%r28|%p7, %r27, 2, 31, -1;
	mov.b32 	%f67, %r28;
	add.f32 	%f68, %f42, %f67;
	mov.b32 	%r29, %f68;
	shfl.sync.bfly.b32	%r30|%p8, %r29, 1, 31, -1;
	mov.b32 	%f69, %r30;
	add.f32 	%f70, %f68, %f69;
	mov.b32 	%r31, %f66;
	shfl.sync.bfly.b32	%r32|%p9, %r31, 2, 31, -1;
	mov.b32 	%f71, %r32;
	add.f32 	%f72, %f66, %f71;
	mov.b32 	%r33, %f72;
	shfl.sync.bfly.b32	%r34|%p10, %r33, 1, 31, -1;
	mov.b32 	%f73, %r34;
	add.f32 	%f74, %f72, %f73;
	div.rn.f32 	%f75, %f29, %f70;
	div.rn.f32 	%f76, %f41, %f70;
	mad.lo.s64 	%rd25, %rd30, %rd4, %rd6;
	shl.b64 	%rd26, %rd25, 2;
	add.s64 	%rd27, %rd7, %rd26;
	st.global.f32 	[%rd27], %f75;
	st.global.f32 	[%rd27+4], %f76;
	div.rn.f32 	%f77, %f53, %f74;
	div.rn.f32 	%f78, %f65, %f74;
	shl.b64 	%rd28, %rd4, 2;
	add.s64 	%rd29, %rd27, %rd28;
	st.global.f32 	[%rd29], %f77;
	st.global.f32 	[%rd29+4], %f78;
	add.s64 	%rd30, %rd30, %rd9;
	setp.lt.s64 	%p11, %rd30, %rd12;
	@%p11 bra 	$L__BB9_4;
$L__BB9_5:
	ret;

}
	// .globl	_ZN7oneflow4cuda7softmax15SoftmaxWarpImplI10SimpleLoadIffE11SimpleStoreIffEfLi2ELi2ELi4ELi2ELb1ELNS1_9AlgorithmE0EEEvT_T0_ll
.visible .entry _ZN7oneflow4cuda7softmax15SoftmaxWarpImplI10SimpleLoadIffE11SimpleStoreIffEfLi2ELi2ELi4ELi2ELb1ELNS1_9AlgorithmE0EEEvT_T0_ll(
	.param .align 8 .b8 _ZN7oneflow4cuda7softmax15SoftmaxWarpImplI10SimpleLoadIffE11SimpleStoreIffEfLi2ELi2ELi4ELi2ELb1ELNS1_9AlgorithmE0EEEvT_T0_ll_param_0[16],
	.param .align 8 .b8 _ZN7oneflow4cuda7softmax15SoftmaxWarpImplI10SimpleLoadIffE11SimpleStoreIffEfLi2ELi2ELi4ELi2ELb1ELNS1_9AlgorithmE0EEEvT_T0_ll_param_1[16],
	.param .u64 _ZN7oneflow4cuda7softmax15SoftmaxWarpImplI10SimpleLoadIffE11SimpleStoreIffEfLi2ELi2ELi4ELi2ELb1ELNS1_9AlgorithmE0EEEvT_T0_ll_param_2,
	.param .u64 _ZN7oneflow4cuda7softmax15SoftmaxWarpImplI10SimpleLoadIffE11SimpleStoreIffEfLi2ELi2ELi4ELi2ELb1ELNS1_9AlgorithmE0EEEvT_T0_ll_param_3
)
{
	.reg .pred 	%p<16>;
	.reg .b32 	%r<35>;
	.reg .b32 	%f<93>;
	.reg .b64 	%rd<35>;

	ld.param.u64 	%rd2, [_ZN7oneflow4cuda7softmax15SoftmaxWarpImplI10SimpleLoadIffE11SimpleStoreIffEfLi2ELi2ELi4ELi2ELb1ELNS1_9AlgorithmE0EEEvT_T0_ll_param_0+8];
	ld.param.u64 	%rd4, [_ZN7oneflow4cuda7softmax15SoftmaxWarpImplI10SimpleLoadIffE11SimpleStoreIffEfLi2ELi2ELi4ELi2ELb1ELNS1_9AlgorithmE0EEEvT_T0_ll_param_1+8];
	ld.param.u64 	%rd12, [_ZN7oneflow4cuda7softmax15SoftmaxWarpImplI10SimpleLoadIffE11SimpleStoreIffEfLi2ELi2ELi4ELi2ELb1ELNS1_9AlgorithmE0EEEvT_T0_ll_param_1];
	ld.param.u64 	%rd13, [_ZN7oneflow4cuda7softmax15SoftmaxWarpImplI10SimpleLoadIffE11SimpleStoreIffEfLi2ELi2ELi4ELi2ELb1ELNS1_9AlgorithmE0EEEvT_T0_ll_param_0];
	ld.param.u64 	%rd10, [_ZN7oneflow4cuda7softmax15SoftmaxWarpImplI10SimpleLoadIffE11SimpleStoreIffEfLi2ELi2ELi4ELi2ELb1ELNS1_9AlgorithmE0EEEvT_T0_ll_param_2];
	ld.param.u64 	%rd11, [_ZN7oneflow4cuda7softmax15SoftmaxWarpImplI10SimpleLoadIffE11SimpleStoreIffEfLi2ELi2ELi4ELi2ELb1ELNS1_9AlgorithmE0EEEvT_T0_ll_param_3];
	cvta.to.global.u64 	%rd1, %rd13;
	cvta.to.global.u64 	%rd3, %rd12;
	setp.lt.s64 	%p1, %rd11, 9;
	@%p1 bra 	$L__BB10_2;
	mov.u64 	%rd14, $str;
	cvta.global.u64 	%rd15, %rd14;
	mov.u64 	%rd16, $str$1;
	cvta.global.u64 	%rd17, %rd16;
	mov.u64 	%rd18, __unnamed_10;
	cvta.global.u64 	%rd19, %rd18;
	{ // callseq 9, 0
	.param .b64 param0;
	st.param.b64 	[param0], %rd15;
	.param .b64 param1;
	st.param.b64 	[param1], %rd17;
	.param .b32 param2;
	st.param.b32 	[param2], 228;
	.param .b64 param3;
	st.param.b64 	[param3], %rd19;
	.param .b64 param4;
	st.param.b64 	[param4], 1;
	call.uni 
	__assertfail, 
	(
	param0, 
	param1, 
	param2, 
	param3, 
	param4
	);
	} // callseq 9
$L__BB10_2:
	mov.u32 	%r2, %ctaid.x;
	mov.u32 	%r3, %ntid.y;
	mov.u32 	%r4, %tid.y;
	mad.lo.s32 	%r5, %r2, %r3, %r4;
	mov.u32 	%r6, %nctaid.x;
	mul.lo.s32 	%r7, %r3, %r6;
	shl.b32 	%r1, %r7, 1;
	shl.b32 	%r8, %r5, 1;
	cvt.s64.s32 	%rd34, %r8;
	setp.le.s64 	%p2, %rd10, %rd34;
	@%p2 bra 	$L__BB10_13;
	mov.u32 	%r9, %tid.x;
	shl.b32 	%r10, %r9, 1;
	cvt.u64.u32 	%rd6, %r10;
	cvt.s64.s32 	%rd7, %r1;
$L__BB10_4:
	setp.le.s64 	%p3, %rd11, %rd6;
	mov.f32 	%f87, 0fFF800000;
	mov.f32 	%f88, %f87;
	mov.f32 	%f89, %f87;
	@%p3 bra 	$L__BB10_6;
	mad.lo.s64 	%rd20, %rd34, %rd2, %rd6;
	shl.b64 	%rd21, %rd20, 2;
	add.s64 	%rd22, %rd1, %rd21;
	ld.global.f32 	%f88, [%rd22];
	ld.global.f32 	%f89, [%rd22+4];
	max.f32 	%f21, %f88, 0fFF800000;
	max.f32 	%f87, %f21, %f89;
$L__BB10_6:
	setp.le.s64 	%p4, %rd11, %rd6;
	mov.f32 	%f90, 0fFF800000;
	mov.f32 	%f91, %f90;
	mov.f32 	%f92, %f90;
	@%p4 bra 	$L__BB10_8;
	mad.lo.s64 	%rd23, %rd2, %rd34, %rd2;
	add.s64 	%rd24, %rd23, %rd6;
	shl.b64 	%rd25, %rd24, 2;
	add.s64 	%rd26, %rd1, %rd25;
	ld.global.f32 	%f91, [%rd26];
	ld.global.f32 	%f92, [%rd26+4];
	max.f32 	%f23, %f91, 0fFF800000;
	max.f32 	%f90, %f23, %f92;
$L__BB10_8:
	setp.le.s64 	%p5, %rd11, %rd6;
	mov.b32 	%r11, %f87;
	shfl.sync.bfly.b32	%r12|%p6, %r11, 2, 31, -1;
	mov.b32 	%f24, %r12;
	max.f32 	%f25, %f87, %f24;
	mov.b32 	%r13, %f25;
	shfl.sync.bfly.b32	%r14|%p7, %r13, 1, 31, -1;
	mov.b32 	%f26, %r14;
	max.f32 	%f27, %f25, %f26;
	mov.b32 	%r15, %f90;
	shfl.sync.bfly.b32	%r16|%p8, %r15, 2, 31, -1;
	mov.b32 	%f28, %r16;
	max.f32 	%f29, %f90, %f28;
	mov.b32 	%r17, %f29;
	shfl.sync.bfly.b32	%r18|%p9, %r17, 1, 31, -1;
	mov.b32 	%f30, %r18;
	max.f32 	%f31, %f29, %f30;
	sub.f32 	%f32, %f88, %f27;
	fma.rn.f32 	%f33, %f32, 0f3BBB989D, 0f3F000000;
	cvt.sat.f32.f32 	%f34, %f33;
	mov.f32 	%f35, 0f4B400001;
	mov.f32 	%f36, 0f437C0000;
	fma.rm.f32 	%f37, %f34, %f36, %f35;
	add.f32 	%f38, %f37, 0fCB40007F;
	neg.f32 	%f39, %f38;
	fma.rn.f32 	%f40, %f32, 0f3FB8AA3B, %f39;
	fma.rn.f32 	%f41, %f32, 0f32A57060, %f40;
	mov.b32 	%r19, %f37;
	shl.b32 	%r20, %r19, 23;
	mov.b32 	%f42, %r20;
	ex2.approx.ftz.f32 	%f43, %f41;
	mul.f32 	%f44, %f43, %f42;
	add.f32 	%f45, %f44, 0f00000000;
	sub.f32 	%f46, %f89, %f27;
	fma.rn.f32 	%f47, %f46, 0f3BBB989D, 0f3F000000;
	cvt.sat.f32.f32 	%f48, %f47;
	fma.rm.f32 	%f49, %f48, %f36, %f35;
	add.f32 	%f50, %f49, 0fCB40007F;
	neg.f32 	%f51, %f50;
	fma.rn.f32 	%f52, %f46, 0f3FB8AA3B, %f51;
	fma.rn.f32 	%f53, %f46, 0f32A57060, %f52;
	mov.b32 	%r21, %f49;
	shl.b32 	%r22, %r21, 23;
	mov.b32 	%f54, %r22;
	ex2.approx.ftz.f32 	%f55, %f53;
	mul.f32 	%f56, %f55, %f54;
	add.f32 	%f57, %f45, %f56;
	sub.f32 	%f58, %f91, %f31;
	fma.rn.f32 	%f59, %f58, 0f3BBB989D, 0f3F000000;
	cvt.sat.f32.f32 	%f60, %f59;
	fma.rm.f32 	%f61, %f60, %f36, %f35;
	add.f32 	%f62, %f61, 0fCB40007F;
	neg.f32 	%f63, %f62;
	fma.rn.f32 	%f64, %f58, 0f3FB8AA3B, %f63;
	fma.rn.f32 	%f65, %f58, 0f32A57060, %f64;
	mov.b32 	%r23, %f61;
	shl.b32 	%r24, %r23, 23;
	mov.b32 	%f66, %r24;
	ex2.approx.ftz.f32 	%f67, %f65;
	mul.f32 	%f13, %f67, %f66;
	add.f32 	%f68, %f13, 0f00000000;
	sub.f32 	%f69, %f92, %f31;
	fma.rn.f32 	%f70, %f69, 0f3BBB989D, 0f3F000000;
	cvt.sat.f32.f32 	%f71, %f70;
	fma.rm.f32 	%f72, %f71, %f36, %f35;
	add.f32 	%f73, %f72, 0fCB40007F;
	neg.f32 	%f74, %f73;
	fma.rn.f32 	%f75, %f69, 0f3FB8AA3B, %f74;
	fma.rn.f32 	%f76, %f69, 0f32A57060, %f75;
	mov.b32 	%r25, %f72;
	shl.b32 	%r26, %r25, 23;
	mov.b32 	%f77, %r26;
	ex2.approx.ftz.f32 	%f78, %f76;
	mul.f32 	%f14, %f78, %f77;
	add.f32 	%f79, %f68, %f14;
	mov.b32 	%r27, %f57;
	shfl.sync.bfly.b32	%r28|%p10, %r27, 2, 31, -1;
	mov.b32 	%f80, %r28;
	add.f32 	%f81, %f57, %f80;
	mov.b32 	%r29, %f81;
	shfl.sync.bfly.b32	%r30|%p11, %r29, 1, 31, -1;
	mov.b32 	%f82, %r30;
	add.f32 	%f83, %f81, %f82;
	mov.b32 	%r31, %f79;
	shfl.sync.bfly.b32	%r32|%p12, %r31, 2, 31, -1;
	mov.b32 	%f84, %r32;
	add.f32 	%f85, %f79, %f84;
	mov.b32 	%r33, %f85;
	shfl.sync.bfly.b32	%r34|%p13, %r33, 1, 31, -1;
	mov.b32 	%f86, %r34;
	add.f32 	%f15, %f85, %f86;
	div.rn.f32 	%f16, %f44, %f83;
	div.rn.f32 	%f17, %f56, %f83;
	@%p5 bra 	$L__BB10_10;
	mad.lo.s64 	%rd27, %rd34, %rd4, %rd6;
	shl.b64 	%rd28, %rd27, 2;
	add.s64 	%rd29, %rd3, %rd28;
	st.global.f32 	[%rd29], %f16;
	st.global.f32 	[%rd29+4], %f17;
$L__BB10_10:
	setp.le.s64 	%p14, %rd11, %rd6;
	div.rn.f32 	%f18, %f13, %f15;
	div.rn.f32 	%f19, %f14, %f15;
	@%p14 bra 	$L__BB10_12;
	mad.lo.s64 	%rd30, %rd4, %rd34, %rd4;
	add.s64 	%rd31, %rd30, %rd6;
	shl.b64 	%rd32, %rd31, 2;
	add.s64 	%rd33, %rd3, %rd32;
	st.global.f32 	[%rd33], %f18;
	st.global.f32 	[%rd33+4], %f19;
$L__BB10_12:
	add.s64 	%rd34, %rd34, %rd7;
	setp.lt.s64 	%p15, %rd34, %rd10;
	@%p15 bra 	$L__BB10_4;
$L__BB10_13:
	ret;

}
	// .globl	_ZN7oneflow4cuda7softmax15SoftmaxWarpImplI10SimpleLoadIffE11SimpleStoreIffEfLi2ELi2ELi4ELi1ELb0ELNS1_9AlgorithmE0EEEvT_T0_ll
.visible .entry _ZN7oneflow4cuda7softmax15SoftmaxWarpImplI10SimpleLoadIffE11SimpleStoreIffEfLi2ELi2ELi4ELi1ELb0ELNS1_9AlgorithmE0EEEvT_T0_ll(
	.param .align 8 .b8 _ZN7oneflow4cuda7softmax15SoftmaxWarpImplI10SimpleLoadIffE11SimpleStoreIffEfLi2ELi2ELi4ELi1ELb0ELNS1_9AlgorithmE0EEEvT_T0_ll_param_0[16],
	.param .align 8 .b8 _ZN7oneflow4cuda7softmax15SoftmaxWarpImplI10SimpleLoadIffE11SimpleStoreIffEfLi2ELi2ELi4ELi1ELb0ELNS1_9AlgorithmE0EEEvT_T0_ll_param_1[16],
	.param .u64 _ZN7oneflow4cuda7softmax15SoftmaxWarpImplI10SimpleLoadIffE11SimpleStoreIffEfLi2ELi2ELi4ELi1ELb0ELNS1_9AlgorithmE0EEEvT_T0_ll_param_2,
	.param .u64 _ZN7oneflow4cuda7softmax15SoftmaxWarpImplI10SimpleLoadIffE11SimpleStoreIffEfLi2ELi2ELi4ELi1ELb0ELNS1_9AlgorithmE0EEEvT_T0_ll_param_3
)
{
	.reg .pred 	%p<20>;
	.reg .b32 	%r<48>;
	.reg .b32 	%f<119>;
	.reg .b64 	%rd<55>;

	ld.param.u64 	%rd2, [_ZN7oneflow4cuda7softmax15SoftmaxWarpImplI10SimpleLoadIffE11SimpleStoreIffEfLi2ELi2ELi4ELi1ELb0ELNS1_9AlgorithmE0EEEvT_T0_ll_param_0+8];
	ld.param.u64 	%rd4, [_ZN7oneflow4cuda7softmax15SoftmaxWarpImplI10SimpleLoadIffE11SimpleStoreIffEfLi2ELi2ELi4ELi1ELb0ELNS1_9AlgorithmE0EEEvT_T0_ll_param_1+8];
	ld.param.u64 	%rd19, [_ZN7oneflow4cuda7softmax15SoftmaxWarpImplI10SimpleLoadIffE11SimpleStoreIffEfLi2ELi2ELi4ELi1ELb0ELNS1_9AlgorithmE0EEEvT_T0_ll_param_1];
	ld.param.u64 	%rd20, [_ZN7oneflow4cuda7softmax15SoftmaxWarpImplI10SimpleLoadIffE11SimpleStoreIffEfLi2ELi2ELi4ELi1ELb0ELNS1_9AlgorithmE0EEEvT_T0_ll_param_0];
	ld.param.u64 	%rd18, [_ZN7oneflow4cuda7softmax15SoftmaxWarpImplI10SimpleLoadIffE11SimpleStoreIffEfLi2ELi2ELi4ELi1ELb0ELNS1_9AlgorithmE0EEEvT_T0_ll_param_2];
	ld.param.u64 	%rd21, [_ZN7oneflow4cuda7softmax15SoftmaxWarpImplI10SimpleLoadIffE11SimpleStoreIffEfLi2ELi2ELi4ELi1ELb0ELNS1_9AlgorithmE0EEEvT_T0_ll_param_3];
	cvta.to.global.u64 	%rd1, %rd20;
	cvta.to.global.u64 	%rd3, %rd19;
	setp.lt.s64 	%p1, %rd21, 9;
	@%p1 bra 	$L__BB11_2;
	mov.u64 	%rd22, $str;
	cvta.global.u64 	%rd23, %rd22;
	mov.u64 	%rd24, $str$1;
	cvta.global.u64 	%rd25, %rd24;
	mov.u64 	%rd26, __unnamed_11;
	cvta.global.u64 	%rd27, %rd26;
	{ // callseq 10, 0
	.param .b64 param0;
	st.param.b64 	[param0], %rd23;
	.param .b64 param1;
	st.param.b64 	[param1], %rd25;
	.param .b32 param2;
	st.param.b32 	[param2], 228;
	.param .b64 param3;
	st.param.b64 	[param3], %rd27;
	.param .b64 param4;
	st.param.b64 	[param4], 1;
	call.uni 
	__assertfail, 
	(
	param0, 
	param1, 
	param2, 
	param3, 
	param4
	);
	} // callseq 10
$L__BB11_2:
	mov.u32 	%r1, %ctaid.x;
	mov.u32 	%r2, %ntid.y;
	mov.u32 	%r3, %tid.y;
	mad.lo.s32 	%r4, %r1, %r2, %r3;
	mov.u32 	%r5, %nctaid.x;
	mul.lo.s32 	%r6, %r5, %r2;
	cvt.s64.s32 	%rd5, %r6;
	cvt.s64.s32 	%rd54, %r4;
	setp.le.s64 	%p2, %rd18, %rd54;
	@%p2 bra 	$L__BB11_10;
	mov.u32 	%r7, %tid.x;
	shl.b32 	%r8, %r7, 1;
	cvt.u64.u32 	%rd7, %r8;
	add.s64 	%rd8, %rd5, %rd54;
	max.s64 	%rd28, %rd18, %rd8;
	setp.lt.s64 	%p3, %rd8, %rd18;
	selp.u64 	%rd9, 1, 0, %p3;
	add.s64 	%rd29, %rd8, %rd9;
	sub.s64 	%rd10, %rd28, %rd29;
	or.b64  	%rd30, %rd10, %rd5;
	and.b64  	%rd31, %rd30, -4294967296;
	setp.ne.s64 	%p4, %rd31, 0;
	@%p4 bra 	$L__BB11_5;
	cvt.u32.u64 	%r9, %rd5;
	cvt.u32.u64 	%r10, %rd10;
	div.u32 	%r11, %r10, %r9;
	cvt.u64.u32 	%rd52, %r11;
	bra.uni 	$L__BB11_6;
$L__BB11_5:
	div.u64 	%rd52, %rd10, %rd5;
$L__BB11_6:
	add.s64 	%rd14, %rd52, %rd9;
	and.b64  	%rd32, %rd14, 1;
	setp.eq.b64 	%p5, %rd32, 1;
	@%p5 bra 	$L__BB11_8;
	mad.lo.s64 	%rd33, %rd2, %rd54, %rd7;
	shl.b64 	%rd34, %rd33, 2;
	add.s64 	%rd35, %rd1, %rd34;
	ld.global.f32 	%f1, [%rd35];
	ld.global.f32 	%f2, [%rd35+4];
	max.f32 	%f3, %f1, 0fFF800000;
	max.f32 	%f4, %f3, %f2;
	mov.b32 	%r12, %f4;
	shfl.sync.bfly.b32	%r13|%p6, %r12, 2, 31, -1;
	mov.b32 	%f5, %r13;
	max.f32 	%f6, %f4, %f5;
	mov.b32 	%r14, %f6;
	shfl.sync.bfly.b32	%r15|%p7, %r14, 1, 31, -1;
	mov.b32 	%f7, %r15;
	max.f32 	%f8, %f6, %f7;
	sub.f32 	%f9, %f1, %f8;
	fma.rn.f32 	%f10, %f9, 0f3BBB989D, 0f3F000000;
	cvt.sat.f32.f32 	%f11, %f10;
	mov.f32 	%f12, 0f4B400001;
	mov.f32 	%f13, 0f437C0000;
	fma.rm.f32 	%f14, %f11, %f13, %f12;
	add.f32 	%f15, %f14, 0fCB40007F;
	neg.f32 	%f16, %f15;
	fma.rn.f32 	%f17, %f9, 0f3FB8AA3B, %f16;
	fma.rn.f32 	%f18, %f9, 0f32A57060, %f17;
	mov.b32 	%r16, %f14;
	shl.b32 	%r17, %r16, 23;
	mov.b32 	%f19, %r17;
	ex2.approx.ftz.f32 	%f20, %f18;
	mul.f32 	%f21, %f20, %f19;
	add.f32 	%f22, %f21, 0f00000000;
	sub.f32 	%f23, %f2, %f8;
	fma.rn.f32 	%f24, %f23, 0f3BBB989D, 0f3F000000;
	cvt.sat.f32.f32 	%f25, %f24;
	fma.rm.f32 	%f26, %f25, %f13, %f12;
	add.f32 	%f27, %f26, 0fCB40007F;
	neg.f32 	%f28, %f27;
	fma.rn.f32 	%f29, %f23, 0f3FB8AA3B, %f28;
	fma.rn.f32 	%f30, %f23, 0f32A57060, %f29;
	mov.b32 	%r18, %f26;
	shl.b32 	%r19, %r18, 23;
	mov.b32 	%f31, %r19;
	ex2.approx.ftz.f32 	%f32, %f30;
	mul.f32 	%f33, %f32, %f31;
	add.f32 	%f34, %f22, %f33;
	mov.b32 	%r20, %f34;
	shfl.sync.bfly.b32	%r21|%p8, %r20, 2, 31, -1;
	mov.b32 	%f35, %r21;
	add.f32 	%f36, %f34, %f35;
	mov.b32 	%r22, %f36;
	shfl.sync.bfly.b32	%r23|%p9, %r22, 1, 31, -1;
	mov.b32 	%f37, %r23;
	add.f32 	%f38, %f36, %f37;
	div.rn.f32 	%f39, %f21, %f38;
	div.rn.f32 	%f40, %f33, %f38;
	mad.lo.s64 	%rd36, %rd4, %rd54, %rd7;
	shl.b64 	%rd37, %rd36, 2;
	add.s64 	%rd38, %rd3, %rd37;
	st.global.f32 	[%rd38], %f39;
	st.global.f32 	[%rd38+4], %f40;
	mov.u64 	%rd54, %rd8;
$L__BB11_8:
	setp.eq.s64 	%p10, %rd14, 0;
	@%p10 bra 	$L__BB11_10;
$L__BB11_9:
	mad.lo.s64 	%rd39, %rd54, %rd2, %rd7;
	shl.b64 	%rd40, %rd39, 2;
	add.s64 	%rd41, %rd1, %rd40;
	ld.global.f32 	%f41, [%rd41];
	ld.global.f32 	%f42, [%rd41+4];
	max.f32 	%f43, %f41, 0fFF800000;
	max.f32 	%f44, %f43, %f42;
	mov.b32 	%r24, %f44;
	shfl.sync.bfly.b32	%r25|%p11, %r24, 2, 31, -1;
	mov.b32 	%f45, %r25;
	max.f32 	%f46, %f44, %f45;
	mov.b32 	%r26, %f46;
	shfl.sync.bfly.b32	%r27|%p12, %r26, 1, 31, -1;
	mov.b32 	%f47, %r27;
	max.f32 	%f48, %f46, %f47;
	sub.f32 	%f49, %f41, %f48;
	fma.rn.f32 	%f50, %f49, 0f3BBB989D, 0f3F000000;
	cvt.sat.f32.f32 	%f51, %f50;
	mov.f32 	%f52, 0f4B400001;
	mov.f32 	%f53, 0f437C0000;
	fma.rm.f32 	%f54, %f51, %f53, %f52;
	add.f32 	%f55, %f54, 0fCB40007F;
	neg.f32 	%f56, %f55;
	fma.rn.f32 	%f57, %f49, 0f3FB8AA3B, %f56;
	fma.rn.f32 	%f58, %f49, 0f32A57060, %f57;
	mov.b32 	%r28, %f54;
	shl.b32 	%r29, %r28, 23;
	mov.b32 	%f59, %r29;
	ex2.approx.ftz.f32 	%f60, %f58;
	mul.f32 	%f61, %f60, %f59;
	add.f32 	%f62, %f61, 0f00000000;
	sub.f32 	%f63, %f42, %f48;
	fma.rn.f32 	%f64, %f63, 0f3BBB989D, 0f3F000000;
	cvt.sat.f32.f32 	%f65, %f64;
	fma.rm.f32 	%f66, %f65, %f53, %f52;
	add.f32 	%f67, %f66, 0fCB40007F;
	neg.f32 	%f68, %f67;
	fma.rn.f32 	%f69, %f63, 0f3FB8AA3B, %f68;
	fma.rn.f32 	%f70, %f63, 0f32A57060, %f69;
	mov.b32 	%r30, %f66;
	shl.b32 	%r31, %r30, 23;
	mov.b32 	%f71, %r31;
	ex2.approx.ftz.f32 	%f72, %f70;
	mul.f32 	%f73, %f72, %f71;
	add.f32 	%f74, %f62, %f73;
	mov.b32 	%r32, %f74;
	shfl.sync.bfly.b32	%r33|%p13, %r32, 2, 31, -1;
	mov.b32 	%f75, %r33;
	add.f32 	%f76, %f74, %f75;
	mov.b32 	%r34, %f76;
	shfl.sync.bfly.b32	%r35|%p14, %r34, 1, 31, -1;
	mov.b32 	%f77, %r35;
	add.f32 	%f78, %f76, %f77;
	div.rn.f32 	%f79, %f61, %f78;
	div.rn.f32 	%f80, %f73, %f78;
	mad.lo.s64 	%rd42, %rd54, %rd4, %rd7;
	shl.b64 	%rd43, %rd42, 2;
	add.s64 	%rd44, %rd3, %rd43;
	st.global.f32 	[%rd44], %f79;
	st.global.f32 	[%rd44+4], %f80;
	add.s64 	%rd45, %rd54, %rd5;
	mad.lo.s64 	%rd46, %rd45, %rd2, %rd7;
	shl.b64 	%rd47, %rd46, 2;
	add.s64 	%rd48, %rd1, %rd47;
	ld.global.f32 	%f81, [%rd48];
	ld.global.f32 	%f82, [%rd48+4];
	max.f32 	%f83, %f81, 0fFF800000;
	max.f32 	%f84, %f83, %f82;
	mov.b32 	%r36, %f84;
	shfl.sync.bfly.b32	%r37|%p15, %r36, 2, 31, -1;
	mov.b32 	%f85, %r37;
	max.f32 	%f86, %f84, %f85;
	mov.b32 	%r38, %f86;
	shfl.sync.bfly.b32	%r39|%p16, %r38, 1, 31, -1;
	mov.b32 	%f87, %r39;
	max.f32 	%f88, %f86, %f87;
	sub.f32 	%f89, %f81, %f88;
	fma.rn.f32 	%f90, %f89, 0f3BBB989D, 0f3F000000;
	cvt.sat.f32.f32 	%f91, %f90;
	fma.rm.f32 	%f92, %f91, %f53, %f52;
	add.f32 	%f93, %f92, 0fCB40007F;
	neg.f32 	%f94, %f93;
	fma.rn.f32 	%f95, %f89, 0f3FB8AA3B, %f94;
	fma.rn.f32 	%f96, %f89, 0f32A57060, %f95;
	mov.b32 	%r40, %f92;
	shl.b32 	%r41, %r40, 23;
	mov.b32 	%f97, %r41;
	ex2.approx.ftz.f32 	%f98, %f96;
	mul.f32 	%f99, %f98, %f97;
	add.f32 	%f100, %f99, 0f00000000;
	sub.f32 	%f101, %f82, %f88;
	fma.rn.f32 	%f102, %f101, 0f3BBB989D, 0f3F000000;
	cvt.sat.f32.f32 	%f103, %f102;
	fma.rm.f32 	%f104, %f103, %f53, %f52;
	add.f32 	%f105, %f104, 0fCB40007F;
	neg.f32 	%f106, %f105;
	fma.rn.f32 	%f107, %f101, 0f3FB8AA3B, %f106;
	fma.rn.f32 	%f108, %f101, 0f32A57060, %f107;
	mov.b32 	%r42, %f104;
	shl.b32 	%r43, %r42, 23;
	mov.b32 	%f109, %r43;
	ex2.approx.ftz.f32 	%f110, %f108;
	mul.f32 	%f111, %f110, %f109;
	add.f32 	%f112, %f100, %f111;
	mov.b32 	%r44, %f112;
	shfl.sync.bfly.b32	%r45|%p17, %r44, 2, 31, -1;
	mov.b32 	%f113, %r45;
	add.f32 	%f114, %f112, %f113;
	mov.b32 	%r46, %f114;
	shfl.sync.bfly.b32	%r47|%p18, %r46, 1, 31, -1;
	mov.b32 	%f115, %r47;
	add.f32 	%f116, %f114, %f115;
	div.rn.f32 	%f117, %f99, %f116;
	div.rn.f32 	%f118, %f111, %f116;
	mad.lo.s64 	%rd49, %rd45, %rd4, %rd7;
	shl.b64 	%rd50, %rd49, 2;
	add.s64 	%rd51, %rd3, %rd50;
	st.global.f32 	[%rd51], %f117;
	st.global.f32 	[%rd51+4], %f118;
	add.s64 	%rd54, %rd45, %rd5;
	setp.lt.s64 	%p19, %rd54, %rd18;
	@%p19 bra 	$L__BB11_9;
$L__BB11_10:
	ret;

}
	// .globl	_ZN7oneflow4cuda7softmax15SoftmaxWarpImplI10SimpleLoadIffE11SimpleStoreIffEfLi2ELi2ELi4ELi1ELb1ELNS1_9AlgorithmE0EEEvT_T0_ll
.visible .entry _ZN7oneflow4cuda7softmax15SoftmaxWarpImplI10SimpleLoadIffE11SimpleStoreIffEfLi2ELi2ELi4ELi1ELb1ELNS1_9AlgorithmE0EEEvT_T0_ll(
	.param .align 8 .b8 _ZN7oneflow4cuda7softmax15SoftmaxWarpImplI10SimpleLoadIffE11SimpleStoreIffEfLi2ELi2ELi4ELi1ELb1ELNS1_9AlgorithmE0EEEvT_T0_ll_param_0[16],
	.param .align 8 .b8 _ZN7oneflow4cuda7softmax15SoftmaxWarpImplI10SimpleLoadIffE11SimpleStoreIffEfLi2ELi2ELi4ELi1ELb1ELNS1_9AlgorithmE0EEEvT_T0_ll_param_1[16],
	.param .u64 _ZN7oneflow4cuda7softmax15SoftmaxWarpImplI10SimpleLoadIffE11SimpleStoreIffEfLi2ELi2ELi4ELi1ELb1ELNS1_9AlgorithmE0EEEvT_T0_ll_param_2,
	.param .u64 _ZN7oneflow4cuda7softmax15SoftmaxWarpImplI10SimpleLoadIffE11SimpleStoreIffEfLi2ELi2ELi4ELi1ELb1ELNS1_9AlgorithmE0EEEvT_T0_ll_param_3
)
{
	.reg .pred 	%p<26>;
	.reg .b32 	%r<48>;
	.reg .b32 	%f<142>;
	.reg .b64 	%rd<55>;

	ld.param.u64 	%rd2, [_ZN7oneflow4cuda7softmax15SoftmaxWarpImplI10SimpleLoadIffE11SimpleStoreIffEfLi2ELi2ELi4ELi1ELb1ELNS1_9AlgorithmE0EEEvT_T0_ll_param_0+8];
	ld.param.u64 	%rd4, [_ZN7oneflow4cuda7softmax15SoftmaxWarpImplI10SimpleLoadIffE11SimpleStoreIffEfLi2ELi2ELi4ELi1ELb1ELNS1_9AlgorithmE0EEEvT_T0_ll_param_1+8];
	ld.param.u64 	%rd21, [_ZN7oneflow4cuda7softmax15SoftmaxWarpImplI10SimpleLoadIffE11SimpleStoreIffEfLi2ELi2ELi4ELi1ELb1ELNS1_9AlgorithmE0EEEvT_T0_ll_param_1];
	ld.param.u64 	%rd22, [_ZN7oneflow4cuda7softmax15SoftmaxWarpImplI10SimpleLoadIffE11SimpleStoreIffEfLi2ELi2ELi4ELi1ELb1ELNS1_9AlgorithmE0EEEvT_T0_ll_param_0];
	ld.param.u64 	%rd19, [_ZN7oneflow4cuda7softmax15SoftmaxWarpImplI10SimpleLoadIffE11SimpleStoreIffEfLi2ELi2ELi4ELi1ELb1ELNS1_9AlgorithmE0EEEvT_T0_ll_param_2];
	ld.param.u64 	%rd20, [_ZN7oneflow4cuda7softmax15SoftmaxWarpImplI10SimpleLoadIffE11SimpleStoreIffEfLi2ELi2ELi4ELi1ELb1ELNS1_9AlgorithmE0EEEvT_T0_ll_param_3];
	cvta.to.global.u64 	%rd1, %rd22;
	cvta.to.global.u64 	%rd3, %rd21;
	setp.lt.s64 	%p1, %rd20, 9;
	@%p1 bra 	$L__BB12_2;
	mov.u64 	%rd23, $str;
	cvta.global.u64 	%rd24, %rd23;
	mov.u64 	%rd25, $str$1;
	cvta.global.u64 	%rd26, %rd25;
	mov.u64 	%rd27, __unnamed_12;
	cvta.global.u64 	%rd28, %rd27;
	{ // callseq 11, 0
	.param .b64 param0;
	st.param.b64 	[param0], %rd24;
	.param .b64 param1;
	st.param.b64 	[param1], %rd26;
	.param .b32 param2;
	st.param.b32 	[param2], 228;
	.param .b64 param3;
	st.param.b64 	[param3], %rd28;
	.param .b64 param4;
	st.param.b64 	[param4], 1;
	call.uni 
	__assertfail, 
	(
	param0, 
	param1, 
	param2, 
	param3, 
	param4
	);
	} // callseq 11
$L__BB12_2:
	mov.u32 	%r1, %ctaid.x;
	mov.u32 	%r2, %ntid.y;
	mov.u32 	%r3, %tid.y;
	mad.lo.s32 	%r4, %r1, %r2, %r3;
	mov.u32 	%r5, %nctaid.x;
	mul.lo.s32 	%r6, %r5, %r2;
	cvt.s64.s32 	%rd5, %r6;
	cvt.s64.s32 	%rd6, %r4;
	setp.le.s64 	%p2, %rd19, %rd6;
	@%p2 bra 	$L__BB12_21;
	mov.u32 	%r7, %tid.x;
	shl.b32 	%r8, %r7, 1;
	cvt.u64.u32 	%rd7, %r8;
	add.s64 	%rd8, %rd5, %rd6;
	max.s64 	%rd29, %rd19, %rd8;
	setp.lt.s64 	%p3, %rd8, %rd19;
	selp.u64 	%rd9, 1, 0, %p3;
	add.s64 	%rd30, %rd8, %rd9;
	sub.s64 	%rd10, %rd29, %rd30;
	or.b64  	%rd31, %rd10, %rd5;
	and.b64  	%rd32, %rd31, -4294967296;
	setp.ne.s64 	%p4, %rd32, 0;
	@%p4 bra 	$L__BB12_5;
	cvt.u32.u64 	%r9, %rd5;
	cvt.u32.u64 	%r10, %rd10;
	div.u32 	%r11, %r10, %r9;
	cvt.u64.u32 	%rd52, %r11;
	bra.uni 	$L__BB12_6;
$L__BB12_5:
	div.u64 	%rd52, %rd10, %rd5;
$L__BB12_6:
	add.s64 	%rd14, %rd52, %rd9;
	and.b64  	%rd33, %rd14, 1;
	setp.eq.b64 	%p5, %rd33, 1;
	mov.u64 	%rd54, %rd6;
	@%p5 bra 	$L__BB12_11;
	setp.le.s64 	%p6, %rd20, %rd7;
	mov.f32 	%f133, 0fFF800000;
	mov.f32 	%f134, %f133;
	mov.f32 	%f135, %f133;
	@%p6 bra 	$L__BB12_9;
	mad.lo.s64 	%rd34, %rd2, %rd6, %rd7;
	shl.b64 	%rd35, %rd34, 2;
	add.s64 	%rd36, %rd1, %rd35;
	ld.global.f32 	%f134, [%rd36];
	ld.global.f32 	%f133, [%rd36+4];
	max.f32 	%f26, %f134, 0fFF800000;
	max.f32 	%f135, %f26, %f133;
$L__BB12_9:
	mov.b32 	%r12, %f135;
	shfl.sync.bfly.b32	%r13|%p8, %r12, 2, 31, -1;
	mov.b32 	%f27, %r13;
	max.f32 	%f28, %f135, %f27;
	mov.b32 	%r14, %f28;
	shfl.sync.bfly.b32	%r15|%p9, %r14, 1, 31, -1;
	mov.b32 	%f29, %r15;
	max.f32 	%f30, %f28, %f29;
	sub.f32 	%f31, %f134, %f30;
	fma.rn.f32 	%f32, %f31, 0f3BBB989D, 0f3F000000;
	cvt.sat.f32.f32 	%f33, %f32;
	mov.f32 	%f34, 0f4B400001;
	mov.f32 	%f35, 0f437C0000;
	fma.rm.f32 	%f36, %f33, %f35, %f34;
	add.f32 	%f37, %f36, 0fCB40007F;
	neg.f32 	%f38, %f37;
	fma.rn.f32 	%f39, %f31, 0f3FB8AA3B, %f38;
	fma.rn.f32 	%f40, %f31, 0f32A57060, %f39;
	mov.b32 	%r16, %f36;
	shl.b32 	%r17, %r16, 23;
	mov.b32 	%f41, %r17;
	ex2.approx.ftz.f32 	%f42, %f40;
	mul.f32 	%f43, %f42, %f41;
	add.f32 	%f44, %f43, 0f00000000;
	sub.f32 	%f45, %f133, %f30;
	fma.rn.f32 	%f46, %f45, 0f3BBB989D, 0f3F000000;
	cvt.sat.f32.f32 	%f47, %f46;
	fma.rm.f32 	%f48, %f47, %f35, %f34;
	add.f32 	%f49, %f48, 0fCB40007F;
	neg.f32 	%f50, %f49;
	fma.rn.f32 	%f51, %f45, 0f3FB8AA3B, %f50;
	fma.rn.f32 	%f52, %f45, 0f32A57060, %f51;
	mov.b32 	%r18, %f48;
	shl.b32 	%r19, %r18, 23;
	mov.b32 	%f53, %r19;
	ex2.approx.ftz.f32 	%f54, %f52;
	mul.f32 	%f55, %f54, %f53;
	add.f32 	%f56, %f44, %f55;
	mov.b32 	%r20, %f56;
	shfl.sync.bfly.b32	%r21|%p10, %r20, 2, 31, -1;
	mov.b32 	%f57, %r21;
	add.f32 	%f58, %f56, %f57;
	mov.b32 	%r22, %f58;
	shfl.sync.bfly.b32	%r23|%p11, %r22, 1, 31, -1;
	mov.b32 	%f59, %r23;
	add.f32 	%f60, %f58, %f59;
	div.rn.f32 	%f7, %f43, %f60;
	div.rn.f32 	%f8, %f55, %f60;
	mov.u64 	%rd54, %rd8;
	@%p6 bra 	$L__BB12_11;
	mad.lo.s64 	%rd37, %rd4, %rd6, %rd7;
	shl.b64 	%rd38, %rd37, 2;
	add.s64 	%rd39, %rd3, %rd38;
	st.global.f32 	[%rd39], %f7;
	st.global.f32 	[%rd39+4], %f8;
$L__BB12_11:
	setp.eq.s64 	%p12, %rd14, 0;
	@%p12 bra 	$L__BB12_21;
$L__BB12_12:
	setp.le.s64 	%p13, %rd20, %rd7;
	mov.f32 	%f136, 0fFF800000;
	mov.f32 	%f137, %f136;
	mov.f32 	%f138, %f136;
	@%p13 bra 	$L__BB12_14;
	mad.lo.s64 	%rd40, %rd54, %rd2, %rd7;
	shl.b64 	%rd41, %rd40, 2;
	add.s64 	%rd42, %rd1, %rd41;
	ld.global.f32 	%f137, [%rd42];
	ld.global.f32 	%f136, [%rd42+4];
	max.f32 	%f62, %f137, 0fFF800000;
	max.f32 	%f138, %f62, %f136;
$L__BB12_14:
	setp.le.s64 	%p14, %rd20, %rd7;
	mov.b32 	%r24, %f138;
	shfl.sync.bfly.b32	%r25|%p15, %r24, 2, 31, -1;
	mov.b32 	%f63, %r25;
	max.f32 	%f64, %f138, %f63;
	mov.b32 	%r26, %f64;
	shfl.sync.bfly.b32	%r27|%p16, %r26, 1, 31, -1;
	mov.b32 	%f65, %r27;
	max.f32 	%f66, %f64, %f65;
	sub.f32 	%f67, %f137, %f66;
	fma.rn.f32 	%f68, %f67, 0f3BBB989D, 0f3F000000;
	cvt.sat.f32.f32 	%f69, %f68;
	mov.f32 	%f70, 0f4B400001;
	mov.f32 	%f71, 0f437C0000;
	fma.rm.f32 	%f72, %f69, %f71, %f70;
	add.f32 	%f73, %f72, 0fCB40007F;
	neg.f32 	%f74, %f73;
	fma.rn.f32 	%f75, %f67, 0f3FB8AA3B, %f74;
	fma.rn.f32 	%f76, %f67, 0f32A57060, %f75;
	mov.b32 	%r28, %f72;
	shl.b32 	%r29, %r28, 23;
	mov.b32 	%f77, %r29;
	ex2.approx.ftz.f32 	%f78, %f76;
	mul.f32 	%f79, %f78, %f77;
	add.f32 	%f80, %f79, 0f00000000;
	sub.f32 	%f81, %f136, %f66;
	fma.rn.f32 	%f82, %f81, 0f3BBB989D, 0f3F000000;
	cvt.sat.f32.f32 	%f83, %f82;
	fma.rm.f32 	%f84, %f83, %f71, %f70;
	add.f32 	%f85, %f84, 0fCB40007F;
	neg.f32 	%f86, %f85;
	fma.rn.f32 	%f87, %f81, 0f3FB8AA3B, %f86;
	fma.rn.f32 	%f88, %f81, 0f32A57060, %f87;
	mov.b32 	%r30, %f84;
	shl.b32 	%r31, %r30, 23;
	mov.b32 	%f89, %r31;
	ex2.approx.ftz.f32 	%f90, %f88;
	mul.f32 	%f91, %f90, %f89;
	add.f32 	%f92, %f80, %f91;
	mov.b32 	%r32, %f92;
	shfl.sync.bfly.b32	%r33|%p17, %r32, 2, 31, -1;
	mov.b32 	%f93, %r33;
	add.f32 	%f94, %f92, %f93;
	mov.b32 	%r34, %f94;
	shfl.sync.bfly.b32	%r35|%p18, %r34, 1, 31, -1;
	mov.b32 	%f95, %r35;
	add.f32 	%f96, %f94, %f95;
	div.rn.f32 	%f15, %f79, %f96;
	div.rn.f32 	%f16, %f91, %f96;
	@%p14 bra 	$L__BB12_16;
	mad.lo.s64 	%rd43, %rd54, %rd4, %rd7;
	shl.b64 	%rd44, %rd43, 2;
	add.s64 	%rd45, %rd3, %rd44;
	st.global.f32 	[%rd45], %f15;
	st.global.f32 	[%rd45+4], %f16;
$L__BB12_16:
	setp.le.s64 	%p19, %rd20, %rd7;
	add.s64 	%rd17, %rd54, %rd5;
	mov.f32 	%f139, 0fFF800000;
	mov.f32 	%f140, %f139;
	mov.f32 	%f141, %f139;
	@%p19 bra 	$L__BB12_18;
	mad.lo.s64 	%rd46, %rd17, %rd2, %rd7;
	shl.b64 	%rd47, %rd46, 2;
	add.s64 	%rd48, %rd1, %rd47;
	ld.global.f32 	%f140, [%rd48];
	ld.global.f32 	%f139, [%rd48+4];
	max.f32 	%f98, %f140, 0fFF800000;
	max.f32 	%f141, %f98, %f139;
$L__BB12_18:
	setp.le.s64 	%p20, %rd20, %rd7;
	mov.b32 	%r36, %f141;
	shfl.sync.bfly.b32	%r37|%p21, %r36, 2, 31, -1;
	mov.b32 	%f99, %r37;
	max.f32 	%f100, %f141, %f99;
	mov.b32 	%r38, %f100;
	shfl.sync.bfly.b32	%r39|%p22, %r38, 1, 31, -1;
	mov.b32 	%f101, %r39;
	max.f32 	%f102, %f100, %f101;
	sub.f32 	%f103, %f140, %f102;
	fma.rn.f32 	%f104, %f103, 0f3BBB989D, 0f3F000000;
	cvt.sat.f32.f32 	%f105, %f104;
	mov.f32 	%f106, 0f4B400001;
	mov.f32 	%f107, 0f437C0000;
	fma.rm.f32 	%f108, %f105, %f107, %f106;
	add.f32 	%f109, %f108, 0fCB40007F;
	neg.f32 	%f110, %f109;
	fma.rn.f32 	%f111, %f103, 0f3FB8AA3B, %f110;
	fma.rn.f32 	%f112, %f103, 0f32A57060, %f111;
	mov.b32 	%r40, %f108;
	shl.b32 	%r41, %r40, 23;
	mov.b32 	%f113, %r41;
	ex2.approx.ftz.f32 	%f114, %f112;
	mul.f32 	%f115, %f114, %f113;
	add.f32 	%f116, %f115, 0f00000000;
	sub.f32 	%f117, %f139, %f102;
	fma.rn.f32 	%f118, %f117, 0f3BBB989D, 0f3F000000;
	cvt.sat.f32.f32 	%f119, %f118;
	fma.rm.f32 	%f120, %f119, %f107, %f106;
	add.f32 	%f121, %f120, 0fCB40007F;
	neg.f32 	%f122, %f121;
	fma.rn.f32 	%f123, %f117, 0f3FB8AA3B, %f122;
	fma.rn.f32 	%f124, %f117, 0f32A57060, %f123;
	mov.b32 	%r42, %f120;
	shl.b32 	%r43, %r42, 23;
	mov.b32 	%f125, %r43;
	ex2.approx.ftz.f32 	%f126, %f124;
	mul.f32 	%f127, %f126, %f125;
	add.f32 	%f128, %f116, %f127;
	mov.b32 	%r44, %f128;
	shfl.sync.bfly.b32	%r45|%p23, %r44, 2, 31, -1;
	mov.b32 	%f129, %r45;
	add.f32 	%f130, %f128, %f129;
	mov.b32 	%r46, %f130;
	shfl.sync.bfly.b32	%r47|%p24, %r46, 1, 31, -1;
	mov.b32 	%f131, %r47;
	add.f32 	%f132, %f130, %f131;
	div.rn.f32 	%f23, %f115, %f132;
	div.rn.f32 	%f24, %f127, %f132;
	@%p20 bra 	$L__BB12_20;
	mad.lo.s64 	%rd49, %rd17, %rd4, %rd7;
	shl.b64 	%rd50, %rd49, 2;
	add.s64 	%rd51, %rd3, %rd50;
	st.global.f32 	[%rd51], %f23;
	st.global.f32 	[%rd51+4], %f24;
$L__BB12_20:
	add.s64 	%rd54, %rd17, %rd5;
	setp.lt.s64 	%p25, %rd54, %rd19;
	@%p25 bra 	$L__BB12_12;
$L__BB12_21:
	ret;

}
	// .globl	_ZN7oneflow4cuda7softmax15SoftmaxWarpImplI10SimpleLoadIffE11SimpleStoreIffEfLi2ELi2ELi8ELi2ELb0ELNS1_9AlgorithmE0EEEvT_T0_ll
.visible .entry _ZN7oneflow4cuda7softmax15SoftmaxWarpImplI10SimpleLoadIffE11SimpleStoreIffEfLi2ELi2ELi8ELi2ELb0ELNS1_9AlgorithmE0EEEvT_T0_ll(
	.param .align 8 .b8 _ZN7oneflow4cuda7softmax15SoftmaxWarpImplI10SimpleLoadIffE11SimpleStoreIffEfLi2ELi2ELi8ELi2ELb0ELNS1_9AlgorithmE0EEEvT_T0_ll_param_0[16],
	.param .align 8 .b8 _ZN7oneflow4cuda7softmax15SoftmaxWarpImplI10SimpleLoadIffE11SimpleStoreIffEfLi2ELi2ELi8ELi2ELb0ELNS1_9AlgorithmE0EEEvT_T0_ll_param_1[16],
	.param .u64 _ZN7oneflow4cuda7softmax15SoftmaxWarpImplI10SimpleLoadIffE11SimpleStoreIffEfLi2ELi2ELi8ELi2ELb0ELNS1_9AlgorithmE0EEEvT_T0_ll_param_2,
	.param .u64 _ZN7oneflow4cuda7softmax15SoftmaxWarpImplI10SimpleLoadIffE11SimpleStoreIffEfLi2ELi2ELi8ELi2ELb0ELNS1_9AlgorithmE0EEEvT_T0_ll_param_3
)
{
	.reg .pred 	%p<16>;
	.reg .b32 	%r<43>;
	.reg .b32 	%f<87>;
	.reg .b64 	%rd<31>;

	ld.param.u64 	%rd1, [_ZN7oneflow4cuda7softmax15SoftmaxWarpImplI10SimpleLoadIffE11SimpleStoreIffEfLi2ELi2ELi8ELi2ELb0ELNS1_9AlgorithmE0EEEvT_T0_ll_param_0];
	ld.param.u64 	%rd2, [_ZN7oneflow4cuda7softmax15SoftmaxWarpImplI10SimpleLoadIffE11SimpleStoreIffEfLi2ELi2ELi8ELi2ELb0ELNS1_9AlgorithmE0EEEvT_T0_ll_param_0+8];
	ld.param.u64 	%rd3, [_ZN7oneflow4cuda7softmax15SoftmaxWarpImplI10SimpleLoadIffE11SimpleStoreIffEfLi2ELi2ELi8ELi2ELb0ELNS1_9AlgorithmE0EEEvT_T0_ll_param_1];
	ld.param.u64 	%rd4, [_ZN7oneflow4cuda7softmax15SoftmaxWarpImplI10SimpleLoadIffE11SimpleStoreIffEfLi2ELi2ELi8ELi2ELb0ELNS1_9AlgorithmE0EEEvT_T0_ll_param_1+8];
	ld.param.u64 	%rd12, [_ZN7oneflow4cuda7softmax15SoftmaxWarpImplI10SimpleLoadIffE11SimpleStoreIffEfLi2ELi2ELi8ELi2ELb0ELNS1_9AlgorithmE0EEEvT_T0_ll_param_2];
	ld.param.u64 	%rd13, [_ZN7oneflow4cuda7softmax15SoftmaxWarpImplI10SimpleLoadIffE11SimpleStoreIffEfLi2ELi2ELi8ELi2ELb0ELNS1_9AlgorithmE0EEEvT_T0_ll_param_3];
	setp.lt.s64 	%p1, %rd13, 17;
	@%p1 bra 	$L__BB13_2;
	mov.u64 	%rd14, $str;
	cvta.global.u64 	%rd15, %rd14;
	mov.u64 	%rd16, $str$1;
	cvta.global.u64 	%rd17, %rd16;
	mov.u64 	%rd18, __unnamed_13;
	cvta.global.u64 	%rd19, %rd18;
	{ // callseq 12, 0
	.param .b64 param0;
	st.param.b64 	[param0], %rd15;
	.param .b64 param1;
	st.param.b64 	[param1], %rd17;
	.param .b32 param2;
	st.param.b32 	[param2], 228;
	.param .b64 param3;
	st.param.b64 	[param3], %rd19;
	.param .b64 param4;
	st.param.b64 	[param4], 1;
	call.uni 
	__assertfail, 
	(
	param0, 
	param1, 
	param2, 
	param3, 
	param4
	);
	} // callseq 12
$L__BB13_2:
	mov.u32 	%r2, %ctaid.x;
	mov.u32 	%r3, %ntid.y;
	mov.u32 	%r4, %tid.y;
	mad.lo.s32 	%r5, %r2, %r3, %r4;
	mov.u32 	%r6, %nctaid.x;
	mul.lo.s32 	%r7, %r3, %r6;
	shl.b32 	%r1, %r7, 1;
	shl.b32 	%r8, %r5, 1;
	cvt.s64.s32 	%rd30, %r8;
	setp.le.s64 	%p2, %rd12, %rd30;
	@%p2 bra 	$L__BB13_5;
	mov.u32 	%r9, %tid.x;
	shl.b32 	%r10, %r9, 1;
	cvt.u64.u32 	%rd6, %r10;
	cvta.to.global.u64 	%rd7, %rd3;
	cvta.to.global.u64 	%rd8, %rd1;
	cvt.s64.s32 	%rd9, %r1;
$L__BB13_4:
	mad.lo.s64 	%rd20, %rd30, %rd2, %rd6;
	shl.b64 	%rd21, %rd20, 2;
	add.s64 	%rd22, %rd8, %rd21;
	ld.global.f32 	%f1, [%rd22];
	ld.global.f32 	%f2, [%rd22+4];
	max.f32 	%f3, %f1, 0fFF800000;
	max.f32 	%f4, %f3, %f2;
	shl.b64 	%rd23, %rd2, 2;
	add.s64 	%rd24, %rd22, %rd23;
	ld.global.f32 	%f5, [%rd24];
	ld.global.f32 	%f6, [%rd24+4];
	max.f32 	%f7, %f5, 0fFF800000;
	max.f32 	%f8, %f7, %f6;
	mov.b32 	%r11, %f4;
	shfl.sync.bfly.b32	%r12|%p3, %r11, 4, 31, -1;
	mov.b32 	%f9, %r12;
	max.f32 	%f10, %f4, %f9;
	mov.b32 	%r13, %f10;
	shfl.sync.bfly.b32	%r14|%p4, %r13, 2, 31, -1;
	mov.b32 	%f11, %r14;
	max.f32 	%f12, %f10, %f11;
	mov.b32 	%r15, %f12;
	shfl.sync.bfly.b32	%r16|%p5, %r15, 1, 31, -1;
	mov.b32 	%f13, %r16;
	max.f32 	%f14, %f12, %f13;
	mov.b32 	%r17, %f8;
	shfl.sync.bfly.b32	%r18|%p6, %r17, 4, 31, -1;
	mov.b32 	%f15, %r18;
	max.f32 	%f16, %f8, %f15;
	mov.b32 	%r19, %f16;
	shfl.sync.bfly.b32	%r20|%p7, %r19, 2, 31, -1;
	mov.b32 	%f17, %r20;
	max.f32 	%f18, %f16, %f17;
	mov.b32 	%r21, %f18;
	shfl.sync.bfly.b32	%r22|%p8, %r21, 1, 31, -1;
	mov.b32 	%f19, %r22;
	max.f32 	%f20, %f18, %f19;
	sub.f32 	%f21, %f1, %f14;
	fma.rn.f32 	%f22, %f21, 0f3BBB989D, 0f3F000000;
	cvt.sat.f32.f32 	%f23, %f22;
	mov.f32 	%f24, 0f4B400001;
	mov.f32 	%f25, 0f437C0000;
	fma.rm.f32 	%f26, %f23, %f25, %f24;
	add.f32 	%f27, %f26, 0fCB40007F;
	neg.f32 	%f28, %f27;
	fma.rn.f32 	%f29, %f21, 0f3FB8AA3B, %f28;
	fma.rn.f32 	%f30, %f21, 0f32A57060, %f29;
	mov.b32 	%r23, %f26;
	shl.b32 	%r24, %r23, 23;
	mov.b32 	%f31, %r24;
	ex2.approx.ftz.f32 	%f32, %f30;
	mul.f32 	%f33, %f32, %f31;
	add.f32 	%f34, %f33, 0f00000000;
	sub.f32 	%f35, %f2, %f14;
	fma.rn.f32 	%f36, %f35, 0f3BBB989D, 0f3F000000;
	cvt.sat.f32.f32 	%f37, %f36;
	fma.rm.f32 	%f38, %f37, %f25, %f24;
	add.f32 	%f39, %f38, 0fCB40007F;
	neg.f32 	%f40, %f39;
	fma.rn.f32 	%f41, %f35, 0f3FB8AA3B, %f40;
	fma.rn.f32 	%f42, %f35, 0f32A57060, %f41;
	mov.b32 	%r25, %f38;
	shl.b32 	%r26, %r25, 23;
	mov.b32 	%f43, %r26;
	ex2.approx.ftz.f32 	%f44, %f42;
	mul.f32 	%f45, %f44, %f43;
	add.f32 	%f46, %f34, %f45;
	sub.f32 	%f47, %f5, %f20;
	fma.rn.f32 	%f48, %f47, 0f3BBB989D, 0f3F000000;
	cvt.sat.f32.f32 	%f49, %f48;
	fma.rm.f32 	%f50, %f49, %f25, %f24;
	add.f32 	%f51, %f50, 0fCB40007F;
	neg.f32 	%f52, %f51;
	fma.rn.f32 	%f53, %f47, 0f3FB8AA3B, %f52;
	fma.rn.f32 	%f54, %f47, 0f32A57060, %f53;
	mov.b32 	%r27, %f50;
	shl.b32 	%r28, %r27, 23;
	mov.b32 	%f55, %r28;
	ex2.approx.ftz.f32 	%f56, %f54;
	mul.f32 	%f57, %f56, %f55;
	add.f32 	%f58, %f57, 0f00000000;
	sub.f32 	%f59, %f6, %f20;
	fma.rn.f32 	%f60, %f59, 0f3BBB989D, 0f3F000000;
	cvt.sat.f32.f32 	%f61, %f60;
	fma.rm.f32 	%f62, %f61, %f25, %f24;
	add.f32 	%f63, %f62, 0fCB40007F;
	neg.f32 	%f64, %f63;
	fma.rn.f32 	%f65, %f59, 0f3FB8AA3B, %f64;
	fma.rn.f32 	%f66, %f59, 0f32A57060, %f65;
	mov.b32 	%r29, %f62;
	shl.b32 	%r30, %r29, 23;
	mov.b32 	%f67, %r30;
	ex2.approx.ftz.f32 	%f68, %f66;
	mul.f32 	%f69, %f68, %f67;
	add.f32 	%f70, %f58, %f69;
	mov.b32 	%r31, %f46;
	shfl.sync.bfly.b32	%r32|%p9, %r31, 4, 31, -1;
	mov.b32 	%f71, %r32;
	add.f32 	%f72, %f46, %f71;
	mov.b32 	%r33, %f72;
	shfl.sync.bfly.b32	%r34|%p10, %r33, 2, 31, -1;
	mov.b32 	%f73, %r34;
	add.f32 	%f74, %f72, %f73;
	mov.b32 	%r35, %f74;
	shfl.sync.bfly.b32	%r36|%p11, %r35, 1, 31, -1;
	mov.b32 	%f75, %r36;
	add.f32 	%f76, %f74, %f75;
	mov.b32 	%r37, %f70;
	shfl.sync.bfly.b32	%r38|%p12, %r37, 4, 31, -1;
	mov.b32 	%f77, %r38;
	add.f32 	%f78, %f70, %f77;
	mov.b32 	%r39, %f78;
	shfl.sync.bfly.b32	%r40|%p13, %r39, 2, 31, -1;
	mov.b32 	%f79, %r40;
	add.f32 	%f80, %f78, %f79;
	mov.b32 	%r41, %f80;
	shfl.sync.bfly.b32	%r42|%p14, %r41, 1, 31, -1;
	mov.b32 	%f81, %r42;
	add.f32 	%f82, %f80, %f81;
	div.rn.f32 	%f83, %f33, %f76;
	div.rn.f32 	%f84, %f45, %f76;
	mad.lo.s64 	%rd25, %rd30, %rd4, %rd6;
	shl.b64 	%rd26, %rd25, 2;
	add.s64 	%rd27, %rd7, %rd26;
	st.global.f32 	[%rd27], %f83;
	st.global.f32 	[%rd27+4], %f84;
	div.rn.f32 	%f85, %f57, %f82;
	div.rn.f32 	%f86, %f69, %f82;
	shl.b64 	%rd28, %rd4, 2;
	add.s64 	%rd29, %rd27, %rd28;
	st.global.f32 	[%rd29], %f85;
	st.global.f32 	[%rd29+4], %f86;
	add.s64 	%rd30, %rd30, %rd9;
	setp.lt.s64 	%p15, %rd30, %rd12;
	@%p15 bra 	$L__BB13_4;
$L__BB13_5:
	ret;

}
	// .globl	_ZN7oneflow4cuda7softmax15SoftmaxWarpImplI10SimpleLoadIffE11SimpleStoreIffEfLi2ELi2ELi8ELi2ELb1ELNS1_9AlgorithmE0EEEvT_T0_ll
.visible .entry _ZN7oneflow4cuda7softmax15SoftmaxWarpImplI10SimpleLoadIffE11SimpleStoreIffEfLi2ELi2ELi8ELi2ELb1ELNS1_9AlgorithmE0EEEvT_T0_ll(
	.param .align 8 .b8 _ZN7oneflow4cuda7softmax15SoftmaxWarpImplI10SimpleLoadIffE11SimpleStoreIffEfLi2ELi2ELi8ELi2ELb1ELNS1_9AlgorithmE0EEEvT_T0_ll_param_0[16],
	.param .align 8 .b8 _ZN7oneflow4cuda7softmax15SoftmaxWarpImplI10SimpleLoadIffE11SimpleStoreIffEfLi2ELi2ELi8ELi2ELb1ELNS1_9AlgorithmE0EEEvT_T0_ll_param_1[16],
	.param .u64 _ZN7oneflow4cuda7softmax15SoftmaxWarpImplI10SimpleLoadIffE11SimpleStoreIffEfLi2ELi2ELi8ELi2ELb1ELNS1_9AlgorithmE0EEEvT_T0_ll_param_2,
	.param .u64 _ZN7oneflow4cuda7softmax15SoftmaxWarpImplI10SimpleLoadIffE11SimpleStoreIffEfLi2ELi2ELi8ELi2ELb1ELNS1_9AlgorithmE0EEEvT_T0_ll_param_3
)
{
	.reg .pred 	%p<20>;
	.reg .b32 	%r<43>;
	.reg .b32 	%f<101>;
	.reg .b64 	%rd<35>;

	ld.param.u64 	%rd2, [_ZN7oneflow4cuda7softmax15SoftmaxWarpImplI10SimpleLoadIffE11SimpleStoreIffEfLi2ELi2ELi8ELi2ELb1ELNS1_9AlgorithmE0EEEvT_T0_ll_param_0+8];
	ld.param.u64 	%rd4, [_ZN7oneflow4cuda7softmax15SoftmaxWarpImplI10SimpleLoadIffE11SimpleStoreIffEfLi2ELi2ELi8ELi2ELb1ELNS1_9AlgorithmE0EEEvT_T0_ll_param_1+8];
	ld.param.u64 	%rd12, [_ZN7oneflow4cuda7softmax15SoftmaxWarpImplI10SimpleLoadIffE11SimpleStoreIffEfLi2ELi2ELi8ELi2ELb1ELNS1_9AlgorithmE0EEEvT_T0_ll_param_1];
	ld.param.u64 	%rd13, [_ZN7oneflow4cuda7softmax15SoftmaxWarpImplI10SimpleLoadIffE11SimpleStoreIffEfLi2ELi2ELi8ELi2ELb1ELNS1_9AlgorithmE0EEEvT_T0_ll_param_0];
	ld.param.u64 	%rd10, [_ZN7oneflow4cuda7softmax15SoftmaxWarpImplI10SimpleLoadIffE11SimpleStoreIffEfLi2ELi2ELi8ELi2ELb1ELNS1_9AlgorithmE0EEEvT_T0_ll_param_2];
	ld.param.u64 	%rd11, [_ZN7oneflow4cuda7softmax15SoftmaxWarpImplI10SimpleLoadIffE11SimpleStoreIffEfLi2ELi2ELi8ELi2ELb1ELNS1_9AlgorithmE0EEEvT_T0_ll_param_3];
	cvta.to.global.u64 	%rd1, %rd13;
	cvta.to.global.u64 	%rd3, %rd12;
	setp.lt.s64 	%p1, %rd11, 17;
	@%p1 bra 	$L__BB14_2;
	mov.u64 	%rd14, $str;
	cvta.global.u64 	%rd15, %rd14;
	mov.u64 	%rd16, $str$1;
	cvta.global.u64 	%rd17, %rd16;
	mov.u64 	%rd18, __unnamed_14;
	cvta.global.u64 	%rd19, %rd18;
	{ // callseq 13, 0
	.param .b64 param0;
	st.param.b64 	[param0], %rd15;
	.param .b64 param1;
	st.param.b64 	[param1], %rd17;
	.param .b32 param2;
	st.param.b32 	[param2], 228;
	.param .b64 param3;
	st.param.b64 	[param3], %rd19;
	.param .b64 param4;
	st.param.b64 	[param4], 1;
	call.uni 
	__assertfail, 
	(
	param0, 
	param1, 
	param2, 
	param3, 
	param4
	);
	} // callseq 13
$L__BB14_2:
	mov.u32 	%r2, %ctaid.x;
	mov.u32 	%r3, %ntid.y;
	mov.u32 	%r4, %tid.y;
	mad.lo.s32 	%r5, %r2, %r3, %r4;
	mov.u32 	%r6, %nctaid.x;
	mul.lo.s32 	%r7, %r3, %r6;
	shl.b32 	%r1, %r7, 1;
	shl.b32 	%r8, %r5, 1;
	cvt.s64.s32 	%rd34, %r8;
	setp.le.s64 	%p2, %rd10, %rd34;
	@%p2 bra 	$L__BB14_13;
	mov.u32 	%r9, %tid.x;
	shl.b32 	%r10, %r9, 1;
	cvt.u64.u32 	%rd6, %r10;
	cvt.s64.s32 	%rd7, %r1;
$L__BB14_4:
	setp.le.s64 	%p3, %rd11, %rd6;
	mov.f32 	%f95, 0fFF800000;
	mov.f32 	%f96, %f95;
	mov.f32 	%f97, %f95;
	@%p3 bra 	$L__BB14_6;
	mad.lo.s64 	%rd20, %rd34, %rd2, %rd6;
	shl.b64 	%rd21, %rd20, 2;
	add.s64 	%rd22, %rd1, %rd21;
	ld.global.f32 	%f96, [%rd22];
	ld.global.f32 	%f97, [%rd22+4];
	max.f32 	%f21, %f96, 0fFF800000;
	max.f32 	%f95, %f21, %f97;
$L__BB14_6:
	setp.le.s64 	%p4, %rd11, %rd6;
	mov.f32 	%f98, 0fFF800000;
	mov.f32 	%f99, %f98;
	mov.f32 	%f100, %f98;
	@%p4 bra 	$L__BB14_8;
	mad.lo.s64 	%rd23, %rd2, %rd34, %rd2;
	add.s64 	%rd24, %rd23, %rd6;
	shl.b64 	%rd25, %rd24, 2;
	add.s64 	%rd26, %rd1, %rd25;
	ld.global.f32 	%f99, [%rd26];
	ld.global.f32 	%f100, [%rd26+4];
	max.f32 	%f23, %f99, 0fFF800000;
	max.f32 	%f98, %f23, %f100;
$L__BB14_8:
	setp.le.s64 	%p5, %rd11, %rd6;
	mov.b32 	%r11, %f95;
	shfl.sync.bfly.b32	%r12|%p6, %r11, 4, 31, -1;
	mov.b32 	%f24, %r12;
	max.f32 	%f25, %f95, %f24;
	mov.b32 	%r13, %f25;
	shfl.sync.bfly.b32	%r14|%p7, %r13, 2, 31, -1;
	mov.b32 	%f26, %r14;
	max.f32 	%f27, %f25, %f26;
	mov.b32 	%r15, %f27;
	shfl.sync.bfly.b32	%r16|%p8, %r15, 1, 31, -1;
	mov.b32 	%f28, %r16;
	max.f32 	%f29, %f27, %f28;
	mov.b32 	%r17, %f98;
	shfl.sync.bfly.b32	%r18|%p9, %r17, 4, 31, -1;
	mov.b32 	%f30, %r18;
	max.f32 	%f31, %f98, %f30;
	mov.b32 	%r19, %f31;
	shfl.sync.bfly.b32	%r20|%p10, %r19, 2, 31, -1;
	mov.b32 	%f32, %r20;
	max.f32 	%f33, %f31, %f32;
	mov.b32 	%r21, %f33;
	shfl.sync.bfly.b32	%r22|%p11, %r21, 1, 31, -1;
	mov.b32 	%f34, %r22;
	max.f32 	%f35, %f33, %f34;
	sub.f32 	%f36, %f96, %f29;
	fma.rn.f32 	%f37, %f36, 0f3BBB989D, 0f3F000000;
	cvt.sat.f32.f32 	%f38, %f37;
	mov.f32 	%f39, 0f4B400001;
	mov.f32 	%f40, 0f437C0000;
	fma.rm.f32 	%f41, %f38, %f40, %f39;
	add.f32 	%f42, %f41, 0fCB40007F;
	neg.f32 	%f43, %f42;
	fma.rn.f32 	%f44, %f36, 0f3FB8AA3B, %f43;
	fma.rn.f32 	%f45, %f36, 0f32A57060, %f44;
	mov.b32 	%r23, %f41;
	shl.b32 	%r24, %r23, 23;
	mov.b32 	%f46, %r24;
	ex2.approx.ftz.f32 	%f47, %f45;
	mul.f32 	%f48, %f47, %f46;
	add.f32 	%f49, %f48, 0f00000000;
	sub.f32 	%f50, %f97, %f29;
	fma.rn.f32 	%f51, %f50, 0f3BBB989D, 0f3F000000;
	cvt.sat.f32.f32 	%f52, %f51;
	fma.rm.f32 	%f53, %f52, %f40, %f39;
	add.f32 	%f54, %f53, 0fCB40007F;
	neg.f32 	%f55, %f54;
	fma.rn.f32 	%f56, %f50, 0f3FB8AA3B, %f55;
	fma.rn.f32 	%f57, %f50, 0f32A57060, %f56;
	mov.b32 	%r25, %f53;
	shl.b32 	%r26, %r25, 23;
	mov.b32 	%f58, %r26;
	ex2.approx.ftz.f32 	%f59, %f57;
	mul.f32 	%f60, %f59, %f58;
	add.f32 	%f61, %f49, %f60;
	sub.f32 	%f62, %f99, %f35;
	fma.rn.f32 	%f63, %f62, 0f3BBB989D, 0f3F000000;
	cvt.sat.f32.f32 	%f64, %f63;
	fma.rm.f32 	%f65, %f64, %f40, %f39;
	add.f32 	%f66, %f65, 0fCB40007F;
	neg.f32 	%f67, %f66;
	fma.rn.f32 	%f68, %f62, 0f3FB8AA3B, %f67;
	fma.rn.f32 	%f69, %f62, 0f32A57060, %f68;
	mov.b32 	%r27, %f65;
	shl.b32 	%r28, %r27, 23;
	mov.b32 	%f70, %r28;
	ex2.approx.ftz.f32 	%f71, %f69;
	mul.f32 	%f13, %f71, %f70;
	add.f32 	%f72, %f13, 0f00000000;
	sub.f32 	%f73, %f100, %f35;
	fma.rn.f32 	%f74, %f73, 0f3BBB989D, 0f3F000000;
	cvt.sat.f32.f32 	%f75, %f74;
	fma.rm.f32 	%f76, %f75, %f40, %f39;
	add.f32 	%f77, %f76, 0fCB40007F;
	neg.f32 	%f78, %f77;
	fma.rn.f32 	%f79, %f73, 0f3FB8AA3B, %f78;
	fma.rn.f32 	%f80, %f73, 0f32A57060, %f79;
	mov.b32 	%r29, %f76;
	shl.b32 	%r30, %r29, 23;
	mov.b32 	%f81, %r30;
	ex2.approx.ftz.f32 	%f82, %f80;
	mul.f32 	%f14, %f82, %f81;
	add.f32 	%f83, %f72, %f14;
	mov.b32 	%r31, %f61;
	shfl.sync.bfly.b32	%r32|%p12, %r31, 4, 31, -1;
	mov.b32 	%f84, %r32;
	add.f32 	%f85, %f61, %f84;
	mov.b32 	%r33, %f85;
	shfl.sync.bfly.b32	%r34|%p13, %r33, 2, 31, -1;
	mov.b32 	%f86, %r34;
	add.f32 	%f87, %f85, %f86;
	mov.b32 	%r35, %f87;
	shfl.sync.bfly.b32	%r36|%p14, %r35, 1, 31, -1;
	mov.b32 	%f88, %r36;
	add.f32 	%f89, %f87, %f88;
	mov.b32 	%r37, %f83;
	shfl.sync.bfly.b32	%r38|%p15, %r37, 4, 31, -1;
	mov.b32 	%f90, %r38;
	add.f32 	%f91, %f83, %f90;
	mov.b32 	%r39, %f91;
	shfl.sync.bfly.b32	%r40|%p16, %r39, 2, 31, -1;
	mov.b32 	%f92, %r40;
	add.f32 	%f93, %f91, %f92;
	mov.b32 	%r41, %f93;
	shfl.sync.bfly.b32	%r42|%p17, %r41, 1, 31, -1;
	mov.b32 	%f94, %r42;
	add.f32 	%f15, %f93, %f94;
	div.rn.f32 	%f16, %f48, %f89;
	div.rn.f32 	%f17, %f60, %f89;
	@%p5 bra 	$L__BB14_10;
	mad.lo.s64 	%rd27, %rd34, %rd4, %rd6;
	shl.b64 	%rd28, %rd27, 2;
	add.s64 	%rd29, %rd3, %rd28;
	st.global.f32 	[%rd29], %f16;
	st.global.f32 	[%rd29+4], %f17;
$L__BB14_10:
	setp.le.s64 	%p18, %rd11, %rd6;
	div.rn.f32 	%f18, %f13, %f15;
	div.rn.f32 	%f19, %f14, %f15;
	@%p18 bra 	$L__BB14_12;
	mad.lo.s64 	%rd30, %rd4, %rd34, %rd4;
	add.s64 	%rd31, %rd30, %rd6;
	shl.b64 	%rd32, %rd31, 2;
	add.s64 	%rd33, %rd3, %rd32;
	st.global.f32 	[%rd33], %f18;
	st.global.f32 	[%rd33+4], %f19;
$L__BB14_12:
	add.s64 	%rd34, %rd34, %rd7;
	setp.lt.s64 	%p19, %rd34, %rd10;
	@%p19 bra 	$L__BB14_4;
$L__BB14_13:
	ret;

}
	// .globl	_ZN7oneflow4cuda7softmax15SoftmaxWarpImplI10SimpleLoadIffE11SimpleStoreIffEfLi2ELi2ELi8ELi1ELb0ELNS1_9AlgorithmE0EEEvT_T0_ll
.visible .entry _ZN7oneflow4cuda7softmax15SoftmaxWarpImplI10SimpleLoadIffE11SimpleStoreIffEfLi2ELi2ELi8ELi1ELb0ELNS1_9AlgorithmE0EEEvT_T0_ll(
	.param .align 8 .b8 _ZN7oneflow4cuda7softmax15SoftmaxWarpImplI10SimpleLoadIffE11SimpleStoreIffEfLi2ELi2ELi8ELi1ELb0ELNS1_9AlgorithmE0EEEvT_T0_ll_param_0[16],
	.param .align 8 .b8 _ZN7oneflow4cuda7softmax15SoftmaxWarpImplI10SimpleLoadIffE11SimpleStoreIffEfLi2ELi2ELi8ELi1ELb0ELNS1_9AlgorithmE0EEEvT_T0_ll_param_1[16],
	.param .u64 _ZN7oneflow4cuda7softmax15SoftmaxWarpImplI10SimpleLoadIffE11SimpleStoreIffEfLi2ELi2ELi8ELi1ELb0ELNS1_9AlgorithmE0EEEvT_T0_ll_param_2,
	.param .u64 _ZN7oneflow4cuda7softmax15SoftmaxWarpImplI10SimpleLoadIffE11SimpleStoreIffEfLi2ELi2ELi8ELi1ELb0ELNS1_9AlgorithmE0EEEvT_T0_ll_param_3
)
{
	.reg .pred 	%p<26>;
	.reg .b32 	%r<60>;
	.reg .b32 	%f<131>;
	.reg .b64 	%rd<55>;

	ld.param.u64 	%rd2, [_ZN7oneflow4cuda7softmax15SoftmaxWarpImplI10SimpleLoadIffE11SimpleStoreIffEfLi2ELi2ELi8ELi1ELb0ELNS1_9AlgorithmE0EEEvT_T0_ll_param_0+8];
	ld.param.u64 	%rd4, [_ZN7oneflow4cuda7softmax15SoftmaxWarpImplI10SimpleLoadIffE11SimpleStoreIffEfLi2ELi2ELi8ELi1ELb0ELNS1_9AlgorithmE0EEEvT_T0_ll_param_1+8];
	ld.param.u64 	%rd19, [_ZN7oneflow4cuda7softmax15SoftmaxWarpImplI10SimpleLoadIffE11SimpleStoreIffEfLi2ELi2ELi8ELi1ELb0ELNS1_9AlgorithmE0EEEvT_T0_ll_param_1];
	ld.param.u64 	%rd20, [_ZN7oneflow4cuda7softmax15SoftmaxWarpImplI10SimpleLoadIffE11SimpleStoreIffEfLi2ELi2ELi8ELi1ELb0ELNS1_9AlgorithmE0EEEvT_T0_ll_param_0];
	ld.param.u64 	%rd18, [_ZN7oneflow4cuda7softmax15SoftmaxWarpImplI10SimpleLoadIffE11SimpleStoreIffEfLi2ELi2ELi8ELi1ELb0ELNS1_9AlgorithmE0EEEvT_T0_ll_param_2];
	ld.param.u64 	%rd21, [_ZN7oneflow4cuda7softmax15SoftmaxWarpImplI10SimpleLoadIffE11SimpleStoreIffEfLi2ELi2ELi8ELi1ELb0ELNS1_9AlgorithmE0EEEvT_T0_ll_param_3];
	cvta.to.global.u64 	%rd1, %rd20;
	cvta.to.global.u64 	%rd3, %rd19;
	setp.lt.s64 	%p1, %rd21, 17;
	@%p1 bra 	$L__BB15_2;
	mov.u64 	%rd22, $str;
	cvta.global.u64 	%rd23, %rd22;
	mov.u64 	%rd24, $str$1;
	cvta.global.u64 	%rd25, %rd24;
	mov.u64 	%rd26, __unnamed_15;
	cvta.global.u64 	%rd27, %rd26;
	{ // callseq 14, 0
	.param .b64 param0;
	st.param.b64 	[param0], %rd23;
	.param .b64 param1;
	st.param.b64 	[param1], %rd25;
	.param .b32 param2;
	st.param.b32 	[param2], 228;
	.param .b64 param3;
	st.param.b64 	[param3], %rd27;
	.param .b64 param4;
	st.param.b64 	[param4], 1;
	call.uni 
	__assertfail, 
	(
	param0, 
	param1, 
	param2, 
	param3, 
	param4
	);
	} // callseq 14
$L__BB15_2:
	mov.u32 	%r1, %ctaid.x;
	mov.u32 	%r2, %ntid.y;
	mov.u32 	%r3, %tid.y;
	mad.lo.s32 	%r4, %r1, %r2, %r3;
	mov.u32 	%r5, %nctaid.x;
	mul.lo.s32 	%r6, %r5, %r2;
	cvt.s64.s32 	%rd5, %r6;
	cvt.s64.s32 	%rd54, %r4;
	setp.le.s64 	%p2, %rd18, %rd54;
	@%p2 bra 	$L__BB15_10;
	mov.u32 	%r7, %tid.x;
	shl.b32 	%r8, %r7, 1;
	cvt.u64.u32 	%rd7, %r8;
	add.s64 	%rd8, %rd5, %rd54;
	max.s64 	%rd28, %rd18, %rd8;
	setp.lt.s64 	%p3, %rd8, %rd18;
	selp.u64 	%rd9, 1, 0, %p3;
	add.s64 	%rd29, %rd8, %rd9;
	sub.s64 	%rd10, %rd28, %rd29;
	or.b64  	%rd30, %rd10, %rd5;
	and.b64  	%rd31, %rd30, -4294967296;
	setp.ne.s64 	%p4, %rd31, 0;
	@%p4 bra 	$L__BB15_5;
	cvt.u32.u64 	%r9, %rd5;
	cvt.u32.u64 	%r10, %rd10;
	div.u32 	%r11, %r10, %r9;
	cvt.u64.u32 	%rd52, %r11;
	bra.uni 	$L__BB15_6;
$L__BB15_5:
	div.u64 	%rd52, %rd10, %rd5;
$L__BB15_6:
	add.s64 	%rd14, %rd52, %rd9;
	and.b64  	%rd32, %rd14, 1;
	setp.eq.b64 	%p5, %rd32, 1;
	@%p5 bra 	$L__BB15_8;
	mad.lo.s64 	%rd33, %rd2, %rd54, %rd7;
	shl.b64 	%rd34, %rd33, 2;
	add.s64 	%rd35, %rd1, %rd34;
	ld.global.f32 	%f1, [%rd35];
	ld.global.f32 	%f2, [%rd35+4];
	max.f32 	%f3, %f1, 0fFF800000;
	max.f32 	%f4, %f3, %f2;
	mov.b32 	%r12, %f4;
	shfl.sync.bfly.b32	%r13|%p6, %r12, 4, 31, -1;
	mov.b32 	%f5, %r13;
	max.f32 	%f6, %f4, %f5;
	mov.b32 	%r14, %f6;
	shfl.sync.bfly.b32	%r15|%p7, %r14, 2, 31, -1;
	mov.b32 	%f7, %r15;
	max.f32 	%f8, %f6, %f7;
	mov.b32 	%r16, %f8;
	shfl.sync.bfly.b32	%r17|%p8, %r16, 1, 31, -1;
	mov.b32 	%f9, %r17;
	max.f32 	%f10, %f8, %f9;
	sub.f32 	%f11, %f1, %f10;
	fma.rn.f32 	%f12, %f11, 0f3BBB989D, 0f3F000000;
	cvt.sat.f32.f32 	%f13, %f12;
	mov.f32 	%f14, 0f4B400001;
	mov.f32 	%f15, 0f437C0000;
	fma.rm.f32 	%f16, %f13, %f15, %f14;
	add.f32 	%f17, %f16, 0fCB40007F;
	neg.f32 	%f18, %f17;
	fma.rn.f32 	%f19, %f11, 0f3FB8AA3B, %f18;
	fma.rn.f32 	%f20, %f11, 0f32A57060, %f19;
	mov.b32 	%r18, %f16;
	shl.b32 	%r19, %r18, 23;
	mov.b32 	%f21, %r19;
	ex2.approx.ftz.f32 	%f22, %f20;
	mul.f32 	%f23, %f22, %f21;
	add.f32 	%f24, %f23, 0f00000000;
	sub.f32 	%f25, %f2, %f10;
	fma.rn.f32 	%f26, %f25, 0f3BBB989D, 0f3F000000;
	cvt.sat.f32.f32 	%f27, %f26;
	fma.rm.f32 	%f28, %f27, %f15, %f14;
	add.f32 	%f29, %f28, 0fCB40007F;
	neg.f32 	%f30, %f29;
	fma.rn.f32 	%f31, %f25, 0f3FB8AA3B, %f30;
	fma.rn.f32 	%f32, %f25, 0f32A57060, %f31;
	mov.b32 	%r20, %f28;
	shl.b32 	%r21, %r20, 23;
	mov.b32 	%f33, %r21;
	ex2.approx.ftz.f32 	%f34, %f32;
	mul.f32 	%f35, %f34, %f33;
	add.f32 	%f36, %f24, %f35;
	mov.b32 	%r22, %f36;
	shfl.sync.bfly.b32	%r23|%p9, %r22, 4, 31, -1;
	mov.b32 	%f37, %r23;
	add.f32 	%f38, %f36, %f37;
	mov.b32 	%r24, %f38;
	shfl.sync.bfly.b32	%r25|%p10, %r24, 2, 31, -1;
	mov.b32 	%f39, %r25;
	add.f32 	%f40, %f38, %f39;
	mov.b32 	%r26, %f40;
	shfl.sync.bfly.b32	%r27|%p11, %r26, 1, 31, -1;
	mov.b32 	%f41, %r27;
	add.f32 	%f42, %f40, %f41;
	div.rn.f32 	%f43, %f23, %f42;
	div.rn.f32 	%f44, %f35, %f42;
	mad.lo.s64 	%rd36, %rd4, %rd54, %rd7;
	shl.b64 	%rd37, %rd36, 2;
	add.s64 	%rd38, %rd3, %rd37;
	st.global.f32 	[%rd38], %f43;
	st.global.f32 	[%rd38+4], %f44;
	mov.u64 	%rd54, %rd8;
$L__BB15_8:
	setp.eq.s64 	%p12, %rd14, 0;
	@%p12 bra 	$L__BB15_10;
$L__BB15_9:
	mad.lo.s64 	%rd39, %rd54, %rd2, %rd7;
	shl.b64 	%rd40, %rd39, 2;
	add.s64 	%rd41, %rd1, %rd40;
	ld.global.f32 	%f45, [%rd41];
	ld.global.f32 	%f46, [%rd41+4];
	max.f32 	%f47, %f45, 0fFF800000;
	max.f32 	%f48, %f47, %f46;
	mov.b32 	%r28, %f48;
	shfl.sync.bfly.b32	%r29|%p13, %r28, 4, 31, -1;
	mov.b32 	%f49, %r29;
	max.f32 	%f50, %f48, %f49;
	mov.b32 	%r30, %f50;
	shfl.sync.bfly.b32	%r31|%p14, %r30, 2, 31, -1;
	mov.b32 	%f51, %r31;
	max.f32 	%f52, %f50, %f51;
	mov.b32 	%r32, %f52;
	shfl.sync.bfly.b32	%r33|%p15, %r32, 1, 31, -1;
	mov.b32 	%f53, %r33;
	max.f32 	%f54, %f52, %f53;
	sub.f32 	%f55, %f45, %f54;
	fma.rn.f32 	%f56, %f55, 0f3BBB989D, 0f3F000000;
	cvt.sat.f32.f32 	%f57, %f56;
	mov.f32 	%f58, 0f4B400001;
	mov.f32 	%f59, 0f437C0000;
	fma.rm.f32 	%f60, %f57, %f59, %f58;
	add.f32 	%f61, %f60, 0fCB40007F;
	neg.f32 	%f62, %f61;
	fma.rn.f32 	%f63, %f55, 0f3FB8AA3B, %f62;
	fma.rn.f32 	%f64, %f55, 0f32A57060, %f63;
	mov.b32 	%r34, %f60;
	shl.b32 	%r35, %r34, 23;
	mov.b32 	%f65, %r35;
	ex2.approx.ftz.f32 	%f66, %f64;
	mul.f32 	%f67, %f66, %f65;
	add.f32 	%f68, %f67, 0f00000000;
	sub.f32 	%f69, %f46, %f54;
	fma.rn.f32 	%f70, %f69, 0f3BBB989D, 0f3F000000;
	cvt.sat.f32.f32 	%f71, %f70;
	fma.rm.f32 	%f72, %f71, %f59, %f58;
	add.f32 	%f73, %f72, 0fCB40007F;
	neg.f32 	%f74, %f73;
	fma.rn.f32 	%f75, %f69, 0f3FB8AA3B, %f74;
	fma.rn.f32 	%f76, %f69, 0f32A57060, %f75;
	mov.b32 	%r36, %f72;
	shl.b32 	%r37, %r36, 23;
	mov.b32 	%f77, %r37;
	ex2.approx.ftz.f32 	%f78, %f76;
	mul.f32 	%f79, %f78, %f77;
	add.f32 	%f80, %f68, %f79;
	mov.b32 	%r38, %f80;
	shfl.sync.bfly.b32	%r39|%p16, %r38, 4, 31, -1;
	mov.b32 	%f81, %r39;
	add.f32 	%f82, %f80, %f81;
	mov.b32 	%r40, %f82;
	shfl.sync.bfly.b32	%r41|%p17, %r40, 2, 31, -1;
	mov.b32 	%f83, %r41;
	add.f32 	%f84, %f82, %f83;
	mov.b32 	%r42, %f84;
	shfl.sync.bfly.b32	%r43|%p18, %r42, 1, 31, -1;
	mov.b32 	%f85, %r43;
	add.f32 	%f86, %f84, %f85;
	div.rn.f32 	%f87, %f67, %f86;
	div.rn.f32 	%f88, %f79, %f86;
	mad.lo.s64 	%rd42, %rd54, %rd4, %rd7;
	shl.b64 	%rd43, %rd42, 2;
	add.s64 	%rd44, %rd3, %rd43;
	st.global.f32 	[%rd44], %f87;
	st.global.f32 	[%rd44+4], %f88;
	add.s64 	%rd45, %rd54, %rd5;
	mad.lo.s64 	%rd46, %rd45, %rd2, %rd7;
	shl.b64 	%rd47, %rd46, 2;
	add.s64 	%rd48, %rd1, %rd47;
	ld.global.f32 	%f89, [%rd48];
	ld.global.f32 	%f90, [%rd48+4];
	max.f32 	%f91, %f89, 0fFF800000;
	max.f32 	%f92, %f91, %f90;
	mov.b32 	%r44, %f92;
	shfl.sync.bfly.b32	%r45|%p19, %r44, 4, 31, -1;
	mov.b32 	%f93, %r45;
	max.f32 	%f94, %f92, %f93;
	mov.b32 	%r46, %f94;
	shfl.sync.bfly.b32	%r47|%p20, %r46, 2, 31, -1;
	mov.b32 	%f95, %r47;
	max.f32 	%f96, %f94, %f95;
	mov.b32 	%r48, %f96;
	shfl.sync.bfly.b32	%r49|%p21, %r48, 1, 31, -1;
	mov.b32 	%f97, %r49;
	max.f32 	%f98, %f96, %f97;
	sub.f32 	%f99, %f89, %f98;
	fma.rn.f32 	%f100, %f99, 0f3BBB989D, 0f3F000000;
	cvt.sat.f32.f32 	%f101, %f100;
	fma.rm.f32 	%f102, %f101, %f59, %f58;
	add.f32 	%f103, %f102, 0fCB40007F;
	neg.f32 	%f104, %f103;
	fma.rn.f32 	%f105, %f99, 0f3FB8AA3B, %f104;
	fma.rn.f32 	%f106, %f99, 0f32A57060, %f105;
	mov.b32 	%r50, %f102;
	shl.b32 	%r51, %r50, 23;
	mov.b32 	%f107, %r51;
	ex2.approx.ftz.f32 	%f108, %f106;
	mul.f32 	%f109, %f108, %f107;
	add.f32 	%f110, %f109, 0f00000000;
	sub.f32 	%f111, %f90, %f98;
	fma.rn.f32 	%f112, %f111, 0f3BBB989D, 0f3F000000;
	cvt.sat.f32.f32 	%f113, %f112;
	fma.rm.f32 	%f114, %f113, %f59, %f58;
	add.f32 	%f115, %f114, 0fCB40007F;
	neg.f32 	%f116, %f115;
	fma.rn.f32 	%f117, %f111, 0f3FB8AA3B, %f116;
	fma.rn.f32 	%f118, %f111, 0f32A57060, %f117;
	mov.b32 	%r52, %f114;
	shl.b32 	%r53, %r52, 23;
	mov.b32 	%f119, %r53;
	ex2.approx.ftz.f32 	%f120, %f118;
	mul.f32 	%f121, %f120, %f119;
	add.f32 	%f122, %f110, %f121;
	mov.b32 	%r54, %f122;
	shfl.sync.bfly.b32	%r55|%p22, %r54, 4, 31, -1;
	mov.b32 	%f123, %r55;
	add.f32 	%f124, %f122, %f123;
	mov.b32 	%r56, %f124;
	shfl.sync.bfly.b32	%r57|%p23, %r56, 2, 31, -1;
	mov.b32 	%f125, %r57;
	add.f32 	%f126, %f124, %f125;
	mov.b32 	%r58, %f126;
	shfl.sync.bfly.b32	%r59|%p24, %r58, 1, 31, -1;
	mov.b32 	%f127, %r59;
	add.f32 	%f128, %f126, %f127;
	div.rn.f32 	%f129, %f109, %f128;
	div.rn.f32 	%f130, %f121, %f128;
	mad.lo.s64 	%rd49, %rd45, %rd4, %rd7;
	shl.b64 	%rd50, %rd49, 2;
	add.s64 	%rd51, %rd3, %rd50;
	st.global.f32 	[%rd51], %f129;
	st.global.f32 	[%rd51+4], %f130;
	add.s64 	%rd54, %rd45, %rd5;
	setp.lt.s64 	%p25, %rd54, %rd18;
	@%p25 bra 	$L__BB15_9;
$L__BB15_10:
	ret;

}
	// .globl	_ZN7oneflow4cuda7softmax15SoftmaxWarpImplI10SimpleLoadIffE11SimpleStoreIffEfLi2ELi2ELi8ELi1ELb1ELNS1_9AlgorithmE0EEEvT_T0_ll
.visible .entry _ZN7oneflow4cuda7softmax15SoftmaxWarpImplI10SimpleLoadIffE11SimpleStoreIffEfLi2ELi2ELi8ELi1ELb1ELNS1_9AlgorithmE0EEEvT_T0_ll(
	.param .align 8 .b8 _ZN7oneflow4cuda7softmax15SoftmaxWarpImplI10SimpleLoadIffE11SimpleStoreIffEfLi2ELi2ELi8ELi1ELb1ELNS1_9AlgorithmE0EEEvT_T0_ll_param_0[16],
	.param .align 8 .b8 _ZN7oneflow4cuda7softmax15SoftmaxWarpImplI10SimpleLoadIffE11SimpleStoreIffEfLi2ELi2ELi8ELi1ELb1ELNS1_9AlgorithmE0EEEvT_T0_ll_param_1[16],
	.param .u64 _ZN7oneflow4cuda7softmax15SoftmaxWarpImplI10SimpleLoadIffE11SimpleStoreIffEfLi2ELi2ELi8ELi1ELb1ELNS1_9AlgorithmE0EEEvT_T0_ll_param_2,
	.param .u64 _ZN7oneflow4cuda7softmax15SoftmaxWarpImplI10SimpleLoadIffE11SimpleStoreIffEfLi2ELi2ELi8ELi1ELb1ELNS1_9AlgorithmE0EEEvT_T0_ll_param_3
)
{
	.reg .pred 	%p<12>;
	.reg .b32 	%r<25>;
	.reg .b32 	%f<52>;
	.reg .b64 	%rd<27>;

	ld.param.u64 	%rd1, [_ZN7oneflow4cuda7softmax15SoftmaxWarpImplI10SimpleLoadIffE11SimpleStoreIffEfLi2ELi2ELi8ELi1ELb1ELNS1_9AlgorithmE0EEEvT_T0_ll_param_0];
	ld.param.u64 	%rd2, [_ZN7oneflow4cuda7softmax15SoftmaxWarpImplI10SimpleLoadIffE11SimpleStoreIffEfLi2ELi2ELi8ELi1ELb1ELNS1_9AlgorithmE0EEEvT_T0_ll_param_0+8];
	ld.param.u64 	%rd3, [_ZN7oneflow4cuda7softmax15SoftmaxWarpImplI10SimpleLoadIffE11SimpleStoreIffEfLi2ELi2ELi8ELi1ELb1ELNS1_9AlgorithmE0EEEvT_T0_ll_param_1];
	ld.param.u64 	%rd4, [_ZN7oneflow4cuda7softmax15SoftmaxWarpImplI10SimpleLoadIffE11SimpleStoreIffEfLi2ELi2ELi8ELi1ELb1ELNS1_9AlgorithmE0EEEvT_T0_ll_param_1+8];
	ld.param.u64 	%rd12, [_ZN7oneflow4cuda7softmax15SoftmaxWarpImplI10SimpleLoadIffE11SimpleStoreIffEfLi2ELi2ELi8ELi1ELb1ELNS1_9AlgorithmE0EEEvT_T0_ll_param_2];
	ld.param.u64 	%rd13, [_ZN7oneflow4cuda7softmax15SoftmaxWarpImplI10SimpleLoadIffE11SimpleStoreIffEfLi2ELi2ELi8ELi1ELb1ELNS1_9AlgorithmE0EEEvT_T0_ll_param_3];
	setp.lt.s64 	%p1, %rd13, 17;
	@%p1 bra 	$L__BB16_2;
	mov.u64 	%rd14, $str;
	cvta.global.u64 	%rd15, %rd14;
	mov.u64 	%rd16, $str$1;
	cvta.global.u64 	%rd17, %rd16;
	mov.u64 	%rd18, __unnamed_16;
	cvta.global.u64 	%rd19, %rd18;
	{ // callseq 15, 0
	.param .b64 param0;
	st.param.b64 	[param0], %rd15;
	.param .b64 param1;
	st.param.b64 	[param1], %rd17;
	.param .b32 param2;
	st.param.b32 	[param2], 228;
	.param .b64 param3;
	st.param.b64 	[param3], %rd19;
	.param .b64 param4;
	st.param.b64 	[param4], 1;
	call.uni 
	__assertfail, 
	(
	param0, 
	param1, 
	param2, 
	param3, 
	param4
	);
	} // callseq 15
$L__BB16_2:
	mov.u32 	%r2, %ctaid.x;
	mov.u32 	%r3, %ntid.y;
	mov.u32 	%r4, %tid.y;
	mad.lo.s32 	%r5, %r2, %r3, %r4;
	mov.u32 	%r6, %nctaid.x;
	mul.lo.s32 	%r1, %r6, %r3;
	cvt.s64.s32 	%rd26, %r5;
	setp.le.s64 	%p2, %rd12, %rd26;
	@%p2 bra 	$L__BB16_9;
	mov.u32 	%r7, %tid.x;
	shl.b32 	%r8, %r7, 1;
	cvt.u64.u32 	%rd6, %r8;
	cvta.to.global.u64 	%rd7, %rd3;
	cvta.to.global.u64 	%rd8, %rd1;
	cvt.s64.s32 	%rd9, %r1;
$L__BB16_4:
	setp.le.s64 	%p3, %rd13, %rd6;
	mov.f32 	%f49, 0fFF800000;
	mov.f32 	%f50, %f49;
	mov.f32 	%f51, %f49;
	@%p3 bra 	$L__BB16_6;
	mad.lo.s64 	%rd20, %rd26, %rd2, %rd6;
	shl.b64 	%rd21, %rd20, 2;
	add.s64 	%rd22, %rd8, %rd21;
	ld.global.f32 	%f50, [%rd22];
	ld.global.f32 	%f49, [%rd22+4];
	max.f32 	%f10, %f50, 0fFF800000;
	max.f32 	%f51, %f10, %f49;
$L__BB16_6:
	setp.le.s64 	%p4, %rd13, %rd6;
	mov.b32 	%r9, %f51;
	shfl.sync.bfly.b32	%r10|%p5, %r9, 4, 31, -1;
	mov.b32 	%f11, %r10;
	max.f32 	%f12, %f51, %f11;
	mov.b32 	%r11, %f12;
	shfl.sync.bfly.b32	%r12|%p6, %r11, 2, 31, -1;
	mov.b32 	%f13, %r12;
	max.f32 	%f14, %f12, %f13;
	mov.b32 	%r13, %f14;
	shfl.sync.bfly.b32	%r14|%p7, %r13, 1, 31, -1;
	mov.b32 	%f15, %r14;
	max.f32 	%f16, %f14, %f15;
	sub.f32 	%f17, %f50, %f16;
	fma.rn.f32 	%f18, %f17, 0f3BBB989D, 0f3F000000;
	cvt.sat.f32.f32 	%f19, %f18;
	mov.f32 	%f20, 0f4B400001;
	mov.f32 	%f21, 0f437C0000;
	fma.rm.f32 	%f22, %f19, %f21, %f20;
	add.f32 	%f23, %f22, 0fCB40007F;
	neg.f32 	%f24, %f23;
	fma.rn.f32 	%f25, %f17, 0f3FB8AA3B, %f24;
	fma.rn.f32 	%f26, %f17, 0f32A57060, %f25;
	mov.b32 	%r15, %f22;
	shl.b32 	%r16, %r15, 23;
	mov.b32 	%f27, %r16;
	ex2.approx.ftz.f32 	%f28, %f26;
	mul.f32 	%f29, %f28, %f27;
	add.f32 	%f30, %f29, 0f00000000;
	sub.f32 	%f31, %f49, %f16;
	fma.rn.f32 	%f32, %f31, 0f3BBB989D, 0f3F000000;
	cvt.sat.f32.f32 	%f33, %f32;
	fma.rm.f32 	%f34, %f33, %f21, %f20;
	add.f32 	%f35, %f34, 0fCB40007F;
	neg.f32 	%f36, %f35;
	fma.rn.f32 	%f37, %f31, 0f3FB8AA3B, %f36;
	fma.rn.f32 	%f38, %f31, 0f32A57060, %f37;
	mov.b32 	%r17, %f34;
	shl.b32 	%r18, %r17, 23;
	mov.b32 	%f39, %r18;
	ex2.approx.ftz.f32 	%f40, %f38;
	mul.f32 	%f41, %f40, %f39;
	add.f32 	%f42, %f30, %f41;
	mov.b32 	%r19, %f42;
	shfl.sync.bfly.b32	%r20|%p8, %r19, 4, 31, -1;
	mov.b32 	%f43, %r20;
	add.f32 	%f44, %f42, %f43;
	mov.b32 	%r21, %f44;
	shfl.sync.bfly.b32	%r22|%p9, %r21, 2, 31, -1;
	mov.b32 	%f45, %r22;
	add.f32 	%f46, %f44, %f45;
	mov.b32 	%r23, %f46;
	shfl.sync.bfly.b32	%r24|%p10, %r23, 1, 31, -1;
	mov.b32 	%f47, %r24;
	add.f32 	%f48, %f46, %f47;
	div.rn.f32 	%f7, %f29, %f48;
	div.rn.f32 	%f8, %f41, %f48;
	@%p4 bra 	$L__BB16_8;
	mad.lo.s64 	%rd23, %rd26, %rd4, %rd6;
	shl.b64 	%rd24, %rd23, 2;
	add.s64 	%rd25, %rd7, %rd24;
	st.global.f32 	[%rd25], %f7;
	st.global.f32 	[%rd25+4], %f8;
$L__BB16_8:
	add.s64 	%rd26, %rd26, %rd9;
	setp.lt.s64 	%p11, %rd26, %rd12;
	@%p11 bra 	$L__BB16_4;
$L__BB16_9:
	ret;

}
	// .globl	_ZN7oneflow4cuda7softmax15SoftmaxWarpImplI10SimpleLoadIffE11SimpleStoreIffEfLi2ELi2ELi16ELi2ELb0ELNS1_9AlgorithmE0EEEvT_T0_ll
.visible .entry _ZN7oneflow4cuda7softmax15SoftmaxWarpImplI10SimpleLoadIffE11SimpleStoreIffEfLi2ELi2ELi16ELi2ELb0ELNS1_9AlgorithmE0EEEvT_T0_ll(
	.param .align 8 .b8 _ZN7oneflow4cuda7softmax15SoftmaxWarpImplI10SimpleLoadIffE11SimpleStoreIffEfLi2ELi2ELi16ELi2ELb0ELNS1_9AlgorithmE0EEEvT_T0_ll_param_0[16],
	.param .align 8 .b8 _ZN7oneflow4cuda7softmax15SoftmaxWarpImplI10SimpleLoadIffE11SimpleStoreIffEfLi2ELi2ELi16ELi2ELb0ELNS1_9AlgorithmE0EEEvT_T0_ll_param_1[16],
	.param .u64 _ZN7oneflow4cuda7softmax15SoftmaxWarpImplI10SimpleLoadIffE11SimpleStoreIffEfLi2ELi2ELi16ELi2ELb0ELNS1_9AlgorithmE0EEEvT_T0_ll_param_2,
	.param .u64 _ZN7oneflow4cuda7softmax15SoftmaxWarpImplI10SimpleLoadIffE11SimpleStoreIffEfLi2ELi2ELi16ELi2ELb0ELNS1_9AlgorithmE0EEEvT_T0_ll_param_3
)
{
	.reg .pred 	%p<20>;
	.reg .b32 	%r<51>;
	.reg .b32 	%f<95>;
	.reg .b64 	%rd<31>;

	ld.param.u64 	%rd1, [_ZN7oneflow4cuda7softmax15SoftmaxWarpImplI10SimpleLoadIffE11SimpleStoreIffEfLi2ELi2ELi16ELi2ELb0ELNS1_9AlgorithmE0EEEvT_T0_ll_param_0];
	ld.param.u64 	%rd2, [_ZN7oneflow4cuda7softmax15SoftmaxWarpImplI10SimpleLoadIffE11SimpleStoreIffEfLi2ELi2ELi16ELi2ELb0ELNS1_9AlgorithmE0EEEvT_T0_ll_param_0+8];
	ld.param.u64 	%rd3, [_ZN7oneflow4cuda7softmax15SoftmaxWarpImplI10SimpleLoadIffE11SimpleStoreIffEfLi2ELi2ELi16ELi2ELb0ELNS1_9AlgorithmE0EEEvT_T0_ll_param_1];
	ld.param.u64 	%rd4, [_ZN7oneflow4cuda7softmax15SoftmaxWarpImplI10SimpleLoadIffE11SimpleStoreIffEfLi2ELi2ELi16ELi2ELb0ELNS1_9AlgorithmE0EEEvT_T0_ll_param_1+8];
	ld.param.u64 	%rd12, [_ZN7oneflow4cuda7softmax15SoftmaxWarpImplI10SimpleLoadIffE11SimpleStoreIffEfLi2ELi2ELi16ELi2ELb0ELNS1_9AlgorithmE0EEEvT_T0_ll_param_2];
	ld.param.u64 	%rd13, [_ZN7oneflow4cuda7softmax15SoftmaxWarpImplI10SimpleLoadIffE11SimpleStoreIffEfLi2ELi2ELi16ELi2ELb0ELNS1_9AlgorithmE0EEEvT_T0_ll_param_3];
	setp.lt.s64 	%p1, %rd13, 33;
	@%p1 bra 	$L__BB17_2;
	mov.u64 	%rd14, $str;
	cvta.global.u64 	%rd15, %rd14;
	mov.u64 	%rd16, $str$1;
	cvta.global.u64 	%rd17, %rd16;
	mov.u64 	%rd18, __unnamed_17;
	cvta.global.u64 	%rd19, %rd18;
	{ // callseq 16, 0
	.param .b64 param0;
	st.param.b64 	[param0], %rd15;
	.param .b64 param1;
	st.param.b64 	[param1], %rd17;
	.param .b32 param2;
	st.param.b32 	[param2], 228;
	.param .b64 param3;
	st.param.b64 	[param3], %rd19;
	.param .b64 param4;
	st.param.b64 	[param4], 1;
	call.uni 
	__assertfail, 
	(
	param0, 
	param1, 
	param2, 
	param3, 
	param4
	);
	} // callseq 16
$L__BB17_2:
	mov.u32 	%r2, %ctaid.x;
	mov.u32 	%r3, %ntid.y;
	mov.u32 	%r4, %tid.y;
	mad.lo.s32 	%r5, %r2, %r3, %r4;
	mov.u32 	%r6, %nctaid.x;
	mul.lo.s32 	%r7, %r3, %r6;
	shl.b32 	%r1, %r7, 1;
	shl.b32 	%r8, %r5, 1;
	cvt.s64.s32 	%rd30, %r8;
	setp.le.s64 	%p2, %rd12, %rd30;
	@%p2 bra 	$L__BB17_5;
	mov.u32 	%r9, %tid.x;
	shl.b32 	%r10, %r9, 1;
	cvt.u64.u32 	%rd6, %r10;
	cvta.to.global.u64 	%rd7, %rd3;
	cvta.to.global.u64 	%rd8, %rd1;
	cvt.s64.s32 	%rd9, %r1;
$L__BB17_4:
	mad.lo.s64 	%rd20, %rd30, %rd2, %rd6;
	shl.b64 	%rd21, %rd20, 2;
	add.s64 	%rd22, %rd8, %rd21;
	ld.global.f32 	%f1, [%rd22];
	ld.global.f32 	%f2, [%rd22+4];
	max.f32 	%f3, %f1, 0fFF800000;
	max.f32 	%f4, %f3, %f2;
	shl.b64 	%rd23, %rd2, 2;
	add.s64 	%rd24, %rd22, %rd23;
	ld.global.f32 	%f5, [%rd24];
	ld.global.f32 	%f6, [%rd24+4];
	max.f32 	%f7, %f5, 0fFF800000;
	max.f32 	%f8, %f7, %f6;
	mov.b32 	%r11, %f4;
	shfl.sync.bfly.b32	%r12|%p3, %r11, 8, 31, -1;
	mov.b32 	%f9, %r12;
	max.f32 	%f10, %f4, %f9;
	mov.b32 	%r13, %f10;
	shfl.sync.bfly.b32	%r14|%p4, %r13, 4, 31, -1;
	mov.b32 	%f11, %r14;
	max.f32 	%f12, %f10, %f11;
	mov.b32 	%r15, %f12;
	shfl.sync.bfly.b32	%r16|%p5, %r15, 2, 31, -1;
	mov.b32 	%f13, %r16;
	max.f32 	%f14, %f12, %f13;
	mov.b32 	%r17, %f14;
	shfl.sync.bfly.b32	%r18|%p6, %r17, 1, 31, -1;
	mov.b32 	%f15, %r18;
	max.f32 	%f16, %f14, %f15;
	mov.b32 	%r19, %f8;
	shfl.sync.bfly.b32	%r20|%p7, %r19, 8, 31, -1;
	mov.b32 	%f17, %r20;
	max.f32 	%f18, %f8, %f17;
	mov.b32 	%r21, %f18;
	shfl.sync.bfly.b32	%r22|%p8, %r21, 4, 31, -1;
	mov.b32 	%f19, %r22;
	max.f32 	%f20, %f18, %f19;
	mov.b32 	%r23, %f20;
	shfl.sync.bfly.b32	%r24|%p9, %r23, 2, 31, -1;
	mov.b32 	%f21, %r24;
	max.f32 	%f22, %f20, %f21;
	mov.b32 	%r25, %f22;
	shfl.sync.bfly.b32	%r26|%p10, %r25, 1, 31, -1;
	mov.b32 	%f23, %r26;
	max.f32 	%f24, %f22, %f23;
	sub.f32 	%f25, %f1, %f16;
	fma.rn.f32 	%f26, %f25, 0f3BBB989D, 0f3F000000;
	cvt.sat.f32.f32 	%f27, %f26;
	mov.f32 	%f28, 0f4B400001;
	mov.f32 	%f29, 0f437C0000;
	fma.rm.f32 	%f30, %f27, %f29, %f28;
	add.f32 	%f31, %f30, 0fCB40007F;
	neg.f32 	%f32, %f31;
	fma.rn.f32 	%f33, %f25, 0f3FB8AA3B, %f32;
	fma.rn.f32 	%f34, %f25, 0f32A57060, %f33;
	mov.b32 	%r27, %f30;
	shl.b32 	%r28, %r27, 23;
	mov.b32 	%f35, %r28;
	ex2.approx.ftz.f32 	%f36, %f34;
	mul.f32 	%f37, %f36, %f35;
	add.f32 	%f38, %f37, 0f00000000;
	sub.f32 	%f39, %f2, %f16;
	fma.rn.f32 	%f40, %f39, 0f3BBB989D, 0f3F000000;
	cvt.sat.f32.f32 	%f41, %f40;
	fma.rm.f32 	%f42, %f41, %f29, %f28;
	add.f32 	%f43, %f42, 0fCB40007F;
	neg.f32 	%f44, %f43;
	fma.rn.f32 	%f45, %f39, 0f3FB8AA3B, %f44;
	fma.rn.f32 	%f46, %f39, 0f32A57060, %f45;
	mov.b32 	%r29, %f42;
	shl.b32 	%r30, %r29, 23;
	mov.b32 	%f47, %r30;
	ex2.approx.ftz.f32 	%f48, %f46;
	mul.f32 	%f49, %f48, %f47;
	add.f32 	%f50, %f38, %f49;
	sub.f32 	%f51, %f5, %f24;
	fma.rn.f32 	%f52, %f51, 0f3BBB989D, 0f3F000000;
	cvt.sat.f32.f32 	%f53, %f52;
	fma.rm.f32 	%f54, %f53, %f29, %f28;
	add.f32 	%f55, %f54, 0fCB40007F;
	neg.f32 	%f56, %f55;
	fma.rn.f32 	%f57, %f51, 0f3FB8AA3B, %f56;
	fma.rn.f32 	%f58, %f51, 0f32A57060, %f57;
	mov.b32 	%r31, %f54;
	shl.b32 	%r32, %r31, 23;
	mov.b32 	%f59, %r32;
	ex2.approx.ftz.f32 	%f60, %f58;
	mul.f32 	%f61, %f60, %f59;
	add.f32 	%f62, %f61, 0f00000000;
	sub.f32 	%f63, %f6, %f24;
	fma.rn.f32 	%f64, %f63, 0f3BBB989D, 0f3F000000;
	cvt.sat.f32.f32 	%f65, %f64;
	fma.rm.f32 	%f66, %f65, %f29, %f28;
	add.f32 	%f67, %f66, 0fCB40007F;
	neg.f32 	%f68, %f67;
	fma.rn.f32 	%f69, %f63, 0f3FB8AA3B, %f68;
	fma.rn.f32 	%f70, %f63, 0f32A57060, %f69;
	mov.b32 	%r33, %f66;
	shl.b32 	%r34, %r33, 23;
	mov.b32 	%f71, %r34;
	ex2.approx.ftz.f32 	%f72, %f70;
	mul.f32 	%f73, %f72, %f71;
	add.f32 	%f74, %f62, %f73;
	mov.b32 	%r35, %f50;
	shfl.sync.bfly.b32	%r36|%p11, %r35, 8, 31, -1;
	mov.b32 	%f75, %r36;
	add.f32 	%f76, %f50, %f75;
	mov.b32 	%r37, %f76;
	shfl.sync.bfly.b32	%r38|%p12, %r37, 4, 31, -1;
	mov.b32 	%f77, %r38;
	add.f32 	%f78, %f76, %f77;
	mov.b32 	%r39, %f78;
	shfl.sync.bfly.b32	%r40|%p13, %r39, 2, 31, -1;
	mov.b32 	%f79, %r40;
	add.f32 	%f80, %f78, %f79;
	mov.b32 	%r41, %f80;
	shfl.sync.bfly.b32	%r42|%p14, %r41, 1, 31, -1;
	mov.b32 	%f81, %r42;
	add.f32 	%f82, %f80, %f81;
	mov.b32 	%r43, %f74;
	shfl.sync.bfly.b32	%r44|%p15, %r43, 8, 31, -1;
	mov.b32 	%f83, %r44;
	add.f32 	%f84, %f74, %f83;
	mov.b32 	%r45, %f84;
	shfl.sync.bfly.b32	%r46|%p16, %r45, 4, 31, -1;
	mov.b32 	%f85, %r46;
	add.f32 	%f86, %f84, %f85;
	mov.b32 	%r47, %f86;
	shfl.sync.bfly.b32	%r48|%p17, %r47, 2, 31, -1;
	mov.b32 	%f87, %r48;
	add.f32 	%f88, %f86, %f87;
	mov.b32 	%r49, %f88;
	shfl.sync.bfly.b32	%r50|%p18, %r49, 1, 31, -1;
	mov.b32 	%f89, %r50;
	add.f32 	%f90, %f88, %f89;
	div.rn.f32 	%f91, %f37, %f82;
	div.rn.f32 	%f92, %f49, %f82;
	mad.lo.s64 	%rd25, %rd30, %rd4, %rd6;
	shl.b64 	%rd26, %rd25, 2;
	add.s64 	%rd27, %rd7, %rd26;
	st.global.f32 	[%rd27], %f91;
	st.global.f32 	[%rd27+4], %f92;
	div.rn.f32 	%f93, %f61, %f90;
	div.rn.f32 	%f94, %f73, %f90;
	shl.b64 	%rd28, %rd4, 2;
	add.s64 	%rd29, %rd27, %rd28;
	st.global.f32 	[%rd29], %f93;
	st.global.f32 	[%rd29+4], %f94;
	add.s64 	%rd30, %rd30, %rd9;
	setp.lt.s64 	%p19, %rd30, %rd12;
	@%p19 bra 	$L__BB17_4;
$L__BB17_5:
	ret;

}
	// .globl	_ZN7oneflow4cuda7softmax15SoftmaxWarpImplI10SimpleLoadIffE11SimpleStoreIffEfLi2ELi2ELi16ELi2ELb1ELNS1_9AlgorithmE0EEEvT_T0_ll
.visible .entry _ZN7oneflow4cuda7softmax15SoftmaxWarpImplI10SimpleLoadIffE11SimpleStoreIffEfLi2ELi2ELi16ELi2ELb1ELNS1_9AlgorithmE0EEEvT_T0_ll(
	.param .align 8 .b8 _ZN7oneflow4cuda7softmax15SoftmaxWarpImplI10SimpleLoadIffE11SimpleStoreIffEfLi2ELi2ELi16ELi2ELb1ELNS1_9AlgorithmE0EEEvT_T0_ll_param_0[16],
	.param .align 8 .b8 _ZN7oneflow4cuda7softmax15SoftmaxWarpImplI10SimpleLoadIffE11SimpleStoreIffEfLi2ELi2ELi16ELi2ELb1ELNS1_9AlgorithmE0EEEvT_T0_ll_param_1[16],
	.param .u64 _ZN7oneflow4cuda7softmax15SoftmaxWarpImplI10SimpleLoadIffE11SimpleStoreIffEfLi2ELi2ELi16ELi2ELb1ELNS1_9AlgorithmE0EEEvT_T0_ll_param_2,
	.param .u64 _ZN7oneflow4cuda7softmax15SoftmaxWarpImplI10SimpleLoadIffE11SimpleStoreIffEfLi2ELi2ELi16ELi2ELb1ELNS1_9AlgorithmE0EEEvT_T0_ll_param_3
)
{
	.reg .pred 	%p<24>;
	.reg .b32 	%r<51>;
	.reg .b32 	%f<109>;
	.reg .b64 	%rd<35>;

	ld.param.u64 	%rd2, [_ZN7oneflow4cuda7softmax15SoftmaxWarpImplI10SimpleLoadIffE11SimpleStoreIffEfLi2ELi2ELi16ELi2ELb1ELNS1_9AlgorithmE0EEEvT_T0_ll_param_0+8];
	ld.param.u64 	%rd4, [_ZN7oneflow4cuda7softmax15SoftmaxWarpImplI10SimpleLoadIffE11SimpleStoreIffEfLi2ELi2ELi16ELi2ELb1ELNS1_9AlgorithmE0EEEvT_T0_ll_param_1+8];
	ld.param.u64 	%rd12, [_ZN7oneflow4cuda7softmax15SoftmaxWarpImplI10SimpleLoadIffE11SimpleStoreIffEfLi2ELi2ELi16ELi2ELb1ELNS1_9AlgorithmE0EEEvT_T0_ll_param_1];
	ld.param.u64 	%rd13, [_ZN7oneflow4cuda7softmax15SoftmaxWarpImplI10SimpleLoadIffE11SimpleStoreIffEfLi2ELi2ELi16ELi2ELb1ELNS1_9AlgorithmE0EEEvT_T0_ll_param_0];
	ld.param.u64 	%rd10, [_ZN7oneflow4cuda7softmax15SoftmaxWarpImplI10SimpleLoadIffE11SimpleStoreIffEfLi2ELi2ELi16ELi2ELb1ELNS1_9AlgorithmE0EEEvT_T0_ll_param_2];
	ld.param.u64 	%rd11, [_ZN7oneflow4cuda7softmax15SoftmaxWarpImplI10SimpleLoadIffE11SimpleStoreIffEfLi2ELi2ELi16ELi2ELb1ELNS1_9AlgorithmE0EEEvT_T0_ll_param_3];
	cvta.to.global.u64 	%rd1, %rd13;
	cvta.to.global.u64 	%rd3, %rd12;
	setp.lt.s64 	%p1, %rd11, 33;
	@%p1 bra 	$L__BB18_2;
	mov.u64 	%rd14, $str;
	cvta.global.u64 	%rd15, %rd14;
	mov.u64 	%rd16, $str$1;
	cvta.global.u64 	%rd17, %rd16;
	mov.u64 	%rd18, __unnamed_18;
	cvta.global.u64 	%rd19, %rd18;
	{ // callseq 17, 0
	.param .b64 param0;
	st.param.b64 	[param0], %rd15;
	.param .b64 param1;
	st.param.b64 	[param1], %rd17;
	.param .b32 param2;
	st.param.b32 	[param2], 228;
	.param .b64 param3;
	st.param.b64 	[param3], %rd19;
	.param .b64 param4;
	st.param.b64 	[param4], 1;
	call.uni 
	__assertfail, 
	(
	param0, 
	param1, 
	param2, 
	param3, 
	param4
	);
	} // callseq 17
$L__BB18_2:
	mov.u32 	%r2, %ctaid.x;
	mov.u32 	%r3, %ntid.y;
	mov.u32 	%r4, %tid.y;
	mad.lo.s32 	%r5, %r2, %r3, %r4;
	mov.u32 	%r6, %nctaid.x;
	mul.lo.s32 	%r7, %r3, %r6;
	shl.b32 	%r1, %r7, 1;
	shl.b32 	%r8, %r5, 1;
	cvt.s64.s32 	%rd34, %r8;
	setp.le.s64 	%p2, %rd10, %rd34;
	@%p2 bra 	$L__BB18_13;
	mov.u32 	%r9, %tid.x;
	shl.b32 	%r10, %r9, 1;
	cvt.u64.u32 	%rd6, %r10;
	cvt.s64.s32 	%rd7, %r1;
$L__BB18_4:
	setp.le.s64 	%p3, %rd11, %rd6;
	mov.f32 	%f103, 0fFF800000;
	mov.f32 	%f104, %f103;
	mov.f32 	%f105, %f103;
	@%p3 bra 	$L__BB18_6;
	mad.lo.s64 	%rd20, %rd34, %rd2, %rd6;
	shl.b64 	%rd21, %rd20, 2;
	add.s64 	%rd22, %rd1, %rd21;
	ld.global.f32 	%f104, [%rd22];
	ld.global.f32 	%f105, [%rd22+4];
	max.f32 	%f21, %f104, 0fFF800000;
	max.f32 	%f103, %f21, %f105;
$L__BB18_6:
	setp.le.s64 	%p4, %rd11, %rd6;
	mov.f32 	%f106, 0fFF800000;
	mov.f32 	%f107, %f106;
	mov.f32 	%f108, %f106;
	@%p4 bra 	$L__BB18_8;
	mad.lo.s64 	%rd23, %rd2, %rd34, %rd2;
	add.s64 	%rd24, %rd23, %rd6;
	shl.b64 	%rd25, %rd24, 2;
	add.s64 	%rd26, %rd1, %rd25;
	ld.global.f32 	%f107, [%rd26];
	ld.global.f32 	%f108, [%rd26+4];
	max.f32 	%f23, %f107, 0fFF800000;
	max.f32 	%f106, %f23, %f108;
$L__BB18_8:
	setp.le.s64 	%p5, %rd11, %rd6;
	mov.b32 	%r11, %f103;
	shfl.sync.bfly.b32	%r12|%p6, %r11, 8, 31, -1;
	mov.b32 	%f24, %r12;
	max.f32 	%f25, %f103, %f24;
	mov.b32 	%r13, %f25;
	shfl.sync.bfly.b32	%r14|%p7, %r13, 4, 31, -1;
	mov.b32 	%f26, %r14;
	max.f32 	%f27, %f25, %f26;
	mov.b32 	%r15, %f27;
	shfl.sync.bfly.b32	%r16|%p8, %r15, 2, 31, -1;
	mov.b32 	%f28, %r16;
	max.f32 	%f29, %f27, %f28;
	mov.b32 	%r17, %f29;
	shfl.sync.bfly.b32	%r18|%p9, %r17, 1, 31, -1;
	mov.b32 	%f30, %r18;
	max.f32 	%f31, %f29, %f30;
	mov.b32 	%r19, %f106;
	shfl.sync.bfly.b32	%r20|%p10, %r19, 8, 31, -1;
	mov.b32 	%f32, %r20;
	max.f32 	%f33, %f106, %f32;
	mov.b32 	%r21, %f33;
	shfl.sync.bfly.b32	%r22|%p11, %r21, 4, 31, -1;
	mov.b32 	%f34, %r22;
	max.f32 	%f35, %f33, %f34;
	mov.b32 	%r23, %f35;
	shfl.sync.bfly.b32	%r24|%p12, %r23, 2, 31, -1;
	mov.b32 	%f36, %r24;
	max.f32 	%f37, %f35, %f36;
	mov.b32 	%r25, %f37;
	shfl.sync.bfly.b32	%r26|%p13, %r25, 1, 31, -1;
	mov.b32 	%f38, %r26;
	max.f32 	%f39, %f37, %f38;
	sub.f32 	%f40, %f104, %f31;
	fma.rn.f32 	%f41, %f40, 0f3BBB989D, 0f3F000000;
	cvt.sat.f32.f32 	%f42, %f41;
	mov.f32 	%f43, 0f4B400001;
	mov.f32 	%f44, 0f437C0000;
	fma.rm.f32 	%f45, %f42, %f44, %f43;
	add.f32 	%f46, %f45, 0fCB40007F;
	neg.f32 	%f47, %f46;
	fma.rn.f32 	%f48, %f40, 0f3FB8AA3B, %f47;
	fma.rn.f32 	%f49, %f40, 0f32A57060, %f48;
	mov.b32 	%r27, %f45;
	shl.b32 	%r28, %r27, 23;
	mov.b32 	%f50, %r28;
	ex2.approx.ftz.f32 	%f51, %f49;
	mul.f32 	%f52, %f51, %f50;
	add.f32 	%f53, %f52, 0f00000000;
	sub.f32 	%f54, %f105, %f31;
	fma.rn.f32 	%f55, %f54, 0f3BBB989D, 0f3F000000;
	cvt.sat.f32.f32 	%f56, %f55;
	fma.rm.f32 	%f57, %f56, %f44, %f43;
	add.f32 	%f58, %f57, 0fCB40007F;
	neg.f32 	%f59, %f58;
	fma.rn.f32 	%f60, %f54, 0f3FB8AA3B, %f59;
	fma.rn.f32 	%f61, %f54, 0f32A57060, %f60;
	mov.b32 	%r29, %f57;
	shl.b32 	%r30, %r29, 23;
	mov.b32 	%f62, %r30;
	ex2.approx.ftz.f32 	%f63, %f61;
	mul.f32 	%f64, %f63, %f62;
	add.f32 	%f65, %f53, %f64;
	sub.f32 	%f66, %f107, %f39;
	fma.rn.f32 	%f67, %f66, 0f3BBB989D, 0f3F000000;
	cvt.sat.f32.f32 	%f68, %f67;
	fma.rm.f32 	%f69, %f68, %f44, %f43;
	add.f32 	%f70, %f69, 0fCB40007F;
	neg.f32 	%f71, %f70;
	fma.rn.f32 	%f72, %f66, 0f3FB8AA3B, %f71;
	fma.rn.f32 	%f73, %f66, 0f32A57060, %f72;
	mov.b32 	%r31, %f69;
	shl.b32 	%r32, %r31, 23;
	mov.b32 	%f74, %r32;
	ex2.approx.ftz.f32 	%f75, %f73;
	mul.f32 	%f13, %f75, %f74;
	add.f32 	%f76, %f13, 0f00000000;
	sub.f32 	%f77, %f108, %f39;
	fma.rn.f32 	%f78, %f77, 0f3BBB989D, 0f3F000000;
	cvt.sat.f32.f32 	%f79, %f78;
	fma.rm.f32 	%f80, %f79, %f44, %f43;
	add.f32 	%f81, %f80, 0fCB40007F;
	neg.f32 	%f82, %f81;
	fma.rn.f32 	%f83, %f77, 0f3FB8AA3B, %f82;
	fma.rn.f32 	%f84, %f77, 0f32A57060, %f83;
	mov.b32 	%r33, %f80;
	shl.b32 	%r34, %r33, 23;
	mov.b32 	%f85, %r34;
	ex2.approx.ftz.f32 	%f86, %f84;
	mul.f32 	%f14, %f86, %f85;
	add.f32 	%f87, %f76, %f14;
	mov.b32 	%r35, %f65;
	shfl.sync.bfly.b32	%r36|%p14, %r35, 8, 31, -1;
	mov.b32 	%f88, %r36;
	add.f32 	%f89, %f65, %f88;
	mov.b32 	%r37, %f89;
	shfl.sync.bfly.b32	%r38|%p15, %r37, 4, 31, -1;
	mov.b32 	%f90, %r38;
	add.f32 	%f91, %f89, %f90;
	mov.b32 	%r39, %f91;
	shfl.sync.bfly.b32	%r40|%p16, %r39, 2, 31, -1;
	mov.b32 	%f92, %r40;
	add.f32 	%f93, %f91, %f92;
	mov.b32 	%r41, %f93;
	shfl.sync.bfly.b32	%r42|%p17, %r41, 1, 31, -1;
	mov.b32 	%f94, %r42;
	add.f32 	%f95, %f93, %f94;
	mov.b32 	%r43, %f87;
	shfl.sync.bfly.b32	%r44|%p18, %r43, 8, 31, -1;
	mov.b32 	%f96, %r44;
	add.f32 	%f97, %f87, %f96;
	mov.b32 	%r45, %f97;
	shfl.sync.bfly.b32	%r46|%p19, %r45, 4, 31, -1;
	mov.b32 	%f98, %r46;
	add.f32 	%f99, %f97, %f98;
	mov.b32 	%r47, %f99;
	shfl.sync.bfly.b32	%r48|%p20, %r47, 2, 31, -1;
	mov.b32 	%f100, %r48;
	add.f32 	%f101, %f99, %f100;
	mov.b32 	%r49, %f101;
	shfl.sync.bfly.b32	%r50|%p21, %r49, 1, 31, -1;
	mov.b32 	%f102, %r50;
	add.f32 	%f15, %f101, %f102;
	div.rn.f32 	%f16, %f52, %f95;
	div.rn.f32 	%f17, %f64, %f95;
	@%p5 bra 	$L__BB18_10;
	mad.lo.s64 	%rd27, %rd34, %rd4, %rd6;
	shl.b64 	%rd28, %rd27, 2;
	add.s64 	%rd29, %rd3, %rd28;
	st.global.f32 	[%rd29], %f16;
	st.global.f32 	[%rd29+4], %f17;
$L__BB18_10:
	setp.le.s64 	%p22, %rd11, %rd6;
	div.rn.f32 	%f18, %f13, %f15;
	div.rn.f32 	%f19, %f14, %f15;
	@%p22 bra 	$L__BB18_12;
	mad.lo.s64 	%rd30, %rd4, %rd34, %rd4;
	add.s64 	%rd31, %rd30, %rd6;
	shl.b64 	%rd32, %rd31, 2;
	add.s64 	%rd33, %rd3, %rd32;
	st.global.f32 	[%rd33], %f18;
	st.global.f32 	[%rd33+4], %f19;
$L__BB18_12:
	add.s64 	%rd34, %rd34, %rd7;
	setp.lt.s64 	%p23, %rd34, %rd10;
	@%p23 bra 	$L__BB18_4;
$L__BB18_13:
	ret;

}
	// .globl	_ZN7oneflow4cuda7softmax15SoftmaxWarpImplI10SimpleLoadIffE11SimpleStoreIffEfLi2ELi2ELi16ELi1ELb0ELNS1_9AlgorithmE0EEEvT_T0_ll
.visible .entry _ZN7oneflow4cuda7softmax15SoftmaxWarpImplI10SimpleLoadIffE11SimpleStoreIffEfLi2ELi2ELi16ELi1ELb0ELNS1_9AlgorithmE0EEEvT_T0_ll(
	.param .align 8 .b8 _ZN7oneflow4cuda7softmax15SoftmaxWarpImplI10SimpleLoadIffE11SimpleStoreIffEfLi2ELi2ELi16ELi1ELb0ELNS1_9AlgorithmE0EEEvT_T0_ll_param_0[16],
	.param .align 8 .b8 _ZN7oneflow4cuda7softmax15SoftmaxWarpImplI10SimpleLoadIffE11SimpleStoreIffEfLi2ELi2ELi16ELi1ELb0ELNS1_9AlgorithmE0EEEvT_T0_ll_param_1[16],
	.param .u64 _ZN7oneflow4cuda7softmax15SoftmaxWarpImplI10SimpleLoadIffE11SimpleStoreIffEfLi2ELi2ELi16ELi1ELb0ELNS1_9AlgorithmE0EEEvT_T0_ll_param_2,
	.param .u64 _ZN7oneflow4cuda7softmax15SoftmaxWarpImplI10SimpleLoadIffE11SimpleStoreIffEfLi2ELi2ELi16ELi1ELb0ELNS1_9AlgorithmE0EEEvT_T0_ll_param_3
)
{
	.reg .pred 	%p<12>;
	.reg .b32 	%r<29>;
	.reg .b32 	%f<49>;
	.reg .b64 	%rd<27>;

	ld.param.u64 	%rd1, [_ZN7oneflow4cuda7softmax15SoftmaxWarpImplI10SimpleLoadIffE11SimpleStoreIffEfLi2ELi2ELi16ELi1ELb0ELNS1_9AlgorithmE0EEEvT_T0_ll_param_0];
	ld.param.u64 	%rd2, [_ZN7oneflow4cuda7softmax15SoftmaxWarpImplI10SimpleLoadIffE11SimpleStoreIffEfLi2ELi2ELi16ELi1ELb0ELNS1_9AlgorithmE0EEEvT_T0_ll_param_0+8];
	ld.param.u64 	%rd3, [_ZN7oneflow4cuda7softmax15SoftmaxWarpImplI10SimpleLoadIffE11SimpleStoreIffEfLi2ELi2ELi16ELi1ELb0ELNS1_9AlgorithmE0EEEvT_T0_ll_param_1];
	ld.param.u64 	%rd4, [_ZN7oneflow4cuda7softmax15SoftmaxWarpImplI10SimpleLoadIffE11SimpleStoreIffEfLi2ELi2ELi16ELi1ELb0ELNS1_9AlgorithmE0EEEvT_T0_ll_param_1+8];
	ld.param.u64 	%rd12, [_ZN7oneflow4cuda7softmax15SoftmaxWarpImplI10SimpleLoadIffE11SimpleStoreIffEfLi2ELi2ELi16ELi1ELb0ELNS1_9AlgorithmE0EEEvT_T0_ll_param_2];
	ld.param.u64 	%rd13, [_ZN7oneflow4cuda7softmax15SoftmaxWarpImplI10SimpleLoadIffE11SimpleStoreIffEfLi2ELi2ELi16ELi1ELb0ELNS1_9AlgorithmE0EEEvT_T0_ll_param_3];
	setp.lt.s64 	%p1, %rd13, 33;
	@%p1 bra 	$L__BB19_2;
	mov.u64 	%rd14, $str;
	cvta.global.u64 	%rd15, %rd14;
	mov.u64 	%rd16, $str$1;
	cvta.global.u64 	%rd17, %rd16;
	mov.u64 	%rd18, __unnamed_19;
	cvta.global.u64 	%rd19, %rd18;
	{ // callseq 18, 0
	.param .b64 param0;
	st.param.b64 	[param0], %rd15;
	.param .b64 param1;
	st.param.b64 	[param1], %rd17;
	.param .b32 param2;
	st.param.b32 	[param2], 228;
	.param .b64 param3;
	st.param.b64 	[param3], %rd19;
	.param .b64 param4;
	st.param.b64 	[param4], 1;
	call.uni 
	__assertfail, 
	(
	param0, 
	param1, 
	param2, 
	param3, 
	param4
	);
	} // callseq 18
$L__BB19_2:
	mov.u32 	%r2, %ctaid.x;
	mov.u32 	%r3, %ntid.y;
	mov.u32 	%r4, %tid.y;
	mad.lo.s32 	%r5, %r2, %r3, %r4;
	mov.u32 	%r6, %nctaid.x;
	mul.lo.s32 	%r1, %r6, %r3;
	cvt.s64.s32 	%rd26, %r5;
	setp.le.s64 	%p2, %rd12, %rd26;
	@%p2 bra 	$L__BB19_5;
	mov.u32 	%r7, %tid.x;
	shl.b32 	%r8, %r7, 1;
	cvt.u64.u32 	%rd6, %r8;
	cvta.to.global.u64 	%rd7, %rd3;
	cvta.to.global.u64 	%rd8, %rd1;
	cvt.s64.s32 	%rd9, %r1;
$L__BB19_4:
	mad.lo.s64 	%rd20, %rd26, %rd2, %rd6;
	shl.b64 	%rd21, %rd20, 2;
	add.s64 	%rd22, %rd8, %rd21;
	ld.global.f32 	%f1, [%rd22];
	ld.global.f32 	%f2, [%rd22+4];
	max.f32 	%f3, %f1, 0fFF800000;
	max.f32 	%f4, %f3, %f2;
	mov.b32 	%r9, %f4;
	shfl.sync.bfly.b32	%r10|%p3, %r9, 8, 31, -1;
	mov.b32 	%f5, %r10;
	max.f32 	%f6, %f4, %f5;
	mov.b32 	%r11, %f6;
	shfl.sync.bfly.b32	%r12|%p4, %r11, 4, 31, -1;
	mov.b32 	%f7, %r12;
	max.f32 	%f8, %f6, %f7;
	mov.b32 	%r13, %f8;
	shfl.sync.bfly.b32	%r14|%p5, %r13, 2, 31, -1;
	mov.b32 	%f9, %r14;
	max.f32 	%f10, %f8, %f9;
	mov.b32 	%r15, %f10;
	shfl.sync.bfly.b32	%r16|%p6, %r15, 1, 31, -1;
	mov.b32 	%f11, %r16;
	max.f32 	%f12, %f10, %f11;
	sub.f32 	%f13, %f1, %f12;
	fma.rn.f32 	%f14, %f13, 0f3BBB989D, 0f3F000000;
	cvt.sat.f32.f32 	%f15, %f14;
	mov.f32 	%f16, 0f4B400001;
	mov.f32 	%f17, 0f437C0000;
	fma.rm.f32 	%f18, %f15, %f17, %f16;
	add.f32 	%f19, %f18, 0fCB40007F;
	neg.f32 	%f20, %f19;
	fma.rn.f32 	%f21, %f13, 0f3FB8AA3B, %f20;
	fma.rn.f32 	%f22, %f13, 0f32A57060, %f21;
	mov.b32 	%r17, %f18;
	shl.b32 	%r18, %r17, 23;
	mov.b32 	%f23, %r18;
	ex2.approx.ftz.f32 	%f24, %f22;
	mul.f32 	%f25, %f24, %f23;
	add.f32 	%f26, %f25, 0f00000000;
	sub.f32 	%f27, %f2, %f12;
	fma.rn.f32 	%f28, %f27, 0f3BBB989D, 0f3F000000;
	cvt.sat.f32.f32 	%f29, %f28;
	fma.rm.f32 	%f30, %f29, %f17, %f16;
	add.f32 	%f31, %f30, 0fCB40007F;
	neg.f32 	%f32, %f31;
	fma.rn.f32 	%f33, %f27, 0f3FB8AA3B, %f32;
	fma.rn.f32 	%f34, %f27, 0f32A57060, %f33;
	mov.b32 	%r19, %f30;
	shl.b32 	%r20, %r19, 23;
	mov.b32 	%f35, %r20;
	ex2.approx.ftz.f32 	%f36, %f34;
	mul.f32 	%f37, %f36, %f35;
	add.f32 	%f38, %f26, %f37;
	mov.b32 	%r21, %f38;
	shfl.sync.bfly.b32	%r22|%p7, %r21, 8, 31, -1;
	mov.b32 	%f39, %r22;
	add.f32 	%f40, %f38, %f39;
	mov.b32 	%r23, %f40;
	shfl.sync.bfly.b32	%r24|%p8, %r23, 4, 31, -1;
	mov.b32 	%f41, %r24;
	add.f32 	%f42, %f40, %f41;
	mov.b32 	%r25, %f42;
	shfl.sync.bfly.b32	%r26|%p9, %r25, 2, 31, -1;
	mov.b32 	%f43, %r26;
	add.f32 	%f44, %f42, %f43;
	mov.b32 	%r27, %f44;
	shfl.sync.bfly.b32	%r28|%p10, %r27, 1, 31, -1;
	mov.b32 	%f45, %r28;
	add.f32 	%f46, %f44, %f45;
	div.rn.f32 	%f47, %f25, %f46;
	div.rn.f32 	%f48, %f37, %f46;
	mad.lo.s64 	%rd23, %rd26, %rd4, %rd6;
	shl.b64 	%rd24, %rd23, 2;
	add.s64 	%rd25, %rd7, %rd24;
	st.global.f32 	[%rd25], %f47;
	st.global.f32 	[%rd25+4], %f48;
	add.s64 	%rd26, %rd26, %rd9;
	setp.lt.s64 	%p11, %rd26, %rd12;
	@%p11 bra 	$L__BB19_4;
$L__BB19_5:
	ret;

}
	// .globl	_ZN7oneflow4cuda7softmax15SoftmaxWarpImplI10SimpleLoadIffE11SimpleStoreIffEfLi2ELi2ELi16ELi1ELb1ELNS1_9AlgorithmE0EEEvT_T0_ll
.visible .entry _ZN7oneflow4cuda7softmax15SoftmaxWarpImplI10SimpleLoadIffE11SimpleStoreIffEfLi2ELi2ELi16ELi1ELb1ELNS1_9AlgorithmE0EEEvT_T0_ll(
	.param .align 8 .b8 _ZN7oneflow4cuda7softmax15SoftmaxWarpImplI10SimpleLoadIffE11SimpleStoreIffEfLi2ELi2ELi16ELi1ELb1ELNS1_9AlgorithmE0EEEvT_T0_ll_param_0[16],
	.param .align 8 .b8 _ZN7oneflow4cuda7softmax15SoftmaxWarpImplI10SimpleLoadIffE11SimpleStoreIffEfLi2ELi2ELi16ELi1ELb1ELNS1_9AlgorithmE0EEEvT_T0_ll_param_1[16],
	.param .u64 _ZN7oneflow4cuda7softmax15SoftmaxWarpImplI10SimpleLoadIffE11SimpleStoreIffEfLi2ELi2ELi16ELi1ELb1ELNS1_9AlgorithmE0EEEvT_T0_ll_param_2,
	.param .u64 _ZN7oneflow4cuda7softmax15SoftmaxWarpImplI10SimpleLoadIffE11SimpleStoreIffEfLi2ELi2ELi16ELi1ELb1ELNS1_9AlgorithmE0EEEvT_T0_ll_param_3
)
{
	.reg .pred 	%p<14>;
	.reg .b32 	%r<29>;
	.reg .b32 	%f<56>;
	.reg .b64 	%rd<27>;

	ld.param.u64 	%rd1, [_ZN7oneflow4cuda7softmax15SoftmaxWarpImplI10SimpleLoadIffE11SimpleStoreIffEfLi2ELi2ELi16ELi1ELb1ELNS1_9AlgorithmE0EEEvT_T0_ll_param_0];
	ld.param.u64 	%rd2, [_ZN7oneflow4cuda7softmax15SoftmaxWarpImplI10SimpleLoadIffE11SimpleStoreIffEfLi2ELi2ELi16ELi1ELb1ELNS1_9AlgorithmE0EEEvT_T0_ll_param_0+8];
	ld.param.u64 	%rd3, [_ZN7oneflow4cuda7softmax15SoftmaxWarpImplI10SimpleLoadIffE11SimpleStoreIffEfLi2ELi2ELi16ELi1ELb1ELNS1_9AlgorithmE0EEEvT_T0_ll_param_1];
	ld.param.u64 	%rd4, [_ZN7oneflow4cuda7softmax15SoftmaxWarpImplI10SimpleLoadIffE11SimpleStoreIffEfLi2ELi2ELi16ELi1ELb1ELNS1_9AlgorithmE0EEEvT_T0_ll_param_1+8];
	ld.param.u64 	%rd12, [_ZN7oneflow4cuda7softmax15SoftmaxWarpImplI10SimpleLoadIffE11SimpleStoreIffEfLi2ELi2ELi16ELi1ELb1ELNS1_9AlgorithmE0EEEvT_T0_ll_param_2];
	ld.param.u64 	%rd13, [_ZN7oneflow4cuda7softmax15SoftmaxWarpImplI10SimpleLoadIffE11SimpleStoreIffEfLi2ELi2ELi16ELi1ELb1ELNS1_9AlgorithmE0EEEvT_T0_ll_param_3];
	setp.lt.s64 	%p1, %rd13, 33;
	@%p1 bra 	$L__BB20_2;
	mov.u64 	%rd14, $str;
	cvta.global.u64 	%rd15, %rd14;
	mov.u64 	%rd16, $str$1;
	cvta.global.u64 	%rd17, %rd16;
	mov.u64 	%rd18, __unnamed_20;
	cvta.global.u64 	%rd19, %rd18;
	{ // callseq 19, 0
	.param .b64 param0;
	st.param.b64 	[param0], %rd15;
	.param .b64 param1;
	st.param.b64 	[param1], %rd17;
	.param .b32 param2;
	st.param.b32 	[param2], 228;
	.param .b64 param3;
	st.param.b64 	[param3], %rd19;
	.param .b64 param4;
	st.param.b64 	[param4], 1;
	call.uni 
	__assertfail, 
	(
	param0, 
	param1, 
	param2, 
	param3, 
	param4
	);
	} // callseq 19
$L__BB20_2:
	mov.u32 	%r2, %ctaid.x;
	mov.u32 	%r3, %ntid.y;
	mov.u32 	%r4, %tid.y;
	mad.lo.s32 	%r5, %r2, %r3, %r4;
	mov.u32 	%r6, %nctaid.x;
	mul.lo.s32 	%r1, %r6, %r3;
	cvt.s64.s32 	%rd26, %r5;
	setp.le.s64 	%p2, %rd12, %rd26;
	@%p2 bra 	$L__BB20_9;
	mov.u32 	%r7, %tid.x;
	shl.b32 	%r8, %r7, 1;
	cvt.u64.u32 	%rd6, %r8;
	cvta.to.global.u64 	%rd7, %rd3;
	cvta.to.global.u64 	%rd8, %rd1;
	cvt.s64.s32 	%rd9, %r1;
$L__BB20_4:
	setp.le.s64 	%p3, %rd13, %rd6;
	mov.f32 	%f53, 0fFF800000;
	mov.f32 	%f54, %f53;
	mov.f32 	%f55, %f53;
	@%p3 bra 	$L__BB20_6;
	mad.lo.s64 	%rd20, %rd26, %rd2, %rd6;
	shl.b64 	%rd21, %rd20, 2;
	add.s64 	%rd22, %rd8, %rd21;
	ld.global.f32 	%f54, [%rd22];
	ld.global.f32 	%f53, [%rd22+4];
	max.f32 	%f10, %f54, 0fFF800000;
	max.f32 	%f55, %f10, %f53;
$L__BB20_6:
	setp.le.s64 	%p4, %rd13, %rd6;
	mov.b32 	%r9, %f55;
	shfl.sync.bfly.b32	%r10|%p5, %r9, 8, 31, -1;
	mov.b32 	%f11, %r10;
	max.f32 	%f12, %f55, %f11;
	mov.b32 	%r11, %f12;
	shfl.sync.bfly.b32	%r12|%p6, %r11, 4, 31, -1;
	mov.b32 	%f13, %r12;
	max.f32 	%f14, %f12, %f13;
	mov.b32 	%r13, %f14;
	shfl.sync.bfly.b32	%r14|%p7, %r13, 2, 31, -1;
	mov.b32 	%f15, %r14;
	max.f32 	%f16, %f14, %f15;
	mov.b32 	%r15, %f16;
	shfl.sync.bfly.b32	%r16|%p8, %r15, 1, 31, -1;
	mov.b32 	%f17, %r16;
	max.f32 	%f18, %f16, %f17;
	sub.f32 	%f19, %f54, %f18;
	fma.rn.f32 	%f20, %f19, 0f3BBB989D, 0f3F000000;
	cvt.sat.f32.f32 	%f21, %f20;
	mov.f32 	%f22, 0f4B400001;
	mov.f32 	%f23, 0f437C0000;
	fma.rm.f32 	%f24, %f21, %f23, %f22;
	add.f32 	%f25, %f24, 0fCB40007F;
	neg.f32 	%f26, %f25;
	fma.rn.f32 	%f27, %f19, 0f3FB8AA3B, %f26;
	fma.rn.f32 	%f28, %f19, 0f32A57060, %f27;
	mov.b32 	%r17, %f24;
	shl.b32 	%r18, %r17, 23;
	mov.b32 	%f29, %r18;
	ex2.approx.ftz.f32 	%f30, %f28;
	mul.f32 	%f31, %f30, %f29;
	add.f32 	%f32, %f31, 0f00000000;
	sub.f32 	%f33, %f53, %f18;
	fma.rn.f32 	%f34, %f33, 0f3BBB989D, 0f3F000000;
	cvt.sat.f32.f32 	%f35, %f34;
	fma.rm.f32 	%f36, %f35, %f23, %f22;
	add.f32 	%f37, %f36, 0fCB40007F;
	neg.f32 	%f38, %f37;
	fma.rn.f32 	%f39, %f33, 0f3FB8AA3B, %f38;
	fma.rn.f32 	%f40, %f33, 0f32A57060, %f39;
	mov.b32 	%r19, %f36;
	shl.b32 	%r20, %r19, 23;
	mov.b32 	%f41, %r20;
	ex2.approx.ftz.f32 	%f42, %f40;
	mul.f32 	%f43, %f42, %f41;
	add.f32 	%f44, %f32, %f43;
	mov.b32 	%r21, %f44;
	shfl.sync.bfly.b32	%r22|%p9, %r21, 8, 31, -1;
	mov.b32 	%f45, %r22;
	add.f32 	%f46, %f44, %f45;
	mov.b32 	%r23, %f46;
	shfl.sync.bfly.b32	%r24|%p10, %r23, 4, 31, -1;
	mov.b32 	%f47, %r24;
	add.f32 	%f48, %f46, %f47;
	mov.b32 	%r25, %f48;
	shfl.sync.bfly.b32	%r26|%p11, %r25, 2, 31, -1;
	mov.b32 	%f49, %r26;
	add.f32 	%f50, %f48, %f49;
	mov.b32 	%r27, %f50;
	shfl.sync.bfly.b32	%r28|%p12, %r27, 1, 31, -1;
	mov.b32 	%f51, %r28;
	add.f32 	%f52, %f50, %f51;
	div.rn.f32 	%f7, %f31, %f52;
	div.rn.f32 	%f8, %f43, %f52;
	@%p4 bra 	$L__BB20_8;
	mad.lo.s64 	%rd23, %rd26, %rd4, %rd6;
	shl.b64 	%rd24, %rd23, 2;
	add.s64 	%rd25, %rd7, %rd24;
	st.global.f32 	[%rd25], %f7;
	st.global.f32 	[%rd25+4], %f8;
$L__BB20_8:
	add.s64 	%rd26, %rd26, %rd9;
	setp.lt.s64 	%p13, %rd26, %rd12;
	@%p13 bra 	$L__BB20_4;
$L__BB20_9:
	ret;

}
	// .globl	_ZN7oneflow4cuda7softmax15SoftmaxWarpImplI10SimpleLoadIffE11SimpleStoreIffEfLi2ELi2ELi32ELi2ELb0ELNS1_9AlgorithmE0EEEvT_T0_ll
.visible .entry _ZN7oneflow4cuda7softmax15SoftmaxWarpImplI10SimpleLoadIffE11SimpleStoreIffEfLi2ELi2ELi32ELi2ELb0ELNS1_9AlgorithmE0EEEvT_T0_ll(
	.param .align 8 .b8 _ZN7oneflow4cuda7softmax15SoftmaxWarpImplI10SimpleLoadIffE11SimpleStoreIffEfLi2ELi2ELi32ELi2ELb0ELNS1_9AlgorithmE0EEEvT_T0_ll_param_0[16],
	.param .align 8 .b8 _ZN7oneflow4cuda7softmax15SoftmaxWarpImplI10SimpleLoadIffE11SimpleStoreIffEfLi2ELi2ELi32ELi2ELb0ELNS1_9AlgorithmE0EEEvT_T0_ll_param_1[16],
	.param .u64 _ZN7oneflow4cuda7softmax15SoftmaxWarpImplI10SimpleLoadIffE11SimpleStoreIffEfLi2ELi2ELi32ELi2ELb0ELNS1_9AlgorithmE0EEEvT_T0_ll_param_2,
	.param .u64 _ZN7oneflow4cuda7softmax15SoftmaxWarpImplI10SimpleLoadIffE11SimpleStoreIffEfLi2ELi2ELi32ELi2ELb0ELNS1_9AlgorithmE0EEEvT_T0_ll_param_3
)
{
	.reg .pred 	%p<24>;
	.reg .b32 	%r<59>;
	.reg .b32 	%f<103>;
	.reg .b64 	%rd<31>;

	ld.param.u64 	%rd1, [_ZN7oneflow4cuda7softmax15SoftmaxWarpImplI10SimpleLoadIffE11SimpleStoreIffEfLi2ELi2ELi32ELi2ELb0ELNS1_9AlgorithmE0EEEvT_T0_ll_param_0];
	ld.param.u64 	%rd2, [_ZN7oneflow4cuda7softmax15SoftmaxWarpImplI10SimpleLoadIffE11SimpleStoreIffEfLi2ELi2ELi32ELi2ELb0ELNS1_9AlgorithmE0EEEvT_T0_ll_param_0+8];
	ld.param.u64 	%rd3, [_ZN7oneflow4cuda7softmax15SoftmaxWarpImplI10SimpleLoadIffE11SimpleStoreIffEfLi2ELi2ELi32ELi2ELb0ELNS1_9AlgorithmE0EEEvT_T0_ll_param_1];
	ld.param.u64 	%rd4, [_ZN7oneflow4cuda7softmax15SoftmaxWarpImplI10SimpleLoadIffE11SimpleStoreIffEfLi2ELi2ELi32ELi2ELb0ELNS1_9AlgorithmE0EEEvT_T0_ll_param_1+8];
	ld.param.u64 	%rd12, [_ZN7oneflow4cuda7softmax15SoftmaxWarpImplI10SimpleLoadIffE11SimpleStoreIffEfLi2ELi2ELi32ELi2ELb0ELNS1_9AlgorithmE0EEEvT_T0_ll_param_2];
	ld.param.u64 	%rd13, [_ZN7oneflow4cuda7softmax15SoftmaxWarpImplI10SimpleLoadIffE11SimpleStoreIffEfLi2ELi2ELi32ELi2ELb0ELNS1_9AlgorithmE0EEEvT_T0_ll_param_3];
	setp.lt.s64 	%p1, %rd13, 65;
	@%p1 bra 	$L__BB21_2;
	mov.u64 	%rd14, $str;
	cvta.global.u64 	%rd15, %rd14;
	mov.u64 	%rd16, $str$1;
	cvta.global.u64 	%rd17, %rd16;
	mov.u64 	%rd18, __unnamed_21;
	cvta.global.u64 	%rd19, %rd18;
	{ // callseq 20, 0
	.param .b64 param0;
	st.param.b64 	[param0], %rd15;
	.param .b64 param1;
	st.param.b64 	[param1], %rd17;
	.param .b32 param2;
	st.param.b32 	[param2], 228;
	.param .b64 param3;
	st.param.b64 	[param3], %rd19;
	.param .b64 param4;
	st.param.b64 	[param4], 1;
	call.uni 
	__assertfail, 
	(
	param0, 
	param1, 
	param2, 
	param3, 
	param4
	);
	} // callseq 20
$L__BB21_2:
	mov.u32 	%r2, %ctaid.x;
	mov.u32 	%r3, %ntid.y;
	mov.u32 	%r4, %tid.y;
	mad.lo.s32 	%r5, %r2, %r3, %r4;
	mov.u32 	%r6, %nctaid.x;
	mul.lo.s32 	%r7, %r3, %r6;
	shl.b32 	%r1, %r7, 1;
	shl.b32 	%r8, %r5, 1;
	cvt.s64.s32 	%rd30, %r8;
	setp.le.s64 	%p2, %rd12, %rd30;
	@%p2 bra 	$L__BB21_5;
	mov.u32 	%r9, %tid.x;
	shl.b32 	%r10, %r9, 1;
	cvt.u64.u32 	%rd6, %r10;
	cvta.to.global.u64 	%rd7, %rd3;
	cvta.to.global.u64 	%rd8, %rd1;
	cvt.s64.s32 	%rd9, %r1;
$L__BB21_4:
	mad.lo.s64 	%rd20, %rd30, %rd2, %rd6;
	shl.b64 	%rd21, %rd20, 2;
	add.s64 	%rd22, %rd8, %rd21;
	ld.global.f32 	%f1, [%rd22];
	ld.global.f32 	%f2, [%rd22+4];
	max.f32 	%f3, %f1, 0fFF800000;
	max.f32 	%f4, %f3, %f2;
	shl.b64 	%rd23, %rd2, 2;
	add.s64 	%rd24, %rd22, %rd23;
	ld.global.f32 	%f5, [%rd24];
	ld.global.f32 	%f6, [%rd24+4];
	max.f32 	%f7, %f5, 0fFF800000;
	max.f32 	%f8, %f7, %f6;
	mov.b32 	%r11, %f4;
	shfl.sync.bfly.b32	%r12|%p3, %r11, 16, 31, -1;
	mov.b32 	%f9, %r12;
	max.f32 	%f10, %f4, %f9;
	mov.b32 	%r13, %f10;
	shfl.sync.bfly.b32	%r14|%p4, %r13, 8, 31, -1;
	mov.b32 	%f11, %r14;
	max.f32 	%f12, %f10, %f11;
	mov.b32 	%r15, %f12;
	shfl.sync.bfly.b32	%r16|%p5, %r15, 4, 31, -1;
	mov.b32 	%f13, %r16;
	max.f32 	%f14, %f12, %f13;
	mov.b32 	%r17, %f14;
	shfl.sync.bfly.b32	%r18|%p6, %r17, 2, 31, -1;
	mov.b32 	%f15, %r18;
	max.f32 	%f16, %f14, %f15;
	mov.b32 	%r19, %f16;
	shfl.sync.bfly.b32	%r20|%p7, %r19, 1, 31, -1;
	mov.b32 	%f17, %r20;
	max.f32 	%f18, %f16, %f17;
	mov.b32 	%r21, %f8;
	shfl.sync.bfly.b32	%r22|%p8, %r21, 16, 31, -1;
	mov.b32 	%f19, %r22;
	max.f32 	%f20, %f8, %f19;
	mov.b32 	%r23, %f20;
	shfl.sync.bfly.b32	%r24|%p9, %r23, 8, 31, -1;
	mov.b32 	%f21, %r24;
	max.f32 	%f22, %f20, %f21;
	mov.b32 	%r25, %f22;
	shfl.sync.bfly.b32	%r26|%p10, %r25, 4, 31, -1;
	mov.b32 	%f23, %r26;
	max.f32 	%f24, %f22, %f23;
	mov.b32 	%r27, %f24;
	shfl.sync.bfly.b32	%r28|%p11, %r27, 2, 31, -1;
	mov.b32 	%f25, %r28;
	max.f32 	%f26, %f24, %f25;
	mov.b32 	%r29, %f26;
	shfl.sync.bfly.b32	%r30|%p12, %r29, 1, 31, -1;
	mov.b32 	%f27, %r30;
	max.f32 	%f28, %f26, %f27;
	sub.f32 	%f29, %f1, %f18;
	fma.rn.f32 	%f30, %f29, 0f3BBB989D, 0f3F000000;
	cvt.sat.f32.f32 	%f31, %f30;
	mov.f32 	%f32, 0f4B400001;
	mov.f32 	%f33, 0f437C0000;
	fma.rm.f32 	%f34, %f31, %f33, %f32;
	add.f32 	%f35, %f34, 0fCB40007F;
	neg.f32 	%f36, %f35;
	fma.rn.f32 	%f37, %f29, 0f3FB8AA3B, %f36;
	fma.rn.f32 	%f38, %f29, 0f32A57060, %f37;
	mov.b32 	%r31, %f34;
	shl.b32 	%r32, %r31, 23;
	mov.b32 	%f39, %r32;
	ex2.approx.ftz.f32 	%f40, %f38;
	mul.f32 	%f41, %f40, %f39;
	add.f32 	%f42, %f41, 0f00000000;
	sub.f32 	%f43, %f2, %f18;
	fma.rn.f32 	%f44, %f43, 0f3BBB989D, 0f3F000000;
	cvt.sat.f32.f32 	%f45, %f44;
	fma.rm.f32 	%f46, %f45, %f33, %f32;
	add.f32 	%f47, %f46, 0fCB40007F;
	neg.f32 	%f48, %f47;
	fma.rn.f32 	%f49, %f43, 0f3FB8AA3B, %f48;
	fma.rn.f32 	%f50, %f43, 0f32A57060, %f49;
	mov.b32 	%r33, %f46;
	shl.b32 	%r34, %r33, 23;
	mov.b32 	%f51, %r34;
	ex2.approx.ftz.f32 	%f52, %f50;
	mul.f32 	%f53, %f52, %f51;
	add.f32 	%f54, %f42, %f53;
	sub.f32 	%f55, %f5, %f28;
	fma.rn.f32 	%f56, %f55, 0f3BBB989D, 0f3F000000;
	cvt.sat.f32.f32 	%f57, %f56;
	fma.rm.f32 	%f58, %f57, %f33, %f32;
	add.f32 	%f59, %f58, 0fCB40007F;
	neg.f32 	%f60, %f59;
	fma.rn.f32 	%f61, %f55, 0f3FB8AA3B, %f60;
	fma.rn.f32 	%f62, %f55, 0f32A57060, %f61;
	mov.b32 	%r35, %f58;
	shl.b32 	%r36, %r35, 23;
	mov.b32 	%f63, %r36;
	ex2.approx.ftz.f32 	%f64, %f62;
	mul.f32 	%f65, %f64, %f63;
	add.f32 	%f66, %f65, 0f00000000;
	sub.f32 	%f67, %f6, %f28;
	fma.rn.f32 	%f68, %f67, 0f3BBB989D, 0f3F000000;
	cvt.sat.f32.f32 	%f69, %f68;
	fma.rm.f32 	%f70, %f69, %f33, %f32;
	add.f32 	%f71, %f70, 0fCB40007F;
	neg.f32 	%f72, %f71;
	fma.rn.f32 	%f73, %f67, 0f3FB8AA3B, %f72;
	fma.rn.f32 	%f74, %f67, 0f32A57060, %f73;
	mov.b32 	%r37, %f70;
	shl.b32 	%r38, %r37, 23;
	mov.b32 	%f75, %r38;
	ex2.approx.ftz.f32 	%f76, %f74;
	mul.f32 	%f77, %f76, %f75;
	add.f32 	%f78, %f66, %f77;
	mov.b32 	%r39, %f54;
	shfl.sync.bfly.b32	%r40|%p13, %r39, 16, 31, -1;
	mov.b32 	%f79, %r40;
	add.f32 	%f80, %f54, %f79;
	mov.b32 	%r41, %f80;
	shfl.sync.bfly.b32	%r42|%p14, %r41, 8, 31, -1;
	mov.b32 	%f81, %r42;
	add.f32 	%f82, %f80, %f81;
	mov.b32 	%r43, %f82;
	shfl.sync.bfly.b32	%r44|%p15, %r43, 4, 31, -1;
	mov.b32 	%f83, %r44;
	add.f32 	%f84, %f82, %f83;
	mov.b32 	%r45, %f84;
	shfl.sync.bfly.b32	%r46|%p16, %r45, 2, 31, -1;
	mov.b32 	%f85, %r46;
	add.f32 	%f86, %f84, %f85;
	mov.b32 	%r47, %f86;
	shfl.sync.bfly.b32	%r48|%p17, %r47, 1, 31, -1;
	mov.b32 	%f87, %r48;
	add.f32 	%f88, %f86, %f87;
	mov.b32 	%r49, %f78;
	shfl.sync.bfly.b32	%r50|%p18, %r49, 16, 31, -1;
	mov.b32 	%f89, %r50;
	add.f32 	%f90, %f78, %f89;
	mov.b32 	%r51, %f90;
	shfl.sync.bfly.b32	%r52|%p19, %r51, 8, 31, -1;
	mov.b32 	%f91, %r52;
	add.f32 	%f92, %f90, %f91;
	mov.b32 	%r53, %f92;
	shfl.sync.bfly.b32	%r54|%p20, %r53, 4, 31, -1;
	mov.b32 	%f93, %r54;
	add.f32 	%f94, %f92, %f93;
	mov.b32 	%r55, %f94;
	shfl.sync.bfly.b32	%r56|%p21, %r55, 2, 31, -1;
	mov.b32 	%f95, %r56;
	add.f32 	%f96, %f94, %f95;
	mov.b32 	%r57, %f96;
	shfl.sync.bfly.b32	%r58|%p22, %r57, 1, 31, -1;
	mov.b32 	%f97, %r58;
	add.f32 	%f98, %f96, %f97;
	div.rn.f32 	%f99, %f41, %f88;
	div.rn.f32 	%f100, %f53, %f88;
	mad.lo.s64 	%rd25, %rd30, %rd4, %rd6;
	shl.b64 	%rd26, %rd25, 2;
	add.s64 	%rd27, %rd7, %rd26;
	st.global.f32 	[%rd27], %f99;
	st.global.f32 	[%rd27+4], %f100;
	div.rn.f32 	%f101, %f65, %f98;
	div.rn.f32 	%f102, %f77, %f98;
	shl.b64 	%rd28, %rd4, 2;
	add.s64 	%rd29, %rd27, %rd28;
	st.global.f32 	[%rd29], %f101;
	st.global.f32 	[%rd29+4], %f102;
	add.s64 	%rd30, %rd30, %rd9;
	setp.lt.s64 	%p23, %rd30, %rd12;
	@%p23 bra 	$L__BB21_4;
$L__BB21_5:
	ret;

}
	// .globl	_ZN7oneflow4cuda7softmax15SoftmaxWarpImplI10SimpleLoadIffE11SimpleStoreIffEfLi2ELi2ELi32ELi2ELb1ELNS1_9AlgorithmE0EEEvT_T0_ll
.visible .entry _ZN7oneflow4cuda7softmax15SoftmaxWarpImplI10SimpleLoadIffE11SimpleStoreIffEfLi2ELi2ELi32ELi2ELb1ELNS1_9AlgorithmE0EEEvT_T0_ll(
	.param .align 8 .b8 _ZN7oneflow4cuda7softmax15SoftmaxWarpImplI10SimpleLoadIffE11SimpleStoreIffEfLi2ELi2ELi32ELi2ELb1ELNS1_9AlgorithmE0EEEvT_T0_ll_param_0[16],
	.param .align 8 .b8 _ZN7oneflow4cuda7softmax15SoftmaxWarpImplI10SimpleLoadIffE11SimpleStoreIffEfLi2ELi2ELi32ELi2ELb1ELNS1_9AlgorithmE0EEEvT_T0_ll_param_1[16],
	.param .u64 _ZN7oneflow4cuda7softmax15SoftmaxWarpImplI10SimpleLoadIffE11SimpleStoreIffEfLi2ELi2ELi32ELi2ELb1ELNS1_9AlgorithmE0EEEvT_T0_ll_param_2,
	.param .u64 _ZN7oneflow4cuda7softmax15SoftmaxWarpImplI10SimpleLoadIffE11SimpleStoreIffEfLi2ELi2ELi32ELi2ELb1ELNS1_9AlgorithmE0EEEvT_T0_ll_param_3
)
{
	.reg .pred 	%p<28>;
	.reg .b32 	%r<59>;
	.reg .b32 	%f<117>;
	.reg .b64 	%rd<35>;

	ld.param.u64 	%rd2, [_ZN7oneflow4cuda7softmax15SoftmaxWarpImplI10SimpleLoadIffE11SimpleStoreIffEfLi2ELi2ELi32ELi2ELb1ELNS1_9AlgorithmE0EEEvT_T0_ll_param_0+8];
	ld.param.u64 	%rd4, [_ZN7oneflow4cuda7softmax15SoftmaxWarpImplI10SimpleLoadIffE11SimpleStoreIffEfLi2ELi2ELi32ELi2ELb1ELNS1_9AlgorithmE0EEEvT_T0_ll_param_1+8];
	ld.param.u64 	%rd12, [_ZN7oneflow4cuda7softmax15SoftmaxWarpImplI10SimpleLoadIffE11SimpleStoreIffEfLi2ELi2ELi32ELi2ELb1ELNS1_9AlgorithmE0EEEvT_T0_ll_param_1];
	ld.param.u64 	%rd13, [_ZN7oneflow4cuda7softmax15SoftmaxWarpImplI10SimpleLoadIffE11SimpleStoreIffEfLi2ELi2ELi32ELi2ELb1ELNS1_9AlgorithmE0EEEvT_T0_ll_param_0];
	ld.param.u64 	%rd10, [_ZN7oneflow4cuda7softmax15SoftmaxWarpImplI10SimpleLoadIffE11SimpleStoreIffEfLi2ELi2ELi32ELi2ELb1ELNS1_9AlgorithmE0EEEvT_T0_ll_param_2];
	ld.param.u64 	%rd11, [_ZN7oneflow4cuda7softmax15SoftmaxWarpImplI10SimpleLoadIffE11SimpleStoreIffEfLi2ELi2ELi32ELi2ELb1ELNS1_9AlgorithmE0EEEvT_T0_ll_param_3];
	cvta.to.global.u64 	%rd1, %rd13;
	cvta.to.global.u64 	%rd3, %rd12;
	setp.lt.s64 	%p1, %rd11, 65;
	@%p1 bra 	$L__BB22_2;
	mov.u64 	%rd14, $str;
	cvta.global.u64 	%rd15, %rd14;
	mov.u64 	%rd16, $str$1;
	cvta.global.u64 	%rd17, %rd16;
	mov.u64 	%rd18, __unnamed_22;
	cvta.global.u64 	%rd19, %rd18;
	{ // callseq 21, 0
	.param .b64 param0;
	st.param.b64 	[param0], %rd15;
	.param .b64 param1;
	st.param.b64 	[param1], %rd17;
	.param .b32 param2;
	st.param.b32 	[param2], 228;
	.param .b64 param3;
	st.param.b64 	[param3], %rd19;
	.param .b64 param4;
	st.param.b64 	[param4], 1;
	call.uni 
	__assertfail, 
	(
	param0, 
	param1, 
	param2, 
	param3, 
	param4
	);
	} // callseq 21
$L__BB22_2:
	mov.u32 	%r2, %ctaid.x;
	mov.u32 	%r3, %ntid.y;
	mov.u32 	%r4, %tid.y;
	mad.lo.s32 	%r5, %r2, %r3, %r4;
	mov.u32 	%r6, %nctaid.x;
	mul.lo.s32 	%r7, %r3, %r6;
	shl.b32 	%r1, %r7, 1;
	shl.b32 	%r8, %r5, 1;
	cvt.s64.s32 	%rd34, %r8;
	setp.le.s64 	%p2, %rd10, %rd34;
	@%p2 bra 	$L__BB22_13;
	mov.u32 	%r9, %tid.x;
	shl.b32 	%r10, %r9, 1;
	cvt.u64.u32 	%rd6, %r10;
	cvt.s64.s32 	%rd7, %r1;
$L__BB22_4:
	setp.le.s64 	%p3, %rd11, %rd6;
	mov.f32 	%f111, 0fFF800000;
	mov.f32 	%f112, %f111;
	mov.f32 	%f113, %f111;
	@%p3 bra 	$L__BB22_6;
	mad.lo.s64 	%rd20, %rd34, %rd2, %rd6;
	shl.b64 	%rd21, %rd20, 2;
	add.s64 	%rd22, %rd1, %rd21;
	ld.global.f32 	%f112, [%rd22];
	ld.global.f32 	%f113, [%rd22+4];
	max.f32 	%f21, %f112, 0fFF800000;
	max.f32 	%f111, %f21, %f113;
$L__BB22_6:
	setp.le.s64 	%p4, %rd11, %rd6;
	mov.f32 	%f114, 0fFF800000;
	mov.f32 	%f115, %f114;
	mov.f32 	%f116, %f114;
	@%p4 bra 	$L__BB22_8;
	mad.lo.s64 	%rd23, %rd2, %rd34, %rd2;
	add.s64 	%rd24, %rd23, %rd6;
	shl.b64 	%rd25, %rd24, 2;
	add.s64 	%rd26, %rd1, %rd25;
	ld.global.f32 	%f115, [%rd26];
	ld.global.f32 	%f116, [%rd26+4];
	max.f32 	%f23, %f115, 0fFF800000;
	max.f32 	%f114, %f23, %f116;
$L__BB22_8:
	setp.le.s64 	%p5, %rd11, %rd6;
	mov.b32 	%r11, %f111;
	shfl.sync.bfly.b32	%r12|%p6, %r11, 16, 31, -1;
	mov.b32 	%f24, %r12;
	max.f32 	%f25, %f111, %f24;
	mov.b32 	%r13, %f25;
	shfl.sync.bfly.b32	%r14|%p7, %r13, 8, 31, -1;
	mov.b32 	%f26, %r14;
	max.f32 	%f27, %f25, %f26;
	mov.b32 	%r15, %f27;
	shfl.sync.bfly.b32	%r16|%p8, %r15, 4, 31, -1;
	mov.b32 	%f28, %r16;
	max.f32 	%f29, %f27, %f28;
	mov.b32 	%r17, %f29;
	shfl.sync.bfly.b32	%r18|%p9, %r17, 2, 31, -1;
	mov.b32 	%f30, %r18;
	max.f32 	%f31, %f29, %f30;
	mov.b32 	%r19, %f31;
	shfl.sync.bfly.b32	%r20|%p10, %r19, 1, 31, -1;
	mov.b32 	%f32, %r20;
	max.f32 	%f33, %f31, %f32;
	mov.b32 	%r21, %f114;
	shfl.sync.bfly.b32	%r22|%p11, %r21, 16, 31, -1;
	mov.b32 	%f34, %r22;
	max.f32 	%f35, %f114, %f34;
	mov.b32 	%r23, %f35;
	shfl.sync.bfly.b32	%r24|%p12, %r23, 8, 31, -1;
	mov.b32 	%f36, %r24;
	max.f32 	%f37, %f35, %f36;
	mov.b32 	%r25, %f37;
	shfl.sync.bfly.b32	%r26|%p13, %r25, 4, 31, -1;
	mov.b32 	%f38, %r26;
	max.f32 	%f39, %f37, %f38;
	mov.b32 	%r27, %f39;
	shfl.sync.bfly.b32	%r28|%p14, %r27, 2, 31, -1;
	mov.b32 	%f40, %r28;
	max.f32 	%f41, %f39, %f40;
	mov.b32 	%r29, %f41;
	shfl.sync.bfly.b32	%r30|%p15, %r29, 1, 31, -1;
	mov.b32 	%f42, %r30;
	max.f32 	%f43, %f41, %f42;
	sub.f32 	%f44, %f112, %f33;
	fma.rn.f32 	%f45, %f44, 0f3BBB989D, 0f3F000000;
	cvt.sat.f32.f32 	%f46, %f45;
	mov.f32 	%f47, 0f4B400001;
	mov.f32 	%f48, 0f437C0000;
	fma.rm.f32 	%f49, %f46, %f48, %f47;
	add.f32 	%f50, %f49, 0fCB40007F;
	neg.f32 	%f51, %f50;
	fma.rn.f32 	%f52, %f44, 0f3FB8AA3B, %f51;
	fma.rn.f32 	%f53, %f44, 0f32A57060, %f52;
	mov.b32 	%r31, %f49;
	shl.b32 	%r32, %r31, 23;
	mov.b32 	%f54, %r32;
	ex2.approx.ftz.f32 	%f55, %f53;
	mul.f32 	%f56, %f55, %f54;
	add.f32 	%f57, %f56, 0f00000000;
	sub.f32 	%f58, %f113, %f33;
	fma.rn.f32 	%f59, %f58, 0f3BBB989D, 0f3F000000;
	cvt.sat.f32.f32 	%f60, %f59;
	fma.rm.f32 	%f61, %f60, %f48, %f47;
	add.f32 	%f62, %f61, 0fCB40007F;
	neg.f32 	%f63, %f62;
	fma.rn.f32 	%f64, %f58, 0f3FB8AA3B, %f63;
	fma.rn.f32 	%f65, %f58, 0f32A57060, %f64;
	mov.b32 	%r33, %f61;
	shl.b32 	%r34, %r33, 23;
	mov.b32 	%f66, %r34;
	ex2.approx.ftz.f32 	%f67, %f65;
	mul.f32 	%f68, %f67, %f66;
	add.f32 	%f69, %f57, %f68;
	sub.f32 	%f70, %f115, %f43;
	fma.rn.f32 	%f71, %f70, 0f3BBB989D, 0f3F000000;
	cvt.sat.f32.f32 	%f72, %f71;
	fma.rm.f32 	%f73, %f72, %f48, %f47;
	add.f32 	%f74, %f73, 0fCB40007F;
	neg.f32 	%f75, %f74;
	fma.rn.f32 	%f76, %f70, 0f3FB8AA3B, %f75;
	fma.rn.f32 	%f77, %f70, 0f32A57060, %f76;
	mov.b32 	%r35, %f73;
	shl.b32 	%r36, %r35, 23;
	mov.b32 	%f78, %r36;
	ex2.approx.ftz.f32 	%f79, %f77;
	mul.f32 	%f13, %f79, %f78;
	add.f32 	%f80, %f13, 0f00000000;
	sub.f32 	%f81, %f116, %f43;
	fma.rn.f32 	%f82, %f81, 0f3BBB989D, 0f3F000000;
	cvt.sat.f32.f32 	%f83, %f82;
	fma.rm.f32 	%f84, %f83, %f48, %f47;
	add.f32 	%f85, %f84, 0fCB40007F;
	neg.f32 	%f86, %f85;
	fma.rn.f32 	%f87, %f81, 0f3FB8AA3B, %f86;
	fma.rn.f32 	%f88, %f81, 0f32A57060, %f87;
	mov.b32 	%r37, %f84;
	shl.b32 	%r38, %r37, 23;
	mov.b32 	%f89, %r38;
	ex2.approx.ftz.f32 	%f90, %f88;
	mul.f32 	%f14, %f90, %f89;
	add.f32 	%f91, %f80, %f14;
	mov.b32 	%r39, %f69;
	shfl.sync.bfly.b32	%r40|%p16, %r39, 16, 31, -1;
	mov.b32 	%f92, %r40;
	add.f32 	%f93, %f69, %f92;
	mov.b32 	%r41, %f93;
	shfl.sync.bfly.b32	%r42|%p17, %r41, 8, 31, -1;
	mov.b32 	%f94, %r42;
	add.f32 	%f95, %f93, %f94;
	mov.b32 	%r43, %f95;
	shfl.sync.bfly.b32	%r44|%p18, %r43, 4, 31, -1;
	mov.b32 	%f96, %r44;
	add.f32 	%f97, %f95, %f96;
	mov.b32 	%r45, %f97;
	shfl.sync.bfly.b32	%r46|%p19, %r45, 2, 31, -1;
	mov.b32 	%f98, %r46;
	add.f32 	%f99, %f97, %f98;
	mov.b32 	%r47, %f99;
	shfl.sync.bfly.b32	%r48|%p20, %r47, 1, 31, -1;
	mov.b32 	%f100, %r48;
	add.f32 	%f101, %f99, %f100;
	mov.b32 	%r49, %f91;
	shfl.sync.bfly.b32	%r50|%p21, %r49, 16, 31, -1;
	mov.b32 	%f102, %r50;
	add.f32 	%f103, %f91, %f102;
	mov.b32 	%r51, %f103;
	shfl.sync.bfly.b32	%r52|%p22, %r51, 8, 31, -1;
	mov.b32 	%f104, %r52;
	add.f32 	%f105, %f103, %f104;
	mov.b32 	%r53, %f105;
	shfl.sync.bfly.b32	%r54|%p23, %r53, 4, 31, -1;
	mov.b32 	%f106, %r54;
	add.f32 	%f107, %f105, %f106;
	mov.b32 	%r55, %f107;
	shfl.sync.bfly.b32	%r56|%p24, %r55, 2, 31, -1;
	mov.b32 	%f108, %r56;
	add.f32 	%f109, %f107, %f108;
	mov.b32 	%r57, %f109;
	shfl.sync.bfly.b32	%r58|%p25, %r57, 1, 31, -1;
	mov.b32 	%f110, %r58;
	add.f32 	%f15, %f109, %f110;
	div.rn.f32 	%f16, %f56, %f101;
	div.rn.f32 	%f17, %f68, %f101;
	@%p5 bra 	$L__BB22_10;
	mad.lo.s64 	%rd27, %rd34, %rd4, %rd6;
	shl.b64 	%rd28, %rd27, 2;
	add.s64 	%rd29, %rd3, %rd28;
	st.global.f32 	[%rd29], %f16;
	st.global.f32 	[%rd29+4], %f17;
$L__BB22_10:
	setp.le.s64 	%p26, %rd11, %rd6;
	div.rn.f32 	%f18, %f13, %f15;
	div.rn.f32 	%f19, %f14, %f15;
	@%p26 bra 	$L__BB22_12;
	mad.lo.s64 	%rd30, %rd4, %rd34, %rd4;
	add.s64 	%rd31, %rd30, %rd6;
	shl.b64 	%rd32, %rd31, 2;
	add.s64 	%rd33, %rd3, %rd32;
	st.global.f32 	[%rd33], %f18;
	st.global.f32 	[%rd33+4], %f19;
$L__BB22_12:
	add.s64 	%rd34, %rd34, %rd7;
	setp.lt.s64 	%p27, %rd34, %rd10;
	@%p27 bra 	$L__BB22_4;
$L__BB22_13:
	ret;

}
	// .globl	_ZN7oneflow4cuda7softmax15SoftmaxWarpImplI10SimpleLoadIffE11SimpleStoreIffEfLi2ELi2ELi32ELi1ELb0ELNS1_9AlgorithmE0EEEvT_T0_ll
.visible .entry _ZN7oneflow4cuda7softmax15SoftmaxWarpImplI10SimpleLoadIffE11SimpleStoreIffEfLi2ELi2ELi32ELi1ELb0ELNS1_9AlgorithmE0EEEvT_T0_ll(
	.param .align 8 .b8 _ZN7oneflow4cuda7softmax15SoftmaxWarpImplI10SimpleLoadIffE11SimpleStoreIffEfLi2ELi2ELi32ELi1ELb0ELNS1_9AlgorithmE0EEEvT_T0_ll_param_0[16],
	.param .align 8 .b8 _ZN7oneflow4cuda7softmax15SoftmaxWarpImplI10SimpleLoadIffE11SimpleStoreIffEfLi2ELi2ELi32ELi1ELb0ELNS1_9AlgorithmE0EEEvT_T0_ll_param_1[16],
	.param .u64 _ZN7oneflow4cuda7softmax15SoftmaxWarpImplI10SimpleLoadIffE11SimpleStoreIffEfLi2ELi2ELi32ELi1ELb0ELNS1_9AlgorithmE0EEEvT_T0_ll_param_2,
	.param .u64 _ZN7oneflow4cuda7softmax15SoftmaxWarpImplI10SimpleLoadIffE11SimpleStoreIffEfLi2ELi2ELi32ELi1ELb0ELNS1_9AlgorithmE0EEEvT_T0_ll_param_3
)
{
	.reg .pred 	%p<14>;
	.reg .b32 	%r<33>;
	.reg .b32 	%f<53>;
	.reg .b64 	%rd<27>;

	ld.param.u64 	%rd1, [_ZN7oneflow4cuda7softmax15SoftmaxWarpImplI10SimpleLoadIffE11SimpleStoreIffEfLi2ELi2ELi32ELi1ELb0ELNS1_9AlgorithmE0EEEvT_T0_ll_param_0];
	ld.param.u64 	%rd2, [_ZN7oneflow4cuda7softmax15SoftmaxWarpImplI10SimpleLoadIffE11SimpleStoreIffEfLi2ELi2ELi32ELi1ELb0ELNS1_9AlgorithmE0EEEvT_T0_ll_param_0+8];
	ld.param.u64 	%rd3, [_ZN7oneflow4cuda7softmax15SoftmaxWarpImplI10SimpleLoadIffE11SimpleStoreIffEfLi2ELi2ELi32ELi1ELb0ELNS1_9AlgorithmE0EEEvT_T0_ll_param_1];
	ld.param.u64 	%rd4, [_ZN7oneflow4cuda7softmax15SoftmaxWarpImplI10SimpleLoadIffE11SimpleStoreIffEfLi2ELi2ELi32ELi1ELb0ELNS1_9AlgorithmE0EEEvT_T0_ll_param_1+8];
	ld.param.u64 	%rd12, [_ZN7oneflow4cuda7softmax15SoftmaxWarpImplI10SimpleLoadIffE11SimpleStoreIffEfLi2ELi2ELi32ELi1ELb0ELNS1_9AlgorithmE0EEEvT_T0_ll_param_2];
	ld.param.u64 	%rd13, [_ZN7oneflow4cuda7softmax15SoftmaxWarpImplI10SimpleLoadIffE11SimpleStoreIffEfLi2ELi2ELi32ELi1ELb0ELNS1_9AlgorithmE0EEEvT_T0_ll_param_3];
	setp.lt.s64 	%p1, %rd13, 65;
	@%p1 bra 	$L__BB23_2;
	mov.u64 	%rd14, $str;
	cvta.global.u64 	%rd15, %rd14;
	mov.u64 	%rd16, $str$1;
	cvta.global.u64 	%rd17, %rd16;
	mov.u64 	%rd18, __unnamed_23;
	cvta.global.u64 	%rd19, %rd18;
	{ // callseq 22, 0
	.param .b64 param0;
	st.param.b64 	[param0], %rd15;
	.param .b64 param1;
	st.param.b64 	[param1], %rd17;
	.param .b32 param2;
	st.param.b32 	[param2], 228;
	.param .b64 param3;
	st.param.b64 	[param3], %rd19;
	.param .b64 param4;
	st.param.b64 	[param4], 1;
	call.uni 
	__assertfail, 
	(
	param0, 
	param1, 
	param2, 
	param3, 
	param4
	);
	} // callseq 22
$L__BB23_2:
	mov.u32 	%r2, %ctaid.x;
	mov.u32 	%r3, %ntid.y;
	mov.u32 	%r4, %tid.y;
	mad.lo.s32 	%r5, %r2, %r3, %r4;
	mov.u32 	%r6, %nctaid.x;
	mul.lo.s32 	%r1, %r6, %r3;
	cvt.s64.s32 	%rd26, %r5;
	setp.le.s64 	%p2, %rd12, %rd26;
	@%p2 bra 	$L__BB23_5;
	mov.u32 	%r7, %tid.x;
	shl.b32 	%r8, %r7, 1;
	cvt.u64.u32 	%rd6, %r8;
	cvta.to.global.u64 	%rd7, %rd3;
	cvta.to.global.u64 	%rd8, %rd1;
	cvt.s64.s32 	%rd9, %r1;
$L__BB23_4:
	mad.lo.s64 	%rd20, %rd26, %rd2, %rd6;
	shl.b64 	%rd21, %rd20, 2;
	add.s64 	%rd22, %rd8, %rd21;
	ld.global.f32 	%f1, [%rd22];
	ld.global.f32 	%f2, [%rd22+4];
	max.f32 	%f3, %f1, 0fFF800000;
	max.f32 	%f4, %f3, %f2;
	mov.b32 	%r9, %f4;
	shfl.sync.bfly.b32	%r10|%p3, %r9, 16, 31, -1;
	mov.b32 	%f5, %r10;
	max.f32 	%f6, %f4, %f5;
	mov.b32 	%r11, %f6;
	shfl.sync.bfly.b32	%r12|%p4, %r11, 8, 31, -1;
	mov.b32 	%f7, %r12;
	max.f32 	%f8, %f6, %f7;
	mov.b32 	%r13, %f8;
	shfl.sync.bfly.b32	%r14|%p5, %r13, 4, 31, -1;
	mov.b32 	%f9, %r14;
	max.f32 	%f10, %f8, %f9;
	mov.b32 	%r15, %f10;
	shfl.sync.bfly.b32	%r16|%p6, %r15, 2, 31, -1;
	mov.b32 	%f11, %r16;
	max.f32 	%f12, %f10, %f11;
	mov.b32 	%r17, %f12;
	shfl.sync.bfly.b32	%r18|%p7, %r17, 1, 31, -1;
	mov.b32 	%f13, %r18;
	max.f32 	%f14, %f12, %f13;
	sub.f32 	%f15, %f1, %f14;
	fma.rn.f32 	%f16, %f15, 0f3BBB989D, 0f3F000000;
	cvt.sat.f32.f32 	%f17, %f16;
	mov.f32 	%f18, 0f4B400001;
	mov.f32 	%f19, 0f437C0000;
	fma.rm.f32 	%f20, %f17, %f19, %f18;
	add.f32 	%f21, %f20, 0fCB40007F;
	neg.f32 	%f22, %f21;
	fma.rn.f32 	%f23, %f15, 0f3FB8AA3B, %f22;
	fma.rn.f32 	%f24, %f15, 0f32A57060, %f23;
	mov.b32 	%r19, %f20;
	shl.b32 	%r20, %r19, 23;
	mov.b32 	%f25, %r20;
	ex2.approx.ftz.f32 	%f26, %f24;
	mul.f32 	%f27, %f26, %f25;
	add.f32 	%f28, %f27, 0f00000000;
	sub.f32 	%f29, %f2, %f14;
	fma.rn.f32 	%f30, %f29, 0f3BBB989D, 0f3F000000;
	cvt.sat.f32.f32 	%f31, %f30;
	fma.rm.f32 	%f32, %f31, %f19, %f18;
	add.f32 	%f33, %f32, 0fCB40007F;
	neg.f32 	%f34, %f33;
	fma.rn.f32 	%f35, %f29, 0f3FB8AA3B, %f34;
	fma.rn.f32 	%f36, %f29, 0f32A57060, %f35;
	mov.b32 	%r21, %f32;
	shl.b32 	%r22, %r21, 23;
	mov.b32 	%f37, %r22;
	ex2.approx.ftz.f32 	%f38, %f36;
	mul.f32 	%f39, %f38, %f37;
	add.f32 	%f40, %f28, %f39;
	mov.b32 	%r23, %f40;
	shfl.sync.bfly.b32	%r24|%p8, %r23, 16, 31, -1;
	mov.b32 	%f41, %r24;
	add.f32 	%f42, %f40, %f41;
	mov.b32 	%r25, %f42;
	shfl.sync.bfly.b32	%r26|%p9, %r25, 8, 31, -1;
	mov.b32 	%f43, %r26;
	add.f32 	%f44, %f42, %f43;
	mov.b32 	%r27, %f44;
	shfl.sync.bfly.b32	%r28|%p10, %r27, 4, 31, -1;
	mov.b32 	%f45, %r28;
	add.f32 	%f46, %f44, %f45;
	mov.b32 	%r29, %f46;
	shfl.sync.bfly.b32	%r30|%p11, %r29, 2, 31, -1;
	mov.b32 	%f47, %r30;
	add.f32 	%f48, %f46, %f47;
	mov.b32 	%r31, %f48;
	shfl.sync.bfly.b32	%r32|%p12, %r31, 1, 31, -1;
	mov.b32 	%f49, %r32;
	add.f32 	%f50, %f48, %f49;
	div.rn.f32 	%f51, %f27, %f50;
	div.rn.f32 	%f52, %f39, %f50;
	mad.lo.s64 	%rd23, %rd26, %rd4, %rd6;
	shl.b64 	%rd24, %rd23, 2;
	add.s64 	%rd25, %rd7, %rd24;
	st.global.f32 	[%rd25], %f51;
	st.global.f32 	[%rd25+4], %f52;
	add.s64 	%rd26, %rd26, %rd9;
	setp.lt.s64 	%p13, %rd26, %rd12;
	@%p13 bra 	$L__BB23_4;
$L__BB23_5:
	ret;

}
	// .globl	_ZN7oneflow4cuda7softmax15SoftmaxWarpImplI10SimpleLoadIffE11SimpleStoreIffEfLi2ELi2ELi32ELi1ELb1ELNS1_9AlgorithmE0EEEvT_T0_ll
.visible .entry _ZN7oneflow4cuda7softmax15SoftmaxWarpImplI10SimpleLoadIffE11SimpleStoreIffEfLi2ELi2ELi32ELi1ELb1ELNS1_9AlgorithmE0EEEvT_T0_ll(
	.param .align 8 .b8 _ZN7oneflow4cuda7softmax15SoftmaxWarpImplI10SimpleLoadIffE11SimpleStoreIffEfLi2ELi2ELi32ELi1ELb1ELNS1_9AlgorithmE0EEEvT_T0_ll_param_0[16],
	.param .align 8 .b8 _ZN7oneflow4cuda7softmax15SoftmaxWarpImplI10SimpleLoadIffE11SimpleStoreIffEfLi2ELi2ELi32ELi1ELb1ELNS1_9AlgorithmE0EEEvT_T0_ll_param_1[16],
	.param .u64 _ZN7oneflow4cuda7softmax15SoftmaxWarpImplI10SimpleLoadIffE11SimpleStoreIffEfLi2ELi2ELi32ELi1ELb1ELNS1_9AlgorithmE0EEEvT_T0_ll_param_2,
	.param .u64 _ZN7oneflow4cuda7softmax15SoftmaxWarpImplI10SimpleLoadIffE11SimpleStoreIffEfLi2ELi2ELi32ELi1ELb1ELNS1_9AlgorithmE0EEEvT_T0_ll_param_3
)
{
	.reg .pred 	%p<16>;
	.reg .b32 	%r<33>;
	.reg .b32 	%f<60>;
	.reg .b64 	%rd<27>;

	ld.param.u64 	%rd1, [_ZN7oneflow4cuda7softmax15SoftmaxWarpImplI10SimpleLoadIffE11SimpleStoreIffEfLi2ELi2ELi32ELi1ELb1ELNS1_9AlgorithmE0EEEvT_T0_ll_param_0];
	ld.param.u64 	%rd2, [_ZN7oneflow4cuda7softmax15SoftmaxWarpImplI10SimpleLoadIffE11SimpleStoreIffEfLi2ELi2ELi32ELi1ELb1ELNS1_9AlgorithmE0EEEvT_T0_ll_param_0+8];
	ld.param.u64 	%rd3, [_ZN7oneflow4cuda7softmax15SoftmaxWarpImplI10SimpleLoadIffE11SimpleStoreIffEfLi2ELi2ELi32ELi1ELb1ELNS1_9AlgorithmE0EEEvT_T0_ll_param_1];
	ld.param.u64 	%rd4, [_ZN7oneflow4cuda7softmax15SoftmaxWarpImplI10SimpleLoadIffE11SimpleStoreIffEfLi2ELi2ELi32ELi1ELb1ELNS1_9AlgorithmE0EEEvT_T0_ll_param_1+8];
	ld.param.u64 	%rd12, [_ZN7oneflow4cuda7softmax15SoftmaxWarpImplI10SimpleLoadIffE11SimpleStoreIffEfLi2ELi2ELi32ELi1ELb1ELNS1_9AlgorithmE0EEEvT_T0_ll_param_2];
	ld.param.u64 	%rd13, [_ZN7oneflow4cuda7softmax15SoftmaxWarpImplI10SimpleLoadIffE11SimpleStoreIffEfLi2ELi2ELi32ELi1ELb1ELNS1_9AlgorithmE0EEEvT_T0_ll_param_3];
	setp.lt.s64 	%p1, %rd13, 65;
	@%p1 bra 	$L__BB24_2;
	mov.u64 	%rd14, $str;
	cvta.global.u64 	%rd15, %rd14;
	mov.u64 	%rd16, $str$1;
	cvta.global.u64 	%rd17, %rd16;
	mov.u64 	%rd18, __unnamed_24;
	cvta.global.u64 	%rd19, %rd18;
	{ // callseq 23, 0
	.param .b64 param0;
	st.param.b64 	[param0], %rd15;
	.param .b64 param1;
	st.param.b64 	[param1], %rd17;
	.param .b32 param2;
	st.param.b32 	[param2], 228;
	.param .b64 param3;
	st.param.b64 	[param3], %rd19;
	.param .b64 param4;
	st.param.b64 	[param4], 1;
	call.uni 
	__assertfail, 
	(
	param0, 
	param1, 
	param2, 
	param3, 
	param4
	);
	} // callseq 23
$L__BB24_2:
	mov.u32 	%r2, %ctaid.x;
	mov.u32 	%r3, %ntid.y;
	mov.u32 	%r4, %tid.y;
	mad.lo.s32 	%r5, %r2, %r3, %r4;
	mov.u32 	%r6, %nctaid.x;
	mul.lo.s32 	%r1, %r6, %r3;
	cvt.s64.s32 	%rd26, %r5;
	setp.le.s64 	%p2, %rd12, %rd26;
	@%p2 bra 	$L__BB24_9;
	mov.u32 	%r7, %tid.x;
	shl.b32 	%r8, %r7, 1;
	cvt.u64.u32 	%rd6, %r8;
	cvta.to.global.u64 	%rd7, %rd3;
	cvta.to.global.u64 	%rd8, %rd1;
	cvt.s64.s32 	%rd9, %r1;
$L__BB24_4:
	setp.le.s64 	%p3, %rd13, %rd6;
	mov.f32 	%f57, 0fFF800000;
	mov.f32 	%f58, %f57;
	mov.f32 	%f59, %f57;
	@%p3 bra 	$L__BB24_6;
	mad.lo.s64 	%rd20, %rd26, %rd2, %rd6;
	shl.b64 	%rd21, %rd20, 2;
	add.s64 	%rd22, %rd8, %rd21;
	ld.global.f32 	%f58, [%rd22];
	ld.global.f32 	%f57, [%rd22+4];
	max.f32 	%f10, %f58, 0fFF800000;
	max.f32 	%f59, %f10, %f57;
$L__BB24_6:
	setp.le.s64 	%p4, %rd13, %rd6;
	mov.b32 	%r9, %f59;
	shfl.sync.bfly.b32	%r10|%p5, %r9, 16, 31, -1;
	mov.b32 	%f11, %r10;
	max.f32 	%f12, %f59, %f11;
	mov.b32 	%r11, %f12;
	shfl.sync.bfly.b32	%r12|%p6, %r11, 8, 31, -1;
	mov.b32 	%f13, %r12;
	max.f32 	%f14, %f12, %f13;
	mov.b32 	%r13, %f14;
	shfl.sync.bfly.b32	%r14|%p7, %r13, 4, 31, -1;
	mov.b32 	%f15, %r14;
	max.f32 	%f16, %f14, %f15;
	mov.b32 	%r15, %f16;
	shfl.sync.bfly.b32	%r16|%p8, %r15, 2, 31, -1;
	mov.b32 	%f17, %r16;
	max.f32 	%f18, %f16, %f17;
	mov.b32 	%r17, %f18;
	shfl.sync.bfly.b32	%r18|%p9, %r17, 1, 31, -1;
	mov.b32 	%f19, %r18;
	max.f32 	%f20, %f18, %f19;
	sub.f32 	%f21, %f58, %f20;
	fma.rn.f32 	%f22, %f21, 0f3BBB989D, 0f3F000000;
	cvt.sat.f32.f32 	%f23, %f22;
	mov.f32 	%f24, 0f4B400001;
	mov.f32 	%f25, 0f437C0000;
	fma.rm.f32 	%f26, %f23, %f25, %f24;
	add.f32 	%f27, %f26, 0fCB40007F;
	neg.f32 	%f28, %f27;
	fma.rn.f32 	%f29, %f21, 0f3FB8AA3B, %f28;
	fma.rn.f32 	%f30, %f21, 0f32A57060, %f29;
	mov.b32 	%r19, %f26;
	shl.b32 	%r20, %r19, 23;
	mov.b32 	%f31, %r20;
	ex2.approx.ftz.f32 	%f32, %f30;
	mul.f32 	%f33, %f32, %f31;
	add.f32 	%f34, %f33, 0f00000000;
	sub.f32 	%f35, %f57, %f20;
	fma.rn.f32 	%f36, %f35, 0f3BBB989D, 0f3F000000;
	cvt.sat.f32.f32 	%f37, %f36;
	fma.rm.f32 	%f38, %f37, %f25, %f24;
	add.f32 	%f39, %f38, 0fCB40007F;
	neg.f32 	%f40, %f39;
	fma.rn.f32 	%f41, %f35, 0f3FB8AA3B, %f40;
	fma.rn.f32 	%f42, %f35, 0f32A57060, %f41;
	mov.b32 	%r21, %f38;
	shl.b32 	%r22, %r21, 23;
	mov.b32 	%f43, %r22;
	ex2.approx.ftz.f32 	%f44, %f42;
	mul.f32 	%f45, %f44, %f43;
	add.f32 	%f46, %f34, %f45;
	mov.b32 	%r23, %f46;
	shfl.sync.bfly.b32	%r24|%p10, %r23, 16, 31, -1;
	mov.b32 	%f47, %r24;
	add.f32 	%f48, %f46, %f47;
	mov.b32 	%r25, %f48;
	shfl.sync.bfly.b32	%r26|%p11, %r25, 8, 31, -1;
	mov.b32 	%f49, %r26;
	add.f32 	%f50, %f48, %f49;
	mov.b32 	%r27, %f50;
	shfl.sync.bfly.b32	%r28|%p12, %r27, 4, 31, -1;
	mov.b32 	%f51, %r28;
	add.f32 	%f52, %f50, %f51;
	mov.b32 	%r29, %f52;
	shfl.sync.bfly.b32	%r30|%p13, %r29, 2, 31, -1;
	mov.b32 	%f53, %r30;
	add.f32 	%f54, %f52, %f53;
	mov.b32 	%r31, %f54;
	shfl.sync.bfly.b32	%r32|%p14, %r31, 1, 31, -1;
	mov.b32 	%f55, %r32;
	add.f32 	%f56, %f54, %f55;
	div.rn.f32 	%f7, %f33, %f56;
	div.rn.f32 	%f8, %f45, %f56;
	@%p4 bra 	$L__BB24_8;
	mad.lo.s64 	%rd23, %rd26, %rd4, %rd6;
	shl.b64 	%rd24, %rd23, 2;
	add.s64 	%rd25, %rd7, %rd24;
	st.global.f32 	[%rd25], %f7;
	st.global.f32 	[%rd25+4], %f8;
$L__BB24_8:
	add.s64 	%rd26, %rd26, %rd9;
	setp.lt.s64 	%p15, %rd26, %rd12;
	@%p15 bra 	$L__BB24_4;
$L__BB24_9:
	ret;

}
	// .globl	_ZN7oneflow4cuda7softmax15SoftmaxWarpImplI10SimpleLoadIffE11SimpleStoreIffEfLi2ELi4ELi32ELi1ELb0ELNS1_9AlgorithmE0EEEvT_T0_ll
.visible .entry _ZN7oneflow4cuda7softmax15SoftmaxWarpImplI10SimpleLoadIffE11SimpleStoreIffEfLi2ELi4ELi32ELi1ELb0ELNS1_9AlgorithmE0EEEvT_T0_ll(
	.param .align 8 .b8 _ZN7oneflow4cuda7softmax15SoftmaxWarpImplI10SimpleLoadIffE11SimpleStoreIffEfLi2ELi4ELi32ELi1ELb0ELNS1_9AlgorithmE0EEEvT_T0_ll_param_0[16],
	.param .align 8 .b8 _ZN7oneflow4cuda7softmax15SoftmaxWarpImplI10SimpleLoadIffE11SimpleStoreIffEfLi2ELi4ELi32ELi1ELb0ELNS1_9AlgorithmE0EEEvT_T0_ll_param_1[16],
	.param .u64 _ZN7oneflow4cuda7softmax15SoftmaxWarpImplI10SimpleLoadIffE11SimpleStoreIffEfLi2ELi4ELi32ELi1ELb0ELNS1_9AlgorithmE0EEEvT_T0_ll_param_2,
	.param .u64 _ZN7oneflow4cuda7softmax15SoftmaxWarpImplI10SimpleLoadIffE11SimpleStoreIffEfLi2ELi4ELi32ELi1ELb0ELNS1_9AlgorithmE0EEEvT_T0_ll_param_3
)
{
	.reg .pred 	%p<14>;
	.reg .b32 	%r<37>;
	.reg .b32 	%f<83>;
	.reg .b64 	%rd<27>;

	ld.param.u64 	%rd1, [_ZN7oneflow4cuda7softmax15SoftmaxWarpImplI10SimpleLoadIffE11SimpleStoreIffEfLi2ELi4ELi32ELi1ELb0ELNS1_9AlgorithmE0EEEvT_T0_ll_param_0];
	ld.param.u64 	%rd2, [_ZN7oneflow4cuda7softmax15SoftmaxWarpImplI10SimpleLoadIffE11SimpleStoreIffEfLi2ELi4ELi32ELi1ELb0ELNS1_9AlgorithmE0EEEvT_T0_ll_param_0+8];
	ld.param.u64 	%rd3, [_ZN7oneflow4cuda7softmax15SoftmaxWarpImplI10SimpleLoadIffE11SimpleStoreIffEfLi2ELi4ELi32ELi1ELb0ELNS1_9AlgorithmE0EEEvT_T0_ll_param_1];
	ld.param.u64 	%rd4, [_ZN7oneflow4cuda7softmax15SoftmaxWarpImplI10SimpleLoadIffE11SimpleStoreIffEfLi2ELi4ELi32ELi1ELb0ELNS1_9AlgorithmE0EEEvT_T0_ll_param_1+8];
	ld.param.u64 	%rd12, [_ZN7oneflow4cuda7softmax15SoftmaxWarpImplI10SimpleLoadIffE11SimpleStoreIffEfLi2ELi4ELi32ELi1ELb0ELNS1_9AlgorithmE0EEEvT_T0_ll_param_2];
	ld.param.u64 	%rd13, [_ZN7oneflow4cuda7softmax15SoftmaxWarpImplI10SimpleLoadIffE11SimpleStoreIffEfLi2ELi4ELi32ELi1ELb0ELNS1_9AlgorithmE0EEEvT_T0_ll_param_3];
	setp.lt.s64 	%p1, %rd13, 129;
	@%p1 bra 	$L__BB25_2;
	mov.u64 	%rd14, $str;
	cvta.global.u64 	%rd15, %rd14;
	mov.u64 	%rd16, $str$1;
	cvta.global.u64 	%rd17, %rd16;
	mov.u64 	%rd18, __unnamed_25;
	cvta.global.u64 	%rd19, %rd18;
	{ // callseq 24, 0
	.param .b64 param0;
	st.param.b64 	[param0], %rd15;
	.param .b64 param1;
	st.param.b64 	[param1], %rd17;
	.param .b32 param2;
	st.param.b32 	[param2], 228;
	.param .b64 param3;
	st.param.b64 	[param3], %rd19;
	.param .b64 param4;
	st.param.b64 	[param4], 1;
	call.uni 
	__assertfail, 
	(
	param0, 
	param1, 
	param2, 
	param3, 
	param4
	);
	} // callseq 24
$L__BB25_2:
	mov.u32 	%r2, %ctaid.x;
	mov.u32 	%r3, %ntid.y;
	mov.u32 	%r4, %tid.y;
	mad.lo.s32 	%r5, %r2, %r3, %r4;
	mov.u32 	%r6, %nctaid.x;
	mul.lo.s32 	%r1, %r6, %r3;
	cvt.s64.s32 	%rd26, %r5;
	setp.le.s64 	%p2, %rd12, %rd26;
	@%p2 bra 	$L__BB25_5;
	mov.u32 	%r7, %tid.x;
	shl.b32 	%r8, %r7, 1;
	cvt.u64.u32 	%rd6, %r8;
	cvta.to.global.u64 	%rd7, %rd3;
	cvta.to.global.u64 	%rd8, %rd1;
	cvt.s64.s32 	%rd9, %r1;
$L__BB25_4:
	mad.lo.s64 	%rd20, %rd26, %rd2, %rd6;
	shl.b64 	%rd21, %rd20, 2;
	add.s64 	%rd22, %rd8, %rd21;
	ld.global.f32 	%f1, [%rd22];
	ld.global.f32 	%f2, [%rd22+4];
	max.f32 	%f3, %f1, 0fFF800000;
	max.f32 	%f4, %f3, %f2;
	ld.global.f32 	%f5, [%rd22+256];
	ld.global.f32 	%f6, [%rd22+260];
	max.f32 	%f7, %f4, %f5;
	max.f32 	%f8, %f7, %f6;
	mov.b32 	%r9, %f8;
	shfl.sync.bfly.b32	%r10|%p3, %r9, 16, 31, -1;
	mov.b32 	%f9, %r10;
	max.f32 	%f10, %f8, %f9;
	mov.b32 	%r11, %f10;
	shfl.sync.bfly.b32	%r12|%p4, %r11, 8, 31, -1;
	mov.b32 	%f11, %r12;
	max.f32 	%f12, %f10, %f11;
	mov.b32 	%r13, %f12;
	shfl.sync.bfly.b32	%r14|%p5, %r13, 4, 31, -1;
	mov.b32 	%f13, %r14;
	max.f32 	%f14, %f12, %f13;
	mov.b32 	%r15, %f14;
	shfl.sync.bfly.b32	%r16|%p6, %r15, 2, 31, -1;
	mov.b32 	%f15, %r16;
	max.f32 	%f16, %f14, %f15;
	mov.b32 	%r17, %f16;
	shfl.sync.bfly.b32	%r18|%p7, %r17, 1, 31, -1;
	mov.b32 	%f17, %r18;
	max.f32 	%f18, %f16, %f17;
	sub.f32 	%f19, %f1, %f18;
	fma.rn.f32 	%f20, %f19, 0f3BBB989D, 0f3F000000;
	cvt.sat.f32.f32 	%f21, %f20;
	mov.f32 	%f22, 0f4B400001;
	mov.f32 	%f23, 0f437C0000;
	fma.rm.f32 	%f24, %f21, %f23, %f22;
	add.f32 	%f25, %f24, 0fCB40007F;
	neg.f32 	%f26, %f25;
	fma.rn.f32 	%f27, %f19, 0f3FB8AA3B, %f26;
	fma.rn.f32 	%f28, %f19, 0f32A57060, %f27;
	mov.b32 	%r19, %f24;
	shl.b32 	%r20, %r19, 23;
	mov.b32 	%f29, %r20;
	ex2.approx.ftz.f32 	%f30, %f28;
	mul.f32 	%f31, %f30, %f29;
	add.f32 	%f32, %f31, 0f00000000;
	sub.f32 	%f33, %f2, %f18;
	fma.rn.f32 	%f34, %f33, 0f3BBB989D, 0f3F000000;
	cvt.sat.f32.f32 	%f35, %f34;
	fma.rm.f32 	%f36, %f35, %f23, %f22;
	add.f32 	%f37, %f36, 0fCB40007F;
	neg.f32 	%f38, %f37;
	fma.rn.f32 	%f39, %f33, 0f3FB8AA3B, %f38;
	fma.rn.f32 	%f40, %f33, 0f32A57060, %f39;
	mov.b32 	%r21, %f36;
	shl.b32 	%r22, %r21, 23;
	mov.b32 	%f41, %r22;
	ex2.approx.ftz.f32 	%f42, %f40;
	mul.f32 	%f43, %f42, %f41;
	add.f32 	%f44, %f32, %f43;
	sub.f32 	%f45, %f5, %f18;
	fma.rn.f32 	%f46, %f45, 0f3BBB989D, 0f3F000000;
	cvt.sat.f32.f32 	%f47, %f46;
	fma.rm.f32 	%f48, %f47, %f23, %f22;
	add.f32 	%f49, %f48, 0fCB40007F;
	neg.f32 	%f50, %f49;
	fma.rn.f32 	%f51, %f45, 0f3FB8AA3B, %f50;
	fma.rn.f32 	%f52, %f45, 0f32A57060, %f51;
	mov.b32 	%r23, %f48;
	shl.b32 	%r24, %r23, 23;
	mov.b32 	%f53, %r24;
	ex2.approx.ftz.f32 	%f54, %f52;
	mul.f32 	%f55, %f54, %f53;
	add.f32 	%f56, %f44, %f55;
	sub.f32 	%f57, %f6, %f18;
	fma.rn.f32 	%f58, %f57, 0f3BBB989D, 0f3F000000;
	cvt.sat.f32.f32 	%f59, %f58;
	fma.rm.f32 	%f60, %f59, %f23, %f22;
	add.f32 	%f61, %f60, 0fCB40007F;
	neg.f32 	%f62, %f61;
	fma.rn.f32 	%f63, %f57, 0f3FB8AA3B, %f62;
	fma.rn.f32 	%f64, %f57, 0f32A57060, %f63;
	mov.b32 	%r25, %f60;
	shl.b32 	%r26, %r25, 23;
	mov.b32 	%f65, %r26;
	ex2.approx.ftz.f32 	%f66, %f64;
	mul.f32 	%f67, %f66, %f65;
	add.f32 	%f68, %f56, %f67;
	mov.b32 	%r27, %f68;
	shfl.sync.bfly.b32	%r28|%p8, %r27, 16, 31, -1;
	mov.b32 	%f69, %r28;
	add.f32 	%f70, %f68, %f69;
	mov.b32 	%r29, %f70;
	shfl.sync.bfly.b32	%r30|%p9, %r29, 8, 31, -1;
	mov.b32 	%f71, %r30;
	add.f32 	%f72, %f70, %f71;
	mov.b32 	%r31, %f72;
	shfl.sync.bfly.b32	%r32|%p10, %r31, 4, 31, -1;
	mov.b32 	%f73, %r32;
	add.f32 	%f74, %f72, %f73;
	mov.b32 	%r33, %f74;
	shfl.sync.bfly.b32	%r34|%p11, %r33, 2, 31, -1;
	mov.b32 	%f75, %r34;
	add.f32 	%f76, %f74, %f75;
	mov.b32 	%r35, %f76;
	shfl.sync.bfly.b32	%r36|%p12, %r35, 1, 31, -1;
	mov.b32 	%f77, %r36;
	add.f32 	%f78, %f76, %f77;
	div.rn.f32 	%f79, %f31, %f78;
	div.rn.f32 	%f80, %f43, %f78;
	div.rn.f32 	%f81, %f55, %f78;
	div.rn.f32 	%f82, %f67, %f78;
	mad.lo.s64 	%rd23, %rd26, %rd4, %rd6;
	shl.b64 	%rd24, %rd23, 2;
	add.s64 	%rd25, %rd7, %rd24;
	st.global.f32 	[%rd25], %f79;
	st.global.f32 	[%rd25+4], %f80;
	st.global.f32 	[%rd25+256], %f81;
	st.global.f32 	[%rd25+260], %f82;
	add.s64 	%rd26, %rd26, %rd9;
	setp.lt.s64 	%p13, %rd26, %rd12;
	@%p13 bra 	$L__BB25_4;
$L__BB25_5:
	ret;

}
	// .globl	_ZN7oneflow4cuda7softmax15SoftmaxWarpImplI10SimpleLoadIffE11SimpleStoreIffEfLi2ELi4ELi32ELi1ELb1ELNS1_9AlgorithmE0EEEvT_T0_ll
.visible .entry _ZN7oneflow4cuda7softmax15SoftmaxWarpImplI10SimpleLoadIffE11SimpleStoreIffEfLi2ELi4ELi32ELi1ELb1ELNS1_9AlgorithmE0EEEvT_T0_ll(
	.param .align 8 .b8 _ZN7oneflow4cuda7softmax15SoftmaxWarpImplI10SimpleLoadIffE11SimpleStoreIffEfLi2ELi4ELi32ELi1ELb1ELNS1_9AlgorithmE0EEEvT_T0_ll_param_0[16],
	.param .align 8 .b8 _ZN7oneflow4cuda7softmax15SoftmaxWarpImplI10SimpleLoadIffE11SimpleStoreIffEfLi2ELi4ELi32ELi1ELb1ELNS1_9AlgorithmE0EEEvT_T0_ll_param_1[16],
	.param .u64 _ZN7oneflow4cuda7softmax15SoftmaxWarpImplI10SimpleLoadIffE11SimpleStoreIffEfLi2ELi4ELi32ELi1ELb1ELNS1_9AlgorithmE0EEEvT_T0_ll_param_2,
	.param .u64 _ZN7oneflow4cuda7softmax15SoftmaxWarpImplI10SimpleLoadIffE11SimpleStoreIffEfLi2ELi4ELi32ELi1ELb1ELNS1_9AlgorithmE0EEEvT_T0_ll_param_3
)
{
	.reg .pred 	%p<18>;
	.reg .b32 	%r<38>;
	.reg .b32 	%f<97>;
	.reg .b64 	%rd<36>;

	ld.param.u64 	%rd2, [_ZN7oneflow4cuda7softmax15SoftmaxWarpImplI10SimpleLoadIffE11SimpleStoreIffEfLi2ELi4ELi32ELi1ELb1ELNS1_9AlgorithmE0EEEvT_T0_ll_param_0+8];
	ld.param.u64 	%rd4, [_ZN7oneflow4cuda7softmax15SoftmaxWarpImplI10SimpleLoadIffE11SimpleStoreIffEfLi2ELi4ELi32ELi1ELb1ELNS1_9AlgorithmE0EEEvT_T0_ll_param_1+8];
	ld.param.u64 	%rd15, [_ZN7oneflow4cuda7softmax15SoftmaxWarpImplI10SimpleLoadIffE11SimpleStoreIffEfLi2ELi4ELi32ELi1ELb1ELNS1_9AlgorithmE0EEEvT_T0_ll_param_1];
	ld.param.u64 	%rd16, [_ZN7oneflow4cuda7softmax15SoftmaxWarpImplI10SimpleLoadIffE11SimpleStoreIffEfLi2ELi4ELi32ELi1ELb1ELNS1_9AlgorithmE0EEEvT_T0_ll_param_0];
	ld.param.u64 	%rd13, [_ZN7oneflow4cuda7softmax15SoftmaxWarpImplI10SimpleLoadIffE11SimpleStoreIffEfLi2ELi4ELi32ELi1ELb1ELNS1_9AlgorithmE0EEEvT_T0_ll_param_2];
	ld.param.u64 	%rd14, [_ZN7oneflow4cuda7softmax15SoftmaxWarpImplI10SimpleLoadIffE11SimpleStoreIffEfLi2ELi4ELi32ELi1ELb1ELNS1_9AlgorithmE0EEEvT_T0_ll_param_3];
	cvta.to.global.u64 	%rd1, %rd16;
	cvta.to.global.u64 	%rd3, %rd15;
	setp.lt.s64 	%p1, %rd14, 129;
	@%p1 bra 	$L__BB26_2;
	mov.u64 	%rd17, $str;
	cvta.global.u64 	%rd18, %rd17;
	mov.u64 	%rd19, $str$1;
	cvta.global.u64 	%rd20, %rd19;
	mov.u64 	%rd21, __unnamed_26;
	cvta.global.u64 	%rd22, %rd21;
	{ // callseq 25, 0
	.param .b64 param0;
	st.param.b64 	[param0], %rd18;
	.param .b64 param1;
	st.param.b64 	[param1], %rd20;
	.param .b32 param2;
	st.param.b32 	[param2], 228;
	.param .b64 param3;
	st.param.b64 	[param3], %rd22;
	.param .b64 param4;
	st.param.b64 	[param4], 1;
	call.uni 
	__assertfail, 
	(
	param0, 
	param1, 
	param2, 
	param3, 
	param4
	);
	} // callseq 25
$L__BB26_2:
	mov.u32 	%r2, %ctaid.x;
	mov.u32 	%r3, %ntid.y;
	mov.u32 	%r4, %tid.y;
	mad.lo.s32 	%r5, %r2, %r3, %r4;
	mov.u32 	%r6, %nctaid.x;
	mul.lo.s32 	%r1, %r6, %r3;
	cvt.s64.s32 	%rd35, %r5;
	setp.le.s64 	%p2, %rd13, %rd35;
	@%p2 bra 	$L__BB26_13;
	mov.u32 	%r7, %tid.x;
	shl.b32 	%r8, %r7, 1;
	cvt.u64.u32 	%rd6, %r8;
	add.s32 	%r9, %r8, 64;
	cvt.u64.u32 	%rd7, %r9;
	cvt.s64.s32 	%rd8, %r1;
$L__BB26_4:
	setp.le.s64 	%p3, %rd14, %rd6;
	mul.lo.s64 	%rd10, %rd35, %rd2;
	mov.f32 	%f91, 0fFF800000;
	mov.f32 	%f92, %f91;
	mov.f32 	%f96, %f91;
	@%p3 bra 	$L__BB26_6;
	add.s64 	%rd23, %rd10, %rd6;
	shl.b64 	%rd24, %rd23, 2;
	add.s64 	%rd25, %rd1, %rd24;
	ld.global.f32 	%f92, [%rd25];
	ld.global.f32 	%f91, [%rd25+4];
	max.f32 	%f18, %f92, 0fFF800000;
	max.f32 	%f96, %f18, %f91;
$L__BB26_6:
	setp.le.s64 	%p4, %rd14, %rd7;
	mov.f32 	%f94, 0fFF800000;
	mov.f32 	%f95, %f94;
	@%p4 bra 	$L__BB26_8;
	add.s64 	%rd26, %rd10, %rd6;
	shl.b64 	%rd27, %rd26, 2;
	add.s64 	%rd28, %rd1, %rd27;
	ld.global.f32 	%f95, [%rd28+256];
	ld.global.f32 	%f94, [%rd28+260];
	max.f32 	%f20, %f96, %f95;
	max.f32 	%f96, %f20, %f94;
$L__BB26_8:
	setp.le.s64 	%p5, %rd14, %rd6;
	mov.b32 	%r10, %f96;
	shfl.sync.bfly.b32	%r11|%p6, %r10, 16, 31, -1;
	mov.b32 	%f21, %r11;
	max.f32 	%f22, %f96, %f21;
	mov.b32 	%r12, %f22;
	shfl.sync.bfly.b32	%r13|%p7, %r12, 8, 31, -1;
	mov.b32 	%f23, %r13;
	max.f32 	%f24, %f22, %f23;
	mov.b32 	%r14, %f24;
	shfl.sync.bfly.b32	%r15|%p8, %r14, 4, 31, -1;
	mov.b32 	%f25, %r15;
	max.f32 	%f26, %f24, %f25;
	mov.b32 	%r16, %f26;
	shfl.sync.bfly.b32	%r17|%p9, %r16, 2, 31, -1;
	mov.b32 	%f27, %r17;
	max.f32 	%f28, %f26, %f27;
	mov.b32 	%r18, %f28;
	shfl.sync.bfly.b32	%r19|%p10, %r18, 1, 31, -1;
	mov.b32 	%f29, %r19;
	max.f32 	%f30, %f28, %f29;
	sub.f32 	%f31, %f92, %f30;
	fma.rn.f32 	%f32, %f31, 0f3BBB989D, 0f3F000000;
	cvt.sat.f32.f32 	%f33, %f32;
	mov.f32 	%f34, 0f4B400001;
	mov.f32 	%f35, 0f437C0000;
	fma.rm.f32 	%f36, %f33, %f35, %f34;
	add.f32 	%f37, %f36, 0fCB40007F;
	neg.f32 	%f38, %f37;
	fma.rn.f32 	%f39, %f31, 0f3FB8AA3B, %f38;
	fma.rn.f32 	%f40, %f31, 0f32A57060, %f39;
	mov.b32 	%r20, %f36;
	shl.b32 	%r21, %r20, 23;
	mov.b32 	%f41, %r21;
	ex2.approx.ftz.f32 	%f42, %f40;
	mul.f32 	%f43, %f42, %f41;
	add.f32 	%f44, %f43, 0f00000000;
	sub.f32 	%f45, %f91, %f30;
	fma.rn.f32 	%f46, %f45, 0f3BBB989D, 0f3F000000;
	cvt.sat.f32.f32 	%f47, %f46;
	fma.rm.f32 	%f48, %f47, %f35, %f34;
	add.f32 	%f49, %f48, 0fCB40007F;
	neg.f32 	%f50, %f49;
	fma.rn.f32 	%f51, %f45, 0f3FB8AA3B, %f50;
	fma.rn.f32 	%f52, %f45, 0f32A57060, %f51;
	mov.b32 	%r22, %f48;
	shl.b32 	%r23, %r22, 23;
	mov.b32 	%f53, %r23;
	ex2.approx.ftz.f32 	%f54, %f52;
	mul.f32 	%f55, %f54, %f53;
	add.f32 	%f56, %f44, %f55;
	sub.f32 	%f57, %f95, %f30;
	fma.rn.f32 	%f58, %f57, 0f3BBB989D, 0f3F000000;
	cvt.sat.f32.f32 	%f59, %f58;
	fma.rm.f32 	%f60, %f59, %f35, %f34;
	add.f32 	%f61, %f60, 0fCB40007F;
	neg.f32 	%f62, %f61;
	fma.rn.f32 	%f63, %f57, 0f3FB8AA3B, %f62;
	fma.rn.f32 	%f64, %f57, 0f32A57060, %f63;
	mov.b32 	%r24, %f60;
	shl.b32 	%r25, %r24, 23;
	mov.b32 	%f65, %r25;
	ex2.approx.ftz.f32 	%f66, %f64;
	mul.f32 	%f67, %f66, %f65;
	add.f32 	%f68, %f56, %f67;
	sub.f32 	%f69, %f94, %f30;
	fma.rn.f32 	%f70, %f69, 0f3BBB989D, 0f3F000000;
	cvt.sat.f32.f32 	%f71, %f70;
	fma.rm.f32 	%f72, %f71, %f35, %f34;
	add.f32 	%f73, %f72, 0fCB40007F;
	neg.f32 	%f74, %f73;
	fma.rn.f32 	%f75, %f69, 0f3FB8AA3B, %f74;
	fma.rn.f32 	%f76, %f69, 0f32A57060, %f75;
	mov.b32 	%r26, %f72;
	shl.b32 	%r27, %r26, 23;
	mov.b32 	%f77, %r27;
	ex2.approx.ftz.f32 	%f78, %f76;
	mul.f32 	%f79, %f78, %f77;
	add.f32 	%f80, %f68, %f79;
	mov.b32 	%r28, %f80;
	shfl.sync.bfly.b32	%r29|%p11, %r28, 16, 31, -1;
	mov.b32 	%f81, %r29;
	add.f32 	%f82, %f80, %f81;
	mov.b32 	%r30, %f82;
	shfl.sync.bfly.b32	%r31|%p12, %r30, 8, 31, -1;
	mov.b32 	%f83, %r31;
	add.f32 	%f84, %f82, %f83;
	mov.b32 	%r32, %f84;
	shfl.sync.bfly.b32	%r33|%p13, %r32, 4, 31, -1;
	mov.b32 	%f85, %r33;
	add.f32 	%f86, %f84, %f85;
	mov.b32 	%r34, %f86;
	shfl.sync.bfly.b32	%r35|%p14, %r34, 2, 31, -1;
	mov.b32 	%f87, %r35;
	add.f32 	%f88, %f86, %f87;
	mov.b32 	%r36, %f88;
	shfl.sync.bfly.b32	%r37|%p15, %r36, 1, 31, -1;
	mov.b32 	%f89, %r37;
	add.f32 	%f90, %f88, %f89;
	div.rn.f32 	%f13, %f43, %f90;
	div.rn.f32 	%f14, %f55, %f90;
	div.rn.f32 	%f15, %f67, %f90;
	div.rn.f32 	%f16, %f79, %f90;
	mul.lo.s64 	%rd11, %rd35, %rd4;
	@%p5 bra 	$L__BB26_10;
	add.s64 	%rd29, %rd11, %rd6;
	shl.b64 	%rd30, %rd29, 2;
	add.s64 	%rd31, %rd3, %rd30;
	st.global.f32 	[%rd31], %f13;
	st.global.f32 	[%rd31+4], %f14;
$L__BB26_10:
	setp.le.s64 	%p16, %rd14, %rd7;
	@%p16 bra 	$L__BB26_12;
	add.s64 	%rd32, %rd11, %rd6;
	shl.b64 	%rd33, %rd32, 2;
	add.s64 	%rd34, %rd3, %rd33;
	st.global.f32 	[%rd34+256], %f15;
	st.global.f32 	[%rd34+260], %f16;
$L__BB26_12:
	add.s64 	%rd35, %rd35, %rd8;
	setp.lt.s64 	%p17, %rd35, %rd13;
	@%p17 bra 	$L__BB26_4;
$L__BB26_13:
	ret;

}
	// .globl	_ZN7oneflow4cuda7softmax15SoftmaxWarpImplI10SimpleLoadIffE11SimpleStoreIffEfLi2ELi6ELi32ELi1ELb0ELNS1_9AlgorithmE0EEEvT_T0_ll
.visible .entry _ZN7oneflow4cuda7softmax15SoftmaxWarpImplI10SimpleLoadIffE11SimpleStoreIffEfLi2ELi6ELi32ELi1ELb0ELNS1_9AlgorithmE0EEEvT_T0_ll(
	.param .align 8 .b8 _ZN7oneflow4cuda7softmax15SoftmaxWarpImplI10SimpleLoadIffE11SimpleStoreIffEfLi2ELi6ELi32ELi1ELb0ELNS1_9AlgorithmE0EEEvT_T0_ll_param_0[16],
	.param .align 8 .b8 _ZN7oneflow4cuda7softmax15SoftmaxWarpImplI10SimpleLoadIffE11SimpleStoreIffEfLi2ELi6ELi32ELi1ELb0ELNS1_9AlgorithmE0EEEvT_T0_ll_param_1[16],
	.param .u64 _ZN7oneflow4cuda7softmax15SoftmaxWarpImplI10SimpleLoadIffE11SimpleStoreIffEfLi2ELi6ELi32ELi1ELb0ELNS1_9AlgorithmE0EEEvT_T0_ll_param_2,
	.param .u64 _ZN7oneflow4cuda7softmax15SoftmaxWarpImplI10SimpleLoadIffE11SimpleStoreIffEfLi2ELi6ELi32ELi1ELb0ELNS1_9AlgorithmE0EEEvT_T0_ll_param_3
)
{
	.reg .pred 	%p<14>;
	.reg .b32 	%r<41>;
	.reg .b32 	%f<113>;
	.reg .b64 	%rd<27>;

	ld.param.u64 	%rd1, [_ZN7oneflow4cuda7softmax15SoftmaxWarpImplI10SimpleLoadIffE11SimpleStoreIffEfLi2ELi6ELi32ELi1ELb0ELNS1_9AlgorithmE0EEEvT_T0_ll_param_0];
	ld.param.u64 	%rd2, [_ZN7oneflow4cuda7softmax15SoftmaxWarpImplI10SimpleLoadIffE11SimpleStoreIffEfLi2ELi6ELi32ELi1ELb0ELNS1_9AlgorithmE0EEEvT_T0_ll_param_0+8];
	ld.param.u64 	%rd3, [_ZN7oneflow4cuda7softmax15SoftmaxWarpImplI10SimpleLoadIffE11SimpleStoreIffEfLi2ELi6ELi32ELi1ELb0ELNS1_9AlgorithmE0EEEvT_T0_ll_param_1];
	ld.param.u64 	%rd4, [_ZN7oneflow4cuda7softmax15SoftmaxWarpImplI10SimpleLoadIffE11SimpleStoreIffEfLi2ELi6ELi32ELi1ELb0ELNS1_9AlgorithmE0EEEvT_T0_ll_param_1+8];
	ld.param.u64 	%rd12, [_ZN7oneflow4cuda7softmax15SoftmaxWarpImplI10SimpleLoadIffE11SimpleStoreIffEfLi2ELi6ELi32ELi1ELb0ELNS1_9AlgorithmE0EEEvT_T0_ll_param_2];
	ld.param.u64 	%rd13, [_ZN7oneflow4cuda7softmax15SoftmaxWarpImplI10SimpleLoadIffE11SimpleStoreIffEfLi2ELi6ELi32ELi1ELb0ELNS1_9AlgorithmE0EEEvT_T0_ll_param_3];
	setp.lt.s64 	%p1, %rd13, 193;
	@%p1 bra 	$L__BB27_2;
	mov.u64 	%rd14, $str;
	cvta.global.u64 	%rd15, %rd14;
	mov.u64 	%rd16, $str$1;
	cvta.global.u64 	%rd17, %rd16;
	mov.u64 	%rd18, __unnamed_27;
	cvta.global.u64 	%rd19, %rd18;
	{ // callseq 26, 0
	.param .b64 param0;
	st.param.b64 	[param0], %rd15;
	.param .b64 param1;
	st.param.b64 	[param1], %rd17;
	.param .b32 param2;
	st.param.b32 	[param2], 228;
	.param .b64 param3;
	st.param.b64 	[param3], %rd19;
	.param .b64 param4;
	st.param.b64 	[param4], 1;
	call.uni 
	__assertfail, 
	(
	param0, 
	param1, 
	param2, 
	param3, 
	param4
	);
	} // callseq 26
$L__BB27_2:
	mov.u32 	%r2, %ctaid.x;
	mov.u32 	%r3, %ntid.y;
	mov.u32 	%r4, %tid.y;
	mad.lo.s32 	%r5, %r2, %r3, %r4;
	mov.u32 	%r6, %nctaid.x;
	mul.lo.s32 	%r1, %r6, %r3;
	cvt.s64.s32 	%rd26, %r5;
	setp.le.s64 	%p2, %rd12, %rd26;
	@%p2 bra 	$L__BB27_5;
	mov.u32 	%r7, %tid.x;
	shl.b32 	%r8, %r7, 1;
	cvt.u64.u32 	%rd6, %r8;
	cvta.to.global.u64 	%rd7, %rd3;
	cvta.to.global.u64 	%rd8, %rd1;
	cvt.s64.s32 	%rd9, %r1;
$L__BB27_4:
	mad.lo.s64 	%rd20, %rd26, %rd2, %rd6;
	shl.b64 	%rd21, %rd20, 2;
	add.s64 	%rd22, %rd8, %rd21;
	ld.global.f32 	%f1, [%rd22];
	ld.global.f32 	%f2, [%rd22+4];
	max.f32 	%f3, %f1, 0fFF800000;
	max.f32 	%f4, %f3, %f2;
	ld.global.f32 	%f5, [%rd22+256];
	ld.global.f32 	%f6, [%rd22+260];
	max.f32 	%f7, %f4, %f5;
	max.f32 	%f8, %f7, %f6;
	ld.global.f32 	%f9, [%rd22+512];
	ld.global.f32 	%f10, [%rd22+516];
	max.f32 	%f11, %f8, %f9;
	max.f32 	%f12, %f11, %f10;
	mov.b32 	%r9, %f12;
	shfl.sync.bfly.b32	%r10|%p3, %r9, 16, 31, -1;
	mov.b32 	%f13, %r10;
	max.f32 	%f14, %f12, %f13;
	mov.b32 	%r11, %f14;
	shfl.sync.bfly.b32	%r12|%p4, %r11, 8, 31, -1;
	mov.b32 	%f15, %r12;
	max.f32 	%f16, %f14, %f15;
	mov.b32 	%r13, %f16;
	shfl.sync.bfly.b32	%r14|%p5, %r13, 4, 31, -1;
	mov.b32 	%f17, %r14;
	max.f32 	%f18, %f16, %f17;
	mov.b32 	%r15, %f18;
	shfl.sync.bfly.b32	%r16|%p6, %r15, 2, 31, -1;
	mov.b32 	%f19, %r16;
	max.f32 	%f20, %f18, %f19;
	mov.b32 	%r17, %f20;
	shfl.sync.bfly.b32	%r18|%p7, %r17, 1, 31, -1;
	mov.b32 	%f21, %r18;
	max.f32 	%f22, %f20, %f21;
	sub.f32 	%f23, %f1, %f22;
	fma.rn.f32 	%f24, %f23, 0f3BBB989D, 0f3F000000;
	cvt.sat.f32.f32 	%f25, %f24;
	mov.f32 	%f26, 0f4B400001;
	mov.f32 	%f27, 0f437C0000;
	fma.rm.f32 	%f28, %f25, %f27, %f26;
	add.f32 	%f29, %f28, 0fCB40007F;
	neg.f32 	%f30, %f29;
	fma.rn.f32 	%f31, %f23, 0f3FB8AA3B, %f30;
	fma.rn.f32 	%f32, %f23, 0f32A57060, %f31;
	mov.b32 	%r19, %f28;
	shl.b32 	%r20, %r19, 23;
	mov.b32 	%f33, %r20;
	ex2.approx.ftz.f32 	%f34, %f32;
	mul.f32 	%f35, %f34, %f33;
	add.f32 	%f36, %f35, 0f00000000;
	sub.f32 	%f37, %f2, %f22;
	fma.rn.f32 	%f38, %f37, 0f3BBB989D, 0f3F000000;
	cvt.sat.f32.f32 	%f39, %f38;
	fma.rm.f32 	%f40, %f39, %f27, %f26;
	add.f32 	%f41, %f40, 0fCB40007F;
	neg.f32 	%f42, %f41;
	fma.rn.f32 	%f43, %f37, 0f3FB8AA3B, %f42;
	fma.rn.f32 	%f44, %f37, 0f32A57060, %f43;
	mov.b32 	%r21, %f40;
	shl.b32 	%r22, %r21, 23;
	mov.b32 	%f45, %r22;
	ex2.approx.ftz.f32 	%f46, %f44;
	mul.f32 	%f47, %f46, %f45;
	add.f32 	%f48, %f36, %f47;
	sub.f32 	%f49, %f5, %f22;
	fma.rn.f32 	%f50, %f49, 0f3BBB989D, 0f3F000000;
	cvt.sat.f32.f32 	%f51, %f50;
	fma.rm.f32 	%f52, %f51, %f27, %f26;
	add.f32 	%f53, %f52, 0fCB40007F;
	neg.f32 	%f54, %f53;
	fma.rn.f32 	%f55, %f49, 0f3FB8AA3B, %f54;
	fma.rn.f32 	%f56, %f49, 0f32A57060, %f55;
	mov.b32 	%r23, %f52;
	shl.b32 	%r24, %r23, 23;
	mov.b32 	%f57, %r24;
	ex2.approx.ftz.f32 	%f58, %f56;
	mul.f32 	%f59, %f58, %f57;
	add.f32 	%f60, %f48, %f59;
	sub.f32 	%f61, %f6, %f22;
	fma.rn.f32 	%f62, %f61, 0f3BBB989D, 0f3F000000;
	cvt.sat.f32.f32 	%f63, %f62;
	fma.rm.f32 	%f64, %f63, %f27, %f26;
	add.f32 	%f65, %f64, 0fCB40007F;
	neg.f32 	%f66, %f65;
	fma.rn.f32 	%f67, %f61, 0f3FB8AA3B, %f66;
	fma.rn.f32 	%f68, %f61, 0f32A57060, %f67;
	mov.b32 	%r25, %f64;
	shl.b32 	%r26, %r25, 23;
	mov.b32 	%f69, %r26;
	ex2.approx.ftz.f32 	%f70, %f68;
	mul.f32 	%f71, %f70, %f69;
	add.f32 	%f72, %f60, %f71;
	sub.f32 	%f73, %f9, %f22;
	fma.rn.f32 	%f74, %f73, 0f3BBB989D, 0f3F000000;
	cvt.sat.f32.f32 	%f75, %f74;
	fma.rm.f32 	%f76, %f75, %f27, %f26;
	add.f32 	%f77, %f76, 0fCB40007F;
	neg.f32 	%f78, %f77;
	fma.rn.f32 	%f79, %f73, 0f3FB8AA3B, %f78;
	fma.rn.f32 	%f80, %f73, 0f32A57060, %f79;
	mov.b32 	%r27, %f76;
	shl.b32 	%r28, %r27, 23;
	mov.b32 	%f81, %r28;
	ex2.approx.ftz.f32 	%f82, %f80;
	mul.f32 	%f83, %f82, %f81;
	add.f32 	%f84, %f72, %f83;
	sub.f32 	%f85, %f10, %f22;
	fma.rn.f32 	%f86, %f85, 0f3BBB989D, 0f3F000000;
	cvt.sat.f32.f32 	%f87, %f86;
	fma.rm.f32 	%f88, %f87, %f27, %f26;
	add.f32 	%f89, %f88, 0fCB40007F;
	neg.f32 	%f90, %f89;
	fma.rn.f32 	%f91, %f85, 0f3FB8AA3B, %f90;
	fma.rn.f32 	%f92, %f85, 0f32A57060, %f91;
	mov.b32 	%r29, %f88;
	shl.b32 	%r30, %r29, 23;
	mov.b32 	%f93, %r30;
	ex2.approx.ftz.f32 	%f94, %f92;
	mul.f32 	%f95, %f94, %f93;
	add.f32 	%f96, %f84, %f95;
	mov.b32 	%r31, %f96;
	shfl.sync.bfly.b32	%r32|%p8, %r31, 16, 31, -1;
	mov.b32 	%f97, %r32;
	add.f32 	%f98, %f96, %f97;
	mov.b32 	%r33, %f98;
	shfl.sync.bfly.b32	%r34|%p9, %r33, 8, 31, -1;
	mov.b32 	%f99, %r34;
	add.f32 	%f100, %f98, %f99;
	mov.b32 	%r35, %f100;
	shfl.sync.bfly.b32	%r36|%p10, %r35, 4, 31, -1;
	mov.b32 	%f101, %r36;
	add.f32 	%f102, %f100, %f101;
	mov.b32 	%r37, %f102;
	shfl.sync.bfly.b32	%r38|%p11, %r37, 2, 31, -1;
	mov.b32 	%f103, %r38;
	add.f32 	%f104, %f102, %f103;
	mov.b32 	%r39, %f104;
	shfl.sync.bfly.b32	%r40|%p12, %r39, 1, 31, -1;
	mov.b32 	%f105, %r40;
	add.f32 	%f106, %f104, %f105;
	div.rn.f32 	%f107, %f35, %f106;
	div.rn.f32 	%f108, %f47, %f106;
	div.rn.f32 	%f109, %f59, %f106;
	div.rn.f32 	%f110, %f71, %f106;
	div.rn.f32 	%f111, %f83, %f106;
	div.rn.f32 	%f112, %f95, %f106;
	mad.lo.s64 	%rd23, %rd26, %rd4, %rd6;
	shl.b64 	%rd24, %rd23, 2;
	add.s64 	%rd25, %rd7, %rd24;
	st.global.f32 	[%rd25], %f107;
	st.global.f32 	[%rd25+4], %f108;
	st.global.f32 	[%rd25+256], %f109;
	st.global.f32 	[%rd25+260], %f110;
	st.global.f32 	[%rd25+512], %f111;
	st.global.f32 	[%rd25+516], %f112;
	add.s64 	%rd26, %rd26, %rd9;
	setp.lt.s64 	%p13, %rd26, %rd12;
	@%p13 bra 	$L__BB27_4;
$L__BB27_5:
	ret;

}
	// .globl	_ZN7oneflow4cuda7softmax15SoftmaxWarpImplI10SimpleLoadIffE11SimpleStoreIffEfLi2ELi6ELi32ELi1ELb1ELNS1_9AlgorithmE0EEEvT_T0_ll
.visible .entry _ZN7oneflow4cuda7softmax15SoftmaxWarpImplI10SimpleLoadIffE11SimpleStoreIffEfLi2ELi6ELi32ELi1ELb1ELNS1_9AlgorithmE0EEEvT_T0_ll(
	.param .align 8 .b8 _ZN7oneflow4cuda7softmax15SoftmaxWarpImplI10SimpleLoadIffE11SimpleStoreIffEfLi2ELi6ELi32ELi1ELb1ELNS1_9AlgorithmE0EEEvT_T0_ll_param_0[16],
	.param .align 8 .b8 _ZN7oneflow4cuda7softmax15SoftmaxWarpImplI10SimpleLoadIffE11SimpleStoreIffEfLi2ELi6ELi32ELi1ELb1ELNS1_9AlgorithmE0EEEvT_T0_ll_param_1[16],
	.param .u64 _ZN7oneflow4cuda7softmax15SoftmaxWarpImplI10SimpleLoadIffE11SimpleStoreIffEfLi2ELi6ELi32ELi1ELb1ELNS1_9AlgorithmE0EEEvT_T0_ll_param_2,
	.param .u64 _ZN7oneflow4cuda7softmax15SoftmaxWarpImplI10SimpleLoadIffE11SimpleStoreIffEfLi2ELi6ELi32ELi1ELb1ELNS1_9AlgorithmE0EEEvT_T0_ll_param_3
)
{
	.reg .pred 	%p<20>;
	.reg .b32 	%r<43>;
	.reg .b32 	%f<134>;
	.reg .b64 	%rd<40>;

	ld.param.u64 	%rd15, [_ZN7oneflow4cuda7softmax15SoftmaxWarpImplI10SimpleLoadIffE11SimpleStoreIffEfLi2ELi6ELi32ELi1ELb1ELNS1_9AlgorithmE0EEEvT_T0_ll_param_0+8];
	ld.param.u64 	%rd3, [_ZN7oneflow4cuda7softmax15SoftmaxWarpImplI10SimpleLoadIffE11SimpleStoreIffEfLi2ELi6ELi32ELi1ELb1ELNS1_9AlgorithmE0EEEvT_T0_ll_param_1+8];
	ld.param.u64 	%rd18, [_ZN7oneflow4cuda7softmax15SoftmaxWarpImplI10SimpleLoadIffE11SimpleStoreIffEfLi2ELi6ELi32ELi1ELb1ELNS1_9AlgorithmE0EEEvT_T0_ll_param_1];
	ld.param.u64 	%rd14, [_ZN7oneflow4cuda7softmax15SoftmaxWarpImplI10SimpleLoadIffE11SimpleStoreIffEfLi2ELi6ELi32ELi1ELb1ELNS1_9AlgorithmE0EEEvT_T0_ll_param_0];
	ld.param.u64 	%rd16, [_ZN7oneflow4cuda7softmax15SoftmaxWarpImplI10SimpleLoadIffE11SimpleStoreIffEfLi2ELi6ELi32ELi1ELb1ELNS1_9AlgorithmE0EEEvT_T0_ll_param_2];
	ld.param.u64 	%rd17, [_ZN7oneflow4cuda7softmax15SoftmaxWarpImplI10SimpleLoadIffE11SimpleStoreIffEfLi2ELi6ELi32ELi1ELb1ELNS1_9AlgorithmE0EEEvT_T0_ll_param_3];
	cvta.to.global.u64 	%rd1, %rd14;
	cvta.to.global.u64 	%rd2, %rd18;
	setp.lt.s64 	%p1, %rd17, 193;
	@%p1 bra 	$L__BB28_2;
	mov.u64 	%rd19, $str;
	cvta.global.u64 	%rd20, %rd19;
	mov.u64 	%rd21, $str$1;
	cvta.global.u64 	%rd22, %rd21;
	mov.u64 	%rd23, __unnamed_28;
	cvta.global.u64 	%rd24, %rd23;
	{ // callseq 27, 0
	.param .b64 param0;
	st.param.b64 	[param0], %rd20;
	.param .b64 param1;
	st.param.b64 	[param1], %rd22;
	.param .b32 param2;
	st.param.b32 	[param2], 228;
	.param .b64 param3;
	st.param.b64 	[param3], %rd24;
	.param .b64 param4;
	st.param.b64 	[param4], 1;
	call.uni 
	__assertfail, 
	(
	param0, 
	param1, 
	param2, 
	param3, 
	param4
	);
	} // callseq 27
$L__BB28_2:
	mov.u32 	%r2, %ctaid.x;
	mov.u32 	%r3, %ntid.y;
	mov.u32 	%r4, %tid.y;
	mad.lo.s32 	%r5, %r2, %r3, %r4;
	mov.u32 	%r6, %nctaid.x;
	mul.lo.s32 	%r1, %r6, %r3;
	cvt.s64.s32 	%rd39, %r5;
	setp.le.s64 	%p2, %rd16, %rd39;
	@%p2 bra 	$L__BB28_17;
	mov.u32 	%r7, %tid.x;
	shl.b32 	%r8, %r7, 1;
	cvt.u64.u32 	%rd5, %r8;
	add.s32 	%r9, %r8, 64;
	cvt.u64.u32 	%rd6, %r9;
	add.s32 	%r10, %r8, 128;
	cvt.u64.u32 	%rd7, %r10;
	cvt.s64.s32 	%rd8, %r1;
$L__BB28_4:
	setp.le.s64 	%p3, %rd17, %rd5;
	mul.lo.s64 	%rd10, %rd39, %rd15;
	mov.f32 	%f125, 0fFF800000;
	mov.f32 	%f126, %f125;
	mov.f32 	%f130, %f125;
	@%p3 bra 	$L__BB28_6;
	add.s64 	%rd25, %rd10, %rd5;
	shl.b64 	%rd26, %rd25, 2;
	add.s64 	%rd27, %rd1, %rd26;
	ld.global.f32 	%f126, [%rd27];
	ld.global.f32 	%f125, [%rd27+4];
	max.f32 	%f26, %f126, 0fFF800000;
	max.f32 	%f130, %f26, %f125;
$L__BB28_6:
	setp.le.s64 	%p4, %rd17, %rd6;
	add.s64 	%rd28, %rd10, %rd5;
	shl.b64 	%rd29, %rd28, 2;
	add.s64 	%rd11, %rd1, %rd29;
	mov.f32 	%f128, 0fFF800000;
	mov.f32 	%f129, %f128;
	@%p4 bra 	$L__BB28_8;
	ld.global.f32 	%f129, [%rd11+256];
	ld.global.f32 	%f128, [%rd11+260];
	max.f32 	%f28, %f130, %f129;
	max.f32 	%f130, %f28, %f128;
$L__BB28_8:
	setp.le.s64 	%p5, %rd17, %rd7;
	mov.f32 	%f131, 0fFF800000;
	mov.f32 	%f132, %f131;
	@%p5 bra 	$L__BB28_10;
	ld.global.f32 	%f132, [%rd11+512];
	ld.global.f32 	%f131, [%rd11+516];
	max.f32 	%f30, %f130, %f132;
	max.f32 	%f130, %f30, %f131;
$L__BB28_10:
	setp.le.s64 	%p6, %rd17, %rd5;
	mov.b32 	%r11, %f130;
	shfl.sync.bfly.b32	%r12|%p7, %r11, 16, 31, -1;
	mov.b32 	%f31, %r12;
	max.f32 	%f32, %f130, %f31;
	mov.b32 	%r13, %f32;
	shfl.sync.bfly.b32	%r14|%p8, %r13, 8, 31, -1;
	mov.b32 	%f33, %r14;
	max.f32 	%f34, %f32, %f33;
	mov.b32 	%r15, %f34;
	shfl.sync.bfly.b32	%r16|%p9, %r15, 4, 31, -1;
	mov.b32 	%f35, %r16;
	max.f32 	%f36, %f34, %f35;
	mov.b32 	%r17, %f36;
	shfl.sync.bfly.b32	%r18|%p10, %r17, 2, 31, -1;
	mov.b32 	%f37, %r18;
	max.f32 	%f38, %f36, %f37;
	mov.b32 	%r19, %f38;
	shfl.sync.bfly.b32	%r20|%p11, %r19, 1, 31, -1;
	mov.b32 	%f39, %r20;
	max.f32 	%f40, %f38, %f39;
	sub.f32 	%f41, %f126, %f40;
	fma.rn.f32 	%f42, %f41, 0f3BBB989D, 0f3F000000;
	cvt.sat.f32.f32 	%f43, %f42;
	mov.f32 	%f44, 0f4B400001;
	mov.f32 	%f45, 0f437C0000;
	fma.rm.f32 	%f46, %f43, %f45, %f44;
	add.f32 	%f47, %f46, 0fCB40007F;
	neg.f32 	%f48, %f47;
	fma.rn.f32 	%f49, %f41, 0f3FB8AA3B, %f48;
	fma.rn.f32 	%f50, %f41, 0f32A57060, %f49;
	mov.b32 	%r21, %f46;
	shl.b32 	%r22, %r21, 23;
	mov.b32 	%f51, %r22;
	ex2.approx.ftz.f32 	%f52, %f50;
	mul.f32 	%f53, %f52, %f51;
	add.f32 	%f54, %f53, 0f00000000;
	sub.f32 	%f55, %f125, %f40;
	fma.rn.f32 	%f56, %f55, 0f3BBB989D, 0f3F000000;
	cvt.sat.f32.f32 	%f57, %f56;
	fma.rm.f32 	%f58, %f57, %f45, %f44;
	add.f32 	%f59, %f58, 0fCB40007F;
	neg.f32 	%f60, %f59;
	fma.rn.f32 	%f61, %f55, 0f3FB8AA3B, %f60;
	fma.rn.f32 	%f62, %f55, 0f32A57060, %f61;
	mov.b32 	%r23, %f58;
	shl.b32 	%r24, %r23, 23;
	mov.b32 	%f63, %r24;
	ex2.approx.ftz.f32 	%f64, %f62;
	mul.f32 	%f65, %f64, %f63;
	add.f32 	%f66, %f54, %f65;
	sub.f32 	%f67, %f129, %f40;
	fma.rn.f32 	%f68, %f67, 0f3BBB989D, 0f3F000000;
	cvt.sat.f32.f32 	%f69, %f68;
	fma.rm.f32 	%f70, %f69, %f45, %f44;
	add.f32 	%f71, %f70, 0fCB40007F;
	neg.f32 	%f72, %f71;
	fma.rn.f32 	%f73, %f67, 0f3FB8AA3B, %f72;
	fma.rn.f32 	%f74, %f67, 0f32A57060, %f73;
	mov.b32 	%r25, %f70;
	shl.b32 	%r26, %r25, 23;
	mov.b32 	%f75, %r26;
	ex2.approx.ftz.f32 	%f76, %f74;
	mul.f32 	%f77, %f76, %f75;
	add.f32 	%f78, %f66, %f77;
	sub.f32 	%f79, %f128, %f40;
	fma.rn.f32 	%f80, %f79, 0f3BBB989D, 0f3F000000;
	cvt.sat.f32.f32 	%f81, %f80;
	fma.rm.f32 	%f82, %f81, %f45, %f44;
	add.f32 	%f83, %f82, 0fCB40007F;
	neg.f32 	%f84, %f83;
	fma.rn.f32 	%f85, %f79, 0f3FB8AA3B, %f84;
	fma.rn.f32 	%f86, %f79, 0f32A57060, %f85;
	mov.b32 	%r27, %f82;
	shl.b32 	%r28, %r27, 23;
	mov.b32 	%f87, %r28;
	ex2.approx.ftz.f32 	%f88, %f86;
	mul.f32 	%f89, %f88, %f87;
	add.f32 	%f90, %f78, %f89;
	sub.f32 	%f91, %f132, %f40;
	fma.rn.f32 	%f92, %f91, 0f3BBB989D, 0f3F000000;
	cvt.sat.f32.f32 	%f93, %f92;
	fma.rm.f32 	%f94, %f93, %f45, %f44;
	add.f32 	%f95, %f94, 0fCB40007F;
	neg.f32 	%f96, %f95;
	fma.rn.f32 	%f97, %f91, 0f3FB8AA3B, %f96;
	fma.rn.f32 	%f98, %f91, 0f32A57060, %f97;
	mov.b32 	%r29, %f94;
	shl.b32 	%r30, %r29, 23;
	mov.b32 	%f99, %r30;
	ex2.approx.ftz.f32 	%f100, %f98;
	mul.f32 	%f101, %f100, %f99;
	add.f32 	%f102, %f90, %f101;
	sub.f32 	%f103, %f131, %f40;
	fma.rn.f32 	%f104, %f103, 0f3BBB989D, 0f3F000000;
	cvt.sat.f32.f32 	%f105, %f104;
	fma.rm.f32 	%f106, %f105, %f45, %f44;
	add.f32 	%f107, %f106, 0fCB40007F;
	neg.f32 	%f108, %f107;
	fma.rn.f32 	%f109, %f103, 0f3FB8AA3B, %f108;
	fma.rn.f32 	%f110, %f103, 0f32A57060, %f109;
	mov.b32 	%r31, %f106;
	shl.b32 	%r32, %r31, 23;
	mov.b32 	%f111, %r32;
	ex2.approx.ftz.f32 	%f112, %f110;
	mul.f32 	%f113, %f112, %f111;
	add.f32 	%f114, %f102, %f113;
	mov.b32 	%r33, %f114;
	shfl.sync.bfly.b32	%r34|%p12, %r33, 16, 31, -1;
	mov.b32 	%f115, %r34;
	add.f32 	%f116, %f114, %f115;
	mov.b32 	%r35, %f116;
	shfl.sync.bfly.b32	%r36|%p13, %r35, 8, 31, -1;
	mov.b32 	%f117, %r36;
	add.f32 	%f118, %f116, %f117;
	mov.b32 	%r37, %f118;
	shfl.sync.bfly.b32	%r38|%p14, %r37, 4, 31, -1;
	mov.b32 	%f119, %r38;
	add.f32 	%f120, %f118, %f119;
	mov.b32 	%r39, %f120;
	shfl.sync.bfly.b32	%r40|%p15, %r39, 2, 31, -1;
	mov.b32 	%f121, %r40;
	add.f32 	%f122, %f120, %f121;
	mov.b32 	%r41, %f122;
	shfl.sync.bfly.b32	%r42|%p16, %r41, 1, 31, -1;
	mov.b32 	%f123, %r42;
	add.f32 	%f124, %f122, %f123;
	div.rn.f32 	%f19, %f53, %f124;
	div.rn.f32 	%f20, %f65, %f124;
	div.rn.f32 	%f21, %f77, %f124;
	div.rn.f32 	%f22, %f89, %f124;
	div.rn.f32 	%f23, %f101, %f124;
	div.rn.f32 	%f24, %f113, %f124;
	mul.lo.s64 	%rd12, %rd39, %rd3;
	@%p6 bra 	$L__BB28_12;
	add.s64 	%rd30, %rd12, %rd5;
	shl.b64 	%rd31, %rd30, 2;
	add.s64 	%rd32, %rd2, %rd31;
	st.global.f32 	[%rd32], %f19;
	st.global.f32 	[%rd32+4], %f20;
$L__BB28_12:
	setp.le.s64 	%p17, %rd17, %rd6;
	@%p17 bra 	$L__BB28_14;
	add.s64 	%rd33, %rd12, %rd5;
	shl.b64 	%rd34, %rd33, 2;
	add.s64 	%rd35, %rd2, %rd34;
	st.global.f32 	[%rd35+256], %f21;
	st.global.f32 	[%rd35+260], %f22;
$L__BB28_14:
	setp.le.s64 	%p18, %rd17, %rd7;
	@%p18 bra 	$L__BB28_16;
	add.s64 	%rd36, %rd12, %rd5;
	shl.b64 	%rd37, %rd36, 2;
	add.s64 	%rd38, %rd2, %rd37;
	st.global.f32 	[%rd38+512], %f23;
	st.global.f32 	[%rd38+516], %f24;
$L__BB28_16:
	add.s64 	%rd39, %rd39, %rd8;
	setp.lt.s64 	%p19, %rd39, %rd16;
	@%p19 bra 	$L__BB28_4;
$L__BB28_17:
	ret;

}
	// .globl	_ZN7oneflow4cuda7softmax15SoftmaxWarpImplI10SimpleLoadIffE11SimpleStoreIffEfLi2ELi8ELi32ELi1ELb0ELNS1_9AlgorithmE0EEEvT_T0_ll
.visible .entry _ZN7oneflow4cuda7softmax15SoftmaxWarpImplI10SimpleLoadIffE11SimpleStoreIffEfLi2ELi8ELi32ELi1ELb0ELNS1_9AlgorithmE0EEEvT_T0_ll(
	.param .align 8 .b8 _ZN7oneflow4cuda7softmax15SoftmaxWarpImplI10SimpleLoadIffE11SimpleStoreIffEfLi2ELi8ELi32ELi1ELb0ELNS1_9AlgorithmE0EEEvT_T0_ll_param_0[16],
	.param .align 8 .b8 _ZN7oneflow4cuda7softmax15SoftmaxWarpImplI10SimpleLoadIffE11SimpleStoreIffEfLi2ELi8ELi32ELi1ELb0ELNS1_9AlgorithmE0EEEvT_T0_ll_param_1[16],
	.param .u64 _ZN7oneflow4cuda7softmax15SoftmaxWarpImplI10SimpleLoadIffE11SimpleStoreIffEfLi2ELi8ELi32ELi1ELb0ELNS1_9AlgorithmE0EEEvT_T0_ll_param_2,
	.param .u64 _ZN7oneflow4cuda7softmax15SoftmaxWarpImplI10SimpleLoadIffE11SimpleStoreIffEfLi2ELi8ELi32ELi1ELb0ELNS1_9AlgorithmE0EEEvT_T0_ll_param_3
)
{
	.reg .pred 	%p<14>;
	.reg .b32 	%r<45>;
	.reg .b32 	%f<143>;
	.reg .b64 	%rd<27>;

	ld.param.u64 	%rd1, [_ZN7oneflow4cuda7softmax15SoftmaxWarpImplI10SimpleLoadIffE11SimpleStoreIffEfLi2ELi8ELi32ELi1ELb0ELNS1_9AlgorithmE0EEEvT_T0_ll_param_0];
	ld.param.u64 	%rd2, [_ZN7oneflow4cuda7softmax15SoftmaxWarpImplI10SimpleLoadIffE11SimpleStoreIffEfLi2ELi8ELi32ELi1ELb0ELNS1_9AlgorithmE0EEEvT_T0_ll_param_0+8];
	ld.param.u64 	%rd3, [_ZN7oneflow4cuda7softmax15SoftmaxWarpImplI10SimpleLoadIffE11SimpleStoreIffEfLi2ELi8ELi32ELi1ELb0ELNS1_9AlgorithmE0EEEvT_T0_ll_param_1];
	ld.param.u64 	%rd4, [_ZN7oneflow4cuda7softmax15SoftmaxWarpImplI10SimpleLoadIffE11SimpleStoreIffEfLi2ELi8ELi32ELi1ELb0ELNS1_9AlgorithmE0EEEvT_T0_ll_param_1+8];
	ld.param.u64 	%rd12, [_ZN7oneflow4cuda7softmax15SoftmaxWarpImplI10SimpleLoadIffE11SimpleStoreIffEfLi2ELi8ELi32ELi1ELb0ELNS1_9AlgorithmE0EEEvT_T0_ll_param_2];
	ld.param.u64 	%rd13, [_ZN7oneflow4cuda7softmax15SoftmaxWarpImplI10SimpleLoadIffE11SimpleStoreIffEfLi2ELi8ELi32ELi1ELb0ELNS1_9AlgorithmE0EEEvT_T0_ll_param_3];
	setp.lt.s64 	%p1, %rd13, 257;
	@%p1 bra 	$L__BB29_2;
	mov.u64 	%rd14, $str;
	cvta.global.u64 	%rd15, %rd14;
	mov.u64 	%rd16, $str$1;
	cvta.global.u64 	%rd17, %rd16;
	mov.u64 	%rd18, __unnamed_29;
	cvta.global.u64 	%rd19, %rd18;
	{ // callseq 28, 0
	.param .b64 param0;
	st.param.b64 	[param0], %rd15;
	.param .b64 param1;
	st.param.b64 	[param1], %rd17;
	.param .b32 param2;
	st.param.b32 	[param2], 228;
	.param .b64 param3;
	st.param.b64 	[param3], %rd19;
	.param .b64 param4;
	st.param.b64 	[param4], 1;
	call.uni 
	__assertfail, 
	(
	param0, 
	param1, 
	param2, 
	param3, 
	param4
	);
	} // callseq 28
$L__BB29_2:
	mov.u32 	%r2, %ctaid.x;
	mov.u32 	%r3, %ntid.y;
	mov.u32 	%r4, %tid.y;
	mad.lo.s32 	%r5, %r2, %r3, %r4;
	mov.u32 	%r6, %nctaid.x;
	mul.lo.s32 	%r1, %r6, %r3;
	cvt.s64.s32 	%rd26, %r5;
	setp.le.s64 	%p2, %rd12, %rd26;
	@%p2 bra 	$L__BB29_5;
	mov.u32 	%r7, %tid.x;
	shl.b32 	%r8, %r7, 1;
	cvt.u64.u32 	%rd6, %r8;
	cvta.to.global.u64 	%rd7, %rd3;
	cvta.to.global.u64 	%rd8, %rd1;
	cvt.s64.s32 	%rd9, %r1;
$L__BB29_4:
	mad.lo.s64 	%rd20, %rd26, %rd2, %rd6;
	shl.b64 	%rd21, %rd20, 2;
	add.s64 	%rd22, %rd8, %rd21;
	ld.global.f32 	%f1, [%rd22];
	ld.global.f32 	%f2, [%rd22+4];
	max.f32 	%f3, %f1, 0fFF800000;
	max.f32 	%f4, %f3, %f2;
	ld.global.f32 	%f5, [%rd22+256];
	ld.global.f32 	%f6, [%rd22+260];
	max.f32 	%f7, %f4, %f5;
	max.f32 	%f8, %f7, %f6;
	ld.global.f32 	%f9, [%rd22+512];
	ld.global.f32 	%f10, [%rd22+516];
	max.f32 	%f11, %f8, %f9;
	max.f32 	%f12, %f11, %f10;
	ld.global.f32 	%f13, [%rd22+768];
	ld.global.f32 	%f14, [%rd22+772];
	max.f32 	%f15, %f12, %f13;
	max.f32 	%f16, %f15, %f14;
	mov.b32 	%r9, %f16;
	shfl.sync.bfly.b32	%r10|%p3, %r9, 16, 31, -1;
	mov.b32 	%f17, %r10;
	max.f32 	%f18, %f16, %f17;
	mov.b32 	%r11, %f18;
	shfl.sync.bfly.b32	%r12|%p4, %r11, 8, 31, -1;
	mov.b32 	%f19, %r12;
	max.f32 	%f20, %f18, %f19;
	mov.b32 	%r13, %f20;
	shfl.sync.bfly.b32	%r14|%p5, %r13, 4, 31, -1;
	mov.b32 	%f21, %r14;
	max.f32 	%f22, %f20, %f21;
	mov.b32 	%r15, %f22;
	shfl.sync.bfly.b32	%r16|%p6, %r15, 2, 31, -1;
	mov.b32 	%f23, %r16;
	max.f32 	%f24, %f22, %f23;
	mov.b32 	%r17, %f24;
	shfl.sync.bfly.b32	%r18|%p7, %r17, 1, 31, -1;
	mov.b32 	%f25, %r18;
	max.f32 	%f26, %f24, %f25;
	sub.f32 	%f27, %f1, %f26;
	fma.rn.f32 	%f28, %f27, 0f3BBB989D, 0f3F000000;
	cvt.sat.f32.f32 	%f29, %f28;
	mov.f32 	%f30, 0f4B400001;
	mov.f32 	%f31, 0f437C0000;
	fma.rm.f32 	%f32, %f29, %f31, %f30;
	add.f32 	%f33, %f32, 0fCB40007F;
	neg.f32 	%f34, %f33;
	fma.rn.f32 	%f35, %f27, 0f3FB8AA3B, %f34;
	fma.rn.f32 	%f36, %f27, 0f32A57060, %f35;
	mov.b32 	%r19, %f32;
	shl.b32 	%r20, %r19, 23;
	mov.b32 	%f37, %r20;
	ex2.approx.ftz.f32 	%f38, %f36;
	mul.f32 	%f39, %f38, %f37;
	add.f32 	%f40, %f39, 0f00000000;
	sub.f32 	%f41, %f2, %f26;
	fma.rn.f32 	%f42, %f41, 0f3BBB989D, 0f3F000000;
	cvt.sat.f32.f32 	%f43, %f42;
	fma.rm.f32 	%f44, %f43, %f31, %f30;
	add.f32 	%f45, %f44, 0fCB40007F;
	neg.f32 	%f46, %f45;
	fma.rn.f32 	%f47, %f41, 0f3FB8AA3B, %f46;
	fma.rn.f32 	%f48, %f41, 0f32A57060, %f47;
	mov.b32 	%r21, %f44;
	shl.b32 	%r22, %r21, 23;
	mov.b32 	%f49, %r22;
	ex2.approx.ftz.f32 	%f50, %f48;
	mul.f32 	%f51, %f50, %f49;
	add.f32 	%f52, %f40, %f51;
	sub.f32 	%f53, %f5, %f26;
	fma.rn.f32 	%f54, %f53, 0f3BBB989D, 0f3F000000;
	cvt.sat.f32.f32 	%f55, %f54;
	fma.rm.f32 	%f56, %f55, %f31, %f30;
	add.f32 	%f57, %f56, 0fCB40007F;
	neg.f32 	%f58, %f57;
	fma.rn.f32 	%f59, %f53, 0f3FB8AA3B, %f58;
	fma.rn.f32 	%f60, %f53, 0f32A57060, %f59;
	mov.b32 	%r23, %f56;
	shl.b32 	%r24, %r23, 23;
	mov.b32 	%f61, %r24;
	ex2.approx.ftz.f32 	%f62, %f60;
	mul.f32 	%f63, %f62, %f61;
	add.f32 	%f64, %f52, %f63;
	sub.f32 	%f65, %f6, %f26;
	fma.rn.f32 	%f66, %f65, 0f3BBB989D, 0f3F000000;
	cvt.sat.f32.f32 	%f67, %f66;
	fma.rm.f32 	%f68, %f67, %f31, %f30;
	add.f32 	%f69, %f68, 0fCB40007F;
	neg.f32 	%f70, %f69;
	fma.rn.f32 	%f71, %f65, 0f3FB8AA3B, %f70;
	fma.rn.f32 	%f72, %f65, 0f32A57060, %f71;
	mov.b32 	%r25, %f68;
	shl.b32 	%r26, %r25, 23;
	mov.b32 	%f73, %r26;
	ex2.approx.ftz.f32 	%f74, %f72;
	mul.f32 	%f75, %f74, %f73;
	add.f32 	%f76, %f64, %f75;
	sub.f32 	%f77, %f9, %f26;
	fma.rn.f32 	%f78, %f77, 0f3BBB989D, 0f3F000000;
	cvt.sat.f32.f32 	%f79, %f78;
	fma.rm.f32 	%f80, %f79, %f31, %f30;
	add.f32 	%f81, %f80, 0fCB40007F;
	neg.f32 	%f82, %f81;
	fma.rn.f32 	%f83, %f77, 0f3FB8AA3B, %f82;
	fma.rn.f32 	%f84, %f77, 0f32A57060, %f83;
	mov.b32 	%r27, %f80;
	shl.b32 	%r28, %r27, 23;
	mov.b32 	%f85, %r28;
	ex2.approx.ftz.f32 	%f86, %f84;
	mul.f32 	%f87, %f86, %f85;
	add.f32 	%f88, %f76, %f87;
	sub.f32 	%f89, %f10, %f26;
	fma.rn.f32 	%f90, %f89, 0f3BBB989D, 0f3F000000;
	cvt.sat.f32.f32 	%f91, %f90;
	fma.rm.f32 	%f92, %f91, %f31, %f30;
	add.f32 	%f93, %f92, 0fCB40007F;
	neg.f32 	%f94, %f93;
	fma.rn.f32 	%f95, %f89, 0f3FB8AA3B, %f94;
	fma.rn.f32 	%f96, %f89, 0f32A57060, %f95;
	mov.b32 	%r29, %f92;
	shl.b32 	%r30, %r29, 23;
	mov.b32 	%f97, %r30;
	ex2.approx.ftz.f32 	%f98, %f96;
	mul.f32 	%f99, %f98, %f97;
	add.f32 	%f100, %f88, %f99;
	sub.f32 	%f101, %f13, %f26;
	fma.rn.f32 	%f102, %f101, 0f3BBB989D, 0f3F000000;
	cvt.sat.f32.f32 	%f103, %f102;
	fma.rm.f32 	%f104, %f103, %f31, %f30;
	add.f32 	%f105, %f104, 0fCB40007F;
	neg.f32 	%f106, %f105;
	fma.rn.f32 	%f107, %f101, 0f3FB8AA3B, %f106;
	fma.rn.f32 	%f108, %f101, 0f32A57060, %f107;
	mov.b32 	%r31, %f104;
	shl.b32 	%r32, %r31, 23;
	mov.b32 	%f109, %r32;
	ex2.approx.ftz.f32 	%f110, %f108;
	mul.f32 	%f111, %f110, %f109;
	add.f32 	%f112, %f100, %f111;
	sub.f32 	%f113, %f14, %f26;
	fma.rn.f32 	%f114, %f113, 0f3BBB989D, 0f3F000000;
	cvt.sat.f32.f32 	%f115, %f114;
	fma.rm.f32 	%f116, %f115, %f31, %f30;
	add.f32 	%f117, %f116, 0fCB40007F;
	neg.f32 	%f118, %f117;
	fma.rn.f32 	%f119, %f113, 0f3FB8AA3B, %f118;
	fma.rn.f32 	%f120, %f113, 0f32A57060, %f119;
	mov.b32 	%r33, %f116;
	shl.b32 	%r34, %r33, 23;
	mov.b32 	%f121, %r34;
	ex2.approx.ftz.f32 	%f122, %f120;
	mul.f32 	%f123, %f122, %f121;
	add.f32 	%f124, %f112, %f123;
	mov.b32 	%r35, %f124;
	shfl.sync.bfly.b32	%r36|%p8, %r35, 16, 31, -1;
	mov.b32 	%f125, %r36;
	add.f32 	%f126, %f124, %f125;
	mov.b32 	%r37, %f126;
	shfl.sync.bfly.b32	%r38|%p9, %r37, 8, 31, -1;
	mov.b32 	%f127, %r38;
	add.f32 	%f128, %f126, %f127;
	mov.b32 	%r39, %f128;
	shfl.sync.bfly.b32	%r40|%p10, %r39, 4, 31, -1;
	mov.b32 	%f129, %r40;
	add.f32 	%f130, %f128, %f129;
	mov.b32 	%r41, %f130;
	shfl.sync.bfly.b32	%r42|%p11, %r41, 2, 31, -1;
	mov.b32 	%f131, %r42;
	add.f32 	%f132, %f130, %f131;
	mov.b32 	%r43, %f132;
	shfl.sync.bfly.b32	%r44|%p12, %r43, 1, 31, -1;
	mov.b32 	%f133, %r44;
	add.f32 	%f134, %f132, %f133;
	div.rn.f32 	%f135, %f39, %f134;
	div.rn.f32 	%f136, %f51, %f134;
	div.rn.f32 	%f137, %f63, %f134;
	div.rn.f32 	%f138, %f75, %f134;
	div.rn.f32 	%f139, %f87, %f134;
	div.rn.f32 	%f140, %f99, %f134;
	div.rn.f32 	%f141, %f111, %f134;
	div.rn.f32 	%f142, %f123, %f134;
	mad.lo.s64 	%rd23, %rd26, %rd4, %rd6;
	shl.b64 	%rd24, %rd23, 2;
	add.s64 	%rd25, %rd7, %rd24;
	st.global.f32 	[%rd25], %f135;
	st.global.f32 	[%rd25+4], %f136;
	st.global.f32 	[%rd25+256], %f137;
	st.global.f32 	[%rd25+260], %f138;
	st.global.f32 	[%rd25+512], %f139;
	st.global.f32 	[%rd25+516], %f140;
	st.global.f32 	[%rd25+768], %f141;
	st.global.f32 	[%rd25+772], %f142;
	add.s64 	%rd26, %rd26, %rd9;
	setp.lt.s64 	%p13, %rd26, %rd12;
	@%p13 bra 	$L__BB29_4;
$L__BB29_5:
	ret;

}
	// .globl	_ZN7oneflow4cuda7softmax15SoftmaxWarpImplI10SimpleLoadIffE11SimpleStoreIffEfLi2ELi8ELi32ELi1ELb1ELNS1_9AlgorithmE0EEEvT_T0_ll
.visible .entry _ZN7oneflow4cuda7softmax15SoftmaxWarpImplI10SimpleLoadIffE11SimpleStoreIffEfLi2ELi8ELi32ELi1ELb1ELNS1_9AlgorithmE0EEEvT_T0_ll(
	.param .align 8 .b8 _ZN7oneflow4cuda7softmax15SoftmaxWarpImplI10SimpleLoadIffE11SimpleStoreIffEfLi2ELi8ELi32ELi1ELb1ELNS1_9AlgorithmE0EEEvT_T0_ll_param_0[16],
	.param .align 8 .b8 _ZN7oneflow4cuda7softmax15SoftmaxWarpImplI10SimpleLoadIffE11SimpleStoreIffEfLi2ELi8ELi32ELi1ELb1ELNS1_9AlgorithmE0EEEvT_T0_ll_param_1[16],
	.param .u64 _ZN7oneflow4cuda7softmax15SoftmaxWarpImplI10SimpleLoadIffE11SimpleStoreIffEfLi2ELi8ELi32ELi1ELb1ELNS1_9AlgorithmE0EEEvT_T0_ll_param_2,
	.param .u64 _ZN7oneflow4cuda7softmax15SoftmaxWarpImplI10SimpleLoadIffE11SimpleStoreIffEfLi2ELi8ELi32ELi1ELb1ELNS1_9AlgorithmE0EEEvT_T0_ll_param_3
)
{
	.reg .pred 	%p<22>;
	.reg .b32 	%r<48>;
	.reg .b32 	%f<171>;
	.reg .b64 	%rd<44>;

	ld.param.u64 	%rd17, [_ZN7oneflow4cuda7softmax15SoftmaxWarpImplI10SimpleLoadIffE11SimpleStoreIffEfLi2ELi8ELi32ELi1ELb1ELNS1_9AlgorithmE0EEEvT_T0_ll_param_1+8];
	ld.param.u64 	%rd15, [_ZN7oneflow4cuda7softmax15SoftmaxWarpImplI10SimpleLoadIffE11SimpleStoreIffEfLi2ELi8ELi32ELi1ELb1ELNS1_9AlgorithmE0EEEvT_T0_ll_param_0+8];
	ld.param.u64 	%rd14, [_ZN7oneflow4cuda7softmax15SoftmaxWarpImplI10SimpleLoadIffE11SimpleStoreIffEfLi2ELi8ELi32ELi1ELb1ELNS1_9AlgorithmE0EEEvT_T0_ll_param_0];
	ld.param.u64 	%rd16, [_ZN7oneflow4cuda7softmax15SoftmaxWarpImplI10SimpleLoadIffE11SimpleStoreIffEfLi2ELi8ELi32ELi1ELb1ELNS1_9AlgorithmE0EEEvT_T0_ll_param_1];
	ld.param.u64 	%rd18, [_ZN7oneflow4cuda7softmax15SoftmaxWarpImplI10SimpleLoadIffE11SimpleStoreIffEfLi2ELi8ELi32ELi1ELb1ELNS1_9AlgorithmE0EEEvT_T0_ll_param_2];
	ld.param.u64 	%rd19, [_ZN7oneflow4cuda7softmax15SoftmaxWarpImplI10SimpleLoadIffE11SimpleStoreIffEfLi2ELi8ELi32ELi1ELb1ELNS1_9AlgorithmE0EEEvT_T0_ll_param_3];
	cvta.to.global.u64 	%rd1, %rd16;
	setp.lt.s64 	%p1, %rd19, 257;
	@%p1 bra 	$L__BB30_2;
	mov.u64 	%rd20, $str;
	cvta.global.u64 	%rd21, %rd20;
	mov.u64 	%rd22, $str$1;
	cvta.global.u64 	%rd23, %rd22;
	mov.u64 	%rd24, __unnamed_30;
	cvta.global.u64 	%rd25, %rd24;
	{ // callseq 29, 0
	.param .b64 param0;
	st.param.b64 	[param0], %rd21;
	.param .b64 param1;
	st.param.b64 	[param1], %rd23;
	.param .b32 param2;
	st.param.b32 	[param2], 228;
	.param .b64 param3;
	st.param.b64 	[param3], %rd25;
	.param .b64 param4;
	st.param.b64 	[param4], 1;
	call.uni 
	__assertfail, 
	(
	param0, 
	param1, 
	param2, 
	param3, 
	param4
	);
	} // callseq 29
$L__BB30_2:
	mov.u32 	%r2, %ctaid.x;
	mov.u32 	%r3, %ntid.y;
	mov.u32 	%r4, %tid.y;
	mad.lo.s32 	%r5, %r2, %r3, %r4;
	mov.u32 	%r6, %nctaid.x;
	mul.lo.s32 	%r1, %r6, %r3;
	cvt.s64.s32 	%rd43, %r5;
	setp.le.s64 	%p2, %rd18, %rd43;
	@%p2 bra 	$L__BB30_21;
	mov.u32 	%r7, %tid.x;
	shl.b32 	%r8, %r7, 1;
	cvt.u64.u32 	%rd3, %r8;
	add.s32 	%r9, %r8, 64;
	cvt.u64.u32 	%rd4, %r9;
	add.s32 	%r10, %r8, 128;
	cvt.u64.u32 	%rd5, %r10;
	add.s32 	%r11, %r8, 192;
	cvt.u64.u32 	%rd6, %r11;
	cvt.s64.s32 	%rd7, %r1;
$L__BB30_4:
	cvta.to.global.u64 	%rd9, %rd14;
	setp.le.s64 	%p3, %rd19, %rd3;
	mul.lo.s64 	%rd10, %rd43, %rd15;
	mov.f32 	%f159, 0fFF800000;
	mov.f32 	%f160, %f159;
	mov.f32 	%f164, %f159;
	@%p3 bra 	$L__BB30_6;
	add.s64 	%rd26, %rd10, %rd3;
	shl.b64 	%rd27, %rd26, 2;
	add.s64 	%rd28, %rd9, %rd27;
	ld.global.f32 	%f160, [%rd28];
	ld.global.f32 	%f159, [%rd28+4];
	max.f32 	%f34, %f160, 0fFF800000;
	max.f32 	%f164, %f34, %f159;
$L__BB30_6:
	setp.le.s64 	%p4, %rd19, %rd4;
	add.s64 	%rd29, %rd10, %rd3;
	shl.b64 	%rd30, %rd29, 2;
	add.s64 	%rd11, %rd9, %rd30;
	mov.f32 	%f162, 0fFF800000;
	mov.f32 	%f163, %f162;
	@%p4 bra 	$L__BB30_8;
	ld.global.f32 	%f163, [%rd11+256];
	ld.global.f32 	%f162, [%rd11+260];
	max.f32 	%f36, %f164, %f163;
	max.f32 	%f164, %f36, %f162;
$L__BB30_8:
	setp.le.s64 	%p5, %rd19, %rd5;
	mov.f32 	%f165, 0fFF800000;
	mov.f32 	%f166, %f165;
	@%p5 bra 	$L__BB30_10;
	ld.global.f32 	%f166, [%rd11+512];
	ld.global.f32 	%f165, [%rd11+516];
	max.f32 	%f38, %f164, %f166;
	max.f32 	%f164, %f38, %f165;
$L__BB30_10:
	setp.le.s64 	%p6, %rd19, %rd6;
	mov.f32 	%f168, 0fFF800000;
	mov.f32 	%f169, %f168;
	@%p6 bra 	$L__BB30_12;
	ld.global.f32 	%f169, [%rd11+768];
	ld.global.f32 	%f168, [%rd11+772];
	max.f32 	%f40, %f164, %f169;
	max.f32 	%f164, %f40, %f168;
$L__BB30_12:
	setp.le.s64 	%p7, %rd19, %rd3;
	mov.b32 	%r12, %f164;
	shfl.sync.bfly.b32	%r13|%p8, %r12, 16, 31, -1;
	mov.b32 	%f41, %r13;
	max.f32 	%f42, %f164, %f41;
	mov.b32 	%r14, %f42;
	shfl.sync.bfly.b32	%r15|%p9, %r14, 8, 31, -1;
	mov.b32 	%f43, %r15;
	max.f32 	%f44, %f42, %f43;
	mov.b32 	%r16, %f44;
	shfl.sync.bfly.b32	%r17|%p10, %r16, 4, 31, -1;
	mov.b32 	%f45, %r17;
	max.f32 	%f46, %f44, %f45;
	mov.b32 	%r18, %f46;
	shfl.sync.bfly.b32	%r19|%p11, %r18, 2, 31, -1;
	mov.b32 	%f47, %r19;
	max.f32 	%f48, %f46, %f47;
	mov.b32 	%r20, %f48;
	shfl.sync.bfly.b32	%r21|%p12, %r20, 1, 31, -1;
	mov.b32 	%f49, %r21;
	max.f32 	%f50, %f48, %f49;
	sub.f32 	%f51, %f160, %f50;
	fma.rn.f32 	%f52, %f51, 0f3BBB989D, 0f3F000000;
	cvt.sat.f32.f32 	%f53, %f52;
	mov.f32 	%f54, 0f4B400001;
	mov.f32 	%f55, 0f437C0000;
	fma.rm.f32 	%f56, %f53, %f55, %f54;
	add.f32 	%f57, %f56, 0fCB40007F;
	neg.f32 	%f58, %f57;
	fma.rn.f32 	%f59, %f51, 0f3FB8AA3B, %f58;
	fma.rn.f32 	%f60, %f51, 0f32A57060, %f59;
	mov.b32 	%r22, %f56;
	shl.b32 	%r23, %r22, 23;
	mov.b32 	%f61, %r23;
	ex2.approx.ftz.f32 	%f62, %f60;
	mul.f32 	%f63, %f62, %f61;
	add.f32 	%f64, %f63, 0f00000000;
	sub.f32 	%f65, %f159, %f50;
	fma.rn.f32 	%f66, %f65, 0f3BBB989D, 0f3F000000;
	cvt.sat.f32.f32 	%f67, %f66;
	fma.rm.f32 	%f68, %f67, %f55, %f54;
	add.f32 	%f69, %f68, 0fCB40007F;
	neg.f32 	%f70, %f69;
	fma.rn.f32 	%f71, %f65, 0f3FB8AA3B, %f70;
	fma.rn.f32 	%f72, %f65, 0f32A57060, %f71;
	mov.b32 	%r24, %f68;
	shl.b32 	%r25, %r24, 23;
	mov.b32 	%f73, %r25;
	ex2.approx.ftz.f32 	%f74, %f72;
	mul.f32 	%f75, %f74, %f73;
	add.f32 	%f76, %f64, %f75;
	sub.f32 	%f77, %f163, %f50;
	fma.rn.f32 	%f78, %f77, 0f3BBB989D, 0f3F000000;
	cvt.sat.f32.f32 	%f79, %f78;
	fma.rm.f32 	%f80, %f79, %f55, %f54;
	add.f32 	%f81, %f80, 0fCB40007F;
	neg.f32 	%f82, %f81;
	fma.rn.f32 	%f83, %f77, 0f3FB8AA3B, %f82;
	fma.rn.f32 	%f84, %f77, 0f32A57060, %f83;
	mov.b32 	%r26, %f80;
	shl.b32 	%r27, %r26, 23;
	mov.b32 	%f85, %r27;
	ex2.approx.ftz.f32 	%f86, %f84;
	mul.f32 	%f87, %f86, %f85;
	add.f32 	%f88, %f76, %f87;
	sub.f32 	%f89, %f162, %f50;
	fma.rn.f32 	%f90, %f89, 0f3BBB989D, 0f3F000000;
	cvt.sat.f32.f32 	%f91, %f90;
	fma.rm.f32 	%f92, %f91, %f55, %f54;
	add.f32 	%f93, %f92, 0fCB40007F;
	neg.f32 	%f94, %f93;
	fma.rn.f32 	%f95, %f89, 0f3FB8AA3B, %f94;
	fma.rn.f32 	%f96, %f89, 0f32A57060, %f95;
	mov.b32 	%r28, %f92;
	shl.b32 	%r29, %r28, 23;
	mov.b32 	%f97, %r29;
	ex2.approx.ftz.f32 	%f98, %f96;
	mul.f32 	%f99, %f98, %f97;
	add.f32 	%f100, %f88, %f99;
	sub.f32 	%f101, %f166, %f50;
	fma.rn.f32 	%f102, %f101, 0f3BBB989D, 0f3F000000;
	cvt.sat.f32.f32 	%f103, %f102;
	fma.rm.f32 	%f104, %f103, %f55, %f54;
	add.f32 	%f105, %f104, 0fCB40007F;
	neg.f32 	%f106, %f105;
	fma.rn.f32 	%f107, %f101, 0f3FB8AA3B, %f106;
	fma.rn.f32 	%f108, %f101, 0f32A57060, %f107;
	mov.b32 	%r30, %f104;
	shl.b32 	%r31, %r30, 23;
	mov.b32 	%f109, %r31;
	ex2.approx.ftz.f32 	%f110, %f108;
	mul.f32 	%f111, %f110, %f109;
	add.f32 	%f112, %f100, %f111;
	sub.f32 	%f113, %f165, %f50;
	fma.rn.f32 	%f114, %f113, 0f3BBB989D, 0f3F000000;
	cvt.sat.f32.f32 	%f115, %f114;
	fma.rm.f32 	%f116, %f115, %f55, %f54;
	add.f32 	%f117, %f116, 0fCB40007F;
	neg.f32 	%f118, %f117;
	fma.rn.f32 	%f119, %f113, 0f3FB8AA3B, %f118;
	fma.rn.f32 	%f120, %f113, 0f32A57060, %f119;
	mov.b32 	%r32, %f116;
	shl.b32 	%r33, %r32, 23;
	mov.b32 	%f121, %r33;
	ex2.approx.ftz.f32 	%f122, %f120;
	mul.f32 	%f123, %f122, %f121;
	add.f32 	%f124, %f112, %f123;
	sub.f32 	%f125, %f169, %f50;
	fma.rn.f32 	%f126, %f125, 0f3BBB989D, 0f3F000000;
	cvt.sat.f32.f32 	%f127, %f126;
	fma.rm.f32 	%f128, %f127, %f55, %f54;
	add.f32 	%f129, %f128, 0fCB40007F;
	neg.f32 	%f130, %f129;
	fma.rn.f32 	%f131, %f125, 0f3FB8AA3B, %f130;
	fma.rn.f32 	%f132, %f125, 0f32A57060, %f131;
	mov.b32 	%r34, %f128;
	shl.b32 	%r35, %r34, 23;
	mov.b32 	%f133, %r35;
	ex2.approx.ftz.f32 	%f134, %f132;
	mul.f32 	%f135, %f134, %f133;
	add.f32 	%f136, %f124, %f135;
	sub.f32 	%f137, %f168, %f50;
	fma.rn.f32 	%f138, %f137, 0f3BBB989D, 0f3F000000;
	cvt.sat.f32.f32 	%f139, %f138;
	fma.rm.f32 	%f140, %f139, %f55, %f54;
	add.f32 	%f141, %f140, 0fCB40007F;
	neg.f32 	%f142, %f141;
	fma.rn.f32 	%f143, %f137, 0f3FB8AA3B, %f142;
	fma.rn.f32 	%f144, %f137, 0f32A57060, %f143;
	mov.b32 	%r36, %f140;
	shl.b32 	%r37, %r36, 23;
	mov.b32 	%f145, %r37;
	ex2.approx.ftz.f32 	%f146, %f144;
	mul.f32 	%f147, %f146, %f145;
	add.f32 	%f148, %f136, %f147;
	mov.b32 	%r38, %f148;
	shfl.sync.bfly.b32	%r39|%p13, %r38, 16, 31, -1;
	mov.b32 	%f149, %r39;
	add.f32 	%f150, %f148, %f149;
	mov.b32 	%r40, %f150;
	shfl.sync.bfly.b32	%r41|%p14, %r40, 8, 31, -1;
	mov.b32 	%f151, %r41;
	add.f32 	%f152, %f150, %f151;
	mov.b32 	%r42, %f152;
	shfl.sync.bfly.b32	%r43|%p15, %r42, 4, 31, -1;
	mov.b32 	%f153, %r43;
	add.f32 	%f154, %f152, %f153;
	mov.b32 	%r44, %f154;
	shfl.sync.bfly.b32	%r45|%p16, %r44, 2, 31, -1;
	mov.b32 	%f155, %r45;
	add.f32 	%f156, %f154, %f155;
	mov.b32 	%r46, %f156;
	shfl.sync.bfly.b32	%r47|%p17, %r46, 1, 31, -1;
	mov.b32 	%f157, %r47;
	add.f32 	%f158, %f156, %f157;
	div.rn.f32 	%f25, %f63, %f158;
	div.rn.f32 	%f26, %f75, %f158;
	div.rn.f32 	%f27, %f87, %f158;
	div.rn.f32 	%f28, %f99, %f158;
	div.rn.f32 	%f29, %f111, %f158;
	div.rn.f32 	%f30, %f123, %f158;
	div.rn.f32 	%f31, %f135, %f158;
	div.rn.f32 	%f32, %f147, %f158;
	mul.lo.s64 	%rd12, %rd43, %rd17;
	@%p7 bra 	$L__BB30_14;
	add.s64 	%rd31, %rd12, %rd3;
	shl.b64 	%rd32, %rd31, 2;
	add.s64 	%rd33, %rd1, %rd32;
	st.global.f32 	[%rd33], %f25;
	st.global.f32 	[%rd33+4], %f26;
$L__BB30_14:
	setp.le.s64 	%p18, %rd19, %rd4;
	@%p18 bra 	$L__BB30_16;
	add.s64 	%rd34, %rd12, %rd3;
	shl.b64 	%rd35, %rd34, 2;
	add.s64 	%rd36, %rd1, %rd35;
	st.global.f32 	[%rd36+256], %f27;
	st.global.f32 	[%rd36+260], %f28;
$L__BB30_16:
	setp.le.s64 	%p19, %rd19, %rd5;
	@%p19 bra 	$L__BB30_18;
	add.s64 	%rd37, %rd12, %rd3;
	shl.b64 	%rd38, %rd37, 2;
	add.s64 	%rd39, %rd1, %rd38;
	st.global.f32 	[%rd39+512], %f29;
	st.global.f32 	[%rd39+516], %f30;
$L__BB30_18:
	setp.le.s64 	%p20, %rd19, %rd6;
	@%p20 bra 	$L__BB30_20;
	add.s64 	%rd40, %rd12, %rd3;
	shl.b64 	%rd41, %rd40, 2;
	add.s64 	%rd42, %rd1, %rd41;
	st.global.f32 	[%rd42+768], %f31;
	st.global.f32 	[%rd42+772], %f32;
$L__BB30_20:
	add.s64 	%rd43, %rd43, %rd7;
	setp.lt.s64 	%p21, %rd43, %rd18;
	@%p21 bra 	$L__BB30_4;
$L__BB30_21:
	ret;

}
	// .globl	_ZN7oneflow4cuda7softmax15SoftmaxWarpImplI10SimpleLoadIffE11SimpleStoreIffEfLi2ELi10ELi32ELi1ELb0ELNS1_9AlgorithmE0EEEvT_T0_ll
.visible .entry _ZN7oneflow4cuda7softmax15SoftmaxWarpImplI10SimpleLoadIffE11SimpleStoreIffEfLi2ELi10ELi32ELi1ELb0ELNS1_9AlgorithmE0EEEvT_T0_ll(
	.param .align 8 .b8 _ZN7oneflow4cuda7softmax15SoftmaxWarpImplI10SimpleLoadIffE11SimpleStoreIffEfLi2ELi10ELi32ELi1ELb0ELNS1_9AlgorithmE0EEEvT_T0_ll_param_0[16],
	.param .align 8 .b8 _ZN7oneflow4cuda7softmax15SoftmaxWarpImplI10SimpleLoadIffE11SimpleStoreIffEfLi2ELi10ELi32ELi1ELb0ELNS1_9AlgorithmE0EEEvT_T0_ll_param_1[16],
	.param .u64 _ZN7oneflow4cuda7softmax15SoftmaxWarpImplI10SimpleLoadIffE11SimpleStoreIffEfLi2ELi10ELi32ELi1ELb0ELNS1_9AlgorithmE0EEEvT_T0_ll_param_2,
	.param .u64 _ZN7oneflow4cuda7softmax15SoftmaxWarpImplI10SimpleLoadIffE11SimpleStoreIffEfLi2ELi10ELi32ELi1ELb0ELNS1_9AlgorithmE0EEEvT_T0_ll_param_3
)
{
	.reg .pred 	%p<14>;
	.reg .b32 	%r<49>;
	.reg .b32 	%f<173>;
	.reg .b64 	%rd<27>;

	ld.param.u64 	%rd1, [_ZN7oneflow4cuda7softmax15SoftmaxWarpImplI10SimpleLoadIffE11SimpleStoreIffEfLi2ELi10ELi32ELi1ELb0ELNS1_9AlgorithmE0EEEvT_T0_ll_param_0];
	ld.param.u64 	%rd2, [_ZN7oneflow4cuda7softmax15SoftmaxWarpImplI10SimpleLoadIffE11SimpleStoreIffEfLi2ELi10ELi32ELi1ELb0ELNS1_9AlgorithmE0EEEvT_T0_ll_param_0+8];
	ld.param.u64 	%rd3, [_ZN7oneflow4cuda7softmax15SoftmaxWarpImplI10SimpleLoadIffE11SimpleStoreIffEfLi2ELi10ELi32ELi1ELb0ELNS1_9AlgorithmE0EEEvT_T0_ll_param_1];
	ld.param.u64 	%rd4, [_ZN7oneflow4cuda7softmax15SoftmaxWarpImplI10SimpleLoadIffE11SimpleStoreIffEfLi2ELi10ELi32ELi1ELb0ELNS1_9AlgorithmE0EEEvT_T0_ll_param_1+8];
	ld.param.u64 	%rd12, [_ZN7oneflow4cuda7softmax15SoftmaxWarpImplI10SimpleLoadIffE11SimpleStoreIffEfLi2ELi10ELi32ELi1ELb0ELNS1_9AlgorithmE0EEEvT_T0_ll_param_2];
	ld.param.u64 	%rd13, [_ZN7oneflow4cuda7softmax15SoftmaxWarpImplI10SimpleLoadIffE11SimpleStoreIffEfLi2ELi10ELi32ELi1ELb0ELNS1_9AlgorithmE0EEEvT_T0_ll_param_3];
	setp.lt.s64 	%p1, %rd13, 321;
	@%p1 bra 	$L__BB31_2;
	mov.u64 	%rd14, $str;
	cvta.global.u64 	%rd15, %rd14;
	mov.u64 	%rd16, $str$1;
	cvta.global.u64 	%rd17, %rd16;
	mov.u64 	%rd18, __unnamed_31;
	cvta.global.u64 	%rd19, %rd18;
	{ // callseq 30, 0
	.param .b64 param0;
	st.param.b64 	[param0], %rd15;
	.param .b64 param1;
	st.param.b64 	[param1], %rd17;
	.param .b32 param2;
	st.param.b32 	[param2], 228;
	.param .b64 param3;
	st.param.b64 	[param3], %rd19;
	.param .b64 param4;
	st.param.b64 	[param4], 1;
	call.uni 
	__assertfail, 
	(
	param0, 
	param1, 
	param2, 
	param3, 
	param4
	);
	} // callseq 30
$L__BB31_2:
	mov.u32 	%r2, %ctaid.x;
	mov.u32 	%r3, %ntid.y;
	mov.u32 	%r4, %tid.y;
	mad.lo.s32 	%r5, %r2, %r3, %r4;
	mov.u32 	%r6, %nctaid.x;
	mul.lo.s32 	%r1, %r6, %r3;
	cvt.s64.s32 	%rd26, %r5;
	setp.le.s64 	%p2, %rd12, %rd26;
	@%p2 bra 	$L__BB31_5;
	mov.u32 	%r7, %tid.x;
	shl.b32 	%r8, %r7, 1;
	cvt.u64.u32 	%rd6, %r8;
	cvta.to.global.u64 	%rd7, %rd3;
	cvta.to.global.u64 	%rd8, %rd1;
	cvt.s64.s32 	%rd9, %r1;
$L__BB31_4:
	mad.lo.s64 	%rd20, %rd26, %rd2, %rd6;
	shl.b64 	%rd21, %rd20, 2;
	add.s64 	%rd22, %rd8, %rd21;
	ld.global.f32 	%f1, [%rd22];
	ld.global.f32 	%f2, [%rd22+4];
	max.f32 	%f3, %f1, 0fFF800000;
	max.f32 	%f4, %f3, %f2;
	ld.global.f32 	%f5, [%rd22+256];
	ld.global.f32 	%f6, [%rd22+260];
	max.f32 	%f7, %f4, %f5;
	max.f32 	%f8, %f7, %f6;
	ld.global.f32 	%f9, [%rd22+512];
	ld.global.f32 	%f10, [%rd22+516];
	max.f32 	%f11, %f8, %f9;
	max.f32 	%f12, %f11, %f10;
	ld.global.f32 	%f13, [%rd22+768];
	ld.global.f32 	%f14, [%rd22+772];
	max.f32 	%f15, %f12, %f13;
	max.f32 	%f16, %f15, %f14;
	ld.global.f32 	%f17, [%rd22+1024];
	ld.global.f32 	%f18, [%rd22+1028];
	max.f32 	%f19, %f16, %f17;
	max.f32 	%f20, %f19, %f18;
	mov.b32 	%r9, %f20;
	shfl.sync.bfly.b32	%r10|%p3, %r9, 16, 31, -1;
	mov.b32 	%f21, %r10;
	max.f32 	%f22, %f20, %f21;
	mov.b32 	%r11, %f22;
	shfl.sync.bfly.b32	%r12|%p4, %r11, 8, 31, -1;
	mov.b32 	%f23, %r12;
	max.f32 	%f24, %f22, %f23;
	mov.b32 	%r13, %f24;
	shfl.sync.bfly.b32	%r14|%p5, %r13, 4, 31, -1;
	mov.b32 	%f25, %r14;
	max.f32 	%f26, %f24, %f25;
	mov.b32 	%r15, %f26;
	shfl.sync.bfly.b32	%r16|%p6, %r15, 2, 31, -1;
	mov.b32 	%f27, %r16;
	max.f32 	%f28, %f26, %f27;
	mov.b32 	%r17, %f28;
	shfl.sync.bfly.b32	%r18|%p7, %r17, 1, 31, -1;
	mov.b32 	%f29, %r18;
	max.f32 	%f30, %f28, %f29;
	sub.f32 	%f31, %f1, %f30;
	fma.rn.f32 	%f32, %f31, 0f3BBB989D, 0f3F000000;
	cvt.sat.f32.f32 	%f33, %f32;
	mov.f32 	%f34, 0f4B400001;
	mov.f32 	%f35, 0f437C0000;
	fma.rm.f32 	%f36, %f33, %f35, %f34;
	add.f32 	%f37, %f36, 0fCB40007F;
	neg.f32 	%f38, %f37;
	fma.rn.f32 	%f39, %f31, 0f3FB8AA3B, %f38;
	fma.rn.f32 	%f40, %f31, 0f32A57060, %f39;
	mov.b32 	%r19, %f36;
	shl.b32 	%r20, %r19, 23;
	mov.b32 	%f41, %r20;
	ex2.approx.ftz.f32 	%f42, %f40;
	mul.f32 	%f43, %f42, %f41;
	add.f32 	%f44, %f43, 0f00000000;
	sub.f32 	%f45, %f2, %f30;
	fma.rn.f32 	%f46, %f45, 0f3BBB989D, 0f3F000000;
	cvt.sat.f32.f32 	%f47, %f46;
	fma.rm.f32 	%f48, %f47, %f35, %f34;
	add.f32 	%f49, %f48, 0fCB40007F;
	neg.f32 	%f50, %f49;
	fma.rn.f32 	%f51, %f45, 0f3FB8AA3B, %f50;
	fma.rn.f32 	%f52, %f45, 0f32A57060, %f51;
	mov.b32 	%r21, %f48;
	shl.b32 	%r22, %r21, 23;
	mov.b32 	%f53, %r22;
	ex2.approx.ftz.f32 	%f54, %f52;
	mul.f32 	%f55, %f54, %f53;
	add.f32 	%f56, %f44, %f55;
	sub.f32 	%f57, %f5, %f30;
	fma.rn.f32 	%f58, %f57, 0f3BBB989D, 0f3F000000;
	cvt.sat.f32.f32 	%f59, %f58;
	fma.rm.f32 	%f60, %f59, %f35, %f34;
	add.f32 	%f61, %f60, 0fCB40007F;
	neg.f32 	%f62, %f61;
	fma.rn.f32 	%f63, %f57, 0f3FB8AA3B, %f62;
	fma.rn.f32 	%f64, %f57, 0f32A57060, %f63;
	mov.b32 	%r23, %f60;
	shl.b32 	%r24, %r23, 23;
	mov.b32 	%f65, %r24;
	ex2.approx.ftz.f32 	%f66, %f64;
	mul.f32 	%f67, %f66, %f65;
	add.f32 	%f68, %f56, %f67;
	sub.f32 	%f69, %f6, %f30;
	fma.rn.f32 	%f70, %f69, 0f3BBB989D, 0f3F000000;
	cvt.sat.f32.f32 	%f71, %f70;
	fma.rm.f32 	%f72, %f71, %f35, %f34;
	add.f32 	%f73, %f72, 0fCB40007F;
	neg.f32 	%f74, %f73;
	fma.rn.f32 	%f75, %f69, 0f3FB8AA3B, %f74;
	fma.rn.f32 	%f76, %f69, 0f32A57060, %f75;
	mov.b32 	%r25, %f72;
	shl.b32 	%r26, %r25, 23;
	mov.b32 	%f77, %r26;
	ex2.approx.ftz.f32 	%f78, %f76;
	mul.f32 	%f79, %f78, %f77;
	add.f32 	%f80, %f68, %f79;
	sub.f32 	%f81, %f9, %f30;
	fma.rn.f32 	%f82, %f81, 0f3BBB989D, 0f3F000000;
	cvt.sat.f32.f32 	%f83, %f82;
	fma.rm.f32 	%f84, %f83, %f35, %f34;
	add.f32 	%f85, %f84, 0fCB40007F;
	neg.f32 	%f86, %f85;
	fma.rn.f32 	%f87, %f81, 0f3FB8AA3B, %f86;
	fma.rn.f32 	%f88, %f81, 0f32A57060, %f87;
	mov.b32 	%r27, %f84;
	shl.b32 	%r28, %r27, 23;
	mov.b32 	%f89, %r28;
	ex2.approx.ftz.f32 	%f90, %f88;
	mul.f32 	%f91, %f90, %f89;
	add.f32 	%f92, %f80, %f91;
	sub.f32 	%f93, %f10, %f30;
	fma.rn.f32 	%f94, %f93, 0f3BBB989D, 0f3F000000;
	cvt.sat.f32.f32 	%f95, %f94;
	fma.rm.f32 	%f96, %f95, %f35, %f34;
	add.f32 	%f97, %f96, 0fCB40007F;
	neg.f32 	%f98, %f97;
	fma.rn.f32 	%f99, %f93, 0f3FB8AA3B, %f98;
	fma.rn.f32 	%f100, %f93, 0f32A57060, %f99;
	mov.b32 	%r29, %f96;
	shl.b32 	%r30, %r29, 23;
	mov.b32 	%f101, %r30;
	ex2.approx.ftz.f32 	%f102, %f100;
	mul.f32 	%f103, %f102, %f101;
	add.f32 	%f104, %f92, %f103;
	sub.f32 	%f105, %f13, %f30;
	fma.rn.f32 	%f106, %f105, 0f3BBB989D, 0f3F000000;
	cvt.sat.f32.f32 	%f107, %f106;
	fma.rm.f32 	%f108, %f107, %f35, %f34;
	add.f32 	%f109, %f108, 0fCB40007F;
	neg.f32 	%f110, %f109;
	fma.rn.f32 	%f111, %f105, 0f3FB8AA3B, %f110;
	fma.rn.f32 	%f112, %f105, 0f32A57060, %f111;
	mov.b32 	%r31, %f108;
	shl.b32 	%r32, %r31, 23;
	mov.b32 	%f113, %r32;
	ex2.approx.ftz.f32 	%f114, %f112;
	mul.f32 	%f115, %f114, %f113;
	add.f32 	%f116, %f104, %f115;
	sub.f32 	%f117, %f14, %f30;
	fma.rn.f32 	%f118, %f117, 0f3BBB989D, 0f3F000000;
	cvt.sat.f32.f32 	%f119, %f118;
	fma.rm.f32 	%f120, %f119, %f35, %f34;
	add.f32 	%f121, %f120, 0fCB40007F;
	neg.f32 	%f122, %f121;
	fma.rn.f32 	%f123, %f117, 0f3FB8AA3B, %f122;
	fma.rn.f32 	%f124, %f117, 0f32A57060, %f123;
	mov.b32 	%r33, %f120;
	shl.b32 	%r34, %r33, 23;
	mov.b32 	%f125, %r34;
	ex2.approx.ftz.f32 	%f126, %f124;
	mul.f32 	%f127, %f126, %f125;
	add.f32 	%f128, %f116, %f127;
	sub.f32 	%f129, %f17, %f30;
	fma.rn.f32 	%f130, %f129, 0f3BBB989D, 0f3F000000;
	cvt.sat.f32.f32 	%f131, %f130;
	fma.rm.f32 	%f132, %f131, %f35, %f34;
	add.f32 	%f133, %f132, 0fCB40007F;
	neg.f32 	%f134, %f133;
	fma.rn.f32 	%f135, %f129, 0f3FB8AA3B, %f134;
	fma.rn.f32 	%f136, %f129, 0f32A57060, %f135;
	mov.b32 	%r35, %f132;
	shl.b32 	%r36, %r35, 23;
	mov.b32 	%f137, %r36;
	ex2.approx.ftz.f32 	%f138, %f136;
	mul.f32 	%f139, %f138, %f137;
	add.f32 	%f140, %f128, %f139;
	sub.f32 	%f141, %f18, %f30;
	fma.rn.f32 	%f142, %f141, 0f3BBB989D, 0f3F000000;
	cvt.sat.f32.f32 	%f143, %f142;
	fma.rm.f32 	%f144, %f143, %f35, %f34;
	add.f32 	%f145, %f144, 0fCB40007F;
	neg.f32 	%f146, %f145;
	fma.rn.f32 	%f147, %f141, 0f3FB8AA3B, %f146;
	fma.rn.f32 	%f148, %f141, 0f32A57060, %f147;
	mov.b32 	%r37, %f144;
	shl.b32 	%r38, %r37, 23;
	mov.b32 	%f149, %r38;
	ex2.approx.ftz.f32 	%f150, %f148;
	mul.f32 	%f151, %f150, %f149;
	add.f32 	%f152, %f140, %f151;
	mov.b32 	%r39, %f152;
	shfl.sync.bfly.b32	%r40|%p8, %r39, 16, 31, -1;
	mov.b32 	%f153, %r40;
	add.f32 	%f154, %f152, %f153;
	mov.b32 	%r41, %f154;
	shfl.sync.bfly.b32	%r42|%p9, %r41, 8, 31, -1;
	mov.b32 	%f155, %r42;
	add.f32 	%f156, %f154, %f155;
	mov.b32 	%r43, %f156;
	shfl.sync.bfly.b32	%r44|%p10, %r43, 4, 31, -1;
	mov.b32 	%f157, %r44;
	add.f32 	%f158, %f156, %f157;
	mov.b32 	%r45, %f158;
	shfl.sync.bfly.b32	%r46|%p11, %r45, 2, 31, -1;
	mov.b32 	%f159, %r46;
	add.f32 	%f160, %f158, %f159;
	mov.b32 	%r47, %f160;
	shfl.sync.bfly.b32	%r48|%p12, %r47, 1, 31, -1;
	mov.b32 	%f161, %r48;
	add.f32 	%f162, %f160, %f161;
	div.rn.f32 	%f163, %f43, %f162;
	div.rn.f32 	%f164, %f55, %f162;
	div.rn.f32 	%f165, %f67, %f162;
	div.rn.f32 	%f166, %f79, %f162;
	div.rn.f32 	%f167, %f91, %f162;
	div.rn.f32 	%f168, %f103, %f162;
	div.rn.f32 	%f169, %f115, %f162;
	div.rn.f32 	%f170, %f127, %f162;
	div.rn.f32 	%f171, %f139, %f162;
	div.rn.f32 	%f172, %f151, %f162;
	mad.lo.s64 	%rd23, %rd26, %rd4, %rd6;
	shl.b64 	%rd24, %rd23, 2;
	add.s64 	%rd25, %rd7, %rd24;
	st.global.f32 	[%rd25], %f163;
	st.global.f32 	[%rd25+4], %f164;
	st.global.f32 	[%rd25+256], %f165;
	st.global.f32 	[%rd25+260], %f166;
	st.global.f32 	[%rd25+512], %f167;
	st.global.f32 	[%rd25+516], %f168;
	st.global.f32 	[%rd25+768], %f169;
	st.global.f32 	[%rd25+772], %f170;
	st.global.f32 	[%rd25+1024], %f171;
	st.global.f32 	[%rd25+1028], %f172;
	add.s64 	%rd26, %rd26, %rd9;
	setp.lt.s64 	%p13, %rd26, %rd12;
	@%p13 bra 	$L__BB31_4;
$L__BB31_5:
	ret;

}
	// .globl	_ZN7oneflow4cuda7softmax15SoftmaxWarpImplI10SimpleLoadIffE11SimpleStoreIffEfLi2ELi10ELi32ELi1ELb1ELNS1_9AlgorithmE0EEEvT_T0_ll
.visible .entry _ZN7oneflow4cuda7softmax15SoftmaxWarpImplI10SimpleLoadIffE11SimpleStoreIffEfLi2ELi10ELi32ELi1ELb1ELNS1_9AlgorithmE0EEEvT_T0_ll(
	.param .align 8 .b8 _ZN7oneflow4cuda7softmax15SoftmaxWarpImplI10SimpleLoadIffE11SimpleStoreIffEfLi2ELi10ELi32ELi1ELb1ELNS1_9AlgorithmE0EEEvT_T0_ll_param_0[16],
	.param .align 8 .b8 _ZN7oneflow4cuda7softmax15SoftmaxWarpImplI10SimpleLoadIffE11SimpleStoreIffEfLi2ELi10ELi32ELi1ELb1ELNS1_9AlgorithmE0EEEvT_T0_ll_param_1[16],
	.param .u64 _ZN7oneflow4cuda7softmax15SoftmaxWarpImplI10SimpleLoadIffE11SimpleStoreIffEfLi2ELi10ELi32ELi1ELb1ELNS1_9AlgorithmE0EEEvT_T0_ll_param_2,
	.param .u64 _ZN7oneflow4cuda7softmax15SoftmaxWarpImplI10SimpleLoadIffE11SimpleStoreIffEfLi2ELi10ELi32ELi1ELb1ELNS1_9AlgorithmE0EEEvT_T0_ll_param_3
)
{
	.reg .pred 	%p<24>;
	.reg .b32 	%r<53>;
	.reg .b32 	%f<208>;
	.reg .b64 	%rd<37>;

	ld.param.u64 	%rd17, [_ZN7oneflow4cuda7softmax15SoftmaxWarpImplI10SimpleLoadIffE11SimpleStoreIffEfLi2ELi10ELi32ELi1ELb1ELNS1_9AlgorithmE0EEEvT_T0_ll_param_1+8];
	ld.param.u64 	%rd16, [_ZN7oneflow4cuda7softmax15SoftmaxWarpImplI10SimpleLoadIffE11SimpleStoreIffEfLi2ELi10ELi32ELi1ELb1ELNS1_9AlgorithmE0EEEvT_T0_ll_param_1];
	ld.param.u64 	%rd15, [_ZN7oneflow4cuda7softmax15SoftmaxWarpImplI10SimpleLoadIffE11SimpleStoreIffEfLi2ELi10ELi32ELi1ELb1ELNS1_9AlgorithmE0EEEvT_T0_ll_param_0+8];
	ld.param.u64 	%rd14, [_ZN7oneflow4cuda7softmax15SoftmaxWarpImplI10SimpleLoadIffE11SimpleStoreIffEfLi2ELi10ELi32ELi1ELb1ELNS1_9AlgorithmE0EEEvT_T0_ll_param_0];
	ld.param.u64 	%rd19, [_ZN7oneflow4cuda7softmax15SoftmaxWarpImplI10SimpleLoadIffE11SimpleStoreIffEfLi2ELi10ELi32ELi1ELb1ELNS1_9AlgorithmE0EEEvT_T0_ll_param_3];
	setp.lt.s64 	%p1, %rd19, 321;
	@%p1 bra 	$L__BB32_2;
	mov.u64 	%rd20, $str;
	cvta.global.u64 	%rd21, %rd20;
	mov.u64 	%rd22, $str$1;
	cvta.global.u64 	%rd23, %rd22;
	mov.u64 	%rd24, __unnamed_32;
	cvta.global.u64 	%rd25, %rd24;
	{ // callseq 31, 0
	.param .b64 param0;
	st.param.b64 	[param0], %rd21;
	.param .b64 param1;
	st.param.b64 	[param1], %rd23;
	.param .b32 param2;
	st.param.b32 	[param2], 228;
	.param .b64 param3;
	st.param.b64 	[param3], %rd25;
	.param .b64 param4;
	st.param.b64 	[param4], 1;
	call.uni 
	__assertfail, 
	(
	param0, 
	param1, 
	param2, 
	param3, 
	param4
	);
	} // callseq 31
$L__BB32_2:
	ld.param.u64 	%rd34, [_ZN7oneflow4cuda7softmax15SoftmaxWarpImplI10SimpleLoadIffE11SimpleStoreIffEfLi2ELi10ELi32ELi1ELb1ELNS1_9AlgorithmE0EEEvT_T0_ll_param_2];
	mov.u32 	%r2, %ctaid.x;
	mov.u32 	%r3, %ntid.y;
	mov.u32 	%r4, %tid.y;
	mad.lo.s32 	%r5, %r2, %r3, %r4;
	mov.u32 	%r6, %nctaid.x;
	mul.lo.s32 	%r1, %r6, %r3;
	cvt.s64.s32 	%rd36, %r5;
	setp.le.s64 	%p2, %rd34, %rd36;
	@%p2 bra 	$L__BB32_25;
	mov.u32 	%r7, %tid.x;
	shl.b32 	%r8, %r7, 1;
	cvt.u64.u32 	%rd2, %r8;
	add.s32 	%r9, %r8, 64;
	cvt.u64.u32 	%rd3, %r9;
	add.s32 	%r10, %r8, 128;
	cvt.u64.u32 	%rd4, %r10;
	add.s32 	%r11, %r8, 192;
	cvt.u64.u32 	%rd5, %r11;
	add.s32 	%r12, %r8, 256;
	cvt.u64.u32 	%rd6, %r12;
	cvt.s64.s32 	%rd7, %r1;
$L__BB32_4:
	cvta.to.global.u64 	%rd9, %rd14;
	setp.le.s64 	%p3, %rd19, %rd2;
	mul.lo.s64 	%rd10, %rd36, %rd15;
	mov.f32 	%f193, 0fFF800000;
	mov.f32 	%f194, %f193;
	mov.f32 	%f198, %f193;
	@%p3 bra 	$L__BB32_6;
	add.s64 	%rd26, %rd10, %rd2;
	shl.b64 	%rd27, %rd26, 2;
	add.s64 	%rd28, %rd9, %rd27;
	ld.global.f32 	%f194, [%rd28];
	ld.global.f32 	%f193, [%rd28+4];
	max.f32 	%f42, %f194, 0fFF800000;
	max.f32 	%f198, %f42, %f193;
$L__BB32_6:
	setp.le.s64 	%p4, %rd19, %rd3;
	add.s64 	%rd29, %rd10, %rd2;
	shl.b64 	%rd30, %rd29, 2;
	add.s64 	%rd11, %rd9, %rd30;
	mov.f32 	%f196, 0fFF800000;
	mov.f32 	%f197, %f196;
	@%p4 bra 	$L__BB32_8;
	ld.global.f32 	%f197, [%rd11+256];
	ld.global.f32 	%f196, [%rd11+260];
	max.f32 	%f44, %f198, %f197;
	max.f32 	%f198, %f44, %f196;
$L__BB32_8:
	setp.le.s64 	%p5, %rd19, %rd4;
	mov.f32 	%f199, 0fFF800000;
	mov.f32 	%f200, %f199;
	@%p5 bra 	$L__BB32_10;
	ld.global.f32 	%f200, [%rd11+512];
	ld.global.f32 	%f199, [%rd11+516];
	max.f32 	%f46, %f198, %f200;
	max.f32 	%f198, %f46, %f199;
$L__BB32_10:
	setp.le.s64 	%p6, %rd19, %rd5;
	mov.f32 	%f202, 0fFF800000;
	mov.f32 	%f203, %f202;
	@%p6 bra 	$L__BB32_12;
	ld.global.f32 	%f203, [%rd11+768];
	ld.global.f32 	%f202, [%rd11+772];
	max.f32 	%f48, %f198, %f203;
	max.f32 	%f198, %f48, %f202;
$L__BB32_12:
	setp.le.s64 	%p7, %rd19, %rd6;
	mov.f32 	%f205, 0fFF800000;
	mov.f32 	%f206, %f205;
	@%p7 bra 	$L__BB32_14;
	ld.global.f32 	%f206, [%rd11+1024];
	ld.global.f32 	%f205, [%rd11+1028];
	max.f32 	%f50, %f198, %f206;
	max.f32 	%f198, %f50, %f205;
$L__BB32_14:
	setp.le.s64 	%p8, %rd19, %rd2;
	mov.b32 	%r13, %f198;
	shfl.sync.bfly.b32	%r14|%p9, %r13, 16, 31, -1;
	mov.b32 	%f51, %r14;
	max.f32 	%f52, %f198, %f51;
	mov.b32 	%r15, %f52;
	shfl.sync.bfly.b32	%r16|%p10, %r15, 8, 31, -1;
	mov.b32 	%f53, %r16;
	max.f32 	%f54, %f52, %f53;
	mov.b32 	%r17, %f54;
	shfl.sync.bfly.b32	%r18|%p11, %r17, 4, 31, -1;
	mov.b32 	%f55, %r18;
	max.f32 	%f56, %f54, %f55;
	mov.b32 	%r19, %f56;
	shfl.sync.bfly.b32	%r20|%p12, %r19, 2, 31, -1;
	mov.b32 	%f57, %r20;
	max.f32 	%f58, %f56, %f57;
	mov.b32 	%r21, %f58;
	shfl.sync.bfly.b32	%r22|%p13, %r21, 1, 31, -1;
	mov.b32 	%f59, %r22;
	max.f32 	%f60, %f58, %f59;
	sub.f32 	%f61, %f194, %f60;
	fma.rn.f32 	%f62, %f61, 0f3BBB989D, 0f3F000000;
	cvt.sat.f32.f32 	%f63, %f62;
	mov.f32 	%f64, 0f4B400001;
	mov.f32 	%f65, 0f437C0000;
	fma.rm.f32 	%f66, %f63, %f65, %f64;
	add.f32 	%f67, %f66, 0fCB40007F;
	neg.f32 	%f68, %f67;
	fma.rn.f32 	%f69, %f61, 0f3FB8AA3B, %f68;
	fma.rn.f32 	%f70, %f61, 0f32A57060, %f69;
	mov.b32 	%r23, %f66;
	shl.b32 	%r24, %r23, 23;
	mov.b32 	%f71, %r24;
	ex2.approx.ftz.f32 	%f72, %f70;
	mul.f32 	%f73, %f72, %f71;
	add.f32 	%f74, %f73, 0f00000000;
	sub.f32 	%f75, %f193, %f60;
	fma.rn.f32 	%f76, %f75, 0f3BBB989D, 0f3F000000;
	cvt.sat.f32.f32 	%f77, %f76;
	fma.rm.f32 	%f78, %f77, %f65, %f64;
	add.f32 	%f79, %f78, 0fCB40007F;
	neg.f32 	%f80, %f79;
	fma.rn.f32 	%f81, %f75, 0f3FB8AA3B, %f80;
	fma.rn.f32 	%f82, %f75, 0f32A57060, %f81;
	mov.b32 	%r25, %f78;
	shl.b32 	%r26, %r25, 23;
	mov.b32 	%f83, %r26;
	ex2.approx.ftz.f32 	%f84, %f82;
	mul.f32 	%f85, %f84, %f83;
	add.f32 	%f86, %f74, %f85;
	sub.f32 	%f87, %f197, %f60;
	fma.rn.f32 	%f88, %f87, 0f3BBB989D, 0f3F000000;
	cvt.sat.f32.f32 	%f89, %f88;
	fma.rm.f32 	%f90, %f89, %f65, %f64;
	add.f32 	%f91, %f90, 0fCB40007F;
	neg.f32 	%f92, %f91;
	fma.rn.f32 	%f93, %f87, 0f3FB8AA3B, %f92;
	fma.rn.f32 	%f94, %f87, 0f32A57060, %f93;
	mov.b32 	%r27, %f90;
	shl.b32 	%r28, %r27, 23;
	mov.b32 	%f95, %r28;
	ex2.approx.ftz.f32 	%f96, %f94;
	mul.f32 	%f97, %f96, %f95;
	add.f32 	%f98, %f86, %f97;
	sub.f32 	%f99, %f196, %f60;
	fma.rn.f32 	%f100, %f99, 0f3BBB989D, 0f3F000000;
	cvt.sat.f32.f32 	%f101, %f100;
	fma.rm.f32 	%f102, %f101, %f65, %f64;
	add.f32 	%f103, %f102, 0fCB40007F;
	neg.f32 	%f104, %f103;
	fma.rn.f32 	%f105, %f99, 0f3FB8AA3B, %f104;
	fma.rn.f32 	%f106, %f99, 0f32A57060, %f105;
	mov.b32 	%r29, %f102;
	shl.b32 	%r30, %r29, 23;
	mov.b32 	%f107, %r30;
	ex2.approx.ftz.f32 	%f108, %f106;
	mul.f32 	%f109, %f108, %f107;
	add.f32 	%f110, %f98, %f109;
	sub.f32 	%f111, %f200, %f60;
	fma.rn.f32 	%f112, %f111, 0f3BBB989D, 0f3F000000;
	cvt.sat.f32.f32 	%f113, %f112;
	fma.rm.f32 	%f114, %f113, %f65, %f64;
	add.f32 	%f115, %f114, 0fCB40007F;
	neg.f32 	%f116, %f115;
	fma.rn.f32 	%f117, %f111, 0f3FB8AA3B, %f116;
	fma.rn.f32 	%f118, %f111, 0f32A57060, %f117;
	mov.b32 	%r31, %f114;
	shl.b32 	%r32, %r31, 23;
	mov.b32 	%f119, %r32;
	ex2.approx.ftz.f32 	%f120, %f118;
	mul.f32 	%f121, %f120, %f119;
	add.f32 	%f122, %f110, %f121;
	sub.f32 	%f123, %f199, %f60;
	fma.rn.f32 	%f124, %f123, 0f3BBB989D, 0f3F000000;
	cvt.sat.f32.f32 	%f125, %f124;
	fma.rm.f32 	%f126, %f125, %f65, %f64;
	add.f32 	%f127, %f126, 0fCB40007F;
	neg.f32 	%f128, %f127;
	fma.rn.f32 	%f129, %f123, 0f3FB8AA3B, %f128;
	fma.rn.f32 	%f130, %f123, 0f32A57060, %f129;
	mov.b32 	%r33, %f126;
	shl.b32 	%r34, %r33, 23;
	mov.b32 	%f131, %r34;
	ex2.approx.ftz.f32 	%f132, %f130;
	mul.f32 	%f133, %f132, %f131;
	add.f32 	%f134, %f122, %f133;
	sub.f32 	%f135, %f203, %f60;
	fma.rn.f32 	%f136, %f135, 0f3BBB989D, 0f3F000000;
	cvt.sat.f32.f32 	%f137, %f136;
	fma.rm.f32 	%f138, %f137, %f65, %f64;
	add.f32 	%f139, %f138, 0fCB40007F;
	neg.f32 	%f140, %f139;
	fma.rn.f32 	%f141, %f135, 0f3FB8AA3B, %f140;
	fma.rn.f32 	%f142, %f135, 0f32A57060, %f141;
	mov.b32 	%r35, %f138;
	shl.b32 	%r36, %r35, 23;
	mov.b32 	%f143, %r36;
	ex2.approx.ftz.f32 	%f144, %f142;
	mul.f32 	%f145, %f144, %f143;
	add.f32 	%f146, %f134, %f145;
	sub.f32 	%f147, %f202, %f60;
	fma.rn.f32 	%f148, %f147, 0f3BBB989D, 0f3F000000;
	cvt.sat.f32.f32 	%f149, %f148;
	fma.rm.f32 	%f150, %f149, %f65, %f64;
	add.f32 	%f151, %f150, 0fCB40007F;
	neg.f32 	%f152, %f151;
	fma.rn.f32 	%f153, %f147, 0f3FB8AA3B, %f152;
	fma.rn.f32 	%f154, %f147, 0f32A57060, %f153;
	mov.b32 	%r37, %f150;
	shl.b32 	%r38, %r37, 23;
	mov.b32 	%f155, %r38;
	ex2.approx.ftz.f32 	%f156, %f154;
	mul.f32 	%f157, %f156, %f155;
	add.f32 	%f158, %f146, %f157;
	sub.f32 	%f159, %f206, %f60;
	fma.rn.f32 	%f160, %f159, 0f3BBB989D, 0f3F000000;
	cvt.sat.f32.f32 	%f161, %f160;
	fma.rm.f32 	%f162, %f161, %f65, %f64;
	add.f32 	%f163, %f162, 0fCB40007F;
	neg.f32 	%f164, %f163;
	fma.rn.f32 	%f165, %f159, 0f3FB8AA3B, %f164;
	fma.rn.f32 	%f166, %f159, 0f32A57060, %f165;
	mov.b32 	%r39, %f162;
	shl.b32 	%r40, %r39, 23;
	mov.b32 	%f167, %r40;
	ex2.approx.ftz.f32 	%f168, %f166;
	mul.f32 	%f169, %f168, %f167;
	add.f32 	%f170, %f158, %f169;
	sub.f32 	%f171, %f205, %f60;
	fma.rn.f32 	%f172, %f171, 0f3BBB989D, 0f3F000000;
	cvt.sat.f32.f32 	%f173, %f172;
	fma.rm.f32 	%f174, %f173, %f65, %f64;
	add.f32 	%f175, %f174, 0fCB40007F;
	neg.f32 	%f176, %f175;
	fma.rn.f32 	%f177, %f171, 0f3FB8AA3B, %f176;
	fma.rn.f32 	%f178, %f171, 0f32A57060, %f177;
	mov.b32 	%r41, %f174;
	shl.b32 	%r42, %r41, 23;
	mov.b32 	%f179, %r42;
	ex2.approx.ftz.f32 	%f180, %f178;
	mul.f32 	%f181, %f180, %f179;
	add.f32 	%f182, %f170, %f181;
	mov.b32 	%r43, %f182;
	shfl.sync.bfly.b32	%r44|%p14, %r43, 16, 31, -1;
	mov.b32 	%f183, %r44;
	add.f32 	%f184, %f182, %f183;
	mov.b32 	%r45, %f184;
	shfl.sync.bfly.b32	%r46|%p15, %r45, 8, 31, -1;
	mov.b32 	%f185, %r46;
	add.f32 	%f186, %f184, %f185;
	mov.b32 	%r47, %f186;
	shfl.sync.bfly.b32	%r48|%p16, %r47, 4, 31, -1;
	mov.b32 	%f187, %r48;
	add.f32 	%f188, %f186, %f187;
	mov.b32 	%r49, %f188;
	shfl.sync.bfly.b32	%r50|%p17, %r49, 2, 31, -1;
	mov.b32 	%f189, %r50;
	add.f32 	%f190, %f188, %f189;
	mov.b32 	%r51, %f190;
	shfl.sync.bfly.b32	%r52|%p18, %r51, 1, 31, -1;
	mov.b32 	%f191, %r52;
	add.f32 	%f192, %f190, %f191;
	div.rn.f32 	%f31, %f73, %f192;
	div.rn.f32 	%f32, %f85, %f192;
	div.rn.f32 	%f33, %f97, %f192;
	div.rn.f32 	%f34, %f109, %f192;
	div.rn.f32 	%f35, %f121, %f192;
	div.rn.f32 	%f36, %f133, %f192;
	div.rn.f32 	%f37, %f145, %f192;
	div.rn.f32 	%f38, %f157, %f192;
	div.rn.f32 	%f39, %f169, %f192;
	div.rn.f32 	%f40, %f181, %f192;
	mad.lo.s64 	%rd31, %rd36, %rd17, %rd2;
	cvta.to.global.u64 	%rd32, %rd16;
	shl.b64 	%rd33, %rd31, 2;
	add.s64 	%rd12, %rd32, %rd33;
	@%p8 bra 	$L__BB32_16;
	st.global.f32 	[%rd12], %f31;
	st.global.f32 	[%rd12+4], %f32;
$L__BB32_16:
	setp.le.s64 	%p19, %rd19, %rd3;
	@%p19 bra 	$L__BB32_18;
	st.global.f32 	[%rd12+256], %f33;
	st.global.f32 	[%rd12+260], %f34;
$L__BB32_18:
	setp.le.s64 	%p20, %rd19, %rd4;
	@%p20 bra 	$L__BB32_20;
	st.global.f32 	[%rd12+512], %f35;
	st.global.f32 	[%rd12+516], %f36;
$L__BB32_20:
	setp.le.s64 	%p21, %rd19, %rd5;
	@%p21 bra 	$L__BB32_22;
	st.global.f32 	[%rd12+768], %f37;
	st.global.f32 	[%rd12+772], %f38;
$L__BB32_22:
	setp.le.s64 	%p22, %rd19, %rd6;
	@%p22 bra 	$L__BB32_24;
	st.global.f32 	[%rd12+1024], %f39;
	st.global.f32 	[%rd12+1028], %f40;
$L__BB32_24:
	ld.param.u64 	%rd35, [_ZN7oneflow4cuda7softmax15SoftmaxWarpImplI10SimpleLoadIffE11SimpleStoreIffEfLi2ELi10ELi32ELi1ELb1ELNS1_9AlgorithmE0EEEvT_T0_ll_param_2];
	add.s64 	%rd36, %rd36, %rd7;
	setp.lt.s64 	%p23, %rd36, %rd35;
	@%p23 bra 	$L__BB32_4;
$L__BB32_25:
	ret;

}
	// .globl	_ZN7oneflow4cuda7softmax15SoftmaxWarpImplI10SimpleLoadIffE11SimpleStoreIffEfLi2ELi12ELi32ELi1ELb0ELNS1_9AlgorithmE0EEEvT_T0_ll
.visible .entry _ZN7oneflow4cuda7softmax15SoftmaxWarpImplI10SimpleLoadIffE11SimpleStoreIffEfLi2ELi12ELi32ELi1ELb0ELNS1_9AlgorithmE0EEEvT_T0_ll(
	.param .align 8 .b8 _ZN7oneflow4cuda7softmax15SoftmaxWarpImplI10SimpleLoadIffE11SimpleStoreIffEfLi2ELi12ELi32ELi1ELb0ELNS1_9AlgorithmE0EEEvT_T0_ll_param_0[16],
	.param .align 8 .b8 _ZN7oneflow4cuda7softmax15SoftmaxWarpImplI10SimpleLoadIffE11SimpleStoreIffEfLi2ELi12ELi32ELi1ELb0ELNS1_9AlgorithmE0EEEvT_T0_ll_param_1[16],
	.param .u64 _ZN7oneflow4cuda7softmax15SoftmaxWarpImplI10SimpleLoadIffE11SimpleStoreIffEfLi2ELi12ELi32ELi1ELb0ELNS1_9AlgorithmE0EEEvT_T0_ll_param_2,
	.param .u64 _ZN7oneflow4cuda7softmax15SoftmaxWarpImplI10SimpleLoadIffE11SimpleStoreIffEfLi2ELi12ELi32ELi1ELb0ELNS1_9AlgorithmE0EEEvT_T0_ll_param_3
)
{
	.reg .pred 	%p<14>;
	.reg .b32 	%r<53>;
	.reg .b32 	%f<203>;
	.reg .b64 	%rd<28>;

	ld.param.u64 	%rd12, [_ZN7oneflow4cuda7softmax15SoftmaxWarpImplI10SimpleLoadIffE11SimpleStoreIffEfLi2ELi12ELi32ELi1ELb0ELNS1_9AlgorithmE0EEEvT_T0_ll_param_0+8];
	ld.param.u64 	%rd11, [_ZN7oneflow4cuda7softmax15SoftmaxWarpImplI10SimpleLoadIffE11SimpleStoreIffEfLi2ELi12ELi32ELi1ELb0ELNS1_9AlgorithmE0EEEvT_T0_ll_param_0];
	ld.param.u64 	%rd2, [_ZN7oneflow4cuda7softmax15SoftmaxWarpImplI10SimpleLoadIffE11SimpleStoreIffEfLi2ELi12ELi32ELi1ELb0ELNS1_9AlgorithmE0EEEvT_T0_ll_param_1];
	ld.param.u64 	%rd3, [_ZN7oneflow4cuda7softmax15SoftmaxWarpImplI10SimpleLoadIffE11SimpleStoreIffEfLi2ELi12ELi32ELi1ELb0ELNS1_9AlgorithmE0EEEvT_T0_ll_param_1+8];
	ld.param.u64 	%rd13, [_ZN7oneflow4cuda7softmax15SoftmaxWarpImplI10SimpleLoadIffE11SimpleStoreIffEfLi2ELi12ELi32ELi1ELb0ELNS1_9AlgorithmE0EEEvT_T0_ll_param_2];
	ld.param.u64 	%rd14, [_ZN7oneflow4cuda7softmax15SoftmaxWarpImplI10SimpleLoadIffE11SimpleStoreIffEfLi2ELi12ELi32ELi1ELb0ELNS1_9AlgorithmE0EEEvT_T0_ll_param_3];
	setp.lt.s64 	%p1, %rd14, 385;
	@%p1 bra 	$L__BB33_2;
	mov.u64 	%rd15, $str;
	cvta.global.u64 	%rd16, %rd15;
	mov.u64 	%rd17, $str$1;
	cvta.global.u64 	%rd18, %rd17;
	mov.u64 	%rd19, __unnamed_33;
	cvta.global.u64 	%rd20, %rd19;
	{ // callseq 32, 0
	.param .b64 param0;
	st.param.b64 	[param0], %rd16;
	.param .b64 param1;
	st.param.b64 	[param1], %rd18;
	.param .b32 param2;
	st.param.b32 	[param2], 228;
	.param .b64 param3;
	st.param.b64 	[param3], %rd20;
	.param .b64 param4;
	st.param.b64 	[param4], 1;
	call.uni 
	__assertfail, 
	(
	param0, 
	param1, 
	param2, 
	param3, 
	param4
	);
	} // callseq 32
$L__BB33_2:
	mov.u32 	%r2, %ctaid.x;
	mov.u32 	%r3, %ntid.y;
	mov.u32 	%r4, %tid.y;
	mad.lo.s32 	%r5, %r2, %r3, %r4;
	mov.u32 	%r6, %nctaid.x;
	mul.lo.s32 	%r1, %r6, %r3;
	cvt.s64.s32 	%rd27, %r5;
	setp.le.s64 	%p2, %rd13, %rd27;
	@%p2 bra 	$L__BB33_5;
	mov.u32 	%r7, %tid.x;
	shl.b32 	%r8, %r7, 1;
	cvt.u64.u32 	%rd5, %r8;
	cvta.to.global.u64 	%rd6, %rd2;
	cvta.to.global.u64 	%rd7, %rd11;
	cvt.s64.s32 	%rd8, %r1;
$L__BB33_4:
	mad.lo.s64 	%rd21, %rd27, %rd12, %rd5;
	shl.b64 	%rd22, %rd21, 2;
	add.s64 	%rd23, %rd7, %rd22;
	ld.global.f32 	%f1, [%rd23];
	ld.global.f32 	%f2, [%rd23+4];
	max.f32 	%f3, %f1, 0fFF800000;
	max.f32 	%f4, %f3, %f2;
	ld.global.f32 	%f5, [%rd23+256];
	ld.global.f32 	%f6, [%rd23+260];
	max.f32 	%f7, %f4, %f5;
	max.f32 	%f8, %f7, %f6;
	ld.global.f32 	%f9, [%rd23+512];
	ld.global.f32 	%f10, [%rd23+516];
	max.f32 	%f11, %f8, %f9;
	max.f32 	%f12, %f11, %f10;
	ld.global.f32 	%f13, [%rd23+768];
	ld.global.f32 	%f14, [%rd23+772];
	max.f32 	%f15, %f12, %f13;
	max.f32 	%f16, %f15, %f14;
	ld.global.f32 	%f17, [%rd23+1024];
	ld.global.f32 	%f18, [%rd23+1028];
	max.f32 	%f19, %f16, %f17;
	max.f32 	%f20, %f19, %f18;
	ld.global.f32 	%f21, [%rd23+1280];
	ld.global.f32 	%f22, [%rd23+1284];
	max.f32 	%f23, %f20, %f21;
	max.f32 	%f24, %f23, %f22;
	mov.b32 	%r9, %f24;
	shfl.sync.bfly.b32	%r10|%p3, %r9, 16, 31, -1;
	mov.b32 	%f25, %r10;
	max.f32 	%f26, %f24, %f25;
	mov.b32 	%r11, %f26;
	shfl.sync.bfly.b32	%r12|%p4, %r11, 8, 31, -1;
	mov.b32 	%f27, %r12;
	max.f32 	%f28, %f26, %f27;
	mov.b32 	%r13, %f28;
	shfl.sync.bfly.b32	%r14|%p5, %r13, 4, 31, -1;
	mov.b32 	%f29, %r14;
	max.f32 	%f30, %f28, %f29;
	mov.b32 	%r15, %f30;
	shfl.sync.bfly.b32	%r16|%p6, %r15, 2, 31, -1;
	mov.b32 	%f31, %r16;
	max.f32 	%f32, %f30, %f31;
	mov.b32 	%r17, %f32;
	shfl.sync.bfly.b32	%r18|%p7, %r17, 1, 31, -1;
	mov.b32 	%f33, %r18;
	max.f32 	%f34, %f32, %f33;
	sub.f32 	%f35, %f1, %f34;
	fma.rn.f32 	%f36, %f35, 0f3BBB989D, 0f3F000000;
	cvt.sat.f32.f32 	%f37, %f36;
	mov.f32 	%f38, 0f4B400001;
	mov.f32 	%f39, 0f437C0000;
	fma.rm.f32 	%f40, %f37, %f39, %f38;
	add.f32 	%f41, %f40, 0fCB40007F;
	neg.f32 	%f42, %f41;
	fma.rn.f32 	%f43, %f35, 0f3FB8AA3B, %f42;
	fma.rn.f32 	%f44, %f35, 0f32A57060, %f43;
	mov.b32 	%r19, %f40;
	shl.b32 	%r20, %r19, 23;
	mov.b32 	%f45, %r20;
	ex2.approx.ftz.f32 	%f46, %f44;
	mul.f32 	%f47, %f46, %f45;
	add.f32 	%f48, %f47, 0f00000000;
	sub.f32 	%f49, %f2, %f34;
	fma.rn.f32 	%f50, %f49, 0f3BBB989D, 0f3F000000;
	cvt.sat.f32.f32 	%f51, %f50;
	fma.rm.f32 	%f52, %f51, %f39, %f38;
	add.f32 	%f53, %f52, 0fCB40007F;
	neg.f32 	%f54, %f53;
	fma.rn.f32 	%f55, %f49, 0f3FB8AA3B, %f54;
	fma.rn.f32 	%f56, %f49, 0f32A57060, %f55;
	mov.b32 	%r21, %f52;
	shl.b32 	%r22, %r21, 23;
	mov.b32 	%f57, %r22;
	ex2.approx.ftz.f32 	%f58, %f56;
	mul.f32 	%f59, %f58, %f57;
	add.f32 	%f60, %f48, %f59;
	sub.f32 	%f61, %f5, %f34;
	fma.rn.f32 	%f62, %f61, 0f3BBB989D, 0f3F000000;
	cvt.sat.f32.f32 	%f63, %f62;
	fma.rm.f32 	%f64, %f63, %f39, %f38;
	add.f32 	%f65, %f64, 0fCB40007F;
	neg.f32 	%f66, %f65;
	fma.rn.f32 	%f67, %f61, 0f3FB8AA3B, %f66;
	fma.rn.f32 	%f68, %f61, 0f32A57060, %f67;
	mov.b32 	%r23, %f64;
	shl.b32 	%r24, %r23, 23;
	mov.b32 	%f69, %r24;
	ex2.approx.ftz.f32 	%f70, %f68;
	mul.f32 	%f71, %f70, %f69;
	add.f32 	%f72, %f60, %f71;
	sub.f32 	%f73, %f6, %f34;
	fma.rn.f32 	%f74, %f73, 0f3BBB989D, 0f3F000000;
	cvt.sat.f32.f32 	%f75, %f74;
	fma.rm.f32 	%f76, %f75, %f39, %f38;
	add.f32 	%f77, %f76, 0fCB40007F;
	neg.f32 	%f78, %f77;
	fma.rn.f32 	%f79, %f73, 0f3FB8AA3B, %f78;
	fma.rn.f32 	%f80, %f73, 0f32A57060, %f79;
	mov.b32 	%r25, %f76;
	shl.b32 	%r26, %r25, 23;
	mov.b32 	%f81, %r26;
	ex2.approx.ftz.f32 	%f82, %f80;
	mul.f32 	%f83, %f82, %f81;
	add.f32 	%f84, %f72, %f83;
	sub.f32 	%f85, %f9, %f34;
	fma.rn.f32 	%f86, %f85, 0f3BBB989D, 0f3F000000;
	cvt.sat.f32.f32 	%f87, %f86;
	fma.rm.f32 	%f88, %f87, %f39, %f38;
	add.f32 	%f89, %f88, 0fCB40007F;
	neg.f32 	%f90, %f89;
	fma.rn.f32 	%f91, %f85, 0f3FB8AA3B, %f90;
	fma.rn.f32 	%f92, %f85, 0f32A57060, %f91;
	mov.b32 	%r27, %f88;
	shl.b32 	%r28, %r27, 23;
	mov.b32 	%f93, %r28;
	ex2.approx.ftz.f32 	%f94, %f92;
	mul.f32 	%f95, %f94, %f93;
	add.f32 	%f96, %f84, %f95;
	sub.f32 	%f97, %f10, %f34;
	fma.rn.f32 	%f98, %f97, 0f3BBB989D, 0f3F000000;
	cvt.sat.f32.f32 	%f99, %f98;
	fma.rm.f32 	%f100, %f99, %f39, %f38;
	add.f32 	%f101, %f100, 0fCB40007F;
	neg.f32 	%f102, %f101;
	fma.rn.f32 	%f103, %f97, 0f3FB8AA3B, %f102;
	fma.rn.f32 	%f104, %f97, 0f32A57060, %f103;
	mov.b32 	%r29, %f100;
	shl.b32 	%r30, %r29, 23;
	mov.b32 	%f105, %r30;
	ex2.approx.ftz.f32 	%f106, %f104;
	mul.f32 	%f107, %f106, %f105;
	add.f32 	%f108, %f96, %f107;
	sub.f32 	%f109, %f13, %f34;
	fma.rn.f32 	%f110, %f109, 0f3BBB989D, 0f3F000000;
	cvt.sat.f32.f32 	%f111, %f110;
	fma.rm.f32 	%f112, %f111, %f39, %f38;
	add.f32 	%f113, %f112, 0fCB40007F;
	neg.f32 	%f114, %f113;
	fma.rn.f32 	%f115, %f109, 0f3FB8AA3B, %f114;
	fma.rn.f32 	%f116, %f109, 0f32A57060, %f115;
	mov.b32 	%r31, %f112;
	shl.b32 	%r32, %r31, 23;
	mov.b32 	%f117, %r32;
	ex2.approx.ftz.f32 	%f118, %f116;
	mul.f32 	%f119, %f118, %f117;
	add.f32 	%f120, %f108, %f119;
	sub.f32 	%f121, %f14, %f34;
	fma.rn.f32 	%f122, %f121, 0f3BBB989D, 0f3F000000;
	cvt.sat.f32.f32 	%f123, %f122;
	fma.rm.f32 	%f124, %f123, %f39, %f38;
	add.f32 	%f125, %f124, 0fCB40007F;
	neg.f32 	%f126, %f125;
	fma.rn.f32 	%f127, %f121, 0f3FB8AA3B, %f126;
	fma.rn.f32 	%f128, %f121, 0f32A57060, %f127;
	mov.b32 	%r33, %f124;
	shl.b32 	%r34, %r33, 23;
	mov.b32 	%f129, %r34;
	ex2.approx.ftz.f32 	%f130, %f128;
	mul.f32 	%f131, %f130, %f129;
	add.f32 	%f132, %f120, %f131;
	sub.f32 	%f133, %f17, %f34;
	fma.rn.f32 	%f134, %f133, 0f3BBB989D, 0f3F000000;
	cvt.sat.f32.f32 	%f135, %f134;
	fma.rm.f32 	%f136, %f135, %f39, %f38;
	add.f32 	%f137, %f136, 0fCB40007F;
	neg.f32 	%f138, %f137;
	fma.rn.f32 	%f139, %f133, 0f3FB8AA3B, %f138;
	fma.rn.f32 	%f140, %f133, 0f32A57060, %f139;
	mov.b32 	%r35, %f136;
	shl.b32 	%r36, %r35, 23;
	mov.b32 	%f141, %r36;
	ex2.approx.ftz.f32 	%f142, %f140;
	mul.f32 	%f143, %f142, %f141;
	add.f32 	%f144, %f132, %f143;
	sub.f32 	%f145, %f18, %f34;
	fma.rn.f32 	%f146, %f145, 0f3BBB989D, 0f3F000000;
	cvt.sat.f32.f32 	%f147, %f146;
	fma.rm.f32 	%f148, %f147, %f39, %f38;
	add.f32 	%f149, %f148, 0fCB40007F;
	neg.f32 	%f150, %f149;
	fma.rn.f32 	%f151, %f145, 0f3FB8AA3B, %f150;
	fma.rn.f32 	%f152, %f145, 0f32A57060, %f151;
	mov.b32 	%r37, %f148;
	shl.b32 	%r38, %r37, 23;
	mov.b32 	%f153, %r38;
	ex2.approx.ftz.f32 	%f154, %f152;
	mul.f32 	%f155, %f154, %f153;
	add.f32 	%f156, %f144, %f155;
	sub.f32 	%f157, %f21, %f34;
	fma.rn.f32 	%f158, %f157, 0f3BBB989D, 0f3F000000;
	cvt.sat.f32.f32 	%f159, %f158;
	fma.rm.f32 	%f160, %f159, %f39, %f38;
	add.f32 	%f161, %f160, 0fCB40007F;
	neg.f32 	%f162, %f161;
	fma.rn.f32 	%f163, %f157, 0f3FB8AA3B, %f162;
	fma.rn.f32 	%f164, %f157, 0f32A57060, %f163;
	mov.b32 	%r39, %f160;
	shl.b32 	%r40, %r39, 23;
	mov.b32 	%f165, %r40;
	ex2.approx.ftz.f32 	%f166, %f164;
	mul.f32 	%f167, %f166, %f165;
	add.f32 	%f168, %f156, %f167;
	sub.f32 	%f169, %f22, %f34;
	fma.rn.f32 	%f170, %f169, 0f3BBB989D, 0f3F000000;
	cvt.sat.f32.f32 	%f171, %f170;
	fma.rm.f32 	%f172, %f171, %f39, %f38;
	add.f32 	%f173, %f172, 0fCB40007F;
	neg.f32 	%f174, %f173;
	fma.rn.f32 	%f175, %f169, 0f3FB8AA3B, %f174;
	fma.rn.f32 	%f176, %f169, 0f32A57060, %f175;
	mov.b32 	%r41, %f172;
	shl.b32 	%r42, %r41, 23;
	mov.b32 	%f177, %r42;
	ex2.approx.ftz.f32 	%f178, %f176;
	mul.f32 	%f179, %f178, %f177;
	add.f32 	%f180, %f168, %f179;
	mov.b32 	%r43, %f180;
	shfl.sync.bfly.b32	%r44|%p8, %r43, 16, 31, -1;
	mov.b32 	%f181, %r44;
	add.f32 	%f182, %f180, %f181;
	mov.b32 	%r45, %f182;
	shfl.sync.bfly.b32	%r46|%p9, %r45, 8, 31, -1;
	mov.b32 	%f183, %r46;
	add.f32 	%f184, %f182, %f183;
	mov.b32 	%r47, %f184;
	shfl.sync.bfly.b32	%r48|%p10, %r47, 4, 31, -1;
	mov.b32 	%f185, %r48;
	add.f32 	%f186, %f184, %f185;
	mov.b32 	%r49, %f186;
	shfl.sync.bfly.b32	%r50|%p11, %r49, 2, 31, -1;
	mov.b32 	%f187, %r50;
	add.f32 	%f188, %f186, %f187;
	mov.b32 	%r51, %f188;
	shfl.sync.bfly.b32	%r52|%p12, %r51, 1, 31, -1;
	mov.b32 	%f189, %r52;
	add.f32 	%f190, %f188, %f189;
	div.rn.f32 	%f191, %f47, %f190;
	div.rn.f32 	%f192, %f59, %f190;
	div.rn.f32 	%f193, %f71, %f190;
	div.rn.f32 	%f194, %f83, %f190;
	div.rn.f32 	%f195, %f95, %f190;
	div.rn.f32 	%f196, %f107, %f190;
	div.rn.f32 	%f197, %f119, %f190;
	div.rn.f32 	%f198, %f131, %f190;
	div.rn.f32 	%f199, %f143, %f190;
	div.rn.f32 	%f200, %f155, %f190;
	div.rn.f32 	%f201, %f167, %f190;
	div.rn.f32 	%f202, %f179, %f190;
	mad.lo.s64 	%rd24, %rd27, %rd3, %rd5;
	shl.b64 	%rd25, %rd24, 2;
	add.s64 	%rd26, %rd6, %rd25;
	st.global.f32 	[%rd26], %f191;
	st.global.f32 	[%rd26+4], %f192;
	st.global.f32 	[%rd26+256], %f193;
	st.global.f32 	[%rd26+260], %f194;
	st.global.f32 	[%rd26+512], %f195;
	st.global.f32 	[%rd26+516], %f196;
	st.global.f32 	[%rd26+768], %f197;
	st.global.f32 	[%rd26+772], %f198;
	st.global.f32 	[%rd26+1024], %f199;
	st.global.f32 	[%rd26+1028], %f200;
	st.global.f32 	[%rd26+1280], %f201;
	st.global.f32 	[%rd26+1284], %f202;
	add.s64 	%rd27, %rd27, %rd8;
	setp.lt.s64 	%p13, %rd27, %rd13;
	@%p13 bra 	$L__BB33_4;
$L__BB33_5:
	ret;

}
	// .globl	_ZN7oneflow4cuda7softmax15SoftmaxWarpImplI10SimpleLoadIffE11SimpleStoreIffEfLi2ELi12ELi32ELi1ELb1ELNS1_9AlgorithmE0EEEvT_T0_ll
.visible .entry _ZN7oneflow4cuda7softmax15SoftmaxWarpImplI10SimpleLoadIffE11SimpleStoreIffEfLi2ELi12ELi32ELi1ELb1ELNS1_9AlgorithmE0EEEvT_T0_ll(
	.param .align 8 .b8 _ZN7oneflow4cuda7softmax15SoftmaxWarpImplI10SimpleLoadIffE11SimpleStoreIffEfLi2ELi12ELi32ELi1ELb1ELNS1_9AlgorithmE0EEEvT_T0_ll_param_0[16],
	.param .align 8 .b8 _ZN7oneflow4cuda7softmax15SoftmaxWarpImplI10SimpleLoadIffE11SimpleStoreIffEfLi2ELi12ELi32ELi1ELb1ELNS1_9AlgorithmE0EEEvT_T0_ll_param_1[16],
	.param .u64 _ZN7oneflow4cuda7softmax15SoftmaxWarpImplI10SimpleLoadIffE11SimpleStoreIffEfLi2ELi12ELi32ELi1ELb1ELNS1_9AlgorithmE0EEEvT_T0_ll_param_2,
	.param .u64 _ZN7oneflow4cuda7softmax15SoftmaxWarpImplI10SimpleLoadIffE11SimpleStoreIffEfLi2ELi12ELi32ELi1ELb1ELNS1_9AlgorithmE0EEEvT_T0_ll_param_3
)
{
	.reg .pred 	%p<26>;
	.reg .b32 	%r<58>;
	.reg .b32 	%f<245>;
	.reg .b64 	%rd<36>;

	ld.param.u64 	%rd18, [_ZN7oneflow4cuda7softmax15SoftmaxWarpImplI10SimpleLoadIffE11SimpleStoreIffEfLi2ELi12ELi32ELi1ELb1ELNS1_9AlgorithmE0EEEvT_T0_ll_param_1+8];
	ld.param.u64 	%rd17, [_ZN7oneflow4cuda7softmax15SoftmaxWarpImplI10SimpleLoadIffE11SimpleStoreIffEfLi2ELi12ELi32ELi1ELb1ELNS1_9AlgorithmE0EEEvT_T0_ll_param_1];
	ld.param.u64 	%rd16, [_ZN7oneflow4cuda7softmax15SoftmaxWarpImplI10SimpleLoadIffE11SimpleStoreIffEfLi2ELi12ELi32ELi1ELb1ELNS1_9AlgorithmE0EEEvT_T0_ll_param_0+8];
	ld.param.u64 	%rd15, [_ZN7oneflow4cuda7softmax15SoftmaxWarpImplI10SimpleLoadIffE11SimpleStoreIffEfLi2ELi12ELi32ELi1ELb1ELNS1_9AlgorithmE0EEEvT_T0_ll_param_0];
	ld.param.u64 	%rd19, [_ZN7oneflow4cuda7softmax15SoftmaxWarpImplI10SimpleLoadIffE11SimpleStoreIffEfLi2ELi12ELi32ELi1ELb1ELNS1_9AlgorithmE0EEEvT_T0_ll_param_2];
	ld.param.u64 	%rd20, [_ZN7oneflow4cuda7softmax15SoftmaxWarpImplI10SimpleLoadIffE11SimpleStoreIffEfLi2ELi12ELi32ELi1ELb1ELNS1_9AlgorithmE0EEEvT_T0_ll_param_3];
	cvta.to.global.u64 	%rd1, %rd15;
	setp.lt.s64 	%p1, %rd20, 385;
	@%p1 bra 	$L__BB34_2;
	mov.u64 	%rd21, $str;
	cvta.global.u64 	%rd22, %rd21;
	mov.u64 	%rd23, $str$1;
	cvta.global.u64 	%rd24, %rd23;
	mov.u64 	%rd25, __unnamed_34;
	cvta.global.u64 	%rd26, %rd25;
	{ // callseq 33, 0
	.param .b64 param0;
	st.param.b64 	[param0], %rd22;
	.param .b64 param1;
	st.param.b64 	[param1], %rd24;
	.param .b32 param2;
	st.param.b32 	[param2], 228;
	.param .b64 param3;
	st.param.b64 	[param3], %rd26;
	.param .b64 param4;
	st.param.b64 	[param4], 1;
	call.uni 
	__assertfail, 
	(
	param0, 
	param1, 
	param2, 
	param3, 
	param4
	);
	} // callseq 33
$L__BB34_2:
	mov.u32 	%r2, %ctaid.x;
	mov.u32 	%r3, %ntid.y;
	mov.u32 	%r4, %tid.y;
	mad.lo.s32 	%r5, %r2, %r3, %r4;
	mov.u32 	%r6, %nctaid.x;
	mul.lo.s32 	%r1, %r6, %r3;
	cvt.s64.s32 	%rd35, %r5;
	setp.le.s64 	%p2, %rd19, %rd35;
	@%p2 bra 	$L__BB34_29;
	mov.u32 	%r7, %tid.x;
	shl.b32 	%r8, %r7, 1;
	cvt.u64.u32 	%rd3, %r8;
	add.s32 	%r9, %r8, 64;
	cvt.u64.u32 	%rd4, %r9;
	add.s32 	%r10, %r8, 128;
	cvt.u64.u32 	%rd5, %r10;
	add.s32 	%r11, %r8, 192;
	cvt.u64.u32 	%rd6, %r11;
	add.s32 	%r12, %r8, 256;
	cvt.u64.u32 	%rd7, %r12;
	add.s32 	%r13, %r8, 320;
	cvt.u64.u32 	%rd8, %r13;
	cvt.s64.s32 	%rd9, %r1;
$L__BB34_4:
	setp.le.s64 	%p3, %rd20, %rd3;
	mul.lo.s64 	%rd11, %rd35, %rd16;
	mov.f32 	%f227, 0fFF800000;
	mov.f32 	%f228, %f227;
	mov.f32 	%f232, %f227;
	@%p3 bra 	$L__BB34_6;
	add.s64 	%rd27, %rd11, %rd3;
	shl.b64 	%rd28, %rd27, 2;
	add.s64 	%rd29, %rd1, %rd28;
	ld.global.f32 	%f228, [%rd29];
	ld.global.f32 	%f227, [%rd29+4];
	max.f32 	%f50, %f228, 0fFF800000;
	max.f32 	%f232, %f50, %f227;
$L__BB34_6:
	setp.le.s64 	%p4, %rd20, %rd4;
	add.s64 	%rd30, %rd11, %rd3;
	shl.b64 	%rd31, %rd30, 2;
	add.s64 	%rd12, %rd1, %rd31;
	mov.f32 	%f230, 0fFF800000;
	mov.f32 	%f231, %f230;
	@%p4 bra 	$L__BB34_8;
	ld.global.f32 	%f231, [%rd12+256];
	ld.global.f32 	%f230, [%rd12+260];
	max.f32 	%f52, %f232, %f231;
	max.f32 	%f232, %f52, %f230;
$L__BB34_8:
	setp.le.s64 	%p5, %rd20, %rd5;
	mov.f32 	%f233, 0fFF800000;
	mov.f32 	%f234, %f233;
	@%p5 bra 	$L__BB34_10;
	ld.global.f32 	%f234, [%rd12+512];
	ld.global.f32 	%f233, [%rd12+516];
	max.f32 	%f54, %f232, %f234;
	max.f32 	%f232, %f54, %f233;
$L__BB34_10:
	setp.le.s64 	%p6, %rd20, %rd6;
	mov.f32 	%f236, 0fFF800000;
	mov.f32 	%f237, %f236;
	@%p6 bra 	$L__BB34_12;
	ld.global.f32 	%f237, [%rd12+768];
	ld.global.f32 	%f236, [%rd12+772];
	max.f32 	%f56, %f232, %f237;
	max.f32 	%f232, %f56, %f236;
$L__BB34_12:
	setp.le.s64 	%p7, %rd20, %rd7;
	mov.f32 	%f239, 0fFF800000;
	mov.f32 	%f240, %f239;
	@%p7 bra 	$L__BB34_14;
	ld.global.f32 	%f240, [%rd12+1024];
	ld.global.f32 	%f239, [%rd12+1028];
	max.f32 	%f58, %f232, %f240;
	max.f32 	%f232, %f58, %f239;
$L__BB34_14:
	setp.le.s64 	%p8, %rd20, %rd8;
	mov.f32 	%f242, 0fFF800000;
	mov.f32 	%f243, %f242;
	@%p8 bra 	$L__BB34_16;
	ld.global.f32 	%f243, [%rd12+1280];
	ld.global.f32 	%f242, [%rd12+1284];
	max.f32 	%f60, %f232, %f243;
	max.f32 	%f232, %f60, %f242;
$L__BB34_16:
	setp.le.s64 	%p9, %rd20, %rd3;
	mov.b32 	%r14, %f232;
	shfl.sync.bfly.b32	%r15|%p10, %r14, 16, 31, -1;
	mov.b32 	%f61, %r15;
	max.f32 	%f62, %f232, %f61;
	mov.b32 	%r16, %f62;
	shfl.sync.bfly.b32	%r17|%p11, %r16, 8, 31, -1;
	mov.b32 	%f63, %r17;
	max.f32 	%f64, %f62, %f63;
	mov.b32 	%r18, %f64;
	shfl.sync.bfly.b32	%r19|%p12, %r18, 4, 31, -1;
	mov.b32 	%f65, %r19;
	max.f32 	%f66, %f64, %f65;
	mov.b32 	%r20, %f66;
	shfl.sync.bfly.b32	%r21|%p13, %r20, 2, 31, -1;
	mov.b32 	%f67, %r21;
	max.f32 	%f68, %f66, %f67;
	mov.b32 	%r22, %f68;
	shfl.sync.bfly.b32	%r23|%p14, %r22, 1, 31, -1;
	mov.b32 	%f69, %r23;
	max.f32 	%f70, %f68, %f69;
	sub.f32 	%f71, %f228, %f70;
	fma.rn.f32 	%f72, %f71, 0f3BBB989D, 0f3F000000;
	cvt.sat.f32.f32 	%f73, %f72;
	mov.f32 	%f74, 0f4B400001;
	mov.f32 	%f75, 0f437C0000;
	fma.rm.f32 	%f76, %f73, %f75, %f74;
	add.f32 	%f77, %f76, 0fCB40007F;
	neg.f32 	%f78, %f77;
	fma.rn.f32 	%f79, %f71, 0f3FB8AA3B, %f78;
	fma.rn.f32 	%f80, %f71, 0f32A57060, %f79;
	mov.b32 	%r24, %f76;
	shl.b32 	%r25, %r24, 23;
	mov.b32 	%f81, %r25;
	ex2.approx.ftz.f32 	%f82, %f80;
	mul.f32 	%f83, %f82, %f81;
	add.f32 	%f84, %f83, 0f00000000;
	sub.f32 	%f85, %f227, %f70;
	fma.rn.f32 	%f86, %f85, 0f3BBB989D, 0f3F000000;
	cvt.sat.f32.f32 	%f87, %f86;
	fma.rm.f32 	%f88, %f87, %f75, %f74;
	add.f32 	%f89, %f88, 0fCB40007F;
	neg.f32 	%f90, %f89;
	fma.rn.f32 	%f91, %f85, 0f3FB8AA3B, %f90;
	fma.rn.f32 	%f92, %f85, 0f32A57060, %f91;
	mov.b32 	%r26, %f88;
	shl.b32 	%r27, %r26, 23;
	mov.b32 	%f93, %r27;
	ex2.approx.ftz.f32 	%f94, %f92;
	mul.f32 	%f95, %f94, %f93;
	add.f32 	%f96, %f84, %f95;
	sub.f32 	%f97, %f231, %f70;
	fma.rn.f32 	%f98, %f97, 0f3BBB989D, 0f3F000000;
	cvt.sat.f32.f32 	%f99, %f98;
	fma.rm.f32 	%f100, %f99, %f75, %f74;
	add.f32 	%f101, %f100, 0fCB40007F;
	neg.f32 	%f102, %f101;
	fma.rn.f32 	%f103, %f97, 0f3FB8AA3B, %f102;
	fma.rn.f32 	%f104, %f97, 0f32A57060, %f103;
	mov.b32 	%r28, %f100;
	shl.b32 	%r29, %r28, 23;
	mov.b32 	%f105, %r29;
	ex2.approx.ftz.f32 	%f106, %f104;
	mul.f32 	%f107, %f106, %f105;
	add.f32 	%f108, %f96, %f107;
	sub.f32 	%f109, %f230, %f70;
	fma.rn.f32 	%f110, %f109, 0f3BBB989D, 0f3F000000;
	cvt.sat.f32.f32 	%f111, %f110;
	fma.rm.f32 	%f112, %f111, %f75, %f74;
	add.f32 	%f113, %f112, 0fCB40007F;
	neg.f32 	%f114, %f113;
	fma.rn.f32 	%f115, %f109, 0f3FB8AA3B, %f114;
	fma.rn.f32 	%f116, %f109, 0f32A57060, %f115;
	mov.b32 	%r30, %f112;
	shl.b32 	%r31, %r30, 23;
	mov.b32 	%f117, %r31;
	ex2.approx.ftz.f32 	%f118, %f116;
	mul.f32 	%f119, %f118, %f117;
	add.f32 	%f120, %f108, %f119;
	sub.f32 	%f121, %f234, %f70;
	fma.rn.f32 	%f122, %f121, 0f3BBB989D, 0f3F000000;
	cvt.sat.f32.f32 	%f123, %f122;
	fma.rm.f32 	%f124, %f123, %f75, %f74;
	add.f32 	%f125, %f124, 0fCB40007F;
	neg.f32 	%f126, %f125;
	fma.rn.f32 	%f127, %f121, 0f3FB8AA3B, %f126;
	fma.rn.f32 	%f128, %f121, 0f32A57060, %f127;
	mov.b32 	%r32, %f124;
	shl.b32 	%r33, %r32, 23;
	mov.b32 	%f129, %r33;
	ex2.approx.ftz.f32 	%f130, %f128;
	mul.f32 	%f131, %f130, %f129;
	add.f32 	%f132, %f120, %f131;
	sub.f32 	%f133, %f233, %f70;
	fma.rn.f32 	%f134, %f133, 0f3BBB989D, 0f3F000000;
	cvt.sat.f32.f32 	%f135, %f134;
	fma.rm.f32 	%f136, %f135, %f75, %f74;
	add.f32 	%f137, %f136, 0fCB40007F;
	neg.f32 	%f138, %f137;
	fma.rn.f32 	%f139, %f133, 0f3FB8AA3B, %f138;
	fma.rn.f32 	%f140, %f133, 0f32A57060, %f139;
	mov.b32 	%r34, %f136;
	shl.b32 	%r35, %r34, 23;
	mov.b32 	%f141, %r35;
	ex2.approx.ftz.f32 	%f142, %f140;
	mul.f32 	%f143, %f142, %f141;
	add.f32 	%f144, %f132, %f143;
	sub.f32 	%f145, %f237, %f70;
	fma.rn.f32 	%f146, %f145, 0f3BBB989D, 0f3F000000;
	cvt.sat.f32.f32 	%f147, %f146;
	fma.rm.f32 	%f148, %f147, %f75, %f74;
	add.f32 	%f149, %f148, 0fCB40007F;
	neg.f32 	%f150, %f149;
	fma.rn.f32 	%f151, %f145, 0f3FB8AA3B, %f150;
	fma.rn.f32 	%f152, %f145, 0f32A57060, %f151;
	mov.b32 	%r36, %f148;
	shl.b32 	%r37, %r36, 23;
	mov.b32 	%f153, %r37;
	ex2.approx.ftz.f32 	%f154, %f152;
	mul.f32 	%f155, %f154, %f153;
	add.f32 	%f156, %f144, %f155;
	sub.f32 	%f157, %f236, %f70;
	fma.rn.f32 	%f158, %f157, 0f3BBB989D, 0f3F000000;
	cvt.sat.f32.f32 	%f159, %f158;
	fma.rm.f32 	%f160, %f159, %f75, %f74;
	add.f32 	%f161, %f160, 0fCB40007F;
	neg.f32 	%f162, %f161;
	fma.rn.f32 	%f163, %f157, 0f3FB8AA3B, %f162;
	fma.rn.f32 	%f164, %f157, 0f32A57060, %f163;
	mov.b32 	%r38, %f160;
	shl.b32 	%r39, %r38, 23;
	mov.b32 	%f165, %r39;
	ex2.approx.ftz.f32 	%f166, %f164;
	mul.f32 	%f167, %f166, %f165;
	add.f32 	%f168, %f156, %f167;
	sub.f32 	%f169, %f240, %f70;
	fma.rn.f32 	%f170, %f169, 0f3BBB989D, 0f3F000000;
	cvt.sat.f32.f32 	%f171, %f170;
	fma.rm.f32 	%f172, %f171, %f75, %f74;
	add.f32 	%f173, %f172, 0fCB40007F;
	neg.f32 	%f174, %f173;
	fma.rn.f32 	%f175, %f169, 0f3FB8AA3B, %f174;
	fma.rn.f32 	%f176, %f169, 0f32A57060, %f175;
	mov.b32 	%r40, %f172;
	shl.b32 	%r41, %r40, 23;
	mov.b32 	%f177, %r41;
	ex2.approx.ftz.f32 	%f178, %f176;
	mul.f32 	%f179, %f178, %f177;
	add.f32 	%f180, %f168, %f179;
	sub.f32 	%f181, %f239, %f70;
	fma.rn.f32 	%f182, %f181, 0f3BBB989D, 0f3F000000;
	cvt.sat.f32.f32 	%f183, %f182;
	fma.rm.f32 	%f184, %f183, %f75, %f74;
	add.f32 	%f185, %f184, 0fCB40007F;
	neg.f32 	%f186, %f185;
	fma.rn.f32 	%f187, %f181, 0f3FB8AA3B, %f186;
	fma.rn.f32 	%f188, %f181, 0f32A57060, %f187;
	mov.b32 	%r42, %f184;
	shl.b32 	%r43, %r42, 23;
	mov.b32 	%f189, %r43;
	ex2.approx.ftz.f32 	%f190, %f188;
	mul.f32 	%f191, %f190, %f189;
	add.f32 	%f192, %f180, %f191;
	sub.f32 	%f193, %f243, %f70;
	fma.rn.f32 	%f194, %f193, 0f3BBB989D, 0f3F000000;
	cvt.sat.f32.f32 	%f195, %f194;
	fma.rm.f32 	%f196, %f195, %f75, %f74;
	add.f32 	%f197, %f196, 0fCB40007F;
	neg.f32 	%f198, %f197;
	fma.rn.f32 	%f199, %f193, 0f3FB8AA3B, %f198;
	fma.rn.f32 	%f200, %f193, 0f32A57060, %f199;
	mov.b32 	%r44, %f196;
	shl.b32 	%r45, %r44, 23;
	mov.b32 	%f201, %r45;
	ex2.approx.ftz.f32 	%f202, %f200;
	mul.f32 	%f203, %f202, %f201;
	add.f32 	%f204, %f192, %f203;
	sub.f32 	%f205, %f242, %f70;
	fma.rn.f32 	%f206, %f205, 0f3BBB989D, 0f3F000000;
	cvt.sat.f32.f32 	%f207, %f206;
	fma.rm.f32 	%f208, %f207, %f75, %f74;
	add.f32 	%f209, %f208, 0fCB40007F;
	neg.f32 	%f210, %f209;
	fma.rn.f32 	%f211, %f205, 0f3FB8AA3B, %f210;
	fma.rn.f32 	%f212, %f205, 0f32A57060, %f211;
	mov.b32 	%r46, %f208;
	shl.b32 	%r47, %r46, 23;
	mov.b32 	%f213, %r47;
	ex2.approx.ftz.f32 	%f214, %f212;
	mul.f32 	%f215, %f214, %f213;
	add.f32 	%f216, %f204, %f215;
	mov.b32 	%r48, %f216;
	shfl.sync.bfly.b32	%r49|%p15, %r48, 16, 31, -1;
	mov.b32 	%f217, %r49;
	add.f32 	%f218, %f216, %f217;
	mov.b32 	%r50, %f218;
	shfl.sync.bfly.b32	%r51|%p16, %r50, 8, 31, -1;
	mov.b32 	%f219, %r51;
	add.f32 	%f220, %f218, %f219;
	mov.b32 	%r52, %f220;
	shfl.sync.bfly.b32	%r53|%p17, %r52, 4, 31, -1;
	mov.b32 	%f221, %r53;
	add.f32 	%f222, %f220, %f221;
	mov.b32 	%r54, %f222;
	shfl.sync.bfly.b32	%r55|%p18, %r54, 2, 31, -1;
	mov.b32 	%f223, %r55;
	add.f32 	%f224, %f222, %f223;
	mov.b32 	%r56, %f224;
	shfl.sync.bfly.b32	%r57|%p19, %r56, 1, 31, -1;
	mov.b32 	%f225, %r57;
	add.f32 	%f226, %f224, %f225;
	div.rn.f32 	%f37, %f83, %f226;
	div.rn.f32 	%f38, %f95, %f226;
	div.rn.f32 	%f39, %f107, %f226;
	div.rn.f32 	%f40, %f119, %f226;
	div.rn.f32 	%f41, %f131, %f226;
	div.rn.f32 	%f42, %f143, %f226;
	div.rn.f32 	%f43, %f155, %f226;
	div.rn.f32 	%f44, %f167, %f226;
	div.rn.f32 	%f45, %f179, %f226;
	div.rn.f32 	%f46, %f191, %f226;
	div.rn.f32 	%f47, %f203, %f226;
	div.rn.f32 	%f48, %f215, %f226;
	mad.lo.s64 	%rd32, %rd35, %rd18, %rd3;
	cvta.to.global.u64 	%rd33, %rd17;
	shl.b64 	%rd34, %rd32, 2;
	add.s64 	%rd13, %rd33, %rd34;
	@%p9 bra 	$L__BB34_18;
	st.global.f32 	[%rd13], %f37;
	st.global.f32 	[%rd13+4], %f38;
$L__BB34_18:
	setp.le.s64 	%p20, %rd20, %rd4;
	@%p20 bra 	$L__BB34_20;
	st.global.f32 	[%rd13+256], %f39;
	st.global.f32 	[%rd13+260], %f40;
$L__BB34_20:
	setp.le.s64 	%p21, %rd20, %rd5;
	@%p21 bra 	$L__BB34_22;
	st.global.f32 	[%rd13+512], %f41;
	st.global.f32 	[%rd13+516], %f42;
$L__BB34_22:
	setp.le.s64 	%p22, %rd20, %rd6;
	@%p22 bra 	$L__BB34_24;
	st.global.f32 	[%rd13+768], %f43;
	st.global.f32 	[%rd13+772], %f44;
$L__BB34_24:
	setp.le.s64 	%p23, %rd20, %rd7;
	@%p23 bra 	$L__BB34_26;
	st.global.f32 	[%rd13+1024], %f45;
	st.global.f32 	[%rd13+1028], %f46;
$L__BB34_26:
	setp.le.s64 	%p24, %rd20, %rd8;
	@%p24 bra 	$L__BB34_28;
	st.global.f32 	[%rd13+1280], %f47;
	st.global.f32 	[%rd13+1284], %f48;
$L__BB34_28:
	add.s64 	%rd35, %rd35, %rd9;
	setp.lt.s64 	%p25, %rd35, %rd19;
	@%p25 bra 	$L__BB34_4;
$L__BB34_29:
	ret;

}
	// .globl	_ZN7oneflow4cuda7softmax15SoftmaxWarpImplI10SimpleLoadIffE11SimpleStoreIffEfLi2ELi14ELi32ELi1ELb0ELNS1_9AlgorithmE0EEEvT_T0_ll
.visible .entry _ZN7oneflow4cuda7softmax15SoftmaxWarpImplI10SimpleLoadIffE11SimpleStoreIffEfLi2ELi14ELi32ELi1ELb0ELNS1_9AlgorithmE0EEEvT_T0_ll(
	.param .align 8 .b8 _ZN7oneflow4cuda7softmax15SoftmaxWarpImplI10SimpleLoadIffE11SimpleStoreIffEfLi2ELi14ELi32ELi1ELb0ELNS1_9AlgorithmE0EEEvT_T0_ll_param_0[16],
	.param .align 8 .b8 _ZN7oneflow4cuda7softmax15SoftmaxWarpImplI10SimpleLoadIffE11SimpleStoreIffEfLi2ELi14ELi32ELi1ELb0ELNS1_9AlgorithmE0EEEvT_T0_ll_param_1[16],
	.param .u64 _ZN7oneflow4cuda7softmax15SoftmaxWarpImplI10SimpleLoadIffE11SimpleStoreIffEfLi2ELi14ELi32ELi1ELb0ELNS1_9AlgorithmE0EEEvT_T0_ll_param_2,
	.param .u64 _ZN7oneflow4cuda7softmax15SoftmaxWarpImplI10SimpleLoadIffE11SimpleStoreIffEfLi2ELi14ELi32ELi1ELb0ELNS1_9AlgorithmE0EEEvT_T0_ll_param_3
)
{
	.reg .pred 	%p<14>;
	.reg .b32 	%r<57>;
	.reg .b32 	%f<233>;
	.reg .b64 	%rd<29>;

	ld.param.u64 	%rd13, [_ZN7oneflow4cuda7softmax15SoftmaxWarpImplI10SimpleLoadIffE11SimpleStoreIffEfLi2ELi14ELi32ELi1ELb0ELNS1_9AlgorithmE0EEEvT_T0_ll_param_1+8];
	ld.param.u64 	%rd12, [_ZN7oneflow4cuda7softmax15SoftmaxWarpImplI10SimpleLoadIffE11SimpleStoreIffEfLi2ELi14ELi32ELi1ELb0ELNS1_9AlgorithmE0EEEvT_T0_ll_param_1];
	ld.param.u64 	%rd11, [_ZN7oneflow4cuda7softmax15SoftmaxWarpImplI10SimpleLoadIffE11SimpleStoreIffEfLi2ELi14ELi32ELi1ELb0ELNS1_9AlgorithmE0EEEvT_T0_ll_param_0+8];
	ld.param.u64 	%rd10, [_ZN7oneflow4cuda7softmax15SoftmaxWarpImplI10SimpleLoadIffE11SimpleStoreIffEfLi2ELi14ELi32ELi1ELb0ELNS1_9AlgorithmE0EEEvT_T0_ll_param_0];
	ld.param.u64 	%rd14, [_ZN7oneflow4cuda7softmax15SoftmaxWarpImplI10SimpleLoadIffE11SimpleStoreIffEfLi2ELi14ELi32ELi1ELb0ELNS1_9AlgorithmE0EEEvT_T0_ll_param_2];
	ld.param.u64 	%rd15, [_ZN7oneflow4cuda7softmax15SoftmaxWarpImplI10SimpleLoadIffE11SimpleStoreIffEfLi2ELi14ELi32ELi1ELb0ELNS1_9AlgorithmE0EEEvT_T0_ll_param_3];
	setp.lt.s64 	%p1, %rd15, 449;
	@%p1 bra 	$L__BB35_2;
	mov.u64 	%rd16, $str;
	cvta.global.u64 	%rd17, %rd16;
	mov.u64 	%rd18, $str$1;
	cvta.global.u64 	%rd19, %rd18;
	mov.u64 	%rd20, __unnamed_35;
	cvta.global.u64 	%rd21, %rd20;
	{ // callseq 34, 0
	.param .b64 param0;
	st.param.b64 	[param0], %rd17;
	.param .b64 param1;
	st.param.b64 	[param1], %rd19;
	.param .b32 param2;
	st.param.b32 	[param2], 228;
	.param .b64 param3;
	st.param.b64 	[param3], %rd21;
	.param .b64 param4;
	st.param.b64 	[param4], 1;
	call.uni 
	__assertfail, 
	(
	param0, 
	param1, 
	param2, 
	param3, 
	param4
	);
	} // callseq 34
$L__BB35_2:
	mov.u32 	%r2, %ctaid.x;
	mov.u32 	%r3, %ntid.y;
	mov.u32 	%r4, %tid.y;
	mad.lo.s32 	%r5, %r2, %r3, %r4;
	mov.u32 	%r6, %nctaid.x;
	mul.lo.s32 	%r1, %r6, %r3;
	cvt.s64.s32 	%rd28, %r5;
	setp.le.s64 	%p2, %rd14, %rd28;
	@%p2 bra 	$L__BB35_5;
	mov.u32 	%r7, %tid.x;
	shl.b32 	%r8, %r7, 1;
	cvt.u64.u32 	%rd4, %r8;
	cvta.to.global.u64 	%rd5, %rd12;
	cvta.to.global.u64 	%rd6, %rd10;
	cvt.s64.s32 	%rd7, %r1;
$L__BB35_4:
	mad.lo.s64 	%rd22, %rd28, %rd11, %rd4;
	shl.b64 	%rd23, %rd22, 2;
	add.s64 	%rd24, %rd6, %rd23;
	ld.global.f32 	%f1, [%rd24];
	ld.global.f32 	%f2, [%rd24+4];
	max.f32 	%f3, %f1, 0fFF800000;
	max.f32 	%f4, %f3, %f2;
	ld.global.f32 	%f5, [%rd24+256];
	ld.global.f32 	%f6, [%rd24+260];
	max.f32 	%f7, %f4, %f5;
	max.f32 	%f8, %f7, %f6;
	ld.global.f32 	%f9, [%rd24+512];
	ld.global.f32 	%f10, [%rd24+516];
	max.f32 	%f11, %f8, %f9;
	max.f32 	%f12, %f11, %f10;
	ld.global.f32 	%f13, [%rd24+768];
	ld.global.f32 	%f14, [%rd24+772];
	max.f32 	%f15, %f12, %f13;
	max.f32 	%f16, %f15, %f14;
	ld.global.f32 	%f17, [%rd24+1024];
	ld.global.f32 	%f18, [%rd24+1028];
	max.f32 	%f19, %f16, %f17;
	max.f32 	%f20, %f19, %f18;
	ld.global.f32 	%f21, [%rd24+1280];
	ld.global.f32 	%f22, [%rd24+1284];
	max.f32 	%f23, %f20, %f21;
	max.f32 	%f24, %f23, %f22;
	ld.global.f32 	%f25, [%rd24+1536];
	ld.global.f32 	%f26, [%rd24+1540];
	max.f32 	%f27, %f24, %f25;
	max.f32 	%f28, %f27, %f26;
	mov.b32 	%r9, %f28;
	shfl.sync.bfly.b32	%r10|%p3, %r9, 16, 31, -1;
	mov.b32 	%f29, %r10;
	max.f32 	%f30, %f28, %f29;
	mov.b32 	%r11, %f30;
	shfl.sync.bfly.b32	%r12|%p4, %r11, 8, 31, -1;
	mov.b32 	%f31, %r12;
	max.f32 	%f32, %f30, %f31;
	mov.b32 	%r13, %f32;
	shfl.sync.bfly.b32	%r14|%p5, %r13, 4, 31, -1;
	mov.b32 	%f33, %r14;
	max.f32 	%f34, %f32, %f33;
	mov.b32 	%r15, %f34;
	shfl.sync.bfly.b32	%r16|%p6, %r15, 2, 31, -1;
	mov.b32 	%f35, %r16;
	max.f32 	%f36, %f34, %f35;
	mov.b32 	%r17, %f36;
	shfl.sync.bfly.b32	%r18|%p7, %r17, 1, 31, -1;
	mov.b32 	%f37, %r18;
	max.f32 	%f38, %f36, %f37;
	sub.f32 	%f39, %f1, %f38;
	fma.rn.f32 	%f40, %f39, 0f3BBB989D, 0f3F000000;
	cvt.sat.f32.f32 	%f41, %f40;
	mov.f32 	%f42, 0f4B400001;
	mov.f32 	%f43, 0f437C0000;
	fma.rm.f32 	%f44, %f41, %f43, %f42;
	add.f32 	%f45, %f44, 0fCB40007F;
	neg.f32 	%f46, %f45;
	fma.rn.f32 	%f47, %f39, 0f3FB8AA3B, %f46;
	fma.rn.f32 	%f48, %f39, 0f32A57060, %f47;
	mov.b32 	%r19, %f44;
	shl.b32 	%r20, %r19, 23;
	mov.b32 	%f49, %r20;
	ex2.approx.ftz.f32 	%f50, %f48;
	mul.f32 	%f51, %f50, %f49;
	add.f32 	%f52, %f51, 0f00000000;
	sub.f32 	%f53, %f2, %f38;
	fma.rn.f32 	%f54, %f53, 0f3BBB989D, 0f3F000000;
	cvt.sat.f32.f32 	%f55, %f54;
	fma.rm.f32 	%f56, %f55, %f43, %f42;
	add.f32 	%f57, %f56, 0fCB40007F;
	neg.f32 	%f58, %f57;
	fma.rn.f32 	%f59, %f53, 0f3FB8AA3B, %f58;
	fma.rn.f32 	%f60, %f53, 0f32A57060, %f59;
	mov.b32 	%r21, %f56;
	shl.b32 	%r22, %r21, 23;
	mov.b32 	%f61, %r22;
	ex2.approx.ftz.f32 	%f62, %f60;
	mul.f32 	%f63, %f62, %f61;
	add.f32 	%f64, %f52, %f63;
	sub.f32 	%f65, %f5, %f38;
	fma.rn.f32 	%f66, %f65, 0f3BBB989D, 0f3F000000;
	cvt.sat.f32.f32 	%f67, %f66;
	fma.rm.f32 	%f68, %f67, %f43, %f42;
	add.f32 	%f69, %f68, 0fCB40007F;
	neg.f32 	%f70, %f69;
	fma.rn.f32 	%f71, %f65, 0f3FB8AA3B, %f70;
	fma.rn.f32 	%f72, %f65, 0f32A57060, %f71;
	mov.b32 	%r23, %f68;
	shl.b32 	%r24, %r23, 23;
	mov.b32 	%f73, %r24;
	ex2.approx.ftz.f32 	%f74, %f72;
	mul.f32 	%f75, %f74, %f73;
	add.f32 	%f76, %f64, %f75;
	sub.f32 	%f77, %f6, %f38;
	fma.rn.f32 	%f78, %f77, 0f3BBB989D, 0f3F000000;
	cvt.sat.f32.f32 	%f79, %f78;
	fma.rm.f32 	%f80, %f79, %f43, %f42;
	add.f32 	%f81, %f80, 0fCB40007F;
	neg.f32 	%f82, %f81;
	fma.rn.f32 	%f83, %f77, 0f3FB8AA3B, %f82;
	fma.rn.f32 	%f84, %f77, 0f32A57060, %f83;
	mov.b32 	%r25, %f80;
	shl.b32 	%r26, %r25, 23;
	mov.b32 	%f85, %r26;
	ex2.approx.ftz.f32 	%f86, %f84;
	mul.f32 	%f87, %f86, %f85;
	add.f32 	%f88, %f76, %f87;
	sub.f32 	%f89, %f9, %f38;
	fma.rn.f32 	%f90, %f89, 0f3BBB989D, 0f3F000000;
	cvt.sat.f32.f32 	%f91, %f90;
	fma.rm.f32 	%f92, %f91, %f43, %f42;
	add.f32 	%f93, %f92, 0fCB40007F;
	neg.f32 	%f94, %f93;
	fma.rn.f32 	%f95, %f89, 0f3FB8AA3B, %f94;
	fma.rn.f32 	%f96, %f89, 0f32A57060, %f95;
	mov.b32 	%r27, %f92;
	shl.b32 	%r28, %r27, 23;
	mov.b32 	%f97, %r28;
	ex2.approx.ftz.f32 	%f98, %f96;
	mul.f32 	%f99, %f98, %f97;
	add.f32 	%f100, %f88, %f99;
	sub.f32 	%f101, %f10, %f38;
	fma.rn.f32 	%f102, %f101, 0f3BBB989D, 0f3F000000;
	cvt.sat.f32.f32 	%f103, %f102;
	fma.rm.f32 	%f104, %f103, %f43, %f42;
	add.f32 	%f105, %f104, 0fCB40007F;
	neg.f32 	%f106, %f105;
	fma.rn.f32 	%f107, %f101, 0f3FB8AA3B, %f106;
	fma.rn.f32 	%f108, %f101, 0f32A57060, %f107;
	mov.b32 	%r29, %f104;
	shl.b32 	%r30, %r29, 23;
	mov.b32 	%f109, %r30;
	ex2.approx.ftz.f32 	%f110, %f108;
	mul.f32 	%f111, %f110, %f109;
	add.f32 	%f112, %f100, %f111;
	sub.f32 	%f113, %f13, %f38;
	fma.rn.f32 	%f114, %f113, 0f3BBB989D, 0f3F000000;
	cvt.sat.f32.f32 	%f115, %f114;
	fma.rm.f32 	%f116, %f115, %f43, %f42;
	add.f32 	%f117, %f116, 0fCB40007F;
	neg.f32 	%f118, %f117;
	fma.rn.f32 	%f119, %f113, 0f3FB8AA3B, %f118;
	fma.rn.f32 	%f120, %f113, 0f32A57060, %f119;
	mov.b32 	%r31, %f116;
	shl.b32 	%r32, %r31, 23;
	mov.b32 	%f121, %r32;
	ex2.approx.ftz.f32 	%f122, %f120;
	mul.f32 	%f123, %f122, %f121;
	add.f32 	%f124, %f112, %f123;
	sub.f32 	%f125, %f14, %f38;
	fma.rn.f32 	%f126, %f125, 0f3BBB989D, 0f3F000000;
	cvt.sat.f32.f32 	%f127, %f126;
	fma.rm.f32 	%f128, %f127, %f43, %f42;
	add.f32 	%f129, %f128, 0fCB40007F;
	neg.f32 	%f130, %f129;
	fma.rn.f32 	%f131, %f125, 0f3FB8AA3B, %f130;
	fma.rn.f32 	%f132, %f125, 0f32A57060, %f131;
	mov.b32 	%r33, %f128;
	shl.b32 	%r34, %r33, 23;
	mov.b32 	%f133, %r34;
	ex2.approx.ftz.f32 	%f134, %f132;
	mul.f32 	%f135, %f134, %f133;
	add.f32 	%f136, %f124, %f135;
	sub.f32 	%f137, %f17, %f38;
	fma.rn.f32 	%f138, %f137, 0f3BBB989D, 0f3F000000;
	cvt.sat.f32.f32 	%f139, %f138;
	fma.rm.f32 	%f140, %f139, %f43, %f42;
	add.f32 	%f141, %f140, 0fCB40007F;
	neg.f32 	%f142, %f141;
	fma.rn.f32 	%f143, %f137, 0f3FB8AA3B, %f142;
	fma.rn.f32 	%f144, %f137, 0f32A57060, %f143;
	mov.b32 	%r35, %f140;
	shl.b32 	%r36, %r35, 23;
	mov.b32 	%f145, %r36;
	ex2.approx.ftz.f32 	%f146, %f144;
	mul.f32 	%f147, %f146, %f145;
	add.f32 	%f148, %f136, %f147;
	sub.f32 	%f149, %f18, %f38;
	fma.rn.f32 	%f150, %f149, 0f3BBB989D, 0f3F000000;
	cvt.sat.f32.f32 	%f151, %f150;
	fma.rm.f32 	%f152, %f151, %f43, %f42;
	add.f32 	%f153, %f152, 0fCB40007F;
	neg.f32 	%f154, %f153;
	fma.rn.f32 	%f155, %f149, 0f3FB8AA3B, %f154;
	fma.rn.f32 	%f156, %f149, 0f32A57060, %f155;
	mov.b32 	%r37, %f152;
	shl.b32 	%r38, %r37, 23;
	mov.b32 	%f157, %r38;
	ex2.approx.ftz.f32 	%f158, %f156;
	mul.f32 	%f159, %f158, %f157;
	add.f32 	%f160, %f148, %f159;
	sub.f32 	%f161, %f21, %f38;
	fma.rn.f32 	%f162, %f161, 0f3BBB989D, 0f3F000000;
	cvt.sat.f32.f32 	%f163, %f162;
	fma.rm.f32 	%f164, %f163, %f43, %f42;
	add.f32 	%f165, %f164, 0fCB40007F;
	neg.f32 	%f166, %f165;
	fma.rn.f32 	%f167, %f161, 0f3FB8AA3B, %f166;
	fma.rn.f32 	%f168, %f161, 0f32A57060, %f167;
	mov.b32 	%r39, %f164;
	shl.b32 	%r40, %r39, 23;
	mov.b32 	%f169, %r40;
	ex2.approx.ftz.f32 	%f170, %f168;
	mul.f32 	%f171, %f170, %f169;
	add.f32 	%f172, %f160, %f171;
	sub.f32 	%f173, %f22, %f38;
	fma.rn.f32 	%f174, %f173, 0f3BBB989D, 0f3F000000;
	cvt.sat.f32.f32 	%f175, %f174;
	fma.rm.f32 	%f176, %f175, %f43, %f42;
	add.f32 	%f177, %f176, 0fCB40007F;
	neg.f32 	%f178, %f177;
	fma.rn.f32 	%f179, %f173, 0f3FB8AA3B, %f178;
	fma.rn.f32 	%f180, %f173, 0f32A57060, %f179;
	mov.b32 	%r41, %f176;
	shl.b32 	%r42, %r41, 23;
	mov.b32 	%f181, %r42;
	ex2.approx.ftz.f32 	%f182, %f180;
	mul.f32 	%f183, %f182, %f181;
	add.f32 	%f184, %f172, %f183;
	sub.f32 	%f185, %f25, %f38;
	fma.rn.f32 	%f186, %f185, 0f3BBB989D, 0f3F000000;
	cvt.sat.f32.f32 	%f187, %f186;
	fma.rm.f32 	%f188, %f187, %f43, %f42;
	add.f32 	%f189, %f188, 0fCB40007F;
	neg.f32 	%f190, %f189;
	fma.rn.f32 	%f191, %f185, 0f3FB8AA3B, %f190;
	fma.rn.f32 	%f192, %f185, 0f32A57060, %f191;
	mov.b32 	%r43, %f188;
	shl.b32 	%r44, %r43, 23;
	mov.b32 	%f193, %r44;
	ex2.approx.ftz.f32 	%f194, %f192;
	mul.f32 	%f195, %f194, %f193;
	add.f32 	%f196, %f184, %f195;
	sub.f32 	%f197, %f26, %f38;
	fma.rn.f32 	%f198, %f197, 0f3BBB989D, 0f3F000000;
	cvt.sat.f32.f32 	%f199, %f198;
	fma.rm.f32 	%f200, %f199, %f43, %f42;
	add.f32 	%f201, %f200, 0fCB40007F;
	neg.f32 	%f202, %f201;
	fma.rn.f32 	%f203, %f197, 0f3FB8AA3B, %f202;
	fma.rn.f32 	%f204, %f197, 0f32A57060, %f203;
	mov.b32 	%r45, %f200;
	shl.b32 	%r46, %r45, 23;
	mov.b32 	%f205, %r46;
	ex2.approx.ftz.f32 	%f206, %f204;
	mul.f32 	%f207, %f206, %f205;
	add.f32 	%f208, %f196, %f207;
	mov.b32 	%r47, %f208;
	shfl.sync.bfly.b32	%r48|%p8, %r47, 16, 31, -1;
	mov.b32 	%f209, %r48;
	add.f32 	%f210, %f208, %f209;
	mov.b32 	%r49, %f210;
	shfl.sync.bfly.b32	%r50|%p9, %r49, 8, 31, -1;
	mov.b32 	%f211, %r50;
	add.f32 	%f212, %f210, %f211;
	mov.b32 	%r51, %f212;
	shfl.sync.bfly.b32	%r52|%p10, %r51, 4, 31, -1;
	mov.b32 	%f213, %r52;
	add.f32 	%f214, %f212, %f213;
	mov.b32 	%r53, %f214;
	shfl.sync.bfly.b32	%r54|%p11, %r53, 2, 31, -1;
	mov.b32 	%f215, %r54;
	add.f32 	%f216, %f214, %f215;
	mov.b32 	%r55, %f216;
	shfl.sync.bfly.b32	%r56|%p12, %r55, 1, 31, -1;
	mov.b32 	%f217, %r56;
	add.f32 	%f218, %f216, %f217;
	div.rn.f32 	%f219, %f51, %f218;
	div.rn.f32 	%f220, %f63, %f218;
	div.rn.f32 	%f221, %f75, %f218;
	div.rn.f32 	%f222, %f87, %f218;
	div.rn.f32 	%f223, %f99, %f218;
	div.rn.f32 	%f224, %f111, %f218;
	div.rn.f32 	%f225, %f123, %f218;
	div.rn.f32 	%f226, %f135, %f218;
	div.rn.f32 	%f227, %f147, %f218;
	div.rn.f32 	%f228, %f159, %f218;
	div.rn.f32 	%f229, %f171, %f218;
	div.rn.f32 	%f230, %f183, %f218;
	div.rn.f32 	%f231, %f195, %f218;
	div.rn.f32 	%f232, %f207, %f218;
	mad.lo.s64 	%rd25, %rd28, %rd13, %rd4;
	shl.b64 	%rd26, %rd25, 2;
	add.s64 	%rd27, %rd5, %rd26;
	st.global.f32 	[%rd27], %f219;
	st.global.f32 	[%rd27+4], %f220;
	st.global.f32 	[%rd27+256], %f221;
	st.global.f32 	[%rd27+260], %f222;
	st.global.f32 	[%rd27+512], %f223;
	st.global.f32 	[%rd27+516], %f224;
	st.global.f32 	[%rd27+768], %f225;
	st.global.f32 	[%rd27+772], %f226;
	st.global.f32 	[%rd27+1024], %f227;
	st.global.f32 	[%rd27+1028], %f228;
	st.global.f32 	[%rd27+1280], %f229;
	st.global.f32 	[%rd27+1284], %f230;
	st.global.f32 	[%rd27+1536], %f231;
	st.global.f32 	[%rd27+1540], %f232;
	add.s64 	%rd28, %rd28, %rd7;
	setp.lt.s64 	%p13, %rd28, %rd14;
	@%p13 bra 	$L__BB35_4;
$L__BB35_5:
	ret;

}
	// .globl	_ZN7oneflow4cuda7softmax15SoftmaxWarpImplI10SimpleLoadIffE11SimpleStoreIffEfLi2ELi14ELi32ELi1ELb1ELNS1_9AlgorithmE0EEEvT_T0_ll
.visible .entry _ZN7oneflow4cuda7softmax15SoftmaxWarpImplI10SimpleLoadIffE11SimpleStoreIffEfLi2ELi14ELi32ELi1ELb1ELNS1_9AlgorithmE0EEEvT_T0_ll(
	.param .align 8 .b8 _ZN7oneflow4cuda7softmax15SoftmaxWarpImplI10SimpleLoadIffE11SimpleStoreIffEfLi2ELi14ELi32ELi1ELb1ELNS1_9AlgorithmE0EEEvT_T0_ll_param_0[16],
	.param .align 8 .b8 _ZN7oneflow4cuda7softmax15SoftmaxWarpImplI10SimpleLoadIffE11SimpleStoreIffEfLi2ELi14ELi32ELi1ELb1ELNS1_9AlgorithmE0EEEvT_T0_ll_param_1[16],
	.param .u64 _ZN7oneflow4cuda7softmax15SoftmaxWarpImplI10SimpleLoadIffE11SimpleStoreIffEfLi2ELi14ELi32ELi1ELb1ELNS1_9AlgorithmE0EEEvT_T0_ll_param_2,
	.param .u64 _ZN7oneflow4cuda7softmax15SoftmaxWarpImplI10SimpleLoadIffE11SimpleStoreIffEfLi2ELi14ELi32ELi1ELb1ELNS1_9AlgorithmE0EEEvT_T0_ll_param_3
)
{
	.reg .pred 	%p<28>;
	.reg .b32 	%r<63>;
	.reg .b32 	%f<282>;
	.reg .b64 	%rd<39>;

	ld.param.u64 	%rd19, [_ZN7oneflow4cuda7softmax15SoftmaxWarpImplI10SimpleLoadIffE11SimpleStoreIffEfLi2ELi14ELi32ELi1ELb1ELNS1_9AlgorithmE0EEEvT_T0_ll_param_1+8];
	ld.param.u64 	%rd18, [_ZN7oneflow4cuda7softmax15SoftmaxWarpImplI10SimpleLoadIffE11SimpleStoreIffEfLi2ELi14ELi32ELi1ELb1ELNS1_9AlgorithmE0EEEvT_T0_ll_param_1];
	ld.param.u64 	%rd17, [_ZN7oneflow4cuda7softmax15SoftmaxWarpImplI10SimpleLoadIffE11SimpleStoreIffEfLi2ELi14ELi32ELi1ELb1ELNS1_9AlgorithmE0EEEvT_T0_ll_param_0+8];
	ld.param.u64 	%rd16, [_ZN7oneflow4cuda7softmax15SoftmaxWarpImplI10SimpleLoadIffE11SimpleStoreIffEfLi2ELi14ELi32ELi1ELb1ELNS1_9AlgorithmE0EEEvT_T0_ll_param_0];
	ld.param.u64 	%rd21, [_ZN7oneflow4cuda7softmax15SoftmaxWarpImplI10SimpleLoadIffE11SimpleStoreIffEfLi2ELi14ELi32ELi1ELb1ELNS1_9AlgorithmE0EEEvT_T0_ll_param_3];
	setp.lt.s64 	%p1, %rd21, 449;
	@%p1 bra 	$L__BB36_2;
	mov.u64 	%rd22, $str;
	cvta.global.u64 	%rd23, %rd22;
	mov.u64 	%rd24, $str$1;
	cvta.global.u64 	%rd25, %rd24;
	mov.u64 	%rd26, __unnamed_36;
	cvta.global.u64 	%rd27, %rd26;
	{ // callseq 35, 0
	.param .b64 param0;
	st.param.b64 	[param0], %rd23;
	.param .b64 param1;
	st.param.b64 	[param1], %rd25;
	.param .b32 param2;
	st.param.b32 	[param2], 228;
	.param .b64 param3;
	st.param.b64 	[param3], %rd27;
	.param .b64 param4;
	st.param.b64 	[param4], 1;
	call.uni 
	__assertfail, 
	(
	param0, 
	param1, 
	param2, 
	param3, 
	param4
	);
	} // callseq 35
$L__BB36_2:
	ld.param.u64 	%rd36, [_ZN7oneflow4cuda7softmax15SoftmaxWarpImplI10SimpleLoadIffE11SimpleStoreIffEfLi2ELi14ELi32ELi1ELb1ELNS1_9AlgorithmE0EEEvT_T0_ll_param_2];
	mov.u32 	%r2, %ctaid.x;
	mov.u32 	%r3, %ntid.y;
	mov.u32 	%r4, %tid.y;
	mad.lo.s32 	%r5, %r2, %r3, %r4;
	mov.u32 	%r6, %nctaid.x;
	mul.lo.s32 	%r1, %r6, %r3;
	cvt.s64.s32 	%rd38, %r5;
	setp.le.s64 	%p2, %rd36, %rd38;
	@%p2 bra 	$L__BB36_33;
	mov.u32 	%r7, %tid.x;
	shl.b32 	%r8, %r7, 1;
	cvt.u64.u32 	%rd2, %r8;
	add.s32 	%r9, %r8, 64;
	cvt.u64.u32 	%rd3, %r9;
	add.s32 	%r10, %r8, 128;
	cvt.u64.u32 	%rd4, %r10;
	add.s32 	%r11, %r8, 192;
	cvt.u64.u32 	%rd5, %r11;
	add.s32 	%r12, %r8, 256;
	cvt.u64.u32 	%rd6, %r12;
	add.s32 	%r13, %r8, 320;
	cvt.u64.u32 	%rd7, %r13;
	add.s32 	%r14, %r8, 384;
	cvt.u64.u32 	%rd8, %r14;
	cvt.s64.s32 	%rd9, %r1;
$L__BB36_4:
	cvta.to.global.u64 	%rd11, %rd16;
	setp.le.s64 	%p3, %rd21, %rd2;
	mul.lo.s64 	%rd12, %rd38, %rd17;
	mov.f32 	%f261, 0fFF800000;
	mov.f32 	%f262, %f261;
	mov.f32 	%f266, %f261;
	@%p3 bra 	$L__BB36_6;
	add.s64 	%rd28, %rd12, %rd2;
	shl.b64 	%rd29, %rd28, 2;
	add.s64 	%rd30, %rd11, %rd29;
	ld.global.f32 	%f262, [%rd30];
	ld.global.f32 	%f261, [%rd30+4];
	max.f32 	%f58, %f262, 0fFF800000;
	max.f32 	%f266, %f58, %f261;
$L__BB36_6:
	setp.le.s64 	%p4, %rd21, %rd3;
	add.s64 	%rd31, %rd12, %rd2;
	shl.b64 	%rd32, %rd31, 2;
	add.s64 	%rd13, %rd11, %rd32;
	mov.f32 	%f264, 0fFF800000;
	mov.f32 	%f265, %f264;
	@%p4 bra 	$L__BB36_8;
	ld.global.f32 	%f265, [%rd13+256];
	ld.global.f32 	%f264, [%rd13+260];
	max.f32 	%f60, %f266, %f265;
	max.f32 	%f266, %f60, %f264;
$L__BB36_8:
	setp.le.s64 	%p5, %rd21, %rd4;
	mov.f32 	%f267, 0fFF800000;
	mov.f32 	%f268, %f267;
	@%p5 bra 	$L__BB36_10;
	ld.global.f32 	%f268, [%rd13+512];
	ld.global.f32 	%f267, [%rd13+516];
	max.f32 	%f62, %f266, %f268;
	max.f32 	%f266, %f62, %f267;
$L__BB36_10:
	setp.le.s64 	%p6, %rd21, %rd5;
	mov.f32 	%f270, 0fFF800000;
	mov.f32 	%f271, %f270;
	@%p6 bra 	$L__BB36_12;
	ld.global.f32 	%f271, [%rd13+768];
	ld.global.f32 	%f270, [%rd13+772];
	max.f32 	%f64, %f266, %f271;
	max.f32 	%f266, %f64, %f270;
$L__BB36_12:
	setp.le.s64 	%p7, %rd21, %rd6;
	mov.f32 	%f273, 0fFF800000;
	mov.f32 	%f274, %f273;
	@%p7 bra 	$L__BB36_14;
	ld.global.f32 	%f274, [%rd13+1024];
	ld.global.f32 	%f273, [%rd13+1028];
	max.f32 	%f66, %f266, %f274;
	max.f32 	%f266, %f66, %f273;
$L__BB36_14:
	setp.le.s64 	%p8, %rd21, %rd7;
	mov.f32 	%f276, 0fFF800000;
	mov.f32 	%f277, %f276;
	@%p8 bra 	$L__BB36_16;
	ld.global.f32 	%f277, [%rd13+1280];
	ld.global.f32 	%f276, [%rd13+1284];
	max.f32 	%f68, %f266, %f277;
	max.f32 	%f266, %f68, %f276;
$L__BB36_16:
	setp.le.s64 	%p9, %rd21, %rd8;
	mov.f32 	%f279, 0fFF800000;
	mov.f32 	%f280, %f279;
	@%p9 bra 	$L__BB36_18;
	ld.global.f32 	%f280, [%rd13+1536];
	ld.global.f32 	%f279, [%rd13+1540];
	max.f32 	%f70, %f266, %f280;
	max.f32 	%f266, %f70, %f279;
$L__BB36_18:
	setp.le.s64 	%p10, %rd21, %rd2;
	mov.b32 	%r15, %f266;
	shfl.sync.bfly.b32	%r16|%p11, %r15, 16, 31, -1;
	mov.b32 	%f71, %r16;
	max.f32 	%f72, %f266, %f71;
	mov.b32 	%r17, %f72;
	shfl.sync.bfly.b32	%r18|%p12, %r17, 8, 31, -1;
	mov.b32 	%f73, %r18;
	max.f32 	%f74, %f72, %f73;
	mov.b32 	%r19, %f74;
	shfl.sync.bfly.b32	%r20|%p13, %r19, 4, 31, -1;
	mov.b32 	%f75, %r20;
	max.f32 	%f76, %f74, %f75;
	mov.b32 	%r21, %f76;
	shfl.sync.bfly.b32	%r22|%p14, %r21, 2, 31, -1;
	mov.b32 	%f77, %r22;
	max.f32 	%f78, %f76, %f77;
	mov.b32 	%r23, %f78;
	shfl.sync.bfly.b32	%r24|%p15, %r23, 1, 31, -1;
	mov.b32 	%f79, %r24;
	max.f32 	%f80, %f78, %f79;
	sub.f32 	%f81, %f262, %f80;
	fma.rn.f32 	%f82, %f81, 0f3BBB989D, 0f3F000000;
	cvt.sat.f32.f32 	%f83, %f82;
	mov.f32 	%f84, 0f4B400001;
	mov.f32 	%f85, 0f437C0000;
	fma.rm.f32 	%f86, %f83, %f85, %f84;
	add.f32 	%f87, %f86, 0fCB40007F;
	neg.f32 	%f88, %f87;
	fma.rn.f32 	%f89, %f81, 0f3FB8AA3B, %f88;
	fma.rn.f32 	%f90, %f81, 0f32A57060, %f89;
	mov.b32 	%r25, %f86;
	shl.b32 	%r26, %r25, 23;
	mov.b32 	%f91, %r26;
	ex2.approx.ftz.f32 	%f92, %f90;
	mul.f32 	%f93, %f92, %f91;
	add.f32 	%f94, %f93, 0f00000000;
	sub.f32 	%f95, %f261, %f80;
	fma.rn.f32 	%f96, %f95, 0f3BBB989D, 0f3F000000;
	cvt.sat.f32.f32 	%f97, %f96;
	fma.rm.f32 	%f98, %f97, %f85, %f84;
	add.f32 	%f99, %f98, 0fCB40007F;
	neg.f32 	%f100, %f99;
	fma.rn.f32 	%f101, %f95, 0f3FB8AA3B, %f100;
	fma.rn.f32 	%f102, %f95, 0f32A57060, %f101;
	mov.b32 	%r27, %f98;
	shl.b32 	%r28, %r27, 23;
	mov.b32 	%f103, %r28;
	ex2.approx.ftz.f32 	%f104, %f102;
	mul.f32 	%f105, %f104, %f103;
	add.f32 	%f106, %f94, %f105;
	sub.f32 	%f107, %f265, %f80;
	fma.rn.f32 	%f108, %f107, 0f3BBB989D, 0f3F000000;
	cvt.sat.f32.f32 	%f109, %f108;
	fma.rm.f32 	%f110, %f109, %f85, %f84;
	add.f32 	%f111, %f110, 0fCB40007F;
	neg.f32 	%f112, %f111;
	fma.rn.f32 	%f113, %f107, 0f3FB8AA3B, %f112;
	fma.rn.f32 	%f114, %f107, 0f32A57060, %f113;
	mov.b32 	%r29, %f110;
	shl.b32 	%r30, %r29, 23;
	mov.b32 	%f115, %r30;
	ex2.approx.ftz.f32 	%f116, %f114;
	mul.f32 	%f117, %f116, %f115;
	add.f32 	%f118, %f106, %f117;
	sub.f32 	%f119, %f264, %f80;
	fma.rn.f32 	%f120, %f119, 0f3BBB989D, 0f3F000000;
	cvt.sat.f32.f32 	%f121, %f120;
	fma.rm.f32 	%f122, %f121, %f85, %f84;
	add.f32 	%f123, %f122, 0fCB40007F;
	neg.f32 	%f124, %f123;
	fma.rn.f32 	%f125, %f119, 0f3FB8AA3B, %f124;
	fma.rn.f32 	%f126, %f119, 0f32A57060, %f125;
	mov.b32 	%r31, %f122;
	shl.b32 	%r32, %r31, 23;
	mov.b32 	%f127, %r32;
	ex2.approx.ftz.f32 	%f128, %f126;
	mul.f32 	%f129, %f128, %f127;
	add.f32 	%f130, %f118, %f129;
	sub.f32 	%f131, %f268, %f80;
	fma.rn.f32 	%f132, %f131, 0f3BBB989D, 0f3F000000;
	cvt.sat.f32.f32 	%f133, %f132;
	fma.rm.f32 	%f134, %f133, %f85, %f84;
	add.f32 	%f135, %f134, 0fCB40007F;
	neg.f32 	%f136, %f135;
	fma.rn.f32 	%f137, %f131, 0f3FB8AA3B, %f136;
	fma.rn.f32 	%f138, %f131, 0f32A57060, %f137;
	mov.b32 	%r33, %f134;
	shl.b32 	%r34, %r33, 23;
	mov.b32 	%f139, %r34;
	ex2.approx.ftz.f32 	%f140, %f138;
	mul.f32 	%f141, %f140, %f139;
	add.f32 	%f142, %f130, %f141;
	sub.f32 	%f143, %f267, %f80;
	fma.rn.f32 	%f144, %f143, 0f3BBB989D, 0f3F000000;
	cvt.sat.f32.f32 	%f145, %f144;
	fma.rm.f32 	%f146, %f145, %f85, %f84;
	add.f32 	%f147, %f146, 0fCB40007F;
	neg.f32 	%f148, %f147;
	fma.rn.f32 	%f149, %f143, 0f3FB8AA3B, %f148;
	fma.rn.f32 	%f150, %f143, 0f32A57060, %f149;
	mov.b32 	%r35, %f146;
	shl.b32 	%r36, %r35, 23;
	mov.b32 	%f151, %r36;
	ex2.approx.ftz.f32 	%f152, %f150;
	mul.f32 	%f153, %f152, %f151;
	add.f32 	%f154, %f142, %f153;
	sub.f32 	%f155, %f271, %f80;
	fma.rn.f32 	%f156, %f155, 0f3BBB989D, 0f3F000000;
	cvt.sat.f32.f32 	%f157, %f156;
	fma.rm.f32 	%f158, %f157, %f85, %f84;
	add.f32 	%f159, %f158, 0fCB40007F;
	neg.f32 	%f160, %f159;
	fma.rn.f32 	%f161, %f155, 0f3FB8AA3B, %f160;
	fma.rn.f32 	%f162, %f155, 0f32A57060, %f161;
	mov.b32 	%r37, %f158;
	shl.b32 	%r38, %r37, 23;
	mov.b32 	%f163, %r38;
	ex2.approx.ftz.f32 	%f164, %f162;
	mul.f32 	%f165, %f164, %f163;
	add.f32 	%f166, %f154, %f165;
	sub.f32 	%f167, %f270, %f80;
	fma.rn.f32 	%f168, %f167, 0f3BBB989D, 0f3F000000;
	cvt.sat.f32.f32 	%f169, %f168;
	fma.rm.f32 	%f170, %f169, %f85, %f84;
	add.f32 	%f171, %f170, 0fCB40007F;
	neg.f32 	%f172, %f171;
	fma.rn.f32 	%f173, %f167, 0f3FB8AA3B, %f172;
	fma.rn.f32 	%f174, %f167, 0f32A57060, %f173;
	mov.b32 	%r39, %f170;
	shl.b32 	%r40, %r39, 23;
	mov.b32 	%f175, %r40;
	ex2.approx.ftz.f32 	%f176, %f174;
	mul.f32 	%f177, %f176, %f175;
	add.f32 	%f178, %f166, %f177;
	sub.f32 	%f179, %f274, %f80;
	fma.rn.f32 	%f180, %f179, 0f3BBB989D, 0f3F000000;
	cvt.sat.f32.f32 	%f181, %f180;
	fma.rm.f32 	%f182, %f181, %f85, %f84;
	add.f32 	%f183, %f182, 0fCB40007F;
	neg.f32 	%f184, %f183;
	fma.rn.f32 	%f185, %f179, 0f3FB8AA3B, %f184;
	fma.rn.f32 	%f186, %f179, 0f32A57060, %f185;
	mov.b32 	%r41, %f182;
	shl.b32 	%r42, %r41, 23;
	mov.b32 	%f187, %r42;
	ex2.approx.ftz.f32 	%f188, %f186;
	mul.f32 	%f189, %f188, %f187;
	add.f32 	%f190, %f178, %f189;
	sub.f32 	%f191, %f273, %f80;
	fma.rn.f32 	%f192, %f191, 0f3BBB989D, 0f3F000000;
	cvt.sat.f32.f32 	%f193, %f192;
	fma.rm.f32 	%f194, %f193, %f85, %f84;
	add.f32 	%f195, %f194, 0fCB40007F;
	neg.f32 	%f196, %f195;
	fma.rn.f32 	%f197, %f191, 0f3FB8AA3B, %f196;
	fma.rn.f32 	%f198, %f191, 0f32A57060, %f197;
	mov.b32 	%r43, %f194;
	shl.b32 	%r44, %r43, 23;
	mov.b32 	%f199, %r44;
	ex2.approx.ftz.f32 	%f200, %f198;
	mul.f32 	%f201, %f200, %f199;
	add.f32 	%f202, %f190, %f201;
	sub.f32 	%f203, %f277, %f80;
	fma.rn.f32 	%f204, %f203, 0f3BBB989D, 0f3F000000;
	cvt.sat.f32.f32 	%f205, %f204;
	fma.rm.f32 	%f206, %f205, %f85, %f84;
	add.f32 	%f207, %f206, 0fCB40007F;
	neg.f32 	%f208, %f207;
	fma.rn.f32 	%f209, %f203, 0f3FB8AA3B, %f208;
	fma.rn.f32 	%f210, %f203, 0f32A57060, %f209;
	mov.b32 	%r45, %f206;
	shl.b32 	%r46, %r45, 23;
	mov.b32 	%f211, %r46;
	ex2.approx.ftz.f32 	%f212, %f210;
	mul.f32 	%f213, %f212, %f211;
	add.f32 	%f214, %f202, %f213;
	sub.f32 	%f215, %f276, %f80;
	fma.rn.f32 	%f216, %f215, 0f3BBB989D, 0f3F000000;
	cvt.sat.f32.f32 	%f217, %f216;
	fma.rm.f32 	%f218, %f217, %f85, %f84;
	add.f32 	%f219, %f218, 0fCB40007F;
	neg.f32 	%f220, %f219;
	fma.rn.f32 	%f221, %f215, 0f3FB8AA3B, %f220;
	fma.rn.f32 	%f222, %f215, 0f32A57060, %f221;
	mov.b32 	%r47, %f218;
	shl.b32 	%r48, %r47, 23;
	mov.b32 	%f223, %r48;
	ex2.approx.ftz.f32 	%f224, %f222;
	mul.f32 	%f225, %f224, %f223;
	add.f32 	%f226, %f214, %f225;
	sub.f32 	%f227, %f280, %f80;
	fma.rn.f32 	%f228, %f227, 0f3BBB989D, 0f3F000000;
	cvt.sat.f32.f32 	%f229, %f228;
	fma.rm.f32 	%f230, %f229, %f85, %f84;
	add.f32 	%f231, %f230, 0fCB40007F;
	neg.f32 	%f232, %f231;
	fma.rn.f32 	%f233, %f227, 0f3FB8AA3B, %f232;
	fma.rn.f32 	%f234, %f227, 0f32A57060, %f233;
	mov.b32 	%r49, %f230;
	shl.b32 	%r50, %r49, 23;
	mov.b32 	%f235, %r50;
	ex2.approx.ftz.f32 	%f236, %f234;
	mul.f32 	%f237, %f236, %f235;
	add.f32 	%f238, %f226, %f237;
	sub.f32 	%f239, %f279, %f80;
	fma.rn.f32 	%f240, %f239, 0f3BBB989D, 0f3F000000;
	cvt.sat.f32.f32 	%f241, %f240;
	fma.rm.f32 	%f242, %f241, %f85, %f84;
	add.f32 	%f243, %f242, 0fCB40007F;
	neg.f32 	%f244, %f243;
	fma.rn.f32 	%f245, %f239, 0f3FB8AA3B, %f244;
	fma.rn.f32 	%f246, %f239, 0f32A57060, %f245;
	mov.b32 	%r51, %f242;
	shl.b32 	%r52, %r51, 23;
	mov.b32 	%f247, %r52;
	ex2.approx.ftz.f32 	%f248, %f246;
	mul.f32 	%f249, %f248, %f247;
	add.f32 	%f250, %f238, %f249;
	mov.b32 	%r53, %f250;
	shfl.sync.bfly.b32	%r54|%p16, %r53, 16, 31, -1;
	mov.b32 	%f251, %r54;
	add.f32 	%f252, %f250, %f251;
	mov.b32 	%r55, %f252;
	shfl.sync.bfly.b32	%r56|%p17, %r55, 8, 31, -1;
	mov.b32 	%f253, %r56;
	add.f32 	%f254, %f252, %f253;
	mov.b32 	%r57, %f254;
	shfl.sync.bfly.b32	%r58|%p18, %r57, 4, 31, -1;
	mov.b32 	%f255, %r58;
	add.f32 	%f256, %f254, %f255;
	mov.b32 	%r59, %f256;
	shfl.sync.bfly.b32	%r60|%p19, %r59, 2, 31, -1;
	mov.b32 	%f257, %r60;
	add.f32 	%f258, %f256, %f257;
	mov.b32 	%r61, %f258;
	shfl.sync.bfly.b32	%r62|%p20, %r61, 1, 31, -1;
	mov.b32 	%f259, %r62;
	add.f32 	%f260, %f258, %f259;
	div.rn.f32 	%f43, %f93, %f260;
	div.rn.f32 	%f44, %f105, %f260;
	div.rn.f32 	%f45, %f117, %f260;
	div.rn.f32 	%f46, %f129, %f260;
	div.rn.f32 	%f47, %f141, %f260;
	div.rn.f32 	%f48, %f153, %f260;
	div.rn.f32 	%f49, %f165, %f260;
	div.rn.f32 	%f50, %f177, %f260;
	div.rn.f32 	%f51, %f189, %f260;
	div.rn.f32 	%f52, %f201, %f260;
	div.rn.f32 	%f53, %f213, %f260;
	div.rn.f32 	%f54, %f225, %f260;
	div.rn.f32 	%f55, %f237, %f260;
	div.rn.f32 	%f56, %f249, %f260;
	mad.lo.s64 	%rd33, %rd38, %rd19, %rd2;
	cvta.to.global.u64 	%rd34, %rd18;
	shl.b64 	%rd35, %rd33, 2;
	add.s64 	%rd14, %rd34, %rd35;
	@%p10 bra 	$L__BB36_20;
	st.global.f32 	[%rd14], %f43;
	st.global.f32 	[%rd14+4], %f44;
$L__BB36_20:
	setp.le.s64 	%p21, %rd21, %rd3;
	@%p21 bra 	$L__BB36_22;
	st.global.f32 	[%rd14+256], %f45;
	st.global.f32 	[%rd14+260], %f46;
$L__BB36_22:
	setp.le.s64 	%p22, %rd21, %rd4;
	@%p22 bra 	$L__BB36_24;
	st.global.f32 	[%rd14+512], %f47;
	st.global.f32 	[%rd14+516], %f48;
$L__BB36_24:
	setp.le.s64 	%p23, %rd21, %rd5;
	@%p23 bra 	$L__BB36_26;
	st.global.f32 	[%rd14+768], %f49;
	st.global.f32 	[%rd14+772], %f50;
$L__BB36_26:
	setp.le.s64 	%p24, %rd21, %rd6;
	@%p24 bra 	$L__BB36_28;
	st.global.f32 	[%rd14+1024], %f51;
	st.global.f32 	[%rd14+1028], %f52;
$L__BB36_28:
	setp.le.s64 	%p25, %rd21, %rd7;
	@%p25 bra 	$L__BB36_30;
	st.global.f32 	[%rd14+1280], %f53;
	st.global.f32 	[%rd14+1284], %f54;
$L__BB36_30:
	setp.le.s64 	%p26, %rd21, %rd8;
	@%p26 bra 	$L__BB36_32;
	st.global.f32 	[%rd14+1536], %f55;
	st.global.f32 	[%rd14+1540], %f56;
$L__BB36_32:
	ld.param.u64 	%rd37, [_ZN7oneflow4cuda7softmax15SoftmaxWarpImplI10SimpleLoadIffE11SimpleStoreIffEfLi2ELi14ELi32ELi1ELb1ELNS1_9AlgorithmE0EEEvT_T0_ll_param_2];
	add.s64 	%rd38, %rd38, %rd9;
	setp.lt.s64 	%p27, %rd38, %rd37;
	@%p27 bra 	$L__BB36_4;
$L__BB36_33:
	ret;

}
	// .globl	_ZN7oneflow4cuda7softmax15SoftmaxWarpImplI10SimpleLoadIffE11SimpleStoreIffEfLi2ELi16ELi32ELi1ELb0ELNS1_9AlgorithmE0EEEvT_T0_ll
.visible .entry _ZN7oneflow4cuda7softmax15SoftmaxWarpImplI10SimpleLoadIffE11SimpleStoreIffEfLi2ELi16ELi32ELi1ELb0ELNS1_9AlgorithmE0EEEvT_T0_ll(
	.param .align 8 .b8 _ZN7oneflow4cuda7softmax15SoftmaxWarpImplI10SimpleLoadIffE11SimpleStoreIffEfLi2ELi16ELi32ELi1ELb0ELNS1_9AlgorithmE0EEEvT_T0_ll_param_0[16],
	.param .align 8 .b8 _ZN7oneflow4cuda7softmax15SoftmaxWarpImplI10SimpleLoadIffE11SimpleStoreIffEfLi2ELi16ELi32ELi1ELb0ELNS1_9AlgorithmE0EEEvT_T0_ll_param_1[16],
	.param .u64 _ZN7oneflow4cuda7softmax15SoftmaxWarpImplI10SimpleLoadIffE11SimpleStoreIffEfLi2ELi16ELi32ELi1ELb0ELNS1_9AlgorithmE0EEEvT_T0_ll_param_2,
	.param .u64 _ZN7oneflow4cuda7softmax15SoftmaxWarpImplI10SimpleLoadIffE11SimpleStoreIffEfLi2ELi16ELi32ELi1ELb0ELNS1_9AlgorithmE0EEEvT_T0_ll_param_3
)
{
	.reg .pred 	%p<14>;
	.reg .b32 	%r<61>;
	.reg .b32 	%f<263>;
	.reg .b64 	%rd<28>;

	ld.param.u64 	%rd11, [_ZN7oneflow4cuda7softmax15SoftmaxWarpImplI10SimpleLoadIffE11SimpleStoreIffEfLi2ELi16ELi32ELi1ELb0ELNS1_9AlgorithmE0EEEvT_T0_ll_param_1+8];
	ld.param.u64 	%rd10, [_ZN7oneflow4cuda7softmax15SoftmaxWarpImplI10SimpleLoadIffE11SimpleStoreIffEfLi2ELi16ELi32ELi1ELb0ELNS1_9AlgorithmE0EEEvT_T0_ll_param_1];
	ld.param.u64 	%rd9, [_ZN7oneflow4cuda7softmax15SoftmaxWarpImplI10SimpleLoadIffE11SimpleStoreIffEfLi2ELi16ELi32ELi1ELb0ELNS1_9AlgorithmE0EEEvT_T0_ll_param_0+8];
	ld.param.u64 	%rd8, [_ZN7oneflow4cuda7softmax15SoftmaxWarpImplI10SimpleLoadIffE11SimpleStoreIffEfLi2ELi16ELi32ELi1ELb0ELNS1_9AlgorithmE0EEEvT_T0_ll_param_0];
	ld.param.u64 	%rd12, [_ZN7oneflow4cuda7softmax15SoftmaxWarpImplI10SimpleLoadIffE11SimpleStoreIffEfLi2ELi16ELi32ELi1ELb0ELNS1_9AlgorithmE0EEEvT_T0_ll_param_2];
	ld.param.u64 	%rd13, [_ZN7oneflow4cuda7softmax15SoftmaxWarpImplI10SimpleLoadIffE11SimpleStoreIffEfLi2ELi16ELi32ELi1ELb0ELNS1_9AlgorithmE0EEEvT_T0_ll_param_3];
	setp.lt.s64 	%p1, %rd13, 513;
	@%p1 bra 	$L__BB37_2;
	mov.u64 	%rd14, $str;
	cvta.global.u64 	%rd15, %rd14;
	mov.u64 	%rd16, $str$1;
	cvta.global.u64 	%rd17, %rd16;
	mov.u64 	%rd18, __unnamed_37;
	cvta.global.u64 	%rd19, %rd18;
	{ // callseq 36, 0
	.param .b64 param0;
	st.param.b64 	[param0], %rd15;
	.param .b64 param1;
	st.param.b64 	[param1], %rd17;
	.param .b32 param2;
	st.param.b32 	[param2], 228;
	.param .b64 param3;
	st.param.b64 	[param3], %rd19;
	.param .b64 param4;
	st.param.b64 	[param4], 1;
	call.uni 
	__assertfail, 
	(
	param0, 
	param1, 
	param2, 
	param3, 
	param4
	);
	} // callseq 36
$L__BB37_2:
	mov.u32 	%r2, %ctaid.x;
	mov.u32 	%r3, %ntid.y;
	mov.u32 	%r4, %tid.y;
	mad.lo.s32 	%r5, %r2, %r3, %r4;
	mov.u32 	%r6, %nctaid.x;
	mul.lo.s32 	%r1, %r6, %r3;
	cvt.s64.s32 	%rd27, %r5;
	setp.le.s64 	%p2, %rd12, %rd27;
	@%p2 bra 	$L__BB37_5;
	mov.u32 	%r7, %tid.x;
	shl.b32 	%r8, %r7, 1;
	cvt.u64.u32 	%rd3, %r8;
	cvta.to.global.u64 	%rd4, %rd8;
	cvt.s64.s32 	%rd5, %r1;
$L__BB37_4:
	mad.lo.s64 	%rd20, %rd27, %rd9, %rd3;
	shl.b64 	%rd21, %rd20, 2;
	add.s64 	%rd22, %rd4, %rd21;
	ld.global.f32 	%f1, [%rd22];
	ld.global.f32 	%f2, [%rd22+4];
	max.f32 	%f3, %f1, 0fFF800000;
	max.f32 	%f4, %f3, %f2;
	ld.global.f32 	%f5, [%rd22+256];
	ld.global.f32 	%f6, [%rd22+260];
	max.f32 	%f7, %f4, %f5;
	max.f32 	%f8, %f7, %f6;
	ld.global.f32 	%f9, [%rd22+512];
	ld.global.f32 	%f10, [%rd22+516];
	max.f32 	%f11, %f8, %f9;
	max.f32 	%f12, %f11, %f10;
	ld.global.f32 	%f13, [%rd22+768];
	ld.global.f32 	%f14, [%rd22+772];
	max.f32 	%f15, %f12, %f13;
	max.f32 	%f16, %f15, %f14;
	ld.global.f32 	%f17, [%rd22+1024];
	ld.global.f32 	%f18, [%rd22+1028];
	max.f32 	%f19, %f16, %f17;
	max.f32 	%f20, %f19, %f18;
	ld.global.f32 	%f21, [%rd22+1280];
	ld.global.f32 	%f22, [%rd22+1284];
	max.f32 	%f23, %f20, %f21;
	max.f32 	%f24, %f23, %f22;
	ld.global.f32 	%f25, [%rd22+1536];
	ld.global.f32 	%f26, [%rd22+1540];
	max.f32 	%f27, %f24, %f25;
	max.f32 	%f28, %f27, %f26;
	ld.global.f32 	%f29, [%rd22+1792];
	ld.global.f32 	%f30, [%rd22+1796];
	max.f32 	%f31, %f28, %f29;
	max.f32 	%f32, %f31, %f30;
	mov.b32 	%r9, %f32;
	shfl.sync.bfly.b32	%r10|%p3, %r9, 16, 31, -1;
	mov.b32 	%f33, %r10;
	max.f32 	%f34, %f32, %f33;
	mov.b32 	%r11, %f34;
	shfl.sync.bfly.b32	%r12|%p4, %r11, 8, 31, -1;
	mov.b32 	%f35, %r12;
	max.f32 	%f36, %f34, %f35;
	mov.b32 	%r13, %f36;
	shfl.sync.bfly.b32	%r14|%p5, %r13, 4, 31, -1;
	mov.b32 	%f37, %r14;
	max.f32 	%f38, %f36, %f37;
	mov.b32 	%r15, %f38;
	shfl.sync.bfly.b32	%r16|%p6, %r15, 2, 31, -1;
	mov.b32 	%f39, %r16;
	max.f32 	%f40, %f38, %f39;
	mov.b32 	%r17, %f40;
	shfl.sync.bfly.b32	%r18|%p7, %r17, 1, 31, -1;
	mov.b32 	%f41, %r18;
	max.f32 	%f42, %f40, %f41;
	sub.f32 	%f43, %f1, %f42;
	fma.rn.f32 	%f44, %f43, 0f3BBB989D, 0f3F000000;
	cvt.sat.f32.f32 	%f45, %f44;
	mov.f32 	%f46, 0f4B400001;
	mov.f32 	%f47, 0f437C0000;
	fma.rm.f32 	%f48, %f45, %f47, %f46;
	add.f32 	%f49, %f48, 0fCB40007F;
	neg.f32 	%f50, %f49;
	fma.rn.f32 	%f51, %f43, 0f3FB8AA3B, %f50;
	fma.rn.f32 	%f52, %f43, 0f32A57060, %f51;
	mov.b32 	%r19, %f48;
	shl.b32 	%r20, %r19, 23;
	mov.b32 	%f53, %r20;
	ex2.approx.ftz.f32 	%f54, %f52;
	mul.f32 	%f55, %f54, %f53;
	add.f32 	%f56, %f55, 0f00000000;
	sub.f32 	%f57, %f2, %f42;
	fma.rn.f32 	%f58, %f57, 0f3BBB989D, 0f3F000000;
	cvt.sat.f32.f32 	%f59, %f58;
	fma.rm.f32 	%f60, %f59, %f47, %f46;
	add.f32 	%f61, %f60, 0fCB40007F;
	neg.f32 	%f62, %f61;
	fma.rn.f32 	%f63, %f57, 0f3FB8AA3B, %f62;
	fma.rn.f32 	%f64, %f57, 0f32A57060, %f63;
	mov.b32 	%r21, %f60;
	shl.b32 	%r22, %r21, 23;
	mov.b32 	%f65, %r22;
	ex2.approx.ftz.f32 	%f66, %f64;
	mul.f32 	%f67, %f66, %f65;
	add.f32 	%f68, %f56, %f67;
	sub.f32 	%f69, %f5, %f42;
	fma.rn.f32 	%f70, %f69, 0f3BBB989D, 0f3F000000;
	cvt.sat.f32.f32 	%f71, %f70;
	fma.rm.f32 	%f72, %f71, %f47, %f46;
	add.f32 	%f73, %f72, 0fCB40007F;
	neg.f32 	%f74, %f73;
	fma.rn.f32 	%f75, %f69, 0f3FB8AA3B, %f74;
	fma.rn.f32 	%f76, %f69, 0f32A57060, %f75;
	mov.b32 	%r23, %f72;
	shl.b32 	%r24, %r23, 23;
	mov.b32 	%f77, %r24;
	ex2.approx.ftz.f32 	%f78, %f76;
	mul.f32 	%f79, %f78, %f77;
	add.f32 	%f80, %f68, %f79;
	sub.f32 	%f81, %f6, %f42;
	fma.rn.f32 	%f82, %f81, 0f3BBB989D, 0f3F000000;
	cvt.sat.f32.f32 	%f83, %f82;
	fma.rm.f32 	%f84, %f83, %f47, %f46;
	add.f32 	%f85, %f84, 0fCB40007F;
	neg.f32 	%f86, %f85;
	fma.rn.f32 	%f87, %f81, 0f3FB8AA3B, %f86;
	fma.rn.f32 	%f88, %f81, 0f32A57060, %f87;
	mov.b32 	%r25, %f84;
	shl.b32 	%r26, %r25, 23;
	mov.b32 	%f89, %r26;
	ex2.approx.ftz.f32 	%f90, %f88;
	mul.f32 	%f91, %f90, %f89;
	add.f32 	%f92, %f80, %f91;
	sub.f32 	%f93, %f9, %f42;
	fma.rn.f32 	%f94, %f93, 0f3BBB989D, 0f3F000000;
	cvt.sat.f32.f32 	%f95, %f94;
	fma.rm.f32 	%f96, %f95, %f47, %f46;
	add.f32 	%f97, %f96, 0fCB40007F;
	neg.f32 	%f98, %f97;
	fma.rn.f32 	%f99, %f93, 0f3FB8AA3B, %f98;
	fma.rn.f32 	%f100, %f93, 0f32A57060, %f99;
	mov.b32 	%r27, %f96;
	shl.b32 	%r28, %r27, 23;
	mov.b32 	%f101, %r28;
	ex2.approx.ftz.f32 	%f102, %f100;
	mul.f32 	%f103, %f102, %f101;
	add.f32 	%f104, %f92, %f103;
	sub.f32 	%f105, %f10, %f42;
	fma.rn.f32 	%f106, %f105, 0f3BBB989D, 0f3F000000;
	cvt.sat.f32.f32 	%f107, %f106;
	fma.rm.f32 	%f108, %f107, %f47, %f46;
	add.f32 	%f109, %f108, 0fCB40007F;
	neg.f32 	%f110, %f109;
	fma.rn.f32 	%f111, %f105, 0f3FB8AA3B, %f110;
	fma.rn.f32 	%f112, %f105, 0f32A57060, %f111;
	mov.b32 	%r29, %f108;
	shl.b32 	%r30, %r29, 23;
	mov.b32 	%f113, %r30;
	ex2.approx.ftz.f32 	%f114, %f112;
	mul.f32 	%f115, %f114, %f113;
	add.f32 	%f116, %f104, %f115;
	sub.f32 	%f117, %f13, %f42;
	fma.rn.f32 	%f118, %f117, 0f3BBB989D, 0f3F000000;
	cvt.sat.f32.f32 	%f119, %f118;
	fma.rm.f32 	%f120, %f119, %f47, %f46;
	add.f32 	%f121, %f120, 0fCB40007F;
	neg.f32 	%f122, %f121;
	fma.rn.f32 	%f123, %f117, 0f3FB8AA3B, %f122;
	fma.rn.f32 	%f124, %f117, 0f32A57060, %f123;
	mov.b32 	%r31, %f120;
	shl.b32 	%r32, %r31, 23;
	mov.b32 	%f125, %r32;
	ex2.approx.ftz.f32 	%f126, %f124;
	mul.f32 	%f127, %f126, %f125;
	add.f32 	%f128, %f116, %f127;
	sub.f32 	%f129, %f14, %f42;
	fma.rn.f32 	%f130, %f129, 0f3BBB989D, 0f3F000000;
	cvt.sat.f32.f32 	%f131, %f130;
	fma.rm.f32 	%f132, %f131, %f47, %f46;
	add.f32 	%f133, %f132, 0fCB40007F;
	neg.f32 	%f134, %f133;
	fma.rn.f32 	%f135, %f129, 0f3FB8AA3B, %f134;
	fma.rn.f32 	%f136, %f129, 0f32A57060, %f135;
	mov.b32 	%r33, %f132;
	shl.b32 	%r34, %r33, 23;
	mov.b32 	%f137, %r34;
	ex2.approx.ftz.f32 	%f138, %f136;
	mul.f32 	%f139, %f138, %f137;
	add.f32 	%f140, %f128, %f139;
	sub.f32 	%f141, %f17, %f42;
	fma.rn.f32 	%f142, %f141, 0f3BBB989D, 0f3F000000;
	cvt.sat.f32.f32 	%f143, %f142;
	fma.rm.f32 	%f144, %f143, %f47, %f46;
	add.f32 	%f145, %f144, 0fCB40007F;
	neg.f32 	%f146, %f145;
	fma.rn.f32 	%f147, %f141, 0f3FB8AA3B, %f146;
	fma.rn.f32 	%f148, %f141, 0f32A57060, %f147;
	mov.b32 	%r35, %f144;
	shl.b32 	%r36, %r35, 23;
	mov.b32 	%f149, %r36;
	ex2.approx.ftz.f32 	%f150, %f148;
	mul.f32 	%f151, %f150, %f149;
	add.f32 	%f152, %f140, %f151;
	sub.f32 	%f153, %f18, %f42;
	fma.rn.f32 	%f154, %f153, 0f3BBB989D, 0f3F000000;
	cvt.sat.f32.f32 	%f155, %f154;
	fma.rm.f32 	%f156, %f155, %f47, %f46;
	add.f32 	%f157, %f156, 0fCB40007F;
	neg.f32 	%f158, %f157;
	fma.rn.f32 	%f159, %f153, 0f3FB8AA3B, %f158;
	fma.rn.f32 	%f160, %f153, 0f32A57060, %f159;
	mov.b32 	%r37, %f156;
	shl.b32 	%r38, %r37, 23;
	mov.b32 	%f161, %r38;
	ex2.approx.ftz.f32 	%f162, %f160;
	mul.f32 	%f163, %f162, %f161;
	add.f32 	%f164, %f152, %f163;
	sub.f32 	%f165, %f21, %f42;
	fma.rn.f32 	%f166, %f165, 0f3BBB989D, 0f3F000000;
	cvt.sat.f32.f32 	%f167, %f166;
	fma.rm.f32 	%f168, %f167, %f47, %f46;
	add.f32 	%f169, %f168, 0fCB40007F;
	neg.f32 	%f170, %f169;
	fma.rn.f32 	%f171, %f165, 0f3FB8AA3B, %f170;
	fma.rn.f32 	%f172, %f165, 0f32A57060, %f171;
	mov.b32 	%r39, %f168;
	shl.b32 	%r40, %r39, 23;
	mov.b32 	%f173, %r40;
	ex2.approx.ftz.f32 	%f174, %f172;
	mul.f32 	%f175, %f174, %f173;
	add.f32 	%f176, %f164, %f175;
	sub.f32 	%f177, %f22, %f42;
	fma.rn.f32 	%f178, %f177, 0f3BBB989D, 0f3F000000;
	cvt.sat.f32.f32 	%f179, %f178;
	fma.rm.f32 	%f180, %f179, %f47, %f46;
	add.f32 	%f181, %f180, 0fCB40007F;
	neg.f32 	%f182, %f181;
	fma.rn.f32 	%f183, %f177, 0f3FB8AA3B, %f182;
	fma.rn.f32 	%f184, %f177, 0f32A57060, %f183;
	mov.b32 	%r41, %f180;
	shl.b32 	%r42, %r41, 23;
	mov.b32 	%f185, %r42;
	ex2.approx.ftz.f32 	%f186, %f184;
	mul.f32 	%f187, %f186, %f185;
	add.f32 	%f188, %f176, %f187;
	sub.f32 	%f189, %f25, %f42;
	fma.rn.f32 	%f190, %f189, 0f3BBB989D, 0f3F000000;
	cvt.sat.f32.f32 	%f191, %f190;
	fma.rm.f32 	%f192, %f191, %f47, %f46;
	add.f32 	%f193, %f192, 0fCB40007F;
	neg.f32 	%f194, %f193;
	fma.rn.f32 	%f195, %f189, 0f3FB8AA3B, %f194;
	fma.rn.f32 	%f196, %f189, 0f32A57060, %f195;
	mov.b32 	%r43, %f192;
	shl.b32 	%r44, %r43, 23;
	mov.b32 	%f197, %r44;
	ex2.approx.ftz.f32 	%f198, %f196;
	mul.f32 	%f199, %f198, %f197;
	add.f32 	%f200, %f188, %f199;
	sub.f32 	%f201, %f26, %f42;
	fma.rn.f32 	%f202, %f201, 0f3BBB989D, 0f3F000000;
	cvt.sat.f32.f32 	%f203, %f202;
	fma.rm.f32 	%f204, %f203, %f47, %f46;
	add.f32 	%f205, %f204, 0fCB40007F;
	neg.f32 	%f206, %f205;
	fma.rn.f32 	%f207, %f201, 0f3FB8AA3B, %f206;
	fma.rn.f32 	%f208, %f201, 0f32A57060, %f207;
	mov.b32 	%r45, %f204;
	shl.b32 	%r46, %r45, 23;
	mov.b32 	%f209, %r46;
	ex2.approx.ftz.f32 	%f210, %f208;
	mul.f32 	%f211, %f210, %f209;
	add.f32 	%f212, %f200, %f211;
	sub.f32 	%f213, %f29, %f42;
	fma.rn.f32 	%f214, %f213, 0f3BBB989D, 0f3F000000;
	cvt.sat.f32.f32 	%f215, %f214;
	fma.rm.f32 	%f216, %f215, %f47, %f46;
	add.f32 	%f217, %f216, 0fCB40007F;
	neg.f32 	%f218, %f217;
	fma.rn.f32 	%f219, %f213, 0f3FB8AA3B, %f218;
	fma.rn.f32 	%f220, %f213, 0f32A57060, %f219;
	mov.b32 	%r47, %f216;
	shl.b32 	%r48, %r47, 23;
	mov.b32 	%f221, %r48;
	ex2.approx.ftz.f32 	%f222, %f220;
	mul.f32 	%f223, %f222, %f221;
	add.f32 	%f224, %f212, %f223;
	sub.f32 	%f225, %f30, %f42;
	fma.rn.f32 	%f226, %f225, 0f3BBB989D, 0f3F000000;
	cvt.sat.f32.f32 	%f227, %f226;
	fma.rm.f32 	%f228, %f227, %f47, %f46;
	add.f32 	%f229, %f228, 0fCB40007F;
	neg.f32 	%f230, %f229;
	fma.rn.f32 	%f231, %f225, 0f3FB8AA3B, %f230;
	fma.rn.f32 	%f232, %f225, 0f32A57060, %f231;
	mov.b32 	%r49, %f228;
	shl.b32 	%r50, %r49, 23;
	mov.b32 	%f233, %r50;
	ex2.approx.ftz.f32 	%f234, %f232;
	mul.f32 	%f235, %f234, %f233;
	add.f32 	%f236, %f224, %f235;
	mov.b32 	%r51, %f236;
	shfl.sync.bfly.b32	%r52|%p8, %r51, 16, 31, -1;
	mov.b32 	%f237, %r52;
	add.f32 	%f238, %f236, %f237;
	mov.b32 	%r53, %f238;
	shfl.sync.bfly.b32	%r54|%p9, %r53, 8, 31, -1;
	mov.b32 	%f239, %r54;
	add.f32 	%f240, %f238, %f239;
	mov.b32 	%r55, %f240;
	shfl.sync.bfly.b32	%r56|%p10, %r55, 4, 31, -1;
	mov.b32 	%f241, %r56;
	add.f32 	%f242, %f240, %f241;
	mov.b32 	%r57, %f242;
	shfl.sync.bfly.b32	%r58|%p11, %r57, 2, 31, -1;
	mov.b32 	%f243, %r58;
	add.f32 	%f244, %f242, %f243;
	mov.b32 	%r59, %f244;
	shfl.sync.bfly.b32	%r60|%p12, %r59, 1, 31, -1;
	mov.b32 	%f245, %r60;
	add.f32 	%f246, %f244, %f245;
	div.rn.f32 	%f247, %f55, %f246;
	div.rn.f32 	%f248, %f67, %f246;
	div.rn.f32 	%f249, %f79, %f246;
	div.rn.f32 	%f250, %f91, %f246;
	div.rn.f32 	%f251, %f103, %f246;
	div.rn.f32 	%f252, %f115, %f246;
	div.rn.f32 	%f253, %f127, %f246;
	div.rn.f32 	%f254, %f139, %f246;
	div.rn.f32 	%f255, %f151, %f246;
	div.rn.f32 	%f256, %f163, %f246;
	div.rn.f32 	%f257, %f175, %f246;
	div.rn.f32 	%f258, %f187, %f246;
	div.rn.f32 	%f259, %f199, %f246;
	div.rn.f32 	%f260, %f211, %f246;
	div.rn.f32 	%f261, %f223, %f246;
	div.rn.f32 	%f262, %f235, %f246;
	mad.lo.s64 	%rd23, %rd27, %rd11, %rd3;
	cvta.to.global.u64 	%rd24, %rd10;
	shl.b64 	%rd25, %rd23, 2;
	add.s64 	%rd26, %rd24, %rd25;
	st.global.f32 	[%rd26], %f247;
	st.global.f32 	[%rd26+4], %f248;
	st.global.f32 	[%rd26+256], %f249;
	st.global.f32 	[%rd26+260], %f250;
	st.global.f32 	[%rd26+512], %f251;
	st.global.f32 	[%rd26+516], %f252;
	st.global.f32 	[%rd26+768], %f253;
	st.global.f32 	[%rd26+772], %f254;
	st.global.f32 	[%rd26+1024], %f255;
	st.global.f32 	[%rd26+1028], %f256;
	st.global.f32 	[%rd26+1280], %f257;
	st.global.f32 	[%rd26+1284], %f258;
	st.global.f32 	[%rd26+1536], %f259;
	st.global.f32 	[%rd26+1540], %f260;
	st.global.f32 	[%rd26+1792], %f261;
	st.global.f32 	[%rd26+1796], %f262;
	add.s64 	%rd27, %rd27, %rd5;
	setp.lt.s64 	%p13, %rd27, %rd12;
	@%p13 bra 	$L__BB37_4;
$L__BB37_5:
	ret;

}
	// .globl	_ZN7oneflow4cuda7softmax15SoftmaxWarpImplI10SimpleLoadIffE11SimpleStoreIffEfLi2ELi16ELi32ELi1ELb1ELNS1_9AlgorithmE0EEEvT_T0_ll
.visible .entry _ZN7oneflow4cuda7softmax15SoftmaxWarpImplI10SimpleLoadIffE11SimpleStoreIffEfLi2ELi16ELi32ELi1ELb1ELNS1_9AlgorithmE0EEEvT_T0_ll(
	.param .align 8 .b8 _ZN7oneflow4cuda7softmax15SoftmaxWarpImplI10SimpleLoadIffE11SimpleStoreIffEfLi2ELi16ELi32ELi1ELb1ELNS1_9AlgorithmE0EEEvT_T0_ll_param_0[16],
	.param .align 8 .b8 _ZN7oneflow4cuda7softmax15SoftmaxWarpImplI10SimpleLoadIffE11SimpleStoreIffEfLi2ELi16ELi32ELi1ELb1ELNS1_9AlgorithmE0EEEvT_T0_ll_param_1[16],
	.param .u64 _ZN7oneflow4cuda7softmax15SoftmaxWarpImplI10SimpleLoadIffE11SimpleStoreIffEfLi2ELi16ELi32ELi1ELb1ELNS1_9AlgorithmE0EEEvT_T0_ll_param_2,
	.param .u64 _ZN7oneflow4cuda7softmax15SoftmaxWarpImplI10SimpleLoadIffE11SimpleStoreIffEfLi2ELi16ELi32ELi1ELb1ELNS1_9AlgorithmE0EEEvT_T0_ll_param_3
)
{
	.reg .pred 	%p<30>;
	.reg .b32 	%r<68>;
	.reg .b32 	%f<319>;
	.reg .b64 	%rd<38>;

	ld.param.u64 	%rd20, [_ZN7oneflow4cuda7softmax15SoftmaxWarpImplI10SimpleLoadIffE11SimpleStoreIffEfLi2ELi16ELi32ELi1ELb1ELNS1_9AlgorithmE0EEEvT_T0_ll_param_1+8];
	ld.param.u64 	%rd19, [_ZN7oneflow4cuda7softmax15SoftmaxWarpImplI10SimpleLoadIffE11SimpleStoreIffEfLi2ELi16ELi32ELi1ELb1ELNS1_9AlgorithmE0EEEvT_T0_ll_param_1];
	ld.param.u64 	%rd18, [_ZN7oneflow4cuda7softmax15SoftmaxWarpImplI10SimpleLoadIffE11SimpleStoreIffEfLi2ELi16ELi32ELi1ELb1ELNS1_9AlgorithmE0EEEvT_T0_ll_param_0+8];
	ld.param.u64 	%rd17, [_ZN7oneflow4cuda7softmax15SoftmaxWarpImplI10SimpleLoadIffE11SimpleStoreIffEfLi2ELi16ELi32ELi1ELb1ELNS1_9AlgorithmE0EEEvT_T0_ll_param_0];
	ld.param.u64 	%rd21, [_ZN7oneflow4cuda7softmax15SoftmaxWarpImplI10SimpleLoadIffE11SimpleStoreIffEfLi2ELi16ELi32ELi1ELb1ELNS1_9AlgorithmE0EEEvT_T0_ll_param_2];
	ld.param.u64 	%rd22, [_ZN7oneflow4cuda7softmax15SoftmaxWarpImplI10SimpleLoadIffE11SimpleStoreIffEfLi2ELi16ELi32ELi1ELb1ELNS1_9AlgorithmE0EEEvT_T0_ll_param_3];
	cvta.to.global.u64 	%rd1, %rd17;
	setp.lt.s64 	%p1, %rd22, 513;
	@%p1 bra 	$L__BB38_2;
	mov.u64 	%rd23, $str;
	cvta.global.u64 	%rd24, %rd23;
	mov.u64 	%rd25, $str$1;
	cvta.global.u64 	%rd26, %rd25;
	mov.u64 	%rd27, __unnamed_38;
	cvta.global.u64 	%rd28, %rd27;
	{ // callseq 37, 0
	.param .b64 param0;
	st.param.b64 	[param0], %rd24;
	.param .b64 param1;
	st.param.b64 	[param1], %rd26;
	.param .b32 param2;
	st.param.b32 	[param2], 228;
	.param .b64 param3;
	st.param.b64 	[param3], %rd28;
	.param .b64 param4;
	st.param.b64 	[param4], 1;
	call.uni 
	__assertfail, 
	(
	param0, 
	param1, 
	param2, 
	param3, 
	param4
	);
	} // callseq 37
$L__BB38_2:
	mov.u32 	%r2, %ctaid.x;
	mov.u32 	%r3, %ntid.y;
	mov.u32 	%r4, %tid.y;
	mad.lo.s32 	%r5, %r2, %r3, %r4;
	mov.u32 	%r6, %nctaid.x;
	mul.lo.s32 	%r1, %r6, %r3;
	cvt.s64.s32 	%rd37, %r5;
	setp.le.s64 	%p2, %rd21, %rd37;
	@%p2 bra 	$L__BB38_37;
	mov.u32 	%r7, %tid.x;
	shl.b32 	%r8, %r7, 1;
	cvt.u64.u32 	%rd3, %r8;
	add.s32 	%r9, %r8, 64;
	cvt.u64.u32 	%rd4, %r9;
	add.s32 	%r10, %r8, 128;
	cvt.u64.u32 	%rd5, %r10;
	add.s32 	%r11, %r8, 192;
	cvt.u64.u32 	%rd6, %r11;
	add.s32 	%r12, %r8, 256;
	cvt.u64.u32 	%rd7, %r12;
	add.s32 	%r13, %r8, 320;
	cvt.u64.u32 	%rd8, %r13;
	add.s32 	%r14, %r8, 384;
	cvt.u64.u32 	%rd9, %r14;
	add.s32 	%r15, %r8, 448;
	cvt.u64.u32 	%rd10, %r15;
	cvt.s64.s32 	%rd11, %r1;
$L__BB38_4:
	setp.le.s64 	%p3, %rd22, %rd3;
	mul.lo.s64 	%rd13, %rd37, %rd18;
	mov.f32 	%f295, 0fFF800000;
	mov.f32 	%f296, %f295;
	mov.f32 	%f300, %f295;
	@%p3 bra 	$L__BB38_6;
	add.s64 	%rd29, %rd13, %rd3;
	shl.b64 	%rd30, %rd29, 2;
	add.s64 	%rd31, %rd1, %rd30;
	ld.global.f32 	%f296, [%rd31];
	ld.global.f32 	%f295, [%rd31+4];
	max.f32 	%f66, %f296, 0fFF800000;
	max.f32 	%f300, %f66, %f295;
$L__BB38_6:
	setp.le.s64 	%p4, %rd22, %rd4;
	add.s64 	%rd32, %rd13, %rd3;
	shl.b64 	%rd33, %rd32, 2;
	add.s64 	%rd14, %rd1, %rd33;
	mov.f32 	%f298, 0fFF800000;
	mov.f32 	%f299, %f298;
	@%p4 bra 	$L__BB38_8;
	ld.global.f32 	%f299, [%rd14+256];
	ld.global.f32 	%f298, [%rd14+260];
	max.f32 	%f68, %f300, %f299;
	max.f32 	%f300, %f68, %f298;
$L__BB38_8:
	setp.le.s64 	%p5, %rd22, %rd5;
	mov.f32 	%f301, 0fFF800000;
	mov.f32 	%f302, %f301;
	@%p5 bra 	$L__BB38_10;
	ld.global.f32 	%f302, [%rd14+512];
	ld.global.f32 	%f301, [%rd14+516];
	max.f32 	%f70, %f300, %f302;
	max.f32 	%f300, %f70, %f301;
$L__BB38_10:
	setp.le.s64 	%p6, %rd22, %rd6;
	mov.f32 	%f304, 0fFF800000;
	mov.f32 	%f305, %f304;
	@%p6 bra 	$L__BB38_12;
	ld.global.f32 	%f305, [%rd14+768];
	ld.global.f32 	%f304, [%rd14+772];
	max.f32 	%f72, %f300, %f305;
	max.f32 	%f300, %f72, %f304;
$L__BB38_12:
	setp.le.s64 	%p7, %rd22, %rd7;
	mov.f32 	%f307, 0fFF800000;
	mov.f32 	%f308, %f307;
	@%p7 bra 	$L__BB38_14;
	ld.global.f32 	%f308, [%rd14+1024];
	ld.global.f32 	%f307, [%rd14+1028];
	max.f32 	%f74, %f300, %f308;
	max.f32 	%f300, %f74, %f307;
$L__BB38_14:
	setp.le.s64 	%p8, %rd22, %rd8;
	mov.f32 	%f310, 0fFF800000;
	mov.f32 	%f311, %f310;
	@%p8 bra 	$L__BB38_16;
	ld.global.f32 	%f311, [%rd14+1280];
	ld.global.f32 	%f310, [%rd14+1284];
	max.f32 	%f76, %f300, %f311;
	max.f32 	%f300, %f76, %f310;
$L__BB38_16:
	setp.le.s64 	%p9, %rd22, %rd9;
	mov.f32 	%f313, 0fFF800000;
	mov.f32 	%f314, %f313;
	@%p9 bra 	$L__BB38_18;
	ld.global.f32 	%f314, [%rd14+1536];
	ld.global.f32 	%f313, [%rd14+1540];
	max.f32 	%f78, %f300, %f314;
	max.f32 	%f300, %f78, %f313;
$L__BB38_18:
	setp.le.s64 	%p10, %rd22, %rd10;
	mov.f32 	%f316, 0fFF800000;
	mov.f32 	%f317, %f316;
	@%p10 bra 	$L__BB38_20;
	ld.global.f32 	%f317, [%rd14+1792];
	ld.global.f32 	%f316, [%rd14+1796];
	max.f32 	%f80, %f300, %f317;
	max.f32 	%f300, %f80, %f316;
$L__BB38_20:
	setp.le.s64 	%p11, %rd22, %rd3;
	mov.b32 	%r16, %f300;
	shfl.sync.bfly.b32	%r17|%p12, %r16, 16, 31, -1;
	mov.b32 	%f81, %r17;
	max.f32 	%f82, %f300, %f81;
	mov.b32 	%r18, %f82;
	shfl.sync.bfly.b32	%r19|%p13, %r18, 8, 31, -1;
	mov.b32 	%f83, %r19;
	max.f32 	%f84, %f82, %f83;
	mov.b32 	%r20, %f84;
	shfl.sync.bfly.b32	%r21|%p14, %r20, 4, 31, -1;
	mov.b32 	%f85, %r21;
	max.f32 	%f86, %f84, %f85;
	mov.b32 	%r22, %f86;
	shfl.sync.bfly.b32	%r23|%p15, %r22, 2, 31, -1;
	mov.b32 	%f87, %r23;
	max.f32 	%f88, %f86, %f87;
	mov.b32 	%r24, %f88;
	shfl.sync.bfly.b32	%r25|%p16, %r24, 1, 31, -1;
	mov.b32 	%f89, %r25;
	max.f32 	%f90, %f88, %f89;
	sub.f32 	%f91, %f296, %f90;
	fma.rn.f32 	%f92, %f91, 0f3BBB989D, 0f3F000000;
	cvt.sat.f32.f32 	%f93, %f92;
	mov.f32 	%f94, 0f4B400001;
	mov.f32 	%f95, 0f437C0000;
	fma.rm.f32 	%f96, %f93, %f95, %f94;
	add.f32 	%f97, %f96, 0fCB40007F;
	neg.f32 	%f98, %f97;
	fma.rn.f32 	%f99, %f91, 0f3FB8AA3B, %f98;
	fma.rn.f32 	%f100, %f91, 0f32A57060, %f99;
	mov.b32 	%r26, %f96;
	shl.b32 	%r27, %r26, 23;
	mov.b32 	%f101, %r27;
	ex2.approx.ftz.f32 	%f102, %f100;
	mul.f32 	%f103, %f102, %f101;
	add.f32 	%f104, %f103, 0f00000000;
	sub.f32 	%f105, %f295, %f90;
	fma.rn.f32 	%f106, %f105, 0f3BBB989D, 0f3F000000;
	cvt.sat.f32.f32 	%f107, %f106;
	fma.rm.f32 	%f108, %f107, %f95, %f94;
	add.f32 	%f109, %f108, 0fCB40007F;
	neg.f32 	%f110, %f109;
	fma.rn.f32 	%f111, %f105, 0f3FB8AA3B, %f110;
	fma.rn.f32 	%f112, %f105, 0f32A57060, %f111;
	mov.b32 	%r28, %f108;
	shl.b32 	%r29, %r28, 23;
	mov.b32 	%f113, %r29;
	ex2.approx.ftz.f32 	%f114, %f112;
	mul.f32 	%f115, %f114, %f113;
	add.f32 	%f116, %f104, %f115;
	sub.f32 	%f117, %f299, %f90;
	fma.rn.f32 	%f118, %f117, 0f3BBB989D, 0f3F000000;
	cvt.sat.f32.f32 	%f119, %f118;
	fma.rm.f32 	%f120, %f119, %f95, %f94;
	add.f32 	%f121, %f120, 0fCB40007F;
	neg.f32 	%f122, %f121;
	fma.rn.f32 	%f123, %f117, 0f3FB8AA3B, %f122;
	fma.rn.f32 	%f124, %f117, 0f32A57060, %f123;
	mov.b32 	%r30, %f120;
	shl.b32 	%r31, %r30, 23;
	mov.b32 	%f125, %r31;
	ex2.approx.ftz.f32 	%f126, %f124;
	mul.f32 	%f127, %f126, %f125;
	add.f32 	%f128, %f116, %f127;
	sub.f32 	%f129, %f298, %f90;
	fma.rn.f32 	%f130, %f129, 0f3BBB989D, 0f3F000000;
	cvt.sat.f32.f32 	%f131, %f130;
	fma.rm.f32 	%f132, %f131, %f95, %f94;
	add.f32 	%f133, %f132, 0fCB40007F;
	neg.f32 	%f134, %f133;
	fma.rn.f32 	%f135, %f129, 0f3FB8AA3B, %f134;
	fma.rn.f32 	%f136, %f129, 0f32A57060, %f135;
	mov.b32 	%r32, %f132;
	shl.b32 	%r33, %r32, 23;
	mov.b32 	%f137, %r33;
	ex2.approx.ftz.f32 	%f138, %f136;
	mul.f32 	%f139, %f138, %f137;
	add.f32 	%f140, %f128, %f139;
	sub.f32 	%f141, %f302, %f90;
	fma.rn.f32 	%f142, %f141, 0f3BBB989D, 0f3F000000;
	cvt.sat.f32.f32 	%f143, %f142;
	fma.rm.f32 	%f144, %f143, %f95, %f94;
	add.f32 	%f145, %f144, 0fCB40007F;
	neg.f32 	%f146, %f145;
	fma.rn.f32 	%f147, %f141, 0f3FB8AA3B, %f146;
	fma.rn.f32 	%f148, %f141, 0f32A57060, %f147;
	mov.b32 	%r34, %f144;
	shl.b32 	%r35, %r34, 23;
	mov.b32 	%f149, %r35;
	ex2.approx.ftz.f32 	%f150, %f148;
	mul.f32 	%f151, %f150, %f149;
	add.f32 	%f152, %f140, %f151;
	sub.f32 	%f153, %f301, %f90;
	fma.rn.f32 	%f154, %f153, 0f3BBB989D, 0f3F000000;
	cvt.sat.f32.f32 	%f155, %f154;
	fma.rm.f32 	%f156, %f155, %f95, %f94;
	add.f32 	%f157, %f156, 0fCB40007F;
	neg.f32 	%f158, %f157;
	fma.rn.f32 	%f159, %f153, 0f3FB8AA3B, %f158;
	fma.rn.f32 	%f160, %f153, 0f32A57060, %f159;
	mov.b32 	%r36, %f156;
	shl.b32 	%r37, %r36, 23;
	mov.b32 	%f161, %r37;
	ex2.approx.ftz.f32 	%f162, %f160;
	mul.f32 	%f163, %f162, %f161;
	add.f32 	%f164, %f152, %f163;
	sub.f32 	%f165, %f305, %f90;
	fma.rn.f32 	%f166, %f165, 0f3BBB989D, 0f3F000000;
	cvt.sat.f32.f32 	%f167, %f166;
	fma.rm.f32 	%f168, %f167, %f95, %f94;
	add.f32 	%f169, %f168, 0fCB40007F;
	neg.f32 	%f170, %f169;
	fma.rn.f32 	%f171, %f165, 0f3FB8AA3B, %f170;
	fma.rn.f32 	%f172, %f165, 0f32A57060, %f171;
	mov.b32 	%r38, %f168;
	shl.b32 	%r39, %r38, 23;
	mov.b32 	%f173, %r39;
	ex2.approx.ftz.f32 	%f174, %f172;
	mul.f32 	%f175, %f174, %f173;
	add.f32 	%f176, %f164, %f175;
	sub.f32 	%f177, %f304, %f90;
	fma.rn.f32 	%f178, %f177, 0f3BBB989D, 0f3F000000;
	cvt.sat.f32.f32 	%f179, %f178;
	fma.rm.f32 	%f180, %f179, %f95, %f94;
	add.f32 	%f181, %f180, 0fCB40007F;
	neg.f32 	%f182, %f181;
	fma.rn.f32 	%f183, %f177, 0f3FB8AA3B, %f182;
	fma.rn.f32 	%f184, %f177, 0f32A57060, %f183;
	mov.b32 	%r40, %f180;
	shl.b32 	%r41, %r40, 23;
	mov.b32 	%f185, %r41;
	ex2.approx.ftz.f32 	%f186, %f184;
	mul.f32 	%f187, %f186, %f185;
	add.f32 	%f188, %f176, %f187;
	sub.f32 	%f189, %f308, %f90;
	fma.rn.f32 	%f190, %f189, 0f3BBB989D, 0f3F000000;
	cvt.sat.f32.f32 	%f191, %f190;
	fma.rm.f32 	%f192, %f191, %f95, %f94;
	add.f32 	%f193, %f192, 0fCB40007F;
	neg.f32 	%f194, %f193;
	fma.rn.f32 	%f195, %f189, 0f3FB8AA3B, %f194;
	fma.rn.f32 	%f196, %f189, 0f32A57060, %f195;
	mov.b32 	%r42, %f192;
	shl.b32 	%r43, %r42, 23;
	mov.b32 	%f197, %r43;
	ex2.approx.ftz.f32 	%f198, %f196;
	mul.f32 	%f199, %f198, %f197;
	add.f32 	%f200, %f188, %f199;
	sub.f32 	%f201, %f307, %f90;
	fma.rn.f32 	%f202, %f201, 0f3BBB989D, 0f3F000000;
	cvt.sat.f32.f32 	%f203, %f202;
	fma.rm.f32 	%f204, %f203, %f95, %f94;
	add.f32 	%f205, %f204, 0fCB40007F;
	neg.f32 	%f206, %f205;
	fma.rn.f32 	%f207, %f201, 0f3FB8AA3B, %f206;
	fma.rn.f32 	%f208, %f201, 0f32A57060, %f207;
	mov.b32 	%r44, %f204;
	shl.b32 	%r45, %r44, 23;
	mov.b32 	%f209, %r45;
	ex2.approx.ftz.f32 	%f210, %f208;
	mul.f32 	%f211, %f210, %f209;
	add.f32 	%f212, %f200, %f211;
	sub.f32 	%f213, %f311, %f90;
	fma.rn.f32 	%f214, %f213, 0f3BBB989D, 0f3F000000;
	cvt.sat.f32.f32 	%f215, %f214;
	fma.rm.f32 	%f216, %f215, %f95, %f94;
	add.f32 	%f217, %f216, 0fCB40007F;
	neg.f32 	%f218, %f217;
	fma.rn.f32 	%f219, %f213, 0f3FB8AA3B, %f218;
	fma.rn.f32 	%f220, %f213, 0f32A57060, %f219;
	mov.b32 	%r46, %f216;
	shl.b32 	%r47, %r46, 23;
	mov.b32 	%f221, %r47;
	ex2.approx.ftz.f32 	%f222, %f220;
	mul.f32 	%f223, %f222, %f221;
	add.f32 	%f224, %f212, %f223;
	sub.f32 	%f225, %f310, %f90;
	fma.rn.f32 	%f226, %f225, 0f3BBB989D, 0f3F000000;
	cvt.sat.f32.f32 	%f227, %f226;
	fma.rm.f32 	%f228, %f227, %f95, %f94;
	add.f32 	%f229, %f228, 0fCB40007F;
	neg.f32 	%f230, %f229;
	fma.rn.f32 	%f231, %f225, 0f3FB8AA3B, %f230;
	fma.rn.f32 	%f232, %f225, 0f32A57060, %f231;
	mov.b32 	%r48, %f228;
	shl.b32 	%r49, %r48, 23;
	mov.b32 	%f233, %r49;
	ex2.approx.ftz.f32 	%f234, %f232;
	mul.f32 	%f235, %f234, %f233;
	add.f32 	%f236, %f224, %f235;
	sub.f32 	%f237, %f314, %f90;
	fma.rn.f32 	%f238, %f237, 0f3BBB989D, 0f3F000000;
	cvt.sat.f32.f32 	%f239, %f238;
	fma.rm.f32 	%f240, %f239, %f95, %f94;
	add.f32 	%f241, %f240, 0fCB40007F;
	neg.f32 	%f242, %f241;
	fma.rn.f32 	%f243, %f237, 0f3FB8AA3B, %f242;
	fma.rn.f32 	%f244, %f237, 0f32A57060, %f243;
	mov.b32 	%r50, %f240;
	shl.b32 	%r51, %r50, 23;
	mov.b32 	%f245, %r51;
	ex2.approx.ftz.f32 	%f246, %f244;
	mul.f32 	%f247, %f246, %f245;
	add.f32 	%f248, %f236, %f247;
	sub.f32 	%f249, %f313, %f90;
	fma.rn.f32 	%f250, %f249, 0f3BBB989D, 0f3F000000;
	cvt.sat.f32.f32 	%f251, %f250;
	fma.rm.f32 	%f252, %f251, %f95, %f94;
	add.f32 	%f253, %f252, 0fCB40007F;
	neg.f32 	%f254, %f253;
	fma.rn.f32 	%f255, %f249, 0f3FB8AA3B, %f254;
	fma.rn.f32 	%f256, %f249, 0f32A57060, %f255;
	mov.b32 	%r52, %f252;
	shl.b32 	%r53, %r52, 23;
	mov.b32 	%f257, %r53;
	ex2.approx.ftz.f32 	%f258, %f256;
	mul.f32 	%f259, %f258, %f257;
	add.f32 	%f260, %f248, %f259;
	sub.f32 	%f261, %f317, %f90;
	fma.rn.f32 	%f262, %f261, 0f3BBB989D, 0f3F000000;
	cvt.sat.f32.f32 	%f263, %f262;
	fma.rm.f32 	%f264, %f263, %f95, %f94;
	add.f32 	%f265, %f264, 0fCB40007F;
	neg.f32 	%f266, %f265;
	fma.rn.f32 	%f267, %f261, 0f3FB8AA3B, %f266;
	fma.rn.f32 	%f268, %f261, 0f32A57060, %f267;
	mov.b32 	%r54, %f264;
	shl.b32 	%r55, %r54, 23;
	mov.b32 	%f269, %r55;
	ex2.approx.ftz.f32 	%f270, %f268;
	mul.f32 	%f271, %f270, %f269;
	add.f32 	%f272, %f260, %f271;
	sub.f32 	%f273, %f316, %f90;
	fma.rn.f32 	%f274, %f273, 0f3BBB989D, 0f3F000000;
	cvt.sat.f32.f32 	%f275, %f274;
	fma.rm.f32 	%f276, %f275, %f95, %f94;
	add.f32 	%f277, %f276, 0fCB40007F;
	neg.f32 	%f278, %f277;
	fma.rn.f32 	%f279, %f273, 0f3FB8AA3B, %f278;
	fma.rn.f32 	%f280, %f273, 0f32A57060, %f279;
	mov.b32 	%r56, %f276;
	shl.b32 	%r57, %r56, 23;
	mov.b32 	%f281, %r57;
	ex2.approx.ftz.f32 	%f282, %f280;
	mul.f32 	%f283, %f282, %f281;
	add.f32 	%f284, %f272, %f283;
	mov.b32 	%r58, %f284;
	shfl.sync.bfly.b32	%r59|%p17, %r58, 16, 31, -1;
	mov.b32 	%f285, %r59;
	add.f32 	%f286, %f284, %f285;
	mov.b32 	%r60, %f286;
	shfl.sync.bfly.b32	%r61|%p18, %r60, 8, 31, -1;
	mov.b32 	%f287, %r61;
	add.f32 	%f288, %f286, %f287;
	mov.b32 	%r62, %f288;
	shfl.sync.bfly.b32	%r63|%p19, %r62, 4, 31, -1;
	mov.b32 	%f289, %r63;
	add.f32 	%f290, %f288, %f289;
	mov.b32 	%r64, %f290;
	shfl.sync.bfly.b32	%r65|%p20, %r64, 2, 31, -1;
	mov.b32 	%f291, %r65;
	add.f32 	%f292, %f290, %f291;
	mov.b32 	%r66, %f292;
	shfl.sync.bfly.b32	%r67|%p21, %r66, 1, 31, -1;
	mov.b32 	%f293, %r67;
	add.f32 	%f294, %f292, %f293;
	div.rn.f32 	%f49, %f103, %f294;
	div.rn.f32 	%f50, %f115, %f294;
	div.rn.f32 	%f51, %f127, %f294;
	div.rn.f32 	%f52, %f139, %f294;
	div.rn.f32 	%f53, %f151, %f294;
	div.rn.f32 	%f54, %f163, %f294;
	div.rn.f32 	%f55, %f175, %f294;
	div.rn.f32 	%f56, %f187, %f294;
	div.rn.f32 	%f57, %f199, %f294;
	div.rn.f32 	%f58, %f211, %f294;
	div.rn.f32 	%f59, %f223, %f294;
	div.rn.f32 	%f60, %f235, %f294;
	div.rn.f32 	%f61, %f247, %f294;
	div.rn.f32 	%f62, %f259, %f294;
	div.rn.f32 	%f63, %f271, %f294;
	div.rn.f32 	%f64, %f283, %f294;
	mad.lo.s64 	%rd34, %rd37, %rd20, %rd3;
	cvta.to.global.u64 	%rd35, %rd19;
	shl.b64 	%rd36, %rd34, 2;
	add.s64 	%rd15, %rd35, %rd36;
	@%p11 bra 	$L__BB38_22;
	st.global.f32 	[%rd15], %f49;
	st.global.f32 	[%rd15+4], %f50;
$L__BB38_22:
	setp.le.s64 	%p22, %rd22, %rd4;
	@%p22 bra 	$L__BB38_24;
	st.global.f32 	[%rd15+256], %f51;
	st.global.f32 	[%rd15+260], %f52;
$L__BB38_24:
	setp.le.s64 	%p23, %rd22, %rd5;
	@%p23 bra 	$L__BB38_26;
	st.global.f32 	[%rd15+512], %f53;
	st.global.f32 	[%rd15+516], %f54;
$L__BB38_26:
	setp.le.s64 	%p24, %rd22, %rd6;
	@%p24 bra 	$L__BB38_28;
	st.global.f32 	[%rd15+768], %f55;
	st.global.f32 	[%rd15+772], %f56;
$L__BB38_28:
	setp.le.s64 	%p25, %rd22, %rd7;
	@%p25 bra 	$L__BB38_30;
	st.global.f32 	[%rd15+1024], %f57;
	st.global.f32 	[%rd15+1028], %f58;
$L__BB38_30:
	setp.le.s64 	%p26, %rd22, %rd8;
	@%p26 bra 	$L__BB38_32;
	st.global.f32 	[%rd15+1280], %f59;
	st.global.f32 	[%rd15+1284], %f60;
$L__BB38_32:
	setp.le.s64 	%p27, %rd22, %rd9;
	@%p27 bra 	$L__BB38_34;
	st.global.f32 	[%rd15+1536], %f61;
	st.global.f32 	[%rd15+1540], %f62;
$L__BB38_34:
	setp.le.s64 	%p28, %rd22, %rd10;
	@%p28 bra 	$L__BB38_36;
	st.global.f32 	[%rd15+1792], %f63;
	st.global.f32 	[%rd15+1796], %f64;
$L__BB38_36:
	add.s64 	%rd37, %rd37, %rd11;
	setp.lt.s64 	%p29, %rd37, %rd21;
	@%p29 bra 	$L__BB38_4;
$L__BB38_37:
	ret;

}
	// .globl	_ZN7oneflow4cuda7softmax15SoftmaxWarpImplI10SimpleLoadIffE11SimpleStoreIffEfLi2ELi18ELi32ELi1ELb0ELNS1_9AlgorithmE0EEEvT_T0_ll
.visible .entry _ZN7oneflow4cuda7softmax15SoftmaxWarpImplI10SimpleLoadIffE11SimpleStoreIffEfLi2ELi18ELi32ELi1ELb0ELNS1_9AlgorithmE0EEEvT_T0_ll(
	.param .align 8 .b8 _ZN7oneflow4cuda7softmax15SoftmaxWarpImplI10SimpleLoadIffE11SimpleStoreIffEfLi2ELi18ELi32ELi1ELb0ELNS1_9AlgorithmE0EEEvT_T0_ll_param_0[16],
	.param .align 8 .b8 _ZN7oneflow4cuda7softmax15SoftmaxWarpImplI10SimpleLoadIffE11SimpleStoreIffEfLi2ELi18ELi32ELi1ELb0ELNS1_9AlgorithmE0EEEvT_T0_ll_param_1[16],
	.param .u64 _ZN7oneflow4cuda7softmax15SoftmaxWarpImplI10SimpleLoadIffE11SimpleStoreIffEfLi2ELi18ELi32ELi1ELb0ELNS1_9AlgorithmE0EEEvT_T0_ll_param_2,
	.param .u64 _ZN7oneflow4cuda7softmax15SoftmaxWarpImplI10SimpleLoadIffE11SimpleStoreIffEfLi2ELi18ELi32ELi1ELb0ELNS1_9AlgorithmE0EEEvT_T0_ll_param_3
)
{
	.reg .pred 	%p<14>;
	.reg .b32 	%r<65>;
	.reg .b32 	%f<293>;
	.reg .b64 	%rd<27>;

	ld.param.u64 	%rd9, [_ZN7oneflow4cuda7softmax15SoftmaxWarpImplI10SimpleLoadIffE11SimpleStoreIffEfLi2ELi18ELi32ELi1ELb0ELNS1_9AlgorithmE0EEEvT_T0_ll_param_1+8];
	ld.param.u64 	%rd8, [_ZN7oneflow4cuda7softmax15SoftmaxWarpImplI10SimpleLoadIffE11SimpleStoreIffEfLi2ELi18ELi32ELi1ELb0ELNS1_9AlgorithmE0EEEvT_T0_ll_param_1];
	ld.param.u64 	%rd7, [_ZN7oneflow4cuda7softmax15SoftmaxWarpImplI10SimpleLoadIffE11SimpleStoreIffEfLi2ELi18ELi32ELi1ELb0ELNS1_9AlgorithmE0EEEvT_T0_ll_param_0+8];
	ld.param.u64 	%rd6, [_ZN7oneflow4cuda7softmax15SoftmaxWarpImplI10SimpleLoadIffE11SimpleStoreIffEfLi2ELi18ELi32ELi1ELb0ELNS1_9AlgorithmE0EEEvT_T0_ll_param_0];
	ld.param.u64 	%rd10, [_ZN7oneflow4cuda7softmax15SoftmaxWarpImplI10SimpleLoadIffE11SimpleStoreIffEfLi2ELi18ELi32ELi1ELb0ELNS1_9AlgorithmE0EEEvT_T0_ll_param_2];
	ld.param.u64 	%rd11, [_ZN7oneflow4cuda7softmax15SoftmaxWarpImplI10SimpleLoadIffE11SimpleStoreIffEfLi2ELi18ELi32ELi1ELb0ELNS1_9AlgorithmE0EEEvT_T0_ll_param_3];
	setp.lt.s64 	%p1, %rd11, 577;
	@%p1 bra 	$L__BB39_2;
	mov.u64 	%rd12, $str;
	cvta.global.u64 	%rd13, %rd12;
	mov.u64 	%rd14, $str$1;
	cvta.global.u64 	%rd15, %rd14;
	mov.u64 	%rd16, __unnamed_39;
	cvta.global.u64 	%rd17, %rd16;
	{ // callseq 38, 0
	.param .b64 param0;
	st.param.b64 	[param0], %rd13;
	.param .b64 param1;
	st.param.b64 	[param1], %rd15;
	.param .b32 param2;
	st.param.b32 	[param2], 228;
	.param .b64 param3;
	st.param.b64 	[param3], %rd17;
	.param .b64 param4;
	st.param.b64 	[param4], 1;
	call.uni 
	__assertfail, 
	(
	param0, 
	param1, 
	param2, 
	param3, 
	param4
	);
	} // callseq 38
$L__BB39_2:
	mov.u32 	%r2, %ctaid.x;
	mov.u32 	%r3, %ntid.y;
	mov.u32 	%r4, %tid.y;
	mad.lo.s32 	%r5, %r2, %r3, %r4;
	mov.u32 	%r6, %nctaid.x;
	mul.lo.s32 	%r1, %r6, %r3;
	cvt.s64.s32 	%rd26, %r5;
	setp.le.s64 	%p2, %rd10, %rd26;
	@%p2 bra 	$L__BB39_5;
	mov.u32 	%r7, %tid.x;
	shl.b32 	%r8, %r7, 1;
	cvt.u64.u32 	%rd2, %r8;
	cvt.s64.s32 	%rd3, %r1;
$L__BB39_4:
	mad.lo.s64 	%rd18, %rd26, %rd7, %rd2;
	cvta.to.global.u64 	%rd19, %rd6;
	shl.b64 	%rd20, %rd18, 2;
	add.s64 	%rd21, %rd19, %rd20;
	ld.global.f32 	%f1, [%rd21];
	ld.global.f32 	%f2, [%rd21+4];
	max.f32 	%f3, %f1, 0fFF800000;
	max.f32 	%f4, %f3, %f2;
	ld.global.f32 	%f5, [%rd21+256];
	ld.global.f32 	%f6, [%rd21+260];
	max.f32 	%f7, %f4, %f5;
	max.f32 	%f8, %f7, %f6;
	ld.global.f32 	%f9, [%rd21+512];
	ld.global.f32 	%f10, [%rd21+516];
	max.f32 	%f11, %f8, %f9;
	max.f32 	%f12, %f11, %f10;
	ld.global.f32 	%f13, [%rd21+768];
	ld.global.f32 	%f14, [%rd21+772];
	max.f32 	%f15, %f12, %f13;
	max.f32 	%f16, %f15, %f14;
	ld.global.f32 	%f17, [%rd21+1024];
	ld.global.f32 	%f18, [%rd21+1028];
	max.f32 	%f19, %f16, %f17;
	max.f32 	%f20, %f19, %f18;
	ld.global.f32 	%f21, [%rd21+1280];
	ld.global.f32 	%f22, [%rd21+1284];
	max.f32 	%f23, %f20, %f21;
	max.f32 	%f24, %f23, %f22;
	ld.global.f32 	%f25, [%rd21+1536];
	ld.global.f32 	%f26, [%rd21+1540];
	max.f32 	%f27, %f24, %f25;
	max.f32 	%f28, %f27, %f26;
	ld.global.f32 	%f29, [%rd21+1792];
	ld.global.f32 	%f30, [%rd21+1796];
	max.f32 	%f31, %f28, %f29;
	max.f32 	%f32, %f31, %f30;
	ld.global.f32 	%f33, [%rd21+2048];
	ld.global.f32 	%f34, [%rd21+2052];
	max.f32 	%f35, %f32, %f33;
	max.f32 	%f36, %f35, %f34;
	mov.b32 	%r9, %f36;
	shfl.sync.bfly.b32	%r10|%p3, %r9, 16, 31, -1;
	mov.b32 	%f37, %r10;
	max.f32 	%f38, %f36, %f37;
	mov.b32 	%r11, %f38;
	shfl.sync.bfly.b32	%r12|%p4, %r11, 8, 31, -1;
	mov.b32 	%f39, %r12;
	max.f32 	%f40, %f38, %f39;
	mov.b32 	%r13, %f40;
	shfl.sync.bfly.b32	%r14|%p5, %r13, 4, 31, -1;
	mov.b32 	%f41, %r14;
	max.f32 	%f42, %f40, %f41;
	mov.b32 	%r15, %f42;
	shfl.sync.bfly.b32	%r16|%p6, %r15, 2, 31, -1;
	mov.b32 	%f43, %r16;
	max.f32 	%f44, %f42, %f43;
	mov.b32 	%r17, %f44;
	shfl.sync.bfly.b32	%r18|%p7, %r17, 1, 31, -1;
	mov.b32 	%f45, %r18;
	max.f32 	%f46, %f44, %f45;
	sub.f32 	%f47, %f1, %f46;
	fma.rn.f32 	%f48, %f47, 0f3BBB989D, 0f3F000000;
	cvt.sat.f32.f32 	%f49, %f48;
	mov.f32 	%f50, 0f4B400001;
	mov.f32 	%f51, 0f437C0000;
	fma.rm.f32 	%f52, %f49, %f51, %f50;
	add.f32 	%f53, %f52, 0fCB40007F;
	neg.f32 	%f54, %f53;
	fma.rn.f32 	%f55, %f47, 0f3FB8AA3B, %f54;
	fma.rn.f32 	%f56, %f47, 0f32A57060, %f55;
	mov.b32 	%r19, %f52;
	shl.b32 	%r20, %r19, 23;
	mov.b32 	%f57, %r20;
	ex2.approx.ftz.f32 	%f58, %f56;
	mul.f32 	%f59, %f58, %f57;
	add.f32 	%f60, %f59, 0f00000000;
	sub.f32 	%f61, %f2, %f46;
	fma.rn.f32 	%f62, %f61, 0f3BBB989D, 0f3F000000;
	cvt.sat.f32.f32 	%f63, %f62;
	fma.rm.f32 	%f64, %f63, %f51, %f50;
	add.f32 	%f65, %f64, 0fCB40007F;
	neg.f32 	%f66, %f65;
	fma.rn.f32 	%f67, %f61, 0f3FB8AA3B, %f66;
	fma.rn.f32 	%f68, %f61, 0f32A57060, %f67;
	mov.b32 	%r21, %f64;
	shl.b32 	%r22, %r21, 23;
	mov.b32 	%f69, %r22;
	ex2.approx.ftz.f32 	%f70, %f68;
	mul.f32 	%f71, %f70, %f69;
	add.f32 	%f72, %f60, %f71;
	sub.f32 	%f73, %f5, %f46;
	fma.rn.f32 	%f74, %f73, 0f3BBB989D, 0f3F000000;
	cvt.sat.f32.f32 	%f75, %f74;
	fma.rm.f32 	%f76, %f75, %f51, %f50;
	add.f32 	%f77, %f76, 0fCB40007F;
	neg.f32 	%f78, %f77;
	fma.rn.f32 	%f79, %f73, 0f3FB8AA3B, %f78;
	fma.rn.f32 	%f80, %f73, 0f32A57060, %f79;
	mov.b32 	%r23, %f76;
	shl.b32 	%r24, %r23, 23;
	mov.b32 	%f81, %r24;
	ex2.approx.ftz.f32 	%f82, %f80;
	mul.f32 	%f83, %f82, %f81;
	add.f32 	%f84, %f72, %f83;
	sub.f32 	%f85, %f6, %f46;
	fma.rn.f32 	%f86, %f85, 0f3BBB989D, 0f3F000000;
	cvt.sat.f32.f32 	%f87, %f86;
	fma.rm.f32 	%f88, %f87, %f51, %f50;
	add.f32 	%f89, %f88, 0fCB40007F;
	neg.f32 	%f90, %f89;
	fma.rn.f32 	%f91, %f85, 0f3FB8AA3B, %f90;
	fma.rn.f32 	%f92, %f85, 0f32A57060, %f91;
	mov.b32 	%r25, %f88;
	shl.b32 	%r26, %r25, 23;
	mov.b32 	%f93, %r26;
	ex2.approx.ftz.f32 	%f94, %f92;
	mul.f32 	%f95, %f94, %f93;
	add.f32 	%f96, %f84, %f95;
	sub.f32 	%f97, %f9, %f46;
	fma.rn.f32 	%f98, %f97, 0f3BBB989D, 0f3F000000;
	cvt.sat.f32.f32 	%f99, %f98;
	fma.rm.f32 	%f100, %f99, %f51, %f50;
	add.f32 	%f101, %f100, 0fCB40007F;
	neg.f32 	%f102, %f101;
	fma.rn.f32 	%f103, %f97, 0f3FB8AA3B, %f102;
	fma.rn.f32 	%f104, %f97, 0f32A57060, %f103;
	mov.b32 	%r27, %f100;
	shl.b32 	%r28, %r27, 23;
	mov.b32 	%f105, %r28;
	ex2.approx.ftz.f32 	%f106, %f104;
	mul.f32 	%f107, %f106, %f105;
	add.f32 	%f108, %f96, %f107;
	sub.f32 	%f109, %f10, %f46;
	fma.rn.f32 	%f110, %f109, 0f3BBB989D, 0f3F000000;
	cvt.sat.f32.f32 	%f111, %f110;
	fma.rm.f32 	%f112, %f111, %f51, %f50;
	add.f32 	%f113, %f112, 0fCB40007F;
	neg.f32 	%f114, %f113;
	fma.rn.f32 	%f115, %f109, 0f3FB8AA3B, %f114;
	fma.rn.f32 	%f116, %f109, 0f32A57060, %f115;
	mov.b32 	%r29, %f112;
	shl.b32 	%r30, %r29, 23;
	mov.b32 	%f117, %r30;
	ex2.approx.ftz.f32 	%f118, %f116;
	mul.f32 	%f119, %f118, %f117;
	add.f32 	%f120, %f108, %f119;
	sub.f32 	%f121, %f13, %f46;
	fma.rn.f32 	%f122, %f121, 0f3BBB989D, 0f3F000000;
	cvt.sat.f32.f32 	%f123, %f122;
	fma.rm.f32 	%f124, %f123, %f51, %f50;
	add.f32 	%f125, %f124, 0fCB40007F;
	neg.f32 	%f126, %f125;
	fma.rn.f32 	%f127, %f121, 0f3FB8AA3B, %f126;
	fma.rn.f32 	%f128, %f121, 0f32A57060, %f127;
	mov.b32 	%r31, %f124;
	shl.b32 	%r32, %r31, 23;
	mov.b32 	%f129, %r32;
	ex2.approx.ftz.f32 	%f130, %f128;
	mul.f32 	%f131, %f130, %f129;
	add.f32 	%f132, %f120, %f131;
	sub.f32 	%f133, %f14, %f46;
	fma.rn.f32 	%f134, %f133, 0f3BBB989D, 0f3F000000;
	cvt.sat.f32.f32 	%f135, %f134;
	fma.rm.f32 	%f136, %f135, %f51, %f50;
	add.f32 	%f137, %f136, 0fCB40007F;
	neg.f32 	%f138, %f137;
	fma.rn.f32 	%f139, %f133, 0f3FB8AA3B, %f138;
	fma.rn.f32 	%f140, %f133, 0f32A57060, %f139;
	mov.b32 	%r33, %f136;
	shl.b32 	%r34, %r33, 23;
	mov.b32 	%f141, %r34;
	ex2.approx.ftz.f32 	%f142, %f140;
	mul.f32 	%f143, %f142, %f141;
	add.f32 	%f144, %f132, %f143;
	sub.f32 	%f145, %f17, %f46;
	fma.rn.f32 	%f146, %f145, 0f3BBB989D, 0f3F000000;
	cvt.sat.f32.f32 	%f147, %f146;
	fma.rm.f32 	%f148, %f147, %f51, %f50;
	add.f32 	%f149, %f148, 0fCB40007F;
	neg.f32 	%f150, %f149;
	fma.rn.f32 	%f151, %f145, 0f3FB8AA3B, %f150;
	fma.rn.f32 	%f152, %f145, 0f32A57060, %f151;
	mov.b32 	%r35, %f148;
	shl.b32 	%r36, %r35, 23;
	mov.b32 	%f153, %r36;
	ex2.approx.ftz.f32 	%f154, %f152;
	mul.f32 	%f155, %f154, %f153;
	add.f32 	%f156, %f144, %f155;
	sub.f32 	%f157, %f18, %f46;
	fma.rn.f32 	%f158, %f157, 0f3BBB989D, 0f3F000000;
	cvt.sat.f32.f32 	%f159, %f158;
	fma.rm.f32 	%f160, %f159, %f51, %f50;
	add.f32 	%f161, %f160, 0fCB40007F;
	neg.f32 	%f162, %f161;
	fma.rn.f32 	%f163, %f157, 0f3FB8AA3B, %f162;
	fma.rn.f32 	%f164, %f157, 0f32A57060, %f163;
	mov.b32 	%r37, %f160;
	shl.b32 	%r38, %r37, 23;
	mov.b32 	%f165, %r38;
	ex2.approx.ftz.f32 	%f166, %f164;
	mul.f32 	%f167, %f166, %f165;
	add.f32 	%f168, %f156, %f167;
	sub.f32 	%f169, %f21, %f46;
	fma.rn.f32 	%f170, %f169, 0f3BBB989D, 0f3F000000;
	cvt.sat.f32.f32 	%f171, %f170;
	fma.rm.f32 	%f172, %f171, %f51, %f50;
	add.f32 	%f173, %f172, 0fCB40007F;
	neg.f32 	%f174, %f173;
	fma.rn.f32 	%f175, %f169, 0f3FB8AA3B, %f174;
	fma.rn.f32 	%f176, %f169, 0f32A57060, %f175;
	mov.b32 	%r39, %f172;
	shl.b32 	%r40, %r39, 23;
	mov.b32 	%f177, %r40;
	ex2.approx.ftz.f32 	%f178, %f176;
	mul.f32 	%f179, %f178, %f177;
	add.f32 	%f180, %f168, %f179;
	sub.f32 	%f181, %f22, %f46;
	fma.rn.f32 	%f182, %f181, 0f3BBB989D, 0f3F000000;
	cvt.sat.f32.f32 	%f183, %f182;
	fma.rm.f32 	%f184, %f183, %f51, %f50;
	add.f32 	%f185, %f184, 0fCB40007F;
	neg.f32 	%f186, %f185;
	fma.rn.f32 	%f187, %f181, 0f3FB8AA3B, %f186;
	fma.rn.f32 	%f188, %f181, 0f32A57060, %f187;
	mov.b32 	%r41, %f184;
	shl.b32 	%r42, %r41, 23;
	mov.b32 	%f189, %r42;
	ex2.approx.ftz.f32 	%f190, %f188;
	mul.f32 	%f191, %f190, %f189;
	add.f32 	%f192, %f180, %f191;
	sub.f32 	%f193, %f25, %f46;
	fma.rn.f32 	%f194, %f193, 0f3BBB989D, 0f3F000000;
	cvt.sat.f32.f32 	%f195, %f194;
	fma.rm.f32 	%f196, %f195, %f51, %f50;
	add.f32 	%f197, %f196, 0fCB40007F;
	neg.f32 	%f198, %f197;
	fma.rn.f32 	%f199, %f193, 0f3FB8AA3B, %f198;
	fma.rn.f32 	%f200, %f193, 0f32A57060, %f199;
	mov.b32 	%r43, %f196;
	shl.b32 	%r44, %r43, 23;
	mov.b32 	%f201, %r44;
	ex2.approx.ftz.f32 	%f202, %f200;
	mul.f32 	%f203, %f202, %f201;
	add.f32 	%f204, %f192, %f203;
	sub.f32 	%f205, %f26, %f46;
	fma.rn.f32 	%f206, %f205, 0f3BBB989D, 0f3F000000;
	cvt.sat.f32.f32 	%f207, %f206;
	fma.rm.f32 	%f208, %f207, %f51, %f50;
	add.f32 	%f209, %f208, 0fCB40007F;
	neg.f32 	%f210, %f209;
	fma.rn.f32 	%f211, %f205, 0f3FB8AA3B, %f210;
	fma.rn.f32 	%f212, %f205, 0f32A57060, %f211;
	mov.b32 	%r45, %f208;
	shl.b32 	%r46, %r45, 23;
	mov.b32 	%f213, %r46;
	ex2.approx.ftz.f32 	%f214, %f212;
	mul.f32 	%f215, %f214, %f213;
	add.f32 	%f216, %f204, %f215;
	sub.f32 	%f217, %f29, %f46;
	fma.rn.f32 	%f218, %f217, 0f3BBB989D, 0f3F000000;
	cvt.sat.f32.f32 	%f219, %f218;
	fma.rm.f32 	%f220, %f219, %f51, %f50;
	add.f32 	%f221, %f220, 0fCB40007F;
	neg.f32 	%f222, %f221;
	fma.rn.f32 	%f223, %f217, 0f3FB8AA3B, %f222;
	fma.rn.f32 	%f224, %f217, 0f32A57060, %f223;
	mov.b32 	%r47, %f220;
	shl.b32 	%r48, %r47, 23;
	mov.b32 	%f225, %r48;
	ex2.approx.ftz.f32 	%f226, %f224;
	mul.f32 	%f227, %f226, %f225;
	add.f32 	%f228, %f216, %f227;
	sub.f32 	%f229, %f30, %f46;
	fma.rn.f32 	%f230, %f229, 0f3BBB989D, 0f3F000000;
	cvt.sat.f32.f32 	%f231, %f230;
	fma.rm.f32 	%f232, %f231, %f51, %f50;
	add.f32 	%f233, %f232, 0fCB40007F;
	neg.f32 	%f234, %f233;
	fma.rn.f32 	%f235, %f229, 0f3FB8AA3B, %f234;
	fma.rn.f32 	%f236, %f229, 0f32A57060, %f235;
	mov.b32 	%r49, %f232;
	shl.b32 	%r50, %r49, 23;
	mov.b32 	%f237, %r50;
	ex2.approx.ftz.f32 	%f238, %f236;
	mul.f32 	%f239, %f238, %f237;
	add.f32 	%f240, %f228, %f239;
	sub.f32 	%f241, %f33, %f46;
	fma.rn.f32 	%f242, %f241, 0f3BBB989D, 0f3F000000;
	cvt.sat.f32.f32 	%f243, %f242;
	fma.rm.f32 	%f244, %f243, %f51, %f50;
	add.f32 	%f245, %f244, 0fCB40007F;
	neg.f32 	%f246, %f245;
	fma.rn.f32 	%f247, %f241, 0f3FB8AA3B, %f246;
	fma.rn.f32 	%f248, %f241, 0f32A57060, %f247;
	mov.b32 	%r51, %f244;
	shl.b32 	%r52, %r51, 23;
	mov.b32 	%f249, %r52;
	ex2.approx.ftz.f32 	%f250, %f248;
	mul.f32 	%f251, %f250, %f249;
	add.f32 	%f252, %f240, %f251;
	sub.f32 	%f253, %f34, %f46;
	fma.rn.f32 	%f254, %f253, 0f3BBB989D, 0f3F000000;
	cvt.sat.f32.f32 	%f255, %f254;
	fma.rm.f32 	%f256, %f255, %f51, %f50;
	add.f32 	%f257, %f256, 0fCB40007F;
	neg.f32 	%f258, %f257;
	fma.rn.f32 	%f259, %f253, 0f3FB8AA3B, %f258;
	fma.rn.f32 	%f260, %f253, 0f32A57060, %f259;
	mov.b32 	%r53, %f256;
	shl.b32 	%r54, %r53, 23;
	mov.b32 	%f261, %r54;
	ex2.approx.ftz.f32 	%f262, %f260;
	mul.f32 	%f263, %f262, %f261;
	add.f32 	%f264, %f252, %f263;
	mov.b32 	%r55, %f264;
	shfl.sync.bfly.b32	%r56|%p8, %r55, 16, 31, -1;
	mov.b32 	%f265, %r56;
	add.f32 	%f266, %f264, %f265;
	mov.b32 	%r57, %f266;
	shfl.sync.bfly.b32	%r58|%p9, %r57, 8, 31, -1;
	mov.b32 	%f267, %r58;
	add.f32 	%f268, %f266, %f267;
	mov.b32 	%r59, %f268;
	shfl.sync.bfly.b32	%r60|%p10, %r59, 4, 31, -1;
	mov.b32 	%f269, %r60;
	add.f32 	%f270, %f268, %f269;
	mov.b32 	%r61, %f270;
	shfl.sync.bfly.b32	%r62|%p11, %r61, 2, 31, -1;
	mov.b32 	%f271, %r62;
	add.f32 	%f272, %f270, %f271;
	mov.b32 	%r63, %f272;
	shfl.sync.bfly.b32	%r64|%p12, %r63, 1, 31, -1;
	mov.b32 	%f273, %r64;
	add.f32 	%f274, %f272, %f273;
	div.rn.f32 	%f275, %f59, %f274;
	div.rn.f32 	%f276, %f71, %f274;
	div.rn.f32 	%f277, %f83, %f274;
	div.rn.f32 	%f278, %f95, %f274;
	div.rn.f32 	%f279, %f107, %f274;
	div.rn.f32 	%f280, %f119, %f274;
	div.rn.f32 	%f281, %f131, %f274;
	div.rn.f32 	%f282, %f143, %f274;
	div.rn.f32 	%f283, %f155, %f274;
	div.rn.f32 	%f284, %f167, %f274;
	div.rn.f32 	%f285, %f179, %f274;
	div.rn.f32 	%f286, %f191, %f274;
	div.rn.f32 	%f287, %f203, %f274;
	div.rn.f32 	%f288, %f215, %f274;
	div.rn.f32 	%f289, %f227, %f274;
	div.rn.f32 	%f290, %f239, %f274;
	div.rn.f32 	%f291, %f251, %f274;
	div.rn.f32 	%f292, %f263, %f274;
	mad.lo.s64 	%rd22, %rd26, %rd9, %rd2;
	cvta.to.global.u64 	%rd23, %rd8;
	shl.b64 	%rd24, %rd22, 2;
	add.s64 	%rd25, %rd23, %rd24;
	st.global.f32 	[%rd25], %f275;
	st.global.f32 	[%rd25+4], %f276;
	st.global.f32 	[%rd25+256], %f277;
	st.global.f32 	[%rd25+260], %f278;
	st.global.f32 	[%rd25+512], %f279;
	st.global.f32 	[%rd25+516], %f280;
	st.global.f32 	[%rd25+768], %f281;
	st.global.f32 	[%rd25+772], %f282;
	st.global.f32 	[%rd25+1024], %f283;
	st.global.f32 	[%rd25+1028], %f284;
	st.global.f32 	[%rd25+1280], %f285;
	st.global.f32 	[%rd25+1284], %f286;
	st.global.f32 	[%rd25+1536], %f287;
	st.global.f32 	[%rd25+1540], %f288;
	st.global.f32 	[%rd25+1792], %f289;
	st.global.f32 	[%rd25+1796], %f290;
	st.global.f32 	[%rd25+2048], %f291;
	st.global.f32 	[%rd25+2052], %f292;
	add.s64 	%rd26, %rd26, %rd3;
	setp.lt.s64 	%p13, %rd26, %rd10;
	@%p13 bra 	$L__BB39_4;
$L__BB39_5:
	ret;

}
	// .globl	_ZN7oneflow4cuda7softmax15SoftmaxWarpImplI10SimpleLoadIffE11SimpleStoreIffEfLi2ELi18ELi32ELi1ELb1ELNS1_9AlgorithmE0EEEvT_T0_ll
.visible .entry _ZN7oneflow4cuda7softmax15SoftmaxWarpImplI10SimpleLoadIffE11SimpleStoreIffEfLi2ELi18ELi32ELi1ELb1ELNS1_9AlgorithmE0EEEvT_T0_ll(
	.param .align 8 .b8 _ZN7oneflow4cuda7softmax15SoftmaxWarpImplI10SimpleLoadIffE11SimpleStoreIffEfLi2ELi18ELi32ELi1ELb1ELNS1_9AlgorithmE0EEEvT_T0_ll_param_0[16],
	.param .align 8 .b8 _ZN7oneflow4cuda7softmax15SoftmaxWarpImplI10SimpleLoadIffE11SimpleStoreIffEfLi2ELi18ELi32ELi1ELb1ELNS1_9AlgorithmE0EEEvT_T0_ll_param_1[16],
	.param .u64 _ZN7oneflow4cuda7softmax15SoftmaxWarpImplI10SimpleLoadIffE11SimpleStoreIffEfLi2ELi18ELi32ELi1ELb1ELNS1_9AlgorithmE0EEEvT_T0_ll_param_2,
	.param .u64 _ZN7oneflow4cuda7softmax15SoftmaxWarpImplI10SimpleLoadIffE11SimpleStoreIffEfLi2ELi18ELi32ELi1ELb1ELNS1_9AlgorithmE0EEEvT_T0_ll_param_3
)
{
	.reg .pred 	%p<32>;
	.reg .b32 	%r<73>;
	.reg .b32 	%f<356>;
	.reg .b64 	%rd<41>;

	ld.param.u64 	%rd21, [_ZN7oneflow4cuda7softmax15SoftmaxWarpImplI10SimpleLoadIffE11SimpleStoreIffEfLi2ELi18ELi32ELi1ELb1ELNS1_9AlgorithmE0EEEvT_T0_ll_param_1+8];
	ld.param.u64 	%rd20, [_ZN7oneflow4cuda7softmax15SoftmaxWarpImplI10SimpleLoadIffE11SimpleStoreIffEfLi2ELi18ELi32ELi1ELb1ELNS1_9AlgorithmE0EEEvT_T0_ll_param_1];
	ld.param.u64 	%rd19, [_ZN7oneflow4cuda7softmax15SoftmaxWarpImplI10SimpleLoadIffE11SimpleStoreIffEfLi2ELi18ELi32ELi1ELb1ELNS1_9AlgorithmE0EEEvT_T0_ll_param_0+8];
	ld.param.u64 	%rd18, [_ZN7oneflow4cuda7softmax15SoftmaxWarpImplI10SimpleLoadIffE11SimpleStoreIffEfLi2ELi18ELi32ELi1ELb1ELNS1_9AlgorithmE0EEEvT_T0_ll_param_0];
	ld.param.u64 	%rd23, [_ZN7oneflow4cuda7softmax15SoftmaxWarpImplI10SimpleLoadIffE11SimpleStoreIffEfLi2ELi18ELi32ELi1ELb1ELNS1_9AlgorithmE0EEEvT_T0_ll_param_3];
	setp.lt.s64 	%p1, %rd23, 577;
	@%p1 bra 	$L__BB40_2;
	mov.u64 	%rd24, $str;
	cvta.global.u64 	%rd25, %rd24;
	mov.u64 	%rd26, $str$1;
	cvta.global.u64 	%rd27, %rd26;
	mov.u64 	%rd28, __unnamed_40;
	cvta.global.u64 	%rd29, %rd28;
	{ // callseq 39, 0
	.param .b64 param0;
	st.param.b64 	[param0], %rd25;
	.param .b64 param1;
	st.param.b64 	[param1], %rd27;
	.param .b32 param2;
	st.param.b32 	[param2], 228;
	.param .b64 param3;
	st.param.b64 	[param3], %rd29;
	.param .b64 param4;
	st.param.b64 	[param4], 1;
	call.uni 
	__assertfail, 
	(
	param0, 
	param1, 
	param2, 
	param3, 
	param4
	);
	} // callseq 39
$L__BB40_2:
	ld.param.u64 	%rd38, [_ZN7oneflow4cuda7softmax15SoftmaxWarpImplI10SimpleLoadIffE11SimpleStoreIffEfLi2ELi18ELi32ELi1ELb1ELNS1_9AlgorithmE0EEEvT_T0_ll_param_2];
	mov.u32 	%r2, %ctaid.x;
	mov.u32 	%r3, %ntid.y;
	mov.u32 	%r4, %tid.y;
	mad.lo.s32 	%r5, %r2, %r3, %r4;
	mov.u32 	%r6, %nctaid.x;
	mul.lo.s32 	%r1, %r6, %r3;
	cvt.s64.s32 	%rd40, %r5;
	setp.le.s64 	%p2, %rd38, %rd40;
	@%p2 bra 	$L__BB40_41;
	mov.u32 	%r7, %tid.x;
	shl.b32 	%r8, %r7, 1;
	cvt.u64.u32 	%rd2, %r8;
	add.s32 	%r9, %r8, 64;
	cvt.u64.u32 	%rd3, %r9;
	add.s32 	%r10, %r8, 128;
	cvt.u64.u32 	%rd4, %r10;
	add.s32 	%r11, %r8, 192;
	cvt.u64.u32 	%rd5, %r11;
	add.s32 	%r12, %r8, 256;
	cvt.u64.u32 	%rd6, %r12;
	add.s32 	%r13, %r8, 320;
	cvt.u64.u32 	%rd7, %r13;
	add.s32 	%r14, %r8, 384;
	cvt.u64.u32 	%rd8, %r14;
	add.s32 	%r15, %r8, 448;
	cvt.u64.u32 	%rd9, %r15;
	add.s32 	%r16, %r8, 512;
	cvt.u64.u32 	%rd10, %r16;
	cvt.s64.s32 	%rd11, %r1;
$L__BB40_4:
	cvta.to.global.u64 	%rd13, %rd18;
	setp.le.s64 	%p3, %rd23, %rd2;
	mul.lo.s64 	%rd14, %rd40, %rd19;
	mov.f32 	%f329, 0fFF800000;
	mov.f32 	%f330, %f329;
	mov.f32 	%f334, %f329;
	@%p3 bra 	$L__BB40_6;
	add.s64 	%rd30, %rd14, %rd2;
	shl.b64 	%rd31, %rd30, 2;
	add.s64 	%rd32, %rd13, %rd31;
	ld.global.f32 	%f330, [%rd32];
	ld.global.f32 	%f329, [%rd32+4];
	max.f32 	%f74, %f330, 0fFF800000;
	max.f32 	%f334, %f74, %f329;
$L__BB40_6:
	setp.le.s64 	%p4, %rd23, %rd3;
	add.s64 	%rd33, %rd14, %rd2;
	shl.b64 	%rd34, %rd33, 2;
	add.s64 	%rd15, %rd13, %rd34;
	mov.f32 	%f332, 0fFF800000;
	mov.f32 	%f333, %f332;
	@%p4 bra 	$L__BB40_8;
	ld.global.f32 	%f333, [%rd15+256];
	ld.global.f32 	%f332, [%rd15+260];
	max.f32 	%f76, %f334, %f333;
	max.f32 	%f334, %f76, %f332;
$L__BB40_8:
	setp.le.s64 	%p5, %rd23, %rd4;
	mov.f32 	%f335, 0fFF800000;
	mov.f32 	%f336, %f335;
	@%p5 bra 	$L__BB40_10;
	ld.global.f32 	%f336, [%rd15+512];
	ld.global.f32 	%f335, [%rd15+516];
	max.f32 	%f78, %f334, %f336;
	max.f32 	%f334, %f78, %f335;
$L__BB40_10:
	setp.le.s64 	%p6, %rd23, %rd5;
	mov.f32 	%f338, 0fFF800000;
	mov.f32 	%f339, %f338;
	@%p6 bra 	$L__BB40_12;
	ld.global.f32 	%f339, [%rd15+768];
	ld.global.f32 	%f338, [%rd15+772];
	max.f32 	%f80, %f334, %f339;
	max.f32 	%f334, %f80, %f338;
$L__BB40_12:
	setp.le.s64 	%p7, %rd23, %rd6;
	mov.f32 	%f341, 0fFF800000;
	mov.f32 	%f342, %f341;
	@%p7 bra 	$L__BB40_14;
	ld.global.f32 	%f342, [%rd15+1024];
	ld.global.f32 	%f341, [%rd15+1028];
	max.f32 	%f82, %f334, %f342;
	max.f32 	%f334, %f82, %f341;
$L__BB40_14:
	setp.le.s64 	%p8, %rd23, %rd7;
	mov.f32 	%f344, 0fFF800000;
	mov.f32 	%f345, %f344;
	@%p8 bra 	$L__BB40_16;
	ld.global.f32 	%f345, [%rd15+1280];
	ld.global.f32 	%f344, [%rd15+1284];
	max.f32 	%f84, %f334, %f345;
	max.f32 	%f334, %f84, %f344;
$L__BB40_16:
	setp.le.s64 	%p9, %rd23, %rd8;
	mov.f32 	%f347, 0fFF800000;
	mov.f32 	%f348, %f347;
	@%p9 bra 	$L__BB40_18;
	ld.global.f32 	%f348, [%rd15+1536];
	ld.global.f32 	%f347, [%rd15+1540];
	max.f32 	%f86, %f334, %f348;
	max.f32 	%f334, %f86, %f347;
$L__BB40_18:
	setp.le.s64 	%p10, %rd23, %rd9;
	mov.f32 	%f350, 0fFF800000;
	mov.f32 	%f351, %f350;
	@%p10 bra 	$L__BB40_20;
	ld.global.f32 	%f351, [%rd15+1792];
	ld.global.f32 	%f350, [%rd15+1796];
	max.f32 	%f88, %f334, %f351;
	max.f32 	%f334, %f88, %f350;
$L__BB40_20:
	setp.le.s64 	%p11, %rd23, %rd10;
	mov.f32 	%f353, 0fFF800000;
	mov.f32 	%f354, %f353;
	@%p11 bra 	$L__BB40_22;
	ld.global.f32 	%f354, [%rd15+2048];
	ld.global.f32 	%f353, [%rd15+2052];
	max.f32 	%f90, %f334, %f354;
	max.f32 	%f334, %f90, %f353;
$L__BB40_22:
	setp.le.s64 	%p12, %rd23, %rd2;
	mov.b32 	%r17, %f334;
	shfl.sync.bfly.b32	%r18|%p13, %r17, 16, 31, -1;
	mov.b32 	%f91, %r18;
	max.f32 	%f92, %f334, %f91;
	mov.b32 	%r19, %f92;
	shfl.sync.bfly.b32	%r20|%p14, %r19, 8, 31, -1;
	mov.b32 	%f93, %r20;
	max.f32 	%f94, %f92, %f93;
	mov.b32 	%r21, %f94;
	shfl.sync.bfly.b32	%r22|%p15, %r21, 4, 31, -1;
	mov.b32 	%f95, %r22;
	max.f32 	%f96, %f94, %f95;
	mov.b32 	%r23, %f96;
	shfl.sync.bfly.b32	%r24|%p16, %r23, 2, 31, -1;
	mov.b32 	%f97, %r24;
	max.f32 	%f98, %f96, %f97;
	mov.b32 	%r25, %f98;
	shfl.sync.bfly.b32	%r26|%p17, %r25, 1, 31, -1;
	mov.b32 	%f99, %r26;
	max.f32 	%f100, %f98, %f99;
	sub.f32 	%f101, %f330, %f100;
	fma.rn.f32 	%f102, %f101, 0f3BBB989D, 0f3F000000;
	cvt.sat.f32.f32 	%f103, %f102;
	mov.f32 	%f104, 0f4B400001;
	mov.f32 	%f105, 0f437C0000;
	fma.rm.f32 	%f106, %f103, %f105, %f104;
	add.f32 	%f107, %f106, 0fCB40007F;
	neg.f32 	%f108, %f107;
	fma.rn.f32 	%f109, %f101, 0f3FB8AA3B, %f108;
	fma.rn.f32 	%f110, %f101, 0f32A57060, %f109;
	mov.b32 	%r27, %f106;
	shl.b32 	%r28, %r27, 23;
	mov.b32 	%f111, %r28;
	ex2.approx.ftz.f32 	%f112, %f110;
	mul.f32 	%f113, %f112, %f111;
	add.f32 	%f114, %f113, 0f00000000;
	sub.f32 	%f115, %f329, %f100;
	fma.rn.f32 	%f116, %f115, 0f3BBB989D, 0f3F000000;
	cvt.sat.f32.f32 	%f117, %f116;
	fma.rm.f32 	%f118, %f117, %f105, %f104;
	add.f32 	%f119, %f118, 0fCB40007F;
	neg.f32 	%f120, %f119;
	fma.rn.f32 	%f121, %f115, 0f3FB8AA3B, %f120;
	fma.rn.f32 	%f122, %f115, 0f32A57060, %f121;
	mov.b32 	%r29, %f118;
	shl.b32 	%r30, %r29, 23;
	mov.b32 	%f123, %r30;
	ex2.approx.ftz.f32 	%f124, %f122;
	mul.f32 	%f125, %f124, %f123;
	add.f32 	%f126, %f114, %f125;
	sub.f32 	%f127, %f333, %f100;
	fma.rn.f32 	%f128, %f127, 0f3BBB989D, 0f3F000000;
	cvt.sat.f32.f32 	%f129, %f128;
	fma.rm.f32 	%f130, %f129, %f105, %f104;
	add.f32 	%f131, %f130, 0fCB40007F;
	neg.f32 	%f132, %f131;
	fma.rn.f32 	%f133, %f127, 0f3FB8AA3B, %f132;
	fma.rn.f32 	%f134, %f127, 0f32A57060, %f133;
	mov.b32 	%r31, %f130;
	shl.b32 	%r32, %r31, 23;
	mov.b32 	%f135, %r32;
	ex2.approx.ftz.f32 	%f136, %f134;
	mul.f32 	%f137, %f136, %f135;
	add.f32 	%f138, %f126, %f137;
	sub.f32 	%f139, %f332, %f100;
	fma.rn.f32 	%f140, %f139, 0f3BBB989D, 0f3F000000;
	cvt.sat.f32.f32 	%f141, %f140;
	fma.rm.f32 	%f142, %f141, %f105, %f104;
	add.f32 	%f143, %f142, 0fCB40007F;
	neg.f32 	%f144, %f143;
	fma.rn.f32 	%f145, %f139, 0f3FB8AA3B, %f144;
	fma.rn.f32 	%f146, %f139, 0f32A57060, %f145;
	mov.b32 	%r33, %f142;
	shl.b32 	%r34, %r33, 23;
	mov.b32 	%f147, %r34;
	ex2.approx.ftz.f32 	%f148, %f146;
	mul.f32 	%f149, %f148, %f147;
	add.f32 	%f150, %f138, %f149;
	sub.f32 	%f151, %f336, %f100;
	fma.rn.f32 	%f152, %f151, 0f3BBB989D, 0f3F000000;
	cvt.sat.f32.f32 	%f153, %f152;
	fma.rm.f32 	%f154, %f153, %f105, %f104;
	add.f32 	%f155, %f154, 0fCB40007F;
	neg.f32 	%f156, %f155;
	fma.rn.f32 	%f157, %f151, 0f3FB8AA3B, %f156;
	fma.rn.f32 	%f158, %f151, 0f32A57060, %f157;
	mov.b32 	%r35, %f154;
	shl.b32 	%r36, %r35, 23;
	mov.b32 	%f159, %r36;
	ex2.approx.ftz.f32 	%f160, %f158;
	mul.f32 	%f161, %f160, %f159;
	add.f32 	%f162, %f150, %f161;
	sub.f32 	%f163, %f335, %f100;
	fma.rn.f32 	%f164, %f163, 0f3BBB989D, 0f3F000000;
	cvt.sat.f32.f32 	%f165, %f164;
	fma.rm.f32 	%f166, %f165, %f105, %f104;
	add.f32 	%f167, %f166, 0fCB40007F;
	neg.f32 	%f168, %f167;
	fma.rn.f32 	%f169, %f163, 0f3FB8AA3B, %f168;
	fma.rn.f32 	%f170, %f163, 0f32A57060, %f169;
	mov.b32 	%r37, %f166;
	shl.b32 	%r38, %r37, 23;
	mov.b32 	%f171, %r38;
	ex2.approx.ftz.f32 	%f172, %f170;
	mul.f32 	%f173, %f172, %f171;
	add.f32 	%f174, %f162, %f173;
	sub.f32 	%f175, %f339, %f100;
	fma.rn.f32 	%f176, %f175, 0f3BBB989D, 0f3F000000;
	cvt.sat.f32.f32 	%f177, %f176;
	fma.rm.f32 	%f178, %f177, %f105, %f104;
	add.f32 	%f179, %f178, 0fCB40007F;
	neg.f32 	%f180, %f179;
	fma.rn.f32 	%f181, %f175, 0f3FB8AA3B, %f180;
	fma.rn.f32 	%f182, %f175, 0f32A57060, %f181;
	mov.b32 	%r39, %f178;
	shl.b32 	%r40, %r39, 23;
	mov.b32 	%f183, %r40;
	ex2.approx.ftz.f32 	%f184, %f182;
	mul.f32 	%f185, %f184, %f183;
	add.f32 	%f186, %f174, %f185;
	sub.f32 	%f187, %f338, %f100;
	fma.rn.f32 	%f188, %f187, 0f3BBB989D, 0f3F000000;
	cvt.sat.f32.f32 	%f189, %f188;
	fma.rm.f32 	%f190, %f189, %f105, %f104;
	add.f32 	%f191, %f190, 0fCB40007F;
	neg.f32 	%f192, %f191;
	fma.rn.f32 	%f193, %f187, 0f3FB8AA3B, %f192;
	fma.rn.f32 	%f194, %f187, 0f32A57060, %f193;
	mov.b32 	%r41, %f190;
	shl.b32 	%r42, %r41, 23;
	mov.b32 	%f195, %r42;
	ex2.approx.ftz.f32 	%f196, %f194;
	mul.f32 	%f197, %f196, %f195;
	add.f32 	%f198, %f186, %f197;
	sub.f32 	%f199, %f342, %f100;
	fma.rn.f32 	%f200, %f199, 0f3BBB989D, 0f3F000000;
	cvt.sat.f32.f32 	%f201, %f200;
	fma.rm.f32 	%f202, %f201, %f105, %f104;
	add.f32 	%f203, %f202, 0fCB40007F;
	neg.f32 	%f204, %f203;
	fma.rn.f32 	%f205, %f199, 0f3FB8AA3B, %f204;
	fma.rn.f32 	%f206, %f199, 0f32A57060, %f205;
	mov.b32 	%r43, %f202;
	shl.b32 	%r44, %r43, 23;
	mov.b32 	%f207, %r44;
	ex2.approx.ftz.f32 	%f208, %f206;
	mul.f32 	%f209, %f208, %f207;
	add.f32 	%f210, %f198, %f209;
	sub.f32 	%f211, %f341, %f100;
	fma.rn.f32 	%f212, %f211, 0f3BBB989D, 0f3F000000;
	cvt.sat.f32.f32 	%f213, %f212;
	fma.rm.f32 	%f214, %f213, %f105, %f104;
	add.f32 	%f215, %f214, 0fCB40007F;
	neg.f32 	%f216, %f215;
	fma.rn.f32 	%f217, %f211, 0f3FB8AA3B, %f216;
	fma.rn.f32 	%f218, %f211, 0f32A57060, %f217;
	mov.b32 	%r45, %f214;
	shl.b32 	%r46, %r45, 23;
	mov.b32 	%f219, %r46;
	ex2.approx.ftz.f32 	%f220, %f218;
	mul.f32 	%f221, %f220, %f219;
	add.f32 	%f222, %f210, %f221;
	sub.f32 	%f223, %f345, %f100;
	fma.rn.f32 	%f224, %f223, 0f3BBB989D, 0f3F000000;
	cvt.sat.f32.f32 	%f225, %f224;
	fma.rm.f32 	%f226, %f225, %f105, %f104;
	add.f32 	%f227, %f226, 0fCB40007F;
	neg.f32 	%f228, %f227;
	fma.rn.f32 	%f229, %f223, 0f3FB8AA3B, %f228;
	fma.rn.f32 	%f230, %f223, 0f32A57060, %f229;
	mov.b32 	%r47, %f226;
	shl.b32 	%r48, %r47, 23;
	mov.b32 	%f231, %r48;
	ex2.approx.ftz.f32 	%f232, %f230;
	mul.f32 	%f233, %f232, %f231;
	add.f32 	%f234, %f222, %f233;
	sub.f32 	%f235, %f344, %f100;
	fma.rn.f32 	%f236, %f235, 0f3BBB989D, 0f3F000000;
	cvt.sat.f32.f32 	%f237, %f236;
	fma.rm.f32 	%f238, %f237, %f105, %f104;
	add.f32 	%f239, %f238, 0fCB40007F;
	neg.f32 	%f240, %f239;
	fma.rn.f32 	%f241, %f235, 0f3FB8AA3B, %f240;
	fma.rn.f32 	%f242, %f235, 0f32A57060, %f241;
	mov.b32 	%r49, %f238;
	shl.b32 	%r50, %r49, 23;
	mov.b32 	%f243, %r50;
	ex2.approx.ftz.f32 	%f244, %f242;
	mul.f32 	%f245, %f244, %f243;
	add.f32 	%f246, %f234, %f245;
	sub.f32 	%f247, %f348, %f100;
	fma.rn.f32 	%f248, %f247, 0f3BBB989D, 0f3F000000;
	cvt.sat.f32.f32 	%f249, %f248;
	fma.rm.f32 	%f250, %f249, %f105, %f104;
	add.f32 	%f251, %f250, 0fCB40007F;
	neg.f32 	%f252, %f251;
	fma.rn.f32 	%f253, %f247, 0f3FB8AA3B, %f252;
	fma.rn.f32 	%f254, %f247, 0f32A57060, %f253;
	mov.b32 	%r51, %f250;
	shl.b32 	%r52, %r51, 23;
	mov.b32 	%f255, %r52;
	ex2.approx.ftz.f32 	%f256, %f254;
	mul.f32 	%f257, %f256, %f255;
	add.f32 	%f258, %f246, %f257;
	sub.f32 	%f259, %f347, %f100;
	fma.rn.f32 	%f260, %f259, 0f3BBB989D, 0f3F000000;
	cvt.sat.f32.f32 	%f261, %f260;
	fma.rm.f32 	%f262, %f261, %f105, %f104;
	add.f32 	%f263, %f262, 0fCB40007F;
	neg.f32 	%f264, %f263;
	fma.rn.f32 	%f265, %f259, 0f3FB8AA3B, %f264;
	fma.rn.f32 	%f266, %f259, 0f32A57060, %f265;
	mov.b32 	%r53, %f262;
	shl.b32 	%r54, %r53, 23;
	mov.b32 	%f267, %r54;
	ex2.approx.ftz.f32 	%f268, %f266;
	mul.f32 	%f269, %f268, %f267;
	add.f32 	%f270, %f258, %f269;
	sub.f32 	%f271, %f351, %f100;
	fma.rn.f32 	%f272, %f271, 0f3BBB989D, 0f3F000000;
	cvt.sat.f32.f32 	%f273, %f272;
	fma.rm.f32 	%f274, %f273, %f105, %f104;
	add.f32 	%f275, %f274, 0fCB40007F;
	neg.f32 	%f276, %f275;
	fma.rn.f32 	%f277, %f271, 0f3FB8AA3B, %f276;
	fma.rn.f32 	%f278, %f271, 0f32A57060, %f277;
	mov.b32 	%r55, %f274;
	shl.b32 	%r56, %r55, 23;
	mov.b32 	%f279, %r56;
	ex2.approx.ftz.f32 	%f280, %f278;
	mul.f32 	%f281, %f280, %f279;
	add.f32 	%f282, %f270, %f281;
	sub.f32 	%f283, %f350, %f100;
	fma.rn.f32 	%f284, %f283, 0f3BBB989D, 0f3F000000;
	cvt.sat.f32.f32 	%f285, %f284;
	fma.rm.f32 	%f286, %f285, %f105, %f104;
	add.f32 	%f287, %f286, 0fCB40007F;
	neg.f32 	%f288, %f287;
	fma.rn.f32 	%f289, %f283, 0f3FB8AA3B, %f288;
	fma.rn.f32 	%f290, %f283, 0f32A57060, %f289;
	mov.b32 	%r57, %f286;
	shl.b32 	%r58, %r57, 23;
	mov.b32 	%f291, %r58;
	ex2.approx.ftz.f32 	%f292, %f290;
	mul.f32 	%f293, %f292, %f291;
	add.f32 	%f294, %f282, %f293;
	sub.f32 	%f295, %f354, %f100;
	fma.rn.f32 	%f296, %f295, 0f3BBB989D, 0f3F000000;
	cvt.sat.f32.f32 	%f297, %f296;
	fma.rm.f32 	%f298, %f297, %f105, %f104;
	add.f32 	%f299, %f298, 0fCB40007F;
	neg.f32 	%f300, %f299;
	fma.rn.f32 	%f301, %f295, 0f3FB8AA3B, %f300;
	fma.rn.f32 	%f302, %f295, 0f32A57060, %f301;
	mov.b32 	%r59, %f298;
	shl.b32 	%r60, %r59, 23;
	mov.b32 	%f303, %r60;
	ex2.approx.ftz.f32 	%f304, %f302;
	mul.f32 	%f305, %f304, %f303;
	add.f32 	%f306, %f294, %f305;
	sub.f32 	%f307, %f353, %f100;
	fma.rn.f32 	%f308, %f307, 0f3BBB989D, 0f3F000000;
	cvt.sat.f32.f32 	%f309, %f308;
	fma.rm.f32 	%f310, %f309, %f105, %f104;
	add.f32 	%f311, %f310, 0fCB40007F;
	neg.f32 	%f312, %f311;
	fma.rn.f32 	%f313, %f307, 0f3FB8AA3B, %f312;
	fma.rn.f32 	%f314, %f307, 0f32A57060, %f313;
	mov.b32 	%r61, %f310;
	shl.b32 	%r62, %r61, 23;
	mov.b32 	%f315, %r62;
	ex2.approx.ftz.f32 	%f316, %f314;
	mul.f32 	%f317, %f316, %f315;
	add.f32 	%f318, %f306, %f317;
	mov.b32 	%r63, %f318;
	shfl.sync.bfly.b32	%r64|%p18, %r63, 16, 31, -1;
	mov.b32 	%f319, %r64;
	add.f32 	%f320, %f318, %f319;
	mov.b32 	%r65, %f320;
	shfl.sync.bfly.b32	%r66|%p19, %r65, 8, 31, -1;
	mov.b32 	%f321, %r66;
	add.f32 	%f322, %f320, %f321;
	mov.b32 	%r67, %f322;
	shfl.sync.bfly.b32	%r68|%p20, %r67, 4, 31, -1;
	mov.b32 	%f323, %r68;
	add.f32 	%f324, %f322, %f323;
	mov.b32 	%r69, %f324;
	shfl.sync.bfly.b32	%r70|%p21, %r69, 2, 31, -1;
	mov.b32 	%f325, %r70;
	add.f32 	%f326, %f324, %f325;
	mov.b32 	%r71, %f326;
	shfl.sync.bfly.b32	%r72|%p22, %r71, 1, 31, -1;
	mov.b32 	%f327, %r72;
	add.f32 	%f328, %f326, %f327;
	div.rn.f32 	%f55, %f113, %f328;
	div.rn.f32 	%f56, %f125, %f328;
	div.rn.f32 	%f57, %f137, %f328;
	div.rn.f32 	%f58, %f149, %f328;
	div.rn.f32 	%f59, %f161, %f328;
	div.rn.f32 	%f60, %f173, %f328;
	div.rn.f32 	%f61, %f185, %f328;
	div.rn.f32 	%f62, %f197, %f328;
	div.rn.f32 	%f63, %f209, %f328;
	div.rn.f32 	%f64, %f221, %f328;
	div.rn.f32 	%f65, %f233, %f328;
	div.rn.f32 	%f66, %f245, %f328;
	div.rn.f32 	%f67, %f257, %f328;
	div.rn.f32 	%f68, %f269, %f328;
	div.rn.f32 	%f69, %f281, %f328;
	div.rn.f32 	%f70, %f293, %f328;
	div.rn.f32 	%f71, %f305, %f328;
	div.rn.f32 	%f72, %f317, %f328;
	mad.lo.s64 	%rd35, %rd40, %rd21, %rd2;
	cvta.to.global.u64 	%rd36, %rd20;
	shl.b64 	%rd37, %rd35, 2;
	add.s64 	%rd16, %rd36, %rd37;
	@%p12 bra 	$L__BB40_24;
	st.global.f32 	[%rd16], %f55;
	st.global.f32 	[%rd16+4], %f56;
$L__BB40_24:
	setp.le.s64 	%p23, %rd23, %rd3;
	@%p23 bra 	$L__BB40_26;
	st.global.f32 	[%rd16+256], %f57;
	st.global.f32 	[%rd16+260], %f58;
$L__BB40_26:
	setp.le.s64 	%p24, %rd23, %rd4;
	@%p24 bra 	$L__BB40_28;
	st.global.f32 	[%rd16+512], %f59;
	st.global.f32 	[%rd16+516], %f60;
$L__BB40_28:
	setp.le.s64 	%p25, %rd23, %rd5;
	@%p25 bra 	$L__BB40_30;
	st.global.f32 	[%rd16+768], %f61;
	st.global.f32 	[%rd16+772], %f62;
$L__BB40_30:
	setp.le.s64 	%p26, %rd23, %rd6;
	@%p26 bra 	$L__BB40_32;
	st.global.f32 	[%rd16+1024], %f63;
	st.global.f32 	[%rd16+1028], %f64;
$L__BB40_32:
	setp.le.s64 	%p27, %rd23, %rd7;
	@%p27 bra 	$L__BB40_34;
	st.global.f32 	[%rd16+1280], %f65;
	st.global.f32 	[%rd16+1284], %f66;
$L__BB40_34:
	setp.le.s64 	%p28, %rd23, %rd8;
	@%p28 bra 	$L__BB40_36;
	st.global.f32 	[%rd16+1536], %f67;
	st.global.f32 	[%rd16+1540], %f68;
$L__BB40_36:
	setp.le.s64 	%p29, %rd23, %rd9;
	@%p29 bra 	$L__BB40_38;
	st.global.f32 	[%rd16+1792], %f69;
	st.global.f32 	[%rd16+1796], %f70;
$L__BB40_38:
	setp.le.s64 	%p30, %rd23, %rd10;
	@%p30 bra 	$L__BB40_40;
	st.global.f32 	[%rd16+2048], %f71;
	st.global.f32 	[%rd16+2052], %f72;
$L__BB40_40:
	ld.param.u64 	%rd39, [_ZN7oneflow4cuda7softmax15SoftmaxWarpImplI10SimpleLoadIffE11SimpleStoreIffEfLi2ELi18ELi32ELi1ELb1ELNS1_9AlgorithmE0EEEvT_T0_ll_param_2];
	add.s64 	%rd40, %rd40, %rd11;
	setp.lt.s64 	%p31, %rd40, %rd39;
	@%p31 bra 	$L__BB40_4;
$L__BB40_41:
	ret;

}
	// .globl	_ZN7oneflow4cuda7softmax15SoftmaxWarpImplI10SimpleLoadIffE11SimpleStoreIffEfLi2ELi20ELi32ELi1ELb0ELNS1_9AlgorithmE0EEEvT_T0_ll
.visible .entry _ZN7oneflow4cuda7softmax15SoftmaxWarpImplI10SimpleLoadIffE11SimpleStoreIffEfLi2ELi20ELi32ELi1ELb0ELNS1_9AlgorithmE0EEEvT_T0_ll(
	.param .align 8 .b8 _ZN7oneflow4cuda7softmax15SoftmaxWarpImplI10SimpleLoadIffE11SimpleStoreIffEfLi2ELi20ELi32ELi1ELb0ELNS1_9AlgorithmE0EEEvT_T0_ll_param_0[16],
	.param .align 8 .b8 _ZN7oneflow4cuda7softmax15SoftmaxWarpImplI10SimpleLoadIffE11SimpleStoreIffEfLi2ELi20ELi32ELi1ELb0ELNS1_9AlgorithmE0EEEvT_T0_ll_param_1[16],
	.param .u64 _ZN7oneflow4cuda7softmax15SoftmaxWarpImplI10SimpleLoadIffE11SimpleStoreIffEfLi2ELi20ELi32ELi1ELb0ELNS1_9AlgorithmE0EEEvT_T0_ll_param_2,
	.param .u64 _ZN7oneflow4cuda7softmax15SoftmaxWarpImplI10SimpleLoadIffE11SimpleStoreIffEfLi2ELi20ELi32ELi1ELb0ELNS1_9AlgorithmE0EEEvT_T0_ll_param_3
)
{
	.reg .pred 	%p<14>;
	.reg .b32 	%r<69>;
	.reg .b32 	%f<323>;
	.reg .b64 	%rd<27>;

	ld.param.u64 	%rd8, [_ZN7oneflow4cuda7softmax15SoftmaxWarpImplI10SimpleLoadIffE11SimpleStoreIffEfLi2ELi20ELi32ELi1ELb0ELNS1_9AlgorithmE0EEEvT_T0_ll_param_1+8];
	ld.param.u64 	%rd7, [_ZN7oneflow4cuda7softmax15SoftmaxWarpImplI10SimpleLoadIffE11SimpleStoreIffEfLi2ELi20ELi32ELi1ELb0ELNS1_9AlgorithmE0EEEvT_T0_ll_param_1];
	ld.param.u64 	%rd6, [_ZN7oneflow4cuda7softmax15SoftmaxWarpImplI10SimpleLoadIffE11SimpleStoreIffEfLi2ELi20ELi32ELi1ELb0ELNS1_9AlgorithmE0EEEvT_T0_ll_param_0+8];
	ld.param.u64 	%rd5, [_ZN7oneflow4cuda7softmax15SoftmaxWarpImplI10SimpleLoadIffE11SimpleStoreIffEfLi2ELi20ELi32ELi1ELb0ELNS1_9AlgorithmE0EEEvT_T0_ll_param_0];
	ld.param.u64 	%rd9, [_ZN7oneflow4cuda7softmax15SoftmaxWarpImplI10SimpleLoadIffE11SimpleStoreIffEfLi2ELi20ELi32ELi1ELb0ELNS1_9AlgorithmE0EEEvT_T0_ll_param_2];
	ld.param.u64 	%rd10, [_ZN7oneflow4cuda7softmax15SoftmaxWarpImplI10SimpleLoadIffE11SimpleStoreIffEfLi2ELi20ELi32ELi1ELb0ELNS1_9AlgorithmE0EEEvT_T0_ll_param_3];
	setp.lt.s64 	%p1, %rd10, 641;
	@%p1 bra 	$L__BB41_2;
	mov.u64 	%rd11, $str;
	cvta.global.u64 	%rd12, %rd11;
	mov.u64 	%rd13, $str$1;
	cvta.global.u64 	%rd14, %rd13;
	mov.u64 	%rd15, __unnamed_41;
	cvta.global.u64 	%rd16, %rd15;
	{ // callseq 40, 0
	.param .b64 param0;
	st.param.b64 	[param0], %rd12;
	.param .b64 param1;
	st.param.b64 	[param1], %rd14;
	.param .b32 param2;
	st.param.b32 	[param2], 228;
	.param .b64 param3;
	st.param.b64 	[param3], %rd16;
	.param .b64 param4;
	st.param.b64 	[param4], 1;
	call.uni 
	__assertfail, 
	(
	param0, 
	param1, 
	param2, 
	param3, 
	param4
	);
	} // callseq 40
$L__BB41_2:
	mov.u32 	%r2, %ctaid.x;
	mov.u32 	%r3, %ntid.y;
	mov.u32 	%r4, %tid.y;
	mad.lo.s32 	%r5, %r2, %r3, %r4;
	mov.u32 	%r6, %nctaid.x;
	mul.lo.s32 	%r1, %r6, %r3;
	cvt.s64.s32 	%rd26, %r5;
	setp.le.s64 	%p2, %rd9, %rd26;
	@%p2 bra 	$L__BB41_5;
	cvt.s64.s32 	%rd2, %r1;
	mov.u32 	%r7, %tid.x;
	shl.b32 	%r8, %r7, 1;
	cvt.u64.u32 	%rd17, %r8;
$L__BB41_4:
	mad.lo.s64 	%rd18, %rd26, %rd6, %rd17;
	cvta.to.global.u64 	%rd19, %rd5;
	shl.b64 	%rd20, %rd18, 2;
	add.s64 	%rd21, %rd19, %rd20;
	ld.global.f32 	%f1, [%rd21];
	ld.global.f32 	%f2, [%rd21+4];
	max.f32 	%f3, %f1, 0fFF800000;
	max.f32 	%f4, %f3, %f2;
	ld.global.f32 	%f5, [%rd21+256];
	ld.global.f32 	%f6, [%rd21+260];
	max.f32 	%f7, %f4, %f5;
	max.f32 	%f8, %f7, %f6;
	ld.global.f32 	%f9, [%rd21+512];
	ld.global.f32 	%f10, [%rd21+516];
	max.f32 	%f11, %f8, %f9;
	max.f32 	%f12, %f11, %f10;
	ld.global.f32 	%f13, [%rd21+768];
	ld.global.f32 	%f14, [%rd21+772];
	max.f32 	%f15, %f12, %f13;
	max.f32 	%f16, %f15, %f14;
	ld.global.f32 	%f17, [%rd21+1024];
	ld.global.f32 	%f18, [%rd21+1028];
	max.f32 	%f19, %f16, %f17;
	max.f32 	%f20, %f19, %f18;
	ld.global.f32 	%f21, [%rd21+1280];
	ld.global.f32 	%f22, [%rd21+1284];
	max.f32 	%f23, %f20, %f21;
	max.f32 	%f24, %f23, %f22;
	ld.global.f32 	%f25, [%rd21+1536];
	ld.global.f32 	%f26, [%rd21+1540];
	max.f32 	%f27, %f24, %f25;
	max.f32 	%f28, %f27, %f26;
	ld.global.f32 	%f29, [%rd21+1792];
	ld.global.f32 	%f30, [%rd21+1796];
	max.f32 	%f31, %f28, %f29;
	max.f32 	%f32, %f31, %f30;
	ld.global.f32 	%f33, [%rd21+2048];
	ld.global.f32 	%f34, [%rd21+2052];
	max.f32 	%f35, %f32, %f33;
	max.f32 	%f36, %f35, %f34;
	ld.global.f32 	%f37, [%rd21+2304];
	ld.global.f32 	%f38, [%rd21+2308];
	max.f32 	%f39, %f36, %f37;
	max.f32 	%f40, %f39, %f38;
	mov.b32 	%r9, %f40;
	shfl.sync.bfly.b32	%r10|%p3, %r9, 16, 31, -1;
	mov.b32 	%f41, %r10;
	max.f32 	%f42, %f40, %f41;
	mov.b32 	%r11, %f42;
	shfl.sync.bfly.b32	%r12|%p4, %r11, 8, 31, -1;
	mov.b32 	%f43, %r12;
	max.f32 	%f44, %f42, %f43;
	mov.b32 	%r13, %f44;
	shfl.sync.bfly.b32	%r14|%p5, %r13, 4, 31, -1;
	mov.b32 	%f45, %r14;
	max.f32 	%f46, %f44, %f45;
	mov.b32 	%r15, %f46;
	shfl.sync.bfly.b32	%r16|%p6, %r15, 2, 31, -1;
	mov.b32 	%f47, %r16;
	max.f32 	%f48, %f46, %f47;
	mov.b32 	%r17, %f48;
	shfl.sync.bfly.b32	%r18|%p7, %r17, 1, 31, -1;
	mov.b32 	%f49, %r18;
	max.f32 	%f50, %f48, %f49;
	sub.f32 	%f51, %f1, %f50;
	fma.rn.f32 	%f52, %f51, 0f3BBB989D, 0f3F000000;
	cvt.sat.f32.f32 	%f53, %f52;
	mov.f32 	%f54, 0f4B400001;
	mov.f32 	%f55, 0f437C0000;
	fma.rm.f32 	%f56, %f53, %f55, %f54;
	add.f32 	%f57, %f56, 0fCB40007F;
	neg.f32 	%f58, %f57;
	fma.rn.f32 	%f59, %f51, 0f3FB8AA3B, %f58;
	fma.rn.f32 	%f60, %f51, 0f32A57060, %f59;
	mov.b32 	%r19, %f56;
	shl.b32 	%r20, %r19, 23;
	mov.b32 	%f61, %r20;
	ex2.approx.ftz.f32 	%f62, %f60;
	mul.f32 	%f63, %f62, %f61;
	add.f32 	%f64, %f63, 0f00000000;
	sub.f32 	%f65, %f2, %f50;
	fma.rn.f32 	%f66, %f65, 0f3BBB989D, 0f3F000000;
	cvt.sat.f32.f32 	%f67, %f66;
	fma.rm.f32 	%f68, %f67, %f55, %f54;
	add.f32 	%f69, %f68, 0fCB40007F;
	neg.f32 	%f70, %f69;
	fma.rn.f32 	%f71, %f65, 0f3FB8AA3B, %f70;
	fma.rn.f32 	%f72, %f65, 0f32A57060, %f71;
	mov.b32 	%r21, %f68;
	shl.b32 	%r22, %r21, 23;
	mov.b32 	%f73, %r22;
	ex2.approx.ftz.f32 	%f74, %f72;
	mul.f32 	%f75, %f74, %f73;
	add.f32 	%f76, %f64, %f75;
	sub.f32 	%f77, %f5, %f50;
	fma.rn.f32 	%f78, %f77, 0f3BBB989D, 0f3F000000;
	cvt.sat.f32.f32 	%f79, %f78;
	fma.rm.f32 	%f80, %f79, %f55, %f54;
	add.f32 	%f81, %f80, 0fCB40007F;
	neg.f32 	%f82, %f81;
	fma.rn.f32 	%f83, %f77, 0f3FB8AA3B, %f82;
	fma.rn.f32 	%f84, %f77, 0f32A57060, %f83;
	mov.b32 	%r23, %f80;
	shl.b32 	%r24, %r23, 23;
	mov.b32 	%f85, %r24;
	ex2.approx.ftz.f32 	%f86, %f84;
	mul.f32 	%f87, %f86, %f85;
	add.f32 	%f88, %f76, %f87;
	sub.f32 	%f89, %f6, %f50;
	fma.rn.f32 	%f90, %f89, 0f3BBB989D, 0f3F000000;
	cvt.sat.f32.f32 	%f91, %f90;
	fma.rm.f32 	%f92, %f91, %f55, %f54;
	add.f32 	%f93, %f92, 0fCB40007F;
	neg.f32 	%f94, %f93;
	fma.rn.f32 	%f95, %f89, 0f3FB8AA3B, %f94;
	fma.rn.f32 	%f96, %f89, 0f32A57060, %f95;
	mov.b32 	%r25, %f92;
	shl.b32 	%r26, %r25, 23;
	mov.b32 	%f97, %r26;
	ex2.approx.ftz.f32 	%f98, %f96;
	mul.f32 	%f99, %f98, %f97;
	add.f32 	%f100, %f88, %f99;
	sub.f32 	%f101, %f9, %f50;
	fma.rn.f32 	%f102, %f101, 0f3BBB989D, 0f3F000000;
	cvt.sat.f32.f32 	%f103, %f102;
	fma.rm.f32 	%f104, %f103, %f55, %f54;
	add.f32 	%f105, %f104, 0fCB40007F;
	neg.f32 	%f106, %f105;
	fma.rn.f32 	%f107, %f101, 0f3FB8AA3B, %f106;
	fma.rn.f32 	%f108, %f101, 0f32A57060, %f107;
	mov.b32 	%r27, %f104;
	shl.b32 	%r28, %r27, 23;
	mov.b32 	%f109, %r28;
	ex2.approx.ftz.f32 	%f110, %f108;
	mul.f32 	%f111, %f110, %f109;
	add.f32 	%f112, %f100, %f111;
	sub.f32 	%f113, %f10, %f50;
	fma.rn.f32 	%f114, %f113, 0f3BBB989D, 0f3F000000;
	cvt.sat.f32.f32 	%f115, %f114;
	fma.rm.f32 	%f116, %f115, %f55, %f54;
	add.f32 	%f117, %f116, 0fCB40007F;
	neg.f32 	%f118, %f117;
	fma.rn.f32 	%f119, %f113, 0f3FB8AA3B, %f118;
	fma.rn.f32 	%f120, %f113, 0f32A57060, %f119;
	mov.b32 	%r29, %f116;
	shl.b32 	%r30, %r29, 23;
	mov.b32 	%f121, %r30;
	ex2.approx.ftz.f32 	%f122, %f120;
	mul.f32 	%f123, %f122, %f121;
	add.f32 	%f124, %f112, %f123;
	sub.f32 	%f125, %f13, %f50;
	fma.rn.f32 	%f126, %f125, 0f3BBB989D, 0f3F000000;
	cvt.sat.f32.f32 	%f127, %f126;
	fma.rm.f32 	%f128, %f127, %f55, %f54;
	add.f32 	%f129, %f128, 0fCB40007F;
	neg.f32 	%f130, %f129;
	fma.rn.f32 	%f131, %f125, 0f3FB8AA3B, %f130;
	fma.rn.f32 	%f132, %f125, 0f32A57060, %f131;
	mov.b32 	%r31, %f128;
	shl.b32 	%r32, %r31, 23;
	mov.b32 	%f133, %r32;
	ex2.approx.ftz.f32 	%f134, %f132;
	mul.f32 	%f135, %f134, %f133;
	add.f32 	%f136, %f124, %f135;
	sub.f32 	%f137, %f14, %f50;
	fma.rn.f32 	%f138, %f137, 0f3BBB989D, 0f3F000000;
	cvt.sat.f32.f32 	%f139, %f138;
	fma.rm.f32 	%f140, %f139, %f55, %f54;
	add.f32 	%f141, %f140, 0fCB40007F;
	neg.f32 	%f142, %f141;
	fma.rn.f32 	%f143, %f137, 0f3FB8AA3B, %f142;
	fma.rn.f32 	%f144, %f137, 0f32A57060, %f143;
	mov.b32 	%r33, %f140;
	shl.b32 	%r34, %r33, 23;
	mov.b32 	%f145, %r34;
	ex2.approx.ftz.f32 	%f146, %f144;
	mul.f32 	%f147, %f146, %f145;
	add.f32 	%f148, %f136, %f147;
	sub.f32 	%f149, %f17, %f50;
	fma.rn.f32 	%f150, %f149, 0f3BBB989D, 0f3F000000;
	cvt.sat.f32.f32 	%f151, %f150;
	fma.rm.f32 	%f152, %f151, %f55, %f54;
	add.f32 	%f153, %f152, 0fCB40007F;
	neg.f32 	%f154, %f153;
	fma.rn.f32 	%f155, %f149, 0f3FB8AA3B, %f154;
	fma.rn.f32 	%f156, %f149, 0f32A57060, %f155;
	mov.b32 	%r35, %f152;
	shl.b32 	%r36, %r35, 23;
	mov.b32 	%f157, %r36;
	ex2.approx.ftz.f32 	%f158, %f156;
	mul.f32 	%f159, %f158, %f157;
	add.f32 	%f160, %f148, %f159;
	sub.f32 	%f161, %f18, %f50;
	fma.rn.f32 	%f162, %f161, 0f3BBB989D, 0f3F000000;
	cvt.sat.f32.f32 	%f163, %f162;
	fma.rm.f32 	%f164, %f163, %f55, %f54;
	add.f32 	%f165, %f164, 0fCB40007F;
	neg.f32 	%f166, %f165;
	fma.rn.f32 	%f167, %f161, 0f3FB8AA3B, %f166;
	fma.rn.f32 	%f168, %f161, 0f32A57060, %f167;
	mov.b32 	%r37, %f164;
	shl.b32 	%r38, %r37, 23;
	mov.b32 	%f169, %r38;
	ex2.approx.ftz.f32 	%f170, %f168;
	mul.f32 	%f171, %f170, %f169;
	add.f32 	%f172, %f160, %f171;
	sub.f32 	%f173, %f21, %f50;
	fma.rn.f32 	%f174, %f173, 0f3BBB989D, 0f3F000000;
	cvt.sat.f32.f32 	%f175, %f174;
	fma.rm.f32 	%f176, %f175, %f55, %f54;
	add.f32 	%f177, %f176, 0fCB40007F;
	neg.f32 	%f178, %f177;
	fma.rn.f32 	%f179, %f173, 0f3FB8AA3B, %f178;
	fma.rn.f32 	%f180, %f173, 0f32A57060, %f179;
	mov.b32 	%r39, %f176;
	shl.b32 	%r40, %r39, 23;
	mov.b32 	%f181, %r40;
	ex2.approx.ftz.f32 	%f182, %f180;
	mul.f32 	%f183, %f182, %f181;
	add.f32 	%f184, %f172, %f183;
	sub.f32 	%f185, %f22, %f50;
	fma.rn.f32 	%f186, %f185, 0f3BBB989D, 0f3F000000;
	cvt.sat.f32.f32 	%f187, %f186;
	fma.rm.f32 	%f188, %f187, %f55, %f54;
	add.f32 	%f189, %f188, 0fCB40007F;
	neg.f32 	%f190, %f189;
	fma.rn.f32 	%f191, %f185, 0f3FB8AA3B, %f190;
	fma.rn.f32 	%f192, %f185, 0f32A57060, %f191;
	mov.b32 	%r41, %f188;
	shl.b32 	%r42, %r41, 23;
	mov.b32 	%f193, %r42;
	ex2.approx.ftz.f32 	%f194, %f192;
	mul.f32 	%f195, %f194, %f193;
	add.f32 	%f196, %f184, %f195;
	sub.f32 	%f197, %f25, %f50;
	fma.rn.f32 	%f198, %f197, 0f3BBB989D, 0f3F000000;
	cvt.sat.f32.f32 	%f199, %f198;
	fma.rm.f32 	%f200, %f199, %f55, %f54;
	add.f32 	%f201, %f200, 0fCB40007F;
	neg.f32 	%f202, %f201;
	fma.rn.f32 	%f203, %f197, 0f3FB8AA3B, %f202;
	fma.rn.f32 	%f204, %f197, 0f32A57060, %f203;
	mov.b32 	%r43, %f200;
	shl.b32 	%r44, %r43, 23;
	mov.b32 	%f205, %r44;
	ex2.approx.ftz.f32 	%f206, %f204;
	mul.f32 	%f207, %f206, %f205;
	add.f32 	%f208, %f196, %f207;
	sub.f32 	%f209, %f26, %f50;
	fma.rn.f32 	%f210, %f209, 0f3BBB989D, 0f3F000000;
	cvt.sat.f32.f32 	%f211, %f210;
	fma.rm.f32 	%f212, %f211, %f55, %f54;
	add.f32 	%f213, %f212, 0fCB40007F;
	neg.f32 	%f214, %f213;
	fma.rn.f32 	%f215, %f209, 0f3FB8AA3B, %f214;
	fma.rn.f32 	%f216, %f209, 0f32A57060, %f215;
	mov.b32 	%r45, %f212;
	shl.b32 	%r46, %r45, 23;
	mov.b32 	%f217, %r46;
	ex2.approx.ftz.f32 	%f218, %f216;
	mul.f32 	%f219, %f218, %f217;
	add.f32 	%f220, %f208, %f219;
	sub.f32 	%f221, %f29, %f50;
	fma.rn.f32 	%f222, %f221, 0f3BBB989D, 0f3F000000;
	cvt.sat.f32.f32 	%f223, %f222;
	fma.rm.f32 	%f224, %f223, %f55, %f54;
	add.f32 	%f225, %f224, 0fCB40007F;
	neg.f32 	%f226, %f225;
	fma.rn.f32 	%f227, %f221, 0f3FB8AA3B, %f226;
	fma.rn.f32 	%f228, %f221, 0f32A57060, %f227;
	mov.b32 	%r47, %f224;
	shl.b32 	%r48, %r47, 23;
	mov.b32 	%f229, %r48;
	ex2.approx.ftz.f32 	%f230, %f228;
	mul.f32 	%f231, %f230, %f229;
	add.f32 	%f232, %f220, %f231;
	sub.f32 	%f233, %f30, %f50;
	fma.rn.f32 	%f234, %f233, 0f3BBB989D, 0f3F000000;
	cvt.sat.f32.f32 	%f235, %f234;
	fma.rm.f32 	%f236, %f235, %f55, %f54;
	add.f32 	%f237, %f236, 0fCB40007F;
	neg.f32 	%f238, %f237;
	fma.rn.f32 	%f239, %f233, 0f3FB8AA3B, %f238;
	fma.rn.f32 	%f240, %f233, 0f32A57060, %f239;
	mov.b32 	%r49, %f236;
	shl.b32 	%r50, %r49, 23;
	mov.b32 	%f241, %r50;
	ex2.approx.ftz.f32 	%f242, %f240;
	mul.f32 	%f243, %f242, %f241;
	add.f32 	%f244, %f232, %f243;
	sub.f32 	%f245, %f33, %f50;
	fma.rn.f32 	%f246, %f245, 0f3BBB989D, 0f3F000000;
	cvt.sat.f32.f32 	%f247, %f246;
	fma.rm.f32 	%f248, %f247, %f55, %f54;
	add.f32 	%f249, %f248, 0fCB40007F;
	neg.f32 	%f250, %f249;
	fma.rn.f32 	%f251, %f245, 0f3FB8AA3B, %f250;
	fma.rn.f32 	%f252, %f245, 0f32A57060, %f251;
	mov.b32 	%r51, %f248;
	shl.b32 	%r52, %r51, 23;
	mov.b32 	%f253, %r52;
	ex2.approx.ftz.f32 	%f254, %f252;
	mul.f32 	%f255, %f254, %f253;
	add.f32 	%f256, %f244, %f255;
	sub.f32 	%f257, %f34, %f50;
	fma.rn.f32 	%f258, %f257, 0f3BBB989D, 0f3F000000;
	cvt.sat.f32.f32 	%f259, %f258;
	fma.rm.f32 	%f260, %f259, %f55, %f54;
	add.f32 	%f261, %f260, 0fCB40007F;
	neg.f32 	%f262, %f261;
	fma.rn.f32 	%f263, %f257, 0f3FB8AA3B, %f262;
	fma.rn.f32 	%f264, %f257, 0f32A57060, %f263;
	mov.b32 	%r53, %f260;
	shl.b32 	%r54, %r53, 23;
	mov.b32 	%f265, %r54;
	ex2.approx.ftz.f32 	%f266, %f264;
	mul.f32 	%f267, %f266, %f265;
	add.f32 	%f268, %f256, %f267;
	sub.f32 	%f269, %f37, %f50;
	fma.rn.f32 	%f270, %f269, 0f3BBB989D, 0f3F000000;
	cvt.sat.f32.f32 	%f271, %f270;
	fma.rm.f32 	%f272, %f271, %f55, %f54;
	add.f32 	%f273, %f272, 0fCB40007F;
	neg.f32 	%f274, %f273;
	fma.rn.f32 	%f275, %f269, 0f3FB8AA3B, %f274;
	fma.rn.f32 	%f276, %f269, 0f32A57060, %f275;
	mov.b32 	%r55, %f272;
	shl.b32 	%r56, %r55, 23;
	mov.b32 	%f277, %r56;
	ex2.approx.ftz.f32 	%f278, %f276;
	mul.f32 	%f279, %f278, %f277;
	add.f32 	%f280, %f268, %f279;
	sub.f32 	%f281, %f38, %f50;
	fma.rn.f32 	%f282, %f281, 0f3BBB989D, 0f3F000000;
	cvt.sat.f32.f32 	%f283, %f282;
	fma.rm.f32 	%f284, %f283, %f55, %f54;
	add.f32 	%f285, %f284, 0fCB40007F;
	neg.f32 	%f286, %f285;
	fma.rn.f32 	%f287, %f281, 0f3FB8AA3B, %f286;
	fma.rn.f32 	%f288, %f281, 0f32A57060, %f287;
	mov.b32 	%r57, %f284;
	shl.b32 	%r58, %r57, 23;
	mov.b32 	%f289, %r58;
	ex2.approx.ftz.f32 	%f290, %f288;
	mul.f32 	%f291, %f290, %f289;
	add.f32 	%f292, %f280, %f291;
	mov.b32 	%r59, %f292;
	shfl.sync.bfly.b32	%r60|%p8, %r59, 16, 31, -1;
	mov.b32 	%f293, %r60;
	add.f32 	%f294, %f292, %f293;
	mov.b32 	%r61, %f294;
	shfl.sync.bfly.b32	%r62|%p9, %r61, 8, 31, -1;
	mov.b32 	%f295, %r62;
	add.f32 	%f296, %f294, %f295;
	mov.b32 	%r63, %f296;
	shfl.sync.bfly.b32	%r64|%p10, %r63, 4, 31, -1;
	mov.b32 	%f297, %r64;
	add.f32 	%f298, %f296, %f297;
	mov.b32 	%r65, %f298;
	shfl.sync.bfly.b32	%r66|%p11, %r65, 2, 31, -1;
	mov.b32 	%f299, %r66;
	add.f32 	%f300, %f298, %f299;
	mov.b32 	%r67, %f300;
	shfl.sync.bfly.b32	%r68|%p12, %r67, 1, 31, -1;
	mov.b32 	%f301, %r68;
	add.f32 	%f302, %f300, %f301;
	div.rn.f32 	%f303, %f63, %f302;
	div.rn.f32 	%f304, %f75, %f302;
	div.rn.f32 	%f305, %f87, %f302;
	div.rn.f32 	%f306, %f99, %f302;
	div.rn.f32 	%f307, %f111, %f302;
	div.rn.f32 	%f308, %f123, %f302;
	div.rn.f32 	%f309, %f135, %f302;
	div.rn.f32 	%f310, %f147, %f302;
	div.rn.f32 	%f311, %f159, %f302;
	div.rn.f32 	%f312, %f171, %f302;
	div.rn.f32 	%f313, %f183, %f302;
	div.rn.f32 	%f314, %f195, %f302;
	div.rn.f32 	%f315, %f207, %f302;
	div.rn.f32 	%f316, %f219, %f302;
	div.rn.f32 	%f317, %f231, %f302;
	div.rn.f32 	%f318, %f243, %f302;
	div.rn.f32 	%f319, %f255, %f302;
	div.rn.f32 	%f320, %f267, %f302;
	div.rn.f32 	%f321, %f279, %f302;
	div.rn.f32 	%f322, %f291, %f302;
	mad.lo.s64 	%rd22, %rd26, %rd8, %rd17;
	cvta.to.global.u64 	%rd23, %rd7;
	shl.b64 	%rd24, %rd22, 2;
	add.s64 	%rd25, %rd23, %rd24;
	st.global.f32 	[%rd25], %f303;
	st.global.f32 	[%rd25+4], %f304;
	st.global.f32 	[%rd25+256], %f305;
	st.global.f32 	[%rd25+260], %f306;
	st.global.f32 	[%rd25+512], %f307;
	st.global.f32 	[%rd25+516], %f308;
	st.global.f32 	[%rd25+768], %f309;
	st.global.f32 	[%rd25+772], %f310;
	st.global.f32 	[%rd25+1024], %f311;
	st.global.f32 	[%rd25+1028], %f312;
	st.global.f32 	[%rd25+1280], %f313;
	st.global.f32 	[%rd25+1284], %f314;
	st.global.f32 	[%rd25+1536], %f315;
	st.global.f32 	[%rd25+1540], %f316;
	st.global.f32 	[%rd25+1792], %f317;
	st.global.f32 	[%rd25+1796], %f318;
	st.global.f32 	[%rd25+2048], %f319;
	st.global.f32 	[%rd25+2052], %f320;
	st.global.f32 	[%rd25+2304], %f321;
	st.global.f32 	[%rd25+2308], %f322;
	add.s64 	%rd26, %rd26, %rd2;
	setp.lt.s64 	%p13, %rd26, %rd9;
	@%p13 bra 	$L__BB41_4;
$L__BB41_5:
	ret;

}
	// .globl	_ZN7oneflow4cuda7softmax15SoftmaxWarpImplI10SimpleLoadIffE11SimpleStoreIffEfLi2ELi20ELi32ELi1ELb1ELNS1_9AlgorithmE0EEEvT_T0_ll
.visible .entry _ZN7oneflow4cuda7softmax15SoftmaxWarpImplI10SimpleLoadIffE11SimpleStoreIffEfLi2ELi20ELi32ELi1ELb1ELNS1_9AlgorithmE0EEEvT_T0_ll(
	.param .align 8 .b8 _ZN7oneflow4cuda7softmax15SoftmaxWarpImplI10SimpleLoadIffE11SimpleStoreIffEfLi2ELi20ELi32ELi1ELb1ELNS1_9AlgorithmE0EEEvT_T0_ll_param_0[16],
	.param .align 8 .b8 _ZN7oneflow4cuda7softmax15SoftmaxWarpImplI10SimpleLoadIffE11SimpleStoreIffEfLi2ELi20ELi32ELi1ELb1ELNS1_9AlgorithmE0EEEvT_T0_ll_param_1[16],
	.param .u64 _ZN7oneflow4cuda7softmax15SoftmaxWarpImplI10SimpleLoadIffE11SimpleStoreIffEfLi2ELi20ELi32ELi1ELb1ELNS1_9AlgorithmE0EEEvT_T0_ll_param_2,
	.param .u64 _ZN7oneflow4cuda7softmax15SoftmaxWarpImplI10SimpleLoadIffE11SimpleStoreIffEfLi2ELi20ELi32ELi1ELb1ELNS1_9AlgorithmE0EEEvT_T0_ll_param_3
)
{
	.reg .pred 	%p<34>;
	.reg .b32 	%r<84>;
	.reg .b32 	%f<393>;
	.reg .b64 	%rd<43>;

	ld.param.u64 	%rd20, [_ZN7oneflow4cuda7softmax15SoftmaxWarpImplI10SimpleLoadIffE11SimpleStoreIffEfLi2ELi20ELi32ELi1ELb1ELNS1_9AlgorithmE0EEEvT_T0_ll_param_1+8];
	ld.param.u64 	%rd19, [_ZN7oneflow4cuda7softmax15SoftmaxWarpImplI10SimpleLoadIffE11SimpleStoreIffEfLi2ELi20ELi32ELi1ELb1ELNS1_9AlgorithmE0EEEvT_T0_ll_param_1];
	ld.param.u64 	%rd18, [_ZN7oneflow4cuda7softmax15SoftmaxWarpImplI10SimpleLoadIffE11SimpleStoreIffEfLi2ELi20ELi32ELi1ELb1ELNS1_9AlgorithmE0EEEvT_T0_ll_param_0+8];
	ld.param.u64 	%rd17, [_ZN7oneflow4cuda7softmax15SoftmaxWarpImplI10SimpleLoadIffE11SimpleStoreIffEfLi2ELi20ELi32ELi1ELb1ELNS1_9AlgorithmE0EEEvT_T0_ll_param_0];
	ld.param.u64 	%rd22, [_ZN7oneflow4cuda7softmax15SoftmaxWarpImplI10SimpleLoadIffE11SimpleStoreIffEfLi2ELi20ELi32ELi1ELb1ELNS1_9AlgorithmE0EEEvT_T0_ll_param_3];
	setp.lt.s64 	%p1, %rd22, 641;
	@%p1 bra 	$L__BB42_2;
	mov.u64 	%rd23, $str;
	cvta.global.u64 	%rd24, %rd23;
	mov.u64 	%rd25, $str$1;
	cvta.global.u64 	%rd26, %rd25;
	mov.u64 	%rd27, __unnamed_42;
	cvta.global.u64 	%rd28, %rd27;
	{ // callseq 41, 0
	.param .b64 param0;
	st.param.b64 	[param0], %rd24;
	.param .b64 param1;
	st.param.b64 	[param1], %rd26;
	.param .b32 param2;
	st.param.b32 	[param2], 228;
	.param .b64 param3;
	st.param.b64 	[param3], %rd28;
	.param .b64 param4;
	st.param.b64 	[param4], 1;
	call.uni 
	__assertfail, 
	(
	param0, 
	param1, 
	param2, 
	param3, 
	param4
	);
	} // callseq 41
$L__BB42_2:
	ld.param.u64 	%rd40, [_ZN7oneflow4cuda7softmax15SoftmaxWarpImplI10SimpleLoadIffE11SimpleStoreIffEfLi2ELi20ELi32ELi1ELb1ELNS1_9AlgorithmE0EEEvT_T0_ll_param_2];
	mov.u32 	%r1, %ctaid.x;
	mov.u32 	%r2, %ntid.y;
	mov.u32 	%r3, %tid.y;
	mad.lo.s32 	%r4, %r1, %r2, %r3;
	cvt.s64.s32 	%rd42, %r4;
	setp.le.s64 	%p2, %rd40, %rd42;
	@%p2 bra 	$L__BB42_45;
	mov.u32 	%r5, %tid.x;
	shl.b32 	%r6, %r5, 1;
	cvt.u64.u32 	%rd2, %r6;
	add.s32 	%r7, %r6, 128;
	cvt.u64.u32 	%rd3, %r7;
	add.s32 	%r8, %r6, 192;
	cvt.u64.u32 	%rd4, %r8;
	add.s32 	%r9, %r6, 256;
	cvt.u64.u32 	%rd5, %r9;
	add.s32 	%r10, %r6, 320;
	cvt.u64.u32 	%rd6, %r10;
	add.s32 	%r11, %r6, 384;
	cvt.u64.u32 	%rd7, %r11;
	add.s32 	%r12, %r6, 448;
	cvt.u64.u32 	%rd8, %r12;
	add.s32 	%r13, %r6, 512;
	cvt.u64.u32 	%rd9, %r13;
	add.s32 	%r14, %r6, 576;
	cvt.u64.u32 	%rd10, %r14;
	add.s32 	%r17, %r6, 64;
	mov.u32 	%r81, %nctaid.x;
	mul.lo.s32 	%r83, %r81, %r2;
$L__BB42_4:
	cvta.to.global.u64 	%rd12, %rd17;
	setp.le.s64 	%p3, %rd22, %rd2;
	mul.lo.s64 	%rd13, %rd42, %rd18;
	mov.f32 	%f363, 0fFF800000;
	mov.f32 	%f364, %f363;
	mov.f32 	%f368, %f363;
	@%p3 bra 	$L__BB42_6;
	add.s64 	%rd29, %rd13, %rd2;
	shl.b64 	%rd30, %rd29, 2;
	add.s64 	%rd31, %rd12, %rd30;
	ld.global.f32 	%f364, [%rd31];
	ld.global.f32 	%f363, [%rd31+4];
	max.f32 	%f82, %f364, 0fFF800000;
	max.f32 	%f368, %f82, %f363;
$L__BB42_6:
	cvt.u64.u32 	%rd32, %r17;
	setp.le.s64 	%p4, %rd22, %rd32;
	add.s64 	%rd33, %rd13, %rd2;
	shl.b64 	%rd34, %rd33, 2;
	add.s64 	%rd14, %rd12, %rd34;
	mov.f32 	%f366, 0fFF800000;
	mov.f32 	%f367, %f366;
	@%p4 bra 	$L__BB42_8;
	ld.global.f32 	%f367, [%rd14+256];
	ld.global.f32 	%f366, [%rd14+260];
	max.f32 	%f84, %f368, %f367;
	max.f32 	%f368, %f84, %f366;
$L__BB42_8:
	setp.le.s64 	%p5, %rd22, %rd3;
	mov.f32 	%f369, 0fFF800000;
	mov.f32 	%f370, %f369;
	@%p5 bra 	$L__BB42_10;
	ld.global.f32 	%f370, [%rd14+512];
	ld.global.f32 	%f369, [%rd14+516];
	max.f32 	%f86, %f368, %f370;
	max.f32 	%f368, %f86, %f369;
$L__BB42_10:
	setp.le.s64 	%p6, %rd22, %rd4;
	mov.f32 	%f372, 0fFF800000;
	mov.f32 	%f373, %f372;
	@%p6 bra 	$L__BB42_12;
	ld.global.f32 	%f373, [%rd14+768];
	ld.global.f32 	%f372, [%rd14+772];
	max.f32 	%f88, %f368, %f373;
	max.f32 	%f368, %f88, %f372;
$L__BB42_12:
	setp.le.s64 	%p7, %rd22, %rd5;
	mov.f32 	%f375, 0fFF800000;
	mov.f32 	%f376, %f375;
	@%p7 bra 	$L__BB42_14;
	ld.global.f32 	%f376, [%rd14+1024];
	ld.global.f32 	%f375, [%rd14+1028];
	max.f32 	%f90, %f368, %f376;
	max.f32 	%f368, %f90, %f375;
$L__BB42_14:
	setp.le.s64 	%p8, %rd22, %rd6;
	mov.f32 	%f378, 0fFF800000;
	mov.f32 	%f379, %f378;
	@%p8 bra 	$L__BB42_16;
	ld.global.f32 	%f379, [%rd14+1280];
	ld.global.f32 	%f378, [%rd14+1284];
	max.f32 	%f92, %f368, %f379;
	max.f32 	%f368, %f92, %f378;
$L__BB42_16:
	setp.le.s64 	%p9, %rd22, %rd7;
	mov.f32 	%f381, 0fFF800000;
	mov.f32 	%f382, %f381;
	@%p9 bra 	$L__BB42_18;
	ld.global.f32 	%f382, [%rd14+1536];
	ld.global.f32 	%f381, [%rd14+1540];
	max.f32 	%f94, %f368, %f382;
	max.f32 	%f368, %f94, %f381;
$L__BB42_18:
	setp.le.s64 	%p10, %rd22, %rd8;
	mov.f32 	%f384, 0fFF800000;
	mov.f32 	%f385, %f384;
	@%p10 bra 	$L__BB42_20;
	ld.global.f32 	%f385, [%rd14+1792];
	ld.global.f32 	%f384, [%rd14+1796];
	max.f32 	%f96, %f368, %f385;
	max.f32 	%f368, %f96, %f384;
$L__BB42_20:
	setp.le.s64 	%p11, %rd22, %rd9;
	mov.f32 	%f387, 0fFF800000;
	mov.f32 	%f388, %f387;
	@%p11 bra 	$L__BB42_22;
	ld.global.f32 	%f388, [%rd14+2048];
	ld.global.f32 	%f387, [%rd14+2052];
	max.f32 	%f98, %f368, %f388;
	max.f32 	%f368, %f98, %f387;
$L__BB42_22:
	setp.le.s64 	%p12, %rd22, %rd10;
	mov.f32 	%f390, 0fFF800000;
	mov.f32 	%f391, %f390;
	@%p12 bra 	$L__BB42_24;
	ld.global.f32 	%f391, [%rd14+2304];
	ld.global.f32 	%f390, [%rd14+2308];
	max.f32 	%f100, %f368, %f391;
	max.f32 	%f368, %f100, %f390;
$L__BB42_24:
	setp.le.s64 	%p13, %rd22, %rd2;
	mov.b32 	%r18, %f368;
	shfl.sync.bfly.b32	%r19|%p14, %r18, 16, 31, -1;
	mov.b32 	%f101, %r19;
	max.f32 	%f102, %f368, %f101;
	mov.b32 	%r20, %f102;
	shfl.sync.bfly.b32	%r21|%p15, %r20, 8, 31, -1;
	mov.b32 	%f103, %r21;
	max.f32 	%f104, %f102, %f103;
	mov.b32 	%r22, %f104;
	shfl.sync.bfly.b32	%r23|%p16, %r22, 4, 31, -1;
	mov.b32 	%f105, %r23;
	max.f32 	%f106, %f104, %f105;
	mov.b32 	%r24, %f106;
	shfl.sync.bfly.b32	%r25|%p17, %r24, 2, 31, -1;
	mov.b32 	%f107, %r25;
	max.f32 	%f108, %f106, %f107;
	mov.b32 	%r26, %f108;
	shfl.sync.bfly.b32	%r27|%p18, %r26, 1, 31, -1;
	mov.b32 	%f109, %r27;
	max.f32 	%f110, %f108, %f109;
	sub.f32 	%f111, %f364, %f110;
	fma.rn.f32 	%f112, %f111, 0f3BBB989D, 0f3F000000;
	cvt.sat.f32.f32 	%f113, %f112;
	mov.f32 	%f114, 0f4B400001;
	mov.f32 	%f115, 0f437C0000;
	fma.rm.f32 	%f116, %f113, %f115, %f114;
	add.f32 	%f117, %f116, 0fCB40007F;
	neg.f32 	%f118, %f117;
	fma.rn.f32 	%f119, %f111, 0f3FB8AA3B, %f118;
	fma.rn.f32 	%f120, %f111, 0f32A57060, %f119;
	mov.b32 	%r28, %f116;
	shl.b32 	%r29, %r28, 23;
	mov.b32 	%f121, %r29;
	ex2.approx.ftz.f32 	%f122, %f120;
	mul.f32 	%f123, %f122, %f121;
	add.f32 	%f124, %f123, 0f00000000;
	sub.f32 	%f125, %f363, %f110;
	fma.rn.f32 	%f126, %f125, 0f3BBB989D, 0f3F000000;
	cvt.sat.f32.f32 	%f127, %f126;
	fma.rm.f32 	%f128, %f127, %f115, %f114;
	add.f32 	%f129, %f128, 0fCB40007F;
	neg.f32 	%f130, %f129;
	fma.rn.f32 	%f131, %f125, 0f3FB8AA3B, %f130;
	fma.rn.f32 	%f132, %f125, 0f32A57060, %f131;
	mov.b32 	%r30, %f128;
	shl.b32 	%r31, %r30, 23;
	mov.b32 	%f133, %r31;
	ex2.approx.ftz.f32 	%f134, %f132;
	mul.f32 	%f135, %f134, %f133;
	add.f32 	%f136, %f124, %f135;
	sub.f32 	%f137, %f367, %f110;
	fma.rn.f32 	%f138, %f137, 0f3BBB989D, 0f3F000000;
	cvt.sat.f32.f32 	%f139, %f138;
	fma.rm.f32 	%f140, %f139, %f115, %f114;
	add.f32 	%f141, %f140, 0fCB40007F;
	neg.f32 	%f142, %f141;
	fma.rn.f32 	%f143, %f137, 0f3FB8AA3B, %f142;
	fma.rn.f32 	%f144, %f137, 0f32A57060, %f143;
	mov.b32 	%r32, %f140;
	shl.b32 	%r33, %r32, 23;
	mov.b32 	%f145, %r33;
	ex2.approx.ftz.f32 	%f146, %f144;
	mul.f32 	%f147, %f146, %f145;
	add.f32 	%f148, %f136, %f147;
	sub.f32 	%f149, %f366, %f110;
	fma.rn.f32 	%f150, %f149, 0f3BBB989D, 0f3F000000;
	cvt.sat.f32.f32 	%f151, %f150;
	fma.rm.f32 	%f152, %f151, %f115, %f114;
	add.f32 	%f153, %f152, 0fCB40007F;
	neg.f32 	%f154, %f153;
	fma.rn.f32 	%f155, %f149, 0f3FB8AA3B, %f154;
	fma.rn.f32 	%f156, %f149, 0f32A57060, %f155;
	mov.b32 	%r34, %f152;
	shl.b32 	%r35, %r34, 23;
	mov.b32 	%f157, %r35;
	ex2.approx.ftz.f32 	%f158, %f156;
	mul.f32 	%f159, %f158, %f157;
	add.f32 	%f160, %f148, %f159;
	sub.f32 	%f161, %f370, %f110;
	fma.rn.f32 	%f162, %f161, 0f3BBB989D, 0f3F000000;
	cvt.sat.f32.f32 	%f163, %f162;
	fma.rm.f32 	%f164, %f163, %f115, %f114;
	add.f32 	%f165, %f164, 0fCB40007F;
	neg.f32 	%f166, %f165;
	fma.rn.f32 	%f167, %f161, 0f3FB8AA3B, %f166;
	fma.rn.f32 	%f168, %f161, 0f32A57060, %f167;
	mov.b32 	%r36, %f164;
	shl.b32 	%r37, %r36, 23;
	mov.b32 	%f169, %r37;
	ex2.approx.ftz.f32 	%f170, %f168;
	mul.f32 	%f171, %f170, %f169;
	add.f32 	%f172, %f160, %f171;
	sub.f32 	%f173, %f369, %f110;
	fma.rn.f32 	%f174, %f173, 0f3BBB989D, 0f3F000000;
	cvt.sat.f32.f32 	%f175, %f174;
	fma.rm.f32 	%f176, %f175, %f115, %f114;
	add.f32 	%f177, %f176, 0fCB40007F;
	neg.f32 	%f178, %f177;
	fma.rn.f32 	%f179, %f173, 0f3FB8AA3B, %f178;
	fma.rn.f32 	%f180, %f173, 0f32A57060, %f179;
	mov.b32 	%r38, %f176;
	shl.b32 	%r39, %r38, 23;
	mov.b32 	%f181, %r39;
	ex2.approx.ftz.f32 	%f182, %f180;
	mul.f32 	%f183, %f182, %f181;
	add.f32 	%f184, %f172, %f183;
	sub.f32 	%f185, %f373, %f110;
	fma.rn.f32 	%f186, %f185, 0f3BBB989D, 0f3F000000;
	cvt.sat.f32.f32 	%f187, %f186;
	fma.rm.f32 	%f188, %f187, %f115, %f114;
	add.f32 	%f189, %f188, 0fCB40007F;
	neg.f32 	%f190, %f189;
	fma.rn.f32 	%f191, %f185, 0f3FB8AA3B, %f190;
	fma.rn.f32 	%f192, %f185, 0f32A57060, %f191;
	mov.b32 	%r40, %f188;
	shl.b32 	%r41, %r40, 23;
	mov.b32 	%f193, %r41;
	ex2.approx.ftz.f32 	%f194, %f192;
	mul.f32 	%f195, %f194, %f193;
	add.f32 	%f196, %f184, %f195;
	sub.f32 	%f197, %f372, %f110;
	fma.rn.f32 	%f198, %f197, 0f3BBB989D, 0f3F000000;
	cvt.sat.f32.f32 	%f199, %f198;
	fma.rm.f32 	%f200, %f199, %f115, %f114;
	add.f32 	%f201, %f200, 0fCB40007F;
	neg.f32 	%f202, %f201;
	fma.rn.f32 	%f203, %f197, 0f3FB8AA3B, %f202;
	fma.rn.f32 	%f204, %f197, 0f32A57060, %f203;
	mov.b32 	%r42, %f200;
	shl.b32 	%r43, %r42, 23;
	mov.b32 	%f205, %r43;
	ex2.approx.ftz.f32 	%f206, %f204;
	mul.f32 	%f207, %f206, %f205;
	add.f32 	%f208, %f196, %f207;
	sub.f32 	%f209, %f376, %f110;
	fma.rn.f32 	%f210, %f209, 0f3BBB989D, 0f3F000000;
	cvt.sat.f32.f32 	%f211, %f210;
	fma.rm.f32 	%f212, %f211, %f115, %f114;
	add.f32 	%f213, %f212, 0fCB40007F;
	neg.f32 	%f214, %f213;
	fma.rn.f32 	%f215, %f209, 0f3FB8AA3B, %f214;
	fma.rn.f32 	%f216, %f209, 0f32A57060, %f215;
	mov.b32 	%r44, %f212;
	shl.b32 	%r45, %r44, 23;
	mov.b32 	%f217, %r45;
	ex2.approx.ftz.f32 	%f218, %f216;
	mul.f32 	%f219, %f218, %f217;
	add.f32 	%f220, %f208, %f219;
	sub.f32 	%f221, %f375, %f110;
	fma.rn.f32 	%f222, %f221, 0f3BBB989D, 0f3F000000;
	cvt.sat.f32.f32 	%f223, %f222;
	fma.rm.f32 	%f224, %f223, %f115, %f114;
	add.f32 	%f225, %f224, 0fCB40007F;
	neg.f32 	%f226, %f225;
	fma.rn.f32 	%f227, %f221, 0f3FB8AA3B, %f226;
	fma.rn.f32 	%f228, %f221, 0f32A57060, %f227;
	mov.b32 	%r46, %f224;
	shl.b32 	%r47, %r46, 23;
	mov.b32 	%f229, %r47;
	ex2.approx.ftz.f32 	%f230, %f228;
	mul.f32 	%f231, %f230, %f229;
	add.f32 	%f232, %f220, %f231;
	sub.f32 	%f233, %f379, %f110;
	fma.rn.f32 	%f234, %f233, 0f3BBB989D, 0f3F000000;
	cvt.sat.f32.f32 	%f235, %f234;
	fma.rm.f32 	%f236, %f235, %f115, %f114;
	add.f32 	%f237, %f236, 0fCB40007F;
	neg.f32 	%f238, %f237;
	fma.rn.f32 	%f239, %f233, 0f3FB8AA3B, %f238;
	fma.rn.f32 	%f240, %f233, 0f32A57060, %f239;
	mov.b32 	%r48, %f236;
	shl.b32 	%r49, %r48, 23;
	mov.b32 	%f241, %r49;
	ex2.approx.ftz.f32 	%f242, %f240;
	mul.f32 	%f243, %f242, %f241;
	add.f32 	%f244, %f232, %f243;
	sub.f32 	%f245, %f378, %f110;
	fma.rn.f32 	%f246, %f245, 0f3BBB989D, 0f3F000000;
	cvt.sat.f32.f32 	%f247, %f246;
	fma.rm.f32 	%f248, %f247, %f115, %f114;
	add.f32 	%f249, %f248, 0fCB40007F;
	neg.f32 	%f250, %f249;
	fma.rn.f32 	%f251, %f245, 0f3FB8AA3B, %f250;
	fma.rn.f32 	%f252, %f245, 0f32A57060, %f251;
	mov.b32 	%r50, %f248;
	shl.b32 	%r51, %r50, 23;
	mov.b32 	%f253, %r51;
	ex2.approx.ftz.f32 	%f254, %f252;
	mul.f32 	%f255, %f254, %f253;
	add.f32 	%f256, %f244, %f255;
	sub.f32 	%f257, %f382, %f110;
	fma.rn.f32 	%f258, %f257, 0f3BBB989D, 0f3F000000;
	cvt.sat.f32.f32 	%f259, %f258;
	fma.rm.f32 	%f260, %f259, %f115, %f114;
	add.f32 	%f261, %f260, 0fCB40007F;
	neg.f32 	%f262, %f261;
	fma.rn.f32 	%f263, %f257, 0f3FB8AA3B, %f262;
	fma.rn.f32 	%f264, %f257, 0f32A57060, %f263;
	mov.b32 	%r52, %f260;
	shl.b32 	%r53, %r52, 23;
	mov.b32 	%f265, %r53;
	ex2.approx.ftz.f32 	%f266, %f264;
	mul.f32 	%f267, %f266, %f265;
	add.f32 	%f268, %f256, %f267;
	sub.f32 	%f269, %f381, %f110;
	fma.rn.f32 	%f270, %f269, 0f3BBB989D, 0f3F000000;
	cvt.sat.f32.f32 	%f271, %f270;
	fma.rm.f32 	%f272, %f271, %f115, %f114;
	add.f32 	%f273, %f272, 0fCB40007F;
	neg.f32 	%f274, %f273;
	fma.rn.f32 	%f275, %f269, 0f3FB8AA3B, %f274;
	fma.rn.f32 	%f276, %f269, 0f32A57060, %f275;
	mov.b32 	%r54, %f272;
	shl.b32 	%r55, %r54, 23;
	mov.b32 	%f277, %r55;
	ex2.approx.ftz.f32 	%f278, %f276;
	mul.f32 	%f279, %f278, %f277;
	add.f32 	%f280, %f268, %f279;
	sub.f32 	%f281, %f385, %f110;
	fma.rn.f32 	%f282, %f281, 0f3BBB989D, 0f3F000000;
	cvt.sat.f32.f32 	%f283, %f282;
	fma.rm.f32 	%f284, %f283, %f115, %f114;
	add.f32 	%f285, %f284, 0fCB40007F;
	neg.f32 	%f286, %f285;
	fma.rn.f32 	%f287, %f281, 0f3FB8AA3B, %f286;
	fma.rn.f32 	%f288, %f281, 0f32A57060, %f287;
	mov.b32 	%r56, %f284;
	shl.b32 	%r57, %r56, 23;
	mov.b32 	%f289, %r57;
	ex2.approx.ftz.f32 	%f290, %f288;
	mul.f32 	%f291, %f290, %f289;
	add.f32 	%f292, %f280, %f291;
	sub.f32 	%f293, %f384, %f110;
	fma.rn.f32 	%f294, %f293, 0f3BBB989D, 0f3F000000;
	cvt.sat.f32.f32 	%f295, %f294;
	fma.rm.f32 	%f296, %f295, %f115, %f114;
	add.f32 	%f297, %f296, 0fCB40007F;
	neg.f32 	%f298, %f297;
	fma.rn.f32 	%f299, %f293, 0f3FB8AA3B, %f298;
	fma.rn.f32 	%f300, %f293, 0f32A57060, %f299;
	mov.b32 	%r58, %f296;
	shl.b32 	%r59, %r58, 23;
	mov.b32 	%f301, %r59;
	ex2.approx.ftz.f32 	%f302, %f300;
	mul.f32 	%f303, %f302, %f301;
	add.f32 	%f304, %f292, %f303;
	sub.f32 	%f305, %f388, %f110;
	fma.rn.f32 	%f306, %f305, 0f3BBB989D, 0f3F000000;
	cvt.sat.f32.f32 	%f307, %f306;
	fma.rm.f32 	%f308, %f307, %f115, %f114;
	add.f32 	%f309, %f308, 0fCB40007F;
	neg.f32 	%f310, %f309;
	fma.rn.f32 	%f311, %f305, 0f3FB8AA3B, %f310;
	fma.rn.f32 	%f312, %f305, 0f32A57060, %f311;
	mov.b32 	%r60, %f308;
	shl.b32 	%r61, %r60, 23;
	mov.b32 	%f313, %r61;
	ex2.approx.ftz.f32 	%f314, %f312;
	mul.f32 	%f315, %f314, %f313;
	add.f32 	%f316, %f304, %f315;
	sub.f32 	%f317, %f387, %f110;
	fma.rn.f32 	%f318, %f317, 0f3BBB989D, 0f3F000000;
	cvt.sat.f32.f32 	%f319, %f318;
	fma.rm.f32 	%f320, %f319, %f115, %f114;
	add.f32 	%f321, %f320, 0fCB40007F;
	neg.f32 	%f322, %f321;
	fma.rn.f32 	%f323, %f317, 0f3FB8AA3B, %f322;
	fma.rn.f32 	%f324, %f317, 0f32A57060, %f323;
	mov.b32 	%r62, %f320;
	shl.b32 	%r63, %r62, 23;
	mov.b32 	%f325, %r63;
	ex2.approx.ftz.f32 	%f326, %f324;
	mul.f32 	%f327, %f326, %f325;
	add.f32 	%f328, %f316, %f327;
	sub.f32 	%f329, %f391, %f110;
	fma.rn.f32 	%f330, %f329, 0f3BBB989D, 0f3F000000;
	cvt.sat.f32.f32 	%f331, %f330;
	fma.rm.f32 	%f332, %f331, %f115, %f114;
	add.f32 	%f333, %f332, 0fCB40007F;
	neg.f32 	%f334, %f333;
	fma.rn.f32 	%f335, %f329, 0f3FB8AA3B, %f334;
	fma.rn.f32 	%f336, %f329, 0f32A57060, %f335;
	mov.b32 	%r64, %f332;
	shl.b32 	%r65, %r64, 23;
	mov.b32 	%f337, %r65;
	ex2.approx.ftz.f32 	%f338, %f336;
	mul.f32 	%f339, %f338, %f337;
	add.f32 	%f340, %f328, %f339;
	sub.f32 	%f341, %f390, %f110;
	fma.rn.f32 	%f342, %f341, 0f3BBB989D, 0f3F000000;
	cvt.sat.f32.f32 	%f343, %f342;
	fma.rm.f32 	%f344, %f343, %f115, %f114;
	add.f32 	%f345, %f344, 0fCB40007F;
	neg.f32 	%f346, %f345;
	fma.rn.f32 	%f347, %f341, 0f3FB8AA3B, %f346;
	fma.rn.f32 	%f348, %f341, 0f32A57060, %f347;
	mov.b32 	%r66, %f344;
	shl.b32 	%r67, %r66, 23;
	mov.b32 	%f349, %r67;
	ex2.approx.ftz.f32 	%f350, %f348;
	mul.f32 	%f351, %f350, %f349;
	add.f32 	%f352, %f340, %f351;
	mov.b32 	%r68, %f352;
	shfl.sync.bfly.b32	%r69|%p19, %r68, 16, 31, -1;
	mov.b32 	%f353, %r69;
	add.f32 	%f354, %f352, %f353;
	mov.b32 	%r70, %f354;
	shfl.sync.bfly.b32	%r71|%p20, %r70, 8, 31, -1;
	mov.b32 	%f355, %r71;
	add.f32 	%f356, %f354, %f355;
	mov.b32 	%r72, %f356;
	shfl.sync.bfly.b32	%r73|%p21, %r72, 4, 31, -1;
	mov.b32 	%f357, %r73;
	add.f32 	%f358, %f356, %f357;
	mov.b32 	%r74, %f358;
	shfl.sync.bfly.b32	%r75|%p22, %r74, 2, 31, -1;
	mov.b32 	%f359, %r75;
	add.f32 	%f360, %f358, %f359;
	mov.b32 	%r76, %f360;
	shfl.sync.bfly.b32	%r77|%p23, %r76, 1, 31, -1;
	mov.b32 	%f361, %r77;
	add.f32 	%f362, %f360, %f361;
	div.rn.f32 	%f61, %f123, %f362;
	div.rn.f32 	%f62, %f135, %f362;
	div.rn.f32 	%f63, %f147, %f362;
	div.rn.f32 	%f64, %f159, %f362;
	div.rn.f32 	%f65, %f171, %f362;
	div.rn.f32 	%f66, %f183, %f362;
	div.rn.f32 	%f67, %f195, %f362;
	div.rn.f32 	%f68, %f207, %f362;
	div.rn.f32 	%f69, %f219, %f362;
	div.rn.f32 	%f70, %f231, %f362;
	div.rn.f32 	%f71, %f243, %f362;
	div.rn.f32 	%f72, %f255, %f362;
	div.rn.f32 	%f73, %f267, %f362;
	div.rn.f32 	%f74, %f279, %f362;
	div.rn.f32 	%f75, %f291, %f362;
	div.rn.f32 	%f76, %f303, %f362;
	div.rn.f32 	%f77, %f315, %f362;
	div.rn.f32 	%f78, %f327, %f362;
	div.rn.f32 	%f79, %f339, %f362;
	div.rn.f32 	%f80, %f351, %f362;
	mad.lo.s64 	%rd35, %rd42, %rd20, %rd2;
	cvta.to.global.u64 	%rd36, %rd19;
	shl.b64 	%rd37, %rd35, 2;
	add.s64 	%rd15, %rd36, %rd37;
	@%p13 bra 	$L__BB42_26;
	st.global.f32 	[%rd15], %f61;
	st.global.f32 	[%rd15+4], %f62;
$L__BB42_26:
	cvt.u64.u32 	%rd38, %r17;
	setp.le.s64 	%p24, %rd22, %rd38;
	@%p24 bra 	$L__BB42_28;
	st.global.f32 	[%rd15+256], %f63;
	st.global.f32 	[%rd15+260], %f64;
$L__BB42_28:
	setp.le.s64 	%p25, %rd22, %rd3;
	@%p25 bra 	$L__BB42_30;
	st.global.f32 	[%rd15+512], %f65;
	st.global.f32 	[%rd15+516], %f66;
$L__BB42_30:
	setp.le.s64 	%p26, %rd22, %rd4;
	@%p26 bra 	$L__BB42_32;
	st.global.f32 	[%rd15+768], %f67;
	st.global.f32 	[%rd15+772], %f68;
$L__BB42_32:
	setp.le.s64 	%p27, %rd22, %rd5;
	@%p27 bra 	$L__BB42_34;
	st.global.f32 	[%rd15+1024], %f69;
	st.global.f32 	[%rd15+1028], %f70;
$L__BB42_34:
	setp.le.s64 	%p28, %rd22, %rd6;
	@%p28 bra 	$L__BB42_36;
	st.global.f32 	[%rd15+1280], %f71;
	st.global.f32 	[%rd15+1284], %f72;
$L__BB42_36:
	setp.le.s64 	%p29, %rd22, %rd7;
	@%p29 bra 	$L__BB42_38;
	st.global.f32 	[%rd15+1536], %f73;
	st.global.f32 	[%rd15+1540], %f74;
$L__BB42_38:
	setp.le.s64 	%p30, %rd22, %rd8;
	@%p30 bra 	$L__BB42_40;
	st.global.f32 	[%rd15+1792], %f75;
	st.global.f32 	[%rd15+1796], %f76;
$L__BB42_40:
	setp.le.s64 	%p31, %rd22, %rd9;
	@%p31 bra 	$L__BB42_42;
	st.global.f32 	[%rd15+2048], %f77;
	st.global.f32 	[%rd15+2052], %f78;
$L__BB42_42:
	setp.le.s64 	%p32, %rd22, %rd10;
	@%p32 bra 	$L__BB42_44;
	st.global.f32 	[%rd15+2304], %f79;
	st.global.f32 	[%rd15+2308], %f80;
$L__BB42_44:
	ld.param.u64 	%rd41, [_ZN7oneflow4cuda7softmax15SoftmaxWarpImplI10SimpleLoadIffE11SimpleStoreIffEfLi2ELi20ELi32ELi1ELb1ELNS1_9AlgorithmE0EEEvT_T0_ll_param_2];
	cvt.s64.s32 	%rd39, %r83;
	add.s64 	%rd42, %rd42, %rd39;
	setp.lt.s64 	%p33, %rd42, %rd41;
	@%p33 bra 	$L__BB42_4;
$L__BB42_45:
	ret;

}
	// .globl	_ZN7oneflow4cuda7softmax15SoftmaxWarpImplI10SimpleLoadIffE11SimpleStoreIffEfLi2ELi22ELi32ELi1ELb0ELNS1_9AlgorithmE0EEEvT_T0_ll
.visible .entry _ZN7oneflow4cuda7softmax15SoftmaxWarpImplI10SimpleLoadIffE11SimpleStoreIffEfLi2ELi22ELi32ELi1ELb0ELNS1_9AlgorithmE0EEEvT_T0_ll(
	.param .align 8 .b8 _ZN7oneflow4cuda7softmax15SoftmaxWarpImplI10SimpleLoadIffE11SimpleStoreIffEfLi2ELi22ELi32ELi1ELb0ELNS1_9AlgorithmE0EEEvT_T0_ll_param_0[16],
	.param .align 8 .b8 _ZN7oneflow4cuda7softmax15SoftmaxWarpImplI10SimpleLoadIffE11SimpleStoreIffEfLi2ELi22ELi32ELi1ELb0ELNS1_9AlgorithmE0EEEvT_T0_ll_param_1[16],
	.param .u64 _ZN7oneflow4cuda7softmax15SoftmaxWarpImplI10SimpleLoadIffE11SimpleStoreIffEfLi2ELi22ELi32ELi1ELb0ELNS1_9AlgorithmE0EEEvT_T0_ll_param_2,
	.param .u64 _ZN7oneflow4cuda7softmax15SoftmaxWarpImplI10SimpleLoadIffE11SimpleStoreIffEfLi2ELi22ELi32ELi1ELb0ELNS1_9AlgorithmE0EEEvT_T0_ll_param_3
)
{
	.reg .pred 	%p<14>;
	.reg .b32 	%r<73>;
	.reg .b32 	%f<353>;
	.reg .b64 	%rd<29>;

	ld.param.u64 	%rd13, [_ZN7oneflow4cuda7softmax15SoftmaxWarpImplI10SimpleLoadIffE11SimpleStoreIffEfLi2ELi22ELi32ELi1ELb0ELNS1_9AlgorithmE0EEEvT_T0_ll_param_1+8];
	ld.param.u64 	%rd12, [_ZN7oneflow4cuda7softmax15SoftmaxWarpImplI10SimpleLoadIffE11SimpleStoreIffEfLi2ELi22ELi32ELi1ELb0ELNS1_9AlgorithmE0EEEvT_T0_ll_param_1];
	ld.param.u64 	%rd11, [_ZN7oneflow4cuda7softmax15SoftmaxWarpImplI10SimpleLoadIffE11SimpleStoreIffEfLi2ELi22ELi32ELi1ELb0ELNS1_9AlgorithmE0EEEvT_T0_ll_param_0+8];
	ld.param.u64 	%rd10, [_ZN7oneflow4cuda7softmax15SoftmaxWarpImplI10SimpleLoadIffE11SimpleStoreIffEfLi2ELi22ELi32ELi1ELb0ELNS1_9AlgorithmE0EEEvT_T0_ll_param_0];
	ld.param.u64 	%rd14, [_ZN7oneflow4cuda7softmax15SoftmaxWarpImplI10SimpleLoadIffE11SimpleStoreIffEfLi2ELi22ELi32ELi1ELb0ELNS1_9AlgorithmE0EEEvT_T0_ll_param_2];
	ld.param.u64 	%rd15, [_ZN7oneflow4cuda7softmax15SoftmaxWarpImplI10SimpleLoadIffE11SimpleStoreIffEfLi2ELi22ELi32ELi1ELb0ELNS1_9AlgorithmE0EEEvT_T0_ll_param_3];
	setp.lt.s64 	%p1, %rd15, 705;
	@%p1 bra 	$L__BB43_2;
	mov.u64 	%rd16, $str;
	cvta.global.u64 	%rd17, %rd16;
	mov.u64 	%rd18, $str$1;
	cvta.global.u64 	%rd19, %rd18;
	mov.u64 	%rd20, __unnamed_43;
	cvta.global.u64 	%rd21, %rd20;
	{ // callseq 42, 0
	.param .b64 param0;
	st.param.b64 	[param0], %rd17;
	.param .b64 param1;
	st.param.b64 	[param1], %rd19;
	.param .b32 param2;
	st.param.b32 	[param2], 228;
	.param .b64 param3;
	st.param.b64 	[param3], %rd21;
	.param .b64 param4;
	st.param.b64 	[param4], 1;
	call.uni 
	__assertfail, 
	(
	param0, 
	param1, 
	param2, 
	param3, 
	param4
	);
	} // callseq 42
$L__BB43_2:
	mov.u32 	%r2, %ctaid.x;
	mov.u32 	%r3, %ntid.y;
	mov.u32 	%r4, %tid.y;
	mad.lo.s32 	%r5, %r2, %r3, %r4;
	mov.u32 	%r6, %nctaid.x;
	mul.lo.s32 	%r1, %r6, %r3;
	cvt.s64.s32 	%rd28, %r5;
	setp.le.s64 	%p2, %rd14, %rd28;
	@%p2 bra 	$L__BB43_5;
	mov.u32 	%r7, %tid.x;
	shl.b32 	%r8, %r7, 1;
	cvt.u64.u32 	%rd4, %r8;
	cvta.to.global.u64 	%rd5, %rd12;
	cvta.to.global.u64 	%rd6, %rd10;
	cvt.s64.s32 	%rd7, %r1;
$L__BB43_4:
	mad.lo.s64 	%rd22, %rd28, %rd11, %rd4;
	shl.b64 	%rd23, %rd22, 2;
	add.s64 	%rd24, %rd6, %rd23;
	ld.global.f32 	%f1, [%rd24];
	ld.global.f32 	%f2, [%rd24+4];
	max.f32 	%f3, %f1, 0fFF800000;
	max.f32 	%f4, %f3, %f2;
	ld.global.f32 	%f5, [%rd24+256];
	ld.global.f32 	%f6, [%rd24+260];
	max.f32 	%f7, %f4, %f5;
	max.f32 	%f8, %f7, %f6;
	ld.global.f32 	%f9, [%rd24+512];
	ld.global.f32 	%f10, [%rd24+516];
	max.f32 	%f11, %f8, %f9;
	max.f32 	%f12, %f11, %f10;
	ld.global.f32 	%f13, [%rd24+768];
	ld.global.f32 	%f14, [%rd24+772];
	max.f32 	%f15, %f12, %f13;
	max.f32 	%f16, %f15, %f14;
	ld.global.f32 	%f17, [%rd24+1024];
	ld.global.f32 	%f18, [%rd24+1028];
	max.f32 	%f19, %f16, %f17;
	max.f32 	%f20, %f19, %f18;
	ld.global.f32 	%f21, [%rd24+1280];
	ld.global.f32 	%f22, [%rd24+1284];
	max.f32 	%f23, %f20, %f21;
	max.f32 	%f24, %f23, %f22;
	ld.global.f32 	%f25, [%rd24+1536];
	ld.global.f32 	%f26, [%rd24+1540];
	max.f32 	%f27, %f24, %f25;
	max.f32 	%f28, %f27, %f26;
	ld.global.f32 	%f29, [%rd24+1792];
	ld.global.f32 	%f30, [%rd24+1796];
	max.f32 	%f31, %f28, %f29;
	max.f32 	%f32, %f31, %f30;
	ld.global.f32 	%f33, [%rd24+2048];
	ld.global.f32 	%f34, [%rd24+2052];
	max.f32 	%f35, %f32, %f33;
	max.f32 	%f36, %f35, %f34;
	ld.global.f32 	%f37, [%rd24+2304];
	ld.global.f32 	%f38, [%rd24+2308];
	max.f32 	%f39, %f36, %f37;
	max.f32 	%f40, %f39, %f38;
	ld.global.f32 	%f41, [%rd24+2560];
	ld.global.f32 	%f42, [%rd24+2564];
	max.f32 	%f43, %f40, %f41;
	max.f32 	%f44, %f43, %f42;
	mov.b32 	%r9, %f44;
	shfl.sync.bfly.b32	%r10|%p3, %r9, 16, 31, -1;
	mov.b32 	%f45, %r10;
	max.f32 	%f46, %f44, %f45;
	mov.b32 	%r11, %f46;
	shfl.sync.bfly.b32	%r12|%p4, %r11, 8, 31, -1;
	mov.b32 	%f47, %r12;
	max.f32 	%f48, %f46, %f47;
	mov.b32 	%r13, %f48;
	shfl.sync.bfly.b32	%r14|%p5, %r13, 4, 31, -1;
	mov.b32 	%f49, %r14;
	max.f32 	%f50, %f48, %f49;
	mov.b32 	%r15, %f50;
	shfl.sync.bfly.b32	%r16|%p6, %r15, 2, 31, -1;
	mov.b32 	%f51, %r16;
	max.f32 	%f52, %f50, %f51;
	mov.b32 	%r17, %f52;
	shfl.sync.bfly.b32	%r18|%p7, %r17, 1, 31, -1;
	mov.b32 	%f53, %r18;
	max.f32 	%f54, %f52, %f53;
	sub.f32 	%f55, %f1, %f54;
	fma.rn.f32 	%f56, %f55, 0f3BBB989D, 0f3F000000;
	cvt.sat.f32.f32 	%f57, %f56;
	mov.f32 	%f58, 0f4B400001;
	mov.f32 	%f59, 0f437C0000;
	fma.rm.f32 	%f60, %f57, %f59, %f58;
	add.f32 	%f61, %f60, 0fCB40007F;
	neg.f32 	%f62, %f61;
	fma.rn.f32 	%f63, %f55, 0f3FB8AA3B, %f62;
	fma.rn.f32 	%f64, %f55, 0f32A57060, %f63;
	mov.b32 	%r19, %f60;
	shl.b32 	%r20, %r19, 23;
	mov.b32 	%f65, %r20;
	ex2.approx.ftz.f32 	%f66, %f64;
	mul.f32 	%f67, %f66, %f65;
	add.f32 	%f68, %f67, 0f00000000;
	sub.f32 	%f69, %f2, %f54;
	fma.rn.f32 	%f70, %f69, 0f3BBB989D, 0f3F000000;
	cvt.sat.f32.f32 	%f71, %f70;
	fma.rm.f32 	%f72, %f71, %f59, %f58;
	add.f32 	%f73, %f72, 0fCB40007F;
	neg.f32 	%f74, %f73;
	fma.rn.f32 	%f75, %f69, 0f3FB8AA3B, %f74;
	fma.rn.f32 	%f76, %f69, 0f32A57060, %f75;
	mov.b32 	%r21, %f72;
	shl.b32 	%r22, %r21, 23;
	mov.b32 	%f77, %r22;
	ex2.approx.ftz.f32 	%f78, %f76;
	mul.f32 	%f79, %f78, %f77;
	add.f32 	%f80, %f68, %f79;
	sub.f32 	%f81, %f5, %f54;
	fma.rn.f32 	%f82, %f81, 0f3BBB989D, 0f3F000000;
	cvt.sat.f32.f32 	%f83, %f82;
	fma.rm.f32 	%f84, %f83, %f59, %f58;
	add.f32 	%f85, %f84, 0fCB40007F;
	neg.f32 	%f86, %f85;
	fma.rn.f32 	%f87, %f81, 0f3FB8AA3B, %f86;
	fma.rn.f32 	%f88, %f81, 0f32A57060, %f87;
	mov.b32 	%r23, %f84;
	shl.b32 	%r24, %r23, 23;
	mov.b32 	%f89, %r24;
	ex2.approx.ftz.f32 	%f90, %f88;
	mul.f32 	%f91, %f90, %f89;
	add.f32 	%f92, %f80, %f91;
	sub.f32 	%f93, %f6, %f54;
	fma.rn.f32 	%f94, %f93, 0f3BBB989D, 0f3F000000;
	cvt.sat.f32.f32 	%f95, %f94;
	fma.rm.f32 	%f96, %f95, %f59, %f58;
	add.f32 	%f97, %f96, 0fCB40007F;
	neg.f32 	%f98, %f97;
	fma.rn.f32 	%f99, %f93, 0f3FB8AA3B, %f98;
	fma.rn.f32 	%f100, %f93, 0f32A57060, %f99;
	mov.b32 	%r25, %f96;
	shl.b32 	%r26, %r25, 23;
	mov.b32 	%f101, %r26;
	ex2.approx.ftz.f32 	%f102, %f100;
	mul.f32 	%f103, %f102, %f101;
	add.f32 	%f104, %f92, %f103;
	sub.f32 	%f105, %f9, %f54;
	fma.rn.f32 	%f106, %f105, 0f3BBB989D, 0f3F000000;
	cvt.sat.f32.f32 	%f107, %f106;
	fma.rm.f32 	%f108, %f107, %f59, %f58;
	add.f32 	%f109, %f108, 0fCB40007F;
	neg.f32 	%f110, %f109;
	fma.rn.f32 	%f111, %f105, 0f3FB8AA3B, %f110;
	fma.rn.f32 	%f112, %f105, 0f32A57060, %f111;
	mov.b32 	%r27, %f108;
	shl.b32 	%r28, %r27, 23;
	mov.b32 	%f113, %r28;
	ex2.approx.ftz.f32 	%f114, %f112;
	mul.f32 	%f115, %f114, %f113;
	add.f32 	%f116, %f104, %f115;
	sub.f32 	%f117, %f10, %f54;
	fma.rn.f32 	%f118, %f117, 0f3BBB989D, 0f3F000000;
	cvt.sat.f32.f32 	%f119, %f118;
	fma.rm.f32 	%f120, %f119, %f59, %f58;
	add.f32 	%f121, %f120, 0fCB40007F;
	neg.f32 	%f122, %f121;
	fma.rn.f32 	%f123, %f117, 0f3FB8AA3B, %f122;
	fma.rn.f32 	%f124, %f117, 0f32A57060, %f123;
	mov.b32 	%r29, %f120;
	shl.b32 	%r30, %r29, 23;
	mov.b32 	%f125, %r30;
	ex2.approx.ftz.f32 	%f126, %f124;
	mul.f32 	%f127, %f126, %f125;
	add.f32 	%f128, %f116, %f127;
	sub.f32 	%f129, %f13, %f54;
	fma.rn.f32 	%f130, %f129, 0f3BBB989D, 0f3F000000;
	cvt.sat.f32.f32 	%f131, %f130;
	fma.rm.f32 	%f132, %f131, %f59, %f58;
	add.f32 	%f133, %f132, 0fCB40007F;
	neg.f32 	%f134, %f133;
	fma.rn.f32 	%f135, %f129, 0f3FB8AA3B, %f134;
	fma.rn.f32 	%f136, %f129, 0f32A57060, %f135;
	mov.b32 	%r31, %f132;
	shl.b32 	%r32, %r31, 23;
	mov.b32 	%f137, %r32;
	ex2.approx.ftz.f32 	%f138, %f136;
	mul.f32 	%f139, %f138, %f137;
	add.f32 	%f140, %f128, %f139;
	sub.f32 	%f141, %f14, %f54;
	fma.rn.f32 	%f142, %f141, 0f3BBB989D, 0f3F000000;
	cvt.sat.f32.f32 	%f143, %f142;
	fma.rm.f32 	%f144, %f143, %f59, %f58;
	add.f32 	%f145, %f144, 0fCB40007F;
	neg.f32 	%f146, %f145;
	fma.rn.f32 	%f147, %f141, 0f3FB8AA3B, %f146;
	fma.rn.f32 	%f148, %f141, 0f32A57060, %f147;
	mov.b32 	%r33, %f144;
	shl.b32 	%r34, %r33, 23;
	mov.b32 	%f149, %r34;
	ex2.approx.ftz.f32 	%f150, %f148;
	mul.f32 	%f151, %f150, %f149;
	add.f32 	%f152, %f140, %f151;
	sub.f32 	%f153, %f17, %f54;
	fma.rn.f32 	%f154, %f153, 0f3BBB989D, 0f3F000000;
	cvt.sat.f32.f32 	%f155, %f154;
	fma.rm.f32 	%f156, %f155, %f59, %f58;
	add.f32 	%f157, %f156, 0fCB40007F;
	neg.f32 	%f158, %f157;
	fma.rn.f32 	%f159, %f153, 0f3FB8AA3B, %f158;
	fma.rn.f32 	%f160, %f153, 0f32A57060, %f159;
	mov.b32 	%r35, %f156;
	shl.b32 	%r36, %r35, 23;
	mov.b32 	%f161, %r36;
	ex2.approx.ftz.f32 	%f162, %f160;
	mul.f32 	%f163, %f162, %f161;
	add.f32 	%f164, %f152, %f163;
	sub.f32 	%f165, %f18, %f54;
	fma.rn.f32 	%f166, %f165, 0f3BBB989D, 0f3F000000;
	cvt.sat.f32.f32 	%f167, %f166;
	fma.rm.f32 	%f168, %f167, %f59, %f58;
	add.f32 	%f169, %f168, 0fCB40007F;
	neg.f32 	%f170, %f169;
	fma.rn.f32 	%f171, %f165, 0f3FB8AA3B, %f170;
	fma.rn.f32 	%f172, %f165, 0f32A57060, %f171;
	mov.b32 	%r37, %f168;
	shl.b32 	%r38, %r37, 23;
	mov.b32 	%f173, %r38;
	ex2.approx.ftz.f32 	%f174, %f172;
	mul.f32 	%f175, %f174, %f173;
	add.f32 	%f176, %f164, %f175;
	sub.f32 	%f177, %f21, %f54;
	fma.rn.f32 	%f178, %f177, 0f3BBB989D, 0f3F000000;
	cvt.sat.f32.f32 	%f179, %f178;
	fma.rm.f32 	%f180, %f179, %f59, %f58;
	add.f32 	%f181, %f180, 0fCB40007F;
	neg.f32 	%f182, %f181;
	fma.rn.f32 	%f183, %f177, 0f3FB8AA3B, %f182;
	fma.rn.f32 	%f184, %f177, 0f32A57060, %f183;
	mov.b32 	%r39, %f180;
	shl.b32 	%r40, %r39, 23;
	mov.b32 	%f185, %r40;
	ex2.approx.ftz.f32 	%f186, %f184;
	mul.f32 	%f187, %f186, %f185;
	add.f32 	%f188, %f176, %f187;
	sub.f32 	%f189, %f22, %f54;
	fma.rn.f32 	%f190, %f189, 0f3BBB989D, 0f3F000000;
	cvt.sat.f32.f32 	%f191, %f190;
	fma.rm.f32 	%f192, %f191, %f59, %f58;
	add.f32 	%f193, %f192, 0fCB40007F;
	neg.f32 	%f194, %f193;
	fma.rn.f32 	%f195, %f189, 0f3FB8AA3B, %f194;
	fma.rn.f32 	%f196, %f189, 0f32A57060, %f195;
	mov.b32 	%r41, %f192;
	shl.b32 	%r42, %r41, 23;
	mov.b32 	%f197, %r42;
	ex2.approx.ftz.f32 	%f198, %f196;
	mul.f32 	%f199, %f198, %f197;
	add.f32 	%f200, %f188, %f199;
	sub.f32 	%f201, %f25, %f54;
	fma.rn.f32 	%f202, %f201, 0f3BBB989D, 0f3F000000;
	cvt.sat.f32.f32 	%f203, %f202;
	fma.rm.f32 	%f204, %f203, %f59, %f58;
	add.f32 	%f205, %f204, 0fCB40007F;
	neg.f32 	%f206, %f205;
	fma.rn.f32 	%f207, %f201, 0f3FB8AA3B, %f206;
	fma.rn.f32 	%f208, %f201, 0f32A57060, %f207;
	mov.b32 	%r43, %f204;
	shl.b32 	%r44, %r43, 23;
	mov.b32 	%f209, %r44;
	ex2.approx.ftz.f32 	%f210, %f208;
	mul.f32 	%f211, %f210, %f209;
	add.f32 	%f212, %f200, %f211;
	sub.f32 	%f213, %f26, %f54;
	fma.rn.f32 	%f214, %f213, 0f3BBB989D, 0f3F000000;
	cvt.sat.f32.f32 	%f215, %f214;
	fma.rm.f32 	%f216, %f215, %f59, %f58;
	add.f32 	%f217, %f216, 0fCB40007F;
	neg.f32 	%f218, %f217;
	fma.rn.f32 	%f219, %f213, 0f3FB8AA3B, %f218;
	fma.rn.f32 	%f220, %f213, 0f32A57060, %f219;
	mov.b32 	%r45, %f216;
	shl.b32 	%r46, %r45, 23;
	mov.b32 	%f221, %r46;
	ex2.approx.ftz.f32 	%f222, %f220;
	mul.f32 	%f223, %f222, %f221;
	add.f32 	%f224, %f212, %f223;
	sub.f32 	%f225, %f29, %f54;
	fma.rn.f32 	%f226, %f225, 0f3BBB989D, 0f3F000000;
	cvt.sat.f32.f32 	%f227, %f226;
	fma.rm.f32 	%f228, %f227, %f59, %f58;
	add.f32 	%f229, %f228, 0fCB40007F;
	neg.f32 	%f230, %f229;
	fma.rn.f32 	%f231, %f225, 0f3FB8AA3B, %f230;
	fma.rn.f32 	%f232, %f225, 0f32A57060, %f231;
	mov.b32 	%r47, %f228;
	shl.b32 	%r48, %r47, 23;
	mov.b32 	%f233, %r48;
	ex2.approx.ftz.f32 	%f234, %f232;
	mul.f32 	%f235, %f234, %f233;
	add.f32 	%f236, %f224, %f235;
	sub.f32 	%f237, %f30, %f54;
	fma.rn.f32 	%f238, %f237, 0f3BBB989D, 0f3F000000;
	cvt.sat.f32.f32 	%f239, %f238;
	fma.rm.f32 	%f240, %f239, %f59, %f58;
	add.f32 	%f241, %f240, 0fCB40007F;
	neg.f32 	%f242, %f241;
	fma.rn.f32 	%f243, %f237, 0f3FB8AA3B, %f242;
	fma.rn.f32 	%f244, %f237, 0f32A57060, %f243;
	mov.b32 	%r49, %f240;
	shl.b32 	%r50, %r49, 23;
	mov.b32 	%f245, %r50;
	ex2.approx.ftz.f32 	%f246, %f244;
	mul.f32 	%f247, %f246, %f245;
	add.f32 	%f248, %f236, %f247;
	sub.f32 	%f249, %f33, %f54;
	fma.rn.f32 	%f250, %f249, 0f3BBB989D, 0f3F000000;
	cvt.sat.f32.f32 	%f251, %f250;
	fma.rm.f32 	%f252, %f251, %f59, %f58;
	add.f32 	%f253, %f252, 0fCB40007F;
	neg.f32 	%f254, %f253;
	fma.rn.f32 	%f255, %f249, 0f3FB8AA3B, %f254;
	fma.rn.f32 	%f256, %f249, 0f32A57060, %f255;
	mov.b32 	%r51, %f252;
	shl.b32 	%r52, %r51, 23;
	mov.b32 	%f257, %r52;
	ex2.approx.ftz.f32 	%f258, %f256;
	mul.f32 	%f259, %f258, %f257;
	add.f32 	%f260, %f248, %f259;
	sub.f32 	%f261, %f34, %f54;
	fma.rn.f32 	%f262, %f261, 0f3BBB989D, 0f3F000000;
	cvt.sat.f32.f32 	%f263, %f262;
	fma.rm.f32 	%f264, %f263, %f59, %f58;
	add.f32 	%f265, %f264, 0fCB40007F;
	neg.f32 	%f266, %f265;
	fma.rn.f32 	%f267, %f261, 0f3FB8AA3B, %f266;
	fma.rn.f32 	%f268, %f261, 0f32A57060, %f267;
	mov.b32 	%r53, %f264;
	shl.b32 	%r54, %r53, 23;
	mov.b32 	%f269, %r54;
	ex2.approx.ftz.f32 	%f270, %f268;
	mul.f32 	%f271, %f270, %f269;
	add.f32 	%f272, %f260, %f271;
	sub.f32 	%f273, %f37, %f54;
	fma.rn.f32 	%f274, %f273, 0f3BBB989D, 0f3F000000;
	cvt.sat.f32.f32 	%f275, %f274;
	fma.rm.f32 	%f276, %f275, %f59, %f58;
	add.f32 	%f277, %f276, 0fCB40007F;
	neg.f32 	%f278, %f277;
	fma.rn.f32 	%f279, %f273, 0f3FB8AA3B, %f278;
	fma.rn.f32 	%f280, %f273, 0f32A57060, %f279;
	mov.b32 	%r55, %f276;
	shl.b32 	%r56, %r55, 23;
	mov.b32 	%f281, %r56;
	ex2.approx.ftz.f32 	%f282, %f280;
	mul.f32 	%f283, %f282, %f281;
	add.f32 	%f284, %f272, %f283;
	sub.f32 	%f285, %f38, %f54;
	fma.rn.f32 	%f286, %f285, 0f3BBB989D, 0f3F000000;
	cvt.sat.f32.f32 	%f287, %f286;
	fma.rm.f32 	%f288, %f287, %f59, %f58;
	add.f32 	%f289, %f288, 0fCB40007F;
	neg.f32 	%f290, %f289;
	fma.rn.f32 	%f291, %f285, 0f3FB8AA3B, %f290;
	fma.rn.f32 	%f292, %f285, 0f32A57060, %f291;
	mov.b32 	%r57, %f288;
	shl.b32 	%r58, %r57, 23;
	mov.b32 	%f293, %r58;
	ex2.approx.ftz.f32 	%f294, %f292;
	mul.f32 	%f295, %f294, %f293;
	add.f32 	%f296, %f284, %f295;
	sub.f32 	%f297, %f41, %f54;
	fma.rn.f32 	%f298, %f297, 0f3BBB989D, 0f3F000000;
	cvt.sat.f32.f32 	%f299, %f298;
	fma.rm.f32 	%f300, %f299, %f59, %f58;
	add.f32 	%f301, %f300, 0fCB40007F;
	neg.f32 	%f302, %f301;
	fma.rn.f32 	%f303, %f297, 0f3FB8AA3B, %f302;
	fma.rn.f32 	%f304, %f297, 0f32A57060, %f303;
	mov.b32 	%r59, %f300;
	shl.b32 	%r60, %r59, 23;
	mov.b32 	%f305, %r60;
	ex2.approx.ftz.f32 	%f306, %f304;
	mul.f32 	%f307, %f306, %f305;
	add.f32 	%f308, %f296, %f307;
	sub.f32 	%f309, %f42, %f54;
	fma.rn.f32 	%f310, %f309, 0f3BBB989D, 0f3F000000;
	cvt.sat.f32.f32 	%f311, %f310;
	fma.rm.f32 	%f312, %f311, %f59, %f58;
	add.f32 	%f313, %f312, 0fCB40007F;
	neg.f32 	%f314, %f313;
	fma.rn.f32 	%f315, %f309, 0f3FB8AA3B, %f314;
	fma.rn.f32 	%f316, %f309, 0f32A57060, %f315;
	mov.b32 	%r61, %f312;
	shl.b32 	%r62, %r61, 23;
	mov.b32 	%f317, %r62;
	ex2.approx.ftz.f32 	%f318, %f316;
	mul.f32 	%f319, %f318, %f317;
	add.f32 	%f320, %f308, %f319;
	mov.b32 	%r63, %f320;
	shfl.sync.bfly.b32	%r64|%p8, %r63, 16, 31, -1;
	mov.b32 	%f321, %r64;
	add.f32 	%f322, %f320, %f321;
	mov.b32 	%r65, %f322;
	shfl.sync.bfly.b32	%r66|%p9, %r65, 8, 31, -1;
	mov.b32 	%f323, %r66;
	add.f32 	%f324, %f322, %f323;
	mov.b32 	%r67, %f324;
	shfl.sync.bfly.b32	%r68|%p10, %r67, 4, 31, -1;
	mov.b32 	%f325, %r68;
	add.f32 	%f326, %f324, %f325;
	mov.b32 	%r69, %f326;
	shfl.sync.bfly.b32	%r70|%p11, %r69, 2, 31, -1;
	mov.b32 	%f327, %r70;
	add.f32 	%f328, %f326, %f327;
	mov.b32 	%r71, %f328;
	shfl.sync.bfly.b32	%r72|%p12, %r71, 1, 31, -1;
	mov.b32 	%f329, %r72;
	add.f32 	%f330, %f328, %f329;
	div.rn.f32 	%f331, %f67, %f330;
	div.rn.f32 	%f332, %f79, %f330;
	div.rn.f32 	%f333, %f91, %f330;
	div.rn.f32 	%f334, %f103, %f330;
	div.rn.f32 	%f335, %f115, %f330;
	div.rn.f32 	%f336, %f127, %f330;
	div.rn.f32 	%f337, %f139, %f330;
	div.rn.f32 	%f338, %f151, %f330;
	div.rn.f32 	%f339, %f163, %f330;
	div.rn.f32 	%f340, %f175, %f330;
	div.rn.f32 	%f341, %f187, %f330;
	div.rn.f32 	%f342, %f199, %f330;
	div.rn.f32 	%f343, %f211, %f330;
	div.rn.f32 	%f344, %f223, %f330;
	div.rn.f32 	%f345, %f235, %f330;
	div.rn.f32 	%f346, %f247, %f330;
	div.rn.f32 	%f347, %f259, %f330;
	div.rn.f32 	%f348, %f271, %f330;
	div.rn.f32 	%f349, %f283, %f330;
	div.rn.f32 	%f350, %f295, %f330;
	div.rn.f32 	%f351, %f307, %f330;
	div.rn.f32 	%f352, %f319, %f330;
	mad.lo.s64 	%rd25, %rd28, %rd13, %rd4;
	shl.b64 	%rd26, %rd25, 2;
	add.s64 	%rd27, %rd5, %rd26;
	st.global.f32 	[%rd27], %f331;
	st.global.f32 	[%rd27+4], %f332;
	st.global.f32 	[%rd27+256], %f333;
	st.global.f32 	[%rd27+260], %f334;
	st.global.f32 	[%rd27+512], %f335;
	st.global.f32 	[%rd27+516], %f336;
	st.global.f32 	[%rd27+768], %f337;
	st.global.f32 	[%rd27+772], %f338;
	st.global.f32 	[%rd27+1024], %f339;
	st.global.f32 	[%rd27+1028], %f340;
	st.global.f32 	[%rd27+1280], %f341;
	st.global.f32 	[%rd27+1284], %f342;
	st.global.f32 	[%rd27+1536], %f343;
	st.global.f32 	[%rd27+1540], %f344;
	st.global.f32 	[%rd27+1792], %f345;
	st.global.f32 	[%rd27+1796], %f346;
	st.global.f32 	[%rd27+2048], %f347;
	st.global.f32 	[%rd27+2052], %f348;
	st.global.f32 	[%rd27+2304], %f349;
	st.global.f32 	[%rd27+2308], %f350;
	st.global.f32 	[%rd27+2560], %f351;
	st.global.f32 	[%rd27+2564], %f352;
	add.s64 	%rd28, %rd28, %rd7;
	setp.lt.s64 	%p13, %rd28, %rd14;
	@%p13 bra 	$L__BB43_4;
$L__BB43_5:
	ret;

}
	// .globl	_ZN7oneflow4cuda7softmax15SoftmaxWarpImplI10SimpleLoadIffE11SimpleStoreIffEfLi2ELi22ELi32ELi1ELb1ELNS1_9AlgorithmE0EEEvT_T0_ll
.visible .entry _ZN7oneflow4cuda7softmax15SoftmaxWarpImplI10SimpleLoadIffE11SimpleStoreIffEfLi2ELi22ELi32ELi1ELb1ELNS1_9AlgorithmE0EEEvT_T0_ll(
	.param .align 8 .b8 _ZN7oneflow4cuda7softmax15SoftmaxWarpImplI10SimpleLoadIffE11SimpleStoreIffEfLi2ELi22ELi32ELi1ELb1ELNS1_9AlgorithmE0EEEvT_T0_ll_param_0[16],
	.param .align 8 .b8 _ZN7oneflow4cuda7softmax15SoftmaxWarpImplI10SimpleLoadIffE11SimpleStoreIffEfLi2ELi22ELi32ELi1ELb1ELNS1_9AlgorithmE0EEEvT_T0_ll_param_1[16],
	.param .u64 _ZN7oneflow4cuda7softmax15SoftmaxWarpImplI10SimpleLoadIffE11SimpleStoreIffEfLi2ELi22ELi32ELi1ELb1ELNS1_9AlgorithmE0EEEvT_T0_ll_param_2,
	.param .u64 _ZN7oneflow4cuda7softmax15SoftmaxWarpImplI10SimpleLoadIffE11SimpleStoreIffEfLi2ELi22ELi32ELi1ELb1ELNS1_9AlgorithmE0EEEvT_T0_ll_param_3
)
{
	.reg .pred 	%p<36>;
	.reg .b32 	%r<99>;
	.reg .b32 	%f<430>;
	.reg .b64 	%rd<46>;

	ld.param.u64 	%rd19, [_ZN7oneflow4cuda7softmax15SoftmaxWarpImplI10SimpleLoadIffE11SimpleStoreIffEfLi2ELi22ELi32ELi1ELb1ELNS1_9AlgorithmE0EEEvT_T0_ll_param_1+8];
	ld.param.u64 	%rd18, [_ZN7oneflow4cuda7softmax15SoftmaxWarpImplI10SimpleLoadIffE11SimpleStoreIffEfLi2ELi22ELi32ELi1ELb1ELNS1_9AlgorithmE0EEEvT_T0_ll_param_1];
	ld.param.u64 	%rd17, [_ZN7oneflow4cuda7softmax15SoftmaxWarpImplI10SimpleLoadIffE11SimpleStoreIffEfLi2ELi22ELi32ELi1ELb1ELNS1_9AlgorithmE0EEEvT_T0_ll_param_0+8];
	ld.param.u64 	%rd16, [_ZN7oneflow4cuda7softmax15SoftmaxWarpImplI10SimpleLoadIffE11SimpleStoreIffEfLi2ELi22ELi32ELi1ELb1ELNS1_9AlgorithmE0EEEvT_T0_ll_param_0];
	ld.param.u64 	%rd21, [_ZN7oneflow4cuda7softmax15SoftmaxWarpImplI10SimpleLoadIffE11SimpleStoreIffEfLi2ELi22ELi32ELi1ELb1ELNS1_9AlgorithmE0EEEvT_T0_ll_param_3];
	setp.lt.s64 	%p1, %rd21, 705;
	@%p1 bra 	$L__BB44_2;
	mov.u64 	%rd22, $str;
	cvta.global.u64 	%rd23, %rd22;
	mov.u64 	%rd24, $str$1;
	cvta.global.u64 	%rd25, %rd24;
	mov.u64 	%rd26, __unnamed_44;
	cvta.global.u64 	%rd27, %rd26;
	{ // callseq 43, 0
	.param .b64 param0;
	st.param.b64 	[param0], %rd23;
	.param .b64 param1;
	st.param.b64 	[param1], %rd25;
	.param .b32 param2;
	st.param.b32 	[param2], 228;
	.param .b64 param3;
	st.param.b64 	[param3], %rd27;
	.param .b64 param4;
	st.param.b64 	[param4], 1;
	call.uni 
	__assertfail, 
	(
	param0, 
	param1, 
	param2, 
	param3, 
	param4
	);
	} // callseq 43
$L__BB44_2:
	ld.param.u64 	%rd43, [_ZN7oneflow4cuda7softmax15SoftmaxWarpImplI10SimpleLoadIffE11SimpleStoreIffEfLi2ELi22ELi32ELi1ELb1ELNS1_9AlgorithmE0EEEvT_T0_ll_param_2];
	mov.u32 	%r1, %ctaid.x;
	mov.u32 	%r2, %ntid.y;
	mov.u32 	%r3, %tid.y;
	mad.lo.s32 	%r4, %r1, %r2, %r3;
	cvt.s64.s32 	%rd45, %r4;
	setp.le.s64 	%p2, %rd43, %rd45;
	@%p2 bra 	$L__BB44_49;
	mov.u32 	%r5, %tid.x;
	shl.b32 	%r6, %r5, 1;
	cvt.u64.u32 	%rd2, %r6;
	add.s32 	%r7, %r6, 128;
	cvt.u64.u32 	%rd3, %r7;
	add.s32 	%r8, %r6, 192;
	cvt.u64.u32 	%rd4, %r8;
	add.s32 	%r9, %r6, 256;
	cvt.u64.u32 	%rd5, %r9;
	add.s32 	%r10, %r6, 320;
	cvt.u64.u32 	%rd6, %r10;
	add.s32 	%r11, %r6, 384;
	cvt.u64.u32 	%rd7, %r11;
	add.s32 	%r12, %r6, 448;
	cvt.u64.u32 	%rd8, %r12;
	add.s32 	%r13, %r6, 640;
	cvt.u64.u32 	%rd9, %r13;
	add.s32 	%r16, %r6, 64;
	add.s32 	%r19, %r6, 512;
	add.s32 	%r22, %r6, 576;
	mov.u32 	%r96, %nctaid.x;
	mul.lo.s32 	%r98, %r96, %r2;
$L__BB44_4:
	cvta.to.global.u64 	%rd11, %rd16;
	setp.le.s64 	%p3, %rd21, %rd2;
	mul.lo.s64 	%rd12, %rd45, %rd17;
	mov.f32 	%f397, 0fFF800000;
	mov.f32 	%f398, %f397;
	mov.f32 	%f402, %f397;
	@%p3 bra 	$L__BB44_6;
	add.s64 	%rd28, %rd12, %rd2;
	shl.b64 	%rd29, %rd28, 2;
	add.s64 	%rd30, %rd11, %rd29;
	ld.global.f32 	%f398, [%rd30];
	ld.global.f32 	%f397, [%rd30+4];
	max.f32 	%f90, %f398, 0fFF800000;
	max.f32 	%f402, %f90, %f397;
$L__BB44_6:
	cvt.u64.u32 	%rd31, %r16;
	setp.le.s64 	%p4, %rd21, %rd31;
	add.s64 	%rd32, %rd12, %rd2;
	shl.b64 	%rd33, %rd32, 2;
	add.s64 	%rd13, %rd11, %rd33;
	mov.f32 	%f400, 0fFF800000;
	mov.f32 	%f401, %f400;
	@%p4 bra 	$L__BB44_8;
	ld.global.f32 	%f401, [%rd13+256];
	ld.global.f32 	%f400, [%rd13+260];
	max.f32 	%f92, %f402, %f401;
	max.f32 	%f402, %f92, %f400;
$L__BB44_8:
	setp.le.s64 	%p5, %rd21, %rd3;
	mov.f32 	%f403, 0fFF800000;
	mov.f32 	%f404, %f403;
	@%p5 bra 	$L__BB44_10;
	ld.global.f32 	%f404, [%rd13+512];
	ld.global.f32 	%f403, [%rd13+516];
	max.f32 	%f94, %f402, %f404;
	max.f32 	%f402, %f94, %f403;
$L__BB44_10:
	setp.le.s64 	%p6, %rd21, %rd4;
	mov.f32 	%f406, 0fFF800000;
	mov.f32 	%f407, %f406;
	@%p6 bra 	$L__BB44_12;
	ld.global.f32 	%f407, [%rd13+768];
	ld.global.f32 	%f406, [%rd13+772];
	max.f32 	%f96, %f402, %f407;
	max.f32 	%f402, %f96, %f406;
$L__BB44_12:
	setp.le.s64 	%p7, %rd21, %rd5;
	mov.f32 	%f409, 0fFF800000;
	mov.f32 	%f410, %f409;
	@%p7 bra 	$L__BB44_14;
	ld.global.f32 	%f410, [%rd13+1024];
	ld.global.f32 	%f409, [%rd13+1028];
	max.f32 	%f98, %f402, %f410;
	max.f32 	%f402, %f98, %f409;
$L__BB44_14:
	setp.le.s64 	%p8, %rd21, %rd6;
	mov.f32 	%f412, 0fFF800000;
	mov.f32 	%f413, %f412;
	@%p8 bra 	$L__BB44_16;
	ld.global.f32 	%f413, [%rd13+1280];
	ld.global.f32 	%f412, [%rd13+1284];
	max.f32 	%f100, %f402, %f413;
	max.f32 	%f402, %f100, %f412;
$L__BB44_16:
	setp.le.s64 	%p9, %rd21, %rd7;
	mov.f32 	%f415, 0fFF800000;
	mov.f32 	%f416, %f415;
	@%p9 bra 	$L__BB44_18;
	ld.global.f32 	%f416, [%rd13+1536];
	ld.global.f32 	%f415, [%rd13+1540];
	max.f32 	%f102, %f402, %f416;
	max.f32 	%f402, %f102, %f415;
$L__BB44_18:
	setp.le.s64 	%p10, %rd21, %rd8;
	mov.f32 	%f418, 0fFF800000;
	mov.f32 	%f419, %f418;
	@%p10 bra 	$L__BB44_20;
	ld.global.f32 	%f419, [%rd13+1792];
	ld.global.f32 	%f418, [%rd13+1796];
	max.f32 	%f104, %f402, %f419;
	max.f32 	%f402, %f104, %f418;
$L__BB44_20:
	cvt.u64.u32 	%rd34, %r19;
	setp.le.s64 	%p11, %rd21, %rd34;
	mov.f32 	%f421, 0fFF800000;
	mov.f32 	%f422, %f421;
	@%p11 bra 	$L__BB44_22;
	ld.global.f32 	%f422, [%rd13+2048];
	ld.global.f32 	%f421, [%rd13+2052];
	max.f32 	%f106, %f402, %f422;
	max.f32 	%f402, %f106, %f421;
$L__BB44_22:
	cvt.u64.u32 	%rd35, %r22;
	setp.le.s64 	%p12, %rd21, %rd35;
	mov.f32 	%f424, 0fFF800000;
	mov.f32 	%f425, %f424;
	@%p12 bra 	$L__BB44_24;
	ld.global.f32 	%f425, [%rd13+2304];
	ld.global.f32 	%f424, [%rd13+2308];
	max.f32 	%f108, %f402, %f425;
	max.f32 	%f402, %f108, %f424;
$L__BB44_24:
	setp.le.s64 	%p13, %rd21, %rd9;
	mov.f32 	%f427, 0fFF800000;
	mov.f32 	%f428, %f427;
	@%p13 bra 	$L__BB44_26;
	ld.global.f32 	%f428, [%rd13+2560];
	ld.global.f32 	%f427, [%rd13+2564];
	max.f32 	%f110, %f402, %f428;
	max.f32 	%f402, %f110, %f427;
$L__BB44_26:
	setp.le.s64 	%p14, %rd21, %rd2;
	mov.b32 	%r23, %f402;
	shfl.sync.bfly.b32	%r24|%p15, %r23, 16, 31, -1;
	mov.b32 	%f111, %r24;
	max.f32 	%f112, %f402, %f111;
	mov.b32 	%r25, %f112;
	shfl.sync.bfly.b32	%r26|%p16, %r25, 8, 31, -1;
	mov.b32 	%f113, %r26;
	max.f32 	%f114, %f112, %f113;
	mov.b32 	%r27, %f114;
	shfl.sync.bfly.b32	%r28|%p17, %r27, 4, 31, -1;
	mov.b32 	%f115, %r28;
	max.f32 	%f116, %f114, %f115;
	mov.b32 	%r29, %f116;
	shfl.sync.bfly.b32	%r30|%p18, %r29, 2, 31, -1;
	mov.b32 	%f117, %r30;
	max.f32 	%f118, %f116, %f117;
	mov.b32 	%r31, %f118;
	shfl.sync.bfly.b32	%r32|%p19, %r31, 1, 31, -1;
	mov.b32 	%f119, %r32;
	max.f32 	%f120, %f118, %f119;
	sub.f32 	%f121, %f398, %f120;
	fma.rn.f32 	%f122, %f121, 0f3BBB989D, 0f3F000000;
	cvt.sat.f32.f32 	%f123, %f122;
	mov.f32 	%f124, 0f4B400001;
	mov.f32 	%f125, 0f437C0000;
	fma.rm.f32 	%f126, %f123, %f125, %f124;
	add.f32 	%f127, %f126, 0fCB40007F;
	neg.f32 	%f128, %f127;
	fma.rn.f32 	%f129, %f121, 0f3FB8AA3B, %f128;
	fma.rn.f32 	%f130, %f121, 0f32A57060, %f129;
	mov.b32 	%r33, %f126;
	shl.b32 	%r34, %r33, 23;
	mov.b32 	%f131, %r34;
	ex2.approx.ftz.f32 	%f132, %f130;
	mul.f32 	%f133, %f132, %f131;
	add.f32 	%f134, %f133, 0f00000000;
	sub.f32 	%f135, %f397, %f120;
	fma.rn.f32 	%f136, %f135, 0f3BBB989D, 0f3F000000;
	cvt.sat.f32.f32 	%f137, %f136;
	fma.rm.f32 	%f138, %f137, %f125, %f124;
	add.f32 	%f139, %f138, 0fCB40007F;
	neg.f32 	%f140, %f139;
	fma.rn.f32 	%f141, %f135, 0f3FB8AA3B, %f140;
	fma.rn.f32 	%f142, %f135, 0f32A57060, %f141;
	mov.b32 	%r35, %f138;
	shl.b32 	%r36, %r35, 23;
	mov.b32 	%f143, %r36;
	ex2.approx.ftz.f32 	%f144, %f142;
	mul.f32 	%f145, %f144, %f143;
	add.f32 	%f146, %f134, %f145;
	sub.f32 	%f147, %f401, %f120;
	fma.rn.f32 	%f148, %f147, 0f3BBB989D, 0f3F000000;
	cvt.sat.f32.f32 	%f149, %f148;
	fma.rm.f32 	%f150, %f149, %f125, %f124;
	add.f32 	%f151, %f150, 0fCB40007F;
	neg.f32 	%f152, %f151;
	fma.rn.f32 	%f153, %f147, 0f3FB8AA3B, %f152;
	fma.rn.f32 	%f154, %f147, 0f32A57060, %f153;
	mov.b32 	%r37, %f150;
	shl.b32 	%r38, %r37, 23;
	mov.b32 	%f155, %r38;
	ex2.approx.ftz.f32 	%f156, %f154;
	mul.f32 	%f157, %f156, %f155;
	add.f32 	%f158, %f146, %f157;
	sub.f32 	%f159, %f400, %f120;
	fma.rn.f32 	%f160, %f159, 0f3BBB989D, 0f3F000000;
	cvt.sat.f32.f32 	%f161, %f160;
	fma.rm.f32 	%f162, %f161, %f125, %f124;
	add.f32 	%f163, %f162, 0fCB40007F;
	neg.f32 	%f164, %f163;
	fma.rn.f32 	%f165, %f159, 0f3FB8AA3B, %f164;
	fma.rn.f32 	%f166, %f159, 0f32A57060, %f165;
	mov.b32 	%r39, %f162;
	shl.b32 	%r40, %r39, 23;
	mov.b32 	%f167, %r40;
	ex2.approx.ftz.f32 	%f168, %f166;
	mul.f32 	%f169, %f168, %f167;
	add.f32 	%f170, %f158, %f169;
	sub.f32 	%f171, %f404, %f120;
	fma.rn.f32 	%f172, %f171, 0f3BBB989D, 0f3F000000;
	cvt.sat.f32.f32 	%f173, %f172;
	fma.rm.f32 	%f174, %f173, %f125, %f124;
	add.f32 	%f175, %f174, 0fCB40007F;
	neg.f32 	%f176, %f175;
	fma.rn.f32 	%f177, %f171, 0f3FB8AA3B, %f176;
	fma.rn.f32 	%f178, %f171, 0f32A57060, %f177;
	mov.b32 	%r41, %f174;
	shl.b32 	%r42, %r41, 23;
	mov.b32 	%f179, %r42;
	ex2.approx.ftz.f32 	%f180, %f178;
	mul.f32 	%f181, %f180, %f179;
	add.f32 	%f182, %f170, %f181;
	sub.f32 	%f183, %f403, %f120;
	fma.rn.f32 	%f184, %f183, 0f3BBB989D, 0f3F000000;
	cvt.sat.f32.f32 	%f185, %f184;
	fma.rm.f32 	%f186, %f185, %f125, %f124;
	add.f32 	%f187, %f186, 0fCB40007F;
	neg.f32 	%f188, %f187;
	fma.rn.f32 	%f189, %f183, 0f3FB8AA3B, %f188;
	fma.rn.f32 	%f190, %f183, 0f32A57060, %f189;
	mov.b32 	%r43, %f186;
	shl.b32 	%r44, %r43, 23;
	mov.b32 	%f191, %r44;
	ex2.approx.ftz.f32 	%f192, %f190;
	mul.f32 	%f193, %f192, %f191;
	add.f32 	%f194, %f182, %f193;
	sub.f32 	%f195, %f407, %f120;
	fma.rn.f32 	%f196, %f195, 0f3BBB989D, 0f3F000000;
	cvt.sat.f32.f32 	%f197, %f196;
	fma.rm.f32 	%f198, %f197, %f125, %f124;
	add.f32 	%f199, %f198, 0fCB40007F;
	neg.f32 	%f200, %f199;
	fma.rn.f32 	%f201, %f195, 0f3FB8AA3B, %f200;
	fma.rn.f32 	%f202, %f195, 0f32A57060, %f201;
	mov.b32 	%r45, %f198;
	shl.b32 	%r46, %r45, 23;
	mov.b32 	%f203, %r46;
	ex2.approx.ftz.f32 	%f204, %f202;
	mul.f32 	%f205, %f204, %f203;
	add.f32 	%f206, %f194, %f205;
	sub.f32 	%f207, %f406, %f120;
	fma.rn.f32 	%f208, %f207, 0f3BBB989D, 0f3F000000;
	cvt.sat.f32.f32 	%f209, %f208;
	fma.rm.f32 	%f210, %f209, %f125, %f124;
	add.f32 	%f211, %f210, 0fCB40007F;
	neg.f32 	%f212, %f211;
	fma.rn.f32 	%f213, %f207, 0f3FB8AA3B, %f212;
	fma.rn.f32 	%f214, %f207, 0f32A57060, %f213;
	mov.b32 	%r47, %f210;
	shl.b32 	%r48, %r47, 23;
	mov.b32 	%f215, %r48;
	ex2.approx.ftz.f32 	%f216, %f214;
	mul.f32 	%f217, %f216, %f215;
	add.f32 	%f218, %f206, %f217;
	sub.f32 	%f219, %f410, %f120;
	fma.rn.f32 	%f220, %f219, 0f3BBB989D, 0f3F000000;
	cvt.sat.f32.f32 	%f221, %f220;
	fma.rm.f32 	%f222, %f221, %f125, %f124;
	add.f32 	%f223, %f222, 0fCB40007F;
	neg.f32 	%f224, %f223;
	fma.rn.f32 	%f225, %f219, 0f3FB8AA3B, %f224;
	fma.rn.f32 	%f226, %f219, 0f32A57060, %f225;
	mov.b32 	%r49, %f222;
	shl.b32 	%r50, %r49, 23;
	mov.b32 	%f227, %r50;
	ex2.approx.ftz.f32 	%f228, %f226;
	mul.f32 	%f229, %f228, %f227;
	add.f32 	%f230, %f218, %f229;
	sub.f32 	%f231, %f409, %f120;
	fma.rn.f32 	%f232, %f231, 0f3BBB989D, 0f3F000000;
	cvt.sat.f32.f32 	%f233, %f232;
	fma.rm.f32 	%f234, %f233, %f125, %f124;
	add.f32 	%f235, %f234, 0fCB40007F;
	neg.f32 	%f236, %f235;
	fma.rn.f32 	%f237, %f231, 0f3FB8AA3B, %f236;
	fma.rn.f32 	%f238, %f231, 0f32A57060, %f237;
	mov.b32 	%r51, %f234;
	shl.b32 	%r52, %r51, 23;
	mov.b32 	%f239, %r52;
	ex2.approx.ftz.f32 	%f240, %f238;
	mul.f32 	%f241, %f240, %f239;
	add.f32 	%f242, %f230, %f241;
	sub.f32 	%f243, %f413, %f120;
	fma.rn.f32 	%f244, %f243, 0f3BBB989D, 0f3F000000;
	cvt.sat.f32.f32 	%f245, %f244;
	fma.rm.f32 	%f246, %f245, %f125, %f124;
	add.f32 	%f247, %f246, 0fCB40007F;
	neg.f32 	%f248, %f247;
	fma.rn.f32 	%f249, %f243, 0f3FB8AA3B, %f248;
	fma.rn.f32 	%f250, %f243, 0f32A57060, %f249;
	mov.b32 	%r53, %f246;
	shl.b32 	%r54, %r53, 23;
	mov.b32 	%f251, %r54;
	ex2.approx.ftz.f32 	%f252, %f250;
	mul.f32 	%f253, %f252, %f251;
	add.f32 	%f254, %f242, %f253;
	sub.f32 	%f255, %f412, %f120;
	fma.rn.f32 	%f256, %f255, 0f3BBB989D, 0f3F000000;
	cvt.sat.f32.f32 	%f257, %f256;
	fma.rm.f32 	%f258, %f257, %f125, %f124;
	add.f32 	%f259, %f258, 0fCB40007F;
	neg.f32 	%f260, %f259;
	fma.rn.f32 	%f261, %f255, 0f3FB8AA3B, %f260;
	fma.rn.f32 	%f262, %f255, 0f32A57060, %f261;
	mov.b32 	%r55, %f258;
	shl.b32 	%r56, %r55, 23;
	mov.b32 	%f263, %r56;
	ex2.approx.ftz.f32 	%f264, %f262;
	mul.f32 	%f265, %f264, %f263;
	add.f32 	%f266, %f254, %f265;
	sub.f32 	%f267, %f416, %f120;
	fma.rn.f32 	%f268, %f267, 0f3BBB989D, 0f3F000000;
	cvt.sat.f32.f32 	%f269, %f268;
	fma.rm.f32 	%f270, %f269, %f125, %f124;
	add.f32 	%f271, %f270, 0fCB40007F;
	neg.f32 	%f272, %f271;
	fma.rn.f32 	%f273, %f267, 0f3FB8AA3B, %f272;
	fma.rn.f32 	%f274, %f267, 0f32A57060, %f273;
	mov.b32 	%r57, %f270;
	shl.b32 	%r58, %r57, 23;
	mov.b32 	%f275, %r58;
	ex2.approx.ftz.f32 	%f276, %f274;
	mul.f32 	%f277, %f276, %f275;
	add.f32 	%f278, %f266, %f277;
	sub.f32 	%f279, %f415, %f120;
	fma.rn.f32 	%f280, %f279, 0f3BBB989D, 0f3F000000;
	cvt.sat.f32.f32 	%f281, %f280;
	fma.rm.f32 	%f282, %f281, %f125, %f124;
	add.f32 	%f283, %f282, 0fCB40007F;
	neg.f32 	%f284, %f283;
	fma.rn.f32 	%f285, %f279, 0f3FB8AA3B, %f284;
	fma.rn.f32 	%f286, %f279, 0f32A57060, %f285;
	mov.b32 	%r59, %f282;
	shl.b32 	%r60, %r59, 23;
	mov.b32 	%f287, %r60;
	ex2.approx.ftz.f32 	%f288, %f286;
	mul.f32 	%f289, %f288, %f287;
	add.f32 	%f290, %f278, %f289;
	sub.f32 	%f291, %f419, %f120;
	fma.rn.f32 	%f292, %f291, 0f3BBB989D, 0f3F000000;
	cvt.sat.f32.f32 	%f293, %f292;
	fma.rm.f32 	%f294, %f293, %f125, %f124;
	add.f32 	%f295, %f294, 0fCB40007F;
	neg.f32 	%f296, %f295;
	fma.rn.f32 	%f297, %f291, 0f3FB8AA3B, %f296;
	fma.rn.f32 	%f298, %f291, 0f32A57060, %f297;
	mov.b32 	%r61, %f294;
	shl.b32 	%r62, %r61, 23;
	mov.b32 	%f299, %r62;
	ex2.approx.ftz.f32 	%f300, %f298;
	mul.f32 	%f301, %f300, %f299;
	add.f32 	%f302, %f290, %f301;
	sub.f32 	%f303, %f418, %f120;
	fma.rn.f32 	%f304, %f303, 0f3BBB989D, 0f3F000000;
	cvt.sat.f32.f32 	%f305, %f304;
	fma.rm.f32 	%f306, %f305, %f125, %f124;
	add.f32 	%f307, %f306, 0fCB40007F;
	neg.f32 	%f308, %f307;
	fma.rn.f32 	%f309, %f303, 0f3FB8AA3B, %f308;
	fma.rn.f32 	%f310, %f303, 0f32A57060, %f309;
	mov.b32 	%r63, %f306;
	shl.b32 	%r64, %r63, 23;
	mov.b32 	%f311, %r64;
	ex2.approx.ftz.f32 	%f312, %f310;
	mul.f32 	%f313, %f312, %f311;
	add.f32 	%f314, %f302, %f313;
	sub.f32 	%f315, %f422, %f120;
	fma.rn.f32 	%f316, %f315, 0f3BBB989D, 0f3F000000;
	cvt.sat.f32.f32 	%f317, %f316;
	fma.rm.f32 	%f318, %f317, %f125, %f124;
	add.f32 	%f319, %f318, 0fCB40007F;
	neg.f32 	%f320, %f319;
	fma.rn.f32 	%f321, %f315, 0f3FB8AA3B, %f320;
	fma.rn.f32 	%f322, %f315, 0f32A57060, %f321;
	mov.b32 	%r65, %f318;
	shl.b32 	%r66, %r65, 23;
	mov.b32 	%f323, %r66;
	ex2.approx.ftz.f32 	%f324, %f322;
	mul.f32 	%f325, %f324, %f323;
	add.f32 	%f326, %f314, %f325;
	sub.f32 	%f327, %f421, %f120;
	fma.rn.f32 	%f328, %f327, 0f3BBB989D, 0f3F000000;
	cvt.sat.f32.f32 	%f329, %f328;
	fma.rm.f32 	%f330, %f329, %f125, %f124;
	add.f32 	%f331, %f330, 0fCB40007F;
	neg.f32 	%f332, %f331;
	fma.rn.f32 	%f333, %f327, 0f3FB8AA3B, %f332;
	fma.rn.f32 	%f334, %f327, 0f32A57060, %f333;
	mov.b32 	%r67, %f330;
	shl.b32 	%r68, %r67, 23;
	mov.b32 	%f335, %r68;
	ex2.approx.ftz.f32 	%f336, %f334;
	mul.f32 	%f337, %f336, %f335;
	add.f32 	%f338, %f326, %f337;
	sub.f32 	%f339, %f425, %f120;
	fma.rn.f32 	%f340, %f339, 0f3BBB989D, 0f3F000000;
	cvt.sat.f32.f32 	%f341, %f340;
	fma.rm.f32 	%f342, %f341, %f125, %f124;
	add.f32 	%f343, %f342, 0fCB40007F;
	neg.f32 	%f344, %f343;
	fma.rn.f32 	%f345, %f339, 0f3FB8AA3B, %f344;
	fma.rn.f32 	%f346, %f339, 0f32A57060, %f345;
	mov.b32 	%r69, %f342;
	shl.b32 	%r70, %r69, 23;
	mov.b32 	%f347, %r70;
	ex2.approx.ftz.f32 	%f348, %f346;
	mul.f32 	%f349, %f348, %f347;
	add.f32 	%f350, %f338, %f349;
	sub.f32 	%f351, %f424, %f120;
	fma.rn.f32 	%f352, %f351, 0f3BBB989D, 0f3F000000;
	cvt.sat.f32.f32 	%f353, %f352;
	fma.rm.f32 	%f354, %f353, %f125, %f124;
	add.f32 	%f355, %f354, 0fCB40007F;
	neg.f32 	%f356, %f355;
	fma.rn.f32 	%f357, %f351, 0f3FB8AA3B, %f356;
	fma.rn.f32 	%f358, %f351, 0f32A57060, %f357;
	mov.b32 	%r71, %f354;
	shl.b32 	%r72, %r71, 23;
	mov.b32 	%f359, %r72;
	ex2.approx.ftz.f32 	%f360, %f358;
	mul.f32 	%f361, %f360, %f359;
	add.f32 	%f362, %f350, %f361;
	sub.f32 	%f363, %f428, %f120;
	fma.rn.f32 	%f364, %f363, 0f3BBB989D, 0f3F000000;
	cvt.sat.f32.f32 	%f365, %f364;
	fma.rm.f32 	%f366, %f365, %f125, %f124;
	add.f32 	%f367, %f366, 0fCB40007F;
	neg.f32 	%f368, %f367;
	fma.rn.f32 	%f369, %f363, 0f3FB8AA3B, %f368;
	fma.rn.f32 	%f370, %f363, 0f32A57060, %f369;
	mov.b32 	%r73, %f366;
	shl.b32 	%r74, %r73, 23;
	mov.b32 	%f371, %r74;
	ex2.approx.ftz.f32 	%f372, %f370;
	mul.f32 	%f373, %f372, %f371;
	add.f32 	%f374, %f362, %f373;
	sub.f32 	%f375, %f427, %f120;
	fma.rn.f32 	%f376, %f375, 0f3BBB989D, 0f3F000000;
	cvt.sat.f32.f32 	%f377, %f376;
	fma.rm.f32 	%f378, %f377, %f125, %f124;
	add.f32 	%f379, %f378, 0fCB40007F;
	neg.f32 	%f380, %f379;
	fma.rn.f32 	%f381, %f375, 0f3FB8AA3B, %f380;
	fma.rn.f32 	%f382, %f375, 0f32A57060, %f381;
	mov.b32 	%r75, %f378;
	shl.b32 	%r76, %r75, 23;
	mov.b32 	%f383, %r76;
	ex2.approx.ftz.f32 	%f384, %f382;
	mul.f32 	%f385, %f384, %f383;
	add.f32 	%f386, %f374, %f385;
	mov.b32 	%r77, %f386;
	shfl.sync.bfly.b32	%r78|%p20, %r77, 16, 31, -1;
	mov.b32 	%f387, %r78;
	add.f32 	%f388, %f386, %f387;
	mov.b32 	%r79, %f388;
	shfl.sync.bfly.b32	%r80|%p21, %r79, 8, 31, -1;
	mov.b32 	%f389, %r80;
	add.f32 	%f390, %f388, %f389;
	mov.b32 	%r81, %f390;
	shfl.sync.bfly.b32	%r82|%p22, %r81, 4, 31, -1;
	mov.b32 	%f391, %r82;
	add.f32 	%f392, %f390, %f391;
	mov.b32 	%r83, %f392;
	shfl.sync.bfly.b32	%r84|%p23, %r83, 2, 31, -1;
	mov.b32 	%f393, %r84;
	add.f32 	%f394, %f392, %f393;
	mov.b32 	%r85, %f394;
	shfl.sync.bfly.b32	%r86|%p24, %r85, 1, 31, -1;
	mov.b32 	%f395, %r86;
	add.f32 	%f396, %f394, %f395;
	div.rn.f32 	%f67, %f133, %f396;
	div.rn.f32 	%f68, %f145, %f396;
	div.rn.f32 	%f69, %f157, %f396;
	div.rn.f32 	%f70, %f169, %f396;
	div.rn.f32 	%f71, %f181, %f396;
	div.rn.f32 	%f72, %f193, %f396;
	div.rn.f32 	%f73, %f205, %f396;
	div.rn.f32 	%f74, %f217, %f396;
	div.rn.f32 	%f75, %f229, %f396;
	div.rn.f32 	%f76, %f241, %f396;
	div.rn.f32 	%f77, %f253, %f396;
	div.rn.f32 	%f78, %f265, %f396;
	div.rn.f32 	%f79, %f277, %f396;
	div.rn.f32 	%f80, %f289, %f396;
	div.rn.f32 	%f81, %f301, %f396;
	div.rn.f32 	%f82, %f313, %f396;
	div.rn.f32 	%f83, %f325, %f396;
	div.rn.f32 	%f84, %f337, %f396;
	div.rn.f32 	%f85, %f349, %f396;
	div.rn.f32 	%f86, %f361, %f396;
	div.rn.f32 	%f87, %f373, %f396;
	div.rn.f32 	%f88, %f385, %f396;
	mad.lo.s64 	%rd36, %rd45, %rd19, %rd2;
	cvta.to.global.u64 	%rd37, %rd18;
	shl.b64 	%rd38, %rd36, 2;
	add.s64 	%rd14, %rd37, %rd38;
	@%p14 bra 	$L__BB44_28;
	st.global.f32 	[%rd14], %f67;
	st.global.f32 	[%rd14+4], %f68;
$L__BB44_28:
	cvt.u64.u32 	%rd39, %r16;
	setp.le.s64 	%p25, %rd21, %rd39;
	@%p25 bra 	$L__BB44_30;
	st.global.f32 	[%rd14+256], %f69;
	st.global.f32 	[%rd14+260], %f70;
$L__BB44_30:
	setp.le.s64 	%p26, %rd21, %rd3;
	@%p26 bra 	$L__BB44_32;
	st.global.f32 	[%rd14+512], %f71;
	st.global.f32 	[%rd14+516], %f72;
$L__BB44_32:
	setp.le.s64 	%p27, %rd21, %rd4;
	@%p27 bra 	$L__BB44_34;
	st.global.f32 	[%rd14+768], %f73;
	st.global.f32 	[%rd14+772], %f74;
$L__BB44_34:
	setp.le.s64 	%p28, %rd21, %rd5;
	@%p28 bra 	$L__BB44_36;
	st.global.f32 	[%rd14+1024], %f75;
	st.global.f32 	[%rd14+1028], %f76;
$L__BB44_36:
	setp.le.s64 	%p29, %rd21, %rd6;
	@%p29 bra 	$L__BB44_38;
	st.global.f32 	[%rd14+1280], %f77;
	st.global.f32 	[%rd14+1284], %f78;
$L__BB44_38:
	setp.le.s64 	%p30, %rd21, %rd7;
	@%p30 bra 	$L__BB44_40;
	st.global.f32 	[%rd14+1536], %f79;
	st.global.f32 	[%rd14+1540], %f80;
$L__BB44_40:
	setp.le.s64 	%p31, %rd21, %rd8;
	@%p31 bra 	$L__BB44_42;
	st.global.f32 	[%rd14+1792], %f81;
	st.global.f32 	[%rd14+1796], %f82;
$L__BB44_42:
	cvt.u64.u32 	%rd40, %r19;
	setp.le.s64 	%p32, %rd21, %rd40;
	@%p32 bra 	$L__BB44_44;
	st.global.f32 	[%rd14+2048], %f83;
	st.global.f32 	[%rd14+2052], %f84;
$L__BB44_44:
	cvt.u64.u32 	%rd41, %r22;
	setp.le.s64 	%p33, %rd21, %rd41;
	@%p33 bra 	$L__BB44_46;
	st.global.f32 	[%rd14+2304], %f85;
	st.global.f32 	[%rd14+2308], %f86;
$L__BB44_46:
	setp.le.s64 	%p34, %rd21, %rd9;
	@%p34 bra 	$L__BB44_48;
	st.global.f32 	[%rd14+2560], %f87;
	st.global.f32 	[%rd14+2564], %f88;
$L__BB44_48:
	ld.param.u64 	%rd44, [_ZN7oneflow4cuda7softmax15SoftmaxWarpImplI10SimpleLoadIffE11SimpleStoreIffEfLi2ELi22ELi32ELi1ELb1ELNS1_9AlgorithmE0EEEvT_T0_ll_param_2];
	cvt.s64.s32 	%rd42, %r98;
	add.s64 	%rd45, %rd45, %rd42;
	setp.lt.s64 	%p35, %rd45, %rd44;
	@%p35 bra 	$L__BB44_4;
$L__BB44_49:
	ret;

}
	// .globl	_ZN7oneflow4cuda7softmax15SoftmaxWarpImplI10SimpleLoadIffE11SimpleStoreIffEfLi2ELi24ELi32ELi1ELb0ELNS1_9AlgorithmE0EEEvT_T0_ll
.visible .entry _ZN7oneflow4cuda7softmax15SoftmaxWarpImplI10SimpleLoadIffE11SimpleStoreIffEfLi2ELi24ELi32ELi1ELb0ELNS1_9AlgorithmE0EEEvT_T0_ll(
	.param .align 8 .b8 _ZN7oneflow4cuda7softmax15SoftmaxWarpImplI10SimpleLoadIffE11SimpleStoreIffEfLi2ELi24ELi32ELi1ELb0ELNS1_9AlgorithmE0EEEvT_T0_ll_param_0[16],
	.param .align 8 .b8 _ZN7oneflow4cuda7softmax15SoftmaxWarpImplI10SimpleLoadIffE11SimpleStoreIffEfLi2ELi24ELi32ELi1ELb0ELNS1_9AlgorithmE0EEEvT_T0_ll_param_1[16],
	.param .u64 _ZN7oneflow4cuda7softmax15SoftmaxWarpImplI10SimpleLoadIffE11SimpleStoreIffEfLi2ELi24ELi32ELi1ELb0ELNS1_9AlgorithmE0EEEvT_T0_ll_param_2,
	.param .u64 _ZN7oneflow4cuda7softmax15SoftmaxWarpImplI10SimpleLoadIffE11SimpleStoreIffEfLi2ELi24ELi32ELi1ELb0ELNS1_9AlgorithmE0EEEvT_T0_ll_param_3
)
{
	.reg .pred 	%p<14>;
	.reg .b32 	%r<77>;
	.reg .b32 	%f<383>;
	.reg .b64 	%rd<28>;

	ld.param.u64 	%rd11, [_ZN7oneflow4cuda7softmax15SoftmaxWarpImplI10SimpleLoadIffE11SimpleStoreIffEfLi2ELi24ELi32ELi1ELb0ELNS1_9AlgorithmE0EEEvT_T0_ll_param_1+8];
	ld.param.u64 	%rd10, [_ZN7oneflow4cuda7softmax15SoftmaxWarpImplI10SimpleLoadIffE11SimpleStoreIffEfLi2ELi24ELi32ELi1ELb0ELNS1_9AlgorithmE0EEEvT_T0_ll_param_1];
	ld.param.u64 	%rd9, [_ZN7oneflow4cuda7softmax15SoftmaxWarpImplI10SimpleLoadIffE11SimpleStoreIffEfLi2ELi24ELi32ELi1ELb0ELNS1_9AlgorithmE0EEEvT_T0_ll_param_0+8];
	ld.param.u64 	%rd8, [_ZN7oneflow4cuda7softmax15SoftmaxWarpImplI10SimpleLoadIffE11SimpleStoreIffEfLi2ELi24ELi32ELi1ELb0ELNS1_9AlgorithmE0EEEvT_T0_ll_param_0];
	ld.param.u64 	%rd12, [_ZN7oneflow4cuda7softmax15SoftmaxWarpImplI10SimpleLoadIffE11SimpleStoreIffEfLi2ELi24ELi32ELi1ELb0ELNS1_9AlgorithmE0EEEvT_T0_ll_param_2];
	ld.param.u64 	%rd13, [_ZN7oneflow4cuda7softmax15SoftmaxWarpImplI10SimpleLoadIffE11SimpleStoreIffEfLi2ELi24ELi32ELi1ELb0ELNS1_9AlgorithmE0EEEvT_T0_ll_param_3];
	setp.lt.s64 	%p1, %rd13, 769;
	@%p1 bra 	$L__BB45_2;
	mov.u64 	%rd14, $str;
	cvta.global.u64 	%rd15, %rd14;
	mov.u64 	%rd16, $str$1;
	cvta.global.u64 	%rd17, %rd16;
	mov.u64 	%rd18, __unnamed_45;
	cvta.global.u64 	%rd19, %rd18;
	{ // callseq 44, 0
	.param .b64 param0;
	st.param.b64 	[param0], %rd15;
	.param .b64 param1;
	st.param.b64 	[param1], %rd17;
	.param .b32 param2;
	st.param.b32 	[param2], 228;
	.param .b64 param3;
	st.param.b64 	[param3], %rd19;
	.param .b64 param4;
	st.param.b64 	[param4], 1;
	call.uni 
	__assertfail, 
	(
	param0, 
	param1, 
	param2, 
	param3, 
	param4
	);
	} // callseq 44
$L__BB45_2:
	mov.u32 	%r2, %ctaid.x;
	mov.u32 	%r3, %ntid.y;
	mov.u32 	%r4, %tid.y;
	mad.lo.s32 	%r5, %r2, %r3, %r4;
	mov.u32 	%r6, %nctaid.x;
	mul.lo.s32 	%r1, %r6, %r3;
	cvt.s64.s32 	%rd27, %r5;
	setp.le.s64 	%p2, %rd12, %rd27;
	@%p2 bra 	$L__BB45_5;
	mov.u32 	%r7, %tid.x;
	shl.b32 	%r8, %r7, 1;
	cvt.u64.u32 	%rd3, %r8;
	cvta.to.global.u64 	%rd4, %rd8;
	cvt.s64.s32 	%rd5, %r1;
$L__BB45_4:
	mad.lo.s64 	%rd20, %rd27, %rd9, %rd3;
	shl.b64 	%rd21, %rd20, 2;
	add.s64 	%rd22, %rd4, %rd21;
	ld.global.f32 	%f1, [%rd22];
	ld.global.f32 	%f2, [%rd22+4];
	max.f32 	%f3, %f1, 0fFF800000;
	max.f32 	%f4, %f3, %f2;
	ld.global.f32 	%f5, [%rd22+256];
	ld.global.f32 	%f6, [%rd22+260];
	max.f32 	%f7, %f4, %f5;
	max.f32 	%f8, %f7, %f6;
	ld.global.f32 	%f9, [%rd22+512];
	ld.global.f32 	%f10, [%rd22+516];
	max.f32 	%f11, %f8, %f9;
	max.f32 	%f12, %f11, %f10;
	ld.global.f32 	%f13, [%rd22+768];
	ld.global.f32 	%f14, [%rd22+772];
	max.f32 	%f15, %f12, %f13;
	max.f32 	%f16, %f15, %f14;
	ld.global.f32 	%f17, [%rd22+1024];
	ld.global.f32 	%f18, [%rd22+1028];
	max.f32 	%f19, %f16, %f17;
	max.f32 	%f20, %f19, %f18;
	ld.global.f32 	%f21, [%rd22+1280];
	ld.global.f32 	%f22, [%rd22+1284];
	max.f32 	%f23, %f20, %f21;
	max.f32 	%f24, %f23, %f22;
	ld.global.f32 	%f25, [%rd22+1536];
	ld.global.f32 	%f26, [%rd22+1540];
	max.f32 	%f27, %f24, %f25;
	max.f32 	%f28, %f27, %f26;
	ld.global.f32 	%f29, [%rd22+1792];
	ld.global.f32 	%f30, [%rd22+1796];
	max.f32 	%f31, %f28, %f29;
	max.f32 	%f32, %f31, %f30;
	ld.global.f32 	%f33, [%rd22+2048];
	ld.global.f32 	%f34, [%rd22+2052];
	max.f32 	%f35, %f32, %f33;
	max.f32 	%f36, %f35, %f34;
	ld.global.f32 	%f37, [%rd22+2304];
	ld.global.f32 	%f38, [%rd22+2308];
	max.f32 	%f39, %f36, %f37;
	max.f32 	%f40, %f39, %f38;
	ld.global.f32 	%f41, [%rd22+2560];
	ld.global.f32 	%f42, [%rd22+2564];
	max.f32 	%f43, %f40, %f41;
	max.f32 	%f44, %f43, %f42;
	ld.global.f32 	%f45, [%rd22+2816];
	ld.global.f32 	%f46, [%rd22+2820];
	max.f32 	%f47, %f44, %f45;
	max.f32 	%f48, %f47, %f46;
	mov.b32 	%r9, %f48;
	shfl.sync.bfly.b32	%r10|%p3, %r9, 16, 31, -1;
	mov.b32 	%f49, %r10;
	max.f32 	%f50, %f48, %f49;
	mov.b32 	%r11, %f50;
	shfl.sync.bfly.b32	%r12|%p4, %r11, 8, 31, -1;
	mov.b32 	%f51, %r12;
	max.f32 	%f52, %f50, %f51;
	mov.b32 	%r13, %f52;
	shfl.sync.bfly.b32	%r14|%p5, %r13, 4, 31, -1;
	mov.b32 	%f53, %r14;
	max.f32 	%f54, %f52, %f53;
	mov.b32 	%r15, %f54;
	shfl.sync.bfly.b32	%r16|%p6, %r15, 2, 31, -1;
	mov.b32 	%f55, %r16;
	max.f32 	%f56, %f54, %f55;
	mov.b32 	%r17, %f56;
	shfl.sync.bfly.b32	%r18|%p7, %r17, 1, 31, -1;
	mov.b32 	%f57, %r18;
	max.f32 	%f58, %f56, %f57;
	sub.f32 	%f59, %f1, %f58;
	fma.rn.f32 	%f60, %f59, 0f3BBB989D, 0f3F000000;
	cvt.sat.f32.f32 	%f61, %f60;
	mov.f32 	%f62, 0f4B400001;
	mov.f32 	%f63, 0f437C0000;
	fma.rm.f32 	%f64, %f61, %f63, %f62;
	add.f32 	%f65, %f64, 0fCB40007F;
	neg.f32 	%f66, %f65;
	fma.rn.f32 	%f67, %f59, 0f3FB8AA3B, %f66;
	fma.rn.f32 	%f68, %f59, 0f32A57060, %f67;
	mov.b32 	%r19, %f64;
	shl.b32 	%r20, %r19, 23;
	mov.b32 	%f69, %r20;
	ex2.approx.ftz.f32 	%f70, %f68;
	mul.f32 	%f71, %f70, %f69;
	add.f32 	%f72, %f71, 0f00000000;
	sub.f32 	%f73, %f2, %f58;
	fma.rn.f32 	%f74, %f73, 0f3BBB989D, 0f3F000000;
	cvt.sat.f32.f32 	%f75, %f74;
	fma.rm.f32 	%f76, %f75, %f63, %f62;
	add.f32 	%f77, %f76, 0fCB40007F;
	neg.f32 	%f78, %f77;
	fma.rn.f32 	%f79, %f73, 0f3FB8AA3B, %f78;
	fma.rn.f32 	%f80, %f73, 0f32A57060, %f79;
	mov.b32 	%r21, %f76;
	shl.b32 	%r22, %r21, 23;
	mov.b32 	%f81, %r22;
	ex2.approx.ftz.f32 	%f82, %f80;
	mul.f32 	%f83, %f82, %f81;
	add.f32 	%f84, %f72, %f83;
	sub.f32 	%f85, %f5, %f58;
	fma.rn.f32 	%f86, %f85, 0f3BBB989D, 0f3F000000;
	cvt.sat.f32.f32 	%f87, %f86;
	fma.rm.f32 	%f88, %f87, %f63, %f62;
	add.f32 	%f89, %f88, 0fCB40007F;
	neg.f32 	%f90, %f89;
	fma.rn.f32 	%f91, %f85, 0f3FB8AA3B, %f90;
	fma.rn.f32 	%f92, %f85, 0f32A57060, %f91;
	mov.b32 	%r23, %f88;
	shl.b32 	%r24, %r23, 23;
	mov.b32 	%f93, %r24;
	ex2.approx.ftz.f32 	%f94, %f92;
	mul.f32 	%f95, %f94, %f93;
	add.f32 	%f96, %f84, %f95;
	sub.f32 	%f97, %f6, %f58;
	fma.rn.f32 	%f98, %f97, 0f3BBB989D, 0f3F000000;
	cvt.sat.f32.f32 	%f99, %f98;
	fma.rm.f32 	%f100, %f99, %f63, %f62;
	add.f32 	%f101, %f100, 0fCB40007F;
	neg.f32 	%f102, %f101;
	fma.rn.f32 	%f103, %f97, 0f3FB8AA3B, %f102;
	fma.rn.f32 	%f104, %f97, 0f32A57060, %f103;
	mov.b32 	%r25, %f100;
	shl.b32 	%r26, %r25, 23;
	mov.b32 	%f105, %r26;
	ex2.approx.ftz.f32 	%f106, %f104;
	mul.f32 	%f107, %f106, %f105;
	add.f32 	%f108, %f96, %f107;
	sub.f32 	%f109, %f9, %f58;
	fma.rn.f32 	%f110, %f109, 0f3BBB989D, 0f3F000000;
	cvt.sat.f32.f32 	%f111, %f110;
	fma.rm.f32 	%f112, %f111, %f63, %f62;
	add.f32 	%f113, %f112, 0fCB40007F;
	neg.f32 	%f114, %f113;
	fma.rn.f32 	%f115, %f109, 0f3FB8AA3B, %f114;
	fma.rn.f32 	%f116, %f109, 0f32A57060, %f115;
	mov.b32 	%r27, %f112;
	shl.b32 	%r28, %r27, 23;
	mov.b32 	%f117, %r28;
	ex2.approx.ftz.f32 	%f118, %f116;
	mul.f32 	%f119, %f118, %f117;
	add.f32 	%f120, %f108, %f119;
	sub.f32 	%f121, %f10, %f58;
	fma.rn.f32 	%f122, %f121, 0f3BBB989D, 0f3F000000;
	cvt.sat.f32.f32 	%f123, %f122;
	fma.rm.f32 	%f124, %f123, %f63, %f62;
	add.f32 	%f125, %f124, 0fCB40007F;
	neg.f32 	%f126, %f125;
	fma.rn.f32 	%f127, %f121, 0f3FB8AA3B, %f126;
	fma.rn.f32 	%f128, %f121, 0f32A57060, %f127;
	mov.b32 	%r29, %f124;
	shl.b32 	%r30, %r29, 23;
	mov.b32 	%f129, %r30;
	ex2.approx.ftz.f32 	%f130, %f128;
	mul.f32 	%f131, %f130, %f129;
	add.f32 	%f132, %f120, %f131;
	sub.f32 	%f133, %f13, %f58;
	fma.rn.f32 	%f134, %f133, 0f3BBB989D, 0f3F000000;
	cvt.sat.f32.f32 	%f135, %f134;
	fma.rm.f32 	%f136, %f135, %f63, %f62;
	add.f32 	%f137, %f136, 0fCB40007F;
	neg.f32 	%f138, %f137;
	fma.rn.f32 	%f139, %f133, 0f3FB8AA3B, %f138;
	fma.rn.f32 	%f140, %f133, 0f32A57060, %f139;
	mov.b32 	%r31, %f136;
	shl.b32 	%r32, %r31, 23;
	mov.b32 	%f141, %r32;
	ex2.approx.ftz.f32 	%f142, %f140;
	mul.f32 	%f143, %f142, %f141;
	add.f32 	%f144, %f132, %f143;
	sub.f32 	%f145, %f14, %f58;
	fma.rn.f32 	%f146, %f145, 0f3BBB989D, 0f3F000000;
	cvt.sat.f32.f32 	%f147, %f146;
	fma.rm.f32 	%f148, %f147, %f63, %f62;
	add.f32 	%f149, %f148, 0fCB40007F;
	neg.f32 	%f150, %f149;
	fma.rn.f32 	%f151, %f145, 0f3FB8AA3B, %f150;
	fma.rn.f32 	%f152, %f145, 0f32A57060, %f151;
	mov.b32 	%r33, %f148;
	shl.b32 	%r34, %r33, 23;
	mov.b32 	%f153, %r34;
	ex2.approx.ftz.f32 	%f154, %f152;
	mul.f32 	%f155, %f154, %f153;
	add.f32 	%f156, %f144, %f155;
	sub.f32 	%f157, %f17, %f58;
	fma.rn.f32 	%f158, %f157, 0f3BBB989D, 0f3F000000;
	cvt.sat.f32.f32 	%f159, %f158;
	fma.rm.f32 	%f160, %f159, %f63, %f62;
	add.f32 	%f161, %f160, 0fCB40007F;
	neg.f32 	%f162, %f161;
	fma.rn.f32 	%f163, %f157, 0f3FB8AA3B, %f162;
	fma.rn.f32 	%f164, %f157, 0f32A57060, %f163;
	mov.b32 	%r35, %f160;
	shl.b32 	%r36, %r35, 23;
	mov.b32 	%f165, %r36;
	ex2.approx.ftz.f32 	%f166, %f164;
	mul.f32 	%f167, %f166, %f165;
	add.f32 	%f168, %f156, %f167;
	sub.f32 	%f169, %f18, %f58;
	fma.rn.f32 	%f170, %f169, 0f3BBB989D, 0f3F000000;
	cvt.sat.f32.f32 	%f171, %f170;
	fma.rm.f32 	%f172, %f171, %f63, %f62;
	add.f32 	%f173, %f172, 0fCB40007F;
	neg.f32 	%f174, %f173;
	fma.rn.f32 	%f175, %f169, 0f3FB8AA3B, %f174;
	fma.rn.f32 	%f176, %f169, 0f32A57060, %f175;
	mov.b32 	%r37, %f172;
	shl.b32 	%r38, %r37, 23;
	mov.b32 	%f177, %r38;
	ex2.approx.ftz.f32 	%f178, %f176;
	mul.f32 	%f179, %f178, %f177;
	add.f32 	%f180, %f168, %f179;
	sub.f32 	%f181, %f21, %f58;
	fma.rn.f32 	%f182, %f181, 0f3BBB989D, 0f3F000000;
	cvt.sat.f32.f32 	%f183, %f182;
	fma.rm.f32 	%f184, %f183, %f63, %f62;
	add.f32 	%f185, %f184, 0fCB40007F;
	neg.f32 	%f186, %f185;
	fma.rn.f32 	%f187, %f181, 0f3FB8AA3B, %f186;
	fma.rn.f32 	%f188, %f181, 0f32A57060, %f187;
	mov.b32 	%r39, %f184;
	shl.b32 	%r40, %r39, 23;
	mov.b32 	%f189, %r40;
	ex2.approx.ftz.f32 	%f190, %f188;
	mul.f32 	%f191, %f190, %f189;
	add.f32 	%f192, %f180, %f191;
	sub.f32 	%f193, %f22, %f58;
	fma.rn.f32 	%f194, %f193, 0f3BBB989D, 0f3F000000;
	cvt.sat.f32.f32 	%f195, %f194;
	fma.rm.f32 	%f196, %f195, %f63, %f62;
	add.f32 	%f197, %f196, 0fCB40007F;
	neg.f32 	%f198, %f197;
	fma.rn.f32 	%f199, %f193, 0f3FB8AA3B, %f198;
	fma.rn.f32 	%f200, %f193, 0f32A57060, %f199;
	mov.b32 	%r41, %f196;
	shl.b32 	%r42, %r41, 23;
	mov.b32 	%f201, %r42;
	ex2.approx.ftz.f32 	%f202, %f200;
	mul.f32 	%f203, %f202, %f201;
	add.f32 	%f204, %f192, %f203;
	sub.f32 	%f205, %f25, %f58;
	fma.rn.f32 	%f206, %f205, 0f3BBB989D, 0f3F000000;
	cvt.sat.f32.f32 	%f207, %f206;
	fma.rm.f32 	%f208, %f207, %f63, %f62;
	add.f32 	%f209, %f208, 0fCB40007F;
	neg.f32 	%f210, %f209;
	fma.rn.f32 	%f211, %f205, 0f3FB8AA3B, %f210;
	fma.rn.f32 	%f212, %f205, 0f32A57060, %f211;
	mov.b32 	%r43, %f208;
	shl.b32 	%r44, %r43, 23;
	mov.b32 	%f213, %r44;
	ex2.approx.ftz.f32 	%f214, %f212;
	mul.f32 	%f215, %f214, %f213;
	add.f32 	%f216, %f204, %f215;
	sub.f32 	%f217, %f26, %f58;
	fma.rn.f32 	%f218, %f217, 0f3BBB989D, 0f3F000000;
	cvt.sat.f32.f32 	%f219, %f218;
	fma.rm.f32 	%f220, %f219, %f63, %f62;
	add.f32 	%f221, %f220, 0fCB40007F;
	neg.f32 	%f222, %f221;
	fma.rn.f32 	%f223, %f217, 0f3FB8AA3B, %f222;
	fma.rn.f32 	%f224, %f217, 0f32A57060, %f223;
	mov.b32 	%r45, %f220;
	shl.b32 	%r46, %r45, 23;
	mov.b32 	%f225, %r46;
	ex2.approx.ftz.f32 	%f226, %f224;
	mul.f32 	%f227, %f226, %f225;
	add.f32 	%f228, %f216, %f227;
	sub.f32 	%f229, %f29, %f58;
	fma.rn.f32 	%f230, %f229, 0f3BBB989D, 0f3F000000;
	cvt.sat.f32.f32 	%f231, %f230;
	fma.rm.f32 	%f232, %f231, %f63, %f62;
	add.f32 	%f233, %f232, 0fCB40007F;
	neg.f32 	%f234, %f233;
	fma.rn.f32 	%f235, %f229, 0f3FB8AA3B, %f234;
	fma.rn.f32 	%f236, %f229, 0f32A57060, %f235;
	mov.b32 	%r47, %f232;
	shl.b32 	%r48, %r47, 23;
	mov.b32 	%f237, %r48;
	ex2.approx.ftz.f32 	%f238, %f236;
	mul.f32 	%f239, %f238, %f237;
	add.f32 	%f240, %f228, %f239;
	sub.f32 	%f241, %f30, %f58;
	fma.rn.f32 	%f242, %f241, 0f3BBB989D, 0f3F000000;
	cvt.sat.f32.f32 	%f243, %f242;
	fma.rm.f32 	%f244, %f243, %f63, %f62;
	add.f32 	%f245, %f244, 0fCB40007F;
	neg.f32 	%f246, %f245;
	fma.rn.f32 	%f247, %f241, 0f3FB8AA3B, %f246;
	fma.rn.f32 	%f248, %f241, 0f32A57060, %f247;
	mov.b32 	%r49, %f244;
	shl.b32 	%r50, %r49, 23;
	mov.b32 	%f249, %r50;
	ex2.approx.ftz.f32 	%f250, %f248;
	mul.f32 	%f251, %f250, %f249;
	add.f32 	%f252, %f240, %f251;
	sub.f32 	%f253, %f33, %f58;
	fma.rn.f32 	%f254, %f253, 0f3BBB989D, 0f3F000000;
	cvt.sat.f32.f32 	%f255, %f254;
	fma.rm.f32 	%f256, %f255, %f63, %f62;
	add.f32 	%f257, %f256, 0fCB40007F;
	neg.f32 	%f258, %f257;
	fma.rn.f32 	%f259, %f253, 0f3FB8AA3B, %f258;
	fma.rn.f32 	%f260, %f253, 0f32A57060, %f259;
	mov.b32 	%r51, %f256;
	shl.b32 	%r52, %r51, 23;
	mov.b32 	%f261, %r52;
	ex2.approx.ftz.f32 	%f262, %f260;
	mul.f32 	%f263, %f262, %f261;
	add.f32 	%f264, %f252, %f263;
	sub.f32 	%f265, %f34, %f58;
	fma.rn.f32 	%f266, %f265, 0f3BBB989D, 0f3F000000;
	cvt.sat.f32.f32 	%f267, %f266;
	fma.rm.f32 	%f268, %f267, %f63, %f62;
	add.f32 	%f269, %f268, 0fCB40007F;
	neg.f32 	%f270, %f269;
	fma.rn.f32 	%f271, %f265, 0f3FB8AA3B, %f270;
	fma.rn.f32 	%f272, %f265, 0f32A57060, %f271;
	mov.b32 	%r53, %f268;
	shl.b32 	%r54, %r53, 23;
	mov.b32 	%f273, %r54;
	ex2.approx.ftz.f32 	%f274, %f272;
	mul.f32 	%f275, %f274, %f273;
	add.f32 	%f276, %f264, %f275;
	sub.f32 	%f277, %f37, %f58;
	fma.rn.f32 	%f278, %f277, 0f3BBB989D, 0f3F000000;
	cvt.sat.f32.f32 	%f279, %f278;
	fma.rm.f32 	%f280, %f279, %f63, %f62;
	add.f32 	%f281, %f280, 0fCB40007F;
	neg.f32 	%f282, %f281;
	fma.rn.f32 	%f283, %f277, 0f3FB8AA3B, %f282;
	fma.rn.f32 	%f284, %f277, 0f32A57060, %f283;
	mov.b32 	%r55, %f280;
	shl.b32 	%r56, %r55, 23;
	mov.b32 	%f285, %r56;
	ex2.approx.ftz.f32 	%f286, %f284;
	mul.f32 	%f287, %f286, %f285;
	add.f32 	%f288, %f276, %f287;
	sub.f32 	%f289, %f38, %f58;
	fma.rn.f32 	%f290, %f289, 0f3BBB989D, 0f3F000000;
	cvt.sat.f32.f32 	%f291, %f290;
	fma.rm.f32 	%f292, %f291, %f63, %f62;
	add.f32 	%f293, %f292, 0fCB40007F;
	neg.f32 	%f294, %f293;
	fma.rn.f32 	%f295, %f289, 0f3FB8AA3B, %f294;
	fma.rn.f32 	%f296, %f289, 0f32A57060, %f295;
	mov.b32 	%r57, %f292;
	shl.b32 	%r58, %r57, 23;
	mov.b32 	%f297, %r58;
	ex2.approx.ftz.f32 	%f298, %f296;
	mul.f32 	%f299, %f298, %f297;
	add.f32 	%f300, %f288, %f299;
	sub.f32 	%f301, %f41, %f58;
	fma.rn.f32 	%f302, %f301, 0f3BBB989D, 0f3F000000;
	cvt.sat.f32.f32 	%f303, %f302;
	fma.rm.f32 	%f304, %f303, %f63, %f62;
	add.f32 	%f305, %f304, 0fCB40007F;
	neg.f32 	%f306, %f305;
	fma.rn.f32 	%f307, %f301, 0f3FB8AA3B, %f306;
	fma.rn.f32 	%f308, %f301, 0f32A57060, %f307;
	mov.b32 	%r59, %f304;
	shl.b32 	%r60, %r59, 23;
	mov.b32 	%f309, %r60;
	ex2.approx.ftz.f32 	%f310, %f308;
	mul.f32 	%f311, %f310, %f309;
	add.f32 	%f312, %f300, %f311;
	sub.f32 	%f313, %f42, %f58;
	fma.rn.f32 	%f314, %f313, 0f3BBB989D, 0f3F000000;
	cvt.sat.f32.f32 	%f315, %f314;
	fma.rm.f32 	%f316, %f315, %f63, %f62;
	add.f32 	%f317, %f316, 0fCB40007F;
	neg.f32 	%f318, %f317;
	fma.rn.f32 	%f319, %f313, 0f3FB8AA3B, %f318;
	fma.rn.f32 	%f320, %f313, 0f32A57060, %f319;
	mov.b32 	%r61, %f316;
	shl.b32 	%r62, %r61, 23;
	mov.b32 	%f321, %r62;
	ex2.approx.ftz.f32 	%f322, %f320;
	mul.f32 	%f323, %f322, %f321;
	add.f32 	%f324, %f312, %f323;
	sub.f32 	%f325, %f45, %f58;
	fma.rn.f32 	%f326, %f325, 0f3BBB989D, 0f3F000000;
	cvt.sat.f32.f32 	%f327, %f326;
	fma.rm.f32 	%f328, %f327, %f63, %f62;
	add.f32 	%f329, %f328, 0fCB40007F;
	neg.f32 	%f330, %f329;
	fma.rn.f32 	%f331, %f325, 0f3FB8AA3B, %f330;
	fma.rn.f32 	%f332, %f325, 0f32A57060, %f331;
	mov.b32 	%r63, %f328;
	shl.b32 	%r64, %r63, 23;
	mov.b32 	%f333, %r64;
	ex2.approx.ftz.f32 	%f334, %f332;
	mul.f32 	%f335, %f334, %f333;
	add.f32 	%f336, %f324, %f335;
	sub.f32 	%f337, %f46, %f58;
	fma.rn.f32 	%f338, %f337, 0f3BBB989D, 0f3F000000;
	cvt.sat.f32.f32 	%f339, %f338;
	fma.rm.f32 	%f340, %f339, %f63, %f62;
	add.f32 	%f341, %f340, 0fCB40007F;
	neg.f32 	%f342, %f341;
	fma.rn.f32 	%f343, %f337, 0f3FB8AA3B, %f342;
	fma.rn.f32 	%f344, %f337, 0f32A57060, %f343;
	mov.b32 	%r65, %f340;
	shl.b32 	%r66, %r65, 23;
	mov.b32 	%f345, %r66;
	ex2.approx.ftz.f32 	%f346, %f344;
	mul.f32 	%f347, %f346, %f345;
	add.f32 	%f348, %f336, %f347;
	mov.b32 	%r67, %f348;
	shfl.sync.bfly.b32	%r68|%p8, %r67, 16, 31, -1;
	mov.b32 	%f349, %r68;
	add.f32 	%f350, %f348, %f349;
	mov.b32 	%r69, %f350;
	shfl.sync.bfly.b32	%r70|%p9, %r69, 8, 31, -1;
	mov.b32 	%f351, %r70;
	add.f32 	%f352, %f350, %f351;
	mov.b32 	%r71, %f352;
	shfl.sync.bfly.b32	%r72|%p10, %r71, 4, 31, -1;
	mov.b32 	%f353, %r72;
	add.f32 	%f354, %f352, %f353;
	mov.b32 	%r73, %f354;
	shfl.sync.bfly.b32	%r74|%p11, %r73, 2, 31, -1;
	mov.b32 	%f355, %r74;
	add.f32 	%f356, %f354, %f355;
	mov.b32 	%r75, %f356;
	shfl.sync.bfly.b32	%r76|%p12, %r75, 1, 31, -1;
	mov.b32 	%f357, %r76;
	add.f32 	%f358, %f356, %f357;
	div.rn.f32 	%f359, %f71, %f358;
	div.rn.f32 	%f360, %f83, %f358;
	div.rn.f32 	%f361, %f95, %f358;
	div.rn.f32 	%f362, %f107, %f358;
	div.rn.f32 	%f363, %f119, %f358;
	div.rn.f32 	%f364, %f131, %f358;
	div.rn.f32 	%f365, %f143, %f358;
	div.rn.f32 	%f366, %f155, %f358;
	div.rn.f32 	%f367, %f167, %f358;
	div.rn.f32 	%f368, %f179, %f358;
	div.rn.f32 	%f369, %f191, %f358;
	div.rn.f32 	%f370, %f203, %f358;
	div.rn.f32 	%f371, %f215, %f358;
	div.rn.f32 	%f372, %f227, %f358;
	div.rn.f32 	%f373, %f239, %f358;
	div.rn.f32 	%f374, %f251, %f358;
	div.rn.f32 	%f375, %f263, %f358;
	div.rn.f32 	%f376, %f275, %f358;
	div.rn.f32 	%f377, %f287, %f358;
	div.rn.f32 	%f378, %f299, %f358;
	div.rn.f32 	%f379, %f311, %f358;
	div.rn.f32 	%f380, %f323, %f358;
	div.rn.f32 	%f381, %f335, %f358;
	div.rn.f32 	%f382, %f347, %f358;
	mad.lo.s64 	%rd23, %rd27, %rd11, %rd3;
	cvta.to.global.u64 	%rd24, %rd10;
	shl.b64 	%rd25, %rd23, 2;
	add.s64 	%rd26, %rd24, %rd25;
	st.global.f32 	[%rd26], %f359;
	st.global.f32 	[%rd26+4], %f360;
	st.global.f32 	[%rd26+256], %f361;
	st.global.f32 	[%rd26+260], %f362;
	st.global.f32 	[%rd26+512], %f363;
	st.global.f32 	[%rd26+516], %f364;
	st.global.f32 	[%rd26+768], %f365;
	st.global.f32 	[%rd26+772], %f366;
	st.global.f32 	[%rd26+1024], %f367;
	st.global.f32 	[%rd26+1028], %f368;
	st.global.f32 	[%rd26+1280], %f369;
	st.global.f32 	[%rd26+1284], %f370;
	st.global.f32 	[%rd26+1536], %f371;
	st.global.f32 	[%rd26+1540], %f372;
	st.global.f32 	[%rd26+1792], %f373;
	st.global.f32 	[%rd26+1796], %f374;
	st.global.f32 	[%rd26+2048], %f375;
	st.global.f32 	[%rd26+2052], %f376;
	st.global.f32 	[%rd26+2304], %f377;
	st.global.f32 	[%rd26+2308], %f378;
	st.global.f32 	[%rd26+2560], %f379;
	st.global.f32 	[%rd26+2564], %f380;
	st.global.f32 	[%rd26+2816], %f381;
	st.global.f32 	[%rd26+2820], %f382;
	add.s64 	%rd27, %rd27, %rd5;
	setp.lt.s64 	%p13, %rd27, %rd12;
	@%p13 bra 	$L__BB45_4;
$L__BB45_5:
	ret;

}
	// .globl	_ZN7oneflow4cuda7softmax15SoftmaxWarpImplI10SimpleLoadIffE11SimpleStoreIffEfLi2ELi24ELi32ELi1ELb1ELNS1_9AlgorithmE0EEEvT_T0_ll
.visible .entry _ZN7oneflow4cuda7softmax15SoftmaxWarpImplI10SimpleLoadIffE11SimpleStoreIffEfLi2ELi24ELi32ELi1ELb1ELNS1_9AlgorithmE0EEEvT_T0_ll(
	.param .align 8 .b8 _ZN7oneflow4cuda7softmax15SoftmaxWarpImplI10SimpleLoadIffE11SimpleStoreIffEfLi2ELi24ELi32ELi1ELb1ELNS1_9AlgorithmE0EEEvT_T0_ll_param_0[16],
	.param .align 8 .b8 _ZN7oneflow4cuda7softmax15SoftmaxWarpImplI10SimpleLoadIffE11SimpleStoreIffEfLi2ELi24ELi32ELi1ELb1ELNS1_9AlgorithmE0EEEvT_T0_ll_param_1[16],
	.param .u64 _ZN7oneflow4cuda7softmax15SoftmaxWarpImplI10SimpleLoadIffE11SimpleStoreIffEfLi2ELi24ELi32ELi1ELb1ELNS1_9AlgorithmE0EEEvT_T0_ll_param_2,
	.param .u64 _ZN7oneflow4cuda7softmax15SoftmaxWarpImplI10SimpleLoadIffE11SimpleStoreIffEfLi2ELi24ELi32ELi1ELb1ELNS1_9AlgorithmE0EEEvT_T0_ll_param_3
)
{
	.reg .pred 	%p<38>;
	.reg .b32 	%r<88>;
	.reg .b32 	%f<467>;
	.reg .b64 	%rd<42>;

	ld.param.u64 	%rd24, [_ZN7oneflow4cuda7softmax15SoftmaxWarpImplI10SimpleLoadIffE11SimpleStoreIffEfLi2ELi24ELi32ELi1ELb1ELNS1_9AlgorithmE0EEEvT_T0_ll_param_1+8];
	ld.param.u64 	%rd23, [_ZN7oneflow4cuda7softmax15SoftmaxWarpImplI10SimpleLoadIffE11SimpleStoreIffEfLi2ELi24ELi32ELi1ELb1ELNS1_9AlgorithmE0EEEvT_T0_ll_param_1];
	ld.param.u64 	%rd22, [_ZN7oneflow4cuda7softmax15SoftmaxWarpImplI10SimpleLoadIffE11SimpleStoreIffEfLi2ELi24ELi32ELi1ELb1ELNS1_9AlgorithmE0EEEvT_T0_ll_param_0+8];
	ld.param.u64 	%rd21, [_ZN7oneflow4cuda7softmax15SoftmaxWarpImplI10SimpleLoadIffE11SimpleStoreIffEfLi2ELi24ELi32ELi1ELb1ELNS1_9AlgorithmE0EEEvT_T0_ll_param_0];
	ld.param.u64 	%rd25, [_ZN7oneflow4cuda7softmax15SoftmaxWarpImplI10SimpleLoadIffE11SimpleStoreIffEfLi2ELi24ELi32ELi1ELb1ELNS1_9AlgorithmE0EEEvT_T0_ll_param_2];
	ld.param.u64 	%rd26, [_ZN7oneflow4cuda7softmax15SoftmaxWarpImplI10SimpleLoadIffE11SimpleStoreIffEfLi2ELi24ELi32ELi1ELb1ELNS1_9AlgorithmE0EEEvT_T0_ll_param_3];
	cvta.to.global.u64 	%rd1, %rd21;
	setp.lt.s64 	%p1, %rd26, 769;
	@%p1 bra 	$L__BB46_2;
	mov.u64 	%rd27, $str;
	cvta.global.u64 	%rd28, %rd27;
	mov.u64 	%rd29, $str$1;
	cvta.global.u64 	%rd30, %rd29;
	mov.u64 	%rd31, __unnamed_46;
	cvta.global.u64 	%rd32, %rd31;
	{ // callseq 45, 0
	.param .b64 param0;
	st.param.b64 	[param0], %rd28;
	.param .b64 param1;
	st.param.b64 	[param1], %rd30;
	.param .b32 param2;
	st.param.b32 	[param2], 228;
	.param .b64 param3;
	st.param.b64 	[param3], %rd32;
	.param .b64 param4;
	st.param.b64 	[param4], 1;
	call.uni 
	__assertfail, 
	(
	param0, 
	param1, 
	param2, 
	param3, 
	param4
	);
	} // callseq 45
$L__BB46_2:
	mov.u32 	%r2, %ctaid.x;
	mov.u32 	%r3, %ntid.y;
	mov.u32 	%r4, %tid.y;
	mad.lo.s32 	%r5, %r2, %r3, %r4;
	mov.u32 	%r6, %nctaid.x;
	mul.lo.s32 	%r1, %r6, %r3;
	cvt.s64.s32 	%rd41, %r5;
	setp.le.s64 	%p2, %rd25, %rd41;
	@%p2 bra 	$L__BB46_53;
	mov.u32 	%r7, %tid.x;
	shl.b32 	%r8, %r7, 1;
	cvt.u64.u32 	%rd3, %r8;
	add.s32 	%r9, %r8, 64;
	cvt.u64.u32 	%rd4, %r9;
	add.s32 	%r10, %r8, 128;
	cvt.u64.u32 	%rd5, %r10;
	add.s32 	%r11, %r8, 192;
	cvt.u64.u32 	%rd6, %r11;
	add.s32 	%r12, %r8, 256;
	cvt.u64.u32 	%rd7, %r12;
	add.s32 	%r13, %r8, 320;
	cvt.u64.u32 	%rd8, %r13;
	add.s32 	%r14, %r8, 384;
	cvt.u64.u32 	%rd9, %r14;
	add.s32 	%r15, %r8, 448;
	cvt.u64.u32 	%rd10, %r15;
	add.s32 	%r16, %r8, 512;
	cvt.u64.u32 	%rd11, %r16;
	add.s32 	%r17, %r8, 576;
	cvt.u64.u32 	%rd12, %r17;
	add.s32 	%r18, %r8, 640;
	cvt.u64.u32 	%rd13, %r18;
	add.s32 	%r19, %r8, 704;
	cvt.u64.u32 	%rd14, %r19;
	cvt.s64.s32 	%rd15, %r1;
$L__BB46_4:
	setp.le.s64 	%p3, %rd26, %rd3;
	mul.lo.s64 	%rd17, %rd41, %rd22;
	mov.f32 	%f431, 0fFF800000;
	mov.f32 	%f432, %f431;
	mov.f32 	%f436, %f431;
	@%p3 bra 	$L__BB46_6;
	add.s64 	%rd33, %rd17, %rd3;
	shl.b64 	%rd34, %rd33, 2;
	add.s64 	%rd35, %rd1, %rd34;
	ld.global.f32 	%f432, [%rd35];
	ld.global.f32 	%f431, [%rd35+4];
	max.f32 	%f98, %f432, 0fFF800000;
	max.f32 	%f436, %f98, %f431;
$L__BB46_6:
	setp.le.s64 	%p4, %rd26, %rd4;
	add.s64 	%rd36, %rd17, %rd3;
	shl.b64 	%rd37, %rd36, 2;
	add.s64 	%rd18, %rd1, %rd37;
	mov.f32 	%f434, 0fFF800000;
	mov.f32 	%f435, %f434;
	@%p4 bra 	$L__BB46_8;
	ld.global.f32 	%f435, [%rd18+256];
	ld.global.f32 	%f434, [%rd18+260];
	max.f32 	%f100, %f436, %f435;
	max.f32 	%f436, %f100, %f434;
$L__BB46_8:
	setp.le.s64 	%p5, %rd26, %rd5;
	mov.f32 	%f437, 0fFF800000;
	mov.f32 	%f438, %f437;
	@%p5 bra 	$L__BB46_10;
	ld.global.f32 	%f438, [%rd18+512];
	ld.global.f32 	%f437, [%rd18+516];
	max.f32 	%f102, %f436, %f438;
	max.f32 	%f436, %f102, %f437;
$L__BB46_10:
	setp.le.s64 	%p6, %rd26, %rd6;
	mov.f32 	%f440, 0fFF800000;
	mov.f32 	%f441, %f440;
	@%p6 bra 	$L__BB46_12;
	ld.global.f32 	%f441, [%rd18+768];
	ld.global.f32 	%f440, [%rd18+772];
	max.f32 	%f104, %f436, %f441;
	max.f32 	%f436, %f104, %f440;
$L__BB46_12:
	setp.le.s64 	%p7, %rd26, %rd7;
	mov.f32 	%f443, 0fFF800000;
	mov.f32 	%f444, %f443;
	@%p7 bra 	$L__BB46_14;
	ld.global.f32 	%f444, [%rd18+1024];
	ld.global.f32 	%f443, [%rd18+1028];
	max.f32 	%f106, %f436, %f444;
	max.f32 	%f436, %f106, %f443;
$L__BB46_14:
	setp.le.s64 	%p8, %rd26, %rd8;
	mov.f32 	%f446, 0fFF800000;
	mov.f32 	%f447, %f446;
	@%p8 bra 	$L__BB46_16;
	ld.global.f32 	%f447, [%rd18+1280];
	ld.global.f32 	%f446, [%rd18+1284];
	max.f32 	%f108, %f436, %f447;
	max.f32 	%f436, %f108, %f446;
$L__BB46_16:
	setp.le.s64 	%p9, %rd26, %rd9;
	mov.f32 	%f449, 0fFF800000;
	mov.f32 	%f450, %f449;
	@%p9 bra 	$L__BB46_18;
	ld.global.f32 	%f450, [%rd18+1536];
	ld.global.f32 	%f449, [%rd18+1540];
	max.f32 	%f110, %f436, %f450;
	max.f32 	%f436, %f110, %f449;
$L__BB46_18:
	setp.le.s64 	%p10, %rd26, %rd10;
	mov.f32 	%f452, 0fFF800000;
	mov.f32 	%f453, %f452;
	@%p10 bra 	$L__BB46_20;
	ld.global.f32 	%f453, [%rd18+1792];
	ld.global.f32 	%f452, [%rd18+1796];
	max.f32 	%f112, %f436, %f453;
	max.f32 	%f436, %f112, %f452;
$L__BB46_20:
	setp.le.s64 	%p11, %rd26, %rd11;
	mov.f32 	%f455, 0fFF800000;
	mov.f32 	%f456, %f455;
	@%p11 bra 	$L__BB46_22;
	ld.global.f32 	%f456, [%rd18+2048];
	ld.global.f32 	%f455, [%rd18+2052];
	max.f32 	%f114, %f436, %f456;
	max.f32 	%f436, %f114, %f455;
$L__BB46_22:
	setp.le.s64 	%p12, %rd26, %rd12;
	mov.f32 	%f458, 0fFF800000;
	mov.f32 	%f459, %f458;
	@%p12 bra 	$L__BB46_24;
	ld.global.f32 	%f459, [%rd18+2304];
	ld.global.f32 	%f458, [%rd18+2308];
	max.f32 	%f116, %f436, %f459;
	max.f32 	%f436, %f116, %f458;
$L__BB46_24:
	setp.le.s64 	%p13, %rd26, %rd13;
	mov.f32 	%f461, 0fFF800000;
	mov.f32 	%f462, %f461;
	@%p13 bra 	$L__BB46_26;
	ld.global.f32 	%f462, [%rd18+2560];
	ld.global.f32 	%f461, [%rd18+2564];
	max.f32 	%f118, %f436, %f462;
	max.f32 	%f436, %f118, %f461;
$L__BB46_26:
	setp.le.s64 	%p14, %rd26, %rd14;
	mov.f32 	%f464, 0fFF800000;
	mov.f32 	%f465, %f464;
	@%p14 bra 	$L__BB46_28;
	ld.global.f32 	%f465, [%rd18+2816];
	ld.global.f32 	%f464, [%rd18+2820];
	max.f32 	%f120, %f436, %f465;
	max.f32 	%f436, %f120, %f464;
$L__BB46_28:
	setp.le.s64 	%p15, %rd26, %rd3;
	mov.b32 	%r20, %f436;
	shfl.sync.bfly.b32	%r21|%p16, %r20, 16, 31, -1;
	mov.b32 	%f121, %r21;
	max.f32 	%f122, %f436, %f121;
	mov.b32 	%r22, %f122;
	shfl.sync.bfly.b32	%r23|%p17, %r22, 8, 31, -1;
	mov.b32 	%f123, %r23;
	max.f32 	%f124, %f122, %f123;
	mov.b32 	%r24, %f124;
	shfl.sync.bfly.b32	%r25|%p18, %r24, 4, 31, -1;
	mov.b32 	%f125, %r25;
	max.f32 	%f126, %f124, %f125;
	mov.b32 	%r26, %f126;
	shfl.sync.bfly.b32	%r27|%p19, %r26, 2, 31, -1;
	mov.b32 	%f127, %r27;
	max.f32 	%f128, %f126, %f127;
	mov.b32 	%r28, %f128;
	shfl.sync.bfly.b32	%r29|%p20, %r28, 1, 31, -1;
	mov.b32 	%f129, %r29;
	max.f32 	%f130, %f128, %f129;
	sub.f32 	%f131, %f432, %f130;
	fma.rn.f32 	%f132, %f131, 0f3BBB989D, 0f3F000000;
	cvt.sat.f32.f32 	%f133, %f132;
	mov.f32 	%f134, 0f4B400001;
	mov.f32 	%f135, 0f437C0000;
	fma.rm.f32 	%f136, %f133, %f135, %f134;
	add.f32 	%f137, %f136, 0fCB40007F;
	neg.f32 	%f138, %f137;
	fma.rn.f32 	%f139, %f131, 0f3FB8AA3B, %f138;
	fma.rn.f32 	%f140, %f131, 0f32A57060, %f139;
	mov.b32 	%r30, %f136;
	shl.b32 	%r31, %r30, 23;
	mov.b32 	%f141, %r31;
	ex2.approx.ftz.f32 	%f142, %f140;
	mul.f32 	%f143, %f142, %f141;
	add.f32 	%f144, %f143, 0f00000000;
	sub.f32 	%f145, %f431, %f130;
	fma.rn.f32 	%f146, %f145, 0f3BBB989D, 0f3F000000;
	cvt.sat.f32.f32 	%f147, %f146;
	fma.rm.f32 	%f148, %f147, %f135, %f134;
	add.f32 	%f149, %f148, 0fCB40007F;
	neg.f32 	%f150, %f149;
	fma.rn.f32 	%f151, %f145, 0f3FB8AA3B, %f150;
	fma.rn.f32 	%f152, %f145, 0f32A57060, %f151;
	mov.b32 	%r32, %f148;
	shl.b32 	%r33, %r32, 23;
	mov.b32 	%f153, %r33;
	ex2.approx.ftz.f32 	%f154, %f152;
	mul.f32 	%f155, %f154, %f153;
	add.f32 	%f156, %f144, %f155;
	sub.f32 	%f157, %f435, %f130;
	fma.rn.f32 	%f158, %f157, 0f3BBB989D, 0f3F000000;
	cvt.sat.f32.f32 	%f159, %f158;
	fma.rm.f32 	%f160, %f159, %f135, %f134;
	add.f32 	%f161, %f160, 0fCB40007F;
	neg.f32 	%f162, %f161;
	fma.rn.f32 	%f163, %f157, 0f3FB8AA3B, %f162;
	fma.rn.f32 	%f164, %f157, 0f32A57060, %f163;
	mov.b32 	%r34, %f160;
	shl.b32 	%r35, %r34, 23;
	mov.b32 	%f165, %r35;
	ex2.approx.ftz.f32 	%f166, %f164;
	mul.f32 	%f167, %f166, %f165;
	add.f32 	%f168, %f156, %f167;
	sub.f32 	%f169, %f434, %f130;
	fma.rn.f32 	%f170, %f169, 0f3BBB989D, 0f3F000000;
	cvt.sat.f32.f32 	%f171, %f170;
	fma.rm.f32 	%f172, %f171, %f135, %f134;
	add.f32 	%f173, %f172, 0fCB40007F;
	neg.f32 	%f174, %f173;
	fma.rn.f32 	%f175, %f169, 0f3FB8AA3B, %f174;
	fma.rn.f32 	%f176, %f169, 0f32A57060, %f175;
	mov.b32 	%r36, %f172;
	shl.b32 	%r37, %r36, 23;
	mov.b32 	%f177, %r37;
	ex2.approx.ftz.f32 	%f178, %f176;
	mul.f32 	%f179, %f178, %f177;
	add.f32 	%f180, %f168, %f179;
	sub.f32 	%f181, %f438, %f130;
	fma.rn.f32 	%f182, %f181, 0f3BBB989D, 0f3F000000;
	cvt.sat.f32.f32 	%f183, %f182;
	fma.rm.f32 	%f184, %f183, %f135, %f134;
	add.f32 	%f185, %f184, 0fCB40007F;
	neg.f32 	%f186, %f185;
	fma.rn.f32 	%f187, %f181, 0f3FB8AA3B, %f186;
	fma.rn.f32 	%f188, %f181, 0f32A57060, %f187;
	mov.b32 	%r38, %f184;
	shl.b32 	%r39, %r38, 23;
	mov.b32 	%f189, %r39;
	ex2.approx.ftz.f32 	%f190, %f188;
	mul.f32 	%f191, %f190, %f189;
	add.f32 	%f192, %f180, %f191;
	sub.f32 	%f193, %f437, %f130;
	fma.rn.f32 	%f194, %f193, 0f3BBB989D, 0f3F000000;
	cvt.sat.f32.f32 	%f195, %f194;
	fma.rm.f32 	%f196, %f195, %f135, %f134;
	add.f32 	%f197, %f196, 0fCB40007F;
	neg.f32 	%f198, %f197;
	fma.rn.f32 	%f199, %f193, 0f3FB8AA3B, %f198;
	fma.rn.f32 	%f200, %f193, 0f32A57060, %f199;
	mov.b32 	%r40, %f196;
	shl.b32 	%r41, %r40, 23;
	mov.b32 	%f201, %r41;
	ex2.approx.ftz.f32 	%f202, %f200;
	mul.f32 	%f203, %f202, %f201;
	add.f32 	%f204, %f192, %f203;
	sub.f32 	%f205, %f441, %f130;
	fma.rn.f32 	%f206, %f205, 0f3BBB989D, 0f3F000000;
	cvt.sat.f32.f32 	%f207, %f206;
	fma.rm.f32 	%f208, %f207, %f135, %f134;
	add.f32 	%f209, %f208, 0fCB40007F;
	neg.f32 	%f210, %f209;
	fma.rn.f32 	%f211, %f205, 0f3FB8AA3B, %f210;
	fma.rn.f32 	%f212, %f205, 0f32A57060, %f211;
	mov.b32 	%r42, %f208;
	shl.b32 	%r43, %r42, 23;
	mov.b32 	%f213, %r43;
	ex2.approx.ftz.f32 	%f214, %f212;
	mul.f32 	%f215, %f214, %f213;
	add.f32 	%f216, %f204, %f215;
	sub.f32 	%f217, %f440, %f130;
	fma.rn.f32 	%f218, %f217, 0f3BBB989D, 0f3F000000;
	cvt.sat.f32.f32 	%f219, %f218;
	fma.rm.f32 	%f220, %f219, %f135, %f134;
	add.f32 	%f221, %f220, 0fCB40007F;
	neg.f32 	%f222, %f221;
	fma.rn.f32 	%f223, %f217, 0f3FB8AA3B, %f222;
	fma.rn.f32 	%f224, %f217, 0f32A57060, %f223;
	mov.b32 	%r44, %f220;
	shl.b32 	%r45, %r44, 23;
	mov.b32 	%f225, %r45;
	ex2.approx.ftz.f32 	%f226, %f224;
	mul.f32 	%f227, %f226, %f225;
	add.f32 	%f228, %f216, %f227;
	sub.f32 	%f229, %f444, %f130;
	fma.rn.f32 	%f230, %f229, 0f3BBB989D, 0f3F000000;
	cvt.sat.f32.f32 	%f231, %f230;
	fma.rm.f32 	%f232, %f231, %f135, %f134;
	add.f32 	%f233, %f232, 0fCB40007F;
	neg.f32 	%f234, %f233;
	fma.rn.f32 	%f235, %f229, 0f3FB8AA3B, %f234;
	fma.rn.f32 	%f236, %f229, 0f32A57060, %f235;
	mov.b32 	%r46, %f232;
	shl.b32 	%r47, %r46, 23;
	mov.b32 	%f237, %r47;
	ex2.approx.ftz.f32 	%f238, %f236;
	mul.f32 	%f239, %f238, %f237;
	add.f32 	%f240, %f228, %f239;
	sub.f32 	%f241, %f443, %f130;
	fma.rn.f32 	%f242, %f241, 0f3BBB989D, 0f3F000000;
	cvt.sat.f32.f32 	%f243, %f242;
	fma.rm.f32 	%f244, %f243, %f135, %f134;
	add.f32 	%f245, %f244, 0fCB40007F;
	neg.f32 	%f246, %f245;
	fma.rn.f32 	%f247, %f241, 0f3FB8AA3B, %f246;
	fma.rn.f32 	%f248, %f241, 0f32A57060, %f247;
	mov.b32 	%r48, %f244;
	shl.b32 	%r49, %r48, 23;
	mov.b32 	%f249, %r49;
	ex2.approx.ftz.f32 	%f250, %f248;
	mul.f32 	%f251, %f250, %f249;
	add.f32 	%f252, %f240, %f251;
	sub.f32 	%f253, %f447, %f130;
	fma.rn.f32 	%f254, %f253, 0f3BBB989D, 0f3F000000;
	cvt.sat.f32.f32 	%f255, %f254;
	fma.rm.f32 	%f256, %f255, %f135, %f134;
	add.f32 	%f257, %f256, 0fCB40007F;
	neg.f32 	%f258, %f257;
	fma.rn.f32 	%f259, %f253, 0f3FB8AA3B, %f258;
	fma.rn.f32 	%f260, %f253, 0f32A57060, %f259;
	mov.b32 	%r50, %f256;
	shl.b32 	%r51, %r50, 23;
	mov.b32 	%f261, %r51;
	ex2.approx.ftz.f32 	%f262, %f260;
	mul.f32 	%f263, %f262, %f261;
	add.f32 	%f264, %f252, %f263;
	sub.f32 	%f265, %f446, %f130;
	fma.rn.f32 	%f266, %f265, 0f3BBB989D, 0f3F000000;
	cvt.sat.f32.f32 	%f267, %f266;
	fma.rm.f32 	%f268, %f267, %f135, %f134;
	add.f32 	%f269, %f268, 0fCB40007F;
	neg.f32 	%f270, %f269;
	fma.rn.f32 	%f271, %f265, 0f3FB8AA3B, %f270;
	fma.rn.f32 	%f272, %f265, 0f32A57060, %f271;
	mov.b32 	%r52, %f268;
	shl.b32 	%r53, %r52, 23;
	mov.b32 	%f273, %r53;
	ex2.approx.ftz.f32 	%f274, %f272;
	mul.f32 	%f275, %f274, %f273;
	add.f32 	%f276, %f264, %f275;
	sub.f32 	%f277, %f450, %f130;
	fma.rn.f32 	%f278, %f277, 0f3BBB989D, 0f3F000000;
	cvt.sat.f32.f32 	%f279, %f278;
	fma.rm.f32 	%f280, %f279, %f135, %f134;
	add.f32 	%f281, %f280, 0fCB40007F;
	neg.f32 	%f282, %f281;
	fma.rn.f32 	%f283, %f277, 0f3FB8AA3B, %f282;
	fma.rn.f32 	%f284, %f277, 0f32A57060, %f283;
	mov.b32 	%r54, %f280;
	shl.b32 	%r55, %r54, 23;
	mov.b32 	%f285, %r55;
	ex2.approx.ftz.f32 	%f286, %f284;
	mul.f32 	%f287, %f286, %f285;
	add.f32 	%f288, %f276, %f287;
	sub.f32 	%f289, %f449, %f130;
	fma.rn.f32 	%f290, %f289, 0f3BBB989D, 0f3F000000;
	cvt.sat.f32.f32 	%f291, %f290;
	fma.rm.f32 	%f292, %f291, %f135, %f134;
	add.f32 	%f293, %f292, 0fCB40007F;
	neg.f32 	%f294, %f293;
	fma.rn.f32 	%f295, %f289, 0f3FB8AA3B, %f294;
	fma.rn.f32 	%f296, %f289, 0f32A57060, %f295;
	mov.b32 	%r56, %f292;
	shl.b32 	%r57, %r56, 23;
	mov.b32 	%f297, %r57;
	ex2.approx.ftz.f32 	%f298, %f296;
	mul.f32 	%f299, %f298, %f297;
	add.f32 	%f300, %f288, %f299;
	sub.f32 	%f301, %f453, %f130;
	fma.rn.f32 	%f302, %f301, 0f3BBB989D, 0f3F000000;
	cvt.sat.f32.f32 	%f303, %f302;
	fma.rm.f32 	%f304, %f303, %f135, %f134;
	add.f32 	%f305, %f304, 0fCB40007F;
	neg.f32 	%f306, %f305;
	fma.rn.f32 	%f307, %f301, 0f3FB8AA3B, %f306;
	fma.rn.f32 	%f308, %f301, 0f32A57060, %f307;
	mov.b32 	%r58, %f304;
	shl.b32 	%r59, %r58, 23;
	mov.b32 	%f309, %r59;
	ex2.approx.ftz.f32 	%f310, %f308;
	mul.f32 	%f311, %f310, %f309;
	add.f32 	%f312, %f300, %f311;
	sub.f32 	%f313, %f452, %f130;
	fma.rn.f32 	%f314, %f313, 0f3BBB989D, 0f3F000000;
	cvt.sat.f32.f32 	%f315, %f314;
	fma.rm.f32 	%f316, %f315, %f135, %f134;
	add.f32 	%f317, %f316, 0fCB40007F;
	neg.f32 	%f318, %f317;
	fma.rn.f32 	%f319, %f313, 0f3FB8AA3B, %f318;
	fma.rn.f32 	%f320, %f313, 0f32A57060, %f319;
	mov.b32 	%r60, %f316;
	shl.b32 	%r61, %r60, 23;
	mov.b32 	%f321, %r61;
	ex2.approx.ftz.f32 	%f322, %f320;
	mul.f32 	%f323, %f322, %f321;
	add.f32 	%f324, %f312, %f323;
	sub.f32 	%f325, %f456, %f130;
	fma.rn.f32 	%f326, %f325, 0f3BBB989D, 0f3F000000;
	cvt.sat.f32.f32 	%f327, %f326;
	fma.rm.f32 	%f328, %f327, %f135, %f134;
	add.f32 	%f329, %f328, 0fCB40007F;
	neg.f32 	%f330, %f329;
	fma.rn.f32 	%f331, %f325, 0f3FB8AA3B, %f330;
	fma.rn.f32 	%f332, %f325, 0f32A57060, %f331;
	mov.b32 	%r62, %f328;
	shl.b32 	%r63, %r62, 23;
	mov.b32 	%f333, %r63;
	ex2.approx.ftz.f32 	%f334, %f332;
	mul.f32 	%f335, %f334, %f333;
	add.f32 	%f336, %f324, %f335;
	sub.f32 	%f337, %f455, %f130;
	fma.rn.f32 	%f338, %f337, 0f3BBB989D, 0f3F000000;
	cvt.sat.f32.f32 	%f339, %f338;
	fma.rm.f32 	%f340, %f339, %f135, %f134;
	add.f32 	%f341, %f340, 0fCB40007F;
	neg.f32 	%f342, %f341;
	fma.rn.f32 	%f343, %f337, 0f3FB8AA3B, %f342;
	fma.rn.f32 	%f344, %f337, 0f32A57060, %f343;
	mov.b32 	%r64, %f340;
	shl.b32 	%r65, %r64, 23;
	mov.b32 	%f345, %r65;
	ex2.approx.ftz.f32 	%f346, %f344;
	mul.f32 	%f347, %f346, %f345;
	add.f32 	%f348, %f336, %f347;
	sub.f32 	%f349, %f459, %f130;
	fma.rn.f32 	%f350, %f349, 0f3BBB989D, 0f3F000000;
	cvt.sat.f32.f32 	%f351, %f350;
	fma.rm.f32 	%f352, %f351, %f135, %f134;
	add.f32 	%f353, %f352, 0fCB40007F;
	neg.f32 	%f354, %f353;
	fma.rn.f32 	%f355, %f349, 0f3FB8AA3B, %f354;
	fma.rn.f32 	%f356, %f349, 0f32A57060, %f355;
	mov.b32 	%r66, %f352;
	shl.b32 	%r67, %r66, 23;
	mov.b32 	%f357, %r67;
	ex2.approx.ftz.f32 	%f358, %f356;
	mul.f32 	%f359, %f358, %f357;
	add.f32 	%f360, %f348, %f359;
	sub.f32 	%f361, %f458, %f130;
	fma.rn.f32 	%f362, %f361, 0f3BBB989D, 0f3F000000;
	cvt.sat.f32.f32 	%f363, %f362;
	fma.rm.f32 	%f364, %f363, %f135, %f134;
	add.f32 	%f365, %f364, 0fCB40007F;
	neg.f32 	%f366, %f365;
	fma.rn.f32 	%f367, %f361, 0f3FB8AA3B, %f366;
	fma.rn.f32 	%f368, %f361, 0f32A57060, %f367;
	mov.b32 	%r68, %f364;
	shl.b32 	%r69, %r68, 23;
	mov.b32 	%f369, %r69;
	ex2.approx.ftz.f32 	%f370, %f368;
	mul.f32 	%f371, %f370, %f369;
	add.f32 	%f372, %f360, %f371;
	sub.f32 	%f373, %f462, %f130;
	fma.rn.f32 	%f374, %f373, 0f3BBB989D, 0f3F000000;
	cvt.sat.f32.f32 	%f375, %f374;
	fma.rm.f32 	%f376, %f375, %f135, %f134;
	add.f32 	%f377, %f376, 0fCB40007F;
	neg.f32 	%f378, %f377;
	fma.rn.f32 	%f379, %f373, 0f3FB8AA3B, %f378;
	fma.rn.f32 	%f380, %f373, 0f32A57060, %f379;
	mov.b32 	%r70, %f376;
	shl.b32 	%r71, %r70, 23;
	mov.b32 	%f381, %r71;
	ex2.approx.ftz.f32 	%f382, %f380;
	mul.f32 	%f383, %f382, %f381;
	add.f32 	%f384, %f372, %f383;
	sub.f32 	%f385, %f461, %f130;
	fma.rn.f32 	%f386, %f385, 0f3BBB989D, 0f3F000000;
	cvt.sat.f32.f32 	%f387, %f386;
	fma.rm.f32 	%f388, %f387, %f135, %f134;
	add.f32 	%f389, %f388, 0fCB40007F;
	neg.f32 	%f390, %f389;
	fma.rn.f32 	%f391, %f385, 0f3FB8AA3B, %f390;
	fma.rn.f32 	%f392, %f385, 0f32A57060, %f391;
	mov.b32 	%r72, %f388;
	shl.b32 	%r73, %r72, 23;
	mov.b32 	%f393, %r73;
	ex2.approx.ftz.f32 	%f394, %f392;
	mul.f32 	%f395, %f394, %f393;
	add.f32 	%f396, %f384, %f395;
	sub.f32 	%f397, %f465, %f130;
	fma.rn.f32 	%f398, %f397, 0f3BBB989D, 0f3F000000;
	cvt.sat.f32.f32 	%f399, %f398;
	fma.rm.f32 	%f400, %f399, %f135, %f134;
	add.f32 	%f401, %f400, 0fCB40007F;
	neg.f32 	%f402, %f401;
	fma.rn.f32 	%f403, %f397, 0f3FB8AA3B, %f402;
	fma.rn.f32 	%f404, %f397, 0f32A57060, %f403;
	mov.b32 	%r74, %f400;
	shl.b32 	%r75, %r74, 23;
	mov.b32 	%f405, %r75;
	ex2.approx.ftz.f32 	%f406, %f404;
	mul.f32 	%f407, %f406, %f405;
	add.f32 	%f408, %f396, %f407;
	sub.f32 	%f409, %f464, %f130;
	fma.rn.f32 	%f410, %f409, 0f3BBB989D, 0f3F000000;
	cvt.sat.f32.f32 	%f411, %f410;
	fma.rm.f32 	%f412, %f411, %f135, %f134;
	add.f32 	%f413, %f412, 0fCB40007F;
	neg.f32 	%f414, %f413;
	fma.rn.f32 	%f415, %f409, 0f3FB8AA3B, %f414;
	fma.rn.f32 	%f416, %f409, 0f32A57060, %f415;
	mov.b32 	%r76, %f412;
	shl.b32 	%r77, %r76, 23;
	mov.b32 	%f417, %r77;
	ex2.approx.ftz.f32 	%f418, %f416;
	mul.f32 	%f419, %f418, %f417;
	add.f32 	%f420, %f408, %f419;
	mov.b32 	%r78, %f420;
	shfl.sync.bfly.b32	%r79|%p21, %r78, 16, 31, -1;
	mov.b32 	%f421, %r79;
	add.f32 	%f422, %f420, %f421;
	mov.b32 	%r80, %f422;
	shfl.sync.bfly.b32	%r81|%p22, %r80, 8, 31, -1;
	mov.b32 	%f423, %r81;
	add.f32 	%f424, %f422, %f423;
	mov.b32 	%r82, %f424;
	shfl.sync.bfly.b32	%r83|%p23, %r82, 4, 31, -1;
	mov.b32 	%f425, %r83;
	add.f32 	%f426, %f424, %f425;
	mov.b32 	%r84, %f426;
	shfl.sync.bfly.b32	%r85|%p24, %r84, 2, 31, -1;
	mov.b32 	%f427, %r85;
	add.f32 	%f428, %f426, %f427;
	mov.b32 	%r86, %f428;
	shfl.sync.bfly.b32	%r87|%p25, %r86, 1, 31, -1;
	mov.b32 	%f429, %r87;
	add.f32 	%f430, %f428, %f429;
	div.rn.f32 	%f73, %f143, %f430;
	div.rn.f32 	%f74, %f155, %f430;
	div.rn.f32 	%f75, %f167, %f430;
	div.rn.f32 	%f76, %f179, %f430;
	div.rn.f32 	%f77, %f191, %f430;
	div.rn.f32 	%f78, %f203, %f430;
	div.rn.f32 	%f79, %f215, %f430;
	div.rn.f32 	%f80, %f227, %f430;
	div.rn.f32 	%f81, %f239, %f430;
	div.rn.f32 	%f82, %f251, %f430;
	div.rn.f32 	%f83, %f263, %f430;
	div.rn.f32 	%f84, %f275, %f430;
	div.rn.f32 	%f85, %f287, %f430;
	div.rn.f32 	%f86, %f299, %f430;
	div.rn.f32 	%f87, %f311, %f430;
	div.rn.f32 	%f88, %f323, %f430;
	div.rn.f32 	%f89, %f335, %f430;
	div.rn.f32 	%f90, %f347, %f430;
	div.rn.f32 	%f91, %f359, %f430;
	div.rn.f32 	%f92, %f371, %f430;
	div.rn.f32 	%f93, %f383, %f430;
	div.rn.f32 	%f94, %f395, %f430;
	div.rn.f32 	%f95, %f407, %f430;
	div.rn.f32 	%f96, %f419, %f430;
	mad.lo.s64 	%rd38, %rd41, %rd24, %rd3;
	cvta.to.global.u64 	%rd39, %rd23;
	shl.b64 	%rd40, %rd38, 2;
	add.s64 	%rd19, %rd39, %rd40;
	@%p15 bra 	$L__BB46_30;
	st.global.f32 	[%rd19], %f73;
	st.global.f32 	[%rd19+4], %f74;
$L__BB46_30:
	setp.le.s64 	%p26, %rd26, %rd4;
	@%p26 bra 	$L__BB46_32;
	st.global.f32 	[%rd19+256], %f75;
	st.global.f32 	[%rd19+260], %f76;
$L__BB46_32:
	setp.le.s64 	%p27, %rd26, %rd5;
	@%p27 bra 	$L__BB46_34;
	st.global.f32 	[%rd19+512], %f77;
	st.global.f32 	[%rd19+516], %f78;
$L__BB46_34:
	setp.le.s64 	%p28, %rd26, %rd6;
	@%p28 bra 	$L__BB46_36;
	st.global.f32 	[%rd19+768], %f79;
	st.global.f32 	[%rd19+772], %f80;
$L__BB46_36:
	setp.le.s64 	%p29, %rd26, %rd7;
	@%p29 bra 	$L__BB46_38;
	st.global.f32 	[%rd19+1024], %f81;
	st.global.f32 	[%rd19+1028], %f82;
$L__BB46_38:
	setp.le.s64 	%p30, %rd26, %rd8;
	@%p30 bra 	$L__BB46_40;
	st.global.f32 	[%rd19+1280], %f83;
	st.global.f32 	[%rd19+1284], %f84;
$L__BB46_40:
	setp.le.s64 	%p31, %rd26, %rd9;
	@%p31 bra 	$L__BB46_42;
	st.global.f32 	[%rd19+1536], %f85;
	st.global.f32 	[%rd19+1540], %f86;
$L__BB46_42:
	setp.le.s64 	%p32, %rd26, %rd10;
	@%p32 bra 	$L__BB46_44;
	st.global.f32 	[%rd19+1792], %f87;
	st.global.f32 	[%rd19+1796], %f88;
$L__BB46_44:
	setp.le.s64 	%p33, %rd26, %rd11;
	@%p33 bra 	$L__BB46_46;
	st.global.f32 	[%rd19+2048], %f89;
	st.global.f32 	[%rd19+2052], %f90;
$L__BB46_46:
	setp.le.s64 	%p34, %rd26, %rd12;
	@%p34 bra 	$L__BB46_48;
	st.global.f32 	[%rd19+2304], %f91;
	st.global.f32 	[%rd19+2308], %f92;
$L__BB46_48:
	setp.le.s64 	%p35, %rd26, %rd13;
	@%p35 bra 	$L__BB46_50;
	st.global.f32 	[%rd19+2560], %f93;
	st.global.f32 	[%rd19+2564], %f94;
$L__BB46_50:
	setp.le.s64 	%p36, %rd26, %rd14;
	@%p36 bra 	$L__BB46_52;
	st.global.f32 	[%rd19+2816], %f95;
	st.global.f32 	[%rd19+2820], %f96;
$L__BB46_52:
	add.s64 	%rd41, %rd41, %rd15;
	setp.lt.s64 	%p37, %rd41, %rd25;
	@%p37 bra 	$L__BB46_4;
$L__BB46_53:
	ret;

}
	// .globl	_ZN7oneflow4cuda7softmax15SoftmaxWarpImplI10SimpleLoadIffE11SimpleStoreIffEfLi2ELi26ELi32ELi1ELb0ELNS1_9AlgorithmE0EEEvT_T0_ll
.visible .entry _ZN7oneflow4cuda7softmax15SoftmaxWarpImplI10SimpleLoadIffE11SimpleStoreIffEfLi2ELi26ELi32ELi1ELb0ELNS1_9AlgorithmE0EEEvT_T0_ll(
	.param .align 8 .b8 _ZN7oneflow4cuda7softmax15SoftmaxWarpImplI10SimpleLoadIffE11SimpleStoreIffEfLi2ELi26ELi32ELi1ELb0ELNS1_9AlgorithmE0EEEvT_T0_ll_param_0[16],
	.param .align 8 .b8 _ZN7oneflow4cuda7softmax15SoftmaxWarpImplI10SimpleLoadIffE11SimpleStoreIffEfLi2ELi26ELi32ELi1ELb0ELNS1_9AlgorithmE0EEEvT_T0_ll_param_1[16],
	.param .u64 _ZN7oneflow4cuda7softmax15SoftmaxWarpImplI10SimpleLoadIffE11SimpleStoreIffEfLi2ELi26ELi32ELi1ELb0ELNS1_9AlgorithmE0EEEvT_T0_ll_param_2,
	.param .u64 _ZN7oneflow4cuda7softmax15SoftmaxWarpImplI10SimpleLoadIffE11SimpleStoreIffEfLi2ELi26ELi32ELi1ELb0ELNS1_9AlgorithmE0EEEvT_T0_ll_param_3
)
{
	.reg .pred 	%p<14>;
	.reg .b32 	%r<81>;
	.reg .b32 	%f<413>;
	.reg .b64 	%rd<27>;

	ld.param.u64 	%rd9, [_ZN7oneflow4cuda7softmax15SoftmaxWarpImplI10SimpleLoadIffE11SimpleStoreIffEfLi2ELi26ELi32ELi1ELb0ELNS1_9AlgorithmE0EEEvT_T0_ll_param_1+8];
	ld.param.u64 	%rd8, [_ZN7oneflow4cuda7softmax15SoftmaxWarpImplI10SimpleLoadIffE11SimpleStoreIffEfLi2ELi26ELi32ELi1ELb0ELNS1_9AlgorithmE0EEEvT_T0_ll_param_1];
	ld.param.u64 	%rd7, [_ZN7oneflow4cuda7softmax15SoftmaxWarpImplI10SimpleLoadIffE11SimpleStoreIffEfLi2ELi26ELi32ELi1ELb0ELNS1_9AlgorithmE0EEEvT_T0_ll_param_0+8];
	ld.param.u64 	%rd6, [_ZN7oneflow4cuda7softmax15SoftmaxWarpImplI10SimpleLoadIffE11SimpleStoreIffEfLi2ELi26ELi32ELi1ELb0ELNS1_9AlgorithmE0EEEvT_T0_ll_param_0];
	ld.param.u64 	%rd10, [_ZN7oneflow4cuda7softmax15SoftmaxWarpImplI10SimpleLoadIffE11SimpleStoreIffEfLi2ELi26ELi32ELi1ELb0ELNS1_9AlgorithmE0EEEvT_T0_ll_param_2];
	ld.param.u64 	%rd11, [_ZN7oneflow4cuda7softmax15SoftmaxWarpImplI10SimpleLoadIffE11SimpleStoreIffEfLi2ELi26ELi32ELi1ELb0ELNS1_9AlgorithmE0EEEvT_T0_ll_param_3];
	setp.lt.s64 	%p1, %rd11, 833;
	@%p1 bra 	$L__BB47_2;
	mov.u64 	%rd12, $str;
	cvta.global.u64 	%rd13, %rd12;
	mov.u64 	%rd14, $str$1;
	cvta.global.u64 	%rd15, %rd14;
	mov.u64 	%rd16, __unnamed_47;
	cvta.global.u64 	%rd17, %rd16;
	{ // callseq 46, 0
	.param .b64 param0;
	st.param.b64 	[param0], %rd13;
	.param .b64 param1;
	st.param.b64 	[param1], %rd15;
	.param .b32 param2;
	st.param.b32 	[param2], 228;
	.param .b64 param3;
	st.param.b64 	[param3], %rd17;
	.param .b64 param4;
	st.param.b64 	[param4], 1;
	call.uni 
	__assertfail, 
	(
	param0, 
	param1, 
	param2, 
	param3, 
	param4
	);
	} // callseq 46
$L__BB47_2:
	mov.u32 	%r2, %ctaid.x;
	mov.u32 	%r3, %ntid.y;
	mov.u32 	%r4, %tid.y;
	mad.lo.s32 	%r5, %r2, %r3, %r4;
	mov.u32 	%r6, %nctaid.x;
	mul.lo.s32 	%r1, %r6, %r3;
	cvt.s64.s32 	%rd26, %r5;
	setp.le.s64 	%p2, %rd10, %rd26;
	@%p2 bra 	$L__BB47_5;
	mov.u32 	%r7, %tid.x;
	shl.b32 	%r8, %r7, 1;
	cvt.u64.u32 	%rd2, %r8;
	cvt.s64.s32 	%rd3, %r1;
$L__BB47_4:
	mad.lo.s64 	%rd18, %rd26, %rd7, %rd2;
	cvta.to.global.u64 	%rd19, %rd6;
	shl.b64 	%rd20, %rd18, 2;
	add.s64 	%rd21, %rd19, %rd20;
	ld.global.f32 	%f1, [%rd21];
	ld.global.f32 	%f2, [%rd21+4];
	max.f32 	%f3, %f1, 0fFF800000;
	max.f32 	%f4, %f3, %f2;
	ld.global.f32 	%f5, [%rd21+256];
	ld.global.f32 	%f6, [%rd21+260];
	max.f32 	%f7, %f4, %f5;
	max.f32 	%f8, %f7, %f6;
	ld.global.f32 	%f9, [%rd21+512];
	ld.global.f32 	%f10, [%rd21+516];
	max.f32 	%f11, %f8, %f9;
	max.f32 	%f12, %f11, %f10;
	ld.global.f32 	%f13, [%rd21+768];
	ld.global.f32 	%f14, [%rd21+772];
	max.f32 	%f15, %f12, %f13;
	max.f32 	%f16, %f15, %f14;
	ld.global.f32 	%f17, [%rd21+1024];
	ld.global.f32 	%f18, [%rd21+1028];
	max.f32 	%f19, %f16, %f17;
	max.f32 	%f20, %f19, %f18;
	ld.global.f32 	%f21, [%rd21+1280];
	ld.global.f32 	%f22, [%rd21+1284];
	max.f32 	%f23, %f20, %f21;
	max.f32 	%f24, %f23, %f22;
	ld.global.f32 	%f25, [%rd21+1536];
	ld.global.f32 	%f26, [%rd21+1540];
	max.f32 	%f27, %f24, %f25;
	max.f32 	%f28, %f27, %f26;
	ld.global.f32 	%f29, [%rd21+1792];
	ld.global.f32 	%f30, [%rd21+1796];
	max.f32 	%f31, %f28, %f29;
	max.f32 	%f32, %f31, %f30;
	ld.global.f32 	%f33, [%rd21+2048];
	ld.global.f32 	%f34, [%rd21+2052];
	max.f32 	%f35, %f32, %f33;
	max.f32 	%f36, %f35, %f34;
	ld.global.f32 	%f37, [%rd21+2304];
	ld.global.f32 	%f38, [%rd21+2308];
	max.f32 	%f39, %f36, %f37;
	max.f32 	%f40, %f39, %f38;
	ld.global.f32 	%f41, [%rd21+2560];
	ld.global.f32 	%f42, [%rd21+2564];
	max.f32 	%f43, %f40, %f41;
	max.f32 	%f44, %f43, %f42;
	ld.global.f32 	%f45, [%rd21+2816];
	ld.global.f32 	%f46, [%rd21+2820];
	max.f32 	%f47, %f44, %f45;
	max.f32 	%f48, %f47, %f46;
	ld.global.f32 	%f49, [%rd21+3072];
	ld.global.f32 	%f50, [%rd21+3076];
	max.f32 	%f51, %f48, %f49;
	max.f32 	%f52, %f51, %f50;
	mov.b32 	%r9, %f52;
	shfl.sync.bfly.b32	%r10|%p3, %r9, 16, 31, -1;
	mov.b32 	%f53, %r10;
	max.f32 	%f54, %f52, %f53;
	mov.b32 	%r11, %f54;
	shfl.sync.bfly.b32	%r12|%p4, %r11, 8, 31, -1;
	mov.b32 	%f55, %r12;
	max.f32 	%f56, %f54, %f55;
	mov.b32 	%r13, %f56;
	shfl.sync.bfly.b32	%r14|%p5, %r13, 4, 31, -1;
	mov.b32 	%f57, %r14;
	max.f32 	%f58, %f56, %f57;
	mov.b32 	%r15, %f58;
	shfl.sync.bfly.b32	%r16|%p6, %r15, 2, 31, -1;
	mov.b32 	%f59, %r16;
	max.f32 	%f60, %f58, %f59;
	mov.b32 	%r17, %f60;
	shfl.sync.bfly.b32	%r18|%p7, %r17, 1, 31, -1;
	mov.b32 	%f61, %r18;
	max.f32 	%f62, %f60, %f61;
	sub.f32 	%f63, %f1, %f62;
	fma.rn.f32 	%f64, %f63, 0f3BBB989D, 0f3F000000;
	cvt.sat.f32.f32 	%f65, %f64;
	mov.f32 	%f66, 0f4B400001;
	mov.f32 	%f67, 0f437C0000;
	fma.rm.f32 	%f68, %f65, %f67, %f66;
	add.f32 	%f69, %f68, 0fCB40007F;
	neg.f32 	%f70, %f69;
	fma.rn.f32 	%f71, %f63, 0f3FB8AA3B, %f70;
	fma.rn.f32 	%f72, %f63, 0f32A57060, %f71;
	mov.b32 	%r19, %f68;
	shl.b32 	%r20, %r19, 23;
	mov.b32 	%f73, %r20;
	ex2.approx.ftz.f32 	%f74, %f72;
	mul.f32 	%f75, %f74, %f73;
	add.f32 	%f76, %f75, 0f00000000;
	sub.f32 	%f77, %f2, %f62;
	fma.rn.f32 	%f78, %f77, 0f3BBB989D, 0f3F000000;
	cvt.sat.f32.f32 	%f79, %f78;
	fma.rm.f32 	%f80, %f79, %f67, %f66;
	add.f32 	%f81, %f80, 0fCB40007F;
	neg.f32 	%f82, %f81;
	fma.rn.f32 	%f83, %f77, 0f3FB8AA3B, %f82;
	fma.rn.f32 	%f84, %f77, 0f32A57060, %f83;
	mov.b32 	%r21, %f80;
	shl.b32 	%r22, %r21, 23;
	mov.b32 	%f85, %r22;
	ex2.approx.ftz.f32 	%f86, %f84;
	mul.f32 	%f87, %f86, %f85;
	add.f32 	%f88, %f76, %f87;
	sub.f32 	%f89, %f5, %f62;
	fma.rn.f32 	%f90, %f89, 0f3BBB989D, 0f3F000000;
	cvt.sat.f32.f32 	%f91, %f90;
	fma.rm.f32 	%f92, %f91, %f67, %f66;
	add.f32 	%f93, %f92, 0fCB40007F;
	neg.f32 	%f94, %f93;
	fma.rn.f32 	%f95, %f89, 0f3FB8AA3B, %f94;
	fma.rn.f32 	%f96, %f89, 0f32A57060, %f95;
	mov.b32 	%r23, %f92;
	shl.b32 	%r24, %r23, 23;
	mov.b32 	%f97, %r24;
	ex2.approx.ftz.f32 	%f98, %f96;
	mul.f32 	%f99, %f98, %f97;
	add.f32 	%f100, %f88, %f99;
	sub.f32 	%f101, %f6, %f62;
	fma.rn.f32 	%f102, %f101, 0f3BBB989D, 0f3F000000;
	cvt.sat.f32.f32 	%f103, %f102;
	fma.rm.f32 	%f104, %f103, %f67, %f66;
	add.f32 	%f105, %f104, 0fCB40007F;
	neg.f32 	%f106, %f105;
	fma.rn.f32 	%f107, %f101, 0f3FB8AA3B, %f106;
	fma.rn.f32 	%f108, %f101, 0f32A57060, %f107;
	mov.b32 	%r25, %f104;
	shl.b32 	%r26, %r25, 23;
	mov.b32 	%f109, %r26;
	ex2.approx.ftz.f32 	%f110, %f108;
	mul.f32 	%f111, %f110, %f109;
	add.f32 	%f112, %f100, %f111;
	sub.f32 	%f113, %f9, %f62;
	fma.rn.f32 	%f114, %f113, 0f3BBB989D, 0f3F000000;
	cvt.sat.f32.f32 	%f115, %f114;
	fma.rm.f32 	%f116, %f115, %f67, %f66;
	add.f32 	%f117, %f116, 0fCB40007F;
	neg.f32 	%f118, %f117;
	fma.rn.f32 	%f119, %f113, 0f3FB8AA3B, %f118;
	fma.rn.f32 	%f120, %f113, 0f32A57060, %f119;
	mov.b32 	%r27, %f116;
	shl.b32 	%r28, %r27, 23;
	mov.b32 	%f121, %r28;
	ex2.approx.ftz.f32 	%f122, %f120;
	mul.f32 	%f123, %f122, %f121;
	add.f32 	%f124, %f112, %f123;
	sub.f32 	%f125, %f10, %f62;
	fma.rn.f32 	%f126, %f125, 0f3BBB989D, 0f3F000000;
	cvt.sat.f32.f32 	%f127, %f126;
	fma.rm.f32 	%f128, %f127, %f67, %f66;
	add.f32 	%f129, %f128, 0fCB40007F;
	neg.f32 	%f130, %f129;
	fma.rn.f32 	%f131, %f125, 0f3FB8AA3B, %f130;
	fma.rn.f32 	%f132, %f125, 0f32A57060, %f131;
	mov.b32 	%r29, %f128;
	shl.b32 	%r30, %r29, 23;
	mov.b32 	%f133, %r30;
	ex2.approx.ftz.f32 	%f134, %f132;
	mul.f32 	%f135, %f134, %f133;
	add.f32 	%f136, %f124, %f135;
	sub.f32 	%f137, %f13, %f62;
	fma.rn.f32 	%f138, %f137, 0f3BBB989D, 0f3F000000;
	cvt.sat.f32.f32 	%f139, %f138;
	fma.rm.f32 	%f140, %f139, %f67, %f66;
	add.f32 	%f141, %f140, 0fCB40007F;
	neg.f32 	%f142, %f141;
	fma.rn.f32 	%f143, %f137, 0f3FB8AA3B, %f142;
	fma.rn.f32 	%f144, %f137, 0f32A57060, %f143;
	mov.b32 	%r31, %f140;
	shl.b32 	%r32, %r31, 23;
	mov.b32 	%f145, %r32;
	ex2.approx.ftz.f32 	%f146, %f144;
	mul.f32 	%f147, %f146, %f145;
	add.f32 	%f148, %f136, %f147;
	sub.f32 	%f149, %f14, %f62;
	fma.rn.f32 	%f150, %f149, 0f3BBB989D, 0f3F000000;
	cvt.sat.f32.f32 	%f151, %f150;
	fma.rm.f32 	%f152, %f151, %f67, %f66;
	add.f32 	%f153, %f152, 0fCB40007F;
	neg.f32 	%f154, %f153;
	fma.rn.f32 	%f155, %f149, 0f3FB8AA3B, %f154;
	fma.rn.f32 	%f156, %f149, 0f32A57060, %f155;
	mov.b32 	%r33, %f152;
	shl.b32 	%r34, %r33, 23;
	mov.b32 	%f157, %r34;
	ex2.approx.ftz.f32 	%f158, %f156;
	mul.f32 	%f159, %f158, %f157;
	add.f32 	%f160, %f148, %f159;
	sub.f32 	%f161, %f17, %f62;
	fma.rn.f32 	%f162, %f161, 0f3BBB989D, 0f3F000000;
	cvt.sat.f32.f32 	%f163, %f162;
	fma.rm.f32 	%f164, %f163, %f67, %f66;
	add.f32 	%f165, %f164, 0fCB40007F;
	neg.f32 	%f166, %f165;
	fma.rn.f32 	%f167, %f161, 0f3FB8AA3B, %f166;
	fma.rn.f32 	%f168, %f161, 0f32A57060, %f167;
	mov.b32 	%r35, %f164;
	shl.b32 	%r36, %r35, 23;
	mov.b32 	%f169, %r36;
	ex2.approx.ftz.f32 	%f170, %f168;
	mul.f32 	%f171, %f170, %f169;
	add.f32 	%f172, %f160, %f171;
	sub.f32 	%f173, %f18, %f62;
	fma.rn.f32 	%f174, %f173, 0f3BBB989D, 0f3F000000;
	cvt.sat.f32.f32 	%f175, %f174;
	fma.rm.f32 	%f176, %f175, %f67, %f66;
	add.f32 	%f177, %f176, 0fCB40007F;
	neg.f32 	%f178, %f177;
	fma.rn.f32 	%f179, %f173, 0f3FB8AA3B, %f178;
	fma.rn.f32 	%f180, %f173, 0f32A57060, %f179;
	mov.b32 	%r37, %f176;
	shl.b32 	%r38, %r37, 23;
	mov.b32 	%f181, %r38;
	ex2.approx.ftz.f32 	%f182, %f180;
	mul.f32 	%f183, %f182, %f181;
	add.f32 	%f184, %f172, %f183;
	sub.f32 	%f185, %f21, %f62;
	fma.rn.f32 	%f186, %f185, 0f3BBB989D, 0f3F000000;
	cvt.sat.f32.f32 	%f187, %f186;
	fma.rm.f32 	%f188, %f187, %f67, %f66;
	add.f32 	%f189, %f188, 0fCB40007F;
	neg.f32 	%f190, %f189;
	fma.rn.f32 	%f191, %f185, 0f3FB8AA3B, %f190;
	fma.rn.f32 	%f192, %f185, 0f32A57060, %f191;
	mov.b32 	%r39, %f188;
	shl.b32 	%r40, %r39, 23;
	mov.b32 	%f193, %r40;
	ex2.approx.ftz.f32 	%f194, %f192;
	mul.f32 	%f195, %f194, %f193;
	add.f32 	%f196, %f184, %f195;
	sub.f32 	%f197, %f22, %f62;
	fma.rn.f32 	%f198, %f197, 0f3BBB989D, 0f3F000000;
	cvt.sat.f32.f32 	%f199, %f198;
	fma.rm.f32 	%f200, %f199, %f67, %f66;
	add.f32 	%f201, %f200, 0fCB40007F;
	neg.f32 	%f202, %f201;
	fma.rn.f32 	%f203, %f197, 0f3FB8AA3B, %f202;
	fma.rn.f32 	%f204, %f197, 0f32A57060, %f203;
	mov.b32 	%r41, %f200;
	shl.b32 	%r42, %r41, 23;
	mov.b32 	%f205, %r42;
	ex2.approx.ftz.f32 	%f206, %f204;
	mul.f32 	%f207, %f206, %f205;
	add.f32 	%f208, %f196, %f207;
	sub.f32 	%f209, %f25, %f62;
	fma.rn.f32 	%f210, %f209, 0f3BBB989D, 0f3F000000;
	cvt.sat.f32.f32 	%f211, %f210;
	fma.rm.f32 	%f212, %f211, %f67, %f66;
	add.f32 	%f213, %f212, 0fCB40007F;
	neg.f32 	%f214, %f213;
	fma.rn.f32 	%f215, %f209, 0f3FB8AA3B, %f214;
	fma.rn.f32 	%f216, %f209, 0f32A57060, %f215;
	mov.b32 	%r43, %f212;
	shl.b32 	%r44, %r43, 23;
	mov.b32 	%f217, %r44;
	ex2.approx.ftz.f32 	%f218, %f216;
	mul.f32 	%f219, %f218, %f217;
	add.f32 	%f220, %f208, %f219;
	sub.f32 	%f221, %f26, %f62;
	fma.rn.f32 	%f222, %f221, 0f3BBB989D, 0f3F000000;
	cvt.sat.f32.f32 	%f223, %f222;
	fma.rm.f32 	%f224, %f223, %f67, %f66;
	add.f32 	%f225, %f224, 0fCB40007F;
	neg.f32 	%f226, %f225;
	fma.rn.f32 	%f227, %f221, 0f3FB8AA3B, %f226;
	fma.rn.f32 	%f228, %f221, 0f32A57060, %f227;
	mov.b32 	%r45, %f224;
	shl.b32 	%r46, %r45, 23;
	mov.b32 	%f229, %r46;
	ex2.approx.ftz.f32 	%f230, %f228;
	mul.f32 	%f231, %f230, %f229;
	add.f32 	%f232, %f220, %f231;
	sub.f32 	%f233, %f29, %f62;
	fma.rn.f32 	%f234, %f233, 0f3BBB989D, 0f3F000000;
	cvt.sat.f32.f32 	%f235, %f234;
	fma.rm.f32 	%f236, %f235, %f67, %f66;
	add.f32 	%f237, %f236, 0fCB40007F;
	neg.f32 	%f238, %f237;
	fma.rn.f32 	%f239, %f233, 0f3FB8AA3B, %f238;
	fma.rn.f32 	%f240, %f233, 0f32A57060, %f239;
	mov.b32 	%r47, %f236;
	shl.b32 	%r48, %r47, 23;
	mov.b32 	%f241, %r48;
	ex2.approx.ftz.f32 	%f242, %f240;
	mul.f32 	%f243, %f242, %f241;
	add.f32 	%f244, %f232, %f243;
	sub.f32 	%f245, %f30, %f62;
	fma.rn.f32 	%f246, %f245, 0f3BBB989D, 0f3F000000;
	cvt.sat.f32.f32 	%f247, %f246;
	fma.rm.f32 	%f248, %f247, %f67, %f66;
	add.f32 	%f249, %f248, 0fCB40007F;
	neg.f32 	%f250, %f249;
	fma.rn.f32 	%f251, %f245, 0f3FB8AA3B, %f250;
	fma.rn.f32 	%f252, %f245, 0f32A57060, %f251;
	mov.b32 	%r49, %f248;
	shl.b32 	%r50, %r49, 23;
	mov.b32 	%f253, %r50;
	ex2.approx.ftz.f32 	%f254, %f252;
	mul.f32 	%f255, %f254, %f253;
	add.f32 	%f256, %f244, %f255;
	sub.f32 	%f257, %f33, %f62;
	fma.rn.f32 	%f258, %f257, 0f3BBB989D, 0f3F000000;
	cvt.sat.f32.f32 	%f259, %f258;
	fma.rm.f32 	%f260, %f259, %f67, %f66;
	add.f32 	%f261, %f260, 0fCB40007F;
	neg.f32 	%f262, %f261;
	fma.rn.f32 	%f263, %f257, 0f3FB8AA3B, %f262;
	fma.rn.f32 	%f264, %f257, 0f32A57060, %f263;
	mov.b32 	%r51, %f260;
	shl.b32 	%r52, %r51, 23;
	mov.b32 	%f265, %r52;
	ex2.approx.ftz.f32 	%f266, %f264;
	mul.f32 	%f267, %f266, %f265;
	add.f32 	%f268, %f256, %f267;
	sub.f32 	%f269, %f34, %f62;
	fma.rn.f32 	%f270, %f269, 0f3BBB989D, 0f3F000000;
	cvt.sat.f32.f32 	%f271, %f270;
	fma.rm.f32 	%f272, %f271, %f67, %f66;
	add.f32 	%f273, %f272, 0fCB40007F;
	neg.f32 	%f274, %f273;
	fma.rn.f32 	%f275, %f269, 0f3FB8AA3B, %f274;
	fma.rn.f32 	%f276, %f269, 0f32A57060, %f275;
	mov.b32 	%r53, %f272;
	shl.b32 	%r54, %r53, 23;
	mov.b32 	%f277, %r54;
	ex2.approx.ftz.f32 	%f278, %f276;
	mul.f32 	%f279, %f278, %f277;
	add.f32 	%f280, %f268, %f279;
	sub.f32 	%f281, %f37, %f62;
	fma.rn.f32 	%f282, %f281, 0f3BBB989D, 0f3F000000;
	cvt.sat.f32.f32 	%f283, %f282;
	fma.rm.f32 	%f284, %f283, %f67, %f66;
	add.f32 	%f285, %f284, 0fCB40007F;
	neg.f32 	%f286, %f285;
	fma.rn.f32 	%f287, %f281, 0f3FB8AA3B, %f286;
	fma.rn.f32 	%f288, %f281, 0f32A57060, %f287;
	mov.b32 	%r55, %f284;
	shl.b32 	%r56, %r55, 23;
	mov.b32 	%f289, %r56;
	ex2.approx.ftz.f32 	%f290, %f288;
	mul.f32 	%f291, %f290, %f289;
	add.f32 	%f292, %f280, %f291;
	sub.f32 	%f293, %f38, %f62;
	fma.rn.f32 	%f294, %f293, 0f3BBB989D, 0f3F000000;
	cvt.sat.f32.f32 	%f295, %f294;
	fma.rm.f32 	%f296, %f295, %f67, %f66;
	add.f32 	%f297, %f296, 0fCB40007F;
	neg.f32 	%f298, %f297;
	fma.rn.f32 	%f299, %f293, 0f3FB8AA3B, %f298;
	fma.rn.f32 	%f300, %f293, 0f32A57060, %f299;
	mov.b32 	%r57, %f296;
	shl.b32 	%r58, %r57, 23;
	mov.b32 	%f301, %r58;
	ex2.approx.ftz.f32 	%f302, %f300;
	mul.f32 	%f303, %f302, %f301;
	add.f32 	%f304, %f292, %f303;
	sub.f32 	%f305, %f41, %f62;
	fma.rn.f32 	%f306, %f305, 0f3BBB989D, 0f3F000000;
	cvt.sat.f32.f32 	%f307, %f306;
	fma.rm.f32 	%f308, %f307, %f67, %f66;
	add.f32 	%f309, %f308, 0fCB40007F;
	neg.f32 	%f310, %f309;
	fma.rn.f32 	%f311, %f305, 0f3FB8AA3B, %f310;
	fma.rn.f32 	%f312, %f305, 0f32A57060, %f311;
	mov.b32 	%r59, %f308;
	shl.b32 	%r60, %r59, 23;
	mov.b32 	%f313, %r60;
	ex2.approx.ftz.f32 	%f314, %f312;
	mul.f32 	%f315, %f314, %f313;
	add.f32 	%f316, %f304, %f315;
	sub.f32 	%f317, %f42, %f62;
	fma.rn.f32 	%f318, %f317, 0f3BBB989D, 0f3F000000;
	cvt.sat.f32.f32 	%f319, %f318;
	fma.rm.f32 	%f320, %f319, %f67, %f66;
	add.f32 	%f321, %f320, 0fCB40007F;
	neg.f32 	%f322, %f321;
	fma.rn.f32 	%f323, %f317, 0f3FB8AA3B, %f322;
	fma.rn.f32 	%f324, %f317, 0f32A57060, %f323;
	mov.b32 	%r61, %f320;
	shl.b32 	%r62, %r61, 23;
	mov.b32 	%f325, %r62;
	ex2.approx.ftz.f32 	%f326, %f324;
	mul.f32 	%f327, %f326, %f325;
	add.f32 	%f328, %f316, %f327;
	sub.f32 	%f329, %f45, %f62;
	fma.rn.f32 	%f330, %f329, 0f3BBB989D, 0f3F000000;
	cvt.sat.f32.f32 	%f331, %f330;
	fma.rm.f32 	%f332, %f331, %f67, %f66;
	add.f32 	%f333, %f332, 0fCB40007F;
	neg.f32 	%f334, %f333;
	fma.rn.f32 	%f335, %f329, 0f3FB8AA3B, %f334;
	fma.rn.f32 	%f336, %f329, 0f32A57060, %f335;
	mov.b32 	%r63, %f332;
	shl.b32 	%r64, %r63, 23;
	mov.b32 	%f337, %r64;
	ex2.approx.ftz.f32 	%f338, %f336;
	mul.f32 	%f339, %f338, %f337;
	add.f32 	%f340, %f328, %f339;
	sub.f32 	%f341, %f46, %f62;
	fma.rn.f32 	%f342, %f341, 0f3BBB989D, 0f3F000000;
	cvt.sat.f32.f32 	%f343, %f342;
	fma.rm.f32 	%f344, %f343, %f67, %f66;
	add.f32 	%f345, %f344, 0fCB40007F;
	neg.f32 	%f346, %f345;
	fma.rn.f32 	%f347, %f341, 0f3FB8AA3B, %f346;
	fma.rn.f32 	%f348, %f341, 0f32A57060, %f347;
	mov.b32 	%r65, %f344;
	shl.b32 	%r66, %r65, 23;
	mov.b32 	%f349, %r66;
	ex2.approx.ftz.f32 	%f350, %f348;
	mul.f32 	%f351, %f350, %f349;
	add.f32 	%f352, %f340, %f351;
	sub.f32 	%f353, %f49, %f62;
	fma.rn.f32 	%f354, %f353, 0f3BBB989D, 0f3F000000;
	cvt.sat.f32.f32 	%f355, %f354;
	fma.rm.f32 	%f356, %f355, %f67, %f66;
	add.f32 	%f357, %f356, 0fCB40007F;
	neg.f32 	%f358, %f357;
	fma.rn.f32 	%f359, %f353, 0f3FB8AA3B, %f358;
	fma.rn.f32 	%f360, %f353, 0f32A57060, %f359;
	mov.b32 	%r67, %f356;
	shl.b32 	%r68, %r67, 23;
	mov.b32 	%f361, %r68;
	ex2.approx.ftz.f32 	%f362, %f360;
	mul.f32 	%f363, %f362, %f361;
	add.f32 	%f364, %f352, %f363;
	sub.f32 	%f365, %f50, %f62;
	fma.rn.f32 	%f366, %f365, 0f3BBB989D, 0f3F000000;
	cvt.sat.f32.f32 	%f367, %f366;
	fma.rm.f32 	%f368, %f367, %f67, %f66;
	add.f32 	%f369, %f368, 0fCB40007F;
	neg.f32 	%f370, %f369;
	fma.rn.f32 	%f371, %f365, 0f3FB8AA3B, %f370;
	fma.rn.f32 	%f372, %f365, 0f32A57060, %f371;
	mov.b32 	%r69, %f368;
	shl.b32 	%r70, %r69, 23;
	mov.b32 	%f373, %r70;
	ex2.approx.ftz.f32 	%f374, %f372;
	mul.f32 	%f375, %f374, %f373;
	add.f32 	%f376, %f364, %f375;
	mov.b32 	%r71, %f376;
	shfl.sync.bfly.b32	%r72|%p8, %r71, 16, 31, -1;
	mov.b32 	%f377, %r72;
	add.f32 	%f378, %f376, %f377;
	mov.b32 	%r73, %f378;
	shfl.sync.bfly.b32	%r74|%p9, %r73, 8, 31, -1;
	mov.b32 	%f379, %r74;
	add.f32 	%f380, %f378, %f379;
	mov.b32 	%r75, %f380;
	shfl.sync.bfly.b32	%r76|%p10, %r75, 4, 31, -1;
	mov.b32 	%f381, %r76;
	add.f32 	%f382, %f380, %f381;
	mov.b32 	%r77, %f382;
	shfl.sync.bfly.b32	%r78|%p11, %r77, 2, 31, -1;
	mov.b32 	%f383, %r78;
	add.f32 	%f384, %f382, %f383;
	mov.b32 	%r79, %f384;
	shfl.sync.bfly.b32	%r80|%p12, %r79, 1, 31, -1;
	mov.b32 	%f385, %r80;
	add.f32 	%f386, %f384, %f385;
	div.rn.f32 	%f387, %f75, %f386;
	div.rn.f32 	%f388, %f87, %f386;
	div.rn.f32 	%f389, %f99, %f386;
	div.rn.f32 	%f390, %f111, %f386;
	div.rn.f32 	%f391, %f123, %f386;
	div.rn.f32 	%f392, %f135, %f386;
	div.rn.f32 	%f393, %f147, %f386;
	div.rn.f32 	%f394, %f159, %f386;
	div.rn.f32 	%f395, %f171, %f386;
	div.rn.f32 	%f396, %f183, %f386;
	div.rn.f32 	%f397, %f195, %f386;
	div.rn.f32 	%f398, %f207, %f386;
	div.rn.f32 	%f399, %f219, %f386;
	div.rn.f32 	%f400, %f231, %f386;
	div.rn.f32 	%f401, %f243, %f386;
	div.rn.f32 	%f402, %f255, %f386;
	div.rn.f32 	%f403, %f267, %f386;
	div.rn.f32 	%f404, %f279, %f386;
	div.rn.f32 	%f405, %f291, %f386;
	div.rn.f32 	%f406, %f303, %f386;
	div.rn.f32 	%f407, %f315, %f386;
	div.rn.f32 	%f408, %f327, %f386;
	div.rn.f32 	%f409, %f339, %f386;
	div.rn.f32 	%f410, %f351, %f386;
	div.rn.f32 	%f411, %f363, %f386;
	div.rn.f32 	%f412, %f375, %f386;
	mad.lo.s64 	%rd22, %rd26, %rd9, %rd2;
	cvta.to.global.u64 	%rd23, %rd8;
	shl.b64 	%rd24, %rd22, 2;
	add.s64 	%rd25, %rd23, %rd24;
	st.global.f32 	[%rd25], %f387;
	st.global.f32 	[%rd25+4], %f388;
	st.global.f32 	[%rd25+256], %f389;
	st.global.f32 	[%rd25+260], %f390;
	st.global.f32 	[%rd25+512], %f391;
	st.global.f32 	[%rd25+516], %f392;
	st.global.f32 	[%rd25+768], %f393;
	st.global.f32 	[%rd25+772], %f394;
	st.global.f32 	[%rd25+1024], %f395;
	st.global.f32 	[%rd25+1028], %f396;
	st.global.f32 	[%rd25+1280], %f397;
	st.global.f32 	[%rd25+1284], %f398;
	st.global.f32 	[%rd25+1536], %f399;
	st.global.f32 	[%rd25+1540], %f400;
	st.global.f32 	[%rd25+1792], %f401;
	st.global.f32 	[%rd25+1796], %f402;
	st.global.f32 	[%rd25+2048], %f403;
	st.global.f32 	[%rd25+2052], %f404;
	st.global.f32 	[%rd25+2304], %f405;
	st.global.f32 	[%rd25+2308], %f406;
	st.global.f32 	[%rd25+2560], %f407;
	st.global.f32 	[%rd25+2564], %f408;
	st.global.f32 	[%rd25+2816], %f409;
	st.global.f32 	[%rd25+2820], %f410;
	st.global.f32 	[%rd25+3072], %f411;
	st.global.f32 	[%rd25+3076], %f412;
	add.s64 	%rd26, %rd26, %rd3;
	setp.lt.s64 	%p13, %rd26, %rd10;
	@%p13 bra 	$L__BB47_4;
$L__BB47_5:
	ret;

}
	// .globl	_ZN7oneflow4cuda7softmax15SoftmaxWarpImplI10SimpleLoadIffE11SimpleStoreIffEfLi2ELi26ELi32ELi1ELb1ELNS1_9AlgorithmE0EEEvT_T0_ll
.visible .entry _ZN7oneflow4cuda7softmax15SoftmaxWarpImplI10SimpleLoadIffE11SimpleStoreIffEfLi2ELi26ELi32ELi1ELb1ELNS1_9AlgorithmE0EEEvT_T0_ll(
	.param .align 8 .b8 _ZN7oneflow4cuda7softmax15SoftmaxWarpImplI10SimpleLoadIffE11SimpleStoreIffEfLi2ELi26ELi32ELi1ELb1ELNS1_9AlgorithmE0EEEvT_T0_ll_param_0[16],
	.param .align 8 .b8 _ZN7oneflow4cuda7softmax15SoftmaxWarpImplI10SimpleLoadIffE11SimpleStoreIffEfLi2ELi26ELi32ELi1ELb1ELNS1_9AlgorithmE0EEEvT_T0_ll_param_1[16],
	.param .u64 _ZN7oneflow4cuda7softmax15SoftmaxWarpImplI10SimpleLoadIffE11SimpleStoreIffEfLi2ELi26ELi32ELi1ELb1ELNS1_9AlgorithmE0EEEvT_T0_ll_param_2,
	.param .u64 _ZN7oneflow4cuda7softmax15SoftmaxWarpImplI10SimpleLoadIffE11SimpleStoreIffEfLi2ELi26ELi32ELi1ELb1ELNS1_9AlgorithmE0EEEvT_T0_ll_param_3
)
{
	.reg .pred 	%p<40>;
	.reg .b32 	%r<93>;
	.reg .b32 	%f<504>;
	.reg .b64 	%rd<45>;

	ld.param.u64 	%rd25, [_ZN7oneflow4cuda7softmax15SoftmaxWarpImplI10SimpleLoadIffE11SimpleStoreIffEfLi2ELi26ELi32ELi1ELb1ELNS1_9AlgorithmE0EEEvT_T0_ll_param_1+8];
	ld.param.u64 	%rd24, [_ZN7oneflow4cuda7softmax15SoftmaxWarpImplI10SimpleLoadIffE11SimpleStoreIffEfLi2ELi26ELi32ELi1ELb1ELNS1_9AlgorithmE0EEEvT_T0_ll_param_1];
	ld.param.u64 	%rd23, [_ZN7oneflow4cuda7softmax15SoftmaxWarpImplI10SimpleLoadIffE11SimpleStoreIffEfLi2ELi26ELi32ELi1ELb1ELNS1_9AlgorithmE0EEEvT_T0_ll_param_0+8];
	ld.param.u64 	%rd22, [_ZN7oneflow4cuda7softmax15SoftmaxWarpImplI10SimpleLoadIffE11SimpleStoreIffEfLi2ELi26ELi32ELi1ELb1ELNS1_9AlgorithmE0EEEvT_T0_ll_param_0];
	ld.param.u64 	%rd27, [_ZN7oneflow4cuda7softmax15SoftmaxWarpImplI10SimpleLoadIffE11SimpleStoreIffEfLi2ELi26ELi32ELi1ELb1ELNS1_9AlgorithmE0EEEvT_T0_ll_param_3];
	setp.lt.s64 	%p1, %rd27, 833;
	@%p1 bra 	$L__BB48_2;
	mov.u64 	%rd28, $str;
	cvta.global.u64 	%rd29, %rd28;
	mov.u64 	%rd30, $str$1;
	cvta.global.u64 	%rd31, %rd30;
	mov.u64 	%rd32, __unnamed_48;
	cvta.global.u64 	%rd33, %rd32;
	{ // callseq 47, 0
	.param .b64 param0;
	st.param.b64 	[param0], %rd29;
	.param .b64 param1;
	st.param.b64 	[param1], %rd31;
	.param .b32 param2;
	st.param.b32 	[param2], 228;
	.param .b64 param3;
	st.param.b64 	[param3], %rd33;
	.param .b64 param4;
	st.param.b64 	[param4], 1;
	call.uni 
	__assertfail, 
	(
	param0, 
	param1, 
	param2, 
	param3, 
	param4
	);
	} // callseq 47
$L__BB48_2:
	ld.param.u64 	%rd42, [_ZN7oneflow4cuda7softmax15SoftmaxWarpImplI10SimpleLoadIffE11SimpleStoreIffEfLi2ELi26ELi32ELi1ELb1ELNS1_9AlgorithmE0EEEvT_T0_ll_param_2];
	mov.u32 	%r2, %ctaid.x;
	mov.u32 	%r3, %ntid.y;
	mov.u32 	%r4, %tid.y;
	mad.lo.s32 	%r5, %r2, %r3, %r4;
	mov.u32 	%r6, %nctaid.x;
	mul.lo.s32 	%r1, %r6, %r3;
	cvt.s64.s32 	%rd44, %r5;
	setp.le.s64 	%p2, %rd42, %rd44;
	@%p2 bra 	$L__BB48_57;
	mov.u32 	%r7, %tid.x;
	shl.b32 	%r8, %r7, 1;
	cvt.u64.u32 	%rd2, %r8;
	add.s32 	%r9, %r8, 64;
	cvt.u64.u32 	%rd3, %r9;
	add.s32 	%r10, %r8, 128;
	cvt.u64.u32 	%rd4, %r10;
	add.s32 	%r11, %r8, 192;
	cvt.u64.u32 	%rd5, %r11;
	add.s32 	%r12, %r8, 256;
	cvt.u64.u32 	%rd6, %r12;
	add.s32 	%r13, %r8, 320;
	cvt.u64.u32 	%rd7, %r13;
	add.s32 	%r14, %r8, 384;
	cvt.u64.u32 	%rd8, %r14;
	add.s32 	%r15, %r8, 448;
	cvt.u64.u32 	%rd9, %r15;
	add.s32 	%r16, %r8, 512;
	cvt.u64.u32 	%rd10, %r16;
	add.s32 	%r17, %r8, 576;
	cvt.u64.u32 	%rd11, %r17;
	add.s32 	%r18, %r8, 640;
	cvt.u64.u32 	%rd12, %r18;
	add.s32 	%r19, %r8, 704;
	cvt.u64.u32 	%rd13, %r19;
	add.s32 	%r20, %r8, 768;
	cvt.u64.u32 	%rd14, %r20;
	cvt.s64.s32 	%rd15, %r1;
$L__BB48_4:
	cvta.to.global.u64 	%rd17, %rd22;
	setp.le.s64 	%p3, %rd27, %rd2;
	mul.lo.s64 	%rd18, %rd44, %rd23;
	mov.f32 	%f465, 0fFF800000;
	mov.f32 	%f466, %f465;
	mov.f32 	%f470, %f465;
	@%p3 bra 	$L__BB48_6;
	add.s64 	%rd34, %rd18, %rd2;
	shl.b64 	%rd35, %rd34, 2;
	add.s64 	%rd36, %rd17, %rd35;
	ld.global.f32 	%f466, [%rd36];
	ld.global.f32 	%f465, [%rd36+4];
	max.f32 	%f106, %f466, 0fFF800000;
	max.f32 	%f470, %f106, %f465;
$L__BB48_6:
	setp.le.s64 	%p4, %rd27, %rd3;
	add.s64 	%rd37, %rd18, %rd2;
	shl.b64 	%rd38, %rd37, 2;
	add.s64 	%rd19, %rd17, %rd38;
	mov.f32 	%f468, 0fFF800000;
	mov.f32 	%f469, %f468;
	@%p4 bra 	$L__BB48_8;
	ld.global.f32 	%f469, [%rd19+256];
	ld.global.f32 	%f468, [%rd19+260];
	max.f32 	%f108, %f470, %f469;
	max.f32 	%f470, %f108, %f468;
$L__BB48_8:
	setp.le.s64 	%p5, %rd27, %rd4;
	mov.f32 	%f471, 0fFF800000;
	mov.f32 	%f472, %f471;
	@%p5 bra 	$L__BB48_10;
	ld.global.f32 	%f472, [%rd19+512];
	ld.global.f32 	%f471, [%rd19+516];
	max.f32 	%f110, %f470, %f472;
	max.f32 	%f470, %f110, %f471;
$L__BB48_10:
	setp.le.s64 	%p6, %rd27, %rd5;
	mov.f32 	%f474, 0fFF800000;
	mov.f32 	%f475, %f474;
	@%p6 bra 	$L__BB48_12;
	ld.global.f32 	%f475, [%rd19+768];
	ld.global.f32 	%f474, [%rd19+772];
	max.f32 	%f112, %f470, %f475;
	max.f32 	%f470, %f112, %f474;
$L__BB48_12:
	setp.le.s64 	%p7, %rd27, %rd6;
	mov.f32 	%f477, 0fFF800000;
	mov.f32 	%f478, %f477;
	@%p7 bra 	$L__BB48_14;
	ld.global.f32 	%f478, [%rd19+1024];
	ld.global.f32 	%f477, [%rd19+1028];
	max.f32 	%f114, %f470, %f478;
	max.f32 	%f470, %f114, %f477;
$L__BB48_14:
	setp.le.s64 	%p8, %rd27, %rd7;
	mov.f32 	%f480, 0fFF800000;
	mov.f32 	%f481, %f480;
	@%p8 bra 	$L__BB48_16;
	ld.global.f32 	%f481, [%rd19+1280];
	ld.global.f32 	%f480, [%rd19+1284];
	max.f32 	%f116, %f470, %f481;
	max.f32 	%f470, %f116, %f480;
$L__BB48_16:
	setp.le.s64 	%p9, %rd27, %rd8;
	mov.f32 	%f483, 0fFF800000;
	mov.f32 	%f484, %f483;
	@%p9 bra 	$L__BB48_18;
	ld.global.f32 	%f484, [%rd19+1536];
	ld.global.f32 	%f483, [%rd19+1540];
	max.f32 	%f118, %f470, %f484;
	max.f32 	%f470, %f118, %f483;
$L__BB48_18:
	setp.le.s64 	%p10, %rd27, %rd9;
	mov.f32 	%f486, 0fFF800000;
	mov.f32 	%f487, %f486;
	@%p10 bra 	$L__BB48_20;
	ld.global.f32 	%f487, [%rd19+1792];
	ld.global.f32 	%f486, [%rd19+1796];
	max.f32 	%f120, %f470, %f487;
	max.f32 	%f470, %f120, %f486;
$L__BB48_20:
	setp.le.s64 	%p11, %rd27, %rd10;
	mov.f32 	%f489, 0fFF800000;
	mov.f32 	%f490, %f489;
	@%p11 bra 	$L__BB48_22;
	ld.global.f32 	%f490, [%rd19+2048];
	ld.global.f32 	%f489, [%rd19+2052];
	max.f32 	%f122, %f470, %f490;
	max.f32 	%f470, %f122, %f489;
$L__BB48_22:
	setp.le.s64 	%p12, %rd27, %rd11;
	mov.f32 	%f492, 0fFF800000;
	mov.f32 	%f493, %f492;
	@%p12 bra 	$L__BB48_24;
	ld.global.f32 	%f493, [%rd19+2304];
	ld.global.f32 	%f492, [%rd19+2308];
	max.f32 	%f124, %f470, %f493;
	max.f32 	%f470, %f124, %f492;
$L__BB48_24:
	setp.le.s64 	%p13, %rd27, %rd12;
	mov.f32 	%f495, 0fFF800000;
	mov.f32 	%f496, %f495;
	@%p13 bra 	$L__BB48_26;
	ld.global.f32 	%f496, [%rd19+2560];
	ld.global.f32 	%f495, [%rd19+2564];
	max.f32 	%f126, %f470, %f496;
	max.f32 	%f470, %f126, %f495;
$L__BB48_26:
	setp.le.s64 	%p14, %rd27, %rd13;
	mov.f32 	%f498, 0fFF800000;
	mov.f32 	%f499, %f498;
	@%p14 bra 	$L__BB48_28;
	ld.global.f32 	%f499, [%rd19+2816];
	ld.global.f32 	%f498, [%rd19+2820];
	max.f32 	%f128, %f470, %f499;
	max.f32 	%f470, %f128, %f498;
$L__BB48_28:
	setp.le.s64 	%p15, %rd27, %rd14;
	mov.f32 	%f501, 0fFF800000;
	mov.f32 	%f502, %f501;
	@%p15 bra 	$L__BB48_30;
	ld.global.f32 	%f502, [%rd19+3072];
	ld.global.f32 	%f501, [%rd19+3076];
	max.f32 	%f130, %f470, %f502;
	max.f32 	%f470, %f130, %f501;
$L__BB48_30:
	setp.le.s64 	%p16, %rd27, %rd2;
	mov.b32 	%r21, %f470;
	shfl.sync.bfly.b32	%r22|%p17, %r21, 16, 31, -1;
	mov.b32 	%f131, %r22;
	max.f32 	%f132, %f470, %f131;
	mov.b32 	%r23, %f132;
	shfl.sync.bfly.b32	%r24|%p18, %r23, 8, 31, -1;
	mov.b32 	%f133, %r24;
	max.f32 	%f134, %f132, %f133;
	mov.b32 	%r25, %f134;
	shfl.sync.bfly.b32	%r26|%p19, %r25, 4, 31, -1;
	mov.b32 	%f135, %r26;
	max.f32 	%f136, %f134, %f135;
	mov.b32 	%r27, %f136;
	shfl.sync.bfly.b32	%r28|%p20, %r27, 2, 31, -1;
	mov.b32 	%f137, %r28;
	max.f32 	%f138, %f136, %f137;
	mov.b32 	%r29, %f138;
	shfl.sync.bfly.b32	%r30|%p21, %r29, 1, 31, -1;
	mov.b32 	%f139, %r30;
	max.f32 	%f140, %f138, %f139;
	sub.f32 	%f141, %f466, %f140;
	fma.rn.f32 	%f142, %f141, 0f3BBB989D, 0f3F000000;
	cvt.sat.f32.f32 	%f143, %f142;
	mov.f32 	%f144, 0f4B400001;
	mov.f32 	%f145, 0f437C0000;
	fma.rm.f32 	%f146, %f143, %f145, %f144;
	add.f32 	%f147, %f146, 0fCB40007F;
	neg.f32 	%f148, %f147;
	fma.rn.f32 	%f149, %f141, 0f3FB8AA3B, %f148;
	fma.rn.f32 	%f150, %f141, 0f32A57060, %f149;
	mov.b32 	%r31, %f146;
	shl.b32 	%r32, %r31, 23;
	mov.b32 	%f151, %r32;
	ex2.approx.ftz.f32 	%f152, %f150;
	mul.f32 	%f153, %f152, %f151;
	add.f32 	%f154, %f153, 0f00000000;
	sub.f32 	%f155, %f465, %f140;
	fma.rn.f32 	%f156, %f155, 0f3BBB989D, 0f3F000000;
	cvt.sat.f32.f32 	%f157, %f156;
	fma.rm.f32 	%f158, %f157, %f145, %f144;
	add.f32 	%f159, %f158, 0fCB40007F;
	neg.f32 	%f160, %f159;
	fma.rn.f32 	%f161, %f155, 0f3FB8AA3B, %f160;
	fma.rn.f32 	%f162, %f155, 0f32A57060, %f161;
	mov.b32 	%r33, %f158;
	shl.b32 	%r34, %r33, 23;
	mov.b32 	%f163, %r34;
	ex2.approx.ftz.f32 	%f164, %f162;
	mul.f32 	%f165, %f164, %f163;
	add.f32 	%f166, %f154, %f165;
	sub.f32 	%f167, %f469, %f140;
	fma.rn.f32 	%f168, %f167, 0f3BBB989D, 0f3F000000;
	cvt.sat.f32.f32 	%f169, %f168;
	fma.rm.f32 	%f170, %f169, %f145, %f144;
	add.f32 	%f171, %f170, 0fCB40007F;
	neg.f32 	%f172, %f171;
	fma.rn.f32 	%f173, %f167, 0f3FB8AA3B, %f172;
	fma.rn.f32 	%f174, %f167, 0f32A57060, %f173;
	mov.b32 	%r35, %f170;
	shl.b32 	%r36, %r35, 23;
	mov.b32 	%f175, %r36;
	ex2.approx.ftz.f32 	%f176, %f174;
	mul.f32 	%f177, %f176, %f175;
	add.f32 	%f178, %f166, %f177;
	sub.f32 	%f179, %f468, %f140;
	fma.rn.f32 	%f180, %f179, 0f3BBB989D, 0f3F000000;
	cvt.sat.f32.f32 	%f181, %f180;
	fma.rm.f32 	%f182, %f181, %f145, %f144;
	add.f32 	%f183, %f182, 0fCB40007F;
	neg.f32 	%f184, %f183;
	fma.rn.f32 	%f185, %f179, 0f3FB8AA3B, %f184;
	fma.rn.f32 	%f186, %f179, 0f32A57060, %f185;
	mov.b32 	%r37, %f182;
	shl.b32 	%r38, %r37, 23;
	mov.b32 	%f187, %r38;
	ex2.approx.ftz.f32 	%f188, %f186;
	mul.f32 	%f189, %f188, %f187;
	add.f32 	%f190, %f178, %f189;
	sub.f32 	%f191, %f472, %f140;
	fma.rn.f32 	%f192, %f191, 0f3BBB989D, 0f3F000000;
	cvt.sat.f32.f32 	%f193, %f192;
	fma.rm.f32 	%f194, %f193, %f145, %f144;
	add.f32 	%f195, %f194, 0fCB40007F;
	neg.f32 	%f196, %f195;
	fma.rn.f32 	%f197, %f191, 0f3FB8AA3B, %f196;
	fma.rn.f32 	%f198, %f191, 0f32A57060, %f197;
	mov.b32 	%r39, %f194;
	shl.b32 	%r40, %r39, 23;
	mov.b32 	%f199, %r40;
	ex2.approx.ftz.f32 	%f200, %f198;
	mul.f32 	%f201, %f200, %f199;
	add.f32 	%f202, %f190, %f201;
	sub.f32 	%f203, %f471, %f140;
	fma.rn.f32 	%f204, %f203, 0f3BBB989D, 0f3F000000;
	cvt.sat.f32.f32 	%f205, %f204;
	fma.rm.f32 	%f206, %f205, %f145, %f144;
	add.f32 	%f207, %f206, 0fCB40007F;
	neg.f32 	%f208, %f207;
	fma.rn.f32 	%f209, %f203, 0f3FB8AA3B, %f208;
	fma.rn.f32 	%f210, %f203, 0f32A57060, %f209;
	mov.b32 	%r41, %f206;
	shl.b32 	%r42, %r41, 23;
	mov.b32 	%f211, %r42;
	ex2.approx.ftz.f32 	%f212, %f210;
	mul.f32 	%f213, %f212, %f211;
	add.f32 	%f214, %f202, %f213;
	sub.f32 	%f215, %f475, %f140;
	fma.rn.f32 	%f216, %f215, 0f3BBB989D, 0f3F000000;
	cvt.sat.f32.f32 	%f217, %f216;
	fma.rm.f32 	%f218, %f217, %f145, %f144;
	add.f32 	%f219, %f218, 0fCB40007F;
	neg.f32 	%f220, %f219;
	fma.rn.f32 	%f221, %f215, 0f3FB8AA3B, %f220;
	fma.rn.f32 	%f222, %f215, 0f32A57060, %f221;
	mov.b32 	%r43, %f218;
	shl.b32 	%r44, %r43, 23;
	mov.b32 	%f223, %r44;
	ex2.approx.ftz.f32 	%f224, %f222;
	mul.f32 	%f225, %f224, %f223;
	add.f32 	%f226, %f214, %f225;
	sub.f32 	%f227, %f474, %f140;
	fma.rn.f32 	%f228, %f227, 0f3BBB989D, 0f3F000000;
	cvt.sat.f32.f32 	%f229, %f228;
	fma.rm.f32 	%f230, %f229, %f145, %f144;
	add.f32 	%f231, %f230, 0fCB40007F;
	neg.f32 	%f232, %f231;
	fma.rn.f32 	%f233, %f227, 0f3FB8AA3B, %f232;
	fma.rn.f32 	%f234, %f227, 0f32A57060, %f233;
	mov.b32 	%r45, %f230;
	shl.b32 	%r46, %r45, 23;
	mov.b32 	%f235, %r46;
	ex2.approx.ftz.f32 	%f236, %f234;
	mul.f32 	%f237, %f236, %f235;
	add.f32 	%f238, %f226, %f237;
	sub.f32 	%f239, %f478, %f140;
	fma.rn.f32 	%f240, %f239, 0f3BBB989D, 0f3F000000;
	cvt.sat.f32.f32 	%f241, %f240;
	fma.rm.f32 	%f242, %f241, %f145, %f144;
	add.f32 	%f243, %f242, 0fCB40007F;
	neg.f32 	%f244, %f243;
	fma.rn.f32 	%f245, %f239, 0f3FB8AA3B, %f244;
	fma.rn.f32 	%f246, %f239, 0f32A57060, %f245;
	mov.b32 	%r47, %f242;
	shl.b32 	%r48, %r47, 23;
	mov.b32 	%f247, %r48;
	ex2.approx.ftz.f32 	%f248, %f246;
	mul.f32 	%f249, %f248, %f247;
	add.f32 	%f250, %f238, %f249;
	sub.f32 	%f251, %f477, %f140;
	fma.rn.f32 	%f252, %f251, 0f3BBB989D, 0f3F000000;
	cvt.sat.f32.f32 	%f253, %f252;
	fma.rm.f32 	%f254, %f253, %f145, %f144;
	add.f32 	%f255, %f254, 0fCB40007F;
	neg.f32 	%f256, %f255;
	fma.rn.f32 	%f257, %f251, 0f3FB8AA3B, %f256;
	fma.rn.f32 	%f258, %f251, 0f32A57060, %f257;
	mov.b32 	%r49, %f254;
	shl.b32 	%r50, %r49, 23;
	mov.b32 	%f259, %r50;
	ex2.approx.ftz.f32 	%f260, %f258;
	mul.f32 	%f261, %f260, %f259;
	add.f32 	%f262, %f250, %f261;
	sub.f32 	%f263, %f481, %f140;
	fma.rn.f32 	%f264, %f263, 0f3BBB989D, 0f3F000000;
	cvt.sat.f32.f32 	%f265, %f264;
	fma.rm.f32 	%f266, %f265, %f145, %f144;
	add.f32 	%f267, %f266, 0fCB40007F;
	neg.f32 	%f268, %f267;
	fma.rn.f32 	%f269, %f263, 0f3FB8AA3B, %f268;
	fma.rn.f32 	%f270, %f263, 0f32A57060, %f269;
	mov.b32 	%r51, %f266;
	shl.b32 	%r52, %r51, 23;
	mov.b32 	%f271, %r52;
	ex2.approx.ftz.f32 	%f272, %f270;
	mul.f32 	%f273, %f272, %f271;
	add.f32 	%f274, %f262, %f273;
	sub.f32 	%f275, %f480, %f140;
	fma.rn.f32 	%f276, %f275, 0f3BBB989D, 0f3F000000;
	cvt.sat.f32.f32 	%f277, %f276;
	fma.rm.f32 	%f278, %f277, %f145, %f144;
	add.f32 	%f279, %f278, 0fCB40007F;
	neg.f32 	%f280, %f279;
	fma.rn.f32 	%f281, %f275, 0f3FB8AA3B, %f280;
	fma.rn.f32 	%f282, %f275, 0f32A57060, %f281;
	mov.b32 	%r53, %f278;
	shl.b32 	%r54, %r53, 23;
	mov.b32 	%f283, %r54;
	ex2.approx.ftz.f32 	%f284, %f282;
	mul.f32 	%f285, %f284, %f283;
	add.f32 	%f286, %f274, %f285;
	sub.f32 	%f287, %f484, %f140;
	fma.rn.f32 	%f288, %f287, 0f3BBB989D, 0f3F000000;
	cvt.sat.f32.f32 	%f289, %f288;
	fma.rm.f32 	%f290, %f289, %f145, %f144;
	add.f32 	%f291, %f290, 0fCB40007F;
	neg.f32 	%f292, %f291;
	fma.rn.f32 	%f293, %f287, 0f3FB8AA3B, %f292;
	fma.rn.f32 	%f294, %f287, 0f32A57060, %f293;
	mov.b32 	%r55, %f290;
	shl.b32 	%r56, %r55, 23;
	mov.b32 	%f295, %r56;
	ex2.approx.ftz.f32 	%f296, %f294;
	mul.f32 	%f297, %f296, %f295;
	add.f32 	%f298, %f286, %f297;
	sub.f32 	%f299, %f483, %f140;
	fma.rn.f32 	%f300, %f299, 0f3BBB989D, 0f3F000000;
	cvt.sat.f32.f32 	%f301, %f300;
	fma.rm.f32 	%f302, %f301, %f145, %f144;
	add.f32 	%f303, %f302, 0fCB40007F;
	neg.f32 	%f304, %f303;
	fma.rn.f32 	%f305, %f299, 0f3FB8AA3B, %f304;
	fma.rn.f32 	%f306, %f299, 0f32A57060, %f305;
	mov.b32 	%r57, %f302;
	shl.b32 	%r58, %r57, 23;
	mov.b32 	%f307, %r58;
	ex2.approx.ftz.f32 	%f308, %f306;
	mul.f32 	%f309, %f308, %f307;
	add.f32 	%f310, %f298, %f309;
	sub.f32 	%f311, %f487, %f140;
	fma.rn.f32 	%f312, %f311, 0f3BBB989D, 0f3F000000;
	cvt.sat.f32.f32 	%f313, %f312;
	fma.rm.f32 	%f314, %f313, %f145, %f144;
	add.f32 	%f315, %f314, 0fCB40007F;
	neg.f32 	%f316, %f315;
	fma.rn.f32 	%f317, %f311, 0f3FB8AA3B, %f316;
	fma.rn.f32 	%f318, %f311, 0f32A57060, %f317;
	mov.b32 	%r59, %f314;
	shl.b32 	%r60, %r59, 23;
	mov.b32 	%f319, %r60;
	ex2.approx.ftz.f32 	%f320, %f318;
	mul.f32 	%f321, %f320, %f319;
	add.f32 	%f322, %f310, %f321;
	sub.f32 	%f323, %f486, %f140;
	fma.rn.f32 	%f324, %f323, 0f3BBB989D, 0f3F000000;
	cvt.sat.f32.f32 	%f325, %f324;
	fma.rm.f32 	%f326, %f325, %f145, %f144;
	add.f32 	%f327, %f326, 0fCB40007F;
	neg.f32 	%f328, %f327;
	fma.rn.f32 	%f329, %f323, 0f3FB8AA3B, %f328;
	fma.rn.f32 	%f330, %f323, 0f32A57060, %f329;
	mov.b32 	%r61, %f326;
	shl.b32 	%r62, %r61, 23;
	mov.b32 	%f331, %r62;
	ex2.approx.ftz.f32 	%f332, %f330;
	mul.f32 	%f333, %f332, %f331;
	add.f32 	%f334, %f322, %f333;
	sub.f32 	%f335, %f490, %f140;
	fma.rn.f32 	%f336, %f335, 0f3BBB989D, 0f3F000000;
	cvt.sat.f32.f32 	%f337, %f336;
	fma.rm.f32 	%f338, %f337, %f145, %f144;
	add.f32 	%f339, %f338, 0fCB40007F;
	neg.f32 	%f340, %f339;
	fma.rn.f32 	%f341, %f335, 0f3FB8AA3B, %f340;
	fma.rn.f32 	%f342, %f335, 0f32A57060, %f341;
	mov.b32 	%r63, %f338;
	shl.b32 	%r64, %r63, 23;
	mov.b32 	%f343, %r64;
	ex2.approx.ftz.f32 	%f344, %f342;
	mul.f32 	%f345, %f344, %f343;
	add.f32 	%f346, %f334, %f345;
	sub.f32 	%f347, %f489, %f140;
	fma.rn.f32 	%f348, %f347, 0f3BBB989D, 0f3F000000;
	cvt.sat.f32.f32 	%f349, %f348;
	fma.rm.f32 	%f350, %f349, %f145, %f144;
	add.f32 	%f351, %f350, 0fCB40007F;
	neg.f32 	%f352, %f351;
	fma.rn.f32 	%f353, %f347, 0f3FB8AA3B, %f352;
	fma.rn.f32 	%f354, %f347, 0f32A57060, %f353;
	mov.b32 	%r65, %f350;
	shl.b32 	%r66, %r65, 23;
	mov.b32 	%f355, %r66;
	ex2.approx.ftz.f32 	%f356, %f354;
	mul.f32 	%f357, %f356, %f355;
	add.f32 	%f358, %f346, %f357;
	sub.f32 	%f359, %f493, %f140;
	fma.rn.f32 	%f360, %f359, 0f3BBB989D, 0f3F000000;
	cvt.sat.f32.f32 	%f361, %f360;
	fma.rm.f32 	%f362, %f361, %f145, %f144;
	add.f32 	%f363, %f362, 0fCB40007F;
	neg.f32 	%f364, %f363;
	fma.rn.f32 	%f365, %f359, 0f3FB8AA3B, %f364;
	fma.rn.f32 	%f366, %f359, 0f32A57060, %f365;
	mov.b32 	%r67, %f362;
	shl.b32 	%r68, %r67, 23;
	mov.b32 	%f367, %r68;
	ex2.approx.ftz.f32 	%f368, %f366;
	mul.f32 	%f369, %f368, %f367;
	add.f32 	%f370, %f358, %f369;
	sub.f32 	%f371, %f492, %f140;
	fma.rn.f32 	%f372, %f371, 0f3BBB989D, 0f3F000000;
	cvt.sat.f32.f32 	%f373, %f372;
	fma.rm.f32 	%f374, %f373, %f145, %f144;
	add.f32 	%f375, %f374, 0fCB40007F;
	neg.f32 	%f376, %f375;
	fma.rn.f32 	%f377, %f371, 0f3FB8AA3B, %f376;
	fma.rn.f32 	%f378, %f371, 0f32A57060, %f377;
	mov.b32 	%r69, %f374;
	shl.b32 	%r70, %r69, 23;
	mov.b32 	%f379, %r70;
	ex2.approx.ftz.f32 	%f380, %f378;
	mul.f32 	%f381, %f380, %f379;
	add.f32 	%f382, %f370, %f381;
	sub.f32 	%f383, %f496, %f140;
	fma.rn.f32 	%f384, %f383, 0f3BBB989D, 0f3F000000;
	cvt.sat.f32.f32 	%f385, %f384;
	fma.rm.f32 	%f386, %f385, %f145, %f144;
	add.f32 	%f387, %f386, 0fCB40007F;
	neg.f32 	%f388, %f387;
	fma.rn.f32 	%f389, %f383, 0f3FB8AA3B, %f388;
	fma.rn.f32 	%f390, %f383, 0f32A57060, %f389;
	mov.b32 	%r71, %f386;
	shl.b32 	%r72, %r71, 23;
	mov.b32 	%f391, %r72;
	ex2.approx.ftz.f32 	%f392, %f390;
	mul.f32 	%f393, %f392, %f391;
	add.f32 	%f394, %f382, %f393;
	sub.f32 	%f395, %f495, %f140;
	fma.rn.f32 	%f396, %f395, 0f3BBB989D, 0f3F000000;
	cvt.sat.f32.f32 	%f397, %f396;
	fma.rm.f32 	%f398, %f397, %f145, %f144;
	add.f32 	%f399, %f398, 0fCB40007F;
	neg.f32 	%f400, %f399;
	fma.rn.f32 	%f401, %f395, 0f3FB8AA3B, %f400;
	fma.rn.f32 	%f402, %f395, 0f32A57060, %f401;
	mov.b32 	%r73, %f398;
	shl.b32 	%r74, %r73, 23;
	mov.b32 	%f403, %r74;
	ex2.approx.ftz.f32 	%f404, %f402;
	mul.f32 	%f405, %f404, %f403;
	add.f32 	%f406, %f394, %f405;
	sub.f32 	%f407, %f499, %f140;
	fma.rn.f32 	%f408, %f407, 0f3BBB989D, 0f3F000000;
	cvt.sat.f32.f32 	%f409, %f408;
	fma.rm.f32 	%f410, %f409, %f145, %f144;
	add.f32 	%f411, %f410, 0fCB40007F;
	neg.f32 	%f412, %f411;
	fma.rn.f32 	%f413, %f407, 0f3FB8AA3B, %f412;
	fma.rn.f32 	%f414, %f407, 0f32A57060, %f413;
	mov.b32 	%r75, %f410;
	shl.b32 	%r76, %r75, 23;
	mov.b32 	%f415, %r76;
	ex2.approx.ftz.f32 	%f416, %f414;
	mul.f32 	%f417, %f416, %f415;
	add.f32 	%f418, %f406, %f417;
	sub.f32 	%f419, %f498, %f140;
	fma.rn.f32 	%f420, %f419, 0f3BBB989D, 0f3F000000;
	cvt.sat.f32.f32 	%f421, %f420;
	fma.rm.f32 	%f422, %f421, %f145, %f144;
	add.f32 	%f423, %f422, 0fCB40007F;
	neg.f32 	%f424, %f423;
	fma.rn.f32 	%f425, %f419, 0f3FB8AA3B, %f424;
	fma.rn.f32 	%f426, %f419, 0f32A57060, %f425;
	mov.b32 	%r77, %f422;
	shl.b32 	%r78, %r77, 23;
	mov.b32 	%f427, %r78;
	ex2.approx.ftz.f32 	%f428, %f426;
	mul.f32 	%f429, %f428, %f427;
	add.f32 	%f430, %f418, %f429;
	sub.f32 	%f431, %f502, %f140;
	fma.rn.f32 	%f432, %f431, 0f3BBB989D, 0f3F000000;
	cvt.sat.f32.f32 	%f433, %f432;
	fma.rm.f32 	%f434, %f433, %f145, %f144;
	add.f32 	%f435, %f434, 0fCB40007F;
	neg.f32 	%f436, %f435;
	fma.rn.f32 	%f437, %f431, 0f3FB8AA3B, %f436;
	fma.rn.f32 	%f438, %f431, 0f32A57060, %f437;
	mov.b32 	%r79, %f434;
	shl.b32 	%r80, %r79, 23;
	mov.b32 	%f439, %r80;
	ex2.approx.ftz.f32 	%f440, %f438;
	mul.f32 	%f441, %f440, %f439;
	add.f32 	%f442, %f430, %f441;
	sub.f32 	%f443, %f501, %f140;
	fma.rn.f32 	%f444, %f443, 0f3BBB989D, 0f3F000000;
	cvt.sat.f32.f32 	%f445, %f444;
	fma.rm.f32 	%f446, %f445, %f145, %f144;
	add.f32 	%f447, %f446, 0fCB40007F;
	neg.f32 	%f448, %f447;
	fma.rn.f32 	%f449, %f443, 0f3FB8AA3B, %f448;
	fma.rn.f32 	%f450, %f443, 0f32A57060, %f449;
	mov.b32 	%r81, %f446;
	shl.b32 	%r82, %r81, 23;
	mov.b32 	%f451, %r82;
	ex2.approx.ftz.f32 	%f452, %f450;
	mul.f32 	%f453, %f452, %f451;
	add.f32 	%f454, %f442, %f453;
	mov.b32 	%r83, %f454;
	shfl.sync.bfly.b32	%r84|%p22, %r83, 16, 31, -1;
	mov.b32 	%f455, %r84;
	add.f32 	%f456, %f454, %f455;
	mov.b32 	%r85, %f456;
	shfl.sync.bfly.b32	%r86|%p23, %r85, 8, 31, -1;
	mov.b32 	%f457, %r86;
	add.f32 	%f458, %f456, %f457;
	mov.b32 	%r87, %f458;
	shfl.sync.bfly.b32	%r88|%p24, %r87, 4, 31, -1;
	mov.b32 	%f459, %r88;
	add.f32 	%f460, %f458, %f459;
	mov.b32 	%r89, %f460;
	shfl.sync.bfly.b32	%r90|%p25, %r89, 2, 31, -1;
	mov.b32 	%f461, %r90;
	add.f32 	%f462, %f460, %f461;
	mov.b32 	%r91, %f462;
	shfl.sync.bfly.b32	%r92|%p26, %r91, 1, 31, -1;
	mov.b32 	%f463, %r92;
	add.f32 	%f464, %f462, %f463;
	div.rn.f32 	%f79, %f153, %f464;
	div.rn.f32 	%f80, %f165, %f464;
	div.rn.f32 	%f81, %f177, %f464;
	div.rn.f32 	%f82, %f189, %f464;
	div.rn.f32 	%f83, %f201, %f464;
	div.rn.f32 	%f84, %f213, %f464;
	div.rn.f32 	%f85, %f225, %f464;
	div.rn.f32 	%f86, %f237, %f464;
	div.rn.f32 	%f87, %f249, %f464;
	div.rn.f32 	%f88, %f261, %f464;
	div.rn.f32 	%f89, %f273, %f464;
	div.rn.f32 	%f90, %f285, %f464;
	div.rn.f32 	%f91, %f297, %f464;
	div.rn.f32 	%f92, %f309, %f464;
	div.rn.f32 	%f93, %f321, %f464;
	div.rn.f32 	%f94, %f333, %f464;
	div.rn.f32 	%f95, %f345, %f464;
	div.rn.f32 	%f96, %f357, %f464;
	div.rn.f32 	%f97, %f369, %f464;
	div.rn.f32 	%f98, %f381, %f464;
	div.rn.f32 	%f99, %f393, %f464;
	div.rn.f32 	%f100, %f405, %f464;
	div.rn.f32 	%f101, %f417, %f464;
	div.rn.f32 	%f102, %f429, %f464;
	div.rn.f32 	%f103, %f441, %f464;
	div.rn.f32 	%f104, %f453, %f464;
	mad.lo.s64 	%rd39, %rd44, %rd25, %rd2;
	cvta.to.global.u64 	%rd40, %rd24;
	shl.b64 	%rd41, %rd39, 2;
	add.s64 	%rd20, %rd40, %rd41;
	@%p16 bra 	$L__BB48_32;
	st.global.f32 	[%rd20], %f79;
	st.global.f32 	[%rd20+4], %f80;
$L__BB48_32:
	setp.le.s64 	%p27, %rd27, %rd3;
	@%p27 bra 	$L__BB48_34;
	st.global.f32 	[%rd20+256], %f81;
	st.global.f32 	[%rd20+260], %f82;
$L__BB48_34:
	setp.le.s64 	%p28, %rd27, %rd4;
	@%p28 bra 	$L__BB48_36;
	st.global.f32 	[%rd20+512], %f83;
	st.global.f32 	[%rd20+516], %f84;
$L__BB48_36:
	setp.le.s64 	%p29, %rd27, %rd5;
	@%p29 bra 	$L__BB48_38;
	st.global.f32 	[%rd20+768], %f85;
	st.global.f32 	[%rd20+772], %f86;
$L__BB48_38:
	setp.le.s64 	%p30, %rd27, %rd6;
	@%p30 bra 	$L__BB48_40;
	st.global.f32 	[%rd20+1024], %f87;
	st.global.f32 	[%rd20+1028], %f88;
$L__BB48_40:
	setp.le.s64 	%p31, %rd27, %rd7;
	@%p31 bra 	$L__BB48_42;
	st.global.f32 	[%rd20+1280], %f89;
	st.global.f32 	[%rd20+1284], %f90;
$L__BB48_42:
	setp.le.s64 	%p32, %rd27, %rd8;
	@%p32 bra 	$L__BB48_44;
	st.global.f32 	[%rd20+1536], %f91;
	st.global.f32 	[%rd20+1540], %f92;
$L__BB48_44:
	setp.le.s64 	%p33, %rd27, %rd9;
	@%p33 bra 	$L__BB48_46;
	st.global.f32 	[%rd20+1792], %f93;
	st.global.f32 	[%rd20+1796], %f94;
$L__BB48_46:
	setp.le.s64 	%p34, %rd27, %rd10;
	@%p34 bra 	$L__BB48_48;
	st.global.f32 	[%rd20+2048], %f95;
	st.global.f32 	[%rd20+2052], %f96;
$L__BB48_48:
	setp.le.s64 	%p35, %rd27, %rd11;
	@%p35 bra 	$L__BB48_50;
	st.global.f32 	[%rd20+2304], %f97;
	st.global.f32 	[%rd20+2308], %f98;
$L__BB48_50:
	setp.le.s64 	%p36, %rd27, %rd12;
	@%p36 bra 	$L__BB48_52;
	st.global.f32 	[%rd20+2560], %f99;
	st.global.f32 	[%rd20+2564], %f100;
$L__BB48_52:
	setp.le.s64 	%p37, %rd27, %rd13;
	@%p37 bra 	$L__BB48_54;
	st.global.f32 	[%rd20+2816], %f101;
	st.global.f32 	[%rd20+2820], %f102;
$L__BB48_54:
	setp.le.s64 	%p38, %rd27, %rd14;
	@%p38 bra 	$L__BB48_56;
	st.global.f32 	[%rd20+3072], %f103;
	st.global.f32 	[%rd20+3076], %f104;
$L__BB48_56:
	ld.param.u64 	%rd43, [_ZN7oneflow4cuda7softmax15SoftmaxWarpImplI10SimpleLoadIffE11SimpleStoreIffEfLi2ELi26ELi32ELi1ELb1ELNS1_9AlgorithmE0EEEvT_T0_ll_param_2];
	add.s64 	%rd44, %rd44, %rd15;
	setp.lt.s64 	%p39, %rd44, %rd43;
	@%p39 bra 	$L__BB48_4;
$L__BB48_57:
	ret;

}
	// .globl	_ZN7oneflow4cuda7softmax15SoftmaxWarpImplI10SimpleLoadIffE11SimpleStoreIffEfLi2ELi28ELi32ELi1ELb0ELNS1_9AlgorithmE0EEEvT_T0_ll
.visible .entry _ZN7oneflow4cuda7softmax15SoftmaxWarpImplI10SimpleLoadIffE11SimpleStoreIffEfLi2ELi28ELi32ELi1ELb0ELNS1_9AlgorithmE0EEEvT_T0_ll(
	.param .align 8 .b8 _ZN7oneflow4cuda7softmax15SoftmaxWarpImplI10SimpleLoadIffE11SimpleStoreIffEfLi2ELi28ELi32ELi1ELb0ELNS1_9AlgorithmE0EEEvT_T0_ll_param_0[16],
	.param .align 8 .b8 _ZN7oneflow4cuda7softmax15SoftmaxWarpImplI10SimpleLoadIffE11SimpleStoreIffEfLi2ELi28ELi32ELi1ELb0ELNS1_9AlgorithmE0EEEvT_T0_ll_param_1[16],
	.param .u64 _ZN7oneflow4cuda7softmax15SoftmaxWarpImplI10SimpleLoadIffE11SimpleStoreIffEfLi2ELi28ELi32ELi1ELb0ELNS1_9AlgorithmE0EEEvT_T0_ll_param_2,
	.param .u64 _ZN7oneflow4cuda7softmax15SoftmaxWarpImplI10SimpleLoadIffE11SimpleStoreIffEfLi2ELi28ELi32ELi1ELb0ELNS1_9AlgorithmE0EEEvT_T0_ll_param_3
)
{
	.reg .pred 	%p<14>;
	.reg .b32 	%r<85>;
	.reg .b32 	%f<443>;
	.reg .b64 	%rd<27>;

	ld.param.u64 	%rd8, [_ZN7oneflow4cuda7softmax15SoftmaxWarpImplI10SimpleLoadIffE11SimpleStoreIffEfLi2ELi28ELi32ELi1ELb0ELNS1_9AlgorithmE0EEEvT_T0_ll_param_1+8];
	ld.param.u64 	%rd7, [_ZN7oneflow4cuda7softmax15SoftmaxWarpImplI10SimpleLoadIffE11SimpleStoreIffEfLi2ELi28ELi32ELi1ELb0ELNS1_9AlgorithmE0EEEvT_T0_ll_param_1];
	ld.param.u64 	%rd6, [_ZN7oneflow4cuda7softmax15SoftmaxWarpImplI10SimpleLoadIffE11SimpleStoreIffEfLi2ELi28ELi32ELi1ELb0ELNS1_9AlgorithmE0EEEvT_T0_ll_param_0+8];
	ld.param.u64 	%rd5, [_ZN7oneflow4cuda7softmax15SoftmaxWarpImplI10SimpleLoadIffE11SimpleStoreIffEfLi2ELi28ELi32ELi1ELb0ELNS1_9AlgorithmE0EEEvT_T0_ll_param_0];
	ld.param.u64 	%rd9, [_ZN7oneflow4cuda7softmax15SoftmaxWarpImplI10SimpleLoadIffE11SimpleStoreIffEfLi2ELi28ELi32ELi1ELb0ELNS1_9AlgorithmE0EEEvT_T0_ll_param_2];
	ld.param.u64 	%rd10, [_ZN7oneflow4cuda7softmax15SoftmaxWarpImplI10SimpleLoadIffE11SimpleStoreIffEfLi2ELi28ELi32ELi1ELb0ELNS1_9AlgorithmE0EEEvT_T0_ll_param_3];
	setp.lt.s64 	%p1, %rd10, 897;
	@%p1 bra 	$L__BB49_2;
	mov.u64 	%rd11, $str;
	cvta.global.u64 	%rd12, %rd11;
	mov.u64 	%rd13, $str$1;
	cvta.global.u64 	%rd14, %rd13;
	mov.u64 	%rd15, __unnamed_49;
	cvta.global.u64 	%rd16, %rd15;
	{ // callseq 48, 0
	.param .b64 param0;
	st.param.b64 	[param0], %rd12;
	.param .b64 param1;
	st.param.b64 	[param1], %rd14;
	.param .b32 param2;
	st.param.b32 	[param2], 228;
	.param .b64 param3;
	st.param.b64 	[param3], %rd16;
	.param .b64 param4;
	st.param.b64 	[param4], 1;
	call.uni 
	__assertfail, 
	(
	param0, 
	param1, 
	param2, 
	param3, 
	param4
	);
	} // callseq 48
$L__BB49_2:
	mov.u32 	%r2, %ctaid.x;
	mov.u32 	%r3, %ntid.y;
	mov.u32 	%r4, %tid.y;
	mad.lo.s32 	%r5, %r2, %r3, %r4;
	mov.u32 	%r6, %nctaid.x;
	mul.lo.s32 	%r1, %r6, %r3;
	cvt.s64.s32 	%rd26, %r5;
	setp.le.s64 	%p2, %rd9, %rd26;
	@%p2 bra 	$L__BB49_5;
	cvt.s64.s32 	%rd2, %r1;
	mov.u32 	%r7, %tid.x;
	shl.b32 	%r8, %r7, 1;
	cvt.u64.u32 	%rd17, %r8;
$L__BB49_4:
	mad.lo.s64 	%rd18, %rd26, %rd6, %rd17;
	cvta.to.global.u64 	%rd19, %rd5;
	shl.b64 	%rd20, %rd18, 2;
	add.s64 	%rd21, %rd19, %rd20;
	ld.global.f32 	%f1, [%rd21];
	ld.global.f32 	%f2, [%rd21+4];
	max.f32 	%f3, %f1, 0fFF800000;
	max.f32 	%f4, %f3, %f2;
	ld.global.f32 	%f5, [%rd21+256];
	ld.global.f32 	%f6, [%rd21+260];
	max.f32 	%f7, %f4, %f5;
	max.f32 	%f8, %f7, %f6;
	ld.global.f32 	%f9, [%rd21+512];
	ld.global.f32 	%f10, [%rd21+516];
	max.f32 	%f11, %f8, %f9;
	max.f32 	%f12, %f11, %f10;
	ld.global.f32 	%f13, [%rd21+768];
	ld.global.f32 	%f14, [%rd21+772];
	max.f32 	%f15, %f12, %f13;
	max.f32 	%f16, %f15, %f14;
	ld.global.f32 	%f17, [%rd21+1024];
	ld.global.f32 	%f18, [%rd21+1028];
	max.f32 	%f19, %f16, %f17;
	max.f32 	%f20, %f19, %f18;
	ld.global.f32 	%f21, [%rd21+1280];
	ld.global.f32 	%f22, [%rd21+1284];
	max.f32 	%f23, %f20, %f21;
	max.f32 	%f24, %f23, %f22;
	ld.global.f32 	%f25, [%rd21+1536];
	ld.global.f32 	%f26, [%rd21+1540];
	max.f32 	%f27, %f24, %f25;
	max.f32 	%f28, %f27, %f26;
	ld.global.f32 	%f29, [%rd21+1792];
	ld.global.f32 	%f30, [%rd21+1796];
	max.f32 	%f31, %f28, %f29;
	max.f32 	%f32, %f31, %f30;
	ld.global.f32 	%f33, [%rd21+2048];
	ld.global.f32 	%f34, [%rd21+2052];
	max.f32 	%f35, %f32, %f33;
	max.f32 	%f36, %f35, %f34;
	ld.global.f32 	%f37, [%rd21+2304];
	ld.global.f32 	%f38, [%rd21+2308];
	max.f32 	%f39, %f36, %f37;
	max.f32 	%f40, %f39, %f38;
	ld.global.f32 	%f41, [%rd21+2560];
	ld.global.f32 	%f42, [%rd21+2564];
	max.f32 	%f43, %f40, %f41;
	max.f32 	%f44, %f43, %f42;
	ld.global.f32 	%f45, [%rd21+2816];
	ld.global.f32 	%f46, [%rd21+2820];
	max.f32 	%f47, %f44, %f45;
	max.f32 	%f48, %f47, %f46;
	ld.global.f32 	%f49, [%rd21+3072];
	ld.global.f32 	%f50, [%rd21+3076];
	max.f32 	%f51, %f48, %f49;
	max.f32 	%f52, %f51, %f50;
	ld.global.f32 	%f53, [%rd21+3328];
	ld.global.f32 	%f54, [%rd21+3332];
	max.f32 	%f55, %f52, %f53;
	max.f32 	%f56, %f55, %f54;
	mov.b32 	%r9, %f56;
	shfl.sync.bfly.b32	%r10|%p3, %r9, 16, 31, -1;
	mov.b32 	%f57, %r10;
	max.f32 	%f58, %f56, %f57;
	mov.b32 	%r11, %f58;
	shfl.sync.bfly.b32	%r12|%p4, %r11, 8, 31, -1;
	mov.b32 	%f59, %r12;
	max.f32 	%f60, %f58, %f59;
	mov.b32 	%r13, %f60;
	shfl.sync.bfly.b32	%r14|%p5, %r13, 4, 31, -1;
	mov.b32 	%f61, %r14;
	max.f32 	%f62, %f60, %f61;
	mov.b32 	%r15, %f62;
	shfl.sync.bfly.b32	%r16|%p6, %r15, 2, 31, -1;
	mov.b32 	%f63, %r16;
	max.f32 	%f64, %f62, %f63;
	mov.b32 	%r17, %f64;
	shfl.sync.bfly.b32	%r18|%p7, %r17, 1, 31, -1;
	mov.b32 	%f65, %r18;
	max.f32 	%f66, %f64, %f65;
	sub.f32 	%f67, %f1, %f66;
	fma.rn.f32 	%f68, %f67, 0f3BBB989D, 0f3F000000;
	cvt.sat.f32.f32 	%f69, %f68;
	mov.f32 	%f70, 0f4B400001;
	mov.f32 	%f71, 0f437C0000;
	fma.rm.f32 	%f72, %f69, %f71, %f70;
	add.f32 	%f73, %f72, 0fCB40007F;
	neg.f32 	%f74, %f73;
	fma.rn.f32 	%f75, %f67, 0f3FB8AA3B, %f74;
	fma.rn.f32 	%f76, %f67, 0f32A57060, %f75;
	mov.b32 	%r19, %f72;
	shl.b32 	%r20, %r19, 23;
	mov.b32 	%f77, %r20;
	ex2.approx.ftz.f32 	%f78, %f76;
	mul.f32 	%f79, %f78, %f77;
	add.f32 	%f80, %f79, 0f00000000;
	sub.f32 	%f81, %f2, %f66;
	fma.rn.f32 	%f82, %f81, 0f3BBB989D, 0f3F000000;
	cvt.sat.f32.f32 	%f83, %f82;
	fma.rm.f32 	%f84, %f83, %f71, %f70;
	add.f32 	%f85, %f84, 0fCB40007F;
	neg.f32 	%f86, %f85;
	fma.rn.f32 	%f87, %f81, 0f3FB8AA3B, %f86;
	fma.rn.f32 	%f88, %f81, 0f32A57060, %f87;
	mov.b32 	%r21, %f84;
	shl.b32 	%r22, %r21, 23;
	mov.b32 	%f89, %r22;
	ex2.approx.ftz.f32 	%f90, %f88;
	mul.f32 	%f91, %f90, %f89;
	add.f32 	%f92, %f80, %f91;
	sub.f32 	%f93, %f5, %f66;
	fma.rn.f32 	%f94, %f93, 0f3BBB989D, 0f3F000000;
	cvt.sat.f32.f32 	%f95, %f94;
	fma.rm.f32 	%f96, %f95, %f71, %f70;
	add.f32 	%f97, %f96, 0fCB40007F;
	neg.f32 	%f98, %f97;
	fma.rn.f32 	%f99, %f93, 0f3FB8AA3B, %f98;
	fma.rn.f32 	%f100, %f93, 0f32A57060, %f99;
	mov.b32 	%r23, %f96;
	shl.b32 	%r24, %r23, 23;
	mov.b32 	%f101, %r24;
	ex2.approx.ftz.f32 	%f102, %f100;
	mul.f32 	%f103, %f102, %f101;
	add.f32 	%f104, %f92, %f103;
	sub.f32 	%f105, %f6, %f66;
	fma.rn.f32 	%f106, %f105, 0f3BBB989D, 0f3F000000;
	cvt.sat.f32.f32 	%f107, %f106;
	fma.rm.f32 	%f108, %f107, %f71, %f70;
	add.f32 	%f109, %f108, 0fCB40007F;
	neg.f32 	%f110, %f109;
	fma.rn.f32 	%f111, %f105, 0f3FB8AA3B, %f110;
	fma.rn.f32 	%f112, %f105, 0f32A57060, %f111;
	mov.b32 	%r25, %f108;
	shl.b32 	%r26, %r25, 23;
	mov.b32 	%f113, %r26;
	ex2.approx.ftz.f32 	%f114, %f112;
	mul.f32 	%f115, %f114, %f113;
	add.f32 	%f116, %f104, %f115;
	sub.f32 	%f117, %f9, %f66;
	fma.rn.f32 	%f118, %f117, 0f3BBB989D, 0f3F000000;
	cvt.sat.f32.f32 	%f119, %f118;
	fma.rm.f32 	%f120, %f119, %f71, %f70;
	add.f32 	%f121, %f120, 0fCB40007F;
	neg.f32 	%f122, %f121;
	fma.rn.f32 	%f123, %f117, 0f3FB8AA3B, %f122;
	fma.rn.f32 	%f124, %f117, 0f32A57060, %f123;
	mov.b32 	%r27, %f120;
	shl.b32 	%r28, %r27, 23;
	mov.b32 	%f125, %r28;
	ex2.approx.ftz.f32 	%f126, %f124;
	mul.f32 	%f127, %f126, %f125;
	add.f32 	%f128, %f116, %f127;
	sub.f32 	%f129, %f10, %f66;
	fma.rn.f32 	%f130, %f129, 0f3BBB989D, 0f3F000000;
	cvt.sat.f32.f32 	%f131, %f130;
	fma.rm.f32 	%f132, %f131, %f71, %f70;
	add.f32 	%f133, %f132, 0fCB40007F;
	neg.f32 	%f134, %f133;
	fma.rn.f32 	%f135, %f129, 0f3FB8AA3B, %f134;
	fma.rn.f32 	%f136, %f129, 0f32A57060, %f135;
	mov.b32 	%r29, %f132;
	shl.b32 	%r30, %r29, 23;
	mov.b32 	%f137, %r30;
	ex2.approx.ftz.f32 	%f138, %f136;
	mul.f32 	%f139, %f138, %f137;
	add.f32 	%f140, %f128, %f139;
	sub.f32 	%f141, %f13, %f66;
	fma.rn.f32 	%f142, %f141, 0f3BBB989D, 0f3F000000;
	cvt.sat.f32.f32 	%f143, %f142;
	fma.rm.f32 	%f144, %f143, %f71, %f70;
	add.f32 	%f145, %f144, 0fCB40007F;
	neg.f32 	%f146, %f145;
	fma.rn.f32 	%f147, %f141, 0f3FB8AA3B, %f146;
	fma.rn.f32 	%f148, %f141, 0f32A57060, %f147;
	mov.b32 	%r31, %f144;
	shl.b32 	%r32, %r31, 23;
	mov.b32 	%f149, %r32;
	ex2.approx.ftz.f32 	%f150, %f148;
	mul.f32 	%f151, %f150, %f149;
	add.f32 	%f152, %f140, %f151;
	sub.f32 	%f153, %f14, %f66;
	fma.rn.f32 	%f154, %f153, 0f3BBB989D, 0f3F000000;
	cvt.sat.f32.f32 	%f155, %f154;
	fma.rm.f32 	%f156, %f155, %f71, %f70;
	add.f32 	%f157, %f156, 0fCB40007F;
	neg.f32 	%f158, %f157;
	fma.rn.f32 	%f159, %f153, 0f3FB8AA3B, %f158;
	fma.rn.f32 	%f160, %f153, 0f32A57060, %f159;
	mov.b32 	%r33, %f156;
	shl.b32 	%r34, %r33, 23;
	mov.b32 	%f161, %r34;
	ex2.approx.ftz.f32 	%f162, %f160;
	mul.f32 	%f163, %f162, %f161;
	add.f32 	%f164, %f152, %f163;
	sub.f32 	%f165, %f17, %f66;
	fma.rn.f32 	%f166, %f165, 0f3BBB989D, 0f3F000000;
	cvt.sat.f32.f32 	%f167, %f166;
	fma.rm.f32 	%f168, %f167, %f71, %f70;
	add.f32 	%f169, %f168, 0fCB40007F;
	neg.f32 	%f170, %f169;
	fma.rn.f32 	%f171, %f165, 0f3FB8AA3B, %f170;
	fma.rn.f32 	%f172, %f165, 0f32A57060, %f171;
	mov.b32 	%r35, %f168;
	shl.b32 	%r36, %r35, 23;
	mov.b32 	%f173, %r36;
	ex2.approx.ftz.f32 	%f174, %f172;
	mul.f32 	%f175, %f174, %f173;
	add.f32 	%f176, %f164, %f175;
	sub.f32 	%f177, %f18, %f66;
	fma.rn.f32 	%f178, %f177, 0f3BBB989D, 0f3F000000;
	cvt.sat.f32.f32 	%f179, %f178;
	fma.rm.f32 	%f180, %f179, %f71, %f70;
	add.f32 	%f181, %f180, 0fCB40007F;
	neg.f32 	%f182, %f181;
	fma.rn.f32 	%f183, %f177, 0f3FB8AA3B, %f182;
	fma.rn.f32 	%f184, %f177, 0f32A57060, %f183;
	mov.b32 	%r37, %f180;
	shl.b32 	%r38, %r37, 23;
	mov.b32 	%f185, %r38;
	ex2.approx.ftz.f32 	%f186, %f184;
	mul.f32 	%f187, %f186, %f185;
	add.f32 	%f188, %f176, %f187;
	sub.f32 	%f189, %f21, %f66;
	fma.rn.f32 	%f190, %f189, 0f3BBB989D, 0f3F000000;
	cvt.sat.f32.f32 	%f191, %f190;
	fma.rm.f32 	%f192, %f191, %f71, %f70;
	add.f32 	%f193, %f192, 0fCB40007F;
	neg.f32 	%f194, %f193;
	fma.rn.f32 	%f195, %f189, 0f3FB8AA3B, %f194;
	fma.rn.f32 	%f196, %f189, 0f32A57060, %f195;
	mov.b32 	%r39, %f192;
	shl.b32 	%r40, %r39, 23;
	mov.b32 	%f197, %r40;
	ex2.approx.ftz.f32 	%f198, %f196;
	mul.f32 	%f199, %f198, %f197;
	add.f32 	%f200, %f188, %f199;
	sub.f32 	%f201, %f22, %f66;
	fma.rn.f32 	%f202, %f201, 0f3BBB989D, 0f3F000000;
	cvt.sat.f32.f32 	%f203, %f202;
	fma.rm.f32 	%f204, %f203, %f71, %f70;
	add.f32 	%f205, %f204, 0fCB40007F;
	neg.f32 	%f206, %f205;
	fma.rn.f32 	%f207, %f201, 0f3FB8AA3B, %f206;
	fma.rn.f32 	%f208, %f201, 0f32A57060, %f207;
	mov.b32 	%r41, %f204;
	shl.b32 	%r42, %r41, 23;
	mov.b32 	%f209, %r42;
	ex2.approx.ftz.f32 	%f210, %f208;
	mul.f32 	%f211, %f210, %f209;
	add.f32 	%f212, %f200, %f211;
	sub.f32 	%f213, %f25, %f66;
	fma.rn.f32 	%f214, %f213, 0f3BBB989D, 0f3F000000;
	cvt.sat.f32.f32 	%f215, %f214;
	fma.rm.f32 	%f216, %f215, %f71, %f70;
	add.f32 	%f217, %f216, 0fCB40007F;
	neg.f32 	%f218, %f217;
	fma.rn.f32 	%f219, %f213, 0f3FB8AA3B, %f218;
	fma.rn.f32 	%f220, %f213, 0f32A57060, %f219;
	mov.b32 	%r43, %f216;
	shl.b32 	%r44, %r43, 23;
	mov.b32 	%f221, %r44;
	ex2.approx.ftz.f32 	%f222, %f220;
	mul.f32 	%f223, %f222, %f221;
	add.f32 	%f224, %f212, %f223;
	sub.f32 	%f225, %f26, %f66;
	fma.rn.f32 	%f226, %f225, 0f3BBB989D, 0f3F000000;
	cvt.sat.f32.f32 	%f227, %f226;
	fma.rm.f32 	%f228, %f227, %f71, %f70;
	add.f32 	%f229, %f228, 0fCB40007F;
	neg.f32 	%f230, %f229;
	fma.rn.f32 	%f231, %f225, 0f3FB8AA3B, %f230;
	fma.rn.f32 	%f232, %f225, 0f32A57060, %f231;
	mov.b32 	%r45, %f228;
	shl.b32 	%r46, %r45, 23;
	mov.b32 	%f233, %r46;
	ex2.approx.ftz.f32 	%f234, %f232;
	mul.f32 	%f235, %f234, %f233;
	add.f32 	%f236, %f224, %f235;
	sub.f32 	%f237, %f29, %f66;
	fma.rn.f32 	%f238, %f237, 0f3BBB989D, 0f3F000000;
	cvt.sat.f32.f32 	%f239, %f238;
	fma.rm.f32 	%f240, %f239, %f71, %f70;
	add.f32 	%f241, %f240, 0fCB40007F;
	neg.f32 	%f242, %f241;
	fma.rn.f32 	%f243, %f237, 0f3FB8AA3B, %f242;
	fma.rn.f32 	%f244, %f237, 0f32A57060, %f243;
	mov.b32 	%r47, %f240;
	shl.b32 	%r48, %r47, 23;
	mov.b32 	%f245, %r48;
	ex2.approx.ftz.f32 	%f246, %f244;
	mul.f32 	%f247, %f246, %f245;
	add.f32 	%f248, %f236, %f247;
	sub.f32 	%f249, %f30, %f66;
	fma.rn.f32 	%f250, %f249, 0f3BBB989D, 0f3F000000;
	cvt.sat.f32.f32 	%f251, %f250;
	fma.rm.f32 	%f252, %f251, %f71, %f70;
	add.f32 	%f253, %f252, 0fCB40007F;
	neg.f32 	%f254, %f253;
	fma.rn.f32 	%f255, %f249, 0f3FB8AA3B, %f254;
	fma.rn.f32 	%f256, %f249, 0f32A57060, %f255;
	mov.b32 	%r49, %f252;
	shl.b32 	%r50, %r49, 23;
	mov.b32 	%f257, %r50;
	ex2.approx.ftz.f32 	%f258, %f256;
	mul.f32 	%f259, %f258, %f257;
	add.f32 	%f260, %f248, %f259;
	sub.f32 	%f261, %f33, %f66;
	fma.rn.f32 	%f262, %f261, 0f3BBB989D, 0f3F000000;
	cvt.sat.f32.f32 	%f263, %f262;
	fma.rm.f32 	%f264, %f263, %f71, %f70;
	add.f32 	%f265, %f264, 0fCB40007F;
	neg.f32 	%f266, %f265;
	fma.rn.f32 	%f267, %f261, 0f3FB8AA3B, %f266;
	fma.rn.f32 	%f268, %f261, 0f32A57060, %f267;
	mov.b32 	%r51, %f264;
	shl.b32 	%r52, %r51, 23;
	mov.b32 	%f269, %r52;
	ex2.approx.ftz.f32 	%f270, %f268;
	mul.f32 	%f271, %f270, %f269;
	add.f32 	%f272, %f260, %f271;
	sub.f32 	%f273, %f34, %f66;
	fma.rn.f32 	%f274, %f273, 0f3BBB989D, 0f3F000000;
	cvt.sat.f32.f32 	%f275, %f274;
	fma.rm.f32 	%f276, %f275, %f71, %f70;
	add.f32 	%f277, %f276, 0fCB40007F;
	neg.f32 	%f278, %f277;
	fma.rn.f32 	%f279, %f273, 0f3FB8AA3B, %f278;
	fma.rn.f32 	%f280, %f273, 0f32A57060, %f279;
	mov.b32 	%r53, %f276;
	shl.b32 	%r54, %r53, 23;
	mov.b32 	%f281, %r54;
	ex2.approx.ftz.f32 	%f282, %f280;
	mul.f32 	%f283, %f282, %f281;
	add.f32 	%f284, %f272, %f283;
	sub.f32 	%f285, %f37, %f66;
	fma.rn.f32 	%f286, %f285, 0f3BBB989D, 0f3F000000;
	cvt.sat.f32.f32 	%f287, %f286;
	fma.rm.f32 	%f288, %f287, %f71, %f70;
	add.f32 	%f289, %f288, 0fCB40007F;
	neg.f32 	%f290, %f289;
	fma.rn.f32 	%f291, %f285, 0f3FB8AA3B, %f290;
	fma.rn.f32 	%f292, %f285, 0f32A57060, %f291;
	mov.b32 	%r55, %f288;
	shl.b32 	%r56, %r55, 23;
	mov.b32 	%f293, %r56;
	ex2.approx.ftz.f32 	%f294, %f292;
	mul.f32 	%f295, %f294, %f293;
	add.f32 	%f296, %f284, %f295;
	sub.f32 	%f297, %f38, %f66;
	fma.rn.f32 	%f298, %f297, 0f3BBB989D, 0f3F000000;
	cvt.sat.f32.f32 	%f299, %f298;
	fma.rm.f32 	%f300, %f299, %f71, %f70;
	add.f32 	%f301, %f300, 0fCB40007F;
	neg.f32 	%f302, %f301;
	fma.rn.f32 	%f303, %f297, 0f3FB8AA3B, %f302;
	fma.rn.f32 	%f304, %f297, 0f32A57060, %f303;
	mov.b32 	%r57, %f300;
	shl.b32 	%r58, %r57, 23;
	mov.b32 	%f305, %r58;
	ex2.approx.ftz.f32 	%f306, %f304;
	mul.f32 	%f307, %f306, %f305;
	add.f32 	%f308, %f296, %f307;
	sub.f32 	%f309, %f41, %f66;
	fma.rn.f32 	%f310, %f309, 0f3BBB989D, 0f3F000000;
	cvt.sat.f32.f32 	%f311, %f310;
	fma.rm.f32 	%f312, %f311, %f71, %f70;
	add.f32 	%f313, %f312, 0fCB40007F;
	neg.f32 	%f314, %f313;
	fma.rn.f32 	%f315, %f309, 0f3FB8AA3B, %f314;
	fma.rn.f32 	%f316, %f309, 0f32A57060, %f315;
	mov.b32 	%r59, %f312;
	shl.b32 	%r60, %r59, 23;
	mov.b32 	%f317, %r60;
	ex2.approx.ftz.f32 	%f318, %f316;
	mul.f32 	%f319, %f318, %f317;
	add.f32 	%f320, %f308, %f319;
	sub.f32 	%f321, %f42, %f66;
	fma.rn.f32 	%f322, %f321, 0f3BBB989D, 0f3F000000;
	cvt.sat.f32.f32 	%f323, %f322;
	fma.rm.f32 	%f324, %f323, %f71, %f70;
	add.f32 	%f325, %f324, 0fCB40007F;
	neg.f32 	%f326, %f325;
	fma.rn.f32 	%f327, %f321, 0f3FB8AA3B, %f326;
	fma.rn.f32 	%f328, %f321, 0f32A57060, %f327;
	mov.b32 	%r61, %f324;
	shl.b32 	%r62, %r61, 23;
	mov.b32 	%f329, %r62;
	ex2.approx.ftz.f32 	%f330, %f328;
	mul.f32 	%f331, %f330, %f329;
	add.f32 	%f332, %f320, %f331;
	sub.f32 	%f333, %f45, %f66;
	fma.rn.f32 	%f334, %f333, 0f3BBB989D, 0f3F000000;
	cvt.sat.f32.f32 	%f335, %f334;
	fma.rm.f32 	%f336, %f335, %f71, %f70;
	add.f32 	%f337, %f336, 0fCB40007F;
	neg.f32 	%f338, %f337;
	fma.rn.f32 	%f339, %f333, 0f3FB8AA3B, %f338;
	fma.rn.f32 	%f340, %f333, 0f32A57060, %f339;
	mov.b32 	%r63, %f336;
	shl.b32 	%r64, %r63, 23;
	mov.b32 	%f341, %r64;
	ex2.approx.ftz.f32 	%f342, %f340;
	mul.f32 	%f343, %f342, %f341;
	add.f32 	%f344, %f332, %f343;
	sub.f32 	%f345, %f46, %f66;
	fma.rn.f32 	%f346, %f345, 0f3BBB989D, 0f3F000000;
	cvt.sat.f32.f32 	%f347, %f346;
	fma.rm.f32 	%f348, %f347, %f71, %f70;
	add.f32 	%f349, %f348, 0fCB40007F;
	neg.f32 	%f350, %f349;
	fma.rn.f32 	%f351, %f345, 0f3FB8AA3B, %f350;
	fma.rn.f32 	%f352, %f345, 0f32A57060, %f351;
	mov.b32 	%r65, %f348;
	shl.b32 	%r66, %r65, 23;
	mov.b32 	%f353, %r66;
	ex2.approx.ftz.f32 	%f354, %f352;
	mul.f32 	%f355, %f354, %f353;
	add.f32 	%f356, %f344, %f355;
	sub.f32 	%f357, %f49, %f66;
	fma.rn.f32 	%f358, %f357, 0f3BBB989D, 0f3F000000;
	cvt.sat.f32.f32 	%f359, %f358;
	fma.rm.f32 	%f360, %f359, %f71, %f70;
	add.f32 	%f361, %f360, 0fCB40007F;
	neg.f32 	%f362, %f361;
	fma.rn.f32 	%f363, %f357, 0f3FB8AA3B, %f362;
	fma.rn.f32 	%f364, %f357, 0f32A57060, %f363;
	mov.b32 	%r67, %f360;
	shl.b32 	%r68, %r67, 23;
	mov.b32 	%f365, %r68;
	ex2.approx.ftz.f32 	%f366, %f364;
	mul.f32 	%f367, %f366, %f365;
	add.f32 	%f368, %f356, %f367;
	sub.f32 	%f369, %f50, %f66;
	fma.rn.f32 	%f370, %f369, 0f3BBB989D, 0f3F000000;
	cvt.sat.f32.f32 	%f371, %f370;
	fma.rm.f32 	%f372, %f371, %f71, %f70;
	add.f32 	%f373, %f372, 0fCB40007F;
	neg.f32 	%f374, %f373;
	fma.rn.f32 	%f375, %f369, 0f3FB8AA3B, %f374;
	fma.rn.f32 	%f376, %f369, 0f32A57060, %f375;
	mov.b32 	%r69, %f372;
	shl.b32 	%r70, %r69, 23;
	mov.b32 	%f377, %r70;
	ex2.approx.ftz.f32 	%f378, %f376;
	mul.f32 	%f379, %f378, %f377;
	add.f32 	%f380, %f368, %f379;
	sub.f32 	%f381, %f53, %f66;
	fma.rn.f32 	%f382, %f381, 0f3BBB989D, 0f3F000000;
	cvt.sat.f32.f32 	%f383, %f382;
	fma.rm.f32 	%f384, %f383, %f71, %f70;
	add.f32 	%f385, %f384, 0fCB40007F;
	neg.f32 	%f386, %f385;
	fma.rn.f32 	%f387, %f381, 0f3FB8AA3B, %f386;
	fma.rn.f32 	%f388, %f381, 0f32A57060, %f387;
	mov.b32 	%r71, %f384;
	shl.b32 	%r72, %r71, 23;
	mov.b32 	%f389, %r72;
	ex2.approx.ftz.f32 	%f390, %f388;
	mul.f32 	%f391, %f390, %f389;
	add.f32 	%f392, %f380, %f391;
	sub.f32 	%f393, %f54, %f66;
	fma.rn.f32 	%f394, %f393, 0f3BBB989D, 0f3F000000;
	cvt.sat.f32.f32 	%f395, %f394;
	fma.rm.f32 	%f396, %f395, %f71, %f70;
	add.f32 	%f397, %f396, 0fCB40007F;
	neg.f32 	%f398, %f397;
	fma.rn.f32 	%f399, %f393, 0f3FB8AA3B, %f398;
	fma.rn.f32 	%f400, %f393, 0f32A57060, %f399;
	mov.b32 	%r73, %f396;
	shl.b32 	%r74, %r73, 23;
	mov.b32 	%f401, %r74;
	ex2.approx.ftz.f32 	%f402, %f400;
	mul.f32 	%f403, %f402, %f401;
	add.f32 	%f404, %f392, %f403;
	mov.b32 	%r75, %f404;
	shfl.sync.bfly.b32	%r76|%p8, %r75, 16, 31, -1;
	mov.b32 	%f405, %r76;
	add.f32 	%f406, %f404, %f405;
	mov.b32 	%r77, %f406;
	shfl.sync.bfly.b32	%r78|%p9, %r77, 8, 31, -1;
	mov.b32 	%f407, %r78;
	add.f32 	%f408, %f406, %f407;
	mov.b32 	%r79, %f408;
	shfl.sync.bfly.b32	%r80|%p10, %r79, 4, 31, -1;
	mov.b32 	%f409, %r80;
	add.f32 	%f410, %f408, %f409;
	mov.b32 	%r81, %f410;
	shfl.sync.bfly.b32	%r82|%p11, %r81, 2, 31, -1;
	mov.b32 	%f411, %r82;
	add.f32 	%f412, %f410, %f411;
	mov.b32 	%r83, %f412;
	shfl.sync.bfly.b32	%r84|%p12, %r83, 1, 31, -1;
	mov.b32 	%f413, %r84;
	add.f32 	%f414, %f412, %f413;
	div.rn.f32 	%f415, %f79, %f414;
	div.rn.f32 	%f416, %f91, %f414;
	div.rn.f32 	%f417, %f103, %f414;
	div.rn.f32 	%f418, %f115, %f414;
	div.rn.f32 	%f419, %f127, %f414;
	div.rn.f32 	%f420, %f139, %f414;
	div.rn.f32 	%f421, %f151, %f414;
	div.rn.f32 	%f422, %f163, %f414;
	div.rn.f32 	%f423, %f175, %f414;
	div.rn.f32 	%f424, %f187, %f414;
	div.rn.f32 	%f425, %f199, %f414;
	div.rn.f32 	%f426, %f211, %f414;
	div.rn.f32 	%f427, %f223, %f414;
	div.rn.f32 	%f428, %f235, %f414;
	div.rn.f32 	%f429, %f247, %f414;
	div.rn.f32 	%f430, %f259, %f414;
	div.rn.f32 	%f431, %f271, %f414;
	div.rn.f32 	%f432, %f283, %f414;
	div.rn.f32 	%f433, %f295, %f414;
	div.rn.f32 	%f434, %f307, %f414;
	div.rn.f32 	%f435, %f319, %f414;
	div.rn.f32 	%f436, %f331, %f414;
	div.rn.f32 	%f437, %f343, %f414;
	div.rn.f32 	%f438, %f355, %f414;
	div.rn.f32 	%f439, %f367, %f414;
	div.rn.f32 	%f440, %f379, %f414;
	div.rn.f32 	%f441, %f391, %f414;
	div.rn.f32 	%f442, %f403, %f414;
	mad.lo.s64 	%rd22, %rd26, %rd8, %rd17;
	cvta.to.global.u64 	%rd23, %rd7;
	shl.b64 	%rd24, %rd22, 2;
	add.s64 	%rd25, %rd23, %rd24;
	st.global.f32 	[%rd25], %f415;
	st.global.f32 	[%rd25+4], %f416;
	st.global.f32 	[%rd25+256], %f417;
	st.global.f32 	[%rd25+260], %f418;
	st.global.f32 	[%rd25+512], %f419;
	st.global.f32 	[%rd25+516], %f420;
	st.global.f32 	[%rd25+768], %f421;
	st.global.f32 	[%rd25+772], %f422;
	st.global.f32 	[%rd25+1024], %f423;
	st.global.f32 	[%rd25+1028], %f424;
	st.global.f32 	[%rd25+1280], %f425;
	st.global.f32 	[%rd25+1284], %f426;
	st.global.f32 	[%rd25+1536], %f427;
	st.global.f32 	[%rd25+1540], %f428;
	st.global.f32 	[%rd25+1792], %f429;
	st.global.f32 	[%rd25+1796], %f430;
	st.global.f32 	[%rd25+2048], %f431;
	st.global.f32 	[%rd25+2052], %f432;
	st.global.f32 	[%rd25+2304], %f433;
	st.global.f32 	[%rd25+2308], %f434;
	st.global.f32 	[%rd25+2560], %f435;
	st.global.f32 	[%rd25+2564], %f436;
	st.global.f32 	[%rd25+2816], %f437;
	st.global.f32 	[%rd25+2820], %f438;
	st.global.f32 	[%rd25+3072], %f439;
	st.global.f32 	[%rd25+3076], %f440;
	st.global.f32 	[%rd25+3328], %f441;
	st.global.f32 	[%rd25+3332], %f442;
	add.s64 	%rd26, %rd26, %rd2;
	setp.lt.s64 	%p13, %rd26, %rd9;
	@%p13 bra 	$L__BB49_4;
$L__BB49_5:
	ret;

}
	// .globl	_ZN7oneflow4cuda7softmax15SoftmaxWarpImplI10SimpleLoadIffE11SimpleStoreIffEfLi2ELi28ELi32ELi1ELb1ELNS1_9AlgorithmE0EEEvT_T0_ll
.visible .entry _ZN7oneflow4cuda7softmax15SoftmaxWarpImplI10SimpleLoadIffE11SimpleStoreIffEfLi2ELi28ELi32ELi1ELb1ELNS1_9AlgorithmE0EEEvT_T0_ll(
	.param .align 8 .b8 _ZN7oneflow4cuda7softmax15SoftmaxWarpImplI10SimpleLoadIffE11SimpleStoreIffEfLi2ELi28ELi32ELi1ELb1ELNS1_9AlgorithmE0EEEvT_T0_ll_param_0[16],
	.param .align 8 .b8 _ZN7oneflow4cuda7softmax15SoftmaxWarpImplI10SimpleLoadIffE11SimpleStoreIffEfLi2ELi28ELi32ELi1ELb1ELNS1_9AlgorithmE0EEEvT_T0_ll_param_1[16],
	.param .u64 _ZN7oneflow4cuda7softmax15SoftmaxWarpImplI10SimpleLoadIffE11SimpleStoreIffEfLi2ELi28ELi32ELi1ELb1ELNS1_9AlgorithmE0EEEvT_T0_ll_param_2,
	.param .u64 _ZN7oneflow4cuda7softmax15SoftmaxWarpImplI10SimpleLoadIffE11SimpleStoreIffEfLi2ELi28ELi32ELi1ELb1ELNS1_9AlgorithmE0EEEvT_T0_ll_param_3
)
{
	.reg .pred 	%p<42>;
	.reg .b32 	%r<104>;
	.reg .b32 	%f<541>;
	.reg .b64 	%rd<47>;

	ld.param.u64 	%rd24, [_ZN7oneflow4cuda7softmax15SoftmaxWarpImplI10SimpleLoadIffE11SimpleStoreIffEfLi2ELi28ELi32ELi1ELb1ELNS1_9AlgorithmE0EEEvT_T0_ll_param_1+8];
	ld.param.u64 	%rd23, [_ZN7oneflow4cuda7softmax15SoftmaxWarpImplI10SimpleLoadIffE11SimpleStoreIffEfLi2ELi28ELi32ELi1ELb1ELNS1_9AlgorithmE0EEEvT_T0_ll_param_1];
	ld.param.u64 	%rd22, [_ZN7oneflow4cuda7softmax15SoftmaxWarpImplI10SimpleLoadIffE11SimpleStoreIffEfLi2ELi28ELi32ELi1ELb1ELNS1_9AlgorithmE0EEEvT_T0_ll_param_0+8];
	ld.param.u64 	%rd21, [_ZN7oneflow4cuda7softmax15SoftmaxWarpImplI10SimpleLoadIffE11SimpleStoreIffEfLi2ELi28ELi32ELi1ELb1ELNS1_9AlgorithmE0EEEvT_T0_ll_param_0];
	ld.param.u64 	%rd26, [_ZN7oneflow4cuda7softmax15SoftmaxWarpImplI10SimpleLoadIffE11SimpleStoreIffEfLi2ELi28ELi32ELi1ELb1ELNS1_9AlgorithmE0EEEvT_T0_ll_param_3];
	setp.lt.s64 	%p1, %rd26, 897;
	@%p1 bra 	$L__BB50_2;
	mov.u64 	%rd27, $str;
	cvta.global.u64 	%rd28, %rd27;
	mov.u64 	%rd29, $str$1;
	cvta.global.u64 	%rd30, %rd29;
	mov.u64 	%rd31, __unnamed_50;
	cvta.global.u64 	%rd32, %rd31;
	{ // callseq 49, 0
	.param .b64 param0;
	st.param.b64 	[param0], %rd28;
	.param .b64 param1;
	st.param.b64 	[param1], %rd30;
	.param .b32 param2;
	st.param.b32 	[param2], 228;
	.param .b64 param3;
	st.param.b64 	[param3], %rd32;
	.param .b64 param4;
	st.param.b64 	[param4], 1;
	call.uni 
	__assertfail, 
	(
	param0, 
	param1, 
	param2, 
	param3, 
	param4
	);
	} // callseq 49
$L__BB50_2:
	ld.param.u64 	%rd44, [_ZN7oneflow4cuda7softmax15SoftmaxWarpImplI10SimpleLoadIffE11SimpleStoreIffEfLi2ELi28ELi32ELi1ELb1ELNS1_9AlgorithmE0EEEvT_T0_ll_param_2];
	mov.u32 	%r1, %ctaid.x;
	mov.u32 	%r2, %ntid.y;
	mov.u32 	%r3, %tid.y;
	mad.lo.s32 	%r4, %r1, %r2, %r3;
	cvt.s64.s32 	%rd46, %r4;
	setp.le.s64 	%p2, %rd44, %rd46;
	@%p2 bra 	$L__BB50_61;
	mov.u32 	%r5, %tid.x;
	shl.b32 	%r6, %r5, 1;
	cvt.u64.u32 	%rd2, %r6;
	add.s32 	%r7, %r6, 128;
	cvt.u64.u32 	%rd3, %r7;
	add.s32 	%r8, %r6, 192;
	cvt.u64.u32 	%rd4, %r8;
	add.s32 	%r9, %r6, 256;
	cvt.u64.u32 	%rd5, %r9;
	add.s32 	%r10, %r6, 320;
	cvt.u64.u32 	%rd6, %r10;
	add.s32 	%r11, %r6, 384;
	cvt.u64.u32 	%rd7, %r11;
	add.s32 	%r12, %r6, 448;
	cvt.u64.u32 	%rd8, %r12;
	add.s32 	%r13, %r6, 512;
	cvt.u64.u32 	%rd9, %r13;
	add.s32 	%r14, %r6, 576;
	cvt.u64.u32 	%rd10, %r14;
	add.s32 	%r15, %r6, 640;
	cvt.u64.u32 	%rd11, %r15;
	add.s32 	%r16, %r6, 704;
	cvt.u64.u32 	%rd12, %r16;
	add.s32 	%r17, %r6, 768;
	cvt.u64.u32 	%rd13, %r17;
	add.s32 	%r18, %r6, 832;
	cvt.u64.u32 	%rd14, %r18;
	add.s32 	%r21, %r6, 64;
	mov.u32 	%r101, %nctaid.x;
	mul.lo.s32 	%r103, %r101, %r2;
$L__BB50_4:
	cvta.to.global.u64 	%rd16, %rd21;
	setp.le.s64 	%p3, %rd26, %rd2;
	mul.lo.s64 	%rd17, %rd46, %rd22;
	mov.f32 	%f499, 0fFF800000;
	mov.f32 	%f500, %f499;
	mov.f32 	%f504, %f499;
	@%p3 bra 	$L__BB50_6;
	add.s64 	%rd33, %rd17, %rd2;
	shl.b64 	%rd34, %rd33, 2;
	add.s64 	%rd35, %rd16, %rd34;
	ld.global.f32 	%f500, [%rd35];
	ld.global.f32 	%f499, [%rd35+4];
	max.f32 	%f114, %f500, 0fFF800000;
	max.f32 	%f504, %f114, %f499;
$L__BB50_6:
	cvt.u64.u32 	%rd36, %r21;
	setp.le.s64 	%p4, %rd26, %rd36;
	add.s64 	%rd37, %rd17, %rd2;
	shl.b64 	%rd38, %rd37, 2;
	add.s64 	%rd18, %rd16, %rd38;
	mov.f32 	%f502, 0fFF800000;
	mov.f32 	%f503, %f502;
	@%p4 bra 	$L__BB50_8;
	ld.global.f32 	%f503, [%rd18+256];
	ld.global.f32 	%f502, [%rd18+260];
	max.f32 	%f116, %f504, %f503;
	max.f32 	%f504, %f116, %f502;
$L__BB50_8:
	setp.le.s64 	%p5, %rd26, %rd3;
	mov.f32 	%f505, 0fFF800000;
	mov.f32 	%f506, %f505;
	@%p5 bra 	$L__BB50_10;
	ld.global.f32 	%f506, [%rd18+512];
	ld.global.f32 	%f505, [%rd18+516];
	max.f32 	%f118, %f504, %f506;
	max.f32 	%f504, %f118, %f505;
$L__BB50_10:
	setp.le.s64 	%p6, %rd26, %rd4;
	mov.f32 	%f508, 0fFF800000;
	mov.f32 	%f509, %f508;
	@%p6 bra 	$L__BB50_12;
	ld.global.f32 	%f509, [%rd18+768];
	ld.global.f32 	%f508, [%rd18+772];
	max.f32 	%f120, %f504, %f509;
	max.f32 	%f504, %f120, %f508;
$L__BB50_12:
	setp.le.s64 	%p7, %rd26, %rd5;
	mov.f32 	%f511, 0fFF800000;
	mov.f32 	%f512, %f511;
	@%p7 bra 	$L__BB50_14;
	ld.global.f32 	%f512, [%rd18+1024];
	ld.global.f32 	%f511, [%rd18+1028];
	max.f32 	%f122, %f504, %f512;
	max.f32 	%f504, %f122, %f511;
$L__BB50_14:
	setp.le.s64 	%p8, %rd26, %rd6;
	mov.f32 	%f514, 0fFF800000;
	mov.f32 	%f515, %f514;
	@%p8 bra 	$L__BB50_16;
	ld.global.f32 	%f515, [%rd18+1280];
	ld.global.f32 	%f514, [%rd18+1284];
	max.f32 	%f124, %f504, %f515;
	max.f32 	%f504, %f124, %f514;
$L__BB50_16:
	setp.le.s64 	%p9, %rd26, %rd7;
	mov.f32 	%f517, 0fFF800000;
	mov.f32 	%f518, %f517;
	@%p9 bra 	$L__BB50_18;
	ld.global.f32 	%f518, [%rd18+1536];
	ld.global.f32 	%f517, [%rd18+1540];
	max.f32 	%f126, %f504, %f518;
	max.f32 	%f504, %f126, %f517;
$L__BB50_18:
	setp.le.s64 	%p10, %rd26, %rd8;
	mov.f32 	%f520, 0fFF800000;
	mov.f32 	%f521, %f520;
	@%p10 bra 	$L__BB50_20;
	ld.global.f32 	%f521, [%rd18+1792];
	ld.global.f32 	%f520, [%rd18+1796];
	max.f32 	%f128, %f504, %f521;
	max.f32 	%f504, %f128, %f520;
$L__BB50_20:
	setp.le.s64 	%p11, %rd26, %rd9;
	mov.f32 	%f523, 0fFF800000;
	mov.f32 	%f524, %f523;
	@%p11 bra 	$L__BB50_22;
	ld.global.f32 	%f524, [%rd18+2048];
	ld.global.f32 	%f523, [%rd18+2052];
	max.f32 	%f130, %f504, %f524;
	max.f32 	%f504, %f130, %f523;
$L__BB50_22:
	setp.le.s64 	%p12, %rd26, %rd10;
	mov.f32 	%f526, 0fFF800000;
	mov.f32 	%f527, %f526;
	@%p12 bra 	$L__BB50_24;
	ld.global.f32 	%f527, [%rd18+2304];
	ld.global.f32 	%f526, [%rd18+2308];
	max.f32 	%f132, %f504, %f527;
	max.f32 	%f504, %f132, %f526;
$L__BB50_24:
	setp.le.s64 	%p13, %rd26, %rd11;
	mov.f32 	%f529, 0fFF800000;
	mov.f32 	%f530, %f529;
	@%p13 bra 	$L__BB50_26;
	ld.global.f32 	%f530, [%rd18+2560];
	ld.global.f32 	%f529, [%rd18+2564];
	max.f32 	%f134, %f504, %f530;
	max.f32 	%f504, %f134, %f529;
$L__BB50_26:
	setp.le.s64 	%p14, %rd26, %rd12;
	mov.f32 	%f532, 0fFF800000;
	mov.f32 	%f533, %f532;
	@%p14 bra 	$L__BB50_28;
	ld.global.f32 	%f533, [%rd18+2816];
	ld.global.f32 	%f532, [%rd18+2820];
	max.f32 	%f136, %f504, %f533;
	max.f32 	%f504, %f136, %f532;
$L__BB50_28:
	setp.le.s64 	%p15, %rd26, %rd13;
	mov.f32 	%f535, 0fFF800000;
	mov.f32 	%f536, %f535;
	@%p15 bra 	$L__BB50_30;
	ld.global.f32 	%f536, [%rd18+3072];
	ld.global.f32 	%f535, [%rd18+3076];
	max.f32 	%f138, %f504, %f536;
	max.f32 	%f504, %f138, %f535;
$L__BB50_30:
	setp.le.s64 	%p16, %rd26, %rd14;
	mov.f32 	%f538, 0fFF800000;
	mov.f32 	%f539, %f538;
	@%p16 bra 	$L__BB50_32;
	ld.global.f32 	%f539, [%rd18+3328];
	ld.global.f32 	%f538, [%rd18+3332];
	max.f32 	%f140, %f504, %f539;
	max.f32 	%f504, %f140, %f538;
$L__BB50_32:
	setp.le.s64 	%p17, %rd26, %rd2;
	mov.b32 	%r22, %f504;
	shfl.sync.bfly.b32	%r23|%p18, %r22, 16, 31, -1;
	mov.b32 	%f141, %r23;
	max.f32 	%f142, %f504, %f141;
	mov.b32 	%r24, %f142;
	shfl.sync.bfly.b32	%r25|%p19, %r24, 8, 31, -1;
	mov.b32 	%f143, %r25;
	max.f32 	%f144, %f142, %f143;
	mov.b32 	%r26, %f144;
	shfl.sync.bfly.b32	%r27|%p20, %r26, 4, 31, -1;
	mov.b32 	%f145, %r27;
	max.f32 	%f146, %f144, %f145;
	mov.b32 	%r28, %f146;
	shfl.sync.bfly.b32	%r29|%p21, %r28, 2, 31, -1;
	mov.b32 	%f147, %r29;
	max.f32 	%f148, %f146, %f147;
	mov.b32 	%r30, %f148;
	shfl.sync.bfly.b32	%r31|%p22, %r30, 1, 31, -1;
	mov.b32 	%f149, %r31;
	max.f32 	%f150, %f148, %f149;
	sub.f32 	%f151, %f500, %f150;
	fma.rn.f32 	%f152, %f151, 0f3BBB989D, 0f3F000000;
	cvt.sat.f32.f32 	%f153, %f152;
	mov.f32 	%f154, 0f4B400001;
	mov.f32 	%f155, 0f437C0000;
	fma.rm.f32 	%f156, %f153, %f155, %f154;
	add.f32 	%f157, %f156, 0fCB40007F;
	neg.f32 	%f158, %f157;
	fma.rn.f32 	%f159, %f151, 0f3FB8AA3B, %f158;
	fma.rn.f32 	%f160, %f151, 0f32A57060, %f159;
	mov.b32 	%r32, %f156;
	shl.b32 	%r33, %r32, 23;
	mov.b32 	%f161, %r33;
	ex2.approx.ftz.f32 	%f162, %f160;
	mul.f32 	%f163, %f162, %f161;
	add.f32 	%f164, %f163, 0f00000000;
	sub.f32 	%f165, %f499, %f150;
	fma.rn.f32 	%f166, %f165, 0f3BBB989D, 0f3F000000;
	cvt.sat.f32.f32 	%f167, %f166;
	fma.rm.f32 	%f168, %f167, %f155, %f154;
	add.f32 	%f169, %f168, 0fCB40007F;
	neg.f32 	%f170, %f169;
	fma.rn.f32 	%f171, %f165, 0f3FB8AA3B, %f170;
	fma.rn.f32 	%f172, %f165, 0f32A57060, %f171;
	mov.b32 	%r34, %f168;
	shl.b32 	%r35, %r34, 23;
	mov.b32 	%f173, %r35;
	ex2.approx.ftz.f32 	%f174, %f172;
	mul.f32 	%f175, %f174, %f173;
	add.f32 	%f176, %f164, %f175;
	sub.f32 	%f177, %f503, %f150;
	fma.rn.f32 	%f178, %f177, 0f3BBB989D, 0f3F000000;
	cvt.sat.f32.f32 	%f179, %f178;
	fma.rm.f32 	%f180, %f179, %f155, %f154;
	add.f32 	%f181, %f180, 0fCB40007F;
	neg.f32 	%f182, %f181;
	fma.rn.f32 	%f183, %f177, 0f3FB8AA3B, %f182;
	fma.rn.f32 	%f184, %f177, 0f32A57060, %f183;
	mov.b32 	%r36, %f180;
	shl.b32 	%r37, %r36, 23;
	mov.b32 	%f185, %r37;
	ex2.approx.ftz.f32 	%f186, %f184;
	mul.f32 	%f187, %f186, %f185;
	add.f32 	%f188, %f176, %f187;
	sub.f32 	%f189, %f502, %f150;
	fma.rn.f32 	%f190, %f189, 0f3BBB989D, 0f3F000000;
	cvt.sat.f32.f32 	%f191, %f190;
	fma.rm.f32 	%f192, %f191, %f155, %f154;
	add.f32 	%f193, %f192, 0fCB40007F;
	neg.f32 	%f194, %f193;
	fma.rn.f32 	%f195, %f189, 0f3FB8AA3B, %f194;
	fma.rn.f32 	%f196, %f189, 0f32A57060, %f195;
	mov.b32 	%r38, %f192;
	shl.b32 	%r39, %r38, 23;
	mov.b32 	%f197, %r39;
	ex2.approx.ftz.f32 	%f198, %f196;
	mul.f32 	%f199, %f198, %f197;
	add.f32 	%f200, %f188, %f199;
	sub.f32 	%f201, %f506, %f150;
	fma.rn.f32 	%f202, %f201, 0f3BBB989D, 0f3F000000;
	cvt.sat.f32.f32 	%f203, %f202;
	fma.rm.f32 	%f204, %f203, %f155, %f154;
	add.f32 	%f205, %f204, 0fCB40007F;
	neg.f32 	%f206, %f205;
	fma.rn.f32 	%f207, %f201, 0f3FB8AA3B, %f206;
	fma.rn.f32 	%f208, %f201, 0f32A57060, %f207;
	mov.b32 	%r40, %f204;
	shl.b32 	%r41, %r40, 23;
	mov.b32 	%f209, %r41;
	ex2.approx.ftz.f32 	%f210, %f208;
	mul.f32 	%f211, %f210, %f209;
	add.f32 	%f212, %f200, %f211;
	sub.f32 	%f213, %f505, %f150;
	fma.rn.f32 	%f214, %f213, 0f3BBB989D, 0f3F000000;
	cvt.sat.f32.f32 	%f215, %f214;
	fma.rm.f32 	%f216, %f215, %f155, %f154;
	add.f32 	%f217, %f216, 0fCB40007F;
	neg.f32 	%f218, %f217;
	fma.rn.f32 	%f219, %f213, 0f3FB8AA3B, %f218;
	fma.rn.f32 	%f220, %f213, 0f32A57060, %f219;
	mov.b32 	%r42, %f216;
	shl.b32 	%r43, %r42, 23;
	mov.b32 	%f221, %r43;
	ex2.approx.ftz.f32 	%f222, %f220;
	mul.f32 	%f223, %f222, %f221;
	add.f32 	%f224, %f212, %f223;
	sub.f32 	%f225, %f509, %f150;
	fma.rn.f32 	%f226, %f225, 0f3BBB989D, 0f3F000000;
	cvt.sat.f32.f32 	%f227, %f226;
	fma.rm.f32 	%f228, %f227, %f155, %f154;
	add.f32 	%f229, %f228, 0fCB40007F;
	neg.f32 	%f230, %f229;
	fma.rn.f32 	%f231, %f225, 0f3FB8AA3B, %f230;
	fma.rn.f32 	%f232, %f225, 0f32A57060, %f231;
	mov.b32 	%r44, %f228;
	shl.b32 	%r45, %r44, 23;
	mov.b32 	%f233, %r45;
	ex2.approx.ftz.f32 	%f234, %f232;
	mul.f32 	%f235, %f234, %f233;
	add.f32 	%f236, %f224, %f235;
	sub.f32 	%f237, %f508, %f150;
	fma.rn.f32 	%f238, %f237, 0f3BBB989D, 0f3F000000;
	cvt.sat.f32.f32 	%f239, %f238;
	fma.rm.f32 	%f240, %f239, %f155, %f154;
	add.f32 	%f241, %f240, 0fCB40007F;
	neg.f32 	%f242, %f241;
	fma.rn.f32 	%f243, %f237, 0f3FB8AA3B, %f242;
	fma.rn.f32 	%f244, %f237, 0f32A57060, %f243;
	mov.b32 	%r46, %f240;
	shl.b32 	%r47, %r46, 23;
	mov.b32 	%f245, %r47;
	ex2.approx.ftz.f32 	%f246, %f244;
	mul.f32 	%f247, %f246, %f245;
	add.f32 	%f248, %f236, %f247;
	sub.f32 	%f249, %f512, %f150;
	fma.rn.f32 	%f250, %f249, 0f3BBB989D, 0f3F000000;
	cvt.sat.f32.f32 	%f251, %f250;
	fma.rm.f32 	%f252, %f251, %f155, %f154;
	add.f32 	%f253, %f252, 0fCB40007F;
	neg.f32 	%f254, %f253;
	fma.rn.f32 	%f255, %f249, 0f3FB8AA3B, %f254;
	fma.rn.f32 	%f256, %f249, 0f32A57060, %f255;
	mov.b32 	%r48, %f252;
	shl.b32 	%r49, %r48, 23;
	mov.b32 	%f257, %r49;
	ex2.approx.ftz.f32 	%f258, %f256;
	mul.f32 	%f259, %f258, %f257;
	add.f32 	%f260, %f248, %f259;
	sub.f32 	%f261, %f511, %f150;
	fma.rn.f32 	%f262, %f261, 0f3BBB989D, 0f3F000000;
	cvt.sat.f32.f32 	%f263, %f262;
	fma.rm.f32 	%f264, %f263, %f155, %f154;
	add.f32 	%f265, %f264, 0fCB40007F;
	neg.f32 	%f266, %f265;
	fma.rn.f32 	%f267, %f261, 0f3FB8AA3B, %f266;
	fma.rn.f32 	%f268, %f261, 0f32A57060, %f267;
	mov.b32 	%r50, %f264;
	shl.b32 	%r51, %r50, 23;
	mov.b32 	%f269, %r51;
	ex2.approx.ftz.f32 	%f270, %f268;
	mul.f32 	%f271, %f270, %f269;
	add.f32 	%f272, %f260, %f271;
	sub.f32 	%f273, %f515, %f150;
	fma.rn.f32 	%f274, %f273, 0f3BBB989D, 0f3F000000;
	cvt.sat.f32.f32 	%f275, %f274;
	fma.rm.f32 	%f276, %f275, %f155, %f154;
	add.f32 	%f277, %f276, 0fCB40007F;
	neg.f32 	%f278, %f277;
	fma.rn.f32 	%f279, %f273, 0f3FB8AA3B, %f278;
	fma.rn.f32 	%f280, %f273, 0f32A57060, %f279;
	mov.b32 	%r52, %f276;
	shl.b32 	%r53, %r52, 23;
	mov.b32 	%f281, %r53;
	ex2.approx.ftz.f32 	%f282, %f280;
	mul.f32 	%f283, %f282, %f281;
	add.f32 	%f284, %f272, %f283;
	sub.f32 	%f285, %f514, %f150;
	fma.rn.f32 	%f286, %f285, 0f3BBB989D, 0f3F000000;
	cvt.sat.f32.f32 	%f287, %f286;
	fma.rm.f32 	%f288, %f287, %f155, %f154;
	add.f32 	%f289, %f288, 0fCB40007F;
	neg.f32 	%f290, %f289;
	fma.rn.f32 	%f291, %f285, 0f3FB8AA3B, %f290;
	fma.rn.f32 	%f292, %f285, 0f32A57060, %f291;
	mov.b32 	%r54, %f288;
	shl.b32 	%r55, %r54, 23;
	mov.b32 	%f293, %r55;
	ex2.approx.ftz.f32 	%f294, %f292;
	mul.f32 	%f295, %f294, %f293;
	add.f32 	%f296, %f284, %f295;
	sub.f32 	%f297, %f518, %f150;
	fma.rn.f32 	%f298, %f297, 0f3BBB989D, 0f3F000000;
	cvt.sat.f32.f32 	%f299, %f298;
	fma.rm.f32 	%f300, %f299, %f155, %f154;
	add.f32 	%f301, %f300, 0fCB40007F;
	neg.f32 	%f302, %f301;
	fma.rn.f32 	%f303, %f297, 0f3FB8AA3B, %f302;
	fma.rn.f32 	%f304, %f297, 0f32A57060, %f303;
	mov.b32 	%r56, %f300;
	shl.b32 	%r57, %r56, 23;
	mov.b32 	%f305, %r57;
	ex2.approx.ftz.f32 	%f306, %f304;
	mul.f32 	%f307, %f306, %f305;
	add.f32 	%f308, %f296, %f307;
	sub.f32 	%f309, %f517, %f150;
	fma.rn.f32 	%f310, %f309, 0f3BBB989D, 0f3F000000;
	cvt.sat.f32.f32 	%f311, %f310;
	fma.rm.f32 	%f312, %f311, %f155, %f154;
	add.f32 	%f313, %f312, 0fCB40007F;
	neg.f32 	%f314, %f313;
	fma.rn.f32 	%f315, %f309, 0f3FB8AA3B, %f314;
	fma.rn.f32 	%f316, %f309, 0f32A57060, %f315;
	mov.b32 	%r58, %f312;
	shl.b32 	%r59, %r58, 23;
	mov.b32 	%f317, %r59;
	ex2.approx.ftz.f32 	%f318, %f316;
	mul.f32 	%f319, %f318, %f317;
	add.f32 	%f320, %f308, %f319;
	sub.f32 	%f321, %f521, %f150;
	fma.rn.f32 	%f322, %f321, 0f3BBB989D, 0f3F000000;
	cvt.sat.f32.f32 	%f323, %f322;
	fma.rm.f32 	%f324, %f323, %f155, %f154;
	add.f32 	%f325, %f324, 0fCB40007F;
	neg.f32 	%f326, %f325;
	fma.rn.f32 	%f327, %f321, 0f3FB8AA3B, %f326;
	fma.rn.f32 	%f328, %f321, 0f32A57060, %f327;
	mov.b32 	%r60, %f324;
	shl.b32 	%r61, %r60, 23;
	mov.b32 	%f329, %r61;
	ex2.approx.ftz.f32 	%f330, %f328;
	mul.f32 	%f331, %f330, %f329;
	add.f32 	%f332, %f320, %f331;
	sub.f32 	%f333, %f520, %f150;
	fma.rn.f32 	%f334, %f333, 0f3BBB989D, 0f3F000000;
	cvt.sat.f32.f32 	%f335, %f334;
	fma.rm.f32 	%f336, %f335, %f155, %f154;
	add.f32 	%f337, %f336, 0fCB40007F;
	neg.f32 	%f338, %f337;
	fma.rn.f32 	%f339, %f333, 0f3FB8AA3B, %f338;
	fma.rn.f32 	%f340, %f333, 0f32A57060, %f339;
	mov.b32 	%r62, %f336;
	shl.b32 	%r63, %r62, 23;
	mov.b32 	%f341, %r63;
	ex2.approx.ftz.f32 	%f342, %f340;
	mul.f32 	%f343, %f342, %f341;
	add.f32 	%f344, %f332, %f343;
	sub.f32 	%f345, %f524, %f150;
	fma.rn.f32 	%f346, %f345, 0f3BBB989D, 0f3F000000;
	cvt.sat.f32.f32 	%f347, %f346;
	fma.rm.f32 	%f348, %f347, %f155, %f154;
	add.f32 	%f349, %f348, 0fCB40007F;
	neg.f32 	%f350, %f349;
	fma.rn.f32 	%f351, %f345, 0f3FB8AA3B, %f350;
	fma.rn.f32 	%f352, %f345, 0f32A57060, %f351;
	mov.b32 	%r64, %f348;
	shl.b32 	%r65, %r64, 23;
	mov.b32 	%f353, %r65;
	ex2.approx.ftz.f32 	%f354, %f352;
	mul.f32 	%f355, %f354, %f353;
	add.f32 	%f356, %f344, %f355;
	sub.f32 	%f357, %f523, %f150;
	fma.rn.f32 	%f358, %f357, 0f3BBB989D, 0f3F000000;
	cvt.sat.f32.f32 	%f359, %f358;
	fma.rm.f32 	%f360, %f359, %f155, %f154;
	add.f32 	%f361, %f360, 0fCB40007F;
	neg.f32 	%f362, %f361;
	fma.rn.f32 	%f363, %f357, 0f3FB8AA3B, %f362;
	fma.rn.f32 	%f364, %f357, 0f32A57060, %f363;
	mov.b32 	%r66, %f360;
	shl.b32 	%r67, %r66, 23;
	mov.b32 	%f365, %r67;
	ex2.approx.ftz.f32 	%f366, %f364;
	mul.f32 	%f367, %f366, %f365;
	add.f32 	%f368, %f356, %f367;
	sub.f32 	%f369, %f527, %f150;
	fma.rn.f32 	%f370, %f369, 0f3BBB989D, 0f3F000000;
	cvt.sat.f32.f32 	%f371, %f370;
	fma.rm.f32 	%f372, %f371, %f155, %f154;
	add.f32 	%f373, %f372, 0fCB40007F;
	neg.f32 	%f374, %f373;
	fma.rn.f32 	%f375, %f369, 0f3FB8AA3B, %f374;
	fma.rn.f32 	%f376, %f369, 0f32A57060, %f375;
	mov.b32 	%r68, %f372;
	shl.b32 	%r69, %r68, 23;
	mov.b32 	%f377, %r69;
	ex2.approx.ftz.f32 	%f378, %f376;
	mul.f32 	%f379, %f378, %f377;
	add.f32 	%f380, %f368, %f379;
	sub.f32 	%f381, %f526, %f150;
	fma.rn.f32 	%f382, %f381, 0f3BBB989D, 0f3F000000;
	cvt.sat.f32.f32 	%f383, %f382;
	fma.rm.f32 	%f384, %f383, %f155, %f154;
	add.f32 	%f385, %f384, 0fCB40007F;
	neg.f32 	%f386, %f385;
	fma.rn.f32 	%f387, %f381, 0f3FB8AA3B, %f386;
	fma.rn.f32 	%f388, %f381, 0f32A57060, %f387;
	mov.b32 	%r70, %f384;
	shl.b32 	%r71, %r70, 23;
	mov.b32 	%f389, %r71;
	ex2.approx.ftz.f32 	%f390, %f388;
	mul.f32 	%f391, %f390, %f389;
	add.f32 	%f392, %f380, %f391;
	sub.f32 	%f393, %f530, %f150;
	fma.rn.f32 	%f394, %f393, 0f3BBB989D, 0f3F000000;
	cvt.sat.f32.f32 	%f395, %f394;
	fma.rm.f32 	%f396, %f395, %f155, %f154;
	add.f32 	%f397, %f396, 0fCB40007F;
	neg.f32 	%f398, %f397;
	fma.rn.f32 	%f399, %f393, 0f3FB8AA3B, %f398;
	fma.rn.f32 	%f400, %f393, 0f32A57060, %f399;
	mov.b32 	%r72, %f396;
	shl.b32 	%r73, %r72, 23;
	mov.b32 	%f401, %r73;
	ex2.approx.ftz.f32 	%f402, %f400;
	mul.f32 	%f403, %f402, %f401;
	add.f32 	%f404, %f392, %f403;
	sub.f32 	%f405, %f529, %f150;
	fma.rn.f32 	%f406, %f405, 0f3BBB989D, 0f3F000000;
	cvt.sat.f32.f32 	%f407, %f406;
	fma.rm.f32 	%f408, %f407, %f155, %f154;
	add.f32 	%f409, %f408, 0fCB40007F;
	neg.f32 	%f410, %f409;
	fma.rn.f32 	%f411, %f405, 0f3FB8AA3B, %f410;
	fma.rn.f32 	%f412, %f405, 0f32A57060, %f411;
	mov.b32 	%r74, %f408;
	shl.b32 	%r75, %r74, 23;
	mov.b32 	%f413, %r75;
	ex2.approx.ftz.f32 	%f414, %f412;
	mul.f32 	%f415, %f414, %f413;
	add.f32 	%f416, %f404, %f415;
	sub.f32 	%f417, %f533, %f150;
	fma.rn.f32 	%f418, %f417, 0f3BBB989D, 0f3F000000;
	cvt.sat.f32.f32 	%f419, %f418;
	fma.rm.f32 	%f420, %f419, %f155, %f154;
	add.f32 	%f421, %f420, 0fCB40007F;
	neg.f32 	%f422, %f421;
	fma.rn.f32 	%f423, %f417, 0f3FB8AA3B, %f422;
	fma.rn.f32 	%f424, %f417, 0f32A57060, %f423;
	mov.b32 	%r76, %f420;
	shl.b32 	%r77, %r76, 23;
	mov.b32 	%f425, %r77;
	ex2.approx.ftz.f32 	%f426, %f424;
	mul.f32 	%f427, %f426, %f425;
	add.f32 	%f428, %f416, %f427;
	sub.f32 	%f429, %f532, %f150;
	fma.rn.f32 	%f430, %f429, 0f3BBB989D, 0f3F000000;
	cvt.sat.f32.f32 	%f431, %f430;
	fma.rm.f32 	%f432, %f431, %f155, %f154;
	add.f32 	%f433, %f432, 0fCB40007F;
	neg.f32 	%f434, %f433;
	fma.rn.f32 	%f435, %f429, 0f3FB8AA3B, %f434;
	fma.rn.f32 	%f436, %f429, 0f32A57060, %f435;
	mov.b32 	%r78, %f432;
	shl.b32 	%r79, %r78, 23;
	mov.b32 	%f437, %r79;
	ex2.approx.ftz.f32 	%f438, %f436;
	mul.f32 	%f439, %f438, %f437;
	add.f32 	%f440, %f428, %f439;
	sub.f32 	%f441, %f536, %f150;
	fma.rn.f32 	%f442, %f441, 0f3BBB989D, 0f3F000000;
	cvt.sat.f32.f32 	%f443, %f442;
	fma.rm.f32 	%f444, %f443, %f155, %f154;
	add.f32 	%f445, %f444, 0fCB40007F;
	neg.f32 	%f446, %f445;
	fma.rn.f32 	%f447, %f441, 0f3FB8AA3B, %f446;
	fma.rn.f32 	%f448, %f441, 0f32A57060, %f447;
	mov.b32 	%r80, %f444;
	shl.b32 	%r81, %r80, 23;
	mov.b32 	%f449, %r81;
	ex2.approx.ftz.f32 	%f450, %f448;
	mul.f32 	%f451, %f450, %f449;
	add.f32 	%f452, %f440, %f451;
	sub.f32 	%f453, %f535, %f150;
	fma.rn.f32 	%f454, %f453, 0f3BBB989D, 0f3F000000;
	cvt.sat.f32.f32 	%f455, %f454;
	fma.rm.f32 	%f456, %f455, %f155, %f154;
	add.f32 	%f457, %f456, 0fCB40007F;
	neg.f32 	%f458, %f457;
	fma.rn.f32 	%f459, %f453, 0f3FB8AA3B, %f458;
	fma.rn.f32 	%f460, %f453, 0f32A57060, %f459;
	mov.b32 	%r82, %f456;
	shl.b32 	%r83, %r82, 23;
	mov.b32 	%f461, %r83;
	ex2.approx.ftz.f32 	%f462, %f460;
	mul.f32 	%f463, %f462, %f461;
	add.f32 	%f464, %f452, %f463;
	sub.f32 	%f465, %f539, %f150;
	fma.rn.f32 	%f466, %f465, 0f3BBB989D, 0f3F000000;
	cvt.sat.f32.f32 	%f467, %f466;
	fma.rm.f32 	%f468, %f467, %f155, %f154;
	add.f32 	%f469, %f468, 0fCB40007F;
	neg.f32 	%f470, %f469;
	fma.rn.f32 	%f471, %f465, 0f3FB8AA3B, %f470;
	fma.rn.f32 	%f472, %f465, 0f32A57060, %f471;
	mov.b32 	%r84, %f468;
	shl.b32 	%r85, %r84, 23;
	mov.b32 	%f473, %r85;
	ex2.approx.ftz.f32 	%f474, %f472;
	mul.f32 	%f475, %f474, %f473;
	add.f32 	%f476, %f464, %f475;
	sub.f32 	%f477, %f538, %f150;
	fma.rn.f32 	%f478, %f477, 0f3BBB989D, 0f3F000000;
	cvt.sat.f32.f32 	%f479, %f478;
	fma.rm.f32 	%f480, %f479, %f155, %f154;
	add.f32 	%f481, %f480, 0fCB40007F;
	neg.f32 	%f482, %f481;
	fma.rn.f32 	%f483, %f477, 0f3FB8AA3B, %f482;
	fma.rn.f32 	%f484, %f477, 0f32A57060, %f483;
	mov.b32 	%r86, %f480;
	shl.b32 	%r87, %r86, 23;
	mov.b32 	%f485, %r87;
	ex2.approx.ftz.f32 	%f486, %f484;
	mul.f32 	%f487, %f486, %f485;
	add.f32 	%f488, %f476, %f487;
	mov.b32 	%r88, %f488;
	shfl.sync.bfly.b32	%r89|%p23, %r88, 16, 31, -1;
	mov.b32 	%f489, %r89;
	add.f32 	%f490, %f488, %f489;
	mov.b32 	%r90, %f490;
	shfl.sync.bfly.b32	%r91|%p24, %r90, 8, 31, -1;
	mov.b32 	%f491, %r91;
	add.f32 	%f492, %f490, %f491;
	mov.b32 	%r92, %f492;
	shfl.sync.bfly.b32	%r93|%p25, %r92, 4, 31, -1;
	mov.b32 	%f493, %r93;
	add.f32 	%f494, %f492, %f493;
	mov.b32 	%r94, %f494;
	shfl.sync.bfly.b32	%r95|%p26, %r94, 2, 31, -1;
	mov.b32 	%f495, %r95;
	add.f32 	%f496, %f494, %f495;
	mov.b32 	%r96, %f496;
	shfl.sync.bfly.b32	%r97|%p27, %r96, 1, 31, -1;
	mov.b32 	%f497, %r97;
	add.f32 	%f498, %f496, %f497;
	div.rn.f32 	%f85, %f163, %f498;
	div.rn.f32 	%f86, %f175, %f498;
	div.rn.f32 	%f87, %f187, %f498;
	div.rn.f32 	%f88, %f199, %f498;
	div.rn.f32 	%f89, %f211, %f498;
	div.rn.f32 	%f90, %f223, %f498;
	div.rn.f32 	%f91, %f235, %f498;
	div.rn.f32 	%f92, %f247, %f498;
	div.rn.f32 	%f93, %f259, %f498;
	div.rn.f32 	%f94, %f271, %f498;
	div.rn.f32 	%f95, %f283, %f498;
	div.rn.f32 	%f96, %f295, %f498;
	div.rn.f32 	%f97, %f307, %f498;
	div.rn.f32 	%f98, %f319, %f498;
	div.rn.f32 	%f99, %f331, %f498;
	div.rn.f32 	%f100, %f343, %f498;
	div.rn.f32 	%f101, %f355, %f498;
	div.rn.f32 	%f102, %f367, %f498;
	div.rn.f32 	%f103, %f379, %f498;
	div.rn.f32 	%f104, %f391, %f498;
	div.rn.f32 	%f105, %f403, %f498;
	div.rn.f32 	%f106, %f415, %f498;
	div.rn.f32 	%f107, %f427, %f498;
	div.rn.f32 	%f108, %f439, %f498;
	div.rn.f32 	%f109, %f451, %f498;
	div.rn.f32 	%f110, %f463, %f498;
	div.rn.f32 	%f111, %f475, %f498;
	div.rn.f32 	%f112, %f487, %f498;
	mad.lo.s64 	%rd39, %rd46, %rd24, %rd2;
	cvta.to.global.u64 	%rd40, %rd23;
	shl.b64 	%rd41, %rd39, 2;
	add.s64 	%rd19, %rd40, %rd41;
	@%p17 bra 	$L__BB50_34;
	st.global.f32 	[%rd19], %f85;
	st.global.f32 	[%rd19+4], %f86;
$L__BB50_34:
	cvt.u64.u32 	%rd42, %r21;
	setp.le.s64 	%p28, %rd26, %rd42;
	@%p28 bra 	$L__BB50_36;
	st.global.f32 	[%rd19+256], %f87;
	st.global.f32 	[%rd19+260], %f88;
$L__BB50_36:
	setp.le.s64 	%p29, %rd26, %rd3;
	@%p29 bra 	$L__BB50_38;
	st.global.f32 	[%rd19+512], %f89;
	st.global.f32 	[%rd19+516], %f90;
$L__BB50_38:
	setp.le.s64 	%p30, %rd26, %rd4;
	@%p30 bra 	$L__BB50_40;
	st.global.f32 	[%rd19+768], %f91;
	st.global.f32 	[%rd19+772], %f92;
$L__BB50_40:
	setp.le.s64 	%p31, %rd26, %rd5;
	@%p31 bra 	$L__BB50_42;
	st.global.f32 	[%rd19+1024], %f93;
	st.global.f32 	[%rd19+1028], %f94;
$L__BB50_42:
	setp.le.s64 	%p32, %rd26, %rd6;
	@%p32 bra 	$L__BB50_44;
	st.global.f32 	[%rd19+1280], %f95;
	st.global.f32 	[%rd19+1284], %f96;
$L__BB50_44:
	setp.le.s64 	%p33, %rd26, %rd7;
	@%p33 bra 	$L__BB50_46;
	st.global.f32 	[%rd19+1536], %f97;
	st.global.f32 	[%rd19+1540], %f98;
$L__BB50_46:
	setp.le.s64 	%p34, %rd26, %rd8;
	@%p34 bra 	$L__BB50_48;
	st.global.f32 	[%rd19+1792], %f99;
	st.global.f32 	[%rd19+1796], %f100;
$L__BB50_48:
	setp.le.s64 	%p35, %rd26, %rd9;
	@%p35 bra 	$L__BB50_50;
	st.global.f32 	[%rd19+2048], %f101;
	st.global.f32 	[%rd19+2052], %f102;
$L__BB50_50:
	setp.le.s64 	%p36, %rd26, %rd10;
	@%p36 bra 	$L__BB50_52;
	st.global.f32 	[%rd19+2304], %f103;
	st.global.f32 	[%rd19+2308], %f104;
$L__BB50_52:
	setp.le.s64 	%p37, %rd26, %rd11;
	@%p37 bra 	$L__BB50_54;
	st.global.f32 	[%rd19+2560], %f105;
	st.global.f32 	[%rd19+2564], %f106;
$L__BB50_54:
	setp.le.s64 	%p38, %rd26, %rd12;
	@%p38 bra 	$L__BB50_56;
	st.global.f32 	[%rd19+2816], %f107;
	st.global.f32 	[%rd19+2820], %f108;
$L__BB50_56:
	setp.le.s64 	%p39, %rd26, %rd13;
	@%p39 bra 	$L__BB50_58;
	st.global.f32 	[%rd19+3072], %f109;
	st.global.f32 	[%rd19+3076], %f110;
$L__BB50_58:
	setp.le.s64 	%p40, %rd26, %rd14;
	@%p40 bra 	$L__BB50_60;
	st.global.f32 	[%rd19+3328], %f111;
	st.global.f32 	[%rd19+3332], %f112;
$L__BB50_60:
	ld.param.u64 	%rd45, [_ZN7oneflow4cuda7softmax15SoftmaxWarpImplI10SimpleLoadIffE11SimpleStoreIffEfLi2ELi28ELi32ELi1ELb1ELNS1_9AlgorithmE0EEEvT_T0_ll_param_2];
	cvt.s64.s32 	%rd43, %r103;
	add.s64 	%rd46, %rd46, %rd43;
	setp.lt.s64 	%p41, %rd46, %rd45;
	@%p41 bra 	$L__BB50_4;
$L__BB50_61:
	ret;

}
	// .globl	_ZN7oneflow4cuda7softmax15SoftmaxWarpImplI10SimpleLoadIffE11SimpleStoreIffEfLi2ELi30ELi32ELi1ELb0ELNS1_9AlgorithmE0EEEvT_T0_ll
.visible .entry _ZN7oneflow4cuda7softmax15SoftmaxWarpImplI10SimpleLoadIffE11SimpleStoreIffEfLi2ELi30ELi32ELi1ELb0ELNS1_9AlgorithmE0EEEvT_T0_ll(
	.param .align 8 .b8 _ZN7oneflow4cuda7softmax15SoftmaxWarpImplI10SimpleLoadIffE11SimpleStoreIffEfLi2ELi30ELi32ELi1ELb0ELNS1_9AlgorithmE0EEEvT_T0_ll_param_0[16],
	.param .align 8 .b8 _ZN7oneflow4cuda7softmax15SoftmaxWarpImplI10SimpleLoadIffE11SimpleStoreIffEfLi2ELi30ELi32ELi1ELb0ELNS1_9AlgorithmE0EEEvT_T0_ll_param_1[16],
	.param .u64 _ZN7oneflow4cuda7softmax15SoftmaxWarpImplI10SimpleLoadIffE11SimpleStoreIffEfLi2ELi30ELi32ELi1ELb0ELNS1_9AlgorithmE0EEEvT_T0_ll_param_2,
	.param .u64 _ZN7oneflow4cuda7softmax15SoftmaxWarpImplI10SimpleLoadIffE11SimpleStoreIffEfLi2ELi30ELi32ELi1ELb0ELNS1_9AlgorithmE0EEEvT_T0_ll_param_3
)
{
	.reg .pred 	%p<14>;
	.reg .b32 	%r<89>;
	.reg .b32 	%f<473>;
	.reg .b64 	%rd<29>;

	ld.param.u64 	%rd13, [_ZN7oneflow4cuda7softmax15SoftmaxWarpImplI10SimpleLoadIffE11SimpleStoreIffEfLi2ELi30ELi32ELi1ELb0ELNS1_9AlgorithmE0EEEvT_T0_ll_param_1+8];
	ld.param.u64 	%rd12, [_ZN7oneflow4cuda7softmax15SoftmaxWarpImplI10SimpleLoadIffE11SimpleStoreIffEfLi2ELi30ELi32ELi1ELb0ELNS1_9AlgorithmE0EEEvT_T0_ll_param_1];
	ld.param.u64 	%rd11, [_ZN7oneflow4cuda7softmax15SoftmaxWarpImplI10SimpleLoadIffE11SimpleStoreIffEfLi2ELi30ELi32ELi1ELb0ELNS1_9AlgorithmE0EEEvT_T0_ll_param_0+8];
	ld.param.u64 	%rd10, [_ZN7oneflow4cuda7softmax15SoftmaxWarpImplI10SimpleLoadIffE11SimpleStoreIffEfLi2ELi30ELi32ELi1ELb0ELNS1_9AlgorithmE0EEEvT_T0_ll_param_0];
	ld.param.u64 	%rd14, [_ZN7oneflow4cuda7softmax15SoftmaxWarpImplI10SimpleLoadIffE11SimpleStoreIffEfLi2ELi30ELi32ELi1ELb0ELNS1_9AlgorithmE0EEEvT_T0_ll_param_2];
	ld.param.u64 	%rd15, [_ZN7oneflow4cuda7softmax15SoftmaxWarpImplI10SimpleLoadIffE11SimpleStoreIffEfLi2ELi30ELi32ELi1ELb0ELNS1_9AlgorithmE0EEEvT_T0_ll_param_3];
	setp.lt.s64 	%p1, %rd15, 961;
	@%p1 bra 	$L__BB51_2;
	mov.u64 	%rd16, $str;
	cvta.global.u64 	%rd17, %rd16;
	mov.u64 	%rd18, $str$1;
	cvta.global.u64 	%rd19, %rd18;
	mov.u64 	%rd20, __unnamed_51;
	cvta.global.u64 	%rd21, %rd20;
	{ // callseq 50, 0
	.param .b64 param0;
	st.param.b64 	[param0], %rd17;
	.param .b64 param1;
	st.param.b64 	[param1], %rd19;
	.param .b32 param2;
	st.param.b32 	[param2], 228;
	.param .b64 param3;
	st.param.b64 	[param3], %rd21;
	.param .b64 param4;
	st.param.b64 	[param4], 1;
	call.uni 
	__assertfail, 
	(
	param0, 
	param1, 
	param2, 
	param3, 
	param4
	);
	} // callseq 50
$L__BB51_2:
	mov.u32 	%r2, %ctaid.x;
	mov.u32 	%r3, %ntid.y;
	mov.u32 	%r4, %tid.y;
	mad.lo.s32 	%r5, %r2, %r3, %r4;
	mov.u32 	%r6, %nctaid.x;
	mul.lo.s32 	%r1, %r6, %r3;
	cvt.s64.s32 	%rd28, %r5;
	setp.le.s64 	%p2, %rd14, %rd28;
	@%p2 bra 	$L__BB51_5;
	mov.u32 	%r7, %tid.x;
	shl.b32 	%r8, %r7, 1;
	cvt.u64.u32 	%rd4, %r8;
	cvta.to.global.u64 	%rd5, %rd12;
	cvta.to.global.u64 	%rd6, %rd10;
	cvt.s64.s32 	%rd7, %r1;
$L__BB51_4:
	mad.lo.s64 	%rd22, %rd28, %rd11, %rd4;
	shl.b64 	%rd23, %rd22, 2;
	add.s64 	%rd24, %rd6, %rd23;
	ld.global.f32 	%f1, [%rd24];
	ld.global.f32 	%f2, [%rd24+4];
	max.f32 	%f3, %f1, 0fFF800000;
	max.f32 	%f4, %f3, %f2;
	ld.global.f32 	%f5, [%rd24+256];
	ld.global.f32 	%f6, [%rd24+260];
	max.f32 	%f7, %f4, %f5;
	max.f32 	%f8, %f7, %f6;
	ld.global.f32 	%f9, [%rd24+512];
	ld.global.f32 	%f10, [%rd24+516];
	max.f32 	%f11, %f8, %f9;
	max.f32 	%f12, %f11, %f10;
	ld.global.f32 	%f13, [%rd24+768];
	ld.global.f32 	%f14, [%rd24+772];
	max.f32 	%f15, %f12, %f13;
	max.f32 	%f16, %f15, %f14;
	ld.global.f32 	%f17, [%rd24+1024];
	ld.global.f32 	%f18, [%rd24+1028];
	max.f32 	%f19, %f16, %f17;
	max.f32 	%f20, %f19, %f18;
	ld.global.f32 	%f21, [%rd24+1280];
	ld.global.f32 	%f22, [%rd24+1284];
	max.f32 	%f23, %f20, %f21;
	max.f32 	%f24, %f23, %f22;
	ld.global.f32 	%f25, [%rd24+1536];
	ld.global.f32 	%f26, [%rd24+1540];
	max.f32 	%f27, %f24, %f25;
	max.f32 	%f28, %f27, %f26;
	ld.global.f32 	%f29, [%rd24+1792];
	ld.global.f32 	%f30, [%rd24+1796];
	max.f32 	%f31, %f28, %f29;
	max.f32 	%f32, %f31, %f30;
	ld.global.f32 	%f33, [%rd24+2048];
	ld.global.f32 	%f34, [%rd24+2052];
	max.f32 	%f35, %f32, %f33;
	max.f32 	%f36, %f35, %f34;
	ld.global.f32 	%f37, [%rd24+2304];
	ld.global.f32 	%f38, [%rd24+2308];
	max.f32 	%f39, %f36, %f37;
	max.f32 	%f40, %f39, %f38;
	ld.global.f32 	%f41, [%rd24+2560];
	ld.global.f32 	%f42, [%rd24+2564];
	max.f32 	%f43, %f40, %f41;
	max.f32 	%f44, %f43, %f42;
	ld.global.f32 	%f45, [%rd24+2816];
	ld.global.f32 	%f46, [%rd24+2820];
	max.f32 	%f47, %f44, %f45;
	max.f32 	%f48, %f47, %f46;
	ld.global.f32 	%f49, [%rd24+3072];
	ld.global.f32 	%f50, [%rd24+3076];
	max.f32 	%f51, %f48, %f49;
	max.f32 	%f52, %f51, %f50;
	ld.global.f32 	%f53, [%rd24+3328];
	ld.global.f32 	%f54, [%rd24+3332];
	max.f32 	%f55, %f52, %f53;
	max.f32 	%f56, %f55, %f54;
	ld.global.f32 	%f57, [%rd24+3584];
	ld.global.f32 	%f58, [%rd24+3588];
	max.f32 	%f59, %f56, %f57;
	max.f32 	%f60, %f59, %f58;
	mov.b32 	%r9, %f60;
	shfl.sync.bfly.b32	%r10|%p3, %r9, 16, 31, -1;
	mov.b32 	%f61, %r10;
	max.f32 	%f62, %f60, %f61;
	mov.b32 	%r11, %f62;
	shfl.sync.bfly.b32	%r12|%p4, %r11, 8, 31, -1;
	mov.b32 	%f63, %r12;
	max.f32 	%f64, %f62, %f63;
	mov.b32 	%r13, %f64;
	shfl.sync.bfly.b32	%r14|%p5, %r13, 4, 31, -1;
	mov.b32 	%f65, %r14;
	max.f32 	%f66, %f64, %f65;
	mov.b32 	%r15, %f66;
	shfl.sync.bfly.b32	%r16|%p6, %r15, 2, 31, -1;
	mov.b32 	%f67, %r16;
	max.f32 	%f68, %f66, %f67;
	mov.b32 	%r17, %f68;
	shfl.sync.bfly.b32	%r18|%p7, %r17, 1, 31, -1;
	mov.b32 	%f69, %r18;
	max.f32 	%f70, %f68, %f69;
	sub.f32 	%f71, %f1, %f70;
	fma.rn.f32 	%f72, %f71, 0f3BBB989D, 0f3F000000;
	cvt.sat.f32.f32 	%f73, %f72;
	mov.f32 	%f74, 0f4B400001;
	mov.f32 	%f75, 0f437C0000;
	fma.rm.f32 	%f76, %f73, %f75, %f74;
	add.f32 	%f77, %f76, 0fCB40007F;
	neg.f32 	%f78, %f77;
	fma.rn.f32 	%f79, %f71, 0f3FB8AA3B, %f78;
	fma.rn.f32 	%f80, %f71, 0f32A57060, %f79;
	mov.b32 	%r19, %f76;
	shl.b32 	%r20, %r19, 23;
	mov.b32 	%f81, %r20;
	ex2.approx.ftz.f32 	%f82, %f80;
	mul.f32 	%f83, %f82, %f81;
	add.f32 	%f84, %f83, 0f00000000;
	sub.f32 	%f85, %f2, %f70;
	fma.rn.f32 	%f86, %f85, 0f3BBB989D, 0f3F000000;
	cvt.sat.f32.f32 	%f87, %f86;
	fma.rm.f32 	%f88, %f87, %f75, %f74;
	add.f32 	%f89, %f88, 0fCB40007F;
	neg.f32 	%f90, %f89;
	fma.rn.f32 	%f91, %f85, 0f3FB8AA3B, %f90;
	fma.rn.f32 	%f92, %f85, 0f32A57060, %f91;
	mov.b32 	%r21, %f88;
	shl.b32 	%r22, %r21, 23;
	mov.b32 	%f93, %r22;
	ex2.approx.ftz.f32 	%f94, %f92;
	mul.f32 	%f95, %f94, %f93;
	add.f32 	%f96, %f84, %f95;
	sub.f32 	%f97, %f5, %f70;
	fma.rn.f32 	%f98, %f97, 0f3BBB989D, 0f3F000000;
	cvt.sat.f32.f32 	%f99, %f98;
	fma.rm.f32 	%f100, %f99, %f75, %f74;
	add.f32 	%f101, %f100, 0fCB40007F;
	neg.f32 	%f102, %f101;
	fma.rn.f32 	%f103, %f97, 0f3FB8AA3B, %f102;
	fma.rn.f32 	%f104, %f97, 0f32A57060, %f103;
	mov.b32 	%r23, %f100;
	shl.b32 	%r24, %r23, 23;
	mov.b32 	%f105, %r24;
	ex2.approx.ftz.f32 	%f106, %f104;
	mul.f32 	%f107, %f106, %f105;
	add.f32 	%f108, %f96, %f107;
	sub.f32 	%f109, %f6, %f70;
	fma.rn.f32 	%f110, %f109, 0f3BBB989D, 0f3F000000;
	cvt.sat.f32.f32 	%f111, %f110;
	fma.rm.f32 	%f112, %f111, %f75, %f74;
	add.f32 	%f113, %f112, 0fCB40007F;
	neg.f32 	%f114, %f113;
	fma.rn.f32 	%f115, %f109, 0f3FB8AA3B, %f114;
	fma.rn.f32 	%f116, %f109, 0f32A57060, %f115;
	mov.b32 	%r25, %f112;
	shl.b32 	%r26, %r25, 23;
	mov.b32 	%f117, %r26;
	ex2.approx.ftz.f32 	%f118, %f116;
	mul.f32 	%f119, %f118, %f117;
	add.f32 	%f120, %f108, %f119;
	sub.f32 	%f121, %f9, %f70;
	fma.rn.f32 	%f122, %f121, 0f3BBB989D, 0f3F000000;
	cvt.sat.f32.f32 	%f123, %f122;
	fma.rm.f32 	%f124, %f123, %f75, %f74;
	add.f32 	%f125, %f124, 0fCB40007F;
	neg.f32 	%f126, %f125;
	fma.rn.f32 	%f127, %f121, 0f3FB8AA3B, %f126;
	fma.rn.f32 	%f128, %f121, 0f32A57060, %f127;
	mov.b32 	%r27, %f124;
	shl.b32 	%r28, %r27, 23;
	mov.b32 	%f129, %r28;
	ex2.approx.ftz.f32 	%f130, %f128;
	mul.f32 	%f131, %f130, %f129;
	add.f32 	%f132, %f120, %f131;
	sub.f32 	%f133, %f10, %f70;
	fma.rn.f32 	%f134, %f133, 0f3BBB989D, 0f3F000000;
	cvt.sat.f32.f32 	%f135, %f134;
	fma.rm.f32 	%f136, %f135, %f75, %f74;
	add.f32 	%f137, %f136, 0fCB40007F;
	neg.f32 	%f138, %f137;
	fma.rn.f32 	%f139, %f133, 0f3FB8AA3B, %f138;
	fma.rn.f32 	%f140, %f133, 0f32A57060, %f139;
	mov.b32 	%r29, %f136;
	shl.b32 	%r30, %r29, 23;
	mov.b32 	%f141, %r30;
	ex2.approx.ftz.f32 	%f142, %f140;
	mul.f32 	%f143, %f142, %f141;
	add.f32 	%f144, %f132, %f143;
	sub.f32 	%f145, %f13, %f70;
	fma.rn.f32 	%f146, %f145, 0f3BBB989D, 0f3F000000;
	cvt.sat.f32.f32 	%f147, %f146;
	fma.rm.f32 	%f148, %f147, %f75, %f74;
	add.f32 	%f149, %f148, 0fCB40007F;
	neg.f32 	%f150, %f149;
	fma.rn.f32 	%f151, %f145, 0f3FB8AA3B, %f150;
	fma.rn.f32 	%f152, %f145, 0f32A57060, %f151;
	mov.b32 	%r31, %f148;
	shl.b32 	%r32, %r31, 23;
	mov.b32 	%f153, %r32;
	ex2.approx.ftz.f32 	%f154, %f152;
	mul.f32 	%f155, %f154, %f153;
	add.f32 	%f156, %f144, %f155;
	sub.f32 	%f157, %f14, %f70;
	fma.rn.f32 	%f158, %f157, 0f3BBB989D, 0f3F000000;
	cvt.sat.f32.f32 	%f159, %f158;
	fma.rm.f32 	%f160, %f159, %f75, %f74;
	add.f32 	%f161, %f160, 0fCB40007F;
	neg.f32 	%f162, %f161;
	fma.rn.f32 	%f163, %f157, 0f3FB8AA3B, %f162;
	fma.rn.f32 	%f164, %f157, 0f32A57060, %f163;
	mov.b32 	%r33, %f160;
	shl.b32 	%r34, %r33, 23;
	mov.b32 	%f165, %r34;
	ex2.approx.ftz.f32 	%f166, %f164;
	mul.f32 	%f167, %f166, %f165;
	add.f32 	%f168, %f156, %f167;
	sub.f32 	%f169, %f17, %f70;
	fma.rn.f32 	%f170, %f169, 0f3BBB989D, 0f3F000000;
	cvt.sat.f32.f32 	%f171, %f170;
	fma.rm.f32 	%f172, %f171, %f75, %f74;
	add.f32 	%f173, %f172, 0fCB40007F;
	neg.f32 	%f174, %f173;
	fma.rn.f32 	%f175, %f169, 0f3FB8AA3B, %f174;
	fma.rn.f32 	%f176, %f169, 0f32A57060, %f175;
	mov.b32 	%r35, %f172;
	shl.b32 	%r36, %r35, 23;
	mov.b32 	%f177, %r36;
	ex2.approx.ftz.f32 	%f178, %f176;
	mul.f32 	%f179, %f178, %f177;
	add.f32 	%f180, %f168, %f179;
	sub.f32 	%f181, %f18, %f70;
	fma.rn.f32 	%f182, %f181, 0f3BBB989D, 0f3F000000;
	cvt.sat.f32.f32 	%f183, %f182;
	fma.rm.f32 	%f184, %f183, %f75, %f74;
	add.f32 	%f185, %f184, 0fCB40007F;
	neg.f32 	%f186, %f185;
	fma.rn.f32 	%f187, %f181, 0f3FB8AA3B, %f186;
	fma.rn.f32 	%f188, %f181, 0f32A57060, %f187;
	mov.b32 	%r37, %f184;
	shl.b32 	%r38, %r37, 23;
	mov.b32 	%f189, %r38;
	ex2.approx.ftz.f32 	%f190, %f188;
	mul.f32 	%f191, %f190, %f189;
	add.f32 	%f192, %f180, %f191;
	sub.f32 	%f193, %f21, %f70;
	fma.rn.f32 	%f194, %f193, 0f3BBB989D, 0f3F000000;
	cvt.sat.f32.f32 	%f195, %f194;
	fma.rm.f32 	%f196, %f195, %f75, %f74;
	add.f32 	%f197, %f196, 0fCB40007F;
	neg.f32 	%f198, %f197;
	fma.rn.f32 	%f199, %f193, 0f3FB8AA3B, %f198;
	fma.rn.f32 	%f200, %f193, 0f32A57060, %f199;
	mov.b32 	%r39, %f196;
	shl.b32 	%r40, %r39, 23;
	mov.b32 	%f201, %r40;
	ex2.approx.ftz.f32 	%f202, %f200;
	mul.f32 	%f203, %f202, %f201;
	add.f32 	%f204, %f192, %f203;
	sub.f32 	%f205, %f22, %f70;
	fma.rn.f32 	%f206, %f205, 0f3BBB989D, 0f3F000000;
	cvt.sat.f32.f32 	%f207, %f206;
	fma.rm.f32 	%f208, %f207, %f75, %f74;
	add.f32 	%f209, %f208, 0fCB40007F;
	neg.f32 	%f210, %f209;
	fma.rn.f32 	%f211, %f205, 0f3FB8AA3B, %f210;
	fma.rn.f32 	%f212, %f205, 0f32A57060, %f211;
	mov.b32 	%r41, %f208;
	shl.b32 	%r42, %r41, 23;
	mov.b32 	%f213, %r42;
	ex2.approx.ftz.f32 	%f214, %f212;
	mul.f32 	%f215, %f214, %f213;
	add.f32 	%f216, %f204, %f215;
	sub.f32 	%f217, %f25, %f70;
	fma.rn.f32 	%f218, %f217, 0f3BBB989D, 0f3F000000;
	cvt.sat.f32.f32 	%f219, %f218;
	fma.rm.f32 	%f220, %f219, %f75, %f74;
	add.f32 	%f221, %f220, 0fCB40007F;
	neg.f32 	%f222, %f221;
	fma.rn.f32 	%f223, %f217, 0f3FB8AA3B, %f222;
	fma.rn.f32 	%f224, %f217, 0f32A57060, %f223;
	mov.b32 	%r43, %f220;
	shl.b32 	%r44, %r43, 23;
	mov.b32 	%f225, %r44;
	ex2.approx.ftz.f32 	%f226, %f224;
	mul.f32 	%f227, %f226, %f225;
	add.f32 	%f228, %f216, %f227;
	sub.f32 	%f229, %f26, %f70;
	fma.rn.f32 	%f230, %f229, 0f3BBB989D, 0f3F000000;
	cvt.sat.f32.f32 	%f231, %f230;
	fma.rm.f32 	%f232, %f231, %f75, %f74;
	add.f32 	%f233, %f232, 0fCB40007F;
	neg.f32 	%f234, %f233;
	fma.rn.f32 	%f235, %f229, 0f3FB8AA3B, %f234;
	fma.rn.f32 	%f236, %f229, 0f32A57060, %f235;
	mov.b32 	%r45, %f232;
	shl.b32 	%r46, %r45, 23;
	mov.b32 	%f237, %r46;
	ex2.approx.ftz.f32 	%f238, %f236;
	mul.f32 	%f239, %f238, %f237;
	add.f32 	%f240, %f228, %f239;
	sub.f32 	%f241, %f29, %f70;
	fma.rn.f32 	%f242, %f241, 0f3BBB989D, 0f3F000000;
	cvt.sat.f32.f32 	%f243, %f242;
	fma.rm.f32 	%f244, %f243, %f75, %f74;
	add.f32 	%f245, %f244, 0fCB40007F;
	neg.f32 	%f246, %f245;
	fma.rn.f32 	%f247, %f241, 0f3FB8AA3B, %f246;
	fma.rn.f32 	%f248, %f241, 0f32A57060, %f247;
	mov.b32 	%r47, %f244;
	shl.b32 	%r48, %r47, 23;
	mov.b32 	%f249, %r48;
	ex2.approx.ftz.f32 	%f250, %f248;
	mul.f32 	%f251, %f250, %f249;
	add.f32 	%f252, %f240, %f251;
	sub.f32 	%f253, %f30, %f70;
	fma.rn.f32 	%f254, %f253, 0f3BBB989D, 0f3F000000;
	cvt.sat.f32.f32 	%f255, %f254;
	fma.rm.f32 	%f256, %f255, %f75, %f74;
	add.f32 	%f257, %f256, 0fCB40007F;
	neg.f32 	%f258, %f257;
	fma.rn.f32 	%f259, %f253, 0f3FB8AA3B, %f258;
	fma.rn.f32 	%f260, %f253, 0f32A57060, %f259;
	mov.b32 	%r49, %f256;
	shl.b32 	%r50, %r49, 23;
	mov.b32 	%f261, %r50;
	ex2.approx.ftz.f32 	%f262, %f260;
	mul.f32 	%f263, %f262, %f261;
	add.f32 	%f264, %f252, %f263;
	sub.f32 	%f265, %f33, %f70;
	fma.rn.f32 	%f266, %f265, 0f3BBB989D, 0f3F000000;
	cvt.sat.f32.f32 	%f267, %f266;
	fma.rm.f32 	%f268, %f267, %f75, %f74;
	add.f32 	%f269, %f268, 0fCB40007F;
	neg.f32 	%f270, %f269;
	fma.rn.f32 	%f271, %f265, 0f3FB8AA3B, %f270;
	fma.rn.f32 	%f272, %f265, 0f32A57060, %f271;
	mov.b32 	%r51, %f268;
	shl.b32 	%r52, %r51, 23;
	mov.b32 	%f273, %r52;
	ex2.approx.ftz.f32 	%f274, %f272;
	mul.f32 	%f275, %f274, %f273;
	add.f32 	%f276, %f264, %f275;
	sub.f32 	%f277, %f34, %f70;
	fma.rn.f32 	%f278, %f277, 0f3BBB989D, 0f3F000000;
	cvt.sat.f32.f32 	%f279, %f278;
	fma.rm.f32 	%f280, %f279, %f75, %f74;
	add.f32 	%f281, %f280, 0fCB40007F;
	neg.f32 	%f282, %f281;
	fma.rn.f32 	%f283, %f277, 0f3FB8AA3B, %f282;
	fma.rn.f32 	%f284, %f277, 0f32A57060, %f283;
	mov.b32 	%r53, %f280;
	shl.b32 	%r54, %r53, 23;
	mov.b32 	%f285, %r54;
	ex2.approx.ftz.f32 	%f286, %f284;
	mul.f32 	%f287, %f286, %f285;
	add.f32 	%f288, %f276, %f287;
	sub.f32 	%f289, %f37, %f70;
	fma.rn.f32 	%f290, %f289, 0f3BBB989D, 0f3F000000;
	cvt.sat.f32.f32 	%f291, %f290;
	fma.rm.f32 	%f292, %f291, %f75, %f74;
	add.f32 	%f293, %f292, 0fCB40007F;
	neg.f32 	%f294, %f293;
	fma.rn.f32 	%f295, %f289, 0f3FB8AA3B, %f294;
	fma.rn.f32 	%f296, %f289, 0f32A57060, %f295;
	mov.b32 	%r55, %f292;
	shl.b32 	%r56, %r55, 23;
	mov.b32 	%f297, %r56;
	ex2.approx.ftz.f32 	%f298, %f296;
	mul.f32 	%f299, %f298, %f297;
	add.f32 	%f300, %f288, %f299;
	sub.f32 	%f301, %f38, %f70;
	fma.rn.f32 	%f302, %f301, 0f3BBB989D, 0f3F000000;
	cvt.sat.f32.f32 	%f303, %f302;
	fma.rm.f32 	%f304, %f303, %f75, %f74;
	add.f32 	%f305, %f304, 0fCB40007F;
	neg.f32 	%f306, %f305;
	fma.rn.f32 	%f307, %f301, 0f3FB8AA3B, %f306;
	fma.rn.f32 	%f308, %f301, 0f32A57060, %f307;
	mov.b32 	%r57, %f304;
	shl.b32 	%r58, %r57, 23;
	mov.b32 	%f309, %r58;
	ex2.approx.ftz.f32 	%f310, %f308;
	mul.f32 	%f311, %f310, %f309;
	add.f32 	%f312, %f300, %f311;
	sub.f32 	%f313, %f41, %f70;
	fma.rn.f32 	%f314, %f313, 0f3BBB989D, 0f3F000000;
	cvt.sat.f32.f32 	%f315, %f314;
	fma.rm.f32 	%f316, %f315, %f75, %f74;
	add.f32 	%f317, %f316, 0fCB40007F;
	neg.f32 	%f318, %f317;
	fma.rn.f32 	%f319, %f313, 0f3FB8AA3B, %f318;
	fma.rn.f32 	%f320, %f313, 0f32A57060, %f319;
	mov.b32 	%r59, %f316;
	shl.b32 	%r60, %r59, 23;
	mov.b32 	%f321, %r60;
	ex2.approx.ftz.f32 	%f322, %f320;
	mul.f32 	%f323, %f322, %f321;
	add.f32 	%f324, %f312, %f323;
	sub.f32 	%f325, %f42, %f70;
	fma.rn.f32 	%f326, %f325, 0f3BBB989D, 0f3F000000;
	cvt.sat.f32.f32 	%f327, %f326;
	fma.rm.f32 	%f328, %f327, %f75, %f74;
	add.f32 	%f329, %f328, 0fCB40007F;
	neg.f32 	%f330, %f329;
	fma.rn.f32 	%f331, %f325, 0f3FB8AA3B, %f330;
	fma.rn.f32 	%f332, %f325, 0f32A57060, %f331;
	mov.b32 	%r61, %f328;
	shl.b32 	%r62, %r61, 23;
	mov.b32 	%f333, %r62;
	ex2.approx.ftz.f32 	%f334, %f332;
	mul.f32 	%f335, %f334, %f333;
	add.f32 	%f336, %f324, %f335;
	sub.f32 	%f337, %f45, %f70;
	fma.rn.f32 	%f338, %f337, 0f3BBB989D, 0f3F000000;
	cvt.sat.f32.f32 	%f339, %f338;
	fma.rm.f32 	%f340, %f339, %f75, %f74;
	add.f32 	%f341, %f340, 0fCB40007F;
	neg.f32 	%f342, %f341;
	fma.rn.f32 	%f343, %f337, 0f3FB8AA3B, %f342;
	fma.rn.f32 	%f344, %f337, 0f32A57060, %f343;
	mov.b32 	%r63, %f340;
	shl.b32 	%r64, %r63, 23;
	mov.b32 	%f345, %r64;
	ex2.approx.ftz.f32 	%f346, %f344;
	mul.f32 	%f347, %f346, %f345;
	add.f32 	%f348, %f336, %f347;
	sub.f32 	%f349, %f46, %f70;
	fma.rn.f32 	%f350, %f349, 0f3BBB989D, 0f3F000000;
	cvt.sat.f32.f32 	%f351, %f350;
	fma.rm.f32 	%f352, %f351, %f75, %f74;
	add.f32 	%f353, %f352, 0fCB40007F;
	neg.f32 	%f354, %f353;
	fma.rn.f32 	%f355, %f349, 0f3FB8AA3B, %f354;
	fma.rn.f32 	%f356, %f349, 0f32A57060, %f355;
	mov.b32 	%r65, %f352;
	shl.b32 	%r66, %r65, 23;
	mov.b32 	%f357, %r66;
	ex2.approx.ftz.f32 	%f358, %f356;
	mul.f32 	%f359, %f358, %f357;
	add.f32 	%f360, %f348, %f359;
	sub.f32 	%f361, %f49, %f70;
	fma.rn.f32 	%f362, %f361, 0f3BBB989D, 0f3F000000;
	cvt.sat.f32.f32 	%f363, %f362;
	fma.rm.f32 	%f364, %f363, %f75, %f74;
	add.f32 	%f365, %f364, 0fCB40007F;
	neg.f32 	%f366, %f365;
	fma.rn.f32 	%f367, %f361, 0f3FB8AA3B, %f366;
	fma.rn.f32 	%f368, %f361, 0f32A57060, %f367;
	mov.b32 	%r67, %f364;
	shl.b32 	%r68, %r67, 23;
	mov.b32 	%f369, %r68;
	ex2.approx.ftz.f32 	%f370, %f368;
	mul.f32 	%f371, %f370, %f369;
	add.f32 	%f372, %f360, %f371;
	sub.f32 	%f373, %f50, %f70;
	fma.rn.f32 	%f374, %f373, 0f3BBB989D, 0f3F000000;
	cvt.sat.f32.f32 	%f375, %f374;
	fma.rm.f32 	%f376, %f375, %f75, %f74;
	add.f32 	%f377, %f376, 0fCB40007F;
	neg.f32 	%f378, %f377;
	fma.rn.f32 	%f379, %f373, 0f3FB8AA3B, %f378;
	fma.rn.f32 	%f380, %f373, 0f32A57060, %f379;
	mov.b32 	%r69, %f376;
	shl.b32 	%r70, %r69, 23;
	mov.b32 	%f381, %r70;
	ex2.approx.ftz.f32 	%f382, %f380;
	mul.f32 	%f383, %f382, %f381;
	add.f32 	%f384, %f372, %f383;
	sub.f32 	%f385, %f53, %f70;
	fma.rn.f32 	%f386, %f385, 0f3BBB989D, 0f3F000000;
	cvt.sat.f32.f32 	%f387, %f386;
	fma.rm.f32 	%f388, %f387, %f75, %f74;
	add.f32 	%f389, %f388, 0fCB40007F;
	neg.f32 	%f390, %f389;
	fma.rn.f32 	%f391, %f385, 0f3FB8AA3B, %f390;
	fma.rn.f32 	%f392, %f385, 0f32A57060, %f391;
	mov.b32 	%r71, %f388;
	shl.b32 	%r72, %r71, 23;
	mov.b32 	%f393, %r72;
	ex2.approx.ftz.f32 	%f394, %f392;
	mul.f32 	%f395, %f394, %f393;
	add.f32 	%f396, %f384, %f395;
	sub.f32 	%f397, %f54, %f70;
	fma.rn.f32 	%f398, %f397, 0f3BBB989D, 0f3F000000;
	cvt.sat.f32.f32 	%f399, %f398;
	fma.rm.f32 	%f400, %f399, %f75, %f74;
	add.f32 	%f401, %f400, 0fCB40007F;
	neg.f32 	%f402, %f401;
	fma.rn.f32 	%f403, %f397, 0f3FB8AA3B, %f402;
	fma.rn.f32 	%f404, %f397, 0f32A57060, %f403;
	mov.b32 	%r73, %f400;
	shl.b32 	%r74, %r73, 23;
	mov.b32 	%f405, %r74;
	ex2.approx.ftz.f32 	%f406, %f404;
	mul.f32 	%f407, %f406, %f405;
	add.f32 	%f408, %f396, %f407;
	sub.f32 	%f409, %f57, %f70;
	fma.rn.f32 	%f410, %f409, 0f3BBB989D, 0f3F000000;
	cvt.sat.f32.f32 	%f411, %f410;
	fma.rm.f32 	%f412, %f411, %f75, %f74;
	add.f32 	%f413, %f412, 0fCB40007F;
	neg.f32 	%f414, %f413;
	fma.rn.f32 	%f415, %f409, 0f3FB8AA3B, %f414;
	fma.rn.f32 	%f416, %f409, 0f32A57060, %f415;
	mov.b32 	%r75, %f412;
	shl.b32 	%r76, %r75, 23;
	mov.b32 	%f417, %r76;
	ex2.approx.ftz.f32 	%f418, %f416;
	mul.f32 	%f419, %f418, %f417;
	add.f32 	%f420, %f408, %f419;
	sub.f32 	%f421, %f58, %f70;
	fma.rn.f32 	%f422, %f421, 0f3BBB989D, 0f3F000000;
	cvt.sat.f32.f32 	%f423, %f422;
	fma.rm.f32 	%f424, %f423, %f75, %f74;
	add.f32 	%f425, %f424, 0fCB40007F;
	neg.f32 	%f426, %f425;
	fma.rn.f32 	%f427, %f421, 0f3FB8AA3B, %f426;
	fma.rn.f32 	%f428, %f421, 0f32A57060, %f427;
	mov.b32 	%r77, %f424;
	shl.b32 	%r78, %r77, 23;
	mov.b32 	%f429, %r78;
	ex2.approx.ftz.f32 	%f430, %f428;
	mul.f32 	%f431, %f430, %f429;
	add.f32 	%f432, %f420, %f431;
	mov.b32 	%r79, %f432;
	shfl.sync.bfly.b32	%r80|%p8, %r79, 16, 31, -1;
	mov.b32 	%f433, %r80;
	add.f32 	%f434, %f432, %f433;
	mov.b32 	%r81, %f434;
	shfl.sync.bfly.b32	%r82|%p9, %r81, 8, 31, -1;
	mov.b32 	%f435, %r82;
	add.f32 	%f436, %f434, %f435;
	mov.b32 	%r83, %f436;
	shfl.sync.bfly.b32	%r84|%p10, %r83, 4, 31, -1;
	mov.b32 	%f437, %r84;
	add.f32 	%f438, %f436, %f437;
	mov.b32 	%r85, %f438;
	shfl.sync.bfly.b32	%r86|%p11, %r85, 2, 31, -1;
	mov.b32 	%f439, %r86;
	add.f32 	%f440, %f438, %f439;
	mov.b32 	%r87, %f440;
	shfl.sync.bfly.b32	%r88|%p12, %r87, 1, 31, -1;
	mov.b32 	%f441, %r88;
	add.f32 	%f442, %f440, %f441;
	div.rn.f32 	%f443, %f83, %f442;
	div.rn.f32 	%f444, %f95, %f442;
	div.rn.f32 	%f445, %f107, %f442;
	div.rn.f32 	%f446, %f119, %f442;
	div.rn.f32 	%f447, %f131, %f442;
	div.rn.f32 	%f448, %f143, %f442;
	div.rn.f32 	%f449, %f155, %f442;
	div.rn.f32 	%f450, %f167, %f442;
	div.rn.f32 	%f451, %f179, %f442;
	div.rn.f32 	%f452, %f191, %f442;
	div.rn.f32 	%f453, %f203, %f442;
	div.rn.f32 	%f454, %f215, %f442;
	div.rn.f32 	%f455, %f227, %f442;
	div.rn.f32 	%f456, %f239, %f442;
	div.rn.f32 	%f457, %f251, %f442;
	div.rn.f32 	%f458, %f263, %f442;
	div.rn.f32 	%f459, %f275, %f442;
	div.rn.f32 	%f460, %f287, %f442;
	div.rn.f32 	%f461, %f299, %f442;
	div.rn.f32 	%f462, %f311, %f442;
	div.rn.f32 	%f463, %f323, %f442;
	div.rn.f32 	%f464, %f335, %f442;
	div.rn.f32 	%f465, %f347, %f442;
	div.rn.f32 	%f466, %f359, %f442;
	div.rn.f32 	%f467, %f371, %f442;
	div.rn.f32 	%f468, %f383, %f442;
	div.rn.f32 	%f469, %f395, %f442;
	div.rn.f32 	%f470, %f407, %f442;
	div.rn.f32 	%f471, %f419, %f442;
	div.rn.f32 	%f472, %f431, %f442;
	mad.lo.s64 	%rd25, %rd28, %rd13, %rd4;
	shl.b64 	%rd26, %rd25, 2;
	add.s64 	%rd27, %rd5, %rd26;
	st.global.f32 	[%rd27], %f443;
	st.global.f32 	[%rd27+4], %f444;
	st.global.f32 	[%rd27+256], %f445;
	st.global.f32 	[%rd27+260], %f446;
	st.global.f32 	[%rd27+512], %f447;
	st.global.f32 	[%rd27+516], %f448;
	st.global.f32 	[%rd27+768], %f449;
	st.global.f32 	[%rd27+772], %f450;
	st.global.f32 	[%rd27+1024], %f451;
	st.global.f32 	[%rd27+1028], %f452;
	st.global.f32 	[%rd27+1280], %f453;
	st.global.f32 	[%rd27+1284], %f454;
	st.global.f32 	[%rd27+1536], %f455;
	st.global.f32 	[%rd27+1540], %f456;
	st.global.f32 	[%rd27+1792], %f457;
	st.global.f32 	[%rd27+1796], %f458;
	st.global.f32 	[%rd27+2048], %f459;
	st.global.f32 	[%rd27+2052], %f460;
	st.global.f32 	[%rd27+2304], %f461;
	st.global.f32 	[%rd27+2308], %f462;
	st.global.f32 	[%rd27+2560], %f463;
	st.global.f32 	[%rd27+2564], %f464;
	st.global.f32 	[%rd27+2816], %f465;
	st.global.f32 	[%rd27+2820], %f466;
	st.global.f32 	[%rd27+3072], %f467;
	st.global.f32 	[%rd27+3076], %f468;
	st.global.f32 	[%rd27+3328], %f469;
	st.global.f32 	[%rd27+3332], %f470;
	st.global.f32 	[%rd27+3584], %f471;
	st.global.f32 	[%rd27+3588], %f472;
	add.s64 	%rd28, %rd28, %rd7;
	setp.lt.s64 	%p13, %rd28, %rd14;
	@%p13 bra 	$L__BB51_4;
$L__BB51_5:
	ret;

}
	// .globl	_ZN7oneflow4cuda7softmax15SoftmaxWarpImplI10SimpleLoadIffE11SimpleStoreIffEfLi2ELi30ELi32ELi1ELb1ELNS1_9AlgorithmE0EEEvT_T0_ll
.visible .entry _ZN7oneflow4cuda7softmax15SoftmaxWarpImplI10SimpleLoadIffE11SimpleStoreIffEfLi2ELi30ELi32ELi1ELb1ELNS1_9AlgorithmE0EEEvT_T0_ll(
	.param .align 8 .b8 _ZN7oneflow4cuda7softmax15SoftmaxWarpImplI10SimpleLoadIffE11SimpleStoreIffEfLi2ELi30ELi32ELi1ELb1ELNS1_9AlgorithmE0EEEvT_T0_ll_param_0[16],
	.param .align 8 .b8 _ZN7oneflow4cuda7softmax15SoftmaxWarpImplI10SimpleLoadIffE11SimpleStoreIffEfLi2ELi30ELi32ELi1ELb1ELNS1_9AlgorithmE0EEEvT_T0_ll_param_1[16],
	.param .u64 _ZN7oneflow4cuda7softmax15SoftmaxWarpImplI10SimpleLoadIffE11SimpleStoreIffEfLi2ELi30ELi32ELi1ELb1ELNS1_9AlgorithmE0EEEvT_T0_ll_param_2,
	.param .u64 _ZN7oneflow4cuda7softmax15SoftmaxWarpImplI10SimpleLoadIffE11SimpleStoreIffEfLi2ELi30ELi32ELi1ELb1ELNS1_9AlgorithmE0EEEvT_T0_ll_param_3
)
{
	.reg .pred 	%p<44>;
	.reg .b32 	%r<119>;
	.reg .b32 	%f<578>;
	.reg .b64 	%rd<50>;

	ld.param.u64 	%rd23, [_ZN7oneflow4cuda7softmax15SoftmaxWarpImplI10SimpleLoadIffE11SimpleStoreIffEfLi2ELi30ELi32ELi1ELb1ELNS1_9AlgorithmE0EEEvT_T0_ll_param_1+8];
	ld.param.u64 	%rd22, [_ZN7oneflow4cuda7softmax15SoftmaxWarpImplI10SimpleLoadIffE11SimpleStoreIffEfLi2ELi30ELi32ELi1ELb1ELNS1_9AlgorithmE0EEEvT_T0_ll_param_1];
	ld.param.u64 	%rd21, [_ZN7oneflow4cuda7softmax15SoftmaxWarpImplI10SimpleLoadIffE11SimpleStoreIffEfLi2ELi30ELi32ELi1ELb1ELNS1_9AlgorithmE0EEEvT_T0_ll_param_0+8];
	ld.param.u64 	%rd20, [_ZN7oneflow4cuda7softmax15SoftmaxWarpImplI10SimpleLoadIffE11SimpleStoreIffEfLi2ELi30ELi32ELi1ELb1ELNS1_9AlgorithmE0EEEvT_T0_ll_param_0];
	ld.param.u64 	%rd25, [_ZN7oneflow4cuda7softmax15SoftmaxWarpImplI10SimpleLoadIffE11SimpleStoreIffEfLi2ELi30ELi32ELi1ELb1ELNS1_9AlgorithmE0EEEvT_T0_ll_param_3];
	setp.lt.s64 	%p1, %rd25, 961;
	@%p1 bra 	$L__BB52_2;
	mov.u64 	%rd26, $str;
	cvta.global.u64 	%rd27, %rd26;
	mov.u64 	%rd28, $str$1;
	cvta.global.u64 	%rd29, %rd28;
	mov.u64 	%rd30, __unnamed_52;
	cvta.global.u64 	%rd31, %rd30;
	{ // callseq 51, 0
	.param .b64 param0;
	st.param.b64 	[param0], %rd27;
	.param .b64 param1;
	st.param.b64 	[param1], %rd29;
	.param .b32 param2;
	st.param.b32 	[param2], 228;
	.param .b64 param3;
	st.param.b64 	[param3], %rd31;
	.param .b64 param4;
	st.param.b64 	[param4], 1;
	call.uni 
	__assertfail, 
	(
	param0, 
	param1, 
	param2, 
	param3, 
	param4
	);
	} // callseq 51
$L__BB52_2:
	ld.param.u64 	%rd47, [_ZN7oneflow4cuda7softmax15SoftmaxWarpImplI10SimpleLoadIffE11SimpleStoreIffEfLi2ELi30ELi32ELi1ELb1ELNS1_9AlgorithmE0EEEvT_T0_ll_param_2];
	mov.u32 	%r1, %ctaid.x;
	mov.u32 	%r2, %ntid.y;
	mov.u32 	%r3, %tid.y;
	mad.lo.s32 	%r4, %r1, %r2, %r3;
	cvt.s64.s32 	%rd49, %r4;
	setp.le.s64 	%p2, %rd47, %rd49;
	@%p2 bra 	$L__BB52_65;
	mov.u32 	%r5, %tid.x;
	shl.b32 	%r6, %r5, 1;
	cvt.u64.u32 	%rd2, %r6;
	add.s32 	%r7, %r6, 128;
	cvt.u64.u32 	%rd3, %r7;
	add.s32 	%r8, %r6, 192;
	cvt.u64.u32 	%rd4, %r8;
	add.s32 	%r9, %r6, 256;
	cvt.u64.u32 	%rd5, %r9;
	add.s32 	%r10, %r6, 320;
	cvt.u64.u32 	%rd6, %r10;
	add.s32 	%r11, %r6, 384;
	cvt.u64.u32 	%rd7, %r11;
	add.s32 	%r12, %r6, 448;
	cvt.u64.u32 	%rd8, %r12;
	add.s32 	%r13, %r6, 640;
	cvt.u64.u32 	%rd9, %r13;
	add.s32 	%r14, %r6, 704;
	cvt.u64.u32 	%rd10, %r14;
	add.s32 	%r15, %r6, 768;
	cvt.u64.u32 	%rd11, %r15;
	add.s32 	%r16, %r6, 832;
	cvt.u64.u32 	%rd12, %r16;
	add.s32 	%r17, %r6, 896;
	cvt.u64.u32 	%rd13, %r17;
	add.s32 	%r20, %r6, 64;
	add.s32 	%r23, %r6, 512;
	add.s32 	%r26, %r6, 576;
	mov.u32 	%r116, %nctaid.x;
	mul.lo.s32 	%r118, %r116, %r2;
$L__BB52_4:
	cvta.to.global.u64 	%rd15, %rd20;
	setp.le.s64 	%p3, %rd25, %rd2;
	mul.lo.s64 	%rd16, %rd49, %rd21;
	mov.f32 	%f533, 0fFF800000;
	mov.f32 	%f534, %f533;
	mov.f32 	%f538, %f533;
	@%p3 bra 	$L__BB52_6;
	add.s64 	%rd32, %rd16, %rd2;
	shl.b64 	%rd33, %rd32, 2;
	add.s64 	%rd34, %rd15, %rd33;
	ld.global.f32 	%f534, [%rd34];
	ld.global.f32 	%f533, [%rd34+4];
	max.f32 	%f122, %f534, 0fFF800000;
	max.f32 	%f538, %f122, %f533;
$L__BB52_6:
	cvt.u64.u32 	%rd35, %r20;
	setp.le.s64 	%p4, %rd25, %rd35;
	add.s64 	%rd36, %rd16, %rd2;
	shl.b64 	%rd37, %rd36, 2;
	add.s64 	%rd17, %rd15, %rd37;
	mov.f32 	%f536, 0fFF800000;
	mov.f32 	%f537, %f536;
	@%p4 bra 	$L__BB52_8;
	ld.global.f32 	%f537, [%rd17+256];
	ld.global.f32 	%f536, [%rd17+260];
	max.f32 	%f124, %f538, %f537;
	max.f32 	%f538, %f124, %f536;
$L__BB52_8:
	setp.le.s64 	%p5, %rd25, %rd3;
	mov.f32 	%f539, 0fFF800000;
	mov.f32 	%f540, %f539;
	@%p5 bra 	$L__BB52_10;
	ld.global.f32 	%f540, [%rd17+512];
	ld.global.f32 	%f539, [%rd17+516];
	max.f32 	%f126, %f538, %f540;
	max.f32 	%f538, %f126, %f539;
$L__BB52_10:
	setp.le.s64 	%p6, %rd25, %rd4;
	mov.f32 	%f542, 0fFF800000;
	mov.f32 	%f543, %f542;
	@%p6 bra 	$L__BB52_12;
	ld.global.f32 	%f543, [%rd17+768];
	ld.global.f32 	%f542, [%rd17+772];
	max.f32 	%f128, %f538, %f543;
	max.f32 	%f538, %f128, %f542;
$L__BB52_12:
	setp.le.s64 	%p7, %rd25, %rd5;
	mov.f32 	%f545, 0fFF800000;
	mov.f32 	%f546, %f545;
	@%p7 bra 	$L__BB52_14;
	ld.global.f32 	%f546, [%rd17+1024];
	ld.global.f32 	%f545, [%rd17+1028];
	max.f32 	%f130, %f538, %f546;
	max.f32 	%f538, %f130, %f545;
$L__BB52_14:
	setp.le.s64 	%p8, %rd25, %rd6;
	mov.f32 	%f548, 0fFF800000;
	mov.f32 	%f549, %f548;
	@%p8 bra 	$L__BB52_16;
	ld.global.f32 	%f549, [%rd17+1280];
	ld.global.f32 	%f548, [%rd17+1284];
	max.f32 	%f132, %f538, %f549;
	max.f32 	%f538, %f132, %f548;
$L__BB52_16:
	setp.le.s64 	%p9, %rd25, %rd7;
	mov.f32 	%f551, 0fFF800000;
	mov.f32 	%f552, %f551;
	@%p9 bra 	$L__BB52_18;
	ld.global.f32 	%f552, [%rd17+1536];
	ld.global.f32 	%f551, [%rd17+1540];
	max.f32 	%f134, %f538, %f552;
	max.f32 	%f538, %f134, %f551;
$L__BB52_18:
	setp.le.s64 	%p10, %rd25, %rd8;
	mov.f32 	%f554, 0fFF800000;
	mov.f32 	%f555, %f554;
	@%p10 bra 	$L__BB52_20;
	ld.global.f32 	%f555, [%rd17+1792];
	ld.global.f32 	%f554, [%rd17+1796];
	max.f32 	%f136, %f538, %f555;
	max.f32 	%f538, %f136, %f554;
$L__BB52_20:
	cvt.u64.u32 	%rd38, %r23;
	setp.le.s64 	%p11, %rd25, %rd38;
	mov.f32 	%f557, 0fFF800000;
	mov.f32 	%f558, %f557;
	@%p11 bra 	$L__BB52_22;
	ld.global.f32 	%f558, [%rd17+2048];
	ld.global.f32 	%f557, [%rd17+2052];
	max.f32 	%f138, %f538, %f558;
	max.f32 	%f538, %f138, %f557;
$L__BB52_22:
	cvt.u64.u32 	%rd39, %r26;
	setp.le.s64 	%p12, %rd25, %rd39;
	mov.f32 	%f560, 0fFF800000;
	mov.f32 	%f561, %f560;
	@%p12 bra 	$L__BB52_24;
	ld.global.f32 	%f561, [%rd17+2304];
	ld.global.f32 	%f560, [%rd17+2308];
	max.f32 	%f140, %f538, %f561;
	max.f32 	%f538, %f140, %f560;
$L__BB52_24:
	setp.le.s64 	%p13, %rd25, %rd9;
	mov.f32 	%f563, 0fFF800000;
	mov.f32 	%f564, %f563;
	@%p13 bra 	$L__BB52_26;
	ld.global.f32 	%f564, [%rd17+2560];
	ld.global.f32 	%f563, [%rd17+2564];
	max.f32 	%f142, %f538, %f564;
	max.f32 	%f538, %f142, %f563;
$L__BB52_26:
	setp.le.s64 	%p14, %rd25, %rd10;
	mov.f32 	%f566, 0fFF800000;
	mov.f32 	%f567, %f566;
	@%p14 bra 	$L__BB52_28;
	ld.global.f32 	%f567, [%rd17+2816];
	ld.global.f32 	%f566, [%rd17+2820];
	max.f32 	%f144, %f538, %f567;
	max.f32 	%f538, %f144, %f566;
$L__BB52_28:
	setp.le.s64 	%p15, %rd25, %rd11;
	mov.f32 	%f569, 0fFF800000;
	mov.f32 	%f570, %f569;
	@%p15 bra 	$L__BB52_30;
	ld.global.f32 	%f570, [%rd17+3072];
	ld.global.f32 	%f569, [%rd17+3076];
	max.f32 	%f146, %f538, %f570;
	max.f32 	%f538, %f146, %f569;
$L__BB52_30:
	setp.le.s64 	%p16, %rd25, %rd12;
	mov.f32 	%f572, 0fFF800000;
	mov.f32 	%f573, %f572;
	@%p16 bra 	$L__BB52_32;
	ld.global.f32 	%f573, [%rd17+3328];
	ld.global.f32 	%f572, [%rd17+3332];
	max.f32 	%f148, %f538, %f573;
	max.f32 	%f538, %f148, %f572;
$L__BB52_32:
	setp.le.s64 	%p17, %rd25, %rd13;
	mov.f32 	%f575, 0fFF800000;
	mov.f32 	%f576, %f575;
	@%p17 bra 	$L__BB52_34;
	ld.global.f32 	%f576, [%rd17+3584];
	ld.global.f32 	%f575, [%rd17+3588];
	max.f32 	%f150, %f538, %f576;
	max.f32 	%f538, %f150, %f575;
$L__BB52_34:
	setp.le.s64 	%p18, %rd25, %rd2;
	mov.b32 	%r27, %f538;
	shfl.sync.bfly.b32	%r28|%p19, %r27, 16, 31, -1;
	mov.b32 	%f151, %r28;
	max.f32 	%f152, %f538, %f151;
	mov.b32 	%r29, %f152;
	shfl.sync.bfly.b32	%r30|%p20, %r29, 8, 31, -1;
	mov.b32 	%f153, %r30;
	max.f32 	%f154, %f152, %f153;
	mov.b32 	%r31, %f154;
	shfl.sync.bfly.b32	%r32|%p21, %r31, 4, 31, -1;
	mov.b32 	%f155, %r32;
	max.f32 	%f156, %f154, %f155;
	mov.b32 	%r33, %f156;
	shfl.sync.bfly.b32	%r34|%p22, %r33, 2, 31, -1;
	mov.b32 	%f157, %r34;
	max.f32 	%f158, %f156, %f157;
	mov.b32 	%r35, %f158;
	shfl.sync.bfly.b32	%r36|%p23, %r35, 1, 31, -1;
	mov.b32 	%f159, %r36;
	max.f32 	%f160, %f158, %f159;
	sub.f32 	%f161, %f534, %f160;
	fma.rn.f32 	%f162, %f161, 0f3BBB989D, 0f3F000000;
	cvt.sat.f32.f32 	%f163, %f162;
	mov.f32 	%f164, 0f4B400001;
	mov.f32 	%f165, 0f437C0000;
	fma.rm.f32 	%f166, %f163, %f165, %f164;
	add.f32 	%f167, %f166, 0fCB40007F;
	neg.f32 	%f168, %f167;
	fma.rn.f32 	%f169, %f161, 0f3FB8AA3B, %f168;
	fma.rn.f32 	%f170, %f161, 0f32A57060, %f169;
	mov.b32 	%r37, %f166;
	shl.b32 	%r38, %r37, 23;
	mov.b32 	%f171, %r38;
	ex2.approx.ftz.f32 	%f172, %f170;
	mul.f32 	%f173, %f172, %f171;
	add.f32 	%f174, %f173, 0f00000000;
	sub.f32 	%f175, %f533, %f160;
	fma.rn.f32 	%f176, %f175, 0f3BBB989D, 0f3F000000;
	cvt.sat.f32.f32 	%f177, %f176;
	fma.rm.f32 	%f178, %f177, %f165, %f164;
	add.f32 	%f179, %f178, 0fCB40007F;
	neg.f32 	%f180, %f179;
	fma.rn.f32 	%f181, %f175, 0f3FB8AA3B, %f180;
	fma.rn.f32 	%f182, %f175, 0f32A57060, %f181;
	mov.b32 	%r39, %f178;
	shl.b32 	%r40, %r39, 23;
	mov.b32 	%f183, %r40;
	ex2.approx.ftz.f32 	%f184, %f182;
	mul.f32 	%f185, %f184, %f183;
	add.f32 	%f186, %f174, %f185;
	sub.f32 	%f187, %f537, %f160;
	fma.rn.f32 	%f188, %f187, 0f3BBB989D, 0f3F000000;
	cvt.sat.f32.f32 	%f189, %f188;
	fma.rm.f32 	%f190, %f189, %f165, %f164;
	add.f32 	%f191, %f190, 0fCB40007F;
	neg.f32 	%f192, %f191;
	fma.rn.f32 	%f193, %f187, 0f3FB8AA3B, %f192;
	fma.rn.f32 	%f194, %f187, 0f32A57060, %f193;
	mov.b32 	%r41, %f190;
	shl.b32 	%r42, %r41, 23;
	mov.b32 	%f195, %r42;
	ex2.approx.ftz.f32 	%f196, %f194;
	mul.f32 	%f197, %f196, %f195;
	add.f32 	%f198, %f186, %f197;
	sub.f32 	%f199, %f536, %f160;
	fma.rn.f32 	%f200, %f199, 0f3BBB989D, 0f3F000000;
	cvt.sat.f32.f32 	%f201, %f200;
	fma.rm.f32 	%f202, %f201, %f165, %f164;
	add.f32 	%f203, %f202, 0fCB40007F;
	neg.f32 	%f204, %f203;
	fma.rn.f32 	%f205, %f199, 0f3FB8AA3B, %f204;
	fma.rn.f32 	%f206, %f199, 0f32A57060, %f205;
	mov.b32 	%r43, %f202;
	shl.b32 	%r44, %r43, 23;
	mov.b32 	%f207, %r44;
	ex2.approx.ftz.f32 	%f208, %f206;
	mul.f32 	%f209, %f208, %f207;
	add.f32 	%f210, %f198, %f209;
	sub.f32 	%f211, %f540, %f160;
	fma.rn.f32 	%f212, %f211, 0f3BBB989D, 0f3F000000;
	cvt.sat.f32.f32 	%f213, %f212;
	fma.rm.f32 	%f214, %f213, %f165, %f164;
	add.f32 	%f215, %f214, 0fCB40007F;
	neg.f32 	%f216, %f215;
	fma.rn.f32 	%f217, %f211, 0f3FB8AA3B, %f216;
	fma.rn.f32 	%f218, %f211, 0f32A57060, %f217;
	mov.b32 	%r45, %f214;
	shl.b32 	%r46, %r45, 23;
	mov.b32 	%f219, %r46;
	ex2.approx.ftz.f32 	%f220, %f218;
	mul.f32 	%f221, %f220, %f219;
	add.f32 	%f222, %f210, %f221;
	sub.f32 	%f223, %f539, %f160;
	fma.rn.f32 	%f224, %f223, 0f3BBB989D, 0f3F000000;
	cvt.sat.f32.f32 	%f225, %f224;
	fma.rm.f32 	%f226, %f225, %f165, %f164;
	add.f32 	%f227, %f226, 0fCB40007F;
	neg.f32 	%f228, %f227;
	fma.rn.f32 	%f229, %f223, 0f3FB8AA3B, %f228;
	fma.rn.f32 	%f230, %f223, 0f32A57060, %f229;
	mov.b32 	%r47, %f226;
	shl.b32 	%r48, %r47, 23;
	mov.b32 	%f231, %r48;
	ex2.approx.ftz.f32 	%f232, %f230;
	mul.f32 	%f233, %f232, %f231;
	add.f32 	%f234, %f222, %f233;
	sub.f32 	%f235, %f543, %f160;
	fma.rn.f32 	%f236, %f235, 0f3BBB989D, 0f3F000000;
	cvt.sat.f32.f32 	%f237, %f236;
	fma.rm.f32 	%f238, %f237, %f165, %f164;
	add.f32 	%f239, %f238, 0fCB40007F;
	neg.f32 	%f240, %f239;
	fma.rn.f32 	%f241, %f235, 0f3FB8AA3B, %f240;
	fma.rn.f32 	%f242, %f235, 0f32A57060, %f241;
	mov.b32 	%r49, %f238;
	shl.b32 	%r50, %r49, 23;
	mov.b32 	%f243, %r50;
	ex2.approx.ftz.f32 	%f244, %f242;
	mul.f32 	%f245, %f244, %f243;
	add.f32 	%f246, %f234, %f245;
	sub.f32 	%f247, %f542, %f160;
	fma.rn.f32 	%f248, %f247, 0f3BBB989D, 0f3F000000;
	cvt.sat.f32.f32 	%f249, %f248;
	fma.rm.f32 	%f250, %f249, %f165, %f164;
	add.f32 	%f251, %f250, 0fCB40007F;
	neg.f32 	%f252, %f251;
	fma.rn.f32 	%f253, %f247, 0f3FB8AA3B, %f252;
	fma.rn.f32 	%f254, %f247, 0f32A57060, %f253;
	mov.b32 	%r51, %f250;
	shl.b32 	%r52, %r51, 23;
	mov.b32 	%f255, %r52;
	ex2.approx.ftz.f32 	%f256, %f254;
	mul.f32 	%f257, %f256, %f255;
	add.f32 	%f258, %f246, %f257;
	sub.f32 	%f259, %f546, %f160;
	fma.rn.f32 	%f260, %f259, 0f3BBB989D, 0f3F000000;
	cvt.sat.f32.f32 	%f261, %f260;
	fma.rm.f32 	%f262, %f261, %f165, %f164;
	add.f32 	%f263, %f262, 0fCB40007F;
	neg.f32 	%f264, %f263;
	fma.rn.f32 	%f265, %f259, 0f3FB8AA3B, %f264;
	fma.rn.f32 	%f266, %f259, 0f32A57060, %f265;
	mov.b32 	%r53, %f262;
	shl.b32 	%r54, %r53, 23;
	mov.b32 	%f267, %r54;
	ex2.approx.ftz.f32 	%f268, %f266;
	mul.f32 	%f269, %f268, %f267;
	add.f32 	%f270, %f258, %f269;
	sub.f32 	%f271, %f545, %f160;
	fma.rn.f32 	%f272, %f271, 0f3BBB989D, 0f3F000000;
	cvt.sat.f32.f32 	%f273, %f272;
	fma.rm.f32 	%f274, %f273, %f165, %f164;
	add.f32 	%f275, %f274, 0fCB40007F;
	neg.f32 	%f276, %f275;
	fma.rn.f32 	%f277, %f271, 0f3FB8AA3B, %f276;
	fma.rn.f32 	%f278, %f271, 0f32A57060, %f277;
	mov.b32 	%r55, %f274;
	shl.b32 	%r56, %r55, 23;
	mov.b32 	%f279, %r56;
	ex2.approx.ftz.f32 	%f280, %f278;
	mul.f32 	%f281, %f280, %f279;
	add.f32 	%f282, %f270, %f281;
	sub.f32 	%f283, %f549, %f160;
	fma.rn.f32 	%f284, %f283, 0f3BBB989D, 0f3F000000;
	cvt.sat.f32.f32 	%f285, %f284;
	fma.rm.f32 	%f286, %f285, %f165, %f164;
	add.f32 	%f287, %f286, 0fCB40007F;
	neg.f32 	%f288, %f287;
	fma.rn.f32 	%f289, %f283, 0f3FB8AA3B, %f288;
	fma.rn.f32 	%f290, %f283, 0f32A57060, %f289;
	mov.b32 	%r57, %f286;
	shl.b32 	%r58, %r57, 23;
	mov.b32 	%f291, %r58;
	ex2.approx.ftz.f32 	%f292, %f290;
	mul.f32 	%f293, %f292, %f291;
	add.f32 	%f294, %f282, %f293;
	sub.f32 	%f295, %f548, %f160;
	fma.rn.f32 	%f296, %f295, 0f3BBB989D, 0f3F000000;
	cvt.sat.f32.f32 	%f297, %f296;
	fma.rm.f32 	%f298, %f297, %f165, %f164;
	add.f32 	%f299, %f298, 0fCB40007F;
	neg.f32 	%f300, %f299;
	fma.rn.f32 	%f301, %f295, 0f3FB8AA3B, %f300;
	fma.rn.f32 	%f302, %f295, 0f32A57060, %f301;
	mov.b32 	%r59, %f298;
	shl.b32 	%r60, %r59, 23;
	mov.b32 	%f303, %r60;
	ex2.approx.ftz.f32 	%f304, %f302;
	mul.f32 	%f305, %f304, %f303;
	add.f32 	%f306, %f294, %f305;
	sub.f32 	%f307, %f552, %f160;
	fma.rn.f32 	%f308, %f307, 0f3BBB989D, 0f3F000000;
	cvt.sat.f32.f32 	%f309, %f308;
	fma.rm.f32 	%f310, %f309, %f165, %f164;
	add.f32 	%f311, %f310, 0fCB40007F;
	neg.f32 	%f312, %f311;
	fma.rn.f32 	%f313, %f307, 0f3FB8AA3B, %f312;
	fma.rn.f32 	%f314, %f307, 0f32A57060, %f313;
	mov.b32 	%r61, %f310;
	shl.b32 	%r62, %r61, 23;
	mov.b32 	%f315, %r62;
	ex2.approx.ftz.f32 	%f316, %f314;
	mul.f32 	%f317, %f316, %f315;
	add.f32 	%f318, %f306, %f317;
	sub.f32 	%f319, %f551, %f160;
	fma.rn.f32 	%f320, %f319, 0f3BBB989D, 0f3F000000;
	cvt.sat.f32.f32 	%f321, %f320;
	fma.rm.f32 	%f322, %f321, %f165, %f164;
	add.f32 	%f323, %f322, 0fCB40007F;
	neg.f32 	%f324, %f323;
	fma.rn.f32 	%f325, %f319, 0f3FB8AA3B, %f324;
	fma.rn.f32 	%f326, %f319, 0f32A57060, %f325;
	mov.b32 	%r63, %f322;
	shl.b32 	%r64, %r63, 23;
	mov.b32 	%f327, %r64;
	ex2.approx.ftz.f32 	%f328, %f326;
	mul.f32 	%f329, %f328, %f327;
	add.f32 	%f330, %f318, %f329;
	sub.f32 	%f331, %f555, %f160;
	fma.rn.f32 	%f332, %f331, 0f3BBB989D, 0f3F000000;
	cvt.sat.f32.f32 	%f333, %f332;
	fma.rm.f32 	%f334, %f333, %f165, %f164;
	add.f32 	%f335, %f334, 0fCB40007F;
	neg.f32 	%f336, %f335;
	fma.rn.f32 	%f337, %f331, 0f3FB8AA3B, %f336;
	fma.rn.f32 	%f338, %f331, 0f32A57060, %f337;
	mov.b32 	%r65, %f334;
	shl.b32 	%r66, %r65, 23;
	mov.b32 	%f339, %r66;
	ex2.approx.ftz.f32 	%f340, %f338;
	mul.f32 	%f341, %f340, %f339;
	add.f32 	%f342, %f330, %f341;
	sub.f32 	%f343, %f554, %f160;
	fma.rn.f32 	%f344, %f343, 0f3BBB989D, 0f3F000000;
	cvt.sat.f32.f32 	%f345, %f344;
	fma.rm.f32 	%f346, %f345, %f165, %f164;
	add.f32 	%f347, %f346, 0fCB40007F;
	neg.f32 	%f348, %f347;
	fma.rn.f32 	%f349, %f343, 0f3FB8AA3B, %f348;
	fma.rn.f32 	%f350, %f343, 0f32A57060, %f349;
	mov.b32 	%r67, %f346;
	shl.b32 	%r68, %r67, 23;
	mov.b32 	%f351, %r68;
	ex2.approx.ftz.f32 	%f352, %f350;
	mul.f32 	%f353, %f352, %f351;
	add.f32 	%f354, %f342, %f353;
	sub.f32 	%f355, %f558, %f160;
	fma.rn.f32 	%f356, %f355, 0f3BBB989D, 0f3F000000;
	cvt.sat.f32.f32 	%f357, %f356;
	fma.rm.f32 	%f358, %f357, %f165, %f164;
	add.f32 	%f359, %f358, 0fCB40007F;
	neg.f32 	%f360, %f359;
	fma.rn.f32 	%f361, %f355, 0f3FB8AA3B, %f360;
	fma.rn.f32 	%f362, %f355, 0f32A57060, %f361;
	mov.b32 	%r69, %f358;
	shl.b32 	%r70, %r69, 23;
	mov.b32 	%f363, %r70;
	ex2.approx.ftz.f32 	%f364, %f362;
	mul.f32 	%f365, %f364, %f363;
	add.f32 	%f366, %f354, %f365;
	sub.f32 	%f367, %f557, %f160;
	fma.rn.f32 	%f368, %f367, 0f3BBB989D, 0f3F000000;
	cvt.sat.f32.f32 	%f369, %f368;
	fma.rm.f32 	%f370, %f369, %f165, %f164;
	add.f32 	%f371, %f370, 0fCB40007F;
	neg.f32 	%f372, %f371;
	fma.rn.f32 	%f373, %f367, 0f3FB8AA3B, %f372;
	fma.rn.f32 	%f374, %f367, 0f32A57060, %f373;
	mov.b32 	%r71, %f370;
	shl.b32 	%r72, %r71, 23;
	mov.b32 	%f375, %r72;
	ex2.approx.ftz.f32 	%f376, %f374;
	mul.f32 	%f377, %f376, %f375;
	add.f32 	%f378, %f366, %f377;
	sub.f32 	%f379, %f561, %f160;
	fma.rn.f32 	%f380, %f379, 0f3BBB989D, 0f3F000000;
	cvt.sat.f32.f32 	%f381, %f380;
	fma.rm.f32 	%f382, %f381, %f165, %f164;
	add.f32 	%f383, %f382, 0fCB40007F;
	neg.f32 	%f384, %f383;
	fma.rn.f32 	%f385, %f379, 0f3FB8AA3B, %f384;
	fma.rn.f32 	%f386, %f379, 0f32A57060, %f385;
	mov.b32 	%r73, %f382;
	shl.b32 	%r74, %r73, 23;
	mov.b32 	%f387, %r74;
	ex2.approx.ftz.f32 	%f388, %f386;
	mul.f32 	%f389, %f388, %f387;
	add.f32 	%f390, %f378, %f389;
	sub.f32 	%f391, %f560, %f160;
	fma.rn.f32 	%f392, %f391, 0f3BBB989D, 0f3F000000;
	cvt.sat.f32.f32 	%f393, %f392;
	fma.rm.f32 	%f394, %f393, %f165, %f164;
	add.f32 	%f395, %f394, 0fCB40007F;
	neg.f32 	%f396, %f395;
	fma.rn.f32 	%f397, %f391, 0f3FB8AA3B, %f396;
	fma.rn.f32 	%f398, %f391, 0f32A57060, %f397;
	mov.b32 	%r75, %f394;
	shl.b32 	%r76, %r75, 23;
	mov.b32 	%f399, %r76;
	ex2.approx.ftz.f32 	%f400, %f398;
	mul.f32 	%f401, %f400, %f399;
	add.f32 	%f402, %f390, %f401;
	sub.f32 	%f403, %f564, %f160;
	fma.rn.f32 	%f404, %f403, 0f3BBB989D, 0f3F000000;
	cvt.sat.f32.f32 	%f405, %f404;
	fma.rm.f32 	%f406, %f405, %f165, %f164;
	add.f32 	%f407, %f406, 0fCB40007F;
	neg.f32 	%f408, %f407;
	fma.rn.f32 	%f409, %f403, 0f3FB8AA3B, %f408;
	fma.rn.f32 	%f410, %f403, 0f32A57060, %f409;
	mov.b32 	%r77, %f406;
	shl.b32 	%r78, %r77, 23;
	mov.b32 	%f411, %r78;
	ex2.approx.ftz.f32 	%f412, %f410;
	mul.f32 	%f413, %f412, %f411;
	add.f32 	%f414, %f402, %f413;
	sub.f32 	%f415, %f563, %f160;
	fma.rn.f32 	%f416, %f415, 0f3BBB989D, 0f3F000000;
	cvt.sat.f32.f32 	%f417, %f416;
	fma.rm.f32 	%f418, %f417, %f165, %f164;
	add.f32 	%f419, %f418, 0fCB40007F;
	neg.f32 	%f420, %f419;
	fma.rn.f32 	%f421, %f415, 0f3FB8AA3B, %f420;
	fma.rn.f32 	%f422, %f415, 0f32A57060, %f421;
	mov.b32 	%r79, %f418;
	shl.b32 	%r80, %r79, 23;
	mov.b32 	%f423, %r80;
	ex2.approx.ftz.f32 	%f424, %f422;
	mul.f32 	%f425, %f424, %f423;
	add.f32 	%f426, %f414, %f425;
	sub.f32 	%f427, %f567, %f160;
	fma.rn.f32 	%f428, %f427, 0f3BBB989D, 0f3F000000;
	cvt.sat.f32.f32 	%f429, %f428;
	fma.rm.f32 	%f430, %f429, %f165, %f164;
	add.f32 	%f431, %f430, 0fCB40007F;
	neg.f32 	%f432, %f431;
	fma.rn.f32 	%f433, %f427, 0f3FB8AA3B, %f432;
	fma.rn.f32 	%f434, %f427, 0f32A57060, %f433;
	mov.b32 	%r81, %f430;
	shl.b32 	%r82, %r81, 23;
	mov.b32 	%f435, %r82;
	ex2.approx.ftz.f32 	%f436, %f434;
	mul.f32 	%f437, %f436, %f435;
	add.f32 	%f438, %f426, %f437;
	sub.f32 	%f439, %f566, %f160;
	fma.rn.f32 	%f440, %f439, 0f3BBB989D, 0f3F000000;
	cvt.sat.f32.f32 	%f441, %f440;
	fma.rm.f32 	%f442, %f441, %f165, %f164;
	add.f32 	%f443, %f442, 0fCB40007F;
	neg.f32 	%f444, %f443;
	fma.rn.f32 	%f445, %f439, 0f3FB8AA3B, %f444;
	fma.rn.f32 	%f446, %f439, 0f32A57060, %f445;
	mov.b32 	%r83, %f442;
	shl.b32 	%r84, %r83, 23;
	mov.b32 	%f447, %r84;
	ex2.approx.ftz.f32 	%f448, %f446;
	mul.f32 	%f449, %f448, %f447;
	add.f32 	%f450, %f438, %f449;
	sub.f32 	%f451, %f570, %f160;
	fma.rn.f32 	%f452, %f451, 0f3BBB989D, 0f3F000000;
	cvt.sat.f32.f32 	%f453, %f452;
	fma.rm.f32 	%f454, %f453, %f165, %f164;
	add.f32 	%f455, %f454, 0fCB40007F;
	neg.f32 	%f456, %f455;
	fma.rn.f32 	%f457, %f451, 0f3FB8AA3B, %f456;
	fma.rn.f32 	%f458, %f451, 0f32A57060, %f457;
	mov.b32 	%r85, %f454;
	shl.b32 	%r86, %r85, 23;
	mov.b32 	%f459, %r86;
	ex2.approx.ftz.f32 	%f460, %f458;
	mul.f32 	%f461, %f460, %f459;
	add.f32 	%f462, %f450, %f461;
	sub.f32 	%f463, %f569, %f160;
	fma.rn.f32 	%f464, %f463, 0f3BBB989D, 0f3F000000;
	cvt.sat.f32.f32 	%f465, %f464;
	fma.rm.f32 	%f466, %f465, %f165, %f164;
	add.f32 	%f467, %f466, 0fCB40007F;
	neg.f32 	%f468, %f467;
	fma.rn.f32 	%f469, %f463, 0f3FB8AA3B, %f468;
	fma.rn.f32 	%f470, %f463, 0f32A57060, %f469;
	mov.b32 	%r87, %f466;
	shl.b32 	%r88, %r87, 23;
	mov.b32 	%f471, %r88;
	ex2.approx.ftz.f32 	%f472, %f470;
	mul.f32 	%f473, %f472, %f471;
	add.f32 	%f474, %f462, %f473;
	sub.f32 	%f475, %f573, %f160;
	fma.rn.f32 	%f476, %f475, 0f3BBB989D, 0f3F000000;
	cvt.sat.f32.f32 	%f477, %f476;
	fma.rm.f32 	%f478, %f477, %f165, %f164;
	add.f32 	%f479, %f478, 0fCB40007F;
	neg.f32 	%f480, %f479;
	fma.rn.f32 	%f481, %f475, 0f3FB8AA3B, %f480;
	fma.rn.f32 	%f482, %f475, 0f32A57060, %f481;
	mov.b32 	%r89, %f478;
	shl.b32 	%r90, %r89, 23;
	mov.b32 	%f483, %r90;
	ex2.approx.ftz.f32 	%f484, %f482;
	mul.f32 	%f485, %f484, %f483;
	add.f32 	%f486, %f474, %f485;
	sub.f32 	%f487, %f572, %f160;
	fma.rn.f32 	%f488, %f487, 0f3BBB989D, 0f3F000000;
	cvt.sat.f32.f32 	%f489, %f488;
	fma.rm.f32 	%f490, %f489, %f165, %f164;
	add.f32 	%f491, %f490, 0fCB40007F;
	neg.f32 	%f492, %f491;
	fma.rn.f32 	%f493, %f487, 0f3FB8AA3B, %f492;
	fma.rn.f32 	%f494, %f487, 0f32A57060, %f493;
	mov.b32 	%r91, %f490;
	shl.b32 	%r92, %r91, 23;
	mov.b32 	%f495, %r92;
	ex2.approx.ftz.f32 	%f496, %f494;
	mul.f32 	%f497, %f496, %f495;
	add.f32 	%f498, %f486, %f497;
	sub.f32 	%f499, %f576, %f160;
	fma.rn.f32 	%f500, %f499, 0f3BBB989D, 0f3F000000;
	cvt.sat.f32.f32 	%f501, %f500;
	fma.rm.f32 	%f502, %f501, %f165, %f164;
	add.f32 	%f503, %f502, 0fCB40007F;
	neg.f32 	%f504, %f503;
	fma.rn.f32 	%f505, %f499, 0f3FB8AA3B, %f504;
	fma.rn.f32 	%f506, %f499, 0f32A57060, %f505;
	mov.b32 	%r93, %f502;
	shl.b32 	%r94, %r93, 23;
	mov.b32 	%f507, %r94;
	ex2.approx.ftz.f32 	%f508, %f506;
	mul.f32 	%f509, %f508, %f507;
	add.f32 	%f510, %f498, %f509;
	sub.f32 	%f511, %f575, %f160;
	fma.rn.f32 	%f512, %f511, 0f3BBB989D, 0f3F000000;
	cvt.sat.f32.f32 	%f513, %f512;
	fma.rm.f32 	%f514, %f513, %f165, %f164;
	add.f32 	%f515, %f514, 0fCB40007F;
	neg.f32 	%f516, %f515;
	fma.rn.f32 	%f517, %f511, 0f3FB8AA3B, %f516;
	fma.rn.f32 	%f518, %f511, 0f32A57060, %f517;
	mov.b32 	%r95, %f514;
	shl.b32 	%r96, %r95, 23;
	mov.b32 	%f519, %r96;
	ex2.approx.ftz.f32 	%f520, %f518;
	mul.f32 	%f521, %f520, %f519;
	add.f32 	%f522, %f510, %f521;
	mov.b32 	%r97, %f522;
	shfl.sync.bfly.b32	%r98|%p24, %r97, 16, 31, -1;
	mov.b32 	%f523, %r98;
	add.f32 	%f524, %f522, %f523;
	mov.b32 	%r99, %f524;
	shfl.sync.bfly.b32	%r100|%p25, %r99, 8, 31, -1;
	mov.b32 	%f525, %r100;
	add.f32 	%f526, %f524, %f525;
	mov.b32 	%r101, %f526;
	shfl.sync.bfly.b32	%r102|%p26, %r101, 4, 31, -1;
	mov.b32 	%f527, %r102;
	add.f32 	%f528, %f526, %f527;
	mov.b32 	%r103, %f528;
	shfl.sync.bfly.b32	%r104|%p27, %r103, 2, 31, -1;
	mov.b32 	%f529, %r104;
	add.f32 	%f530, %f528, %f529;
	mov.b32 	%r105, %f530;
	shfl.sync.bfly.b32	%r106|%p28, %r105, 1, 31, -1;
	mov.b32 	%f531, %r106;
	add.f32 	%f532, %f530, %f531;
	div.rn.f32 	%f91, %f173, %f532;
	div.rn.f32 	%f92, %f185, %f532;
	div.rn.f32 	%f93, %f197, %f532;
	div.rn.f32 	%f94, %f209, %f532;
	div.rn.f32 	%f95, %f221, %f532;
	div.rn.f32 	%f96, %f233, %f532;
	div.rn.f32 	%f97, %f245, %f532;
	div.rn.f32 	%f98, %f257, %f532;
	div.rn.f32 	%f99, %f269, %f532;
	div.rn.f32 	%f100, %f281, %f532;
	div.rn.f32 	%f101, %f293, %f532;
	div.rn.f32 	%f102, %f305, %f532;
	div.rn.f32 	%f103, %f317, %f532;
	div.rn.f32 	%f104, %f329, %f532;
	div.rn.f32 	%f105, %f341, %f532;
	div.rn.f32 	%f106, %f353, %f532;
	div.rn.f32 	%f107, %f365, %f532;
	div.rn.f32 	%f108, %f377, %f532;
	div.rn.f32 	%f109, %f389, %f532;
	div.rn.f32 	%f110, %f401, %f532;
	div.rn.f32 	%f111, %f413, %f532;
	div.rn.f32 	%f112, %f425, %f532;
	div.rn.f32 	%f113, %f437, %f532;
	div.rn.f32 	%f114, %f449, %f532;
	div.rn.f32 	%f115, %f461, %f532;
	div.rn.f32 	%f116, %f473, %f532;
	div.rn.f32 	%f117, %f485, %f532;
	div.rn.f32 	%f118, %f497, %f532;
	div.rn.f32 	%f119, %f509, %f532;
	div.rn.f32 	%f120, %f521, %f532;
	mad.lo.s64 	%rd40, %rd49, %rd23, %rd2;
	cvta.to.global.u64 	%rd41, %rd22;
	shl.b64 	%rd42, %rd40, 2;
	add.s64 	%rd18, %rd41, %rd42;
	@%p18 bra 	$L__BB52_36;
	st.global.f32 	[%rd18], %f91;
	st.global.f32 	[%rd18+4], %f92;
$L__BB52_36:
	cvt.u64.u32 	%rd43, %r20;
	setp.le.s64 	%p29, %rd25, %rd43;
	@%p29 bra 	$L__BB52_38;
	st.global.f32 	[%rd18+256], %f93;
	st.global.f32 	[%rd18+260], %f94;
$L__BB52_38:
	setp.le.s64 	%p30, %rd25, %rd3;
	@%p30 bra 	$L__BB52_40;
	st.global.f32 	[%rd18+512], %f95;
	st.global.f32 	[%rd18+516], %f96;
$L__BB52_40:
	setp.le.s64 	%p31, %rd25, %rd4;
	@%p31 bra 	$L__BB52_42;
	st.global.f32 	[%rd18+768], %f97;
	st.global.f32 	[%rd18+772], %f98;
$L__BB52_42:
	setp.le.s64 	%p32, %rd25, %rd5;
	@%p32 bra 	$L__BB52_44;
	st.global.f32 	[%rd18+1024], %f99;
	st.global.f32 	[%rd18+1028], %f100;
$L__BB52_44:
	setp.le.s64 	%p33, %rd25, %rd6;
	@%p33 bra 	$L__BB52_46;
	st.global.f32 	[%rd18+1280], %f101;
	st.global.f32 	[%rd18+1284], %f102;
$L__BB52_46:
	setp.le.s64 	%p34, %rd25, %rd7;
	@%p34 bra 	$L__BB52_48;
	st.global.f32 	[%rd18+1536], %f103;
	st.global.f32 	[%rd18+1540], %f104;
$L__BB52_48:
	setp.le.s64 	%p35, %rd25, %rd8;
	@%p35 bra 	$L__BB52_50;
	st.global.f32 	[%rd18+1792], %f105;
	st.global.f32 	[%rd18+1796], %f106;
$L__BB52_50:
	cvt.u64.u32 	%rd44, %r23;
	setp.le.s64 	%p36, %rd25, %rd44;
	@%p36 bra 	$L__BB52_52;
	st.global.f32 	[%rd18+2048], %f107;
	st.global.f32 	[%rd18+2052], %f108;
$L__BB52_52:
	cvt.u64.u32 	%rd45, %r26;
	setp.le.s64 	%p37, %rd25, %rd45;
	@%p37 bra 	$L__BB52_54;
	st.global.f32 	[%rd18+2304], %f109;
	st.global.f32 	[%rd18+2308], %f110;
$L__BB52_54:
	setp.le.s64 	%p38, %rd25, %rd9;
	@%p38 bra 	$L__BB52_56;
	st.global.f32 	[%rd18+2560], %f111;
	st.global.f32 	[%rd18+2564], %f112;
$L__BB52_56:
	setp.le.s64 	%p39, %rd25, %rd10;
	@%p39 bra 	$L__BB52_58;
	st.global.f32 	[%rd18+2816], %f113;
	st.global.f32 	[%rd18+2820], %f114;
$L__BB52_58:
	setp.le.s64 	%p40, %rd25, %rd11;
	@%p40 bra 	$L__BB52_60;
	st.global.f32 	[%rd18+3072], %f115;
	st.global.f32 	[%rd18+3076], %f116;
$L__BB52_60:
	setp.le.s64 	%p41, %rd25, %rd12;
	@%p41 bra 	$L__BB52_62;
	st.global.f32 	[%rd18+3328], %f117;
	st.global.f32 	[%rd18+3332], %f118;
$L__BB52_62:
	setp.le.s64 	%p42, %rd25, %rd13;
	@%p42 bra 	$L__BB52_64;
	st.global.f32 	[%rd18+3584], %f119;
	st.global.f32 	[%rd18+3588], %f120;
$L__BB52_64:
	ld.param.u64 	%rd48, [_ZN7oneflow4cuda7softmax15SoftmaxWarpImplI10SimpleLoadIffE11SimpleStoreIffEfLi2ELi30ELi32ELi1ELb1ELNS1_9AlgorithmE0EEEvT_T0_ll_param_2];
	cvt.s64.s32 	%rd46, %r118;
	add.s64 	%rd49, %rd49, %rd46;
	setp.lt.s64 	%p43, %rd49, %rd48;
	@%p43 bra 	$L__BB52_4;
$L__BB52_65:
	ret;

}
	// .globl	_ZN7oneflow4cuda7softmax15SoftmaxWarpImplI10SimpleLoadIffE11SimpleStoreIffEfLi2ELi32ELi32ELi1ELb0ELNS1_9AlgorithmE0EEEvT_T0_ll
.visible .entry _ZN7oneflow4cuda7softmax15SoftmaxWarpImplI10SimpleLoadIffE11SimpleStoreIffEfLi2ELi32ELi32ELi1ELb0ELNS1_9AlgorithmE0EEEvT_T0_ll(
	.param .align 8 .b8 _ZN7oneflow4cuda7softmax15SoftmaxWarpImplI10SimpleLoadIffE11SimpleStoreIffEfLi2ELi32ELi32ELi1ELb0ELNS1_9AlgorithmE0EEEvT_T0_ll_param_0[16],
	.param .align 8 .b8 _ZN7oneflow4cuda7softmax15SoftmaxWarpImplI10SimpleLoadIffE11SimpleStoreIffEfLi2ELi32ELi32ELi1ELb0ELNS1_9AlgorithmE0EEEvT_T0_ll_param_1[16],
	.param .u64 _ZN7oneflow4cuda7softmax15SoftmaxWarpImplI10SimpleLoadIffE11SimpleStoreIffEfLi2ELi32ELi32ELi1ELb0ELNS1_9AlgorithmE0EEEvT_T0_ll_param_2,
	.param .u64 _ZN7oneflow4cuda7softmax15SoftmaxWarpImplI10SimpleLoadIffE11SimpleStoreIffEfLi2ELi32ELi32ELi1ELb0ELNS1_9AlgorithmE0EEEvT_T0_ll_param_3
)
{
	.reg .pred 	%p<14>;
	.reg .b32 	%r<93>;
	.reg .b32 	%f<503>;
	.reg .b64 	%rd<28>;

	ld.param.u64 	%rd11, [_ZN7oneflow4cuda7softmax15SoftmaxWarpImplI10SimpleLoadIffE11SimpleStoreIffEfLi2ELi32ELi32ELi1ELb0ELNS1_9AlgorithmE0EEEvT_T0_ll_param_1+8];
	ld.param.u64 	%rd10, [_ZN7oneflow4cuda7softmax15SoftmaxWarpImplI10SimpleLoadIffE11SimpleStoreIffEfLi2ELi32ELi32ELi1ELb0ELNS1_9AlgorithmE0EEEvT_T0_ll_param_1];
	ld.param.u64 	%rd9, [_ZN7oneflow4cuda7softmax15SoftmaxWarpImplI10SimpleLoadIffE11SimpleStoreIffEfLi2ELi32ELi32ELi1ELb0ELNS1_9AlgorithmE0EEEvT_T0_ll_param_0+8];
	ld.param.u64 	%rd8, [_ZN7oneflow4cuda7softmax15SoftmaxWarpImplI10SimpleLoadIffE11SimpleStoreIffEfLi2ELi32ELi32ELi1ELb0ELNS1_9AlgorithmE0EEEvT_T0_ll_param_0];
	ld.param.u64 	%rd12, [_ZN7oneflow4cuda7softmax15SoftmaxWarpImplI10SimpleLoadIffE11SimpleStoreIffEfLi2ELi32ELi32ELi1ELb0ELNS1_9AlgorithmE0EEEvT_T0_ll_param_2];
	ld.param.u64 	%rd13, [_ZN7oneflow4cuda7softmax15SoftmaxWarpImplI10SimpleLoadIffE11SimpleStoreIffEfLi2ELi32ELi32ELi1ELb0ELNS1_9AlgorithmE0EEEvT_T0_ll_param_3];
	setp.lt.s64 	%p1, %rd13, 1025;
	@%p1 bra 	$L__BB53_2;
	mov.u64 	%rd14, $str;
	cvta.global.u64 	%rd15, %rd14;
	mov.u64 	%rd16, $str$1;
	cvta.global.u64 	%rd17, %rd16;
	mov.u64 	%rd18, __unnamed_53;
	cvta.global.u64 	%rd19, %rd18;
	{ // callseq 52, 0
	.param .b64 param0;
	st.param.b64 	[param0], %rd15;
	.param .b64 param1;
	st.param.b64 	[param1], %rd17;
	.param .b32 param2;
	st.param.b32 	[param2], 228;
	.param .b64 param3;
	st.param.b64 	[param3], %rd19;
	.param .b64 param4;
	st.param.b64 	[param4], 1;
	call.uni 
	__assertfail, 
	(
	param0, 
	param1, 
	param2, 
	param3, 
	param4
	);
	} // callseq 52
$L__BB53_2:
	mov.u32 	%r2, %ctaid.x;
	mov.u32 	%r3, %ntid.y;
	mov.u32 	%r4, %tid.y;
	mad.lo.s32 	%r5, %r2, %r3, %r4;
	mov.u32 	%r6, %nctaid.x;
	mul.lo.s32 	%r1, %r6, %r3;
	cvt.s64.s32 	%rd27, %r5;
	setp.le.s64 	%p2, %rd12, %rd27;
	@%p2 bra 	$L__BB53_5;
	mov.u32 	%r7, %tid.x;
	shl.b32 	%r8, %r7, 1;
	cvt.u64.u32 	%rd3, %r8;
	cvta.to.global.u64 	%rd4, %rd8;
	cvt.s64.s32 	%rd5, %r1;
$L__BB53_4:
	mad.lo.s64 	%rd20, %rd27, %rd9, %rd3;
	shl.b64 	%rd21, %rd20, 2;
	add.s64 	%rd22, %rd4, %rd21;
	ld.global.f32 	%f1, [%rd22];
	ld.global.f32 	%f2, [%rd22+4];
	max.f32 	%f3, %f1, 0fFF800000;
	max.f32 	%f4, %f3, %f2;
	ld.global.f32 	%f5, [%rd22+256];
	ld.global.f32 	%f6, [%rd22+260];
	max.f32 	%f7, %f4, %f5;
	max.f32 	%f8, %f7, %f6;
	ld.global.f32 	%f9, [%rd22+512];
	ld.global.f32 	%f10, [%rd22+516];
	max.f32 	%f11, %f8, %f9;
	max.f32 	%f12, %f11, %f10;
	ld.global.f32 	%f13, [%rd22+768];
	ld.global.f32 	%f14, [%rd22+772];
	max.f32 	%f15, %f12, %f13;
	max.f32 	%f16, %f15, %f14;
	ld.global.f32 	%f17, [%rd22+1024];
	ld.global.f32 	%f18, [%rd22+1028];
	max.f32 	%f19, %f16, %f17;
	max.f32 	%f20, %f19, %f18;
	ld.global.f32 	%f21, [%rd22+1280];
	ld.global.f32 	%f22, [%rd22+1284];
	max.f32 	%f23, %f20, %f21;
	max.f32 	%f24, %f23, %f22;
	ld.global.f32 	%f25, [%rd22+1536];
	ld.global.f32 	%f26, [%rd22+1540];
	max.f32 	%f27, %f24, %f25;
	max.f32 	%f28, %f27, %f26;
	ld.global.f32 	%f29, [%rd22+1792];
	ld.global.f32 	%f30, [%rd22+1796];
	max.f32 	%f31, %f28, %f29;
	max.f32 	%f32, %f31, %f30;
	ld.global.f32 	%f33, [%rd22+2048];
	ld.global.f32 	%f34, [%rd22+2052];
	max.f32 	%f35, %f32, %f33;
	max.f32 	%f36, %f35, %f34;
	ld.global.f32 	%f37, [%rd22+2304];
	ld.global.f32 	%f38, [%rd22+2308];
	max.f32 	%f39, %f36, %f37;
	max.f32 	%f40, %f39, %f38;
	ld.global.f32 	%f41, [%rd22+2560];
	ld.global.f32 	%f42, [%rd22+2564];
	max.f32 	%f43, %f40, %f41;
	max.f32 	%f44, %f43, %f42;
	ld.global.f32 	%f45, [%rd22+2816];
	ld.global.f32 	%f46, [%rd22+2820];
	max.f32 	%f47, %f44, %f45;
	max.f32 	%f48, %f47, %f46;
	ld.global.f32 	%f49, [%rd22+3072];
	ld.global.f32 	%f50, [%rd22+3076];
	max.f32 	%f51, %f48, %f49;
	max.f32 	%f52, %f51, %f50;
	ld.global.f32 	%f53, [%rd22+3328];
	ld.global.f32 	%f54, [%rd22+3332];
	max.f32 	%f55, %f52, %f53;
	max.f32 	%f56, %f55, %f54;
	ld.global.f32 	%f57, [%rd22+3584];
	ld.global.f32 	%f58, [%rd22+3588];
	max.f32 	%f59, %f56, %f57;
	max.f32 	%f60, %f59, %f58;
	ld.global.f32 	%f61, [%rd22+3840];
	ld.global.f32 	%f62, [%rd22+3844];
	max.f32 	%f63, %f60, %f61;
	max.f32 	%f64, %f63, %f62;
	mov.b32 	%r9, %f64;
	shfl.sync.bfly.b32	%r10|%p3, %r9, 16, 31, -1;
	mov.b32 	%f65, %r10;
	max.f32 	%f66, %f64, %f65;
	mov.b32 	%r11, %f66;
	shfl.sync.bfly.b32	%r12|%p4, %r11, 8, 31, -1;
	mov.b32 	%f67, %r12;
	max.f32 	%f68, %f66, %f67;
	mov.b32 	%r13, %f68;
	shfl.sync.bfly.b32	%r14|%p5, %r13, 4, 31, -1;
	mov.b32 	%f69, %r14;
	max.f32 	%f70, %f68, %f69;
	mov.b32 	%r15, %f70;
	shfl.sync.bfly.b32	%r16|%p6, %r15, 2, 31, -1;
	mov.b32 	%f71, %r16;
	max.f32 	%f72, %f70, %f71;
	mov.b32 	%r17, %f72;
	shfl.sync.bfly.b32	%r18|%p7, %r17, 1, 31, -1;
	mov.b32 	%f73, %r18;
	max.f32 	%f74, %f72, %f73;
	sub.f32 	%f75, %f1, %f74;
	fma.rn.f32 	%f76, %f75, 0f3BBB989D, 0f3F000000;
	cvt.sat.f32.f32 	%f77, %f76;
	mov.f32 	%f78, 0f4B400001;
	mov.f32 	%f79, 0f437C0000;
	fma.rm.f32 	%f80, %f77, %f79, %f78;
	add.f32 	%f81, %f80, 0fCB40007F;
	neg.f32 	%f82, %f81;
	fma.rn.f32 	%f83, %f75, 0f3FB8AA3B, %f82;
	fma.rn.f32 	%f84, %f75, 0f32A57060, %f83;
	mov.b32 	%r19, %f80;
	shl.b32 	%r20, %r19, 23;
	mov.b32 	%f85, %r20;
	ex2.approx.ftz.f32 	%f86, %f84;
	mul.f32 	%f87, %f86, %f85;
	add.f32 	%f88, %f87, 0f00000000;
	sub.f32 	%f89, %f2, %f74;
	fma.rn.f32 	%f90, %f89, 0f3BBB989D, 0f3F000000;
	cvt.sat.f32.f32 	%f91, %f90;
	fma.rm.f32 	%f92, %f91, %f79, %f78;
	add.f32 	%f93, %f92, 0fCB40007F;
	neg.f32 	%f94, %f93;
	fma.rn.f32 	%f95, %f89, 0f3FB8AA3B, %f94;
	fma.rn.f32 	%f96, %f89, 0f32A57060, %f95;
	mov.b32 	%r21, %f92;
	shl.b32 	%r22, %r21, 23;
	mov.b32 	%f97, %r22;
	ex2.approx.ftz.f32 	%f98, %f96;
	mul.f32 	%f99, %f98, %f97;
	add.f32 	%f100, %f88, %f99;
	sub.f32 	%f101, %f5, %f74;
	fma.rn.f32 	%f102, %f101, 0f3BBB989D, 0f3F000000;
	cvt.sat.f32.f32 	%f103, %f102;
	fma.rm.f32 	%f104, %f103, %f79, %f78;
	add.f32 	%f105, %f104, 0fCB40007F;
	neg.f32 	%f106, %f105;
	fma.rn.f32 	%f107, %f101, 0f3FB8AA3B, %f106;
	fma.rn.f32 	%f108, %f101, 0f32A57060, %f107;
	mov.b32 	%r23, %f104;
	shl.b32 	%r24, %r23, 23;
	mov.b32 	%f109, %r24;
	ex2.approx.ftz.f32 	%f110, %f108;
	mul.f32 	%f111, %f110, %f109;
	add.f32 	%f112, %f100, %f111;
	sub.f32 	%f113, %f6, %f74;
	fma.rn.f32 	%f114, %f113, 0f3BBB989D, 0f3F000000;
	cvt.sat.f32.f32 	%f115, %f114;
	fma.rm.f32 	%f116, %f115, %f79, %f78;
	add.f32 	%f117, %f116, 0fCB40007F;
	neg.f32 	%f118, %f117;
	fma.rn.f32 	%f119, %f113, 0f3FB8AA3B, %f118;
	fma.rn.f32 	%f120, %f113, 0f32A57060, %f119;
	mov.b32 	%r25, %f116;
	shl.b32 	%r26, %r25, 23;
	mov.b32 	%f121, %r26;
	ex2.approx.ftz.f32 	%f122, %f120;
	mul.f32 	%f123, %f122, %f121;
	add.f32 	%f124, %f112, %f123;
	sub.f32 	%f125, %f9, %f74;
	fma.rn.f32 	%f126, %f125, 0f3BBB989D, 0f3F000000;
	cvt.sat.f32.f32 	%f127, %f126;
	fma.rm.f32 	%f128, %f127, %f79, %f78;
	add.f32 	%f129, %f128, 0fCB40007F;
	neg.f32 	%f130, %f129;
	fma.rn.f32 	%f131, %f125, 0f3FB8AA3B, %f130;
	fma.rn.f32 	%f132, %f125, 0f32A57060, %f131;
	mov.b32 	%r27, %f128;
	shl.b32 	%r28, %r27, 23;
	mov.b32 	%f133, %r28;
	ex2.approx.ftz.f32 	%f134, %f132;
	mul.f32 	%f135, %f134, %f133;
	add.f32 	%f136, %f124, %f135;
	sub.f32 	%f137, %f10, %f74;
	fma.rn.f32 	%f138, %f137, 0f3BBB989D, 0f3F000000;
	cvt.sat.f32.f32 	%f139, %f138;
	fma.rm.f32 	%f140, %f139, %f79, %f78;
	add.f32 	%f141, %f140, 0fCB40007F;
	neg.f32 	%f142, %f141;
	fma.rn.f32 	%f143, %f137, 0f3FB8AA3B, %f142;
	fma.rn.f32 	%f144, %f137, 0f32A57060, %f143;
	mov.b32 	%r29, %f140;
	shl.b32 	%r30, %r29, 23;
	mov.b32 	%f145, %r30;
	ex2.approx.ftz.f32 	%f146, %f144;
	mul.f32 	%f147, %f146, %f145;
	add.f32 	%f148, %f136, %f147;
	sub.f32 	%f149, %f13, %f74;
	fma.rn.f32 	%f150, %f149, 0f3BBB989D, 0f3F000000;
	cvt.sat.f32.f32 	%f151, %f150;
	fma.rm.f32 	%f152, %f151, %f79, %f78;
	add.f32 	%f153, %f152, 0fCB40007F;
	neg.f32 	%f154, %f153;
	fma.rn.f32 	%f155, %f149, 0f3FB8AA3B, %f154;
	fma.rn.f32 	%f156, %f149, 0f32A57060, %f155;
	mov.b32 	%r31, %f152;
	shl.b32 	%r32, %r31, 23;
	mov.b32 	%f157, %r32;
	ex2.approx.ftz.f32 	%f158, %f156;
	mul.f32 	%f159, %f158, %f157;
	add.f32 	%f160, %f148, %f159;
	sub.f32 	%f161, %f14, %f74;
	fma.rn.f32 	%f162, %f161, 0f3BBB989D, 0f3F000000;
	cvt.sat.f32.f32 	%f163, %f162;
	fma.rm.f32 	%f164, %f163, %f79, %f78;
	add.f32 	%f165, %f164, 0fCB40007F;
	neg.f32 	%f166, %f165;
	fma.rn.f32 	%f167, %f161, 0f3FB8AA3B, %f166;
	fma.rn.f32 	%f168, %f161, 0f32A57060, %f167;
	mov.b32 	%r33, %f164;
	shl.b32 	%r34, %r33, 23;
	mov.b32 	%f169, %r34;
	ex2.approx.ftz.f32 	%f170, %f168;
	mul.f32 	%f171, %f170, %f169;
	add.f32 	%f172, %f160, %f171;
	sub.f32 	%f173, %f17, %f74;
	fma.rn.f32 	%f174, %f173, 0f3BBB989D, 0f3F000000;
	cvt.sat.f32.f32 	%f175, %f174;
	fma.rm.f32 	%f176, %f175, %f79, %f78;
	add.f32 	%f177, %f176, 0fCB40007F;
	neg.f32 	%f178, %f177;
	fma.rn.f32 	%f179, %f173, 0f3FB8AA3B, %f178;
	fma.rn.f32 	%f180, %f173, 0f32A57060, %f179;
	mov.b32 	%r35, %f176;
	shl.b32 	%r36, %r35, 23;
	mov.b32 	%f181, %r36;
	ex2.approx.ftz.f32 	%f182, %f180;
	mul.f32 	%f183, %f182, %f181;
	add.f32 	%f184, %f172, %f183;
	sub.f32 	%f185, %f18, %f74;
	fma.rn.f32 	%f186, %f185, 0f3BBB989D, 0f3F000000;
	cvt.sat.f32.f32 	%f187, %f186;
	fma.rm.f32 	%f188, %f187, %f79, %f78;
	add.f32 	%f189, %f188, 0fCB40007F;
	neg.f32 	%f190, %f189;
	fma.rn.f32 	%f191, %f185, 0f3FB8AA3B, %f190;
	fma.rn.f32 	%f192, %f185, 0f32A57060, %f191;
	mov.b32 	%r37, %f188;
	shl.b32 	%r38, %r37, 23;
	mov.b32 	%f193, %r38;
	ex2.approx.ftz.f32 	%f194, %f192;
	mul.f32 	%f195, %f194, %f193;
	add.f32 	%f196, %f184, %f195;
	sub.f32 	%f197, %f21, %f74;
	fma.rn.f32 	%f198, %f197, 0f3BBB989D, 0f3F000000;
	cvt.sat.f32.f32 	%f199, %f198;
	fma.rm.f32 	%f200, %f199, %f79, %f78;
	add.f32 	%f201, %f200, 0fCB40007F;
	neg.f32 	%f202, %f201;
	fma.rn.f32 	%f203, %f197, 0f3FB8AA3B, %f202;
	fma.rn.f32 	%f204, %f197, 0f32A57060, %f203;
	mov.b32 	%r39, %f200;
	shl.b32 	%r40, %r39, 23;
	mov.b32 	%f205, %r40;
	ex2.approx.ftz.f32 	%f206, %f204;
	mul.f32 	%f207, %f206, %f205;
	add.f32 	%f208, %f196, %f207;
	sub.f32 	%f209, %f22, %f74;
	fma.rn.f32 	%f210, %f209, 0f3BBB989D, 0f3F000000;
	cvt.sat.f32.f32 	%f211, %f210;
	fma.rm.f32 	%f212, %f211, %f79, %f78;
	add.f32 	%f213, %f212, 0fCB40007F;
	neg.f32 	%f214, %f213;
	fma.rn.f32 	%f215, %f209, 0f3FB8AA3B, %f214;
	fma.rn.f32 	%f216, %f209, 0f32A57060, %f215;
	mov.b32 	%r41, %f212;
	shl.b32 	%r42, %r41, 23;
	mov.b32 	%f217, %r42;
	ex2.approx.ftz.f32 	%f218, %f216;
	mul.f32 	%f219, %f218, %f217;
	add.f32 	%f220, %f208, %f219;
	sub.f32 	%f221, %f25, %f74;
	fma.rn.f32 	%f222, %f221, 0f3BBB989D, 0f3F000000;
	cvt.sat.f32.f32 	%f223, %f222;
	fma.rm.f32 	%f224, %f223, %f79, %f78;
	add.f32 	%f225, %f224, 0fCB40007F;
	neg.f32 	%f226, %f225;
	fma.rn.f32 	%f227, %f221, 0f3FB8AA3B, %f226;
	fma.rn.f32 	%f228, %f221, 0f32A57060, %f227;
	mov.b32 	%r43, %f224;
	shl.b32 	%r44, %r43, 23;
	mov.b32 	%f229, %r44;
	ex2.approx.ftz.f32 	%f230, %f228;
	mul.f32 	%f231, %f230, %f229;
	add.f32 	%f232, %f220, %f231;
	sub.f32 	%f233, %f26, %f74;
	fma.rn.f32 	%f234, %f233, 0f3BBB989D, 0f3F000000;
	cvt.sat.f32.f32 	%f235, %f234;
	fma.rm.f32 	%f236, %f235, %f79, %f78;
	add.f32 	%f237, %f236, 0fCB40007F;
	neg.f32 	%f238, %f237;
	fma.rn.f32 	%f239, %f233, 0f3FB8AA3B, %f238;
	fma.rn.f32 	%f240, %f233, 0f32A57060, %f239;
	mov.b32 	%r45, %f236;
	shl.b32 	%r46, %r45, 23;
	mov.b32 	%f241, %r46;
	ex2.approx.ftz.f32 	%f242, %f240;
	mul.f32 	%f243, %f242, %f241;
	add.f32 	%f244, %f232, %f243;
	sub.f32 	%f245, %f29, %f74;
	fma.rn.f32 	%f246, %f245, 0f3BBB989D, 0f3F000000;
	cvt.sat.f32.f32 	%f247, %f246;
	fma.rm.f32 	%f248, %f247, %f79, %f78;
	add.f32 	%f249, %f248, 0fCB40007F;
	neg.f32 	%f250, %f249;
	fma.rn.f32 	%f251, %f245, 0f3FB8AA3B, %f250;
	fma.rn.f32 	%f252, %f245, 0f32A57060, %f251;
	mov.b32 	%r47, %f248;
	shl.b32 	%r48, %r47, 23;
	mov.b32 	%f253, %r48;
	ex2.approx.ftz.f32 	%f254, %f252;
	mul.f32 	%f255, %f254, %f253;
	add.f32 	%f256, %f244, %f255;
	sub.f32 	%f257, %f30, %f74;
	fma.rn.f32 	%f258, %f257, 0f3BBB989D, 0f3F000000;
	cvt.sat.f32.f32 	%f259, %f258;
	fma.rm.f32 	%f260, %f259, %f79, %f78;
	add.f32 	%f261, %f260, 0fCB40007F;
	neg.f32 	%f262, %f261;
	fma.rn.f32 	%f263, %f257, 0f3FB8AA3B, %f262;
	fma.rn.f32 	%f264, %f257, 0f32A57060, %f263;
	mov.b32 	%r49, %f260;
	shl.b32 	%r50, %r49, 23;
	mov.b32 	%f265, %r50;
	ex2.approx.ftz.f32 	%f266, %f264;
	mul.f32 	%f267, %f266, %f265;
	add.f32 	%f268, %f256, %f267;
	sub.f32 	%f269, %f33, %f74;
	fma.rn.f32 	%f270, %f269, 0f3BBB989D, 0f3F000000;
	cvt.sat.f32.f32 	%f271, %f270;
	fma.rm.f32 	%f272, %f271, %f79, %f78;
	add.f32 	%f273, %f272, 0fCB40007F;
	neg.f32 	%f274, %f273;
	fma.rn.f32 	%f275, %f269, 0f3FB8AA3B, %f274;
	fma.rn.f32 	%f276, %f269, 0f32A57060, %f275;
	mov.b32 	%r51, %f272;
	shl.b32 	%r52, %r51, 23;
	mov.b32 	%f277, %r52;
	ex2.approx.ftz.f32 	%f278, %f276;
	mul.f32 	%f279, %f278, %f277;
	add.f32 	%f280, %f268, %f279;
	sub.f32 	%f281, %f34, %f74;
	fma.rn.f32 	%f282, %f281, 0f3BBB989D, 0f3F000000;
	cvt.sat.f32.f32 	%f283, %f282;
	fma.rm.f32 	%f284, %f283, %f79, %f78;
	add.f32 	%f285, %f284, 0fCB40007F;
	neg.f32 	%f286, %f285;
	fma.rn.f32 	%f287, %f281, 0f3FB8AA3B, %f286;
	fma.rn.f32 	%f288, %f281, 0f32A57060, %f287;
	mov.b32 	%r53, %f284;
	shl.b32 	%r54, %r53, 23;
	mov.b32 	%f289, %r54;
	ex2.approx.ftz.f32 	%f290, %f288;
	mul.f32 	%f291, %f290, %f289;
	add.f32 	%f292, %f280, %f291;
	sub.f32 	%f293, %f37, %f74;
	fma.rn.f32 	%f294, %f293, 0f3BBB989D, 0f3F000000;
	cvt.sat.f32.f32 	%f295, %f294;
	fma.rm.f32 	%f296, %f295, %f79, %f78;
	add.f32 	%f297, %f296, 0fCB40007F;
	neg.f32 	%f298, %f297;
	fma.rn.f32 	%f299, %f293, 0f3FB8AA3B, %f298;
	fma.rn.f32 	%f300, %f293, 0f32A57060, %f299;
	mov.b32 	%r55, %f296;
	shl.b32 	%r56, %r55, 23;
	mov.b32 	%f301, %r56;
	ex2.approx.ftz.f32 	%f302, %f300;
	mul.f32 	%f303, %f302, %f301;
	add.f32 	%f304, %f292, %f303;
	sub.f32 	%f305, %f38, %f74;
	fma.rn.f32 	%f306, %f305, 0f3BBB989D, 0f3F000000;
	cvt.sat.f32.f32 	%f307, %f306;
	fma.rm.f32 	%f308, %f307, %f79, %f78;
	add.f32 	%f309, %f308, 0fCB40007F;
	neg.f32 	%f310, %f309;
	fma.rn.f32 	%f311, %f305, 0f3FB8AA3B, %f310;
	fma.rn.f32 	%f312, %f305, 0f32A57060, %f311;
	mov.b32 	%r57, %f308;
	shl.b32 	%r58, %r57, 23;
	mov.b32 	%f313, %r58;
	ex2.approx.ftz.f32 	%f314, %f312;
	mul.f32 	%f315, %f314, %f313;
	add.f32 	%f316, %f304, %f315;
	sub.f32 	%f317, %f41, %f74;
	fma.rn.f32 	%f318, %f317, 0f3BBB989D, 0f3F000000;
	cvt.sat.f32.f32 	%f319, %f318;
	fma.rm.f32 	%f320, %f319, %f79, %f78;
	add.f32 	%f321, %f320, 0fCB40007F;
	neg.f32 	%f322, %f321;
	fma.rn.f32 	%f323, %f317, 0f3FB8AA3B, %f322;
	fma.rn.f32 	%f324, %f317, 0f32A57060, %f323;
	mov.b32 	%r59, %f320;
	shl.b32 	%r60, %r59, 23;
	mov.b32 	%f325, %r60;
	ex2.approx.ftz.f32 	%f326, %f324;
	mul.f32 	%f327, %f326, %f325;
	add.f32 	%f328, %f316, %f327;
	sub.f32 	%f329, %f42, %f74;
	fma.rn.f32 	%f330, %f329, 0f3BBB989D, 0f3F000000;
	cvt.sat.f32.f32 	%f331, %f330;
	fma.rm.f32 	%f332, %f331, %f79, %f78;
	add.f32 	%f333, %f332, 0fCB40007F;
	neg.f32 	%f334, %f333;
	fma.rn.f32 	%f335, %f329, 0f3FB8AA3B, %f334;
	fma.rn.f32 	%f336, %f329, 0f32A57060, %f335;
	mov.b32 	%r61, %f332;
	shl.b32 	%r62, %r61, 23;
	mov.b32 	%f337, %r62;
	ex2.approx.ftz.f32 	%f338, %f336;
	mul.f32 	%f339, %f338, %f337;
	add.f32 	%f340, %f328, %f339;
	sub.f32 	%f341, %f45, %f74;
	fma.rn.f32 	%f342, %f341, 0f3BBB989D, 0f3F000000;
	cvt.sat.f32.f32 	%f343, %f342;
	fma.rm.f32 	%f344, %f343, %f79, %f78;
	add.f32 	%f345, %f344, 0fCB40007F;
	neg.f32 	%f346, %f345;
	fma.rn.f32 	%f347, %f341, 0f3FB8AA3B, %f346;
	fma.rn.f32 	%f348, %f341, 0f32A57060, %f347;
	mov.b32 	%r63, %f344;
	shl.b32 	%r64, %r63, 23;
	mov.b32 	%f349, %r64;
	ex2.approx.ftz.f32 	%f350, %f348;
	mul.f32 	%f351, %f350, %f349;
	add.f32 	%f352, %f340, %f351;
	sub.f32 	%f353, %f46, %f74;
	fma.rn.f32 	%f354, %f353, 0f3BBB989D, 0f3F000000;
	cvt.sat.f32.f32 	%f355, %f354;
	fma.rm.f32 	%f356, %f355, %f79, %f78;
	add.f32 	%f357, %f356, 0fCB40007F;
	neg.f32 	%f358, %f357;
	fma.rn.f32 	%f359, %f353, 0f3FB8AA3B, %f358;
	fma.rn.f32 	%f360, %f353, 0f32A57060, %f359;
	mov.b32 	%r65, %f356;
	shl.b32 	%r66, %r65, 23;
	mov.b32 	%f361, %r66;
	ex2.approx.ftz.f32 	%f362, %f360;
	mul.f32 	%f363, %f362, %f361;
	add.f32 	%f364, %f352, %f363;
	sub.f32 	%f365, %f49, %f74;
	fma.rn.f32 	%f366, %f365, 0f3BBB989D, 0f3F000000;
	cvt.sat.f32.f32 	%f367, %f366;
	fma.rm.f32 	%f368, %f367, %f79, %f78;
	add.f32 	%f369, %f368, 0fCB40007F;
	neg.f32 	%f370, %f369;
	fma.rn.f32 	%f371, %f365, 0f3FB8AA3B, %f370;
	fma.rn.f32 	%f372, %f365, 0f32A57060, %f371;
	mov.b32 	%r67, %f368;
	shl.b32 	%r68, %r67, 23;
	mov.b32 	%f373, %r68;
	ex2.approx.ftz.f32 	%f374, %f372;
	mul.f32 	%f375, %f374, %f373;
	add.f32 	%f376, %f364, %f375;
	sub.f32 	%f377, %f50, %f74;
	fma.rn.f32 	%f378, %f377, 0f3BBB989D, 0f3F000000;
	cvt.sat.f32.f32 	%f379, %f378;
	fma.rm.f32 	%f380, %f379, %f79, %f78;
	add.f32 	%f381, %f380, 0fCB40007F;
	neg.f32 	%f382, %f381;
	fma.rn.f32 	%f383, %f377, 0f3FB8AA3B, %f382;
	fma.rn.f32 	%f384, %f377, 0f32A57060, %f383;
	mov.b32 	%r69, %f380;
	shl.b32 	%r70, %r69, 23;
	mov.b32 	%f385, %r70;
	ex2.approx.ftz.f32 	%f386, %f384;
	mul.f32 	%f387, %f386, %f385;
	add.f32 	%f388, %f376, %f387;
	sub.f32 	%f389, %f53, %f74;
	fma.rn.f32 	%f390, %f389, 0f3BBB989D, 0f3F000000;
	cvt.sat.f32.f32 	%f391, %f390;
	fma.rm.f32 	%f392, %f391, %f79, %f78;
	add.f32 	%f393, %f392, 0fCB40007F;
	neg.f32 	%f394, %f393;
	fma.rn.f32 	%f395, %f389, 0f3FB8AA3B, %f394;
	fma.rn.f32 	%f396, %f389, 0f32A57060, %f395;
	mov.b32 	%r71, %f392;
	shl.b32 	%r72, %r71, 23;
	mov.b32 	%f397, %r72;
	ex2.approx.ftz.f32 	%f398, %f396;
	mul.f32 	%f399, %f398, %f397;
	add.f32 	%f400, %f388, %f399;
	sub.f32 	%f401, %f54, %f74;
	fma.rn.f32 	%f402, %f401, 0f3BBB989D, 0f3F000000;
	cvt.sat.f32.f32 	%f403, %f402;
	fma.rm.f32 	%f404, %f403, %f79, %f78;
	add.f32 	%f405, %f404, 0fCB40007F;
	neg.f32 	%f406, %f405;
	fma.rn.f32 	%f407, %f401, 0f3FB8AA3B, %f406;
	fma.rn.f32 	%f408, %f401, 0f32A57060, %f407;
	mov.b32 	%r73, %f404;
	shl.b32 	%r74, %r73, 23;
	mov.b32 	%f409, %r74;
	ex2.approx.ftz.f32 	%f410, %f408;
	mul.f32 	%f411, %f410, %f409;
	add.f32 	%f412, %f400, %f411;
	sub.f32 	%f413, %f57, %f74;
	fma.rn.f32 	%f414, %f413, 0f3BBB989D, 0f3F000000;
	cvt.sat.f32.f32 	%f415, %f414;
	fma.rm.f32 	%f416, %f415, %f79, %f78;
	add.f32 	%f417, %f416, 0fCB40007F;
	neg.f32 	%f418, %f417;
	fma.rn.f32 	%f419, %f413, 0f3FB8AA3B, %f418;
	fma.rn.f32 	%f420, %f413, 0f32A57060, %f419;
	mov.b32 	%r75, %f416;
	shl.b32 	%r76, %r75, 23;
	mov.b32 	%f421, %r76;
	ex2.approx.ftz.f32 	%f422, %f420;
	mul.f32 	%f423, %f422, %f421;
	add.f32 	%f424, %f412, %f423;
	sub.f32 	%f425, %f58, %f74;
	fma.rn.f32 	%f426, %f425, 0f3BBB989D, 0f3F000000;
	cvt.sat.f32.f32 	%f427, %f426;
	fma.rm.f32 	%f428, %f427, %f79, %f78;
	add.f32 	%f429, %f428, 0fCB40007F;
	neg.f32 	%f430, %f429;
	fma.rn.f32 	%f431, %f425, 0f3FB8AA3B, %f430;
	fma.rn.f32 	%f432, %f425, 0f32A57060, %f431;
	mov.b32 	%r77, %f428;
	shl.b32 	%r78, %r77, 23;
	mov.b32 	%f433, %r78;
	ex2.approx.ftz.f32 	%f434, %f432;
	mul.f32 	%f435, %f434, %f433;
	add.f32 	%f436, %f424, %f435;
	sub.f32 	%f437, %f61, %f74;
	fma.rn.f32 	%f438, %f437, 0f3BBB989D, 0f3F000000;
	cvt.sat.f32.f32 	%f439, %f438;
	fma.rm.f32 	%f440, %f439, %f79, %f78;
	add.f32 	%f441, %f440, 0fCB40007F;
	neg.f32 	%f442, %f441;
	fma.rn.f32 	%f443, %f437, 0f3FB8AA3B, %f442;
	fma.rn.f32 	%f444, %f437, 0f32A57060, %f443;
	mov.b32 	%r79, %f440;
	shl.b32 	%r80, %r79, 23;
	mov.b32 	%f445, %r80;
	ex2.approx.ftz.f32 	%f446, %f444;
	mul.f32 	%f447, %f446, %f445;
	add.f32 	%f448, %f436, %f447;
	sub.f32 	%f449, %f62, %f74;
	fma.rn.f32 	%f450, %f449, 0f3BBB989D, 0f3F000000;
	cvt.sat.f32.f32 	%f451, %f450;
	fma.rm.f32 	%f452, %f451, %f79, %f78;
	add.f32 	%f453, %f452, 0fCB40007F;
	neg.f32 	%f454, %f453;
	fma.rn.f32 	%f455, %f449, 0f3FB8AA3B, %f454;
	fma.rn.f32 	%f456, %f449, 0f32A57060, %f455;
	mov.b32 	%r81, %f452;
	shl.b32 	%r82, %r81, 23;
	mov.b32 	%f457, %r82;
	ex2.approx.ftz.f32 	%f458, %f456;
	mul.f32 	%f459, %f458, %f457;
	add.f32 	%f460, %f448, %f459;
	mov.b32 	%r83, %f460;
	shfl.sync.bfly.b32	%r84|%p8, %r83, 16, 31, -1;
	mov.b32 	%f461, %r84;
	add.f32 	%f462, %f460, %f461;
	mov.b32 	%r85, %f462;
	shfl.sync.bfly.b32	%r86|%p9, %r85, 8, 31, -1;
	mov.b32 	%f463, %r86;
	add.f32 	%f464, %f462, %f463;
	mov.b32 	%r87, %f464;
	shfl.sync.bfly.b32	%r88|%p10, %r87, 4, 31, -1;
	mov.b32 	%f465, %r88;
	add.f32 	%f466, %f464, %f465;
	mov.b32 	%r89, %f466;
	shfl.sync.bfly.b32	%r90|%p11, %r89, 2, 31, -1;
	mov.b32 	%f467, %r90;
	add.f32 	%f468, %f466, %f467;
	mov.b32 	%r91, %f468;
	shfl.sync.bfly.b32	%r92|%p12, %r91, 1, 31, -1;
	mov.b32 	%f469, %r92;
	add.f32 	%f470, %f468, %f469;
	div.rn.f32 	%f471, %f87, %f470;
	div.rn.f32 	%f472, %f99, %f470;
	div.rn.f32 	%f473, %f111, %f470;
	div.rn.f32 	%f474, %f123, %f470;
	div.rn.f32 	%f475, %f135, %f470;
	div.rn.f32 	%f476, %f147, %f470;
	div.rn.f32 	%f477, %f159, %f470;
	div.rn.f32 	%f478, %f171, %f470;
	div.rn.f32 	%f479, %f183, %f470;
	div.rn.f32 	%f480, %f195, %f470;
	div.rn.f32 	%f481, %f207, %f470;
	div.rn.f32 	%f482, %f219, %f470;
	div.rn.f32 	%f483, %f231, %f470;
	div.rn.f32 	%f484, %f243, %f470;
	div.rn.f32 	%f485, %f255, %f470;
	div.rn.f32 	%f486, %f267, %f470;
	div.rn.f32 	%f487, %f279, %f470;
	div.rn.f32 	%f488, %f291, %f470;
	div.rn.f32 	%f489, %f303, %f470;
	div.rn.f32 	%f490, %f315, %f470;
	div.rn.f32 	%f491, %f327, %f470;
	div.rn.f32 	%f492, %f339, %f470;
	div.rn.f32 	%f493, %f351, %f470;
	div.rn.f32 	%f494, %f363, %f470;
	div.rn.f32 	%f495, %f375, %f470;
	div.rn.f32 	%f496, %f387, %f470;
	div.rn.f32 	%f497, %f399, %f470;
	div.rn.f32 	%f498, %f411, %f470;
	div.rn.f32 	%f499, %f423, %f470;
	div.rn.f32 	%f500, %f435, %f470;
	div.rn.f32 	%f501, %f447, %f470;
	div.rn.f32 	%f502, %f459, %f470;
	mad.lo.s64 	%rd23, %rd27, %rd11, %rd3;
	cvta.to.global.u64 	%rd24, %rd10;
	shl.b64 	%rd25, %rd23, 2;
	add.s64 	%rd26, %rd24, %rd25;
	st.global.f32 	[%rd26], %f471;
	st.global.f32 	[%rd26+4], %f472;
	st.global.f32 	[%rd26+256], %f473;
	st.global.f32 	[%rd26+260], %f474;
	st.global.f32 	[%rd26+512], %f475;
	st.global.f32 	[%rd26+516], %f476;
	st.global.f32 	[%rd26+768], %f477;
	st.global.f32 	[%rd26+772], %f478;
	st.global.f32 	[%rd26+1024], %f479;
	st.global.f32 	[%rd26+1028], %f480;
	st.global.f32 	[%rd26+1280], %f481;
	st.global.f32 	[%rd26+1284], %f482;
	st.global.f32 	[%rd26+1536], %f483;
	st.global.f32 	[%rd26+1540], %f484;
	st.global.f32 	[%rd26+1792], %f485;
	st.global.f32 	[%rd26+1796], %f486;
	st.global.f32 	[%rd26+2048], %f487;
	st.global.f32 	[%rd26+2052], %f488;
	st.global.f32 	[%rd26+2304], %f489;
	st.global.f32 	[%rd26+2308], %f490;
	st.global.f32 	[%rd26+2560], %f491;
	st.global.f32 	[%rd26+2564], %f492;
	st.global.f32 	[%rd26+2816], %f493;
	st.global.f32 	[%rd26+2820], %f494;
	st.global.f32 	[%rd26+3072], %f495;
	st.global.f32 	[%rd26+3076], %f496;
	st.global.f32 	[%rd26+3328], %f497;
	st.global.f32 	[%rd26+3332], %f498;
	st.global.f32 	[%rd26+3584], %f499;
	st.global.f32 	[%rd26+3588], %f500;
	st.global.f32 	[%rd26+3840], %f501;
	st.global.f32 	[%rd26+3844], %f502;
	add.s64 	%rd27, %rd27, %rd5;
	setp.lt.s64 	%p13, %rd27, %rd12;
	@%p13 bra 	$L__BB53_4;
$L__BB53_5:
	ret;

}
	// .globl	_ZN7oneflow4cuda7softmax15SoftmaxWarpImplI10SimpleLoadIffE11SimpleStoreIffEfLi2ELi32ELi32ELi1ELb1ELNS1_9AlgorithmE0EEEvT_T0_ll
.visible .entry _ZN7oneflow4cuda7softmax15SoftmaxWarpImplI10SimpleLoadIffE11SimpleStoreIffEfLi2ELi32ELi32ELi1ELb1ELNS1_9AlgorithmE0EEEvT_T0_ll(
	.param .align 8 .b8 _ZN7oneflow4cuda7softmax15SoftmaxWarpImplI10SimpleLoadIffE11SimpleStoreIffEfLi2ELi32ELi32ELi1ELb1ELNS1_9AlgorithmE0EEEvT_T0_ll_param_0[16],
	.param .align 8 .b8 _ZN7oneflow4cuda7softmax15SoftmaxWarpImplI10SimpleLoadIffE11SimpleStoreIffEfLi2ELi32ELi32ELi1ELb1ELNS1_9AlgorithmE0EEEvT_T0_ll_param_1[16],
	.param .u64 _ZN7oneflow4cuda7softmax15SoftmaxWarpImplI10SimpleLoadIffE11SimpleStoreIffEfLi2ELi32ELi32ELi1ELb1ELNS1_9AlgorithmE0EEEvT_T0_ll_param_2,
	.param .u64 _ZN7oneflow4cuda7softmax15SoftmaxWarpImplI10SimpleLoadIffE11SimpleStoreIffEfLi2ELi32ELi32ELi1ELb1ELNS1_9AlgorithmE0EEEvT_T0_ll_param_3
)
{
	.reg .pred 	%p<46>;
	.reg .b32 	%r<108>;
	.reg .b32 	%f<615>;
	.reg .b64 	%rd<46>;

	ld.param.u64 	%rd28, [_ZN7oneflow4cuda7softmax15SoftmaxWarpImplI10SimpleLoadIffE11SimpleStoreIffEfLi2ELi32ELi32ELi1ELb1ELNS1_9AlgorithmE0EEEvT_T0_ll_param_1+8];
	ld.param.u64 	%rd27, [_ZN7oneflow4cuda7softmax15SoftmaxWarpImplI10SimpleLoadIffE11SimpleStoreIffEfLi2ELi32ELi32ELi1ELb1ELNS1_9AlgorithmE0EEEvT_T0_ll_param_1];
	ld.param.u64 	%rd26, [_ZN7oneflow4cuda7softmax15SoftmaxWarpImplI10SimpleLoadIffE11SimpleStoreIffEfLi2ELi32ELi32ELi1ELb1ELNS1_9AlgorithmE0EEEvT_T0_ll_param_0+8];
	ld.param.u64 	%rd25, [_ZN7oneflow4cuda7softmax15SoftmaxWarpImplI10SimpleLoadIffE11SimpleStoreIffEfLi2ELi32ELi32ELi1ELb1ELNS1_9AlgorithmE0EEEvT_T0_ll_param_0];
	ld.param.u64 	%rd29, [_ZN7oneflow4cuda7softmax15SoftmaxWarpImplI10SimpleLoadIffE11SimpleStoreIffEfLi2ELi32ELi32ELi1ELb1ELNS1_9AlgorithmE0EEEvT_T0_ll_param_2];
	ld.param.u64 	%rd30, [_ZN7oneflow4cuda7softmax15SoftmaxWarpImplI10SimpleLoadIffE11SimpleStoreIffEfLi2ELi32ELi32ELi1ELb1ELNS1_9AlgorithmE0EEEvT_T0_ll_param_3];
	cvta.to.global.u64 	%rd1, %rd25;
	setp.lt.s64 	%p1, %rd30, 1025;
	@%p1 bra 	$L__BB54_2;
	mov.u64 	%rd31, $str;
	cvta.global.u64 	%rd32, %rd31;
	mov.u64 	%rd33, $str$1;
	cvta.global.u64 	%rd34, %rd33;
	mov.u64 	%rd35, __unnamed_54;
	cvta.global.u64 	%rd36, %rd35;
	{ // callseq 53, 0
	.param .b64 param0;
	st.param.b64 	[param0], %rd32;
	.param .b64 param1;
	st.param.b64 	[param1], %rd34;
	.param .b32 param2;
	st.param.b32 	[param2], 228;
	.param .b64 param3;
	st.param.b64 	[param3], %rd36;
	.param .b64 param4;
	st.param.b64 	[param4], 1;
	call.uni 
	__assertfail, 
	(
	param0, 
	param1, 
	param2, 
	param3, 
	param4
	);
	} // callseq 53
$L__BB54_2:
	mov.u32 	%r2, %ctaid.x;
	mov.u32 	%r3, %ntid.y;
	mov.u32 	%r4, %tid.y;
	mad.lo.s32 	%r5, %r2, %r3, %r4;
	mov.u32 	%r6, %nctaid.x;
	mul.lo.s32 	%r1, %r6, %r3;
	cvt.s64.s32 	%rd45, %r5;
	setp.le.s64 	%p2, %rd29, %rd45;
	@%p2 bra 	$L__BB54_69;
	mov.u32 	%r7, %tid.x;
	shl.b32 	%r8, %r7, 1;
	cvt.u64.u32 	%rd3, %r8;
	add.s32 	%r9, %r8, 64;
	cvt.u64.u32 	%rd4, %r9;
	add.s32 	%r10, %r8, 128;
	cvt.u64.u32 	%rd5, %r10;
	add.s32 	%r11, %r8, 192;
	cvt.u64.u32 	%rd6, %r11;
	add.s32 	%r12, %r8, 256;
	cvt.u64.u32 	%rd7, %r12;
	add.s32 	%r13, %r8, 320;
	cvt.u64.u32 	%rd8, %r13;
	add.s32 	%r14, %r8, 384;
	cvt.u64.u32 	%rd9, %r14;
	add.s32 	%r15, %r8, 448;
	cvt.u64.u32 	%rd10, %r15;
	add.s32 	%r16, %r8, 512;
	cvt.u64.u32 	%rd11, %r16;
	add.s32 	%r17, %r8, 576;
	cvt.u64.u32 	%rd12, %r17;
	add.s32 	%r18, %r8, 640;
	cvt.u64.u32 	%rd13, %r18;
	add.s32 	%r19, %r8, 704;
	cvt.u64.u32 	%rd14, %r19;
	add.s32 	%r20, %r8, 768;
	cvt.u64.u32 	%rd15, %r20;
	add.s32 	%r21, %r8, 832;
	cvt.u64.u32 	%rd16, %r21;
	add.s32 	%r22, %r8, 896;
	cvt.u64.u32 	%rd17, %r22;
	add.s32 	%r23, %r8, 960;
	cvt.u64.u32 	%rd18, %r23;
	cvt.s64.s32 	%rd19, %r1;
$L__BB54_4:
	setp.le.s64 	%p3, %rd30, %rd3;
	mul.lo.s64 	%rd21, %rd45, %rd26;
	mov.f32 	%f567, 0fFF800000;
	mov.f32 	%f568, %f567;
	mov.f32 	%f572, %f567;
	@%p3 bra 	$L__BB54_6;
	add.s64 	%rd37, %rd21, %rd3;
	shl.b64 	%rd38, %rd37, 2;
	add.s64 	%rd39, %rd1, %rd38;
	ld.global.f32 	%f568, [%rd39];
	ld.global.f32 	%f567, [%rd39+4];
	max.f32 	%f130, %f568, 0fFF800000;
	max.f32 	%f572, %f130, %f567;
$L__BB54_6:
	setp.le.s64 	%p4, %rd30, %rd4;
	add.s64 	%rd40, %rd21, %rd3;
	shl.b64 	%rd41, %rd40, 2;
	add.s64 	%rd22, %rd1, %rd41;
	mov.f32 	%f570, 0fFF800000;
	mov.f32 	%f571, %f570;
	@%p4 bra 	$L__BB54_8;
	ld.global.f32 	%f571, [%rd22+256];
	ld.global.f32 	%f570, [%rd22+260];
	max.f32 	%f132, %f572, %f571;
	max.f32 	%f572, %f132, %f570;
$L__BB54_8:
	setp.le.s64 	%p5, %rd30, %rd5;
	mov.f32 	%f573, 0fFF800000;
	mov.f32 	%f574, %f573;
	@%p5 bra 	$L__BB54_10;
	ld.global.f32 	%f574, [%rd22+512];
	ld.global.f32 	%f573, [%rd22+516];
	max.f32 	%f134, %f572, %f574;
	max.f32 	%f572, %f134, %f573;
$L__BB54_10:
	setp.le.s64 	%p6, %rd30, %rd6;
	mov.f32 	%f576, 0fFF800000;
	mov.f32 	%f577, %f576;
	@%p6 bra 	$L__BB54_12;
	ld.global.f32 	%f577, [%rd22+768];
	ld.global.f32 	%f576, [%rd22+772];
	max.f32 	%f136, %f572, %f577;
	max.f32 	%f572, %f136, %f576;
$L__BB54_12:
	setp.le.s64 	%p7, %rd30, %rd7;
	mov.f32 	%f579, 0fFF800000;
	mov.f32 	%f580, %f579;
	@%p7 bra 	$L__BB54_14;
	ld.global.f32 	%f580, [%rd22+1024];
	ld.global.f32 	%f579, [%rd22+1028];
	max.f32 	%f138, %f572, %f580;
	max.f32 	%f572, %f138, %f579;
$L__BB54_14:
	setp.le.s64 	%p8, %rd30, %rd8;
	mov.f32 	%f582, 0fFF800000;
	mov.f32 	%f583, %f582;
	@%p8 bra 	$L__BB54_16;
	ld.global.f32 	%f583, [%rd22+1280];
	ld.global.f32 	%f582, [%rd22+1284];
	max.f32 	%f140, %f572, %f583;
	max.f32 	%f572, %f140, %f582;
$L__BB54_16:
	setp.le.s64 	%p9, %rd30, %rd9;
	mov.f32 	%f585, 0fFF800000;
	mov.f32 	%f586, %f585;
	@%p9 bra 	$L__BB54_18;
	ld.global.f32 	%f586, [%rd22+1536];
	ld.global.f32 	%f585, [%rd22+1540];
	max.f32 	%f142, %f572, %f586;
	max.f32 	%f572, %f142, %f585;
$L__BB54_18:
	setp.le.s64 	%p10, %rd30, %rd10;
	mov.f32 	%f588, 0fFF800000;
	mov.f32 	%f589, %f588;
	@%p10 bra 	$L__BB54_20;
	ld.global.f32 	%f589, [%rd22+1792];
	ld.global.f32 	%f588, [%rd22+1796];
	max.f32 	%f144, %f572, %f589;
	max.f32 	%f572, %f144, %f588;
$L__BB54_20:
	setp.le.s64 	%p11, %rd30, %rd11;
	mov.f32 	%f591, 0fFF800000;
	mov.f32 	%f592, %f591;
	@%p11 bra 	$L__BB54_22;
	ld.global.f32 	%f592, [%rd22+2048];
	ld.global.f32 	%f591, [%rd22+2052];
	max.f32 	%f146, %f572, %f592;
	max.f32 	%f572, %f146, %f591;
$L__BB54_22:
	setp.le.s64 	%p12, %rd30, %rd12;
	mov.f32 	%f594, 0fFF800000;
	mov.f32 	%f595, %f594;
	@%p12 bra 	$L__BB54_24;
	ld.global.f32 	%f595, [%rd22+2304];
	ld.global.f32 	%f594, [%rd22+2308];
	max.f32 	%f148, %f572, %f595;
	max.f32 	%f572, %f148, %f594;
$L__BB54_24:
	setp.le.s64 	%p13, %rd30, %rd13;
	mov.f32 	%f597, 0fFF800000;
	mov.f32 	%f598, %f597;
	@%p13 bra 	$L__BB54_26;
	ld.global.f32 	%f598, [%rd22+2560];
	ld.global.f32 	%f597, [%rd22+2564];
	max.f32 	%f150, %f572, %f598;
	max.f32 	%f572, %f150, %f597;
$L__BB54_26:
	setp.le.s64 	%p14, %rd30, %rd14;
	mov.f32 	%f600, 0fFF800000;
	mov.f32 	%f601, %f600;
	@%p14 bra 	$L__BB54_28;
	ld.global.f32 	%f601, [%rd22+2816];
	ld.global.f32 	%f600, [%rd22+2820];
	max.f32 	%f152, %f572, %f601;
	max.f32 	%f572, %f152, %f600;
$L__BB54_28:
	setp.le.s64 	%p15, %rd30, %rd15;
	mov.f32 	%f603, 0fFF800000;
	mov.f32 	%f604, %f603;
	@%p15 bra 	$L__BB54_30;
	ld.global.f32 	%f604, [%rd22+3072];
	ld.global.f32 	%f603, [%rd22+3076];
	max.f32 	%f154, %f572, %f604;
	max.f32 	%f572, %f154, %f603;
$L__BB54_30:
	setp.le.s64 	%p16, %rd30, %rd16;
	mov.f32 	%f606, 0fFF800000;
	mov.f32 	%f607, %f606;
	@%p16 bra 	$L__BB54_32;
	ld.global.f32 	%f607, [%rd22+3328];
	ld.global.f32 	%f606, [%rd22+3332];
	max.f32 	%f156, %f572, %f607;
	max.f32 	%f572, %f156, %f606;
$L__BB54_32:
	setp.le.s64 	%p17, %rd30, %rd17;
	mov.f32 	%f609, 0fFF800000;
	mov.f32 	%f610, %f609;
	@%p17 bra 	$L__BB54_34;
	ld.global.f32 	%f610, [%rd22+3584];
	ld.global.f32 	%f609, [%rd22+3588];
	max.f32 	%f158, %f572, %f610;
	max.f32 	%f572, %f158, %f609;
$L__BB54_34:
	setp.le.s64 	%p18, %rd30, %rd18;
	mov.f32 	%f612, 0fFF800000;
	mov.f32 	%f613, %f612;
	@%p18 bra 	$L__BB54_36;
	ld.global.f32 	%f613, [%rd22+3840];
	ld.global.f32 	%f612, [%rd22+3844];
	max.f32 	%f160, %f572, %f613;
	max.f32 	%f572, %f160, %f612;
$L__BB54_36:
	setp.le.s64 	%p19, %rd30, %rd3;
	mov.b32 	%r24, %f572;
	shfl.sync.bfly.b32	%r25|%p20, %r24, 16, 31, -1;
	mov.b32 	%f161, %r25;
	max.f32 	%f162, %f572, %f161;
	mov.b32 	%r26, %f162;
	shfl.sync.bfly.b32	%r27|%p21, %r26, 8, 31, -1;
	mov.b32 	%f163, %r27;
	max.f32 	%f164, %f162, %f163;
	mov.b32 	%r28, %f164;
	shfl.sync.bfly.b32	%r29|%p22, %r28, 4, 31, -1;
	mov.b32 	%f165, %r29;
	max.f32 	%f166, %f164, %f165;
	mov.b32 	%r30, %f166;
	shfl.sync.bfly.b32	%r31|%p23, %r30, 2, 31, -1;
	mov.b32 	%f167, %r31;
	max.f32 	%f168, %f166, %f167;
	mov.b32 	%r32, %f168;
	shfl.sync.bfly.b32	%r33|%p24, %r32, 1, 31, -1;
	mov.b32 	%f169, %r33;
	max.f32 	%f170, %f168, %f169;
	sub.f32 	%f171, %f568, %f170;
	fma.rn.f32 	%f172, %f171, 0f3BBB989D, 0f3F000000;
	cvt.sat.f32.f32 	%f173, %f172;
	mov.f32 	%f174, 0f4B400001;
	mov.f32 	%f175, 0f437C0000;
	fma.rm.f32 	%f176, %f173, %f175, %f174;
	add.f32 	%f177, %f176, 0fCB40007F;
	neg.f32 	%f178, %f177;
	fma.rn.f32 	%f179, %f171, 0f3FB8AA3B, %f178;
	fma.rn.f32 	%f180, %f171, 0f32A57060, %f179;
	mov.b32 	%r34, %f176;
	shl.b32 	%r35, %r34, 23;
	mov.b32 	%f181, %r35;
	ex2.approx.ftz.f32 	%f182, %f180;
	mul.f32 	%f183, %f182, %f181;
	add.f32 	%f184, %f183, 0f00000000;
	sub.f32 	%f185, %f567, %f170;
	fma.rn.f32 	%f186, %f185, 0f3BBB989D, 0f3F000000;
	cvt.sat.f32.f32 	%f187, %f186;
	fma.rm.f32 	%f188, %f187, %f175, %f174;
	add.f32 	%f189, %f188, 0fCB40007F;
	neg.f32 	%f190, %f189;
	fma.rn.f32 	%f191, %f185, 0f3FB8AA3B, %f190;
	fma.rn.f32 	%f192, %f185, 0f32A57060, %f191;
	mov.b32 	%r36, %f188;
	shl.b32 	%r37, %r36, 23;
	mov.b32 	%f193, %r37;
	ex2.approx.ftz.f32 	%f194, %f192;
	mul.f32 	%f195, %f194, %f193;
	add.f32 	%f196, %f184, %f195;
	sub.f32 	%f197, %f571, %f170;
	fma.rn.f32 	%f198, %f197, 0f3BBB989D, 0f3F000000;
	cvt.sat.f32.f32 	%f199, %f198;
	fma.rm.f32 	%f200, %f199, %f175, %f174;
	add.f32 	%f201, %f200, 0fCB40007F;
	neg.f32 	%f202, %f201;
	fma.rn.f32 	%f203, %f197, 0f3FB8AA3B, %f202;
	fma.rn.f32 	%f204, %f197, 0f32A57060, %f203;
	mov.b32 	%r38, %f200;
	shl.b32 	%r39, %r38, 23;
	mov.b32 	%f205, %r39;
	ex2.approx.ftz.f32 	%f206, %f204;
	mul.f32 	%f207, %f206, %f205;
	add.f32 	%f208, %f196, %f207;
	sub.f32 	%f209, %f570, %f170;
	fma.rn.f32 	%f210, %f209, 0f3BBB989D, 0f3F000000;
	cvt.sat.f32.f32 	%f211, %f210;
	fma.rm.f32 	%f212, %f211, %f175, %f174;
	add.f32 	%f213, %f212, 0fCB40007F;
	neg.f32 	%f214, %f213;
	fma.rn.f32 	%f215, %f209, 0f3FB8AA3B, %f214;
	fma.rn.f32 	%f216, %f209, 0f32A57060, %f215;
	mov.b32 	%r40, %f212;
	shl.b32 	%r41, %r40, 23;
	mov.b32 	%f217, %r41;
	ex2.approx.ftz.f32 	%f218, %f216;
	mul.f32 	%f219, %f218, %f217;
	add.f32 	%f220, %f208, %f219;
	sub.f32 	%f221, %f574, %f170;
	fma.rn.f32 	%f222, %f221, 0f3BBB989D, 0f3F000000;
	cvt.sat.f32.f32 	%f223, %f222;
	fma.rm.f32 	%f224, %f223, %f175, %f174;
	add.f32 	%f225, %f224, 0fCB40007F;
	neg.f32 	%f226, %f225;
	fma.rn.f32 	%f227, %f221, 0f3FB8AA3B, %f226;
	fma.rn.f32 	%f228, %f221, 0f32A57060, %f227;
	mov.b32 	%r42, %f224;
	shl.b32 	%r43, %r42, 23;
	mov.b32 	%f229, %r43;
	ex2.approx.ftz.f32 	%f230, %f228;
	mul.f32 	%f231, %f230, %f229;
	add.f32 	%f232, %f220, %f231;
	sub.f32 	%f233, %f573, %f170;
	fma.rn.f32 	%f234, %f233, 0f3BBB989D, 0f3F000000;
	cvt.sat.f32.f32 	%f235, %f234;
	fma.rm.f32 	%f236, %f235, %f175, %f174;
	add.f32 	%f237, %f236, 0fCB40007F;
	neg.f32 	%f238, %f237;
	fma.rn.f32 	%f239, %f233, 0f3FB8AA3B, %f238;
	fma.rn.f32 	%f240, %f233, 0f32A57060, %f239;
	mov.b32 	%r44, %f236;
	shl.b32 	%r45, %r44, 23;
	mov.b32 	%f241, %r45;
	ex2.approx.ftz.f32 	%f242, %f240;
	mul.f32 	%f243, %f242, %f241;
	add.f32 	%f244, %f232, %f243;
	sub.f32 	%f245, %f577, %f170;
	fma.rn.f32 	%f246, %f245, 0f3BBB989D, 0f3F000000;
	cvt.sat.f32.f32 	%f247, %f246;
	fma.rm.f32 	%f248, %f247, %f175, %f174;
	add.f32 	%f249, %f248, 0fCB40007F;
	neg.f32 	%f250, %f249;
	fma.rn.f32 	%f251, %f245, 0f3FB8AA3B, %f250;
	fma.rn.f32 	%f252, %f245, 0f32A57060, %f251;
	mov.b32 	%r46, %f248;
	shl.b32 	%r47, %r46, 23;
	mov.b32 	%f253, %r47;
	ex2.approx.ftz.f32 	%f254, %f252;
	mul.f32 	%f255, %f254, %f253;
	add.f32 	%f256, %f244, %f255;
	sub.f32 	%f257, %f576, %f170;
	fma.rn.f32 	%f258, %f257, 0f3BBB989D, 0f3F000000;
	cvt.sat.f32.f32 	%f259, %f258;
	fma.rm.f32 	%f260, %f259, %f175, %f174;
	add.f32 	%f261, %f260, 0fCB40007F;
	neg.f32 	%f262, %f261;
	fma.rn.f32 	%f263, %f257, 0f3FB8AA3B, %f262;
	fma.rn.f32 	%f264, %f257, 0f32A57060, %f263;
	mov.b32 	%r48, %f260;
	shl.b32 	%r49, %r48, 23;
	mov.b32 	%f265, %r49;
	ex2.approx.ftz.f32 	%f266, %f264;
	mul.f32 	%f267, %f266, %f265;
	add.f32 	%f268, %f256, %f267;
	sub.f32 	%f269, %f580, %f170;
	fma.rn.f32 	%f270, %f269, 0f3BBB989D, 0f3F000000;
	cvt.sat.f32.f32 	%f271, %f270;
	fma.rm.f32 	%f272, %f271, %f175, %f174;
	add.f32 	%f273, %f272, 0fCB40007F;
	neg.f32 	%f274, %f273;
	fma.rn.f32 	%f275, %f269, 0f3FB8AA3B, %f274;
	fma.rn.f32 	%f276, %f269, 0f32A57060, %f275;
	mov.b32 	%r50, %f272;
	shl.b32 	%r51, %r50, 23;
	mov.b32 	%f277, %r51;
	ex2.approx.ftz.f32 	%f278, %f276;
	mul.f32 	%f279, %f278, %f277;
	add.f32 	%f280, %f268, %f279;
	sub.f32 	%f281, %f579, %f170;
	fma.rn.f32 	%f282, %f281, 0f3BBB989D, 0f3F000000;
	cvt.sat.f32.f32 	%f283, %f282;
	fma.rm.f32 	%f284, %f283, %f175, %f174;
	add.f32 	%f285, %f284, 0fCB40007F;
	neg.f32 	%f286, %f285;
	fma.rn.f32 	%f287, %f281, 0f3FB8AA3B, %f286;
	fma.rn.f32 	%f288, %f281, 0f32A57060, %f287;
	mov.b32 	%r52, %f284;
	shl.b32 	%r53, %r52, 23;
	mov.b32 	%f289, %r53;
	ex2.approx.ftz.f32 	%f290, %f288;
	mul.f32 	%f291, %f290, %f289;
	add.f32 	%f292, %f280, %f291;
	sub.f32 	%f293, %f583, %f170;
	fma.rn.f32 	%f294, %f293, 0f3BBB989D, 0f3F000000;
	cvt.sat.f32.f32 	%f295, %f294;
	fma.rm.f32 	%f296, %f295, %f175, %f174;
	add.f32 	%f297, %f296, 0fCB40007F;
	neg.f32 	%f298, %f297;
	fma.rn.f32 	%f299, %f293, 0f3FB8AA3B, %f298;
	fma.rn.f32 	%f300, %f293, 0f32A57060, %f299;
	mov.b32 	%r54, %f296;
	shl.b32 	%r55, %r54, 23;
	mov.b32 	%f301, %r55;
	ex2.approx.ftz.f32 	%f302, %f300;
	mul.f32 	%f303, %f302, %f301;
	add.f32 	%f304, %f292, %f303;
	sub.f32 	%f305, %f582, %f170;
	fma.rn.f32 	%f306, %f305, 0f3BBB989D, 0f3F000000;
	cvt.sat.f32.f32 	%f307, %f306;
	fma.rm.f32 	%f308, %f307, %f175, %f174;
	add.f32 	%f309, %f308, 0fCB40007F;
	neg.f32 	%f310, %f309;
	fma.rn.f32 	%f311, %f305, 0f3FB8AA3B, %f310;
	fma.rn.f32 	%f312, %f305, 0f32A57060, %f311;
	mov.b32 	%r56, %f308;
	shl.b32 	%r57, %r56, 23;
	mov.b32 	%f313, %r57;
	ex2.approx.ftz.f32 	%f314, %f312;
	mul.f32 	%f315, %f314, %f313;
	add.f32 	%f316, %f304, %f315;
	sub.f32 	%f317, %f586, %f170;
	fma.rn.f32 	%f318, %f317, 0f3BBB989D, 0f3F000000;
	cvt.sat.f32.f32 	%f319, %f318;
	fma.rm.f32 	%f320, %f319, %f175, %f174;
	add.f32 	%f321, %f320, 0fCB40007F;
	neg.f32 	%f322, %f321;
	fma.rn.f32 	%f323, %f317, 0f3FB8AA3B, %f322;
	fma.rn.f32 	%f324, %f317, 0f32A57060, %f323;
	mov.b32 	%r58, %f320;
	shl.b32 	%r59, %r58, 23;
	mov.b32 	%f325, %r59;
	ex2.approx.ftz.f32 	%f326, %f324;
	mul.f32 	%f327, %f326, %f325;
	add.f32 	%f328, %f316, %f327;
	sub.f32 	%f329, %f585, %f170;
	fma.rn.f32 	%f330, %f329, 0f3BBB989D, 0f3F000000;
	cvt.sat.f32.f32 	%f331, %f330;
	fma.rm.f32 	%f332, %f331, %f175, %f174;
	add.f32 	%f333, %f332, 0fCB40007F;
	neg.f32 	%f334, %f333;
	fma.rn.f32 	%f335, %f329, 0f3FB8AA3B, %f334;
	fma.rn.f32 	%f336, %f329, 0f32A57060, %f335;
	mov.b32 	%r60, %f332;
	shl.b32 	%r61, %r60, 23;
	mov.b32 	%f337, %r61;
	ex2.approx.ftz.f32 	%f338, %f336;
	mul.f32 	%f339, %f338, %f337;
	add.f32 	%f340, %f328, %f339;
	sub.f32 	%f341, %f589, %f170;
	fma.rn.f32 	%f342, %f341, 0f3BBB989D, 0f3F000000;
	cvt.sat.f32.f32 	%f343, %f342;
	fma.rm.f32 	%f344, %f343, %f175, %f174;
	add.f32 	%f345, %f344, 0fCB40007F;
	neg.f32 	%f346, %f345;
	fma.rn.f32 	%f347, %f341, 0f3FB8AA3B, %f346;
	fma.rn.f32 	%f348, %f341, 0f32A57060, %f347;
	mov.b32 	%r62, %f344;
	shl.b32 	%r63, %r62, 23;
	mov.b32 	%f349, %r63;
	ex2.approx.ftz.f32 	%f350, %f348;
	mul.f32 	%f351, %f350, %f349;
	add.f32 	%f352, %f340, %f351;
	sub.f32 	%f353, %f588, %f170;
	fma.rn.f32 	%f354, %f353, 0f3BBB989D, 0f3F000000;
	cvt.sat.f32.f32 	%f355, %f354;
	fma.rm.f32 	%f356, %f355, %f175, %f174;
	add.f32 	%f357, %f356, 0fCB40007F;
	neg.f32 	%f358, %f357;
	fma.rn.f32 	%f359, %f353, 0f3FB8AA3B, %f358;
	fma.rn.f32 	%f360, %f353, 0f32A57060, %f359;
	mov.b32 	%r64, %f356;
	shl.b32 	%r65, %r64, 23;
	mov.b32 	%f361, %r65;
	ex2.approx.ftz.f32 	%f362, %f360;
	mul.f32 	%f363, %f362, %f361;
	add.f32 	%f364, %f352, %f363;
	sub.f32 	%f365, %f592, %f170;
	fma.rn.f32 	%f366, %f365, 0f3BBB989D, 0f3F000000;
	cvt.sat.f32.f32 	%f367, %f366;
	fma.rm.f32 	%f368, %f367, %f175, %f174;
	add.f32 	%f369, %f368, 0fCB40007F;
	neg.f32 	%f370, %f369;
	fma.rn.f32 	%f371, %f365, 0f3FB8AA3B, %f370;
	fma.rn.f32 	%f372, %f365, 0f32A57060, %f371;
	mov.b32 	%r66, %f368;
	shl.b32 	%r67, %r66, 23;
	mov.b32 	%f373, %r67;
	ex2.approx.ftz.f32 	%f374, %f372;
	mul.f32 	%f375, %f374, %f373;
	add.f32 	%f376, %f364, %f375;
	sub.f32 	%f377, %f591, %f170;
	fma.rn.f32 	%f378, %f377, 0f3BBB989D, 0f3F000000;
	cvt.sat.f32.f32 	%f379, %f378;
	fma.rm.f32 	%f380, %f379, %f175, %f174;
	add.f32 	%f381, %f380, 0fCB40007F;
	neg.f32 	%f382, %f381;
	fma.rn.f32 	%f383, %f377, 0f3FB8AA3B, %f382;
	fma.rn.f32 	%f384, %f377, 0f32A57060, %f383;
	mov.b32 	%r68, %f380;
	shl.b32 	%r69, %r68, 23;
	mov.b32 	%f385, %r69;
	ex2.approx.ftz.f32 	%f386, %f384;
	mul.f32 	%f387, %f386, %f385;
	add.f32 	%f388, %f376, %f387;
	sub.f32 	%f389, %f595, %f170;
	fma.rn.f32 	%f390, %f389, 0f3BBB989D, 0f3F000000;
	cvt.sat.f32.f32 	%f391, %f390;
	fma.rm.f32 	%f392, %f391, %f175, %f174;
	add.f32 	%f393, %f392, 0fCB40007F;
	neg.f32 	%f394, %f393;
	fma.rn.f32 	%f395, %f389, 0f3FB8AA3B, %f394;
	fma.rn.f32 	%f396, %f389, 0f32A57060, %f395;
	mov.b32 	%r70, %f392;
	shl.b32 	%r71, %r70, 23;
	mov.b32 	%f397, %r71;
	ex2.approx.ftz.f32 	%f398, %f396;
	mul.f32 	%f399, %f398, %f397;
	add.f32 	%f400, %f388, %f399;
	sub.f32 	%f401, %f594, %f170;
	fma.rn.f32 	%f402, %f401, 0f3BBB989D, 0f3F000000;
	cvt.sat.f32.f32 	%f403, %f402;
	fma.rm.f32 	%f404, %f403, %f175, %f174;
	add.f32 	%f405, %f404, 0fCB40007F;
	neg.f32 	%f406, %f405;
	fma.rn.f32 	%f407, %f401, 0f3FB8AA3B, %f406;
	fma.rn.f32 	%f408, %f401, 0f32A57060, %f407;
	mov.b32 	%r72, %f404;
	shl.b32 	%r73, %r72, 23;
	mov.b32 	%f409, %r73;
	ex2.approx.ftz.f32 	%f410, %f408;
	mul.f32 	%f411, %f410, %f409;
	add.f32 	%f412, %f400, %f411;
	sub.f32 	%f413, %f598, %f170;
	fma.rn.f32 	%f414, %f413, 0f3BBB989D, 0f3F000000;
	cvt.sat.f32.f32 	%f415, %f414;
	fma.rm.f32 	%f416, %f415, %f175, %f174;
	add.f32 	%f417, %f416, 0fCB40007F;
	neg.f32 	%f418, %f417;
	fma.rn.f32 	%f419, %f413, 0f3FB8AA3B, %f418;
	fma.rn.f32 	%f420, %f413, 0f32A57060, %f419;
	mov.b32 	%r74, %f416;
	shl.b32 	%r75, %r74, 23;
	mov.b32 	%f421, %r75;
	ex2.approx.ftz.f32 	%f422, %f420;
	mul.f32 	%f423, %f422, %f421;
	add.f32 	%f424, %f412, %f423;
	sub.f32 	%f425, %f597, %f170;
	fma.rn.f32 	%f426, %f425, 0f3BBB989D, 0f3F000000;
	cvt.sat.f32.f32 	%f427, %f426;
	fma.rm.f32 	%f428, %f427, %f175, %f174;
	add.f32 	%f429, %f428, 0fCB40007F;
	neg.f32 	%f430, %f429;
	fma.rn.f32 	%f431, %f425, 0f3FB8AA3B, %f430;
	fma.rn.f32 	%f432, %f425, 0f32A57060, %f431;
	mov.b32 	%r76, %f428;
	shl.b32 	%r77, %r76, 23;
	mov.b32 	%f433, %r77;
	ex2.approx.ftz.f32 	%f434, %f432;
	mul.f32 	%f435, %f434, %f433;
	add.f32 	%f436, %f424, %f435;
	sub.f32 	%f437, %f601, %f170;
	fma.rn.f32 	%f438, %f437, 0f3BBB989D, 0f3F000000;
	cvt.sat.f32.f32 	%f439, %f438;
	fma.rm.f32 	%f440, %f439, %f175, %f174;
	add.f32 	%f441, %f440, 0fCB40007F;
	neg.f32 	%f442, %f441;
	fma.rn.f32 	%f443, %f437, 0f3FB8AA3B, %f442;
	fma.rn.f32 	%f444, %f437, 0f32A57060, %f443;
	mov.b32 	%r78, %f440;
	shl.b32 	%r79, %r78, 23;
	mov.b32 	%f445, %r79;
	ex2.approx.ftz.f32 	%f446, %f444;
	mul.f32 	%f447, %f446, %f445;
	add.f32 	%f448, %f436, %f447;
	sub.f32 	%f449, %f600, %f170;
	fma.rn.f32 	%f450, %f449, 0f3BBB989D, 0f3F000000;
	cvt.sat.f32.f32 	%f451, %f450;
	fma.rm.f32 	%f452, %f451, %f175, %f174;
	add.f32 	%f453, %f452, 0fCB40007F;
	neg.f32 	%f454, %f453;
	fma.rn.f32 	%f455, %f449, 0f3FB8AA3B, %f454;
	fma.rn.f32 	%f456, %f449, 0f32A57060, %f455;
	mov.b32 	%r80, %f452;
	shl.b32 	%r81, %r80, 23;
	mov.b32 	%f457, %r81;
	ex2.approx.ftz.f32 	%f458, %f456;
	mul.f32 	%f459, %f458, %f457;
	add.f32 	%f460, %f448, %f459;
	sub.f32 	%f461, %f604, %f170;
	fma.rn.f32 	%f462, %f461, 0f3BBB989D, 0f3F000000;
	cvt.sat.f32.f32 	%f463, %f462;
	fma.rm.f32 	%f464, %f463, %f175, %f174;
	add.f32 	%f465, %f464, 0fCB40007F;
	neg.f32 	%f466, %f465;
	fma.rn.f32 	%f467, %f461, 0f3FB8AA3B, %f466;
	fma.rn.f32 	%f468, %f461, 0f32A57060, %f467;
	mov.b32 	%r82, %f464;
	shl.b32 	%r83, %r82, 23;
	mov.b32 	%f469, %r83;
	ex2.approx.ftz.f32 	%f470, %f468;
	mul.f32 	%f471, %f470, %f469;
	add.f32 	%f472, %f460, %f471;
	sub.f32 	%f473, %f603, %f170;
	fma.rn.f32 	%f474, %f473, 0f3BBB989D, 0f3F000000;
	cvt.sat.f32.f32 	%f475, %f474;
	fma.rm.f32 	%f476, %f475, %f175, %f174;
	add.f32 	%f477, %f476, 0fCB40007F;
	neg.f32 	%f478, %f477;
	fma.rn.f32 	%f479, %f473, 0f3FB8AA3B, %f478;
	fma.rn.f32 	%f480, %f473, 0f32A57060, %f479;
	mov.b32 	%r84, %f476;
	shl.b32 	%r85, %r84, 23;
	mov.b32 	%f481, %r85;
	ex2.approx.ftz.f32 	%f482, %f480;
	mul.f32 	%f483, %f482, %f481;
	add.f32 	%f484, %f472, %f483;
	sub.f32 	%f485, %f607, %f170;
	fma.rn.f32 	%f486, %f485, 0f3BBB989D, 0f3F000000;
	cvt.sat.f32.f32 	%f487, %f486;
	fma.rm.f32 	%f488, %f487, %f175, %f174;
	add.f32 	%f489, %f488, 0fCB40007F;
	neg.f32 	%f490, %f489;
	fma.rn.f32 	%f491, %f485, 0f3FB8AA3B, %f490;
	fma.rn.f32 	%f492, %f485, 0f32A57060, %f491;
	mov.b32 	%r86, %f488;
	shl.b32 	%r87, %r86, 23;
	mov.b32 	%f493, %r87;
	ex2.approx.ftz.f32 	%f494, %f492;
	mul.f32 	%f495, %f494, %f493;
	add.f32 	%f496, %f484, %f495;
	sub.f32 	%f497, %f606, %f170;
	fma.rn.f32 	%f498, %f497, 0f3BBB989D, 0f3F000000;
	cvt.sat.f32.f32 	%f499, %f498;
	fma.rm.f32 	%f500, %f499, %f175, %f174;
	add.f32 	%f501, %f500, 0fCB40007F;
	neg.f32 	%f502, %f501;
	fma.rn.f32 	%f503, %f497, 0f3FB8AA3B, %f502;
	fma.rn.f32 	%f504, %f497, 0f32A57060, %f503;
	mov.b32 	%r88, %f500;
	shl.b32 	%r89, %r88, 23;
	mov.b32 	%f505, %r89;
	ex2.approx.ftz.f32 	%f506, %f504;
	mul.f32 	%f507, %f506, %f505;
	add.f32 	%f508, %f496, %f507;
	sub.f32 	%f509, %f610, %f170;
	fma.rn.f32 	%f510, %f509, 0f3BBB989D, 0f3F000000;
	cvt.sat.f32.f32 	%f511, %f510;
	fma.rm.f32 	%f512, %f511, %f175, %f174;
	add.f32 	%f513, %f512, 0fCB40007F;
	neg.f32 	%f514, %f513;
	fma.rn.f32 	%f515, %f509, 0f3FB8AA3B, %f514;
	fma.rn.f32 	%f516, %f509, 0f32A57060, %f515;
	mov.b32 	%r90, %f512;
	shl.b32 	%r91, %r90, 23;
	mov.b32 	%f517, %r91;
	ex2.approx.ftz.f32 	%f518, %f516;
	mul.f32 	%f519, %f518, %f517;
	add.f32 	%f520, %f508, %f519;
	sub.f32 	%f521, %f609, %f170;
	fma.rn.f32 	%f522, %f521, 0f3BBB989D, 0f3F000000;
	cvt.sat.f32.f32 	%f523, %f522;
	fma.rm.f32 	%f524, %f523, %f175, %f174;
	add.f32 	%f525, %f524, 0fCB40007F;
	neg.f32 	%f526, %f525;
	fma.rn.f32 	%f527, %f521, 0f3FB8AA3B, %f526;
	fma.rn.f32 	%f528, %f521, 0f32A57060, %f527;
	mov.b32 	%r92, %f524;
	shl.b32 	%r93, %r92, 23;
	mov.b32 	%f529, %r93;
	ex2.approx.ftz.f32 	%f530, %f528;
	mul.f32 	%f531, %f530, %f529;
	add.f32 	%f532, %f520, %f531;
	sub.f32 	%f533, %f613, %f170;
	fma.rn.f32 	%f534, %f533, 0f3BBB989D, 0f3F000000;
	cvt.sat.f32.f32 	%f535, %f534;
	fma.rm.f32 	%f536, %f535, %f175, %f174;
	add.f32 	%f537, %f536, 0fCB40007F;
	neg.f32 	%f538, %f537;
	fma.rn.f32 	%f539, %f533, 0f3FB8AA3B, %f538;
	fma.rn.f32 	%f540, %f533, 0f32A57060, %f539;
	mov.b32 	%r94, %f536;
	shl.b32 	%r95, %r94, 23;
	mov.b32 	%f541, %r95;
	ex2.approx.ftz.f32 	%f542, %f540;
	mul.f32 	%f543, %f542, %f541;
	add.f32 	%f544, %f532, %f543;
	sub.f32 	%f545, %f612, %f170;
	fma.rn.f32 	%f546, %f545, 0f3BBB989D, 0f3F000000;
	cvt.sat.f32.f32 	%f547, %f546;
	fma.rm.f32 	%f548, %f547, %f175, %f174;
	add.f32 	%f549, %f548, 0fCB40007F;
	neg.f32 	%f550, %f549;
	fma.rn.f32 	%f551, %f545, 0f3FB8AA3B, %f550;
	fma.rn.f32 	%f552, %f545, 0f32A57060, %f551;
	mov.b32 	%r96, %f548;
	shl.b32 	%r97, %r96, 23;
	mov.b32 	%f553, %r97;
	ex2.approx.ftz.f32 	%f554, %f552;
	mul.f32 	%f555, %f554, %f553;
	add.f32 	%f556, %f544, %f555;
	mov.b32 	%r98, %f556;
	shfl.sync.bfly.b32	%r99|%p25, %r98, 16, 31, -1;
	mov.b32 	%f557, %r99;
	add.f32 	%f558, %f556, %f557;
	mov.b32 	%r100, %f558;
	shfl.sync.bfly.b32	%r101|%p26, %r100, 8, 31, -1;
	mov.b32 	%f559, %r101;
	add.f32 	%f560, %f558, %f559;
	mov.b32 	%r102, %f560;
	shfl.sync.bfly.b32	%r103|%p27, %r102, 4, 31, -1;
	mov.b32 	%f561, %r103;
	add.f32 	%f562, %f560, %f561;
	mov.b32 	%r104, %f562;
	shfl.sync.bfly.b32	%r105|%p28, %r104, 2, 31, -1;
	mov.b32 	%f563, %r105;
	add.f32 	%f564, %f562, %f563;
	mov.b32 	%r106, %f564;
	shfl.sync.bfly.b32	%r107|%p29, %r106, 1, 31, -1;
	mov.b32 	%f565, %r107;
	add.f32 	%f566, %f564, %f565;
	div.rn.f32 	%f97, %f183, %f566;
	div.rn.f32 	%f98, %f195, %f566;
	div.rn.f32 	%f99, %f207, %f566;
	div.rn.f32 	%f100, %f219, %f566;
	div.rn.f32 	%f101, %f231, %f566;
	div.rn.f32 	%f102, %f243, %f566;
	div.rn.f32 	%f103, %f255, %f566;
	div.rn.f32 	%f104, %f267, %f566;
	div.rn.f32 	%f105, %f279, %f566;
	div.rn.f32 	%f106, %f291, %f566;
	div.rn.f32 	%f107, %f303, %f566;
	div.rn.f32 	%f108, %f315, %f566;
	div.rn.f32 	%f109, %f327, %f566;
	div.rn.f32 	%f110, %f339, %f566;
	div.rn.f32 	%f111, %f351, %f566;
	div.rn.f32 	%f112, %f363, %f566;
	div.rn.f32 	%f113, %f375, %f566;
	div.rn.f32 	%f114, %f387, %f566;
	div.rn.f32 	%f115, %f399, %f566;
	div.rn.f32 	%f116, %f411, %f566;
	div.rn.f32 	%f117, %f423, %f566;
	div.rn.f32 	%f118, %f435, %f566;
	div.rn.f32 	%f119, %f447, %f566;
	div.rn.f32 	%f120, %f459, %f566;
	div.rn.f32 	%f121, %f471, %f566;
	div.rn.f32 	%f122, %f483, %f566;
	div.rn.f32 	%f123, %f495, %f566;
	div.rn.f32 	%f124, %f507, %f566;
	div.rn.f32 	%f125, %f519, %f566;
	div.rn.f32 	%f126, %f531, %f566;
	div.rn.f32 	%f127, %f543, %f566;
	div.rn.f32 	%f128, %f555, %f566;
	mad.lo.s64 	%rd42, %rd45, %rd28, %rd3;
	cvta.to.global.u64 	%rd43, %rd27;
	shl.b64 	%rd44, %rd42, 2;
	add.s64 	%rd23, %rd43, %rd44;
	@%p19 bra 	$L__BB54_38;
	st.global.f32 	[%rd23], %f97;
	st.global.f32 	[%rd23+4], %f98;
$L__BB54_38:
	setp.le.s64 	%p30, %rd30, %rd4;
	@%p30 bra 	$L__BB54_40;
	st.global.f32 	[%rd23+256], %f99;
	st.global.f32 	[%rd23+260], %f100;
$L__BB54_40:
	setp.le.s64 	%p31, %rd30, %rd5;
	@%p31 bra 	$L__BB54_42;
	st.global.f32 	[%rd23+512], %f101;
	st.global.f32 	[%rd23+516], %f102;
$L__BB54_42:
	setp.le.s64 	%p32, %rd30, %rd6;
	@%p32 bra 	$L__BB54_44;
	st.global.f32 	[%rd23+768], %f103;
	st.global.f32 	[%rd23+772], %f104;
$L__BB54_44:
	setp.le.s64 	%p33, %rd30, %rd7;
	@%p33 bra 	$L__BB54_46;
	st.global.f32 	[%rd23+1024], %f105;
	st.global.f32 	[%rd23+1028], %f106;
$L__BB54_46:
	setp.le.s64 	%p34, %rd30, %rd8;
	@%p34 bra 	$L__BB54_48;
	st.global.f32 	[%rd23+1280], %f107;
	st.global.f32 	[%rd23+1284], %f108;
$L__BB54_48:
	setp.le.s64 	%p35, %rd30, %rd9;
	@%p35 bra 	$L__BB54_50;
	st.global.f32 	[%rd23+1536], %f109;
	st.global.f32 	[%rd23+1540], %f110;
$L__BB54_50:
	setp.le.s64 	%p36, %rd30, %rd10;
	@%p36 bra 	$L__BB54_52;
	st.global.f32 	[%rd23+1792], %f111;
	st.global.f32 	[%rd23+1796], %f112;
$L__BB54_52:
	setp.le.s64 	%p37, %rd30, %rd11;
	@%p37 bra 	$L__BB54_54;
	st.global.f32 	[%rd23+2048], %f113;
	st.global.f32 	[%rd23+2052], %f114;
$L__BB54_54:
	setp.le.s64 	%p38, %rd30, %rd12;
	@%p38 bra 	$L__BB54_56;
	st.global.f32 	[%rd23+2304], %f115;
	st.global.f32 	[%rd23+2308], %f116;
$L__BB54_56:
	setp.le.s64 	%p39, %rd30, %rd13;
	@%p39 bra 	$L__BB54_58;
	st.global.f32 	[%rd23+2560], %f117;
	st.global.f32 	[%rd23+2564], %f118;
$L__BB54_58:
	setp.le.s64 	%p40, %rd30, %rd14;
	@%p40 bra 	$L__BB54_60;
	st.global.f32 	[%rd23+2816], %f119;
	st.global.f32 	[%rd23+2820], %f120;
$L__BB54_60:
	setp.le.s64 	%p41, %rd30, %rd15;
	@%p41 bra 	$L__BB54_62;
	st.global.f32 	[%rd23+3072], %f121;
	st.global.f32 	[%rd23+3076], %f122;
$L__BB54_62:
	setp.le.s64 	%p42, %rd30, %rd16;
	@%p42 bra 	$L__BB54_64;
	st.global.f32 	[%rd23+3328], %f123;
	st.global.f32 	[%rd23+3332], %f124;
$L__BB54_64:
	setp.le.s64 	%p43, %rd30, %rd17;
	@%p43 bra 	$L__BB54_66;
	st.global.f32 	[%rd23+3584], %f125;
	st.global.f32 	[%rd23+3588], %f126;
$L__BB54_66:
	setp.le.s64 	%p44, %rd30, %rd18;
	@%p44 bra 	$L__BB54_68;
	st.global.f32 	[%rd23+3840], %f127;
	st.global.f32 	[%rd23+3844], %f128;
$L__BB54_68:
	add.s64 	%rd45, %rd45, %rd19;
	setp.lt.s64 	%p45, %rd45, %rd29;
	@%p45 bra 	$L__BB54_4;
$L__BB54_69:
	ret;

}
	// .globl	_ZN7oneflow4cuda7softmax15SoftmaxWarpImplI10SimpleLoadIffE11SimpleStoreIffEfLi1ELi1ELi1ELi2ELb0ELNS1_9AlgorithmE0EEEvT_T0_ll
.visible .entry _ZN7oneflow4cuda7softmax15SoftmaxWarpImplI10SimpleLoadIffE11SimpleStoreIffEfLi1ELi1ELi1ELi2ELb0ELNS1_9AlgorithmE0EEEvT_T0_ll(
	.param .align 8 .b8 _ZN7oneflow4cuda7softmax15SoftmaxWarpImplI10SimpleLoadIffE11SimpleStoreIffEfLi1ELi1ELi1ELi2ELb0ELNS1_9AlgorithmE0EEEvT_T0_ll_param_0[16],
	.param .align 8 .b8 _ZN7oneflow4cuda7softmax15SoftmaxWarpImplI10SimpleLoadIffE11SimpleStoreIffEfLi1ELi1ELi1ELi2ELb0ELNS1_9AlgorithmE0EEEvT_T0_ll_param_1[16],
	.param .u64 _ZN7oneflow4cuda7softmax15SoftmaxWarpImplI10SimpleLoadIffE11SimpleStoreIffEfLi1ELi1ELi1ELi2ELb0ELNS1_9AlgorithmE0EEEvT_T0_ll_param_2,
	.param .u64 _ZN7oneflow4cuda7softmax15SoftmaxWarpImplI10SimpleLoadIffE11SimpleStoreIffEfLi1ELi1ELi1ELi2ELb0ELNS1_9AlgorithmE0EEEvT_T0_ll_param_3
)
{
	.reg .pred 	%p<8>;
	.reg .b32 	%r<25>;
	.reg .b32 	%f<95>;
	.reg .b64 	%rd<65>;

	ld.param.u64 	%rd2, [_ZN7oneflow4cuda7softmax15SoftmaxWarpImplI10SimpleLoadIffE11SimpleStoreIffEfLi1ELi1ELi1ELi2ELb0ELNS1_9AlgorithmE0EEEvT_T0_ll_param_0+8];
	ld.param.u64 	%rd4, [_ZN7oneflow4cuda7softmax15SoftmaxWarpImplI10SimpleLoadIffE11SimpleStoreIffEfLi1ELi1ELi1ELi2ELb0ELNS1_9AlgorithmE0EEEvT_T0_ll_param_1+8];
	ld.param.u64 	%rd19, [_ZN7oneflow4cuda7softmax15SoftmaxWarpImplI10SimpleLoadIffE11SimpleStoreIffEfLi1ELi1ELi1ELi2ELb0ELNS1_9AlgorithmE0EEEvT_T0_ll_param_1];
	ld.param.u64 	%rd20, [_ZN7oneflow4cuda7softmax15SoftmaxWarpImplI10SimpleLoadIffE11SimpleStoreIffEfLi1ELi1ELi1ELi2ELb0ELNS1_9AlgorithmE0EEEvT_T0_ll_param_0];
	ld.param.u64 	%rd18, [_ZN7oneflow4cuda7softmax15SoftmaxWarpImplI10SimpleLoadIffE11SimpleStoreIffEfLi1ELi1ELi1ELi2ELb0ELNS1_9AlgorithmE0EEEvT_T0_ll_param_2];
	ld.param.u64 	%rd21, [_ZN7oneflow4cuda7softmax15SoftmaxWarpImplI10SimpleLoadIffE11SimpleStoreIffEfLi1ELi1ELi1ELi2ELb0ELNS1_9AlgorithmE0EEEvT_T0_ll_param_3];
	cvta.to.global.u64 	%rd1, %rd20;
	cvta.to.global.u64 	%rd3, %rd19;
	setp.lt.s64 	%p1, %rd21, 2;
	@%p1 bra 	$L__BB55_2;
	mov.u64 	%rd22, $str;
	cvta.global.u64 	%rd23, %rd22;
	mov.u64 	%rd24, $str$1;
	cvta.global.u64 	%rd25, %rd24;
	mov.u64 	%rd26, __unnamed_55;
	cvta.global.u64 	%rd27, %rd26;
	{ // callseq 54, 0
	.param .b64 param0;
	st.param.b64 	[param0], %rd23;
	.param .b64 param1;
	st.param.b64 	[param1], %rd25;
	.param .b32 param2;
	st.param.b32 	[param2], 228;
	.param .b64 param3;
	st.param.b64 	[param3], %rd27;
	.param .b64 param4;
	st.param.b64 	[param4], 1;
	call.uni 
	__assertfail, 
	(
	param0, 
	param1, 
	param2, 
	param3, 
	param4
	);
	} // callseq 54
$L__BB55_2:
	mov.u32 	%r1, %ctaid.x;
	mov.u32 	%r2, %ntid.y;
	mov.u32 	%r3, %tid.y;
	mad.lo.s32 	%r4, %r1, %r2, %r3;
	mov.u32 	%r5, %nctaid.x;
	mul.lo.s32 	%r6, %r2, %r5;
	shl.b32 	%r7, %r6, 1;
	cvt.s64.s32 	%rd5, %r7;
	shl.b32 	%r8, %r4, 1;
	cvt.s64.s32 	%rd64, %r8;
	setp.le.s64 	%p2, %rd18, %rd64;
	@%p2 bra 	$L__BB55_11;
	mov.u32 	%r9, %tid.x;
	cvt.u64.u32 	%rd7, %r9;
	add.s64 	%rd8, %rd5, %rd64;
	max.s64 	%rd28, %rd18, %rd8;
	setp.lt.s64 	%p3, %rd8, %rd18;
	selp.u64 	%rd9, 1, 0, %p3;
	add.s64 	%rd29, %rd8, %rd9;
	sub.s64 	%rd10, %rd28, %rd29;
	or.b64  	%rd30, %rd10, %rd5;
	and.b64  	%rd31, %rd30, -4294967296;
	setp.ne.s64 	%p4, %rd31, 0;
	@%p4 bra 	$L__BB55_5;
	cvt.u32.u64 	%r10, %rd5;
	cvt.u32.u64 	%r11, %rd10;
	div.u32 	%r12, %r11, %r10;
	cvt.u64.u32 	%rd62, %r12;
	bra.uni 	$L__BB55_6;
$L__BB55_5:
	div.u64 	%rd62, %rd10, %rd5;
$L__BB55_6:
	add.s64 	%rd14, %rd62, %rd9;
	and.b64  	%rd32, %rd14, 1;
	setp.eq.b64 	%p5, %rd32, 1;
	@%p5 bra 	$L__BB55_8;
	mad.lo.s64 	%rd33, %rd2, %rd64, %rd7;
	shl.b64 	%rd34, %rd33, 2;
	add.s64 	%rd35, %rd1, %rd34;
	ld.global.f32 	%f1, [%rd35];
	max.f32 	%f2, %f1, 0fFF800000;
	shl.b64 	%rd36, %rd2, 2;
	add.s64 	%rd37, %rd35, %rd36;
	ld.global.f32 	%f3, [%rd37];
	max.f32 	%f4, %f3, 0fFF800000;
	sub.f32 	%f5, %f1, %f2;
	fma.rn.f32 	%f6, %f5, 0f3BBB989D, 0f3F000000;
	cvt.sat.f32.f32 	%f7, %f6;
	mov.f32 	%f8, 0f4B400001;
	mov.f32 	%f9, 0f437C0000;
	fma.rm.f32 	%f10, %f7, %f9, %f8;
	add.f32 	%f11, %f10, 0fCB40007F;
	neg.f32 	%f12, %f11;
	fma.rn.f32 	%f13, %f5, 0f3FB8AA3B, %f12;
	fma.rn.f32 	%f14, %f5, 0f32A57060, %f13;
	mov.b32 	%r13, %f10;
	shl.b32 	%r14, %r13, 23;
	mov.b32 	%f15, %r14;
	ex2.approx.ftz.f32 	%f16, %f14;
	mul.f32 	%f17, %f16, %f15;
	add.f32 	%f18, %f17, 0f00000000;
	sub.f32 	%f19, %f3, %f4;
	fma.rn.f32 	%f20, %f19, 0f3BBB989D, 0f3F000000;
	cvt.sat.f32.f32 	%f21, %f20;
	fma.rm.f32 	%f22, %f21, %f9, %f8;
	add.f32 	%f23, %f22, 0fCB40007F;
	neg.f32 	%f24, %f23;
	fma.rn.f32 	%f25, %f19, 0f3FB8AA3B, %f24;
	fma.rn.f32 	%f26, %f19, 0f32A57060, %f25;
	mov.b32 	%r15, %f22;
	shl.b32 	%r16, %r15, 23;
	mov.b32 	%f27, %r16;
	ex2.approx.ftz.f32 	%f28, %f26;
	mul.f32 	%f29, %f28, %f27;
	add.f32 	%f30, %f29, 0f00000000;
	div.rn.f32 	%f31, %f17, %f18;
	mad.lo.s64 	%rd38, %rd4, %rd64, %rd7;
	shl.b64 	%rd39, %rd38, 2;
	add.s64 	%rd40, %rd3, %rd39;
	st.global.f32 	[%rd40], %f31;
	div.rn.f32 	%f32, %f29, %f30;
	shl.b64 	%rd41, %rd4, 2;
	add.s64 	%rd42, %rd40, %rd41;
	st.global.f32 	[%rd42], %f32;
	mov.u64 	%rd64, %rd8;
$L__BB55_8:
	setp.eq.s64 	%p6, %rd14, 0;
	@%p6 bra 	$L__BB55_11;
	shl.b64 	%rd46, %rd2, 2;
	shl.b64 	%rd51, %rd4, 2;
$L__BB55_10:
	mad.lo.s64 	%rd43, %rd64, %rd2, %rd7;
	shl.b64 	%rd44, %rd43, 2;
	add.s64 	%rd45, %rd1, %rd44;
	ld.global.f32 	%f33, [%rd45];
	max.f32 	%f34, %f33, 0fFF800000;
	add.s64 	%rd47, %rd45, %rd46;
	ld.global.f32 	%f35, [%rd47];
	max.f32 	%f36, %f35, 0fFF800000;
	sub.f32 	%f37, %f33, %f34;
	fma.rn.f32 	%f38, %f37, 0f3BBB989D, 0f3F000000;
	cvt.sat.f32.f32 	%f39, %f38;
	mov.f32 	%f40, 0f4B400001;
	mov.f32 	%f41, 0f437C0000;
	fma.rm.f32 	%f42, %f39, %f41, %f40;
	add.f32 	%f43, %f42, 0fCB40007F;
	neg.f32 	%f44, %f43;
	fma.rn.f32 	%f45, %f37, 0f3FB8AA3B, %f44;
	fma.rn.f32 	%f46, %f37, 0f32A57060, %f45;
	mov.b32 	%r17, %f42;
	shl.b32 	%r18, %r17, 23;
	mov.b32 	%f47, %r18;
	ex2.approx.ftz.f32 	%f48, %f46;
	mul.f32 	%f49, %f48, %f47;
	add.f32 	%f50, %f49, 0f00000000;
	sub.f32 	%f51, %f35, %f36;
	fma.rn.f32 	%f52, %f51, 0f3BBB989D, 0f3F000000;
	cvt.sat.f32.f32 	%f53, %f52;
	fma.rm.f32 	%f54, %f53, %f41, %f40;
	add.f32 	%f55, %f54, 0fCB40007F;
	neg.f32 	%f56, %f55;
	fma.rn.f32 	%f57, %f51, 0f3FB8AA3B, %f56;
	fma.rn.f32 	%f58, %f51, 0f32A57060, %f57;
	mov.b32 	%r19, %f54;
	shl.b32 	%r20, %r19, 23;
	mov.b32 	%f59, %r20;
	ex2.approx.ftz.f32 	%f60, %f58;
	mul.f32 	%f61, %f60, %f59;
	add.f32 	%f62, %f61, 0f00000000;
	div.rn.f32 	%f63, %f49, %f50;
	mad.lo.s64 	%rd48, %rd64, %rd4, %rd7;
	shl.b64 	%rd49, %rd48, 2;
	add.s64 	%rd50, %rd3, %rd49;
	st.global.f32 	[%rd50], %f63;
	div.rn.f32 	%f64, %f61, %f62;
	add.s64 	%rd52, %rd50, %rd51;
	st.global.f32 	[%rd52], %f64;
	add.s64 	%rd53, %rd64, %rd5;
	mad.lo.s64 	%rd54, %rd53, %rd2, %rd7;
	shl.b64 	%rd55, %rd54, 2;
	add.s64 	%rd56, %rd1, %rd55;
	ld.global.f32 	%f65, [%rd56];
	max.f32 	%f66, %f65, 0fFF800000;
	add.s64 	%rd57, %rd56, %rd46;
	ld.global.f32 	%f67, [%rd57];
	max.f32 	%f68, %f67, 0fFF800000;
	sub.f32 	%f69, %f65, %f66;
	fma.rn.f32 	%f70, %f69, 0f3BBB989D, 0f3F000000;
	cvt.sat.f32.f32 	%f71, %f70;
	fma.rm.f32 	%f72, %f71, %f41, %f40;
	add.f32 	%f73, %f72, 0fCB40007F;
	neg.f32 	%f74, %f73;
	fma.rn.f32 	%f75, %f69, 0f3FB8AA3B, %f74;
	fma.rn.f32 	%f76, %f69, 0f32A57060, %f75;
	mov.b32 	%r21, %f72;
	shl.b32 	%r22, %r21, 23;
	mov.b32 	%f77, %r22;
	ex2.approx.ftz.f32 	%f78, %f76;
	mul.f32 	%f79, %f78, %f77;
	add.f32 	%f80, %f79, 0f00000000;
	sub.f32 	%f81, %f67, %f68;
	fma.rn.f32 	%f82, %f81, 0f3BBB989D, 0f3F000000;
	cvt.sat.f32.f32 	%f83, %f82;
	fma.rm.f32 	%f84, %f83, %f41, %f40;
	add.f32 	%f85, %f84, 0fCB40007F;
	neg.f32 	%f86, %f85;
	fma.rn.f32 	%f87, %f81, 0f3FB8AA3B, %f86;
	fma.rn.f32 	%f88, %f81, 0f32A57060, %f87;
	mov.b32 	%r23, %f84;
	shl.b32 	%r24, %r23, 23;
	mov.b32 	%f89, %r24;
	ex2.approx.ftz.f32 	%f90, %f88;
	mul.f32 	%f91, %f90, %f89;
	add.f32 	%f92, %f91, 0f00000000;
	div.rn.f32 	%f93, %f79, %f80;
	mad.lo.s64 	%rd58, %rd53, %rd4, %rd7;
	shl.b64 	%rd59, %rd58, 2;
	add.s64 	%rd60, %rd3, %rd59;
	st.global.f32 	[%rd60], %f93;
	div.rn.f32 	%f94, %f91, %f92;
	add.s64 	%rd61, %rd60, %rd51;
	st.global.f32 	[%rd61], %f94;
	add.s64 	%rd64, %rd53, %rd5;
	setp.lt.s64 	%p7, %rd64, %rd18;
	@%p7 bra 	$L__BB55_10;
$L__BB55_11:
	ret;

}
	// .globl	_ZN7oneflow4cuda7softmax15SoftmaxWarpImplI10SimpleLoadIffE11SimpleStoreIffEfLi1ELi1ELi1ELi2ELb1ELNS1_9AlgorithmE0EEEvT_T0_ll
.visible .entry _ZN7oneflow4cuda7softmax15SoftmaxWarpImplI10SimpleLoadIffE11SimpleStoreIffEfLi1ELi1ELi1ELi2ELb1ELNS1_9AlgorithmE0EEEvT_T0_ll(
	.param .align 8 .b8 _ZN7oneflow4cuda7softmax15SoftmaxWarpImplI10SimpleLoadIffE11SimpleStoreIffEfLi1ELi1ELi1ELi2ELb1ELNS1_9AlgorithmE0EEEvT_T0_ll_param_0[16],
	.param .align 8 .b8 _ZN7oneflow4cuda7softmax15SoftmaxWarpImplI10SimpleLoadIffE11SimpleStoreIffEfLi1ELi1ELi1ELi2ELb1ELNS1_9AlgorithmE0EEEvT_T0_ll_param_1[16],
	.param .u64 _ZN7oneflow4cuda7softmax15SoftmaxWarpImplI10SimpleLoadIffE11SimpleStoreIffEfLi1ELi1ELi1ELi2ELb1ELNS1_9AlgorithmE0EEEvT_T0_ll_param_2,
	.param .u64 _ZN7oneflow4cuda7softmax15SoftmaxWarpImplI10SimpleLoadIffE11SimpleStoreIffEfLi1ELi1ELi1ELi2ELb1ELNS1_9AlgorithmE0EEEvT_T0_ll_param_3
)
{
	.reg .pred 	%p<20>;
	.reg .b32 	%r<25>;
	.reg .b32 	%f<127>;
	.reg .b64 	%rd<79>;

	ld.param.u64 	%rd2, [_ZN7oneflow4cuda7softmax15SoftmaxWarpImplI10SimpleLoadIffE11SimpleStoreIffEfLi1ELi1ELi1ELi2ELb1ELNS1_9AlgorithmE0EEEvT_T0_ll_param_0+8];
	ld.param.u64 	%rd4, [_ZN7oneflow4cuda7softmax15SoftmaxWarpImplI10SimpleLoadIffE11SimpleStoreIffEfLi1ELi1ELi1ELi2ELb1ELNS1_9AlgorithmE0EEEvT_T0_ll_param_1+8];
	ld.param.u64 	%rd21, [_ZN7oneflow4cuda7softmax15SoftmaxWarpImplI10SimpleLoadIffE11SimpleStoreIffEfLi1ELi1ELi1ELi2ELb1ELNS1_9AlgorithmE0EEEvT_T0_ll_param_1];
	ld.param.u64 	%rd22, [_ZN7oneflow4cuda7softmax15SoftmaxWarpImplI10SimpleLoadIffE11SimpleStoreIffEfLi1ELi1ELi1ELi2ELb1ELNS1_9AlgorithmE0EEEvT_T0_ll_param_0];
	ld.param.u64 	%rd19, [_ZN7oneflow4cuda7softmax15SoftmaxWarpImplI10SimpleLoadIffE11SimpleStoreIffEfLi1ELi1ELi1ELi2ELb1ELNS1_9AlgorithmE0EEEvT_T0_ll_param_2];
	ld.param.u64 	%rd20, [_ZN7oneflow4cuda7softmax15SoftmaxWarpImplI10SimpleLoadIffE11SimpleStoreIffEfLi1ELi1ELi1ELi2ELb1ELNS1_9AlgorithmE0EEEvT_T0_ll_param_3];
	cvta.to.global.u64 	%rd1, %rd22;
	cvta.to.global.u64 	%rd3, %rd21;
	setp.lt.s64 	%p1, %rd20, 2;
	@%p1 bra 	$L__BB56_2;
	mov.u64 	%rd23, $str;
	cvta.global.u64 	%rd24, %rd23;
	mov.u64 	%rd25, $str$1;
	cvta.global.u64 	%rd26, %rd25;
	mov.u64 	%rd27, __unnamed_56;
	cvta.global.u64 	%rd28, %rd27;
	{ // callseq 55, 0
	.param .b64 param0;
	st.param.b64 	[param0], %rd24;
	.param .b64 param1;
	st.param.b64 	[param1], %rd26;
	.param .b32 param2;
	st.param.b32 	[param2], 228;
	.param .b64 param3;
	st.param.b64 	[param3], %rd28;
	.param .b64 param4;
	st.param.b64 	[param4], 1;
	call.uni 
	__assertfail, 
	(
	param0, 
	param1, 
	param2, 
	param3, 
	param4
	);
	} // callseq 55
$L__BB56_2:
	mov.u32 	%r1, %ctaid.x;
	mov.u32 	%r2, %ntid.y;
	mov.u32 	%r3, %tid.y;
	mad.lo.s32 	%r4, %r1, %r2, %r3;
	mov.u32 	%r5, %nctaid.x;
	mul.lo.s32 	%r6, %r2, %r5;
	shl.b32 	%r7, %r6, 1;
	cvt.s64.s32 	%rd5, %r7;
	shl.b32 	%r8, %r4, 1;
	cvt.s64.s32 	%rd6, %r8;
	setp.le.s64 	%p2, %rd19, %rd6;
	@%p2 bra 	$L__BB56_33;
	mov.u32 	%r9, %tid.x;
	cvt.u64.u32 	%rd7, %r9;
	add.s64 	%rd8, %rd5, %rd6;
	max.s64 	%rd29, %rd19, %rd8;
	setp.lt.s64 	%p3, %rd8, %rd19;
	selp.u64 	%rd9, 1, 0, %p3;
	add.s64 	%rd30, %rd8, %rd9;
	sub.s64 	%rd10, %rd29, %rd30;
	or.b64  	%rd31, %rd10, %rd5;
	and.b64  	%rd32, %rd31, -4294967296;
	setp.ne.s64 	%p4, %rd32, 0;
	@%p4 bra 	$L__BB56_5;
	cvt.u32.u64 	%r10, %rd5;
	cvt.u32.u64 	%r11, %rd10;
	div.u32 	%r12, %r11, %r10;
	cvt.u64.u32 	%rd76, %r12;
	bra.uni 	$L__BB56_6;
$L__BB56_5:
	div.u64 	%rd76, %rd10, %rd5;
$L__BB56_6:
	add.s64 	%rd14, %rd76, %rd9;
	and.b64  	%rd33, %rd14, 1;
	setp.eq.b64 	%p5, %rd33, 1;
	mov.u64 	%rd78, %rd6;
	@%p5 bra 	$L__BB56_15;
	setp.le.s64 	%p6, %rd20, %rd7;
	mov.f32 	%f115, 0fFF800000;
	mov.f32 	%f116, %f115;
	@%p6 bra 	$L__BB56_9;
	mad.lo.s64 	%rd34, %rd2, %rd6, %rd7;
	shl.b64 	%rd35, %rd34, 2;
	add.s64 	%rd36, %rd1, %rd35;
	ld.global.f32 	%f115, [%rd36];
	max.f32 	%f116, %f115, 0fFF800000;
$L__BB56_9:
	setp.le.s64 	%p7, %rd20, %rd7;
	mov.f32 	%f117, 0fFF800000;
	mov.f32 	%f118, %f117;
	@%p7 bra 	$L__BB56_11;
	mad.lo.s64 	%rd37, %rd2, %rd6, %rd2;
	add.s64 	%rd38, %rd37, %rd7;
	shl.b64 	%rd39, %rd38, 2;
	add.s64 	%rd40, %rd1, %rd39;
	ld.global.f32 	%f117, [%rd40];
	max.f32 	%f118, %f117, 0fFF800000;
$L__BB56_11:
	sub.f32 	%f39, %f115, %f116;
	fma.rn.f32 	%f40, %f39, 0f3BBB989D, 0f3F000000;
	cvt.sat.f32.f32 	%f41, %f40;
	mov.f32 	%f42, 0f4B400001;
	mov.f32 	%f43, 0f437C0000;
	fma.rm.f32 	%f44, %f41, %f43, %f42;
	add.f32 	%f45, %f44, 0fCB40007F;
	neg.f32 	%f46, %f45;
	fma.rn.f32 	%f47, %f39, 0f3FB8AA3B, %f46;
	fma.rn.f32 	%f48, %f39, 0f32A57060, %f47;
	mov.b32 	%r13, %f44;
	shl.b32 	%r14, %r13, 23;
	mov.b32 	%f49, %r14;
	ex2.approx.ftz.f32 	%f50, %f48;
	mul.f32 	%f51, %f50, %f49;
	add.f32 	%f52, %f51, 0f00000000;
	sub.f32 	%f53, %f117, %f118;
	fma.rn.f32 	%f54, %f53, 0f3BBB989D, 0f3F000000;
	cvt.sat.f32.f32 	%f55, %f54;
	fma.rm.f32 	%f56, %f55, %f43, %f42;
	add.f32 	%f57, %f56, 0fCB40007F;
	neg.f32 	%f58, %f57;
	fma.rn.f32 	%f59, %f53, 0f3FB8AA3B, %f58;
	fma.rn.f32 	%f60, %f53, 0f32A57060, %f59;
	mov.b32 	%r15, %f56;
	shl.b32 	%r16, %r15, 23;
	mov.b32 	%f61, %r16;
	ex2.approx.ftz.f32 	%f62, %f60;
	mul.f32 	%f9, %f62, %f61;
	add.f32 	%f10, %f9, 0f00000000;
	div.rn.f32 	%f11, %f51, %f52;
	@%p7 bra 	$L__BB56_13;
	mad.lo.s64 	%rd41, %rd4, %rd6, %rd7;
	shl.b64 	%rd42, %rd41, 2;
	add.s64 	%rd43, %rd3, %rd42;
	st.global.f32 	[%rd43], %f11;
$L__BB56_13:
	setp.le.s64 	%p9, %rd20, %rd7;
	div.rn.f32 	%f12, %f9, %f10;
	mov.u64 	%rd78, %rd8;
	@%p9 bra 	$L__BB56_15;
	mad.lo.s64 	%rd44, %rd4, %rd6, %rd4;
	add.s64 	%rd45, %rd44, %rd7;
	shl.b64 	%rd46, %rd45, 2;
	add.s64 	%rd47, %rd3, %rd46;
	st.global.f32 	[%rd47], %f12;
$L__BB56_15:
	setp.eq.s64 	%p10, %rd14, 0;
	@%p10 bra 	$L__BB56_33;
$L__BB56_16:
	setp.le.s64 	%p11, %rd20, %rd7;
	mov.f32 	%f119, 0fFF800000;
	mov.f32 	%f120, %f119;
	@%p11 bra 	$L__BB56_18;
	mad.lo.s64 	%rd48, %rd78, %rd2, %rd7;
	shl.b64 	%rd49, %rd48, 2;
	add.s64 	%rd50, %rd1, %rd49;
	ld.global.f32 	%f119, [%rd50];
	max.f32 	%f120, %f119, 0fFF800000;
$L__BB56_18:
	setp.le.s64 	%p12, %rd20, %rd7;
	mov.f32 	%f121, 0fFF800000;
	mov.f32 	%f122, %f121;
	@%p12 bra 	$L__BB56_20;
	mad.lo.s64 	%rd51, %rd2, %rd78, %rd2;
	add.s64 	%rd52, %rd51, %rd7;
	shl.b64 	%rd53, %rd52, 2;
	add.s64 	%rd54, %rd1, %rd53;
	ld.global.f32 	%f121, [%rd54];
	max.f32 	%f122, %f121, 0fFF800000;
$L__BB56_20:
	setp.le.s64 	%p13, %rd20, %rd7;
	sub.f32 	%f65, %f119, %f120;
	fma.rn.f32 	%f66, %f65, 0f3BBB989D, 0f3F000000;
	cvt.sat.f32.f32 	%f67, %f66;
	mov.f32 	%f68, 0f4B400001;
	mov.f32 	%f69, 0f437C0000;
	fma.rm.f32 	%f70, %f67, %f69, %f68;
	add.f32 	%f71, %f70, 0fCB40007F;
	neg.f32 	%f72, %f71;
	fma.rn.f32 	%f73, %f65, 0f3FB8AA3B, %f72;
	fma.rn.f32 	%f74, %f65, 0f32A57060, %f73;
	mov.b32 	%r17, %f70;
	shl.b32 	%r18, %r17, 23;
	mov.b32 	%f75, %r18;
	ex2.approx.ftz.f32 	%f76, %f74;
	mul.f32 	%f77, %f76, %f75;
	add.f32 	%f78, %f77, 0f00000000;
	sub.f32 	%f79, %f121, %f122;
	fma.rn.f32 	%f80, %f79, 0f3BBB989D, 0f3F000000;
	cvt.sat.f32.f32 	%f81, %f80;
	fma.rm.f32 	%f82, %f81, %f69, %f68;
	add.f32 	%f83, %f82, 0fCB40007F;
	neg.f32 	%f84, %f83;
	fma.rn.f32 	%f85, %f79, 0f3FB8AA3B, %f84;
	fma.rn.f32 	%f86, %f79, 0f32A57060, %f85;
	mov.b32 	%r19, %f82;
	shl.b32 	%r20, %r19, 23;
	mov.b32 	%f87, %r20;
	ex2.approx.ftz.f32 	%f88, %f86;
	mul.f32 	%f21, %f88, %f87;
	add.f32 	%f22, %f21, 0f00000000;
	div.rn.f32 	%f23, %f77, %f78;
	@%p13 bra 	$L__BB56_22;
	mad.lo.s64 	%rd55, %rd78, %rd4, %rd7;
	shl.b64 	%rd56, %rd55, 2;
	add.s64 	%rd57, %rd3, %rd56;
	st.global.f32 	[%rd57], %f23;
$L__BB56_22:
	setp.le.s64 	%p14, %rd20, %rd7;
	div.rn.f32 	%f24, %f21, %f22;
	@%p14 bra 	$L__BB56_24;
	mad.lo.s64 	%rd58, %rd4, %rd78, %rd4;
	add.s64 	%rd59, %rd58, %rd7;
	shl.b64 	%rd60, %rd59, 2;
	add.s64 	%rd61, %rd3, %rd60;
	st.global.f32 	[%rd61], %f24;
$L__BB56_24:
	setp.le.s64 	%p15, %rd20, %rd7;
	add.s64 	%rd17, %rd78, %rd5;
	mov.f32 	%f123, 0fFF800000;
	mov.f32 	%f124, %f123;
	@%p15 bra 	$L__BB56_26;
	mad.lo.s64 	%rd62, %rd17, %rd2, %rd7;
	shl.b64 	%rd63, %rd62, 2;
	add.s64 	%rd64, %rd1, %rd63;
	ld.global.f32 	%f123, [%rd64];
	max.f32 	%f124, %f123, 0fFF800000;
$L__BB56_26:
	setp.le.s64 	%p16, %rd20, %rd7;
	mov.f32 	%f125, 0fFF800000;
	mov.f32 	%f126, %f125;
	@%p16 bra 	$L__BB56_28;
	mad.lo.s64 	%rd65, %rd2, %rd17, %rd2;
	add.s64 	%rd66, %rd65, %rd7;
	shl.b64 	%rd67, %rd66, 2;
	add.s64 	%rd68, %rd1, %rd67;
	ld.global.f32 	%f125, [%rd68];
	max.f32 	%f126, %f125, 0fFF800000;
$L__BB56_28:
	setp.le.s64 	%p17, %rd20, %rd7;
	sub.f32 	%f91, %f123, %f124;
	fma.rn.f32 	%f92, %f91, 0f3BBB989D, 0f3F000000;
	cvt.sat.f32.f32 	%f93, %f92;
	mov.f32 	%f94, 0f4B400001;
	mov.f32 	%f95, 0f437C0000;
	fma.rm.f32 	%f96, %f93, %f95, %f94;
	add.f32 	%f97, %f96, 0fCB40007F;
	neg.f32 	%f98, %f97;
	fma.rn.f32 	%f99, %f91, 0f3FB8AA3B, %f98;
	fma.rn.f32 	%f100, %f91, 0f32A57060, %f99;
	mov.b32 	%r21, %f96;
	shl.b32 	%r22, %r21, 23;
	mov.b32 	%f101, %r22;
	ex2.approx.ftz.f32 	%f102, %f100;
	mul.f32 	%f103, %f102, %f101;
	add.f32 	%f104, %f103, 0f00000000;
	sub.f32 	%f105, %f125, %f126;
	fma.rn.f32 	%f106, %f105, 0f3BBB989D, 0f3F000000;
	cvt.sat.f32.f32 	%f107, %f106;
	fma.rm.f32 	%f108, %f107, %f95, %f94;
	add.f32 	%f109, %f108, 0fCB40007F;
	neg.f32 	%f110, %f109;
	fma.rn.f32 	%f111, %f105, 0f3FB8AA3B, %f110;
	fma.rn.f32 	%f112, %f105, 0f32A57060, %f111;
	mov.b32 	%r23, %f108;
	shl.b32 	%r24, %r23, 23;
	mov.b32 	%f113, %r24;
	ex2.approx.ftz.f32 	%f114, %f112;
	mul.f32 	%f33, %f114, %f113;
	add.f32 	%f34, %f33, 0f00000000;
	div.rn.f32 	%f35, %f103, %f104;
	@%p17 bra 	$L__BB56_30;
	mad.lo.s64 	%rd69, %rd17, %rd4, %rd7;
	shl.b64 	%rd70, %rd69, 2;
	add.s64 	%rd71, %rd3, %rd70;
	st.global.f32 	[%rd71], %f35;
$L__BB56_30:
	setp.le.s64 	%p18, %rd20, %rd7;
	div.rn.f32 	%f36, %f33, %f34;
	@%p18 bra 	$L__BB56_32;
	mad.lo.s64 	%rd72, %rd4, %rd17, %rd4;
	add.s64 	%rd73, %rd72, %rd7;
	shl.b64 	%rd74, %rd73, 2;
	add.s64 	%rd75, %rd3, %rd74;
	st.global.f32 	[%rd75], %f36;
$L__BB56_32:
	add.s64 	%rd78, %rd17, %rd5;
	setp.lt.s64 	%p19, %rd78, %rd19;
	@%p19 bra 	$L__BB56_16;
$L__BB56_33:
	ret;

}
	// .globl	_ZN7oneflow4cuda7softmax15SoftmaxWarpImplI10SimpleLoadIffE11SimpleStoreIffEfLi1ELi1ELi1ELi1ELb0ELNS1_9AlgorithmE0EEEvT_T0_ll
.visible .entry _ZN7oneflow4cuda7softmax15SoftmaxWarpImplI10SimpleLoadIffE11SimpleStoreIffEfLi1ELi1ELi1ELi1ELb0ELNS1_9AlgorithmE0EEEvT_T0_ll(
	.param .align 8 .b8 _ZN7oneflow4cuda7softmax15SoftmaxWarpImplI10SimpleLoadIffE11SimpleStoreIffEfLi1ELi1ELi1ELi1ELb0ELNS1_9AlgorithmE0EEEvT_T0_ll_param_0[16],
	.param .align 8 .b8 _ZN7oneflow4cuda7softmax15SoftmaxWarpImplI10SimpleLoadIffE11SimpleStoreIffEfLi1ELi1ELi1ELi1ELb0ELNS1_9AlgorithmE0EEEvT_T0_ll_param_1[16],
	.param .u64 _ZN7oneflow4cuda7softmax15SoftmaxWarpImplI10SimpleLoadIffE11SimpleStoreIffEfLi1ELi1ELi1ELi1ELb0ELNS1_9AlgorithmE0EEEvT_T0_ll_param_2,
	.param .u64 _ZN7oneflow4cuda7softmax15SoftmaxWarpImplI10SimpleLoadIffE11SimpleStoreIffEfLi1ELi1ELi1ELi1ELb0ELNS1_9AlgorithmE0EEEvT_T0_ll_param_3
)
{
	.reg .pred 	%p<9>;
	.reg .b32 	%r<21>;
	.reg .b32 	%f<80>;
	.reg .b64 	%rd<87>;

	ld.param.u64 	%rd2, [_ZN7oneflow4cuda7softmax15SoftmaxWarpImplI10SimpleLoadIffE11SimpleStoreIffEfLi1ELi1ELi1ELi1ELb0ELNS1_9AlgorithmE0EEEvT_T0_ll_param_0+8];
	ld.param.u64 	%rd4, [_ZN7oneflow4cuda7softmax15SoftmaxWarpImplI10SimpleLoadIffE11SimpleStoreIffEfLi1ELi1ELi1ELi1ELb0ELNS1_9AlgorithmE0EEEvT_T0_ll_param_1+8];
	ld.param.u64 	%rd31, [_ZN7oneflow4cuda7softmax15SoftmaxWarpImplI10SimpleLoadIffE11SimpleStoreIffEfLi1ELi1ELi1ELi1ELb0ELNS1_9AlgorithmE0EEEvT_T0_ll_param_1];
	ld.param.u64 	%rd32, [_ZN7oneflow4cuda7softmax15SoftmaxWarpImplI10SimpleLoadIffE11SimpleStoreIffEfLi1ELi1ELi1ELi1ELb0ELNS1_9AlgorithmE0EEEvT_T0_ll_param_0];
	ld.param.u64 	%rd30, [_ZN7oneflow4cuda7softmax15SoftmaxWarpImplI10SimpleLoadIffE11SimpleStoreIffEfLi1ELi1ELi1ELi1ELb0ELNS1_9AlgorithmE0EEEvT_T0_ll_param_2];
	ld.param.u64 	%rd33, [_ZN7oneflow4cuda7softmax15SoftmaxWarpImplI10SimpleLoadIffE11SimpleStoreIffEfLi1ELi1ELi1ELi1ELb0ELNS1_9AlgorithmE0EEEvT_T0_ll_param_3];
	cvta.to.global.u64 	%rd1, %rd32;
	cvta.to.global.u64 	%rd3, %rd31;
	setp.lt.s64 	%p1, %rd33, 2;
	@%p1 bra 	$L__BB57_2;
	mov.u64 	%rd34, $str;
	cvta.global.u64 	%rd35, %rd34;
	mov.u64 	%rd36, $str$1;
	cvta.global.u64 	%rd37, %rd36;
	mov.u64 	%rd38, __unnamed_57;
	cvta.global.u64 	%rd39, %rd38;
	{ // callseq 56, 0
	.param .b64 param0;
	st.param.b64 	[param0], %rd35;
	.param .b64 param1;
	st.param.b64 	[param1], %rd37;
	.param .b32 param2;
	st.param.b32 	[param2], 228;
	.param .b64 param3;
	st.param.b64 	[param3], %rd39;
	.param .b64 param4;
	st.param.b64 	[param4], 1;
	call.uni 
	__assertfail, 
	(
	param0, 
	param1, 
	param2, 
	param3, 
	param4
	);
	} // callseq 56
$L__BB57_2:
	mov.u32 	%r1, %ctaid.x;
	mov.u32 	%r2, %ntid.y;
	mov.u32 	%r3, %tid.y;
	mad.lo.s32 	%r4, %r1, %r2, %r3;
	mov.u32 	%r5, %nctaid.x;
	mul.lo.s32 	%r6, %r5, %r2;
	cvt.s64.s32 	%rd5, %r6;
	cvt.s64.s32 	%rd85, %r4;
	setp.le.s64 	%p2, %rd30, %rd85;
	@%p2 bra 	$L__BB57_11;
	mov.u32 	%r7, %tid.x;
	cvt.u64.u32 	%rd7, %r7;
	add.s64 	%rd40, %rd5, %rd85;
	max.s64 	%rd41, %rd30, %rd40;
	setp.lt.s64 	%p3, %rd40, %rd30;
	selp.u64 	%rd8, 1, 0, %p3;
	add.s64 	%rd42, %rd40, %rd8;
	sub.s64 	%rd9, %rd41, %rd42;
	or.b64  	%rd43, %rd9, %rd5;
	and.b64  	%rd44, %rd43, -4294967296;
	setp.ne.s64 	%p4, %rd44, 0;
	@%p4 bra 	$L__BB57_5;
	cvt.u32.u64 	%r8, %rd5;
	cvt.u32.u64 	%r9, %rd9;
	div.u32 	%r10, %r9, %r8;
	cvt.u64.u32 	%rd80, %r10;
	bra.uni 	$L__BB57_6;
$L__BB57_5:
	div.u64 	%rd80, %rd9, %rd5;
$L__BB57_6:
	add.s64 	%rd13, %rd80, %rd8;
	and.b64  	%rd45, %rd13, 3;
	setp.eq.s64 	%p5, %rd45, 3;
	@%p5 bra 	$L__BB57_9;
	mad.lo.s64 	%rd46, %rd4, %rd85, %rd7;
	shl.b64 	%rd47, %rd46, 2;
	add.s64 	%rd83, %rd3, %rd47;
	mul.lo.s64 	%rd48, %rd4, %rd5;
	shl.b64 	%rd15, %rd48, 2;
	mad.lo.s64 	%rd49, %rd2, %rd85, %rd7;
	shl.b64 	%rd50, %rd49, 2;
	add.s64 	%rd82, %rd1, %rd50;
	mul.lo.s64 	%rd51, %rd2, %rd5;
	shl.b64 	%rd17, %rd51, 2;
	add.s64 	%rd52, %rd13, 1;
	and.b64  	%rd81, %rd52, 3;
$L__BB57_8:
	.pragma "nounroll";
	ld.global.f32 	%f1, [%rd82];
	max.f32 	%f2, %f1, 0fFF800000;
	sub.f32 	%f3, %f1, %f2;
	fma.rn.f32 	%f4, %f3, 0f3BBB989D, 0f3F000000;
	cvt.sat.f32.f32 	%f5, %f4;
	mov.f32 	%f6, 0f4B400001;
	mov.f32 	%f7, 0f437C0000;
	fma.rm.f32 	%f8, %f5, %f7, %f6;
	add.f32 	%f9, %f8, 0fCB40007F;
	neg.f32 	%f10, %f9;
	fma.rn.f32 	%f11, %f3, 0f3FB8AA3B, %f10;
	fma.rn.f32 	%f12, %f3, 0f32A57060, %f11;
	mov.b32 	%r11, %f8;
	shl.b32 	%r12, %r11, 23;
	mov.b32 	%f13, %r12;
	ex2.approx.ftz.f32 	%f14, %f12;
	mul.f32 	%f15, %f14, %f13;
	add.f32 	%f16, %f15, 0f00000000;
	div.rn.f32 	%f17, %f15, %f16;
	st.global.f32 	[%rd83], %f17;
	add.s64 	%rd85, %rd85, %rd5;
	add.s64 	%rd83, %rd83, %rd15;
	add.s64 	%rd82, %rd82, %rd17;
	add.s64 	%rd81, %rd81, -1;
	setp.ne.s64 	%p6, %rd81, 0;
	@%p6 bra 	$L__BB57_8;
$L__BB57_9:
	setp.lt.u64 	%p7, %rd13, 3;
	@%p7 bra 	$L__BB57_11;
$L__BB57_10:
	mad.lo.s64 	%rd53, %rd85, %rd2, %rd7;
	shl.b64 	%rd54, %rd53, 2;
	add.s64 	%rd55, %rd1, %rd54;
	ld.global.f32 	%f18, [%rd55];
	max.f32 	%f19, %f18, 0fFF800000;
	sub.f32 	%f20, %f18, %f19;
	fma.rn.f32 	%f21, %f20, 0f3BBB989D, 0f3F000000;
	cvt.sat.f32.f32 	%f22, %f21;
	mov.f32 	%f23, 0f4B400001;
	mov.f32 	%f24, 0f437C0000;
	fma.rm.f32 	%f25, %f22, %f24, %f23;
	add.f32 	%f26, %f25, 0fCB40007F;
	neg.f32 	%f27, %f26;
	fma.rn.f32 	%f28, %f20, 0f3FB8AA3B, %f27;
	fma.rn.f32 	%f29, %f20, 0f32A57060, %f28;
	mov.b32 	%r13, %f25;
	shl.b32 	%r14, %r13, 23;
	mov.b32 	%f30, %r14;
	ex2.approx.ftz.f32 	%f31, %f29;
	mul.f32 	%f32, %f31, %f30;
	add.f32 	%f33, %f32, 0f00000000;
	div.rn.f32 	%f34, %f32, %f33;
	mad.lo.s64 	%rd56, %rd85, %rd4, %rd7;
	shl.b64 	%rd57, %rd56, 2;
	add.s64 	%rd58, %rd3, %rd57;
	st.global.f32 	[%rd58], %f34;
	add.s64 	%rd59, %rd85, %rd5;
	mad.lo.s64 	%rd60, %rd59, %rd2, %rd7;
	shl.b64 	%rd61, %rd60, 2;
	add.s64 	%rd62, %rd1, %rd61;
	ld.global.f32 	%f35, [%rd62];
	max.f32 	%f36, %f35, 0fFF800000;
	sub.f32 	%f37, %f35, %f36;
	fma.rn.f32 	%f38, %f37, 0f3BBB989D, 0f3F000000;
	cvt.sat.f32.f32 	%f39, %f38;
	fma.rm.f32 	%f40, %f39, %f24, %f23;
	add.f32 	%f41, %f40, 0fCB40007F;
	neg.f32 	%f42, %f41;
	fma.rn.f32 	%f43, %f37, 0f3FB8AA3B, %f42;
	fma.rn.f32 	%f44, %f37, 0f32A57060, %f43;
	mov.b32 	%r15, %f40;
	shl.b32 	%r16, %r15, 23;
	mov.b32 	%f45, %r16;
	ex2.approx.ftz.f32 	%f46, %f44;
	mul.f32 	%f47, %f46, %f45;
	add.f32 	%f48, %f47, 0f00000000;
	div.rn.f32 	%f49, %f47, %f48;
	mad.lo.s64 	%rd63, %rd59, %rd4, %rd7;
	shl.b64 	%rd64, %rd63, 2;
	add.s64 	%rd65, %rd3, %rd64;
	st.global.f32 	[%rd65], %f49;
	add.s64 	%rd66, %rd59, %rd5;
	mad.lo.s64 	%rd67, %rd66, %rd2, %rd7;
	shl.b64 	%rd68, %rd67, 2;
	add.s64 	%rd69, %rd1, %rd68;
	ld.global.f32 	%f50, [%rd69];
	max.f32 	%f51, %f50, 0fFF800000;
	sub.f32 	%f52, %f50, %f51;
	fma.rn.f32 	%f53, %f52, 0f3BBB989D, 0f3F000000;
	cvt.sat.f32.f32 	%f54, %f53;
	fma.rm.f32 	%f55, %f54, %f24, %f23;
	add.f32 	%f56, %f55, 0fCB40007F;
	neg.f32 	%f57, %f56;
	fma.rn.f32 	%f58, %f52, 0f3FB8AA3B, %f57;
	fma.rn.f32 	%f59, %f52, 0f32A57060, %f58;
	mov.b32 	%r17, %f55;
	shl.b32 	%r18, %r17, 23;
	mov.b32 	%f60, %r18;
	ex2.approx.ftz.f32 	%f61, %f59;
	mul.f32 	%f62, %f61, %f60;
	add.f32 	%f63, %f62, 0f00000000;
	div.rn.f32 	%f64, %f62, %f63;
	mad.lo.s64 	%rd70, %rd66, %rd4, %rd7;
	shl.b64 	%rd71, %rd70, 2;
	add.s64 	%rd72, %rd3, %rd71;
	st.global.f32 	[%rd72], %f64;
	add.s64 	%rd73, %rd66, %rd5;
	mad.lo.s64 	%rd74, %rd73, %rd2, %rd7;
	shl.b64 	%rd75, %rd74, 2;
	add.s64 	%rd76, %rd1, %rd75;
	ld.global.f32 	%f65, [%rd76];
	max.f32 	%f66, %f65, 0fFF800000;
	sub.f32 	%f67, %f65, %f66;
	fma.rn.f32 	%f68, %f67, 0f3BBB989D, 0f3F000000;
	cvt.sat.f32.f32 	%f69, %f68;
	fma.rm.f32 	%f70, %f69, %f24, %f23;
	add.f32 	%f71, %f70, 0fCB40007F;
	neg.f32 	%f72, %f71;
	fma.rn.f32 	%f73, %f67, 0f3FB8AA3B, %f72;
	fma.rn.f32 	%f74, %f67, 0f32A57060, %f73;
	mov.b32 	%r19, %f70;
	shl.b32 	%r20, %r19, 23;
	mov.b32 	%f75, %r20;
	ex2.approx.ftz.f32 	%f76, %f74;
	mul.f32 	%f77, %f76, %f75;
	add.f32 	%f78, %f77, 0f00000000;
	div.rn.f32 	%f79, %f77, %f78;
	mad.lo.s64 	%rd77, %rd73, %rd4, %rd7;
	shl.b64 	%rd78, %rd77, 2;
	add.s64 	%rd79, %rd3, %rd78;
	st.global.f32 	[%rd79], %f79;
	add.s64 	%rd85, %rd73, %rd5;
	setp.lt.s64 	%p8, %rd85, %rd30;
	@%p8 bra 	$L__BB57_10;
$L__BB57_11:
	ret;

}
	// .globl	_ZN7oneflow4cuda7softmax15SoftmaxWarpImplI10SimpleLoadIffE11SimpleStoreIffEfLi1ELi1ELi1ELi1ELb1ELNS1_9AlgorithmE0EEEvT_T0_ll
.visible .entry _ZN7oneflow4cuda7softmax15SoftmaxWarpImplI10SimpleLoadIffE11SimpleStoreIffEfLi1ELi1ELi1ELi1ELb1ELNS1_9AlgorithmE0EEEvT_T0_ll(
	.param .align 8 .b8 _ZN7oneflow4cuda7softmax15SoftmaxWarpImplI10SimpleLoadIffE11SimpleStoreIffEfLi1ELi1ELi1ELi1ELb1ELNS1_9AlgorithmE0EEEvT_T0_ll_param_0[16],
	.param .align 8 .b8 _ZN7oneflow4cuda7softmax15SoftmaxWarpImplI10SimpleLoadIffE11SimpleStoreIffEfLi1ELi1ELi1ELi1ELb1ELNS1_9AlgorithmE0EEEvT_T0_ll_param_1[16],
	.param .u64 _ZN7oneflow4cuda7softmax15SoftmaxWarpImplI10SimpleLoadIffE11SimpleStoreIffEfLi1ELi1ELi1ELi1ELb1ELNS1_9AlgorithmE0EEEvT_T0_ll_param_2,
	.param .u64 _ZN7oneflow4cuda7softmax15SoftmaxWarpImplI10SimpleLoadIffE11SimpleStoreIffEfLi1ELi1ELi1ELi1ELb1ELNS1_9AlgorithmE0EEEvT_T0_ll_param_3
)
{
	.reg .pred 	%p<19>;
	.reg .b32 	%r<21>;
	.reg .b32 	%f<111>;
	.reg .b64 	%rd<87>;

	ld.param.u64 	%rd2, [_ZN7oneflow4cuda7softmax15SoftmaxWarpImplI10SimpleLoadIffE11SimpleStoreIffEfLi1ELi1ELi1ELi1ELb1ELNS1_9AlgorithmE0EEEvT_T0_ll_param_0+8];
	ld.param.u64 	%rd4, [_ZN7oneflow4cuda7softmax15SoftmaxWarpImplI10SimpleLoadIffE11SimpleStoreIffEfLi1ELi1ELi1ELi1ELb1ELNS1_9AlgorithmE0EEEvT_T0_ll_param_1+8];
	ld.param.u64 	%rd34, [_ZN7oneflow4cuda7softmax15SoftmaxWarpImplI10SimpleLoadIffE11SimpleStoreIffEfLi1ELi1ELi1ELi1ELb1ELNS1_9AlgorithmE0EEEvT_T0_ll_param_1];
	ld.param.u64 	%rd35, [_ZN7oneflow4cuda7softmax15SoftmaxWarpImplI10SimpleLoadIffE11SimpleStoreIffEfLi1ELi1ELi1ELi1ELb1ELNS1_9AlgorithmE0EEEvT_T0_ll_param_0];
	ld.param.u64 	%rd32, [_ZN7oneflow4cuda7softmax15SoftmaxWarpImplI10SimpleLoadIffE11SimpleStoreIffEfLi1ELi1ELi1ELi1ELb1ELNS1_9AlgorithmE0EEEvT_T0_ll_param_2];
	ld.param.u64 	%rd33, [_ZN7oneflow4cuda7softmax15SoftmaxWarpImplI10SimpleLoadIffE11SimpleStoreIffEfLi1ELi1ELi1ELi1ELb1ELNS1_9AlgorithmE0EEEvT_T0_ll_param_3];
	cvta.to.global.u64 	%rd1, %rd35;
	cvta.to.global.u64 	%rd3, %rd34;
	setp.lt.s64 	%p1, %rd33, 2;
	@%p1 bra 	$L__BB58_2;
	mov.u64 	%rd36, $str;
	cvta.global.u64 	%rd37, %rd36;
	mov.u64 	%rd38, $str$1;
	cvta.global.u64 	%rd39, %rd38;
	mov.u64 	%rd40, __unnamed_58;
	cvta.global.u64 	%rd41, %rd40;
	{ // callseq 57, 0
	.param .b64 param0;
	st.param.b64 	[param0], %rd37;
	.param .b64 param1;
	st.param.b64 	[param1], %rd39;
	.param .b32 param2;
	st.param.b32 	[param2], 228;
	.param .b64 param3;
	st.param.b64 	[param3], %rd41;
	.param .b64 param4;
	st.param.b64 	[param4], 1;
	call.uni 
	__assertfail, 
	(
	param0, 
	param1, 
	param2, 
	param3, 
	param4
	);
	} // callseq 57
$L__BB58_2:
	mov.u32 	%r1, %ctaid.x;
	mov.u32 	%r2, %ntid.y;
	mov.u32 	%r3, %tid.y;
	mad.lo.s32 	%r4, %r1, %r2, %r3;
	mov.u32 	%r5, %nctaid.x;
	mul.lo.s32 	%r6, %r5, %r2;
	cvt.s64.s32 	%rd5, %r6;
	cvt.s64.s32 	%rd85, %r4;
	setp.le.s64 	%p2, %rd32, %rd85;
	@%p2 bra 	$L__BB58_31;
	mov.u32 	%r7, %tid.x;
	cvt.u64.u32 	%rd7, %r7;
	add.s64 	%rd42, %rd5, %rd85;
	max.s64 	%rd43, %rd32, %rd42;
	setp.lt.s64 	%p3, %rd42, %rd32;
	selp.u64 	%rd8, 1, 0, %p3;
	add.s64 	%rd44, %rd42, %rd8;
	sub.s64 	%rd9, %rd43, %rd44;
	or.b64  	%rd45, %rd9, %rd5;
	and.b64  	%rd46, %rd45, -4294967296;
	setp.ne.s64 	%p4, %rd46, 0;
	@%p4 bra 	$L__BB58_5;
	cvt.u32.u64 	%r8, %rd5;
	cvt.u32.u64 	%r9, %rd9;
	div.u32 	%r10, %r9, %r8;
	cvt.u64.u32 	%rd80, %r10;
	bra.uni 	$L__BB58_6;
$L__BB58_5:
	div.u64 	%rd80, %rd9, %rd5;
$L__BB58_6:
	add.s64 	%rd13, %rd80, %rd8;
	and.b64  	%rd47, %rd13, 3;
	setp.eq.s64 	%p5, %rd47, 3;
	@%p5 bra 	$L__BB58_13;
	mad.lo.s64 	%rd48, %rd4, %rd85, %rd7;
	shl.b64 	%rd49, %rd48, 2;
	add.s64 	%rd83, %rd3, %rd49;
	mad.lo.s64 	%rd50, %rd2, %rd85, %rd7;
	shl.b64 	%rd51, %rd50, 2;
	add.s64 	%rd82, %rd1, %rd51;
	mul.lo.s64 	%rd52, %rd2, %rd5;
	shl.b64 	%rd16, %rd52, 2;
	add.s64 	%rd53, %rd13, 1;
	and.b64  	%rd81, %rd53, 3;
$L__BB58_8:
	.pragma "nounroll";
	setp.le.s64 	%p6, %rd33, %rd7;
	mov.f32 	%f101, 0fFF800000;
	mov.f32 	%f102, %f101;
	@%p6 bra 	$L__BB58_10;
	ld.global.f32 	%f101, [%rd82];
	max.f32 	%f102, %f101, 0fFF800000;
$L__BB58_10:
	sub.f32 	%f27, %f101, %f102;
	fma.rn.f32 	%f28, %f27, 0f3BBB989D, 0f3F000000;
	cvt.sat.f32.f32 	%f29, %f28;
	mov.f32 	%f30, 0f4B400001;
	mov.f32 	%f31, 0f437C0000;
	fma.rm.f32 	%f32, %f29, %f31, %f30;
	add.f32 	%f33, %f32, 0fCB40007F;
	neg.f32 	%f34, %f33;
	fma.rn.f32 	%f35, %f27, 0f3FB8AA3B, %f34;
	fma.rn.f32 	%f36, %f27, 0f32A57060, %f35;
	mov.b32 	%r11, %f32;
	shl.b32 	%r12, %r11, 23;
	mov.b32 	%f37, %r12;
	ex2.approx.ftz.f32 	%f38, %f36;
	mul.f32 	%f39, %f38, %f37;
	add.f32 	%f40, %f39, 0f00000000;
	div.rn.f32 	%f5, %f39, %f40;
	@%p6 bra 	$L__BB58_12;
	st.global.f32 	[%rd83], %f5;
$L__BB58_12:
	add.s64 	%rd85, %rd85, %rd5;
	mul.lo.s64 	%rd54, %rd4, %rd5;
	shl.b64 	%rd55, %rd54, 2;
	add.s64 	%rd83, %rd83, %rd55;
	add.s64 	%rd82, %rd82, %rd16;
	add.s64 	%rd81, %rd81, -1;
	setp.ne.s64 	%p8, %rd81, 0;
	@%p8 bra 	$L__BB58_8;
$L__BB58_13:
	setp.lt.u64 	%p9, %rd13, 3;
	@%p9 bra 	$L__BB58_31;
$L__BB58_14:
	setp.le.s64 	%p10, %rd33, %rd7;
	mov.f32 	%f103, 0fFF800000;
	mov.f32 	%f104, %f103;
	@%p10 bra 	$L__BB58_16;
	mad.lo.s64 	%rd56, %rd85, %rd2, %rd7;
	shl.b64 	%rd57, %rd56, 2;
	add.s64 	%rd58, %rd1, %rd57;
	ld.global.f32 	%f103, [%rd58];
	max.f32 	%f104, %f103, 0fFF800000;
$L__BB58_16:
	setp.le.s64 	%p11, %rd33, %rd7;
	sub.f32 	%f42, %f103, %f104;
	fma.rn.f32 	%f43, %f42, 0f3BBB989D, 0f3F000000;
	cvt.sat.f32.f32 	%f44, %f43;
	mov.f32 	%f45, 0f4B400001;
	mov.f32 	%f46, 0f437C0000;
	fma.rm.f32 	%f47, %f44, %f46, %f45;
	add.f32 	%f48, %f47, 0fCB40007F;
	neg.f32 	%f49, %f48;
	fma.rn.f32 	%f50, %f42, 0f3FB8AA3B, %f49;
	fma.rn.f32 	%f51, %f42, 0f32A57060, %f50;
	mov.b32 	%r13, %f47;
	shl.b32 	%r14, %r13, 23;
	mov.b32 	%f52, %r14;
	ex2.approx.ftz.f32 	%f53, %f51;
	mul.f32 	%f54, %f53, %f52;
	add.f32 	%f55, %f54, 0f00000000;
	div.rn.f32 	%f10, %f54, %f55;
	@%p11 bra 	$L__BB58_18;
	mad.lo.s64 	%rd59, %rd85, %rd4, %rd7;
	shl.b64 	%rd60, %rd59, 2;
	add.s64 	%rd61, %rd3, %rd60;
	st.global.f32 	[%rd61], %f10;
$L__BB58_18:
	setp.le.s64 	%p12, %rd33, %rd7;
	add.s64 	%rd28, %rd85, %rd5;
	mov.f32 	%f105, 0fFF800000;
	mov.f32 	%f106, %f105;
	@%p12 bra 	$L__BB58_20;
	mad.lo.s64 	%rd62, %rd28, %rd2, %rd7;
	shl.b64 	%rd63, %rd62, 2;
	add.s64 	%rd64, %rd1, %rd63;
	ld.global.f32 	%f105, [%rd64];
	max.f32 	%f106, %f105, 0fFF800000;
$L__BB58_20:
	setp.le.s64 	%p13, %rd33, %rd7;
	sub.f32 	%f57, %f105, %f106;
	fma.rn.f32 	%f58, %f57, 0f3BBB989D, 0f3F000000;
	cvt.sat.f32.f32 	%f59, %f58;
	mov.f32 	%f60, 0f4B400001;
	mov.f32 	%f61, 0f437C0000;
	fma.rm.f32 	%f62, %f59, %f61, %f60;
	add.f32 	%f63, %f62, 0fCB40007F;
	neg.f32 	%f64, %f63;
	fma.rn.f32 	%f65, %f57, 0f3FB8AA3B, %f64;
	fma.rn.f32 	%f66, %f57, 0f32A57060, %f65;
	mov.b32 	%r15, %f62;
	shl.b32 	%r16, %r15, 23;
	mov.b32 	%f67, %r16;
	ex2.approx.ftz.f32 	%f68, %f66;
	mul.f32 	%f69, %f68, %f67;
	add.f32 	%f70, %f69, 0f00000000;
	div.rn.f32 	%f15, %f69, %f70;
	@%p13 bra 	$L__BB58_22;
	mad.lo.s64 	%rd65, %rd28, %rd4, %rd7;
	shl.b64 	%rd66, %rd65, 2;
	add.s64 	%rd67, %rd3, %rd66;
	st.global.f32 	[%rd67], %f15;
$L__BB58_22:
	setp.le.s64 	%p14, %rd33, %rd7;
	add.s64 	%rd29, %rd28, %rd5;
	mov.f32 	%f107, 0fFF800000;
	mov.f32 	%f108, %f107;
	@%p14 bra 	$L__BB58_24;
	mad.lo.s64 	%rd68, %rd29, %rd2, %rd7;
	shl.b64 	%rd69, %rd68, 2;
	add.s64 	%rd70, %rd1, %rd69;
	ld.global.f32 	%f107, [%rd70];
	max.f32 	%f108, %f107, 0fFF800000;
$L__BB58_24:
	setp.le.s64 	%p15, %rd33, %rd7;
	sub.f32 	%f72, %f107, %f108;
	fma.rn.f32 	%f73, %f72, 0f3BBB989D, 0f3F000000;
	cvt.sat.f32.f32 	%f74, %f73;
	mov.f32 	%f75, 0f4B400001;
	mov.f32 	%f76, 0f437C0000;
	fma.rm.f32 	%f77, %f74, %f76, %f75;
	add.f32 	%f78, %f77, 0fCB40007F;
	neg.f32 	%f79, %f78;
	fma.rn.f32 	%f80, %f72, 0f3FB8AA3B, %f79;
	fma.rn.f32 	%f81, %f72, 0f32A57060, %f80;
	mov.b32 	%r17, %f77;
	shl.b32 	%r18, %r17, 23;
	mov.b32 	%f82, %r18;
	ex2.approx.ftz.f32 	%f83, %f81;
	mul.f32 	%f84, %f83, %f82;
	add.f32 	%f85, %f84, 0f00000000;
	div.rn.f32 	%f20, %f84, %f85;
	@%p15 bra 	$L__BB58_26;
	mad.lo.s64 	%rd71, %rd29, %rd4, %rd7;
	shl.b64 	%rd72, %rd71, 2;
	add.s64 	%rd73, %rd3, %rd72;
	st.global.f32 	[%rd73], %f20;
$L__BB58_26:
	setp.le.s64 	%p16, %rd33, %rd7;
	add.s64 	%rd30, %rd29, %rd5;
	mov.f32 	%f109, 0fFF800000;
	mov.f32 	%f110, %f109;
	@%p16 bra 	$L__BB58_28;
	mad.lo.s64 	%rd74, %rd30, %rd2, %rd7;
	shl.b64 	%rd75, %rd74, 2;
	add.s64 	%rd76, %rd1, %rd75;
	ld.global.f32 	%f109, [%rd76];
	max.f32 	%f110, %f109, 0fFF800000;
$L__BB58_28:
	setp.le.s64 	%p17, %rd33, %rd7;
	sub.f32 	%f87, %f109, %f110;
	fma.rn.f32 	%f88, %f87, 0f3BBB989D, 0f3F000000;
	cvt.sat.f32.f32 	%f89, %f88;
	mov.f32 	%f90, 0f4B400001;
	mov.f32 	%f91, 0f437C0000;
	fma.rm.f32 	%f92, %f89, %f91, %f90;
	add.f32 	%f93, %f92, 0fCB40007F;
	neg.f32 	%f94, %f93;
	fma.rn.f32 	%f95, %f87, 0f3FB8AA3B, %f94;
	fma.rn.f32 	%f96, %f87, 0f32A57060, %f95;
	mov.b32 	%r19, %f92;
	shl.b32 	%r20, %r19, 23;
	mov.b32 	%f97, %r20;
	ex2.approx.ftz.f32 	%f98, %f96;
	mul.f32 	%f99, %f98, %f97;
	add.f32 	%f100, %f99, 0f00000000;
	div.rn.f32 	%f25, %f99, %f100;
	@%p17 bra 	$L__BB58_30;
	mad.lo.s64 	%rd77, %rd30, %rd4, %rd7;
	shl.b64 	%rd78, %rd77, 2;
	add.s64 	%rd79, %rd3, %rd78;
	st.global.f32 	[%rd79], %f25;
$L__BB58_30:
	add.s64 	%rd85, %rd30, %rd5;
	setp.lt.s64 	%p18, %rd85, %rd32;
	@%p18 bra 	$L__BB58_14;
$L__BB58_31:
	ret;

}
	// .globl	_ZN7oneflow4cuda7softmax15SoftmaxWarpImplI10SimpleLoadIffE11SimpleStoreIffEfLi1ELi1ELi2ELi2ELb0ELNS1_9AlgorithmE0EEEvT_T0_ll
.visible .entry _ZN7oneflow4cuda7softmax15SoftmaxWarpImplI10SimpleLoadIffE11SimpleStoreIffEfLi1ELi1ELi2ELi2ELb0ELNS1_9AlgorithmE0EEEvT_T0_ll(
	.param .align 8 .b8 _ZN7oneflow4cuda7softmax15SoftmaxWarpImplI10SimpleLoadIffE11SimpleStoreIffEfLi1ELi1ELi2ELi2ELb0ELNS1_9AlgorithmE0EEEvT_T0_ll_param_0[16],
	.param .align 8 .b8 _ZN7oneflow4cuda7softmax15SoftmaxWarpImplI10SimpleLoadIffE11SimpleStoreIffEfLi1ELi1ELi2ELi2ELb0ELNS1_9AlgorithmE0EEEvT_T0_ll_param_1[16],
	.param .u64 _ZN7oneflow4cuda7softmax15SoftmaxWarpImplI10SimpleLoadIffE11SimpleStoreIffEfLi1ELi1ELi2ELi2ELb0ELNS1_9AlgorithmE0EEEvT_T0_ll_param_2,
	.param .u64 _ZN7oneflow4cuda7softmax15SoftmaxWarpImplI10SimpleLoadIffE11SimpleStoreIffEfLi1ELi1ELi2ELi2ELb0ELNS1_9AlgorithmE0EEEvT_T0_ll_param_3
)
{
	.reg .pred 	%p<20>;
	.reg .b32 	%r<49>;
	.reg .b32 	%f<119>;
	.reg .b64 	%rd<65>;

	ld.param.u64 	%rd2, [_ZN7oneflow4cuda7softmax15SoftmaxWarpImplI10SimpleLoadIffE11SimpleStoreIffEfLi1ELi1ELi2ELi2ELb0ELNS1_9AlgorithmE0EEEvT_T0_ll_param_0+8];
	ld.param.u64 	%rd4, [_ZN7oneflow4cuda7softmax15SoftmaxWarpImplI10SimpleLoadIffE11SimpleStoreIffEfLi1ELi1ELi2ELi2ELb0ELNS1_9AlgorithmE0EEEvT_T0_ll_param_1+8];
	ld.param.u64 	%rd19, [_ZN7oneflow4cuda7softmax15SoftmaxWarpImplI10SimpleLoadIffE11SimpleStoreIffEfLi1ELi1ELi2ELi2ELb0ELNS1_9AlgorithmE0EEEvT_T0_ll_param_1];
	ld.param.u64 	%rd20, [_ZN7oneflow4cuda7softmax15SoftmaxWarpImplI10SimpleLoadIffE11SimpleStoreIffEfLi1ELi1ELi2ELi2ELb0ELNS1_9AlgorithmE0EEEvT_T0_ll_param_0];
	ld.param.u64 	%rd18, [_ZN7oneflow4cuda7softmax15SoftmaxWarpImplI10SimpleLoadIffE11SimpleStoreIffEfLi1ELi1ELi2ELi2ELb0ELNS1_9AlgorithmE0EEEvT_T0_ll_param_2];
	ld.param.u64 	%rd21, [_ZN7oneflow4cuda7softmax15SoftmaxWarpImplI10SimpleLoadIffE11SimpleStoreIffEfLi1ELi1ELi2ELi2ELb0ELNS1_9AlgorithmE0EEEvT_T0_ll_param_3];
	cvta.to.global.u64 	%rd1, %rd20;
	cvta.to.global.u64 	%rd3, %rd19;
	setp.lt.s64 	%p1, %rd21, 3;
	@%p1 bra 	$L__BB59_2;
	mov.u64 	%rd22, $str;
	cvta.global.u64 	%rd23, %rd22;
	mov.u64 	%rd24, $str$1;
	cvta.global.u64 	%rd25, %rd24;
	mov.u64 	%rd26, __unnamed_59;
	cvta.global.u64 	%rd27, %rd26;
	{ // callseq 58, 0
	.param .b64 param0;
	st.param.b64 	[param0], %rd23;
	.param .b64 param1;
	st.param.b64 	[param1], %rd25;
	.param .b32 param2;
	st.param.b32 	[param2], 228;
	.param .b64 param3;
	st.param.b64 	[param3], %rd27;
	.param .b64 param4;
	st.param.b64 	[param4], 1;
	call.uni 
	__assertfail, 
	(
	param0, 
	param1, 
	param2, 
	param3, 
	param4
	);
	} // callseq 58
$L__BB59_2:
	mov.u32 	%r1, %ctaid.x;
	mov.u32 	%r2, %ntid.y;
	mov.u32 	%r3, %tid.y;
	mad.lo.s32 	%r4, %r1, %r2, %r3;
	mov.u32 	%r5, %nctaid.x;
	mul.lo.s32 	%r6, %r2, %r5;
	shl.b32 	%r7, %r6, 1;
	cvt.s64.s32 	%rd5, %r7;
	shl.b32 	%r8, %r4, 1;
	cvt.s64.s32 	%rd64, %r8;
	setp.le.s64 	%p2, %rd18, %rd64;
	@%p2 bra 	$L__BB59_11;
	mov.u32 	%r9, %tid.x;
	cvt.u64.u32 	%rd7, %r9;
	add.s64 	%rd8, %rd5, %rd64;
	max.s64 	%rd28, %rd18, %rd8;
	setp.lt.s64 	%p3, %rd8, %rd18;
	selp.u64 	%rd9, 1, 0, %p3;
	add.s64 	%rd29, %rd8, %rd9;
	sub.s64 	%rd10, %rd28, %rd29;
	or.b64  	%rd30, %rd10, %rd5;
	and.b64  	%rd31, %rd30, -4294967296;
	setp.ne.s64 	%p4, %rd31, 0;
	@%p4 bra 	$L__BB59_5;
	cvt.u32.u64 	%r10, %rd5;
	cvt.u32.u64 	%r11, %rd10;
	div.u32 	%r12, %r11, %r10;
	cvt.u64.u32 	%rd62, %r12;
	bra.uni 	$L__BB59_6;
$L__BB59_5:
	div.u64 	%rd62, %rd10, %rd5;
$L__BB59_6:
	add.s64 	%rd14, %rd62, %rd9;
	and.b64  	%rd32, %rd14, 1;
	setp.eq.b64 	%p5, %rd32, 1;
	@%p5 bra 	$L__BB59_8;
	mad.lo.s64 	%rd33, %rd2, %rd64, %rd7;
	shl.b64 	%rd34, %rd33, 2;
	add.s64 	%rd35, %rd1, %rd34;
	ld.global.f32 	%f1, [%rd35];
	max.f32 	%f2, %f1, 0fFF800000;
	shl.b64 	%rd36, %rd2, 2;
	add.s64 	%rd37, %rd35, %rd36;
	ld.global.f32 	%f3, [%rd37];
	max.f32 	%f4, %f3, 0fFF800000;
	mov.b32 	%r13, %f2;
	shfl.sync.bfly.b32	%r14|%p6, %r13, 1, 31, -1;
	mov.b32 	%f5, %r14;
	max.f32 	%f6, %f2, %f5;
	mov.b32 	%r15, %f4;
	shfl.sync.bfly.b32	%r16|%p7, %r15, 1, 31, -1;
	mov.b32 	%f7, %r16;
	max.f32 	%f8, %f4, %f7;
	sub.f32 	%f9, %f1, %f6;
	fma.rn.f32 	%f10, %f9, 0f3BBB989D, 0f3F000000;
	cvt.sat.f32.f32 	%f11, %f10;
	mov.f32 	%f12, 0f4B400001;
	mov.f32 	%f13, 0f437C0000;
	fma.rm.f32 	%f14, %f11, %f13, %f12;
	add.f32 	%f15, %f14, 0fCB40007F;
	neg.f32 	%f16, %f15;
	fma.rn.f32 	%f17, %f9, 0f3FB8AA3B, %f16;
	fma.rn.f32 	%f18, %f9, 0f32A57060, %f17;
	mov.b32 	%r17, %f14;
	shl.b32 	%r18, %r17, 23;
	mov.b32 	%f19, %r18;
	ex2.approx.ftz.f32 	%f20, %f18;
	mul.f32 	%f21, %f20, %f19;
	add.f32 	%f22, %f21, 0f00000000;
	sub.f32 	%f23, %f3, %f8;
	fma.rn.f32 	%f24, %f23, 0f3BBB989D, 0f3F000000;
	cvt.sat.f32.f32 	%f25, %f24;
	fma.rm.f32 	%f26, %f25, %f13, %f12;
	add.f32 	%f27, %f26, 0fCB40007F;
	neg.f32 	%f28, %f27;
	fma.rn.f32 	%f29, %f23, 0f3FB8AA3B, %f28;
	fma.rn.f32 	%f30, %f23, 0f32A57060, %f29;
	mov.b32 	%r19, %f26;
	shl.b32 	%r20, %r19, 23;
	mov.b32 	%f31, %r20;
	ex2.approx.ftz.f32 	%f32, %f30;
	mul.f32 	%f33, %f32, %f31;
	add.f32 	%f34, %f33, 0f00000000;
	mov.b32 	%r21, %f22;
	shfl.sync.bfly.b32	%r22|%p8, %r21, 1, 31, -1;
	mov.b32 	%f35, %r22;
	add.f32 	%f36, %f22, %f35;
	mov.b32 	%r23, %f34;
	shfl.sync.bfly.b32	%r24|%p9, %r23, 1, 31, -1;
	mov.b32 	%f37, %r24;
	add.f32 	%f38, %f34, %f37;
	div.rn.f32 	%f39, %f21, %f36;
	mad.lo.s64 	%rd38, %rd4, %rd64, %rd7;
	shl.b64 	%rd39, %rd38, 2;
	add.s64 	%rd40, %rd3, %rd39;
	st.global.f32 	[%rd40], %f39;
	div.rn.f32 	%f40, %f33, %f38;
	shl.b64 	%rd41, %rd4, 2;
	add.s64 	%rd42, %rd40, %rd41;
	st.global.f32 	[%rd42], %f40;
	mov.u64 	%rd64, %rd8;
$L__BB59_8:
	setp.eq.s64 	%p10, %rd14, 0;
	@%p10 bra 	$L__BB59_11;
	shl.b64 	%rd46, %rd2, 2;
	shl.b64 	%rd51, %rd4, 2;
$L__BB59_10:
	mad.lo.s64 	%rd43, %rd64, %rd2, %rd7;
	shl.b64 	%rd44, %rd43, 2;
	add.s64 	%rd45, %rd1, %rd44;
	ld.global.f32 	%f41, [%rd45];
	max.f32 	%f42, %f41, 0fFF800000;
	add.s64 	%rd47, %rd45, %rd46;
	ld.global.f32 	%f43, [%rd47];
	max.f32 	%f44, %f43, 0fFF800000;
	mov.b32 	%r25, %f42;
	shfl.sync.bfly.b32	%r26|%p11, %r25, 1, 31, -1;
	mov.b32 	%f45, %r26;
	max.f32 	%f46, %f42, %f45;
	mov.b32 	%r27, %f44;
	shfl.sync.bfly.b32	%r28|%p12, %r27, 1, 31, -1;
	mov.b32 	%f47, %r28;
	max.f32 	%f48, %f44, %f47;
	sub.f32 	%f49, %f41, %f46;
	fma.rn.f32 	%f50, %f49, 0f3BBB989D, 0f3F000000;
	cvt.sat.f32.f32 	%f51, %f50;
	mov.f32 	%f52, 0f4B400001;
	mov.f32 	%f53, 0f437C0000;
	fma.rm.f32 	%f54, %f51, %f53, %f52;
	add.f32 	%f55, %f54, 0fCB40007F;
	neg.f32 	%f56, %f55;
	fma.rn.f32 	%f57, %f49, 0f3FB8AA3B, %f56;
	fma.rn.f32 	%f58, %f49, 0f32A57060, %f57;
	mov.b32 	%r29, %f54;
	shl.b32 	%r30, %r29, 23;
	mov.b32 	%f59, %r30;
	ex2.approx.ftz.f32 	%f60, %f58;
	mul.f32 	%f61, %f60, %f59;
	add.f32 	%f62, %f61, 0f00000000;
	sub.f32 	%f63, %f43, %f48;
	fma.rn.f32 	%f64, %f63, 0f3BBB989D, 0f3F000000;
	cvt.sat.f32.f32 	%f65, %f64;
	fma.rm.f32 	%f66, %f65, %f53, %f52;
	add.f32 	%f67, %f66, 0fCB40007F;
	neg.f32 	%f68, %f67;
	fma.rn.f32 	%f69, %f63, 0f3FB8AA3B, %f68;
	fma.rn.f32 	%f70, %f63, 0f32A57060, %f69;
	mov.b32 	%r31, %f66;
	shl.b32 	%r32, %r31, 23;
	mov.b32 	%f71, %r32;
	ex2.approx.ftz.f32 	%f72, %f70;
	mul.f32 	%f73, %f72, %f71;
	add.f32 	%f74, %f73, 0f00000000;
	mov.b32 	%r33, %f62;
	shfl.sync.bfly.b32	%r34|%p13, %r33, 1, 31, -1;
	mov.b32 	%f75, %r34;
	add.f32 	%f76, %f62, %f75;
	mov.b32 	%r35, %f74;
	shfl.sync.bfly.b32	%r36|%p14, %r35, 1, 31, -1;
	mov.b32 	%f77, %r36;
	add.f32 	%f78, %f74, %f77;
	div.rn.f32 	%f79, %f61, %f76;
	mad.lo.s64 	%rd48, %rd64, %rd4, %rd7;
	shl.b64 	%rd49, %rd48, 2;
	add.s64 	%rd50, %rd3, %rd49;
	st.global.f32 	[%rd50], %f79;
	div.rn.f32 	%f80, %f73, %f78;
	add.s64 	%rd52, %rd50, %rd51;
	st.global.f32 	[%rd52], %f80;
	add.s64 	%rd53, %rd64, %rd5;
	mad.lo.s64 	%rd54, %rd53, %rd2, %rd7;
	shl.b64 	%rd55, %rd54, 2;
	add.s64 	%rd56, %rd1, %rd55;
	ld.global.f32 	%f81, [%rd56];
	max.f32 	%f82, %f81, 0fFF800000;
	add.s64 	%rd57, %rd56, %rd46;
	ld.global.f32 	%f83, [%rd57];
	max.f32 	%f84, %f83, 0fFF800000;
	mov.b32 	%r37, %f82;
	shfl.sync.bfly.b32	%r38|%p15, %r37, 1, 31, -1;
	mov.b32 	%f85, %r38;
	max.f32 	%f86, %f82, %f85;
	mov.b32 	%r39, %f84;
	shfl.sync.bfly.b32	%r40|%p16, %r39, 1, 31, -1;
	mov.b32 	%f87, %r40;
	max.f32 	%f88, %f84, %f87;
	sub.f32 	%f89, %f81, %f86;
	fma.rn.f32 	%f90, %f89, 0f3BBB989D, 0f3F000000;
	cvt.sat.f32.f32 	%f91, %f90;
	fma.rm.f32 	%f92, %f91, %f53, %f52;
	add.f32 	%f93, %f92, 0fCB40007F;
	neg.f32 	%f94, %f93;
	fma.rn.f32 	%f95, %f89, 0f3FB8AA3B, %f94;
	fma.rn.f32 	%f96, %f89, 0f32A57060, %f95;
	mov.b32 	%r41, %f92;
	shl.b32 	%r42, %r41, 23;
	mov.b32 	%f97, %r42;
	ex2.approx.ftz.f32 	%f98, %f96;
	mul.f32 	%f99, %f98, %f97;
	add.f32 	%f100, %f99, 0f00000000;
	sub.f32 	%f101, %f83, %f88;
	fma.rn.f32 	%f102, %f101, 0f3BBB989D, 0f3F000000;
	cvt.sat.f32.f32 	%f103, %f102;
	fma.rm.f32 	%f104, %f103, %f53, %f52;
	add.f32 	%f105, %f104, 0fCB40007F;
	neg.f32 	%f106, %f105;
	fma.rn.f32 	%f107, %f101, 0f3FB8AA3B, %f106;
	fma.rn.f32 	%f108, %f101, 0f32A57060, %f107;
	mov.b32 	%r43, %f104;
	shl.b32 	%r44, %r43, 23;
	mov.b32 	%f109, %r44;
	ex2.approx.ftz.f32 	%f110, %f108;
	mul.f32 	%f111, %f110, %f109;
	add.f32 	%f112, %f111, 0f00000000;
	mov.b32 	%r45, %f100;
	shfl.sync.bfly.b32	%r46|%p17, %r45, 1, 31, -1;
	mov.b32 	%f113, %r46;
	add.f32 	%f114, %f100, %f113;
	mov.b32 	%r47, %f112;
	shfl.sync.bfly.b32	%r48|%p18, %r47, 1, 31, -1;
	mov.b32 	%f115, %r48;
	add.f32 	%f116, %f112, %f115;
	div.rn.f32 	%f117, %f99, %f114;
	mad.lo.s64 	%rd58, %rd53, %rd4, %rd7;
	shl.b64 	%rd59, %rd58, 2;
	add.s64 	%rd60, %rd3, %rd59;
	st.global.f32 	[%rd60], %f117;
	div.rn.f32 	%f118, %f111, %f116;
	add.s64 	%rd61, %rd60, %rd51;
	st.global.f32 	[%rd61], %f118;
	add.s64 	%rd64, %rd53, %rd5;
	setp.lt.s64 	%p19, %rd64, %rd18;
	@%p19 bra 	$L__BB59_10;
$L__BB59_11:
	ret;

}
	// .globl	_ZN7oneflow4cuda7softmax15SoftmaxWarpImplI10SimpleLoadIffE11SimpleStoreIffEfLi1ELi1ELi2ELi2ELb1ELNS1_9AlgorithmE0EEEvT_T0_ll
.visible .entry _ZN7oneflow4cuda7softmax15SoftmaxWarpImplI10SimpleLoadIffE11SimpleStoreIffEfLi1ELi1ELi2ELi2ELb1ELNS1_9AlgorithmE0EEEvT_T0_ll(
	.param .align 8 .b8 _ZN7oneflow4cuda7softmax15SoftmaxWarpImplI10SimpleLoadIffE11SimpleStoreIffEfLi1ELi1ELi2ELi2ELb1ELNS1_9AlgorithmE0EEEvT_T0_ll_param_0[16],
	.param .align 8 .b8 _ZN7oneflow4cuda7softmax15SoftmaxWarpImplI10SimpleLoadIffE11SimpleStoreIffEfLi1ELi1ELi2ELi2ELb1ELNS1_9AlgorithmE0EEEvT_T0_ll_param_1[16],
	.param .u64 _ZN7oneflow4cuda7softmax15SoftmaxWarpImplI10SimpleLoadIffE11SimpleStoreIffEfLi1ELi1ELi2ELi2ELb1ELNS1_9AlgorithmE0EEEvT_T0_ll_param_2,
	.param .u64 _ZN7oneflow4cuda7softmax15SoftmaxWarpImplI10SimpleLoadIffE11SimpleStoreIffEfLi1ELi1ELi2ELi2ELb1ELNS1_9AlgorithmE0EEEvT_T0_ll_param_3
)
{
	.reg .pred 	%p<12>;
	.reg .b32 	%r<22>;
	.reg .b32 	%f<51>;
	.reg .b64 	%rd<35>;

	ld.param.u64 	%rd2, [_ZN7oneflow4cuda7softmax15SoftmaxWarpImplI10SimpleLoadIffE11SimpleStoreIffEfLi1ELi1ELi2ELi2ELb1ELNS1_9AlgorithmE0EEEvT_T0_ll_param_0+8];
	ld.param.u64 	%rd4, [_ZN7oneflow4cuda7softmax15SoftmaxWarpImplI10SimpleLoadIffE11SimpleStoreIffEfLi1ELi1ELi2ELi2ELb1ELNS1_9AlgorithmE0EEEvT_T0_ll_param_1+8];
	ld.param.u64 	%rd12, [_ZN7oneflow4cuda7softmax15SoftmaxWarpImplI10SimpleLoadIffE11SimpleStoreIffEfLi1ELi1ELi2ELi2ELb1ELNS1_9AlgorithmE0EEEvT_T0_ll_param_1];
	ld.param.u64 	%rd13, [_ZN7oneflow4cuda7softmax15SoftmaxWarpImplI10SimpleLoadIffE11SimpleStoreIffEfLi1ELi1ELi2ELi2ELb1ELNS1_9AlgorithmE0EEEvT_T0_ll_param_0];
	ld.param.u64 	%rd10, [_ZN7oneflow4cuda7softmax15SoftmaxWarpImplI10SimpleLoadIffE11SimpleStoreIffEfLi1ELi1ELi2ELi2ELb1ELNS1_9AlgorithmE0EEEvT_T0_ll_param_2];
	ld.param.u64 	%rd11, [_ZN7oneflow4cuda7softmax15SoftmaxWarpImplI10SimpleLoadIffE11SimpleStoreIffEfLi1ELi1ELi2ELi2ELb1ELNS1_9AlgorithmE0EEEvT_T0_ll_param_3];
	cvta.to.global.u64 	%rd1, %rd13;
	cvta.to.global.u64 	%rd3, %rd12;
	setp.lt.s64 	%p1, %rd11, 3;
	@%p1 bra 	$L__BB60_2;
	mov.u64 	%rd14, $str;
	cvta.global.u64 	%rd15, %rd14;
	mov.u64 	%rd16, $str$1;
	cvta.global.u64 	%rd17, %rd16;
	mov.u64 	%rd18, __unnamed_60;
	cvta.global.u64 	%rd19, %rd18;
	{ // callseq 59, 0
	.param .b64 param0;
	st.param.b64 	[param0], %rd15;
	.param .b64 param1;
	st.param.b64 	[param1], %rd17;
	.param .b32 param2;
	st.param.b32 	[param2], 228;
	.param .b64 param3;
	st.param.b64 	[param3], %rd19;
	.param .b64 param4;
	st.param.b64 	[param4], 1;
	call.uni 
	__assertfail, 
	(
	param0, 
	param1, 
	param2, 
	param3, 
	param4
	);
	} // callseq 59
$L__BB60_2:
	mov.u32 	%r2, %ctaid.x;
	mov.u32 	%r3, %ntid.y;
	mov.u32 	%r4, %tid.y;
	mad.lo.s32 	%r5, %r2, %r3, %r4;
	mov.u32 	%r6, %nctaid.x;
	mul.lo.s32 	%r7, %r3, %r6;
	shl.b32 	%r1, %r7, 1;
	shl.b32 	%r8, %r5, 1;
	cvt.s64.s32 	%rd34, %r8;
	setp.le.s64 	%p2, %rd10, %rd34;
	@%p2 bra 	$L__BB60_13;
	mov.u32 	%r9, %tid.x;
	cvt.u64.u32 	%rd6, %r9;
	cvt.s64.s32 	%rd7, %r1;
$L__BB60_4:
	setp.le.s64 	%p3, %rd11, %rd6;
	mov.f32 	%f47, 0fFF800000;
	mov.f32 	%f48, %f47;
	@%p3 bra 	$L__BB60_6;
	mad.lo.s64 	%rd20, %rd34, %rd2, %rd6;
	shl.b64 	%rd21, %rd20, 2;
	add.s64 	%rd22, %rd1, %rd21;
	ld.global.f32 	%f48, [%rd22];
	max.f32 	%f47, %f48, 0fFF800000;
$L__BB60_6:
	setp.le.s64 	%p4, %rd11, %rd6;
	mov.f32 	%f49, 0fFF800000;
	mov.f32 	%f50, %f49;
	@%p4 bra 	$L__BB60_8;
	mad.lo.s64 	%rd23, %rd2, %rd34, %rd2;
	add.s64 	%rd24, %rd23, %rd6;
	shl.b64 	%rd25, %rd24, 2;
	add.s64 	%rd26, %rd1, %rd25;
	ld.global.f32 	%f50, [%rd26];
	max.f32 	%f49, %f50, 0fFF800000;
$L__BB60_8:
	setp.le.s64 	%p5, %rd11, %rd6;
	mov.b32 	%r10, %f47;
	shfl.sync.bfly.b32	%r11|%p6, %r10, 1, 31, -1;
	mov.b32 	%f15, %r11;
	max.f32 	%f16, %f47, %f15;
	mov.b32 	%r12, %f49;
	shfl.sync.bfly.b32	%r13|%p7, %r12, 1, 31, -1;
	mov.b32 	%f17, %r13;
	max.f32 	%f18, %f49, %f17;
	sub.f32 	%f19, %f48, %f16;
	fma.rn.f32 	%f20, %f19, 0f3BBB989D, 0f3F000000;
	cvt.sat.f32.f32 	%f21, %f20;
	mov.f32 	%f22, 0f4B400001;
	mov.f32 	%f23, 0f437C0000;
	fma.rm.f32 	%f24, %f21, %f23, %f22;
	add.f32 	%f25, %f24, 0fCB40007F;
	neg.f32 	%f26, %f25;
	fma.rn.f32 	%f27, %f19, 0f3FB8AA3B, %f26;
	fma.rn.f32 	%f28, %f19, 0f32A57060, %f27;
	mov.b32 	%r14, %f24;
	shl.b32 	%r15, %r14, 23;
	mov.b32 	%f29, %r15;
	ex2.approx.ftz.f32 	%f30, %f28;
	mul.f32 	%f31, %f30, %f29;
	add.f32 	%f32, %f31, 0f00000000;
	sub.f32 	%f33, %f50, %f18;
	fma.rn.f32 	%f34, %f33, 0f3BBB989D, 0f3F000000;
	cvt.sat.f32.f32 	%f35, %f34;
	fma.rm.f32 	%f36, %f35, %f23, %f22;
	add.f32 	%f37, %f36, 0fCB40007F;
	neg.f32 	%f38, %f37;
	fma.rn.f32 	%f39, %f33, 0f3FB8AA3B, %f38;
	fma.rn.f32 	%f40, %f33, 0f32A57060, %f39;
	mov.b32 	%r16, %f36;
	shl.b32 	%r17, %r16, 23;
	mov.b32 	%f41, %r17;
	ex2.approx.ftz.f32 	%f42, %f40;
	mul.f32 	%f9, %f42, %f41;
	add.f32 	%f43, %f9, 0f00000000;
	mov.b32 	%r18, %f32;
	shfl.sync.bfly.b32	%r19|%p8, %r18, 1, 31, -1;
	mov.b32 	%f44, %r19;
	add.f32 	%f45, %f32, %f44;
	mov.b32 	%r20, %f43;
	shfl.sync.bfly.b32	%r21|%p9, %r20, 1, 31, -1;
	mov.b32 	%f46, %r21;
	add.f32 	%f10, %f43, %f46;
	div.rn.f32 	%f11, %f31, %f45;
	@%p5 bra 	$L__BB60_10;
	mad.lo.s64 	%rd27, %rd34, %rd4, %rd6;
	shl.b64 	%rd28, %rd27, 2;
	add.s64 	%rd29, %rd3, %rd28;
	st.global.f32 	[%rd29], %f11;
$L__BB60_10:
	setp.le.s64 	%p10, %rd11, %rd6;
	div.rn.f32 	%f12, %f9, %f10;
	@%p10 bra 	$L__BB60_12;
	mad.lo.s64 	%rd30, %rd4, %rd34, %rd4;
	add.s64 	%rd31, %rd30, %rd6;
	shl.b64 	%rd32, %rd31, 2;
	add.s64 	%rd33, %rd3, %rd32;
	st.global.f32 	[%rd33], %f12;
$L__BB60_12:
	add.s64 	%rd34, %rd34, %rd7;
	setp.lt.s64 	%p11, %rd34, %rd10;
	@%p11 bra 	$L__BB60_4;
$L__BB60_13:
	ret;

}
	// .globl	_ZN7oneflow4cuda7softmax15SoftmaxWarpImplI10SimpleLoadIffE11SimpleStoreIffEfLi1ELi1ELi2ELi1ELb0ELNS1_9AlgorithmE0EEEvT_T0_ll
.visible .entry _ZN7oneflow4cuda7softmax15SoftmaxWarpImplI10SimpleLoadIffE11SimpleStoreIffEfLi1ELi1ELi2ELi1ELb0ELNS1_9AlgorithmE0EEEvT_T0_ll(
	.param .align 8 .b8 _ZN7oneflow4cuda7softmax15SoftmaxWarpImplI10SimpleLoadIffE11SimpleStoreIffEfLi1ELi1ELi2ELi1ELb0ELNS1_9AlgorithmE0EEEvT_T0_ll_param_0[16],
	.param .align 8 .b8 _ZN7oneflow4cuda7softmax15SoftmaxWarpImplI10SimpleLoadIffE11SimpleStoreIffEfLi1ELi1ELi2ELi1ELb0ELNS1_9AlgorithmE0EEEvT_T0_ll_param_1[16],
	.param .u64 _ZN7oneflow4cuda7softmax15SoftmaxWarpImplI10SimpleLoadIffE11SimpleStoreIffEfLi1ELi1ELi2ELi1ELb0ELNS1_9AlgorithmE0EEEvT_T0_ll_param_2,
	.param .u64 _ZN7oneflow4cuda7softmax15SoftmaxWarpImplI10SimpleLoadIffE11SimpleStoreIffEfLi1ELi1ELi2ELi1ELb0ELNS1_9AlgorithmE0EEEvT_T0_ll_param_3
)
{
	.reg .pred 	%p<6>;
	.reg .b32 	%r<14>;
	.reg .b32 	%f<22>;
	.reg .b64 	%rd<27>;

	ld.param.u64 	%rd1, [_ZN7oneflow4cuda7softmax15SoftmaxWarpImplI10SimpleLoadIffE11SimpleStoreIffEfLi1ELi1ELi2ELi1ELb0ELNS1_9AlgorithmE0EEEvT_T0_ll_param_0];
	ld.param.u64 	%rd2, [_ZN7oneflow4cuda7softmax15SoftmaxWarpImplI10SimpleLoadIffE11SimpleStoreIffEfLi1ELi1ELi2ELi1ELb0ELNS1_9AlgorithmE0EEEvT_T0_ll_param_0+8];
	ld.param.u64 	%rd3, [_ZN7oneflow4cuda7softmax15SoftmaxWarpImplI10SimpleLoadIffE11SimpleStoreIffEfLi1ELi1ELi2ELi1ELb0ELNS1_9AlgorithmE0EEEvT_T0_ll_param_1];
	ld.param.u64 	%rd4, [_ZN7oneflow4cuda7softmax15SoftmaxWarpImplI10SimpleLoadIffE11SimpleStoreIffEfLi1ELi1ELi2ELi1ELb0ELNS1_9AlgorithmE0EEEvT_T0_ll_param_1+8];
	ld.param.u64 	%rd12, [_ZN7oneflow4cuda7softmax15SoftmaxWarpImplI10SimpleLoadIffE11SimpleStoreIffEfLi1ELi1ELi2ELi1ELb0ELNS1_9AlgorithmE0EEEvT_T0_ll_param_2];
	ld.param.u64 	%rd13, [_ZN7oneflow4cuda7softmax15SoftmaxWarpImplI10SimpleLoadIffE11SimpleStoreIffEfLi1ELi1ELi2ELi1ELb0ELNS1_9AlgorithmE0EEEvT_T0_ll_param_3];
	setp.lt.s64 	%p1, %rd13, 3;
	@%p1 bra 	$L__BB61_2;
	mov.u64 	%rd14, $str;
	cvta.global.u64 	%rd15, %rd14;
	mov.u64 	%rd16, $str$1;
	cvta.global.u64 	%rd17, %rd16;
	mov.u64 	%rd18, __unnamed_61;
	cvta.global.u64 	%rd19, %rd18;
	{ // callseq 60, 0
	.param .b64 param0;
	st.param.b64 	[param0], %rd15;
	.param .b64 param1;
	st.param.b64 	[param1], %rd17;
	.param .b32 param2;
	st.param.b32 	[param2], 228;
	.param .b64 param3;
	st.param.b64 	[param3], %rd19;
	.param .b64 param4;
	st.param.b64 	[param4], 1;
	call.uni 
	__assertfail, 
	(
	param0, 
	param1, 
	param2, 
	param3, 
	param4
	);
	} // callseq 60
$L__BB61_2:
	mov.u32 	%r2, %ctaid.x;
	mov.u32 	%r3, %ntid.y;
	mov.u32 	%r4, %tid.y;
	mad.lo.s32 	%r5, %r2, %r3, %r4;
	mov.u32 	%r6, %nctaid.x;
	mul.lo.s32 	%r1, %r6, %r3;
	cvt.s64.s32 	%rd26, %r5;
	setp.le.s64 	%p2, %rd12, %rd26;
	@%p2 bra 	$L__BB61_5;
	mov.u32 	%r7, %tid.x;
	cvt.u64.u32 	%rd6, %r7;
	cvta.to.global.u64 	%rd7, %rd3;
	cvta.to.global.u64 	%rd8, %rd1;
	cvt.s64.s32 	%rd9, %r1;
$L__BB61_4:
	mad.lo.s64 	%rd20, %rd26, %rd2, %rd6;
	shl.b64 	%rd21, %rd20, 2;
	add.s64 	%rd22, %rd8, %rd21;
	ld.global.f32 	%f1, [%rd22];
	max.f32 	%f2, %f1, 0fFF800000;
	mov.b32 	%r8, %f2;
	shfl.sync.bfly.b32	%r9|%p3, %r8, 1, 31, -1;
	mov.b32 	%f3, %r9;
	max.f32 	%f4, %f2, %f3;
	sub.f32 	%f5, %f1, %f4;
	fma.rn.f32 	%f6, %f5, 0f3BBB989D, 0f3F000000;
	cvt.sat.f32.f32 	%f7, %f6;
	mov.f32 	%f8, 0f4B400001;
	mov.f32 	%f9, 0f437C0000;
	fma.rm.f32 	%f10, %f7, %f9, %f8;
	add.f32 	%f11, %f10, 0fCB40007F;
	neg.f32 	%f12, %f11;
	fma.rn.f32 	%f13, %f5, 0f3FB8AA3B, %f12;
	fma.rn.f32 	%f14, %f5, 0f32A57060, %f13;
	mov.b32 	%r10, %f10;
	shl.b32 	%r11, %r10, 23;
	mov.b32 	%f15, %r11;
	ex2.approx.ftz.f32 	%f16, %f14;
	mul.f32 	%f17, %f16, %f15;
	add.f32 	%f18, %f17, 0f00000000;
	mov.b32 	%r12, %f18;
	shfl.sync.bfly.b32	%r13|%p4, %r12, 1, 31, -1;
	mov.b32 	%f19, %r13;
	add.f32 	%f20, %f18, %f19;
	div.rn.f32 	%f21, %f17, %f20;
	mad.lo.s64 	%rd23, %rd26, %rd4, %rd6;
	shl.b64 	%rd24, %rd23, 2;
	add.s64 	%rd25, %rd7, %rd24;
	st.global.f32 	[%rd25], %f21;
	add.s64 	%rd26, %rd26, %rd9;
	setp.lt.s64 	%p5, %rd26, %rd12;
	@%p5 bra 	$L__BB61_4;
$L__BB61_5:
	ret;

}
	// .globl	_ZN7oneflow4cuda7softmax15SoftmaxWarpImplI10SimpleLoadIffE11SimpleStoreIffEfLi1ELi1ELi2ELi1ELb1ELNS1_9AlgorithmE0EEEvT_T0_ll
.visible .entry _ZN7oneflow4cuda7softmax15SoftmaxWarpImplI10SimpleLoadIffE11SimpleStoreIffEfLi1ELi1ELi2ELi1ELb1ELNS1_9AlgorithmE0EEEvT_T0_ll(
	.param .align 8 .b8 _ZN7oneflow4cuda7softmax15SoftmaxWarpImplI10SimpleLoadIffE11SimpleStoreIffEfLi1ELi1ELi2ELi1ELb1ELNS1_9AlgorithmE0EEEvT_T0_ll_param_0[16],
	.param .align 8 .b8 _ZN7oneflow4cuda7softmax15SoftmaxWarpImplI10SimpleLoadIffE11SimpleStoreIffEfLi1ELi1ELi2ELi1ELb1ELNS1_9AlgorithmE0EEEvT_T0_ll_param_1[16],
	.param .u64 _ZN7oneflow4cuda7softmax15SoftmaxWarpImplI10SimpleLoadIffE11SimpleStoreIffEfLi1ELi1ELi2ELi1ELb1ELNS1_9AlgorithmE0EEEvT_T0_ll_param_2,
	.param .u64 _ZN7oneflow4cuda7softmax15SoftmaxWarpImplI10SimpleLoadIffE11SimpleStoreIffEfLi1ELi1ELi2ELi1ELb1ELNS1_9AlgorithmE0EEEvT_T0_ll_param_3
)
{
	.reg .pred 	%p<8>;
	.reg .b32 	%r<14>;
	.reg .b32 	%f<27>;
	.reg .b64 	%rd<27>;

	ld.param.u64 	%rd1, [_ZN7oneflow4cuda7softmax15SoftmaxWarpImplI10SimpleLoadIffE11SimpleStoreIffEfLi1ELi1ELi2ELi1ELb1ELNS1_9AlgorithmE0EEEvT_T0_ll_param_0];
	ld.param.u64 	%rd2, [_ZN7oneflow4cuda7softmax15SoftmaxWarpImplI10SimpleLoadIffE11SimpleStoreIffEfLi1ELi1ELi2ELi1ELb1ELNS1_9AlgorithmE0EEEvT_T0_ll_param_0+8];
	ld.param.u64 	%rd3, [_ZN7oneflow4cuda7softmax15SoftmaxWarpImplI10SimpleLoadIffE11SimpleStoreIffEfLi1ELi1ELi2ELi1ELb1ELNS1_9AlgorithmE0EEEvT_T0_ll_param_1];
	ld.param.u64 	%rd4, [_ZN7oneflow4cuda7softmax15SoftmaxWarpImplI10SimpleLoadIffE11SimpleStoreIffEfLi1ELi1ELi2ELi1ELb1ELNS1_9AlgorithmE0EEEvT_T0_ll_param_1+8];
	ld.param.u64 	%rd12, [_ZN7oneflow4cuda7softmax15SoftmaxWarpImplI10SimpleLoadIffE11SimpleStoreIffEfLi1ELi1ELi2ELi1ELb1ELNS1_9AlgorithmE0EEEvT_T0_ll_param_2];
	ld.param.u64 	%rd13, [_ZN7oneflow4cuda7softmax15SoftmaxWarpImplI10SimpleLoadIffE11SimpleStoreIffEfLi1ELi1ELi2ELi1ELb1ELNS1_9AlgorithmE0EEEvT_T0_ll_param_3];
	setp.lt.s64 	%p1, %rd13, 3;
	@%p1 bra 	$L__BB62_2;
	mov.u64 	%rd14, $str;
	cvta.global.u64 	%rd15, %rd14;
	mov.u64 	%rd16, $str$1;
	cvta.global.u64 	%rd17, %rd16;
	mov.u64 	%rd18, __unnamed_62;
	cvta.global.u64 	%rd19, %rd18;
	{ // callseq 61, 0
	.param .b64 param0;
	st.param.b64 	[param0], %rd15;
	.param .b64 param1;
	st.param.b64 	[param1], %rd17;
	.param .b32 param2;
	st.param.b32 	[param2], 228;
	.param .b64 param3;
	st.param.b64 	[param3], %rd19;
	.param .b64 param4;
	st.param.b64 	[param4], 1;
	call.uni 
	__assertfail, 
	(
	param0, 
	param1, 
	param2, 
	param3, 
	param4
	);
	} // callseq 61
$L__BB62_2:
	mov.u32 	%r2, %ctaid.x;
	mov.u32 	%r3, %ntid.y;
	mov.u32 	%r4, %tid.y;
	mad.lo.s32 	%r5, %r2, %r3, %r4;
	mov.u32 	%r6, %nctaid.x;
	mul.lo.s32 	%r1, %r6, %r3;
	cvt.s64.s32 	%rd26, %r5;
	setp.le.s64 	%p2, %rd12, %rd26;
	@%p2 bra 	$L__BB62_9;
	mov.u32 	%r7, %tid.x;
	cvt.u64.u32 	%rd6, %r7;
	cvta.to.global.u64 	%rd7, %rd3;
	cvta.to.global.u64 	%rd8, %rd1;
	cvt.s64.s32 	%rd9, %r1;
$L__BB62_4:
	setp.le.s64 	%p3, %rd13, %rd6;
	mov.f32 	%f25, 0fFF800000;
	mov.f32 	%f26, %f25;
	@%p3 bra 	$L__BB62_6;
	mad.lo.s64 	%rd20, %rd26, %rd2, %rd6;
	shl.b64 	%rd21, %rd20, 2;
	add.s64 	%rd22, %rd8, %rd21;
	ld.global.f32 	%f25, [%rd22];
	max.f32 	%f26, %f25, 0fFF800000;
$L__BB62_6:
	setp.le.s64 	%p4, %rd13, %rd6;
	mov.b32 	%r8, %f26;
	shfl.sync.bfly.b32	%r9|%p5, %r8, 1, 31, -1;
	mov.b32 	%f7, %r9;
	max.f32 	%f8, %f26, %f7;
	sub.f32 	%f9, %f25, %f8;
	fma.rn.f32 	%f10, %f9, 0f3BBB989D, 0f3F000000;
	cvt.sat.f32.f32 	%f11, %f10;
	mov.f32 	%f12, 0f4B400001;
	mov.f32 	%f13, 0f437C0000;
	fma.rm.f32 	%f14, %f11, %f13, %f12;
	add.f32 	%f15, %f14, 0fCB40007F;
	neg.f32 	%f16, %f15;
	fma.rn.f32 	%f17, %f9, 0f3FB8AA3B, %f16;
	fma.rn.f32 	%f18, %f9, 0f32A57060, %f17;
	mov.b32 	%r10, %f14;
	shl.b32 	%r11, %r10, 23;
	mov.b32 	%f19, %r11;
	ex2.approx.ftz.f32 	%f20, %f18;
	mul.f32 	%f21, %f20, %f19;
	add.f32 	%f22, %f21, 0f00000000;
	mov.b32 	%r12, %f22;
	shfl.sync.bfly.b32	%r13|%p6, %r12, 1, 31, -1;
	mov.b32 	%f23, %r13;
	add.f32 	%f24, %f22, %f23;
	div.rn.f32 	%f5, %f21, %f24;
	@%p4 bra 	$L__BB62_8;
	mad.lo.s64 	%rd23, %rd26, %rd4, %rd6;
	shl.b64 	%rd24, %rd23, 2;
	add.s64 	%rd25, %rd7, %rd24;
	st.global.f32 	[%rd25], %f5;
$L__BB62_8:
	add.s64 	%rd26, %rd26, %rd9;
	setp.lt.s64 	%p7, %rd26, %rd12;
	@%p7 bra 	$L__BB62_4;
$L__BB62_9:
	ret;

}
	// .globl	_ZN7oneflow4cuda7softmax15SoftmaxWarpImplI10SimpleLoadIffE11SimpleStoreIffEfLi1ELi1ELi4ELi2ELb0ELNS1_9AlgorithmE0EEEvT_T0_ll
.visible .entry _ZN7oneflow4cuda7softmax15SoftmaxWarpImplI10SimpleLoadIffE11SimpleStoreIffEfLi1ELi1ELi4ELi2ELb0ELNS1_9AlgorithmE0EEEvT_T0_ll(
	.param .align 8 .b8 _ZN7oneflow4cuda7softmax15SoftmaxWarpImplI10SimpleLoadIffE11SimpleStoreIffEfLi1ELi1ELi4ELi2ELb0ELNS1_9AlgorithmE0EEEvT_T0_ll_param_0[16],
	.param .align 8 .b8 _ZN7oneflow4cuda7softmax15SoftmaxWarpImplI10SimpleLoadIffE11SimpleStoreIffEfLi1ELi1ELi4ELi2ELb0ELNS1_9AlgorithmE0EEEvT_T0_ll_param_1[16],
	.param .u64 _ZN7oneflow4cuda7softmax15SoftmaxWarpImplI10SimpleLoadIffE11SimpleStoreIffEfLi1ELi1ELi4ELi2ELb0ELNS1_9AlgorithmE0EEEvT_T0_ll_param_2,
	.param .u64 _ZN7oneflow4cuda7softmax15SoftmaxWarpImplI10SimpleLoadIffE11SimpleStoreIffEfLi1ELi1ELi4ELi2ELb0ELNS1_9AlgorithmE0EEEvT_T0_ll_param_3
)
{
	.reg .pred 	%p<12>;
	.reg .b32 	%r<30>;
	.reg .b32 	%f<49>;
	.reg .b64 	%rd<31>;

	ld.param.u64 	%rd1, [_ZN7oneflow4cuda7softmax15SoftmaxWarpImplI10SimpleLoadIffE11SimpleStoreIffEfLi1ELi1ELi4ELi2ELb0ELNS1_9AlgorithmE0EEEvT_T0_ll_param_0];
	ld.param.u64 	%rd2, [_ZN7oneflow4cuda7softmax15SoftmaxWarpImplI10SimpleLoadIffE11SimpleStoreIffEfLi1ELi1ELi4ELi2ELb0ELNS1_9AlgorithmE0EEEvT_T0_ll_param_0+8];
	ld.param.u64 	%rd3, [_ZN7oneflow4cuda7softmax15SoftmaxWarpImplI10SimpleLoadIffE11SimpleStoreIffEfLi1ELi1ELi4ELi2ELb0ELNS1_9AlgorithmE0EEEvT_T0_ll_param_1];
	ld.param.u64 	%rd4, [_ZN7oneflow4cuda7softmax15SoftmaxWarpImplI10SimpleLoadIffE11SimpleStoreIffEfLi1ELi1ELi4ELi2ELb0ELNS1_9AlgorithmE0EEEvT_T0_ll_param_1+8];
	ld.param.u64 	%rd12, [_ZN7oneflow4cuda7softmax15SoftmaxWarpImplI10SimpleLoadIffE11SimpleStoreIffEfLi1ELi1ELi4ELi2ELb0ELNS1_9AlgorithmE0EEEvT_T0_ll_param_2];
	ld.param.u64 	%rd13, [_ZN7oneflow4cuda7softmax15SoftmaxWarpImplI10SimpleLoadIffE11SimpleStoreIffEfLi1ELi1ELi4ELi2ELb0ELNS1_9AlgorithmE0EEEvT_T0_ll_param_3];
	setp.lt.s64 	%p1, %rd13, 5;
	@%p1 bra 	$L__BB63_2;
	mov.u64 	%rd14, $str;
	cvta.global.u64 	%rd15, %rd14;
	mov.u64 	%rd16, $str$1;
	cvta.global.u64 	%rd17, %rd16;
	mov.u64 	%rd18, __unnamed_63;
	cvta.global.u64 	%rd19, %rd18;
	{ // callseq 62, 0
	.param .b64 param0;
	st.param.b64 	[param0], %rd15;
	.param .b64 param1;
	st.param.b64 	[param1], %rd17;
	.param .b32 param2;
	st.param.b32 	[param2], 228;
	.param .b64 param3;
	st.param.b64 	[param3], %rd19;
	.param .b64 param4;
	st.param.b64 	[param4], 1;
	call.uni 
	__assertfail, 
	(
	param0, 
	param1, 
	param2, 
	param3, 
	param4
	);
	} // callseq 62
$L__BB63_2:
	mov.u32 	%r2, %ctaid.x;
	mov.u32 	%r3, %ntid.y;
	mov.u32 	%r4, %tid.y;
	mad.lo.s32 	%r5, %r2, %r3, %r4;
	mov.u32 	%r6, %nctaid.x;
	mul.lo.s32 	%r7, %r3, %r6;
	shl.b32 	%r1, %r7, 1;
	shl.b32 	%r8, %r5, 1;
	cvt.s64.s32 	%rd30, %r8;
	setp.le.s64 	%p2, %rd12, %rd30;
	@%p2 bra 	$L__BB63_5;
	mov.u32 	%r9, %tid.x;
	cvt.u64.u32 	%rd6, %r9;
	cvta.to.global.u64 	%rd7, %rd3;
	cvta.to.global.u64 	%rd8, %rd1;
	cvt.s64.s32 	%rd9, %r1;
$L__BB63_4:
	mad.lo.s64 	%rd20, %rd30, %rd2, %rd6;
	shl.b64 	%rd21, %rd20, 2;
	add.s64 	%rd22, %rd8, %rd21;
	ld.global.f32 	%f1, [%rd22];
	max.f32 	%f2, %f1, 0fFF800000;
	shl.b64 	%rd23, %rd2, 2;
	add.s64 	%rd24, %rd22, %rd23;
	ld.global.f32 	%f3, [%rd24];
	max.f32 	%f4, %f3, 0fFF800000;
	mov.b32 	%r10, %f2;
	shfl.sync.bfly.b32	%r11|%p3, %r10, 2, 31, -1;
	mov.b32 	%f5, %r11;
	max.f32 	%f6, %f2, %f5;
	mov.b32 	%r12, %f6;
	shfl.sync.bfly.b32	%r13|%p4, %r12, 1, 31, -1;
	mov.b32 	%f7, %r13;
	max.f32 	%f8, %f6, %f7;
	mov.b32 	%r14, %f4;
	shfl.sync.bfly.b32	%r15|%p5, %r14, 2, 31, -1;
	mov.b32 	%f9, %r15;
	max.f32 	%f10, %f4, %f9;
	mov.b32 	%r16, %f10;
	shfl.sync.bfly.b32	%r17|%p6, %r16, 1, 31, -1;
	mov.b32 	%f11, %r17;
	max.f32 	%f12, %f10, %f11;
	sub.f32 	%f13, %f1, %f8;
	fma.rn.f32 	%f14, %f13, 0f3BBB989D, 0f3F000000;
	cvt.sat.f32.f32 	%f15, %f14;
	mov.f32 	%f16, 0f4B400001;
	mov.f32 	%f17, 0f437C0000;
	fma.rm.f32 	%f18, %f15, %f17, %f16;
	add.f32 	%f19, %f18, 0fCB40007F;
	neg.f32 	%f20, %f19;
	fma.rn.f32 	%f21, %f13, 0f3FB8AA3B, %f20;
	fma.rn.f32 	%f22, %f13, 0f32A57060, %f21;
	mov.b32 	%r18, %f18;
	shl.b32 	%r19, %r18, 23;
	mov.b32 	%f23, %r19;
	ex2.approx.ftz.f32 	%f24, %f22;
	mul.f32 	%f25, %f24, %f23;
	add.f32 	%f26, %f25, 0f00000000;
	sub.f32 	%f27, %f3, %f12;
	fma.rn.f32 	%f28, %f27, 0f3BBB989D, 0f3F000000;
	cvt.sat.f32.f32 	%f29, %f28;
	fma.rm.f32 	%f30, %f29, %f17, %f16;
	add.f32 	%f31, %f30, 0fCB40007F;
	neg.f32 	%f32, %f31;
	fma.rn.f32 	%f33, %f27, 0f3FB8AA3B, %f32;
	fma.rn.f32 	%f34, %f27, 0f32A57060, %f33;
	mov.b32 	%r20, %f30;
	shl.b32 	%r21, %r20, 23;
	mov.b32 	%f35, %r21;
	ex2.approx.ftz.f32 	%f36, %f34;
	mul.f32 	%f37, %f36, %f35;
	add.f32 	%f38, %f37, 0f00000000;
	mov.b32 	%r22, %f26;
	shfl.sync.bfly.b32	%r23|%p7, %r22, 2, 31, -1;
	mov.b32 	%f39, %r23;
	add.f32 	%f40, %f26, %f39;
	mov.b32 	%r24, %f40;
	shfl.sync.bfly.b32	%r25|%p8, %r24, 1, 31, -1;
	mov.b32 	%f41, %r25;
	add.f32 	%f42, %f40, %f41;
	mov.b32 	%r26, %f38;
	shfl.sync.bfly.b32	%r27|%p9, %r26, 2, 31, -1;
	mov.b32 	%f43, %r27;
	add.f32 	%f44, %f38, %f43;
	mov.b32 	%r28, %f44;
	shfl.sync.bfly.b32	%r29|%p10, %r28, 1, 31, -1;
	mov.b32 	%f45, %r29;
	add.f32 	%f46, %f44, %f45;
	div.rn.f32 	%f47, %f25, %f42;
	mad.lo.s64 	%rd25, %rd30, %rd4, %rd6;
	shl.b64 	%rd26, %rd25, 2;
	add.s64 	%rd27, %rd7, %rd26;
	st.global.f32 	[%rd27], %f47;
	div.rn.f32 	%f48, %f37, %f46;
	shl.b64 	%rd28, %rd4, 2;
	add.s64 	%rd29, %rd27, %rd28;
	st.global.f32 	[%rd29], %f48;
	add.s64 	%rd30, %rd30, %rd9;
	setp.lt.s64 	%p11, %rd30, %rd12;
	@%p11 bra 	$L__BB63_4;
$L__BB63_5:
	ret;

}
	// .globl	_ZN7oneflow4cuda7softmax15SoftmaxWarpImplI10SimpleLoadIffE11SimpleStoreIffEfLi1ELi1ELi4ELi2ELb1ELNS1_9AlgorithmE0EEEvT_T0_ll
.visible .entry _ZN7oneflow4cuda7softmax15SoftmaxWarpImplI10SimpleLoadIffE11SimpleStoreIffEfLi1ELi1ELi4ELi2ELb1ELNS1_9AlgorithmE0EEEvT_T0_ll(
	.param .align 8 .b8 _ZN7oneflow4cuda7softmax15SoftmaxWarpImplI10SimpleLoadIffE11SimpleStoreIffEfLi1ELi1ELi4ELi2ELb1ELNS1_9AlgorithmE0EEEvT_T0_ll_param_0[16],
	.param .align 8 .b8 _ZN7oneflow4cuda7softmax15SoftmaxWarpImplI10SimpleLoadIffE11SimpleStoreIffEfLi1ELi1ELi4ELi2ELb1ELNS1_9AlgorithmE0EEEvT_T0_ll_param_1[16],
	.param .u64 _ZN7oneflow4cuda7softmax15SoftmaxWarpImplI10SimpleLoadIffE11SimpleStoreIffEfLi1ELi1ELi4ELi2ELb1ELNS1_9AlgorithmE0EEEvT_T0_ll_param_2,
	.param .u64 _ZN7oneflow4cuda7softmax15SoftmaxWarpImplI10SimpleLoadIffE11SimpleStoreIffEfLi1ELi1ELi4ELi2ELb1ELNS1_9AlgorithmE0EEEvT_T0_ll_param_3
)
{
	.reg .pred 	%p<16>;
	.reg .b32 	%r<30>;
	.reg .b32 	%f<59>;
	.reg .b64 	%rd<35>;

	ld.param.u64 	%rd2, [_ZN7oneflow4cuda7softmax15SoftmaxWarpImplI10SimpleLoadIffE11SimpleStoreIffEfLi1ELi1ELi4ELi2ELb1ELNS1_9AlgorithmE0EEEvT_T0_ll_param_0+8];
	ld.param.u64 	%rd4, [_ZN7oneflow4cuda7softmax15SoftmaxWarpImplI10SimpleLoadIffE11SimpleStoreIffEfLi1ELi1ELi4ELi2ELb1ELNS1_9AlgorithmE0EEEvT_T0_ll_param_1+8];
	ld.param.u64 	%rd12, [_ZN7oneflow4cuda7softmax15SoftmaxWarpImplI10SimpleLoadIffE11SimpleStoreIffEfLi1ELi1ELi4ELi2ELb1ELNS1_9AlgorithmE0EEEvT_T0_ll_param_1];
	ld.param.u64 	%rd13, [_ZN7oneflow4cuda7softmax15SoftmaxWarpImplI10SimpleLoadIffE11SimpleStoreIffEfLi1ELi1ELi4ELi2ELb1ELNS1_9AlgorithmE0EEEvT_T0_ll_param_0];
	ld.param.u64 	%rd10, [_ZN7oneflow4cuda7softmax15SoftmaxWarpImplI10SimpleLoadIffE11SimpleStoreIffEfLi1ELi1ELi4ELi2ELb1ELNS1_9AlgorithmE0EEEvT_T0_ll_param_2];
	ld.param.u64 	%rd11, [_ZN7oneflow4cuda7softmax15SoftmaxWarpImplI10SimpleLoadIffE11SimpleStoreIffEfLi1ELi1ELi4ELi2ELb1ELNS1_9AlgorithmE0EEEvT_T0_ll_param_3];
	cvta.to.global.u64 	%rd1, %rd13;
	cvta.to.global.u64 	%rd3, %rd12;
	setp.lt.s64 	%p1, %rd11, 5;
	@%p1 bra 	$L__BB64_2;
	mov.u64 	%rd14, $str;
	cvta.global.u64 	%rd15, %rd14;
	mov.u64 	%rd16, $str$1;
	cvta.global.u64 	%rd17, %rd16;
	mov.u64 	%rd18, __unnamed_64;
	cvta.global.u64 	%rd19, %rd18;
	{ // callseq 63, 0
	.param .b64 param0;
	st.param.b64 	[param0], %rd15;
	.param .b64 param1;
	st.param.b64 	[param1], %rd17;
	.param .b32 param2;
	st.param.b32 	[param2], 228;
	.param .b64 param3;
	st.param.b64 	[param3], %rd19;
	.param .b64 param4;
	st.param.b64 	[param4], 1;
	call.uni 
	__assertfail, 
	(
	param0, 
	param1, 
	param2, 
	param3, 
	param4
	);
	} // callseq 63
$L__BB64_2:
	mov.u32 	%r2, %ctaid.x;
	mov.u32 	%r3, %ntid.y;
	mov.u32 	%r4, %tid.y;
	mad.lo.s32 	%r5, %r2, %r3, %r4;
	mov.u32 	%r6, %nctaid.x;
	mul.lo.s32 	%r7, %r3, %r6;
	shl.b32 	%r1, %r7, 1;
	shl.b32 	%r8, %r5, 1;
	cvt.s64.s32 	%rd34, %r8;
	setp.le.s64 	%p2, %rd10, %rd34;
	@%p2 bra 	$L__BB64_13;
	mov.u32 	%r9, %tid.x;
	cvt.u64.u32 	%rd6, %r9;
	cvt.s64.s32 	%rd7, %r1;
$L__BB64_4:
	setp.le.s64 	%p3, %rd11, %rd6;
	mov.f32 	%f55, 0fFF800000;
	mov.f32 	%f56, %f55;
	@%p3 bra 	$L__BB64_6;
	mad.lo.s64 	%rd20, %rd34, %rd2, %rd6;
	shl.b64 	%rd21, %rd20, 2;
	add.s64 	%rd22, %rd1, %rd21;
	ld.global.f32 	%f56, [%rd22];
	max.f32 	%f55, %f56, 0fFF800000;
$L__BB64_6:
	setp.le.s64 	%p4, %rd11, %rd6;
	mov.f32 	%f57, 0fFF800000;
	mov.f32 	%f58, %f57;
	@%p4 bra 	$L__BB64_8;
	mad.lo.s64 	%rd23, %rd2, %rd34, %rd2;
	add.s64 	%rd24, %rd23, %rd6;
	shl.b64 	%rd25, %rd24, 2;
	add.s64 	%rd26, %rd1, %rd25;
	ld.global.f32 	%f58, [%rd26];
	max.f32 	%f57, %f58, 0fFF800000;
$L__BB64_8:
	setp.le.s64 	%p5, %rd11, %rd6;
	mov.b32 	%r10, %f55;
	shfl.sync.bfly.b32	%r11|%p6, %r10, 2, 31, -1;
	mov.b32 	%f15, %r11;
	max.f32 	%f16, %f55, %f15;
	mov.b32 	%r12, %f16;
	shfl.sync.bfly.b32	%r13|%p7, %r12, 1, 31, -1;
	mov.b32 	%f17, %r13;
	max.f32 	%f18, %f16, %f17;
	mov.b32 	%r14, %f57;
	shfl.sync.bfly.b32	%r15|%p8, %r14, 2, 31, -1;
	mov.b32 	%f19, %r15;
	max.f32 	%f20, %f57, %f19;
	mov.b32 	%r16, %f20;
	shfl.sync.bfly.b32	%r17|%p9, %r16, 1, 31, -1;
	mov.b32 	%f21, %r17;
	max.f32 	%f22, %f20, %f21;
	sub.f32 	%f23, %f56, %f18;
	fma.rn.f32 	%f24, %f23, 0f3BBB989D, 0f3F000000;
	cvt.sat.f32.f32 	%f25, %f24;
	mov.f32 	%f26, 0f4B400001;
	mov.f32 	%f27, 0f437C0000;
	fma.rm.f32 	%f28, %f25, %f27, %f26;
	add.f32 	%f29, %f28, 0fCB40007F;
	neg.f32 	%f30, %f29;
	fma.rn.f32 	%f31, %f23, 0f3FB8AA3B, %f30;
	fma.rn.f32 	%f32, %f23, 0f32A57060, %f31;
	mov.b32 	%r18, %f28;
	shl.b32 	%r19, %r18, 23;
	mov.b32 	%f33, %r19;
	ex2.approx.ftz.f32 	%f34, %f32;
	mul.f32 	%f35, %f34, %f33;
	add.f32 	%f36, %f35, 0f00000000;
	sub.f32 	%f37, %f58, %f22;
	fma.rn.f32 	%f38, %f37, 0f3BBB989D, 0f3F000000;
	cvt.sat.f32.f32 	%f39, %f38;
	fma.rm.f32 	%f40, %f39, %f27, %f26;
	add.f32 	%f41, %f40, 0fCB40007F;
	neg.f32 	%f42, %f41;
	fma.rn.f32 	%f43, %f37, 0f3FB8AA3B, %f42;
	fma.rn.f32 	%f44, %f37, 0f32A57060, %f43;
	mov.b32 	%r20, %f40;
	shl.b32 	%r21, %r20, 23;
	mov.b32 	%f45, %r21;
	ex2.approx.ftz.f32 	%f46, %f44;
	mul.f32 	%f9, %f46, %f45;
	add.f32 	%f47, %f9, 0f00000000;
	mov.b32 	%r22, %f36;
	shfl.sync.bfly.b32	%r23|%p10, %r22, 2, 31, -1;
	mov.b32 	%f48, %r23;
	add.f32 	%f49, %f36, %f48;
	mov.b32 	%r24, %f49;
	shfl.sync.bfly.b32	%r25|%p11, %r24, 1, 31, -1;
	mov.b32 	%f50, %r25;
	add.f32 	%f51, %f49, %f50;
	mov.b32 	%r26, %f47;
	shfl.sync.bfly.b32	%r27|%p12, %r26, 2, 31, -1;
	mov.b32 	%f52, %r27;
	add.f32 	%f53, %f47, %f52;
	mov.b32 	%r28, %f53;
	shfl.sync.bfly.b32	%r29|%p13, %r28, 1, 31, -1;
	mov.b32 	%f54, %r29;
	add.f32 	%f10, %f53, %f54;
	div.rn.f32 	%f11, %f35, %f51;
	@%p5 bra 	$L__BB64_10;
	mad.lo.s64 	%rd27, %rd34, %rd4, %rd6;
	shl.b64 	%rd28, %rd27, 2;
	add.s64 	%rd29, %rd3, %rd28;
	st.global.f32 	[%rd29], %f11;
$L__BB64_10:
	setp.le.s64 	%p14, %rd11, %rd6;
	div.rn.f32 	%f12, %f9, %f10;
	@%p14 bra 	$L__BB64_12;
	mad.lo.s64 	%rd30, %rd4, %rd34, %rd4;
	add.s64 	%rd31, %rd30, %rd6;
	shl.b64 	%rd32, %rd31, 2;
	add.s64 	%rd33, %rd3, %rd32;
	st.global.f32 	[%rd33], %f12;
$L__BB64_12:
	add.s64 	%rd34, %rd34, %rd7;
	setp.lt.s64 	%p15, %rd34, %rd10;
	@%p15 bra 	$L__BB64_4;
$L__BB64_13:
	ret;

}
	// .globl	_ZN7oneflow4cuda7softmax15SoftmaxWarpImplI10SimpleLoadIffE11SimpleStoreIffEfLi1ELi1ELi4ELi1ELb0ELNS1_9AlgorithmE0EEEvT_T0_ll
.visible .entry _ZN7oneflow4cuda7softmax15SoftmaxWarpImplI10SimpleLoadIffE11SimpleStoreIffEfLi1ELi1ELi4ELi1ELb0ELNS1_9AlgorithmE0EEEvT_T0_ll(
	.param .align 8 .b8 _ZN7oneflow4cuda7softmax15SoftmaxWarpImplI10SimpleLoadIffE11SimpleStoreIffEfLi1ELi1ELi4ELi1ELb0ELNS1_9AlgorithmE0EEEvT_T0_ll_param_0[16],
	.param .align 8 .b8 _ZN7oneflow4cuda7softmax15SoftmaxWarpImplI10SimpleLoadIffE11SimpleStoreIffEfLi1ELi1ELi4ELi1ELb0ELNS1_9AlgorithmE0EEEvT_T0_ll_param_1[16],
	.param .u64 _ZN7oneflow4cuda7softmax15SoftmaxWarpImplI10SimpleLoadIffE11SimpleStoreIffEfLi1ELi1ELi4ELi1ELb0ELNS1_9AlgorithmE0EEEvT_T0_ll_param_2,
	.param .u64 _ZN7oneflow4cuda7softmax15SoftmaxWarpImplI10SimpleLoadIffE11SimpleStoreIffEfLi1ELi1ELi4ELi1ELb0ELNS1_9AlgorithmE0EEEvT_T0_ll_param_3
)
{
	.reg .pred 	%p<20>;
	.reg .b32 	%r<41>;
	.reg .b32 	%f<74>;
	.reg .b64 	%rd<55>;

	ld.param.u64 	%rd2, [_ZN7oneflow4cuda7softmax15SoftmaxWarpImplI10SimpleLoadIffE11SimpleStoreIffEfLi1ELi1ELi4ELi1ELb0ELNS1_9AlgorithmE0EEEvT_T0_ll_param_0+8];
	ld.param.u64 	%rd4, [_ZN7oneflow4cuda7softmax15SoftmaxWarpImplI10SimpleLoadIffE11SimpleStoreIffEfLi1ELi1ELi4ELi1ELb0ELNS1_9AlgorithmE0EEEvT_T0_ll_param_1+8];
	ld.param.u64 	%rd19, [_ZN7oneflow4cuda7softmax15SoftmaxWarpImplI10SimpleLoadIffE11SimpleStoreIffEfLi1ELi1ELi4ELi1ELb0ELNS1_9AlgorithmE0EEEvT_T0_ll_param_1];
	ld.param.u64 	%rd20, [_ZN7oneflow4cuda7softmax15SoftmaxWarpImplI10SimpleLoadIffE11SimpleStoreIffEfLi1ELi1ELi4ELi1ELb0ELNS1_9AlgorithmE0EEEvT_T0_ll_param_0];
	ld.param.u64 	%rd18, [_ZN7oneflow4cuda7softmax15SoftmaxWarpImplI10SimpleLoadIffE11SimpleStoreIffEfLi1ELi1ELi4ELi1ELb0ELNS1_9AlgorithmE0EEEvT_T0_ll_param_2];
	ld.param.u64 	%rd21, [_ZN7oneflow4cuda7softmax15SoftmaxWarpImplI10SimpleLoadIffE11SimpleStoreIffEfLi1ELi1ELi4ELi1ELb0ELNS1_9AlgorithmE0EEEvT_T0_ll_param_3];
	cvta.to.global.u64 	%rd1, %rd20;
	cvta.to.global.u64 	%rd3, %rd19;
	setp.lt.s64 	%p1, %rd21, 5;
	@%p1 bra 	$L__BB65_2;
	mov.u64 	%rd22, $str;
	cvta.global.u64 	%rd23, %rd22;
	mov.u64 	%rd24, $str$1;
	cvta.global.u64 	%rd25, %rd24;
	mov.u64 	%rd26, __unnamed_65;
	cvta.global.u64 	%rd27, %rd26;
	{ // callseq 64, 0
	.param .b64 param0;
	st.param.b64 	[param0], %rd23;
	.param .b64 param1;
	st.param.b64 	[param1], %rd25;
	.param .b32 param2;
	st.param.b32 	[param2], 228;
	.param .b64 param3;
	st.param.b64 	[param3], %rd27;
	.param .b64 param4;
	st.param.b64 	[param4], 1;
	call.uni 
	__assertfail, 
	(
	param0, 
	param1, 
	param2, 
	param3, 
	param4
	);
	} // callseq 64
$L__BB65_2:
	mov.u32 	%r1, %ctaid.x;
	mov.u32 	%r2, %ntid.y;
	mov.u32 	%r3, %tid.y;
	mad.lo.s32 	%r4, %r1, %r2, %r3;
	mov.u32 	%r5, %nctaid.x;
	mul.lo.s32 	%r6, %r5, %r2;
	cvt.s64.s32 	%rd5, %r6;
	cvt.s64.s32 	%rd54, %r4;
	setp.le.s64 	%p2, %rd18, %rd54;
	@%p2 bra 	$L__BB65_10;
	mov.u32 	%r7, %tid.x;
	cvt.u64.u32 	%rd7, %r7;
	add.s64 	%rd8, %rd5, %rd54;
	max.s64 	%rd28, %rd18, %rd8;
	setp.lt.s64 	%p3, %rd8, %rd18;
	selp.u64 	%rd9, 1, 0, %p3;
	add.s64 	%rd29, %rd8, %rd9;
	sub.s64 	%rd10, %rd28, %rd29;
	or.b64  	%rd30, %rd10, %rd5;
	and.b64  	%rd31, %rd30, -4294967296;
	setp.ne.s64 	%p4, %rd31, 0;
	@%p4 bra 	$L__BB65_5;
	cvt.u32.u64 	%r8, %rd5;
	cvt.u32.u64 	%r9, %rd10;
	div.u32 	%r10, %r9, %r8;
	cvt.u64.u32 	%rd52, %r10;
	bra.uni 	$L__BB65_6;
$L__BB65_5:
	div.u64 	%rd52, %rd10, %rd5;
$L__BB65_6:
	add.s64 	%rd14, %rd52, %rd9;
	and.b64  	%rd32, %rd14, 1;
	setp.eq.b64 	%p5, %rd32, 1;
	@%p5 bra 	$L__BB65_8;
	mad.lo.s64 	%rd33, %rd2, %rd54, %rd7;
	shl.b64 	%rd34, %rd33, 2;
	add.s64 	%rd35, %rd1, %rd34;
	ld.global.f32 	%f1, [%rd35];
	max.f32 	%f2, %f1, 0fFF800000;
	mov.b32 	%r11, %f2;
	shfl.sync.bfly.b32	%r12|%p6, %r11, 2, 31, -1;
	mov.b32 	%f3, %r12;
	max.f32 	%f4, %f2, %f3;
	mov.b32 	%r13, %f4;
	shfl.sync.bfly.b32	%r14|%p7, %r13, 1, 31, -1;
	mov.b32 	%f5, %r14;
	max.f32 	%f6, %f4, %f5;
	sub.f32 	%f7, %f1, %f6;
	fma.rn.f32 	%f8, %f7, 0f3BBB989D, 0f3F000000;
	cvt.sat.f32.f32 	%f9, %f8;
	mov.f32 	%f10, 0f4B400001;
	mov.f32 	%f11, 0f437C0000;
	fma.rm.f32 	%f12, %f9, %f11, %f10;
	add.f32 	%f13, %f12, 0fCB40007F;
	neg.f32 	%f14, %f13;
	fma.rn.f32 	%f15, %f7, 0f3FB8AA3B, %f14;
	fma.rn.f32 	%f16, %f7, 0f32A57060, %f15;
	mov.b32 	%r15, %f12;
	shl.b32 	%r16, %r15, 23;
	mov.b32 	%f17, %r16;
	ex2.approx.ftz.f32 	%f18, %f16;
	mul.f32 	%f19, %f18, %f17;
	add.f32 	%f20, %f19, 0f00000000;
	mov.b32 	%r17, %f20;
	shfl.sync.bfly.b32	%r18|%p8, %r17, 2, 31, -1;
	mov.b32 	%f21, %r18;
	add.f32 	%f22, %f20, %f21;
	mov.b32 	%r19, %f22;
	shfl.sync.bfly.b32	%r20|%p9, %r19, 1, 31, -1;
	mov.b32 	%f23, %r20;
	add.f32 	%f24, %f22, %f23;
	div.rn.f32 	%f25, %f19, %f24;
	mad.lo.s64 	%rd36, %rd4, %rd54, %rd7;
	shl.b64 	%rd37, %rd36, 2;
	add.s64 	%rd38, %rd3, %rd37;
	st.global.f32 	[%rd38], %f25;
	mov.u64 	%rd54, %rd8;
$L__BB65_8:
	setp.eq.s64 	%p10, %rd14, 0;
	@%p10 bra 	$L__BB65_10;
$L__BB65_9:
	mad.lo.s64 	%rd39, %rd54, %rd2, %rd7;
	shl.b64 	%rd40, %rd39, 2;
	add.s64 	%rd41, %rd1, %rd40;
	ld.global.f32 	%f26, [%rd41];
	max.f32 	%f27, %f26, 0fFF800000;
	mov.b32 	%r21, %f27;
	shfl.sync.bfly.b32	%r22|%p11, %r21, 2, 31, -1;
	mov.b32 	%f28, %r22;
	max.f32 	%f29, %f27, %f28;
	mov.b32 	%r23, %f29;
	shfl.sync.bfly.b32	%r24|%p12, %r23, 1, 31, -1;
	mov.b32 	%f30, %r24;
	max.f32 	%f31, %f29, %f30;
	sub.f32 	%f32, %f26, %f31;
	fma.rn.f32 	%f33, %f32, 0f3BBB989D, 0f3F000000;
	cvt.sat.f32.f32 	%f34, %f33;
	mov.f32 	%f35, 0f4B400001;
	mov.f32 	%f36, 0f437C0000;
	fma.rm.f32 	%f37, %f34, %f36, %f35;
	add.f32 	%f38, %f37, 0fCB40007F;
	neg.f32 	%f39, %f38;
	fma.rn.f32 	%f40, %f32, 0f3FB8AA3B, %f39;
	fma.rn.f32 	%f41, %f32, 0f32A57060, %f40;
	mov.b32 	%r25, %f37;
	shl.b32 	%r26, %r25, 23;
	mov.b32 	%f42, %r26;
	ex2.approx.ftz.f32 	%f43, %f41;
	mul.f32 	%f44, %f43, %f42;
	add.f32 	%f45, %f44, 0f00000000;
	mov.b32 	%r27, %f45;
	shfl.sync.bfly.b32	%r28|%p13, %r27, 2, 31, -1;
	mov.b32 	%f46, %r28;
	add.f32 	%f47, %f45, %f46;
	mov.b32 	%r29, %f47;
	shfl.sync.bfly.b32	%r30|%p14, %r29, 1, 31, -1;
	mov.b32 	%f48, %r30;
	add.f32 	%f49, %f47, %f48;
	div.rn.f32 	%f50, %f44, %f49;
	mad.lo.s64 	%rd42, %rd54, %rd4, %rd7;
	shl.b64 	%rd43, %rd42, 2;
	add.s64 	%rd44, %rd3, %rd43;
	st.global.f32 	[%rd44], %f50;
	add.s64 	%rd45, %rd54, %rd5;
	mad.lo.s64 	%rd46, %rd45, %rd2, %rd7;
	shl.b64 	%rd47, %rd46, 2;
	add.s64 	%rd48, %rd1, %rd47;
	ld.global.f32 	%f51, [%rd48];
	max.f32 	%f52, %f51, 0fFF800000;
	mov.b32 	%r31, %f52;
	shfl.sync.bfly.b32	%r32|%p15, %r31, 2, 31, -1;
	mov.b32 	%f53, %r32;
	max.f32 	%f54, %f52, %f53;
	mov.b32 	%r33, %f54;
	shfl.sync.bfly.b32	%r34|%p16, %r33, 1, 31, -1;
	mov.b32 	%f55, %r34;
	max.f32 	%f56, %f54, %f55;
	sub.f32 	%f57, %f51, %f56;
	fma.rn.f32 	%f58, %f57, 0f3BBB989D, 0f3F000000;
	cvt.sat.f32.f32 	%f59, %f58;
	fma.rm.f32 	%f60, %f59, %f36, %f35;
	add.f32 	%f61, %f60, 0fCB40007F;
	neg.f32 	%f62, %f61;
	fma.rn.f32 	%f63, %f57, 0f3FB8AA3B, %f62;
	fma.rn.f32 	%f64, %f57, 0f32A57060, %f63;
	mov.b32 	%r35, %f60;
	shl.b32 	%r36, %r35, 23;
	mov.b32 	%f65, %r36;
	ex2.approx.ftz.f32 	%f66, %f64;
	mul.f32 	%f67, %f66, %f65;
	add.f32 	%f68, %f67, 0f00000000;
	mov.b32 	%r37, %f68;
	shfl.sync.bfly.b32	%r38|%p17, %r37, 2, 31, -1;
	mov.b32 	%f69, %r38;
	add.f32 	%f70, %f68, %f69;
	mov.b32 	%r39, %f70;
	shfl.sync.bfly.b32	%r40|%p18, %r39, 1, 31, -1;
	mov.b32 	%f71, %r40;
	add.f32 	%f72, %f70, %f71;
	div.rn.f32 	%f73, %f67, %f72;
	mad.lo.s64 	%rd49, %rd45, %rd4, %rd7;
	shl.b64 	%rd50, %rd49, 2;
	add.s64 	%rd51, %rd3, %rd50;
	st.global.f32 	[%rd51], %f73;
	add.s64 	%rd54, %rd45, %rd5;
	setp.lt.s64 	%p19, %rd54, %rd18;
	@%p19 bra 	$L__BB65_9;
$L__BB65_10:
	ret;

}
	// .globl	_ZN7oneflow4cuda7softmax15SoftmaxWarpImplI10SimpleLoadIffE11SimpleStoreIffEfLi1ELi1ELi4ELi1ELb1ELNS1_9AlgorithmE0EEEvT_T0_ll
.visible .entry _ZN7oneflow4cuda7softmax15SoftmaxWarpImplI10SimpleLoadIffE11SimpleStoreIffEfLi1ELi1ELi4ELi1ELb1ELNS1_9AlgorithmE0EEEvT_T0_ll(
	.param .align 8 .b8 _ZN7oneflow4cuda7softmax15SoftmaxWarpImplI10SimpleLoadIffE11SimpleStoreIffEfLi1ELi1ELi4ELi1ELb1ELNS1_9AlgorithmE0EEEvT_T0_ll_param_0[16],
	.param .align 8 .b8 _ZN7oneflow4cuda7softmax15SoftmaxWarpImplI10SimpleLoadIffE11SimpleStoreIffEfLi1ELi1ELi4ELi1ELb1ELNS1_9AlgorithmE0EEEvT_T0_ll_param_1[16],
	.param .u64 _ZN7oneflow4cuda7softmax15SoftmaxWarpImplI10SimpleLoadIffE11SimpleStoreIffEfLi1ELi1ELi4ELi1ELb1ELNS1_9AlgorithmE0EEEvT_T0_ll_param_2,
	.param .u64 _ZN7oneflow4cuda7softmax15SoftmaxWarpImplI10SimpleLoadIffE11SimpleStoreIffEfLi1ELi1ELi4ELi1ELb1ELNS1_9AlgorithmE0EEEvT_T0_ll_param_3
)
{
	.reg .pred 	%p<26>;
	.reg .b32 	%r<41>;
	.reg .b32 	%f<91>;
	.reg .b64 	%rd<55>;

	ld.param.u64 	%rd2, [_ZN7oneflow4cuda7softmax15SoftmaxWarpImplI10SimpleLoadIffE11SimpleStoreIffEfLi1ELi1ELi4ELi1ELb1ELNS1_9AlgorithmE0EEEvT_T0_ll_param_0+8];
	ld.param.u64 	%rd4, [_ZN7oneflow4cuda7softmax15SoftmaxWarpImplI10SimpleLoadIffE11SimpleStoreIffEfLi1ELi1ELi4ELi1ELb1ELNS1_9AlgorithmE0EEEvT_T0_ll_param_1+8];
	ld.param.u64 	%rd21, [_ZN7oneflow4cuda7softmax15SoftmaxWarpImplI10SimpleLoadIffE11SimpleStoreIffEfLi1ELi1ELi4ELi1ELb1ELNS1_9AlgorithmE0EEEvT_T0_ll_param_1];
	ld.param.u64 	%rd22, [_ZN7oneflow4cuda7softmax15SoftmaxWarpImplI10SimpleLoadIffE11SimpleStoreIffEfLi1ELi1ELi4ELi1ELb1ELNS1_9AlgorithmE0EEEvT_T0_ll_param_0];
	ld.param.u64 	%rd19, [_ZN7oneflow4cuda7softmax15SoftmaxWarpImplI10SimpleLoadIffE11SimpleStoreIffEfLi1ELi1ELi4ELi1ELb1ELNS1_9AlgorithmE0EEEvT_T0_ll_param_2];
	ld.param.u64 	%rd20, [_ZN7oneflow4cuda7softmax15SoftmaxWarpImplI10SimpleLoadIffE11SimpleStoreIffEfLi1ELi1ELi4ELi1ELb1ELNS1_9AlgorithmE0EEEvT_T0_ll_param_3];
	cvta.to.global.u64 	%rd1, %rd22;
	cvta.to.global.u64 	%rd3, %rd21;
	setp.lt.s64 	%p1, %rd20, 5;
	@%p1 bra 	$L__BB66_2;
	mov.u64 	%rd23, $str;
	cvta.global.u64 	%rd24, %rd23;
	mov.u64 	%rd25, $str$1;
	cvta.global.u64 	%rd26, %rd25;
	mov.u64 	%rd27, __unnamed_66;
	cvta.global.u64 	%rd28, %rd27;
	{ // callseq 65, 0
	.param .b64 param0;
	st.param.b64 	[param0], %rd24;
	.param .b64 param1;
	st.param.b64 	[param1], %rd26;
	.param .b32 param2;
	st.param.b32 	[param2], 228;
	.param .b64 param3;
	st.param.b64 	[param3], %rd28;
	.param .b64 param4;
	st.param.b64 	[param4], 1;
	call.uni 
	__assertfail, 
	(
	param0, 
	param1, 
	param2, 
	param3, 
	param4
	);
	} // callseq 65
$L__BB66_2:
	mov.u32 	%r1, %ctaid.x;
	mov.u32 	%r2, %ntid.y;
	mov.u32 	%r3, %tid.y;
	mad.lo.s32 	%r4, %r1, %r2, %r3;
	mov.u32 	%r5, %nctaid.x;
	mul.lo.s32 	%r6, %r5, %r2;
	cvt.s64.s32 	%rd5, %r6;
	cvt.s64.s32 	%rd6, %r4;
	setp.le.s64 	%p2, %rd19, %rd6;
	@%p2 bra 	$L__BB66_21;
	mov.u32 	%r7, %tid.x;
	cvt.u64.u32 	%rd7, %r7;
	add.s64 	%rd8, %rd5, %rd6;
	max.s64 	%rd29, %rd19, %rd8;
	setp.lt.s64 	%p3, %rd8, %rd19;
	selp.u64 	%rd9, 1, 0, %p3;
	add.s64 	%rd30, %rd8, %rd9;
	sub.s64 	%rd10, %rd29, %rd30;
	or.b64  	%rd31, %rd10, %rd5;
	and.b64  	%rd32, %rd31, -4294967296;
	setp.ne.s64 	%p4, %rd32, 0;
	@%p4 bra 	$L__BB66_5;
	cvt.u32.u64 	%r8, %rd5;
	cvt.u32.u64 	%r9, %rd10;
	div.u32 	%r10, %r9, %r8;
	cvt.u64.u32 	%rd52, %r10;
	bra.uni 	$L__BB66_6;
$L__BB66_5:
	div.u64 	%rd52, %rd10, %rd5;
$L__BB66_6:
	add.s64 	%rd14, %rd52, %rd9;
	and.b64  	%rd33, %rd14, 1;
	setp.eq.b64 	%p5, %rd33, 1;
	mov.u64 	%rd54, %rd6;
	@%p5 bra 	$L__BB66_11;
	setp.le.s64 	%p6, %rd20, %rd7;
	mov.f32 	%f85, 0fFF800000;
	mov.f32 	%f86, %f85;
	@%p6 bra 	$L__BB66_9;
	mad.lo.s64 	%rd34, %rd2, %rd6, %rd7;
	shl.b64 	%rd35, %rd34, 2;
	add.s64 	%rd36, %rd1, %rd35;
	ld.global.f32 	%f85, [%rd36];
	max.f32 	%f86, %f85, 0fFF800000;
$L__BB66_9:
	mov.b32 	%r11, %f86;
	shfl.sync.bfly.b32	%r12|%p8, %r11, 2, 31, -1;
	mov.b32 	%f17, %r12;
	max.f32 	%f18, %f86, %f17;
	mov.b32 	%r13, %f18;
	shfl.sync.bfly.b32	%r14|%p9, %r13, 1, 31, -1;
	mov.b32 	%f19, %r14;
	max.f32 	%f20, %f18, %f19;
	sub.f32 	%f21, %f85, %f20;
	fma.rn.f32 	%f22, %f21, 0f3BBB989D, 0f3F000000;
	cvt.sat.f32.f32 	%f23, %f22;
	mov.f32 	%f24, 0f4B400001;
	mov.f32 	%f25, 0f437C0000;
	fma.rm.f32 	%f26, %f23, %f25, %f24;
	add.f32 	%f27, %f26, 0fCB40007F;
	neg.f32 	%f28, %f27;
	fma.rn.f32 	%f29, %f21, 0f3FB8AA3B, %f28;
	fma.rn.f32 	%f30, %f21, 0f32A57060, %f29;
	mov.b32 	%r15, %f26;
	shl.b32 	%r16, %r15, 23;
	mov.b32 	%f31, %r16;
	ex2.approx.ftz.f32 	%f32, %f30;
	mul.f32 	%f33, %f32, %f31;
	add.f32 	%f34, %f33, 0f00000000;
	mov.b32 	%r17, %f34;
	shfl.sync.bfly.b32	%r18|%p10, %r17, 2, 31, -1;
	mov.b32 	%f35, %r18;
	add.f32 	%f36, %f34, %f35;
	mov.b32 	%r19, %f36;
	shfl.sync.bfly.b32	%r20|%p11, %r19, 1, 31, -1;
	mov.b32 	%f37, %r20;
	add.f32 	%f38, %f36, %f37;
	div.rn.f32 	%f5, %f33, %f38;
	mov.u64 	%rd54, %rd8;
	@%p6 bra 	$L__BB66_11;
	mad.lo.s64 	%rd37, %rd4, %rd6, %rd7;
	shl.b64 	%rd38, %rd37, 2;
	add.s64 	%rd39, %rd3, %rd38;
	st.global.f32 	[%rd39], %f5;
$L__BB66_11:
	setp.eq.s64 	%p12, %rd14, 0;
	@%p12 bra 	$L__BB66_21;
$L__BB66_12:
	setp.le.s64 	%p13, %rd20, %rd7;
	mov.f32 	%f87, 0fFF800000;
	mov.f32 	%f88, %f87;
	@%p13 bra 	$L__BB66_14;
	mad.lo.s64 	%rd40, %rd54, %rd2, %rd7;
	shl.b64 	%rd41, %rd40, 2;
	add.s64 	%rd42, %rd1, %rd41;
	ld.global.f32 	%f87, [%rd42];
	max.f32 	%f88, %f87, 0fFF800000;
$L__BB66_14:
	setp.le.s64 	%p14, %rd20, %rd7;
	mov.b32 	%r21, %f88;
	shfl.sync.bfly.b32	%r22|%p15, %r21, 2, 31, -1;
	mov.b32 	%f40, %r22;
	max.f32 	%f41, %f88, %f40;
	mov.b32 	%r23, %f41;
	shfl.sync.bfly.b32	%r24|%p16, %r23, 1, 31, -1;
	mov.b32 	%f42, %r24;
	max.f32 	%f43, %f41, %f42;
	sub.f32 	%f44, %f87, %f43;
	fma.rn.f32 	%f45, %f44, 0f3BBB989D, 0f3F000000;
	cvt.sat.f32.f32 	%f46, %f45;
	mov.f32 	%f47, 0f4B400001;
	mov.f32 	%f48, 0f437C0000;
	fma.rm.f32 	%f49, %f46, %f48, %f47;
	add.f32 	%f50, %f49, 0fCB40007F;
	neg.f32 	%f51, %f50;
	fma.rn.f32 	%f52, %f44, 0f3FB8AA3B, %f51;
	fma.rn.f32 	%f53, %f44, 0f32A57060, %f52;
	mov.b32 	%r25, %f49;
	shl.b32 	%r26, %r25, 23;
	mov.b32 	%f54, %r26;
	ex2.approx.ftz.f32 	%f55, %f53;
	mul.f32 	%f56, %f55, %f54;
	add.f32 	%f57, %f56, 0f00000000;
	mov.b32 	%r27, %f57;
	shfl.sync.bfly.b32	%r28|%p17, %r27, 2, 31, -1;
	mov.b32 	%f58, %r28;
	add.f32 	%f59, %f57, %f58;
	mov.b32 	%r29, %f59;
	shfl.sync.bfly.b32	%r30|%p18, %r29, 1, 31, -1;
	mov.b32 	%f60, %r30;
	add.f32 	%f61, %f59, %f60;
	div.rn.f32 	%f10, %f56, %f61;
	@%p14 bra 	$L__BB66_16;
	mad.lo.s64 	%rd43, %rd54, %rd4, %rd7;
	shl.b64 	%rd44, %rd43, 2;
	add.s64 	%rd45, %rd3, %rd44;
	st.global.f32 	[%rd45], %f10;
$L__BB66_16:
	setp.le.s64 	%p19, %rd20, %rd7;
	add.s64 	%rd17, %rd54, %rd5;
	mov.f32 	%f89, 0fFF800000;
	mov.f32 	%f90, %f89;
	@%p19 bra 	$L__BB66_18;
	mad.lo.s64 	%rd46, %rd17, %rd2, %rd7;
	shl.b64 	%rd47, %rd46, 2;
	add.s64 	%rd48, %rd1, %rd47;
	ld.global.f32 	%f89, [%rd48];
	max.f32 	%f90, %f89, 0fFF800000;
$L__BB66_18:
	setp.le.s64 	%p20, %rd20, %rd7;
	mov.b32 	%r31, %f90;
	shfl.sync.bfly.b32	%r32|%p21, %r31, 2, 31, -1;
	mov.b32 	%f63, %r32;
	max.f32 	%f64, %f90, %f63;
	mov.b32 	%r33, %f64;
	shfl.sync.bfly.b32	%r34|%p22, %r33, 1, 31, -1;
	mov.b32 	%f65, %r34;
	max.f32 	%f66, %f64, %f65;
	sub.f32 	%f67, %f89, %f66;
	fma.rn.f32 	%f68, %f67, 0f3BBB989D, 0f3F000000;
	cvt.sat.f32.f32 	%f69, %f68;
	mov.f32 	%f70, 0f4B400001;
	mov.f32 	%f71, 0f437C0000;
	fma.rm.f32 	%f72, %f69, %f71, %f70;
	add.f32 	%f73, %f72, 0fCB40007F;
	neg.f32 	%f74, %f73;
	fma.rn.f32 	%f75, %f67, 0f3FB8AA3B, %f74;
	fma.rn.f32 	%f76, %f67, 0f32A57060, %f75;
	mov.b32 	%r35, %f72;
	shl.b32 	%r36, %r35, 23;
	mov.b32 	%f77, %r36;
	ex2.approx.ftz.f32 	%f78, %f76;
	mul.f32 	%f79, %f78, %f77;
	add.f32 	%f80, %f79, 0f00000000;
	mov.b32 	%r37, %f80;
	shfl.sync.bfly.b32	%r38|%p23, %r37, 2, 31, -1;
	mov.b32 	%f81, %r38;
	add.f32 	%f82, %f80, %f81;
	mov.b32 	%r39, %f82;
	shfl.sync.bfly.b32	%r40|%p24, %r39, 1, 31, -1;
	mov.b32 	%f83, %r40;
	add.f32 	%f84, %f82, %f83;
	div.rn.f32 	%f15, %f79, %f84;
	@%p20 bra 	$L__BB66_20;
	mad.lo.s64 	%rd49, %rd17, %rd4, %rd7;
	shl.b64 	%rd50, %rd49, 2;
	add.s64 	%rd51, %rd3, %rd50;
	st.global.f32 	[%rd51], %f15;
$L__BB66_20:
	add.s64 	%rd54, %rd17, %rd5;
	setp.lt.s64 	%p25, %rd54, %rd19;
	@%p25 bra 	$L__BB66_12;
$L__BB66_21:
	ret;

}
	// .globl	_ZN7oneflow4cuda7softmax15SoftmaxWarpImplI10SimpleLoadIffE11SimpleStoreIffEfLi1ELi1ELi8ELi2ELb0ELNS1_9AlgorithmE0EEEvT_T0_ll
.visible .entry _ZN7oneflow4cuda7softmax15SoftmaxWarpImplI10SimpleLoadIffE11SimpleStoreIffEfLi1ELi1ELi8ELi2ELb0ELNS1_9AlgorithmE0EEEvT_T0_ll(
	.param .align 8 .b8 _ZN7oneflow4cuda7softmax15SoftmaxWarpImplI10SimpleLoadIffE11SimpleStoreIffEfLi1ELi1ELi8ELi2ELb0ELNS1_9AlgorithmE0EEEvT_T0_ll_param_0[16],
	.param .align 8 .b8 _ZN7oneflow4cuda7softmax15SoftmaxWarpImplI10SimpleLoadIffE11SimpleStoreIffEfLi1ELi1ELi8ELi2ELb0ELNS1_9AlgorithmE0EEEvT_T0_ll_param_1[16],
	.param .u64 _ZN7oneflow4cuda7softmax15SoftmaxWarpImplI10SimpleLoadIffE11SimpleStoreIffEfLi1ELi1ELi8ELi2ELb0ELNS1_9AlgorithmE0EEEvT_T0_ll_param_2,
	.param .u64 _ZN7oneflow4cuda7softmax15SoftmaxWarpImplI10SimpleLoadIffE11SimpleStoreIffEfLi1ELi1ELi8ELi2ELb0ELNS1_9AlgorithmE0EEEvT_T0_ll_param_3
)
{
	.reg .pred 	%p<16>;
	.reg .b32 	%r<38>;
	.reg .b32 	%f<57>;
	.reg .b64 	%rd<31>;

	ld.param.u64 	%rd1, [_ZN7oneflow4cuda7softmax15SoftmaxWarpImplI10SimpleLoadIffE11SimpleStoreIffEfLi1ELi1ELi8ELi2ELb0ELNS1_9AlgorithmE0EEEvT_T0_ll_param_0];
	ld.param.u64 	%rd2, [_ZN7oneflow4cuda7softmax15SoftmaxWarpImplI10SimpleLoadIffE11SimpleStoreIffEfLi1ELi1ELi8ELi2ELb0ELNS1_9AlgorithmE0EEEvT_T0_ll_param_0+8];
	ld.param.u64 	%rd3, [_ZN7oneflow4cuda7softmax15SoftmaxWarpImplI10SimpleLoadIffE11SimpleStoreIffEfLi1ELi1ELi8ELi2ELb0ELNS1_9AlgorithmE0EEEvT_T0_ll_param_1];
	ld.param.u64 	%rd4, [_ZN7oneflow4cuda7softmax15SoftmaxWarpImplI10SimpleLoadIffE11SimpleStoreIffEfLi1ELi1ELi8ELi2ELb0ELNS1_9AlgorithmE0EEEvT_T0_ll_param_1+8];
	ld.param.u64 	%rd12, [_ZN7oneflow4cuda7softmax15SoftmaxWarpImplI10SimpleLoadIffE11SimpleStoreIffEfLi1ELi1ELi8ELi2ELb0ELNS1_9AlgorithmE0EEEvT_T0_ll_param_2];
	ld.param.u64 	%rd13, [_ZN7oneflow4cuda7softmax15SoftmaxWarpImplI10SimpleLoadIffE11SimpleStoreIffEfLi1ELi1ELi8ELi2ELb0ELNS1_9AlgorithmE0EEEvT_T0_ll_param_3];
	setp.lt.s64 	%p1, %rd13, 9;
	@%p1 bra 	$L__BB67_2;
	mov.u64 	%rd14, $str;
	cvta.global.u64 	%rd15, %rd14;
	mov.u64 	%rd16, $str$1;
	cvta.global.u64 	%rd17, %rd16;
	mov.u64 	%rd18, __unnamed_67;
	cvta.global.u64 	%rd19, %rd18;
	{ // callseq 66, 0
	.param .b64 param0;
	st.param.b64 	[param0], %rd15;
	.param .b64 param1;
	st.param.b64 	[param1], %rd17;
	.param .b32 param2;
	st.param.b32 	[param2], 228;
	.param .b64 param3;
	st.param.b64 	[param3], %rd19;
	.param .b64 param4;
	st.param.b64 	[param4], 1;
	call.uni 
	__assertfail, 
	(
	param0, 
	param1, 
	param2, 
	param3, 
	param4
	);
	} // callseq 66
$L__BB67_2:
	mov.u32 	%r2, %ctaid.x;
	mov.u32 	%r3, %ntid.y;
	mov.u32 	%r4, %tid.y;
	mad.lo.s32 	%r5, %r2, %r3, %r4;
	mov.u32 	%r6, %nctaid.x;
	mul.lo.s32 	%r7, %r3, %r6;
	shl.b32 	%r1, %r7, 1;
	shl.b32 	%r8, %r5, 1;
	cvt.s64.s32 	%rd30, %r8;
	setp.le.s64 	%p2, %rd12, %rd30;
	@%p2 bra 	$L__BB67_5;
	mov.u32 	%r9, %tid.x;
	cvt.u64.u32 	%rd6, %r9;
	cvta.to.global.u64 	%rd7, %rd3;
	cvta.to.global.u64 	%rd8, %rd1;
	cvt.s64.s32 	%rd9, %r1;
$L__BB67_4:
	mad.lo.s64 	%rd20, %rd30, %rd2, %rd6;
	shl.b64 	%rd21, %rd20, 2;
	add.s64 	%rd22, %rd8, %rd21;
	ld.global.f32 	%f1, [%rd22];
	max.f32 	%f2, %f1, 0fFF800000;
	shl.b64 	%rd23, %rd2, 2;
	add.s64 	%rd24, %rd22, %rd23;
	ld.global.f32 	%f3, [%rd24];
	max.f32 	%f4, %f3, 0fFF800000;
	mov.b32 	%r10, %f2;
	shfl.sync.bfly.b32	%r11|%p3, %r10, 4, 31, -1;
	mov.b32 	%f5, %r11;
	max.f32 	%f6, %f2, %f5;
	mov.b32 	%r12, %f6;
	shfl.sync.bfly.b32	%r13|%p4, %r12, 2, 31, -1;
	mov.b32 	%f7, %r13;
	max.f32 	%f8, %f6, %f7;
	mov.b32 	%r14, %f8;
	shfl.sync.bfly.b32	%r15|%p5, %r14, 1, 31, -1;
	mov.b32 	%f9, %r15;
	max.f32 	%f10, %f8, %f9;
	mov.b32 	%r16, %f4;
	shfl.sync.bfly.b32	%r17|%p6, %r16, 4, 31, -1;
	mov.b32 	%f11, %r17;
	max.f32 	%f12, %f4, %f11;
	mov.b32 	%r18, %f12;
	shfl.sync.bfly.b32	%r19|%p7, %r18, 2, 31, -1;
	mov.b32 	%f13, %r19;
	max.f32 	%f14, %f12, %f13;
	mov.b32 	%r20, %f14;
	shfl.sync.bfly.b32	%r21|%p8, %r20, 1, 31, -1;
	mov.b32 	%f15, %r21;
	max.f32 	%f16, %f14, %f15;
	sub.f32 	%f17, %f1, %f10;
	fma.rn.f32 	%f18, %f17, 0f3BBB989D, 0f3F000000;
	cvt.sat.f32.f32 	%f19, %f18;
	mov.f32 	%f20, 0f4B400001;
	mov.f32 	%f21, 0f437C0000;
	fma.rm.f32 	%f22, %f19, %f21, %f20;
	add.f32 	%f23, %f22, 0fCB40007F;
	neg.f32 	%f24, %f23;
	fma.rn.f32 	%f25, %f17, 0f3FB8AA3B, %f24;
	fma.rn.f32 	%f26, %f17, 0f32A57060, %f25;
	mov.b32 	%r22, %f22;
	shl.b32 	%r23, %r22, 23;
	mov.b32 	%f27, %r23;
	ex2.approx.ftz.f32 	%f28, %f26;
	mul.f32 	%f29, %f28, %f27;
	add.f32 	%f30, %f29, 0f00000000;
	sub.f32 	%f31, %f3, %f16;
	fma.rn.f32 	%f32, %f31, 0f3BBB989D, 0f3F000000;
	cvt.sat.f32.f32 	%f33, %f32;
	fma.rm.f32 	%f34, %f33, %f21, %f20;
	add.f32 	%f35, %f34, 0fCB40007F;
	neg.f32 	%f36, %f35;
	fma.rn.f32 	%f37, %f31, 0f3FB8AA3B, %f36;
	fma.rn.f32 	%f38, %f31, 0f32A57060, %f37;
	mov.b32 	%r24, %f34;
	shl.b32 	%r25, %r24, 23;
	mov.b32 	%f39, %r25;
	ex2.approx.ftz.f32 	%f40, %f38;
	mul.f32 	%f41, %f40, %f39;
	add.f32 	%f42, %f41, 0f00000000;
	mov.b32 	%r26, %f30;
	shfl.sync.bfly.b32	%r27|%p9, %r26, 4, 31, -1;
	mov.b32 	%f43, %r27;
	add.f32 	%f44, %f30, %f43;
	mov.b32 	%r28, %f44;
	shfl.sync.bfly.b32	%r29|%p10, %r28, 2, 31, -1;
	mov.b32 	%f45, %r29;
	add.f32 	%f46, %f44, %f45;
	mov.b32 	%r30, %f46;
	shfl.sync.bfly.b32	%r31|%p11, %r30, 1, 31, -1;
	mov.b32 	%f47, %r31;
	add.f32 	%f48, %f46, %f47;
	mov.b32 	%r32, %f42;
	shfl.sync.bfly.b32	%r33|%p12, %r32, 4, 31, -1;
	mov.b32 	%f49, %r33;
	add.f32 	%f50, %f42, %f49;
	mov.b32 	%r34, %f50;
	shfl.sync.bfly.b32	%r35|%p13, %r34, 2, 31, -1;
	mov.b32 	%f51, %r35;
	add.f32 	%f52, %f50, %f51;
	mov.b32 	%r36, %f52;
	shfl.sync.bfly.b32	%r37|%p14, %r36, 1, 31, -1;
	mov.b32 	%f53, %r37;
	add.f32 	%f54, %f52, %f53;
	div.rn.f32 	%f55, %f29, %f48;
	mad.lo.s64 	%rd25, %rd30, %rd4, %rd6;
	shl.b64 	%rd26, %rd25, 2;
	add.s64 	%rd27, %rd7, %rd26;
	st.global.f32 	[%rd27], %f55;
	div.rn.f32 	%f56, %f41, %f54;
	shl.b64 	%rd28, %rd4, 2;
	add.s64 	%rd29, %rd27, %rd28;
	st.global.f32 	[%rd29], %f56;
	add.s64 	%rd30, %rd30, %rd9;
	setp.lt.s64 	%p15, %rd30, %rd12;
	@%p15 bra 	$L__BB67_4;
$L__BB67_5:
	ret;

}
	// .globl	_ZN7oneflow4cuda7softmax15SoftmaxWarpImplI10SimpleLoadIffE11SimpleStoreIffEfLi1ELi1ELi8ELi2ELb1ELNS1_9AlgorithmE0EEEvT_T0_ll
.visible .entry _ZN7oneflow4cuda7softmax15SoftmaxWarpImplI10SimpleLoadIffE11SimpleStoreIffEfLi1ELi1ELi8ELi2ELb1ELNS1_9AlgorithmE0EEEvT_T0_ll(
	.param .align 8 .b8 _ZN7oneflow4cuda7softmax15SoftmaxWarpImplI10SimpleLoadIffE11SimpleStoreIffEfLi1ELi1ELi8ELi2ELb1ELNS1_9AlgorithmE0EEEvT_T0_ll_param_0[16],
	.param .align 8 .b8 _ZN7oneflow4cuda7softmax15SoftmaxWarpImplI10SimpleLoadIffE11SimpleStoreIffEfLi1ELi1ELi8ELi2ELb1ELNS1_9AlgorithmE0EEEvT_T0_ll_param_1[16],
	.param .u64 _ZN7oneflow4cuda7softmax15SoftmaxWarpImplI10SimpleLoadIffE11SimpleStoreIffEfLi1ELi1ELi8ELi2ELb1ELNS1_9AlgorithmE0EEEvT_T0_ll_param_2,
	.param .u64 _ZN7oneflow4cuda7softmax15SoftmaxWarpImplI10SimpleLoadIffE11SimpleStoreIffEfLi1ELi1ELi8ELi2ELb1ELNS1_9AlgorithmE0EEEvT_T0_ll_param_3
)
{
	.reg .pred 	%p<20>;
	.reg .b32 	%r<38>;
	.reg .b32 	%f<67>;
	.reg .b64 	%rd<35>;

	ld.param.u64 	%rd2, [_ZN7oneflow4cuda7softmax15SoftmaxWarpImplI10SimpleLoadIffE11SimpleStoreIffEfLi1ELi1ELi8ELi2ELb1ELNS1_9AlgorithmE0EEEvT_T0_ll_param_0+8];
	ld.param.u64 	%rd4, [_ZN7oneflow4cuda7softmax15SoftmaxWarpImplI10SimpleLoadIffE11SimpleStoreIffEfLi1ELi1ELi8ELi2ELb1ELNS1_9AlgorithmE0EEEvT_T0_ll_param_1+8];
	ld.param.u64 	%rd12, [_ZN7oneflow4cuda7softmax15SoftmaxWarpImplI10SimpleLoadIffE11SimpleStoreIffEfLi1ELi1ELi8ELi2ELb1ELNS1_9AlgorithmE0EEEvT_T0_ll_param_1];
	ld.param.u64 	%rd13, [_ZN7oneflow4cuda7softmax15SoftmaxWarpImplI10SimpleLoadIffE11SimpleStoreIffEfLi1ELi1ELi8ELi2ELb1ELNS1_9AlgorithmE0EEEvT_T0_ll_param_0];
	ld.param.u64 	%rd10, [_ZN7oneflow4cuda7softmax15SoftmaxWarpImplI10SimpleLoadIffE11SimpleStoreIffEfLi1ELi1ELi8ELi2ELb1ELNS1_9AlgorithmE0EEEvT_T0_ll_param_2];
	ld.param.u64 	%rd11, [_ZN7oneflow4cuda7softmax15SoftmaxWarpImplI10SimpleLoadIffE11SimpleStoreIffEfLi1ELi1ELi8ELi2ELb1ELNS1_9AlgorithmE0EEEvT_T0_ll_param_3];
	cvta.to.global.u64 	%rd1, %rd13;
	cvta.to.global.u64 	%rd3, %rd12;
	setp.lt.s64 	%p1, %rd11, 9;
	@%p1 bra 	$L__BB68_2;
	mov.u64 	%rd14, $str;
	cvta.global.u64 	%rd15, %rd14;
	mov.u64 	%rd16, $str$1;
	cvta.global.u64 	%rd17, %rd16;
	mov.u64 	%rd18, __unnamed_68;
	cvta.global.u64 	%rd19, %rd18;
	{ // callseq 67, 0
	.param .b64 param0;
	st.param.b64 	[param0], %rd15;
	.param .b64 param1;
	st.param.b64 	[param1], %rd17;
	.param .b32 param2;
	st.param.b32 	[param2], 228;
	.param .b64 param3;
	st.param.b64 	[param3], %rd19;
	.param .b64 param4;
	st.param.b64 	[param4], 1;
	call.uni 
	__assertfail, 
	(
	param0, 
	param1, 
	param2, 
	param3, 
	param4
	);
	} // callseq 67
$L__BB68_2:
	mov.u32 	%r2, %ctaid.x;
	mov.u32 	%r3, %ntid.y;
	mov.u32 	%r4, %tid.y;
	mad.lo.s32 	%r5, %r2, %r3, %r4;
	mov.u32 	%r6, %nctaid.x;
	mul.lo.s32 	%r7, %r3, %r6;
	shl.b32 	%r1, %r7, 1;
	shl.b32 	%r8, %r5, 1;
	cvt.s64.s32 	%rd34, %r8;
	setp.le.s64 	%p2, %rd10, %rd34;
	@%p2 bra 	$L__BB68_13;
	mov.u32 	%r9, %tid.x;
	cvt.u64.u32 	%rd6, %r9;
	cvt.s64.s32 	%rd7, %r1;
$L__BB68_4:
	setp.le.s64 	%p3, %rd11, %rd6;
	mov.f32 	%f63, 0fFF800000;
	mov.f32 	%f64, %f63;
	@%p3 bra 	$L__BB68_6;
	mad.lo.s64 	%rd20, %rd34, %rd2, %rd6;
	shl.b64 	%rd21, %rd20, 2;
	add.s64 	%rd22, %rd1, %rd21;
	ld.global.f32 	%f64, [%rd22];
	max.f32 	%f63, %f64, 0fFF800000;
$L__BB68_6:
	setp.le.s64 	%p4, %rd11, %rd6;
	mov.f32 	%f65, 0fFF800000;
	mov.f32 	%f66, %f65;
	@%p4 bra 	$L__BB68_8;
	mad.lo.s64 	%rd23, %rd2, %rd34, %rd2;
	add.s64 	%rd24, %rd23, %rd6;
	shl.b64 	%rd25, %rd24, 2;
	add.s64 	%rd26, %rd1, %rd25;
	ld.global.f32 	%f66, [%rd26];
	max.f32 	%f65, %f66, 0fFF800000;
$L__BB68_8:
	setp.le.s64 	%p5, %rd11, %rd6;
	mov.b32 	%r10, %f63;
	shfl.sync.bfly.b32	%r11|%p6, %r10, 4, 31, -1;
	mov.b32 	%f15, %r11;
	max.f32 	%f16, %f63, %f15;
	mov.b32 	%r12, %f16;
	shfl.sync.bfly.b32	%r13|%p7, %r12, 2, 31, -1;
	mov.b32 	%f17, %r13;
	max.f32 	%f18, %f16, %f17;
	mov.b32 	%r14, %f18;
	shfl.sync.bfly.b32	%r15|%p8, %r14, 1, 31, -1;
	mov.b32 	%f19, %r15;
	max.f32 	%f20, %f18, %f19;
	mov.b32 	%r16, %f65;
	shfl.sync.bfly.b32	%r17|%p9, %r16, 4, 31, -1;
	mov.b32 	%f21, %r17;
	max.f32 	%f22, %f65, %f21;
	mov.b32 	%r18, %f22;
	shfl.sync.bfly.b32	%r19|%p10, %r18, 2, 31, -1;
	mov.b32 	%f23, %r19;
	max.f32 	%f24, %f22, %f23;
	mov.b32 	%r20, %f24;
	shfl.sync.bfly.b32	%r21|%p11, %r20, 1, 31, -1;
	mov.b32 	%f25, %r21;
	max.f32 	%f26, %f24, %f25;
	sub.f32 	%f27, %f64, %f20;
	fma.rn.f32 	%f28, %f27, 0f3BBB989D, 0f3F000000;
	cvt.sat.f32.f32 	%f29, %f28;
	mov.f32 	%f30, 0f4B400001;
	mov.f32 	%f31, 0f437C0000;
	fma.rm.f32 	%f32, %f29, %f31, %f30;
	add.f32 	%f33, %f32, 0fCB40007F;
	neg.f32 	%f34, %f33;
	fma.rn.f32 	%f35, %f27, 0f3FB8AA3B, %f34;
	fma.rn.f32 	%f36, %f27, 0f32A57060, %f35;
	mov.b32 	%r22, %f32;
	shl.b32 	%r23, %r22, 23;
	mov.b32 	%f37, %r23;
	ex2.approx.ftz.f32 	%f38, %f36;
	mul.f32 	%f39, %f38, %f37;
	add.f32 	%f40, %f39, 0f00000000;
	sub.f32 	%f41, %f66, %f26;
	fma.rn.f32 	%f42, %f41, 0f3BBB989D, 0f3F000000;
	cvt.sat.f32.f32 	%f43, %f42;
	fma.rm.f32 	%f44, %f43, %f31, %f30;
	add.f32 	%f45, %f44, 0fCB40007F;
	neg.f32 	%f46, %f45;
	fma.rn.f32 	%f47, %f41, 0f3FB8AA3B, %f46;
	fma.rn.f32 	%f48, %f41, 0f32A57060, %f47;
	mov.b32 	%r24, %f44;
	shl.b32 	%r25, %r24, 23;
	mov.b32 	%f49, %r25;
	ex2.approx.ftz.f32 	%f50, %f48;
	mul.f32 	%f9, %f50, %f49;
	add.f32 	%f51, %f9, 0f00000000;
	mov.b32 	%r26, %f40;
	shfl.sync.bfly.b32	%r27|%p12, %r26, 4, 31, -1;
	mov.b32 	%f52, %r27;
	add.f32 	%f53, %f40, %f52;
	mov.b32 	%r28, %f53;
	shfl.sync.bfly.b32	%r29|%p13, %r28, 2, 31, -1;
	mov.b32 	%f54, %r29;
	add.f32 	%f55, %f53, %f54;
	mov.b32 	%r30, %f55;
	shfl.sync.bfly.b32	%r31|%p14, %r30, 1, 31, -1;
	mov.b32 	%f56, %r31;
	add.f32 	%f57, %f55, %f56;
	mov.b32 	%r32, %f51;
	shfl.sync.bfly.b32	%r33|%p15, %r32, 4, 31, -1;
	mov.b32 	%f58, %r33;
	add.f32 	%f59, %f51, %f58;
	mov.b32 	%r34, %f59;
	shfl.sync.bfly.b32	%r35|%p16, %r34, 2, 31, -1;
	mov.b32 	%f60, %r35;
	add.f32 	%f61, %f59, %f60;
	mov.b32 	%r36, %f61;
	shfl.sync.bfly.b32	%r37|%p17, %r36, 1, 31, -1;
	mov.b32 	%f62, %r37;
	add.f32 	%f10, %f61, %f62;
	div.rn.f32 	%f11, %f39, %f57;
	@%p5 bra 	$L__BB68_10;
	mad.lo.s64 	%rd27, %rd34, %rd4, %rd6;
	shl.b64 	%rd28, %rd27, 2;
	add.s64 	%rd29, %rd3, %rd28;
	st.global.f32 	[%rd29], %f11;
$L__BB68_10:
	setp.le.s64 	%p18, %rd11, %rd6;
	div.rn.f32 	%f12, %f9, %f10;
	@%p18 bra 	$L__BB68_12;
	mad.lo.s64 	%rd30, %rd4, %rd34, %rd4;
	add.s64 	%rd31, %rd30, %rd6;
	shl.b64 	%rd32, %rd31, 2;
	add.s64 	%rd33, %rd3, %rd32;
	st.global.f32 	[%rd33], %f12;
$L__BB68_12:
	add.s64 	%rd34, %rd34, %rd7;
	setp.lt.s64 	%p19, %rd34, %rd10;
	@%p19 bra 	$L__BB68_4;
$L__BB68_13:
	ret;

}
	// .globl	_ZN7oneflow4cuda7softmax15SoftmaxWarpImplI10SimpleLoadIffE11SimpleStoreIffEfLi1ELi1ELi8ELi1ELb0ELNS1_9AlgorithmE0EEEvT_T0_ll
.visible .entry _ZN7oneflow4cuda7softmax15SoftmaxWarpImplI10SimpleLoadIffE11SimpleStoreIffEfLi1ELi1ELi8ELi1ELb0ELNS1_9AlgorithmE0EEEvT_T0_ll(
	.param .align 8 .b8 _ZN7oneflow4cuda7softmax15SoftmaxWarpImplI10SimpleLoadIffE11SimpleStoreIffEfLi1ELi1ELi8ELi1ELb0ELNS1_9AlgorithmE0EEEvT_T0_ll_param_0[16],
	.param .align 8 .b8 _ZN7oneflow4cuda7softmax15SoftmaxWarpImplI10SimpleLoadIffE11SimpleStoreIffEfLi1ELi1ELi8ELi1ELb0ELNS1_9AlgorithmE0EEEvT_T0_ll_param_1[16],
	.param .u64 _ZN7oneflow4cuda7softmax15SoftmaxWarpImplI10SimpleLoadIffE11SimpleStoreIffEfLi1ELi1ELi8ELi1ELb0ELNS1_9AlgorithmE0EEEvT_T0_ll_param_2,
	.param .u64 _ZN7oneflow4cuda7softmax15SoftmaxWarpImplI10SimpleLoadIffE11SimpleStoreIffEfLi1ELi1ELi8ELi1ELb0ELNS1_9AlgorithmE0EEEvT_T0_ll_param_3
)
{
	.reg .pred 	%p<26>;
	.reg .b32 	%r<53>;
	.reg .b32 	%f<86>;
	.reg .b64 	%rd<55>;

	ld.param.u64 	%rd2, [_ZN7oneflow4cuda7softmax15SoftmaxWarpImplI10SimpleLoadIffE11SimpleStoreIffEfLi1ELi1ELi8ELi1ELb0ELNS1_9AlgorithmE0EEEvT_T0_ll_param_0+8];
	ld.param.u64 	%rd4, [_ZN7oneflow4cuda7softmax15SoftmaxWarpImplI10SimpleLoadIffE11SimpleStoreIffEfLi1ELi1ELi8ELi1ELb0ELNS1_9AlgorithmE0EEEvT_T0_ll_param_1+8];
	ld.param.u64 	%rd19, [_ZN7oneflow4cuda7softmax15SoftmaxWarpImplI10SimpleLoadIffE11SimpleStoreIffEfLi1ELi1ELi8ELi1ELb0ELNS1_9AlgorithmE0EEEvT_T0_ll_param_1];
	ld.param.u64 	%rd20, [_ZN7oneflow4cuda7softmax15SoftmaxWarpImplI10SimpleLoadIffE11SimpleStoreIffEfLi1ELi1ELi8ELi1ELb0ELNS1_9AlgorithmE0EEEvT_T0_ll_param_0];
	ld.param.u64 	%rd18, [_ZN7oneflow4cuda7softmax15SoftmaxWarpImplI10SimpleLoadIffE11SimpleStoreIffEfLi1ELi1ELi8ELi1ELb0ELNS1_9AlgorithmE0EEEvT_T0_ll_param_2];
	ld.param.u64 	%rd21, [_ZN7oneflow4cuda7softmax15SoftmaxWarpImplI10SimpleLoadIffE11SimpleStoreIffEfLi1ELi1ELi8ELi1ELb0ELNS1_9AlgorithmE0EEEvT_T0_ll_param_3];
	cvta.to.global.u64 	%rd1, %rd20;
	cvta.to.global.u64 	%rd3, %rd19;
	setp.lt.s64 	%p1, %rd21, 9;
	@%p1 bra 	$L__BB69_2;
	mov.u64 	%rd22, $str;
	cvta.global.u64 	%rd23, %rd22;
	mov.u64 	%rd24, $str$1;
	cvta.global.u64 	%rd25, %rd24;
	mov.u64 	%rd26, __unnamed_69;
	cvta.global.u64 	%rd27, %rd26;
	{ // callseq 68, 0
	.param .b64 param0;
	st.param.b64 	[param0], %rd23;
	.param .b64 param1;
	st.param.b64 	[param1], %rd25;
	.param .b32 param2;
	st.param.b32 	[param2], 228;
	.param .b64 param3;
	st.param.b64 	[param3], %rd27;
	.param .b64 param4;
	st.param.b64 	[param4], 1;
	call.uni 
	__assertfail, 
	(
	param0, 
	param1, 
	param2, 
	param3, 
	param4
	);
	} // callseq 68
$L__BB69_2:
	mov.u32 	%r1, %ctaid.x;
	mov.u32 	%r2, %ntid.y;
	mov.u32 	%r3, %tid.y;
	mad.lo.s32 	%r4, %r1, %r2, %r3;
	mov.u32 	%r5, %nctaid.x;
	mul.lo.s32 	%r6, %r5, %r2;
	cvt.s64.s32 	%rd5, %r6;
	cvt.s64.s32 	%rd54, %r4;
	setp.le.s64 	%p2, %rd18, %rd54;
	@%p2 bra 	$L__BB69_10;
	mov.u32 	%r7, %tid.x;
	cvt.u64.u32 	%rd7, %r7;
	add.s64 	%rd8, %rd5, %rd54;
	max.s64 	%rd28, %rd18, %rd8;
	setp.lt.s64 	%p3, %rd8, %rd18;
	selp.u64 	%rd9, 1, 0, %p3;
	add.s64 	%rd29, %rd8, %rd9;
	sub.s64 	%rd10, %rd28, %rd29;
	or.b64  	%rd30, %rd10, %rd5;
	and.b64  	%rd31, %rd30, -4294967296;
	setp.ne.s64 	%p4, %rd31, 0;
	@%p4 bra 	$L__BB69_5;
	cvt.u32.u64 	%r8, %rd5;
	cvt.u32.u64 	%r9, %rd10;
	div.u32 	%r10, %r9, %r8;
	cvt.u64.u32 	%rd52, %r10;
	bra.uni 	$L__BB69_6;
$L__BB69_5:
	div.u64 	%rd52, %rd10, %rd5;
$L__BB69_6:
	add.s64 	%rd14, %rd52, %rd9;
	and.b64  	%rd32, %rd14, 1;
	setp.eq.b64 	%p5, %rd32, 1;
	@%p5 bra 	$L__BB69_8;
	mad.lo.s64 	%rd33, %rd2, %rd54, %rd7;
	shl.b64 	%rd34, %rd33, 2;
	add.s64 	%rd35, %rd1, %rd34;
	ld.global.f32 	%f1, [%rd35];
	max.f32 	%f2, %f1, 0fFF800000;
	mov.b32 	%r11, %f2;
	shfl.sync.bfly.b32	%r12|%p6, %r11, 4, 31, -1;
	mov.b32 	%f3, %r12;
	max.f32 	%f4, %f2, %f3;
	mov.b32 	%r13, %f4;
	shfl.sync.bfly.b32	%r14|%p7, %r13, 2, 31, -1;
	mov.b32 	%f5, %r14;
	max.f32 	%f6, %f4, %f5;
	mov.b32 	%r15, %f6;
	shfl.sync.bfly.b32	%r16|%p8, %r15, 1, 31, -1;
	mov.b32 	%f7, %r16;
	max.f32 	%f8, %f6, %f7;
	sub.f32 	%f9, %f1, %f8;
	fma.rn.f32 	%f10, %f9, 0f3BBB989D, 0f3F000000;
	cvt.sat.f32.f32 	%f11, %f10;
	mov.f32 	%f12, 0f4B400001;
	mov.f32 	%f13, 0f437C0000;
	fma.rm.f32 	%f14, %f11, %f13, %f12;
	add.f32 	%f15, %f14, 0fCB40007F;
	neg.f32 	%f16, %f15;
	fma.rn.f32 	%f17, %f9, 0f3FB8AA3B, %f16;
	fma.rn.f32 	%f18, %f9, 0f32A57060, %f17;
	mov.b32 	%r17, %f14;
	shl.b32 	%r18, %r17, 23;
	mov.b32 	%f19, %r18;
	ex2.approx.ftz.f32 	%f20, %f18;
	mul.f32 	%f21, %f20, %f19;
	add.f32 	%f22, %f21, 0f00000000;
	mov.b32 	%r19, %f22;
	shfl.sync.bfly.b32	%r20|%p9, %r19, 4, 31, -1;
	mov.b32 	%f23, %r20;
	add.f32 	%f24, %f22, %f23;
	mov.b32 	%r21, %f24;
	shfl.sync.bfly.b32	%r22|%p10, %r21, 2, 31, -1;
	mov.b32 	%f25, %r22;
	add.f32 	%f26, %f24, %f25;
	mov.b32 	%r23, %f26;
	shfl.sync.bfly.b32	%r24|%p11, %r23, 1, 31, -1;
	mov.b32 	%f27, %r24;
	add.f32 	%f28, %f26, %f27;
	div.rn.f32 	%f29, %f21, %f28;
	mad.lo.s64 	%rd36, %rd4, %rd54, %rd7;
	shl.b64 	%rd37, %rd36, 2;
	add.s64 	%rd38, %rd3, %rd37;
	st.global.f32 	[%rd38], %f29;
	mov.u64 	%rd54, %rd8;
$L__BB69_8:
	setp.eq.s64 	%p12, %rd14, 0;
	@%p12 bra 	$L__BB69_10;
$L__BB69_9:
	mad.lo.s64 	%rd39, %rd54, %rd2, %rd7;
	shl.b64 	%rd40, %rd39, 2;
	add.s64 	%rd41, %rd1, %rd40;
	ld.global.f32 	%f30, [%rd41];
	max.f32 	%f31, %f30, 0fFF800000;
	mov.b32 	%r25, %f31;
	shfl.sync.bfly.b32	%r26|%p13, %r25, 4, 31, -1;
	mov.b32 	%f32, %r26;
	max.f32 	%f33, %f31, %f32;
	mov.b32 	%r27, %f33;
	shfl.sync.bfly.b32	%r28|%p14, %r27, 2, 31, -1;
	mov.b32 	%f34, %r28;
	max.f32 	%f35, %f33, %f34;
	mov.b32 	%r29, %f35;
	shfl.sync.bfly.b32	%r30|%p15, %r29, 1, 31, -1;
	mov.b32 	%f36, %r30;
	max.f32 	%f37, %f35, %f36;
	sub.f32 	%f38, %f30, %f37;
	fma.rn.f32 	%f39, %f38, 0f3BBB989D, 0f3F000000;
	cvt.sat.f32.f32 	%f40, %f39;
	mov.f32 	%f41, 0f4B400001;
	mov.f32 	%f42, 0f437C0000;
	fma.rm.f32 	%f43, %f40, %f42, %f41;
	add.f32 	%f44, %f43, 0fCB40007F;
	neg.f32 	%f45, %f44;
	fma.rn.f32 	%f46, %f38, 0f3FB8AA3B, %f45;
	fma.rn.f32 	%f47, %f38, 0f32A57060, %f46;
	mov.b32 	%r31, %f43;
	shl.b32 	%r32, %r31, 23;
	mov.b32 	%f48, %r32;
	ex2.approx.ftz.f32 	%f49, %f47;
	mul.f32 	%f50, %f49, %f48;
	add.f32 	%f51, %f50, 0f00000000;
	mov.b32 	%r33, %f51;
	shfl.sync.bfly.b32	%r34|%p16, %r33, 4, 31, -1;
	mov.b32 	%f52, %r34;
	add.f32 	%f53, %f51, %f52;
	mov.b32 	%r35, %f53;
	shfl.sync.bfly.b32	%r36|%p17, %r35, 2, 31, -1;
	mov.b32 	%f54, %r36;
	add.f32 	%f55, %f53, %f54;
	mov.b32 	%r37, %f55;
	shfl.sync.bfly.b32	%r38|%p18, %r37, 1, 31, -1;
	mov.b32 	%f56, %r38;
	add.f32 	%f57, %f55, %f56;
	div.rn.f32 	%f58, %f50, %f57;
	mad.lo.s64 	%rd42, %rd54, %rd4, %rd7;
	shl.b64 	%rd43, %rd42, 2;
	add.s64 	%rd44, %rd3, %rd43;
	st.global.f32 	[%rd44], %f58;
	add.s64 	%rd45, %rd54, %rd5;
	mad.lo.s64 	%rd46, %rd45, %rd2, %rd7;
	shl.b64 	%rd47, %rd46, 2;
	add.s64 	%rd48, %rd1, %rd47;
	ld.global.f32 	%f59, [%rd48];
	max.f32 	%f60, %f59, 0fFF800000;
	mov.b32 	%r39, %f60;
	shfl.sync.bfly.b32	%r40|%p19, %r39, 4, 31, -1;
	mov.b32 	%f61, %r40;
	max.f32 	%f62, %f60, %f61;
	mov.b32 	%r41, %f62;
	shfl.sync.bfly.b32	%r42|%p20, %r41, 2, 31, -1;
	mov.b32 	%f63, %r42;
	max.f32 	%f64, %f62, %f63;
	mov.b32 	%r43, %f64;
	shfl.sync.bfly.b32	%r44|%p21, %r43, 1, 31, -1;
	mov.b32 	%f65, %r44;
	max.f32 	%f66, %f64, %f65;
	sub.f32 	%f67, %f59, %f66;
	fma.rn.f32 	%f68, %f67, 0f3BBB989D, 0f3F000000;
	cvt.sat.f32.f32 	%f69, %f68;
	fma.rm.f32 	%f70, %f69, %f42, %f41;
	add.f32 	%f71, %f70, 0fCB40007F;
	neg.f32 	%f72, %f71;
	fma.rn.f32 	%f73, %f67, 0f3FB8AA3B, %f72;
	fma.rn.f32 	%f74, %f67, 0f32A57060, %f73;
	mov.b32 	%r45, %f70;
	shl.b32 	%r46, %r45, 23;
	mov.b32 	%f75, %r46;
	ex2.approx.ftz.f32 	%f76, %f74;
	mul.f32 	%f77, %f76, %f75;
	add.f32 	%f78, %f77, 0f00000000;
	mov.b32 	%r47, %f78;
	shfl.sync.bfly.b32	%r48|%p22, %r47, 4, 31, -1;
	mov.b32 	%f79, %r48;
	add.f32 	%f80, %f78, %f79;
	mov.b32 	%r49, %f80;
	shfl.sync.bfly.b32	%r50|%p23, %r49, 2, 31, -1;
	mov.b32 	%f81, %r50;
	add.f32 	%f82, %f80, %f81;
	mov.b32 	%r51, %f82;
	shfl.sync.bfly.b32	%r52|%p24, %r51, 1, 31, -1;
	mov.b32 	%f83, %r52;
	add.f32 	%f84, %f82, %f83;
	div.rn.f32 	%f85, %f77, %f84;
	mad.lo.s64 	%rd49, %rd45, %rd4, %rd7;
	shl.b64 	%rd50, %rd49, 2;
	add.s64 	%rd51, %rd3, %rd50;
	st.global.f32 	[%rd51], %f85;
	add.s64 	%rd54, %rd45, %rd5;
	setp.lt.s64 	%p25, %rd54, %rd18;
	@%p25 bra 	$L__BB69_9;
$L__BB69_10:
	ret;

}
	// .globl	_ZN7oneflow4cuda7softmax15SoftmaxWarpImplI10SimpleLoadIffE11SimpleStoreIffEfLi1ELi1ELi8ELi1ELb1ELNS1_9AlgorithmE0EEEvT_T0_ll
.visible .entry _ZN7oneflow4cuda7softmax15SoftmaxWarpImplI10SimpleLoadIffE11SimpleStoreIffEfLi1ELi1ELi8ELi1ELb1ELNS1_9AlgorithmE0EEEvT_T0_ll(
	.param .align 8 .b8 _ZN7oneflow4cuda7softmax15SoftmaxWarpImplI10SimpleLoadIffE11SimpleStoreIffEfLi1ELi1ELi8ELi1ELb1ELNS1_9AlgorithmE0EEEvT_T0_ll_param_0[16],
	.param .align 8 .b8 _ZN7oneflow4cuda7softmax15SoftmaxWarpImplI10SimpleLoadIffE11SimpleStoreIffEfLi1ELi1ELi8ELi1ELb1ELNS1_9AlgorithmE0EEEvT_T0_ll_param_1[16],
	.param .u64 _ZN7oneflow4cuda7softmax15SoftmaxWarpImplI10SimpleLoadIffE11SimpleStoreIffEfLi1ELi1ELi8ELi1ELb1ELNS1_9AlgorithmE0EEEvT_T0_ll_param_2,
	.param .u64 _ZN7oneflow4cuda7softmax15SoftmaxWarpImplI10SimpleLoadIffE11SimpleStoreIffEfLi1ELi1ELi8ELi1ELb1ELNS1_9AlgorithmE0EEEvT_T0_ll_param_3
)
{
	.reg .pred 	%p<32>;
	.reg .b32 	%r<53>;
	.reg .b32 	%f<103>;
	.reg .b64 	%rd<55>;

	ld.param.u64 	%rd2, [_ZN7oneflow4cuda7softmax15SoftmaxWarpImplI10SimpleLoadIffE11SimpleStoreIffEfLi1ELi1ELi8ELi1ELb1ELNS1_9AlgorithmE0EEEvT_T0_ll_param_0+8];
	ld.param.u64 	%rd4, [_ZN7oneflow4cuda7softmax15SoftmaxWarpImplI10SimpleLoadIffE11SimpleStoreIffEfLi1ELi1ELi8ELi1ELb1ELNS1_9AlgorithmE0EEEvT_T0_ll_param_1+8];
	ld.param.u64 	%rd21, [_ZN7oneflow4cuda7softmax15SoftmaxWarpImplI10SimpleLoadIffE11SimpleStoreIffEfLi1ELi1ELi8ELi1ELb1ELNS1_9AlgorithmE0EEEvT_T0_ll_param_1];
	ld.param.u64 	%rd22, [_ZN7oneflow4cuda7softmax15SoftmaxWarpImplI10SimpleLoadIffE11SimpleStoreIffEfLi1ELi1ELi8ELi1ELb1ELNS1_9AlgorithmE0EEEvT_T0_ll_param_0];
	ld.param.u64 	%rd19, [_ZN7oneflow4cuda7softmax15SoftmaxWarpImplI10SimpleLoadIffE11SimpleStoreIffEfLi1ELi1ELi8ELi1ELb1ELNS1_9AlgorithmE0EEEvT_T0_ll_param_2];
	ld.param.u64 	%rd20, [_ZN7oneflow4cuda7softmax15SoftmaxWarpImplI10SimpleLoadIffE11SimpleStoreIffEfLi1ELi1ELi8ELi1ELb1ELNS1_9AlgorithmE0EEEvT_T0_ll_param_3];
	cvta.to.global.u64 	%rd1, %rd22;
	cvta.to.global.u64 	%rd3, %rd21;
	setp.lt.s64 	%p1, %rd20, 9;
	@%p1 bra 	$L__BB70_2;
	mov.u64 	%rd23, $str;
	cvta.global.u64 	%rd24, %rd23;
	mov.u64 	%rd25, $str$1;
	cvta.global.u64 	%rd26, %rd25;
	mov.u64 	%rd27, __unnamed_70;
	cvta.global.u64 	%rd28, %rd27;
	{ // callseq 69, 0
	.param .b64 param0;
	st.param.b64 	[param0], %rd24;
	.param .b64 param1;
	st.param.b64 	[param1], %rd26;
	.param .b32 param2;
	st.param.b32 	[param2], 228;
	.param .b64 param3;
	st.param.b64 	[param3], %rd28;
	.param .b64 param4;
	st.param.b64 	[param4], 1;
	call.uni 
	__assertfail, 
	(
	param0, 
	param1, 
	param2, 
	param3, 
	param4
	);
	} // callseq 69
$L__BB70_2:
	mov.u32 	%r1, %ctaid.x;
	mov.u32 	%r2, %ntid.y;
	mov.u32 	%r3, %tid.y;
	mad.lo.s32 	%r4, %r1, %r2, %r3;
	mov.u32 	%r5, %nctaid.x;
	mul.lo.s32 	%r6, %r5, %r2;
	cvt.s64.s32 	%rd5, %r6;
	cvt.s64.s32 	%rd6, %r4;
	setp.le.s64 	%p2, %rd19, %rd6;
	@%p2 bra 	$L__BB70_21;
	mov.u32 	%r7, %tid.x;
	cvt.u64.u32 	%rd7, %r7;
	add.s64 	%rd8, %rd5, %rd6;
	max.s64 	%rd29, %rd19, %rd8;
	setp.lt.s64 	%p3, %rd8, %rd19;
	selp.u64 	%rd9, 1, 0, %p3;
	add.s64 	%rd30, %rd8, %rd9;
	sub.s64 	%rd10, %rd29, %rd30;
	or.b64  	%rd31, %rd10, %rd5;
	and.b64  	%rd32, %rd31, -4294967296;
	setp.ne.s64 	%p4, %rd32, 0;
	@%p4 bra 	$L__BB70_5;
	cvt.u32.u64 	%r8, %rd5;
	cvt.u32.u64 	%r9, %rd10;
	div.u32 	%r10, %r9, %r8;
	cvt.u64.u32 	%rd52, %r10;
	bra.uni 	$L__BB70_6;
$L__BB70_5:
	div.u64 	%rd52, %rd10, %rd5;
$L__BB70_6:
	add.s64 	%rd14, %rd52, %rd9;
	and.b64  	%rd33, %rd14, 1;
	setp.eq.b64 	%p5, %rd33, 1;
	mov.u64 	%rd54, %rd6;
	@%p5 bra 	$L__BB70_11;
	setp.le.s64 	%p6, %rd20, %rd7;
	mov.f32 	%f97, 0fFF800000;
	mov.f32 	%f98, %f97;
	@%p6 bra 	$L__BB70_9;
	mad.lo.s64 	%rd34, %rd2, %rd6, %rd7;
	shl.b64 	%rd35, %rd34, 2;
	add.s64 	%rd36, %rd1, %rd35;
	ld.global.f32 	%f97, [%rd36];
	max.f32 	%f98, %f97, 0fFF800000;
$L__BB70_9:
	setp.le.s64 	%p7, %rd20, %rd7;
	mov.b32 	%r11, %f98;
	shfl.sync.bfly.b32	%r12|%p8, %r11, 4, 31, -1;
	mov.b32 	%f17, %r12;
	max.f32 	%f18, %f98, %f17;
	mov.b32 	%r13, %f18;
	shfl.sync.bfly.b32	%r14|%p9, %r13, 2, 31, -1;
	mov.b32 	%f19, %r14;
	max.f32 	%f20, %f18, %f19;
	mov.b32 	%r15, %f20;
	shfl.sync.bfly.b32	%r16|%p10, %r15, 1, 31, -1;
	mov.b32 	%f21, %r16;
	max.f32 	%f22, %f20, %f21;
	sub.f32 	%f23, %f97, %f22;
	fma.rn.f32 	%f24, %f23, 0f3BBB989D, 0f3F000000;
	cvt.sat.f32.f32 	%f25, %f24;
	mov.f32 	%f26, 0f4B400001;
	mov.f32 	%f27, 0f437C0000;
	fma.rm.f32 	%f28, %f25, %f27, %f26;
	add.f32 	%f29, %f28, 0fCB40007F;
	neg.f32 	%f30, %f29;
	fma.rn.f32 	%f31, %f23, 0f3FB8AA3B, %f30;
	fma.rn.f32 	%f32, %f23, 0f32A57060, %f31;
	mov.b32 	%r17, %f28;
	shl.b32 	%r18, %r17, 23;
	mov.b32 	%f33, %r18;
	ex2.approx.ftz.f32 	%f34, %f32;
	mul.f32 	%f35, %f34, %f33;
	add.f32 	%f36, %f35, 0f00000000;
	mov.b32 	%r19, %f36;
	shfl.sync.bfly.b32	%r20|%p11, %r19, 4, 31, -1;
	mov.b32 	%f37, %r20;
	add.f32 	%f38, %f36, %f37;
	mov.b32 	%r21, %f38;
	shfl.sync.bfly.b32	%r22|%p12, %r21, 2, 31, -1;
	mov.b32 	%f39, %r22;
	add.f32 	%f40, %f38, %f39;
	mov.b32 	%r23, %f40;
	shfl.sync.bfly.b32	%r24|%p13, %r23, 1, 31, -1;
	mov.b32 	%f41, %r24;
	add.f32 	%f42, %f40, %f41;
	div.rn.f32 	%f5, %f35, %f42;
	mov.u64 	%rd54, %rd8;
	@%p7 bra 	$L__BB70_11;
	mad.lo.s64 	%rd37, %rd4, %rd6, %rd7;
	shl.b64 	%rd38, %rd37, 2;
	add.s64 	%rd39, %rd3, %rd38;
	st.global.f32 	[%rd39], %f5;
$L__BB70_11:
	setp.eq.s64 	%p14, %rd14, 0;
	@%p14 bra 	$L__BB70_21;
$L__BB70_12:
	setp.le.s64 	%p15, %rd20, %rd7;
	mov.f32 	%f99, 0fFF800000;
	mov.f32 	%f100, %f99;
	@%p15 bra 	$L__BB70_14;
	mad.lo.s64 	%rd40, %rd54, %rd2, %rd7;
	shl.b64 	%rd41, %rd40, 2;
	add.s64 	%rd42, %rd1, %rd41;
	ld.global.f32 	%f99, [%rd42];
	max.f32 	%f100, %f99, 0fFF800000;
$L__BB70_14:
	setp.le.s64 	%p16, %rd20, %rd7;
	mov.b32 	%r25, %f100;
	shfl.sync.bfly.b32	%r26|%p17, %r25, 4, 31, -1;
	mov.b32 	%f44, %r26;
	max.f32 	%f45, %f100, %f44;
	mov.b32 	%r27, %f45;
	shfl.sync.bfly.b32	%r28|%p18, %r27, 2, 31, -1;
	mov.b32 	%f46, %r28;
	max.f32 	%f47, %f45, %f46;
	mov.b32 	%r29, %f47;
	shfl.sync.bfly.b32	%r30|%p19, %r29, 1, 31, -1;
	mov.b32 	%f48, %r30;
	max.f32 	%f49, %f47, %f48;
	sub.f32 	%f50, %f99, %f49;
	fma.rn.f32 	%f51, %f50, 0f3BBB989D, 0f3F000000;
	cvt.sat.f32.f32 	%f52, %f51;
	mov.f32 	%f53, 0f4B400001;
	mov.f32 	%f54, 0f437C0000;
	fma.rm.f32 	%f55, %f52, %f54, %f53;
	add.f32 	%f56, %f55, 0fCB40007F;
	neg.f32 	%f57, %f56;
	fma.rn.f32 	%f58, %f50, 0f3FB8AA3B, %f57;
	fma.rn.f32 	%f59, %f50, 0f32A57060, %f58;
	mov.b32 	%r31, %f55;
	shl.b32 	%r32, %r31, 23;
	mov.b32 	%f60, %r32;
	ex2.approx.ftz.f32 	%f61, %f59;
	mul.f32 	%f62, %f61, %f60;
	add.f32 	%f63, %f62, 0f00000000;
	mov.b32 	%r33, %f63;
	shfl.sync.bfly.b32	%r34|%p20, %r33, 4, 31, -1;
	mov.b32 	%f64, %r34;
	add.f32 	%f65, %f63, %f64;
	mov.b32 	%r35, %f65;
	shfl.sync.bfly.b32	%r36|%p21, %r35, 2, 31, -1;
	mov.b32 	%f66, %r36;
	add.f32 	%f67, %f65, %f66;
	mov.b32 	%r37, %f67;
	shfl.sync.bfly.b32	%r38|%p22, %r37, 1, 31, -1;
	mov.b32 	%f68, %r38;
	add.f32 	%f69, %f67, %f68;
	div.rn.f32 	%f10, %f62, %f69;
	@%p16 bra 	$L__BB70_16;
	mad.lo.s64 	%rd43, %rd54, %rd4, %rd7;
	shl.b64 	%rd44, %rd43, 2;
	add.s64 	%rd45, %rd3, %rd44;
	st.global.f32 	[%rd45], %f10;
$L__BB70_16:
	setp.le.s64 	%p23, %rd20, %rd7;
	add.s64 	%rd17, %rd54, %rd5;
	mov.f32 	%f101, 0fFF800000;
	mov.f32 	%f102, %f101;
	@%p23 bra 	$L__BB70_18;
	mad.lo.s64 	%rd46, %rd17, %rd2, %rd7;
	shl.b64 	%rd47, %rd46, 2;
	add.s64 	%rd48, %rd1, %rd47;
	ld.global.f32 	%f101, [%rd48];
	max.f32 	%f102, %f101, 0fFF800000;
$L__BB70_18:
	setp.le.s64 	%p24, %rd20, %rd7;
	mov.b32 	%r39, %f102;
	shfl.sync.bfly.b32	%r40|%p25, %r39, 4, 31, -1;
	mov.b32 	%f71, %r40;
	max.f32 	%f72, %f102, %f71;
	mov.b32 	%r41, %f72;
	shfl.sync.bfly.b32	%r42|%p26, %r41, 2, 31, -1;
	mov.b32 	%f73, %r42;
	max.f32 	%f74, %f72, %f73;
	mov.b32 	%r43, %f74;
	shfl.sync.bfly.b32	%r44|%p27, %r43, 1, 31, -1;
	mov.b32 	%f75, %r44;
	max.f32 	%f76, %f74, %f75;
	sub.f32 	%f77, %f101, %f76;
	fma.rn.f32 	%f78, %f77, 0f3BBB989D, 0f3F000000;
	cvt.sat.f32.f32 	%f79, %f78;
	mov.f32 	%f80, 0f4B400001;
	mov.f32 	%f81, 0f437C0000;
	fma.rm.f32 	%f82, %f79, %f81, %f80;
	add.f32 	%f83, %f82, 0fCB40007F;
	neg.f32 	%f84, %f83;
	fma.rn.f32 	%f85, %f77, 0f3FB8AA3B, %f84;
	fma.rn.f32 	%f86, %f77, 0f32A57060, %f85;
	mov.b32 	%r45, %f82;
	shl.b32 	%r46, %r45, 23;
	mov.b32 	%f87, %r46;
	ex2.approx.ftz.f32 	%f88, %f86;
	mul.f32 	%f89, %f88, %f87;
	add.f32 	%f90, %f89, 0f00000000;
	mov.b32 	%r47, %f90;
	shfl.sync.bfly.b32	%r48|%p28, %r47, 4, 31, -1;
	mov.b32 	%f91, %r48;
	add.f32 	%f92, %f90, %f91;
	mov.b32 	%r49, %f92;
	shfl.sync.bfly.b32	%r50|%p29, %r49, 2, 31, -1;
	mov.b32 	%f93, %r50;
	add.f32 	%f94, %f92, %f93;
	mov.b32 	%r51, %f94;
	shfl.sync.bfly.b32	%r52|%p30, %r51, 1, 31, -1;
	mov.b32 	%f95, %r52;
	add.f32 	%f96, %f94, %f95;
	div.rn.f32 	%f15, %f89, %f96;
	@%p24 bra 	$L__BB70_20;
	mad.lo.s64 	%rd49, %rd17, %rd4, %rd7;
	shl.b64 	%rd50, %rd49, 2;
	add.s64 	%rd51, %rd3, %rd50;
	st.global.f32 	[%rd51], %f15;
$L__BB70_20:
	add.s64 	%rd54, %rd17, %rd5;
	setp.lt.s64 	%p31, %rd54, %rd19;
	@%p31 bra 	$L__BB70_12;
$L__BB70_21:
	ret;

}
	// .globl	_ZN7oneflow4cuda7softmax15SoftmaxWarpImplI10SimpleLoadIffE11SimpleStoreIffEfLi1ELi1ELi16ELi2ELb0ELNS1_9AlgorithmE0EEEvT_T0_ll
.visible .entry _ZN7oneflow4cuda7softmax15SoftmaxWarpImplI10SimpleLoadIffE11SimpleStoreIffEfLi1ELi1ELi16ELi2ELb0ELNS1_9AlgorithmE0EEEvT_T0_ll(
	.param .align 8 .b8 _ZN7oneflow4cuda7softmax15SoftmaxWarpImplI10SimpleLoadIffE11SimpleStoreIffEfLi1ELi1ELi16ELi2ELb0ELNS1_9AlgorithmE0EEEvT_T0_ll_param_0[16],
	.param .align 8 .b8 _ZN7oneflow4cuda7softmax15SoftmaxWarpImplI10SimpleLoadIffE11SimpleStoreIffEfLi1ELi1ELi16ELi2ELb0ELNS1_9AlgorithmE0EEEvT_T0_ll_param_1[16],
	.param .u64 _ZN7oneflow4cuda7softmax15SoftmaxWarpImplI10SimpleLoadIffE11SimpleStoreIffEfLi1ELi1ELi16ELi2ELb0ELNS1_9AlgorithmE0EEEvT_T0_ll_param_2,
	.param .u64 _ZN7oneflow4cuda7softmax15SoftmaxWarpImplI10SimpleLoadIffE11SimpleStoreIffEfLi1ELi1ELi16ELi2ELb0ELNS1_9AlgorithmE0EEEvT_T0_ll_param_3
)
{
	.reg .pred 	%p<20>;
	.reg .b32 	%r<46>;
	.reg .b32 	%f<65>;
	.reg .b64 	%rd<31>;

	ld.param.u64 	%rd1, [_ZN7oneflow4cuda7softmax15SoftmaxWarpImplI10SimpleLoadIffE11SimpleStoreIffEfLi1ELi1ELi16ELi2ELb0ELNS1_9AlgorithmE0EEEvT_T0_ll_param_0];
	ld.param.u64 	%rd2, [_ZN7oneflow4cuda7softmax15SoftmaxWarpImplI10SimpleLoadIffE11SimpleStoreIffEfLi1ELi1ELi16ELi2ELb0ELNS1_9AlgorithmE0EEEvT_T0_ll_param_0+8];
	ld.param.u64 	%rd3, [_ZN7oneflow4cuda7softmax15SoftmaxWarpImplI10SimpleLoadIffE11SimpleStoreIffEfLi1ELi1ELi16ELi2ELb0ELNS1_9AlgorithmE0EEEvT_T0_ll_param_1];
	ld.param.u64 	%rd4, [_ZN7oneflow4cuda7softmax15SoftmaxWarpImplI10SimpleLoadIffE11SimpleStoreIffEfLi1ELi1ELi16ELi2ELb0ELNS1_9AlgorithmE0EEEvT_T0_ll_param_1+8];
	ld.param.u64 	%rd12, [_ZN7oneflow4cuda7softmax15SoftmaxWarpImplI10SimpleLoadIffE11SimpleStoreIffEfLi1ELi1ELi16ELi2ELb0ELNS1_9AlgorithmE0EEEvT_T0_ll_param_2];
	ld.param.u64 	%rd13, [_ZN7oneflow4cuda7softmax15SoftmaxWarpImplI10SimpleLoadIffE11SimpleStoreIffEfLi1ELi1ELi16ELi2ELb0ELNS1_9AlgorithmE0EEEvT_T0_ll_param_3];
	setp.lt.s64 	%p1, %rd13, 17;
	@%p1 bra 	$L__BB71_2;
	mov.u64 	%rd14, $str;
	cvta.global.u64 	%rd15, %rd14;
	mov.u64 	%rd16, $str$1;
	cvta.global.u64 	%rd17, %rd16;
	mov.u64 	%rd18, __unnamed_71;
	cvta.global.u64 	%rd19, %rd18;
	{ // callseq 70, 0
	.param .b64 param0;
	st.param.b64 	[param0], %rd15;
	.param .b64 param1;
	st.param.b64 	[param1], %rd17;
	.param .b32 param2;
	st.param.b32 	[param2], 228;
	.param .b64 param3;
	st.param.b64 	[param3], %rd19;
	.param .b64 param4;
	st.param.b64 	[param4], 1;
	call.uni 
	__assertfail, 
	(
	param0, 
	param1, 
	param2, 
	param3, 
	param4
	);
	} // callseq 70
$L__BB71_2:
	mov.u32 	%r2, %ctaid.x;
	mov.u32 	%r3, %ntid.y;
	mov.u32 	%r4, %tid.y;
	mad.lo.s32 	%r5, %r2, %r3, %r4;
	mov.u32 	%r6, %nctaid.x;
	mul.lo.s32 	%r7, %r3, %r6;
	shl.b32 	%r1, %r7, 1;
	shl.b32 	%r8, %r5, 1;
	cvt.s64.s32 	%rd30, %r8;
	setp.le.s64 	%p2, %rd12, %rd30;
	@%p2 bra 	$L__BB71_5;
	mov.u32 	%r9, %tid.x;
	cvt.u64.u32 	%rd6, %r9;
	cvta.to.global.u64 	%rd7, %rd3;
	cvta.to.global.u64 	%rd8, %rd1;
	cvt.s64.s32 	%rd9, %r1;
$L__BB71_4:
	mad.lo.s64 	%rd20, %rd30, %rd2, %rd6;
	shl.b64 	%rd21, %rd20, 2;
	add.s64 	%rd22, %rd8, %rd21;
	ld.global.f32 	%f1, [%rd22];
	max.f32 	%f2, %f1, 0fFF800000;
	shl.b64 	%rd23, %rd2, 2;
	add.s64 	%rd24, %rd22, %rd23;
	ld.global.f32 	%f3, [%rd24];
	max.f32 	%f4, %f3, 0fFF800000;
	mov.b32 	%r10, %f2;
	shfl.sync.bfly.b32	%r11|%p3, %r10, 8, 31, -1;
	mov.b32 	%f5, %r11;
	max.f32 	%f6, %f2, %f5;
	mov.b32 	%r12, %f6;
	shfl.sync.bfly.b32	%r13|%p4, %r12, 4, 31, -1;
	mov.b32 	%f7, %r13;
	max.f32 	%f8, %f6, %f7;
	mov.b32 	%r14, %f8;
	shfl.sync.bfly.b32	%r15|%p5, %r14, 2, 31, -1;
	mov.b32 	%f9, %r15;
	max.f32 	%f10, %f8, %f9;
	mov.b32 	%r16, %f10;
	shfl.sync.bfly.b32	%r17|%p6, %r16, 1, 31, -1;
	mov.b32 	%f11, %r17;
	max.f32 	%f12, %f10, %f11;
	mov.b32 	%r18, %f4;
	shfl.sync.bfly.b32	%r19|%p7, %r18, 8, 31, -1;
	mov.b32 	%f13, %r19;
	max.f32 	%f14, %f4, %f13;
	mov.b32 	%r20, %f14;
	shfl.sync.bfly.b32	%r21|%p8, %r20, 4, 31, -1;
	mov.b32 	%f15, %r21;
	max.f32 	%f16, %f14, %f15;
	mov.b32 	%r22, %f16;
	shfl.sync.bfly.b32	%r23|%p9, %r22, 2, 31, -1;
	mov.b32 	%f17, %r23;
	max.f32 	%f18, %f16, %f17;
	mov.b32 	%r24, %f18;
	shfl.sync.bfly.b32	%r25|%p10, %r24, 1, 31, -1;
	mov.b32 	%f19, %r25;
	max.f32 	%f20, %f18, %f19;
	sub.f32 	%f21, %f1, %f12;
	fma.rn.f32 	%f22, %f21, 0f3BBB989D, 0f3F000000;
	cvt.sat.f32.f32 	%f23, %f22;
	mov.f32 	%f24, 0f4B400001;
	mov.f32 	%f25, 0f437C0000;
	fma.rm.f32 	%f26, %f23, %f25, %f24;
	add.f32 	%f27, %f26, 0fCB40007F;
	neg.f32 	%f28, %f27;
	fma.rn.f32 	%f29, %f21, 0f3FB8AA3B, %f28;
	fma.rn.f32 	%f30, %f21, 0f32A57060, %f29;
	mov.b32 	%r26, %f26;
	shl.b32 	%r27, %r26, 23;
	mov.b32 	%f31, %r27;
	ex2.approx.ftz.f32 	%f32, %f30;
	mul.f32 	%f33, %f32, %f31;
	add.f32 	%f34, %f33, 0f00000000;
	sub.f32 	%f35, %f3, %f20;
	fma.rn.f32 	%f36, %f35, 0f3BBB989D, 0f3F000000;
	cvt.sat.f32.f32 	%f37, %f36;
	fma.rm.f32 	%f38, %f37, %f25, %f24;
	add.f32 	%f39, %f38, 0fCB40007F;
	neg.f32 	%f40, %f39;
	fma.rn.f32 	%f41, %f35, 0f3FB8AA3B, %f40;
	fma.rn.f32 	%f42, %f35, 0f32A57060, %f41;
	mov.b32 	%r28, %f38;
	shl.b32 	%r29, %r28, 23;
	mov.b32 	%f43, %r29;
	ex2.approx.ftz.f32 	%f44, %f42;
	mul.f32 	%f45, %f44, %f43;
	add.f32 	%f46, %f45, 0f00000000;
	mov.b32 	%r30, %f34;
	shfl.sync.bfly.b32	%r31|%p11, %r30, 8, 31, -1;
	mov.b32 	%f47, %r31;
	add.f32 	%f48, %f34, %f47;
	mov.b32 	%r32, %f48;
	shfl.sync.bfly.b32	%r33|%p12, %r32, 4, 31, -1;
	mov.b32 	%f49, %r33;
	add.f32 	%f50, %f48, %f49;
	mov.b32 	%r34, %f50;
	shfl.sync.bfly.b32	%r35|%p13, %r34, 2, 31, -1;
	mov.b32 	%f51, %r35;
	add.f32 	%f52, %f50, %f51;
	mov.b32 	%r36, %f52;
	shfl.sync.bfly.b32	%r37|%p14, %r36, 1, 31, -1;
	mov.b32 	%f53, %r37;
	add.f32 	%f54, %f52, %f53;
	mov.b32 	%r38, %f46;
	shfl.sync.bfly.b32	%r39|%p15, %r38, 8, 31, -1;
	mov.b32 	%f55, %r39;
	add.f32 	%f56, %f46, %f55;
	mov.b32 	%r40, %f56;
	shfl.sync.bfly.b32	%r41|%p16, %r40, 4, 31, -1;
	mov.b32 	%f57, %r41;
	add.f32 	%f58, %f56, %f57;
	mov.b32 	%r42, %f58;
	shfl.sync.bfly.b32	%r43|%p17, %r42, 2, 31, -1;
	mov.b32 	%f59, %r43;
	add.f32 	%f60, %f58, %f59;
	mov.b32 	%r44, %f60;
	shfl.sync.bfly.b32	%r45|%p18, %r44, 1, 31, -1;
	mov.b32 	%f61, %r45;
	add.f32 	%f62, %f60, %f61;
	div.rn.f32 	%f63, %f33, %f54;
	mad.lo.s64 	%rd25, %rd30, %rd4, %rd6;
	shl.b64 	%rd26, %rd25, 2;
	add.s64 	%rd27, %rd7, %rd26;
	st.global.f32 	[%rd27], %f63;
	div.rn.f32 	%f64, %f45, %f62;
	shl.b64 	%rd28, %rd4, 2;
	add.s64 	%rd29, %rd27, %rd28;
	st.global.f32 	[%rd29], %f64;
	add.s64 	%rd30, %rd30, %rd9;
	setp.lt.s64 	%p19, %rd30, %rd12;
	@%p19 bra 	$L__BB71_4;
$L__BB71_5:
	ret;

}
	// .globl	_ZN7oneflow4cuda7softmax15SoftmaxWarpImplI10SimpleLoadIffE11SimpleStoreIffEfLi1ELi1ELi16ELi2ELb1ELNS1_9AlgorithmE0EEEvT_T0_ll
.visible .entry _ZN7oneflow4cuda7softmax15SoftmaxWarpImplI10SimpleLoadIffE11SimpleStoreIffEfLi1ELi1ELi16ELi2ELb1ELNS1_9AlgorithmE0EEEvT_T0_ll(
	.param .align 8 .b8 _ZN7oneflow4cuda7softmax15SoftmaxWarpImplI10SimpleLoadIffE11SimpleStoreIffEfLi1ELi1ELi16ELi2ELb1ELNS1_9AlgorithmE0EEEvT_T0_ll_param_0[16],
	.param .align 8 .b8 _ZN7oneflow4cuda7softmax15SoftmaxWarpImplI10SimpleLoadIffE11SimpleStoreIffEfLi1ELi1ELi16ELi2ELb1ELNS1_9AlgorithmE0EEEvT_T0_ll_param_1[16],
	.param .u64 _ZN7oneflow4cuda7softmax15SoftmaxWarpImplI10SimpleLoadIffE11SimpleStoreIffEfLi1ELi1ELi16ELi2ELb1ELNS1_9AlgorithmE0EEEvT_T0_ll_param_2,
	.param .u64 _ZN7oneflow4cuda7softmax15SoftmaxWarpImplI10SimpleLoadIffE11SimpleStoreIffEfLi1ELi1ELi16ELi2ELb1ELNS1_9AlgorithmE0EEEvT_T0_ll_param_3
)
{
	.reg .pred 	%p<24>;
	.reg .b32 	%r<46>;
	.reg .b32 	%f<75>;
	.reg .b64 	%rd<35>;

	ld.param.u64 	%rd2, [_ZN7oneflow4cuda7softmax15SoftmaxWarpImplI10SimpleLoadIffE11SimpleStoreIffEfLi1ELi1ELi16ELi2ELb1ELNS1_9AlgorithmE0EEEvT_T0_ll_param_0+8];
	ld.param.u64 	%rd4, [_ZN7oneflow4cuda7softmax15SoftmaxWarpImplI10SimpleLoadIffE11SimpleStoreIffEfLi1ELi1ELi16ELi2ELb1ELNS1_9AlgorithmE0EEEvT_T0_ll_param_1+8];
	ld.param.u64 	%rd12, [_ZN7oneflow4cuda7softmax15SoftmaxWarpImplI10SimpleLoadIffE11SimpleStoreIffEfLi1ELi1ELi16ELi2ELb1ELNS1_9AlgorithmE0EEEvT_T0_ll_param_1];
	ld.param.u64 	%rd13, [_ZN7oneflow4cuda7softmax15SoftmaxWarpImplI10SimpleLoadIffE11SimpleStoreIffEfLi1ELi1ELi16ELi2ELb1ELNS1_9AlgorithmE0EEEvT_T0_ll_param_0];
	ld.param.u64 	%rd10, [_ZN7oneflow4cuda7softmax15SoftmaxWarpImplI10SimpleLoadIffE11SimpleStoreIffEfLi1ELi1ELi16ELi2ELb1ELNS1_9AlgorithmE0EEEvT_T0_ll_param_2];
	ld.param.u64 	%rd11, [_ZN7oneflow4cuda7softmax15SoftmaxWarpImplI10SimpleLoadIffE11SimpleStoreIffEfLi1ELi1ELi16ELi2ELb1ELNS1_9AlgorithmE0EEEvT_T0_ll_param_3];
	cvta.to.global.u64 	%rd1, %rd13;
	cvta.to.global.u64 	%rd3, %rd12;
	setp.lt.s64 	%p1, %rd11, 17;
	@%p1 bra 	$L__BB72_2;
	mov.u64 	%rd14, $str;
	cvta.global.u64 	%rd15, %rd14;
	mov.u64 	%rd16, $str$1;
	cvta.global.u64 	%rd17, %rd16;
	mov.u64 	%rd18, __unnamed_72;
	cvta.global.u64 	%rd19, %rd18;
	{ // callseq 71, 0
	.param .b64 param0;
	st.param.b64 	[param0], %rd15;
	.param .b64 param1;
	st.param.b64 	[param1], %rd17;
	.param .b32 param2;
	st.param.b32 	[param2], 228;
	.param .b64 param3;
	st.param.b64 	[param3], %rd19;
	.param .b64 param4;
	st.param.b64 	[param4], 1;
	call.uni 
	__assertfail, 
	(
	param0, 
	param1, 
	param2, 
	param3, 
	param4
	);
	} // callseq 71
$L__BB72_2:
	mov.u32 	%r2, %ctaid.x;
	mov.u32 	%r3, %ntid.y;
	mov.u32 	%r4, %tid.y;
	mad.lo.s32 	%r5, %r2, %r3, %r4;
	mov.u32 	%r6, %nctaid.x;
	mul.lo.s32 	%r7, %r3, %r6;
	shl.b32 	%r1, %r7, 1;
	shl.b32 	%r8, %r5, 1;
	cvt.s64.s32 	%rd34, %r8;
	setp.le.s64 	%p2, %rd10, %rd34;
	@%p2 bra 	$L__BB72_13;
	mov.u32 	%r9, %tid.x;
	cvt.u64.u32 	%rd6, %r9;
	cvt.s64.s32 	%rd7, %r1;
$L__BB72_4:
	setp.le.s64 	%p3, %rd11, %rd6;
	mov.f32 	%f71, 0fFF800000;
	mov.f32 	%f72, %f71;
	@%p3 bra 	$L__BB72_6;
	mad.lo.s64 	%rd20, %rd34, %rd2, %rd6;
	shl.b64 	%rd21, %rd20, 2;
	add.s64 	%rd22, %rd1, %rd21;
	ld.global.f32 	%f72, [%rd22];
	max.f32 	%f71, %f72, 0fFF800000;
$L__BB72_6:
	setp.le.s64 	%p4, %rd11, %rd6;
	mov.f32 	%f73, 0fFF800000;
	mov.f32 	%f74, %f73;
	@%p4 bra 	$L__BB72_8;
	mad.lo.s64 	%rd23, %rd2, %rd34, %rd2;
	add.s64 	%rd24, %rd23, %rd6;
	shl.b64 	%rd25, %rd24, 2;
	add.s64 	%rd26, %rd1, %rd25;
	ld.global.f32 	%f74, [%rd26];
	max.f32 	%f73, %f74, 0fFF800000;
$L__BB72_8:
	setp.le.s64 	%p5, %rd11, %rd6;
	mov.b32 	%r10, %f71;
	shfl.sync.bfly.b32	%r11|%p6, %r10, 8, 31, -1;
	mov.b32 	%f15, %r11;
	max.f32 	%f16, %f71, %f15;
	mov.b32 	%r12, %f16;
	shfl.sync.bfly.b32	%r13|%p7, %r12, 4, 31, -1;
	mov.b32 	%f17, %r13;
	max.f32 	%f18, %f16, %f17;
	mov.b32 	%r14, %f18;
	shfl.sync.bfly.b32	%r15|%p8, %r14, 2, 31, -1;
	mov.b32 	%f19, %r15;
	max.f32 	%f20, %f18, %f19;
	mov.b32 	%r16, %f20;
	shfl.sync.bfly.b32	%r17|%p9, %r16, 1, 31, -1;
	mov.b32 	%f21, %r17;
	max.f32 	%f22, %f20, %f21;
	mov.b32 	%r18, %f73;
	shfl.sync.bfly.b32	%r19|%p10, %r18, 8, 31, -1;
	mov.b32 	%f23, %r19;
	max.f32 	%f24, %f73, %f23;
	mov.b32 	%r20, %f24;
	shfl.sync.bfly.b32	%r21|%p11, %r20, 4, 31, -1;
	mov.b32 	%f25, %r21;
	max.f32 	%f26, %f24, %f25;
	mov.b32 	%r22, %f26;
	shfl.sync.bfly.b32	%r23|%p12, %r22, 2, 31, -1;
	mov.b32 	%f27, %r23;
	max.f32 	%f28, %f26, %f27;
	mov.b32 	%r24, %f28;
	shfl.sync.bfly.b32	%r25|%p13, %r24, 1, 31, -1;
	mov.b32 	%f29, %r25;
	max.f32 	%f30, %f28, %f29;
	sub.f32 	%f31, %f72, %f22;
	fma.rn.f32 	%f32, %f31, 0f3BBB989D, 0f3F000000;
	cvt.sat.f32.f32 	%f33, %f32;
	mov.f32 	%f34, 0f4B400001;
	mov.f32 	%f35, 0f437C0000;
	fma.rm.f32 	%f36, %f33, %f35, %f34;
	add.f32 	%f37, %f36, 0fCB40007F;
	neg.f32 	%f38, %f37;
	fma.rn.f32 	%f39, %f31, 0f3FB8AA3B, %f38;
	fma.rn.f32 	%f40, %f31, 0f32A57060, %f39;
	mov.b32 	%r26, %f36;
	shl.b32 	%r27, %r26, 23;
	mov.b32 	%f41, %r27;
	ex2.approx.ftz.f32 	%f42, %f40;
	mul.f32 	%f43, %f42, %f41;
	add.f32 	%f44, %f43, 0f00000000;
	sub.f32 	%f45, %f74, %f30;
	fma.rn.f32 	%f46, %f45, 0f3BBB989D, 0f3F000000;
	cvt.sat.f32.f32 	%f47, %f46;
	fma.rm.f32 	%f48, %f47, %f35, %f34;
	add.f32 	%f49, %f48, 0fCB40007F;
	neg.f32 	%f50, %f49;
	fma.rn.f32 	%f51, %f45, 0f3FB8AA3B, %f50;
	fma.rn.f32 	%f52, %f45, 0f32A57060, %f51;
	mov.b32 	%r28, %f48;
	shl.b32 	%r29, %r28, 23;
	mov.b32 	%f53, %r29;
	ex2.approx.ftz.f32 	%f54, %f52;
	mul.f32 	%f9, %f54, %f53;
	add.f32 	%f55, %f9, 0f00000000;
	mov.b32 	%r30, %f44;
	shfl.sync.bfly.b32	%r31|%p14, %r30, 8, 31, -1;
	mov.b32 	%f56, %r31;
	add.f32 	%f57, %f44, %f56;
	mov.b32 	%r32, %f57;
	shfl.sync.bfly.b32	%r33|%p15, %r32, 4, 31, -1;
	mov.b32 	%f58, %r33;
	add.f32 	%f59, %f57, %f58;
	mov.b32 	%r34, %f59;
	shfl.sync.bfly.b32	%r35|%p16, %r34, 2, 31, -1;
	mov.b32 	%f60, %r35;
	add.f32 	%f61, %f59, %f60;
	mov.b32 	%r36, %f61;
	shfl.sync.bfly.b32	%r37|%p17, %r36, 1, 31, -1;
	mov.b32 	%f62, %r37;
	add.f32 	%f63, %f61, %f62;
	mov.b32 	%r38, %f55;
	shfl.sync.bfly.b32	%r39|%p18, %r38, 8, 31, -1;
	mov.b32 	%f64, %r39;
	add.f32 	%f65, %f55, %f64;
	mov.b32 	%r40, %f65;
	shfl.sync.bfly.b32	%r41|%p19, %r40, 4, 31, -1;
	mov.b32 	%f66, %r41;
	add.f32 	%f67, %f65, %f66;
	mov.b32 	%r42, %f67;
	shfl.sync.bfly.b32	%r43|%p20, %r42, 2, 31, -1;
	mov.b32 	%f68, %r43;
	add.f32 	%f69, %f67, %f68;
	mov.b32 	%r44, %f69;
	shfl.sync.bfly.b32	%r45|%p21, %r44, 1, 31, -1;
	mov.b32 	%f70, %r45;
	add.f32 	%f10, %f69, %f70;
	div.rn.f32 	%f11, %f43, %f63;
	@%p5 bra 	$L__BB72_10;
	mad.lo.s64 	%rd27, %rd34, %rd4, %rd6;
	shl.b64 	%rd28, %rd27, 2;
	add.s64 	%rd29, %rd3, %rd28;
	st.global.f32 	[%rd29], %f11;
$L__BB72_10:
	setp.le.s64 	%p22, %rd11, %rd6;
	div.rn.f32 	%f12, %f9, %f10;
	@%p22 bra 	$L__BB72_12;
	mad.lo.s64 	%rd30, %rd4, %rd34, %rd4;
	add.s64 	%rd31, %rd30, %rd6;
	shl.b64 	%rd32, %rd31, 2;
	add.s64 	%rd33, %rd3, %rd32;
	st.global.f32 	[%rd33], %f12;
$L__BB72_12:
	add.s64 	%rd34, %rd34, %rd7;
	setp.lt.s64 	%p23, %rd34, %rd10;
	@%p23 bra 	$L__BB72_4;
$L__BB72_13:
	ret;

}
	// .globl	_ZN7oneflow4cuda7softmax15SoftmaxWarpImplI10SimpleLoadIffE11SimpleStoreIffEfLi1ELi1ELi16ELi1ELb0ELNS1_9AlgorithmE0EEEvT_T0_ll
.visible .entry _ZN7oneflow4cuda7softmax15SoftmaxWarpImplI10SimpleLoadIffE11SimpleStoreIffEfLi1ELi1ELi16ELi1ELb0ELNS1_9AlgorithmE0EEEvT_T0_ll(
	.param .align 8 .b8 _ZN7oneflow4cuda7softmax15SoftmaxWarpImplI10SimpleLoadIffE11SimpleStoreIffEfLi1ELi1ELi16ELi1ELb0ELNS1_9AlgorithmE0EEEvT_T0_ll_param_0[16],
	.param .align 8 .b8 _ZN7oneflow4cuda7softmax15SoftmaxWarpImplI10SimpleLoadIffE11SimpleStoreIffEfLi1ELi1ELi16ELi1ELb0ELNS1_9AlgorithmE0EEEvT_T0_ll_param_1[16],
	.param .u64 _ZN7oneflow4cuda7softmax15SoftmaxWarpImplI10SimpleLoadIffE11SimpleStoreIffEfLi1ELi1ELi16ELi1ELb0ELNS1_9AlgorithmE0EEEvT_T0_ll_param_2,
	.param .u64 _ZN7oneflow4cuda7softmax15SoftmaxWarpImplI10SimpleLoadIffE11SimpleStoreIffEfLi1ELi1ELi16ELi1ELb0ELNS1_9AlgorithmE0EEEvT_T0_ll_param_3
)
{
	.reg .pred 	%p<32>;
	.reg .b32 	%r<65>;
	.reg .b32 	%f<98>;
	.reg .b64 	%rd<55>;

	ld.param.u64 	%rd2, [_ZN7oneflow4cuda7softmax15SoftmaxWarpImplI10SimpleLoadIffE11SimpleStoreIffEfLi1ELi1ELi16ELi1ELb0ELNS1_9AlgorithmE0EEEvT_T0_ll_param_0+8];
	ld.param.u64 	%rd4, [_ZN7oneflow4cuda7softmax15SoftmaxWarpImplI10SimpleLoadIffE11SimpleStoreIffEfLi1ELi1ELi16ELi1ELb0ELNS1_9AlgorithmE0EEEvT_T0_ll_param_1+8];
	ld.param.u64 	%rd19, [_ZN7oneflow4cuda7softmax15SoftmaxWarpImplI10SimpleLoadIffE11SimpleStoreIffEfLi1ELi1ELi16ELi1ELb0ELNS1_9AlgorithmE0EEEvT_T0_ll_param_1];
	ld.param.u64 	%rd20, [_ZN7oneflow4cuda7softmax15SoftmaxWarpImplI10SimpleLoadIffE11SimpleStoreIffEfLi1ELi1ELi16ELi1ELb0ELNS1_9AlgorithmE0EEEvT_T0_ll_param_0];
	ld.param.u64 	%rd18, [_ZN7oneflow4cuda7softmax15SoftmaxWarpImplI10SimpleLoadIffE11SimpleStoreIffEfLi1ELi1ELi16ELi1ELb0ELNS1_9AlgorithmE0EEEvT_T0_ll_param_2];
	ld.param.u64 	%rd21, [_ZN7oneflow4cuda7softmax15SoftmaxWarpImplI10SimpleLoadIffE11SimpleStoreIffEfLi1ELi1ELi16ELi1ELb0ELNS1_9AlgorithmE0EEEvT_T0_ll_param_3];
	cvta.to.global.u64 	%rd1, %rd20;
	cvta.to.global.u64 	%rd3, %rd19;
	setp.lt.s64 	%p1, %rd21, 17;
	@%p1 bra 	$L__BB73_2;
	mov.u64 	%rd22, $str;
	cvta.global.u64 	%rd23, %rd22;
	mov.u64 	%rd24, $str$1;
	cvta.global.u64 	%rd25, %rd24;
	mov.u64 	%rd26, __unnamed_73;
	cvta.global.u64 	%rd27, %rd26;
	{ // callseq 72, 0
	.param .b64 param0;
	st.param.b64 	[param0], %rd23;
	.param .b64 param1;
	st.param.b64 	[param1], %rd25;
	.param .b32 param2;
	st.param.b32 	[param2], 228;
	.param .b64 param3;
	st.param.b64 	[param3], %rd27;
	.param .b64 param4;
	st.param.b64 	[param4], 1;
	call.uni 
	__assertfail, 
	(
	param0, 
	param1, 
	param2, 
	param3, 
	param4
	);
	} // callseq 72
$L__BB73_2:
	mov.u32 	%r1, %ctaid.x;
	mov.u32 	%r2, %ntid.y;
	mov.u32 	%r3, %tid.y;
	mad.lo.s32 	%r4, %r1, %r2, %r3;
	mov.u32 	%r5, %nctaid.x;
	mul.lo.s32 	%r6, %r5, %r2;
	cvt.s64.s32 	%rd5, %r6;
	cvt.s64.s32 	%rd54, %r4;
	setp.le.s64 	%p2, %rd18, %rd54;
	@%p2 bra 	$L__BB73_10;
	mov.u32 	%r7, %tid.x;
	cvt.u64.u32 	%rd7, %r7;
	add.s64 	%rd8, %rd5, %rd54;
	max.s64 	%rd28, %rd18, %rd8;
	setp.lt.s64 	%p3, %rd8, %rd18;
	selp.u64 	%rd9, 1, 0, %p3;
	add.s64 	%rd29, %rd8, %rd9;
	sub.s64 	%rd10, %rd28, %rd29;
	or.b64  	%rd30, %rd10, %rd5;
	and.b64  	%rd31, %rd30, -4294967296;
	setp.ne.s64 	%p4, %rd31, 0;
	@%p4 bra 	$L__BB73_5;
	cvt.u32.u64 	%r8, %rd5;
	cvt.u32.u64 	%r9, %rd10;
	div.u32 	%r10, %r9, %r8;
	cvt.u64.u32 	%rd52, %r10;
	bra.uni 	$L__BB73_6;
$L__BB73_5:
	div.u64 	%rd52, %rd10, %rd5;
$L__BB73_6:
	add.s64 	%rd14, %rd52, %rd9;
	and.b64  	%rd32, %rd14, 1;
	setp.eq.b64 	%p5, %rd32, 1;
	@%p5 bra 	$L__BB73_8;
	mad.lo.s64 	%rd33, %rd2, %rd54, %rd7;
	shl.b64 	%rd34, %rd33, 2;
	add.s64 	%rd35, %rd1, %rd34;
	ld.global.f32 	%f1, [%rd35];
	max.f32 	%f2, %f1, 0fFF800000;
	mov.b32 	%r11, %f2;
	shfl.sync.bfly.b32	%r12|%p6, %r11, 8, 31, -1;
	mov.b32 	%f3, %r12;
	max.f32 	%f4, %f2, %f3;
	mov.b32 	%r13, %f4;
	shfl.sync.bfly.b32	%r14|%p7, %r13, 4, 31, -1;
	mov.b32 	%f5, %r14;
	max.f32 	%f6, %f4, %f5;
	mov.b32 	%r15, %f6;
	shfl.sync.bfly.b32	%r16|%p8, %r15, 2, 31, -1;
	mov.b32 	%f7, %r16;
	max.f32 	%f8, %f6, %f7;
	mov.b32 	%r17, %f8;
	shfl.sync.bfly.b32	%r18|%p9, %r17, 1, 31, -1;
	mov.b32 	%f9, %r18;
	max.f32 	%f10, %f8, %f9;
	sub.f32 	%f11, %f1, %f10;
	fma.rn.f32 	%f12, %f11, 0f3BBB989D, 0f3F000000;
	cvt.sat.f32.f32 	%f13, %f12;
	mov.f32 	%f14, 0f4B400001;
	mov.f32 	%f15, 0f437C0000;
	fma.rm.f32 	%f16, %f13, %f15, %f14;
	add.f32 	%f17, %f16, 0fCB40007F;
	neg.f32 	%f18, %f17;
	fma.rn.f32 	%f19, %f11, 0f3FB8AA3B, %f18;
	fma.rn.f32 	%f20, %f11, 0f32A57060, %f19;
	mov.b32 	%r19, %f16;
	shl.b32 	%r20, %r19, 23;
	mov.b32 	%f21, %r20;
	ex2.approx.ftz.f32 	%f22, %f20;
	mul.f32 	%f23, %f22, %f21;
	add.f32 	%f24, %f23, 0f00000000;
	mov.b32 	%r21, %f24;
	shfl.sync.bfly.b32	%r22|%p10, %r21, 8, 31, -1;
	mov.b32 	%f25, %r22;
	add.f32 	%f26, %f24, %f25;
	mov.b32 	%r23, %f26;
	shfl.sync.bfly.b32	%r24|%p11, %r23, 4, 31, -1;
	mov.b32 	%f27, %r24;
	add.f32 	%f28, %f26, %f27;
	mov.b32 	%r25, %f28;
	shfl.sync.bfly.b32	%r26|%p12, %r25, 2, 31, -1;
	mov.b32 	%f29, %r26;
	add.f32 	%f30, %f28, %f29;
	mov.b32 	%r27, %f30;
	shfl.sync.bfly.b32	%r28|%p13, %r27, 1, 31, -1;
	mov.b32 	%f31, %r28;
	add.f32 	%f32, %f30, %f31;
	div.rn.f32 	%f33, %f23, %f32;
	mad.lo.s64 	%rd36, %rd4, %rd54, %rd7;
	shl.b64 	%rd37, %rd36, 2;
	add.s64 	%rd38, %rd3, %rd37;
	st.global.f32 	[%rd38], %f33;
	mov.u64 	%rd54, %rd8;
$L__BB73_8:
	setp.eq.s64 	%p14, %rd14, 0;
	@%p14 bra 	$L__BB73_10;
$L__BB73_9:
	mad.lo.s64 	%rd39, %rd54, %rd2, %rd7;
	shl.b64 	%rd40, %rd39, 2;
	add.s64 	%rd41, %rd1, %rd40;
	ld.global.f32 	%f34, [%rd41];
	max.f32 	%f35, %f34, 0fFF800000;
	mov.b32 	%r29, %f35;
	shfl.sync.bfly.b32	%r30|%p15, %r29, 8, 31, -1;
	mov.b32 	%f36, %r30;
	max.f32 	%f37, %f35, %f36;
	mov.b32 	%r31, %f37;
	shfl.sync.bfly.b32	%r32|%p16, %r31, 4, 31, -1;
	mov.b32 	%f38, %r32;
	max.f32 	%f39, %f37, %f38;
	mov.b32 	%r33, %f39;
	shfl.sync.bfly.b32	%r34|%p17, %r33, 2, 31, -1;
	mov.b32 	%f40, %r34;
	max.f32 	%f41, %f39, %f40;
	mov.b32 	%r35, %f41;
	shfl.sync.bfly.b32	%r36|%p18, %r35, 1, 31, -1;
	mov.b32 	%f42, %r36;
	max.f32 	%f43, %f41, %f42;
	sub.f32 	%f44, %f34, %f43;
	fma.rn.f32 	%f45, %f44, 0f3BBB989D, 0f3F000000;
	cvt.sat.f32.f32 	%f46, %f45;
	mov.f32 	%f47, 0f4B400001;
	mov.f32 	%f48, 0f437C0000;
	fma.rm.f32 	%f49, %f46, %f48, %f47;
	add.f32 	%f50, %f49, 0fCB40007F;
	neg.f32 	%f51, %f50;
	fma.rn.f32 	%f52, %f44, 0f3FB8AA3B, %f51;
	fma.rn.f32 	%f53, %f44, 0f32A57060, %f52;
	mov.b32 	%r37, %f49;
	shl.b32 	%r38, %r37, 23;
	mov.b32 	%f54, %r38;
	ex2.approx.ftz.f32 	%f55, %f53;
	mul.f32 	%f56, %f55, %f54;
	add.f32 	%f57, %f56, 0f00000000;
	mov.b32 	%r39, %f57;
	shfl.sync.bfly.b32	%r40|%p19, %r39, 8, 31, -1;
	mov.b32 	%f58, %r40;
	add.f32 	%f59, %f57, %f58;
	mov.b32 	%r41, %f59;
	shfl.sync.bfly.b32	%r42|%p20, %r41, 4, 31, -1;
	mov.b32 	%f60, %r42;
	add.f32 	%f61, %f59, %f60;
	mov.b32 	%r43, %f61;
	shfl.sync.bfly.b32	%r44|%p21, %r43, 2, 31, -1;
	mov.b32 	%f62, %r44;
	add.f32 	%f63, %f61, %f62;
	mov.b32 	%r45, %f63;
	shfl.sync.bfly.b32	%r46|%p22, %r45, 1, 31, -1;
	mov.b32 	%f64, %r46;
	add.f32 	%f65, %f63, %f64;
	div.rn.f32 	%f66, %f56, %f65;
	mad.lo.s64 	%rd42, %rd54, %rd4, %rd7;
	shl.b64 	%rd43, %rd42, 2;
	add.s64 	%rd44, %rd3, %rd43;
	st.global.f32 	[%rd44], %f66;
	add.s64 	%rd45, %rd54, %rd5;
	mad.lo.s64 	%rd46, %rd45, %rd2, %rd7;
	shl.b64 	%rd47, %rd46, 2;
	add.s64 	%rd48, %rd1, %rd47;
	ld.global.f32 	%f67, [%rd48];
	max.f32 	%f68, %f67, 0fFF800000;
	mov.b32 	%r47, %f68;
	shfl.sync.bfly.b32	%r48|%p23, %r47, 8, 31, -1;
	mov.b32 	%f69, %r48;
	max.f32 	%f70, %f68, %f69;
	mov.b32 	%r49, %f70;
	shfl.sync.bfly.b32	%r50|%p24, %r49, 4, 31, -1;
	mov.b32 	%f71, %r50;
	max.f32 	%f72, %f70, %f71;
	mov.b32 	%r51, %f72;
	shfl.sync.bfly.b32	%r52|%p25, %r51, 2, 31, -1;
	mov.b32 	%f73, %r52;
	max.f32 	%f74, %f72, %f73;
	mov.b32 	%r53, %f74;
	shfl.sync.bfly.b32	%r54|%p26, %r53, 1, 31, -1;
	mov.b32 	%f75, %r54;
	max.f32 	%f76, %f74, %f75;
	sub.f32 	%f77, %f67, %f76;
	fma.rn.f32 	%f78, %f77, 0f3BBB989D, 0f3F000000;
	cvt.sat.f32.f32 	%f79, %f78;
	fma.rm.f32 	%f80, %f79, %f48, %f47;
	add.f32 	%f81, %f80, 0fCB40007F;
	neg.f32 	%f82, %f81;
	fma.rn.f32 	%f83, %f77, 0f3FB8AA3B, %f82;
	fma.rn.f32 	%f84, %f77, 0f32A57060, %f83;
	mov.b32 	%r55, %f80;
	shl.b32 	%r56, %r55, 23;
	mov.b32 	%f85, %r56;
	ex2.approx.ftz.f32 	%f86, %f84;
	mul.f32 	%f87, %f86, %f85;
	add.f32 	%f88, %f87, 0f00000000;
	mov.b32 	%r57, %f88;
	shfl.sync.bfly.b32	%r58|%p27, %r57, 8, 31, -1;
	mov.b32 	%f89, %r58;
	add.f32 	%f90, %f88, %f89;
	mov.b32 	%r59, %f90;
	shfl.sync.bfly.b32	%r60|%p28, %r59, 4, 31, -1;
	mov.b32 	%f91, %r60;
	add.f32 	%f92, %f90, %f91;
	mov.b32 	%r61, %f92;
	shfl.sync.bfly.b32	%r62|%p29, %r61, 2, 31, -1;
	mov.b32 	%f93, %r62;
	add.f32 	%f94, %f92, %f93;
	mov.b32 	%r63, %f94;
	shfl.sync.bfly.b32	%r64|%p30, %r63, 1, 31, -1;
	mov.b32 	%f95, %r64;
	add.f32 	%f96, %f94, %f95;
	div.rn.f32 	%f97, %f87, %f96;
	mad.lo.s64 	%rd49, %rd45, %rd4, %rd7;
	shl.b64 	%rd50, %rd49, 2;
	add.s64 	%rd51, %rd3, %rd50;
	st.global.f32 	[%rd51], %f97;
	add.s64 	%rd54, %rd45, %rd5;
	setp.lt.s64 	%p31, %rd54, %rd18;
	@%p31 bra 	$L__BB73_9;
$L__BB73_10:
	ret;

}
	// .globl	_ZN7oneflow4cuda7softmax15SoftmaxWarpImplI10SimpleLoadIffE11SimpleStoreIffEfLi1ELi1ELi16ELi1ELb1ELNS1_9AlgorithmE0EEEvT_T0_ll
.visible .entry _ZN7oneflow4cuda7softmax15SoftmaxWarpImplI10SimpleLoadIffE11SimpleStoreIffEfLi1ELi1ELi16ELi1ELb1ELNS1_9AlgorithmE0EEEvT_T0_ll(
	.param .align 8 .b8 _ZN7oneflow4cuda7softmax15SoftmaxWarpImplI10SimpleLoadIffE11SimpleStoreIffEfLi1ELi1ELi16ELi1ELb1ELNS1_9AlgorithmE0EEEvT_T0_ll_param_0[16],
	.param .align 8 .b8 _ZN7oneflow4cuda7softmax15SoftmaxWarpImplI10SimpleLoadIffE11SimpleStoreIffEfLi1ELi1ELi16ELi1ELb1ELNS1_9AlgorithmE0EEEvT_T0_ll_param_1[16],
	.param .u64 _ZN7oneflow4cuda7softmax15SoftmaxWarpImplI10SimpleLoadIffE11SimpleStoreIffEfLi1ELi1ELi16ELi1ELb1ELNS1_9AlgorithmE0EEEvT_T0_ll_param_2,
	.param .u64 _ZN7oneflow4cuda7softmax15SoftmaxWarpImplI10SimpleLoadIffE11SimpleStoreIffEfLi1ELi1ELi16ELi1ELb1ELNS1_9AlgorithmE0EEEvT_T0_ll_param_3
)
{
	.reg .pred 	%p<38>;
	.reg .b32 	%r<65>;
	.reg .b32 	%f<115>;
	.reg .b64 	%rd<55>;

	ld.param.u64 	%rd2, [_ZN7oneflow4cuda7softmax15SoftmaxWarpImplI10SimpleLoadIffE11SimpleStoreIffEfLi1ELi1ELi16ELi1ELb1ELNS1_9AlgorithmE0EEEvT_T0_ll_param_0+8];
	ld.param.u64 	%rd4, [_ZN7oneflow4cuda7softmax15SoftmaxWarpImplI10SimpleLoadIffE11SimpleStoreIffEfLi1ELi1ELi16ELi1ELb1ELNS1_9AlgorithmE0EEEvT_T0_ll_param_1+8];
	ld.param.u64 	%rd21, [_ZN7oneflow4cuda7softmax15SoftmaxWarpImplI10SimpleLoadIffE11SimpleStoreIffEfLi1ELi1ELi16ELi1ELb1ELNS1_9AlgorithmE0EEEvT_T0_ll_param_1];
	ld.param.u64 	%rd22, [_ZN7oneflow4cuda7softmax15SoftmaxWarpImplI10SimpleLoadIffE11SimpleStoreIffEfLi1ELi1ELi16ELi1ELb1ELNS1_9AlgorithmE0EEEvT_T0_ll_param_0];
	ld.param.u64 	%rd19, [_ZN7oneflow4cuda7softmax15SoftmaxWarpImplI10SimpleLoadIffE11SimpleStoreIffEfLi1ELi1ELi16ELi1ELb1ELNS1_9AlgorithmE0EEEvT_T0_ll_param_2];
	ld.param.u64 	%rd20, [_ZN7oneflow4cuda7softmax15SoftmaxWarpImplI10SimpleLoadIffE11SimpleStoreIffEfLi1ELi1ELi16ELi1ELb1ELNS1_9AlgorithmE0EEEvT_T0_ll_param_3];
	cvta.to.global.u64 	%rd1, %rd22;
	cvta.to.global.u64 	%rd3, %rd21;
	setp.lt.s64 	%p1, %rd20, 17;
	@%p1 bra 	$L__BB74_2;
	mov.u64 	%rd23, $str;
	cvta.global.u64 	%rd24, %rd23;
	mov.u64 	%rd25, $str$1;
	cvta.global.u64 	%rd26, %rd25;
	mov.u64 	%rd27, __unnamed_74;
	cvta.global.u64 	%rd28, %rd27;
	{ // callseq 73, 0
	.param .b64 param0;
	st.param.b64 	[param0], %rd24;
	.param .b64 param1;
	st.param.b64 	[param1], %rd26;
	.param .b32 param2;
	st.param.b32 	[param2], 228;
	.param .b64 param3;
	st.param.b64 	[param3], %rd28;
	.param .b64 param4;
	st.param.b64 	[param4], 1;
	call.uni 
	__assertfail, 
	(
	param0, 
	param1, 
	param2, 
	param3, 
	param4
	);
	} // callseq 73
$L__BB74_2:
	mov.u32 	%r1, %ctaid.x;
	mov.u32 	%r2, %ntid.y;
	mov.u32 	%r3, %tid.y;
	mad.lo.s32 	%r4, %r1, %r2, %r3;
	mov.u32 	%r5, %nctaid.x;
	mul.lo.s32 	%r6, %r5, %r2;
	cvt.s64.s32 	%rd5, %r6;
	cvt.s64.s32 	%rd6, %r4;
	setp.le.s64 	%p2, %rd19, %rd6;
	@%p2 bra 	$L__BB74_21;
	mov.u32 	%r7, %tid.x;
	cvt.u64.u32 	%rd7, %r7;
	add.s64 	%rd8, %rd5, %rd6;
	max.s64 	%rd29, %rd19, %rd8;
	setp.lt.s64 	%p3, %rd8, %rd19;
	selp.u64 	%rd9, 1, 0, %p3;
	add.s64 	%rd30, %rd8, %rd9;
	sub.s64 	%rd10, %rd29, %rd30;
	or.b64  	%rd31, %rd10, %rd5;
	and.b64  	%rd32, %rd31, -4294967296;
	setp.ne.s64 	%p4, %rd32, 0;
	@%p4 bra 	$L__BB74_5;
	cvt.u32.u64 	%r8, %rd5;
	cvt.u32.u64 	%r9, %rd10;
	div.u32 	%r10, %r9, %r8;
	cvt.u64.u32 	%rd52, %r10;
	bra.uni 	$L__BB74_6;
$L__BB74_5:
	div.u64 	%rd52, %rd10, %rd5;
$L__BB74_6:
	add.s64 	%rd14, %rd52, %rd9;
	and.b64  	%rd33, %rd14, 1;
	setp.eq.b64 	%p5, %rd33, 1;
	mov.u64 	%rd54, %rd6;
	@%p5 bra 	$L__BB74_11;
	setp.le.s64 	%p6, %rd20, %rd7;
	mov.f32 	%f109, 0fFF800000;
	mov.f32 	%f110, %f109;
	@%p6 bra 	$L__BB74_9;
	mad.lo.s64 	%rd34, %rd2, %rd6, %rd7;
	shl.b64 	%rd35, %rd34, 2;
	add.s64 	%rd36, %rd1, %rd35;
	ld.global.f32 	%f109, [%rd36];
	max.f32 	%f110, %f109, 0fFF800000;
$L__BB74_9:
	setp.le.s64 	%p7, %rd20, %rd7;
	mov.b32 	%r11, %f110;
	shfl.sync.bfly.b32	%r12|%p8, %r11, 8, 31, -1;
	mov.b32 	%f17, %r12;
	max.f32 	%f18, %f110, %f17;
	mov.b32 	%r13, %f18;
	shfl.sync.bfly.b32	%r14|%p9, %r13, 4, 31, -1;
	mov.b32 	%f19, %r14;
	max.f32 	%f20, %f18, %f19;
	mov.b32 	%r15, %f20;
	shfl.sync.bfly.b32	%r16|%p10, %r15, 2, 31, -1;
	mov.b32 	%f21, %r16;
	max.f32 	%f22, %f20, %f21;
	mov.b32 	%r17, %f22;
	shfl.sync.bfly.b32	%r18|%p11, %r17, 1, 31, -1;
	mov.b32 	%f23, %r18;
	max.f32 	%f24, %f22, %f23;
	sub.f32 	%f25, %f109, %f24;
	fma.rn.f32 	%f26, %f25, 0f3BBB989D, 0f3F000000;
	cvt.sat.f32.f32 	%f27, %f26;
	mov.f32 	%f28, 0f4B400001;
	mov.f32 	%f29, 0f437C0000;
	fma.rm.f32 	%f30, %f27, %f29, %f28;
	add.f32 	%f31, %f30, 0fCB40007F;
	neg.f32 	%f32, %f31;
	fma.rn.f32 	%f33, %f25, 0f3FB8AA3B, %f32;
	fma.rn.f32 	%f34, %f25, 0f32A57060, %f33;
	mov.b32 	%r19, %f30;
	shl.b32 	%r20, %r19, 23;
	mov.b32 	%f35, %r20;
	ex2.approx.ftz.f32 	%f36, %f34;
	mul.f32 	%f37, %f36, %f35;
	add.f32 	%f38, %f37, 0f00000000;
	mov.b32 	%r21, %f38;
	shfl.sync.bfly.b32	%r22|%p12, %r21, 8, 31, -1;
	mov.b32 	%f39, %r22;
	add.f32 	%f40, %f38, %f39;
	mov.b32 	%r23, %f40;
	shfl.sync.bfly.b32	%r24|%p13, %r23, 4, 31, -1;
	mov.b32 	%f41, %r24;
	add.f32 	%f42, %f40, %f41;
	mov.b32 	%r25, %f42;
	shfl.sync.bfly.b32	%r26|%p14, %r25, 2, 31, -1;
	mov.b32 	%f43, %r26;
	add.f32 	%f44, %f42, %f43;
	mov.b32 	%r27, %f44;
	shfl.sync.bfly.b32	%r28|%p15, %r27, 1, 31, -1;
	mov.b32 	%f45, %r28;
	add.f32 	%f46, %f44, %f45;
	div.rn.f32 	%f5, %f37, %f46;
	mov.u64 	%rd54, %rd8;
	@%p7 bra 	$L__BB74_11;
	mad.lo.s64 	%rd37, %rd4, %rd6, %rd7;
	shl.b64 	%rd38, %rd37, 2;
	add.s64 	%rd39, %rd3, %rd38;
	st.global.f32 	[%rd39], %f5;
$L__BB74_11:
	setp.eq.s64 	%p16, %rd14, 0;
	@%p16 bra 	$L__BB74_21;
$L__BB74_12:
	setp.le.s64 	%p17, %rd20, %rd7;
	mov.f32 	%f111, 0fFF800000;
	mov.f32 	%f112, %f111;
	@%p17 bra 	$L__BB74_14;
	mad.lo.s64 	%rd40, %rd54, %rd2, %rd7;
	shl.b64 	%rd41, %rd40, 2;
	add.s64 	%rd42, %rd1, %rd41;
	ld.global.f32 	%f111, [%rd42];
	max.f32 	%f112, %f111, 0fFF800000;
$L__BB74_14:
	setp.le.s64 	%p18, %rd20, %rd7;
	mov.b32 	%r29, %f112;
	shfl.sync.bfly.b32	%r30|%p19, %r29, 8, 31, -1;
	mov.b32 	%f48, %r30;
	max.f32 	%f49, %f112, %f48;
	mov.b32 	%r31, %f49;
	shfl.sync.bfly.b32	%r32|%p20, %r31, 4, 31, -1;
	mov.b32 	%f50, %r32;
	max.f32 	%f51, %f49, %f50;
	mov.b32 	%r33, %f51;
	shfl.sync.bfly.b32	%r34|%p21, %r33, 2, 31, -1;
	mov.b32 	%f52, %r34;
	max.f32 	%f53, %f51, %f52;
	mov.b32 	%r35, %f53;
	shfl.sync.bfly.b32	%r36|%p22, %r35, 1, 31, -1;
	mov.b32 	%f54, %r36;
	max.f32 	%f55, %f53, %f54;
	sub.f32 	%f56, %f111, %f55;
	fma.rn.f32 	%f57, %f56, 0f3BBB989D, 0f3F000000;
	cvt.sat.f32.f32 	%f58, %f57;
	mov.f32 	%f59, 0f4B400001;
	mov.f32 	%f60, 0f437C0000;
	fma.rm.f32 	%f61, %f58, %f60, %f59;
	add.f32 	%f62, %f61, 0fCB40007F;
	neg.f32 	%f63, %f62;
	fma.rn.f32 	%f64, %f56, 0f3FB8AA3B, %f63;
	fma.rn.f32 	%f65, %f56, 0f32A57060, %f64;
	mov.b32 	%r37, %f61;
	shl.b32 	%r38, %r37, 23;
	mov.b32 	%f66, %r38;
	ex2.approx.ftz.f32 	%f67, %f65;
	mul.f32 	%f68, %f67, %f66;
	add.f32 	%f69, %f68, 0f00000000;
	mov.b32 	%r39, %f69;
	shfl.sync.bfly.b32	%r40|%p23, %r39, 8, 31, -1;
	mov.b32 	%f70, %r40;
	add.f32 	%f71, %f69, %f70;
	mov.b32 	%r41, %f71;
	shfl.sync.bfly.b32	%r42|%p24, %r41, 4, 31, -1;
	mov.b32 	%f72, %r42;
	add.f32 	%f73, %f71, %f72;
	mov.b32 	%r43, %f73;
	shfl.sync.bfly.b32	%r44|%p25, %r43, 2, 31, -1;
	mov.b32 	%f74, %r44;
	add.f32 	%f75, %f73, %f74;
	mov.b32 	%r45, %f75;
	shfl.sync.bfly.b32	%r46|%p26, %r45, 1, 31, -1;
	mov.b32 	%f76, %r46;
	add.f32 	%f77, %f75, %f76;
	div.rn.f32 	%f10, %f68, %f77;
	@%p18 bra 	$L__BB74_16;
	mad.lo.s64 	%rd43, %rd54, %rd4, %rd7;
	shl.b64 	%rd44, %rd43, 2;
	add.s64 	%rd45, %rd3, %rd44;
	st.global.f32 	[%rd45], %f10;
$L__BB74_16:
	setp.le.s64 	%p27, %rd20, %rd7;
	add.s64 	%rd17, %rd54, %rd5;
	mov.f32 	%f113, 0fFF800000;
	mov.f32 	%f114, %f113;
	@%p27 bra 	$L__BB74_18;
	mad.lo.s64 	%rd46, %rd17, %rd2, %rd7;
	shl.b64 	%rd47, %rd46, 2;
	add.s64 	%rd48, %rd1, %rd47;
	ld.global.f32 	%f113, [%rd48];
	max.f32 	%f114, %f113, 0fFF800000;
$L__BB74_18:
	setp.le.s64 	%p28, %rd20, %rd7;
	mov.b32 	%r47, %f114;
	shfl.sync.bfly.b32	%r48|%p29, %r47, 8, 31, -1;
	mov.b32 	%f79, %r48;
	max.f32 	%f80, %f114, %f79;
	mov.b32 	%r49, %f80;
	shfl.sync.bfly.b32	%r50|%p30, %r49, 4, 31, -1;
	mov.b32 	%f81, %r50;
	max.f32 	%f82, %f80, %f81;
	mov.b32 	%r51, %f82;
	shfl.sync.bfly.b32	%r52|%p31, %r51, 2, 31, -1;
	mov.b32 	%f83, %r52;
	max.f32 	%f84, %f82, %f83;
	mov.b32 	%r53, %f84;
	shfl.sync.bfly.b32	%r54|%p32, %r53, 1, 31, -1;
	mov.b32 	%f85, %r54;
	max.f32 	%f86, %f84, %f85;
	sub.f32 	%f87, %f113, %f86;
	fma.rn.f32 	%f88, %f87, 0f3BBB989D, 0f3F000000;
	cvt.sat.f32.f32 	%f89, %f88;
	mov.f32 	%f90, 0f4B400001;
	mov.f32 	%f91, 0f437C0000;
	fma.rm.f32 	%f92, %f89, %f91, %f90;
	add.f32 	%f93, %f92, 0fCB40007F;
	neg.f32 	%f94, %f93;
	fma.rn.f32 	%f95, %f87, 0f3FB8AA3B, %f94;
	fma.rn.f32 	%f96, %f87, 0f32A57060, %f95;
	mov.b32 	%r55, %f92;
	shl.b32 	%r56, %r55, 23;
	mov.b32 	%f97, %r56;
	ex2.approx.ftz.f32 	%f98, %f96;
	mul.f32 	%f99, %f98, %f97;
	add.f32 	%f100, %f99, 0f00000000;
	mov.b32 	%r57, %f100;
	shfl.sync.bfly.b32	%r58|%p33, %r57, 8, 31, -1;
	mov.b32 	%f101, %r58;
	add.f32 	%f102, %f100, %f101;
	mov.b32 	%r59, %f102;
	shfl.sync.bfly.b32	%r60|%p34, %r59, 4, 31, -1;
	mov.b32 	%f103, %r60;
	add.f32 	%f104, %f102, %f103;
	mov.b32 	%r61, %f104;
	shfl.sync.bfly.b32	%r62|%p35, %r61, 2, 31, -1;
	mov.b32 	%f105, %r62;
	add.f32 	%f106, %f104, %f105;
	mov.b32 	%r63, %f106;
	shfl.sync.bfly.b32	%r64|%p36, %r63, 1, 31, -1;
	mov.b32 	%f107, %r64;
	add.f32 	%f108, %f106, %f107;
	div.rn.f32 	%f15, %f99, %f108;
	@%p28 bra 	$L__BB74_20;
	mad.lo.s64 	%rd49, %rd17, %rd4, %rd7;
	shl.b64 	%rd50, %rd49, 2;
	add.s64 	%rd51, %rd3, %rd50;
	st.global.f32 	[%rd51], %f15;
$L__BB74_20:
	add.s64 	%rd54, %rd17, %rd5;
	setp.lt.s64 	%p37, %rd54, %rd19;
	@%p37 bra 	$L__BB74_12;
$L__BB74_21:
	ret;

}
	// .globl	_ZN7oneflow4cuda7softmax15SoftmaxWarpImplI10SimpleLoadIffE11SimpleStoreIffEfLi1ELi1ELi32ELi2ELb0ELNS1_9AlgorithmE0EEEvT_T0_ll
.visible .entry _ZN7oneflow4cuda7softmax15SoftmaxWarpImplI10SimpleLoadIffE11SimpleStoreIffEfLi1ELi1ELi32ELi2ELb0ELNS1_9AlgorithmE0EEEvT_T0_ll(
	.param .align 8 .b8 _ZN7oneflow4cuda7softmax15SoftmaxWarpImplI10SimpleLoadIffE11SimpleStoreIffEfLi1ELi1ELi32ELi2ELb0ELNS1_9AlgorithmE0EEEvT_T0_ll_param_0[16],
	.param .align 8 .b8 _ZN7oneflow4cuda7softmax15SoftmaxWarpImplI10SimpleLoadIffE11SimpleStoreIffEfLi1ELi1ELi32ELi2ELb0ELNS1_9AlgorithmE0EEEvT_T0_ll_param_1[16],
	.param .u64 _ZN7oneflow4cuda7softmax15SoftmaxWarpImplI10SimpleLoadIffE11SimpleStoreIffEfLi1ELi1ELi32ELi2ELb0ELNS1_9AlgorithmE0EEEvT_T0_ll_param_2,
	.param .u64 _ZN7oneflow4cuda7softmax15SoftmaxWarpImplI10SimpleLoadIffE11SimpleStoreIffEfLi1ELi1ELi32ELi2ELb0ELNS1_9AlgorithmE0EEEvT_T0_ll_param_3
)
{
	.reg .pred 	%p<24>;
	.reg .b32 	%r<54>;
	.reg .b32 	%f<73>;
	.reg .b64 	%rd<31>;

	ld.param.u64 	%rd1, [_ZN7oneflow4cuda7softmax15SoftmaxWarpImplI10SimpleLoadIffE11SimpleStoreIffEfLi1ELi1ELi32ELi2ELb0ELNS1_9AlgorithmE0EEEvT_T0_ll_param_0];
	ld.param.u64 	%rd2, [_ZN7oneflow4cuda7softmax15SoftmaxWarpImplI10SimpleLoadIffE11SimpleStoreIffEfLi1ELi1ELi32ELi2ELb0ELNS1_9AlgorithmE0EEEvT_T0_ll_param_0+8];
	ld.param.u64 	%rd3, [_ZN7oneflow4cuda7softmax15SoftmaxWarpImplI10SimpleLoadIffE11SimpleStoreIffEfLi1ELi1ELi32ELi2ELb0ELNS1_9AlgorithmE0EEEvT_T0_ll_param_1];
	ld.param.u64 	%rd4, [_ZN7oneflow4cuda7softmax15SoftmaxWarpImplI10SimpleLoadIffE11SimpleStoreIffEfLi1ELi1ELi32ELi2ELb0ELNS1_9AlgorithmE0EEEvT_T0_ll_param_1+8];
	ld.param.u64 	%rd12, [_ZN7oneflow4cuda7softmax15SoftmaxWarpImplI10SimpleLoadIffE11SimpleStoreIffEfLi1ELi1ELi32ELi2ELb0ELNS1_9AlgorithmE0EEEvT_T0_ll_param_2];
	ld.param.u64 	%rd13, [_ZN7oneflow4cuda7softmax15SoftmaxWarpImplI10SimpleLoadIffE11SimpleStoreIffEfLi1ELi1ELi32ELi2ELb0ELNS1_9AlgorithmE0EEEvT_T0_ll_param_3];
	setp.lt.s64 	%p1, %rd13, 33;
	@%p1 bra 	$L__BB75_2;
	mov.u64 	%rd14, $str;
	cvta.global.u64 	%rd15, %rd14;
	mov.u64 	%rd16, $str$1;
	cvta.global.u64 	%rd17, %rd16;
	mov.u64 	%rd18, __unnamed_75;
	cvta.global.u64 	%rd19, %rd18;
	{ // callseq 74, 0
	.param .b64 param0;
	st.param.b64 	[param0], %rd15;
	.param .b64 param1;
	st.param.b64 	[param1], %rd17;
	.param .b32 param2;
	st.param.b32 	[param2], 228;
	.param .b64 param3;
	st.param.b64 	[param3], %rd19;
	.param .b64 param4;
	st.param.b64 	[param4], 1;
	call.uni 
	__assertfail, 
	(
	param0, 
	param1, 
	param2, 
	param3, 
	param4
	);
	} // callseq 74
$L__BB75_2:
	mov.u32 	%r2, %ctaid.x;
	mov.u32 	%r3, %ntid.y;
	mov.u32 	%r4, %tid.y;
	mad.lo.s32 	%r5, %r2, %r3, %r4;
	mov.u32 	%r6, %nctaid.x;
	mul.lo.s32 	%r7, %r3, %r6;
	shl.b32 	%r1, %r7, 1;
	shl.b32 	%r8, %r5, 1;
	cvt.s64.s32 	%rd30, %r8;
	setp.le.s64 	%p2, %rd12, %rd30;
	@%p2 bra 	$L__BB75_5;
	mov.u32 	%r9, %tid.x;
	cvt.u64.u32 	%rd6, %r9;
	cvta.to.global.u64 	%rd7, %rd3;
	cvta.to.global.u64 	%rd8, %rd1;
	cvt.s64.s32 	%rd9, %r1;
$L__BB75_4:
	mad.lo.s64 	%rd20, %rd30, %rd2, %rd6;
	shl.b64 	%rd21, %rd20, 2;
	add.s64 	%rd22, %rd8, %rd21;
	ld.global.f32 	%f1, [%rd22];
	max.f32 	%f2, %f1, 0fFF800000;
	shl.b64 	%rd23, %rd2, 2;
	add.s64 	%rd24, %rd22, %rd23;
	ld.global.f32 	%f3, [%rd24];
	max.f32 	%f4, %f3, 0fFF800000;
	mov.b32 	%r10, %f2;
	shfl.sync.bfly.b32	%r11|%p3, %r10, 16, 31, -1;
	mov.b32 	%f5, %r11;
	max.f32 	%f6, %f2, %f5;
	mov.b32 	%r12, %f6;
	shfl.sync.bfly.b32	%r13|%p4, %r12, 8, 31, -1;
	mov.b32 	%f7, %r13;
	max.f32 	%f8, %f6, %f7;
	mov.b32 	%r14, %f8;
	shfl.sync.bfly.b32	%r15|%p5, %r14, 4, 31, -1;
	mov.b32 	%f9, %r15;
	max.f32 	%f10, %f8, %f9;
	mov.b32 	%r16, %f10;
	shfl.sync.bfly.b32	%r17|%p6, %r16, 2, 31, -1;
	mov.b32 	%f11, %r17;
	max.f32 	%f12, %f10, %f11;
	mov.b32 	%r18, %f12;
	shfl.sync.bfly.b32	%r19|%p7, %r18, 1, 31, -1;
	mov.b32 	%f13, %r19;
	max.f32 	%f14, %f12, %f13;
	mov.b32 	%r20, %f4;
	shfl.sync.bfly.b32	%r21|%p8, %r20, 16, 31, -1;
	mov.b32 	%f15, %r21;
	max.f32 	%f16, %f4, %f15;
	mov.b32 	%r22, %f16;
	shfl.sync.bfly.b32	%r23|%p9, %r22, 8, 31, -1;
	mov.b32 	%f17, %r23;
	max.f32 	%f18, %f16, %f17;
	mov.b32 	%r24, %f18;
	shfl.sync.bfly.b32	%r25|%p10, %r24, 4, 31, -1;
	mov.b32 	%f19, %r25;
	max.f32 	%f20, %f18, %f19;
	mov.b32 	%r26, %f20;
	shfl.sync.bfly.b32	%r27|%p11, %r26, 2, 31, -1;
	mov.b32 	%f21, %r27;
	max.f32 	%f22, %f20, %f21;
	mov.b32 	%r28, %f22;
	shfl.sync.bfly.b32	%r29|%p12, %r28, 1, 31, -1;
	mov.b32 	%f23, %r29;
	max.f32 	%f24, %f22, %f23;
	sub.f32 	%f25, %f1, %f14;
	fma.rn.f32 	%f26, %f25, 0f3BBB989D, 0f3F000000;
	cvt.sat.f32.f32 	%f27, %f26;
	mov.f32 	%f28, 0f4B400001;
	mov.f32 	%f29, 0f437C0000;
	fma.rm.f32 	%f30, %f27, %f29, %f28;
	add.f32 	%f31, %f30, 0fCB40007F;
	neg.f32 	%f32, %f31;
	fma.rn.f32 	%f33, %f25, 0f3FB8AA3B, %f32;
	fma.rn.f32 	%f34, %f25, 0f32A57060, %f33;
	mov.b32 	%r30, %f30;
	shl.b32 	%r31, %r30, 23;
	mov.b32 	%f35, %r31;
	ex2.approx.ftz.f32 	%f36, %f34;
	mul.f32 	%f37, %f36, %f35;
	add.f32 	%f38, %f37, 0f00000000;
	sub.f32 	%f39, %f3, %f24;
	fma.rn.f32 	%f40, %f39, 0f3BBB989D, 0f3F000000;
	cvt.sat.f32.f32 	%f41, %f40;
	fma.rm.f32 	%f42, %f41, %f29, %f28;
	add.f32 	%f43, %f42, 0fCB40007F;
	neg.f32 	%f44, %f43;
	fma.rn.f32 	%f45, %f39, 0f3FB8AA3B, %f44;
	fma.rn.f32 	%f46, %f39, 0f32A57060, %f45;
	mov.b32 	%r32, %f42;
	shl.b32 	%r33, %r32, 23;
	mov.b32 	%f47, %r33;
	ex2.approx.ftz.f32 	%f48, %f46;
	mul.f32 	%f49, %f48, %f47;
	add.f32 	%f50, %f49, 0f00000000;
	mov.b32 	%r34, %f38;
	shfl.sync.bfly.b32	%r35|%p13, %r34, 16, 31, -1;
	mov.b32 	%f51, %r35;
	add.f32 	%f52, %f38, %f51;
	mov.b32 	%r36, %f52;
	shfl.sync.bfly.b32	%r37|%p14, %r36, 8, 31, -1;
	mov.b32 	%f53, %r37;
	add.f32 	%f54, %f52, %f53;
	mov.b32 	%r38, %f54;
	shfl.sync.bfly.b32	%r39|%p15, %r38, 4, 31, -1;
	mov.b32 	%f55, %r39;
	add.f32 	%f56, %f54, %f55;
	mov.b32 	%r40, %f56;
	shfl.sync.bfly.b32	%r41|%p16, %r40, 2, 31, -1;
	mov.b32 	%f57, %r41;
	add.f32 	%f58, %f56, %f57;
	mov.b32 	%r42, %f58;
	shfl.sync.bfly.b32	%r43|%p17, %r42, 1, 31, -1;
	mov.b32 	%f59, %r43;
	add.f32 	%f60, %f58, %f59;
	mov.b32 	%r44, %f50;
	shfl.sync.bfly.b32	%r45|%p18, %r44, 16, 31, -1;
	mov.b32 	%f61, %r45;
	add.f32 	%f62, %f50, %f61;
	mov.b32 	%r46, %f62;
	shfl.sync.bfly.b32	%r47|%p19, %r46, 8, 31, -1;
	mov.b32 	%f63, %r47;
	add.f32 	%f64, %f62, %f63;
	mov.b32 	%r48, %f64;
	shfl.sync.bfly.b32	%r49|%p20, %r48, 4, 31, -1;
	mov.b32 	%f65, %r49;
	add.f32 	%f66, %f64, %f65;
	mov.b32 	%r50, %f66;
	shfl.sync.bfly.b32	%r51|%p21, %r50, 2, 31, -1;
	mov.b32 	%f67, %r51;
	add.f32 	%f68, %f66, %f67;
	mov.b32 	%r52, %f68;
	shfl.sync.bfly.b32	%r53|%p22, %r52, 1, 31, -1;
	mov.b32 	%f69, %r53;
	add.f32 	%f70, %f68, %f69;
	div.rn.f32 	%f71, %f37, %f60;
	mad.lo.s64 	%rd25, %rd30, %rd4, %rd6;
	shl.b64 	%rd26, %rd25, 2;
	add.s64 	%rd27, %rd7, %rd26;
	st.global.f32 	[%rd27], %f71;
	div.rn.f32 	%f72, %f49, %f70;
	shl.b64 	%rd28, %rd4, 2;
	add.s64 	%rd29, %rd27, %rd28;
	st.global.f32 	[%rd29], %f72;
	add.s64 	%rd30, %rd30, %rd9;
	setp.lt.s64 	%p23, %rd30, %rd12;
	@%p23 bra 	$L__BB75_4;
$L__BB75_5:
	ret;

}
	// .globl	_ZN7oneflow4cuda7softmax15SoftmaxWarpImplI10SimpleLoadIffE11SimpleStoreIffEfLi1ELi1ELi32ELi2ELb1ELNS1_9AlgorithmE0EEEvT_T0_ll
.visible .entry _ZN7oneflow4cuda7softmax15SoftmaxWarpImplI10SimpleLoadIffE11SimpleStoreIffEfLi1ELi1ELi32ELi2ELb1ELNS1_9AlgorithmE0EEEvT_T0_ll(
	.param .align 8 .b8 _ZN7oneflow4cuda7softmax15SoftmaxWarpImplI10SimpleLoadIffE11SimpleStoreIffEfLi1ELi1ELi32ELi2ELb1ELNS1_9AlgorithmE0EEEvT_T0_ll_param_0[16],
	.param .align 8 .b8 _ZN7oneflow4cuda7softmax15SoftmaxWarpImplI10SimpleLoadIffE11SimpleStoreIffEfLi1ELi1ELi32ELi2ELb1ELNS1_9AlgorithmE0EEEvT_T0_ll_param_1[16],
	.param .u64 _ZN7oneflow4cuda7softmax15SoftmaxWarpImplI10SimpleLoadIffE11SimpleStoreIffEfLi1ELi1ELi32ELi2ELb1ELNS1_9AlgorithmE0EEEvT_T0_ll_param_2,
	.param .u64 _ZN7oneflow4cuda7softmax15SoftmaxWarpImplI10SimpleLoadIffE11SimpleStoreIffEfLi1ELi1ELi32ELi2ELb1ELNS1_9AlgorithmE0EEEvT_T0_ll_param_3
)
{
	.reg .pred 	%p<28>;
	.reg .b32 	%r<54>;
	.reg .b32 	%f<83>;
	.reg .b64 	%rd<35>;

	ld.param.u64 	%rd2, [_ZN7oneflow4cuda7softmax15SoftmaxWarpImplI10SimpleLoadIffE11SimpleStoreIffEfLi1ELi1ELi32ELi2ELb1ELNS1_9AlgorithmE0EEEvT_T0_ll_param_0+8];
	ld.param.u64 	%rd4, [_ZN7oneflow4cuda7softmax15SoftmaxWarpImplI10SimpleLoadIffE11SimpleStoreIffEfLi1ELi1ELi32ELi2ELb1ELNS1_9AlgorithmE0EEEvT_T0_ll_param_1+8];
	ld.param.u64 	%rd12, [_ZN7oneflow4cuda7softmax15SoftmaxWarpImplI10SimpleLoadIffE11SimpleStoreIffEfLi1ELi1ELi32ELi2ELb1ELNS1_9AlgorithmE0EEEvT_T0_ll_param_1];
	ld.param.u64 	%rd13, [_ZN7oneflow4cuda7softmax15SoftmaxWarpImplI10SimpleLoadIffE11SimpleStoreIffEfLi1ELi1ELi32ELi2ELb1ELNS1_9AlgorithmE0EEEvT_T0_ll_param_0];
	ld.param.u64 	%rd10, [_ZN7oneflow4cuda7softmax15SoftmaxWarpImplI10SimpleLoadIffE11SimpleStoreIffEfLi1ELi1ELi32ELi2ELb1ELNS1_9AlgorithmE0EEEvT_T0_ll_param_2];
	ld.param.u64 	%rd11, [_ZN7oneflow4cuda7softmax15SoftmaxWarpImplI10SimpleLoadIffE11SimpleStoreIffEfLi1ELi1ELi32ELi2ELb1ELNS1_9AlgorithmE0EEEvT_T0_ll_param_3];
	cvta.to.global.u64 	%rd1, %rd13;
	cvta.to.global.u64 	%rd3, %rd12;
	setp.lt.s64 	%p1, %rd11, 33;
	@%p1 bra 	$L__BB76_2;
	mov.u64 	%rd14, $str;
	cvta.global.u64 	%rd15, %rd14;
	mov.u64 	%rd16, $str$1;
	cvta.global.u64 	%rd17, %rd16;
	mov.u64 	%rd18, __unnamed_76;
	cvta.global.u64 	%rd19, %rd18;
	{ // callseq 75, 0
	.param .b64 param0;
	st.param.b64 	[param0], %rd15;
	.param .b64 param1;
	st.param.b64 	[param1], %rd17;
	.param .b32 param2;
	st.param.b32 	[param2], 228;
	.param .b64 param3;
	st.param.b64 	[param3], %rd19;
	.param .b64 param4;
	st.param.b64 	[param4], 1;
	call.uni 
	__assertfail, 
	(
	param0, 
	param1, 
	param2, 
	param3, 
	param4
	);
	} // callseq 75
$L__BB76_2:
	mov.u32 	%r2, %ctaid.x;
	mov.u32 	%r3, %ntid.y;
	mov.u32 	%r4, %tid.y;
	mad.lo.s32 	%r5, %r2, %r3, %r4;
	mov.u32 	%r6, %nctaid.x;
	mul.lo.s32 	%r7, %r3, %r6;
	shl.b32 	%r1, %r7, 1;
	shl.b32 	%r8, %r5, 1;
	cvt.s64.s32 	%rd34, %r8;
	setp.le.s64 	%p2, %rd10, %rd34;
	@%p2 bra 	$L__BB76_13;
	mov.u32 	%r9, %tid.x;
	cvt.u64.u32 	%rd6, %r9;
	cvt.s64.s32 	%rd7, %r1;
$L__BB76_4:
	setp.le.s64 	%p3, %rd11, %rd6;
	mov.f32 	%f79, 0fFF800000;
	mov.f32 	%f80, %f79;
	@%p3 bra 	$L__BB76_6;
	mad.lo.s64 	%rd20, %rd34, %rd2, %rd6;
	shl.b64 	%rd21, %rd20, 2;
	add.s64 	%rd22, %rd1, %rd21;
	ld.global.f32 	%f80, [%rd22];
	max.f32 	%f79, %f80, 0fFF800000;
$L__BB76_6:
	setp.le.s64 	%p4, %rd11, %rd6;
	mov.f32 	%f81, 0fFF800000;
	mov.f32 	%f82, %f81;
	@%p4 bra 	$L__BB76_8;
	mad.lo.s64 	%rd23, %rd2, %rd34, %rd2;
	add.s64 	%rd24, %rd23, %rd6;
	shl.b64 	%rd25, %rd24, 2;
	add.s64 	%rd26, %rd1, %rd25;
	ld.global.f32 	%f82, [%rd26];
	max.f32 	%f81, %f82, 0fFF800000;
$L__BB76_8:
	setp.le.s64 	%p5, %rd11, %rd6;
	mov.b32 	%r10, %f79;
	shfl.sync.bfly.b32	%r11|%p6, %r10, 16, 31, -1;
	mov.b32 	%f15, %r11;
	max.f32 	%f16, %f79, %f15;
	mov.b32 	%r12, %f16;
	shfl.sync.bfly.b32	%r13|%p7, %r12, 8, 31, -1;
	mov.b32 	%f17, %r13;
	max.f32 	%f18, %f16, %f17;
	mov.b32 	%r14, %f18;
	shfl.sync.bfly.b32	%r15|%p8, %r14, 4, 31, -1;
	mov.b32 	%f19, %r15;
	max.f32 	%f20, %f18, %f19;
	mov.b32 	%r16, %f20;
	shfl.sync.bfly.b32	%r17|%p9, %r16, 2, 31, -1;
	mov.b32 	%f21, %r17;
	max.f32 	%f22, %f20, %f21;
	mov.b32 	%r18, %f22;
	shfl.sync.bfly.b32	%r19|%p10, %r18, 1, 31, -1;
	mov.b32 	%f23, %r19;
	max.f32 	%f24, %f22, %f23;
	mov.b32 	%r20, %f81;
	shfl.sync.bfly.b32	%r21|%p11, %r20, 16, 31, -1;
	mov.b32 	%f25, %r21;
	max.f32 	%f26, %f81, %f25;
	mov.b32 	%r22, %f26;
	shfl.sync.bfly.b32	%r23|%p12, %r22, 8, 31, -1;
	mov.b32 	%f27, %r23;
	max.f32 	%f28, %f26, %f27;
	mov.b32 	%r24, %f28;
	shfl.sync.bfly.b32	%r25|%p13, %r24, 4, 31, -1;
	mov.b32 	%f29, %r25;
	max.f32 	%f30, %f28, %f29;
	mov.b32 	%r26, %f30;
	shfl.sync.bfly.b32	%r27|%p14, %r26, 2, 31, -1;
	mov.b32 	%f31, %r27;
	max.f32 	%f32, %f30, %f31;
	mov.b32 	%r28, %f32;
	shfl.sync.bfly.b32	%r29|%p15, %r28, 1, 31, -1;
	mov.b32 	%f33, %r29;
	max.f32 	%f34, %f32, %f33;
	sub.f32 	%f35, %f80, %f24;
	fma.rn.f32 	%f36, %f35, 0f3BBB989D, 0f3F000000;
	cvt.sat.f32.f32 	%f37, %f36;
	mov.f32 	%f38, 0f4B400001;
	mov.f32 	%f39, 0f437C0000;
	fma.rm.f32 	%f40, %f37, %f39, %f38;
	add.f32 	%f41, %f40, 0fCB40007F;
	neg.f32 	%f42, %f41;
	fma.rn.f32 	%f43, %f35, 0f3FB8AA3B, %f42;
	fma.rn.f32 	%f44, %f35, 0f32A57060, %f43;
	mov.b32 	%r30, %f40;
	shl.b32 	%r31, %r30, 23;
	mov.b32 	%f45, %r31;
	ex2.approx.ftz.f32 	%f46, %f44;
	mul.f32 	%f47, %f46, %f45;
	add.f32 	%f48, %f47, 0f00000000;
	sub.f32 	%f49, %f82, %f34;
	fma.rn.f32 	%f50, %f49, 0f3BBB989D, 0f3F000000;
	cvt.sat.f32.f32 	%f51, %f50;
	fma.rm.f32 	%f52, %f51, %f39, %f38;
	add.f32 	%f53, %f52, 0fCB40007F;
	neg.f32 	%f54, %f53;
	fma.rn.f32 	%f55, %f49, 0f3FB8AA3B, %f54;
	fma.rn.f32 	%f56, %f49, 0f32A57060, %f55;
	mov.b32 	%r32, %f52;
	shl.b32 	%r33, %r32, 23;
	mov.b32 	%f57, %r33;
	ex2.approx.ftz.f32 	%f58, %f56;
	mul.f32 	%f9, %f58, %f57;
	add.f32 	%f59, %f9, 0f00000000;
	mov.b32 	%r34, %f48;
	shfl.sync.bfly.b32	%r35|%p16, %r34, 16, 31, -1;
	mov.b32 	%f60, %r35;
	add.f32 	%f61, %f48, %f60;
	mov.b32 	%r36, %f61;
	shfl.sync.bfly.b32	%r37|%p17, %r36, 8, 31, -1;
	mov.b32 	%f62, %r37;
	add.f32 	%f63, %f61, %f62;
	mov.b32 	%r38, %f63;
	shfl.sync.bfly.b32	%r39|%p18, %r38, 4, 31, -1;
	mov.b32 	%f64, %r39;
	add.f32 	%f65, %f63, %f64;
	mov.b32 	%r40, %f65;
	shfl.sync.bfly.b32	%r41|%p19, %r40, 2, 31, -1;
	mov.b32 	%f66, %r41;
	add.f32 	%f67, %f65, %f66;
	mov.b32 	%r42, %f67;
	shfl.sync.bfly.b32	%r43|%p20, %r42, 1, 31, -1;
	mov.b32 	%f68, %r43;
	add.f32 	%f69, %f67, %f68;
	mov.b32 	%r44, %f59;
	shfl.sync.bfly.b32	%r45|%p21, %r44, 16, 31, -1;
	mov.b32 	%f70, %r45;
	add.f32 	%f71, %f59, %f70;
	mov.b32 	%r46, %f71;
	shfl.sync.bfly.b32	%r47|%p22, %r46, 8, 31, -1;
	mov.b32 	%f72, %r47;
	add.f32 	%f73, %f71, %f72;
	mov.b32 	%r48, %f73;
	shfl.sync.bfly.b32	%r49|%p23, %r48, 4, 31, -1;
	mov.b32 	%f74, %r49;
	add.f32 	%f75, %f73, %f74;
	mov.b32 	%r50, %f75;
	shfl.sync.bfly.b32	%r51|%p24, %r50, 2, 31, -1;
	mov.b32 	%f76, %r51;
	add.f32 	%f77, %f75, %f76;
	mov.b32 	%r52, %f77;
	shfl.sync.bfly.b32	%r53|%p25, %r52, 1, 31, -1;
	mov.b32 	%f78, %r53;
	add.f32 	%f10, %f77, %f78;
	div.rn.f32 	%f11, %f47, %f69;
	@%p5 bra 	$L__BB76_10;
	mad.lo.s64 	%rd27, %rd34, %rd4, %rd6;
	shl.b64 	%rd28, %rd27, 2;
	add.s64 	%rd29, %rd3, %rd28;
	st.global.f32 	[%rd29], %f11;
$L__BB76_10:
	setp.le.s64 	%p26, %rd11, %rd6;
	div.rn.f32 	%f12, %f9, %f10;
	@%p26 bra 	$L__BB76_12;
	mad.lo.s64 	%rd30, %rd4, %rd34, %rd4;
	add.s64 	%rd31, %rd30, %rd6;
	shl.b64 	%rd32, %rd31, 2;
	add.s64 	%rd33, %rd3, %rd32;
	st.global.f32 	[%rd33], %f12;
$L__BB76_12:
	add.s64 	%rd34, %rd34, %rd7;
	setp.lt.s64 	%p27, %rd34, %rd10;
	@%p27 bra 	$L__BB76_4;
$L__BB76_13:
	ret;

}
	// .globl	_ZN7oneflow4cuda7softmax15SoftmaxWarpImplI10SimpleLoadIffE11SimpleStoreIffEfLi1ELi1ELi32ELi1ELb0ELNS1_9AlgorithmE0EEEvT_T0_ll
.visible .entry _ZN7oneflow4cuda7softmax15SoftmaxWarpImplI10SimpleLoadIffE11SimpleStoreIffEfLi1ELi1ELi32ELi1ELb0ELNS1_9AlgorithmE0EEEvT_T0_ll(
	.param .align 8 .b8 _ZN7oneflow4cuda7softmax15SoftmaxWarpImplI10SimpleLoadIffE11SimpleStoreIffEfLi1ELi1ELi32ELi1ELb0ELNS1_9AlgorithmE0EEEvT_T0_ll_param_0[16],
	.param .align 8 .b8 _ZN7oneflow4cuda7softmax15SoftmaxWarpImplI10SimpleLoadIffE11SimpleStoreIffEfLi1ELi1ELi32ELi1ELb0ELNS1_9AlgorithmE0EEEvT_T0_ll_param_1[16],
	.param .u64 _ZN7oneflow4cuda7softmax15SoftmaxWarpImplI10SimpleLoadIffE11SimpleStoreIffEfLi1ELi1ELi32ELi1ELb0ELNS1_9AlgorithmE0EEEvT_T0_ll_param_2,
	.param .u64 _ZN7oneflow4cuda7softmax15SoftmaxWarpImplI10SimpleLoadIffE11SimpleStoreIffEfLi1ELi1ELi32ELi1ELb0ELNS1_9AlgorithmE0EEEvT_T0_ll_param_3
)
{
	.reg .pred 	%p<38>;
	.reg .b32 	%r<77>;
	.reg .b32 	%f<110>;
	.reg .b64 	%rd<55>;

	ld.param.u64 	%rd2, [_ZN7oneflow4cuda7softmax15SoftmaxWarpImplI10SimpleLoadIffE11SimpleStoreIffEfLi1ELi1ELi32ELi1ELb0ELNS1_9AlgorithmE0EEEvT_T0_ll_param_0+8];
	ld.param.u64 	%rd4, [_ZN7oneflow4cuda7softmax15SoftmaxWarpImplI10SimpleLoadIffE11SimpleStoreIffEfLi1ELi1ELi32ELi1ELb0ELNS1_9AlgorithmE0EEEvT_T0_ll_param_1+8];
	ld.param.u64 	%rd19, [_ZN7oneflow4cuda7softmax15SoftmaxWarpImplI10SimpleLoadIffE11SimpleStoreIffEfLi1ELi1ELi32ELi1ELb0ELNS1_9AlgorithmE0EEEvT_T0_ll_param_1];
	ld.param.u64 	%rd20, [_ZN7oneflow4cuda7softmax15SoftmaxWarpImplI10SimpleLoadIffE11SimpleStoreIffEfLi1ELi1ELi32ELi1ELb0ELNS1_9AlgorithmE0EEEvT_T0_ll_param_0];
	ld.param.u64 	%rd18, [_ZN7oneflow4cuda7softmax15SoftmaxWarpImplI10SimpleLoadIffE11SimpleStoreIffEfLi1ELi1ELi32ELi1ELb0ELNS1_9AlgorithmE0EEEvT_T0_ll_param_2];
	ld.param.u64 	%rd21, [_ZN7oneflow4cuda7softmax15SoftmaxWarpImplI10SimpleLoadIffE11SimpleStoreIffEfLi1ELi1ELi32ELi1ELb0ELNS1_9AlgorithmE0EEEvT_T0_ll_param_3];
	cvta.to.global.u64 	%rd1, %rd20;
	cvta.to.global.u64 	%rd3, %rd19;
	setp.lt.s64 	%p1, %rd21, 33;
	@%p1 bra 	$L__BB77_2;
	mov.u64 	%rd22, $str;
	cvta.global.u64 	%rd23, %rd22;
	mov.u64 	%rd24, $str$1;
	cvta.global.u64 	%rd25, %rd24;
	mov.u64 	%rd26, __unnamed_77;
	cvta.global.u64 	%rd27, %rd26;
	{ // callseq 76, 0
	.param .b64 param0;
	st.param.b64 	[param0], %rd23;
	.param .b64 param1;
	st.param.b64 	[param1], %rd25;
	.param .b32 param2;
	st.param.b32 	[param2], 228;
	.param .b64 param3;
	st.param.b64 	[param3], %rd27;
	.param .b64 param4;
	st.param.b64 	[param4], 1;
	call.uni 
	__assertfail, 
	(
	param0, 
	param1, 
	param2, 
	param3, 
	param4
	);
	} // callseq 76
$L__BB77_2:
	mov.u32 	%r1, %ctaid.x;
	mov.u32 	%r2, %ntid.y;
	mov.u32 	%r3, %tid.y;
	mad.lo.s32 	%r4, %r1, %r2, %r3;
	mov.u32 	%r5, %nctaid.x;
	mul.lo.s32 	%r6, %r5, %r2;
	cvt.s64.s32 	%rd5, %r6;
	cvt.s64.s32 	%rd54, %r4;
	setp.le.s64 	%p2, %rd18, %rd54;
	@%p2 bra 	$L__BB77_10;
	mov.u32 	%r7, %tid.x;
	cvt.u64.u32 	%rd7, %r7;
	add.s64 	%rd8, %rd5, %rd54;
	max.s64 	%rd28, %rd18, %rd8;
	setp.lt.s64 	%p3, %rd8, %rd18;
	selp.u64 	%rd9, 1, 0, %p3;
	add.s64 	%rd29, %rd8, %rd9;
	sub.s64 	%rd10, %rd28, %rd29;
	or.b64  	%rd30, %rd10, %rd5;
	and.b64  	%rd31, %rd30, -4294967296;
	setp.ne.s64 	%p4, %rd31, 0;
	@%p4 bra 	$L__BB77_5;
	cvt.u32.u64 	%r8, %rd5;
	cvt.u32.u64 	%r9, %rd10;
	div.u32 	%r10, %r9, %r8;
	cvt.u64.u32 	%rd52, %r10;
	bra.uni 	$L__BB77_6;
$L__BB77_5:
	div.u64 	%rd52, %rd10, %rd5;
$L__BB77_6:
	add.s64 	%rd14, %rd52, %rd9;
	and.b64  	%rd32, %rd14, 1;
	setp.eq.b64 	%p5, %rd32, 1;
	@%p5 bra 	$L__BB77_8;
	mad.lo.s64 	%rd33, %rd2, %rd54, %rd7;
	shl.b64 	%rd34, %rd33, 2;
	add.s64 	%rd35, %rd1, %rd34;
	ld.global.f32 	%f1, [%rd35];
	max.f32 	%f2, %f1, 0fFF800000;
	mov.b32 	%r11, %f2;
	shfl.sync.bfly.b32	%r12|%p6, %r11, 16, 31, -1;
	mov.b32 	%f3, %r12;
	max.f32 	%f4, %f2, %f3;
	mov.b32 	%r13, %f4;
	shfl.sync.bfly.b32	%r14|%p7, %r13, 8, 31, -1;
	mov.b32 	%f5, %r14;
	max.f32 	%f6, %f4, %f5;
	mov.b32 	%r15, %f6;
	shfl.sync.bfly.b32	%r16|%p8, %r15, 4, 31, -1;
	mov.b32 	%f7, %r16;
	max.f32 	%f8, %f6, %f7;
	mov.b32 	%r17, %f8;
	shfl.sync.bfly.b32	%r18|%p9, %r17, 2, 31, -1;
	mov.b32 	%f9, %r18;
	max.f32 	%f10, %f8, %f9;
	mov.b32 	%r19, %f10;
	shfl.sync.bfly.b32	%r20|%p10, %r19, 1, 31, -1;
	mov.b32 	%f11, %r20;
	max.f32 	%f12, %f10, %f11;
	sub.f32 	%f13, %f1, %f12;
	fma.rn.f32 	%f14, %f13, 0f3BBB989D, 0f3F000000;
	cvt.sat.f32.f32 	%f15, %f14;
	mov.f32 	%f16, 0f4B400001;
	mov.f32 	%f17, 0f437C0000;
	fma.rm.f32 	%f18, %f15, %f17, %f16;
	add.f32 	%f19, %f18, 0fCB40007F;
	neg.f32 	%f20, %f19;
	fma.rn.f32 	%f21, %f13, 0f3FB8AA3B, %f20;
	fma.rn.f32 	%f22, %f13, 0f32A57060, %f21;
	mov.b32 	%r21, %f18;
	shl.b32 	%r22, %r21, 23;
	mov.b32 	%f23, %r22;
	ex2.approx.ftz.f32 	%f24, %f22;
	mul.f32 	%f25, %f24, %f23;
	add.f32 	%f26, %f25, 0f00000000;
	mov.b32 	%r23, %f26;
	shfl.sync.bfly.b32	%r24|%p11, %r23, 16, 31, -1;
	mov.b32 	%f27, %r24;
	add.f32 	%f28, %f26, %f27;
	mov.b32 	%r25, %f28;
	shfl.sync.bfly.b32	%r26|%p12, %r25, 8, 31, -1;
	mov.b32 	%f29, %r26;
	add.f32 	%f30, %f28, %f29;
	mov.b32 	%r27, %f30;
	shfl.sync.bfly.b32	%r28|%p13, %r27, 4, 31, -1;
	mov.b32 	%f31, %r28;
	add.f32 	%f32, %f30, %f31;
	mov.b32 	%r29, %f32;
	shfl.sync.bfly.b32	%r30|%p14, %r29, 2, 31, -1;
	mov.b32 	%f33, %r30;
	add.f32 	%f34, %f32, %f33;
	mov.b32 	%r31, %f34;
	shfl.sync.bfly.b32	%r32|%p15, %r31, 1, 31, -1;
	mov.b32 	%f35, %r32;
	add.f32 	%f36, %f34, %f35;
	div.rn.f32 	%f37, %f25, %f36;
	mad.lo.s64 	%rd36, %rd4, %rd54, %rd7;
	shl.b64 	%rd37, %rd36, 2;
	add.s64 	%rd38, %rd3, %rd37;
	st.global.f32 	[%rd38], %f37;
	mov.u64 	%rd54, %rd8;
$L__BB77_8:
	setp.eq.s64 	%p16, %rd14, 0;
	@%p16 bra 	$L__BB77_10;
$L__BB77_9:
	mad.lo.s64 	%rd39, %rd54, %rd2, %rd7;
	shl.b64 	%rd40, %rd39, 2;
	add.s64 	%rd41, %rd1, %rd40;
	ld.global.f32 	%f38, [%rd41];
	max.f32 	%f39, %f38, 0fFF800000;
	mov.b32 	%r33, %f39;
	shfl.sync.bfly.b32	%r34|%p17, %r33, 16, 31, -1;
	mov.b32 	%f40, %r34;
	max.f32 	%f41, %f39, %f40;
	mov.b32 	%r35, %f41;
	shfl.sync.bfly.b32	%r36|%p18, %r35, 8, 31, -1;
	mov.b32 	%f42, %r36;
	max.f32 	%f43, %f41, %f42;
	mov.b32 	%r37, %f43;
	shfl.sync.bfly.b32	%r38|%p19, %r37, 4, 31, -1;
	mov.b32 	%f44, %r38;
	max.f32 	%f45, %f43, %f44;
	mov.b32 	%r39, %f45;
	shfl.sync.bfly.b32	%r40|%p20, %r39, 2, 31, -1;
	mov.b32 	%f46, %r40;
	max.f32 	%f47, %f45, %f46;
	mov.b32 	%r41, %f47;
	shfl.sync.bfly.b32	%r42|%p21, %r41, 1, 31, -1;
	mov.b32 	%f48, %r42;
	max.f32 	%f49, %f47, %f48;
	sub.f32 	%f50, %f38, %f49;
	fma.rn.f32 	%f51, %f50, 0f3BBB989D, 0f3F000000;
	cvt.sat.f32.f32 	%f52, %f51;
	mov.f32 	%f53, 0f4B400001;
	mov.f32 	%f54, 0f437C0000;
	fma.rm.f32 	%f55, %f52, %f54, %f53;
	add.f32 	%f56, %f55, 0fCB40007F;
	neg.f32 	%f57, %f56;
	fma.rn.f32 	%f58, %f50, 0f3FB8AA3B, %f57;
	fma.rn.f32 	%f59, %f50, 0f32A57060, %f58;
	mov.b32 	%r43, %f55;
	shl.b32 	%r44, %r43, 23;
	mov.b32 	%f60, %r44;
	ex2.approx.ftz.f32 	%f61, %f59;
	mul.f32 	%f62, %f61, %f60;
	add.f32 	%f63, %f62, 0f00000000;
	mov.b32 	%r45, %f63;
	shfl.sync.bfly.b32	%r46|%p22, %r45, 16, 31, -1;
	mov.b32 	%f64, %r46;
	add.f32 	%f65, %f63, %f64;
	mov.b32 	%r47, %f65;
	shfl.sync.bfly.b32	%r48|%p23, %r47, 8, 31, -1;
	mov.b32 	%f66, %r48;
	add.f32 	%f67, %f65, %f66;
	mov.b32 	%r49, %f67;
	shfl.sync.bfly.b32	%r50|%p24, %r49, 4, 31, -1;
	mov.b32 	%f68, %r50;
	add.f32 	%f69, %f67, %f68;
	mov.b32 	%r51, %f69;
	shfl.sync.bfly.b32	%r52|%p25, %r51, 2, 31, -1;
	mov.b32 	%f70, %r52;
	add.f32 	%f71, %f69, %f70;
	mov.b32 	%r53, %f71;
	shfl.sync.bfly.b32	%r54|%p26, %r53, 1, 31, -1;
	mov.b32 	%f72, %r54;
	add.f32 	%f73, %f71, %f72;
	div.rn.f32 	%f74, %f62, %f73;
	mad.lo.s64 	%rd42, %rd54, %rd4, %rd7;
	shl.b64 	%rd43, %rd42, 2;
	add.s64 	%rd44, %rd3, %rd43;
	st.global.f32 	[%rd44], %f74;
	add.s64 	%rd45, %rd54, %rd5;
	mad.lo.s64 	%rd46, %rd45, %rd2, %rd7;
	shl.b64 	%rd47, %rd46, 2;
	add.s64 	%rd48, %rd1, %rd47;
	ld.global.f32 	%f75, [%rd48];
	max.f32 	%f76, %f75, 0fFF800000;
	mov.b32 	%r55, %f76;
	shfl.sync.bfly.b32	%r56|%p27, %r55, 16, 31, -1;
	mov.b32 	%f77, %r56;
	max.f32 	%f78, %f76, %f77;
	mov.b32 	%r57, %f78;
	shfl.sync.bfly.b32	%r58|%p28, %r57, 8, 31, -1;
	mov.b32 	%f79, %r58;
	max.f32 	%f80, %f78, %f79;
	mov.b32 	%r59, %f80;
	shfl.sync.bfly.b32	%r60|%p29, %r59, 4, 31, -1;
	mov.b32 	%f81, %r60;
	max.f32 	%f82, %f80, %f81;
	mov.b32 	%r61, %f82;
	shfl.sync.bfly.b32	%r62|%p30, %r61, 2, 31, -1;
	mov.b32 	%f83, %r62;
	max.f32 	%f84, %f82, %f83;
	mov.b32 	%r63, %f84;
	shfl.sync.bfly.b32	%r64|%p31, %r63, 1, 31, -1;
	mov.b32 	%f85, %r64;
	max.f32 	%f86, %f84, %f85;
	sub.f32 	%f87, %f75, %f86;
	fma.rn.f32 	%f88, %f87, 0f3BBB989D, 0f3F000000;
	cvt.sat.f32.f32 	%f89, %f88;
	fma.rm.f32 	%f90, %f89, %f54, %f53;
	add.f32 	%f91, %f90, 0fCB40007F;
	neg.f32 	%f92, %f91;
	fma.rn.f32 	%f93, %f87, 0f3FB8AA3B, %f92;
	fma.rn.f32 	%f94, %f87, 0f32A57060, %f93;
	mov.b32 	%r65, %f90;
	shl.b32 	%r66, %r65, 23;
	mov.b32 	%f95, %r66;
	ex2.approx.ftz.f32 	%f96, %f94;
	mul.f32 	%f97, %f96, %f95;
	add.f32 	%f98, %f97, 0f00000000;
	mov.b32 	%r67, %f98;
	shfl.sync.bfly.b32	%r68|%p32, %r67, 16, 31, -1;
	mov.b32 	%f99, %r68;
	add.f32 	%f100, %f98, %f99;
	mov.b32 	%r69, %f100;
	shfl.sync.bfly.b32	%r70|%p33, %r69, 8, 31, -1;
	mov.b32 	%f101, %r70;
	add.f32 	%f102, %f100, %f101;
	mov.b32 	%r71, %f102;
	shfl.sync.bfly.b32	%r72|%p34, %r71, 4, 31, -1;
	mov.b32 	%f103, %r72;
	add.f32 	%f104, %f102, %f103;
	mov.b32 	%r73, %f104;
	shfl.sync.bfly.b32	%r74|%p35, %r73, 2, 31, -1;
	mov.b32 	%f105, %r74;
	add.f32 	%f106, %f104, %f105;
	mov.b32 	%r75, %f106;
	shfl.sync.bfly.b32	%r76|%p36, %r75, 1, 31, -1;
	mov.b32 	%f107, %r76;
	add.f32 	%f108, %f106, %f107;
	div.rn.f32 	%f109, %f97, %f108;
	mad.lo.s64 	%rd49, %rd45, %rd4, %rd7;
	shl.b64 	%rd50, %rd49, 2;
	add.s64 	%rd51, %rd3, %rd50;
	st.global.f32 	[%rd51], %f109;
	add.s64 	%rd54, %rd45, %rd5;
	setp.lt.s64 	%p37, %rd54, %rd18;
	@%p37 bra 	$L__BB77_9;
$L__BB77_10:
	ret;

}
	// .globl	_ZN7oneflow4cuda7softmax15SoftmaxWarpImplI10SimpleLoadIffE11SimpleStoreIffEfLi1ELi1ELi32ELi1ELb1ELNS1_9AlgorithmE0EEEvT_T0_ll
.visible .entry _ZN7oneflow4cuda7softmax15SoftmaxWarpImplI10SimpleLoadIffE11SimpleStoreIffEfLi1ELi1ELi32ELi1ELb1ELNS1_9AlgorithmE0EEEvT_T0_ll(
	.param .align 8 .b8 _ZN7oneflow4cuda7softmax15SoftmaxWarpImplI10SimpleLoadIffE11SimpleStoreIffEfLi1ELi1ELi32ELi1ELb1ELNS1_9AlgorithmE0EEEvT_T0_ll_param_0[16],
	.param .align 8 .b8 _ZN7oneflow4cuda7softmax15SoftmaxWarpImplI10SimpleLoadIffE11SimpleStoreIffEfLi1ELi1ELi32ELi1ELb1ELNS1_9AlgorithmE0EEEvT_T0_ll_param_1[16],
	.param .u64 _ZN7oneflow4cuda7softmax15SoftmaxWarpImplI10SimpleLoadIffE11SimpleStoreIffEfLi1ELi1ELi32ELi1ELb1ELNS1_9AlgorithmE0EEEvT_T0_ll_param_2,
	.param .u64 _ZN7oneflow4cuda7softmax15SoftmaxWarpImplI10SimpleLoadIffE11SimpleStoreIffEfLi1ELi1ELi32ELi1ELb1ELNS1_9AlgorithmE0EEEvT_T0_ll_param_3
)
{
	.reg .pred 	%p<44>;
	.reg .b32 	%r<77>;
	.reg .b32 	%f<127>;
	.reg .b64 	%rd<55>;

	ld.param.u64 	%rd2, [_ZN7oneflow4cuda7softmax15SoftmaxWarpImplI10SimpleLoadIffE11SimpleStoreIffEfLi1ELi1ELi32ELi1ELb1ELNS1_9AlgorithmE0EEEvT_T0_ll_param_0+8];
	ld.param.u64 	%rd4, [_ZN7oneflow4cuda7softmax15SoftmaxWarpImplI10SimpleLoadIffE11SimpleStoreIffEfLi1ELi1ELi32ELi1ELb1ELNS1_9AlgorithmE0EEEvT_T0_ll_param_1+8];
	ld.param.u64 	%rd21, [_ZN7oneflow4cuda7softmax15SoftmaxWarpImplI10SimpleLoadIffE11SimpleStoreIffEfLi1ELi1ELi32ELi1ELb1ELNS1_9AlgorithmE0EEEvT_T0_ll_param_1];
	ld.param.u64 	%rd22, [_ZN7oneflow4cuda7softmax15SoftmaxWarpImplI10SimpleLoadIffE11SimpleStoreIffEfLi1ELi1ELi32ELi1ELb1ELNS1_9AlgorithmE0EEEvT_T0_ll_param_0];
	ld.param.u64 	%rd19, [_ZN7oneflow4cuda7softmax15SoftmaxWarpImplI10SimpleLoadIffE11SimpleStoreIffEfLi1ELi1ELi32ELi1ELb1ELNS1_9AlgorithmE0EEEvT_T0_ll_param_2];
	ld.param.u64 	%rd20, [_ZN7oneflow4cuda7softmax15SoftmaxWarpImplI10SimpleLoadIffE11SimpleStoreIffEfLi1ELi1ELi32ELi1ELb1ELNS1_9AlgorithmE0EEEvT_T0_ll_param_3];
	cvta.to.global.u64 	%rd1, %rd22;
	cvta.to.global.u64 	%rd3, %rd21;
	setp.lt.s64 	%p1, %rd20, 33;
	@%p1 bra 	$L__BB78_2;
	mov.u64 	%rd23, $str;
	cvta.global.u64 	%rd24, %rd23;
	mov.u64 	%rd25, $str$1;
	cvta.global.u64 	%rd26, %rd25;
	mov.u64 	%rd27, __unnamed_78;
	cvta.global.u64 	%rd28, %rd27;
	{ // callseq 77, 0
	.param .b64 param0;
	st.param.b64 	[param0], %rd24;
	.param .b64 param1;
	st.param.b64 	[param1], %rd26;
	.param .b32 param2;
	st.param.b32 	[param2], 228;
	.param .b64 param3;
	st.param.b64 	[param3], %rd28;
	.param .b64 param4;
	st.param.b64 	[param4], 1;
	call.uni 
	__assertfail, 
	(
	param0, 
	param1, 
	param2, 
	param3, 
	param4
	);
	} // callseq 77
$L__BB78_2:
	mov.u32 	%r1, %ctaid.x;
	mov.u32 	%r2, %ntid.y;
	mov.u32 	%r3, %tid.y;
	mad.lo.s32 	%r4, %r1, %r2, %r3;
	mov.u32 	%r5, %nctaid.x;
	mul.lo.s32 	%r6, %r5, %r2;
	cvt.s64.s32 	%rd5, %r6;
	cvt.s64.s32 	%rd6, %r4;
	setp.le.s64 	%p2, %rd19, %rd6;
	@%p2 bra 	$L__BB78_21;
	mov.u32 	%r7, %tid.x;
	cvt.u64.u32 	%rd7, %r7;
	add.s64 	%rd8, %rd5, %rd6;
	max.s64 	%rd29, %rd19, %rd8;
	setp.lt.s64 	%p3, %rd8, %rd19;
	selp.u64 	%rd9, 1, 0, %p3;
	add.s64 	%rd30, %rd8, %rd9;
	sub.s64 	%rd10, %rd29, %rd30;
	or.b64  	%rd31, %rd10, %rd5;
	and.b64  	%rd32, %rd31, -4294967296;
	setp.ne.s64 	%p4, %rd32, 0;
	@%p4 bra 	$L__BB78_5;
	cvt.u32.u64 	%r8, %rd5;
	cvt.u32.u64 	%r9, %rd10;
	div.u32 	%r10, %r9, %r8;
	cvt.u64.u32 	%rd52, %r10;
	bra.uni 	$L__BB78_6;
$L__BB78_5:
	div.u64 	%rd52, %rd10, %rd5;
$L__BB78_6:
	add.s64 	%rd14, %rd52, %rd9;
	and.b64  	%rd33, %rd14, 1;
	setp.eq.b64 	%p5, %rd33, 1;
	mov.u64 	%rd54, %rd6;
	@%p5 bra 	$L__BB78_11;
	setp.le.s64 	%p6, %rd20, %rd7;
	mov.f32 	%f121, 0fFF800000;
	mov.f32 	%f122, %f121;
	@%p6 bra 	$L__BB78_9;
	mad.lo.s64 	%rd34, %rd2, %rd6, %rd7;
	shl.b64 	%rd35, %rd34, 2;
	add.s64 	%rd36, %rd1, %rd35;
	ld.global.f32 	%f121, [%rd36];
	max.f32 	%f122, %f121, 0fFF800000;
$L__BB78_9:
	setp.le.s64 	%p7, %rd20, %rd7;
	mov.b32 	%r11, %f122;
	shfl.sync.bfly.b32	%r12|%p8, %r11, 16, 31, -1;
	mov.b32 	%f17, %r12;
	max.f32 	%f18, %f122, %f17;
	mov.b32 	%r13, %f18;
	shfl.sync.bfly.b32	%r14|%p9, %r13, 8, 31, -1;
	mov.b32 	%f19, %r14;
	max.f32 	%f20, %f18, %f19;
	mov.b32 	%r15, %f20;
	shfl.sync.bfly.b32	%r16|%p10, %r15, 4, 31, -1;
	mov.b32 	%f21, %r16;
	max.f32 	%f22, %f20, %f21;
	mov.b32 	%r17, %f22;
	shfl.sync.bfly.b32	%r18|%p11, %r17, 2, 31, -1;
	mov.b32 	%f23, %r18;
	max.f32 	%f24, %f22, %f23;
	mov.b32 	%r19, %f24;
	shfl.sync.bfly.b32	%r20|%p12, %r19, 1, 31, -1;
	mov.b32 	%f25, %r20;
	max.f32 	%f26, %f24, %f25;
	sub.f32 	%f27, %f121, %f26;
	fma.rn.f32 	%f28, %f27, 0f3BBB989D, 0f3F000000;
	cvt.sat.f32.f32 	%f29, %f28;
	mov.f32 	%f30, 0f4B400001;
	mov.f32 	%f31, 0f437C0000;
	fma.rm.f32 	%f32, %f29, %f31, %f30;
	add.f32 	%f33, %f32, 0fCB40007F;
	neg.f32 	%f34, %f33;
	fma.rn.f32 	%f35, %f27, 0f3FB8AA3B, %f34;
	fma.rn.f32 	%f36, %f27, 0f32A57060, %f35;
	mov.b32 	%r21, %f32;
	shl.b32 	%r22, %r21, 23;
	mov.b32 	%f37, %r22;
	ex2.approx.ftz.f32 	%f38, %f36;
	mul.f32 	%f39, %f38, %f37;
	add.f32 	%f40, %f39, 0f00000000;
	mov.b32 	%r23, %f40;
	shfl.sync.bfly.b32	%r24|%p13, %r23, 16, 31, -1;
	mov.b32 	%f41, %r24;
	add.f32 	%f42, %f40, %f41;
	mov.b32 	%r25, %f42;
	shfl.sync.bfly.b32	%r26|%p14, %r25, 8, 31, -1;
	mov.b32 	%f43, %r26;
	add.f32 	%f44, %f42, %f43;
	mov.b32 	%r27, %f44;
	shfl.sync.bfly.b32	%r28|%p15, %r27, 4, 31, -1;
	mov.b32 	%f45, %r28;
	add.f32 	%f46, %f44, %f45;
	mov.b32 	%r29, %f46;
	shfl.sync.bfly.b32	%r30|%p16, %r29, 2, 31, -1;
	mov.b32 	%f47, %r30;
	add.f32 	%f48, %f46, %f47;
	mov.b32 	%r31, %f48;
	shfl.sync.bfly.b32	%r32|%p17, %r31, 1, 31, -1;
	mov.b32 	%f49, %r32;
	add.f32 	%f50, %f48, %f49;
	div.rn.f32 	%f5, %f39, %f50;
	mov.u64 	%rd54, %rd8;
	@%p7 bra 	$L__BB78_11;
	mad.lo.s64 	%rd37, %rd4, %rd6, %rd7;
	shl.b64 	%rd38, %rd37, 2;
	add.s64 	%rd39, %rd3, %rd38;
	st.global.f32 	[%rd39], %f5;
$L__BB78_11:
	setp.eq.s64 	%p18, %rd14, 0;
	@%p18 bra 	$L__BB78_21;
$L__BB78_12:
	setp.le.s64 	%p19, %rd20, %rd7;
	mov.f32 	%f123, 0fFF800000;
	mov.f32 	%f124, %f123;
	@%p19 bra 	$L__BB78_14;
	mad.lo.s64 	%rd40, %rd54, %rd2, %rd7;
	shl.b64 	%rd41, %rd40, 2;
	add.s64 	%rd42, %rd1, %rd41;
	ld.global.f32 	%f123, [%rd42];
	max.f32 	%f124, %f123, 0fFF800000;
$L__BB78_14:
	setp.le.s64 	%p20, %rd20, %rd7;
	mov.b32 	%r33, %f124;
	shfl.sync.bfly.b32	%r34|%p21, %r33, 16, 31, -1;
	mov.b32 	%f52, %r34;
	max.f32 	%f53, %f124, %f52;
	mov.b32 	%r35, %f53;
	shfl.sync.bfly.b32	%r36|%p22, %r35, 8, 31, -1;
	mov.b32 	%f54, %r36;
	max.f32 	%f55, %f53, %f54;
	mov.b32 	%r37, %f55;
	shfl.sync.bfly.b32	%r38|%p23, %r37, 4, 31, -1;
	mov.b32 	%f56, %r38;
	max.f32 	%f57, %f55, %f56;
	mov.b32 	%r39, %f57;
	shfl.sync.bfly.b32	%r40|%p24, %r39, 2, 31, -1;
	mov.b32 	%f58, %r40;
	max.f32 	%f59, %f57, %f58;
	mov.b32 	%r41, %f59;
	shfl.sync.bfly.b32	%r42|%p25, %r41, 1, 31, -1;
	mov.b32 	%f60, %r42;
	max.f32 	%f61, %f59, %f60;
	sub.f32 	%f62, %f123, %f61;
	fma.rn.f32 	%f63, %f62, 0f3BBB989D, 0f3F000000;
	cvt.sat.f32.f32 	%f64, %f63;
	mov.f32 	%f65, 0f4B400001;
	mov.f32 	%f66, 0f437C0000;
	fma.rm.f32 	%f67, %f64, %f66, %f65;
	add.f32 	%f68, %f67, 0fCB40007F;
	neg.f32 	%f69, %f68;
	fma.rn.f32 	%f70, %f62, 0f3FB8AA3B, %f69;
	fma.rn.f32 	%f71, %f62, 0f32A57060, %f70;
	mov.b32 	%r43, %f67;
	shl.b32 	%r44, %r43, 23;
	mov.b32 	%f72, %r44;
	ex2.approx.ftz.f32 	%f73, %f71;
	mul.f32 	%f74, %f73, %f72;
	add.f32 	%f75, %f74, 0f00000000;
	mov.b32 	%r45, %f75;
	shfl.sync.bfly.b32	%r46|%p26, %r45, 16, 31, -1;
	mov.b32 	%f76, %r46;
	add.f32 	%f77, %f75, %f76;
	mov.b32 	%r47, %f77;
	shfl.sync.bfly.b32	%r48|%p27, %r47, 8, 31, -1;
	mov.b32 	%f78, %r48;
	add.f32 	%f79, %f77, %f78;
	mov.b32 	%r49, %f79;
	shfl.sync.bfly.b32	%r50|%p28, %r49, 4, 31, -1;
	mov.b32 	%f80, %r50;
	add.f32 	%f81, %f79, %f80;
	mov.b32 	%r51, %f81;
	shfl.sync.bfly.b32	%r52|%p29, %r51, 2, 31, -1;
	mov.b32 	%f82, %r52;
	add.f32 	%f83, %f81, %f82;
	mov.b32 	%r53, %f83;
	shfl.sync.bfly.b32	%r54|%p30, %r53, 1, 31, -1;
	mov.b32 	%f84, %r54;
	add.f32 	%f85, %f83, %f84;
	div.rn.f32 	%f10, %f74, %f85;
	@%p20 bra 	$L__BB78_16;
	mad.lo.s64 	%rd43, %rd54, %rd4, %rd7;
	shl.b64 	%rd44, %rd43, 2;
	add.s64 	%rd45, %rd3, %rd44;
	st.global.f32 	[%rd45], %f10;
$L__BB78_16:
	setp.le.s64 	%p31, %rd20, %rd7;
	add.s64 	%rd17, %rd54, %rd5;
	mov.f32 	%f125, 0fFF800000;
	mov.f32 	%f126, %f125;
	@%p31 bra 	$L__BB78_18;
	mad.lo.s64 	%rd46, %rd17, %rd2, %rd7;
	shl.b64 	%rd47, %rd46, 2;
	add.s64 	%rd48, %rd1, %rd47;
	ld.global.f32 	%f125, [%rd48];
	max.f32 	%f126, %f125, 0fFF800000;
$L__BB78_18:
	setp.le.s64 	%p32, %rd20, %rd7;
	mov.b32 	%r55, %f126;
	shfl.sync.bfly.b32	%r56|%p33, %r55, 16, 31, -1;
	mov.b32 	%f87, %r56;
	max.f32 	%f88, %f126, %f87;
	mov.b32 	%r57, %f88;
	shfl.sync.bfly.b32	%r58|%p34, %r57, 8, 31, -1;
	mov.b32 	%f89, %r58;
	max.f32 	%f90, %f88, %f89;
	mov.b32 	%r59, %f90;
	shfl.sync.bfly.b32	%r60|%p35, %r59, 4, 31, -1;
	mov.b32 	%f91, %r60;
	max.f32 	%f92, %f90, %f91;
	mov.b32 	%r61, %f92;
	shfl.sync.bfly.b32	%r62|%p36, %r61, 2, 31, -1;
	mov.b32 	%f93, %r62;
	max.f32 	%f94, %f92, %f93;
	mov.b32 	%r63, %f94;
	shfl.sync.bfly.b32	%r64|%p37, %r63, 1, 31, -1;
	mov.b32 	%f95, %r64;
	max.f32 	%f96, %f94, %f95;
	sub.f32 	%f97, %f125, %f96;
	fma.rn.f32 	%f98, %f97, 0f3BBB989D, 0f3F000000;
	cvt.sat.f32.f32 	%f99, %f98;
	mov.f32 	%f100, 0f4B400001;
	mov.f32 	%f101, 0f437C0000;
	fma.rm.f32 	%f102, %f99, %f101, %f100;
	add.f32 	%f103, %f102, 0fCB40007F;
	neg.f32 	%f104, %f103;
	fma.rn.f32 	%f105, %f97, 0f3FB8AA3B, %f104;
	fma.rn.f32 	%f106, %f97, 0f32A57060, %f105;
	mov.b32 	%r65, %f102;
	shl.b32 	%r66, %r65, 23;
	mov.b32 	%f107, %r66;
	ex2.approx.ftz.f32 	%f108, %f106;
	mul.f32 	%f109, %f108, %f107;
	add.f32 	%f110, %f109, 0f00000000;
	mov.b32 	%r67, %f110;
	shfl.sync.bfly.b32	%r68|%p38, %r67, 16, 31, -1;
	mov.b32 	%f111, %r68;
	add.f32 	%f112, %f110, %f111;
	mov.b32 	%r69, %f112;
	shfl.sync.bfly.b32	%r70|%p39, %r69, 8, 31, -1;
	mov.b32 	%f113, %r70;
	add.f32 	%f114, %f112, %f113;
	mov.b32 	%r71, %f114;
	shfl.sync.bfly.b32	%r72|%p40, %r71, 4, 31, -1;
	mov.b32 	%f115, %r72;
	add.f32 	%f116, %f114, %f115;
	mov.b32 	%r73, %f116;
	shfl.sync.bfly.b32	%r74|%p41, %r73, 2, 31, -1;
	mov.b32 	%f117, %r74;
	add.f32 	%f118, %f116, %f117;
	mov.b32 	%r75, %f118;
	shfl.sync.bfly.b32	%r76|%p42, %r75, 1, 31, -1;
	mov.b32 	%f119, %r76;
	add.f32 	%f120, %f118, %f119;
	div.rn.f32 	%f15, %f109, %f120;
	@%p32 bra 	$L__BB78_20;
	mad.lo.s64 	%rd49, %rd17, %rd4, %rd7;
	shl.b64 	%rd50, %rd49, 2;
	add.s64 	%rd51, %rd3, %rd50;
	st.global.f32 	[%rd51], %f15;
$L__BB78_20:
	add.s64 	%rd54, %rd17, %rd5;
	setp.lt.s64 	%p43, %rd54, %rd19;
	@%p43 bra 	$L__BB78_12;
$L__BB78_21:
	ret;

}
	// .globl	_ZN7oneflow4cuda7softmax15SoftmaxWarpImplI10SimpleLoadIffE11SimpleStoreIffEfLi1ELi2ELi32ELi1ELb0ELNS1_9AlgorithmE0EEEvT_T0_ll
.visible .entry _ZN7oneflow4cuda7softmax15SoftmaxWarpImplI10SimpleLoadIffE11SimpleStoreIffEfLi1ELi2ELi32ELi1ELb0ELNS1_9AlgorithmE0EEEvT_T0_ll(
	.param .align 8 .b8 _ZN7oneflow4cuda7softmax15SoftmaxWarpImplI10SimpleLoadIffE11SimpleStoreIffEfLi1ELi2ELi32ELi1ELb0ELNS1_9AlgorithmE0EEEvT_T0_ll_param_0[16],
	.param .align 8 .b8 _ZN7oneflow4cuda7softmax15SoftmaxWarpImplI10SimpleLoadIffE11SimpleStoreIffEfLi1ELi2ELi32ELi1ELb0ELNS1_9AlgorithmE0EEEvT_T0_ll_param_1[16],
	.param .u64 _ZN7oneflow4cuda7softmax15SoftmaxWarpImplI10SimpleLoadIffE11SimpleStoreIffEfLi1ELi2ELi32ELi1ELb0ELNS1_9AlgorithmE0EEEvT_T0_ll_param_2,
	.param .u64 _ZN7oneflow4cuda7softmax15SoftmaxWarpImplI10SimpleLoadIffE11SimpleStoreIffEfLi1ELi2ELi32ELi1ELb0ELNS1_9AlgorithmE0EEEvT_T0_ll_param_3
)
{
	.reg .pred 	%p<14>;
	.reg .b32 	%r<32>;
	.reg .b32 	%f<53>;
	.reg .b64 	%rd<27>;

	ld.param.u64 	%rd1, [_ZN7oneflow4cuda7softmax15SoftmaxWarpImplI10SimpleLoadIffE11SimpleStoreIffEfLi1ELi2ELi32ELi1ELb0ELNS1_9AlgorithmE0EEEvT_T0_ll_param_0];
	ld.param.u64 	%rd2, [_ZN7oneflow4cuda7softmax15SoftmaxWarpImplI10SimpleLoadIffE11SimpleStoreIffEfLi1ELi2ELi32ELi1ELb0ELNS1_9AlgorithmE0EEEvT_T0_ll_param_0+8];
	ld.param.u64 	%rd3, [_ZN7oneflow4cuda7softmax15SoftmaxWarpImplI10SimpleLoadIffE11SimpleStoreIffEfLi1ELi2ELi32ELi1ELb0ELNS1_9AlgorithmE0EEEvT_T0_ll_param_1];
	ld.param.u64 	%rd4, [_ZN7oneflow4cuda7softmax15SoftmaxWarpImplI10SimpleLoadIffE11SimpleStoreIffEfLi1ELi2ELi32ELi1ELb0ELNS1_9AlgorithmE0EEEvT_T0_ll_param_1+8];
	ld.param.u64 	%rd12, [_ZN7oneflow4cuda7softmax15SoftmaxWarpImplI10SimpleLoadIffE11SimpleStoreIffEfLi1ELi2ELi32ELi1ELb0ELNS1_9AlgorithmE0EEEvT_T0_ll_param_2];
	ld.param.u64 	%rd13, [_ZN7oneflow4cuda7softmax15SoftmaxWarpImplI10SimpleLoadIffE11SimpleStoreIffEfLi1ELi2ELi32ELi1ELb0ELNS1_9AlgorithmE0EEEvT_T0_ll_param_3];
	setp.lt.s64 	%p1, %rd13, 65;
	@%p1 bra 	$L__BB79_2;
	mov.u64 	%rd14, $str;
	cvta.global.u64 	%rd15, %rd14;
	mov.u64 	%rd16, $str$1;
	cvta.global.u64 	%rd17, %rd16;
	mov.u64 	%rd18, __unnamed_79;
	cvta.global.u64 	%rd19, %rd18;
	{ // callseq 78, 0
	.param .b64 param0;
	st.param.b64 	[param0], %rd15;
	.param .b64 param1;
	st.param.b64 	[param1], %rd17;
	.param .b32 param2;
	st.param.b32 	[param2], 228;
	.param .b64 param3;
	st.param.b64 	[param3], %rd19;
	.param .b64 param4;
	st.param.b64 	[param4], 1;
	call.uni 
	__assertfail, 
	(
	param0, 
	param1, 
	param2, 
	param3, 
	param4
	);
	} // callseq 78
$L__BB79_2:
	mov.u32 	%r2, %ctaid.x;
	mov.u32 	%r3, %ntid.y;
	mov.u32 	%r4, %tid.y;
	mad.lo.s32 	%r5, %r2, %r3, %r4;
	mov.u32 	%r6, %nctaid.x;
	mul.lo.s32 	%r1, %r6, %r3;
	cvt.s64.s32 	%rd26, %r5;
	setp.le.s64 	%p2, %rd12, %rd26;
	@%p2 bra 	$L__BB79_5;
	mov.u32 	%r7, %tid.x;
	cvt.u64.u32 	%rd6, %r7;
	cvta.to.global.u64 	%rd7, %rd3;
	cvta.to.global.u64 	%rd8, %rd1;
	cvt.s64.s32 	%rd9, %r1;
$L__BB79_4:
	mad.lo.s64 	%rd20, %rd26, %rd2, %rd6;
	shl.b64 	%rd21, %rd20, 2;
	add.s64 	%rd22, %rd8, %rd21;
	ld.global.f32 	%f1, [%rd22];
	max.f32 	%f2, %f1, 0fFF800000;
	ld.global.f32 	%f3, [%rd22+128];
	max.f32 	%f4, %f2, %f3;
	mov.b32 	%r8, %f4;
	shfl.sync.bfly.b32	%r9|%p3, %r8, 16, 31, -1;
	mov.b32 	%f5, %r9;
	max.f32 	%f6, %f4, %f5;
	mov.b32 	%r10, %f6;
	shfl.sync.bfly.b32	%r11|%p4, %r10, 8, 31, -1;
	mov.b32 	%f7, %r11;
	max.f32 	%f8, %f6, %f7;
	mov.b32 	%r12, %f8;
	shfl.sync.bfly.b32	%r13|%p5, %r12, 4, 31, -1;
	mov.b32 	%f9, %r13;
	max.f32 	%f10, %f8, %f9;
	mov.b32 	%r14, %f10;
	shfl.sync.bfly.b32	%r15|%p6, %r14, 2, 31, -1;
	mov.b32 	%f11, %r15;
	max.f32 	%f12, %f10, %f11;
	mov.b32 	%r16, %f12;
	shfl.sync.bfly.b32	%r17|%p7, %r16, 1, 31, -1;
	mov.b32 	%f13, %r17;
	max.f32 	%f14, %f12, %f13;
	sub.f32 	%f15, %f1, %f14;
	fma.rn.f32 	%f16, %f15, 0f3BBB989D, 0f3F000000;
	cvt.sat.f32.f32 	%f17, %f16;
	mov.f32 	%f18, 0f4B400001;
	mov.f32 	%f19, 0f437C0000;
	fma.rm.f32 	%f20, %f17, %f19, %f18;
	add.f32 	%f21, %f20, 0fCB40007F;
	neg.f32 	%f22, %f21;
	fma.rn.f32 	%f23, %f15, 0f3FB8AA3B, %f22;
	fma.rn.f32 	%f24, %f15, 0f32A57060, %f23;
	mov.b32 	%r18, %f20;
	shl.b32 	%r19, %r18, 23;
	mov.b32 	%f25, %r19;
	ex2.approx.ftz.f32 	%f26, %f24;
	mul.f32 	%f27, %f26, %f25;
	add.f32 	%f28, %f27, 0f00000000;
	sub.f32 	%f29, %f3, %f14;
	fma.rn.f32 	%f30, %f29, 0f3BBB989D, 0f3F000000;
	cvt.sat.f32.f32 	%f31, %f30;
	fma.rm.f32 	%f32, %f31, %f19, %f18;
	add.f32 	%f33, %f32, 0fCB40007F;
	neg.f32 	%f34, %f33;
	fma.rn.f32 	%f35, %f29, 0f3FB8AA3B, %f34;
	fma.rn.f32 	%f36, %f29, 0f32A57060, %f35;
	mov.b32 	%r20, %f32;
	shl.b32 	%r21, %r20, 23;
	mov.b32 	%f37, %r21;
	ex2.approx.ftz.f32 	%f38, %f36;
	mul.f32 	%f39, %f38, %f37;
	add.f32 	%f40, %f28, %f39;
	mov.b32 	%r22, %f40;
	shfl.sync.bfly.b32	%r23|%p8, %r22, 16, 31, -1;
	mov.b32 	%f41, %r23;
	add.f32 	%f42, %f40, %f41;
	mov.b32 	%r24, %f42;
	shfl.sync.bfly.b32	%r25|%p9, %r24, 8, 31, -1;
	mov.b32 	%f43, %r25;
	add.f32 	%f44, %f42, %f43;
	mov.b32 	%r26, %f44;
	shfl.sync.bfly.b32	%r27|%p10, %r26, 4, 31, -1;
	mov.b32 	%f45, %r27;
	add.f32 	%f46, %f44, %f45;
	mov.b32 	%r28, %f46;
	shfl.sync.bfly.b32	%r29|%p11, %r28, 2, 31, -1;
	mov.b32 	%f47, %r29;
	add.f32 	%f48, %f46, %f47;
	mov.b32 	%r30, %f48;
	shfl.sync.bfly.b32	%r31|%p12, %r30, 1, 31, -1;
	mov.b32 	%f49, %r31;
	add.f32 	%f50, %f48, %f49;
	div.rn.f32 	%f51, %f27, %f50;
	div.rn.f32 	%f52, %f39, %f50;
	mad.lo.s64 	%rd23, %rd26, %rd4, %rd6;
	shl.b64 	%rd24, %rd23, 2;
	add.s64 	%rd25, %rd7, %rd24;
	st.global.f32 	[%rd25], %f51;
	st.global.f32 	[%rd25+128], %f52;
	add.s64 	%rd26, %rd26, %rd9;
	setp.lt.s64 	%p13, %rd26, %rd12;
	@%p13 bra 	$L__BB79_4;
$L__BB79_5:
	ret;

}
	// .globl	_ZN7oneflow4cuda7softmax15SoftmaxWarpImplI10SimpleLoadIffE11SimpleStoreIffEfLi1ELi2ELi32ELi1ELb1ELNS1_9AlgorithmE0EEEvT_T0_ll
.visible .entry _ZN7oneflow4cuda7softmax15SoftmaxWarpImplI10SimpleLoadIffE11SimpleStoreIffEfLi1ELi2ELi32ELi1ELb1ELNS1_9AlgorithmE0EEEvT_T0_ll(
	.param .align 8 .b8 _ZN7oneflow4cuda7softmax15SoftmaxWarpImplI10SimpleLoadIffE11SimpleStoreIffEfLi1ELi2ELi32ELi1ELb1ELNS1_9AlgorithmE0EEEvT_T0_ll_param_0[16],
	.param .align 8 .b8 _ZN7oneflow4cuda7softmax15SoftmaxWarpImplI10SimpleLoadIffE11SimpleStoreIffEfLi1ELi2ELi32ELi1ELb1ELNS1_9AlgorithmE0EEEvT_T0_ll_param_1[16],
	.param .u64 _ZN7oneflow4cuda7softmax15SoftmaxWarpImplI10SimpleLoadIffE11SimpleStoreIffEfLi1ELi2ELi32ELi1ELb1ELNS1_9AlgorithmE0EEEvT_T0_ll_param_2,
	.param .u64 _ZN7oneflow4cuda7softmax15SoftmaxWarpImplI10SimpleLoadIffE11SimpleStoreIffEfLi1ELi2ELi32ELi1ELb1ELNS1_9AlgorithmE0EEEvT_T0_ll_param_3
)
{
	.reg .pred 	%p<18>;
	.reg .b32 	%r<33>;
	.reg .b32 	%f<63>;
	.reg .b64 	%rd<28>;

	ld.param.u64 	%rd1, [_ZN7oneflow4cuda7softmax15SoftmaxWarpImplI10SimpleLoadIffE11SimpleStoreIffEfLi1ELi2ELi32ELi1ELb1ELNS1_9AlgorithmE0EEEvT_T0_ll_param_0];
	ld.param.u64 	%rd2, [_ZN7oneflow4cuda7softmax15SoftmaxWarpImplI10SimpleLoadIffE11SimpleStoreIffEfLi1ELi2ELi32ELi1ELb1ELNS1_9AlgorithmE0EEEvT_T0_ll_param_0+8];
	ld.param.u64 	%rd3, [_ZN7oneflow4cuda7softmax15SoftmaxWarpImplI10SimpleLoadIffE11SimpleStoreIffEfLi1ELi2ELi32ELi1ELb1ELNS1_9AlgorithmE0EEEvT_T0_ll_param_1];
	ld.param.u64 	%rd4, [_ZN7oneflow4cuda7softmax15SoftmaxWarpImplI10SimpleLoadIffE11SimpleStoreIffEfLi1ELi2ELi32ELi1ELb1ELNS1_9AlgorithmE0EEEvT_T0_ll_param_1+8];
	ld.param.u64 	%rd15, [_ZN7oneflow4cuda7softmax15SoftmaxWarpImplI10SimpleLoadIffE11SimpleStoreIffEfLi1ELi2ELi32ELi1ELb1ELNS1_9AlgorithmE0EEEvT_T0_ll_param_2];
	ld.param.u64 	%rd16, [_ZN7oneflow4cuda7softmax15SoftmaxWarpImplI10SimpleLoadIffE11SimpleStoreIffEfLi1ELi2ELi32ELi1ELb1ELNS1_9AlgorithmE0EEEvT_T0_ll_param_3];
	setp.lt.s64 	%p1, %rd16, 65;
	@%p1 bra 	$L__BB80_2;
	mov.u64 	%rd17, $str;
	cvta.global.u64 	%rd18, %rd17;
	mov.u64 	%rd19, $str$1;
	cvta.global.u64 	%rd20, %rd19;
	mov.u64 	%rd21, __unnamed_80;
	cvta.global.u64 	%rd22, %rd21;
	{ // callseq 79, 0
	.param .b64 param0;
	st.param.b64 	[param0], %rd18;
	.param .b64 param1;
	st.param.b64 	[param1], %rd20;
	.param .b32 param2;
	st.param.b32 	[param2], 228;
	.param .b64 param3;
	st.param.b64 	[param3], %rd22;
	.param .b64 param4;
	st.param.b64 	[param4], 1;
	call.uni 
	__assertfail, 
	(
	param0, 
	param1, 
	param2, 
	param3, 
	param4
	);
	} // callseq 79
$L__BB80_2:
	mov.u32 	%r2, %ctaid.x;
	mov.u32 	%r3, %ntid.y;
	mov.u32 	%r4, %tid.y;
	mad.lo.s32 	%r5, %r2, %r3, %r4;
	mov.u32 	%r6, %nctaid.x;
	mul.lo.s32 	%r1, %r6, %r3;
	cvt.s64.s32 	%rd27, %r5;
	setp.le.s64 	%p2, %rd15, %rd27;
	@%p2 bra 	$L__BB80_13;
	mov.u32 	%r7, %tid.x;
	cvt.u64.u32 	%rd6, %r7;
	add.s32 	%r8, %r7, 32;
	cvt.u64.u32 	%rd7, %r8;
	cvta.to.global.u64 	%rd8, %rd3;
	cvta.to.global.u64 	%rd9, %rd1;
	cvt.s64.s32 	%rd10, %r1;
$L__BB80_4:
	setp.le.s64 	%p3, %rd16, %rd6;
	mad.lo.s64 	%rd23, %rd27, %rd2, %rd6;
	shl.b64 	%rd24, %rd23, 2;
	add.s64 	%rd12, %rd9, %rd24;
	mov.f32 	%f59, 0fFF800000;
	mov.f32 	%f62, %f59;
	@%p3 bra 	$L__BB80_6;
	ld.global.f32 	%f59, [%rd12];
	max.f32 	%f62, %f59, 0fFF800000;
$L__BB80_6:
	setp.le.s64 	%p4, %rd16, %rd7;
	mov.f32 	%f61, 0fFF800000;
	@%p4 bra 	$L__BB80_8;
	ld.global.f32 	%f61, [%rd12+128];
	max.f32 	%f62, %f62, %f61;
$L__BB80_8:
	setp.le.s64 	%p5, %rd16, %rd6;
	mov.b32 	%r9, %f62;
	shfl.sync.bfly.b32	%r10|%p6, %r9, 16, 31, -1;
	mov.b32 	%f13, %r10;
	max.f32 	%f14, %f62, %f13;
	mov.b32 	%r11, %f14;
	shfl.sync.bfly.b32	%r12|%p7, %r11, 8, 31, -1;
	mov.b32 	%f15, %r12;
	max.f32 	%f16, %f14, %f15;
	mov.b32 	%r13, %f16;
	shfl.sync.bfly.b32	%r14|%p8, %r13, 4, 31, -1;
	mov.b32 	%f17, %r14;
	max.f32 	%f18, %f16, %f17;
	mov.b32 	%r15, %f18;
	shfl.sync.bfly.b32	%r16|%p9, %r15, 2, 31, -1;
	mov.b32 	%f19, %r16;
	max.f32 	%f20, %f18, %f19;
	mov.b32 	%r17, %f20;
	shfl.sync.bfly.b32	%r18|%p10, %r17, 1, 31, -1;
	mov.b32 	%f21, %r18;
	max.f32 	%f22, %f20, %f21;
	sub.f32 	%f23, %f59, %f22;
	fma.rn.f32 	%f24, %f23, 0f3BBB989D, 0f3F000000;
	cvt.sat.f32.f32 	%f25, %f24;
	mov.f32 	%f26, 0f4B400001;
	mov.f32 	%f27, 0f437C0000;
	fma.rm.f32 	%f28, %f25, %f27, %f26;
	add.f32 	%f29, %f28, 0fCB40007F;
	neg.f32 	%f30, %f29;
	fma.rn.f32 	%f31, %f23, 0f3FB8AA3B, %f30;
	fma.rn.f32 	%f32, %f23, 0f32A57060, %f31;
	mov.b32 	%r19, %f28;
	shl.b32 	%r20, %r19, 23;
	mov.b32 	%f33, %r20;
	ex2.approx.ftz.f32 	%f34, %f32;
	mul.f32 	%f35, %f34, %f33;
	add.f32 	%f36, %f35, 0f00000000;
	sub.f32 	%f37, %f61, %f22;
	fma.rn.f32 	%f38, %f37, 0f3BBB989D, 0f3F000000;
	cvt.sat.f32.f32 	%f39, %f38;
	fma.rm.f32 	%f40, %f39, %f27, %f26;
	add.f32 	%f41, %f40, 0fCB40007F;
	neg.f32 	%f42, %f41;
	fma.rn.f32 	%f43, %f37, 0f3FB8AA3B, %f42;
	fma.rn.f32 	%f44, %f37, 0f32A57060, %f43;
	mov.b32 	%r21, %f40;
	shl.b32 	%r22, %r21, 23;
	mov.b32 	%f45, %r22;
	ex2.approx.ftz.f32 	%f46, %f44;
	mul.f32 	%f47, %f46, %f45;
	add.f32 	%f48, %f36, %f47;
	mov.b32 	%r23, %f48;
	shfl.sync.bfly.b32	%r24|%p11, %r23, 16, 31, -1;
	mov.b32 	%f49, %r24;
	add.f32 	%f50, %f48, %f49;
	mov.b32 	%r25, %f50;
	shfl.sync.bfly.b32	%r26|%p12, %r25, 8, 31, -1;
	mov.b32 	%f51, %r26;
	add.f32 	%f52, %f50, %f51;
	mov.b32 	%r27, %f52;
	shfl.sync.bfly.b32	%r28|%p13, %r27, 4, 31, -1;
	mov.b32 	%f53, %r28;
	add.f32 	%f54, %f52, %f53;
	mov.b32 	%r29, %f54;
	shfl.sync.bfly.b32	%r30|%p14, %r29, 2, 31, -1;
	mov.b32 	%f55, %r30;
	add.f32 	%f56, %f54, %f55;
	mov.b32 	%r31, %f56;
	shfl.sync.bfly.b32	%r32|%p15, %r31, 1, 31, -1;
	mov.b32 	%f57, %r32;
	add.f32 	%f58, %f56, %f57;
	div.rn.f32 	%f9, %f35, %f58;
	div.rn.f32 	%f10, %f47, %f58;
	mad.lo.s64 	%rd25, %rd27, %rd4, %rd6;
	shl.b64 	%rd26, %rd25, 2;
	add.s64 	%rd13, %rd8, %rd26;
	@%p5 bra 	$L__BB80_10;
	st.global.f32 	[%rd13], %f9;
$L__BB80_10:
	setp.le.s64 	%p16, %rd16, %rd7;
	@%p16 bra 	$L__BB80_12;
	st.global.f32 	[%rd13+128], %f10;
$L__BB80_12:
	add.s64 	%rd27, %rd27, %rd10;
	setp.lt.s64 	%p17, %rd27, %rd15;
	@%p17 bra 	$L__BB80_4;
$L__BB80_13:
	ret;

}
	// .globl	_ZN7oneflow4cuda7softmax15SoftmaxWarpImplI10SimpleLoadIffE11SimpleStoreIffEfLi1ELi3ELi32ELi1ELb0ELNS1_9AlgorithmE0EEEvT_T0_ll
.visible .entry _ZN7oneflow4cuda7softmax15SoftmaxWarpImplI10SimpleLoadIffE11SimpleStoreIffEfLi1ELi3ELi32ELi1ELb0ELNS1_9AlgorithmE0EEEvT_T0_ll(
	.param .align 8 .b8 _ZN7oneflow4cuda7softmax15SoftmaxWarpImplI10SimpleLoadIffE11SimpleStoreIffEfLi1ELi3ELi32ELi1ELb0ELNS1_9AlgorithmE0EEEvT_T0_ll_param_0[16],
	.param .align 8 .b8 _ZN7oneflow4cuda7softmax15SoftmaxWarpImplI10SimpleLoadIffE11SimpleStoreIffEfLi1ELi3ELi32ELi1ELb0ELNS1_9AlgorithmE0EEEvT_T0_ll_param_1[16],
	.param .u64 _ZN7oneflow4cuda7softmax15SoftmaxWarpImplI10SimpleLoadIffE11SimpleStoreIffEfLi1ELi3ELi32ELi1ELb0ELNS1_9AlgorithmE0EEEvT_T0_ll_param_2,
	.param .u64 _ZN7oneflow4cuda7softmax15SoftmaxWarpImplI10SimpleLoadIffE11SimpleStoreIffEfLi1ELi3ELi32ELi1ELb0ELNS1_9AlgorithmE0EEEvT_T0_ll_param_3
)
{
	.reg .pred 	%p<14>;
	.reg .b32 	%r<34>;
	.reg .b32 	%f<68>;
	.reg .b64 	%rd<27>;

	ld.param.u64 	%rd1, [_ZN7oneflow4cuda7softmax15SoftmaxWarpImplI10SimpleLoadIffE11SimpleStoreIffEfLi1ELi3ELi32ELi1ELb0ELNS1_9AlgorithmE0EEEvT_T0_ll_param_0];
	ld.param.u64 	%rd2, [_ZN7oneflow4cuda7softmax15SoftmaxWarpImplI10SimpleLoadIffE11SimpleStoreIffEfLi1ELi3ELi32ELi1ELb0ELNS1_9AlgorithmE0EEEvT_T0_ll_param_0+8];
	ld.param.u64 	%rd3, [_ZN7oneflow4cuda7softmax15SoftmaxWarpImplI10SimpleLoadIffE11SimpleStoreIffEfLi1ELi3ELi32ELi1ELb0ELNS1_9AlgorithmE0EEEvT_T0_ll_param_1];
	ld.param.u64 	%rd4, [_ZN7oneflow4cuda7softmax15SoftmaxWarpImplI10SimpleLoadIffE11SimpleStoreIffEfLi1ELi3ELi32ELi1ELb0ELNS1_9AlgorithmE0EEEvT_T0_ll_param_1+8];
	ld.param.u64 	%rd12, [_ZN7oneflow4cuda7softmax15SoftmaxWarpImplI10SimpleLoadIffE11SimpleStoreIffEfLi1ELi3ELi32ELi1ELb0ELNS1_9AlgorithmE0EEEvT_T0_ll_param_2];
	ld.param.u64 	%rd13, [_ZN7oneflow4cuda7softmax15SoftmaxWarpImplI10SimpleLoadIffE11SimpleStoreIffEfLi1ELi3ELi32ELi1ELb0ELNS1_9AlgorithmE0EEEvT_T0_ll_param_3];
	setp.lt.s64 	%p1, %rd13, 97;
	@%p1 bra 	$L__BB81_2;
	mov.u64 	%rd14, $str;
	cvta.global.u64 	%rd15, %rd14;
	mov.u64 	%rd16, $str$1;
	cvta.global.u64 	%rd17, %rd16;
	mov.u64 	%rd18, __unnamed_81;
	cvta.global.u64 	%rd19, %rd18;
	{ // callseq 80, 0
	.param .b64 param0;
	st.param.b64 	[param0], %rd15;
	.param .b64 param1;
	st.param.b64 	[param1], %rd17;
	.param .b32 param2;
	st.param.b32 	[param2], 228;
	.param .b64 param3;
	st.param.b64 	[param3], %rd19;
	.param .b64 param4;
	st.param.b64 	[param4], 1;
	call.uni 
	__assertfail, 
	(
	param0, 
	param1, 
	param2, 
	param3, 
	param4
	);
	} // callseq 80
$L__BB81_2:
	mov.u32 	%r2, %ctaid.x;
	mov.u32 	%r3, %ntid.y;
	mov.u32 	%r4, %tid.y;
	mad.lo.s32 	%r5, %r2, %r3, %r4;
	mov.u32 	%r6, %nctaid.x;
	mul.lo.s32 	%r1, %r6, %r3;
	cvt.s64.s32 	%rd26, %r5;
	setp.le.s64 	%p2, %rd12, %rd26;
	@%p2 bra 	$L__BB81_5;
	mov.u32 	%r7, %tid.x;
	cvt.u64.u32 	%rd6, %r7;
	cvta.to.global.u64 	%rd7, %rd3;
	cvta.to.global.u64 	%rd8, %rd1;
	cvt.s64.s32 	%rd9, %r1;
$L__BB81_4:
	mad.lo.s64 	%rd20, %rd26, %rd2, %rd6;
	shl.b64 	%rd21, %rd20, 2;
	add.s64 	%rd22, %rd8, %rd21;
	ld.global.f32 	%f1, [%rd22];
	max.f32 	%f2, %f1, 0fFF800000;
	ld.global.f32 	%f3, [%rd22+128];
	max.f32 	%f4, %f2, %f3;
	ld.global.f32 	%f5, [%rd22+256];
	max.f32 	%f6, %f4, %f5;
	mov.b32 	%r8, %f6;
	shfl.sync.bfly.b32	%r9|%p3, %r8, 16, 31, -1;
	mov.b32 	%f7, %r9;
	max.f32 	%f8, %f6, %f7;
	mov.b32 	%r10, %f8;
	shfl.sync.bfly.b32	%r11|%p4, %r10, 8, 31, -1;
	mov.b32 	%f9, %r11;
	max.f32 	%f10, %f8, %f9;
	mov.b32 	%r12, %f10;
	shfl.sync.bfly.b32	%r13|%p5, %r12, 4, 31, -1;
	mov.b32 	%f11, %r13;
	max.f32 	%f12, %f10, %f11;
	mov.b32 	%r14, %f12;
	shfl.sync.bfly.b32	%r15|%p6, %r14, 2, 31, -1;
	mov.b32 	%f13, %r15;
	max.f32 	%f14, %f12, %f13;
	mov.b32 	%r16, %f14;
	shfl.sync.bfly.b32	%r17|%p7, %r16, 1, 31, -1;
	mov.b32 	%f15, %r17;
	max.f32 	%f16, %f14, %f15;
	sub.f32 	%f17, %f1, %f16;
	fma.rn.f32 	%f18, %f17, 0f3BBB989D, 0f3F000000;
	cvt.sat.f32.f32 	%f19, %f18;
	mov.f32 	%f20, 0f4B400001;
	mov.f32 	%f21, 0f437C0000;
	fma.rm.f32 	%f22, %f19, %f21, %f20;
	add.f32 	%f23, %f22, 0fCB40007F;
	neg.f32 	%f24, %f23;
	fma.rn.f32 	%f25, %f17, 0f3FB8AA3B, %f24;
	fma.rn.f32 	%f26, %f17, 0f32A57060, %f25;
	mov.b32 	%r18, %f22;
	shl.b32 	%r19, %r18, 23;
	mov.b32 	%f27, %r19;
	ex2.approx.ftz.f32 	%f28, %f26;
	mul.f32 	%f29, %f28, %f27;
	add.f32 	%f30, %f29, 0f00000000;
	sub.f32 	%f31, %f3, %f16;
	fma.rn.f32 	%f32, %f31, 0f3BBB989D, 0f3F000000;
	cvt.sat.f32.f32 	%f33, %f32;
	fma.rm.f32 	%f34, %f33, %f21, %f20;
	add.f32 	%f35, %f34, 0fCB40007F;
	neg.f32 	%f36, %f35;
	fma.rn.f32 	%f37, %f31, 0f3FB8AA3B, %f36;
	fma.rn.f32 	%f38, %f31, 0f32A57060, %f37;
	mov.b32 	%r20, %f34;
	shl.b32 	%r21, %r20, 23;
	mov.b32 	%f39, %r21;
	ex2.approx.ftz.f32 	%f40, %f38;
	mul.f32 	%f41, %f40, %f39;
	add.f32 	%f42, %f30, %f41;
	sub.f32 	%f43, %f5, %f16;
	fma.rn.f32 	%f44, %f43, 0f3BBB989D, 0f3F000000;
	cvt.sat.f32.f32 	%f45, %f44;
	fma.rm.f32 	%f46, %f45, %f21, %f20;
	add.f32 	%f47, %f46, 0fCB40007F;
	neg.f32 	%f48, %f47;
	fma.rn.f32 	%f49, %f43, 0f3FB8AA3B, %f48;
	fma.rn.f32 	%f50, %f43, 0f32A57060, %f49;
	mov.b32 	%r22, %f46;
	shl.b32 	%r23, %r22, 23;
	mov.b32 	%f51, %r23;
	ex2.approx.ftz.f32 	%f52, %f50;
	mul.f32 	%f53, %f52, %f51;
	add.f32 	%f54, %f42, %f53;
	mov.b32 	%r24, %f54;
	shfl.sync.bfly.b32	%r25|%p8, %r24, 16, 31, -1;
	mov.b32 	%f55, %r25;
	add.f32 	%f56, %f54, %f55;
	mov.b32 	%r26, %f56;
	shfl.sync.bfly.b32	%r27|%p9, %r26, 8, 31, -1;
	mov.b32 	%f57, %r27;
	add.f32 	%f58, %f56, %f57;
	mov.b32 	%r28, %f58;
	shfl.sync.bfly.b32	%r29|%p10, %r28, 4, 31, -1;
	mov.b32 	%f59, %r29;
	add.f32 	%f60, %f58, %f59;
	mov.b32 	%r30, %f60;
	shfl.sync.bfly.b32	%r31|%p11, %r30, 2, 31, -1;
	mov.b32 	%f61, %r31;
	add.f32 	%f62, %f60, %f61;
	mov.b32 	%r32, %f62;
	shfl.sync.bfly.b32	%r33|%p12, %r32, 1, 31, -1;
	mov.b32 	%f63, %r33;
	add.f32 	%f64, %f62, %f63;
	div.rn.f32 	%f65, %f29, %f64;
	div.rn.f32 	%f66, %f41, %f64;
	div.rn.f32 	%f67, %f53, %f64;
	mad.lo.s64 	%rd23, %rd26, %rd4, %rd6;
	shl.b64 	%rd24, %rd23, 2;
	add.s64 	%rd25, %rd7, %rd24;
	st.global.f32 	[%rd25], %f65;
	st.global.f32 	[%rd25+128], %f66;
	st.global.f32 	[%rd25+256], %f67;
	add.s64 	%rd26, %rd26, %rd9;
	setp.lt.s64 	%p13, %rd26, %rd12;
	@%p13 bra 	$L__BB81_4;
$L__BB81_5:
	ret;

}
	// .globl	_ZN7oneflow4cuda7softmax15SoftmaxWarpImplI10SimpleLoadIffE11SimpleStoreIffEfLi1ELi3ELi32ELi1ELb1ELNS1_9AlgorithmE0EEEvT_T0_ll
.visible .entry _ZN7oneflow4cuda7softmax15SoftmaxWarpImplI10SimpleLoadIffE11SimpleStoreIffEfLi1ELi3ELi32ELi1ELb1ELNS1_9AlgorithmE0EEEvT_T0_ll(
	.param .align 8 .b8 _ZN7oneflow4cuda7softmax15SoftmaxWarpImplI10SimpleLoadIffE11SimpleStoreIffEfLi1ELi3ELi32ELi1ELb1ELNS1_9AlgorithmE0EEEvT_T0_ll_param_0[16],
	.param .align 8 .b8 _ZN7oneflow4cuda7softmax15SoftmaxWarpImplI10SimpleLoadIffE11SimpleStoreIffEfLi1ELi3ELi32ELi1ELb1ELNS1_9AlgorithmE0EEEvT_T0_ll_param_1[16],
	.param .u64 _ZN7oneflow4cuda7softmax15SoftmaxWarpImplI10SimpleLoadIffE11SimpleStoreIffEfLi1ELi3ELi32ELi1ELb1ELNS1_9AlgorithmE0EEEvT_T0_ll_param_2,
	.param .u64 _ZN7oneflow4cuda7softmax15SoftmaxWarpImplI10SimpleLoadIffE11SimpleStoreIffEfLi1ELi3ELi32ELi1ELb1ELNS1_9AlgorithmE0EEEvT_T0_ll_param_3
)
{
	.reg .pred 	%p<20>;
	.reg .b32 	%r<36>;
	.reg .b32 	%f<83>;
	.reg .b64 	%rd<29>;

	ld.param.u64 	%rd1, [_ZN7oneflow4cuda7softmax15SoftmaxWarpImplI10SimpleLoadIffE11SimpleStoreIffEfLi1ELi3ELi32ELi1ELb1ELNS1_9AlgorithmE0EEEvT_T0_ll_param_0];
	ld.param.u64 	%rd2, [_ZN7oneflow4cuda7softmax15SoftmaxWarpImplI10SimpleLoadIffE11SimpleStoreIffEfLi1ELi3ELi32ELi1ELb1ELNS1_9AlgorithmE0EEEvT_T0_ll_param_0+8];
	ld.param.u64 	%rd3, [_ZN7oneflow4cuda7softmax15SoftmaxWarpImplI10SimpleLoadIffE11SimpleStoreIffEfLi1ELi3ELi32ELi1ELb1ELNS1_9AlgorithmE0EEEvT_T0_ll_param_1];
	ld.param.u64 	%rd4, [_ZN7oneflow4cuda7softmax15SoftmaxWarpImplI10SimpleLoadIffE11SimpleStoreIffEfLi1ELi3ELi32ELi1ELb1ELNS1_9AlgorithmE0EEEvT_T0_ll_param_1+8];
	ld.param.u64 	%rd16, [_ZN7oneflow4cuda7softmax15SoftmaxWarpImplI10SimpleLoadIffE11SimpleStoreIffEfLi1ELi3ELi32ELi1ELb1ELNS1_9AlgorithmE0EEEvT_T0_ll_param_2];
	ld.param.u64 	%rd17, [_ZN7oneflow4cuda7softmax15SoftmaxWarpImplI10SimpleLoadIffE11SimpleStoreIffEfLi1ELi3ELi32ELi1ELb1ELNS1_9AlgorithmE0EEEvT_T0_ll_param_3];
	setp.lt.s64 	%p1, %rd17, 97;
	@%p1 bra 	$L__BB82_2;
	mov.u64 	%rd18, $str;
	cvta.global.u64 	%rd19, %rd18;
	mov.u64 	%rd20, $str$1;
	cvta.global.u64 	%rd21, %rd20;
	mov.u64 	%rd22, __unnamed_82;
	cvta.global.u64 	%rd23, %rd22;
	{ // callseq 81, 0
	.param .b64 param0;
	st.param.b64 	[param0], %rd19;
	.param .b64 param1;
	st.param.b64 	[param1], %rd21;
	.param .b32 param2;
	st.param.b32 	[param2], 228;
	.param .b64 param3;
	st.param.b64 	[param3], %rd23;
	.param .b64 param4;
	st.param.b64 	[param4], 1;
	call.uni 
	__assertfail, 
	(
	param0, 
	param1, 
	param2, 
	param3, 
	param4
	);
	} // callseq 81
$L__BB82_2:
	mov.u32 	%r2, %ctaid.x;
	mov.u32 	%r3, %ntid.y;
	mov.u32 	%r4, %tid.y;
	mad.lo.s32 	%r5, %r2, %r3, %r4;
	mov.u32 	%r6, %nctaid.x;
	mul.lo.s32 	%r1, %r6, %r3;
	cvt.s64.s32 	%rd28, %r5;
	setp.le.s64 	%p2, %rd16, %rd28;
	@%p2 bra 	$L__BB82_17;
	mov.u32 	%r7, %tid.x;
	cvt.u64.u32 	%rd6, %r7;
	add.s32 	%r8, %r7, 32;
	cvt.u64.u32 	%rd7, %r8;
	add.s32 	%r9, %r7, 64;
	cvt.u64.u32 	%rd8, %r9;
	cvta.to.global.u64 	%rd9, %rd3;
	cvta.to.global.u64 	%rd10, %rd1;
	cvt.s64.s32 	%rd11, %r1;
$L__BB82_4:
	setp.le.s64 	%p3, %rd17, %rd6;
	mad.lo.s64 	%rd24, %rd28, %rd2, %rd6;
	shl.b64 	%rd25, %rd24, 2;
	add.s64 	%rd13, %rd10, %rd25;
	mov.f32 	%f77, 0fFF800000;
	mov.f32 	%f80, %f77;
	@%p3 bra 	$L__BB82_6;
	ld.global.f32 	%f77, [%rd13];
	max.f32 	%f80, %f77, 0fFF800000;
$L__BB82_6:
	setp.le.s64 	%p4, %rd17, %rd7;
	mov.f32 	%f79, 0fFF800000;
	@%p4 bra 	$L__BB82_8;
	ld.global.f32 	%f79, [%rd13+128];
	max.f32 	%f80, %f80, %f79;
$L__BB82_8:
	setp.le.s64 	%p5, %rd17, %rd8;
	mov.f32 	%f81, 0fFF800000;
	@%p5 bra 	$L__BB82_10;
	ld.global.f32 	%f81, [%rd13+256];
	max.f32 	%f80, %f80, %f81;
$L__BB82_10:
	setp.le.s64 	%p6, %rd17, %rd6;
	mov.b32 	%r10, %f80;
	shfl.sync.bfly.b32	%r11|%p7, %r10, 16, 31, -1;
	mov.b32 	%f19, %r11;
	max.f32 	%f20, %f80, %f19;
	mov.b32 	%r12, %f20;
	shfl.sync.bfly.b32	%r13|%p8, %r12, 8, 31, -1;
	mov.b32 	%f21, %r13;
	max.f32 	%f22, %f20, %f21;
	mov.b32 	%r14, %f22;
	shfl.sync.bfly.b32	%r15|%p9, %r14, 4, 31, -1;
	mov.b32 	%f23, %r15;
	max.f32 	%f24, %f22, %f23;
	mov.b32 	%r16, %f24;
	shfl.sync.bfly.b32	%r17|%p10, %r16, 2, 31, -1;
	mov.b32 	%f25, %r17;
	max.f32 	%f26, %f24, %f25;
	mov.b32 	%r18, %f26;
	shfl.sync.bfly.b32	%r19|%p11, %r18, 1, 31, -1;
	mov.b32 	%f27, %r19;
	max.f32 	%f28, %f26, %f27;
	sub.f32 	%f29, %f77, %f28;
	fma.rn.f32 	%f30, %f29, 0f3BBB989D, 0f3F000000;
	cvt.sat.f32.f32 	%f31, %f30;
	mov.f32 	%f32, 0f4B400001;
	mov.f32 	%f33, 0f437C0000;
	fma.rm.f32 	%f34, %f31, %f33, %f32;
	add.f32 	%f35, %f34, 0fCB40007F;
	neg.f32 	%f36, %f35;
	fma.rn.f32 	%f37, %f29, 0f3FB8AA3B, %f36;
	fma.rn.f32 	%f38, %f29, 0f32A57060, %f37;
	mov.b32 	%r20, %f34;
	shl.b32 	%r21, %r20, 23;
	mov.b32 	%f39, %r21;
	ex2.approx.ftz.f32 	%f40, %f38;
	mul.f32 	%f41, %f40, %f39;
	add.f32 	%f42, %f41, 0f00000000;
	sub.f32 	%f43, %f79, %f28;
	fma.rn.f32 	%f44, %f43, 0f3BBB989D, 0f3F000000;
	cvt.sat.f32.f32 	%f45, %f44;
	fma.rm.f32 	%f46, %f45, %f33, %f32;
	add.f32 	%f47, %f46, 0fCB40007F;
	neg.f32 	%f48, %f47;
	fma.rn.f32 	%f49, %f43, 0f3FB8AA3B, %f48;
	fma.rn.f32 	%f50, %f43, 0f32A57060, %f49;
	mov.b32 	%r22, %f46;
	shl.b32 	%r23, %r22, 23;
	mov.b32 	%f51, %r23;
	ex2.approx.ftz.f32 	%f52, %f50;
	mul.f32 	%f53, %f52, %f51;
	add.f32 	%f54, %f42, %f53;
	sub.f32 	%f55, %f81, %f28;
	fma.rn.f32 	%f56, %f55, 0f3BBB989D, 0f3F000000;
	cvt.sat.f32.f32 	%f57, %f56;
	fma.rm.f32 	%f58, %f57, %f33, %f32;
	add.f32 	%f59, %f58, 0fCB40007F;
	neg.f32 	%f60, %f59;
	fma.rn.f32 	%f61, %f55, 0f3FB8AA3B, %f60;
	fma.rn.f32 	%f62, %f55, 0f32A57060, %f61;
	mov.b32 	%r24, %f58;
	shl.b32 	%r25, %r24, 23;
	mov.b32 	%f63, %r25;
	ex2.approx.ftz.f32 	%f64, %f62;
	mul.f32 	%f65, %f64, %f63;
	add.f32 	%f66, %f54, %f65;
	mov.b32 	%r26, %f66;
	shfl.sync.bfly.b32	%r27|%p12, %r26, 16, 31, -1;
	mov.b32 	%f67, %r27;
	add.f32 	%f68, %f66, %f67;
	mov.b32 	%r28, %f68;
	shfl.sync.bfly.b32	%r29|%p13, %r28, 8, 31, -1;
	mov.b32 	%f69, %r29;
	add.f32 	%f70, %f68, %f69;
	mov.b32 	%r30, %f70;
	shfl.sync.bfly.b32	%r31|%p14, %r30, 4, 31, -1;
	mov.b32 	%f71, %r31;
	add.f32 	%f72, %f70, %f71;
	mov.b32 	%r32, %f72;
	shfl.sync.bfly.b32	%r33|%p15, %r32, 2, 31, -1;
	mov.b32 	%f73, %r33;
	add.f32 	%f74, %f72, %f73;
	mov.b32 	%r34, %f74;
	shfl.sync.bfly.b32	%r35|%p16, %r34, 1, 31, -1;
	mov.b32 	%f75, %r35;
	add.f32 	%f76, %f74, %f75;
	div.rn.f32 	%f13, %f41, %f76;
	div.rn.f32 	%f14, %f53, %f76;
	div.rn.f32 	%f15, %f65, %f76;
	mad.lo.s64 	%rd26, %rd28, %rd4, %rd6;
	shl.b64 	%rd27, %rd26, 2;
	add.s64 	%rd14, %rd9, %rd27;
	@%p6 bra 	$L__BB82_12;
	st.global.f32 	[%rd14], %f13;
$L__BB82_12:
	setp.le.s64 	%p17, %rd17, %rd7;
	@%p17 bra 	$L__BB82_14;
	st.global.f32 	[%rd14+128], %f14;
$L__BB82_14:
	setp.le.s64 	%p18, %rd17, %rd8;
	@%p18 bra 	$L__BB82_16;
	st.global.f32 	[%rd14+256], %f15;
$L__BB82_16:
	add.s64 	%rd28, %rd28, %rd11;
	setp.lt.s64 	%p19, %rd28, %rd16;
	@%p19 bra 	$L__BB82_4;
$L__BB82_17:
	ret;

}
	// .globl	_ZN7oneflow4cuda7softmax15SoftmaxWarpImplI10SimpleLoadIffE11SimpleStoreIffEfLi1ELi4ELi32ELi1ELb0ELNS1_9AlgorithmE0EEEvT_T0_ll
.visible .entry _ZN7oneflow4cuda7softmax15SoftmaxWarpImplI10SimpleLoadIffE11SimpleStoreIffEfLi1ELi4ELi32ELi1ELb0ELNS1_9AlgorithmE0EEEvT_T0_ll(
	.param .align 8 .b8 _ZN7oneflow4cuda7softmax15SoftmaxWarpImplI10SimpleLoadIffE11SimpleStoreIffEfLi1ELi4ELi32ELi1ELb0ELNS1_9AlgorithmE0EEEvT_T0_ll_param_0[16],
	.param .align 8 .b8 _ZN7oneflow4cuda7softmax15SoftmaxWarpImplI10SimpleLoadIffE11SimpleStoreIffEfLi1ELi4ELi32ELi1ELb0ELNS1_9AlgorithmE0EEEvT_T0_ll_param_1[16],
	.param .u64 _ZN7oneflow4cuda7softmax15SoftmaxWarpImplI10SimpleLoadIffE11SimpleStoreIffEfLi1ELi4ELi32ELi1ELb0ELNS1_9AlgorithmE0EEEvT_T0_ll_param_2,
	.param .u64 _ZN7oneflow4cuda7softmax15SoftmaxWarpImplI10SimpleLoadIffE11SimpleStoreIffEfLi1ELi4ELi32ELi1ELb0ELNS1_9AlgorithmE0EEEvT_T0_ll_param_3
)
{
	.reg .pred 	%p<14>;
	.reg .b32 	%r<36>;
	.reg .b32 	%f<83>;
	.reg .b64 	%rd<27>;

	ld.param.u64 	%rd1, [_ZN7oneflow4cuda7softmax15SoftmaxWarpImplI10SimpleLoadIffE11SimpleStoreIffEfLi1ELi4ELi32ELi1ELb0ELNS1_9AlgorithmE0EEEvT_T0_ll_param_0];
	ld.param.u64 	%rd2, [_ZN7oneflow4cuda7softmax15SoftmaxWarpImplI10SimpleLoadIffE11SimpleStoreIffEfLi1ELi4ELi32ELi1ELb0ELNS1_9AlgorithmE0EEEvT_T0_ll_param_0+8];
	ld.param.u64 	%rd3, [_ZN7oneflow4cuda7softmax15SoftmaxWarpImplI10SimpleLoadIffE11SimpleStoreIffEfLi1ELi4ELi32ELi1ELb0ELNS1_9AlgorithmE0EEEvT_T0_ll_param_1];
	ld.param.u64 	%rd4, [_ZN7oneflow4cuda7softmax15SoftmaxWarpImplI10SimpleLoadIffE11SimpleStoreIffEfLi1ELi4ELi32ELi1ELb0ELNS1_9AlgorithmE0EEEvT_T0_ll_param_1+8];
	ld.param.u64 	%rd12, [_ZN7oneflow4cuda7softmax15SoftmaxWarpImplI10SimpleLoadIffE11SimpleStoreIffEfLi1ELi4ELi32ELi1ELb0ELNS1_9AlgorithmE0EEEvT_T0_ll_param_2];
	ld.param.u64 	%rd13, [_ZN7oneflow4cuda7softmax15SoftmaxWarpImplI10SimpleLoadIffE11SimpleStoreIffEfLi1ELi4ELi32ELi1ELb0ELNS1_9AlgorithmE0EEEvT_T0_ll_param_3];
	setp.lt.s64 	%p1, %rd13, 129;
	@%p1 bra 	$L__BB83_2;
	mov.u64 	%rd14, $str;
	cvta.global.u64 	%rd15, %rd14;
	mov.u64 	%rd16, $str$1;
	cvta.global.u64 	%rd17, %rd16;
	mov.u64 	%rd18, __unnamed_83;
	cvta.global.u64 	%rd19, %rd18;
	{ // callseq 82, 0
	.param .b64 param0;
	st.param.b64 	[param0], %rd15;
	.param .b64 param1;
	st.param.b64 	[param1], %rd17;
	.param .b32 param2;
	st.param.b32 	[param2], 228;
	.param .b64 param3;
	st.param.b64 	[param3], %rd19;
	.param .b64 param4;
	st.param.b64 	[param4], 1;
	call.uni 
	__assertfail, 
	(
	param0, 
	param1, 
	param2, 
	param3, 
	param4
	);
	} // callseq 82
$L__BB83_2:
	mov.u32 	%r2, %ctaid.x;
	mov.u32 	%r3, %ntid.y;
	mov.u32 	%r4, %tid.y;
	mad.lo.s32 	%r5, %r2, %r3, %r4;
	mov.u32 	%r6, %nctaid.x;
	mul.lo.s32 	%r1, %r6, %r3;
	cvt.s64.s32 	%rd26, %r5;
	setp.le.s64 	%p2, %rd12, %rd26;
	@%p2 bra 	$L__BB83_5;
	mov.u32 	%r7, %tid.x;
	cvt.u64.u32 	%rd6, %r7;
	cvta.to.global.u64 	%rd7, %rd3;
	cvta.to.global.u64 	%rd8, %rd1;
	cvt.s64.s32 	%rd9, %r1;
$L__BB83_4:
	mad.lo.s64 	%rd20, %rd26, %rd2, %rd6;
	shl.b64 	%rd21, %rd20, 2;
	add.s64 	%rd22, %rd8, %rd21;
	ld.global.f32 	%f1, [%rd22];
	max.f32 	%f2, %f1, 0fFF800000;
	ld.global.f32 	%f3, [%rd22+128];
	max.f32 	%f4, %f2, %f3;
	ld.global.f32 	%f5, [%rd22+256];
	max.f32 	%f6, %f4, %f5;
	ld.global.f32 	%f7, [%rd22+384];
	max.f32 	%f8, %f6, %f7;
	mov.b32 	%r8, %f8;
	shfl.sync.bfly.b32	%r9|%p3, %r8, 16, 31, -1;
	mov.b32 	%f9, %r9;
	max.f32 	%f10, %f8, %f9;
	mov.b32 	%r10, %f10;
	shfl.sync.bfly.b32	%r11|%p4, %r10, 8, 31, -1;
	mov.b32 	%f11, %r11;
	max.f32 	%f12, %f10, %f11;
	mov.b32 	%r12, %f12;
	shfl.sync.bfly.b32	%r13|%p5, %r12, 4, 31, -1;
	mov.b32 	%f13, %r13;
	max.f32 	%f14, %f12, %f13;
	mov.b32 	%r14, %f14;
	shfl.sync.bfly.b32	%r15|%p6, %r14, 2, 31, -1;
	mov.b32 	%f15, %r15;
	max.f32 	%f16, %f14, %f15;
	mov.b32 	%r16, %f16;
	shfl.sync.bfly.b32	%r17|%p7, %r16, 1, 31, -1;
	mov.b32 	%f17, %r17;
	max.f32 	%f18, %f16, %f17;
	sub.f32 	%f19, %f1, %f18;
	fma.rn.f32 	%f20, %f19, 0f3BBB989D, 0f3F000000;
	cvt.sat.f32.f32 	%f21, %f20;
	mov.f32 	%f22, 0f4B400001;
	mov.f32 	%f23, 0f437C0000;
	fma.rm.f32 	%f24, %f21, %f23, %f22;
	add.f32 	%f25, %f24, 0fCB40007F;
	neg.f32 	%f26, %f25;
	fma.rn.f32 	%f27, %f19, 0f3FB8AA3B, %f26;
	fma.rn.f32 	%f28, %f19, 0f32A57060, %f27;
	mov.b32 	%r18, %f24;
	shl.b32 	%r19, %r18, 23;
	mov.b32 	%f29, %r19;
	ex2.approx.ftz.f32 	%f30, %f28;
	mul.f32 	%f31, %f30, %f29;
	add.f32 	%f32, %f31, 0f00000000;
	sub.f32 	%f33, %f3, %f18;
	fma.rn.f32 	%f34, %f33, 0f3BBB989D, 0f3F000000;
	cvt.sat.f32.f32 	%f35, %f34;
	fma.rm.f32 	%f36, %f35, %f23, %f22;
	add.f32 	%f37, %f36, 0fCB40007F;
	neg.f32 	%f38, %f37;
	fma.rn.f32 	%f39, %f33, 0f3FB8AA3B, %f38;
	fma.rn.f32 	%f40, %f33, 0f32A57060, %f39;
	mov.b32 	%r20, %f36;
	shl.b32 	%r21, %r20, 23;
	mov.b32 	%f41, %r21;
	ex2.approx.ftz.f32 	%f42, %f40;
	mul.f32 	%f43, %f42, %f41;
	add.f32 	%f44, %f32, %f43;
	sub.f32 	%f45, %f5, %f18;
	fma.rn.f32 	%f46, %f45, 0f3BBB989D, 0f3F000000;
	cvt.sat.f32.f32 	%f47, %f46;
	fma.rm.f32 	%f48, %f47, %f23, %f22;
	add.f32 	%f49, %f48, 0fCB40007F;
	neg.f32 	%f50, %f49;
	fma.rn.f32 	%f51, %f45, 0f3FB8AA3B, %f50;
	fma.rn.f32 	%f52, %f45, 0f32A57060, %f51;
	mov.b32 	%r22, %f48;
	shl.b32 	%r23, %r22, 23;
	mov.b32 	%f53, %r23;
	ex2.approx.ftz.f32 	%f54, %f52;
	mul.f32 	%f55, %f54, %f53;
	add.f32 	%f56, %f44, %f55;
	sub.f32 	%f57, %f7, %f18;
	fma.rn.f32 	%f58, %f57, 0f3BBB989D, 0f3F000000;
	cvt.sat.f32.f32 	%f59, %f58;
	fma.rm.f32 	%f60, %f59, %f23, %f22;
	add.f32 	%f61, %f60, 0fCB40007F;
	neg.f32 	%f62, %f61;
	fma.rn.f32 	%f63, %f57, 0f3FB8AA3B, %f62;
	fma.rn.f32 	%f64, %f57, 0f32A57060, %f63;
	mov.b32 	%r24, %f60;
	shl.b32 	%r25, %r24, 23;
	mov.b32 	%f65, %r25;
	ex2.approx.ftz.f32 	%f66, %f64;
	mul.f32 	%f67, %f66, %f65;
	add.f32 	%f68, %f56, %f67;
	mov.b32 	%r26, %f68;
	shfl.sync.bfly.b32	%r27|%p8, %r26, 16, 31, -1;
	mov.b32 	%f69, %r27;
	add.f32 	%f70, %f68, %f69;
	mov.b32 	%r28, %f70;
	shfl.sync.bfly.b32	%r29|%p9, %r28, 8, 31, -1;
	mov.b32 	%f71, %r29;
	add.f32 	%f72, %f70, %f71;
	mov.b32 	%r30, %f72;
	shfl.sync.bfly.b32	%r31|%p10, %r30, 4, 31, -1;
	mov.b32 	%f73, %r31;
	add.f32 	%f74, %f72, %f73;
	mov.b32 	%r32, %f74;
	shfl.sync.bfly.b32	%r33|%p11, %r32, 2, 31, -1;
	mov.b32 	%f75, %r33;
	add.f32 	%f76, %f74, %f75;
	mov.b32 	%r34, %f76;
	shfl.sync.bfly.b32	%r35|%p12, %r34, 1, 31, -1;
	mov.b32 	%f77, %r35;
	add.f32 	%f78, %f76, %f77;
	div.rn.f32 	%f79, %f31, %f78;
	div.rn.f32 	%f80, %f43, %f78;
	div.rn.f32 	%f81, %f55, %f78;
	div.rn.f32 	%f82, %f67, %f78;
	mad.lo.s64 	%rd23, %rd26, %rd4, %rd6;
	shl.b64 	%rd24, %rd23, 2;
	add.s64 	%rd25, %rd7, %rd24;
	st.global.f32 	[%rd25], %f79;
	st.global.f32 	[%rd25+128], %f80;
	st.global.f32 	[%rd25+256], %f81;
	st.global.f32 	[%rd25+384], %f82;
	add.s64 	%rd26, %rd26, %rd9;
	setp.lt.s64 	%p13, %rd26, %rd12;
	@%p13 bra 	$L__BB83_4;
$L__BB83_5:
	ret;

}
	// .globl	_ZN7oneflow4cuda7softmax15SoftmaxWarpImplI10SimpleLoadIffE11SimpleStoreIffEfLi1ELi4ELi32ELi1ELb1ELNS1_9AlgorithmE0EEEvT_T0_ll
.visible .entry _ZN7oneflow4cuda7softmax15SoftmaxWarpImplI10SimpleLoadIffE11SimpleStoreIffEfLi1ELi4ELi32ELi1ELb1ELNS1_9AlgorithmE0EEEvT_T0_ll(
	.param .align 8 .b8 _ZN7oneflow4cuda7softmax15SoftmaxWarpImplI10SimpleLoadIffE11SimpleStoreIffEfLi1ELi4ELi32ELi1ELb1ELNS1_9AlgorithmE0EEEvT_T0_ll_param_0[16],
	.param .align 8 .b8 _ZN7oneflow4cuda7softmax15SoftmaxWarpImplI10SimpleLoadIffE11SimpleStoreIffEfLi1ELi4ELi32ELi1ELb1ELNS1_9AlgorithmE0EEEvT_T0_ll_param_1[16],
	.param .u64 _ZN7oneflow4cuda7softmax15SoftmaxWarpImplI10SimpleLoadIffE11SimpleStoreIffEfLi1ELi4ELi32ELi1ELb1ELNS1_9AlgorithmE0EEEvT_T0_ll_param_2,
	.param .u64 _ZN7oneflow4cuda7softmax15SoftmaxWarpImplI10SimpleLoadIffE11SimpleStoreIffEfLi1ELi4ELi32ELi1ELb1ELNS1_9AlgorithmE0EEEvT_T0_ll_param_3
)
{
	.reg .pred 	%p<22>;
	.reg .b32 	%r<39>;
	.reg .b32 	%f<103>;
	.reg .b64 	%rd<31>;

	ld.param.u64 	%rd17, [_ZN7oneflow4cuda7softmax15SoftmaxWarpImplI10SimpleLoadIffE11SimpleStoreIffEfLi1ELi4ELi32ELi1ELb1ELNS1_9AlgorithmE0EEEvT_T0_ll_param_0+8];
	ld.param.u64 	%rd16, [_ZN7oneflow4cuda7softmax15SoftmaxWarpImplI10SimpleLoadIffE11SimpleStoreIffEfLi1ELi4ELi32ELi1ELb1ELNS1_9AlgorithmE0EEEvT_T0_ll_param_0];
	ld.param.u64 	%rd2, [_ZN7oneflow4cuda7softmax15SoftmaxWarpImplI10SimpleLoadIffE11SimpleStoreIffEfLi1ELi4ELi32ELi1ELb1ELNS1_9AlgorithmE0EEEvT_T0_ll_param_1];
	ld.param.u64 	%rd3, [_ZN7oneflow4cuda7softmax15SoftmaxWarpImplI10SimpleLoadIffE11SimpleStoreIffEfLi1ELi4ELi32ELi1ELb1ELNS1_9AlgorithmE0EEEvT_T0_ll_param_1+8];
	ld.param.u64 	%rd18, [_ZN7oneflow4cuda7softmax15SoftmaxWarpImplI10SimpleLoadIffE11SimpleStoreIffEfLi1ELi4ELi32ELi1ELb1ELNS1_9AlgorithmE0EEEvT_T0_ll_param_2];
	ld.param.u64 	%rd19, [_ZN7oneflow4cuda7softmax15SoftmaxWarpImplI10SimpleLoadIffE11SimpleStoreIffEfLi1ELi4ELi32ELi1ELb1ELNS1_9AlgorithmE0EEEvT_T0_ll_param_3];
	setp.lt.s64 	%p1, %rd19, 129;
	@%p1 bra 	$L__BB84_2;
	mov.u64 	%rd20, $str;
	cvta.global.u64 	%rd21, %rd20;
	mov.u64 	%rd22, $str$1;
	cvta.global.u64 	%rd23, %rd22;
	mov.u64 	%rd24, __unnamed_84;
	cvta.global.u64 	%rd25, %rd24;
	{ // callseq 83, 0
	.param .b64 param0;
	st.param.b64 	[param0], %rd21;
	.param .b64 param1;
	st.param.b64 	[param1], %rd23;
	.param .b32 param2;
	st.param.b32 	[param2], 228;
	.param .b64 param3;
	st.param.b64 	[param3], %rd25;
	.param .b64 param4;
	st.param.b64 	[param4], 1;
	call.uni 
	__assertfail, 
	(
	param0, 
	param1, 
	param2, 
	param3, 
	param4
	);
	} // callseq 83
$L__BB84_2:
	mov.u32 	%r2, %ctaid.x;
	mov.u32 	%r3, %ntid.y;
	mov.u32 	%r4, %tid.y;
	mad.lo.s32 	%r5, %r2, %r3, %r4;
	mov.u32 	%r6, %nctaid.x;
	mul.lo.s32 	%r1, %r6, %r3;
	cvt.s64.s32 	%rd30, %r5;
	setp.le.s64 	%p2, %rd18, %rd30;
	@%p2 bra 	$L__BB84_21;
	mov.u32 	%r7, %tid.x;
	cvt.u64.u32 	%rd5, %r7;
	add.s32 	%r8, %r7, 32;
	cvt.u64.u32 	%rd6, %r8;
	add.s32 	%r9, %r7, 64;
	cvt.u64.u32 	%rd7, %r9;
	add.s32 	%r10, %r7, 96;
	cvt.u64.u32 	%rd8, %r10;
	cvta.to.global.u64 	%rd9, %rd2;
	cvta.to.global.u64 	%rd10, %rd16;
	cvt.s64.s32 	%rd11, %r1;
$L__BB84_4:
	setp.le.s64 	%p3, %rd19, %rd5;
	mad.lo.s64 	%rd26, %rd30, %rd17, %rd5;
	shl.b64 	%rd27, %rd26, 2;
	add.s64 	%rd13, %rd10, %rd27;
	mov.f32 	%f95, 0fFF800000;
	mov.f32 	%f98, %f95;
	@%p3 bra 	$L__BB84_6;
	ld.global.f32 	%f95, [%rd13];
	max.f32 	%f98, %f95, 0fFF800000;
$L__BB84_6:
	setp.le.s64 	%p4, %rd19, %rd6;
	mov.f32 	%f97, 0fFF800000;
	@%p4 bra 	$L__BB84_8;
	ld.global.f32 	%f97, [%rd13+128];
	max.f32 	%f98, %f98, %f97;
$L__BB84_8:
	setp.le.s64 	%p5, %rd19, %rd7;
	mov.f32 	%f99, 0fFF800000;
	@%p5 bra 	$L__BB84_10;
	ld.global.f32 	%f99, [%rd13+256];
	max.f32 	%f98, %f98, %f99;
$L__BB84_10:
	setp.le.s64 	%p6, %rd19, %rd8;
	mov.f32 	%f101, 0fFF800000;
	@%p6 bra 	$L__BB84_12;
	ld.global.f32 	%f101, [%rd13+384];
	max.f32 	%f98, %f98, %f101;
$L__BB84_12:
	setp.le.s64 	%p7, %rd19, %rd5;
	mov.b32 	%r11, %f98;
	shfl.sync.bfly.b32	%r12|%p8, %r11, 16, 31, -1;
	mov.b32 	%f25, %r12;
	max.f32 	%f26, %f98, %f25;
	mov.b32 	%r13, %f26;
	shfl.sync.bfly.b32	%r14|%p9, %r13, 8, 31, -1;
	mov.b32 	%f27, %r14;
	max.f32 	%f28, %f26, %f27;
	mov.b32 	%r15, %f28;
	shfl.sync.bfly.b32	%r16|%p10, %r15, 4, 31, -1;
	mov.b32 	%f29, %r16;
	max.f32 	%f30, %f28, %f29;
	mov.b32 	%r17, %f30;
	shfl.sync.bfly.b32	%r18|%p11, %r17, 2, 31, -1;
	mov.b32 	%f31, %r18;
	max.f32 	%f32, %f30, %f31;
	mov.b32 	%r19, %f32;
	shfl.sync.bfly.b32	%r20|%p12, %r19, 1, 31, -1;
	mov.b32 	%f33, %r20;
	max.f32 	%f34, %f32, %f33;
	sub.f32 	%f35, %f95, %f34;
	fma.rn.f32 	%f36, %f35, 0f3BBB989D, 0f3F000000;
	cvt.sat.f32.f32 	%f37, %f36;
	mov.f32 	%f38, 0f4B400001;
	mov.f32 	%f39, 0f437C0000;
	fma.rm.f32 	%f40, %f37, %f39, %f38;
	add.f32 	%f41, %f40, 0fCB40007F;
	neg.f32 	%f42, %f41;
	fma.rn.f32 	%f43, %f35, 0f3FB8AA3B, %f42;
	fma.rn.f32 	%f44, %f35, 0f32A57060, %f43;
	mov.b32 	%r21, %f40;
	shl.b32 	%r22, %r21, 23;
	mov.b32 	%f45, %r22;
	ex2.approx.ftz.f32 	%f46, %f44;
	mul.f32 	%f47, %f46, %f45;
	add.f32 	%f48, %f47, 0f00000000;
	sub.f32 	%f49, %f97, %f34;
	fma.rn.f32 	%f50, %f49, 0f3BBB989D, 0f3F000000;
	cvt.sat.f32.f32 	%f51, %f50;
	fma.rm.f32 	%f52, %f51, %f39, %f38;
	add.f32 	%f53, %f52, 0fCB40007F;
	neg.f32 	%f54, %f53;
	fma.rn.f32 	%f55, %f49, 0f3FB8AA3B, %f54;
	fma.rn.f32 	%f56, %f49, 0f32A57060, %f55;
	mov.b32 	%r23, %f52;
	shl.b32 	%r24, %r23, 23;
	mov.b32 	%f57, %r24;
	ex2.approx.ftz.f32 	%f58, %f56;
	mul.f32 	%f59, %f58, %f57;
	add.f32 	%f60, %f48, %f59;
	sub.f32 	%f61, %f99, %f34;
	fma.rn.f32 	%f62, %f61, 0f3BBB989D, 0f3F000000;
	cvt.sat.f32.f32 	%f63, %f62;
	fma.rm.f32 	%f64, %f63, %f39, %f38;
	add.f32 	%f65, %f64, 0fCB40007F;
	neg.f32 	%f66, %f65;
	fma.rn.f32 	%f67, %f61, 0f3FB8AA3B, %f66;
	fma.rn.f32 	%f68, %f61, 0f32A57060, %f67;
	mov.b32 	%r25, %f64;
	shl.b32 	%r26, %r25, 23;
	mov.b32 	%f69, %r26;
	ex2.approx.ftz.f32 	%f70, %f68;
	mul.f32 	%f71, %f70, %f69;
	add.f32 	%f72, %f60, %f71;
	sub.f32 	%f73, %f101, %f34;
	fma.rn.f32 	%f74, %f73, 0f3BBB989D, 0f3F000000;
	cvt.sat.f32.f32 	%f75, %f74;
	fma.rm.f32 	%f76, %f75, %f39, %f38;
	add.f32 	%f77, %f76, 0fCB40007F;
	neg.f32 	%f78, %f77;
	fma.rn.f32 	%f79, %f73, 0f3FB8AA3B, %f78;
	fma.rn.f32 	%f80, %f73, 0f32A57060, %f79;
	mov.b32 	%r27, %f76;
	shl.b32 	%r28, %r27, 23;
	mov.b32 	%f81, %r28;
	ex2.approx.ftz.f32 	%f82, %f80;
	mul.f32 	%f83, %f82, %f81;
	add.f32 	%f84, %f72, %f83;
	mov.b32 	%r29, %f84;
	shfl.sync.bfly.b32	%r30|%p13, %r29, 16, 31, -1;
	mov.b32 	%f85, %r30;
	add.f32 	%f86, %f84, %f85;
	mov.b32 	%r31, %f86;
	shfl.sync.bfly.b32	%r32|%p14, %r31, 8, 31, -1;
	mov.b32 	%f87, %r32;
	add.f32 	%f88, %f86, %f87;
	mov.b32 	%r33, %f88;
	shfl.sync.bfly.b32	%r34|%p15, %r33, 4, 31, -1;
	mov.b32 	%f89, %r34;
	add.f32 	%f90, %f88, %f89;
	mov.b32 	%r35, %f90;
	shfl.sync.bfly.b32	%r36|%p16, %r35, 2, 31, -1;
	mov.b32 	%f91, %r36;
	add.f32 	%f92, %f90, %f91;
	mov.b32 	%r37, %f92;
	shfl.sync.bfly.b32	%r38|%p17, %r37, 1, 31, -1;
	mov.b32 	%f93, %r38;
	add.f32 	%f94, %f92, %f93;
	div.rn.f32 	%f17, %f47, %f94;
	div.rn.f32 	%f18, %f59, %f94;
	div.rn.f32 	%f19, %f71, %f94;
	div.rn.f32 	%f20, %f83, %f94;
	mad.lo.s64 	%rd28, %rd30, %rd3, %rd5;
	shl.b64 	%rd29, %rd28, 2;
	add.s64 	%rd14, %rd9, %rd29;
	@%p7 bra 	$L__BB84_14;
	st.global.f32 	[%rd14], %f17;
$L__BB84_14:
	setp.le.s64 	%p18, %rd19, %rd6;
	@%p18 bra 	$L__BB84_16;
	st.global.f32 	[%rd14+128], %f18;
$L__BB84_16:
	setp.le.s64 	%p19, %rd19, %rd7;
	@%p19 bra 	$L__BB84_18;
	st.global.f32 	[%rd14+256], %f19;
$L__BB84_18:
	setp.le.s64 	%p20, %rd19, %rd8;
	@%p20 bra 	$L__BB84_20;
	st.global.f32 	[%rd14+384], %f20;
$L__BB84_20:
	add.s64 	%rd30, %rd30, %rd11;
	setp.lt.s64 	%p21, %rd30, %rd18;
	@%p21 bra 	$L__BB84_4;
$L__BB84_21:
	ret;

}
	// .globl	_ZN7oneflow4cuda7softmax15SoftmaxWarpImplI10SimpleLoadIffE11SimpleStoreIffEfLi1ELi5ELi32ELi1ELb0ELNS1_9AlgorithmE0EEEvT_T0_ll
.visible .entry _ZN7oneflow4cuda7softmax15SoftmaxWarpImplI10SimpleLoadIffE11SimpleStoreIffEfLi1ELi5ELi32ELi1ELb0ELNS1_9AlgorithmE0EEEvT_T0_ll(
	.param .align 8 .b8 _ZN7oneflow4cuda7softmax15SoftmaxWarpImplI10SimpleLoadIffE11SimpleStoreIffEfLi1ELi5ELi32ELi1ELb0ELNS1_9AlgorithmE0EEEvT_T0_ll_param_0[16],
	.param .align 8 .b8 _ZN7oneflow4cuda7softmax15SoftmaxWarpImplI10SimpleLoadIffE11SimpleStoreIffEfLi1ELi5ELi32ELi1ELb0ELNS1_9AlgorithmE0EEEvT_T0_ll_param_1[16],
	.param .u64 _ZN7oneflow4cuda7softmax15SoftmaxWarpImplI10SimpleLoadIffE11SimpleStoreIffEfLi1ELi5ELi32ELi1ELb0ELNS1_9AlgorithmE0EEEvT_T0_ll_param_2,
	.param .u64 _ZN7oneflow4cuda7softmax15SoftmaxWarpImplI10SimpleLoadIffE11SimpleStoreIffEfLi1ELi5ELi32ELi1ELb0ELNS1_9AlgorithmE0EEEvT_T0_ll_param_3
)
{
	.reg .pred 	%p<14>;
	.reg .b32 	%r<38>;
	.reg .b32 	%f<98>;
	.reg .b64 	%rd<27>;

	ld.param.u64 	%rd1, [_ZN7oneflow4cuda7softmax15SoftmaxWarpImplI10SimpleLoadIffE11SimpleStoreIffEfLi1ELi5ELi32ELi1ELb0ELNS1_9AlgorithmE0EEEvT_T0_ll_param_0];
	ld.param.u64 	%rd2, [_ZN7oneflow4cuda7softmax15SoftmaxWarpImplI10SimpleLoadIffE11SimpleStoreIffEfLi1ELi5ELi32ELi1ELb0ELNS1_9AlgorithmE0EEEvT_T0_ll_param_0+8];
	ld.param.u64 	%rd3, [_ZN7oneflow4cuda7softmax15SoftmaxWarpImplI10SimpleLoadIffE11SimpleStoreIffEfLi1ELi5ELi32ELi1ELb0ELNS1_9AlgorithmE0EEEvT_T0_ll_param_1];
	ld.param.u64 	%rd4, [_ZN7oneflow4cuda7softmax15SoftmaxWarpImplI10SimpleLoadIffE11SimpleStoreIffEfLi1ELi5ELi32ELi1ELb0ELNS1_9AlgorithmE0EEEvT_T0_ll_param_1+8];
	ld.param.u64 	%rd12, [_ZN7oneflow4cuda7softmax15SoftmaxWarpImplI10SimpleLoadIffE11SimpleStoreIffEfLi1ELi5ELi32ELi1ELb0ELNS1_9AlgorithmE0EEEvT_T0_ll_param_2];
	ld.param.u64 	%rd13, [_ZN7oneflow4cuda7softmax15SoftmaxWarpImplI10SimpleLoadIffE11SimpleStoreIffEfLi1ELi5ELi32ELi1ELb0ELNS1_9AlgorithmE0EEEvT_T0_ll_param_3];
	setp.lt.s64 	%p1, %rd13, 161;
	@%p1 bra 	$L__BB85_2;
	mov.u64 	%rd14, $str;
	cvta.global.u64 	%rd15, %rd14;
	mov.u64 	%rd16, $str$1;
	cvta.global.u64 	%rd17, %rd16;
	mov.u64 	%rd18, __unnamed_85;
	cvta.global.u64 	%rd19, %rd18;
	{ // callseq 84, 0
	.param .b64 param0;
	st.param.b64 	[param0], %rd15;
	.param .b64 param1;
	st.param.b64 	[param1], %rd17;
	.param .b32 param2;
	st.param.b32 	[param2], 228;
	.param .b64 param3;
	st.param.b64 	[param3], %rd19;
	.param .b64 param4;
	st.param.b64 	[param4], 1;
	call.uni 
	__assertfail, 
	(
	param0, 
	param1, 
	param2, 
	param3, 
	param4
	);
	} // callseq 84
$L__BB85_2:
	mov.u32 	%r2, %ctaid.x;
	mov.u32 	%r3, %ntid.y;
	mov.u32 	%r4, %tid.y;
	mad.lo.s32 	%r5, %r2, %r3, %r4;
	mov.u32 	%r6, %nctaid.x;
	mul.lo.s32 	%r1, %r6, %r3;
	cvt.s64.s32 	%rd26, %r5;
	setp.le.s64 	%p2, %rd12, %rd26;
	@%p2 bra 	$L__BB85_5;
	mov.u32 	%r7, %tid.x;
	cvt.u64.u32 	%rd6, %r7;
	cvta.to.global.u64 	%rd7, %rd3;
	cvta.to.global.u64 	%rd8, %rd1;
	cvt.s64.s32 	%rd9, %r1;
$L__BB85_4:
	mad.lo.s64 	%rd20, %rd26, %rd2, %rd6;
	shl.b64 	%rd21, %rd20, 2;
	add.s64 	%rd22, %rd8, %rd21;
	ld.global.f32 	%f1, [%rd22];
	max.f32 	%f2, %f1, 0fFF800000;
	ld.global.f32 	%f3, [%rd22+128];
	max.f32 	%f4, %f2, %f3;
	ld.global.f32 	%f5, [%rd22+256];
	max.f32 	%f6, %f4, %f5;
	ld.global.f32 	%f7, [%rd22+384];
	max.f32 	%f8, %f6, %f7;
	ld.global.f32 	%f9, [%rd22+512];
	max.f32 	%f10, %f8, %f9;
	mov.b32 	%r8, %f10;
	shfl.sync.bfly.b32	%r9|%p3, %r8, 16, 31, -1;
	mov.b32 	%f11, %r9;
	max.f32 	%f12, %f10, %f11;
	mov.b32 	%r10, %f12;
	shfl.sync.bfly.b32	%r11|%p4, %r10, 8, 31, -1;
	mov.b32 	%f13, %r11;
	max.f32 	%f14, %f12, %f13;
	mov.b32 	%r12, %f14;
	shfl.sync.bfly.b32	%r13|%p5, %r12, 4, 31, -1;
	mov.b32 	%f15, %r13;
	max.f32 	%f16, %f14, %f15;
	mov.b32 	%r14, %f16;
	shfl.sync.bfly.b32	%r15|%p6, %r14, 2, 31, -1;
	mov.b32 	%f17, %r15;
	max.f32 	%f18, %f16, %f17;
	mov.b32 	%r16, %f18;
	shfl.sync.bfly.b32	%r17|%p7, %r16, 1, 31, -1;
	mov.b32 	%f19, %r17;
	max.f32 	%f20, %f18, %f19;
	sub.f32 	%f21, %f1, %f20;
	fma.rn.f32 	%f22, %f21, 0f3BBB989D, 0f3F000000;
	cvt.sat.f32.f32 	%f23, %f22;
	mov.f32 	%f24, 0f4B400001;
	mov.f32 	%f25, 0f437C0000;
	fma.rm.f32 	%f26, %f23, %f25, %f24;
	add.f32 	%f27, %f26, 0fCB40007F;
	neg.f32 	%f28, %f27;
	fma.rn.f32 	%f29, %f21, 0f3FB8AA3B, %f28;
	fma.rn.f32 	%f30, %f21, 0f32A57060, %f29;
	mov.b32 	%r18, %f26;
	shl.b32 	%r19, %r18, 23;
	mov.b32 	%f31, %r19;
	ex2.approx.ftz.f32 	%f32, %f30;
	mul.f32 	%f33, %f32, %f31;
	add.f32 	%f34, %f33, 0f00000000;
	sub.f32 	%f35, %f3, %f20;
	fma.rn.f32 	%f36, %f35, 0f3BBB989D, 0f3F000000;
	cvt.sat.f32.f32 	%f37, %f36;
	fma.rm.f32 	%f38, %f37, %f25, %f24;
	add.f32 	%f39, %f38, 0fCB40007F;
	neg.f32 	%f40, %f39;
	fma.rn.f32 	%f41, %f35, 0f3FB8AA3B, %f40;
	fma.rn.f32 	%f42, %f35, 0f32A57060, %f41;
	mov.b32 	%r20, %f38;
	shl.b32 	%r21, %r20, 23;
	mov.b32 	%f43, %r21;
	ex2.approx.ftz.f32 	%f44, %f42;
	mul.f32 	%f45, %f44, %f43;
	add.f32 	%f46, %f34, %f45;
	sub.f32 	%f47, %f5, %f20;
	fma.rn.f32 	%f48, %f47, 0f3BBB989D, 0f3F000000;
	cvt.sat.f32.f32 	%f49, %f48;
	fma.rm.f32 	%f50, %f49, %f25, %f24;
	add.f32 	%f51, %f50, 0fCB40007F;
	neg.f32 	%f52, %f51;
	fma.rn.f32 	%f53, %f47, 0f3FB8AA3B, %f52;
	fma.rn.f32 	%f54, %f47, 0f32A57060, %f53;
	mov.b32 	%r22, %f50;
	shl.b32 	%r23, %r22, 23;
	mov.b32 	%f55, %r23;
	ex2.approx.ftz.f32 	%f56, %f54;
	mul.f32 	%f57, %f56, %f55;
	add.f32 	%f58, %f46, %f57;
	sub.f32 	%f59, %f7, %f20;
	fma.rn.f32 	%f60, %f59, 0f3BBB989D, 0f3F000000;
	cvt.sat.f32.f32 	%f61, %f60;
	fma.rm.f32 	%f62, %f61, %f25, %f24;
	add.f32 	%f63, %f62, 0fCB40007F;
	neg.f32 	%f64, %f63;
	fma.rn.f32 	%f65, %f59, 0f3FB8AA3B, %f64;
	fma.rn.f32 	%f66, %f59, 0f32A57060, %f65;
	mov.b32 	%r24, %f62;
	shl.b32 	%r25, %r24, 23;
	mov.b32 	%f67, %r25;
	ex2.approx.ftz.f32 	%f68, %f66;
	mul.f32 	%f69, %f68, %f67;
	add.f32 	%f70, %f58, %f69;
	sub.f32 	%f71, %f9, %f20;
	fma.rn.f32 	%f72, %f71, 0f3BBB989D, 0f3F000000;
	cvt.sat.f32.f32 	%f73, %f72;
	fma.rm.f32 	%f74, %f73, %f25, %f24;
	add.f32 	%f75, %f74, 0fCB40007F;
	neg.f32 	%f76, %f75;
	fma.rn.f32 	%f77, %f71, 0f3FB8AA3B, %f76;
	fma.rn.f32 	%f78, %f71, 0f32A57060, %f77;
	mov.b32 	%r26, %f74;
	shl.b32 	%r27, %r26, 23;
	mov.b32 	%f79, %r27;
	ex2.approx.ftz.f32 	%f80, %f78;
	mul.f32 	%f81, %f80, %f79;
	add.f32 	%f82, %f70, %f81;
	mov.b32 	%r28, %f82;
	shfl.sync.bfly.b32	%r29|%p8, %r28, 16, 31, -1;
	mov.b32 	%f83, %r29;
	add.f32 	%f84, %f82, %f83;
	mov.b32 	%r30, %f84;
	shfl.sync.bfly.b32	%r31|%p9, %r30, 8, 31, -1;
	mov.b32 	%f85, %r31;
	add.f32 	%f86, %f84, %f85;
	mov.b32 	%r32, %f86;
	shfl.sync.bfly.b32	%r33|%p10, %r32, 4, 31, -1;
	mov.b32 	%f87, %r33;
	add.f32 	%f88, %f86, %f87;
	mov.b32 	%r34, %f88;
	shfl.sync.bfly.b32	%r35|%p11, %r34, 2, 31, -1;
	mov.b32 	%f89, %r35;
	add.f32 	%f90, %f88, %f89;
	mov.b32 	%r36, %f90;
	shfl.sync.bfly.b32	%r37|%p12, %r36, 1, 31, -1;
	mov.b32 	%f91, %r37;
	add.f32 	%f92, %f90, %f91;
	div.rn.f32 	%f93, %f33, %f92;
	div.rn.f32 	%f94, %f45, %f92;
	div.rn.f32 	%f95, %f57, %f92;
	div.rn.f32 	%f96, %f69, %f92;
	div.rn.f32 	%f97, %f81, %f92;
	mad.lo.s64 	%rd23, %rd26, %rd4, %rd6;
	shl.b64 	%rd24, %rd23, 2;
	add.s64 	%rd25, %rd7, %rd24;
	st.global.f32 	[%rd25], %f93;
	st.global.f32 	[%rd25+128], %f94;
	st.global.f32 	[%rd25+256], %f95;
	st.global.f32 	[%rd25+384], %f96;
	st.global.f32 	[%rd25+512], %f97;
	add.s64 	%rd26, %rd26, %rd9;
	setp.lt.s64 	%p13, %rd26, %rd12;
	@%p13 bra 	$L__BB85_4;
$L__BB85_5:
	ret;

}
	// .globl	_ZN7oneflow4cuda7softmax15SoftmaxWarpImplI10SimpleLoadIffE11SimpleStoreIffEfLi1ELi5ELi32ELi1ELb1ELNS1_9AlgorithmE0EEEvT_T0_ll
.visible .entry _ZN7oneflow4cuda7softmax15SoftmaxWarpImplI10SimpleLoadIffE11SimpleStoreIffEfLi1ELi5ELi32ELi1ELb1ELNS1_9AlgorithmE0EEEvT_T0_ll(
	.param .align 8 .b8 _ZN7oneflow4cuda7softmax15SoftmaxWarpImplI10SimpleLoadIffE11SimpleStoreIffEfLi1ELi5ELi32ELi1ELb1ELNS1_9AlgorithmE0EEEvT_T0_ll_param_0[16],
	.param .align 8 .b8 _ZN7oneflow4cuda7softmax15SoftmaxWarpImplI10SimpleLoadIffE11SimpleStoreIffEfLi1ELi5ELi32ELi1ELb1ELNS1_9AlgorithmE0EEEvT_T0_ll_param_1[16],
	.param .u64 _ZN7oneflow4cuda7softmax15SoftmaxWarpImplI10SimpleLoadIffE11SimpleStoreIffEfLi1ELi5ELi32ELi1ELb1ELNS1_9AlgorithmE0EEEvT_T0_ll_param_2,
	.param .u64 _ZN7oneflow4cuda7softmax15SoftmaxWarpImplI10SimpleLoadIffE11SimpleStoreIffEfLi1ELi5ELi32ELi1ELb1ELNS1_9AlgorithmE0EEEvT_T0_ll_param_3
)
{
	.reg .pred 	%p<24>;
	.reg .b32 	%r<42>;
	.reg .b32 	%f<123>;
	.reg .b64 	%rd<33>;

	ld.param.u64 	%rd19, [_ZN7oneflow4cuda7softmax15SoftmaxWarpImplI10SimpleLoadIffE11SimpleStoreIffEfLi1ELi5ELi32ELi1ELb1ELNS1_9AlgorithmE0EEEvT_T0_ll_param_1+8];
	ld.param.u64 	%rd18, [_ZN7oneflow4cuda7softmax15SoftmaxWarpImplI10SimpleLoadIffE11SimpleStoreIffEfLi1ELi5ELi32ELi1ELb1ELNS1_9AlgorithmE0EEEvT_T0_ll_param_1];
	ld.param.u64 	%rd17, [_ZN7oneflow4cuda7softmax15SoftmaxWarpImplI10SimpleLoadIffE11SimpleStoreIffEfLi1ELi5ELi32ELi1ELb1ELNS1_9AlgorithmE0EEEvT_T0_ll_param_0+8];
	ld.param.u64 	%rd16, [_ZN7oneflow4cuda7softmax15SoftmaxWarpImplI10SimpleLoadIffE11SimpleStoreIffEfLi1ELi5ELi32ELi1ELb1ELNS1_9AlgorithmE0EEEvT_T0_ll_param_0];
	ld.param.u64 	%rd20, [_ZN7oneflow4cuda7softmax15SoftmaxWarpImplI10SimpleLoadIffE11SimpleStoreIffEfLi1ELi5ELi32ELi1ELb1ELNS1_9AlgorithmE0EEEvT_T0_ll_param_2];
	ld.param.u64 	%rd21, [_ZN7oneflow4cuda7softmax15SoftmaxWarpImplI10SimpleLoadIffE11SimpleStoreIffEfLi1ELi5ELi32ELi1ELb1ELNS1_9AlgorithmE0EEEvT_T0_ll_param_3];
	setp.lt.s64 	%p1, %rd21, 161;
	@%p1 bra 	$L__BB86_2;
	mov.u64 	%rd22, $str;
	cvta.global.u64 	%rd23, %rd22;
	mov.u64 	%rd24, $str$1;
	cvta.global.u64 	%rd25, %rd24;
	mov.u64 	%rd26, __unnamed_86;
	cvta.global.u64 	%rd27, %rd26;
	{ // callseq 85, 0
	.param .b64 param0;
	st.param.b64 	[param0], %rd23;
	.param .b64 param1;
	st.param.b64 	[param1], %rd25;
	.param .b32 param2;
	st.param.b32 	[param2], 228;
	.param .b64 param3;
	st.param.b64 	[param3], %rd27;
	.param .b64 param4;
	st.param.b64 	[param4], 1;
	call.uni 
	__assertfail, 
	(
	param0, 
	param1, 
	param2, 
	param3, 
	param4
	);
	} // callseq 85
$L__BB86_2:
	mov.u32 	%r2, %ctaid.x;
	mov.u32 	%r3, %ntid.y;
	mov.u32 	%r4, %tid.y;
	mad.lo.s32 	%r5, %r2, %r3, %r4;
	mov.u32 	%r6, %nctaid.x;
	mul.lo.s32 	%r1, %r6, %r3;
	cvt.s64.s32 	%rd32, %r5;
	setp.le.s64 	%p2, %rd20, %rd32;
	@%p2 bra 	$L__BB86_25;
	mov.u32 	%r7, %tid.x;
	cvt.u64.u32 	%rd4, %r7;
	add.s32 	%r8, %r7, 32;
	cvt.u64.u32 	%rd5, %r8;
	add.s32 	%r9, %r7, 64;
	cvt.u64.u32 	%rd6, %r9;
	add.s32 	%r10, %r7, 96;
	cvt.u64.u32 	%rd7, %r10;
	add.s32 	%r11, %r7, 128;
	cvt.u64.u32 	%rd8, %r11;
	cvta.to.global.u64 	%rd9, %rd18;
	cvta.to.global.u64 	%rd10, %rd16;
	cvt.s64.s32 	%rd11, %r1;
$L__BB86_4:
	setp.le.s64 	%p3, %rd21, %rd4;
	mad.lo.s64 	%rd28, %rd32, %rd17, %rd4;
	shl.b64 	%rd29, %rd28, 2;
	add.s64 	%rd13, %rd10, %rd29;
	mov.f32 	%f113, 0fFF800000;
	mov.f32 	%f116, %f113;
	@%p3 bra 	$L__BB86_6;
	ld.global.f32 	%f113, [%rd13];
	max.f32 	%f116, %f113, 0fFF800000;
$L__BB86_6:
	setp.le.s64 	%p4, %rd21, %rd5;
	mov.f32 	%f115, 0fFF800000;
	@%p4 bra 	$L__BB86_8;
	ld.global.f32 	%f115, [%rd13+128];
	max.f32 	%f116, %f116, %f115;
$L__BB86_8:
	setp.le.s64 	%p5, %rd21, %rd6;
	mov.f32 	%f117, 0fFF800000;
	@%p5 bra 	$L__BB86_10;
	ld.global.f32 	%f117, [%rd13+256];
	max.f32 	%f116, %f116, %f117;
$L__BB86_10:
	setp.le.s64 	%p6, %rd21, %rd7;
	mov.f32 	%f119, 0fFF800000;
	@%p6 bra 	$L__BB86_12;
	ld.global.f32 	%f119, [%rd13+384];
	max.f32 	%f116, %f116, %f119;
$L__BB86_12:
	setp.le.s64 	%p7, %rd21, %rd8;
	mov.f32 	%f121, 0fFF800000;
	@%p7 bra 	$L__BB86_14;
	ld.global.f32 	%f121, [%rd13+512];
	max.f32 	%f116, %f116, %f121;
$L__BB86_14:
	setp.le.s64 	%p8, %rd21, %rd4;
	mov.b32 	%r12, %f116;
	shfl.sync.bfly.b32	%r13|%p9, %r12, 16, 31, -1;
	mov.b32 	%f31, %r13;
	max.f32 	%f32, %f116, %f31;
	mov.b32 	%r14, %f32;
	shfl.sync.bfly.b32	%r15|%p10, %r14, 8, 31, -1;
	mov.b32 	%f33, %r15;
	max.f32 	%f34, %f32, %f33;
	mov.b32 	%r16, %f34;
	shfl.sync.bfly.b32	%r17|%p11, %r16, 4, 31, -1;
	mov.b32 	%f35, %r17;
	max.f32 	%f36, %f34, %f35;
	mov.b32 	%r18, %f36;
	shfl.sync.bfly.b32	%r19|%p12, %r18, 2, 31, -1;
	mov.b32 	%f37, %r19;
	max.f32 	%f38, %f36, %f37;
	mov.b32 	%r20, %f38;
	shfl.sync.bfly.b32	%r21|%p13, %r20, 1, 31, -1;
	mov.b32 	%f39, %r21;
	max.f32 	%f40, %f38, %f39;
	sub.f32 	%f41, %f113, %f40;
	fma.rn.f32 	%f42, %f41, 0f3BBB989D, 0f3F000000;
	cvt.sat.f32.f32 	%f43, %f42;
	mov.f32 	%f44, 0f4B400001;
	mov.f32 	%f45, 0f437C0000;
	fma.rm.f32 	%f46, %f43, %f45, %f44;
	add.f32 	%f47, %f46, 0fCB40007F;
	neg.f32 	%f48, %f47;
	fma.rn.f32 	%f49, %f41, 0f3FB8AA3B, %f48;
	fma.rn.f32 	%f50, %f41, 0f32A57060, %f49;
	mov.b32 	%r22, %f46;
	shl.b32 	%r23, %r22, 23;
	mov.b32 	%f51, %r23;
	ex2.approx.ftz.f32 	%f52, %f50;
	mul.f32 	%f53, %f52, %f51;
	add.f32 	%f54, %f53, 0f00000000;
	sub.f32 	%f55, %f115, %f40;
	fma.rn.f32 	%f56, %f55, 0f3BBB989D, 0f3F000000;
	cvt.sat.f32.f32 	%f57, %f56;
	fma.rm.f32 	%f58, %f57, %f45, %f44;
	add.f32 	%f59, %f58, 0fCB40007F;
	neg.f32 	%f60, %f59;
	fma.rn.f32 	%f61, %f55, 0f3FB8AA3B, %f60;
	fma.rn.f32 	%f62, %f55, 0f32A57060, %f61;
	mov.b32 	%r24, %f58;
	shl.b32 	%r25, %r24, 23;
	mov.b32 	%f63, %r25;
	ex2.approx.ftz.f32 	%f64, %f62;
	mul.f32 	%f65, %f64, %f63;
	add.f32 	%f66, %f54, %f65;
	sub.f32 	%f67, %f117, %f40;
	fma.rn.f32 	%f68, %f67, 0f3BBB989D, 0f3F000000;
	cvt.sat.f32.f32 	%f69, %f68;
	fma.rm.f32 	%f70, %f69, %f45, %f44;
	add.f32 	%f71, %f70, 0fCB40007F;
	neg.f32 	%f72, %f71;
	fma.rn.f32 	%f73, %f67, 0f3FB8AA3B, %f72;
	fma.rn.f32 	%f74, %f67, 0f32A57060, %f73;
	mov.b32 	%r26, %f70;
	shl.b32 	%r27, %r26, 23;
	mov.b32 	%f75, %r27;
	ex2.approx.ftz.f32 	%f76, %f74;
	mul.f32 	%f77, %f76, %f75;
	add.f32 	%f78, %f66, %f77;
	sub.f32 	%f79, %f119, %f40;
	fma.rn.f32 	%f80, %f79, 0f3BBB989D, 0f3F000000;
	cvt.sat.f32.f32 	%f81, %f80;
	fma.rm.f32 	%f82, %f81, %f45, %f44;
	add.f32 	%f83, %f82, 0fCB40007F;
	neg.f32 	%f84, %f83;
	fma.rn.f32 	%f85, %f79, 0f3FB8AA3B, %f84;
	fma.rn.f32 	%f86, %f79, 0f32A57060, %f85;
	mov.b32 	%r28, %f82;
	shl.b32 	%r29, %r28, 23;
	mov.b32 	%f87, %r29;
	ex2.approx.ftz.f32 	%f88, %f86;
	mul.f32 	%f89, %f88, %f87;
	add.f32 	%f90, %f78, %f89;
	sub.f32 	%f91, %f121, %f40;
	fma.rn.f32 	%f92, %f91, 0f3BBB989D, 0f3F000000;
	cvt.sat.f32.f32 	%f93, %f92;
	fma.rm.f32 	%f94, %f93, %f45, %f44;
	add.f32 	%f95, %f94, 0fCB40007F;
	neg.f32 	%f96, %f95;
	fma.rn.f32 	%f97, %f91, 0f3FB8AA3B, %f96;
	fma.rn.f32 	%f98, %f91, 0f32A57060, %f97;
	mov.b32 	%r30, %f94;
	shl.b32 	%r31, %r30, 23;
	mov.b32 	%f99, %r31;
	ex2.approx.ftz.f32 	%f100, %f98;
	mul.f32 	%f101, %f100, %f99;
	add.f32 	%f102, %f90, %f101;
	mov.b32 	%r32, %f102;
	shfl.sync.bfly.b32	%r33|%p14, %r32, 16, 31, -1;
	mov.b32 	%f103, %r33;
	add.f32 	%f104, %f102, %f103;
	mov.b32 	%r34, %f104;
	shfl.sync.bfly.b32	%r35|%p15, %r34, 8, 31, -1;
	mov.b32 	%f105, %r35;
	add.f32 	%f106, %f104, %f105;
	mov.b32 	%r36, %f106;
	shfl.sync.bfly.b32	%r37|%p16, %r36, 4, 31, -1;
	mov.b32 	%f107, %r37;
	add.f32 	%f108, %f106, %f107;
	mov.b32 	%r38, %f108;
	shfl.sync.bfly.b32	%r39|%p17, %r38, 2, 31, -1;
	mov.b32 	%f109, %r39;
	add.f32 	%f110, %f108, %f109;
	mov.b32 	%r40, %f110;
	shfl.sync.bfly.b32	%r41|%p18, %r40, 1, 31, -1;
	mov.b32 	%f111, %r41;
	add.f32 	%f112, %f110, %f111;
	div.rn.f32 	%f21, %f53, %f112;
	div.rn.f32 	%f22, %f65, %f112;
	div.rn.f32 	%f23, %f77, %f112;
	div.rn.f32 	%f24, %f89, %f112;
	div.rn.f32 	%f25, %f101, %f112;
	mad.lo.s64 	%rd30, %rd32, %rd19, %rd4;
	shl.b64 	%rd31, %rd30, 2;
	add.s64 	%rd14, %rd9, %rd31;
	@%p8 bra 	$L__BB86_16;
	st.global.f32 	[%rd14], %f21;
$L__BB86_16:
	setp.le.s64 	%p19, %rd21, %rd5;
	@%p19 bra 	$L__BB86_18;
	st.global.f32 	[%rd14+128], %f22;
$L__BB86_18:
	setp.le.s64 	%p20, %rd21, %rd6;
	@%p20 bra 	$L__BB86_20;
	st.global.f32 	[%rd14+256], %f23;
$L__BB86_20:
	setp.le.s64 	%p21, %rd21, %rd7;
	@%p21 bra 	$L__BB86_22;
	st.global.f32 	[%rd14+384], %f24;
$L__BB86_22:
	setp.le.s64 	%p22, %rd21, %rd8;
	@%p22 bra 	$L__BB86_24;
	st.global.f32 	[%rd14+512], %f25;
$L__BB86_24:
	add.s64 	%rd32, %rd32, %rd11;
	setp.lt.s64 	%p23, %rd32, %rd20;
	@%p23 bra 	$L__BB86_4;
$L__BB86_25:
	ret;

}
	// .globl	_ZN7oneflow4cuda7softmax15SoftmaxWarpImplI10SimpleLoadIffE11SimpleStoreIffEfLi1ELi6ELi32ELi1ELb0ELNS1_9AlgorithmE0EEEvT_T0_ll
.visible .entry _ZN7oneflow4cuda7softmax15SoftmaxWarpImplI10SimpleLoadIffE11SimpleStoreIffEfLi1ELi6ELi32ELi1ELb0ELNS1_9AlgorithmE0EEEvT_T0_ll(
	.param .align 8 .b8 _ZN7oneflow4cuda7softmax15SoftmaxWarpImplI10SimpleLoadIffE11SimpleStoreIffEfLi1ELi6ELi32ELi1ELb0ELNS1_9AlgorithmE0EEEvT_T0_ll_param_0[16],
	.param .align 8 .b8 _ZN7oneflow4cuda7softmax15SoftmaxWarpImplI10SimpleLoadIffE11SimpleStoreIffEfLi1ELi6ELi32ELi1ELb0ELNS1_9AlgorithmE0EEEvT_T0_ll_param_1[16],
	.param .u64 _ZN7oneflow4cuda7softmax15SoftmaxWarpImplI10SimpleLoadIffE11SimpleStoreIffEfLi1ELi6ELi32ELi1ELb0ELNS1_9AlgorithmE0EEEvT_T0_ll_param_2,
	.param .u64 _ZN7oneflow4cuda7softmax15SoftmaxWarpImplI10SimpleLoadIffE11SimpleStoreIffEfLi1ELi6ELi32ELi1ELb0ELNS1_9AlgorithmE0EEEvT_T0_ll_param_3
)
{
	.reg .pred 	%p<14>;
	.reg .b32 	%r<40>;
	.reg .b32 	%f<113>;
	.reg .b64 	%rd<27>;

	ld.param.u64 	%rd1, [_ZN7oneflow4cuda7softmax15SoftmaxWarpImplI10SimpleLoadIffE11SimpleStoreIffEfLi1ELi6ELi32ELi1ELb0ELNS1_9AlgorithmE0EEEvT_T0_ll_param_0];
	ld.param.u64 	%rd2, [_ZN7oneflow4cuda7softmax15SoftmaxWarpImplI10SimpleLoadIffE11SimpleStoreIffEfLi1ELi6ELi32ELi1ELb0ELNS1_9AlgorithmE0EEEvT_T0_ll_param_0+8];
	ld.param.u64 	%rd3, [_ZN7oneflow4cuda7softmax15SoftmaxWarpImplI10SimpleLoadIffE11SimpleStoreIffEfLi1ELi6ELi32ELi1ELb0ELNS1_9AlgorithmE0EEEvT_T0_ll_param_1];
	ld.param.u64 	%rd4, [_ZN7oneflow4cuda7softmax15SoftmaxWarpImplI10SimpleLoadIffE11SimpleStoreIffEfLi1ELi6ELi32ELi1ELb0ELNS1_9AlgorithmE0EEEvT_T0_ll_param_1+8];
	ld.param.u64 	%rd12, [_ZN7oneflow4cuda7softmax15SoftmaxWarpImplI10SimpleLoadIffE11SimpleStoreIffEfLi1ELi6ELi32ELi1ELb0ELNS1_9AlgorithmE0EEEvT_T0_ll_param_2];
	ld.param.u64 	%rd13, [_ZN7oneflow4cuda7softmax15SoftmaxWarpImplI10SimpleLoadIffE11SimpleStoreIffEfLi1ELi6ELi32ELi1ELb0ELNS1_9AlgorithmE0EEEvT_T0_ll_param_3];
	setp.lt.s64 	%p1, %rd13, 193;
	@%p1 bra 	$L__BB87_2;
	mov.u64 	%rd14, $str;
	cvta.global.u64 	%rd15, %rd14;
	mov.u64 	%rd16, $str$1;
	cvta.global.u64 	%rd17, %rd16;
	mov.u64 	%rd18, __unnamed_87;
	cvta.global.u64 	%rd19, %rd18;
	{ // callseq 86, 0
	.param .b64 param0;
	st.param.b64 	[param0], %rd15;
	.param .b64 param1;
	st.param.b64 	[param1], %rd17;
	.param .b32 param2;
	st.param.b32 	[param2], 228;
	.param .b64 param3;
	st.param.b64 	[param3], %rd19;
	.param .b64 param4;
	st.param.b64 	[param4], 1;
	call.uni 
	__assertfail, 
	(
	param0, 
	param1, 
	param2, 
	param3, 
	param4
	);
	} // callseq 86
$L__BB87_2:
	mov.u32 	%r2, %ctaid.x;
	mov.u32 	%r3, %ntid.y;
	mov.u32 	%r4, %tid.y;
	mad.lo.s32 	%r5, %r2, %r3, %r4;
	mov.u32 	%r6, %nctaid.x;
	mul.lo.s32 	%r1, %r6, %r3;
	cvt.s64.s32 	%rd26, %r5;
	setp.le.s64 	%p2, %rd12, %rd26;
	@%p2 bra 	$L__BB87_5;
	mov.u32 	%r7, %tid.x;
	cvt.u64.u32 	%rd6, %r7;
	cvta.to.global.u64 	%rd7, %rd3;
	cvta.to.global.u64 	%rd8, %rd1;
	cvt.s64.s32 	%rd9, %r1;
$L__BB87_4:
	mad.lo.s64 	%rd20, %rd26, %rd2, %rd6;
	shl.b64 	%rd21, %rd20, 2;
	add.s64 	%rd22, %rd8, %rd21;
	ld.global.f32 	%f1, [%rd22];
	max.f32 	%f2, %f1, 0fFF800000;
	ld.global.f32 	%f3, [%rd22+128];
	max.f32 	%f4, %f2, %f3;
	ld.global.f32 	%f5, [%rd22+256];
	max.f32 	%f6, %f4, %f5;
	ld.global.f32 	%f7, [%rd22+384];
	max.f32 	%f8, %f6, %f7;
	ld.global.f32 	%f9, [%rd22+512];
	max.f32 	%f10, %f8, %f9;
	ld.global.f32 	%f11, [%rd22+640];
	max.f32 	%f12, %f10, %f11;
	mov.b32 	%r8, %f12;
	shfl.sync.bfly.b32	%r9|%p3, %r8, 16, 31, -1;
	mov.b32 	%f13, %r9;
	max.f32 	%f14, %f12, %f13;
	mov.b32 	%r10, %f14;
	shfl.sync.bfly.b32	%r11|%p4, %r10, 8, 31, -1;
	mov.b32 	%f15, %r11;
	max.f32 	%f16, %f14, %f15;
	mov.b32 	%r12, %f16;
	shfl.sync.bfly.b32	%r13|%p5, %r12, 4, 31, -1;
	mov.b32 	%f17, %r13;
	max.f32 	%f18, %f16, %f17;
	mov.b32 	%r14, %f18;
	shfl.sync.bfly.b32	%r15|%p6, %r14, 2, 31, -1;
	mov.b32 	%f19, %r15;
	max.f32 	%f20, %f18, %f19;
	mov.b32 	%r16, %f20;
	shfl.sync.bfly.b32	%r17|%p7, %r16, 1, 31, -1;
	mov.b32 	%f21, %r17;
	max.f32 	%f22, %f20, %f21;
	sub.f32 	%f23, %f1, %f22;
	fma.rn.f32 	%f24, %f23, 0f3BBB989D, 0f3F000000;
	cvt.sat.f32.f32 	%f25, %f24;
	mov.f32 	%f26, 0f4B400001;
	mov.f32 	%f27, 0f437C0000;
	fma.rm.f32 	%f28, %f25, %f27, %f26;
	add.f32 	%f29, %f28, 0fCB40007F;
	neg.f32 	%f30, %f29;
	fma.rn.f32 	%f31, %f23, 0f3FB8AA3B, %f30;
	fma.rn.f32 	%f32, %f23, 0f32A57060, %f31;
	mov.b32 	%r18, %f28;
	shl.b32 	%r19, %r18, 23;
	mov.b32 	%f33, %r19;
	ex2.approx.ftz.f32 	%f34, %f32;
	mul.f32 	%f35, %f34, %f33;
	add.f32 	%f36, %f35, 0f00000000;
	sub.f32 	%f37, %f3, %f22;
	fma.rn.f32 	%f38, %f37, 0f3BBB989D, 0f3F000000;
	cvt.sat.f32.f32 	%f39, %f38;
	fma.rm.f32 	%f40, %f39, %f27, %f26;
	add.f32 	%f41, %f40, 0fCB40007F;
	neg.f32 	%f42, %f41;
	fma.rn.f32 	%f43, %f37, 0f3FB8AA3B, %f42;
	fma.rn.f32 	%f44, %f37, 0f32A57060, %f43;
	mov.b32 	%r20, %f40;
	shl.b32 	%r21, %r20, 23;
	mov.b32 	%f45, %r21;
	ex2.approx.ftz.f32 	%f46, %f44;
	mul.f32 	%f47, %f46, %f45;
	add.f32 	%f48, %f36, %f47;
	sub.f32 	%f49, %f5, %f22;
	fma.rn.f32 	%f50, %f49, 0f3BBB989D, 0f3F000000;
	cvt.sat.f32.f32 	%f51, %f50;
	fma.rm.f32 	%f52, %f51, %f27, %f26;
	add.f32 	%f53, %f52, 0fCB40007F;
	neg.f32 	%f54, %f53;
	fma.rn.f32 	%f55, %f49, 0f3FB8AA3B, %f54;
	fma.rn.f32 	%f56, %f49, 0f32A57060, %f55;
	mov.b32 	%r22, %f52;
	shl.b32 	%r23, %r22, 23;
	mov.b32 	%f57, %r23;
	ex2.approx.ftz.f32 	%f58, %f56;
	mul.f32 	%f59, %f58, %f57;
	add.f32 	%f60, %f48, %f59;
	sub.f32 	%f61, %f7, %f22;
	fma.rn.f32 	%f62, %f61, 0f3BBB989D, 0f3F000000;
	cvt.sat.f32.f32 	%f63, %f62;
	fma.rm.f32 	%f64, %f63, %f27, %f26;
	add.f32 	%f65, %f64, 0fCB40007F;
	neg.f32 	%f66, %f65;
	fma.rn.f32 	%f67, %f61, 0f3FB8AA3B, %f66;
	fma.rn.f32 	%f68, %f61, 0f32A57060, %f67;
	mov.b32 	%r24, %f64;
	shl.b32 	%r25, %r24, 23;
	mov.b32 	%f69, %r25;
	ex2.approx.ftz.f32 	%f70, %f68;
	mul.f32 	%f71, %f70, %f69;
	add.f32 	%f72, %f60, %f71;
	sub.f32 	%f73, %f9, %f22;
	fma.rn.f32 	%f74, %f73, 0f3BBB989D, 0f3F000000;
	cvt.sat.f32.f32 	%f75, %f74;
	fma.rm.f32 	%f76, %f75, %f27, %f26;
	add.f32 	%f77, %f76, 0fCB40007F;
	neg.f32 	%f78, %f77;
	fma.rn.f32 	%f79, %f73, 0f3FB8AA3B, %f78;
	fma.rn.f32 	%f80, %f73, 0f32A57060, %f79;
	mov.b32 	%r26, %f76;
	shl.b32 	%r27, %r26, 23;
	mov.b32 	%f81, %r27;
	ex2.approx.ftz.f32 	%f82, %f80;
	mul.f32 	%f83, %f82, %f81;
	add.f32 	%f84, %f72, %f83;
	sub.f32 	%f85, %f11, %f22;
	fma.rn.f32 	%f86, %f85, 0f3BBB989D, 0f3F000000;
	cvt.sat.f32.f32 	%f87, %f86;
	fma.rm.f32 	%f88, %f87, %f27, %f26;
	add.f32 	%f89, %f88, 0fCB40007F;
	neg.f32 	%f90, %f89;
	fma.rn.f32 	%f91, %f85, 0f3FB8AA3B, %f90;
	fma.rn.f32 	%f92, %f85, 0f32A57060, %f91;
	mov.b32 	%r28, %f88;
	shl.b32 	%r29, %r28, 23;
	mov.b32 	%f93, %r29;
	ex2.approx.ftz.f32 	%f94, %f92;
	mul.f32 	%f95, %f94, %f93;
	add.f32 	%f96, %f84, %f95;
	mov.b32 	%r30, %f96;
	shfl.sync.bfly.b32	%r31|%p8, %r30, 16, 31, -1;
	mov.b32 	%f97, %r31;
	add.f32 	%f98, %f96, %f97;
	mov.b32 	%r32, %f98;
	shfl.sync.bfly.b32	%r33|%p9, %r32, 8, 31, -1;
	mov.b32 	%f99, %r33;
	add.f32 	%f100, %f98, %f99;
	mov.b32 	%r34, %f100;
	shfl.sync.bfly.b32	%r35|%p10, %r34, 4, 31, -1;
	mov.b32 	%f101, %r35;
	add.f32 	%f102, %f100, %f101;
	mov.b32 	%r36, %f102;
	shfl.sync.bfly.b32	%r37|%p11, %r36, 2, 31, -1;
	mov.b32 	%f103, %r37;
	add.f32 	%f104, %f102, %f103;
	mov.b32 	%r38, %f104;
	shfl.sync.bfly.b32	%r39|%p12, %r38, 1, 31, -1;
	mov.b32 	%f105, %r39;
	add.f32 	%f106, %f104, %f105;
	div.rn.f32 	%f107, %f35, %f106;
	div.rn.f32 	%f108, %f47, %f106;
	div.rn.f32 	%f109, %f59, %f106;
	div.rn.f32 	%f110, %f71, %f106;
	div.rn.f32 	%f111, %f83, %f106;
	div.rn.f32 	%f112, %f95, %f106;
	mad.lo.s64 	%rd23, %rd26, %rd4, %rd6;
	shl.b64 	%rd24, %rd23, 2;
	add.s64 	%rd25, %rd7, %rd24;
	st.global.f32 	[%rd25], %f107;
	st.global.f32 	[%rd25+128], %f108;
	st.global.f32 	[%rd25+256], %f109;
	st.global.f32 	[%rd25+384], %f110;
	st.global.f32 	[%rd25+512], %f111;
	st.global.f32 	[%rd25+640], %f112;
	add.s64 	%rd26, %rd26, %rd9;
	setp.lt.s64 	%p13, %rd26, %rd12;
	@%p13 bra 	$L__BB87_4;
$L__BB87_5:
	ret;

}
	// .globl	_ZN7oneflow4cuda7softmax15SoftmaxWarpImplI10SimpleLoadIffE11SimpleStoreIffEfLi1ELi6ELi32ELi1ELb1ELNS1_9AlgorithmE0EEEvT_T0_ll
.visible .entry _ZN7oneflow4cuda7softmax15SoftmaxWarpImplI10SimpleLoadIffE11SimpleStoreIffEfLi1ELi6ELi32ELi1ELb1ELNS1_9AlgorithmE0EEEvT_T0_ll(
	.param .align 8 .b8 _ZN7oneflow4cuda7softmax15SoftmaxWarpImplI10SimpleLoadIffE11SimpleStoreIffEfLi1ELi6ELi32ELi1ELb1ELNS1_9AlgorithmE0EEEvT_T0_ll_param_0[16],
	.param .align 8 .b8 _ZN7oneflow4cuda7softmax15SoftmaxWarpImplI10SimpleLoadIffE11SimpleStoreIffEfLi1ELi6ELi32ELi1ELb1ELNS1_9AlgorithmE0EEEvT_T0_ll_param_1[16],
	.param .u64 _ZN7oneflow4cuda7softmax15SoftmaxWarpImplI10SimpleLoadIffE11SimpleStoreIffEfLi1ELi6ELi32ELi1ELb1ELNS1_9AlgorithmE0EEEvT_T0_ll_param_2,
	.param .u64 _ZN7oneflow4cuda7softmax15SoftmaxWarpImplI10SimpleLoadIffE11SimpleStoreIffEfLi1ELi6ELi32ELi1ELb1ELNS1_9AlgorithmE0EEEvT_T0_ll_param_3
)
{
	.reg .pred 	%p<26>;
	.reg .b32 	%r<45>;
	.reg .b32 	%f<143>;
	.reg .b64 	%rd<32>;

	ld.param.u64 	%rd16, [_ZN7oneflow4cuda7softmax15SoftmaxWarpImplI10SimpleLoadIffE11SimpleStoreIffEfLi1ELi6ELi32ELi1ELb1ELNS1_9AlgorithmE0EEEvT_T0_ll_param_1+8];
	ld.param.u64 	%rd15, [_ZN7oneflow4cuda7softmax15SoftmaxWarpImplI10SimpleLoadIffE11SimpleStoreIffEfLi1ELi6ELi32ELi1ELb1ELNS1_9AlgorithmE0EEEvT_T0_ll_param_1];
	ld.param.u64 	%rd14, [_ZN7oneflow4cuda7softmax15SoftmaxWarpImplI10SimpleLoadIffE11SimpleStoreIffEfLi1ELi6ELi32ELi1ELb1ELNS1_9AlgorithmE0EEEvT_T0_ll_param_0+8];
	ld.param.u64 	%rd13, [_ZN7oneflow4cuda7softmax15SoftmaxWarpImplI10SimpleLoadIffE11SimpleStoreIffEfLi1ELi6ELi32ELi1ELb1ELNS1_9AlgorithmE0EEEvT_T0_ll_param_0];
	ld.param.u64 	%rd17, [_ZN7oneflow4cuda7softmax15SoftmaxWarpImplI10SimpleLoadIffE11SimpleStoreIffEfLi1ELi6ELi32ELi1ELb1ELNS1_9AlgorithmE0EEEvT_T0_ll_param_2];
	ld.param.u64 	%rd18, [_ZN7oneflow4cuda7softmax15SoftmaxWarpImplI10SimpleLoadIffE11SimpleStoreIffEfLi1ELi6ELi32ELi1ELb1ELNS1_9AlgorithmE0EEEvT_T0_ll_param_3];
	setp.lt.s64 	%p1, %rd18, 193;
	@%p1 bra 	$L__BB88_2;
	mov.u64 	%rd19, $str;
	cvta.global.u64 	%rd20, %rd19;
	mov.u64 	%rd21, $str$1;
	cvta.global.u64 	%rd22, %rd21;
	mov.u64 	%rd23, __unnamed_88;
	cvta.global.u64 	%rd24, %rd23;
	{ // callseq 87, 0
	.param .b64 param0;
	st.param.b64 	[param0], %rd20;
	.param .b64 param1;
	st.param.b64 	[param1], %rd22;
	.param .b32 param2;
	st.param.b32 	[param2], 228;
	.param .b64 param3;
	st.param.b64 	[param3], %rd24;
	.param .b64 param4;
	st.param.b64 	[param4], 1;
	call.uni 
	__assertfail, 
	(
	param0, 
	param1, 
	param2, 
	param3, 
	param4
	);
	} // callseq 87
$L__BB88_2:
	mov.u32 	%r2, %ctaid.x;
	mov.u32 	%r3, %ntid.y;
	mov.u32 	%r4, %tid.y;
	mad.lo.s32 	%r5, %r2, %r3, %r4;
	mov.u32 	%r6, %nctaid.x;
	mul.lo.s32 	%r1, %r6, %r3;
	cvt.s64.s32 	%rd31, %r5;
	setp.le.s64 	%p2, %rd17, %rd31;
	@%p2 bra 	$L__BB88_29;
	mov.u32 	%r7, %tid.x;
	cvt.u64.u32 	%rd2, %r7;
	add.s32 	%r8, %r7, 32;
	cvt.u64.u32 	%rd3, %r8;
	add.s32 	%r9, %r7, 64;
	cvt.u64.u32 	%rd4, %r9;
	add.s32 	%r10, %r7, 96;
	cvt.u64.u32 	%rd5, %r10;
	add.s32 	%r11, %r7, 128;
	cvt.u64.u32 	%rd6, %r11;
	add.s32 	%r12, %r7, 160;
	cvt.u64.u32 	%rd7, %r12;
	cvt.s64.s32 	%rd8, %r1;
$L__BB88_4:
	setp.le.s64 	%p3, %rd18, %rd2;
	mad.lo.s64 	%rd25, %rd31, %rd14, %rd2;
	cvta.to.global.u64 	%rd26, %rd13;
	shl.b64 	%rd27, %rd25, 2;
	add.s64 	%rd10, %rd26, %rd27;
	mov.f32 	%f131, 0fFF800000;
	mov.f32 	%f134, %f131;
	@%p3 bra 	$L__BB88_6;
	ld.global.f32 	%f131, [%rd10];
	max.f32 	%f134, %f131, 0fFF800000;
$L__BB88_6:
	setp.le.s64 	%p4, %rd18, %rd3;
	mov.f32 	%f133, 0fFF800000;
	@%p4 bra 	$L__BB88_8;
	ld.global.f32 	%f133, [%rd10+128];
	max.f32 	%f134, %f134, %f133;
$L__BB88_8:
	setp.le.s64 	%p5, %rd18, %rd4;
	mov.f32 	%f135, 0fFF800000;
	@%p5 bra 	$L__BB88_10;
	ld.global.f32 	%f135, [%rd10+256];
	max.f32 	%f134, %f134, %f135;
$L__BB88_10:
	setp.le.s64 	%p6, %rd18, %rd5;
	mov.f32 	%f137, 0fFF800000;
	@%p6 bra 	$L__BB88_12;
	ld.global.f32 	%f137, [%rd10+384];
	max.f32 	%f134, %f134, %f137;
$L__BB88_12:
	setp.le.s64 	%p7, %rd18, %rd6;
	mov.f32 	%f139, 0fFF800000;
	@%p7 bra 	$L__BB88_14;
	ld.global.f32 	%f139, [%rd10+512];
	max.f32 	%f134, %f134, %f139;
$L__BB88_14:
	setp.le.s64 	%p8, %rd18, %rd7;
	mov.f32 	%f141, 0fFF800000;
	@%p8 bra 	$L__BB88_16;
	ld.global.f32 	%f141, [%rd10+640];
	max.f32 	%f134, %f134, %f141;
$L__BB88_16:
	setp.le.s64 	%p9, %rd18, %rd2;
	mov.b32 	%r13, %f134;
	shfl.sync.bfly.b32	%r14|%p10, %r13, 16, 31, -1;
	mov.b32 	%f37, %r14;
	max.f32 	%f38, %f134, %f37;
	mov.b32 	%r15, %f38;
	shfl.sync.bfly.b32	%r16|%p11, %r15, 8, 31, -1;
	mov.b32 	%f39, %r16;
	max.f32 	%f40, %f38, %f39;
	mov.b32 	%r17, %f40;
	shfl.sync.bfly.b32	%r18|%p12, %r17, 4, 31, -1;
	mov.b32 	%f41, %r18;
	max.f32 	%f42, %f40, %f41;
	mov.b32 	%r19, %f42;
	shfl.sync.bfly.b32	%r20|%p13, %r19, 2, 31, -1;
	mov.b32 	%f43, %r20;
	max.f32 	%f44, %f42, %f43;
	mov.b32 	%r21, %f44;
	shfl.sync.bfly.b32	%r22|%p14, %r21, 1, 31, -1;
	mov.b32 	%f45, %r22;
	max.f32 	%f46, %f44, %f45;
	sub.f32 	%f47, %f131, %f46;
	fma.rn.f32 	%f48, %f47, 0f3BBB989D, 0f3F000000;
	cvt.sat.f32.f32 	%f49, %f48;
	mov.f32 	%f50, 0f4B400001;
	mov.f32 	%f51, 0f437C0000;
	fma.rm.f32 	%f52, %f49, %f51, %f50;
	add.f32 	%f53, %f52, 0fCB40007F;
	neg.f32 	%f54, %f53;
	fma.rn.f32 	%f55, %f47, 0f3FB8AA3B, %f54;
	fma.rn.f32 	%f56, %f47, 0f32A57060, %f55;
	mov.b32 	%r23, %f52;
	shl.b32 	%r24, %r23, 23;
	mov.b32 	%f57, %r24;
	ex2.approx.ftz.f32 	%f58, %f56;
	mul.f32 	%f59, %f58, %f57;
	add.f32 	%f60, %f59, 0f00000000;
	sub.f32 	%f61, %f133, %f46;
	fma.rn.f32 	%f62, %f61, 0f3BBB989D, 0f3F000000;
	cvt.sat.f32.f32 	%f63, %f62;
	fma.rm.f32 	%f64, %f63, %f51, %f50;
	add.f32 	%f65, %f64, 0fCB40007F;
	neg.f32 	%f66, %f65;
	fma.rn.f32 	%f67, %f61, 0f3FB8AA3B, %f66;
	fma.rn.f32 	%f68, %f61, 0f32A57060, %f67;
	mov.b32 	%r25, %f64;
	shl.b32 	%r26, %r25, 23;
	mov.b32 	%f69, %r26;
	ex2.approx.ftz.f32 	%f70, %f68;
	mul.f32 	%f71, %f70, %f69;
	add.f32 	%f72, %f60, %f71;
	sub.f32 	%f73, %f135, %f46;
	fma.rn.f32 	%f74, %f73, 0f3BBB989D, 0f3F000000;
	cvt.sat.f32.f32 	%f75, %f74;
	fma.rm.f32 	%f76, %f75, %f51, %f50;
	add.f32 	%f77, %f76, 0fCB40007F;
	neg.f32 	%f78, %f77;
	fma.rn.f32 	%f79, %f73, 0f3FB8AA3B, %f78;
	fma.rn.f32 	%f80, %f73, 0f32A57060, %f79;
	mov.b32 	%r27, %f76;
	shl.b32 	%r28, %r27, 23;
	mov.b32 	%f81, %r28;
	ex2.approx.ftz.f32 	%f82, %f80;
	mul.f32 	%f83, %f82, %f81;
	add.f32 	%f84, %f72, %f83;
	sub.f32 	%f85, %f137, %f46;
	fma.rn.f32 	%f86, %f85, 0f3BBB989D, 0f3F000000;
	cvt.sat.f32.f32 	%f87, %f86;
	fma.rm.f32 	%f88, %f87, %f51, %f50;
	add.f32 	%f89, %f88, 0fCB40007F;
	neg.f32 	%f90, %f89;
	fma.rn.f32 	%f91, %f85, 0f3FB8AA3B, %f90;
	fma.rn.f32 	%f92, %f85, 0f32A57060, %f91;
	mov.b32 	%r29, %f88;
	shl.b32 	%r30, %r29, 23;
	mov.b32 	%f93, %r30;
	ex2.approx.ftz.f32 	%f94, %f92;
	mul.f32 	%f95, %f94, %f93;
	add.f32 	%f96, %f84, %f95;
	sub.f32 	%f97, %f139, %f46;
	fma.rn.f32 	%f98, %f97, 0f3BBB989D, 0f3F000000;
	cvt.sat.f32.f32 	%f99, %f98;
	fma.rm.f32 	%f100, %f99, %f51, %f50;
	add.f32 	%f101, %f100, 0fCB40007F;
	neg.f32 	%f102, %f101;
	fma.rn.f32 	%f103, %f97, 0f3FB8AA3B, %f102;
	fma.rn.f32 	%f104, %f97, 0f32A57060, %f103;
	mov.b32 	%r31, %f100;
	shl.b32 	%r32, %r31, 23;
	mov.b32 	%f105, %r32;
	ex2.approx.ftz.f32 	%f106, %f104;
	mul.f32 	%f107, %f106, %f105;
	add.f32 	%f108, %f96, %f107;
	sub.f32 	%f109, %f141, %f46;
	fma.rn.f32 	%f110, %f109, 0f3BBB989D, 0f3F000000;
	cvt.sat.f32.f32 	%f111, %f110;
	fma.rm.f32 	%f112, %f111, %f51, %f50;
	add.f32 	%f113, %f112, 0fCB40007F;
	neg.f32 	%f114, %f113;
	fma.rn.f32 	%f115, %f109, 0f3FB8AA3B, %f114;
	fma.rn.f32 	%f116, %f109, 0f32A57060, %f115;
	mov.b32 	%r33, %f112;
	shl.b32 	%r34, %r33, 23;
	mov.b32 	%f117, %r34;
	ex2.approx.ftz.f32 	%f118, %f116;
	mul.f32 	%f119, %f118, %f117;
	add.f32 	%f120, %f108, %f119;
	mov.b32 	%r35, %f120;
	shfl.sync.bfly.b32	%r36|%p15, %r35, 16, 31, -1;
	mov.b32 	%f121, %r36;
	add.f32 	%f122, %f120, %f121;
	mov.b32 	%r37, %f122;
	shfl.sync.bfly.b32	%r38|%p16, %r37, 8, 31, -1;
	mov.b32 	%f123, %r38;
	add.f32 	%f124, %f122, %f123;
	mov.b32 	%r39, %f124;
	shfl.sync.bfly.b32	%r40|%p17, %r39, 4, 31, -1;
	mov.b32 	%f125, %r40;
	add.f32 	%f126, %f124, %f125;
	mov.b32 	%r41, %f126;
	shfl.sync.bfly.b32	%r42|%p18, %r41, 2, 31, -1;
	mov.b32 	%f127, %r42;
	add.f32 	%f128, %f126, %f127;
	mov.b32 	%r43, %f128;
	shfl.sync.bfly.b32	%r44|%p19, %r43, 1, 31, -1;
	mov.b32 	%f129, %r44;
	add.f32 	%f130, %f128, %f129;
	div.rn.f32 	%f25, %f59, %f130;
	div.rn.f32 	%f26, %f71, %f130;
	div.rn.f32 	%f27, %f83, %f130;
	div.rn.f32 	%f28, %f95, %f130;
	div.rn.f32 	%f29, %f107, %f130;
	div.rn.f32 	%f30, %f119, %f130;
	mad.lo.s64 	%rd28, %rd31, %rd16, %rd2;
	cvta.to.global.u64 	%rd29, %rd15;
	shl.b64 	%rd30, %rd28, 2;
	add.s64 	%rd11, %rd29, %rd30;
	@%p9 bra 	$L__BB88_18;
	st.global.f32 	[%rd11], %f25;
$L__BB88_18:
	setp.le.s64 	%p20, %rd18, %rd3;
	@%p20 bra 	$L__BB88_20;
	st.global.f32 	[%rd11+128], %f26;
$L__BB88_20:
	setp.le.s64 	%p21, %rd18, %rd4;
	@%p21 bra 	$L__BB88_22;
	st.global.f32 	[%rd11+256], %f27;
$L__BB88_22:
	setp.le.s64 	%p22, %rd18, %rd5;
	@%p22 bra 	$L__BB88_24;
	st.global.f32 	[%rd11+384], %f28;
$L__BB88_24:
	setp.le.s64 	%p23, %rd18, %rd6;
	@%p23 bra 	$L__BB88_26;
	st.global.f32 	[%rd11+512], %f29;
$L__BB88_26:
	setp.le.s64 	%p24, %rd18, %rd7;
	@%p24 bra 	$L__BB88_28;
	st.global.f32 	[%rd11+640], %f30;
$L__BB88_28:
	add.s64 	%rd31, %rd31, %rd8;
	setp.lt.s64 	%p25, %rd31, %rd17;
	@%p25 bra 	$L__BB88_4;
$L__BB88_29:
	ret;

}
	// .globl	_ZN7oneflow4cuda7softmax15SoftmaxWarpImplI10SimpleLoadIffE11SimpleStoreIffEfLi1ELi7ELi32ELi1ELb0ELNS1_9AlgorithmE0EEEvT_T0_ll
.visible .entry _ZN7oneflow4cuda7softmax15SoftmaxWarpImplI10SimpleLoadIffE11SimpleStoreIffEfLi1ELi7ELi32ELi1ELb0ELNS1_9AlgorithmE0EEEvT_T0_ll(
	.param .align 8 .b8 _ZN7oneflow4cuda7softmax15SoftmaxWarpImplI10SimpleLoadIffE11SimpleStoreIffEfLi1ELi7ELi32ELi1ELb0ELNS1_9AlgorithmE0EEEvT_T0_ll_param_0[16],
	.param .align 8 .b8 _ZN7oneflow4cuda7softmax15SoftmaxWarpImplI10SimpleLoadIffE11SimpleStoreIffEfLi1ELi7ELi32ELi1ELb0ELNS1_9AlgorithmE0EEEvT_T0_ll_param_1[16],
	.param .u64 _ZN7oneflow4cuda7softmax15SoftmaxWarpImplI10SimpleLoadIffE11SimpleStoreIffEfLi1ELi7ELi32ELi1ELb0ELNS1_9AlgorithmE0EEEvT_T0_ll_param_2,
	.param .u64 _ZN7oneflow4cuda7softmax15SoftmaxWarpImplI10SimpleLoadIffE11SimpleStoreIffEfLi1ELi7ELi32ELi1ELb0ELNS1_9AlgorithmE0EEEvT_T0_ll_param_3
)
{
	.reg .pred 	%p<14>;
	.reg .b32 	%r<42>;
	.reg .b32 	%f<128>;
	.reg .b64 	%rd<27>;

	ld.param.u64 	%rd1, [_ZN7oneflow4cuda7softmax15SoftmaxWarpImplI10SimpleLoadIffE11SimpleStoreIffEfLi1ELi7ELi32ELi1ELb0ELNS1_9AlgorithmE0EEEvT_T0_ll_param_0];
	ld.param.u64 	%rd2, [_ZN7oneflow4cuda7softmax15SoftmaxWarpImplI10SimpleLoadIffE11SimpleStoreIffEfLi1ELi7ELi32ELi1ELb0ELNS1_9AlgorithmE0EEEvT_T0_ll_param_0+8];
	ld.param.u64 	%rd3, [_ZN7oneflow4cuda7softmax15SoftmaxWarpImplI10SimpleLoadIffE11SimpleStoreIffEfLi1ELi7ELi32ELi1ELb0ELNS1_9AlgorithmE0EEEvT_T0_ll_param_1];
	ld.param.u64 	%rd4, [_ZN7oneflow4cuda7softmax15SoftmaxWarpImplI10SimpleLoadIffE11SimpleStoreIffEfLi1ELi7ELi32ELi1ELb0ELNS1_9AlgorithmE0EEEvT_T0_ll_param_1+8];
	ld.param.u64 	%rd12, [_ZN7oneflow4cuda7softmax15SoftmaxWarpImplI10SimpleLoadIffE11SimpleStoreIffEfLi1ELi7ELi32ELi1ELb0ELNS1_9AlgorithmE0EEEvT_T0_ll_param_2];
	ld.param.u64 	%rd13, [_ZN7oneflow4cuda7softmax15SoftmaxWarpImplI10SimpleLoadIffE11SimpleStoreIffEfLi1ELi7ELi32ELi1ELb0ELNS1_9AlgorithmE0EEEvT_T0_ll_param_3];
	setp.lt.s64 	%p1, %rd13, 225;
	@%p1 bra 	$L__BB89_2;
	mov.u64 	%rd14, $str;
	cvta.global.u64 	%rd15, %rd14;
	mov.u64 	%rd16, $str$1;
	cvta.global.u64 	%rd17, %rd16;
	mov.u64 	%rd18, __unnamed_89;
	cvta.global.u64 	%rd19, %rd18;
	{ // callseq 88, 0
	.param .b64 param0;
	st.param.b64 	[param0], %rd15;
	.param .b64 param1;
	st.param.b64 	[param1], %rd17;
	.param .b32 param2;
	st.param.b32 	[param2], 228;
	.param .b64 param3;
	st.param.b64 	[param3], %rd19;
	.param .b64 param4;
	st.param.b64 	[param4], 1;
	call.uni 
	__assertfail, 
	(
	param0, 
	param1, 
	param2, 
	param3, 
	param4
	);
	} // callseq 88
$L__BB89_2:
	mov.u32 	%r2, %ctaid.x;
	mov.u32 	%r3, %ntid.y;
	mov.u32 	%r4, %tid.y;
	mad.lo.s32 	%r5, %r2, %r3, %r4;
	mov.u32 	%r6, %nctaid.x;
	mul.lo.s32 	%r1, %r6, %r3;
	cvt.s64.s32 	%rd26, %r5;
	setp.le.s64 	%p2, %rd12, %rd26;
	@%p2 bra 	$L__BB89_5;
	mov.u32 	%r7, %tid.x;
	cvt.u64.u32 	%rd6, %r7;
	cvta.to.global.u64 	%rd7, %rd3;
	cvta.to.global.u64 	%rd8, %rd1;
	cvt.s64.s32 	%rd9, %r1;
$L__BB89_4:
	mad.lo.s64 	%rd20, %rd26, %rd2, %rd6;
	shl.b64 	%rd21, %rd20, 2;
	add.s64 	%rd22, %rd8, %rd21;
	ld.global.f32 	%f1, [%rd22];
	max.f32 	%f2, %f1, 0fFF800000;
	ld.global.f32 	%f3, [%rd22+128];
	max.f32 	%f4, %f2, %f3;
	ld.global.f32 	%f5, [%rd22+256];
	max.f32 	%f6, %f4, %f5;
	ld.global.f32 	%f7, [%rd22+384];
	max.f32 	%f8, %f6, %f7;
	ld.global.f32 	%f9, [%rd22+512];
	max.f32 	%f10, %f8, %f9;
	ld.global.f32 	%f11, [%rd22+640];
	max.f32 	%f12, %f10, %f11;
	ld.global.f32 	%f13, [%rd22+768];
	max.f32 	%f14, %f12, %f13;
	mov.b32 	%r8, %f14;
	shfl.sync.bfly.b32	%r9|%p3, %r8, 16, 31, -1;
	mov.b32 	%f15, %r9;
	max.f32 	%f16, %f14, %f15;
	mov.b32 	%r10, %f16;
	shfl.sync.bfly.b32	%r11|%p4, %r10, 8, 31, -1;
	mov.b32 	%f17, %r11;
	max.f32 	%f18, %f16, %f17;
	mov.b32 	%r12, %f18;
	shfl.sync.bfly.b32	%r13|%p5, %r12, 4, 31, -1;
	mov.b32 	%f19, %r13;
	max.f32 	%f20, %f18, %f19;
	mov.b32 	%r14, %f20;
	shfl.sync.bfly.b32	%r15|%p6, %r14, 2, 31, -1;
	mov.b32 	%f21, %r15;
	max.f32 	%f22, %f20, %f21;
	mov.b32 	%r16, %f22;
	shfl.sync.bfly.b32	%r17|%p7, %r16, 1, 31, -1;
	mov.b32 	%f23, %r17;
	max.f32 	%f24, %f22, %f23;
	sub.f32 	%f25, %f1, %f24;
	fma.rn.f32 	%f26, %f25, 0f3BBB989D, 0f3F000000;
	cvt.sat.f32.f32 	%f27, %f26;
	mov.f32 	%f28, 0f4B400001;
	mov.f32 	%f29, 0f437C0000;
	fma.rm.f32 	%f30, %f27, %f29, %f28;
	add.f32 	%f31, %f30, 0fCB40007F;
	neg.f32 	%f32, %f31;
	fma.rn.f32 	%f33, %f25, 0f3FB8AA3B, %f32;
	fma.rn.f32 	%f34, %f25, 0f32A57060, %f33;
	mov.b32 	%r18, %f30;
	shl.b32 	%r19, %r18, 23;
	mov.b32 	%f35, %r19;
	ex2.approx.ftz.f32 	%f36, %f34;
	mul.f32 	%f37, %f36, %f35;
	add.f32 	%f38, %f37, 0f00000000;
	sub.f32 	%f39, %f3, %f24;
	fma.rn.f32 	%f40, %f39, 0f3BBB989D, 0f3F000000;
	cvt.sat.f32.f32 	%f41, %f40;
	fma.rm.f32 	%f42, %f41, %f29, %f28;
	add.f32 	%f43, %f42, 0fCB40007F;
	neg.f32 	%f44, %f43;
	fma.rn.f32 	%f45, %f39, 0f3FB8AA3B, %f44;
	fma.rn.f32 	%f46, %f39, 0f32A57060, %f45;
	mov.b32 	%r20, %f42;
	shl.b32 	%r21, %r20, 23;
	mov.b32 	%f47, %r21;
	ex2.approx.ftz.f32 	%f48, %f46;
	mul.f32 	%f49, %f48, %f47;
	add.f32 	%f50, %f38, %f49;
	sub.f32 	%f51, %f5, %f24;
	fma.rn.f32 	%f52, %f51, 0f3BBB989D, 0f3F000000;
	cvt.sat.f32.f32 	%f53, %f52;
	fma.rm.f32 	%f54, %f53, %f29, %f28;
	add.f32 	%f55, %f54, 0fCB40007F;
	neg.f32 	%f56, %f55;
	fma.rn.f32 	%f57, %f51, 0f3FB8AA3B, %f56;
	fma.rn.f32 	%f58, %f51, 0f32A57060, %f57;
	mov.b32 	%r22, %f54;
	shl.b32 	%r23, %r22, 23;
	mov.b32 	%f59, %r23;
	ex2.approx.ftz.f32 	%f60, %f58;
	mul.f32 	%f61, %f60, %f59;
	add.f32 	%f62, %f50, %f61;
	sub.f32 	%f63, %f7, %f24;
	fma.rn.f32 	%f64, %f63, 0f3BBB989D, 0f3F000000;
	cvt.sat.f32.f32 	%f65, %f64;
	fma.rm.f32 	%f66, %f65, %f29, %f28;
	add.f32 	%f67, %f66, 0fCB40007F;
	neg.f32 	%f68, %f67;
	fma.rn.f32 	%f69, %f63, 0f3FB8AA3B, %f68;
	fma.rn.f32 	%f70, %f63, 0f32A57060, %f69;
	mov.b32 	%r24, %f66;
	shl.b32 	%r25, %r24, 23;
	mov.b32 	%f71, %r25;
	ex2.approx.ftz.f32 	%f72, %f70;
	mul.f32 	%f73, %f72, %f71;
	add.f32 	%f74, %f62, %f73;
	sub.f32 	%f75, %f9, %f24;
	fma.rn.f32 	%f76, %f75, 0f3BBB989D, 0f3F000000;
	cvt.sat.f32.f32 	%f77, %f76;
	fma.rm.f32 	%f78, %f77, %f29, %f28;
	add.f32 	%f79, %f78, 0fCB40007F;
	neg.f32 	%f80, %f79;
	fma.rn.f32 	%f81, %f75, 0f3FB8AA3B, %f80;
	fma.rn.f32 	%f82, %f75, 0f32A57060, %f81;
	mov.b32 	%r26, %f78;
	shl.b32 	%r27, %r26, 23;
	mov.b32 	%f83, %r27;
	ex2.approx.ftz.f32 	%f84, %f82;
	mul.f32 	%f85, %f84, %f83;
	add.f32 	%f86, %f74, %f85;
	sub.f32 	%f87, %f11, %f24;
	fma.rn.f32 	%f88, %f87, 0f3BBB989D, 0f3F000000;
	cvt.sat.f32.f32 	%f89, %f88;
	fma.rm.f32 	%f90, %f89, %f29, %f28;
	add.f32 	%f91, %f90, 0fCB40007F;
	neg.f32 	%f92, %f91;
	fma.rn.f32 	%f93, %f87, 0f3FB8AA3B, %f92;
	fma.rn.f32 	%f94, %f87, 0f32A57060, %f93;
	mov.b32 	%r28, %f90;
	shl.b32 	%r29, %r28, 23;
	mov.b32 	%f95, %r29;
	ex2.approx.ftz.f32 	%f96, %f94;
	mul.f32 	%f97, %f96, %f95;
	add.f32 	%f98, %f86, %f97;
	sub.f32 	%f99, %f13, %f24;
	fma.rn.f32 	%f100, %f99, 0f3BBB989D, 0f3F000000;
	cvt.sat.f32.f32 	%f101, %f100;
	fma.rm.f32 	%f102, %f101, %f29, %f28;
	add.f32 	%f103, %f102, 0fCB40007F;
	neg.f32 	%f104, %f103;
	fma.rn.f32 	%f105, %f99, 0f3FB8AA3B, %f104;
	fma.rn.f32 	%f106, %f99, 0f32A57060, %f105;
	mov.b32 	%r30, %f102;
	shl.b32 	%r31, %r30, 23;
	mov.b32 	%f107, %r31;
	ex2.approx.ftz.f32 	%f108, %f106;
	mul.f32 	%f109, %f108, %f107;
	add.f32 	%f110, %f98, %f109;
	mov.b32 	%r32, %f110;
	shfl.sync.bfly.b32	%r33|%p8, %r32, 16, 31, -1;
	mov.b32 	%f111, %r33;
	add.f32 	%f112, %f110, %f111;
	mov.b32 	%r34, %f112;
	shfl.sync.bfly.b32	%r35|%p9, %r34, 8, 31, -1;
	mov.b32 	%f113, %r35;
	add.f32 	%f114, %f112, %f113;
	mov.b32 	%r36, %f114;
	shfl.sync.bfly.b32	%r37|%p10, %r36, 4, 31, -1;
	mov.b32 	%f115, %r37;
	add.f32 	%f116, %f114, %f115;
	mov.b32 	%r38, %f116;
	shfl.sync.bfly.b32	%r39|%p11, %r38, 2, 31, -1;
	mov.b32 	%f117, %r39;
	add.f32 	%f118, %f116, %f117;
	mov.b32 	%r40, %f118;
	shfl.sync.bfly.b32	%r41|%p12, %r40, 1, 31, -1;
	mov.b32 	%f119, %r41;
	add.f32 	%f120, %f118, %f119;
	div.rn.f32 	%f121, %f37, %f120;
	div.rn.f32 	%f122, %f49, %f120;
	div.rn.f32 	%f123, %f61, %f120;
	div.rn.f32 	%f124, %f73, %f120;
	div.rn.f32 	%f125, %f85, %f120;
	div.rn.f32 	%f126, %f97, %f120;
	div.rn.f32 	%f127, %f109, %f120;
	mad.lo.s64 	%rd23, %rd26, %rd4, %rd6;
	shl.b64 	%rd24, %rd23, 2;
	add.s64 	%rd25, %rd7, %rd24;
	st.global.f32 	[%rd25], %f121;
	st.global.f32 	[%rd25+128], %f122;
	st.global.f32 	[%rd25+256], %f123;
	st.global.f32 	[%rd25+384], %f124;
	st.global.f32 	[%rd25+512], %f125;
	st.global.f32 	[%rd25+640], %f126;
	st.global.f32 	[%rd25+768], %f127;
	add.s64 	%rd26, %rd26, %rd9;
	setp.lt.s64 	%p13, %rd26, %rd12;
	@%p13 bra 	$L__BB89_4;
$L__BB89_5:
	ret;

}
	// .globl	_ZN7oneflow4cuda7softmax15SoftmaxWarpImplI10SimpleLoadIffE11SimpleStoreIffEfLi1ELi7ELi32ELi1ELb1ELNS1_9AlgorithmE0EEEvT_T0_ll
.visible .entry _ZN7oneflow4cuda7softmax15SoftmaxWarpImplI10SimpleLoadIffE11SimpleStoreIffEfLi1ELi7ELi32ELi1ELb1ELNS1_9AlgorithmE0EEEvT_T0_ll(
	.param .align 8 .b8 _ZN7oneflow4cuda7softmax15SoftmaxWarpImplI10SimpleLoadIffE11SimpleStoreIffEfLi1ELi7ELi32ELi1ELb1ELNS1_9AlgorithmE0EEEvT_T0_ll_param_0[16],
	.param .align 8 .b8 _ZN7oneflow4cuda7softmax15SoftmaxWarpImplI10SimpleLoadIffE11SimpleStoreIffEfLi1ELi7ELi32ELi1ELb1ELNS1_9AlgorithmE0EEEvT_T0_ll_param_1[16],
	.param .u64 _ZN7oneflow4cuda7softmax15SoftmaxWarpImplI10SimpleLoadIffE11SimpleStoreIffEfLi1ELi7ELi32ELi1ELb1ELNS1_9AlgorithmE0EEEvT_T0_ll_param_2,
	.param .u64 _ZN7oneflow4cuda7softmax15SoftmaxWarpImplI10SimpleLoadIffE11SimpleStoreIffEfLi1ELi7ELi32ELi1ELb1ELNS1_9AlgorithmE0EEEvT_T0_ll_param_3
)
{
	.reg .pred 	%p<28>;
	.reg .b32 	%r<48>;
	.reg .b32 	%f<163>;
	.reg .b64 	%rd<34>;

	ld.param.u64 	%rd20, [_ZN7oneflow4cuda7softmax15SoftmaxWarpImplI10SimpleLoadIffE11SimpleStoreIffEfLi1ELi7ELi32ELi1ELb1ELNS1_9AlgorithmE0EEEvT_T0_ll_param_0+8];
	ld.param.u64 	%rd19, [_ZN7oneflow4cuda7softmax15SoftmaxWarpImplI10SimpleLoadIffE11SimpleStoreIffEfLi1ELi7ELi32ELi1ELb1ELNS1_9AlgorithmE0EEEvT_T0_ll_param_0];
	ld.param.u64 	%rd2, [_ZN7oneflow4cuda7softmax15SoftmaxWarpImplI10SimpleLoadIffE11SimpleStoreIffEfLi1ELi7ELi32ELi1ELb1ELNS1_9AlgorithmE0EEEvT_T0_ll_param_1];
	ld.param.u64 	%rd3, [_ZN7oneflow4cuda7softmax15SoftmaxWarpImplI10SimpleLoadIffE11SimpleStoreIffEfLi1ELi7ELi32ELi1ELb1ELNS1_9AlgorithmE0EEEvT_T0_ll_param_1+8];
	ld.param.u64 	%rd21, [_ZN7oneflow4cuda7softmax15SoftmaxWarpImplI10SimpleLoadIffE11SimpleStoreIffEfLi1ELi7ELi32ELi1ELb1ELNS1_9AlgorithmE0EEEvT_T0_ll_param_2];
	ld.param.u64 	%rd22, [_ZN7oneflow4cuda7softmax15SoftmaxWarpImplI10SimpleLoadIffE11SimpleStoreIffEfLi1ELi7ELi32ELi1ELb1ELNS1_9AlgorithmE0EEEvT_T0_ll_param_3];
	setp.lt.s64 	%p1, %rd22, 225;
	@%p1 bra 	$L__BB90_2;
	mov.u64 	%rd23, $str;
	cvta.global.u64 	%rd24, %rd23;
	mov.u64 	%rd25, $str$1;
	cvta.global.u64 	%rd26, %rd25;
	mov.u64 	%rd27, __unnamed_90;
	cvta.global.u64 	%rd28, %rd27;
	{ // callseq 89, 0
	.param .b64 param0;
	st.param.b64 	[param0], %rd24;
	.param .b64 param1;
	st.param.b64 	[param1], %rd26;
	.param .b32 param2;
	st.param.b32 	[param2], 228;
	.param .b64 param3;
	st.param.b64 	[param3], %rd28;
	.param .b64 param4;
	st.param.b64 	[param4], 1;
	call.uni 
	__assertfail, 
	(
	param0, 
	param1, 
	param2, 
	param3, 
	param4
	);
	} // callseq 89
$L__BB90_2:
	mov.u32 	%r2, %ctaid.x;
	mov.u32 	%r3, %ntid.y;
	mov.u32 	%r4, %tid.y;
	mad.lo.s32 	%r5, %r2, %r3, %r4;
	mov.u32 	%r6, %nctaid.x;
	mul.lo.s32 	%r1, %r6, %r3;
	cvt.s64.s32 	%rd33, %r5;
	setp.le.s64 	%p2, %rd21, %rd33;
	@%p2 bra 	$L__BB90_33;
	mov.u32 	%r7, %tid.x;
	cvt.u64.u32 	%rd5, %r7;
	add.s32 	%r8, %r7, 32;
	cvt.u64.u32 	%rd6, %r8;
	add.s32 	%r9, %r7, 64;
	cvt.u64.u32 	%rd7, %r9;
	add.s32 	%r10, %r7, 96;
	cvt.u64.u32 	%rd8, %r10;
	add.s32 	%r11, %r7, 128;
	cvt.u64.u32 	%rd9, %r11;
	add.s32 	%r12, %r7, 160;
	cvt.u64.u32 	%rd10, %r12;
	add.s32 	%r13, %r7, 192;
	cvt.u64.u32 	%rd11, %r13;
	cvta.to.global.u64 	%rd12, %rd2;
	cvta.to.global.u64 	%rd13, %rd19;
	cvt.s64.s32 	%rd14, %r1;
$L__BB90_4:
	setp.le.s64 	%p3, %rd22, %rd5;
	mad.lo.s64 	%rd29, %rd33, %rd20, %rd5;
	shl.b64 	%rd30, %rd29, 2;
	add.s64 	%rd16, %rd13, %rd30;
	mov.f32 	%f149, 0fFF800000;
	mov.f32 	%f152, %f149;
	@%p3 bra 	$L__BB90_6;
	ld.global.f32 	%f149, [%rd16];
	max.f32 	%f152, %f149, 0fFF800000;
$L__BB90_6:
	setp.le.s64 	%p4, %rd22, %rd6;
	mov.f32 	%f151, 0fFF800000;
	@%p4 bra 	$L__BB90_8;
	ld.global.f32 	%f151, [%rd16+128];
	max.f32 	%f152, %f152, %f151;
$L__BB90_8:
	setp.le.s64 	%p5, %rd22, %rd7;
	mov.f32 	%f153, 0fFF800000;
	@%p5 bra 	$L__BB90_10;
	ld.global.f32 	%f153, [%rd16+256];
	max.f32 	%f152, %f152, %f153;
$L__BB90_10:
	setp.le.s64 	%p6, %rd22, %rd8;
	mov.f32 	%f155, 0fFF800000;
	@%p6 bra 	$L__BB90_12;
	ld.global.f32 	%f155, [%rd16+384];
	max.f32 	%f152, %f152, %f155;
$L__BB90_12:
	setp.le.s64 	%p7, %rd22, %rd9;
	mov.f32 	%f157, 0fFF800000;
	@%p7 bra 	$L__BB90_14;
	ld.global.f32 	%f157, [%rd16+512];
	max.f32 	%f152, %f152, %f157;
$L__BB90_14:
	setp.le.s64 	%p8, %rd22, %rd10;
	mov.f32 	%f159, 0fFF800000;
	@%p8 bra 	$L__BB90_16;
	ld.global.f32 	%f159, [%rd16+640];
	max.f32 	%f152, %f152, %f159;
$L__BB90_16:
	setp.le.s64 	%p9, %rd22, %rd11;
	mov.f32 	%f161, 0fFF800000;
	@%p9 bra 	$L__BB90_18;
	ld.global.f32 	%f161, [%rd16+768];
	max.f32 	%f152, %f152, %f161;
$L__BB90_18:
	setp.le.s64 	%p10, %rd22, %rd5;
	mov.b32 	%r14, %f152;
	shfl.sync.bfly.b32	%r15|%p11, %r14, 16, 31, -1;
	mov.b32 	%f43, %r15;
	max.f32 	%f44, %f152, %f43;
	mov.b32 	%r16, %f44;
	shfl.sync.bfly.b32	%r17|%p12, %r16, 8, 31, -1;
	mov.b32 	%f45, %r17;
	max.f32 	%f46, %f44, %f45;
	mov.b32 	%r18, %f46;
	shfl.sync.bfly.b32	%r19|%p13, %r18, 4, 31, -1;
	mov.b32 	%f47, %r19;
	max.f32 	%f48, %f46, %f47;
	mov.b32 	%r20, %f48;
	shfl.sync.bfly.b32	%r21|%p14, %r20, 2, 31, -1;
	mov.b32 	%f49, %r21;
	max.f32 	%f50, %f48, %f49;
	mov.b32 	%r22, %f50;
	shfl.sync.bfly.b32	%r23|%p15, %r22, 1, 31, -1;
	mov.b32 	%f51, %r23;
	max.f32 	%f52, %f50, %f51;
	sub.f32 	%f53, %f149, %f52;
	fma.rn.f32 	%f54, %f53, 0f3BBB989D, 0f3F000000;
	cvt.sat.f32.f32 	%f55, %f54;
	mov.f32 	%f56, 0f4B400001;
	mov.f32 	%f57, 0f437C0000;
	fma.rm.f32 	%f58, %f55, %f57, %f56;
	add.f32 	%f59, %f58, 0fCB40007F;
	neg.f32 	%f60, %f59;
	fma.rn.f32 	%f61, %f53, 0f3FB8AA3B, %f60;
	fma.rn.f32 	%f62, %f53, 0f32A57060, %f61;
	mov.b32 	%r24, %f58;
	shl.b32 	%r25, %r24, 23;
	mov.b32 	%f63, %r25;
	ex2.approx.ftz.f32 	%f64, %f62;
	mul.f32 	%f65, %f64, %f63;
	add.f32 	%f66, %f65, 0f00000000;
	sub.f32 	%f67, %f151, %f52;
	fma.rn.f32 	%f68, %f67, 0f3BBB989D, 0f3F000000;
	cvt.sat.f32.f32 	%f69, %f68;
	fma.rm.f32 	%f70, %f69, %f57, %f56;
	add.f32 	%f71, %f70, 0fCB40007F;
	neg.f32 	%f72, %f71;
	fma.rn.f32 	%f73, %f67, 0f3FB8AA3B, %f72;
	fma.rn.f32 	%f74, %f67, 0f32A57060, %f73;
	mov.b32 	%r26, %f70;
	shl.b32 	%r27, %r26, 23;
	mov.b32 	%f75, %r27;
	ex2.approx.ftz.f32 	%f76, %f74;
	mul.f32 	%f77, %f76, %f75;
	add.f32 	%f78, %f66, %f77;
	sub.f32 	%f79, %f153, %f52;
	fma.rn.f32 	%f80, %f79, 0f3BBB989D, 0f3F000000;
	cvt.sat.f32.f32 	%f81, %f80;
	fma.rm.f32 	%f82, %f81, %f57, %f56;
	add.f32 	%f83, %f82, 0fCB40007F;
	neg.f32 	%f84, %f83;
	fma.rn.f32 	%f85, %f79, 0f3FB8AA3B, %f84;
	fma.rn.f32 	%f86, %f79, 0f32A57060, %f85;
	mov.b32 	%r28, %f82;
	shl.b32 	%r29, %r28, 23;
	mov.b32 	%f87, %r29;
	ex2.approx.ftz.f32 	%f88, %f86;
	mul.f32 	%f89, %f88, %f87;
	add.f32 	%f90, %f78, %f89;
	sub.f32 	%f91, %f155, %f52;
	fma.rn.f32 	%f92, %f91, 0f3BBB989D, 0f3F000000;
	cvt.sat.f32.f32 	%f93, %f92;
	fma.rm.f32 	%f94, %f93, %f57, %f56;
	add.f32 	%f95, %f94, 0fCB40007F;
	neg.f32 	%f96, %f95;
	fma.rn.f32 	%f97, %f91, 0f3FB8AA3B, %f96;
	fma.rn.f32 	%f98, %f91, 0f32A57060, %f97;
	mov.b32 	%r30, %f94;
	shl.b32 	%r31, %r30, 23;
	mov.b32 	%f99, %r31;
	ex2.approx.ftz.f32 	%f100, %f98;
	mul.f32 	%f101, %f100, %f99;
	add.f32 	%f102, %f90, %f101;
	sub.f32 	%f103, %f157, %f52;
	fma.rn.f32 	%f104, %f103, 0f3BBB989D, 0f3F000000;
	cvt.sat.f32.f32 	%f105, %f104;
	fma.rm.f32 	%f106, %f105, %f57, %f56;
	add.f32 	%f107, %f106, 0fCB40007F;
	neg.f32 	%f108, %f107;
	fma.rn.f32 	%f109, %f103, 0f3FB8AA3B, %f108;
	fma.rn.f32 	%f110, %f103, 0f32A57060, %f109;
	mov.b32 	%r32, %f106;
	shl.b32 	%r33, %r32, 23;
	mov.b32 	%f111, %r33;
	ex2.approx.ftz.f32 	%f112, %f110;
	mul.f32 	%f113, %f112, %f111;
	add.f32 	%f114, %f102, %f113;
	sub.f32 	%f115, %f159, %f52;
	fma.rn.f32 	%f116, %f115, 0f3BBB989D, 0f3F000000;
	cvt.sat.f32.f32 	%f117, %f116;
	fma.rm.f32 	%f118, %f117, %f57, %f56;
	add.f32 	%f119, %f118, 0fCB40007F;
	neg.f32 	%f120, %f119;
	fma.rn.f32 	%f121, %f115, 0f3FB8AA3B, %f120;
	fma.rn.f32 	%f122, %f115, 0f32A57060, %f121;
	mov.b32 	%r34, %f118;
	shl.b32 	%r35, %r34, 23;
	mov.b32 	%f123, %r35;
	ex2.approx.ftz.f32 	%f124, %f122;
	mul.f32 	%f125, %f124, %f123;
	add.f32 	%f126, %f114, %f125;
	sub.f32 	%f127, %f161, %f52;
	fma.rn.f32 	%f128, %f127, 0f3BBB989D, 0f3F000000;
	cvt.sat.f32.f32 	%f129, %f128;
	fma.rm.f32 	%f130, %f129, %f57, %f56;
	add.f32 	%f131, %f130, 0fCB40007F;
	neg.f32 	%f132, %f131;
	fma.rn.f32 	%f133, %f127, 0f3FB8AA3B, %f132;
	fma.rn.f32 	%f134, %f127, 0f32A57060, %f133;
	mov.b32 	%r36, %f130;
	shl.b32 	%r37, %r36, 23;
	mov.b32 	%f135, %r37;
	ex2.approx.ftz.f32 	%f136, %f134;
	mul.f32 	%f137, %f136, %f135;
	add.f32 	%f138, %f126, %f137;
	mov.b32 	%r38, %f138;
	shfl.sync.bfly.b32	%r39|%p16, %r38, 16, 31, -1;
	mov.b32 	%f139, %r39;
	add.f32 	%f140, %f138, %f139;
	mov.b32 	%r40, %f140;
	shfl.sync.bfly.b32	%r41|%p17, %r40, 8, 31, -1;
	mov.b32 	%f141, %r41;
	add.f32 	%f142, %f140, %f141;
	mov.b32 	%r42, %f142;
	shfl.sync.bfly.b32	%r43|%p18, %r42, 4, 31, -1;
	mov.b32 	%f143, %r43;
	add.f32 	%f144, %f142, %f143;
	mov.b32 	%r44, %f144;
	shfl.sync.bfly.b32	%r45|%p19, %r44, 2, 31, -1;
	mov.b32 	%f145, %r45;
	add.f32 	%f146, %f144, %f145;
	mov.b32 	%r46, %f146;
	shfl.sync.bfly.b32	%r47|%p20, %r46, 1, 31, -1;
	mov.b32 	%f147, %r47;
	add.f32 	%f148, %f146, %f147;
	div.rn.f32 	%f29, %f65, %f148;
	div.rn.f32 	%f30, %f77, %f148;
	div.rn.f32 	%f31, %f89, %f148;
	div.rn.f32 	%f32, %f101, %f148;
	div.rn.f32 	%f33, %f113, %f148;
	div.rn.f32 	%f34, %f125, %f148;
	div.rn.f32 	%f35, %f137, %f148;
	mad.lo.s64 	%rd31, %rd33, %rd3, %rd5;
	shl.b64 	%rd32, %rd31, 2;
	add.s64 	%rd17, %rd12, %rd32;
	@%p10 bra 	$L__BB90_20;
	st.global.f32 	[%rd17], %f29;
$L__BB90_20:
	setp.le.s64 	%p21, %rd22, %rd6;
	@%p21 bra 	$L__BB90_22;
	st.global.f32 	[%rd17+128], %f30;
$L__BB90_22:
	setp.le.s64 	%p22, %rd22, %rd7;
	@%p22 bra 	$L__BB90_24;
	st.global.f32 	[%rd17+256], %f31;
$L__BB90_24:
	setp.le.s64 	%p23, %rd22, %rd8;
	@%p23 bra 	$L__BB90_26;
	st.global.f32 	[%rd17+384], %f32;
$L__BB90_26:
	setp.le.s64 	%p24, %rd22, %rd9;
	@%p24 bra 	$L__BB90_28;
	st.global.f32 	[%rd17+512], %f33;
$L__BB90_28:
	setp.le.s64 	%p25, %rd22, %rd10;
	@%p25 bra 	$L__BB90_30;
	st.global.f32 	[%rd17+640], %f34;
$L__BB90_30:
	setp.le.s64 	%p26, %rd22, %rd11;
	@%p26 bra 	$L__BB90_32;
	st.global.f32 	[%rd17+768], %f35;
$L__BB90_32:
	add.s64 	%rd33, %rd33, %rd14;
	setp.lt.s64 	%p27, %rd33, %rd21;
	@%p27 bra 	$L__BB90_4;
$L__BB90_33:
	ret;

}
	// .globl	_ZN7oneflow4cuda7softmax15SoftmaxWarpImplI10SimpleLoadIffE11SimpleStoreIffEfLi1ELi8ELi32ELi1ELb0ELNS1_9AlgorithmE0EEEvT_T0_ll
.visible .entry _ZN7oneflow4cuda7softmax15SoftmaxWarpImplI10SimpleLoadIffE11SimpleStoreIffEfLi1ELi8ELi32ELi1ELb0ELNS1_9AlgorithmE0EEEvT_T0_ll(
	.param .align 8 .b8 _ZN7oneflow4cuda7softmax15SoftmaxWarpImplI10SimpleLoadIffE11SimpleStoreIffEfLi1ELi8ELi32ELi1ELb0ELNS1_9AlgorithmE0EEEvT_T0_ll_param_0[16],
	.param .align 8 .b8 _ZN7oneflow4cuda7softmax15SoftmaxWarpImplI10SimpleLoadIffE11SimpleStoreIffEfLi1ELi8ELi32ELi1ELb0ELNS1_9AlgorithmE0EEEvT_T0_ll_param_1[16],
	.param .u64 _ZN7oneflow4cuda7softmax15SoftmaxWarpImplI10SimpleLoadIffE11SimpleStoreIffEfLi1ELi8ELi32ELi1ELb0ELNS1_9AlgorithmE0EEEvT_T0_ll_param_2,
	.param .u64 _ZN7oneflow4cuda7softmax15SoftmaxWarpImplI10SimpleLoadIffE11SimpleStoreIffEfLi1ELi8ELi32ELi1ELb0ELNS1_9AlgorithmE0EEEvT_T0_ll_param_3
)
{
	.reg .pred 	%p<14>;
	.reg .b32 	%r<44>;
	.reg .b32 	%f<143>;
	.reg .b64 	%rd<27>;

	ld.param.u64 	%rd1, [_ZN7oneflow4cuda7softmax15SoftmaxWarpImplI10SimpleLoadIffE11SimpleStoreIffEfLi1ELi8ELi32ELi1ELb0ELNS1_9AlgorithmE0EEEvT_T0_ll_param_0];
	ld.param.u64 	%rd2, [_ZN7oneflow4cuda7softmax15SoftmaxWarpImplI10SimpleLoadIffE11SimpleStoreIffEfLi1ELi8ELi32ELi1ELb0ELNS1_9AlgorithmE0EEEvT_T0_ll_param_0+8];
	ld.param.u64 	%rd3, [_ZN7oneflow4cuda7softmax15SoftmaxWarpImplI10SimpleLoadIffE11SimpleStoreIffEfLi1ELi8ELi32ELi1ELb0ELNS1_9AlgorithmE0EEEvT_T0_ll_param_1];
	ld.param.u64 	%rd4, [_ZN7oneflow4cuda7softmax15SoftmaxWarpImplI10SimpleLoadIffE11SimpleStoreIffEfLi1ELi8ELi32ELi1ELb0ELNS1_9AlgorithmE0EEEvT_T0_ll_param_1+8];
	ld.param.u64 	%rd12, [_ZN7oneflow4cuda7softmax15SoftmaxWarpImplI10SimpleLoadIffE11SimpleStoreIffEfLi1ELi8ELi32ELi1ELb0ELNS1_9AlgorithmE0EEEvT_T0_ll_param_2];
	ld.param.u64 	%rd13, [_ZN7oneflow4cuda7softmax15SoftmaxWarpImplI10SimpleLoadIffE11SimpleStoreIffEfLi1ELi8ELi32ELi1ELb0ELNS1_9AlgorithmE0EEEvT_T0_ll_param_3];
	setp.lt.s64 	%p1, %rd13, 257;
	@%p1 bra 	$L__BB91_2;
	mov.u64 	%rd14, $str;
	cvta.global.u64 	%rd15, %rd14;
	mov.u64 	%rd16, $str$1;
	cvta.global.u64 	%rd17, %rd16;
	mov.u64 	%rd18, __unnamed_91;
	cvta.global.u64 	%rd19, %rd18;
	{ // callseq 90, 0
	.param .b64 param0;
	st.param.b64 	[param0], %rd15;
	.param .b64 param1;
	st.param.b64 	[param1], %rd17;
	.param .b32 param2;
	st.param.b32 	[param2], 228;
	.param .b64 param3;
	st.param.b64 	[param3], %rd19;
	.param .b64 param4;
	st.param.b64 	[param4], 1;
	call.uni 
	__assertfail, 
	(
	param0, 
	param1, 
	param2, 
	param3, 
	param4
	);
	} // callseq 90
$L__BB91_2:
	mov.u32 	%r2, %ctaid.x;
	mov.u32 	%r3, %ntid.y;
	mov.u32 	%r4, %tid.y;
	mad.lo.s32 	%r5, %r2, %r3, %r4;
	mov.u32 	%r6, %nctaid.x;
	mul.lo.s32 	%r1, %r6, %r3;
	cvt.s64.s32 	%rd26, %r5;
	setp.le.s64 	%p2, %rd12, %rd26;
	@%p2 bra 	$L__BB91_5;
	mov.u32 	%r7, %tid.x;
	cvt.u64.u32 	%rd6, %r7;
	cvta.to.global.u64 	%rd7, %rd3;
	cvta.to.global.u64 	%rd8, %rd1;
	cvt.s64.s32 	%rd9, %r1;
$L__BB91_4:
	mad.lo.s64 	%rd20, %rd26, %rd2, %rd6;
	shl.b64 	%rd21, %rd20, 2;
	add.s64 	%rd22, %rd8, %rd21;
	ld.global.f32 	%f1, [%rd22];
	max.f32 	%f2, %f1, 0fFF800000;
	ld.global.f32 	%f3, [%rd22+128];
	max.f32 	%f4, %f2, %f3;
	ld.global.f32 	%f5, [%rd22+256];
	max.f32 	%f6, %f4, %f5;
	ld.global.f32 	%f7, [%rd22+384];
	max.f32 	%f8, %f6, %f7;
	ld.global.f32 	%f9, [%rd22+512];
	max.f32 	%f10, %f8, %f9;
	ld.global.f32 	%f11, [%rd22+640];
	max.f32 	%f12, %f10, %f11;
	ld.global.f32 	%f13, [%rd22+768];
	max.f32 	%f14, %f12, %f13;
	ld.global.f32 	%f15, [%rd22+896];
	max.f32 	%f16, %f14, %f15;
	mov.b32 	%r8, %f16;
	shfl.sync.bfly.b32	%r9|%p3, %r8, 16, 31, -1;
	mov.b32 	%f17, %r9;
	max.f32 	%f18, %f16, %f17;
	mov.b32 	%r10, %f18;
	shfl.sync.bfly.b32	%r11|%p4, %r10, 8, 31, -1;
	mov.b32 	%f19, %r11;
	max.f32 	%f20, %f18, %f19;
	mov.b32 	%r12, %f20;
	shfl.sync.bfly.b32	%r13|%p5, %r12, 4, 31, -1;
	mov.b32 	%f21, %r13;
	max.f32 	%f22, %f20, %f21;
	mov.b32 	%r14, %f22;
	shfl.sync.bfly.b32	%r15|%p6, %r14, 2, 31, -1;
	mov.b32 	%f23, %r15;
	max.f32 	%f24, %f22, %f23;
	mov.b32 	%r16, %f24;
	shfl.sync.bfly.b32	%r17|%p7, %r16, 1, 31, -1;
	mov.b32 	%f25, %r17;
	max.f32 	%f26, %f24, %f25;
	sub.f32 	%f27, %f1, %f26;
	fma.rn.f32 	%f28, %f27, 0f3BBB989D, 0f3F000000;
	cvt.sat.f32.f32 	%f29, %f28;
	mov.f32 	%f30, 0f4B400001;
	mov.f32 	%f31, 0f437C0000;
	fma.rm.f32 	%f32, %f29, %f31, %f30;
	add.f32 	%f33, %f32, 0fCB40007F;
	neg.f32 	%f34, %f33;
	fma.rn.f32 	%f35, %f27, 0f3FB8AA3B, %f34;
	fma.rn.f32 	%f36, %f27, 0f32A57060, %f35;
	mov.b32 	%r18, %f32;
	shl.b32 	%r19, %r18, 23;
	mov.b32 	%f37, %r19;
	ex2.approx.ftz.f32 	%f38, %f36;
	mul.f32 	%f39, %f38, %f37;
	add.f32 	%f40, %f39, 0f00000000;
	sub.f32 	%f41, %f3, %f26;
	fma.rn.f32 	%f42, %f41, 0f3BBB989D, 0f3F000000;
	cvt.sat.f32.f32 	%f43, %f42;
	fma.rm.f32 	%f44, %f43, %f31, %f30;
	add.f32 	%f45, %f44, 0fCB40007F;
	neg.f32 	%f46, %f45;
	fma.rn.f32 	%f47, %f41, 0f3FB8AA3B, %f46;
	fma.rn.f32 	%f48, %f41, 0f32A57060, %f47;
	mov.b32 	%r20, %f44;
	shl.b32 	%r21, %r20, 23;
	mov.b32 	%f49, %r21;
	ex2.approx.ftz.f32 	%f50, %f48;
	mul.f32 	%f51, %f50, %f49;
	add.f32 	%f52, %f40, %f51;
	sub.f32 	%f53, %f5, %f26;
	fma.rn.f32 	%f54, %f53, 0f3BBB989D, 0f3F000000;
	cvt.sat.f32.f32 	%f55, %f54;
	fma.rm.f32 	%f56, %f55, %f31, %f30;
	add.f32 	%f57, %f56, 0fCB40007F;
	neg.f32 	%f58, %f57;
	fma.rn.f32 	%f59, %f53, 0f3FB8AA3B, %f58;
	fma.rn.f32 	%f60, %f53, 0f32A57060, %f59;
	mov.b32 	%r22, %f56;
	shl.b32 	%r23, %r22, 23;
	mov.b32 	%f61, %r23;
	ex2.approx.ftz.f32 	%f62, %f60;
	mul.f32 	%f63, %f62, %f61;
	add.f32 	%f64, %f52, %f63;
	sub.f32 	%f65, %f7, %f26;
	fma.rn.f32 	%f66, %f65, 0f3BBB989D, 0f3F000000;
	cvt.sat.f32.f32 	%f67, %f66;
	fma.rm.f32 	%f68, %f67, %f31, %f30;
	add.f32 	%f69, %f68, 0fCB40007F;
	neg.f32 	%f70, %f69;
	fma.rn.f32 	%f71, %f65, 0f3FB8AA3B, %f70;
	fma.rn.f32 	%f72, %f65, 0f32A57060, %f71;
	mov.b32 	%r24, %f68;
	shl.b32 	%r25, %r24, 23;
	mov.b32 	%f73, %r25;
	ex2.approx.ftz.f32 	%f74, %f72;
	mul.f32 	%f75, %f74, %f73;
	add.f32 	%f76, %f64, %f75;
	sub.f32 	%f77, %f9, %f26;
	fma.rn.f32 	%f78, %f77, 0f3BBB989D, 0f3F000000;
	cvt.sat.f32.f32 	%f79, %f78;
	fma.rm.f32 	%f80, %f79, %f31, %f30;
	add.f32 	%f81, %f80, 0fCB40007F;
	neg.f32 	%f82, %f81;
	fma.rn.f32 	%f83, %f77, 0f3FB8AA3B, %f82;
	fma.rn.f32 	%f84, %f77, 0f32A57060, %f83;
	mov.b32 	%r26, %f80;
	shl.b32 	%r27, %r26, 23;
	mov.b32 	%f85, %r27;
	ex2.approx.ftz.f32 	%f86, %f84;
	mul.f32 	%f87, %f86, %f85;
	add.f32 	%f88, %f76, %f87;
	sub.f32 	%f89, %f11, %f26;
	fma.rn.f32 	%f90, %f89, 0f3BBB989D, 0f3F000000;
	cvt.sat.f32.f32 	%f91, %f90;
	fma.rm.f32 	%f92, %f91, %f31, %f30;
	add.f32 	%f93, %f92, 0fCB40007F;
	neg.f32 	%f94, %f93;
	fma.rn.f32 	%f95, %f89, 0f3FB8AA3B, %f94;
	fma.rn.f32 	%f96, %f89, 0f32A57060, %f95;
	mov.b32 	%r28, %f92;
	shl.b32 	%r29, %r28, 23;
	mov.b32 	%f97, %r29;
	ex2.approx.ftz.f32 	%f98, %f96;
	mul.f32 	%f99, %f98, %f97;
	add.f32 	%f100, %f88, %f99;
	sub.f32 	%f101, %f13, %f26;
	fma.rn.f32 	%f102, %f101, 0f3BBB989D, 0f3F000000;
	cvt.sat.f32.f32 	%f103, %f102;
	fma.rm.f32 	%f104, %f103, %f31, %f30;
	add.f32 	%f105, %f104, 0fCB40007F;
	neg.f32 	%f106, %f105;
	fma.rn.f32 	%f107, %f101, 0f3FB8AA3B, %f106;
	fma.rn.f32 	%f108, %f101, 0f32A57060, %f107;
	mov.b32 	%r30, %f104;
	shl.b32 	%r31, %r30, 23;
	mov.b32 	%f109, %r31;
	ex2.approx.ftz.f32 	%f110, %f108;
	mul.f32 	%f111, %f110, %f109;
	add.f32 	%f112, %f100, %f111;
	sub.f32 	%f113, %f15, %f26;
	fma.rn.f32 	%f114, %f113, 0f3BBB989D, 0f3F000000;
	cvt.sat.f32.f32 	%f115, %f114;
	fma.rm.f32 	%f116, %f115, %f31, %f30;
	add.f32 	%f117, %f116, 0fCB40007F;
	neg.f32 	%f118, %f117;
	fma.rn.f32 	%f119, %f113, 0f3FB8AA3B, %f118;
	fma.rn.f32 	%f120, %f113, 0f32A57060, %f119;
	mov.b32 	%r32, %f116;
	shl.b32 	%r33, %r32, 23;
	mov.b32 	%f121, %r33;
	ex2.approx.ftz.f32 	%f122, %f120;
	mul.f32 	%f123, %f122, %f121;
	add.f32 	%f124, %f112, %f123;
	mov.b32 	%r34, %f124;
	shfl.sync.bfly.b32	%r35|%p8, %r34, 16, 31, -1;
	mov.b32 	%f125, %r35;
	add.f32 	%f126, %f124, %f125;
	mov.b32 	%r36, %f126;
	shfl.sync.bfly.b32	%r37|%p9, %r36, 8, 31, -1;
	mov.b32 	%f127, %r37;
	add.f32 	%f128, %f126, %f127;
	mov.b32 	%r38, %f128;
	shfl.sync.bfly.b32	%r39|%p10, %r38, 4, 31, -1;
	mov.b32 	%f129, %r39;
	add.f32 	%f130, %f128, %f129;
	mov.b32 	%r40, %f130;
	shfl.sync.bfly.b32	%r41|%p11, %r40, 2, 31, -1;
	mov.b32 	%f131, %r41;
	add.f32 	%f132, %f130, %f131;
	mov.b32 	%r42, %f132;
	shfl.sync.bfly.b32	%r43|%p12, %r42, 1, 31, -1;
	mov.b32 	%f133, %r43;
	add.f32 	%f134, %f132, %f133;
	div.rn.f32 	%f135, %f39, %f134;
	div.rn.f32 	%f136, %f51, %f134;
	div.rn.f32 	%f137, %f63, %f134;
	div.rn.f32 	%f138, %f75, %f134;
	div.rn.f32 	%f139, %f87, %f134;
	div.rn.f32 	%f140, %f99, %f134;
	div.rn.f32 	%f141, %f111, %f134;
	div.rn.f32 	%f142, %f123, %f134;
	mad.lo.s64 	%rd23, %rd26, %rd4, %rd6;
	shl.b64 	%rd24, %rd23, 2;
	add.s64 	%rd25, %rd7, %rd24;
	st.global.f32 	[%rd25], %f135;
	st.global.f32 	[%rd25+128], %f136;
	st.global.f32 	[%rd25+256], %f137;
	st.global.f32 	[%rd25+384], %f138;
	st.global.f32 	[%rd25+512], %f139;
	st.global.f32 	[%rd25+640], %f140;
	st.global.f32 	[%rd25+768], %f141;
	st.global.f32 	[%rd25+896], %f142;
	add.s64 	%rd26, %rd26, %rd9;
	setp.lt.s64 	%p13, %rd26, %rd12;
	@%p13 bra 	$L__BB91_4;
$L__BB91_5:
	ret;

}
	// .globl	_ZN7oneflow4cuda7softmax15SoftmaxWarpImplI10SimpleLoadIffE11SimpleStoreIffEfLi1ELi8ELi32ELi1ELb1ELNS1_9AlgorithmE0EEEvT_T0_ll
.visible .entry _ZN7oneflow4cuda7softmax15SoftmaxWarpImplI10SimpleLoadIffE11SimpleStoreIffEfLi1ELi8ELi32ELi1ELb1ELNS1_9AlgorithmE0EEEvT_T0_ll(
	.param .align 8 .b8 _ZN7oneflow4cuda7softmax15SoftmaxWarpImplI10SimpleLoadIffE11SimpleStoreIffEfLi1ELi8ELi32ELi1ELb1ELNS1_9AlgorithmE0EEEvT_T0_ll_param_0[16],
	.param .align 8 .b8 _ZN7oneflow4cuda7softmax15SoftmaxWarpImplI10SimpleLoadIffE11SimpleStoreIffEfLi1ELi8ELi32ELi1ELb1ELNS1_9AlgorithmE0EEEvT_T0_ll_param_1[16],
	.param .u64 _ZN7oneflow4cuda7softmax15SoftmaxWarpImplI10SimpleLoadIffE11SimpleStoreIffEfLi1ELi8ELi32ELi1ELb1ELNS1_9AlgorithmE0EEEvT_T0_ll_param_2,
	.param .u64 _ZN7oneflow4cuda7softmax15SoftmaxWarpImplI10SimpleLoadIffE11SimpleStoreIffEfLi1ELi8ELi32ELi1ELb1ELNS1_9AlgorithmE0EEEvT_T0_ll_param_3
)
{
	.reg .pred 	%p<30>;
	.reg .b32 	%r<51>;
	.reg .b32 	%f<183>;
	.reg .b64 	%rd<35>;

	ld.param.u64 	%rd20, [_ZN7oneflow4cuda7softmax15SoftmaxWarpImplI10SimpleLoadIffE11SimpleStoreIffEfLi1ELi8ELi32ELi1ELb1ELNS1_9AlgorithmE0EEEvT_T0_ll_param_1+8];
	ld.param.u64 	%rd19, [_ZN7oneflow4cuda7softmax15SoftmaxWarpImplI10SimpleLoadIffE11SimpleStoreIffEfLi1ELi8ELi32ELi1ELb1ELNS1_9AlgorithmE0EEEvT_T0_ll_param_1];
	ld.param.u64 	%rd18, [_ZN7oneflow4cuda7softmax15SoftmaxWarpImplI10SimpleLoadIffE11SimpleStoreIffEfLi1ELi8ELi32ELi1ELb1ELNS1_9AlgorithmE0EEEvT_T0_ll_param_0+8];
	ld.param.u64 	%rd17, [_ZN7oneflow4cuda7softmax15SoftmaxWarpImplI10SimpleLoadIffE11SimpleStoreIffEfLi1ELi8ELi32ELi1ELb1ELNS1_9AlgorithmE0EEEvT_T0_ll_param_0];
	ld.param.u64 	%rd21, [_ZN7oneflow4cuda7softmax15SoftmaxWarpImplI10SimpleLoadIffE11SimpleStoreIffEfLi1ELi8ELi32ELi1ELb1ELNS1_9AlgorithmE0EEEvT_T0_ll_param_2];
	ld.param.u64 	%rd22, [_ZN7oneflow4cuda7softmax15SoftmaxWarpImplI10SimpleLoadIffE11SimpleStoreIffEfLi1ELi8ELi32ELi1ELb1ELNS1_9AlgorithmE0EEEvT_T0_ll_param_3];
	setp.lt.s64 	%p1, %rd22, 257;
	@%p1 bra 	$L__BB92_2;
	mov.u64 	%rd23, $str;
	cvta.global.u64 	%rd24, %rd23;
	mov.u64 	%rd25, $str$1;
	cvta.global.u64 	%rd26, %rd25;
	mov.u64 	%rd27, __unnamed_92;
	cvta.global.u64 	%rd28, %rd27;
	{ // callseq 91, 0
	.param .b64 param0;
	st.param.b64 	[param0], %rd24;
	.param .b64 param1;
	st.param.b64 	[param1], %rd26;
	.param .b32 param2;
	st.param.b32 	[param2], 228;
	.param .b64 param3;
	st.param.b64 	[param3], %rd28;
	.param .b64 param4;
	st.param.b64 	[param4], 1;
	call.uni 
	__assertfail, 
	(
	param0, 
	param1, 
	param2, 
	param3, 
	param4
	);
	} // callseq 91
$L__BB92_2:
	mov.u32 	%r2, %ctaid.x;
	mov.u32 	%r3, %ntid.y;
	mov.u32 	%r4, %tid.y;
	mad.lo.s32 	%r5, %r2, %r3, %r4;
	mov.u32 	%r6, %nctaid.x;
	mul.lo.s32 	%r1, %r6, %r3;
	cvt.s64.s32 	%rd34, %r5;
	setp.le.s64 	%p2, %rd21, %rd34;
	@%p2 bra 	$L__BB92_37;
	mov.u32 	%r7, %tid.x;
	cvt.u64.u32 	%rd3, %r7;
	add.s32 	%r8, %r7, 32;
	cvt.u64.u32 	%rd4, %r8;
	add.s32 	%r9, %r7, 64;
	cvt.u64.u32 	%rd5, %r9;
	add.s32 	%r10, %r7, 96;
	cvt.u64.u32 	%rd6, %r10;
	add.s32 	%r11, %r7, 128;
	cvt.u64.u32 	%rd7, %r11;
	add.s32 	%r12, %r7, 160;
	cvt.u64.u32 	%rd8, %r12;
	add.s32 	%r13, %r7, 192;
	cvt.u64.u32 	%rd9, %r13;
	add.s32 	%r14, %r7, 224;
	cvt.u64.u32 	%rd10, %r14;
	cvta.to.global.u64 	%rd11, %rd17;
	cvt.s64.s32 	%rd12, %r1;
$L__BB92_4:
	setp.le.s64 	%p3, %rd22, %rd3;
	mad.lo.s64 	%rd29, %rd34, %rd18, %rd3;
	shl.b64 	%rd30, %rd29, 2;
	add.s64 	%rd14, %rd11, %rd30;
	mov.f32 	%f167, 0fFF800000;
	mov.f32 	%f170, %f167;
	@%p3 bra 	$L__BB92_6;
	ld.global.f32 	%f167, [%rd14];
	max.f32 	%f170, %f167, 0fFF800000;
$L__BB92_6:
	setp.le.s64 	%p4, %rd22, %rd4;
	mov.f32 	%f169, 0fFF800000;
	@%p4 bra 	$L__BB92_8;
	ld.global.f32 	%f169, [%rd14+128];
	max.f32 	%f170, %f170, %f169;
$L__BB92_8:
	setp.le.s64 	%p5, %rd22, %rd5;
	mov.f32 	%f171, 0fFF800000;
	@%p5 bra 	$L__BB92_10;
	ld.global.f32 	%f171, [%rd14+256];
	max.f32 	%f170, %f170, %f171;
$L__BB92_10:
	setp.le.s64 	%p6, %rd22, %rd6;
	mov.f32 	%f173, 0fFF800000;
	@%p6 bra 	$L__BB92_12;
	ld.global.f32 	%f173, [%rd14+384];
	max.f32 	%f170, %f170, %f173;
$L__BB92_12:
	setp.le.s64 	%p7, %rd22, %rd7;
	mov.f32 	%f175, 0fFF800000;
	@%p7 bra 	$L__BB92_14;
	ld.global.f32 	%f175, [%rd14+512];
	max.f32 	%f170, %f170, %f175;
$L__BB92_14:
	setp.le.s64 	%p8, %rd22, %rd8;
	mov.f32 	%f177, 0fFF800000;
	@%p8 bra 	$L__BB92_16;
	ld.global.f32 	%f177, [%rd14+640];
	max.f32 	%f170, %f170, %f177;
$L__BB92_16:
	setp.le.s64 	%p9, %rd22, %rd9;
	mov.f32 	%f179, 0fFF800000;
	@%p9 bra 	$L__BB92_18;
	ld.global.f32 	%f179, [%rd14+768];
	max.f32 	%f170, %f170, %f179;
$L__BB92_18:
	setp.le.s64 	%p10, %rd22, %rd10;
	mov.f32 	%f181, 0fFF800000;
	@%p10 bra 	$L__BB92_20;
	ld.global.f32 	%f181, [%rd14+896];
	max.f32 	%f170, %f170, %f181;
$L__BB92_20:
	setp.le.s64 	%p11, %rd22, %rd3;
	mov.b32 	%r15, %f170;
	shfl.sync.bfly.b32	%r16|%p12, %r15, 16, 31, -1;
	mov.b32 	%f49, %r16;
	max.f32 	%f50, %f170, %f49;
	mov.b32 	%r17, %f50;
	shfl.sync.bfly.b32	%r18|%p13, %r17, 8, 31, -1;
	mov.b32 	%f51, %r18;
	max.f32 	%f52, %f50, %f51;
	mov.b32 	%r19, %f52;
	shfl.sync.bfly.b32	%r20|%p14, %r19, 4, 31, -1;
	mov.b32 	%f53, %r20;
	max.f32 	%f54, %f52, %f53;
	mov.b32 	%r21, %f54;
	shfl.sync.bfly.b32	%r22|%p15, %r21, 2, 31, -1;
	mov.b32 	%f55, %r22;
	max.f32 	%f56, %f54, %f55;
	mov.b32 	%r23, %f56;
	shfl.sync.bfly.b32	%r24|%p16, %r23, 1, 31, -1;
	mov.b32 	%f57, %r24;
	max.f32 	%f58, %f56, %f57;
	sub.f32 	%f59, %f167, %f58;
	fma.rn.f32 	%f60, %f59, 0f3BBB989D, 0f3F000000;
	cvt.sat.f32.f32 	%f61, %f60;
	mov.f32 	%f62, 0f4B400001;
	mov.f32 	%f63, 0f437C0000;
	fma.rm.f32 	%f64, %f61, %f63, %f62;
	add.f32 	%f65, %f64, 0fCB40007F;
	neg.f32 	%f66, %f65;
	fma.rn.f32 	%f67, %f59, 0f3FB8AA3B, %f66;
	fma.rn.f32 	%f68, %f59, 0f32A57060, %f67;
	mov.b32 	%r25, %f64;
	shl.b32 	%r26, %r25, 23;
	mov.b32 	%f69, %r26;
	ex2.approx.ftz.f32 	%f70, %f68;
	mul.f32 	%f71, %f70, %f69;
	add.f32 	%f72, %f71, 0f00000000;
	sub.f32 	%f73, %f169, %f58;
	fma.rn.f32 	%f74, %f73, 0f3BBB989D, 0f3F000000;
	cvt.sat.f32.f32 	%f75, %f74;
	fma.rm.f32 	%f76, %f75, %f63, %f62;
	add.f32 	%f77, %f76, 0fCB40007F;
	neg.f32 	%f78, %f77;
	fma.rn.f32 	%f79, %f73, 0f3FB8AA3B, %f78;
	fma.rn.f32 	%f80, %f73, 0f32A57060, %f79;
	mov.b32 	%r27, %f76;
	shl.b32 	%r28, %r27, 23;
	mov.b32 	%f81, %r28;
	ex2.approx.ftz.f32 	%f82, %f80;
	mul.f32 	%f83, %f82, %f81;
	add.f32 	%f84, %f72, %f83;
	sub.f32 	%f85, %f171, %f58;
	fma.rn.f32 	%f86, %f85, 0f3BBB989D, 0f3F000000;
	cvt.sat.f32.f32 	%f87, %f86;
	fma.rm.f32 	%f88, %f87, %f63, %f62;
	add.f32 	%f89, %f88, 0fCB40007F;
	neg.f32 	%f90, %f89;
	fma.rn.f32 	%f91, %f85, 0f3FB8AA3B, %f90;
	fma.rn.f32 	%f92, %f85, 0f32A57060, %f91;
	mov.b32 	%r29, %f88;
	shl.b32 	%r30, %r29, 23;
	mov.b32 	%f93, %r30;
	ex2.approx.ftz.f32 	%f94, %f92;
	mul.f32 	%f95, %f94, %f93;
	add.f32 	%f96, %f84, %f95;
	sub.f32 	%f97, %f173, %f58;
	fma.rn.f32 	%f98, %f97, 0f3BBB989D, 0f3F000000;
	cvt.sat.f32.f32 	%f99, %f98;
	fma.rm.f32 	%f100, %f99, %f63, %f62;
	add.f32 	%f101, %f100, 0fCB40007F;
	neg.f32 	%f102, %f101;
	fma.rn.f32 	%f103, %f97, 0f3FB8AA3B, %f102;
	fma.rn.f32 	%f104, %f97, 0f32A57060, %f103;
	mov.b32 	%r31, %f100;
	shl.b32 	%r32, %r31, 23;
	mov.b32 	%f105, %r32;
	ex2.approx.ftz.f32 	%f106, %f104;
	mul.f32 	%f107, %f106, %f105;
	add.f32 	%f108, %f96, %f107;
	sub.f32 	%f109, %f175, %f58;
	fma.rn.f32 	%f110, %f109, 0f3BBB989D, 0f3F000000;
	cvt.sat.f32.f32 	%f111, %f110;
	fma.rm.f32 	%f112, %f111, %f63, %f62;
	add.f32 	%f113, %f112, 0fCB40007F;
	neg.f32 	%f114, %f113;
	fma.rn.f32 	%f115, %f109, 0f3FB8AA3B, %f114;
	fma.rn.f32 	%f116, %f109, 0f32A57060, %f115;
	mov.b32 	%r33, %f112;
	shl.b32 	%r34, %r33, 23;
	mov.b32 	%f117, %r34;
	ex2.approx.ftz.f32 	%f118, %f116;
	mul.f32 	%f119, %f118, %f117;
	add.f32 	%f120, %f108, %f119;
	sub.f32 	%f121, %f177, %f58;
	fma.rn.f32 	%f122, %f121, 0f3BBB989D, 0f3F000000;
	cvt.sat.f32.f32 	%f123, %f122;
	fma.rm.f32 	%f124, %f123, %f63, %f62;
	add.f32 	%f125, %f124, 0fCB40007F;
	neg.f32 	%f126, %f125;
	fma.rn.f32 	%f127, %f121, 0f3FB8AA3B, %f126;
	fma.rn.f32 	%f128, %f121, 0f32A57060, %f127;
	mov.b32 	%r35, %f124;
	shl.b32 	%r36, %r35, 23;
	mov.b32 	%f129, %r36;
	ex2.approx.ftz.f32 	%f130, %f128;
	mul.f32 	%f131, %f130, %f129;
	add.f32 	%f132, %f120, %f131;
	sub.f32 	%f133, %f179, %f58;
	fma.rn.f32 	%f134, %f133, 0f3BBB989D, 0f3F000000;
	cvt.sat.f32.f32 	%f135, %f134;
	fma.rm.f32 	%f136, %f135, %f63, %f62;
	add.f32 	%f137, %f136, 0fCB40007F;
	neg.f32 	%f138, %f137;
	fma.rn.f32 	%f139, %f133, 0f3FB8AA3B, %f138;
	fma.rn.f32 	%f140, %f133, 0f32A57060, %f139;
	mov.b32 	%r37, %f136;
	shl.b32 	%r38, %r37, 23;
	mov.b32 	%f141, %r38;
	ex2.approx.ftz.f32 	%f142, %f140;
	mul.f32 	%f143, %f142, %f141;
	add.f32 	%f144, %f132, %f143;
	sub.f32 	%f145, %f181, %f58;
	fma.rn.f32 	%f146, %f145, 0f3BBB989D, 0f3F000000;
	cvt.sat.f32.f32 	%f147, %f146;
	fma.rm.f32 	%f148, %f147, %f63, %f62;
	add.f32 	%f149, %f148, 0fCB40007F;
	neg.f32 	%f150, %f149;
	fma.rn.f32 	%f151, %f145, 0f3FB8AA3B, %f150;
	fma.rn.f32 	%f152, %f145, 0f32A57060, %f151;
	mov.b32 	%r39, %f148;
	shl.b32 	%r40, %r39, 23;
	mov.b32 	%f153, %r40;
	ex2.approx.ftz.f32 	%f154, %f152;
	mul.f32 	%f155, %f154, %f153;
	add.f32 	%f156, %f144, %f155;
	mov.b32 	%r41, %f156;
	shfl.sync.bfly.b32	%r42|%p17, %r41, 16, 31, -1;
	mov.b32 	%f157, %r42;
	add.f32 	%f158, %f156, %f157;
	mov.b32 	%r43, %f158;
	shfl.sync.bfly.b32	%r44|%p18, %r43, 8, 31, -1;
	mov.b32 	%f159, %r44;
	add.f32 	%f160, %f158, %f159;
	mov.b32 	%r45, %f160;
	shfl.sync.bfly.b32	%r46|%p19, %r45, 4, 31, -1;
	mov.b32 	%f161, %r46;
	add.f32 	%f162, %f160, %f161;
	mov.b32 	%r47, %f162;
	shfl.sync.bfly.b32	%r48|%p20, %r47, 2, 31, -1;
	mov.b32 	%f163, %r48;
	add.f32 	%f164, %f162, %f163;
	mov.b32 	%r49, %f164;
	shfl.sync.bfly.b32	%r50|%p21, %r49, 1, 31, -1;
	mov.b32 	%f165, %r50;
	add.f32 	%f166, %f164, %f165;
	div.rn.f32 	%f33, %f71, %f166;
	div.rn.f32 	%f34, %f83, %f166;
	div.rn.f32 	%f35, %f95, %f166;
	div.rn.f32 	%f36, %f107, %f166;
	div.rn.f32 	%f37, %f119, %f166;
	div.rn.f32 	%f38, %f131, %f166;
	div.rn.f32 	%f39, %f143, %f166;
	div.rn.f32 	%f40, %f155, %f166;
	mad.lo.s64 	%rd31, %rd34, %rd20, %rd3;
	cvta.to.global.u64 	%rd32, %rd19;
	shl.b64 	%rd33, %rd31, 2;
	add.s64 	%rd15, %rd32, %rd33;
	@%p11 bra 	$L__BB92_22;
	st.global.f32 	[%rd15], %f33;
$L__BB92_22:
	setp.le.s64 	%p22, %rd22, %rd4;
	@%p22 bra 	$L__BB92_24;
	st.global.f32 	[%rd15+128], %f34;
$L__BB92_24:
	setp.le.s64 	%p23, %rd22, %rd5;
	@%p23 bra 	$L__BB92_26;
	st.global.f32 	[%rd15+256], %f35;
$L__BB92_26:
	setp.le.s64 	%p24, %rd22, %rd6;
	@%p24 bra 	$L__BB92_28;
	st.global.f32 	[%rd15+384], %f36;
$L__BB92_28:
	setp.le.s64 	%p25, %rd22, %rd7;
	@%p25 bra 	$L__BB92_30;
	st.global.f32 	[%rd15+512], %f37;
$L__BB92_30:
	setp.le.s64 	%p26, %rd22, %rd8;
	@%p26 bra 	$L__BB92_32;
	st.global.f32 	[%rd15+640], %f38;
$L__BB92_32:
	setp.le.s64 	%p27, %rd22, %rd9;
	@%p27 bra 	$L__BB92_34;
	st.global.f32 	[%rd15+768], %f39;
$L__BB92_34:
	setp.le.s64 	%p28, %rd22, %rd10;
	@%p28 bra 	$L__BB92_36;
	st.global.f32 	[%rd15+896], %f40;
$L__BB92_36:
	add.s64 	%rd34, %rd34, %rd12;
	setp.lt.s64 	%p29, %rd34, %rd21;
	@%p29 bra 	$L__BB92_4;
$L__BB92_37:
	ret;

}
	// .globl	_ZN7oneflow4cuda7softmax15SoftmaxWarpImplI10SimpleLoadIffE11SimpleStoreIffEfLi1ELi9ELi32ELi1ELb0ELNS1_9AlgorithmE0EEEvT_T0_ll
.visible .entry _ZN7oneflow4cuda7softmax15SoftmaxWarpImplI10SimpleLoadIffE11SimpleStoreIffEfLi1ELi9ELi32ELi1ELb0ELNS1_9AlgorithmE0EEEvT_T0_ll(
	.param .align 8 .b8 _ZN7oneflow4cuda7softmax15SoftmaxWarpImplI10SimpleLoadIffE11SimpleStoreIffEfLi1ELi9ELi32ELi1ELb0ELNS1_9AlgorithmE0EEEvT_T0_ll_param_0[16],
	.param .align 8 .b8 _ZN7oneflow4cuda7softmax15SoftmaxWarpImplI10SimpleLoadIffE11SimpleStoreIffEfLi1ELi9ELi32ELi1ELb0ELNS1_9AlgorithmE0EEEvT_T0_ll_param_1[16],
	.param .u64 _ZN7oneflow4cuda7softmax15SoftmaxWarpImplI10SimpleLoadIffE11SimpleStoreIffEfLi1ELi9ELi32ELi1ELb0ELNS1_9AlgorithmE0EEEvT_T0_ll_param_2,
	.param .u64 _ZN7oneflow4cuda7softmax15SoftmaxWarpImplI10SimpleLoadIffE11SimpleStoreIffEfLi1ELi9ELi32ELi1ELb0ELNS1_9AlgorithmE0EEEvT_T0_ll_param_3
)
{
	.reg .pred 	%p<14>;
	.reg .b32 	%r<46>;
	.reg .b32 	%f<158>;
	.reg .b64 	%rd<27>;

	ld.param.u64 	%rd1, [_ZN7oneflow4cuda7softmax15SoftmaxWarpImplI10SimpleLoadIffE11SimpleStoreIffEfLi1ELi9ELi32ELi1ELb0ELNS1_9AlgorithmE0EEEvT_T0_ll_param_0];
	ld.param.u64 	%rd2, [_ZN7oneflow4cuda7softmax15SoftmaxWarpImplI10SimpleLoadIffE11SimpleStoreIffEfLi1ELi9ELi32ELi1ELb0ELNS1_9AlgorithmE0EEEvT_T0_ll_param_0+8];
	ld.param.u64 	%rd3, [_ZN7oneflow4cuda7softmax15SoftmaxWarpImplI10SimpleLoadIffE11SimpleStoreIffEfLi1ELi9ELi32ELi1ELb0ELNS1_9AlgorithmE0EEEvT_T0_ll_param_1];
	ld.param.u64 	%rd4, [_ZN7oneflow4cuda7softmax15SoftmaxWarpImplI10SimpleLoadIffE11SimpleStoreIffEfLi1ELi9ELi32ELi1ELb0ELNS1_9AlgorithmE0EEEvT_T0_ll_param_1+8];
	ld.param.u64 	%rd12, [_ZN7oneflow4cuda7softmax15SoftmaxWarpImplI10SimpleLoadIffE11SimpleStoreIffEfLi1ELi9ELi32ELi1ELb0ELNS1_9AlgorithmE0EEEvT_T0_ll_param_2];
	ld.param.u64 	%rd13, [_ZN7oneflow4cuda7softmax15SoftmaxWarpImplI10SimpleLoadIffE11SimpleStoreIffEfLi1ELi9ELi32ELi1ELb0ELNS1_9AlgorithmE0EEEvT_T0_ll_param_3];
	setp.lt.s64 	%p1, %rd13, 289;
	@%p1 bra 	$L__BB93_2;
	mov.u64 	%rd14, $str;
	cvta.global.u64 	%rd15, %rd14;
	mov.u64 	%rd16, $str$1;
	cvta.global.u64 	%rd17, %rd16;
	mov.u64 	%rd18, __unnamed_93;
	cvta.global.u64 	%rd19, %rd18;
	{ // callseq 92, 0
	.param .b64 param0;
	st.param.b64 	[param0], %rd15;
	.param .b64 param1;
	st.param.b64 	[param1], %rd17;
	.param .b32 param2;
	st.param.b32 	[param2], 228;
	.param .b64 param3;
	st.param.b64 	[param3], %rd19;
	.param .b64 param4;
	st.param.b64 	[param4], 1;
	call.uni 
	__assertfail, 
	(
	param0, 
	param1, 
	param2, 
	param3, 
	param4
	);
	} // callseq 92
$L__BB93_2:
	mov.u32 	%r2, %ctaid.x;
	mov.u32 	%r3, %ntid.y;
	mov.u32 	%r4, %tid.y;
	mad.lo.s32 	%r5, %r2, %r3, %r4;
	mov.u32 	%r6, %nctaid.x;
	mul.lo.s32 	%r1, %r6, %r3;
	cvt.s64.s32 	%rd26, %r5;
	setp.le.s64 	%p2, %rd12, %rd26;
	@%p2 bra 	$L__BB93_5;
	mov.u32 	%r7, %tid.x;
	cvt.u64.u32 	%rd6, %r7;
	cvta.to.global.u64 	%rd7, %rd3;
	cvta.to.global.u64 	%rd8, %rd1;
	cvt.s64.s32 	%rd9, %r1;
$L__BB93_4:
	mad.lo.s64 	%rd20, %rd26, %rd2, %rd6;
	shl.b64 	%rd21, %rd20, 2;
	add.s64 	%rd22, %rd8, %rd21;
	ld.global.f32 	%f1, [%rd22];
	max.f32 	%f2, %f1, 0fFF800000;
	ld.global.f32 	%f3, [%rd22+128];
	max.f32 	%f4, %f2, %f3;
	ld.global.f32 	%f5, [%rd22+256];
	max.f32 	%f6, %f4, %f5;
	ld.global.f32 	%f7, [%rd22+384];
	max.f32 	%f8, %f6, %f7;
	ld.global.f32 	%f9, [%rd22+512];
	max.f32 	%f10, %f8, %f9;
	ld.global.f32 	%f11, [%rd22+640];
	max.f32 	%f12, %f10, %f11;
	ld.global.f32 	%f13, [%rd22+768];
	max.f32 	%f14, %f12, %f13;
	ld.global.f32 	%f15, [%rd22+896];
	max.f32 	%f16, %f14, %f15;
	ld.global.f32 	%f17, [%rd22+1024];
	max.f32 	%f18, %f16, %f17;
	mov.b32 	%r8, %f18;
	shfl.sync.bfly.b32	%r9|%p3, %r8, 16, 31, -1;
	mov.b32 	%f19, %r9;
	max.f32 	%f20, %f18, %f19;
	mov.b32 	%r10, %f20;
	shfl.sync.bfly.b32	%r11|%p4, %r10, 8, 31, -1;
	mov.b32 	%f21, %r11;
	max.f32 	%f22, %f20, %f21;
	mov.b32 	%r12, %f22;
	shfl.sync.bfly.b32	%r13|%p5, %r12, 4, 31, -1;
	mov.b32 	%f23, %r13;
	max.f32 	%f24, %f22, %f23;
	mov.b32 	%r14, %f24;
	shfl.sync.bfly.b32	%r15|%p6, %r14, 2, 31, -1;
	mov.b32 	%f25, %r15;
	max.f32 	%f26, %f24, %f25;
	mov.b32 	%r16, %f26;
	shfl.sync.bfly.b32	%r17|%p7, %r16, 1, 31, -1;
	mov.b32 	%f27, %r17;
	max.f32 	%f28, %f26, %f27;
	sub.f32 	%f29, %f1, %f28;
	fma.rn.f32 	%f30, %f29, 0f3BBB989D, 0f3F000000;
	cvt.sat.f32.f32 	%f31, %f30;
	mov.f32 	%f32, 0f4B400001;
	mov.f32 	%f33, 0f437C0000;
	fma.rm.f32 	%f34, %f31, %f33, %f32;
	add.f32 	%f35, %f34, 0fCB40007F;
	neg.f32 	%f36, %f35;
	fma.rn.f32 	%f37, %f29, 0f3FB8AA3B, %f36;
	fma.rn.f32 	%f38, %f29, 0f32A57060, %f37;
	mov.b32 	%r18, %f34;
	shl.b32 	%r19, %r18, 23;
	mov.b32 	%f39, %r19;
	ex2.approx.ftz.f32 	%f40, %f38;
	mul.f32 	%f41, %f40, %f39;
	add.f32 	%f42, %f41, 0f00000000;
	sub.f32 	%f43, %f3, %f28;
	fma.rn.f32 	%f44, %f43, 0f3BBB989D, 0f3F000000;
	cvt.sat.f32.f32 	%f45, %f44;
	fma.rm.f32 	%f46, %f45, %f33, %f32;
	add.f32 	%f47, %f46, 0fCB40007F;
	neg.f32 	%f48, %f47;
	fma.rn.f32 	%f49, %f43, 0f3FB8AA3B, %f48;
	fma.rn.f32 	%f50, %f43, 0f32A57060, %f49;
	mov.b32 	%r20, %f46;
	shl.b32 	%r21, %r20, 23;
	mov.b32 	%f51, %r21;
	ex2.approx.ftz.f32 	%f52, %f50;
	mul.f32 	%f53, %f52, %f51;
	add.f32 	%f54, %f42, %f53;
	sub.f32 	%f55, %f5, %f28;
	fma.rn.f32 	%f56, %f55, 0f3BBB989D, 0f3F000000;
	cvt.sat.f32.f32 	%f57, %f56;
	fma.rm.f32 	%f58, %f57, %f33, %f32;
	add.f32 	%f59, %f58, 0fCB40007F;
	neg.f32 	%f60, %f59;
	fma.rn.f32 	%f61, %f55, 0f3FB8AA3B, %f60;
	fma.rn.f32 	%f62, %f55, 0f32A57060, %f61;
	mov.b32 	%r22, %f58;
	shl.b32 	%r23, %r22, 23;
	mov.b32 	%f63, %r23;
	ex2.approx.ftz.f32 	%f64, %f62;
	mul.f32 	%f65, %f64, %f63;
	add.f32 	%f66, %f54, %f65;
	sub.f32 	%f67, %f7, %f28;
	fma.rn.f32 	%f68, %f67, 0f3BBB989D, 0f3F000000;
	cvt.sat.f32.f32 	%f69, %f68;
	fma.rm.f32 	%f70, %f69, %f33, %f32;
	add.f32 	%f71, %f70, 0fCB40007F;
	neg.f32 	%f72, %f71;
	fma.rn.f32 	%f73, %f67, 0f3FB8AA3B, %f72;
	fma.rn.f32 	%f74, %f67, 0f32A57060, %f73;
	mov.b32 	%r24, %f70;
	shl.b32 	%r25, %r24, 23;
	mov.b32 	%f75, %r25;
	ex2.approx.ftz.f32 	%f76, %f74;
	mul.f32 	%f77, %f76, %f75;
	add.f32 	%f78, %f66, %f77;
	sub.f32 	%f79, %f9, %f28;
	fma.rn.f32 	%f80, %f79, 0f3BBB989D, 0f3F000000;
	cvt.sat.f32.f32 	%f81, %f80;
	fma.rm.f32 	%f82, %f81, %f33, %f32;
	add.f32 	%f83, %f82, 0fCB40007F;
	neg.f32 	%f84, %f83;
	fma.rn.f32 	%f85, %f79, 0f3FB8AA3B, %f84;
	fma.rn.f32 	%f86, %f79, 0f32A57060, %f85;
	mov.b32 	%r26, %f82;
	shl.b32 	%r27, %r26, 23;
	mov.b32 	%f87, %r27;
	ex2.approx.ftz.f32 	%f88, %f86;
	mul.f32 	%f89, %f88, %f87;
	add.f32 	%f90, %f78, %f89;
	sub.f32 	%f91, %f11, %f28;
	fma.rn.f32 	%f92, %f91, 0f3BBB989D, 0f3F000000;
	cvt.sat.f32.f32 	%f93, %f92;
	fma.rm.f32 	%f94, %f93, %f33, %f32;
	add.f32 	%f95, %f94, 0fCB40007F;
	neg.f32 	%f96, %f95;
	fma.rn.f32 	%f97, %f91, 0f3FB8AA3B, %f96;
	fma.rn.f32 	%f98, %f91, 0f32A57060, %f97;
	mov.b32 	%r28, %f94;
	shl.b32 	%r29, %r28, 23;
	mov.b32 	%f99, %r29;
	ex2.approx.ftz.f32 	%f100, %f98;
	mul.f32 	%f101, %f100, %f99;
	add.f32 	%f102, %f90, %f101;
	sub.f32 	%f103, %f13, %f28;
	fma.rn.f32 	%f104, %f103, 0f3BBB989D, 0f3F000000;
	cvt.sat.f32.f32 	%f105, %f104;
	fma.rm.f32 	%f106, %f105, %f33, %f32;
	add.f32 	%f107, %f106, 0fCB40007F;
	neg.f32 	%f108, %f107;
	fma.rn.f32 	%f109, %f103, 0f3FB8AA3B, %f108;
	fma.rn.f32 	%f110, %f103, 0f32A57060, %f109;
	mov.b32 	%r30, %f106;
	shl.b32 	%r31, %r30, 23;
	mov.b32 	%f111, %r31;
	ex2.approx.ftz.f32 	%f112, %f110;
	mul.f32 	%f113, %f112, %f111;
	add.f32 	%f114, %f102, %f113;
	sub.f32 	%f115, %f15, %f28;
	fma.rn.f32 	%f116, %f115, 0f3BBB989D, 0f3F000000;
	cvt.sat.f32.f32 	%f117, %f116;
	fma.rm.f32 	%f118, %f117, %f33, %f32;
	add.f32 	%f119, %f118, 0fCB40007F;
	neg.f32 	%f120, %f119;
	fma.rn.f32 	%f121, %f115, 0f3FB8AA3B, %f120;
	fma.rn.f32 	%f122, %f115, 0f32A57060, %f121;
	mov.b32 	%r32, %f118;
	shl.b32 	%r33, %r32, 23;
	mov.b32 	%f123, %r33;
	ex2.approx.ftz.f32 	%f124, %f122;
	mul.f32 	%f125, %f124, %f123;
	add.f32 	%f126, %f114, %f125;
	sub.f32 	%f127, %f17, %f28;
	fma.rn.f32 	%f128, %f127, 0f3BBB989D, 0f3F000000;
	cvt.sat.f32.f32 	%f129, %f128;
	fma.rm.f32 	%f130, %f129, %f33, %f32;
	add.f32 	%f131, %f130, 0fCB40007F;
	neg.f32 	%f132, %f131;
	fma.rn.f32 	%f133, %f127, 0f3FB8AA3B, %f132;
	fma.rn.f32 	%f134, %f127, 0f32A57060, %f133;
	mov.b32 	%r34, %f130;
	shl.b32 	%r35, %r34, 23;
	mov.b32 	%f135, %r35;
	ex2.approx.ftz.f32 	%f136, %f134;
	mul.f32 	%f137, %f136, %f135;
	add.f32 	%f138, %f126, %f137;
	mov.b32 	%r36, %f138;
	shfl.sync.bfly.b32	%r37|%p8, %r36, 16, 31, -1;
	mov.b32 	%f139, %r37;
	add.f32 	%f140, %f138, %f139;
	mov.b32 	%r38, %f140;
	shfl.sync.bfly.b32	%r39|%p9, %r38, 8, 31, -1;
	mov.b32 	%f141, %r39;
	add.f32 	%f142, %f140, %f141;
	mov.b32 	%r40, %f142;
	shfl.sync.bfly.b32	%r41|%p10, %r40, 4, 31, -1;
	mov.b32 	%f143, %r41;
	add.f32 	%f144, %f142, %f143;
	mov.b32 	%r42, %f144;
	shfl.sync.bfly.b32	%r43|%p11, %r42, 2, 31, -1;
	mov.b32 	%f145, %r43;
	add.f32 	%f146, %f144, %f145;
	mov.b32 	%r44, %f146;
	shfl.sync.bfly.b32	%r45|%p12, %r44, 1, 31, -1;
	mov.b32 	%f147, %r45;
	add.f32 	%f148, %f146, %f147;
	div.rn.f32 	%f149, %f41, %f148;
	div.rn.f32 	%f150, %f53, %f148;
	div.rn.f32 	%f151, %f65, %f148;
	div.rn.f32 	%f152, %f77, %f148;
	div.rn.f32 	%f153, %f89, %f148;
	div.rn.f32 	%f154, %f101, %f148;
	div.rn.f32 	%f155, %f113, %f148;
	div.rn.f32 	%f156, %f125, %f148;
	div.rn.f32 	%f157, %f137, %f148;
	mad.lo.s64 	%rd23, %rd26, %rd4, %rd6;
	shl.b64 	%rd24, %rd23, 2;
	add.s64 	%rd25, %rd7, %rd24;
	st.global.f32 	[%rd25], %f149;
	st.global.f32 	[%rd25+128], %f150;
	st.global.f32 	[%rd25+256], %f151;
	st.global.f32 	[%rd25+384], %f152;
	st.global.f32 	[%rd25+512], %f153;
	st.global.f32 	[%rd25+640], %f154;
	st.global.f32 	[%rd25+768], %f155;
	st.global.f32 	[%rd25+896], %f156;
	st.global.f32 	[%rd25+1024], %f157;
	add.s64 	%rd26, %rd26, %rd9;
	setp.lt.s64 	%p13, %rd26, %rd12;
	@%p13 bra 	$L__BB93_4;
$L__BB93_5:
	ret;

}
	// .globl	_ZN7oneflow4cuda7softmax15SoftmaxWarpImplI10SimpleLoadIffE11SimpleStoreIffEfLi1ELi9ELi32ELi1ELb1ELNS1_9AlgorithmE0EEEvT_T0_ll
.visible .entry _ZN7oneflow4cuda7softmax15SoftmaxWarpImplI10SimpleLoadIffE11SimpleStoreIffEfLi1ELi9ELi32ELi1ELb1ELNS1_9AlgorithmE0EEEvT_T0_ll(
	.param .align 8 .b8 _ZN7oneflow4cuda7softmax15SoftmaxWarpImplI10SimpleLoadIffE11SimpleStoreIffEfLi1ELi9ELi32ELi1ELb1ELNS1_9AlgorithmE0EEEvT_T0_ll_param_0[16],
	.param .align 8 .b8 _ZN7oneflow4cuda7softmax15SoftmaxWarpImplI10SimpleLoadIffE11SimpleStoreIffEfLi1ELi9ELi32ELi1ELb1ELNS1_9AlgorithmE0EEEvT_T0_ll_param_1[16],
	.param .u64 _ZN7oneflow4cuda7softmax15SoftmaxWarpImplI10SimpleLoadIffE11SimpleStoreIffEfLi1ELi9ELi32ELi1ELb1ELNS1_9AlgorithmE0EEEvT_T0_ll_param_2,
	.param .u64 _ZN7oneflow4cuda7softmax15SoftmaxWarpImplI10SimpleLoadIffE11SimpleStoreIffEfLi1ELi9ELi32ELi1ELb1ELNS1_9AlgorithmE0EEEvT_T0_ll_param_3
)
{
	.reg .pred 	%p<32>;
	.reg .b32 	%r<54>;
	.reg .b32 	%f<203>;
	.reg .b64 	%rd<35>;

	ld.param.u64 	%rd19, [_ZN7oneflow4cuda7softmax15SoftmaxWarpImplI10SimpleLoadIffE11SimpleStoreIffEfLi1ELi9ELi32ELi1ELb1ELNS1_9AlgorithmE0EEEvT_T0_ll_param_1+8];
	ld.param.u64 	%rd18, [_ZN7oneflow4cuda7softmax15SoftmaxWarpImplI10SimpleLoadIffE11SimpleStoreIffEfLi1ELi9ELi32ELi1ELb1ELNS1_9AlgorithmE0EEEvT_T0_ll_param_1];
	ld.param.u64 	%rd17, [_ZN7oneflow4cuda7softmax15SoftmaxWarpImplI10SimpleLoadIffE11SimpleStoreIffEfLi1ELi9ELi32ELi1ELb1ELNS1_9AlgorithmE0EEEvT_T0_ll_param_0+8];
	ld.param.u64 	%rd16, [_ZN7oneflow4cuda7softmax15SoftmaxWarpImplI10SimpleLoadIffE11SimpleStoreIffEfLi1ELi9ELi32ELi1ELb1ELNS1_9AlgorithmE0EEEvT_T0_ll_param_0];
	ld.param.u64 	%rd20, [_ZN7oneflow4cuda7softmax15SoftmaxWarpImplI10SimpleLoadIffE11SimpleStoreIffEfLi1ELi9ELi32ELi1ELb1ELNS1_9AlgorithmE0EEEvT_T0_ll_param_2];
	ld.param.u64 	%rd21, [_ZN7oneflow4cuda7softmax15SoftmaxWarpImplI10SimpleLoadIffE11SimpleStoreIffEfLi1ELi9ELi32ELi1ELb1ELNS1_9AlgorithmE0EEEvT_T0_ll_param_3];
	setp.lt.s64 	%p1, %rd21, 289;
	@%p1 bra 	$L__BB94_2;
	mov.u64 	%rd22, $str;
	cvta.global.u64 	%rd23, %rd22;
	mov.u64 	%rd24, $str$1;
	cvta.global.u64 	%rd25, %rd24;
	mov.u64 	%rd26, __unnamed_94;
	cvta.global.u64 	%rd27, %rd26;
	{ // callseq 93, 0
	.param .b64 param0;
	st.param.b64 	[param0], %rd23;
	.param .b64 param1;
	st.param.b64 	[param1], %rd25;
	.param .b32 param2;
	st.param.b32 	[param2], 228;
	.param .b64 param3;
	st.param.b64 	[param3], %rd27;
	.param .b64 param4;
	st.param.b64 	[param4], 1;
	call.uni 
	__assertfail, 
	(
	param0, 
	param1, 
	param2, 
	param3, 
	param4
	);
	} // callseq 93
$L__BB94_2:
	mov.u32 	%r2, %ctaid.x;
	mov.u32 	%r3, %ntid.y;
	mov.u32 	%r4, %tid.y;
	mad.lo.s32 	%r5, %r2, %r3, %r4;
	mov.u32 	%r6, %nctaid.x;
	mul.lo.s32 	%r1, %r6, %r3;
	cvt.s64.s32 	%rd34, %r5;
	setp.le.s64 	%p2, %rd20, %rd34;
	@%p2 bra 	$L__BB94_41;
	mov.u32 	%r7, %tid.x;
	cvt.u64.u32 	%rd2, %r7;
	add.s32 	%r8, %r7, 32;
	cvt.u64.u32 	%rd3, %r8;
	add.s32 	%r9, %r7, 64;
	cvt.u64.u32 	%rd4, %r9;
	add.s32 	%r10, %r7, 96;
	cvt.u64.u32 	%rd5, %r10;
	add.s32 	%r11, %r7, 128;
	cvt.u64.u32 	%rd6, %r11;
	add.s32 	%r12, %r7, 160;
	cvt.u64.u32 	%rd7, %r12;
	add.s32 	%r13, %r7, 192;
	cvt.u64.u32 	%rd8, %r13;
	add.s32 	%r14, %r7, 224;
	cvt.u64.u32 	%rd9, %r14;
	add.s32 	%r15, %r7, 256;
	cvt.u64.u32 	%rd10, %r15;
	cvt.s64.s32 	%rd11, %r1;
$L__BB94_4:
	setp.le.s64 	%p3, %rd21, %rd2;
	mad.lo.s64 	%rd28, %rd34, %rd17, %rd2;
	cvta.to.global.u64 	%rd29, %rd16;
	shl.b64 	%rd30, %rd28, 2;
	add.s64 	%rd13, %rd29, %rd30;
	mov.f32 	%f185, 0fFF800000;
	mov.f32 	%f188, %f185;
	@%p3 bra 	$L__BB94_6;
	ld.global.f32 	%f185, [%rd13];
	max.f32 	%f188, %f185, 0fFF800000;
$L__BB94_6:
	setp.le.s64 	%p4, %rd21, %rd3;
	mov.f32 	%f187, 0fFF800000;
	@%p4 bra 	$L__BB94_8;
	ld.global.f32 	%f187, [%rd13+128];
	max.f32 	%f188, %f188, %f187;
$L__BB94_8:
	setp.le.s64 	%p5, %rd21, %rd4;
	mov.f32 	%f189, 0fFF800000;
	@%p5 bra 	$L__BB94_10;
	ld.global.f32 	%f189, [%rd13+256];
	max.f32 	%f188, %f188, %f189;
$L__BB94_10:
	setp.le.s64 	%p6, %rd21, %rd5;
	mov.f32 	%f191, 0fFF800000;
	@%p6 bra 	$L__BB94_12;
	ld.global.f32 	%f191, [%rd13+384];
	max.f32 	%f188, %f188, %f191;
$L__BB94_12:
	setp.le.s64 	%p7, %rd21, %rd6;
	mov.f32 	%f193, 0fFF800000;
	@%p7 bra 	$L__BB94_14;
	ld.global.f32 	%f193, [%rd13+512];
	max.f32 	%f188, %f188, %f193;
$L__BB94_14:
	setp.le.s64 	%p8, %rd21, %rd7;
	mov.f32 	%f195, 0fFF800000;
	@%p8 bra 	$L__BB94_16;
	ld.global.f32 	%f195, [%rd13+640];
	max.f32 	%f188, %f188, %f195;
$L__BB94_16:
	setp.le.s64 	%p9, %rd21, %rd8;
	mov.f32 	%f197, 0fFF800000;
	@%p9 bra 	$L__BB94_18;
	ld.global.f32 	%f197, [%rd13+768];
	max.f32 	%f188, %f188, %f197;
$L__BB94_18:
	setp.le.s64 	%p10, %rd21, %rd9;
	mov.f32 	%f199, 0fFF800000;
	@%p10 bra 	$L__BB94_20;
	ld.global.f32 	%f199, [%rd13+896];
	max.f32 	%f188, %f188, %f199;
$L__BB94_20:
	setp.le.s64 	%p11, %rd21, %rd10;
	mov.f32 	%f201, 0fFF800000;
	@%p11 bra 	$L__BB94_22;
	ld.global.f32 	%f201, [%rd13+1024];
	max.f32 	%f188, %f188, %f201;
$L__BB94_22:
	setp.le.s64 	%p12, %rd21, %rd2;
	mov.b32 	%r16, %f188;
	shfl.sync.bfly.b32	%r17|%p13, %r16, 16, 31, -1;
	mov.b32 	%f55, %r17;
	max.f32 	%f56, %f188, %f55;
	mov.b32 	%r18, %f56;
	shfl.sync.bfly.b32	%r19|%p14, %r18, 8, 31, -1;
	mov.b32 	%f57, %r19;
	max.f32 	%f58, %f56, %f57;
	mov.b32 	%r20, %f58;
	shfl.sync.bfly.b32	%r21|%p15, %r20, 4, 31, -1;
	mov.b32 	%f59, %r21;
	max.f32 	%f60, %f58, %f59;
	mov.b32 	%r22, %f60;
	shfl.sync.bfly.b32	%r23|%p16, %r22, 2, 31, -1;
	mov.b32 	%f61, %r23;
	max.f32 	%f62, %f60, %f61;
	mov.b32 	%r24, %f62;
	shfl.sync.bfly.b32	%r25|%p17, %r24, 1, 31, -1;
	mov.b32 	%f63, %r25;
	max.f32 	%f64, %f62, %f63;
	sub.f32 	%f65, %f185, %f64;
	fma.rn.f32 	%f66, %f65, 0f3BBB989D, 0f3F000000;
	cvt.sat.f32.f32 	%f67, %f66;
	mov.f32 	%f68, 0f4B400001;
	mov.f32 	%f69, 0f437C0000;
	fma.rm.f32 	%f70, %f67, %f69, %f68;
	add.f32 	%f71, %f70, 0fCB40007F;
	neg.f32 	%f72, %f71;
	fma.rn.f32 	%f73, %f65, 0f3FB8AA3B, %f72;
	fma.rn.f32 	%f74, %f65, 0f32A57060, %f73;
	mov.b32 	%r26, %f70;
	shl.b32 	%r27, %r26, 23;
	mov.b32 	%f75, %r27;
	ex2.approx.ftz.f32 	%f76, %f74;
	mul.f32 	%f77, %f76, %f75;
	add.f32 	%f78, %f77, 0f00000000;
	sub.f32 	%f79, %f187, %f64;
	fma.rn.f32 	%f80, %f79, 0f3BBB989D, 0f3F000000;
	cvt.sat.f32.f32 	%f81, %f80;
	fma.rm.f32 	%f82, %f81, %f69, %f68;
	add.f32 	%f83, %f82, 0fCB40007F;
	neg.f32 	%f84, %f83;
	fma.rn.f32 	%f85, %f79, 0f3FB8AA3B, %f84;
	fma.rn.f32 	%f86, %f79, 0f32A57060, %f85;
	mov.b32 	%r28, %f82;
	shl.b32 	%r29, %r28, 23;
	mov.b32 	%f87, %r29;
	ex2.approx.ftz.f32 	%f88, %f86;
	mul.f32 	%f89, %f88, %f87;
	add.f32 	%f90, %f78, %f89;
	sub.f32 	%f91, %f189, %f64;
	fma.rn.f32 	%f92, %f91, 0f3BBB989D, 0f3F000000;
	cvt.sat.f32.f32 	%f93, %f92;
	fma.rm.f32 	%f94, %f93, %f69, %f68;
	add.f32 	%f95, %f94, 0fCB40007F;
	neg.f32 	%f96, %f95;
	fma.rn.f32 	%f97, %f91, 0f3FB8AA3B, %f96;
	fma.rn.f32 	%f98, %f91, 0f32A57060, %f97;
	mov.b32 	%r30, %f94;
	shl.b32 	%r31, %r30, 23;
	mov.b32 	%f99, %r31;
	ex2.approx.ftz.f32 	%f100, %f98;
	mul.f32 	%f101, %f100, %f99;
	add.f32 	%f102, %f90, %f101;
	sub.f32 	%f103, %f191, %f64;
	fma.rn.f32 	%f104, %f103, 0f3BBB989D, 0f3F000000;
	cvt.sat.f32.f32 	%f105, %f104;
	fma.rm.f32 	%f106, %f105, %f69, %f68;
	add.f32 	%f107, %f106, 0fCB40007F;
	neg.f32 	%f108, %f107;
	fma.rn.f32 	%f109, %f103, 0f3FB8AA3B, %f108;
	fma.rn.f32 	%f110, %f103, 0f32A57060, %f109;
	mov.b32 	%r32, %f106;
	shl.b32 	%r33, %r32, 23;
	mov.b32 	%f111, %r33;
	ex2.approx.ftz.f32 	%f112, %f110;
	mul.f32 	%f113, %f112, %f111;
	add.f32 	%f114, %f102, %f113;
	sub.f32 	%f115, %f193, %f64;
	fma.rn.f32 	%f116, %f115, 0f3BBB989D, 0f3F000000;
	cvt.sat.f32.f32 	%f117, %f116;
	fma.rm.f32 	%f118, %f117, %f69, %f68;
	add.f32 	%f119, %f118, 0fCB40007F;
	neg.f32 	%f120, %f119;
	fma.rn.f32 	%f121, %f115, 0f3FB8AA3B, %f120;
	fma.rn.f32 	%f122, %f115, 0f32A57060, %f121;
	mov.b32 	%r34, %f118;
	shl.b32 	%r35, %r34, 23;
	mov.b32 	%f123, %r35;
	ex2.approx.ftz.f32 	%f124, %f122;
	mul.f32 	%f125, %f124, %f123;
	add.f32 	%f126, %f114, %f125;
	sub.f32 	%f127, %f195, %f64;
	fma.rn.f32 	%f128, %f127, 0f3BBB989D, 0f3F000000;
	cvt.sat.f32.f32 	%f129, %f128;
	fma.rm.f32 	%f130, %f129, %f69, %f68;
	add.f32 	%f131, %f130, 0fCB40007F;
	neg.f32 	%f132, %f131;
	fma.rn.f32 	%f133, %f127, 0f3FB8AA3B, %f132;
	fma.rn.f32 	%f134, %f127, 0f32A57060, %f133;
	mov.b32 	%r36, %f130;
	shl.b32 	%r37, %r36, 23;
	mov.b32 	%f135, %r37;
	ex2.approx.ftz.f32 	%f136, %f134;
	mul.f32 	%f137, %f136, %f135;
	add.f32 	%f138, %f126, %f137;
	sub.f32 	%f139, %f197, %f64;
	fma.rn.f32 	%f140, %f139, 0f3BBB989D, 0f3F000000;
	cvt.sat.f32.f32 	%f141, %f140;
	fma.rm.f32 	%f142, %f141, %f69, %f68;
	add.f32 	%f143, %f142, 0fCB40007F;
	neg.f32 	%f144, %f143;
	fma.rn.f32 	%f145, %f139, 0f3FB8AA3B, %f144;
	fma.rn.f32 	%f146, %f139, 0f32A57060, %f145;
	mov.b32 	%r38, %f142;
	shl.b32 	%r39, %r38, 23;
	mov.b32 	%f147, %r39;
	ex2.approx.ftz.f32 	%f148, %f146;
	mul.f32 	%f149, %f148, %f147;
	add.f32 	%f150, %f138, %f149;
	sub.f32 	%f151, %f199, %f64;
	fma.rn.f32 	%f152, %f151, 0f3BBB989D, 0f3F000000;
	cvt.sat.f32.f32 	%f153, %f152;
	fma.rm.f32 	%f154, %f153, %f69, %f68;
	add.f32 	%f155, %f154, 0fCB40007F;
	neg.f32 	%f156, %f155;
	fma.rn.f32 	%f157, %f151, 0f3FB8AA3B, %f156;
	fma.rn.f32 	%f158, %f151, 0f32A57060, %f157;
	mov.b32 	%r40, %f154;
	shl.b32 	%r41, %r40, 23;
	mov.b32 	%f159, %r41;
	ex2.approx.ftz.f32 	%f160, %f158;
	mul.f32 	%f161, %f160, %f159;
	add.f32 	%f162, %f150, %f161;
	sub.f32 	%f163, %f201, %f64;
	fma.rn.f32 	%f164, %f163, 0f3BBB989D, 0f3F000000;
	cvt.sat.f32.f32 	%f165, %f164;
	fma.rm.f32 	%f166, %f165, %f69, %f68;
	add.f32 	%f167, %f166, 0fCB40007F;
	neg.f32 	%f168, %f167;
	fma.rn.f32 	%f169, %f163, 0f3FB8AA3B, %f168;
	fma.rn.f32 	%f170, %f163, 0f32A57060, %f169;
	mov.b32 	%r42, %f166;
	shl.b32 	%r43, %r42, 23;
	mov.b32 	%f171, %r43;
	ex2.approx.ftz.f32 	%f172, %f170;
	mul.f32 	%f173, %f172, %f171;
	add.f32 	%f174, %f162, %f173;
	mov.b32 	%r44, %f174;
	shfl.sync.bfly.b32	%r45|%p18, %r44, 16, 31, -1;
	mov.b32 	%f175, %r45;
	add.f32 	%f176, %f174, %f175;
	mov.b32 	%r46, %f176;
	shfl.sync.bfly.b32	%r47|%p19, %r46, 8, 31, -1;
	mov.b32 	%f177, %r47;
	add.f32 	%f178, %f176, %f177;
	mov.b32 	%r48, %f178;
	shfl.sync.bfly.b32	%r49|%p20, %r48, 4, 31, -1;
	mov.b32 	%f179, %r49;
	add.f32 	%f180, %f178, %f179;
	mov.b32 	%r50, %f180;
	shfl.sync.bfly.b32	%r51|%p21, %r50, 2, 31, -1;
	mov.b32 	%f181, %r51;
	add.f32 	%f182, %f180, %f181;
	mov.b32 	%r52, %f182;
	shfl.sync.bfly.b32	%r53|%p22, %r52, 1, 31, -1;
	mov.b32 	%f183, %r53;
	add.f32 	%f184, %f182, %f183;
	div.rn.f32 	%f37, %f77, %f184;
	div.rn.f32 	%f38, %f89, %f184;
	div.rn.f32 	%f39, %f101, %f184;
	div.rn.f32 	%f40, %f113, %f184;
	div.rn.f32 	%f41, %f125, %f184;
	div.rn.f32 	%f42, %f137, %f184;
	div.rn.f32 	%f43, %f149, %f184;
	div.rn.f32 	%f44, %f161, %f184;
	div.rn.f32 	%f45, %f173, %f184;
	mad.lo.s64 	%rd31, %rd34, %rd19, %rd2;
	cvta.to.global.u64 	%rd32, %rd18;
	shl.b64 	%rd33, %rd31, 2;
	add.s64 	%rd14, %rd32, %rd33;
	@%p12 bra 	$L__BB94_24;
	st.global.f32 	[%rd14], %f37;
$L__BB94_24:
	setp.le.s64 	%p23, %rd21, %rd3;
	@%p23 bra 	$L__BB94_26;
	st.global.f32 	[%rd14+128], %f38;
$L__BB94_26:
	setp.le.s64 	%p24, %rd21, %rd4;
	@%p24 bra 	$L__BB94_28;
	st.global.f32 	[%rd14+256], %f39;
$L__BB94_28:
	setp.le.s64 	%p25, %rd21, %rd5;
	@%p25 bra 	$L__BB94_30;
	st.global.f32 	[%rd14+384], %f40;
$L__BB94_30:
	setp.le.s64 	%p26, %rd21, %rd6;
	@%p26 bra 	$L__BB94_32;
	st.global.f32 	[%rd14+512], %f41;
$L__BB94_32:
	setp.le.s64 	%p27, %rd21, %rd7;
	@%p27 bra 	$L__BB94_34;
	st.global.f32 	[%rd14+640], %f42;
$L__BB94_34:
	setp.le.s64 	%p28, %rd21, %rd8;
	@%p28 bra 	$L__BB94_36;
	st.global.f32 	[%rd14+768], %f43;
$L__BB94_36:
	setp.le.s64 	%p29, %rd21, %rd9;
	@%p29 bra 	$L__BB94_38;
	st.global.f32 	[%rd14+896], %f44;
$L__BB94_38:
	setp.le.s64 	%p30, %rd21, %rd10;
	@%p30 bra 	$L__BB94_40;
	st.global.f32 	[%rd14+1024], %f45;
$L__BB94_40:
	add.s64 	%rd34, %rd34, %rd11;
	setp.lt.s64 	%p31, %rd34, %rd20;
	@%p31 bra 	$L__BB94_4;
$L__BB94_41:
	ret;

}
	// .globl	_ZN7oneflow4cuda7softmax15SoftmaxWarpImplI10SimpleLoadIffE11SimpleStoreIffEfLi1ELi10ELi32ELi1ELb0ELNS1_9AlgorithmE0EEEvT_T0_ll
.visible .entry _ZN7oneflow4cuda7softmax15SoftmaxWarpImplI10SimpleLoadIffE11SimpleStoreIffEfLi1ELi10ELi32ELi1ELb0ELNS1_9AlgorithmE0EEEvT_T0_ll(
	.param .align 8 .b8 _ZN7oneflow4cuda7softmax15SoftmaxWarpImplI10SimpleLoadIffE11SimpleStoreIffEfLi1ELi10ELi32ELi1ELb0ELNS1_9AlgorithmE0EEEvT_T0_ll_param_0[16],
	.param .align 8 .b8 _ZN7oneflow4cuda7softmax15SoftmaxWarpImplI10SimpleLoadIffE11SimpleStoreIffEfLi1ELi10ELi32ELi1ELb0ELNS1_9AlgorithmE0EEEvT_T0_ll_param_1[16],
	.param .u64 _ZN7oneflow4cuda7softmax15SoftmaxWarpImplI10SimpleLoadIffE11SimpleStoreIffEfLi1ELi10ELi32ELi1ELb0ELNS1_9AlgorithmE0EEEvT_T0_ll_param_2,
	.param .u64 _ZN7oneflow4cuda7softmax15SoftmaxWarpImplI10SimpleLoadIffE11SimpleStoreIffEfLi1ELi10ELi32ELi1ELb0ELNS1_9AlgorithmE0EEEvT_T0_ll_param_3
)
{
	.reg .pred 	%p<14>;
	.reg .b32 	%r<48>;
	.reg .b32 	%f<173>;
	.reg .b64 	%rd<27>;

	ld.param.u64 	%rd1, [_ZN7oneflow4cuda7softmax15SoftmaxWarpImplI10SimpleLoadIffE11SimpleStoreIffEfLi1ELi10ELi32ELi1ELb0ELNS1_9AlgorithmE0EEEvT_T0_ll_param_0];
	ld.param.u64 	%rd2, [_ZN7oneflow4cuda7softmax15SoftmaxWarpImplI10SimpleLoadIffE11SimpleStoreIffEfLi1ELi10ELi32ELi1ELb0ELNS1_9AlgorithmE0EEEvT_T0_ll_param_0+8];
	ld.param.u64 	%rd3, [_ZN7oneflow4cuda7softmax15SoftmaxWarpImplI10SimpleLoadIffE11SimpleStoreIffEfLi1ELi10ELi32ELi1ELb0ELNS1_9AlgorithmE0EEEvT_T0_ll_param_1];
	ld.param.u64 	%rd4, [_ZN7oneflow4cuda7softmax15SoftmaxWarpImplI10SimpleLoadIffE11SimpleStoreIffEfLi1ELi10ELi32ELi1ELb0ELNS1_9AlgorithmE0EEEvT_T0_ll_param_1+8];
	ld.param.u64 	%rd12, [_ZN7oneflow4cuda7softmax15SoftmaxWarpImplI10SimpleLoadIffE11SimpleStoreIffEfLi1ELi10ELi32ELi1ELb0ELNS1_9AlgorithmE0EEEvT_T0_ll_param_2];
	ld.param.u64 	%rd13, [_ZN7oneflow4cuda7softmax15SoftmaxWarpImplI10SimpleLoadIffE11SimpleStoreIffEfLi1ELi10ELi32ELi1ELb0ELNS1_9AlgorithmE0EEEvT_T0_ll_param_3];
	setp.lt.s64 	%p1, %rd13, 321;
	@%p1 bra 	$L__BB95_2;
	mov.u64 	%rd14, $str;
	cvta.global.u64 	%rd15, %rd14;
	mov.u64 	%rd16, $str$1;
	cvta.global.u64 	%rd17, %rd16;
	mov.u64 	%rd18, __unnamed_95;
	cvta.global.u64 	%rd19, %rd18;
	{ // callseq 94, 0
	.param .b64 param0;
	st.param.b64 	[param0], %rd15;
	.param .b64 param1;
	st.param.b64 	[param1], %rd17;
	.param .b32 param2;
	st.param.b32 	[param2], 228;
	.param .b64 param3;
	st.param.b64 	[param3], %rd19;
	.param .b64 param4;
	st.param.b64 	[param4], 1;
	call.uni 
	__assertfail, 
	(
	param0, 
	param1, 
	param2, 
	param3, 
	param4
	);
	} // callseq 94
$L__BB95_2:
	mov.u32 	%r2, %ctaid.x;
	mov.u32 	%r3, %ntid.y;
	mov.u32 	%r4, %tid.y;
	mad.lo.s32 	%r5, %r2, %r3, %r4;
	mov.u32 	%r6, %nctaid.x;
	mul.lo.s32 	%r1, %r6, %r3;
	cvt.s64.s32 	%rd26, %r5;
	setp.le.s64 	%p2, %rd12, %rd26;
	@%p2 bra 	$L__BB95_5;
	mov.u32 	%r7, %tid.x;
	cvt.u64.u32 	%rd6, %r7;
	cvta.to.global.u64 	%rd7, %rd3;
	cvta.to.global.u64 	%rd8, %rd1;
	cvt.s64.s32 	%rd9, %r1;
$L__BB95_4:
	mad.lo.s64 	%rd20, %rd26, %rd2, %rd6;
	shl.b64 	%rd21, %rd20, 2;
	add.s64 	%rd22, %rd8, %rd21;
	ld.global.f32 	%f1, [%rd22];
	max.f32 	%f2, %f1, 0fFF800000;
	ld.global.f32 	%f3, [%rd22+128];
	max.f32 	%f4, %f2, %f3;
	ld.global.f32 	%f5, [%rd22+256];
	max.f32 	%f6, %f4, %f5;
	ld.global.f32 	%f7, [%rd22+384];
	max.f32 	%f8, %f6, %f7;
	ld.global.f32 	%f9, [%rd22+512];
	max.f32 	%f10, %f8, %f9;
	ld.global.f32 	%f11, [%rd22+640];
	max.f32 	%f12, %f10, %f11;
	ld.global.f32 	%f13, [%rd22+768];
	max.f32 	%f14, %f12, %f13;
	ld.global.f32 	%f15, [%rd22+896];
	max.f32 	%f16, %f14, %f15;
	ld.global.f32 	%f17, [%rd22+1024];
	max.f32 	%f18, %f16, %f17;
	ld.global.f32 	%f19, [%rd22+1152];
	max.f32 	%f20, %f18, %f19;
	mov.b32 	%r8, %f20;
	shfl.sync.bfly.b32	%r9|%p3, %r8, 16, 31, -1;
	mov.b32 	%f21, %r9;
	max.f32 	%f22, %f20, %f21;
	mov.b32 	%r10, %f22;
	shfl.sync.bfly.b32	%r11|%p4, %r10, 8, 31, -1;
	mov.b32 	%f23, %r11;
	max.f32 	%f24, %f22, %f23;
	mov.b32 	%r12, %f24;
	shfl.sync.bfly.b32	%r13|%p5, %r12, 4, 31, -1;
	mov.b32 	%f25, %r13;
	max.f32 	%f26, %f24, %f25;
	mov.b32 	%r14, %f26;
	shfl.sync.bfly.b32	%r15|%p6, %r14, 2, 31, -1;
	mov.b32 	%f27, %r15;
	max.f32 	%f28, %f26, %f27;
	mov.b32 	%r16, %f28;
	shfl.sync.bfly.b32	%r17|%p7, %r16, 1, 31, -1;
	mov.b32 	%f29, %r17;
	max.f32 	%f30, %f28, %f29;
	sub.f32 	%f31, %f1, %f30;
	fma.rn.f32 	%f32, %f31, 0f3BBB989D, 0f3F000000;
	cvt.sat.f32.f32 	%f33, %f32;
	mov.f32 	%f34, 0f4B400001;
	mov.f32 	%f35, 0f437C0000;
	fma.rm.f32 	%f36, %f33, %f35, %f34;
	add.f32 	%f37, %f36, 0fCB40007F;
	neg.f32 	%f38, %f37;
	fma.rn.f32 	%f39, %f31, 0f3FB8AA3B, %f38;
	fma.rn.f32 	%f40, %f31, 0f32A57060, %f39;
	mov.b32 	%r18, %f36;
	shl.b32 	%r19, %r18, 23;
	mov.b32 	%f41, %r19;
	ex2.approx.ftz.f32 	%f42, %f40;
	mul.f32 	%f43, %f42, %f41;
	add.f32 	%f44, %f43, 0f00000000;
	sub.f32 	%f45, %f3, %f30;
	fma.rn.f32 	%f46, %f45, 0f3BBB989D, 0f3F000000;
	cvt.sat.f32.f32 	%f47, %f46;
	fma.rm.f32 	%f48, %f47, %f35, %f34;
	add.f32 	%f49, %f48, 0fCB40007F;
	neg.f32 	%f50, %f49;
	fma.rn.f32 	%f51, %f45, 0f3FB8AA3B, %f50;
	fma.rn.f32 	%f52, %f45, 0f32A57060, %f51;
	mov.b32 	%r20, %f48;
	shl.b32 	%r21, %r20, 23;
	mov.b32 	%f53, %r21;
	ex2.approx.ftz.f32 	%f54, %f52;
	mul.f32 	%f55, %f54, %f53;
	add.f32 	%f56, %f44, %f55;
	sub.f32 	%f57, %f5, %f30;
	fma.rn.f32 	%f58, %f57, 0f3BBB989D, 0f3F000000;
	cvt.sat.f32.f32 	%f59, %f58;
	fma.rm.f32 	%f60, %f59, %f35, %f34;
	add.f32 	%f61, %f60, 0fCB40007F;
	neg.f32 	%f62, %f61;
	fma.rn.f32 	%f63, %f57, 0f3FB8AA3B, %f62;
	fma.rn.f32 	%f64, %f57, 0f32A57060, %f63;
	mov.b32 	%r22, %f60;
	shl.b32 	%r23, %r22, 23;
	mov.b32 	%f65, %r23;
	ex2.approx.ftz.f32 	%f66, %f64;
	mul.f32 	%f67, %f66, %f65;
	add.f32 	%f68, %f56, %f67;
	sub.f32 	%f69, %f7, %f30;
	fma.rn.f32 	%f70, %f69, 0f3BBB989D, 0f3F000000;
	cvt.sat.f32.f32 	%f71, %f70;
	fma.rm.f32 	%f72, %f71, %f35, %f34;
	add.f32 	%f73, %f72, 0fCB40007F;
	neg.f32 	%f74, %f73;
	fma.rn.f32 	%f75, %f69, 0f3FB8AA3B, %f74;
	fma.rn.f32 	%f76, %f69, 0f32A57060, %f75;
	mov.b32 	%r24, %f72;
	shl.b32 	%r25, %r24, 23;
	mov.b32 	%f77, %r25;
	ex2.approx.ftz.f32 	%f78, %f76;
	mul.f32 	%f79, %f78, %f77;
	add.f32 	%f80, %f68, %f79;
	sub.f32 	%f81, %f9, %f30;
	fma.rn.f32 	%f82, %f81, 0f3BBB989D, 0f3F000000;
	cvt.sat.f32.f32 	%f83, %f82;
	fma.rm.f32 	%f84, %f83, %f35, %f34;
	add.f32 	%f85, %f84, 0fCB40007F;
	neg.f32 	%f86, %f85;
	fma.rn.f32 	%f87, %f81, 0f3FB8AA3B, %f86;
	fma.rn.f32 	%f88, %f81, 0f32A57060, %f87;
	mov.b32 	%r26, %f84;
	shl.b32 	%r27, %r26, 23;
	mov.b32 	%f89, %r27;
	ex2.approx.ftz.f32 	%f90, %f88;
	mul.f32 	%f91, %f90, %f89;
	add.f32 	%f92, %f80, %f91;
	sub.f32 	%f93, %f11, %f30;
	fma.rn.f32 	%f94, %f93, 0f3BBB989D, 0f3F000000;
	cvt.sat.f32.f32 	%f95, %f94;
	fma.rm.f32 	%f96, %f95, %f35, %f34;
	add.f32 	%f97, %f96, 0fCB40007F;
	neg.f32 	%f98, %f97;
	fma.rn.f32 	%f99, %f93, 0f3FB8AA3B, %f98;
	fma.rn.f32 	%f100, %f93, 0f32A57060, %f99;
	mov.b32 	%r28, %f96;
	shl.b32 	%r29, %r28, 23;
	mov.b32 	%f101, %r29;
	ex2.approx.ftz.f32 	%f102, %f100;
	mul.f32 	%f103, %f102, %f101;
	add.f32 	%f104, %f92, %f103;
	sub.f32 	%f105, %f13, %f30;
	fma.rn.f32 	%f106, %f105, 0f3BBB989D, 0f3F000000;
	cvt.sat.f32.f32 	%f107, %f106;
	fma.rm.f32 	%f108, %f107, %f35, %f34;
	add.f32 	%f109, %f108, 0fCB40007F;
	neg.f32 	%f110, %f109;
	fma.rn.f32 	%f111, %f105, 0f3FB8AA3B, %f110;
	fma.rn.f32 	%f112, %f105, 0f32A57060, %f111;
	mov.b32 	%r30, %f108;
	shl.b32 	%r31, %r30, 23;
	mov.b32 	%f113, %r31;
	ex2.approx.ftz.f32 	%f114, %f112;
	mul.f32 	%f115, %f114, %f113;
	add.f32 	%f116, %f104, %f115;
	sub.f32 	%f117, %f15, %f30;
	fma.rn.f32 	%f118, %f117, 0f3BBB989D, 0f3F000000;
	cvt.sat.f32.f32 	%f119, %f118;
	fma.rm.f32 	%f120, %f119, %f35, %f34;
	add.f32 	%f121, %f120, 0fCB40007F;
	neg.f32 	%f122, %f121;
	fma.rn.f32 	%f123, %f117, 0f3FB8AA3B, %f122;
	fma.rn.f32 	%f124, %f117, 0f32A57060, %f123;
	mov.b32 	%r32, %f120;
	shl.b32 	%r33, %r32, 23;
	mov.b32 	%f125, %r33;
	ex2.approx.ftz.f32 	%f126, %f124;
	mul.f32 	%f127, %f126, %f125;
	add.f32 	%f128, %f116, %f127;
	sub.f32 	%f129, %f17, %f30;
	fma.rn.f32 	%f130, %f129, 0f3BBB989D, 0f3F000000;
	cvt.sat.f32.f32 	%f131, %f130;
	fma.rm.f32 	%f132, %f131, %f35, %f34;
	add.f32 	%f133, %f132, 0fCB40007F;
	neg.f32 	%f134, %f133;
	fma.rn.f32 	%f135, %f129, 0f3FB8AA3B, %f134;
	fma.rn.f32 	%f136, %f129, 0f32A57060, %f135;
	mov.b32 	%r34, %f132;
	shl.b32 	%r35, %r34, 23;
	mov.b32 	%f137, %r35;
	ex2.approx.ftz.f32 	%f138, %f136;
	mul.f32 	%f139, %f138, %f137;
	add.f32 	%f140, %f128, %f139;
	sub.f32 	%f141, %f19, %f30;
	fma.rn.f32 	%f142, %f141, 0f3BBB989D, 0f3F000000;
	cvt.sat.f32.f32 	%f143, %f142;
	fma.rm.f32 	%f144, %f143, %f35, %f34;
	add.f32 	%f145, %f144, 0fCB40007F;
	neg.f32 	%f146, %f145;
	fma.rn.f32 	%f147, %f141, 0f3FB8AA3B, %f146;
	fma.rn.f32 	%f148, %f141, 0f32A57060, %f147;
	mov.b32 	%r36, %f144;
	shl.b32 	%r37, %r36, 23;
	mov.b32 	%f149, %r37;
	ex2.approx.ftz.f32 	%f150, %f148;
	mul.f32 	%f151, %f150, %f149;
	add.f32 	%f152, %f140, %f151;
	mov.b32 	%r38, %f152;
	shfl.sync.bfly.b32	%r39|%p8, %r38, 16, 31, -1;
	mov.b32 	%f153, %r39;
	add.f32 	%f154, %f152, %f153;
	mov.b32 	%r40, %f154;
	shfl.sync.bfly.b32	%r41|%p9, %r40, 8, 31, -1;
	mov.b32 	%f155, %r41;
	add.f32 	%f156, %f154, %f155;
	mov.b32 	%r42, %f156;
	shfl.sync.bfly.b32	%r43|%p10, %r42, 4, 31, -1;
	mov.b32 	%f157, %r43;
	add.f32 	%f158, %f156, %f157;
	mov.b32 	%r44, %f158;
	shfl.sync.bfly.b32	%r45|%p11, %r44, 2, 31, -1;
	mov.b32 	%f159, %r45;
	add.f32 	%f160, %f158, %f159;
	mov.b32 	%r46, %f160;
	shfl.sync.bfly.b32	%r47|%p12, %r46, 1, 31, -1;
	mov.b32 	%f161, %r47;
	add.f32 	%f162, %f160, %f161;
	div.rn.f32 	%f163, %f43, %f162;
	div.rn.f32 	%f164, %f55, %f162;
	div.rn.f32 	%f165, %f67, %f162;
	div.rn.f32 	%f166, %f79, %f162;
	div.rn.f32 	%f167, %f91, %f162;
	div.rn.f32 	%f168, %f103, %f162;
	div.rn.f32 	%f169, %f115, %f162;
	div.rn.f32 	%f170, %f127, %f162;
	div.rn.f32 	%f171, %f139, %f162;
	div.rn.f32 	%f172, %f151, %f162;
	mad.lo.s64 	%rd23, %rd26, %rd4, %rd6;
	shl.b64 	%rd24, %rd23, 2;
	add.s64 	%rd25, %rd7, %rd24;
	st.global.f32 	[%rd25], %f163;
	st.global.f32 	[%rd25+128], %f164;
	st.global.f32 	[%rd25+256], %f165;
	st.global.f32 	[%rd25+384], %f166;
	st.global.f32 	[%rd25+512], %f167;
	st.global.f32 	[%rd25+640], %f168;
	st.global.f32 	[%rd25+768], %f169;
	st.global.f32 	[%rd25+896], %f170;
	st.global.f32 	[%rd25+1024], %f171;
	st.global.f32 	[%rd25+1152], %f172;
	add.s64 	%rd26, %rd26, %rd9;
	setp.lt.s64 	%p13, %rd26, %rd12;
	@%p13 bra 	$L__BB95_4;
$L__BB95_5:
	ret;

}
	// .globl	_ZN7oneflow4cuda7softmax15SoftmaxWarpImplI10SimpleLoadIffE11SimpleStoreIffEfLi1ELi10ELi32ELi1ELb1ELNS1_9AlgorithmE0EEEvT_T0_ll
.visible .entry _ZN7oneflow4cuda7softmax15SoftmaxWarpImplI10SimpleLoadIffE11SimpleStoreIffEfLi1ELi10ELi32ELi1ELb1ELNS1_9AlgorithmE0EEEvT_T0_ll(
	.param .align 8 .b8 _ZN7oneflow4cuda7softmax15SoftmaxWarpImplI10SimpleLoadIffE11SimpleStoreIffEfLi1ELi10ELi32ELi1ELb1ELNS1_9AlgorithmE0EEEvT_T0_ll_param_0[16],
	.param .align 8 .b8 _ZN7oneflow4cuda7softmax15SoftmaxWarpImplI10SimpleLoadIffE11SimpleStoreIffEfLi1ELi10ELi32ELi1ELb1ELNS1_9AlgorithmE0EEEvT_T0_ll_param_1[16],
	.param .u64 _ZN7oneflow4cuda7softmax15SoftmaxWarpImplI10SimpleLoadIffE11SimpleStoreIffEfLi1ELi10ELi32ELi1ELb1ELNS1_9AlgorithmE0EEEvT_T0_ll_param_2,
	.param .u64 _ZN7oneflow4cuda7softmax15SoftmaxWarpImplI10SimpleLoadIffE11SimpleStoreIffEfLi1ELi10ELi32ELi1ELb1ELNS1_9AlgorithmE0EEEvT_T0_ll_param_3
)
{
	.reg .pred 	%p<34>;
	.reg .b32 	%r<57>;
	.reg .b32 	%f<223>;
	.reg .b64 	%rd<38>;

	ld.param.u64 	%rd24, [_ZN7oneflow4cuda7softmax15SoftmaxWarpImplI10SimpleLoadIffE11SimpleStoreIffEfLi1ELi10ELi32ELi1ELb1ELNS1_9AlgorithmE0EEEvT_T0_ll_param_1+8];
	ld.param.u64 	%rd23, [_ZN7oneflow4cuda7softmax15SoftmaxWarpImplI10SimpleLoadIffE11SimpleStoreIffEfLi1ELi10ELi32ELi1ELb1ELNS1_9AlgorithmE0EEEvT_T0_ll_param_1];
	ld.param.u64 	%rd22, [_ZN7oneflow4cuda7softmax15SoftmaxWarpImplI10SimpleLoadIffE11SimpleStoreIffEfLi1ELi10ELi32ELi1ELb1ELNS1_9AlgorithmE0EEEvT_T0_ll_param_0+8];
	ld.param.u64 	%rd21, [_ZN7oneflow4cuda7softmax15SoftmaxWarpImplI10SimpleLoadIffE11SimpleStoreIffEfLi1ELi10ELi32ELi1ELb1ELNS1_9AlgorithmE0EEEvT_T0_ll_param_0];
	ld.param.u64 	%rd25, [_ZN7oneflow4cuda7softmax15SoftmaxWarpImplI10SimpleLoadIffE11SimpleStoreIffEfLi1ELi10ELi32ELi1ELb1ELNS1_9AlgorithmE0EEEvT_T0_ll_param_2];
	ld.param.u64 	%rd26, [_ZN7oneflow4cuda7softmax15SoftmaxWarpImplI10SimpleLoadIffE11SimpleStoreIffEfLi1ELi10ELi32ELi1ELb1ELNS1_9AlgorithmE0EEEvT_T0_ll_param_3];
	setp.lt.s64 	%p1, %rd26, 321;
	@%p1 bra 	$L__BB96_2;
	mov.u64 	%rd27, $str;
	cvta.global.u64 	%rd28, %rd27;
	mov.u64 	%rd29, $str$1;
	cvta.global.u64 	%rd30, %rd29;
	mov.u64 	%rd31, __unnamed_96;
	cvta.global.u64 	%rd32, %rd31;
	{ // callseq 95, 0
	.param .b64 param0;
	st.param.b64 	[param0], %rd28;
	.param .b64 param1;
	st.param.b64 	[param1], %rd30;
	.param .b32 param2;
	st.param.b32 	[param2], 228;
	.param .b64 param3;
	st.param.b64 	[param3], %rd32;
	.param .b64 param4;
	st.param.b64 	[param4], 1;
	call.uni 
	__assertfail, 
	(
	param0, 
	param1, 
	param2, 
	param3, 
	param4
	);
	} // callseq 95
$L__BB96_2:
	mov.u32 	%r2, %ctaid.x;
	mov.u32 	%r3, %ntid.y;
	mov.u32 	%r4, %tid.y;
	mad.lo.s32 	%r5, %r2, %r3, %r4;
	mov.u32 	%r6, %nctaid.x;
	mul.lo.s32 	%r1, %r6, %r3;
	cvt.s64.s32 	%rd37, %r5;
	setp.le.s64 	%p2, %rd25, %rd37;
	@%p2 bra 	$L__BB96_45;
	mov.u32 	%r7, %tid.x;
	cvt.u64.u32 	%rd4, %r7;
	add.s32 	%r8, %r7, 32;
	cvt.u64.u32 	%rd5, %r8;
	add.s32 	%r9, %r7, 64;
	cvt.u64.u32 	%rd6, %r9;
	add.s32 	%r10, %r7, 96;
	cvt.u64.u32 	%rd7, %r10;
	add.s32 	%r11, %r7, 128;
	cvt.u64.u32 	%rd8, %r11;
	add.s32 	%r12, %r7, 160;
	cvt.u64.u32 	%rd9, %r12;
	add.s32 	%r13, %r7, 192;
	cvt.u64.u32 	%rd10, %r13;
	add.s32 	%r14, %r7, 224;
	cvt.u64.u32 	%rd11, %r14;
	add.s32 	%r15, %r7, 256;
	cvt.u64.u32 	%rd12, %r15;
	add.s32 	%r16, %r7, 288;
	cvt.u64.u32 	%rd13, %r16;
	cvta.to.global.u64 	%rd14, %rd23;
	cvta.to.global.u64 	%rd15, %rd21;
	cvt.s64.s32 	%rd16, %r1;
$L__BB96_4:
	setp.le.s64 	%p3, %rd26, %rd4;
	mad.lo.s64 	%rd33, %rd37, %rd22, %rd4;
	shl.b64 	%rd34, %rd33, 2;
	add.s64 	%rd18, %rd15, %rd34;
	mov.f32 	%f203, 0fFF800000;
	mov.f32 	%f206, %f203;
	@%p3 bra 	$L__BB96_6;
	ld.global.f32 	%f203, [%rd18];
	max.f32 	%f206, %f203, 0fFF800000;
$L__BB96_6:
	setp.le.s64 	%p4, %rd26, %rd5;
	mov.f32 	%f205, 0fFF800000;
	@%p4 bra 	$L__BB96_8;
	ld.global.f32 	%f205, [%rd18+128];
	max.f32 	%f206, %f206, %f205;
$L__BB96_8:
	setp.le.s64 	%p5, %rd26, %rd6;
	mov.f32 	%f207, 0fFF800000;
	@%p5 bra 	$L__BB96_10;
	ld.global.f32 	%f207, [%rd18+256];
	max.f32 	%f206, %f206, %f207;
$L__BB96_10:
	setp.le.s64 	%p6, %rd26, %rd7;
	mov.f32 	%f209, 0fFF800000;
	@%p6 bra 	$L__BB96_12;
	ld.global.f32 	%f209, [%rd18+384];
	max.f32 	%f206, %f206, %f209;
$L__BB96_12:
	setp.le.s64 	%p7, %rd26, %rd8;
	mov.f32 	%f211, 0fFF800000;
	@%p7 bra 	$L__BB96_14;
	ld.global.f32 	%f211, [%rd18+512];
	max.f32 	%f206, %f206, %f211;
$L__BB96_14:
	setp.le.s64 	%p8, %rd26, %rd9;
	mov.f32 	%f213, 0fFF800000;
	@%p8 bra 	$L__BB96_16;
	ld.global.f32 	%f213, [%rd18+640];
	max.f32 	%f206, %f206, %f213;
$L__BB96_16:
	setp.le.s64 	%p9, %rd26, %rd10;
	mov.f32 	%f215, 0fFF800000;
	@%p9 bra 	$L__BB96_18;
	ld.global.f32 	%f215, [%rd18+768];
	max.f32 	%f206, %f206, %f215;
$L__BB96_18:
	setp.le.s64 	%p10, %rd26, %rd11;
	mov.f32 	%f217, 0fFF800000;
	@%p10 bra 	$L__BB96_20;
	ld.global.f32 	%f217, [%rd18+896];
	max.f32 	%f206, %f206, %f217;
$L__BB96_20:
	setp.le.s64 	%p11, %rd26, %rd12;
	mov.f32 	%f219, 0fFF800000;
	@%p11 bra 	$L__BB96_22;
	ld.global.f32 	%f219, [%rd18+1024];
	max.f32 	%f206, %f206, %f219;
$L__BB96_22:
	setp.le.s64 	%p12, %rd26, %rd13;
	mov.f32 	%f221, 0fFF800000;
	@%p12 bra 	$L__BB96_24;
	ld.global.f32 	%f221, [%rd18+1152];
	max.f32 	%f206, %f206, %f221;
$L__BB96_24:
	setp.le.s64 	%p13, %rd26, %rd4;
	mov.b32 	%r17, %f206;
	shfl.sync.bfly.b32	%r18|%p14, %r17, 16, 31, -1;
	mov.b32 	%f61, %r18;
	max.f32 	%f62, %f206, %f61;
	mov.b32 	%r19, %f62;
	shfl.sync.bfly.b32	%r20|%p15, %r19, 8, 31, -1;
	mov.b32 	%f63, %r20;
	max.f32 	%f64, %f62, %f63;
	mov.b32 	%r21, %f64;
	shfl.sync.bfly.b32	%r22|%p16, %r21, 4, 31, -1;
	mov.b32 	%f65, %r22;
	max.f32 	%f66, %f64, %f65;
	mov.b32 	%r23, %f66;
	shfl.sync.bfly.b32	%r24|%p17, %r23, 2, 31, -1;
	mov.b32 	%f67, %r24;
	max.f32 	%f68, %f66, %f67;
	mov.b32 	%r25, %f68;
	shfl.sync.bfly.b32	%r26|%p18, %r25, 1, 31, -1;
	mov.b32 	%f69, %r26;
	max.f32 	%f70, %f68, %f69;
	sub.f32 	%f71, %f203, %f70;
	fma.rn.f32 	%f72, %f71, 0f3BBB989D, 0f3F000000;
	cvt.sat.f32.f32 	%f73, %f72;
	mov.f32 	%f74, 0f4B400001;
	mov.f32 	%f75, 0f437C0000;
	fma.rm.f32 	%f76, %f73, %f75, %f74;
	add.f32 	%f77, %f76, 0fCB40007F;
	neg.f32 	%f78, %f77;
	fma.rn.f32 	%f79, %f71, 0f3FB8AA3B, %f78;
	fma.rn.f32 	%f80, %f71, 0f32A57060, %f79;
	mov.b32 	%r27, %f76;
	shl.b32 	%r28, %r27, 23;
	mov.b32 	%f81, %r28;
	ex2.approx.ftz.f32 	%f82, %f80;
	mul.f32 	%f83, %f82, %f81;
	add.f32 	%f84, %f83, 0f00000000;
	sub.f32 	%f85, %f205, %f70;
	fma.rn.f32 	%f86, %f85, 0f3BBB989D, 0f3F000000;
	cvt.sat.f32.f32 	%f87, %f86;
	fma.rm.f32 	%f88, %f87, %f75, %f74;
	add.f32 	%f89, %f88, 0fCB40007F;
	neg.f32 	%f90, %f89;
	fma.rn.f32 	%f91, %f85, 0f3FB8AA3B, %f90;
	fma.rn.f32 	%f92, %f85, 0f32A57060, %f91;
	mov.b32 	%r29, %f88;
	shl.b32 	%r30, %r29, 23;
	mov.b32 	%f93, %r30;
	ex2.approx.ftz.f32 	%f94, %f92;
	mul.f32 	%f95, %f94, %f93;
	add.f32 	%f96, %f84, %f95;
	sub.f32 	%f97, %f207, %f70;
	fma.rn.f32 	%f98, %f97, 0f3BBB989D, 0f3F000000;
	cvt.sat.f32.f32 	%f99, %f98;
	fma.rm.f32 	%f100, %f99, %f75, %f74;
	add.f32 	%f101, %f100, 0fCB40007F;
	neg.f32 	%f102, %f101;
	fma.rn.f32 	%f103, %f97, 0f3FB8AA3B, %f102;
	fma.rn.f32 	%f104, %f97, 0f32A57060, %f103;
	mov.b32 	%r31, %f100;
	shl.b32 	%r32, %r31, 23;
	mov.b32 	%f105, %r32;
	ex2.approx.ftz.f32 	%f106, %f104;
	mul.f32 	%f107, %f106, %f105;
	add.f32 	%f108, %f96, %f107;
	sub.f32 	%f109, %f209, %f70;
	fma.rn.f32 	%f110, %f109, 0f3BBB989D, 0f3F000000;
	cvt.sat.f32.f32 	%f111, %f110;
	fma.rm.f32 	%f112, %f111, %f75, %f74;
	add.f32 	%f113, %f112, 0fCB40007F;
	neg.f32 	%f114, %f113;
	fma.rn.f32 	%f115, %f109, 0f3FB8AA3B, %f114;
	fma.rn.f32 	%f116, %f109, 0f32A57060, %f115;
	mov.b32 	%r33, %f112;
	shl.b32 	%r34, %r33, 23;
	mov.b32 	%f117, %r34;
	ex2.approx.ftz.f32 	%f118, %f116;
	mul.f32 	%f119, %f118, %f117;
	add.f32 	%f120, %f108, %f119;
	sub.f32 	%f121, %f211, %f70;
	fma.rn.f32 	%f122, %f121, 0f3BBB989D, 0f3F000000;
	cvt.sat.f32.f32 	%f123, %f122;
	fma.rm.f32 	%f124, %f123, %f75, %f74;
	add.f32 	%f125, %f124, 0fCB40007F;
	neg.f32 	%f126, %f125;
	fma.rn.f32 	%f127, %f121, 0f3FB8AA3B, %f126;
	fma.rn.f32 	%f128, %f121, 0f32A57060, %f127;
	mov.b32 	%r35, %f124;
	shl.b32 	%r36, %r35, 23;
	mov.b32 	%f129, %r36;
	ex2.approx.ftz.f32 	%f130, %f128;
	mul.f32 	%f131, %f130, %f129;
	add.f32 	%f132, %f120, %f131;
	sub.f32 	%f133, %f213, %f70;
	fma.rn.f32 	%f134, %f133, 0f3BBB989D, 0f3F000000;
	cvt.sat.f32.f32 	%f135, %f134;
	fma.rm.f32 	%f136, %f135, %f75, %f74;
	add.f32 	%f137, %f136, 0fCB40007F;
	neg.f32 	%f138, %f137;
	fma.rn.f32 	%f139, %f133, 0f3FB8AA3B, %f138;
	fma.rn.f32 	%f140, %f133, 0f32A57060, %f139;
	mov.b32 	%r37, %f136;
	shl.b32 	%r38, %r37, 23;
	mov.b32 	%f141, %r38;
	ex2.approx.ftz.f32 	%f142, %f140;
	mul.f32 	%f143, %f142, %f141;
	add.f32 	%f144, %f132, %f143;
	sub.f32 	%f145, %f215, %f70;
	fma.rn.f32 	%f146, %f145, 0f3BBB989D, 0f3F000000;
	cvt.sat.f32.f32 	%f147, %f146;
	fma.rm.f32 	%f148, %f147, %f75, %f74;
	add.f32 	%f149, %f148, 0fCB40007F;
	neg.f32 	%f150, %f149;
	fma.rn.f32 	%f151, %f145, 0f3FB8AA3B, %f150;
	fma.rn.f32 	%f152, %f145, 0f32A57060, %f151;
	mov.b32 	%r39, %f148;
	shl.b32 	%r40, %r39, 23;
	mov.b32 	%f153, %r40;
	ex2.approx.ftz.f32 	%f154, %f152;
	mul.f32 	%f155, %f154, %f153;
	add.f32 	%f156, %f144, %f155;
	sub.f32 	%f157, %f217, %f70;
	fma.rn.f32 	%f158, %f157, 0f3BBB989D, 0f3F000000;
	cvt.sat.f32.f32 	%f159, %f158;
	fma.rm.f32 	%f160, %f159, %f75, %f74;
	add.f32 	%f161, %f160, 0fCB40007F;
	neg.f32 	%f162, %f161;
	fma.rn.f32 	%f163, %f157, 0f3FB8AA3B, %f162;
	fma.rn.f32 	%f164, %f157, 0f32A57060, %f163;
	mov.b32 	%r41, %f160;
	shl.b32 	%r42, %r41, 23;
	mov.b32 	%f165, %r42;
	ex2.approx.ftz.f32 	%f166, %f164;
	mul.f32 	%f167, %f166, %f165;
	add.f32 	%f168, %f156, %f167;
	sub.f32 	%f169, %f219, %f70;
	fma.rn.f32 	%f170, %f169, 0f3BBB989D, 0f3F000000;
	cvt.sat.f32.f32 	%f171, %f170;
	fma.rm.f32 	%f172, %f171, %f75, %f74;
	add.f32 	%f173, %f172, 0fCB40007F;
	neg.f32 	%f174, %f173;
	fma.rn.f32 	%f175, %f169, 0f3FB8AA3B, %f174;
	fma.rn.f32 	%f176, %f169, 0f32A57060, %f175;
	mov.b32 	%r43, %f172;
	shl.b32 	%r44, %r43, 23;
	mov.b32 	%f177, %r44;
	ex2.approx.ftz.f32 	%f178, %f176;
	mul.f32 	%f179, %f178, %f177;
	add.f32 	%f180, %f168, %f179;
	sub.f32 	%f181, %f221, %f70;
	fma.rn.f32 	%f182, %f181, 0f3BBB989D, 0f3F000000;
	cvt.sat.f32.f32 	%f183, %f182;
	fma.rm.f32 	%f184, %f183, %f75, %f74;
	add.f32 	%f185, %f184, 0fCB40007F;
	neg.f32 	%f186, %f185;
	fma.rn.f32 	%f187, %f181, 0f3FB8AA3B, %f186;
	fma.rn.f32 	%f188, %f181, 0f32A57060, %f187;
	mov.b32 	%r45, %f184;
	shl.b32 	%r46, %r45, 23;
	mov.b32 	%f189, %r46;
	ex2.approx.ftz.f32 	%f190, %f188;
	mul.f32 	%f191, %f190, %f189;
	add.f32 	%f192, %f180, %f191;
	mov.b32 	%r47, %f192;
	shfl.sync.bfly.b32	%r48|%p19, %r47, 16, 31, -1;
	mov.b32 	%f193, %r48;
	add.f32 	%f194, %f192, %f193;
	mov.b32 	%r49, %f194;
	shfl.sync.bfly.b32	%r50|%p20, %r49, 8, 31, -1;
	mov.b32 	%f195, %r50;
	add.f32 	%f196, %f194, %f195;
	mov.b32 	%r51, %f196;
	shfl.sync.bfly.b32	%r52|%p21, %r51, 4, 31, -1;
	mov.b32 	%f197, %r52;
	add.f32 	%f198, %f196, %f197;
	mov.b32 	%r53, %f198;
	shfl.sync.bfly.b32	%r54|%p22, %r53, 2, 31, -1;
	mov.b32 	%f199, %r54;
	add.f32 	%f200, %f198, %f199;
	mov.b32 	%r55, %f200;
	shfl.sync.bfly.b32	%r56|%p23, %r55, 1, 31, -1;
	mov.b32 	%f201, %r56;
	add.f32 	%f202, %f200, %f201;
	div.rn.f32 	%f41, %f83, %f202;
	div.rn.f32 	%f42, %f95, %f202;
	div.rn.f32 	%f43, %f107, %f202;
	div.rn.f32 	%f44, %f119, %f202;
	div.rn.f32 	%f45, %f131, %f202;
	div.rn.f32 	%f46, %f143, %f202;
	div.rn.f32 	%f47, %f155, %f202;
	div.rn.f32 	%f48, %f167, %f202;
	div.rn.f32 	%f49, %f179, %f202;
	div.rn.f32 	%f50, %f191, %f202;
	mad.lo.s64 	%rd35, %rd37, %rd24, %rd4;
	shl.b64 	%rd36, %rd35, 2;
	add.s64 	%rd19, %rd14, %rd36;
	@%p13 bra 	$L__BB96_26;
	st.global.f32 	[%rd19], %f41;
$L__BB96_26:
	setp.le.s64 	%p24, %rd26, %rd5;
	@%p24 bra 	$L__BB96_28;
	st.global.f32 	[%rd19+128], %f42;
$L__BB96_28:
	setp.le.s64 	%p25, %rd26, %rd6;
	@%p25 bra 	$L__BB96_30;
	st.global.f32 	[%rd19+256], %f43;
$L__BB96_30:
	setp.le.s64 	%p26, %rd26, %rd7;
	@%p26 bra 	$L__BB96_32;
	st.global.f32 	[%rd19+384], %f44;
$L__BB96_32:
	setp.le.s64 	%p27, %rd26, %rd8;
	@%p27 bra 	$L__BB96_34;
	st.global.f32 	[%rd19+512], %f45;
$L__BB96_34:
	setp.le.s64 	%p28, %rd26, %rd9;
	@%p28 bra 	$L__BB96_36;
	st.global.f32 	[%rd19+640], %f46;
$L__BB96_36:
	setp.le.s64 	%p29, %rd26, %rd10;
	@%p29 bra 	$L__BB96_38;
	st.global.f32 	[%rd19+768], %f47;
$L__BB96_38:
	setp.le.s64 	%p30, %rd26, %rd11;
	@%p30 bra 	$L__BB96_40;
	st.global.f32 	[%rd19+896], %f48;
$L__BB96_40:
	setp.le.s64 	%p31, %rd26, %rd12;
	@%p31 bra 	$L__BB96_42;
	st.global.f32 	[%rd19+1024], %f49;
$L__BB96_42:
	setp.le.s64 	%p32, %rd26, %rd13;
	@%p32 bra 	$L__BB96_44;
	st.global.f32 	[%rd19+1152], %f50;
$L__BB96_44:
	add.s64 	%rd37, %rd37, %rd16;
	setp.lt.s64 	%p33, %rd37, %rd25;
	@%p33 bra 	$L__BB96_4;
$L__BB96_45:
	ret;

}
	// .globl	_ZN7oneflow4cuda7softmax15SoftmaxWarpImplI10SimpleLoadIffE11SimpleStoreIffEfLi1ELi11ELi32ELi1ELb0ELNS1_9AlgorithmE0EEEvT_T0_ll
.visible .entry _ZN7oneflow4cuda7softmax15SoftmaxWarpImplI10SimpleLoadIffE11SimpleStoreIffEfLi1ELi11ELi32ELi1ELb0ELNS1_9AlgorithmE0EEEvT_T0_ll(
	.param .align 8 .b8 _ZN7oneflow4cuda7softmax15SoftmaxWarpImplI10SimpleLoadIffE11SimpleStoreIffEfLi1ELi11ELi32ELi1ELb0ELNS1_9AlgorithmE0EEEvT_T0_ll_param_0[16],
	.param .align 8 .b8 _ZN7oneflow4cuda7softmax15SoftmaxWarpImplI10SimpleLoadIffE11SimpleStoreIffEfLi1ELi11ELi32ELi1ELb0ELNS1_9AlgorithmE0EEEvT_T0_ll_param_1[16],
	.param .u64 _ZN7oneflow4cuda7softmax15SoftmaxWarpImplI10SimpleLoadIffE11SimpleStoreIffEfLi1ELi11ELi32ELi1ELb0ELNS1_9AlgorithmE0EEEvT_T0_ll_param_2,
	.param .u64 _ZN7oneflow4cuda7softmax15SoftmaxWarpImplI10SimpleLoadIffE11SimpleStoreIffEfLi1ELi11ELi32ELi1ELb0ELNS1_9AlgorithmE0EEEvT_T0_ll_param_3
)
{
	.reg .pred 	%p<14>;
	.reg .b32 	%r<50>;
	.reg .b32 	%f<188>;
	.reg .b64 	%rd<27>;

	ld.param.u64 	%rd1, [_ZN7oneflow4cuda7softmax15SoftmaxWarpImplI10SimpleLoadIffE11SimpleStoreIffEfLi1ELi11ELi32ELi1ELb0ELNS1_9AlgorithmE0EEEvT_T0_ll_param_0];
	ld.param.u64 	%rd2, [_ZN7oneflow4cuda7softmax15SoftmaxWarpImplI10SimpleLoadIffE11SimpleStoreIffEfLi1ELi11ELi32ELi1ELb0ELNS1_9AlgorithmE0EEEvT_T0_ll_param_0+8];
	ld.param.u64 	%rd3, [_ZN7oneflow4cuda7softmax15SoftmaxWarpImplI10SimpleLoadIffE11SimpleStoreIffEfLi1ELi11ELi32ELi1ELb0ELNS1_9AlgorithmE0EEEvT_T0_ll_param_1];
	ld.param.u64 	%rd4, [_ZN7oneflow4cuda7softmax15SoftmaxWarpImplI10SimpleLoadIffE11SimpleStoreIffEfLi1ELi11ELi32ELi1ELb0ELNS1_9AlgorithmE0EEEvT_T0_ll_param_1+8];
	ld.param.u64 	%rd12, [_ZN7oneflow4cuda7softmax15SoftmaxWarpImplI10SimpleLoadIffE11SimpleStoreIffEfLi1ELi11ELi32ELi1ELb0ELNS1_9AlgorithmE0EEEvT_T0_ll_param_2];
	ld.param.u64 	%rd13, [_ZN7oneflow4cuda7softmax15SoftmaxWarpImplI10SimpleLoadIffE11SimpleStoreIffEfLi1ELi11ELi32ELi1ELb0ELNS1_9AlgorithmE0EEEvT_T0_ll_param_3];
	setp.lt.s64 	%p1, %rd13, 353;
	@%p1 bra 	$L__BB97_2;
	mov.u64 	%rd14, $str;
	cvta.global.u64 	%rd15, %rd14;
	mov.u64 	%rd16, $str$1;
	cvta.global.u64 	%rd17, %rd16;
	mov.u64 	%rd18, __unnamed_97;
	cvta.global.u64 	%rd19, %rd18;
	{ // callseq 96, 0
	.param .b64 param0;
	st.param.b64 	[param0], %rd15;
	.param .b64 param1;
	st.param.b64 	[param1], %rd17;
	.param .b32 param2;
	st.param.b32 	[param2], 228;
	.param .b64 param3;
	st.param.b64 	[param3], %rd19;
	.param .b64 param4;
	st.param.b64 	[param4], 1;
	call.uni 
	__assertfail, 
	(
	param0, 
	param1, 
	param2, 
	param3, 
	param4
	);
	} // callseq 96
$L__BB97_2:
	mov.u32 	%r2, %ctaid.x;
	mov.u32 	%r3, %ntid.y;
	mov.u32 	%r4, %tid.y;
	mad.lo.s32 	%r5, %r2, %r3, %r4;
	mov.u32 	%r6, %nctaid.x;
	mul.lo.s32 	%r1, %r6, %r3;
	cvt.s64.s32 	%rd26, %r5;
	setp.le.s64 	%p2, %rd12, %rd26;
	@%p2 bra 	$L__BB97_5;
	mov.u32 	%r7, %tid.x;
	cvt.u64.u32 	%rd6, %r7;
	cvta.to.global.u64 	%rd7, %rd3;
	cvta.to.global.u64 	%rd8, %rd1;
	cvt.s64.s32 	%rd9, %r1;
$L__BB97_4:
	mad.lo.s64 	%rd20, %rd26, %rd2, %rd6;
	shl.b64 	%rd21, %rd20, 2;
	add.s64 	%rd22, %rd8, %rd21;
	ld.global.f32 	%f1, [%rd22];
	max.f32 	%f2, %f1, 0fFF800000;
	ld.global.f32 	%f3, [%rd22+128];
	max.f32 	%f4, %f2, %f3;
	ld.global.f32 	%f5, [%rd22+256];
	max.f32 	%f6, %f4, %f5;
	ld.global.f32 	%f7, [%rd22+384];
	max.f32 	%f8, %f6, %f7;
	ld.global.f32 	%f9, [%rd22+512];
	max.f32 	%f10, %f8, %f9;
	ld.global.f32 	%f11, [%rd22+640];
	max.f32 	%f12, %f10, %f11;
	ld.global.f32 	%f13, [%rd22+768];
	max.f32 	%f14, %f12, %f13;
	ld.global.f32 	%f15, [%rd22+896];
	max.f32 	%f16, %f14, %f15;
	ld.global.f32 	%f17, [%rd22+1024];
	max.f32 	%f18, %f16, %f17;
	ld.global.f32 	%f19, [%rd22+1152];
	max.f32 	%f20, %f18, %f19;
	ld.global.f32 	%f21, [%rd22+1280];
	max.f32 	%f22, %f20, %f21;
	mov.b32 	%r8, %f22;
	shfl.sync.bfly.b32	%r9|%p3, %r8, 16, 31, -1;
	mov.b32 	%f23, %r9;
	max.f32 	%f24, %f22, %f23;
	mov.b32 	%r10, %f24;
	shfl.sync.bfly.b32	%r11|%p4, %r10, 8, 31, -1;
	mov.b32 	%f25, %r11;
	max.f32 	%f26, %f24, %f25;
	mov.b32 	%r12, %f26;
	shfl.sync.bfly.b32	%r13|%p5, %r12, 4, 31, -1;
	mov.b32 	%f27, %r13;
	max.f32 	%f28, %f26, %f27;
	mov.b32 	%r14, %f28;
	shfl.sync.bfly.b32	%r15|%p6, %r14, 2, 31, -1;
	mov.b32 	%f29, %r15;
	max.f32 	%f30, %f28, %f29;
	mov.b32 	%r16, %f30;
	shfl.sync.bfly.b32	%r17|%p7, %r16, 1, 31, -1;
	mov.b32 	%f31, %r17;
	max.f32 	%f32, %f30, %f31;
	sub.f32 	%f33, %f1, %f32;
	fma.rn.f32 	%f34, %f33, 0f3BBB989D, 0f3F000000;
	cvt.sat.f32.f32 	%f35, %f34;
	mov.f32 	%f36, 0f4B400001;
	mov.f32 	%f37, 0f437C0000;
	fma.rm.f32 	%f38, %f35, %f37, %f36;
	add.f32 	%f39, %f38, 0fCB40007F;
	neg.f32 	%f40, %f39;
	fma.rn.f32 	%f41, %f33, 0f3FB8AA3B, %f40;
	fma.rn.f32 	%f42, %f33, 0f32A57060, %f41;
	mov.b32 	%r18, %f38;
	shl.b32 	%r19, %r18, 23;
	mov.b32 	%f43, %r19;
	ex2.approx.ftz.f32 	%f44, %f42;
	mul.f32 	%f45, %f44, %f43;
	add.f32 	%f46, %f45, 0f00000000;
	sub.f32 	%f47, %f3, %f32;
	fma.rn.f32 	%f48, %f47, 0f3BBB989D, 0f3F000000;
	cvt.sat.f32.f32 	%f49, %f48;
	fma.rm.f32 	%f50, %f49, %f37, %f36;
	add.f32 	%f51, %f50, 0fCB40007F;
	neg.f32 	%f52, %f51;
	fma.rn.f32 	%f53, %f47, 0f3FB8AA3B, %f52;
	fma.rn.f32 	%f54, %f47, 0f32A57060, %f53;
	mov.b32 	%r20, %f50;
	shl.b32 	%r21, %r20, 23;
	mov.b32 	%f55, %r21;
	ex2.approx.ftz.f32 	%f56, %f54;
	mul.f32 	%f57, %f56, %f55;
	add.f32 	%f58, %f46, %f57;
	sub.f32 	%f59, %f5, %f32;
	fma.rn.f32 	%f60, %f59, 0f3BBB989D, 0f3F000000;
	cvt.sat.f32.f32 	%f61, %f60;
	fma.rm.f32 	%f62, %f61, %f37, %f36;
	add.f32 	%f63, %f62, 0fCB40007F;
	neg.f32 	%f64, %f63;
	fma.rn.f32 	%f65, %f59, 0f3FB8AA3B, %f64;
	fma.rn.f32 	%f66, %f59, 0f32A57060, %f65;
	mov.b32 	%r22, %f62;
	shl.b32 	%r23, %r22, 23;
	mov.b32 	%f67, %r23;
	ex2.approx.ftz.f32 	%f68, %f66;
	mul.f32 	%f69, %f68, %f67;
	add.f32 	%f70, %f58, %f69;
	sub.f32 	%f71, %f7, %f32;
	fma.rn.f32 	%f72, %f71, 0f3BBB989D, 0f3F000000;
	cvt.sat.f32.f32 	%f73, %f72;
	fma.rm.f32 	%f74, %f73, %f37, %f36;
	add.f32 	%f75, %f74, 0fCB40007F;
	neg.f32 	%f76, %f75;
	fma.rn.f32 	%f77, %f71, 0f3FB8AA3B, %f76;
	fma.rn.f32 	%f78, %f71, 0f32A57060, %f77;
	mov.b32 	%r24, %f74;
	shl.b32 	%r25, %r24, 23;
	mov.b32 	%f79, %r25;
	ex2.approx.ftz.f32 	%f80, %f78;
	mul.f32 	%f81, %f80, %f79;
	add.f32 	%f82, %f70, %f81;
	sub.f32 	%f83, %f9, %f32;
	fma.rn.f32 	%f84, %f83, 0f3BBB989D, 0f3F000000;
	cvt.sat.f32.f32 	%f85, %f84;
	fma.rm.f32 	%f86, %f85, %f37, %f36;
	add.f32 	%f87, %f86, 0fCB40007F;
	neg.f32 	%f88, %f87;
	fma.rn.f32 	%f89, %f83, 0f3FB8AA3B, %f88;
	fma.rn.f32 	%f90, %f83, 0f32A57060, %f89;
	mov.b32 	%r26, %f86;
	shl.b32 	%r27, %r26, 23;
	mov.b32 	%f91, %r27;
	ex2.approx.ftz.f32 	%f92, %f90;
	mul.f32 	%f93, %f92, %f91;
	add.f32 	%f94, %f82, %f93;
	sub.f32 	%f95, %f11, %f32;
	fma.rn.f32 	%f96, %f95, 0f3BBB989D, 0f3F000000;
	cvt.sat.f32.f32 	%f97, %f96;
	fma.rm.f32 	%f98, %f97, %f37, %f36;
	add.f32 	%f99, %f98, 0fCB40007F;
	neg.f32 	%f100, %f99;
	fma.rn.f32 	%f101, %f95, 0f3FB8AA3B, %f100;
	fma.rn.f32 	%f102, %f95, 0f32A57060, %f101;
	mov.b32 	%r28, %f98;
	shl.b32 	%r29, %r28, 23;
	mov.b32 	%f103, %r29;
	ex2.approx.ftz.f32 	%f104, %f102;
	mul.f32 	%f105, %f104, %f103;
	add.f32 	%f106, %f94, %f105;
	sub.f32 	%f107, %f13, %f32;
	fma.rn.f32 	%f108, %f107, 0f3BBB989D, 0f3F000000;
	cvt.sat.f32.f32 	%f109, %f108;
	fma.rm.f32 	%f110, %f109, %f37, %f36;
	add.f32 	%f111, %f110, 0fCB40007F;
	neg.f32 	%f112, %f111;
	fma.rn.f32 	%f113, %f107, 0f3FB8AA3B, %f112;
	fma.rn.f32 	%f114, %f107, 0f32A57060, %f113;
	mov.b32 	%r30, %f110;
	shl.b32 	%r31, %r30, 23;
	mov.b32 	%f115, %r31;
	ex2.approx.ftz.f32 	%f116, %f114;
	mul.f32 	%f117, %f116, %f115;
	add.f32 	%f118, %f106, %f117;
	sub.f32 	%f119, %f15, %f32;
	fma.rn.f32 	%f120, %f119, 0f3BBB989D, 0f3F000000;
	cvt.sat.f32.f32 	%f121, %f120;
	fma.rm.f32 	%f122, %f121, %f37, %f36;
	add.f32 	%f123, %f122, 0fCB40007F;
	neg.f32 	%f124, %f123;
	fma.rn.f32 	%f125, %f119, 0f3FB8AA3B, %f124;
	fma.rn.f32 	%f126, %f119, 0f32A57060, %f125;
	mov.b32 	%r32, %f122;
	shl.b32 	%r33, %r32, 23;
	mov.b32 	%f127, %r33;
	ex2.approx.ftz.f32 	%f128, %f126;
	mul.f32 	%f129, %f128, %f127;
	add.f32 	%f130, %f118, %f129;
	sub.f32 	%f131, %f17, %f32;
	fma.rn.f32 	%f132, %f131, 0f3BBB989D, 0f3F000000;
	cvt.sat.f32.f32 	%f133, %f132;
	fma.rm.f32 	%f134, %f133, %f37, %f36;
	add.f32 	%f135, %f134, 0fCB40007F;
	neg.f32 	%f136, %f135;
	fma.rn.f32 	%f137, %f131, 0f3FB8AA3B, %f136;
	fma.rn.f32 	%f138, %f131, 0f32A57060, %f137;
	mov.b32 	%r34, %f134;
	shl.b32 	%r35, %r34, 23;
	mov.b32 	%f139, %r35;
	ex2.approx.ftz.f32 	%f140, %f138;
	mul.f32 	%f141, %f140, %f139;
	add.f32 	%f142, %f130, %f141;
	sub.f32 	%f143, %f19, %f32;
	fma.rn.f32 	%f144, %f143, 0f3BBB989D, 0f3F000000;
	cvt.sat.f32.f32 	%f145, %f144;
	fma.rm.f32 	%f146, %f145, %f37, %f36;
	add.f32 	%f147, %f146, 0fCB40007F;
	neg.f32 	%f148, %f147;
	fma.rn.f32 	%f149, %f143, 0f3FB8AA3B, %f148;
	fma.rn.f32 	%f150, %f143, 0f32A57060, %f149;
	mov.b32 	%r36, %f146;
	shl.b32 	%r37, %r36, 23;
	mov.b32 	%f151, %r37;
	ex2.approx.ftz.f32 	%f152, %f150;
	mul.f32 	%f153, %f152, %f151;
	add.f32 	%f154, %f142, %f153;
	sub.f32 	%f155, %f21, %f32;
	fma.rn.f32 	%f156, %f155, 0f3BBB989D, 0f3F000000;
	cvt.sat.f32.f32 	%f157, %f156;
	fma.rm.f32 	%f158, %f157, %f37, %f36;
	add.f32 	%f159, %f158, 0fCB40007F;
	neg.f32 	%f160, %f159;
	fma.rn.f32 	%f161, %f155, 0f3FB8AA3B, %f160;
	fma.rn.f32 	%f162, %f155, 0f32A57060, %f161;
	mov.b32 	%r38, %f158;
	shl.b32 	%r39, %r38, 23;
	mov.b32 	%f163, %r39;
	ex2.approx.ftz.f32 	%f164, %f162;
	mul.f32 	%f165, %f164, %f163;
	add.f32 	%f166, %f154, %f165;
	mov.b32 	%r40, %f166;
	shfl.sync.bfly.b32	%r41|%p8, %r40, 16, 31, -1;
	mov.b32 	%f167, %r41;
	add.f32 	%f168, %f166, %f167;
	mov.b32 	%r42, %f168;
	shfl.sync.bfly.b32	%r43|%p9, %r42, 8, 31, -1;
	mov.b32 	%f169, %r43;
	add.f32 	%f170, %f168, %f169;
	mov.b32 	%r44, %f170;
	shfl.sync.bfly.b32	%r45|%p10, %r44, 4, 31, -1;
	mov.b32 	%f171, %r45;
	add.f32 	%f172, %f170, %f171;
	mov.b32 	%r46, %f172;
	shfl.sync.bfly.b32	%r47|%p11, %r46, 2, 31, -1;
	mov.b32 	%f173, %r47;
	add.f32 	%f174, %f172, %f173;
	mov.b32 	%r48, %f174;
	shfl.sync.bfly.b32	%r49|%p12, %r48, 1, 31, -1;
	mov.b32 	%f175, %r49;
	add.f32 	%f176, %f174, %f175;
	div.rn.f32 	%f177, %f45, %f176;
	div.rn.f32 	%f178, %f57, %f176;
	div.rn.f32 	%f179, %f69, %f176;
	div.rn.f32 	%f180, %f81, %f176;
	div.rn.f32 	%f181, %f93, %f176;
	div.rn.f32 	%f182, %f105, %f176;
	div.rn.f32 	%f183, %f117, %f176;
	div.rn.f32 	%f184, %f129, %f176;
	div.rn.f32 	%f185, %f141, %f176;
	div.rn.f32 	%f186, %f153, %f176;
	div.rn.f32 	%f187, %f165, %f176;
	mad.lo.s64 	%rd23, %rd26, %rd4, %rd6;
	shl.b64 	%rd24, %rd23, 2;
	add.s64 	%rd25, %rd7, %rd24;
	st.global.f32 	[%rd25], %f177;
	st.global.f32 	[%rd25+128], %f178;
	st.global.f32 	[%rd25+256], %f179;
	st.global.f32 	[%rd25+384], %f180;
	st.global.f32 	[%rd25+512], %f181;
	st.global.f32 	[%rd25+640], %f182;
	st.global.f32 	[%rd25+768], %f183;
	st.global.f32 	[%rd25+896], %f184;
	st.global.f32 	[%rd25+1024], %f185;
	st.global.f32 	[%rd25+1152], %f186;
	st.global.f32 	[%rd25+1280], %f187;
	add.s64 	%rd26, %rd26, %rd9;
	setp.lt.s64 	%p13, %rd26, %rd12;
	@%p13 bra 	$L__BB97_4;
$L__BB97_5:
	ret;

}
	// .globl	_ZN7oneflow4cuda7softmax15SoftmaxWarpImplI10SimpleLoadIffE11SimpleStoreIffEfLi1ELi11ELi32ELi1ELb1ELNS1_9AlgorithmE0EEEvT_T0_ll
.visible .entry _ZN7oneflow4cuda7softmax15SoftmaxWarpImplI10SimpleLoadIffE11SimpleStoreIffEfLi1ELi11ELi32ELi1ELb1ELNS1_9AlgorithmE0EEEvT_T0_ll(
	.param .align 8 .b8 _ZN7oneflow4cuda7softmax15SoftmaxWarpImplI10SimpleLoadIffE11SimpleStoreIffEfLi1ELi11ELi32ELi1ELb1ELNS1_9AlgorithmE0EEEvT_T0_ll_param_0[16],
	.param .align 8 .b8 _ZN7oneflow4cuda7softmax15SoftmaxWarpImplI10SimpleLoadIffE11SimpleStoreIffEfLi1ELi11ELi32ELi1ELb1ELNS1_9AlgorithmE0EEEvT_T0_ll_param_1[16],
	.param .u64 _ZN7oneflow4cuda7softmax15SoftmaxWarpImplI10SimpleLoadIffE11SimpleStoreIffEfLi1ELi11ELi32ELi1ELb1ELNS1_9AlgorithmE0EEEvT_T0_ll_param_2,
	.param .u64 _ZN7oneflow4cuda7softmax15SoftmaxWarpImplI10SimpleLoadIffE11SimpleStoreIffEfLi1ELi11ELi32ELi1ELb1ELNS1_9AlgorithmE0EEEvT_T0_ll_param_3
)
{
	.reg .pred 	%p<36>;
	.reg .b32 	%r<60>;
	.reg .b32 	%f<243>;
	.reg .b64 	%rd<38>;

	ld.param.u64 	%rd23, [_ZN7oneflow4cuda7softmax15SoftmaxWarpImplI10SimpleLoadIffE11SimpleStoreIffEfLi1ELi11ELi32ELi1ELb1ELNS1_9AlgorithmE0EEEvT_T0_ll_param_1+8];
	ld.param.u64 	%rd22, [_ZN7oneflow4cuda7softmax15SoftmaxWarpImplI10SimpleLoadIffE11SimpleStoreIffEfLi1ELi11ELi32ELi1ELb1ELNS1_9AlgorithmE0EEEvT_T0_ll_param_1];
	ld.param.u64 	%rd21, [_ZN7oneflow4cuda7softmax15SoftmaxWarpImplI10SimpleLoadIffE11SimpleStoreIffEfLi1ELi11ELi32ELi1ELb1ELNS1_9AlgorithmE0EEEvT_T0_ll_param_0+8];
	ld.param.u64 	%rd20, [_ZN7oneflow4cuda7softmax15SoftmaxWarpImplI10SimpleLoadIffE11SimpleStoreIffEfLi1ELi11ELi32ELi1ELb1ELNS1_9AlgorithmE0EEEvT_T0_ll_param_0];
	ld.param.u64 	%rd24, [_ZN7oneflow4cuda7softmax15SoftmaxWarpImplI10SimpleLoadIffE11SimpleStoreIffEfLi1ELi11ELi32ELi1ELb1ELNS1_9AlgorithmE0EEEvT_T0_ll_param_2];
	ld.param.u64 	%rd25, [_ZN7oneflow4cuda7softmax15SoftmaxWarpImplI10SimpleLoadIffE11SimpleStoreIffEfLi1ELi11ELi32ELi1ELb1ELNS1_9AlgorithmE0EEEvT_T0_ll_param_3];
	setp.lt.s64 	%p1, %rd25, 353;
	@%p1 bra 	$L__BB98_2;
	mov.u64 	%rd26, $str;
	cvta.global.u64 	%rd27, %rd26;
	mov.u64 	%rd28, $str$1;
	cvta.global.u64 	%rd29, %rd28;
	mov.u64 	%rd30, __unnamed_98;
	cvta.global.u64 	%rd31, %rd30;
	{ // callseq 97, 0
	.param .b64 param0;
	st.param.b64 	[param0], %rd27;
	.param .b64 param1;
	st.param.b64 	[param1], %rd29;
	.param .b32 param2;
	st.param.b32 	[param2], 228;
	.param .b64 param3;
	st.param.b64 	[param3], %rd31;
	.param .b64 param4;
	st.param.b64 	[param4], 1;
	call.uni 
	__assertfail, 
	(
	param0, 
	param1, 
	param2, 
	param3, 
	param4
	);
	} // callseq 97
$L__BB98_2:
	mov.u32 	%r2, %ctaid.x;
	mov.u32 	%r3, %ntid.y;
	mov.u32 	%r4, %tid.y;
	mad.lo.s32 	%r5, %r2, %r3, %r4;
	mov.u32 	%r6, %nctaid.x;
	mul.lo.s32 	%r1, %r6, %r3;
	cvt.s64.s32 	%rd37, %r5;
	setp.le.s64 	%p2, %rd24, %rd37;
	@%p2 bra 	$L__BB98_49;
	mov.u32 	%r7, %tid.x;
	cvt.u64.u32 	%rd3, %r7;
	add.s32 	%r8, %r7, 32;
	cvt.u64.u32 	%rd4, %r8;
	add.s32 	%r9, %r7, 64;
	cvt.u64.u32 	%rd5, %r9;
	add.s32 	%r10, %r7, 96;
	cvt.u64.u32 	%rd6, %r10;
	add.s32 	%r11, %r7, 128;
	cvt.u64.u32 	%rd7, %r11;
	add.s32 	%r12, %r7, 160;
	cvt.u64.u32 	%rd8, %r12;
	add.s32 	%r13, %r7, 192;
	cvt.u64.u32 	%rd9, %r13;
	add.s32 	%r14, %r7, 224;
	cvt.u64.u32 	%rd10, %r14;
	add.s32 	%r15, %r7, 256;
	cvt.u64.u32 	%rd11, %r15;
	add.s32 	%r16, %r7, 288;
	cvt.u64.u32 	%rd12, %r16;
	add.s32 	%r17, %r7, 320;
	cvt.u64.u32 	%rd13, %r17;
	cvta.to.global.u64 	%rd14, %rd22;
	cvt.s64.s32 	%rd15, %r1;
$L__BB98_4:
	setp.le.s64 	%p3, %rd25, %rd3;
	mad.lo.s64 	%rd32, %rd37, %rd21, %rd3;
	cvta.to.global.u64 	%rd33, %rd20;
	shl.b64 	%rd34, %rd32, 2;
	add.s64 	%rd17, %rd33, %rd34;
	mov.f32 	%f221, 0fFF800000;
	mov.f32 	%f224, %f221;
	@%p3 bra 	$L__BB98_6;
	ld.global.f32 	%f221, [%rd17];
	max.f32 	%f224, %f221, 0fFF800000;
$L__BB98_6:
	setp.le.s64 	%p4, %rd25, %rd4;
	mov.f32 	%f223, 0fFF800000;
	@%p4 bra 	$L__BB98_8;
	ld.global.f32 	%f223, [%rd17+128];
	max.f32 	%f224, %f224, %f223;
$L__BB98_8:
	setp.le.s64 	%p5, %rd25, %rd5;
	mov.f32 	%f225, 0fFF800000;
	@%p5 bra 	$L__BB98_10;
	ld.global.f32 	%f225, [%rd17+256];
	max.f32 	%f224, %f224, %f225;
$L__BB98_10:
	setp.le.s64 	%p6, %rd25, %rd6;
	mov.f32 	%f227, 0fFF800000;
	@%p6 bra 	$L__BB98_12;
	ld.global.f32 	%f227, [%rd17+384];
	max.f32 	%f224, %f224, %f227;
$L__BB98_12:
	setp.le.s64 	%p7, %rd25, %rd7;
	mov.f32 	%f229, 0fFF800000;
	@%p7 bra 	$L__BB98_14;
	ld.global.f32 	%f229, [%rd17+512];
	max.f32 	%f224, %f224, %f229;
$L__BB98_14:
	setp.le.s64 	%p8, %rd25, %rd8;
	mov.f32 	%f231, 0fFF800000;
	@%p8 bra 	$L__BB98_16;
	ld.global.f32 	%f231, [%rd17+640];
	max.f32 	%f224, %f224, %f231;
$L__BB98_16:
	setp.le.s64 	%p9, %rd25, %rd9;
	mov.f32 	%f233, 0fFF800000;
	@%p9 bra 	$L__BB98_18;
	ld.global.f32 	%f233, [%rd17+768];
	max.f32 	%f224, %f224, %f233;
$L__BB98_18:
	setp.le.s64 	%p10, %rd25, %rd10;
	mov.f32 	%f235, 0fFF800000;
	@%p10 bra 	$L__BB98_20;
	ld.global.f32 	%f235, [%rd17+896];
	max.f32 	%f224, %f224, %f235;
$L__BB98_20:
	setp.le.s64 	%p11, %rd25, %rd11;
	mov.f32 	%f237, 0fFF800000;
	@%p11 bra 	$L__BB98_22;
	ld.global.f32 	%f237, [%rd17+1024];
	max.f32 	%f224, %f224, %f237;
$L__BB98_22:
	setp.le.s64 	%p12, %rd25, %rd12;
	mov.f32 	%f239, 0fFF800000;
	@%p12 bra 	$L__BB98_24;
	ld.global.f32 	%f239, [%rd17+1152];
	max.f32 	%f224, %f224, %f239;
$L__BB98_24:
	setp.le.s64 	%p13, %rd25, %rd13;
	mov.f32 	%f241, 0fFF800000;
	@%p13 bra 	$L__BB98_26;
	ld.global.f32 	%f241, [%rd17+1280];
	max.f32 	%f224, %f224, %f241;
$L__BB98_26:
	setp.le.s64 	%p14, %rd25, %rd3;
	mov.b32 	%r18, %f224;
	shfl.sync.bfly.b32	%r19|%p15, %r18, 16, 31, -1;
	mov.b32 	%f67, %r19;
	max.f32 	%f68, %f224, %f67;
	mov.b32 	%r20, %f68;
	shfl.sync.bfly.b32	%r21|%p16, %r20, 8, 31, -1;
	mov.b32 	%f69, %r21;
	max.f32 	%f70, %f68, %f69;
	mov.b32 	%r22, %f70;
	shfl.sync.bfly.b32	%r23|%p17, %r22, 4, 31, -1;
	mov.b32 	%f71, %r23;
	max.f32 	%f72, %f70, %f71;
	mov.b32 	%r24, %f72;
	shfl.sync.bfly.b32	%r25|%p18, %r24, 2, 31, -1;
	mov.b32 	%f73, %r25;
	max.f32 	%f74, %f72, %f73;
	mov.b32 	%r26, %f74;
	shfl.sync.bfly.b32	%r27|%p19, %r26, 1, 31, -1;
	mov.b32 	%f75, %r27;
	max.f32 	%f76, %f74, %f75;
	sub.f32 	%f77, %f221, %f76;
	fma.rn.f32 	%f78, %f77, 0f3BBB989D, 0f3F000000;
	cvt.sat.f32.f32 	%f79, %f78;
	mov.f32 	%f80, 0f4B400001;
	mov.f32 	%f81, 0f437C0000;
	fma.rm.f32 	%f82, %f79, %f81, %f80;
	add.f32 	%f83, %f82, 0fCB40007F;
	neg.f32 	%f84, %f83;
	fma.rn.f32 	%f85, %f77, 0f3FB8AA3B, %f84;
	fma.rn.f32 	%f86, %f77, 0f32A57060, %f85;
	mov.b32 	%r28, %f82;
	shl.b32 	%r29, %r28, 23;
	mov.b32 	%f87, %r29;
	ex2.approx.ftz.f32 	%f88, %f86;
	mul.f32 	%f89, %f88, %f87;
	add.f32 	%f90, %f89, 0f00000000;
	sub.f32 	%f91, %f223, %f76;
	fma.rn.f32 	%f92, %f91, 0f3BBB989D, 0f3F000000;
	cvt.sat.f32.f32 	%f93, %f92;
	fma.rm.f32 	%f94, %f93, %f81, %f80;
	add.f32 	%f95, %f94, 0fCB40007F;
	neg.f32 	%f96, %f95;
	fma.rn.f32 	%f97, %f91, 0f3FB8AA3B, %f96;
	fma.rn.f32 	%f98, %f91, 0f32A57060, %f97;
	mov.b32 	%r30, %f94;
	shl.b32 	%r31, %r30, 23;
	mov.b32 	%f99, %r31;
	ex2.approx.ftz.f32 	%f100, %f98;
	mul.f32 	%f101, %f100, %f99;
	add.f32 	%f102, %f90, %f101;
	sub.f32 	%f103, %f225, %f76;
	fma.rn.f32 	%f104, %f103, 0f3BBB989D, 0f3F000000;
	cvt.sat.f32.f32 	%f105, %f104;
	fma.rm.f32 	%f106, %f105, %f81, %f80;
	add.f32 	%f107, %f106, 0fCB40007F;
	neg.f32 	%f108, %f107;
	fma.rn.f32 	%f109, %f103, 0f3FB8AA3B, %f108;
	fma.rn.f32 	%f110, %f103, 0f32A57060, %f109;
	mov.b32 	%r32, %f106;
	shl.b32 	%r33, %r32, 23;
	mov.b32 	%f111, %r33;
	ex2.approx.ftz.f32 	%f112, %f110;
	mul.f32 	%f113, %f112, %f111;
	add.f32 	%f114, %f102, %f113;
	sub.f32 	%f115, %f227, %f76;
	fma.rn.f32 	%f116, %f115, 0f3BBB989D, 0f3F000000;
	cvt.sat.f32.f32 	%f117, %f116;
	fma.rm.f32 	%f118, %f117, %f81, %f80;
	add.f32 	%f119, %f118, 0fCB40007F;
	neg.f32 	%f120, %f119;
	fma.rn.f32 	%f121, %f115, 0f3FB8AA3B, %f120;
	fma.rn.f32 	%f122, %f115, 0f32A57060, %f121;
	mov.b32 	%r34, %f118;
	shl.b32 	%r35, %r34, 23;
	mov.b32 	%f123, %r35;
	ex2.approx.ftz.f32 	%f124, %f122;
	mul.f32 	%f125, %f124, %f123;
	add.f32 	%f126, %f114, %f125;
	sub.f32 	%f127, %f229, %f76;
	fma.rn.f32 	%f128, %f127, 0f3BBB989D, 0f3F000000;
	cvt.sat.f32.f32 	%f129, %f128;
	fma.rm.f32 	%f130, %f129, %f81, %f80;
	add.f32 	%f131, %f130, 0fCB40007F;
	neg.f32 	%f132, %f131;
	fma.rn.f32 	%f133, %f127, 0f3FB8AA3B, %f132;
	fma.rn.f32 	%f134, %f127, 0f32A57060, %f133;
	mov.b32 	%r36, %f130;
	shl.b32 	%r37, %r36, 23;
	mov.b32 	%f135, %r37;
	ex2.approx.ftz.f32 	%f136, %f134;
	mul.f32 	%f137, %f136, %f135;
	add.f32 	%f138, %f126, %f137;
	sub.f32 	%f139, %f231, %f76;
	fma.rn.f32 	%f140, %f139, 0f3BBB989D, 0f3F000000;
	cvt.sat.f32.f32 	%f141, %f140;
	fma.rm.f32 	%f142, %f141, %f81, %f80;
	add.f32 	%f143, %f142, 0fCB40007F;
	neg.f32 	%f144, %f143;
	fma.rn.f32 	%f145, %f139, 0f3FB8AA3B, %f144;
	fma.rn.f32 	%f146, %f139, 0f32A57060, %f145;
	mov.b32 	%r38, %f142;
	shl.b32 	%r39, %r38, 23;
	mov.b32 	%f147, %r39;
	ex2.approx.ftz.f32 	%f148, %f146;
	mul.f32 	%f149, %f148, %f147;
	add.f32 	%f150, %f138, %f149;
	sub.f32 	%f151, %f233, %f76;
	fma.rn.f32 	%f152, %f151, 0f3BBB989D, 0f3F000000;
	cvt.sat.f32.f32 	%f153, %f152;
	fma.rm.f32 	%f154, %f153, %f81, %f80;
	add.f32 	%f155, %f154, 0fCB40007F;
	neg.f32 	%f156, %f155;
	fma.rn.f32 	%f157, %f151, 0f3FB8AA3B, %f156;
	fma.rn.f32 	%f158, %f151, 0f32A57060, %f157;
	mov.b32 	%r40, %f154;
	shl.b32 	%r41, %r40, 23;
	mov.b32 	%f159, %r41;
	ex2.approx.ftz.f32 	%f160, %f158;
	mul.f32 	%f161, %f160, %f159;
	add.f32 	%f162, %f150, %f161;
	sub.f32 	%f163, %f235, %f76;
	fma.rn.f32 	%f164, %f163, 0f3BBB989D, 0f3F000000;
	cvt.sat.f32.f32 	%f165, %f164;
	fma.rm.f32 	%f166, %f165, %f81, %f80;
	add.f32 	%f167, %f166, 0fCB40007F;
	neg.f32 	%f168, %f167;
	fma.rn.f32 	%f169, %f163, 0f3FB8AA3B, %f168;
	fma.rn.f32 	%f170, %f163, 0f32A57060, %f169;
	mov.b32 	%r42, %f166;
	shl.b32 	%r43, %r42, 23;
	mov.b32 	%f171, %r43;
	ex2.approx.ftz.f32 	%f172, %f170;
	mul.f32 	%f173, %f172, %f171;
	add.f32 	%f174, %f162, %f173;
	sub.f32 	%f175, %f237, %f76;
	fma.rn.f32 	%f176, %f175, 0f3BBB989D, 0f3F000000;
	cvt.sat.f32.f32 	%f177, %f176;
	fma.rm.f32 	%f178, %f177, %f81, %f80;
	add.f32 	%f179, %f178, 0fCB40007F;
	neg.f32 	%f180, %f179;
	fma.rn.f32 	%f181, %f175, 0f3FB8AA3B, %f180;
	fma.rn.f32 	%f182, %f175, 0f32A57060, %f181;
	mov.b32 	%r44, %f178;
	shl.b32 	%r45, %r44, 23;
	mov.b32 	%f183, %r45;
	ex2.approx.ftz.f32 	%f184, %f182;
	mul.f32 	%f185, %f184, %f183;
	add.f32 	%f186, %f174, %f185;
	sub.f32 	%f187, %f239, %f76;
	fma.rn.f32 	%f188, %f187, 0f3BBB989D, 0f3F000000;
	cvt.sat.f32.f32 	%f189, %f188;
	fma.rm.f32 	%f190, %f189, %f81, %f80;
	add.f32 	%f191, %f190, 0fCB40007F;
	neg.f32 	%f192, %f191;
	fma.rn.f32 	%f193, %f187, 0f3FB8AA3B, %f192;
	fma.rn.f32 	%f194, %f187, 0f32A57060, %f193;
	mov.b32 	%r46, %f190;
	shl.b32 	%r47, %r46, 23;
	mov.b32 	%f195, %r47;
	ex2.approx.ftz.f32 	%f196, %f194;
	mul.f32 	%f197, %f196, %f195;
	add.f32 	%f198, %f186, %f197;
	sub.f32 	%f199, %f241, %f76;
	fma.rn.f32 	%f200, %f199, 0f3BBB989D, 0f3F000000;
	cvt.sat.f32.f32 	%f201, %f200;
	fma.rm.f32 	%f202, %f201, %f81, %f80;
	add.f32 	%f203, %f202, 0fCB40007F;
	neg.f32 	%f204, %f203;
	fma.rn.f32 	%f205, %f199, 0f3FB8AA3B, %f204;
	fma.rn.f32 	%f206, %f199, 0f32A57060, %f205;
	mov.b32 	%r48, %f202;
	shl.b32 	%r49, %r48, 23;
	mov.b32 	%f207, %r49;
	ex2.approx.ftz.f32 	%f208, %f206;
	mul.f32 	%f209, %f208, %f207;
	add.f32 	%f210, %f198, %f209;
	mov.b32 	%r50, %f210;
	shfl.sync.bfly.b32	%r51|%p20, %r50, 16, 31, -1;
	mov.b32 	%f211, %r51;
	add.f32 	%f212, %f210, %f211;
	mov.b32 	%r52, %f212;
	shfl.sync.bfly.b32	%r53|%p21, %r52, 8, 31, -1;
	mov.b32 	%f213, %r53;
	add.f32 	%f214, %f212, %f213;
	mov.b32 	%r54, %f214;
	shfl.sync.bfly.b32	%r55|%p22, %r54, 4, 31, -1;
	mov.b32 	%f215, %r55;
	add.f32 	%f216, %f214, %f215;
	mov.b32 	%r56, %f216;
	shfl.sync.bfly.b32	%r57|%p23, %r56, 2, 31, -1;
	mov.b32 	%f217, %r57;
	add.f32 	%f218, %f216, %f217;
	mov.b32 	%r58, %f218;
	shfl.sync.bfly.b32	%r59|%p24, %r58, 1, 31, -1;
	mov.b32 	%f219, %r59;
	add.f32 	%f220, %f218, %f219;
	div.rn.f32 	%f45, %f89, %f220;
	div.rn.f32 	%f46, %f101, %f220;
	div.rn.f32 	%f47, %f113, %f220;
	div.rn.f32 	%f48, %f125, %f220;
	div.rn.f32 	%f49, %f137, %f220;
	div.rn.f32 	%f50, %f149, %f220;
	div.rn.f32 	%f51, %f161, %f220;
	div.rn.f32 	%f52, %f173, %f220;
	div.rn.f32 	%f53, %f185, %f220;
	div.rn.f32 	%f54, %f197, %f220;
	div.rn.f32 	%f55, %f209, %f220;
	mad.lo.s64 	%rd35, %rd37, %rd23, %rd3;
	shl.b64 	%rd36, %rd35, 2;
	add.s64 	%rd18, %rd14, %rd36;
	@%p14 bra 	$L__BB98_28;
	st.global.f32 	[%rd18], %f45;
$L__BB98_28:
	setp.le.s64 	%p25, %rd25, %rd4;
	@%p25 bra 	$L__BB98_30;
	st.global.f32 	[%rd18+128], %f46;
$L__BB98_30:
	setp.le.s64 	%p26, %rd25, %rd5;
	@%p26 bra 	$L__BB98_32;
	st.global.f32 	[%rd18+256], %f47;
$L__BB98_32:
	setp.le.s64 	%p27, %rd25, %rd6;
	@%p27 bra 	$L__BB98_34;
	st.global.f32 	[%rd18+384], %f48;
$L__BB98_34:
	setp.le.s64 	%p28, %rd25, %rd7;
	@%p28 bra 	$L__BB98_36;
	st.global.f32 	[%rd18+512], %f49;
$L__BB98_36:
	setp.le.s64 	%p29, %rd25, %rd8;
	@%p29 bra 	$L__BB98_38;
	st.global.f32 	[%rd18+640], %f50;
$L__BB98_38:
	setp.le.s64 	%p30, %rd25, %rd9;
	@%p30 bra 	$L__BB98_40;
	st.global.f32 	[%rd18+768], %f51;
$L__BB98_40:
	setp.le.s64 	%p31, %rd25, %rd10;
	@%p31 bra 	$L__BB98_42;
	st.global.f32 	[%rd18+896], %f52;
$L__BB98_42:
	setp.le.s64 	%p32, %rd25, %rd11;
	@%p32 bra 	$L__BB98_44;
	st.global.f32 	[%rd18+1024], %f53;
$L__BB98_44:
	setp.le.s64 	%p33, %rd25, %rd12;
	@%p33 bra 	$L__BB98_46;
	st.global.f32 	[%rd18+1152], %f54;
$L__BB98_46:
	setp.le.s64 	%p34, %rd25, %rd13;
	@%p34 bra 	$L__BB98_48;
	st.global.f32 	[%rd18+1280], %f55;
$L__BB98_48:
	add.s64 	%rd37, %rd37, %rd15;
	setp.lt.s64 	%p35, %rd37, %rd24;
	@%p35 bra 	$L__BB98_4;
$L__BB98_49:
	ret;

}
	// .globl	_ZN7oneflow4cuda7softmax15SoftmaxWarpImplI10SimpleLoadIffE11SimpleStoreIffEfLi1ELi12ELi32ELi1ELb0ELNS1_9AlgorithmE0EEEvT_T0_ll
.visible .entry _ZN7oneflow4cuda7softmax15SoftmaxWarpImplI10SimpleLoadIffE11SimpleStoreIffEfLi1ELi12ELi32ELi1ELb0ELNS1_9AlgorithmE0EEEvT_T0_ll(
	.param .align 8 .b8 _ZN7oneflow4cuda7softmax15SoftmaxWarpImplI10SimpleLoadIffE11SimpleStoreIffEfLi1ELi12ELi32ELi1ELb0ELNS1_9AlgorithmE0EEEvT_T0_ll_param_0[16],
	.param .align 8 .b8 _ZN7oneflow4cuda7softmax15SoftmaxWarpImplI10SimpleLoadIffE11SimpleStoreIffEfLi1ELi12ELi32ELi1ELb0ELNS1_9AlgorithmE0EEEvT_T0_ll_param_1[16],
	.param .u64 _ZN7oneflow4cuda7softmax15SoftmaxWarpImplI10SimpleLoadIffE11SimpleStoreIffEfLi1ELi12ELi32ELi1ELb0ELNS1_9AlgorithmE0EEEvT_T0_ll_param_2,
	.param .u64 _ZN7oneflow4cuda7softmax15SoftmaxWarpImplI10SimpleLoadIffE11SimpleStoreIffEfLi1ELi12ELi32ELi1ELb0ELNS1_9AlgorithmE0EEEvT_T0_ll_param_3
)
{
	.reg .pred 	%p<14>;
	.reg .b32 	%r<52>;
	.reg .b32 	%f<203>;
	.reg .b64 	%rd<28>;

	ld.param.u64 	%rd12, [_ZN7oneflow4cuda7softmax15SoftmaxWarpImplI10SimpleLoadIffE11SimpleStoreIffEfLi1ELi12ELi32ELi1ELb0ELNS1_9AlgorithmE0EEEvT_T0_ll_param_0+8];
	ld.param.u64 	%rd11, [_ZN7oneflow4cuda7softmax15SoftmaxWarpImplI10SimpleLoadIffE11SimpleStoreIffEfLi1ELi12ELi32ELi1ELb0ELNS1_9AlgorithmE0EEEvT_T0_ll_param_0];
	ld.param.u64 	%rd2, [_ZN7oneflow4cuda7softmax15SoftmaxWarpImplI10SimpleLoadIffE11SimpleStoreIffEfLi1ELi12ELi32ELi1ELb0ELNS1_9AlgorithmE0EEEvT_T0_ll_param_1];
	ld.param.u64 	%rd3, [_ZN7oneflow4cuda7softmax15SoftmaxWarpImplI10SimpleLoadIffE11SimpleStoreIffEfLi1ELi12ELi32ELi1ELb0ELNS1_9AlgorithmE0EEEvT_T0_ll_param_1+8];
	ld.param.u64 	%rd13, [_ZN7oneflow4cuda7softmax15SoftmaxWarpImplI10SimpleLoadIffE11SimpleStoreIffEfLi1ELi12ELi32ELi1ELb0ELNS1_9AlgorithmE0EEEvT_T0_ll_param_2];
	ld.param.u64 	%rd14, [_ZN7oneflow4cuda7softmax15SoftmaxWarpImplI10SimpleLoadIffE11SimpleStoreIffEfLi1ELi12ELi32ELi1ELb0ELNS1_9AlgorithmE0EEEvT_T0_ll_param_3];
	setp.lt.s64 	%p1, %rd14, 385;
	@%p1 bra 	$L__BB99_2;
	mov.u64 	%rd15, $str;
	cvta.global.u64 	%rd16, %rd15;
	mov.u64 	%rd17, $str$1;
	cvta.global.u64 	%rd18, %rd17;
	mov.u64 	%rd19, __unnamed_99;
	cvta.global.u64 	%rd20, %rd19;
	{ // callseq 98, 0
	.param .b64 param0;
	st.param.b64 	[param0], %rd16;
	.param .b64 param1;
	st.param.b64 	[param1], %rd18;
	.param .b32 param2;
	st.param.b32 	[param2], 228;
	.param .b64 param3;
	st.param.b64 	[param3], %rd20;
	.param .b64 param4;
	st.param.b64 	[param4], 1;
	call.uni 
	__assertfail, 
	(
	param0, 
	param1, 
	param2, 
	param3, 
	param4
	);
	} // callseq 98
$L__BB99_2:
	mov.u32 	%r2, %ctaid.x;
	mov.u32 	%r3, %ntid.y;
	mov.u32 	%r4, %tid.y;
	mad.lo.s32 	%r5, %r2, %r3, %r4;
	mov.u32 	%r6, %nctaid.x;
	mul.lo.s32 	%r1, %r6, %r3;
	cvt.s64.s32 	%rd27, %r5;
	setp.le.s64 	%p2, %rd13, %rd27;
	@%p2 bra 	$L__BB99_5;
	mov.u32 	%r7, %tid.x;
	cvt.u64.u32 	%rd5, %r7;
	cvta.to.global.u64 	%rd6, %rd2;
	cvta.to.global.u64 	%rd7, %rd11;
	cvt.s64.s32 	%rd8, %r1;
$L__BB99_4:
	mad.lo.s64 	%rd21, %rd27, %rd12, %rd5;
	shl.b64 	%rd22, %rd21, 2;
	add.s64 	%rd23, %rd7, %rd22;
	ld.global.f32 	%f1, [%rd23];
	max.f32 	%f2, %f1, 0fFF800000;
	ld.global.f32 	%f3, [%rd23+128];
	max.f32 	%f4, %f2, %f3;
	ld.global.f32 	%f5, [%rd23+256];
	max.f32 	%f6, %f4, %f5;
	ld.global.f32 	%f7, [%rd23+384];
	max.f32 	%f8, %f6, %f7;
	ld.global.f32 	%f9, [%rd23+512];
	max.f32 	%f10, %f8, %f9;
	ld.global.f32 	%f11, [%rd23+640];
	max.f32 	%f12, %f10, %f11;
	ld.global.f32 	%f13, [%rd23+768];
	max.f32 	%f14, %f12, %f13;
	ld.global.f32 	%f15, [%rd23+896];
	max.f32 	%f16, %f14, %f15;
	ld.global.f32 	%f17, [%rd23+1024];
	max.f32 	%f18, %f16, %f17;
	ld.global.f32 	%f19, [%rd23+1152];
	max.f32 	%f20, %f18, %f19;
	ld.global.f32 	%f21, [%rd23+1280];
	max.f32 	%f22, %f20, %f21;
	ld.global.f32 	%f23, [%rd23+1408];
	max.f32 	%f24, %f22, %f23;
	mov.b32 	%r8, %f24;
	shfl.sync.bfly.b32	%r9|%p3, %r8, 16, 31, -1;
	mov.b32 	%f25, %r9;
	max.f32 	%f26, %f24, %f25;
	mov.b32 	%r10, %f26;
	shfl.sync.bfly.b32	%r11|%p4, %r10, 8, 31, -1;
	mov.b32 	%f27, %r11;
	max.f32 	%f28, %f26, %f27;
	mov.b32 	%r12, %f28;
	shfl.sync.bfly.b32	%r13|%p5, %r12, 4, 31, -1;
	mov.b32 	%f29, %r13;
	max.f32 	%f30, %f28, %f29;
	mov.b32 	%r14, %f30;
	shfl.sync.bfly.b32	%r15|%p6, %r14, 2, 31, -1;
	mov.b32 	%f31, %r15;
	max.f32 	%f32, %f30, %f31;
	mov.b32 	%r16, %f32;
	shfl.sync.bfly.b32	%r17|%p7, %r16, 1, 31, -1;
	mov.b32 	%f33, %r17;
	max.f32 	%f34, %f32, %f33;
	sub.f32 	%f35, %f1, %f34;
	fma.rn.f32 	%f36, %f35, 0f3BBB989D, 0f3F000000;
	cvt.sat.f32.f32 	%f37, %f36;
	mov.f32 	%f38, 0f4B400001;
	mov.f32 	%f39, 0f437C0000;
	fma.rm.f32 	%f40, %f37, %f39, %f38;
	add.f32 	%f41, %f40, 0fCB40007F;
	neg.f32 	%f42, %f41;
	fma.rn.f32 	%f43, %f35, 0f3FB8AA3B, %f42;
	fma.rn.f32 	%f44, %f35, 0f32A57060, %f43;
	mov.b32 	%r18, %f40;
	shl.b32 	%r19, %r18, 23;
	mov.b32 	%f45, %r19;
	ex2.approx.ftz.f32 	%f46, %f44;
	mul.f32 	%f47, %f46, %f45;
	add.f32 	%f48, %f47, 0f00000000;
	sub.f32 	%f49, %f3, %f34;
	fma.rn.f32 	%f50, %f49, 0f3BBB989D, 0f3F000000;
	cvt.sat.f32.f32 	%f51, %f50;
	fma.rm.f32 	%f52, %f51, %f39, %f38;
	add.f32 	%f53, %f52, 0fCB40007F;
	neg.f32 	%f54, %f53;
	fma.rn.f32 	%f55, %f49, 0f3FB8AA3B, %f54;
	fma.rn.f32 	%f56, %f49, 0f32A57060, %f55;
	mov.b32 	%r20, %f52;
	shl.b32 	%r21, %r20, 23;
	mov.b32 	%f57, %r21;
	ex2.approx.ftz.f32 	%f58, %f56;
	mul.f32 	%f59, %f58, %f57;
	add.f32 	%f60, %f48, %f59;
	sub.f32 	%f61, %f5, %f34;
	fma.rn.f32 	%f62, %f61, 0f3BBB989D, 0f3F000000;
	cvt.sat.f32.f32 	%f63, %f62;
	fma.rm.f32 	%f64, %f63, %f39, %f38;
	add.f32 	%f65, %f64, 0fCB40007F;
	neg.f32 	%f66, %f65;
	fma.rn.f32 	%f67, %f61, 0f3FB8AA3B, %f66;
	fma.rn.f32 	%f68, %f61, 0f32A57060, %f67;
	mov.b32 	%r22, %f64;
	shl.b32 	%r23, %r22, 23;
	mov.b32 	%f69, %r23;
	ex2.approx.ftz.f32 	%f70, %f68;
	mul.f32 	%f71, %f70, %f69;
	add.f32 	%f72, %f60, %f71;
	sub.f32 	%f73, %f7, %f34;
	fma.rn.f32 	%f74, %f73, 0f3BBB989D, 0f3F000000;
	cvt.sat.f32.f32 	%f75, %f74;
	fma.rm.f32 	%f76, %f75, %f39, %f38;
	add.f32 	%f77, %f76, 0fCB40007F;
	neg.f32 	%f78, %f77;
	fma.rn.f32 	%f79, %f73, 0f3FB8AA3B, %f78;
	fma.rn.f32 	%f80, %f73, 0f32A57060, %f79;
	mov.b32 	%r24, %f76;
	shl.b32 	%r25, %r24, 23;
	mov.b32 	%f81, %r25;
	ex2.approx.ftz.f32 	%f82, %f80;
	mul.f32 	%f83, %f82, %f81;
	add.f32 	%f84, %f72, %f83;
	sub.f32 	%f85, %f9, %f34;
	fma.rn.f32 	%f86, %f85, 0f3BBB989D, 0f3F000000;
	cvt.sat.f32.f32 	%f87, %f86;
	fma.rm.f32 	%f88, %f87, %f39, %f38;
	add.f32 	%f89, %f88, 0fCB40007F;
	neg.f32 	%f90, %f89;
	fma.rn.f32 	%f91, %f85, 0f3FB8AA3B, %f90;
	fma.rn.f32 	%f92, %f85, 0f32A57060, %f91;
	mov.b32 	%r26, %f88;
	shl.b32 	%r27, %r26, 23;
	mov.b32 	%f93, %r27;
	ex2.approx.ftz.f32 	%f94, %f92;
	mul.f32 	%f95, %f94, %f93;
	add.f32 	%f96, %f84, %f95;
	sub.f32 	%f97, %f11, %f34;
	fma.rn.f32 	%f98, %f97, 0f3BBB989D, 0f3F000000;
	cvt.sat.f32.f32 	%f99, %f98;
	fma.rm.f32 	%f100, %f99, %f39, %f38;
	add.f32 	%f101, %f100, 0fCB40007F;
	neg.f32 	%f102, %f101;
	fma.rn.f32 	%f103, %f97, 0f3FB8AA3B, %f102;
	fma.rn.f32 	%f104, %f97, 0f32A57060, %f103;
	mov.b32 	%r28, %f100;
	shl.b32 	%r29, %r28, 23;
	mov.b32 	%f105, %r29;
	ex2.approx.ftz.f32 	%f106, %f104;
	mul.f32 	%f107, %f106, %f105;
	add.f32 	%f108, %f96, %f107;
	sub.f32 	%f109, %f13, %f34;
	fma.rn.f32 	%f110, %f109, 0f3BBB989D, 0f3F000000;
	cvt.sat.f32.f32 	%f111, %f110;
	fma.rm.f32 	%f112, %f111, %f39, %f38;
	add.f32 	%f113, %f112, 0fCB40007F;
	neg.f32 	%f114, %f113;
	fma.rn.f32 	%f115, %f109, 0f3FB8AA3B, %f114;
	fma.rn.f32 	%f116, %f109, 0f32A57060, %f115;
	mov.b32 	%r30, %f112;
	shl.b32 	%r31, %r30, 23;
	mov.b32 	%f117, %r31;
	ex2.approx.ftz.f32 	%f118, %f116;
	mul.f32 	%f119, %f118, %f117;
	add.f32 	%f120, %f108, %f119;
	sub.f32 	%f121, %f15, %f34;
	fma.rn.f32 	%f122, %f121, 0f3BBB989D, 0f3F000000;
	cvt.sat.f32.f32 	%f123, %f122;
	fma.rm.f32 	%f124, %f123, %f39, %f38;
	add.f32 	%f125, %f124, 0fCB40007F;
	neg.f32 	%f126, %f125;
	fma.rn.f32 	%f127, %f121, 0f3FB8AA3B, %f126;
	fma.rn.f32 	%f128, %f121, 0f32A57060, %f127;
	mov.b32 	%r32, %f124;
	shl.b32 	%r33, %r32, 23;
	mov.b32 	%f129, %r33;
	ex2.approx.ftz.f32 	%f130, %f128;
	mul.f32 	%f131, %f130, %f129;
	add.f32 	%f132, %f120, %f131;
	sub.f32 	%f133, %f17, %f34;
	fma.rn.f32 	%f134, %f133, 0f3BBB989D, 0f3F000000;
	cvt.sat.f32.f32 	%f135, %f134;
	fma.rm.f32 	%f136, %f135, %f39, %f38;
	add.f32 	%f137, %f136, 0fCB40007F;
	neg.f32 	%f138, %f137;
	fma.rn.f32 	%f139, %f133, 0f3FB8AA3B, %f138;
	fma.rn.f32 	%f140, %f133, 0f32A57060, %f139;
	mov.b32 	%r34, %f136;
	shl.b32 	%r35, %r34, 23;
	mov.b32 	%f141, %r35;
	ex2.approx.ftz.f32 	%f142, %f140;
	mul.f32 	%f143, %f142, %f141;
	add.f32 	%f144, %f132, %f143;
	sub.f32 	%f145, %f19, %f34;
	fma.rn.f32 	%f146, %f145, 0f3BBB989D, 0f3F000000;
	cvt.sat.f32.f32 	%f147, %f146;
	fma.rm.f32 	%f148, %f147, %f39, %f38;
	add.f32 	%f149, %f148, 0fCB40007F;
	neg.f32 	%f150, %f149;
	fma.rn.f32 	%f151, %f145, 0f3FB8AA3B, %f150;
	fma.rn.f32 	%f152, %f145, 0f32A57060, %f151;
	mov.b32 	%r36, %f148;
	shl.b32 	%r37, %r36, 23;
	mov.b32 	%f153, %r37;
	ex2.approx.ftz.f32 	%f154, %f152;
	mul.f32 	%f155, %f154, %f153;
	add.f32 	%f156, %f144, %f155;
	sub.f32 	%f157, %f21, %f34;
	fma.rn.f32 	%f158, %f157, 0f3BBB989D, 0f3F000000;
	cvt.sat.f32.f32 	%f159, %f158;
	fma.rm.f32 	%f160, %f159, %f39, %f38;
	add.f32 	%f161, %f160, 0fCB40007F;
	neg.f32 	%f162, %f161;
	fma.rn.f32 	%f163, %f157, 0f3FB8AA3B, %f162;
	fma.rn.f32 	%f164, %f157, 0f32A57060, %f163;
	mov.b32 	%r38, %f160;
	shl.b32 	%r39, %r38, 23;
	mov.b32 	%f165, %r39;
	ex2.approx.ftz.f32 	%f166, %f164;
	mul.f32 	%f167, %f166, %f165;
	add.f32 	%f168, %f156, %f167;
	sub.f32 	%f169, %f23, %f34;
	fma.rn.f32 	%f170, %f169, 0f3BBB989D, 0f3F000000;
	cvt.sat.f32.f32 	%f171, %f170;
	fma.rm.f32 	%f172, %f171, %f39, %f38;
	add.f32 	%f173, %f172, 0fCB40007F;
	neg.f32 	%f174, %f173;
	fma.rn.f32 	%f175, %f169, 0f3FB8AA3B, %f174;
	fma.rn.f32 	%f176, %f169, 0f32A57060, %f175;
	mov.b32 	%r40, %f172;
	shl.b32 	%r41, %r40, 23;
	mov.b32 	%f177, %r41;
	ex2.approx.ftz.f32 	%f178, %f176;
	mul.f32 	%f179, %f178, %f177;
	add.f32 	%f180, %f168, %f179;
	mov.b32 	%r42, %f180;
	shfl.sync.bfly.b32	%r43|%p8, %r42, 16, 31, -1;
	mov.b32 	%f181, %r43;
	add.f32 	%f182, %f180, %f181;
	mov.b32 	%r44, %f182;
	shfl.sync.bfly.b32	%r45|%p9, %r44, 8, 31, -1;
	mov.b32 	%f183, %r45;
	add.f32 	%f184, %f182, %f183;
	mov.b32 	%r46, %f184;
	shfl.sync.bfly.b32	%r47|%p10, %r46, 4, 31, -1;
	mov.b32 	%f185, %r47;
	add.f32 	%f186, %f184, %f185;
	mov.b32 	%r48, %f186;
	shfl.sync.bfly.b32	%r49|%p11, %r48, 2, 31, -1;
	mov.b32 	%f187, %r49;
	add.f32 	%f188, %f186, %f187;
	mov.b32 	%r50, %f188;
	shfl.sync.bfly.b32	%r51|%p12, %r50, 1, 31, -1;
	mov.b32 	%f189, %r51;
	add.f32 	%f190, %f188, %f189;
	div.rn.f32 	%f191, %f47, %f190;
	div.rn.f32 	%f192, %f59, %f190;
	div.rn.f32 	%f193, %f71, %f190;
	div.rn.f32 	%f194, %f83, %f190;
	div.rn.f32 	%f195, %f95, %f190;
	div.rn.f32 	%f196, %f107, %f190;
	div.rn.f32 	%f197, %f119, %f190;
	div.rn.f32 	%f198, %f131, %f190;
	div.rn.f32 	%f199, %f143, %f190;
	div.rn.f32 	%f200, %f155, %f190;
	div.rn.f32 	%f201, %f167, %f190;
	div.rn.f32 	%f202, %f179, %f190;
	mad.lo.s64 	%rd24, %rd27, %rd3, %rd5;
	shl.b64 	%rd25, %rd24, 2;
	add.s64 	%rd26, %rd6, %rd25;
	st.global.f32 	[%rd26], %f191;
	st.global.f32 	[%rd26+128], %f192;
	st.global.f32 	[%rd26+256], %f193;
	st.global.f32 	[%rd26+384], %f194;
	st.global.f32 	[%rd26+512], %f195;
	st.global.f32 	[%rd26+640], %f196;
	st.global.f32 	[%rd26+768], %f197;
	st.global.f32 	[%rd26+896], %f198;
	st.global.f32 	[%rd26+1024], %f199;
	st.global.f32 	[%rd26+1152], %f200;
	st.global.f32 	[%rd26+1280], %f201;
	st.global.f32 	[%rd26+1408], %f202;
	add.s64 	%rd27, %rd27, %rd8;
	setp.lt.s64 	%p13, %rd27, %rd13;
	@%p13 bra 	$L__BB99_4;
$L__BB99_5:
	ret;

}
	// .globl	_ZN7oneflow4cuda7softmax15SoftmaxWarpImplI10SimpleLoadIffE11SimpleStoreIffEfLi1ELi12ELi32ELi1ELb1ELNS1_9AlgorithmE0EEEvT_T0_ll
.visible .entry _ZN7oneflow4cuda7softmax15SoftmaxWarpImplI10SimpleLoadIffE11SimpleStoreIffEfLi1ELi12ELi32ELi1ELb1ELNS1_9AlgorithmE0EEEvT_T0_ll(
	.param .align 8 .b8 _ZN7oneflow4cuda7softmax15SoftmaxWarpImplI10SimpleLoadIffE11SimpleStoreIffEfLi1ELi12ELi32ELi1ELb1ELNS1_9AlgorithmE0EEEvT_T0_ll_param_0[16],
	.param .align 8 .b8 _ZN7oneflow4cuda7softmax15SoftmaxWarpImplI10SimpleLoadIffE11SimpleStoreIffEfLi1ELi12ELi32ELi1ELb1ELNS1_9AlgorithmE0EEEvT_T0_ll_param_1[16],
	.param .u64 _ZN7oneflow4cuda7softmax15SoftmaxWarpImplI10SimpleLoadIffE11SimpleStoreIffEfLi1ELi12ELi32ELi1ELb1ELNS1_9AlgorithmE0EEEvT_T0_ll_param_2,
	.param .u64 _ZN7oneflow4cuda7softmax15SoftmaxWarpImplI10SimpleLoadIffE11SimpleStoreIffEfLi1ELi12ELi32ELi1ELb1ELNS1_9AlgorithmE0EEEvT_T0_ll_param_3
)
{
	.reg .pred 	%p<38>;
	.reg .b32 	%r<63>;
	.reg .b32 	%f<263>;
	.reg .b64 	%rd<40>;

	ld.param.u64 	%rd22, [_ZN7oneflow4cuda7softmax15SoftmaxWarpImplI10SimpleLoadIffE11SimpleStoreIffEfLi1ELi12ELi32ELi1ELb1ELNS1_9AlgorithmE0EEEvT_T0_ll_param_1+8];
	ld.param.u64 	%rd21, [_ZN7oneflow4cuda7softmax15SoftmaxWarpImplI10SimpleLoadIffE11SimpleStoreIffEfLi1ELi12ELi32ELi1ELb1ELNS1_9AlgorithmE0EEEvT_T0_ll_param_1];
	ld.param.u64 	%rd20, [_ZN7oneflow4cuda7softmax15SoftmaxWarpImplI10SimpleLoadIffE11SimpleStoreIffEfLi1ELi12ELi32ELi1ELb1ELNS1_9AlgorithmE0EEEvT_T0_ll_param_0+8];
	ld.param.u64 	%rd19, [_ZN7oneflow4cuda7softmax15SoftmaxWarpImplI10SimpleLoadIffE11SimpleStoreIffEfLi1ELi12ELi32ELi1ELb1ELNS1_9AlgorithmE0EEEvT_T0_ll_param_0];
	ld.param.u64 	%rd24, [_ZN7oneflow4cuda7softmax15SoftmaxWarpImplI10SimpleLoadIffE11SimpleStoreIffEfLi1ELi12ELi32ELi1ELb1ELNS1_9AlgorithmE0EEEvT_T0_ll_param_3];
	setp.lt.s64 	%p1, %rd24, 385;
	@%p1 bra 	$L__BB100_2;
	mov.u64 	%rd25, $str;
	cvta.global.u64 	%rd26, %rd25;
	mov.u64 	%rd27, $str$1;
	cvta.global.u64 	%rd28, %rd27;
	mov.u64 	%rd29, __unnamed_100;
	cvta.global.u64 	%rd30, %rd29;
	{ // callseq 99, 0
	.param .b64 param0;
	st.param.b64 	[param0], %rd26;
	.param .b64 param1;
	st.param.b64 	[param1], %rd28;
	.param .b32 param2;
	st.param.b32 	[param2], 228;
	.param .b64 param3;
	st.param.b64 	[param3], %rd30;
	.param .b64 param4;
	st.param.b64 	[param4], 1;
	call.uni 
	__assertfail, 
	(
	param0, 
	param1, 
	param2, 
	param3, 
	param4
	);
	} // callseq 99
$L__BB100_2:
	ld.param.u64 	%rd37, [_ZN7oneflow4cuda7softmax15SoftmaxWarpImplI10SimpleLoadIffE11SimpleStoreIffEfLi1ELi12ELi32ELi1ELb1ELNS1_9AlgorithmE0EEEvT_T0_ll_param_2];
	mov.u32 	%r2, %ctaid.x;
	mov.u32 	%r3, %ntid.y;
	mov.u32 	%r4, %tid.y;
	mad.lo.s32 	%r5, %r2, %r3, %r4;
	mov.u32 	%r6, %nctaid.x;
	mul.lo.s32 	%r1, %r6, %r3;
	cvt.s64.s32 	%rd39, %r5;
	setp.le.s64 	%p2, %rd37, %rd39;
	@%p2 bra 	$L__BB100_53;
	mov.u32 	%r7, %tid.x;
	cvt.u64.u32 	%rd2, %r7;
	add.s32 	%r8, %r7, 32;
	cvt.u64.u32 	%rd3, %r8;
	add.s32 	%r9, %r7, 64;
	cvt.u64.u32 	%rd4, %r9;
	add.s32 	%r10, %r7, 96;
	cvt.u64.u32 	%rd5, %r10;
	add.s32 	%r11, %r7, 128;
	cvt.u64.u32 	%rd6, %r11;
	add.s32 	%r12, %r7, 160;
	cvt.u64.u32 	%rd7, %r12;
	add.s32 	%r13, %r7, 192;
	cvt.u64.u32 	%rd8, %r13;
	add.s32 	%r14, %r7, 224;
	cvt.u64.u32 	%rd9, %r14;
	add.s32 	%r15, %r7, 256;
	cvt.u64.u32 	%rd10, %r15;
	add.s32 	%r16, %r7, 288;
	cvt.u64.u32 	%rd11, %r16;
	add.s32 	%r17, %r7, 320;
	cvt.u64.u32 	%rd12, %r17;
	add.s32 	%r18, %r7, 352;
	cvt.u64.u32 	%rd13, %r18;
	cvt.s64.s32 	%rd14, %r1;
$L__BB100_4:
	setp.le.s64 	%p3, %rd24, %rd2;
	mad.lo.s64 	%rd31, %rd39, %rd20, %rd2;
	cvta.to.global.u64 	%rd32, %rd19;
	shl.b64 	%rd33, %rd31, 2;
	add.s64 	%rd16, %rd32, %rd33;
	mov.f32 	%f239, 0fFF800000;
	mov.f32 	%f242, %f239;
	@%p3 bra 	$L__BB100_6;
	ld.global.f32 	%f239, [%rd16];
	max.f32 	%f242, %f239, 0fFF800000;
$L__BB100_6:
	setp.le.s64 	%p4, %rd24, %rd3;
	mov.f32 	%f241, 0fFF800000;
	@%p4 bra 	$L__BB100_8;
	ld.global.f32 	%f241, [%rd16+128];
	max.f32 	%f242, %f242, %f241;
$L__BB100_8:
	setp.le.s64 	%p5, %rd24, %rd4;
	mov.f32 	%f243, 0fFF800000;
	@%p5 bra 	$L__BB100_10;
	ld.global.f32 	%f243, [%rd16+256];
	max.f32 	%f242, %f242, %f243;
$L__BB100_10:
	setp.le.s64 	%p6, %rd24, %rd5;
	mov.f32 	%f245, 0fFF800000;
	@%p6 bra 	$L__BB100_12;
	ld.global.f32 	%f245, [%rd16+384];
	max.f32 	%f242, %f242, %f245;
$L__BB100_12:
	setp.le.s64 	%p7, %rd24, %rd6;
	mov.f32 	%f247, 0fFF800000;
	@%p7 bra 	$L__BB100_14;
	ld.global.f32 	%f247, [%rd16+512];
	max.f32 	%f242, %f242, %f247;
$L__BB100_14:
	setp.le.s64 	%p8, %rd24, %rd7;
	mov.f32 	%f249, 0fFF800000;
	@%p8 bra 	$L__BB100_16;
	ld.global.f32 	%f249, [%rd16+640];
	max.f32 	%f242, %f242, %f249;
$L__BB100_16:
	setp.le.s64 	%p9, %rd24, %rd8;
	mov.f32 	%f251, 0fFF800000;
	@%p9 bra 	$L__BB100_18;
	ld.global.f32 	%f251, [%rd16+768];
	max.f32 	%f242, %f242, %f251;
$L__BB100_18:
	setp.le.s64 	%p10, %rd24, %rd9;
	mov.f32 	%f253, 0fFF800000;
	@%p10 bra 	$L__BB100_20;
	ld.global.f32 	%f253, [%rd16+896];
	max.f32 	%f242, %f242, %f253;
$L__BB100_20:
	setp.le.s64 	%p11, %rd24, %rd10;
	mov.f32 	%f255, 0fFF800000;
	@%p11 bra 	$L__BB100_22;
	ld.global.f32 	%f255, [%rd16+1024];
	max.f32 	%f242, %f242, %f255;
$L__BB100_22:
	setp.le.s64 	%p12, %rd24, %rd11;
	mov.f32 	%f257, 0fFF800000;
	@%p12 bra 	$L__BB100_24;
	ld.global.f32 	%f257, [%rd16+1152];
	max.f32 	%f242, %f242, %f257;
$L__BB100_24:
	setp.le.s64 	%p13, %rd24, %rd12;
	mov.f32 	%f259, 0fFF800000;
	@%p13 bra 	$L__BB100_26;
	ld.global.f32 	%f259, [%rd16+1280];
	max.f32 	%f242, %f242, %f259;
$L__BB100_26:
	setp.le.s64 	%p14, %rd24, %rd13;
	mov.f32 	%f261, 0fFF800000;
	@%p14 bra 	$L__BB100_28;
	ld.global.f32 	%f261, [%rd16+1408];
	max.f32 	%f242, %f242, %f261;
$L__BB100_28:
	setp.le.s64 	%p15, %rd24, %rd2;
	mov.b32 	%r19, %f242;
	shfl.sync.bfly.b32	%r20|%p16, %r19, 16, 31, -1;
	mov.b32 	%f73, %r20;
	max.f32 	%f74, %f242, %f73;
	mov.b32 	%r21, %f74;
	shfl.sync.bfly.b32	%r22|%p17, %r21, 8, 31, -1;
	mov.b32 	%f75, %r22;
	max.f32 	%f76, %f74, %f75;
	mov.b32 	%r23, %f76;
	shfl.sync.bfly.b32	%r24|%p18, %r23, 4, 31, -1;
	mov.b32 	%f77, %r24;
	max.f32 	%f78, %f76, %f77;
	mov.b32 	%r25, %f78;
	shfl.sync.bfly.b32	%r26|%p19, %r25, 2, 31, -1;
	mov.b32 	%f79, %r26;
	max.f32 	%f80, %f78, %f79;
	mov.b32 	%r27, %f80;
	shfl.sync.bfly.b32	%r28|%p20, %r27, 1, 31, -1;
	mov.b32 	%f81, %r28;
	max.f32 	%f82, %f80, %f81;
	sub.f32 	%f83, %f239, %f82;
	fma.rn.f32 	%f84, %f83, 0f3BBB989D, 0f3F000000;
	cvt.sat.f32.f32 	%f85, %f84;
	mov.f32 	%f86, 0f4B400001;
	mov.f32 	%f87, 0f437C0000;
	fma.rm.f32 	%f88, %f85, %f87, %f86;
	add.f32 	%f89, %f88, 0fCB40007F;
	neg.f32 	%f90, %f89;
	fma.rn.f32 	%f91, %f83, 0f3FB8AA3B, %f90;
	fma.rn.f32 	%f92, %f83, 0f32A57060, %f91;
	mov.b32 	%r29, %f88;
	shl.b32 	%r30, %r29, 23;
	mov.b32 	%f93, %r30;
	ex2.approx.ftz.f32 	%f94, %f92;
	mul.f32 	%f95, %f94, %f93;
	add.f32 	%f96, %f95, 0f00000000;
	sub.f32 	%f97, %f241, %f82;
	fma.rn.f32 	%f98, %f97, 0f3BBB989D, 0f3F000000;
	cvt.sat.f32.f32 	%f99, %f98;
	fma.rm.f32 	%f100, %f99, %f87, %f86;
	add.f32 	%f101, %f100, 0fCB40007F;
	neg.f32 	%f102, %f101;
	fma.rn.f32 	%f103, %f97, 0f3FB8AA3B, %f102;
	fma.rn.f32 	%f104, %f97, 0f32A57060, %f103;
	mov.b32 	%r31, %f100;
	shl.b32 	%r32, %r31, 23;
	mov.b32 	%f105, %r32;
	ex2.approx.ftz.f32 	%f106, %f104;
	mul.f32 	%f107, %f106, %f105;
	add.f32 	%f108, %f96, %f107;
	sub.f32 	%f109, %f243, %f82;
	fma.rn.f32 	%f110, %f109, 0f3BBB989D, 0f3F000000;
	cvt.sat.f32.f32 	%f111, %f110;
	fma.rm.f32 	%f112, %f111, %f87, %f86;
	add.f32 	%f113, %f112, 0fCB40007F;
	neg.f32 	%f114, %f113;
	fma.rn.f32 	%f115, %f109, 0f3FB8AA3B, %f114;
	fma.rn.f32 	%f116, %f109, 0f32A57060, %f115;
	mov.b32 	%r33, %f112;
	shl.b32 	%r34, %r33, 23;
	mov.b32 	%f117, %r34;
	ex2.approx.ftz.f32 	%f118, %f116;
	mul.f32 	%f119, %f118, %f117;
	add.f32 	%f120, %f108, %f119;
	sub.f32 	%f121, %f245, %f82;
	fma.rn.f32 	%f122, %f121, 0f3BBB989D, 0f3F000000;
	cvt.sat.f32.f32 	%f123, %f122;
	fma.rm.f32 	%f124, %f123, %f87, %f86;
	add.f32 	%f125, %f124, 0fCB40007F;
	neg.f32 	%f126, %f125;
	fma.rn.f32 	%f127, %f121, 0f3FB8AA3B, %f126;
	fma.rn.f32 	%f128, %f121, 0f32A57060, %f127;
	mov.b32 	%r35, %f124;
	shl.b32 	%r36, %r35, 23;
	mov.b32 	%f129, %r36;
	ex2.approx.ftz.f32 	%f130, %f128;
	mul.f32 	%f131, %f130, %f129;
	add.f32 	%f132, %f120, %f131;
	sub.f32 	%f133, %f247, %f82;
	fma.rn.f32 	%f134, %f133, 0f3BBB989D, 0f3F000000;
	cvt.sat.f32.f32 	%f135, %f134;
	fma.rm.f32 	%f136, %f135, %f87, %f86;
	add.f32 	%f137, %f136, 0fCB40007F;
	neg.f32 	%f138, %f137;
	fma.rn.f32 	%f139, %f133, 0f3FB8AA3B, %f138;
	fma.rn.f32 	%f140, %f133, 0f32A57060, %f139;
	mov.b32 	%r37, %f136;
	shl.b32 	%r38, %r37, 23;
	mov.b32 	%f141, %r38;
	ex2.approx.ftz.f32 	%f142, %f140;
	mul.f32 	%f143, %f142, %f141;
	add.f32 	%f144, %f132, %f143;
	sub.f32 	%f145, %f249, %f82;
	fma.rn.f32 	%f146, %f145, 0f3BBB989D, 0f3F000000;
	cvt.sat.f32.f32 	%f147, %f146;
	fma.rm.f32 	%f148, %f147, %f87, %f86;
	add.f32 	%f149, %f148, 0fCB40007F;
	neg.f32 	%f150, %f149;
	fma.rn.f32 	%f151, %f145, 0f3FB8AA3B, %f150;
	fma.rn.f32 	%f152, %f145, 0f32A57060, %f151;
	mov.b32 	%r39, %f148;
	shl.b32 	%r40, %r39, 23;
	mov.b32 	%f153, %r40;
	ex2.approx.ftz.f32 	%f154, %f152;
	mul.f32 	%f155, %f154, %f153;
	add.f32 	%f156, %f144, %f155;
	sub.f32 	%f157, %f251, %f82;
	fma.rn.f32 	%f158, %f157, 0f3BBB989D, 0f3F000000;
	cvt.sat.f32.f32 	%f159, %f158;
	fma.rm.f32 	%f160, %f159, %f87, %f86;
	add.f32 	%f161, %f160, 0fCB40007F;
	neg.f32 	%f162, %f161;
	fma.rn.f32 	%f163, %f157, 0f3FB8AA3B, %f162;
	fma.rn.f32 	%f164, %f157, 0f32A57060, %f163;
	mov.b32 	%r41, %f160;
	shl.b32 	%r42, %r41, 23;
	mov.b32 	%f165, %r42;
	ex2.approx.ftz.f32 	%f166, %f164;
	mul.f32 	%f167, %f166, %f165;
	add.f32 	%f168, %f156, %f167;
	sub.f32 	%f169, %f253, %f82;
	fma.rn.f32 	%f170, %f169, 0f3BBB989D, 0f3F000000;
	cvt.sat.f32.f32 	%f171, %f170;
	fma.rm.f32 	%f172, %f171, %f87, %f86;
	add.f32 	%f173, %f172, 0fCB40007F;
	neg.f32 	%f174, %f173;
	fma.rn.f32 	%f175, %f169, 0f3FB8AA3B, %f174;
	fma.rn.f32 	%f176, %f169, 0f32A57060, %f175;
	mov.b32 	%r43, %f172;
	shl.b32 	%r44, %r43, 23;
	mov.b32 	%f177, %r44;
	ex2.approx.ftz.f32 	%f178, %f176;
	mul.f32 	%f179, %f178, %f177;
	add.f32 	%f180, %f168, %f179;
	sub.f32 	%f181, %f255, %f82;
	fma.rn.f32 	%f182, %f181, 0f3BBB989D, 0f3F000000;
	cvt.sat.f32.f32 	%f183, %f182;
	fma.rm.f32 	%f184, %f183, %f87, %f86;
	add.f32 	%f185, %f184, 0fCB40007F;
	neg.f32 	%f186, %f185;
	fma.rn.f32 	%f187, %f181, 0f3FB8AA3B, %f186;
	fma.rn.f32 	%f188, %f181, 0f32A57060, %f187;
	mov.b32 	%r45, %f184;
	shl.b32 	%r46, %r45, 23;
	mov.b32 	%f189, %r46;
	ex2.approx.ftz.f32 	%f190, %f188;
	mul.f32 	%f191, %f190, %f189;
	add.f32 	%f192, %f180, %f191;
	sub.f32 	%f193, %f257, %f82;
	fma.rn.f32 	%f194, %f193, 0f3BBB989D, 0f3F000000;
	cvt.sat.f32.f32 	%f195, %f194;
	fma.rm.f32 	%f196, %f195, %f87, %f86;
	add.f32 	%f197, %f196, 0fCB40007F;
	neg.f32 	%f198, %f197;
	fma.rn.f32 	%f199, %f193, 0f3FB8AA3B, %f198;
	fma.rn.f32 	%f200, %f193, 0f32A57060, %f199;
	mov.b32 	%r47, %f196;
	shl.b32 	%r48, %r47, 23;
	mov.b32 	%f201, %r48;
	ex2.approx.ftz.f32 	%f202, %f200;
	mul.f32 	%f203, %f202, %f201;
	add.f32 	%f204, %f192, %f203;
	sub.f32 	%f205, %f259, %f82;
	fma.rn.f32 	%f206, %f205, 0f3BBB989D, 0f3F000000;
	cvt.sat.f32.f32 	%f207, %f206;
	fma.rm.f32 	%f208, %f207, %f87, %f86;
	add.f32 	%f209, %f208, 0fCB40007F;
	neg.f32 	%f210, %f209;
	fma.rn.f32 	%f211, %f205, 0f3FB8AA3B, %f210;
	fma.rn.f32 	%f212, %f205, 0f32A57060, %f211;
	mov.b32 	%r49, %f208;
	shl.b32 	%r50, %r49, 23;
	mov.b32 	%f213, %r50;
	ex2.approx.ftz.f32 	%f214, %f212;
	mul.f32 	%f215, %f214, %f213;
	add.f32 	%f216, %f204, %f215;
	sub.f32 	%f217, %f261, %f82;
	fma.rn.f32 	%f218, %f217, 0f3BBB989D, 0f3F000000;
	cvt.sat.f32.f32 	%f219, %f218;
	fma.rm.f32 	%f220, %f219, %f87, %f86;
	add.f32 	%f221, %f220, 0fCB40007F;
	neg.f32 	%f222, %f221;
	fma.rn.f32 	%f223, %f217, 0f3FB8AA3B, %f222;
	fma.rn.f32 	%f224, %f217, 0f32A57060, %f223;
	mov.b32 	%r51, %f220;
	shl.b32 	%r52, %r51, 23;
	mov.b32 	%f225, %r52;
	ex2.approx.ftz.f32 	%f226, %f224;
	mul.f32 	%f227, %f226, %f225;
	add.f32 	%f228, %f216, %f227;
	mov.b32 	%r53, %f228;
	shfl.sync.bfly.b32	%r54|%p21, %r53, 16, 31, -1;
	mov.b32 	%f229, %r54;
	add.f32 	%f230, %f228, %f229;
	mov.b32 	%r55, %f230;
	shfl.sync.bfly.b32	%r56|%p22, %r55, 8, 31, -1;
	mov.b32 	%f231, %r56;
	add.f32 	%f232, %f230, %f231;
	mov.b32 	%r57, %f232;
	shfl.sync.bfly.b32	%r58|%p23, %r57, 4, 31, -1;
	mov.b32 	%f233, %r58;
	add.f32 	%f234, %f232, %f233;
	mov.b32 	%r59, %f234;
	shfl.sync.bfly.b32	%r60|%p24, %r59, 2, 31, -1;
	mov.b32 	%f235, %r60;
	add.f32 	%f236, %f234, %f235;
	mov.b32 	%r61, %f236;
	shfl.sync.bfly.b32	%r62|%p25, %r61, 1, 31, -1;
	mov.b32 	%f237, %r62;
	add.f32 	%f238, %f236, %f237;
	div.rn.f32 	%f49, %f95, %f238;
	div.rn.f32 	%f50, %f107, %f238;
	div.rn.f32 	%f51, %f119, %f238;
	div.rn.f32 	%f52, %f131, %f238;
	div.rn.f32 	%f53, %f143, %f238;
	div.rn.f32 	%f54, %f155, %f238;
	div.rn.f32 	%f55, %f167, %f238;
	div.rn.f32 	%f56, %f179, %f238;
	div.rn.f32 	%f57, %f191, %f238;
	div.rn.f32 	%f58, %f203, %f238;
	div.rn.f32 	%f59, %f215, %f238;
	div.rn.f32 	%f60, %f227, %f238;
	mad.lo.s64 	%rd34, %rd39, %rd22, %rd2;
	cvta.to.global.u64 	%rd35, %rd21;
	shl.b64 	%rd36, %rd34, 2;
	add.s64 	%rd17, %rd35, %rd36;
	@%p15 bra 	$L__BB100_30;
	st.global.f32 	[%rd17], %f49;
$L__BB100_30:
	setp.le.s64 	%p26, %rd24, %rd3;
	@%p26 bra 	$L__BB100_32;
	st.global.f32 	[%rd17+128], %f50;
$L__BB100_32:
	setp.le.s64 	%p27, %rd24, %rd4;
	@%p27 bra 	$L__BB100_34;
	st.global.f32 	[%rd17+256], %f51;
$L__BB100_34:
	setp.le.s64 	%p28, %rd24, %rd5;
	@%p28 bra 	$L__BB100_36;
	st.global.f32 	[%rd17+384], %f52;
$L__BB100_36:
	setp.le.s64 	%p29, %rd24, %rd6;
	@%p29 bra 	$L__BB100_38;
	st.global.f32 	[%rd17+512], %f53;
$L__BB100_38:
	setp.le.s64 	%p30, %rd24, %rd7;
	@%p30 bra 	$L__BB100_40;
	st.global.f32 	[%rd17+640], %f54;
$L__BB100_40:
	setp.le.s64 	%p31, %rd24, %rd8;
	@%p31 bra 	$L__BB100_42;
	st.global.f32 	[%rd17+768], %f55;
$L__BB100_42:
	setp.le.s64 	%p32, %rd24, %rd9;
	@%p32 bra 	$L__BB100_44;
	st.global.f32 	[%rd17+896], %f56;
$L__BB100_44:
	setp.le.s64 	%p33, %rd24, %rd10;
	@%p33 bra 	$L__BB100_46;
	st.global.f32 	[%rd17+1024], %f57;
$L__BB100_46:
	setp.le.s64 	%p34, %rd24, %rd11;
	@%p34 bra 	$L__BB100_48;
	st.global.f32 	[%rd17+1152], %f58;
$L__BB100_48:
	setp.le.s64 	%p35, %rd24, %rd12;
	@%p35 bra 	$L__BB100_50;
	st.global.f32 	[%rd17+1280], %f59;
$L__BB100_50:
	setp.le.s64 	%p36, %rd24, %rd13;
	@%p36 bra 	$L__BB100_52;
	st.global.f32 	[%rd17+1408], %f60;
$L__BB100_52:
	ld.param.u64 	%rd38, [_ZN7oneflow4cuda7softmax15SoftmaxWarpImplI10SimpleLoadIffE11SimpleStoreIffEfLi1ELi12ELi32ELi1ELb1ELNS1_9AlgorithmE0EEEvT_T0_ll_param_2];
	add.s64 	%rd39, %rd39, %rd14;
	setp.lt.s64 	%p37, %rd39, %rd38;
	@%p37 bra 	$L__BB100_4;
$L__BB100_53:
	ret;

}
	// .globl	_ZN7oneflow4cuda7softmax15SoftmaxWarpImplI10SimpleLoadIffE11SimpleStoreIffEfLi1ELi13ELi32ELi1ELb0ELNS1_9AlgorithmE0EEEvT_T0_ll
.visible .entry _ZN7oneflow4cuda7softmax15SoftmaxWarpImplI10SimpleLoadIffE11SimpleStoreIffEfLi1ELi13ELi32ELi1ELb0ELNS1_9AlgorithmE0EEEvT_T0_ll(
	.param .align 8 .b8 _ZN7oneflow4cuda7softmax15SoftmaxWarpImplI10SimpleLoadIffE11SimpleStoreIffEfLi1ELi13ELi32ELi1ELb0ELNS1_9AlgorithmE0EEEvT_T0_ll_param_0[16],
	.param .align 8 .b8 _ZN7oneflow4cuda7softmax15SoftmaxWarpImplI10SimpleLoadIffE11SimpleStoreIffEfLi1ELi13ELi32ELi1ELb0ELNS1_9AlgorithmE0EEEvT_T0_ll_param_1[16],
	.param .u64 _ZN7oneflow4cuda7softmax15SoftmaxWarpImplI10SimpleLoadIffE11SimpleStoreIffEfLi1ELi13ELi32ELi1ELb0ELNS1_9AlgorithmE0EEEvT_T0_ll_param_2,
	.param .u64 _ZN7oneflow4cuda7softmax15SoftmaxWarpImplI10SimpleLoadIffE11SimpleStoreIffEfLi1ELi13ELi32ELi1ELb0ELNS1_9AlgorithmE0EEEvT_T0_ll_param_3
)
{
	.reg .pred 	%p<14>;
	.reg .b32 	%r<54>;
	.reg .b32 	%f<218>;
	.reg .b64 	%rd<28>;

	ld.param.u64 	%rd12, [_ZN7oneflow4cuda7softmax15SoftmaxWarpImplI10SimpleLoadIffE11SimpleStoreIffEfLi1ELi13ELi32ELi1ELb0ELNS1_9AlgorithmE0EEEvT_T0_ll_param_0+8];
	ld.param.u64 	%rd11, [_ZN7oneflow4cuda7softmax15SoftmaxWarpImplI10SimpleLoadIffE11SimpleStoreIffEfLi1ELi13ELi32ELi1ELb0ELNS1_9AlgorithmE0EEEvT_T0_ll_param_0];
	ld.param.u64 	%rd2, [_ZN7oneflow4cuda7softmax15SoftmaxWarpImplI10SimpleLoadIffE11SimpleStoreIffEfLi1ELi13ELi32ELi1ELb0ELNS1_9AlgorithmE0EEEvT_T0_ll_param_1];
	ld.param.u64 	%rd3, [_ZN7oneflow4cuda7softmax15SoftmaxWarpImplI10SimpleLoadIffE11SimpleStoreIffEfLi1ELi13ELi32ELi1ELb0ELNS1_9AlgorithmE0EEEvT_T0_ll_param_1+8];
	ld.param.u64 	%rd13, [_ZN7oneflow4cuda7softmax15SoftmaxWarpImplI10SimpleLoadIffE11SimpleStoreIffEfLi1ELi13ELi32ELi1ELb0ELNS1_9AlgorithmE0EEEvT_T0_ll_param_2];
	ld.param.u64 	%rd14, [_ZN7oneflow4cuda7softmax15SoftmaxWarpImplI10SimpleLoadIffE11SimpleStoreIffEfLi1ELi13ELi32ELi1ELb0ELNS1_9AlgorithmE0EEEvT_T0_ll_param_3];
	setp.lt.s64 	%p1, %rd14, 417;
	@%p1 bra 	$L__BB101_2;
	mov.u64 	%rd15, $str;
	cvta.global.u64 	%rd16, %rd15;
	mov.u64 	%rd17, $str$1;
	cvta.global.u64 	%rd18, %rd17;
	mov.u64 	%rd19, __unnamed_101;
	cvta.global.u64 	%rd20, %rd19;
	{ // callseq 100, 0
	.param .b64 param0;
	st.param.b64 	[param0], %rd16;
	.param .b64 param1;
	st.param.b64 	[param1], %rd18;
	.param .b32 param2;
	st.param.b32 	[param2], 228;
	.param .b64 param3;
	st.param.b64 	[param3], %rd20;
	.param .b64 param4;
	st.param.b64 	[param4], 1;
	call.uni 
	__assertfail, 
	(
	param0, 
	param1, 
	param2, 
	param3, 
	param4
	);
	} // callseq 100
$L__BB101_2:
	mov.u32 	%r2, %ctaid.x;
	mov.u32 	%r3, %ntid.y;
	mov.u32 	%r4, %tid.y;
	mad.lo.s32 	%r5, %r2, %r3, %r4;
	mov.u32 	%r6, %nctaid.x;
	mul.lo.s32 	%r1, %r6, %r3;
	cvt.s64.s32 	%rd27, %r5;
	setp.le.s64 	%p2, %rd13, %rd27;
	@%p2 bra 	$L__BB101_5;
	mov.u32 	%r7, %tid.x;
	cvt.u64.u32 	%rd5, %r7;
	cvta.to.global.u64 	%rd6, %rd2;
	cvta.to.global.u64 	%rd7, %rd11;
	cvt.s64.s32 	%rd8, %r1;
$L__BB101_4:
	mad.lo.s64 	%rd21, %rd27, %rd12, %rd5;
	shl.b64 	%rd22, %rd21, 2;
	add.s64 	%rd23, %rd7, %rd22;
	ld.global.f32 	%f1, [%rd23];
	max.f32 	%f2, %f1, 0fFF800000;
	ld.global.f32 	%f3, [%rd23+128];
	max.f32 	%f4, %f2, %f3;
	ld.global.f32 	%f5, [%rd23+256];
	max.f32 	%f6, %f4, %f5;
	ld.global.f32 	%f7, [%rd23+384];
	max.f32 	%f8, %f6, %f7;
	ld.global.f32 	%f9, [%rd23+512];
	max.f32 	%f10, %f8, %f9;
	ld.global.f32 	%f11, [%rd23+640];
	max.f32 	%f12, %f10, %f11;
	ld.global.f32 	%f13, [%rd23+768];
	max.f32 	%f14, %f12, %f13;
	ld.global.f32 	%f15, [%rd23+896];
	max.f32 	%f16, %f14, %f15;
	ld.global.f32 	%f17, [%rd23+1024];
	max.f32 	%f18, %f16, %f17;
	ld.global.f32 	%f19, [%rd23+1152];
	max.f32 	%f20, %f18, %f19;
	ld.global.f32 	%f21, [%rd23+1280];
	max.f32 	%f22, %f20, %f21;
	ld.global.f32 	%f23, [%rd23+1408];
	max.f32 	%f24, %f22, %f23;
	ld.global.f32 	%f25, [%rd23+1536];
	max.f32 	%f26, %f24, %f25;
	mov.b32 	%r8, %f26;
	shfl.sync.bfly.b32	%r9|%p3, %r8, 16, 31, -1;
	mov.b32 	%f27, %r9;
	max.f32 	%f28, %f26, %f27;
	mov.b32 	%r10, %f28;
	shfl.sync.bfly.b32	%r11|%p4, %r10, 8, 31, -1;
	mov.b32 	%f29, %r11;
	max.f32 	%f30, %f28, %f29;
	mov.b32 	%r12, %f30;
	shfl.sync.bfly.b32	%r13|%p5, %r12, 4, 31, -1;
	mov.b32 	%f31, %r13;
	max.f32 	%f32, %f30, %f31;
	mov.b32 	%r14, %f32;
	shfl.sync.bfly.b32	%r15|%p6, %r14, 2, 31, -1;
	mov.b32 	%f33, %r15;
	max.f32 	%f34, %f32, %f33;
	mov.b32 	%r16, %f34;
	shfl.sync.bfly.b32	%r17|%p7, %r16, 1, 31, -1;
	mov.b32 	%f35, %r17;
	max.f32 	%f36, %f34, %f35;
	sub.f32 	%f37, %f1, %f36;
	fma.rn.f32 	%f38, %f37, 0f3BBB989D, 0f3F000000;
	cvt.sat.f32.f32 	%f39, %f38;
	mov.f32 	%f40, 0f4B400001;
	mov.f32 	%f41, 0f437C0000;
	fma.rm.f32 	%f42, %f39, %f41, %f40;
	add.f32 	%f43, %f42, 0fCB40007F;
	neg.f32 	%f44, %f43;
	fma.rn.f32 	%f45, %f37, 0f3FB8AA3B, %f44;
	fma.rn.f32 	%f46, %f37, 0f32A57060, %f45;
	mov.b32 	%r18, %f42;
	shl.b32 	%r19, %r18, 23;
	mov.b32 	%f47, %r19;
	ex2.approx.ftz.f32 	%f48, %f46;
	mul.f32 	%f49, %f48, %f47;
	add.f32 	%f50, %f49, 0f00000000;
	sub.f32 	%f51, %f3, %f36;
	fma.rn.f32 	%f52, %f51, 0f3BBB989D, 0f3F000000;
	cvt.sat.f32.f32 	%f53, %f52;
	fma.rm.f32 	%f54, %f53, %f41, %f40;
	add.f32 	%f55, %f54, 0fCB40007F;
	neg.f32 	%f56, %f55;
	fma.rn.f32 	%f57, %f51, 0f3FB8AA3B, %f56;
	fma.rn.f32 	%f58, %f51, 0f32A57060, %f57;
	mov.b32 	%r20, %f54;
	shl.b32 	%r21, %r20, 23;
	mov.b32 	%f59, %r21;
	ex2.approx.ftz.f32 	%f60, %f58;
	mul.f32 	%f61, %f60, %f59;
	add.f32 	%f62, %f50, %f61;
	sub.f32 	%f63, %f5, %f36;
	fma.rn.f32 	%f64, %f63, 0f3BBB989D, 0f3F000000;
	cvt.sat.f32.f32 	%f65, %f64;
	fma.rm.f32 	%f66, %f65, %f41, %f40;
	add.f32 	%f67, %f66, 0fCB40007F;
	neg.f32 	%f68, %f67;
	fma.rn.f32 	%f69, %f63, 0f3FB8AA3B, %f68;
	fma.rn.f32 	%f70, %f63, 0f32A57060, %f69;
	mov.b32 	%r22, %f66;
	shl.b32 	%r23, %r22, 23;
	mov.b32 	%f71, %r23;
	ex2.approx.ftz.f32 	%f72, %f70;
	mul.f32 	%f73, %f72, %f71;
	add.f32 	%f74, %f62, %f73;
	sub.f32 	%f75, %f7, %f36;
	fma.rn.f32 	%f76, %f75, 0f3BBB989D, 0f3F000000;
	cvt.sat.f32.f32 	%f77, %f76;
	fma.rm.f32 	%f78, %f77, %f41, %f40;
	add.f32 	%f79, %f78, 0fCB40007F;
	neg.f32 	%f80, %f79;
	fma.rn.f32 	%f81, %f75, 0f3FB8AA3B, %f80;
	fma.rn.f32 	%f82, %f75, 0f32A57060, %f81;
	mov.b32 	%r24, %f78;
	shl.b32 	%r25, %r24, 23;
	mov.b32 	%f83, %r25;
	ex2.approx.ftz.f32 	%f84, %f82;
	mul.f32 	%f85, %f84, %f83;
	add.f32 	%f86, %f74, %f85;
	sub.f32 	%f87, %f9, %f36;
	fma.rn.f32 	%f88, %f87, 0f3BBB989D, 0f3F000000;
	cvt.sat.f32.f32 	%f89, %f88;
	fma.rm.f32 	%f90, %f89, %f41, %f40;
	add.f32 	%f91, %f90, 0fCB40007F;
	neg.f32 	%f92, %f91;
	fma.rn.f32 	%f93, %f87, 0f3FB8AA3B, %f92;
	fma.rn.f32 	%f94, %f87, 0f32A57060, %f93;
	mov.b32 	%r26, %f90;
	shl.b32 	%r27, %r26, 23;
	mov.b32 	%f95, %r27;
	ex2.approx.ftz.f32 	%f96, %f94;
	mul.f32 	%f97, %f96, %f95;
	add.f32 	%f98, %f86, %f97;
	sub.f32 	%f99, %f11, %f36;
	fma.rn.f32 	%f100, %f99, 0f3BBB989D, 0f3F000000;
	cvt.sat.f32.f32 	%f101, %f100;
	fma.rm.f32 	%f102, %f101, %f41, %f40;
	add.f32 	%f103, %f102, 0fCB40007F;
	neg.f32 	%f104, %f103;
	fma.rn.f32 	%f105, %f99, 0f3FB8AA3B, %f104;
	fma.rn.f32 	%f106, %f99, 0f32A57060, %f105;
	mov.b32 	%r28, %f102;
	shl.b32 	%r29, %r28, 23;
	mov.b32 	%f107, %r29;
	ex2.approx.ftz.f32 	%f108, %f106;
	mul.f32 	%f109, %f108, %f107;
	add.f32 	%f110, %f98, %f109;
	sub.f32 	%f111, %f13, %f36;
	fma.rn.f32 	%f112, %f111, 0f3BBB989D, 0f3F000000;
	cvt.sat.f32.f32 	%f113, %f112;
	fma.rm.f32 	%f114, %f113, %f41, %f40;
	add.f32 	%f115, %f114, 0fCB40007F;
	neg.f32 	%f116, %f115;
	fma.rn.f32 	%f117, %f111, 0f3FB8AA3B, %f116;
	fma.rn.f32 	%f118, %f111, 0f32A57060, %f117;
	mov.b32 	%r30, %f114;
	shl.b32 	%r31, %r30, 23;
	mov.b32 	%f119, %r31;
	ex2.approx.ftz.f32 	%f120, %f118;
	mul.f32 	%f121, %f120, %f119;
	add.f32 	%f122, %f110, %f121;
	sub.f32 	%f123, %f15, %f36;
	fma.rn.f32 	%f124, %f123, 0f3BBB989D, 0f3F000000;
	cvt.sat.f32.f32 	%f125, %f124;
	fma.rm.f32 	%f126, %f125, %f41, %f40;
	add.f32 	%f127, %f126, 0fCB40007F;
	neg.f32 	%f128, %f127;
	fma.rn.f32 	%f129, %f123, 0f3FB8AA3B, %f128;
	fma.rn.f32 	%f130, %f123, 0f32A57060, %f129;
	mov.b32 	%r32, %f126;
	shl.b32 	%r33, %r32, 23;
	mov.b32 	%f131, %r33;
	ex2.approx.ftz.f32 	%f132, %f130;
	mul.f32 	%f133, %f132, %f131;
	add.f32 	%f134, %f122, %f133;
	sub.f32 	%f135, %f17, %f36;
	fma.rn.f32 	%f136, %f135, 0f3BBB989D, 0f3F000000;
	cvt.sat.f32.f32 	%f137, %f136;
	fma.rm.f32 	%f138, %f137, %f41, %f40;
	add.f32 	%f139, %f138, 0fCB40007F;
	neg.f32 	%f140, %f139;
	fma.rn.f32 	%f141, %f135, 0f3FB8AA3B, %f140;
	fma.rn.f32 	%f142, %f135, 0f32A57060, %f141;
	mov.b32 	%r34, %f138;
	shl.b32 	%r35, %r34, 23;
	mov.b32 	%f143, %r35;
	ex2.approx.ftz.f32 	%f144, %f142;
	mul.f32 	%f145, %f144, %f143;
	add.f32 	%f146, %f134, %f145;
	sub.f32 	%f147, %f19, %f36;
	fma.rn.f32 	%f148, %f147, 0f3BBB989D, 0f3F000000;
	cvt.sat.f32.f32 	%f149, %f148;
	fma.rm.f32 	%f150, %f149, %f41, %f40;
	add.f32 	%f151, %f150, 0fCB40007F;
	neg.f32 	%f152, %f151;
	fma.rn.f32 	%f153, %f147, 0f3FB8AA3B, %f152;
	fma.rn.f32 	%f154, %f147, 0f32A57060, %f153;
	mov.b32 	%r36, %f150;
	shl.b32 	%r37, %r36, 23;
	mov.b32 	%f155, %r37;
	ex2.approx.ftz.f32 	%f156, %f154;
	mul.f32 	%f157, %f156, %f155;
	add.f32 	%f158, %f146, %f157;
	sub.f32 	%f159, %f21, %f36;
	fma.rn.f32 	%f160, %f159, 0f3BBB989D, 0f3F000000;
	cvt.sat.f32.f32 	%f161, %f160;
	fma.rm.f32 	%f162, %f161, %f41, %f40;
	add.f32 	%f163, %f162, 0fCB40007F;
	neg.f32 	%f164, %f163;
	fma.rn.f32 	%f165, %f159, 0f3FB8AA3B, %f164;
	fma.rn.f32 	%f166, %f159, 0f32A57060, %f165;
	mov.b32 	%r38, %f162;
	shl.b32 	%r39, %r38, 23;
	mov.b32 	%f167, %r39;
	ex2.approx.ftz.f32 	%f168, %f166;
	mul.f32 	%f169, %f168, %f167;
	add.f32 	%f170, %f158, %f169;
	sub.f32 	%f171, %f23, %f36;
	fma.rn.f32 	%f172, %f171, 0f3BBB989D, 0f3F000000;
	cvt.sat.f32.f32 	%f173, %f172;
	fma.rm.f32 	%f174, %f173, %f41, %f40;
	add.f32 	%f175, %f174, 0fCB40007F;
	neg.f32 	%f176, %f175;
	fma.rn.f32 	%f177, %f171, 0f3FB8AA3B, %f176;
	fma.rn.f32 	%f178, %f171, 0f32A57060, %f177;
	mov.b32 	%r40, %f174;
	shl.b32 	%r41, %r40, 23;
	mov.b32 	%f179, %r41;
	ex2.approx.ftz.f32 	%f180, %f178;
	mul.f32 	%f181, %f180, %f179;
	add.f32 	%f182, %f170, %f181;
	sub.f32 	%f183, %f25, %f36;
	fma.rn.f32 	%f184, %f183, 0f3BBB989D, 0f3F000000;
	cvt.sat.f32.f32 	%f185, %f184;
	fma.rm.f32 	%f186, %f185, %f41, %f40;
	add.f32 	%f187, %f186, 0fCB40007F;
	neg.f32 	%f188, %f187;
	fma.rn.f32 	%f189, %f183, 0f3FB8AA3B, %f188;
	fma.rn.f32 	%f190, %f183, 0f32A57060, %f189;
	mov.b32 	%r42, %f186;
	shl.b32 	%r43, %r42, 23;
	mov.b32 	%f191, %r43;
	ex2.approx.ftz.f32 	%f192, %f190;
	mul.f32 	%f193, %f192, %f191;
	add.f32 	%f194, %f182, %f193;
	mov.b32 	%r44, %f194;
	shfl.sync.bfly.b32	%r45|%p8, %r44, 16, 31, -1;
	mov.b32 	%f195, %r45;
	add.f32 	%f196, %f194, %f195;
	mov.b32 	%r46, %f196;
	shfl.sync.bfly.b32	%r47|%p9, %r46, 8, 31, -1;
	mov.b32 	%f197, %r47;
	add.f32 	%f198, %f196, %f197;
	mov.b32 	%r48, %f198;
	shfl.sync.bfly.b32	%r49|%p10, %r48, 4, 31, -1;
	mov.b32 	%f199, %r49;
	add.f32 	%f200, %f198, %f199;
	mov.b32 	%r50, %f200;
	shfl.sync.bfly.b32	%r51|%p11, %r50, 2, 31, -1;
	mov.b32 	%f201, %r51;
	add.f32 	%f202, %f200, %f201;
	mov.b32 	%r52, %f202;
	shfl.sync.bfly.b32	%r53|%p12, %r52, 1, 31, -1;
	mov.b32 	%f203, %r53;
	add.f32 	%f204, %f202, %f203;
	div.rn.f32 	%f205, %f49, %f204;
	div.rn.f32 	%f206, %f61, %f204;
	div.rn.f32 	%f207, %f73, %f204;
	div.rn.f32 	%f208, %f85, %f204;
	div.rn.f32 	%f209, %f97, %f204;
	div.rn.f32 	%f210, %f109, %f204;
	div.rn.f32 	%f211, %f121, %f204;
	div.rn.f32 	%f212, %f133, %f204;
	div.rn.f32 	%f213, %f145, %f204;
	div.rn.f32 	%f214, %f157, %f204;
	div.rn.f32 	%f215, %f169, %f204;
	div.rn.f32 	%f216, %f181, %f204;
	div.rn.f32 	%f217, %f193, %f204;
	mad.lo.s64 	%rd24, %rd27, %rd3, %rd5;
	shl.b64 	%rd25, %rd24, 2;
	add.s64 	%rd26, %rd6, %rd25;
	st.global.f32 	[%rd26], %f205;
	st.global.f32 	[%rd26+128], %f206;
	st.global.f32 	[%rd26+256], %f207;
	st.global.f32 	[%rd26+384], %f208;
	st.global.f32 	[%rd26+512], %f209;
	st.global.f32 	[%rd26+640], %f210;
	st.global.f32 	[%rd26+768], %f211;
	st.global.f32 	[%rd26+896], %f212;
	st.global.f32 	[%rd26+1024], %f213;
	st.global.f32 	[%rd26+1152], %f214;
	st.global.f32 	[%rd26+1280], %f215;
	st.global.f32 	[%rd26+1408], %f216;
	st.global.f32 	[%rd26+1536], %f217;
	add.s64 	%rd27, %rd27, %rd8;
	setp.lt.s64 	%p13, %rd27, %rd13;
	@%p13 bra 	$L__BB101_4;
$L__BB101_5:
	ret;

}
	// .globl	_ZN7oneflow4cuda7softmax15SoftmaxWarpImplI10SimpleLoadIffE11SimpleStoreIffEfLi1ELi13ELi32ELi1ELb1ELNS1_9AlgorithmE0EEEvT_T0_ll
.visible .entry _ZN7oneflow4cuda7softmax15SoftmaxWarpImplI10SimpleLoadIffE11SimpleStoreIffEfLi1ELi13ELi32ELi1ELb1ELNS1_9AlgorithmE0EEEvT_T0_ll(
	.param .align 8 .b8 _ZN7oneflow4cuda7softmax15SoftmaxWarpImplI10SimpleLoadIffE11SimpleStoreIffEfLi1ELi13ELi32ELi1ELb1ELNS1_9AlgorithmE0EEEvT_T0_ll_param_0[16],
	.param .align 8 .b8 _ZN7oneflow4cuda7softmax15SoftmaxWarpImplI10SimpleLoadIffE11SimpleStoreIffEfLi1ELi13ELi32ELi1ELb1ELNS1_9AlgorithmE0EEEvT_T0_ll_param_1[16],
	.param .u64 _ZN7oneflow4cuda7softmax15SoftmaxWarpImplI10SimpleLoadIffE11SimpleStoreIffEfLi1ELi13ELi32ELi1ELb1ELNS1_9AlgorithmE0EEEvT_T0_ll_param_2,
	.param .u64 _ZN7oneflow4cuda7softmax15SoftmaxWarpImplI10SimpleLoadIffE11SimpleStoreIffEfLi1ELi13ELi32ELi1ELb1ELNS1_9AlgorithmE0EEEvT_T0_ll_param_3
)
{
	.reg .pred 	%p<40>;
	.reg .b32 	%r<67>;
	.reg .b32 	%f<283>;
	.reg .b64 	%rd<41>;

	ld.param.u64 	%rd22, [_ZN7oneflow4cuda7softmax15SoftmaxWarpImplI10SimpleLoadIffE11SimpleStoreIffEfLi1ELi13ELi32ELi1ELb1ELNS1_9AlgorithmE0EEEvT_T0_ll_param_1+8];
	ld.param.u64 	%rd21, [_ZN7oneflow4cuda7softmax15SoftmaxWarpImplI10SimpleLoadIffE11SimpleStoreIffEfLi1ELi13ELi32ELi1ELb1ELNS1_9AlgorithmE0EEEvT_T0_ll_param_1];
	ld.param.u64 	%rd20, [_ZN7oneflow4cuda7softmax15SoftmaxWarpImplI10SimpleLoadIffE11SimpleStoreIffEfLi1ELi13ELi32ELi1ELb1ELNS1_9AlgorithmE0EEEvT_T0_ll_param_0+8];
	ld.param.u64 	%rd19, [_ZN7oneflow4cuda7softmax15SoftmaxWarpImplI10SimpleLoadIffE11SimpleStoreIffEfLi1ELi13ELi32ELi1ELb1ELNS1_9AlgorithmE0EEEvT_T0_ll_param_0];
	ld.param.u64 	%rd24, [_ZN7oneflow4cuda7softmax15SoftmaxWarpImplI10SimpleLoadIffE11SimpleStoreIffEfLi1ELi13ELi32ELi1ELb1ELNS1_9AlgorithmE0EEEvT_T0_ll_param_3];
	setp.lt.s64 	%p1, %rd24, 417;
	@%p1 bra 	$L__BB102_2;
	mov.u64 	%rd25, $str;
	cvta.global.u64 	%rd26, %rd25;
	mov.u64 	%rd27, $str$1;
	cvta.global.u64 	%rd28, %rd27;
	mov.u64 	%rd29, __unnamed_102;
	cvta.global.u64 	%rd30, %rd29;
	{ // callseq 101, 0
	.param .b64 param0;
	st.param.b64 	[param0], %rd26;
	.param .b64 param1;
	st.param.b64 	[param1], %rd28;
	.param .b32 param2;
	st.param.b32 	[param2], 228;
	.param .b64 param3;
	st.param.b64 	[param3], %rd30;
	.param .b64 param4;
	st.param.b64 	[param4], 1;
	call.uni 
	__assertfail, 
	(
	param0, 
	param1, 
	param2, 
	param3, 
	param4
	);
	} // callseq 101
$L__BB102_2:
	ld.param.u64 	%rd38, [_ZN7oneflow4cuda7softmax15SoftmaxWarpImplI10SimpleLoadIffE11SimpleStoreIffEfLi1ELi13ELi32ELi1ELb1ELNS1_9AlgorithmE0EEEvT_T0_ll_param_2];
	mov.u32 	%r1, %ctaid.x;
	mov.u32 	%r2, %ntid.y;
	mov.u32 	%r3, %tid.y;
	mad.lo.s32 	%r4, %r1, %r2, %r3;
	cvt.s64.s32 	%rd40, %r4;
	setp.le.s64 	%p2, %rd38, %rd40;
	@%p2 bra 	$L__BB102_57;
	mov.u32 	%r5, %tid.x;
	cvt.u64.u32 	%rd2, %r5;
	add.s32 	%r6, %r5, 32;
	cvt.u64.u32 	%rd3, %r6;
	add.s32 	%r7, %r5, 64;
	cvt.u64.u32 	%rd4, %r7;
	add.s32 	%r8, %r5, 96;
	cvt.u64.u32 	%rd5, %r8;
	add.s32 	%r9, %r5, 128;
	cvt.u64.u32 	%rd6, %r9;
	add.s32 	%r10, %r5, 160;
	cvt.u64.u32 	%rd7, %r10;
	add.s32 	%r11, %r5, 192;
	cvt.u64.u32 	%rd8, %r11;
	add.s32 	%r12, %r5, 224;
	cvt.u64.u32 	%rd9, %r12;
	add.s32 	%r13, %r5, 256;
	cvt.u64.u32 	%rd10, %r13;
	add.s32 	%r14, %r5, 288;
	cvt.u64.u32 	%rd11, %r14;
	add.s32 	%r15, %r5, 320;
	cvt.u64.u32 	%rd12, %r15;
	add.s32 	%r16, %r5, 352;
	cvt.u64.u32 	%rd13, %r16;
	add.s32 	%r17, %r5, 384;
	cvt.u64.u32 	%rd14, %r17;
	mov.u32 	%r64, %nctaid.x;
	mul.lo.s32 	%r66, %r64, %r2;
$L__BB102_4:
	setp.le.s64 	%p3, %rd24, %rd2;
	mad.lo.s64 	%rd31, %rd40, %rd20, %rd2;
	cvta.to.global.u64 	%rd32, %rd19;
	shl.b64 	%rd33, %rd31, 2;
	add.s64 	%rd16, %rd32, %rd33;
	mov.f32 	%f257, 0fFF800000;
	mov.f32 	%f260, %f257;
	@%p3 bra 	$L__BB102_6;
	ld.global.f32 	%f257, [%rd16];
	max.f32 	%f260, %f257, 0fFF800000;
$L__BB102_6:
	setp.le.s64 	%p4, %rd24, %rd3;
	mov.f32 	%f259, 0fFF800000;
	@%p4 bra 	$L__BB102_8;
	ld.global.f32 	%f259, [%rd16+128];
	max.f32 	%f260, %f260, %f259;
$L__BB102_8:
	setp.le.s64 	%p5, %rd24, %rd4;
	mov.f32 	%f261, 0fFF800000;
	@%p5 bra 	$L__BB102_10;
	ld.global.f32 	%f261, [%rd16+256];
	max.f32 	%f260, %f260, %f261;
$L__BB102_10:
	setp.le.s64 	%p6, %rd24, %rd5;
	mov.f32 	%f263, 0fFF800000;
	@%p6 bra 	$L__BB102_12;
	ld.global.f32 	%f263, [%rd16+384];
	max.f32 	%f260, %f260, %f263;
$L__BB102_12:
	setp.le.s64 	%p7, %rd24, %rd6;
	mov.f32 	%f265, 0fFF800000;
	@%p7 bra 	$L__BB102_14;
	ld.global.f32 	%f265, [%rd16+512];
	max.f32 	%f260, %f260, %f265;
$L__BB102_14:
	setp.le.s64 	%p8, %rd24, %rd7;
	mov.f32 	%f267, 0fFF800000;
	@%p8 bra 	$L__BB102_16;
	ld.global.f32 	%f267, [%rd16+640];
	max.f32 	%f260, %f260, %f267;
$L__BB102_16:
	setp.le.s64 	%p9, %rd24, %rd8;
	mov.f32 	%f269, 0fFF800000;
	@%p9 bra 	$L__BB102_18;
	ld.global.f32 	%f269, [%rd16+768];
	max.f32 	%f260, %f260, %f269;
$L__BB102_18:
	setp.le.s64 	%p10, %rd24, %rd9;
	mov.f32 	%f271, 0fFF800000;
	@%p10 bra 	$L__BB102_20;
	ld.global.f32 	%f271, [%rd16+896];
	max.f32 	%f260, %f260, %f271;
$L__BB102_20:
	setp.le.s64 	%p11, %rd24, %rd10;
	mov.f32 	%f273, 0fFF800000;
	@%p11 bra 	$L__BB102_22;
	ld.global.f32 	%f273, [%rd16+1024];
	max.f32 	%f260, %f260, %f273;
$L__BB102_22:
	setp.le.s64 	%p12, %rd24, %rd11;
	mov.f32 	%f275, 0fFF800000;
	@%p12 bra 	$L__BB102_24;
	ld.global.f32 	%f275, [%rd16+1152];
	max.f32 	%f260, %f260, %f275;
$L__BB102_24:
	setp.le.s64 	%p13, %rd24, %rd12;
	mov.f32 	%f277, 0fFF800000;
	@%p13 bra 	$L__BB102_26;
	ld.global.f32 	%f277, [%rd16+1280];
	max.f32 	%f260, %f260, %f277;
$L__BB102_26:
	setp.le.s64 	%p14, %rd24, %rd13;
	mov.f32 	%f279, 0fFF800000;
	@%p14 bra 	$L__BB102_28;
	ld.global.f32 	%f279, [%rd16+1408];
	max.f32 	%f260, %f260, %f279;
$L__BB102_28:
	setp.le.s64 	%p15, %rd24, %rd14;
	mov.f32 	%f281, 0fFF800000;
	@%p15 bra 	$L__BB102_30;
	ld.global.f32 	%f281, [%rd16+1536];
	max.f32 	%f260, %f260, %f281;
$L__BB102_30:
	setp.le.s64 	%p16, %rd24, %rd2;
	mov.b32 	%r18, %f260;
	shfl.sync.bfly.b32	%r19|%p17, %r18, 16, 31, -1;
	mov.b32 	%f79, %r19;
	max.f32 	%f80, %f260, %f79;
	mov.b32 	%r20, %f80;
	shfl.sync.bfly.b32	%r21|%p18, %r20, 8, 31, -1;
	mov.b32 	%f81, %r21;
	max.f32 	%f82, %f80, %f81;
	mov.b32 	%r22, %f82;
	shfl.sync.bfly.b32	%r23|%p19, %r22, 4, 31, -1;
	mov.b32 	%f83, %r23;
	max.f32 	%f84, %f82, %f83;
	mov.b32 	%r24, %f84;
	shfl.sync.bfly.b32	%r25|%p20, %r24, 2, 31, -1;
	mov.b32 	%f85, %r25;
	max.f32 	%f86, %f84, %f85;
	mov.b32 	%r26, %f86;
	shfl.sync.bfly.b32	%r27|%p21, %r26, 1, 31, -1;
	mov.b32 	%f87, %r27;
	max.f32 	%f88, %f86, %f87;
	sub.f32 	%f89, %f257, %f88;
	fma.rn.f32 	%f90, %f89, 0f3BBB989D, 0f3F000000;
	cvt.sat.f32.f32 	%f91, %f90;
	mov.f32 	%f92, 0f4B400001;
	mov.f32 	%f93, 0f437C0000;
	fma.rm.f32 	%f94, %f91, %f93, %f92;
	add.f32 	%f95, %f94, 0fCB40007F;
	neg.f32 	%f96, %f95;
	fma.rn.f32 	%f97, %f89, 0f3FB8AA3B, %f96;
	fma.rn.f32 	%f98, %f89, 0f32A57060, %f97;
	mov.b32 	%r28, %f94;
	shl.b32 	%r29, %r28, 23;
	mov.b32 	%f99, %r29;
	ex2.approx.ftz.f32 	%f100, %f98;
	mul.f32 	%f101, %f100, %f99;
	add.f32 	%f102, %f101, 0f00000000;
	sub.f32 	%f103, %f259, %f88;
	fma.rn.f32 	%f104, %f103, 0f3BBB989D, 0f3F000000;
	cvt.sat.f32.f32 	%f105, %f104;
	fma.rm.f32 	%f106, %f105, %f93, %f92;
	add.f32 	%f107, %f106, 0fCB40007F;
	neg.f32 	%f108, %f107;
	fma.rn.f32 	%f109, %f103, 0f3FB8AA3B, %f108;
	fma.rn.f32 	%f110, %f103, 0f32A57060, %f109;
	mov.b32 	%r30, %f106;
	shl.b32 	%r31, %r30, 23;
	mov.b32 	%f111, %r31;
	ex2.approx.ftz.f32 	%f112, %f110;
	mul.f32 	%f113, %f112, %f111;
	add.f32 	%f114, %f102, %f113;
	sub.f32 	%f115, %f261, %f88;
	fma.rn.f32 	%f116, %f115, 0f3BBB989D, 0f3F000000;
	cvt.sat.f32.f32 	%f117, %f116;
	fma.rm.f32 	%f118, %f117, %f93, %f92;
	add.f32 	%f119, %f118, 0fCB40007F;
	neg.f32 	%f120, %f119;
	fma.rn.f32 	%f121, %f115, 0f3FB8AA3B, %f120;
	fma.rn.f32 	%f122, %f115, 0f32A57060, %f121;
	mov.b32 	%r32, %f118;
	shl.b32 	%r33, %r32, 23;
	mov.b32 	%f123, %r33;
	ex2.approx.ftz.f32 	%f124, %f122;
	mul.f32 	%f125, %f124, %f123;
	add.f32 	%f126, %f114, %f125;
	sub.f32 	%f127, %f263, %f88;
	fma.rn.f32 	%f128, %f127, 0f3BBB989D, 0f3F000000;
	cvt.sat.f32.f32 	%f129, %f128;
	fma.rm.f32 	%f130, %f129, %f93, %f92;
	add.f32 	%f131, %f130, 0fCB40007F;
	neg.f32 	%f132, %f131;
	fma.rn.f32 	%f133, %f127, 0f3FB8AA3B, %f132;
	fma.rn.f32 	%f134, %f127, 0f32A57060, %f133;
	mov.b32 	%r34, %f130;
	shl.b32 	%r35, %r34, 23;
	mov.b32 	%f135, %r35;
	ex2.approx.ftz.f32 	%f136, %f134;
	mul.f32 	%f137, %f136, %f135;
	add.f32 	%f138, %f126, %f137;
	sub.f32 	%f139, %f265, %f88;
	fma.rn.f32 	%f140, %f139, 0f3BBB989D, 0f3F000000;
	cvt.sat.f32.f32 	%f141, %f140;
	fma.rm.f32 	%f142, %f141, %f93, %f92;
	add.f32 	%f143, %f142, 0fCB40007F;
	neg.f32 	%f144, %f143;
	fma.rn.f32 	%f145, %f139, 0f3FB8AA3B, %f144;
	fma.rn.f32 	%f146, %f139, 0f32A57060, %f145;
	mov.b32 	%r36, %f142;
	shl.b32 	%r37, %r36, 23;
	mov.b32 	%f147, %r37;
	ex2.approx.ftz.f32 	%f148, %f146;
	mul.f32 	%f149, %f148, %f147;
	add.f32 	%f150, %f138, %f149;
	sub.f32 	%f151, %f267, %f88;
	fma.rn.f32 	%f152, %f151, 0f3BBB989D, 0f3F000000;
	cvt.sat.f32.f32 	%f153, %f152;
	fma.rm.f32 	%f154, %f153, %f93, %f92;
	add.f32 	%f155, %f154, 0fCB40007F;
	neg.f32 	%f156, %f155;
	fma.rn.f32 	%f157, %f151, 0f3FB8AA3B, %f156;
	fma.rn.f32 	%f158, %f151, 0f32A57060, %f157;
	mov.b32 	%r38, %f154;
	shl.b32 	%r39, %r38, 23;
	mov.b32 	%f159, %r39;
	ex2.approx.ftz.f32 	%f160, %f158;
	mul.f32 	%f161, %f160, %f159;
	add.f32 	%f162, %f150, %f161;
	sub.f32 	%f163, %f269, %f88;
	fma.rn.f32 	%f164, %f163, 0f3BBB989D, 0f3F000000;
	cvt.sat.f32.f32 	%f165, %f164;
	fma.rm.f32 	%f166, %f165, %f93, %f92;
	add.f32 	%f167, %f166, 0fCB40007F;
	neg.f32 	%f168, %f167;
	fma.rn.f32 	%f169, %f163, 0f3FB8AA3B, %f168;
	fma.rn.f32 	%f170, %f163, 0f32A57060, %f169;
	mov.b32 	%r40, %f166;
	shl.b32 	%r41, %r40, 23;
	mov.b32 	%f171, %r41;
	ex2.approx.ftz.f32 	%f172, %f170;
	mul.f32 	%f173, %f172, %f171;
	add.f32 	%f174, %f162, %f173;
	sub.f32 	%f175, %f271, %f88;
	fma.rn.f32 	%f176, %f175, 0f3BBB989D, 0f3F000000;
	cvt.sat.f32.f32 	%f177, %f176;
	fma.rm.f32 	%f178, %f177, %f93, %f92;
	add.f32 	%f179, %f178, 0fCB40007F;
	neg.f32 	%f180, %f179;
	fma.rn.f32 	%f181, %f175, 0f3FB8AA3B, %f180;
	fma.rn.f32 	%f182, %f175, 0f32A57060, %f181;
	mov.b32 	%r42, %f178;
	shl.b32 	%r43, %r42, 23;
	mov.b32 	%f183, %r43;
	ex2.approx.ftz.f32 	%f184, %f182;
	mul.f32 	%f185, %f184, %f183;
	add.f32 	%f186, %f174, %f185;
	sub.f32 	%f187, %f273, %f88;
	fma.rn.f32 	%f188, %f187, 0f3BBB989D, 0f3F000000;
	cvt.sat.f32.f32 	%f189, %f188;
	fma.rm.f32 	%f190, %f189, %f93, %f92;
	add.f32 	%f191, %f190, 0fCB40007F;
	neg.f32 	%f192, %f191;
	fma.rn.f32 	%f193, %f187, 0f3FB8AA3B, %f192;
	fma.rn.f32 	%f194, %f187, 0f32A57060, %f193;
	mov.b32 	%r44, %f190;
	shl.b32 	%r45, %r44, 23;
	mov.b32 	%f195, %r45;
	ex2.approx.ftz.f32 	%f196, %f194;
	mul.f32 	%f197, %f196, %f195;
	add.f32 	%f198, %f186, %f197;
	sub.f32 	%f199, %f275, %f88;
	fma.rn.f32 	%f200, %f199, 0f3BBB989D, 0f3F000000;
	cvt.sat.f32.f32 	%f201, %f200;
	fma.rm.f32 	%f202, %f201, %f93, %f92;
	add.f32 	%f203, %f202, 0fCB40007F;
	neg.f32 	%f204, %f203;
	fma.rn.f32 	%f205, %f199, 0f3FB8AA3B, %f204;
	fma.rn.f32 	%f206, %f199, 0f32A57060, %f205;
	mov.b32 	%r46, %f202;
	shl.b32 	%r47, %r46, 23;
	mov.b32 	%f207, %r47;
	ex2.approx.ftz.f32 	%f208, %f206;
	mul.f32 	%f209, %f208, %f207;
	add.f32 	%f210, %f198, %f209;
	sub.f32 	%f211, %f277, %f88;
	fma.rn.f32 	%f212, %f211, 0f3BBB989D, 0f3F000000;
	cvt.sat.f32.f32 	%f213, %f212;
	fma.rm.f32 	%f214, %f213, %f93, %f92;
	add.f32 	%f215, %f214, 0fCB40007F;
	neg.f32 	%f216, %f215;
	fma.rn.f32 	%f217, %f211, 0f3FB8AA3B, %f216;
	fma.rn.f32 	%f218, %f211, 0f32A57060, %f217;
	mov.b32 	%r48, %f214;
	shl.b32 	%r49, %r48, 23;
	mov.b32 	%f219, %r49;
	ex2.approx.ftz.f32 	%f220, %f218;
	mul.f32 	%f221, %f220, %f219;
	add.f32 	%f222, %f210, %f221;
	sub.f32 	%f223, %f279, %f88;
	fma.rn.f32 	%f224, %f223, 0f3BBB989D, 0f3F000000;
	cvt.sat.f32.f32 	%f225, %f224;
	fma.rm.f32 	%f226, %f225, %f93, %f92;
	add.f32 	%f227, %f226, 0fCB40007F;
	neg.f32 	%f228, %f227;
	fma.rn.f32 	%f229, %f223, 0f3FB8AA3B, %f228;
	fma.rn.f32 	%f230, %f223, 0f32A57060, %f229;
	mov.b32 	%r50, %f226;
	shl.b32 	%r51, %r50, 23;
	mov.b32 	%f231, %r51;
	ex2.approx.ftz.f32 	%f232, %f230;
	mul.f32 	%f233, %f232, %f231;
	add.f32 	%f234, %f222, %f233;
	sub.f32 	%f235, %f281, %f88;
	fma.rn.f32 	%f236, %f235, 0f3BBB989D, 0f3F000000;
	cvt.sat.f32.f32 	%f237, %f236;
	fma.rm.f32 	%f238, %f237, %f93, %f92;
	add.f32 	%f239, %f238, 0fCB40007F;
	neg.f32 	%f240, %f239;
	fma.rn.f32 	%f241, %f235, 0f3FB8AA3B, %f240;
	fma.rn.f32 	%f242, %f235, 0f32A57060, %f241;
	mov.b32 	%r52, %f238;
	shl.b32 	%r53, %r52, 23;
	mov.b32 	%f243, %r53;
	ex2.approx.ftz.f32 	%f244, %f242;
	mul.f32 	%f245, %f244, %f243;
	add.f32 	%f246, %f234, %f245;
	mov.b32 	%r54, %f246;
	shfl.sync.bfly.b32	%r55|%p22, %r54, 16, 31, -1;
	mov.b32 	%f247, %r55;
	add.f32 	%f248, %f246, %f247;
	mov.b32 	%r56, %f248;
	shfl.sync.bfly.b32	%r57|%p23, %r56, 8, 31, -1;
	mov.b32 	%f249, %r57;
	add.f32 	%f250, %f248, %f249;
	mov.b32 	%r58, %f250;
	shfl.sync.bfly.b32	%r59|%p24, %r58, 4, 31, -1;
	mov.b32 	%f251, %r59;
	add.f32 	%f252, %f250, %f251;
	mov.b32 	%r60, %f252;
	shfl.sync.bfly.b32	%r61|%p25, %r60, 2, 31, -1;
	mov.b32 	%f253, %r61;
	add.f32 	%f254, %f252, %f253;
	mov.b32 	%r62, %f254;
	shfl.sync.bfly.b32	%r63|%p26, %r62, 1, 31, -1;
	mov.b32 	%f255, %r63;
	add.f32 	%f256, %f254, %f255;
	div.rn.f32 	%f53, %f101, %f256;
	div.rn.f32 	%f54, %f113, %f256;
	div.rn.f32 	%f55, %f125, %f256;
	div.rn.f32 	%f56, %f137, %f256;
	div.rn.f32 	%f57, %f149, %f256;
	div.rn.f32 	%f58, %f161, %f256;
	div.rn.f32 	%f59, %f173, %f256;
	div.rn.f32 	%f60, %f185, %f256;
	div.rn.f32 	%f61, %f197, %f256;
	div.rn.f32 	%f62, %f209, %f256;
	div.rn.f32 	%f63, %f221, %f256;
	div.rn.f32 	%f64, %f233, %f256;
	div.rn.f32 	%f65, %f245, %f256;
	mad.lo.s64 	%rd34, %rd40, %rd22, %rd2;
	cvta.to.global.u64 	%rd35, %rd21;
	shl.b64 	%rd36, %rd34, 2;
	add.s64 	%rd17, %rd35, %rd36;
	@%p16 bra 	$L__BB102_32;
	st.global.f32 	[%rd17], %f53;
$L__BB102_32:
	setp.le.s64 	%p27, %rd24, %rd3;
	@%p27 bra 	$L__BB102_34;
	st.global.f32 	[%rd17+128], %f54;
$L__BB102_34:
	setp.le.s64 	%p28, %rd24, %rd4;
	@%p28 bra 	$L__BB102_36;
	st.global.f32 	[%rd17+256], %f55;
$L__BB102_36:
	setp.le.s64 	%p29, %rd24, %rd5;
	@%p29 bra 	$L__BB102_38;
	st.global.f32 	[%rd17+384], %f56;
$L__BB102_38:
	setp.le.s64 	%p30, %rd24, %rd6;
	@%p30 bra 	$L__BB102_40;
	st.global.f32 	[%rd17+512], %f57;
$L__BB102_40:
	setp.le.s64 	%p31, %rd24, %rd7;
	@%p31 bra 	$L__BB102_42;
	st.global.f32 	[%rd17+640], %f58;
$L__BB102_42:
	setp.le.s64 	%p32, %rd24, %rd8;
	@%p32 bra 	$L__BB102_44;
	st.global.f32 	[%rd17+768], %f59;
$L__BB102_44:
	setp.le.s64 	%p33, %rd24, %rd9;
	@%p33 bra 	$L__BB102_46;
	st.global.f32 	[%rd17+896], %f60;
$L__BB102_46:
	setp.le.s64 	%p34, %rd24, %rd10;
	@%p34 bra 	$L__BB102_48;
	st.global.f32 	[%rd17+1024], %f61;
$L__BB102_48:
	setp.le.s64 	%p35, %rd24, %rd11;
	@%p35 bra 	$L__BB102_50;
	st.global.f32 	[%rd17+1152], %f62;
$L__BB102_50:
	setp.le.s64 	%p36, %rd24, %rd12;
	@%p36 bra 	$L__BB102_52;
	st.global.f32 	[%rd17+1280], %f63;
$L__BB102_52:
	setp.le.s64 	%p37, %rd24, %rd13;
	@%p37 bra 	$L__BB102_54;
	st.global.f32 	[%rd17+1408], %f64;
$L__BB102_54:
	setp.le.s64 	%p38, %rd24, %rd14;
	@%p38 bra 	$L__BB102_56;
	st.global.f32 	[%rd17+1536], %f65;
$L__BB102_56:
	ld.param.u64 	%rd39, [_ZN7oneflow4cuda7softmax15SoftmaxWarpImplI10SimpleLoadIffE11SimpleStoreIffEfLi1ELi13ELi32ELi1ELb1ELNS1_9AlgorithmE0EEEvT_T0_ll_param_2];
	cvt.s64.s32 	%rd37, %r66;
	add.s64 	%rd40, %rd40, %rd37;
	setp.lt.s64 	%p39, %rd40, %rd39;
	@%p39 bra 	$L__BB102_4;
$L__BB102_57:
	ret;

}
	// .globl	_ZN7oneflow4cuda7softmax15SoftmaxWarpImplI10SimpleLoadIffE11SimpleStoreIffEfLi1ELi14ELi32ELi1ELb0ELNS1_9AlgorithmE0EEEvT_T0_ll
.visible .entry _ZN7oneflow4cuda7softmax15SoftmaxWarpImplI10SimpleLoadIffE11SimpleStoreIffEfLi1ELi14ELi32ELi1ELb0ELNS1_9AlgorithmE0EEEvT_T0_ll(
	.param .align 8 .b8 _ZN7oneflow4cuda7softmax15SoftmaxWarpImplI10SimpleLoadIffE11SimpleStoreIffEfLi1ELi14ELi32ELi1ELb0ELNS1_9AlgorithmE0EEEvT_T0_ll_param_0[16],
	.param .align 8 .b8 _ZN7oneflow4cuda7softmax15SoftmaxWarpImplI10SimpleLoadIffE11SimpleStoreIffEfLi1ELi14ELi32ELi1ELb0ELNS1_9AlgorithmE0EEEvT_T0_ll_param_1[16],
	.param .u64 _ZN7oneflow4cuda7softmax15SoftmaxWarpImplI10SimpleLoadIffE11SimpleStoreIffEfLi1ELi14ELi32ELi1ELb0ELNS1_9AlgorithmE0EEEvT_T0_ll_param_2,
	.param .u64 _ZN7oneflow4cuda7softmax15SoftmaxWarpImplI10SimpleLoadIffE11SimpleStoreIffEfLi1ELi14ELi32ELi1ELb0ELNS1_9AlgorithmE0EEEvT_T0_ll_param_3
)
{
	.reg .pred 	%p<14>;
	.reg .b32 	%r<56>;
	.reg .b32 	%f<233>;
	.reg .b64 	%rd<29>;

	ld.param.u64 	%rd13, [_ZN7oneflow4cuda7softmax15SoftmaxWarpImplI10SimpleLoadIffE11SimpleStoreIffEfLi1ELi14ELi32ELi1ELb0ELNS1_9AlgorithmE0EEEvT_T0_ll_param_1+8];
	ld.param.u64 	%rd12, [_ZN7oneflow4cuda7softmax15SoftmaxWarpImplI10SimpleLoadIffE11SimpleStoreIffEfLi1ELi14ELi32ELi1ELb0ELNS1_9AlgorithmE0EEEvT_T0_ll_param_1];
	ld.param.u64 	%rd11, [_ZN7oneflow4cuda7softmax15SoftmaxWarpImplI10SimpleLoadIffE11SimpleStoreIffEfLi1ELi14ELi32ELi1ELb0ELNS1_9AlgorithmE0EEEvT_T0_ll_param_0+8];
	ld.param.u64 	%rd10, [_ZN7oneflow4cuda7softmax15SoftmaxWarpImplI10SimpleLoadIffE11SimpleStoreIffEfLi1ELi14ELi32ELi1ELb0ELNS1_9AlgorithmE0EEEvT_T0_ll_param_0];
	ld.param.u64 	%rd14, [_ZN7oneflow4cuda7softmax15SoftmaxWarpImplI10SimpleLoadIffE11SimpleStoreIffEfLi1ELi14ELi32ELi1ELb0ELNS1_9AlgorithmE0EEEvT_T0_ll_param_2];
	ld.param.u64 	%rd15, [_ZN7oneflow4cuda7softmax15SoftmaxWarpImplI10SimpleLoadIffE11SimpleStoreIffEfLi1ELi14ELi32ELi1ELb0ELNS1_9AlgorithmE0EEEvT_T0_ll_param_3];
	setp.lt.s64 	%p1, %rd15, 449;
	@%p1 bra 	$L__BB103_2;
	mov.u64 	%rd16, $str;
	cvta.global.u64 	%rd17, %rd16;
	mov.u64 	%rd18, $str$1;
	cvta.global.u64 	%rd19, %rd18;
	mov.u64 	%rd20, __unnamed_103;
	cvta.global.u64 	%rd21, %rd20;
	{ // callseq 102, 0
	.param .b64 param0;
	st.param.b64 	[param0], %rd17;
	.param .b64 param1;
	st.param.b64 	[param1], %rd19;
	.param .b32 param2;
	st.param.b32 	[param2], 228;
	.param .b64 param3;
	st.param.b64 	[param3], %rd21;
	.param .b64 param4;
	st.param.b64 	[param4], 1;
	call.uni 
	__assertfail, 
	(
	param0, 
	param1, 
	param2, 
	param3, 
	param4
	);
	} // callseq 102
$L__BB103_2:
	mov.u32 	%r2, %ctaid.x;
	mov.u32 	%r3, %ntid.y;
	mov.u32 	%r4, %tid.y;
	mad.lo.s32 	%r5, %r2, %r3, %r4;
	mov.u32 	%r6, %nctaid.x;
	mul.lo.s32 	%r1, %r6, %r3;
	cvt.s64.s32 	%rd28, %r5;
	setp.le.s64 	%p2, %rd14, %rd28;
	@%p2 bra 	$L__BB103_5;
	mov.u32 	%r7, %tid.x;
	cvt.u64.u32 	%rd4, %r7;
	cvta.to.global.u64 	%rd5, %rd12;
	cvta.to.global.u64 	%rd6, %rd10;
	cvt.s64.s32 	%rd7, %r1;
$L__BB103_4:
	mad.lo.s64 	%rd22, %rd28, %rd11, %rd4;
	shl.b64 	%rd23, %rd22, 2;
	add.s64 	%rd24, %rd6, %rd23;
	ld.global.f32 	%f1, [%rd24];
	max.f32 	%f2, %f1, 0fFF800000;
	ld.global.f32 	%f3, [%rd24+128];
	max.f32 	%f4, %f2, %f3;
	ld.global.f32 	%f5, [%rd24+256];
	max.f32 	%f6, %f4, %f5;
	ld.global.f32 	%f7, [%rd24+384];
	max.f32 	%f8, %f6, %f7;
	ld.global.f32 	%f9, [%rd24+512];
	max.f32 	%f10, %f8, %f9;
	ld.global.f32 	%f11, [%rd24+640];
	max.f32 	%f12, %f10, %f11;
	ld.global.f32 	%f13, [%rd24+768];
	max.f32 	%f14, %f12, %f13;
	ld.global.f32 	%f15, [%rd24+896];
	max.f32 	%f16, %f14, %f15;
	ld.global.f32 	%f17, [%rd24+1024];
	max.f32 	%f18, %f16, %f17;
	ld.global.f32 	%f19, [%rd24+1152];
	max.f32 	%f20, %f18, %f19;
	ld.global.f32 	%f21, [%rd24+1280];
	max.f32 	%f22, %f20, %f21;
	ld.global.f32 	%f23, [%rd24+1408];
	max.f32 	%f24, %f22, %f23;
	ld.global.f32 	%f25, [%rd24+1536];
	max.f32 	%f26, %f24, %f25;
	ld.global.f32 	%f27, [%rd24+1664];
	max.f32 	%f28, %f26, %f27;
	mov.b32 	%r8, %f28;
	shfl.sync.bfly.b32	%r9|%p3, %r8, 16, 31, -1;
	mov.b32 	%f29, %r9;
	max.f32 	%f30, %f28, %f29;
	mov.b32 	%r10, %f30;
	shfl.sync.bfly.b32	%r11|%p4, %r10, 8, 31, -1;
	mov.b32 	%f31, %r11;
	max.f32 	%f32, %f30, %f31;
	mov.b32 	%r12, %f32;
	shfl.sync.bfly.b32	%r13|%p5, %r12, 4, 31, -1;
	mov.b32 	%f33, %r13;
	max.f32 	%f34, %f32, %f33;
	mov.b32 	%r14, %f34;
	shfl.sync.bfly.b32	%r15|%p6, %r14, 2, 31, -1;
	mov.b32 	%f35, %r15;
	max.f32 	%f36, %f34, %f35;
	mov.b32 	%r16, %f36;
	shfl.sync.bfly.b32	%r17|%p7, %r16, 1, 31, -1;
	mov.b32 	%f37, %r17;
	max.f32 	%f38, %f36, %f37;
	sub.f32 	%f39, %f1, %f38;
	fma.rn.f32 	%f40, %f39, 0f3BBB989D, 0f3F000000;
	cvt.sat.f32.f32 	%f41, %f40;
	mov.f32 	%f42, 0f4B400001;
	mov.f32 	%f43, 0f437C0000;
	fma.rm.f32 	%f44, %f41, %f43, %f42;
	add.f32 	%f45, %f44, 0fCB40007F;
	neg.f32 	%f46, %f45;
	fma.rn.f32 	%f47, %f39, 0f3FB8AA3B, %f46;
	fma.rn.f32 	%f48, %f39, 0f32A57060, %f47;
	mov.b32 	%r18, %f44;
	shl.b32 	%r19, %r18, 23;
	mov.b32 	%f49, %r19;
	ex2.approx.ftz.f32 	%f50, %f48;
	mul.f32 	%f51, %f50, %f49;
	add.f32 	%f52, %f51, 0f00000000;
	sub.f32 	%f53, %f3, %f38;
	fma.rn.f32 	%f54, %f53, 0f3BBB989D, 0f3F000000;
	cvt.sat.f32.f32 	%f55, %f54;
	fma.rm.f32 	%f56, %f55, %f43, %f42;
	add.f32 	%f57, %f56, 0fCB40007F;
	neg.f32 	%f58, %f57;
	fma.rn.f32 	%f59, %f53, 0f3FB8AA3B, %f58;
	fma.rn.f32 	%f60, %f53, 0f32A57060, %f59;
	mov.b32 	%r20, %f56;
	shl.b32 	%r21, %r20, 23;
	mov.b32 	%f61, %r21;
	ex2.approx.ftz.f32 	%f62, %f60;
	mul.f32 	%f63, %f62, %f61;
	add.f32 	%f64, %f52, %f63;
	sub.f32 	%f65, %f5, %f38;
	fma.rn.f32 	%f66, %f65, 0f3BBB989D, 0f3F000000;
	cvt.sat.f32.f32 	%f67, %f66;
	fma.rm.f32 	%f68, %f67, %f43, %f42;
	add.f32 	%f69, %f68, 0fCB40007F;
	neg.f32 	%f70, %f69;
	fma.rn.f32 	%f71, %f65, 0f3FB8AA3B, %f70;
	fma.rn.f32 	%f72, %f65, 0f32A57060, %f71;
	mov.b32 	%r22, %f68;
	shl.b32 	%r23, %r22, 23;
	mov.b32 	%f73, %r23;
	ex2.approx.ftz.f32 	%f74, %f72;
	mul.f32 	%f75, %f74, %f73;
	add.f32 	%f76, %f64, %f75;
	sub.f32 	%f77, %f7, %f38;
	fma.rn.f32 	%f78, %f77, 0f3BBB989D, 0f3F000000;
	cvt.sat.f32.f32 	%f79, %f78;
	fma.rm.f32 	%f80, %f79, %f43, %f42;
	add.f32 	%f81, %f80, 0fCB40007F;
	neg.f32 	%f82, %f81;
	fma.rn.f32 	%f83, %f77, 0f3FB8AA3B, %f82;
	fma.rn.f32 	%f84, %f77, 0f32A57060, %f83;
	mov.b32 	%r24, %f80;
	shl.b32 	%r25, %r24, 23;
	mov.b32 	%f85, %r25;
	ex2.approx.ftz.f32 	%f86, %f84;
	mul.f32 	%f87, %f86, %f85;
	add.f32 	%f88, %f76, %f87;
	sub.f32 	%f89, %f9, %f38;
	fma.rn.f32 	%f90, %f89, 0f3BBB989D, 0f3F000000;
	cvt.sat.f32.f32 	%f91, %f90;
	fma.rm.f32 	%f92, %f91, %f43, %f42;
	add.f32 	%f93, %f92, 0fCB40007F;
	neg.f32 	%f94, %f93;
	fma.rn.f32 	%f95, %f89, 0f3FB8AA3B, %f94;
	fma.rn.f32 	%f96, %f89, 0f32A57060, %f95;
	mov.b32 	%r26, %f92;
	shl.b32 	%r27, %r26, 23;
	mov.b32 	%f97, %r27;
	ex2.approx.ftz.f32 	%f98, %f96;
	mul.f32 	%f99, %f98, %f97;
	add.f32 	%f100, %f88, %f99;
	sub.f32 	%f101, %f11, %f38;
	fma.rn.f32 	%f102, %f101, 0f3BBB989D, 0f3F000000;
	cvt.sat.f32.f32 	%f103, %f102;
	fma.rm.f32 	%f104, %f103, %f43, %f42;
	add.f32 	%f105, %f104, 0fCB40007F;
	neg.f32 	%f106, %f105;
	fma.rn.f32 	%f107, %f101, 0f3FB8AA3B, %f106;
	fma.rn.f32 	%f108, %f101, 0f32A57060, %f107;
	mov.b32 	%r28, %f104;
	shl.b32 	%r29, %r28, 23;
	mov.b32 	%f109, %r29;
	ex2.approx.ftz.f32 	%f110, %f108;
	mul.f32 	%f111, %f110, %f109;
	add.f32 	%f112, %f100, %f111;
	sub.f32 	%f113, %f13, %f38;
	fma.rn.f32 	%f114, %f113, 0f3BBB989D, 0f3F000000;
	cvt.sat.f32.f32 	%f115, %f114;
	fma.rm.f32 	%f116, %f115, %f43, %f42;
	add.f32 	%f117, %f116, 0fCB40007F;
	neg.f32 	%f118, %f117;
	fma.rn.f32 	%f119, %f113, 0f3FB8AA3B, %f118;
	fma.rn.f32 	%f120, %f113, 0f32A57060, %f119;
	mov.b32 	%r30, %f116;
	shl.b32 	%r31, %r30, 23;
	mov.b32 	%f121, %r31;
	ex2.approx.ftz.f32 	%f122, %f120;
	mul.f32 	%f123, %f122, %f121;
	add.f32 	%f124, %f112, %f123;
	sub.f32 	%f125, %f15, %f38;
	fma.rn.f32 	%f126, %f125, 0f3BBB989D, 0f3F000000;
	cvt.sat.f32.f32 	%f127, %f126;
	fma.rm.f32 	%f128, %f127, %f43, %f42;
	add.f32 	%f129, %f128, 0fCB40007F;
	neg.f32 	%f130, %f129;
	fma.rn.f32 	%f131, %f125, 0f3FB8AA3B, %f130;
	fma.rn.f32 	%f132, %f125, 0f32A57060, %f131;
	mov.b32 	%r32, %f128;
	shl.b32 	%r33, %r32, 23;
	mov.b32 	%f133, %r33;
	ex2.approx.ftz.f32 	%f134, %f132;
	mul.f32 	%f135, %f134, %f133;
	add.f32 	%f136, %f124, %f135;
	sub.f32 	%f137, %f17, %f38;
	fma.rn.f32 	%f138, %f137, 0f3BBB989D, 0f3F000000;
	cvt.sat.f32.f32 	%f139, %f138;
	fma.rm.f32 	%f140, %f139, %f43, %f42;
	add.f32 	%f141, %f140, 0fCB40007F;
	neg.f32 	%f142, %f141;
	fma.rn.f32 	%f143, %f137, 0f3FB8AA3B, %f142;
	fma.rn.f32 	%f144, %f137, 0f32A57060, %f143;
	mov.b32 	%r34, %f140;
	shl.b32 	%r35, %r34, 23;
	mov.b32 	%f145, %r35;
	ex2.approx.ftz.f32 	%f146, %f144;
	mul.f32 	%f147, %f146, %f145;
	add.f32 	%f148, %f136, %f147;
	sub.f32 	%f149, %f19, %f38;
	fma.rn.f32 	%f150, %f149, 0f3BBB989D, 0f3F000000;
	cvt.sat.f32.f32 	%f151, %f150;
	fma.rm.f32 	%f152, %f151, %f43, %f42;
	add.f32 	%f153, %f152, 0fCB40007F;
	neg.f32 	%f154, %f153;
	fma.rn.f32 	%f155, %f149, 0f3FB8AA3B, %f154;
	fma.rn.f32 	%f156, %f149, 0f32A57060, %f155;
	mov.b32 	%r36, %f152;
	shl.b32 	%r37, %r36, 23;
	mov.b32 	%f157, %r37;
	ex2.approx.ftz.f32 	%f158, %f156;
	mul.f32 	%f159, %f158, %f157;
	add.f32 	%f160, %f148, %f159;
	sub.f32 	%f161, %f21, %f38;
	fma.rn.f32 	%f162, %f161, 0f3BBB989D, 0f3F000000;
	cvt.sat.f32.f32 	%f163, %f162;
	fma.rm.f32 	%f164, %f163, %f43, %f42;
	add.f32 	%f165, %f164, 0fCB40007F;
	neg.f32 	%f166, %f165;
	fma.rn.f32 	%f167, %f161, 0f3FB8AA3B, %f166;
	fma.rn.f32 	%f168, %f161, 0f32A57060, %f167;
	mov.b32 	%r38, %f164;
	shl.b32 	%r39, %r38, 23;
	mov.b32 	%f169, %r39;
	ex2.approx.ftz.f32 	%f170, %f168;
	mul.f32 	%f171, %f170, %f169;
	add.f32 	%f172, %f160, %f171;
	sub.f32 	%f173, %f23, %f38;
	fma.rn.f32 	%f174, %f173, 0f3BBB989D, 0f3F000000;
	cvt.sat.f32.f32 	%f175, %f174;
	fma.rm.f32 	%f176, %f175, %f43, %f42;
	add.f32 	%f177, %f176, 0fCB40007F;
	neg.f32 	%f178, %f177;
	fma.rn.f32 	%f179, %f173, 0f3FB8AA3B, %f178;
	fma.rn.f32 	%f180, %f173, 0f32A57060, %f179;
	mov.b32 	%r40, %f176;
	shl.b32 	%r41, %r40, 23;
	mov.b32 	%f181, %r41;
	ex2.approx.ftz.f32 	%f182, %f180;
	mul.f32 	%f183, %f182, %f181;
	add.f32 	%f184, %f172, %f183;
	sub.f32 	%f185, %f25, %f38;
	fma.rn.f32 	%f186, %f185, 0f3BBB989D, 0f3F000000;
	cvt.sat.f32.f32 	%f187, %f186;
	fma.rm.f32 	%f188, %f187, %f43, %f42;
	add.f32 	%f189, %f188, 0fCB40007F;
	neg.f32 	%f190, %f189;
	fma.rn.f32 	%f191, %f185, 0f3FB8AA3B, %f190;
	fma.rn.f32 	%f192, %f185, 0f32A57060, %f191;
	mov.b32 	%r42, %f188;
	shl.b32 	%r43, %r42, 23;
	mov.b32 	%f193, %r43;
	ex2.approx.ftz.f32 	%f194, %f192;
	mul.f32 	%f195, %f194, %f193;
	add.f32 	%f196, %f184, %f195;
	sub.f32 	%f197, %f27, %f38;
	fma.rn.f32 	%f198, %f197, 0f3BBB989D, 0f3F000000;
	cvt.sat.f32.f32 	%f199, %f198;
	fma.rm.f32 	%f200, %f199, %f43, %f42;
	add.f32 	%f201, %f200, 0fCB40007F;
	neg.f32 	%f202, %f201;
	fma.rn.f32 	%f203, %f197, 0f3FB8AA3B, %f202;
	fma.rn.f32 	%f204, %f197, 0f32A57060, %f203;
	mov.b32 	%r44, %f200;
	shl.b32 	%r45, %r44, 23;
	mov.b32 	%f205, %r45;
	ex2.approx.ftz.f32 	%f206, %f204;
	mul.f32 	%f207, %f206, %f205;
	add.f32 	%f208, %f196, %f207;
	mov.b32 	%r46, %f208;
	shfl.sync.bfly.b32	%r47|%p8, %r46, 16, 31, -1;
	mov.b32 	%f209, %r47;
	add.f32 	%f210, %f208, %f209;
	mov.b32 	%r48, %f210;
	shfl.sync.bfly.b32	%r49|%p9, %r48, 8, 31, -1;
	mov.b32 	%f211, %r49;
	add.f32 	%f212, %f210, %f211;
	mov.b32 	%r50, %f212;
	shfl.sync.bfly.b32	%r51|%p10, %r50, 4, 31, -1;
	mov.b32 	%f213, %r51;
	add.f32 	%f214, %f212, %f213;
	mov.b32 	%r52, %f214;
	shfl.sync.bfly.b32	%r53|%p11, %r52, 2, 31, -1;
	mov.b32 	%f215, %r53;
	add.f32 	%f216, %f214, %f215;
	mov.b32 	%r54, %f216;
	shfl.sync.bfly.b32	%r55|%p12, %r54, 1, 31, -1;
	mov.b32 	%f217, %r55;
	add.f32 	%f218, %f216, %f217;
	div.rn.f32 	%f219, %f51, %f218;
	div.rn.f32 	%f220, %f63, %f218;
	div.rn.f32 	%f221, %f75, %f218;
	div.rn.f32 	%f222, %f87, %f218;
	div.rn.f32 	%f223, %f99, %f218;
	div.rn.f32 	%f224, %f111, %f218;
	div.rn.f32 	%f225, %f123, %f218;
	div.rn.f32 	%f226, %f135, %f218;
	div.rn.f32 	%f227, %f147, %f218;
	div.rn.f32 	%f228, %f159, %f218;
	div.rn.f32 	%f229, %f171, %f218;
	div.rn.f32 	%f230, %f183, %f218;
	div.rn.f32 	%f231, %f195, %f218;
	div.rn.f32 	%f232, %f207, %f218;
	mad.lo.s64 	%rd25, %rd28, %rd13, %rd4;
	shl.b64 	%rd26, %rd25, 2;
	add.s64 	%rd27, %rd5, %rd26;
	st.global.f32 	[%rd27], %f219;
	st.global.f32 	[%rd27+128], %f220;
	st.global.f32 	[%rd27+256], %f221;
	st.global.f32 	[%rd27+384], %f222;
	st.global.f32 	[%rd27+512], %f223;
	st.global.f32 	[%rd27+640], %f224;
	st.global.f32 	[%rd27+768], %f225;
	st.global.f32 	[%rd27+896], %f226;
	st.global.f32 	[%rd27+1024], %f227;
	st.global.f32 	[%rd27+1152], %f228;
	st.global.f32 	[%rd27+1280], %f229;
	st.global.f32 	[%rd27+1408], %f230;
	st.global.f32 	[%rd27+1536], %f231;
	st.global.f32 	[%rd27+1664], %f232;
	add.s64 	%rd28, %rd28, %rd7;
	setp.lt.s64 	%p13, %rd28, %rd14;
	@%p13 bra 	$L__BB103_4;
$L__BB103_5:
	ret;

}
	// .globl	_ZN7oneflow4cuda7softmax15SoftmaxWarpImplI10SimpleLoadIffE11SimpleStoreIffEfLi1ELi14ELi32ELi1ELb1ELNS1_9AlgorithmE0EEEvT_T0_ll
.visible .entry _ZN7oneflow4cuda7softmax15SoftmaxWarpImplI10SimpleLoadIffE11SimpleStoreIffEfLi1ELi14ELi32ELi1ELb1ELNS1_9AlgorithmE0EEEvT_T0_ll(
	.param .align 8 .b8 _ZN7oneflow4cuda7softmax15SoftmaxWarpImplI10SimpleLoadIffE11SimpleStoreIffEfLi1ELi14ELi32ELi1ELb1ELNS1_9AlgorithmE0EEEvT_T0_ll_param_0[16],
	.param .align 8 .b8 _ZN7oneflow4cuda7softmax15SoftmaxWarpImplI10SimpleLoadIffE11SimpleStoreIffEfLi1ELi14ELi32ELi1ELb1ELNS1_9AlgorithmE0EEEvT_T0_ll_param_1[16],
	.param .u64 _ZN7oneflow4cuda7softmax15SoftmaxWarpImplI10SimpleLoadIffE11SimpleStoreIffEfLi1ELi14ELi32ELi1ELb1ELNS1_9AlgorithmE0EEEvT_T0_ll_param_2,
	.param .u64 _ZN7oneflow4cuda7softmax15SoftmaxWarpImplI10SimpleLoadIffE11SimpleStoreIffEfLi1ELi14ELi32ELi1ELb1ELNS1_9AlgorithmE0EEEvT_T0_ll_param_3
)
{
	.reg .pred 	%p<42>;
	.reg .b32 	%r<75>;
	.reg .b32 	%f<303>;
	.reg .b64 	%rd<44>;

	ld.param.u64 	%rd21, [_ZN7oneflow4cuda7softmax15SoftmaxWarpImplI10SimpleLoadIffE11SimpleStoreIffEfLi1ELi14ELi32ELi1ELb1ELNS1_9AlgorithmE0EEEvT_T0_ll_param_1+8];
	ld.param.u64 	%rd20, [_ZN7oneflow4cuda7softmax15SoftmaxWarpImplI10SimpleLoadIffE11SimpleStoreIffEfLi1ELi14ELi32ELi1ELb1ELNS1_9AlgorithmE0EEEvT_T0_ll_param_1];
	ld.param.u64 	%rd19, [_ZN7oneflow4cuda7softmax15SoftmaxWarpImplI10SimpleLoadIffE11SimpleStoreIffEfLi1ELi14ELi32ELi1ELb1ELNS1_9AlgorithmE0EEEvT_T0_ll_param_0+8];
	ld.param.u64 	%rd18, [_ZN7oneflow4cuda7softmax15SoftmaxWarpImplI10SimpleLoadIffE11SimpleStoreIffEfLi1ELi14ELi32ELi1ELb1ELNS1_9AlgorithmE0EEEvT_T0_ll_param_0];
	ld.param.u64 	%rd23, [_ZN7oneflow4cuda7softmax15SoftmaxWarpImplI10SimpleLoadIffE11SimpleStoreIffEfLi1ELi14ELi32ELi1ELb1ELNS1_9AlgorithmE0EEEvT_T0_ll_param_3];
	setp.lt.s64 	%p1, %rd23, 449;
	@%p1 bra 	$L__BB104_2;
	mov.u64 	%rd24, $str;
	cvta.global.u64 	%rd25, %rd24;
	mov.u64 	%rd26, $str$1;
	cvta.global.u64 	%rd27, %rd26;
	mov.u64 	%rd28, __unnamed_104;
	cvta.global.u64 	%rd29, %rd28;
	{ // callseq 103, 0
	.param .b64 param0;
	st.param.b64 	[param0], %rd25;
	.param .b64 param1;
	st.param.b64 	[param1], %rd27;
	.param .b32 param2;
	st.param.b32 	[param2], 228;
	.param .b64 param3;
	st.param.b64 	[param3], %rd29;
	.param .b64 param4;
	st.param.b64 	[param4], 1;
	call.uni 
	__assertfail, 
	(
	param0, 
	param1, 
	param2, 
	param3, 
	param4
	);
	} // callseq 103
$L__BB104_2:
	ld.param.u64 	%rd41, [_ZN7oneflow4cuda7softmax15SoftmaxWarpImplI10SimpleLoadIffE11SimpleStoreIffEfLi1ELi14ELi32ELi1ELb1ELNS1_9AlgorithmE0EEEvT_T0_ll_param_2];
	mov.u32 	%r1, %ctaid.x;
	mov.u32 	%r2, %ntid.y;
	mov.u32 	%r3, %tid.y;
	mad.lo.s32 	%r4, %r1, %r2, %r3;
	cvt.s64.s32 	%rd43, %r4;
	setp.le.s64 	%p2, %rd41, %rd43;
	@%p2 bra 	$L__BB104_61;
	mov.u32 	%r5, %tid.x;
	add.s32 	%r6, %r5, 64;
	cvt.u64.u32 	%rd2, %r6;
	add.s32 	%r7, %r5, 96;
	cvt.u64.u32 	%rd3, %r7;
	add.s32 	%r8, %r5, 128;
	cvt.u64.u32 	%rd4, %r8;
	add.s32 	%r9, %r5, 160;
	cvt.u64.u32 	%rd5, %r9;
	add.s32 	%r10, %r5, 192;
	cvt.u64.u32 	%rd6, %r10;
	add.s32 	%r11, %r5, 224;
	cvt.u64.u32 	%rd7, %r11;
	add.s32 	%r12, %r5, 256;
	cvt.u64.u32 	%rd8, %r12;
	add.s32 	%r13, %r5, 288;
	cvt.u64.u32 	%rd9, %r13;
	add.s32 	%r14, %r5, 320;
	cvt.u64.u32 	%rd10, %r14;
	add.s32 	%r15, %r5, 352;
	cvt.u64.u32 	%rd11, %r15;
	add.s32 	%r16, %r5, 384;
	cvt.u64.u32 	%rd12, %r16;
	add.s32 	%r17, %r5, 416;
	cvt.u64.u32 	%rd13, %r17;
	add.s32 	%r20, %r5, 32;
	mov.u32 	%r72, %nctaid.x;
	mul.lo.s32 	%r74, %r72, %r2;
$L__BB104_4:
	cvt.u64.u32 	%rd30, %r5;
	setp.le.s64 	%p3, %rd23, %rd30;
	mad.lo.s64 	%rd31, %rd43, %rd19, %rd30;
	cvta.to.global.u64 	%rd32, %rd18;
	shl.b64 	%rd33, %rd31, 2;
	add.s64 	%rd15, %rd32, %rd33;
	mov.f32 	%f275, 0fFF800000;
	mov.f32 	%f278, %f275;
	@%p3 bra 	$L__BB104_6;
	ld.global.f32 	%f275, [%rd15];
	max.f32 	%f278, %f275, 0fFF800000;
$L__BB104_6:
	cvt.u64.u32 	%rd34, %r20;
	setp.le.s64 	%p4, %rd23, %rd34;
	mov.f32 	%f277, 0fFF800000;
	@%p4 bra 	$L__BB104_8;
	ld.global.f32 	%f277, [%rd15+128];
	max.f32 	%f278, %f278, %f277;
$L__BB104_8:
	setp.le.s64 	%p5, %rd23, %rd2;
	mov.f32 	%f279, 0fFF800000;
	@%p5 bra 	$L__BB104_10;
	ld.global.f32 	%f279, [%rd15+256];
	max.f32 	%f278, %f278, %f279;
$L__BB104_10:
	setp.le.s64 	%p6, %rd23, %rd3;
	mov.f32 	%f281, 0fFF800000;
	@%p6 bra 	$L__BB104_12;
	ld.global.f32 	%f281, [%rd15+384];
	max.f32 	%f278, %f278, %f281;
$L__BB104_12:
	setp.le.s64 	%p7, %rd23, %rd4;
	mov.f32 	%f283, 0fFF800000;
	@%p7 bra 	$L__BB104_14;
	ld.global.f32 	%f283, [%rd15+512];
	max.f32 	%f278, %f278, %f283;
$L__BB104_14:
	setp.le.s64 	%p8, %rd23, %rd5;
	mov.f32 	%f285, 0fFF800000;
	@%p8 bra 	$L__BB104_16;
	ld.global.f32 	%f285, [%rd15+640];
	max.f32 	%f278, %f278, %f285;
$L__BB104_16:
	setp.le.s64 	%p9, %rd23, %rd6;
	mov.f32 	%f287, 0fFF800000;
	@%p9 bra 	$L__BB104_18;
	ld.global.f32 	%f287, [%rd15+768];
	max.f32 	%f278, %f278, %f287;
$L__BB104_18:
	setp.le.s64 	%p10, %rd23, %rd7;
	mov.f32 	%f289, 0fFF800000;
	@%p10 bra 	$L__BB104_20;
	ld.global.f32 	%f289, [%rd15+896];
	max.f32 	%f278, %f278, %f289;
$L__BB104_20:
	setp.le.s64 	%p11, %rd23, %rd8;
	mov.f32 	%f291, 0fFF800000;
	@%p11 bra 	$L__BB104_22;
	ld.global.f32 	%f291, [%rd15+1024];
	max.f32 	%f278, %f278, %f291;
$L__BB104_22:
	setp.le.s64 	%p12, %rd23, %rd9;
	mov.f32 	%f293, 0fFF800000;
	@%p12 bra 	$L__BB104_24;
	ld.global.f32 	%f293, [%rd15+1152];
	max.f32 	%f278, %f278, %f293;
$L__BB104_24:
	setp.le.s64 	%p13, %rd23, %rd10;
	mov.f32 	%f295, 0fFF800000;
	@%p13 bra 	$L__BB104_26;
	ld.global.f32 	%f295, [%rd15+1280];
	max.f32 	%f278, %f278, %f295;
$L__BB104_26:
	setp.le.s64 	%p14, %rd23, %rd11;
	mov.f32 	%f297, 0fFF800000;
	@%p14 bra 	$L__BB104_28;
	ld.global.f32 	%f297, [%rd15+1408];
	max.f32 	%f278, %f278, %f297;
$L__BB104_28:
	setp.le.s64 	%p15, %rd23, %rd12;
	mov.f32 	%f299, 0fFF800000;
	@%p15 bra 	$L__BB104_30;
	ld.global.f32 	%f299, [%rd15+1536];
	max.f32 	%f278, %f278, %f299;
$L__BB104_30:
	setp.le.s64 	%p16, %rd23, %rd13;
	mov.f32 	%f301, 0fFF800000;
	@%p16 bra 	$L__BB104_32;
	ld.global.f32 	%f301, [%rd15+1664];
	max.f32 	%f278, %f278, %f301;
$L__BB104_32:
	cvt.u64.u32 	%rd35, %r5;
	setp.le.s64 	%p17, %rd23, %rd35;
	mov.b32 	%r22, %f278;
	shfl.sync.bfly.b32	%r23|%p18, %r22, 16, 31, -1;
	mov.b32 	%f85, %r23;
	max.f32 	%f86, %f278, %f85;
	mov.b32 	%r24, %f86;
	shfl.sync.bfly.b32	%r25|%p19, %r24, 8, 31, -1;
	mov.b32 	%f87, %r25;
	max.f32 	%f88, %f86, %f87;
	mov.b32 	%r26, %f88;
	shfl.sync.bfly.b32	%r27|%p20, %r26, 4, 31, -1;
	mov.b32 	%f89, %r27;
	max.f32 	%f90, %f88, %f89;
	mov.b32 	%r28, %f90;
	shfl.sync.bfly.b32	%r29|%p21, %r28, 2, 31, -1;
	mov.b32 	%f91, %r29;
	max.f32 	%f92, %f90, %f91;
	mov.b32 	%r30, %f92;
	shfl.sync.bfly.b32	%r31|%p22, %r30, 1, 31, -1;
	mov.b32 	%f93, %r31;
	max.f32 	%f94, %f92, %f93;
	sub.f32 	%f95, %f275, %f94;
	fma.rn.f32 	%f96, %f95, 0f3BBB989D, 0f3F000000;
	cvt.sat.f32.f32 	%f97, %f96;
	mov.f32 	%f98, 0f4B400001;
	mov.f32 	%f99, 0f437C0000;
	fma.rm.f32 	%f100, %f97, %f99, %f98;
	add.f32 	%f101, %f100, 0fCB40007F;
	neg.f32 	%f102, %f101;
	fma.rn.f32 	%f103, %f95, 0f3FB8AA3B, %f102;
	fma.rn.f32 	%f104, %f95, 0f32A57060, %f103;
	mov.b32 	%r32, %f100;
	shl.b32 	%r33, %r32, 23;
	mov.b32 	%f105, %r33;
	ex2.approx.ftz.f32 	%f106, %f104;
	mul.f32 	%f107, %f106, %f105;
	add.f32 	%f108, %f107, 0f00000000;
	sub.f32 	%f109, %f277, %f94;
	fma.rn.f32 	%f110, %f109, 0f3BBB989D, 0f3F000000;
	cvt.sat.f32.f32 	%f111, %f110;
	fma.rm.f32 	%f112, %f111, %f99, %f98;
	add.f32 	%f113, %f112, 0fCB40007F;
	neg.f32 	%f114, %f113;
	fma.rn.f32 	%f115, %f109, 0f3FB8AA3B, %f114;
	fma.rn.f32 	%f116, %f109, 0f32A57060, %f115;
	mov.b32 	%r34, %f112;
	shl.b32 	%r35, %r34, 23;
	mov.b32 	%f117, %r35;
	ex2.approx.ftz.f32 	%f118, %f116;
	mul.f32 	%f119, %f118, %f117;
	add.f32 	%f120, %f108, %f119;
	sub.f32 	%f121, %f279, %f94;
	fma.rn.f32 	%f122, %f121, 0f3BBB989D, 0f3F000000;
	cvt.sat.f32.f32 	%f123, %f122;
	fma.rm.f32 	%f124, %f123, %f99, %f98;
	add.f32 	%f125, %f124, 0fCB40007F;
	neg.f32 	%f126, %f125;
	fma.rn.f32 	%f127, %f121, 0f3FB8AA3B, %f126;
	fma.rn.f32 	%f128, %f121, 0f32A57060, %f127;
	mov.b32 	%r36, %f124;
	shl.b32 	%r37, %r36, 23;
	mov.b32 	%f129, %r37;
	ex2.approx.ftz.f32 	%f130, %f128;
	mul.f32 	%f131, %f130, %f129;
	add.f32 	%f132, %f120, %f131;
	sub.f32 	%f133, %f281, %f94;
	fma.rn.f32 	%f134, %f133, 0f3BBB989D, 0f3F000000;
	cvt.sat.f32.f32 	%f135, %f134;
	fma.rm.f32 	%f136, %f135, %f99, %f98;
	add.f32 	%f137, %f136, 0fCB40007F;
	neg.f32 	%f138, %f137;
	fma.rn.f32 	%f139, %f133, 0f3FB8AA3B, %f138;
	fma.rn.f32 	%f140, %f133, 0f32A57060, %f139;
	mov.b32 	%r38, %f136;
	shl.b32 	%r39, %r38, 23;
	mov.b32 	%f141, %r39;
	ex2.approx.ftz.f32 	%f142, %f140;
	mul.f32 	%f143, %f142, %f141;
	add.f32 	%f144, %f132, %f143;
	sub.f32 	%f145, %f283, %f94;
	fma.rn.f32 	%f146, %f145, 0f3BBB989D, 0f3F000000;
	cvt.sat.f32.f32 	%f147, %f146;
	fma.rm.f32 	%f148, %f147, %f99, %f98;
	add.f32 	%f149, %f148, 0fCB40007F;
	neg.f32 	%f150, %f149;
	fma.rn.f32 	%f151, %f145, 0f3FB8AA3B, %f150;
	fma.rn.f32 	%f152, %f145, 0f32A57060, %f151;
	mov.b32 	%r40, %f148;
	shl.b32 	%r41, %r40, 23;
	mov.b32 	%f153, %r41;
	ex2.approx.ftz.f32 	%f154, %f152;
	mul.f32 	%f155, %f154, %f153;
	add.f32 	%f156, %f144, %f155;
	sub.f32 	%f157, %f285, %f94;
	fma.rn.f32 	%f158, %f157, 0f3BBB989D, 0f3F000000;
	cvt.sat.f32.f32 	%f159, %f158;
	fma.rm.f32 	%f160, %f159, %f99, %f98;
	add.f32 	%f161, %f160, 0fCB40007F;
	neg.f32 	%f162, %f161;
	fma.rn.f32 	%f163, %f157, 0f3FB8AA3B, %f162;
	fma.rn.f32 	%f164, %f157, 0f32A57060, %f163;
	mov.b32 	%r42, %f160;
	shl.b32 	%r43, %r42, 23;
	mov.b32 	%f165, %r43;
	ex2.approx.ftz.f32 	%f166, %f164;
	mul.f32 	%f167, %f166, %f165;
	add.f32 	%f168, %f156, %f167;
	sub.f32 	%f169, %f287, %f94;
	fma.rn.f32 	%f170, %f169, 0f3BBB989D, 0f3F000000;
	cvt.sat.f32.f32 	%f171, %f170;
	fma.rm.f32 	%f172, %f171, %f99, %f98;
	add.f32 	%f173, %f172, 0fCB40007F;
	neg.f32 	%f174, %f173;
	fma.rn.f32 	%f175, %f169, 0f3FB8AA3B, %f174;
	fma.rn.f32 	%f176, %f169, 0f32A57060, %f175;
	mov.b32 	%r44, %f172;
	shl.b32 	%r45, %r44, 23;
	mov.b32 	%f177, %r45;
	ex2.approx.ftz.f32 	%f178, %f176;
	mul.f32 	%f179, %f178, %f177;
	add.f32 	%f180, %f168, %f179;
	sub.f32 	%f181, %f289, %f94;
	fma.rn.f32 	%f182, %f181, 0f3BBB989D, 0f3F000000;
	cvt.sat.f32.f32 	%f183, %f182;
	fma.rm.f32 	%f184, %f183, %f99, %f98;
	add.f32 	%f185, %f184, 0fCB40007F;
	neg.f32 	%f186, %f185;
	fma.rn.f32 	%f187, %f181, 0f3FB8AA3B, %f186;
	fma.rn.f32 	%f188, %f181, 0f32A57060, %f187;
	mov.b32 	%r46, %f184;
	shl.b32 	%r47, %r46, 23;
	mov.b32 	%f189, %r47;
	ex2.approx.ftz.f32 	%f190, %f188;
	mul.f32 	%f191, %f190, %f189;
	add.f32 	%f192, %f180, %f191;
	sub.f32 	%f193, %f291, %f94;
	fma.rn.f32 	%f194, %f193, 0f3BBB989D, 0f3F000000;
	cvt.sat.f32.f32 	%f195, %f194;
	fma.rm.f32 	%f196, %f195, %f99, %f98;
	add.f32 	%f197, %f196, 0fCB40007F;
	neg.f32 	%f198, %f197;
	fma.rn.f32 	%f199, %f193, 0f3FB8AA3B, %f198;
	fma.rn.f32 	%f200, %f193, 0f32A57060, %f199;
	mov.b32 	%r48, %f196;
	shl.b32 	%r49, %r48, 23;
	mov.b32 	%f201, %r49;
	ex2.approx.ftz.f32 	%f202, %f200;
	mul.f32 	%f203, %f202, %f201;
	add.f32 	%f204, %f192, %f203;
	sub.f32 	%f205, %f293, %f94;
	fma.rn.f32 	%f206, %f205, 0f3BBB989D, 0f3F000000;
	cvt.sat.f32.f32 	%f207, %f206;
	fma.rm.f32 	%f208, %f207, %f99, %f98;
	add.f32 	%f209, %f208, 0fCB40007F;
	neg.f32 	%f210, %f209;
	fma.rn.f32 	%f211, %f205, 0f3FB8AA3B, %f210;
	fma.rn.f32 	%f212, %f205, 0f32A57060, %f211;
	mov.b32 	%r50, %f208;
	shl.b32 	%r51, %r50, 23;
	mov.b32 	%f213, %r51;
	ex2.approx.ftz.f32 	%f214, %f212;
	mul.f32 	%f215, %f214, %f213;
	add.f32 	%f216, %f204, %f215;
	sub.f32 	%f217, %f295, %f94;
	fma.rn.f32 	%f218, %f217, 0f3BBB989D, 0f3F000000;
	cvt.sat.f32.f32 	%f219, %f218;
	fma.rm.f32 	%f220, %f219, %f99, %f98;
	add.f32 	%f221, %f220, 0fCB40007F;
	neg.f32 	%f222, %f221;
	fma.rn.f32 	%f223, %f217, 0f3FB8AA3B, %f222;
	fma.rn.f32 	%f224, %f217, 0f32A57060, %f223;
	mov.b32 	%r52, %f220;
	shl.b32 	%r53, %r52, 23;
	mov.b32 	%f225, %r53;
	ex2.approx.ftz.f32 	%f226, %f224;
	mul.f32 	%f227, %f226, %f225;
	add.f32 	%f228, %f216, %f227;
	sub.f32 	%f229, %f297, %f94;
	fma.rn.f32 	%f230, %f229, 0f3BBB989D, 0f3F000000;
	cvt.sat.f32.f32 	%f231, %f230;
	fma.rm.f32 	%f232, %f231, %f99, %f98;
	add.f32 	%f233, %f232, 0fCB40007F;
	neg.f32 	%f234, %f233;
	fma.rn.f32 	%f235, %f229, 0f3FB8AA3B, %f234;
	fma.rn.f32 	%f236, %f229, 0f32A57060, %f235;
	mov.b32 	%r54, %f232;
	shl.b32 	%r55, %r54, 23;
	mov.b32 	%f237, %r55;
	ex2.approx.ftz.f32 	%f238, %f236;
	mul.f32 	%f239, %f238, %f237;
	add.f32 	%f240, %f228, %f239;
	sub.f32 	%f241, %f299, %f94;
	fma.rn.f32 	%f242, %f241, 0f3BBB989D, 0f3F000000;
	cvt.sat.f32.f32 	%f243, %f242;
	fma.rm.f32 	%f244, %f243, %f99, %f98;
	add.f32 	%f245, %f244, 0fCB40007F;
	neg.f32 	%f246, %f245;
	fma.rn.f32 	%f247, %f241, 0f3FB8AA3B, %f246;
	fma.rn.f32 	%f248, %f241, 0f32A57060, %f247;
	mov.b32 	%r56, %f244;
	shl.b32 	%r57, %r56, 23;
	mov.b32 	%f249, %r57;
	ex2.approx.ftz.f32 	%f250, %f248;
	mul.f32 	%f251, %f250, %f249;
	add.f32 	%f252, %f240, %f251;
	sub.f32 	%f253, %f301, %f94;
	fma.rn.f32 	%f254, %f253, 0f3BBB989D, 0f3F000000;
	cvt.sat.f32.f32 	%f255, %f254;
	fma.rm.f32 	%f256, %f255, %f99, %f98;
	add.f32 	%f257, %f256, 0fCB40007F;
	neg.f32 	%f258, %f257;
	fma.rn.f32 	%f259, %f253, 0f3FB8AA3B, %f258;
	fma.rn.f32 	%f260, %f253, 0f32A57060, %f259;
	mov.b32 	%r58, %f256;
	shl.b32 	%r59, %r58, 23;
	mov.b32 	%f261, %r59;
	ex2.approx.ftz.f32 	%f262, %f260;
	mul.f32 	%f263, %f262, %f261;
	add.f32 	%f264, %f252, %f263;
	mov.b32 	%r60, %f264;
	shfl.sync.bfly.b32	%r61|%p23, %r60, 16, 31, -1;
	mov.b32 	%f265, %r61;
	add.f32 	%f266, %f264, %f265;
	mov.b32 	%r62, %f266;
	shfl.sync.bfly.b32	%r63|%p24, %r62, 8, 31, -1;
	mov.b32 	%f267, %r63;
	add.f32 	%f268, %f266, %f267;
	mov.b32 	%r64, %f268;
	shfl.sync.bfly.b32	%r65|%p25, %r64, 4, 31, -1;
	mov.b32 	%f269, %r65;
	add.f32 	%f270, %f268, %f269;
	mov.b32 	%r66, %f270;
	shfl.sync.bfly.b32	%r67|%p26, %r66, 2, 31, -1;
	mov.b32 	%f271, %r67;
	add.f32 	%f272, %f270, %f271;
	mov.b32 	%r68, %f272;
	shfl.sync.bfly.b32	%r69|%p27, %r68, 1, 31, -1;
	mov.b32 	%f273, %r69;
	add.f32 	%f274, %f272, %f273;
	div.rn.f32 	%f57, %f107, %f274;
	div.rn.f32 	%f58, %f119, %f274;
	div.rn.f32 	%f59, %f131, %f274;
	div.rn.f32 	%f60, %f143, %f274;
	div.rn.f32 	%f61, %f155, %f274;
	div.rn.f32 	%f62, %f167, %f274;
	div.rn.f32 	%f63, %f179, %f274;
	div.rn.f32 	%f64, %f191, %f274;
	div.rn.f32 	%f65, %f203, %f274;
	div.rn.f32 	%f66, %f215, %f274;
	div.rn.f32 	%f67, %f227, %f274;
	div.rn.f32 	%f68, %f239, %f274;
	div.rn.f32 	%f69, %f251, %f274;
	div.rn.f32 	%f70, %f263, %f274;
	mad.lo.s64 	%rd36, %rd43, %rd21, %rd35;
	cvta.to.global.u64 	%rd37, %rd20;
	shl.b64 	%rd38, %rd36, 2;
	add.s64 	%rd16, %rd37, %rd38;
	@%p17 bra 	$L__BB104_34;
	st.global.f32 	[%rd16], %f57;
$L__BB104_34:
	cvt.u64.u32 	%rd39, %r20;
	setp.le.s64 	%p28, %rd23, %rd39;
	@%p28 bra 	$L__BB104_36;
	st.global.f32 	[%rd16+128], %f58;
$L__BB104_36:
	setp.le.s64 	%p29, %rd23, %rd2;
	@%p29 bra 	$L__BB104_38;
	st.global.f32 	[%rd16+256], %f59;
$L__BB104_38:
	setp.le.s64 	%p30, %rd23, %rd3;
	@%p30 bra 	$L__BB104_40;
	st.global.f32 	[%rd16+384], %f60;
$L__BB104_40:
	setp.le.s64 	%p31, %rd23, %rd4;
	@%p31 bra 	$L__BB104_42;
	st.global.f32 	[%rd16+512], %f61;
$L__BB104_42:
	setp.le.s64 	%p32, %rd23, %rd5;
	@%p32 bra 	$L__BB104_44;
	st.global.f32 	[%rd16+640], %f62;
$L__BB104_44:
	setp.le.s64 	%p33, %rd23, %rd6;
	@%p33 bra 	$L__BB104_46;
	st.global.f32 	[%rd16+768], %f63;
$L__BB104_46:
	setp.le.s64 	%p34, %rd23, %rd7;
	@%p34 bra 	$L__BB104_48;
	st.global.f32 	[%rd16+896], %f64;
$L__BB104_48:
	setp.le.s64 	%p35, %rd23, %rd8;
	@%p35 bra 	$L__BB104_50;
	st.global.f32 	[%rd16+1024], %f65;
$L__BB104_50:
	setp.le.s64 	%p36, %rd23, %rd9;
	@%p36 bra 	$L__BB104_52;
	st.global.f32 	[%rd16+1152], %f66;
$L__BB104_52:
	setp.le.s64 	%p37, %rd23, %rd10;
	@%p37 bra 	$L__BB104_54;
	st.global.f32 	[%rd16+1280], %f67;
$L__BB104_54:
	setp.le.s64 	%p38, %rd23, %rd11;
	@%p38 bra 	$L__BB104_56;
	st.global.f32 	[%rd16+1408], %f68;
$L__BB104_56:
	setp.le.s64 	%p39, %rd23, %rd12;
	@%p39 bra 	$L__BB104_58;
	st.global.f32 	[%rd16+1536], %f69;
$L__BB104_58:
	setp.le.s64 	%p40, %rd23, %rd13;
	@%p40 bra 	$L__BB104_60;
	st.global.f32 	[%rd16+1664], %f70;
$L__BB104_60:
	ld.param.u64 	%rd42, [_ZN7oneflow4cuda7softmax15SoftmaxWarpImplI10SimpleLoadIffE11SimpleStoreIffEfLi1ELi14ELi32ELi1ELb1ELNS1_9AlgorithmE0EEEvT_T0_ll_param_2];
	cvt.s64.s32 	%rd40, %r74;
	add.s64 	%rd43, %rd43, %rd40;
	setp.lt.s64 	%p41, %rd43, %rd42;
	@%p41 bra 	$L__BB104_4;
$L__BB104_61:
	ret;

}
	// .globl	_ZN7oneflow4cuda7softmax15SoftmaxWarpImplI10SimpleLoadIffE11SimpleStoreIffEfLi1ELi15ELi32ELi1ELb0ELNS1_9AlgorithmE0EEEvT_T0_ll
.visible .entry _ZN7oneflow4cuda7softmax15SoftmaxWarpImplI10SimpleLoadIffE11SimpleStoreIffEfLi1ELi15ELi32ELi1ELb0ELNS1_9AlgorithmE0EEEvT_T0_ll(
	.param .align 8 .b8 _ZN7oneflow4cuda7softmax15SoftmaxWarpImplI10SimpleLoadIffE11SimpleStoreIffEfLi1ELi15ELi32ELi1ELb0ELNS1_9AlgorithmE0EEEvT_T0_ll_param_0[16],
	.param .align 8 .b8 _ZN7oneflow4cuda7softmax15SoftmaxWarpImplI10SimpleLoadIffE11SimpleStoreIffEfLi1ELi15ELi32ELi1ELb0ELNS1_9AlgorithmE0EEEvT_T0_ll_param_1[16],
	.param .u64 _ZN7oneflow4cuda7softmax15SoftmaxWarpImplI10SimpleLoadIffE11SimpleStoreIffEfLi1ELi15ELi32ELi1ELb0ELNS1_9AlgorithmE0EEEvT_T0_ll_param_2,
	.param .u64 _ZN7oneflow4cuda7softmax15SoftmaxWarpImplI10SimpleLoadIffE11SimpleStoreIffEfLi1ELi15ELi32ELi1ELb0ELNS1_9AlgorithmE0EEEvT_T0_ll_param_3
)
{
	.reg .pred 	%p<14>;
	.reg .b32 	%r<58>;
	.reg .b32 	%f<248>;
	.reg .b64 	%rd<29>;

	ld.param.u64 	%rd13, [_ZN7oneflow4cuda7softmax15SoftmaxWarpImplI10SimpleLoadIffE11SimpleStoreIffEfLi1ELi15ELi32ELi1ELb0ELNS1_9AlgorithmE0EEEvT_T0_ll_param_1+8];
	ld.param.u64 	%rd12, [_ZN7oneflow4cuda7softmax15SoftmaxWarpImplI10SimpleLoadIffE11SimpleStoreIffEfLi1ELi15ELi32ELi1ELb0ELNS1_9AlgorithmE0EEEvT_T0_ll_param_1];
	ld.param.u64 	%rd11, [_ZN7oneflow4cuda7softmax15SoftmaxWarpImplI10SimpleLoadIffE11SimpleStoreIffEfLi1ELi15ELi32ELi1ELb0ELNS1_9AlgorithmE0EEEvT_T0_ll_param_0+8];
	ld.param.u64 	%rd10, [_ZN7oneflow4cuda7softmax15SoftmaxWarpImplI10SimpleLoadIffE11SimpleStoreIffEfLi1ELi15ELi32ELi1ELb0ELNS1_9AlgorithmE0EEEvT_T0_ll_param_0];
	ld.param.u64 	%rd14, [_ZN7oneflow4cuda7softmax15SoftmaxWarpImplI10SimpleLoadIffE11SimpleStoreIffEfLi1ELi15ELi32ELi1ELb0ELNS1_9AlgorithmE0EEEvT_T0_ll_param_2];
	ld.param.u64 	%rd15, [_ZN7oneflow4cuda7softmax15SoftmaxWarpImplI10SimpleLoadIffE11SimpleStoreIffEfLi1ELi15ELi32ELi1ELb0ELNS1_9AlgorithmE0EEEvT_T0_ll_param_3];
	setp.lt.s64 	%p1, %rd15, 481;
	@%p1 bra 	$L__BB105_2;
	mov.u64 	%rd16, $str;
	cvta.global.u64 	%rd17, %rd16;
	mov.u64 	%rd18, $str$1;
	cvta.global.u64 	%rd19, %rd18;
	mov.u64 	%rd20, __unnamed_105;
	cvta.global.u64 	%rd21, %rd20;
	{ // callseq 104, 0
	.param .b64 param0;
	st.param.b64 	[param0], %rd17;
	.param .b64 param1;
	st.param.b64 	[param1], %rd19;
	.param .b32 param2;
	st.param.b32 	[param2], 228;
	.param .b64 param3;
	st.param.b64 	[param3], %rd21;
	.param .b64 param4;
	st.param.b64 	[param4], 1;
	call.uni 
	__assertfail, 
	(
	param0, 
	param1, 
	param2, 
	param3, 
	param4
	);
	} // callseq 104
$L__BB105_2:
	mov.u32 	%r2, %ctaid.x;
	mov.u32 	%r3, %ntid.y;
	mov.u32 	%r4, %tid.y;
	mad.lo.s32 	%r5, %r2, %r3, %r4;
	mov.u32 	%r6, %nctaid.x;
	mul.lo.s32 	%r1, %r6, %r3;
	cvt.s64.s32 	%rd28, %r5;
	setp.le.s64 	%p2, %rd14, %rd28;
	@%p2 bra 	$L__BB105_5;
	mov.u32 	%r7, %tid.x;
	cvt.u64.u32 	%rd4, %r7;
	cvta.to.global.u64 	%rd5, %rd12;
	cvta.to.global.u64 	%rd6, %rd10;
	cvt.s64.s32 	%rd7, %r1;
$L__BB105_4:
	mad.lo.s64 	%rd22, %rd28, %rd11, %rd4;
	shl.b64 	%rd23, %rd22, 2;
	add.s64 	%rd24, %rd6, %rd23;
	ld.global.f32 	%f1, [%rd24];
	max.f32 	%f2, %f1, 0fFF800000;
	ld.global.f32 	%f3, [%rd24+128];
	max.f32 	%f4, %f2, %f3;
	ld.global.f32 	%f5, [%rd24+256];
	max.f32 	%f6, %f4, %f5;
	ld.global.f32 	%f7, [%rd24+384];
	max.f32 	%f8, %f6, %f7;
	ld.global.f32 	%f9, [%rd24+512];
	max.f32 	%f10, %f8, %f9;
	ld.global.f32 	%f11, [%rd24+640];
	max.f32 	%f12, %f10, %f11;
	ld.global.f32 	%f13, [%rd24+768];
	max.f32 	%f14, %f12, %f13;
	ld.global.f32 	%f15, [%rd24+896];
	max.f32 	%f16, %f14, %f15;
	ld.global.f32 	%f17, [%rd24+1024];
	max.f32 	%f18, %f16, %f17;
	ld.global.f32 	%f19, [%rd24+1152];
	max.f32 	%f20, %f18, %f19;
	ld.global.f32 	%f21, [%rd24+1280];
	max.f32 	%f22, %f20, %f21;
	ld.global.f32 	%f23, [%rd24+1408];
	max.f32 	%f24, %f22, %f23;
	ld.global.f32 	%f25, [%rd24+1536];
	max.f32 	%f26, %f24, %f25;
	ld.global.f32 	%f27, [%rd24+1664];
	max.f32 	%f28, %f26, %f27;
	ld.global.f32 	%f29, [%rd24+1792];
	max.f32 	%f30, %f28, %f29;
	mov.b32 	%r8, %f30;
	shfl.sync.bfly.b32	%r9|%p3, %r8, 16, 31, -1;
	mov.b32 	%f31, %r9;
	max.f32 	%f32, %f30, %f31;
	mov.b32 	%r10, %f32;
	shfl.sync.bfly.b32	%r11|%p4, %r10, 8, 31, -1;
	mov.b32 	%f33, %r11;
	max.f32 	%f34, %f32, %f33;
	mov.b32 	%r12, %f34;
	shfl.sync.bfly.b32	%r13|%p5, %r12, 4, 31, -1;
	mov.b32 	%f35, %r13;
	max.f32 	%f36, %f34, %f35;
	mov.b32 	%r14, %f36;
	shfl.sync.bfly.b32	%r15|%p6, %r14, 2, 31, -1;
	mov.b32 	%f37, %r15;
	max.f32 	%f38, %f36, %f37;
	mov.b32 	%r16, %f38;
	shfl.sync.bfly.b32	%r17|%p7, %r16, 1, 31, -1;
	mov.b32 	%f39, %r17;
	max.f32 	%f40, %f38, %f39;
	sub.f32 	%f41, %f1, %f40;
	fma.rn.f32 	%f42, %f41, 0f3BBB989D, 0f3F000000;
	cvt.sat.f32.f32 	%f43, %f42;
	mov.f32 	%f44, 0f4B400001;
	mov.f32 	%f45, 0f437C0000;
	fma.rm.f32 	%f46, %f43, %f45, %f44;
	add.f32 	%f47, %f46, 0fCB40007F;
	neg.f32 	%f48, %f47;
	fma.rn.f32 	%f49, %f41, 0f3FB8AA3B, %f48;
	fma.rn.f32 	%f50, %f41, 0f32A57060, %f49;
	mov.b32 	%r18, %f46;
	shl.b32 	%r19, %r18, 23;
	mov.b32 	%f51, %r19;
	ex2.approx.ftz.f32 	%f52, %f50;
	mul.f32 	%f53, %f52, %f51;
	add.f32 	%f54, %f53, 0f00000000;
	sub.f32 	%f55, %f3, %f40;
	fma.rn.f32 	%f56, %f55, 0f3BBB989D, 0f3F000000;
	cvt.sat.f32.f32 	%f57, %f56;
	fma.rm.f32 	%f58, %f57, %f45, %f44;
	add.f32 	%f59, %f58, 0fCB40007F;
	neg.f32 	%f60, %f59;
	fma.rn.f32 	%f61, %f55, 0f3FB8AA3B, %f60;
	fma.rn.f32 	%f62, %f55, 0f32A57060, %f61;
	mov.b32 	%r20, %f58;
	shl.b32 	%r21, %r20, 23;
	mov.b32 	%f63, %r21;
	ex2.approx.ftz.f32 	%f64, %f62;
	mul.f32 	%f65, %f64, %f63;
	add.f32 	%f66, %f54, %f65;
	sub.f32 	%f67, %f5, %f40;
	fma.rn.f32 	%f68, %f67, 0f3BBB989D, 0f3F000000;
	cvt.sat.f32.f32 	%f69, %f68;
	fma.rm.f32 	%f70, %f69, %f45, %f44;
	add.f32 	%f71, %f70, 0fCB40007F;
	neg.f32 	%f72, %f71;
	fma.rn.f32 	%f73, %f67, 0f3FB8AA3B, %f72;
	fma.rn.f32 	%f74, %f67, 0f32A57060, %f73;
	mov.b32 	%r22, %f70;
	shl.b32 	%r23, %r22, 23;
	mov.b32 	%f75, %r23;
	ex2.approx.ftz.f32 	%f76, %f74;
	mul.f32 	%f77, %f76, %f75;
	add.f32 	%f78, %f66, %f77;
	sub.f32 	%f79, %f7, %f40;
	fma.rn.f32 	%f80, %f79, 0f3BBB989D, 0f3F000000;
	cvt.sat.f32.f32 	%f81, %f80;
	fma.rm.f32 	%f82, %f81, %f45, %f44;
	add.f32 	%f83, %f82, 0fCB40007F;
	neg.f32 	%f84, %f83;
	fma.rn.f32 	%f85, %f79, 0f3FB8AA3B, %f84;
	fma.rn.f32 	%f86, %f79, 0f32A57060, %f85;
	mov.b32 	%r24, %f82;
	shl.b32 	%r25, %r24, 23;
	mov.b32 	%f87, %r25;
	ex2.approx.ftz.f32 	%f88, %f86;
	mul.f32 	%f89, %f88, %f87;
	add.f32 	%f90, %f78, %f89;
	sub.f32 	%f91, %f9, %f40;
	fma.rn.f32 	%f92, %f91, 0f3BBB989D, 0f3F000000;
	cvt.sat.f32.f32 	%f93, %f92;
	fma.rm.f32 	%f94, %f93, %f45, %f44;
	add.f32 	%f95, %f94, 0fCB40007F;
	neg.f32 	%f96, %f95;
	fma.rn.f32 	%f97, %f91, 0f3FB8AA3B, %f96;
	fma.rn.f32 	%f98, %f91, 0f32A57060, %f97;
	mov.b32 	%r26, %f94;
	shl.b32 	%r27, %r26, 23;
	mov.b32 	%f99, %r27;
	ex2.approx.ftz.f32 	%f100, %f98;
	mul.f32 	%f101, %f100, %f99;
	add.f32 	%f102, %f90, %f101;
	sub.f32 	%f103, %f11, %f40;
	fma.rn.f32 	%f104, %f103, 0f3BBB989D, 0f3F000000;
	cvt.sat.f32.f32 	%f105, %f104;
	fma.rm.f32 	%f106, %f105, %f45, %f44;
	add.f32 	%f107, %f106, 0fCB40007F;
	neg.f32 	%f108, %f107;
	fma.rn.f32 	%f109, %f103, 0f3FB8AA3B, %f108;
	fma.rn.f32 	%f110, %f103, 0f32A57060, %f109;
	mov.b32 	%r28, %f106;
	shl.b32 	%r29, %r28, 23;
	mov.b32 	%f111, %r29;
	ex2.approx.ftz.f32 	%f112, %f110;
	mul.f32 	%f113, %f112, %f111;
	add.f32 	%f114, %f102, %f113;
	sub.f32 	%f115, %f13, %f40;
	fma.rn.f32 	%f116, %f115, 0f3BBB989D, 0f3F000000;
	cvt.sat.f32.f32 	%f117, %f116;
	fma.rm.f32 	%f118, %f117, %f45, %f44;
	add.f32 	%f119, %f118, 0fCB40007F;
	neg.f32 	%f120, %f119;
	fma.rn.f32 	%f121, %f115, 0f3FB8AA3B, %f120;
	fma.rn.f32 	%f122, %f115, 0f32A57060, %f121;
	mov.b32 	%r30, %f118;
	shl.b32 	%r31, %r30, 23;
	mov.b32 	%f123, %r31;
	ex2.approx.ftz.f32 	%f124, %f122;
	mul.f32 	%f125, %f124, %f123;
	add.f32 	%f126, %f114, %f125;
	sub.f32 	%f127, %f15, %f40;
	fma.rn.f32 	%f128, %f127, 0f3BBB989D, 0f3F000000;
	cvt.sat.f32.f32 	%f129, %f128;
	fma.rm.f32 	%f130, %f129, %f45, %f44;
	add.f32 	%f131, %f130, 0fCB40007F;
	neg.f32 	%f132, %f131;
	fma.rn.f32 	%f133, %f127, 0f3FB8AA3B, %f132;
	fma.rn.f32 	%f134, %f127, 0f32A57060, %f133;
	mov.b32 	%r32, %f130;
	shl.b32 	%r33, %r32, 23;
	mov.b32 	%f135, %r33;
	ex2.approx.ftz.f32 	%f136, %f134;
	mul.f32 	%f137, %f136, %f135;
	add.f32 	%f138, %f126, %f137;
	sub.f32 	%f139, %f17, %f40;
	fma.rn.f32 	%f140, %f139, 0f3BBB989D, 0f3F000000;
	cvt.sat.f32.f32 	%f141, %f140;
	fma.rm.f32 	%f142, %f141, %f45, %f44;
	add.f32 	%f143, %f142, 0fCB40007F;
	neg.f32 	%f144, %f143;
	fma.rn.f32 	%f145, %f139, 0f3FB8AA3B, %f144;
	fma.rn.f32 	%f146, %f139, 0f32A57060, %f145;
	mov.b32 	%r34, %f142;
	shl.b32 	%r35, %r34, 23;
	mov.b32 	%f147, %r35;
	ex2.approx.ftz.f32 	%f148, %f146;
	mul.f32 	%f149, %f148, %f147;
	add.f32 	%f150, %f138, %f149;
	sub.f32 	%f151, %f19, %f40;
	fma.rn.f32 	%f152, %f151, 0f3BBB989D, 0f3F000000;
	cvt.sat.f32.f32 	%f153, %f152;
	fma.rm.f32 	%f154, %f153, %f45, %f44;
	add.f32 	%f155, %f154, 0fCB40007F;
	neg.f32 	%f156, %f155;
	fma.rn.f32 	%f157, %f151, 0f3FB8AA3B, %f156;
	fma.rn.f32 	%f158, %f151, 0f32A57060, %f157;
	mov.b32 	%r36, %f154;
	shl.b32 	%r37, %r36, 23;
	mov.b32 	%f159, %r37;
	ex2.approx.ftz.f32 	%f160, %f158;
	mul.f32 	%f161, %f160, %f159;
	add.f32 	%f162, %f150, %f161;
	sub.f32 	%f163, %f21, %f40;
	fma.rn.f32 	%f164, %f163, 0f3BBB989D, 0f3F000000;
	cvt.sat.f32.f32 	%f165, %f164;
	fma.rm.f32 	%f166, %f165, %f45, %f44;
	add.f32 	%f167, %f166, 0fCB40007F;
	neg.f32 	%f168, %f167;
	fma.rn.f32 	%f169, %f163, 0f3FB8AA3B, %f168;
	fma.rn.f32 	%f170, %f163, 0f32A57060, %f169;
	mov.b32 	%r38, %f166;
	shl.b32 	%r39, %r38, 23;
	mov.b32 	%f171, %r39;
	ex2.approx.ftz.f32 	%f172, %f170;
	mul.f32 	%f173, %f172, %f171;
	add.f32 	%f174, %f162, %f173;
	sub.f32 	%f175, %f23, %f40;
	fma.rn.f32 	%f176, %f175, 0f3BBB989D, 0f3F000000;
	cvt.sat.f32.f32 	%f177, %f176;
	fma.rm.f32 	%f178, %f177, %f45, %f44;
	add.f32 	%f179, %f178, 0fCB40007F;
	neg.f32 	%f180, %f179;
	fma.rn.f32 	%f181, %f175, 0f3FB8AA3B, %f180;
	fma.rn.f32 	%f182, %f175, 0f32A57060, %f181;
	mov.b32 	%r40, %f178;
	shl.b32 	%r41, %r40, 23;
	mov.b32 	%f183, %r41;
	ex2.approx.ftz.f32 	%f184, %f182;
	mul.f32 	%f185, %f184, %f183;
	add.f32 	%f186, %f174, %f185;
	sub.f32 	%f187, %f25, %f40;
	fma.rn.f32 	%f188, %f187, 0f3BBB989D, 0f3F000000;
	cvt.sat.f32.f32 	%f189, %f188;
	fma.rm.f32 	%f190, %f189, %f45, %f44;
	add.f32 	%f191, %f190, 0fCB40007F;
	neg.f32 	%f192, %f191;
	fma.rn.f32 	%f193, %f187, 0f3FB8AA3B, %f192;
	fma.rn.f32 	%f194, %f187, 0f32A57060, %f193;
	mov.b32 	%r42, %f190;
	shl.b32 	%r43, %r42, 23;
	mov.b32 	%f195, %r43;
	ex2.approx.ftz.f32 	%f196, %f194;
	mul.f32 	%f197, %f196, %f195;
	add.f32 	%f198, %f186, %f197;
	sub.f32 	%f199, %f27, %f40;
	fma.rn.f32 	%f200, %f199, 0f3BBB989D, 0f3F000000;
	cvt.sat.f32.f32 	%f201, %f200;
	fma.rm.f32 	%f202, %f201, %f45, %f44;
	add.f32 	%f203, %f202, 0fCB40007F;
	neg.f32 	%f204, %f203;
	fma.rn.f32 	%f205, %f199, 0f3FB8AA3B, %f204;
	fma.rn.f32 	%f206, %f199, 0f32A57060, %f205;
	mov.b32 	%r44, %f202;
	shl.b32 	%r45, %r44, 23;
	mov.b32 	%f207, %r45;
	ex2.approx.ftz.f32 	%f208, %f206;
	mul.f32 	%f209, %f208, %f207;
	add.f32 	%f210, %f198, %f209;
	sub.f32 	%f211, %f29, %f40;
	fma.rn.f32 	%f212, %f211, 0f3BBB989D, 0f3F000000;
	cvt.sat.f32.f32 	%f213, %f212;
	fma.rm.f32 	%f214, %f213, %f45, %f44;
	add.f32 	%f215, %f214, 0fCB40007F;
	neg.f32 	%f216, %f215;
	fma.rn.f32 	%f217, %f211, 0f3FB8AA3B, %f216;
	fma.rn.f32 	%f218, %f211, 0f32A57060, %f217;
	mov.b32 	%r46, %f214;
	shl.b32 	%r47, %r46, 23;
	mov.b32 	%f219, %r47;
	ex2.approx.ftz.f32 	%f220, %f218;
	mul.f32 	%f221, %f220, %f219;
	add.f32 	%f222, %f210, %f221;
	mov.b32 	%r48, %f222;
	shfl.sync.bfly.b32	%r49|%p8, %r48, 16, 31, -1;
	mov.b32 	%f223, %r49;
	add.f32 	%f224, %f222, %f223;
	mov.b32 	%r50, %f224;
	shfl.sync.bfly.b32	%r51|%p9, %r50, 8, 31, -1;
	mov.b32 	%f225, %r51;
	add.f32 	%f226, %f224, %f225;
	mov.b32 	%r52, %f226;
	shfl.sync.bfly.b32	%r53|%p10, %r52, 4, 31, -1;
	mov.b32 	%f227, %r53;
	add.f32 	%f228, %f226, %f227;
	mov.b32 	%r54, %f228;
	shfl.sync.bfly.b32	%r55|%p11, %r54, 2, 31, -1;
	mov.b32 	%f229, %r55;
	add.f32 	%f230, %f228, %f229;
	mov.b32 	%r56, %f230;
	shfl.sync.bfly.b32	%r57|%p12, %r56, 1, 31, -1;
	mov.b32 	%f231, %r57;
	add.f32 	%f232, %f230, %f231;
	div.rn.f32 	%f233, %f53, %f232;
	div.rn.f32 	%f234, %f65, %f232;
	div.rn.f32 	%f235, %f77, %f232;
	div.rn.f32 	%f236, %f89, %f232;
	div.rn.f32 	%f237, %f101, %f232;
	div.rn.f32 	%f238, %f113, %f232;
	div.rn.f32 	%f239, %f125, %f232;
	div.rn.f32 	%f240, %f137, %f232;
	div.rn.f32 	%f241, %f149, %f232;
	div.rn.f32 	%f242, %f161, %f232;
	div.rn.f32 	%f243, %f173, %f232;
	div.rn.f32 	%f244, %f185, %f232;
	div.rn.f32 	%f245, %f197, %f232;
	div.rn.f32 	%f246, %f209, %f232;
	div.rn.f32 	%f247, %f221, %f232;
	mad.lo.s64 	%rd25, %rd28, %rd13, %rd4;
	shl.b64 	%rd26, %rd25, 2;
	add.s64 	%rd27, %rd5, %rd26;
	st.global.f32 	[%rd27], %f233;
	st.global.f32 	[%rd27+128], %f234;
	st.global.f32 	[%rd27+256], %f235;
	st.global.f32 	[%rd27+384], %f236;
	st.global.f32 	[%rd27+512], %f237;
	st.global.f32 	[%rd27+640], %f238;
	st.global.f32 	[%rd27+768], %f239;
	st.global.f32 	[%rd27+896], %f240;
	st.global.f32 	[%rd27+1024], %f241;
	st.global.f32 	[%rd27+1152], %f242;
	st.global.f32 	[%rd27+1280], %f243;
	st.global.f32 	[%rd27+1408], %f244;
	st.global.f32 	[%rd27+1536], %f245;
	st.global.f32 	[%rd27+1664], %f246;
	st.global.f32 	[%rd27+1792], %f247;
	add.s64 	%rd28, %rd28, %rd7;
	setp.lt.s64 	%p13, %rd28, %rd14;
	@%p13 bra 	$L__BB105_4;
$L__BB105_5:
	ret;

}
	// .globl	_ZN7oneflow4cuda7softmax15SoftmaxWarpImplI10SimpleLoadIffE11SimpleStoreIffEfLi1ELi15ELi32ELi1ELb1ELNS1_9AlgorithmE0EEEvT_T0_ll
.visible .entry _ZN7oneflow4cuda7softmax15SoftmaxWarpImplI10SimpleLoadIffE11SimpleStoreIffEfLi1ELi15ELi32ELi1ELb1ELNS1_9AlgorithmE0EEEvT_T0_ll(
	.param .align 8 .b8 _ZN7oneflow4cuda7softmax15SoftmaxWarpImplI10SimpleLoadIffE11SimpleStoreIffEfLi1ELi15ELi32ELi1ELb1ELNS1_9AlgorithmE0EEEvT_T0_ll_param_0[16],
	.param .align 8 .b8 _ZN7oneflow4cuda7softmax15SoftmaxWarpImplI10SimpleLoadIffE11SimpleStoreIffEfLi1ELi15ELi32ELi1ELb1ELNS1_9AlgorithmE0EEEvT_T0_ll_param_1[16],
	.param .u64 _ZN7oneflow4cuda7softmax15SoftmaxWarpImplI10SimpleLoadIffE11SimpleStoreIffEfLi1ELi15ELi32ELi1ELb1ELNS1_9AlgorithmE0EEEvT_T0_ll_param_2,
	.param .u64 _ZN7oneflow4cuda7softmax15SoftmaxWarpImplI10SimpleLoadIffE11SimpleStoreIffEfLi1ELi15ELi32ELi1ELb1ELNS1_9AlgorithmE0EEEvT_T0_ll_param_3
)
{
	.reg .pred 	%p<44>;
	.reg .b32 	%r<72>;
	.reg .b32 	%f<323>;
	.reg .b64 	%rd<42>;

	ld.param.u64 	%rd28, [_ZN7oneflow4cuda7softmax15SoftmaxWarpImplI10SimpleLoadIffE11SimpleStoreIffEfLi1ELi15ELi32ELi1ELb1ELNS1_9AlgorithmE0EEEvT_T0_ll_param_0+8];
	ld.param.u64 	%rd27, [_ZN7oneflow4cuda7softmax15SoftmaxWarpImplI10SimpleLoadIffE11SimpleStoreIffEfLi1ELi15ELi32ELi1ELb1ELNS1_9AlgorithmE0EEEvT_T0_ll_param_0];
	ld.param.u64 	%rd2, [_ZN7oneflow4cuda7softmax15SoftmaxWarpImplI10SimpleLoadIffE11SimpleStoreIffEfLi1ELi15ELi32ELi1ELb1ELNS1_9AlgorithmE0EEEvT_T0_ll_param_1];
	ld.param.u64 	%rd3, [_ZN7oneflow4cuda7softmax15SoftmaxWarpImplI10SimpleLoadIffE11SimpleStoreIffEfLi1ELi15ELi32ELi1ELb1ELNS1_9AlgorithmE0EEEvT_T0_ll_param_1+8];
	ld.param.u64 	%rd29, [_ZN7oneflow4cuda7softmax15SoftmaxWarpImplI10SimpleLoadIffE11SimpleStoreIffEfLi1ELi15ELi32ELi1ELb1ELNS1_9AlgorithmE0EEEvT_T0_ll_param_2];
	ld.param.u64 	%rd30, [_ZN7oneflow4cuda7softmax15SoftmaxWarpImplI10SimpleLoadIffE11SimpleStoreIffEfLi1ELi15ELi32ELi1ELb1ELNS1_9AlgorithmE0EEEvT_T0_ll_param_3];
	setp.lt.s64 	%p1, %rd30, 481;
	@%p1 bra 	$L__BB106_2;
	mov.u64 	%rd31, $str;
	cvta.global.u64 	%rd32, %rd31;
	mov.u64 	%rd33, $str$1;
	cvta.global.u64 	%rd34, %rd33;
	mov.u64 	%rd35, __unnamed_106;
	cvta.global.u64 	%rd36, %rd35;
	{ // callseq 105, 0
	.param .b64 param0;
	st.param.b64 	[param0], %rd32;
	.param .b64 param1;
	st.param.b64 	[param1], %rd34;
	.param .b32 param2;
	st.param.b32 	[param2], 228;
	.param .b64 param3;
	st.param.b64 	[param3], %rd36;
	.param .b64 param4;
	st.param.b64 	[param4], 1;
	call.uni 
	__assertfail, 
	(
	param0, 
	param1, 
	param2, 
	param3, 
	param4
	);
	} // callseq 105
$L__BB106_2:
	mov.u32 	%r2, %ctaid.x;
	mov.u32 	%r3, %ntid.y;
	mov.u32 	%r4, %tid.y;
	mad.lo.s32 	%r5, %r2, %r3, %r4;
	mov.u32 	%r6, %nctaid.x;
	mul.lo.s32 	%r1, %r6, %r3;
	cvt.s64.s32 	%rd41, %r5;
	setp.le.s64 	%p2, %rd29, %rd41;
	@%p2 bra 	$L__BB106_65;
	mov.u32 	%r7, %tid.x;
	cvt.u64.u32 	%rd5, %r7;
	add.s32 	%r8, %r7, 32;
	cvt.u64.u32 	%rd6, %r8;
	add.s32 	%r9, %r7, 64;
	cvt.u64.u32 	%rd7, %r9;
	add.s32 	%r10, %r7, 96;
	cvt.u64.u32 	%rd8, %r10;
	add.s32 	%r11, %r7, 128;
	cvt.u64.u32 	%rd9, %r11;
	add.s32 	%r12, %r7, 160;
	cvt.u64.u32 	%rd10, %r12;
	add.s32 	%r13, %r7, 192;
	cvt.u64.u32 	%rd11, %r13;
	add.s32 	%r14, %r7, 224;
	cvt.u64.u32 	%rd12, %r14;
	add.s32 	%r15, %r7, 256;
	cvt.u64.u32 	%rd13, %r15;
	add.s32 	%r16, %r7, 288;
	cvt.u64.u32 	%rd14, %r16;
	add.s32 	%r17, %r7, 320;
	cvt.u64.u32 	%rd15, %r17;
	add.s32 	%r18, %r7, 352;
	cvt.u64.u32 	%rd16, %r18;
	add.s32 	%r19, %r7, 384;
	cvt.u64.u32 	%rd17, %r19;
	add.s32 	%r20, %r7, 416;
	cvt.u64.u32 	%rd18, %r20;
	add.s32 	%r21, %r7, 448;
	cvt.u64.u32 	%rd19, %r21;
	cvta.to.global.u64 	%rd20, %rd2;
	cvta.to.global.u64 	%rd21, %rd27;
	cvt.s64.s32 	%rd22, %r1;
$L__BB106_4:
	setp.le.s64 	%p3, %rd30, %rd5;
	mad.lo.s64 	%rd37, %rd41, %rd28, %rd5;
	shl.b64 	%rd38, %rd37, 2;
	add.s64 	%rd24, %rd21, %rd38;
	mov.f32 	%f293, 0fFF800000;
	mov.f32 	%f296, %f293;
	@%p3 bra 	$L__BB106_6;
	ld.global.f32 	%f293, [%rd24];
	max.f32 	%f296, %f293, 0fFF800000;
$L__BB106_6:
	setp.le.s64 	%p4, %rd30, %rd6;
	mov.f32 	%f295, 0fFF800000;
	@%p4 bra 	$L__BB106_8;
	ld.global.f32 	%f295, [%rd24+128];
	max.f32 	%f296, %f296, %f295;
$L__BB106_8:
	setp.le.s64 	%p5, %rd30, %rd7;
	mov.f32 	%f297, 0fFF800000;
	@%p5 bra 	$L__BB106_10;
	ld.global.f32 	%f297, [%rd24+256];
	max.f32 	%f296, %f296, %f297;
$L__BB106_10:
	setp.le.s64 	%p6, %rd30, %rd8;
	mov.f32 	%f299, 0fFF800000;
	@%p6 bra 	$L__BB106_12;
	ld.global.f32 	%f299, [%rd24+384];
	max.f32 	%f296, %f296, %f299;
$L__BB106_12:
	setp.le.s64 	%p7, %rd30, %rd9;
	mov.f32 	%f301, 0fFF800000;
	@%p7 bra 	$L__BB106_14;
	ld.global.f32 	%f301, [%rd24+512];
	max.f32 	%f296, %f296, %f301;
$L__BB106_14:
	setp.le.s64 	%p8, %rd30, %rd10;
	mov.f32 	%f303, 0fFF800000;
	@%p8 bra 	$L__BB106_16;
	ld.global.f32 	%f303, [%rd24+640];
	max.f32 	%f296, %f296, %f303;
$L__BB106_16:
	setp.le.s64 	%p9, %rd30, %rd11;
	mov.f32 	%f305, 0fFF800000;
	@%p9 bra 	$L__BB106_18;
	ld.global.f32 	%f305, [%rd24+768];
	max.f32 	%f296, %f296, %f305;
$L__BB106_18:
	setp.le.s64 	%p10, %rd30, %rd12;
	mov.f32 	%f307, 0fFF800000;
	@%p10 bra 	$L__BB106_20;
	ld.global.f32 	%f307, [%rd24+896];
	max.f32 	%f296, %f296, %f307;
$L__BB106_20:
	setp.le.s64 	%p11, %rd30, %rd13;
	mov.f32 	%f309, 0fFF800000;
	@%p11 bra 	$L__BB106_22;
	ld.global.f32 	%f309, [%rd24+1024];
	max.f32 	%f296, %f296, %f309;
$L__BB106_22:
	setp.le.s64 	%p12, %rd30, %rd14;
	mov.f32 	%f311, 0fFF800000;
	@%p12 bra 	$L__BB106_24;
	ld.global.f32 	%f311, [%rd24+1152];
	max.f32 	%f296, %f296, %f311;
$L__BB106_24:
	setp.le.s64 	%p13, %rd30, %rd15;
	mov.f32 	%f313, 0fFF800000;
	@%p13 bra 	$L__BB106_26;
	ld.global.f32 	%f313, [%rd24+1280];
	max.f32 	%f296, %f296, %f313;
$L__BB106_26:
	setp.le.s64 	%p14, %rd30, %rd16;
	mov.f32 	%f315, 0fFF800000;
	@%p14 bra 	$L__BB106_28;
	ld.global.f32 	%f315, [%rd24+1408];
	max.f32 	%f296, %f296, %f315;
$L__BB106_28:
	setp.le.s64 	%p15, %rd30, %rd17;
	mov.f32 	%f317, 0fFF800000;
	@%p15 bra 	$L__BB106_30;
	ld.global.f32 	%f317, [%rd24+1536];
	max.f32 	%f296, %f296, %f317;
$L__BB106_30:
	setp.le.s64 	%p16, %rd30, %rd18;
	mov.f32 	%f319, 0fFF800000;
	@%p16 bra 	$L__BB106_32;
	ld.global.f32 	%f319, [%rd24+1664];
	max.f32 	%f296, %f296, %f319;
$L__BB106_32:
	setp.le.s64 	%p17, %rd30, %rd19;
	mov.f32 	%f321, 0fFF800000;
	@%p17 bra 	$L__BB106_34;
	ld.global.f32 	%f321, [%rd24+1792];
	max.f32 	%f296, %f296, %f321;
$L__BB106_34:
	setp.le.s64 	%p18, %rd30, %rd5;
	mov.b32 	%r22, %f296;
	shfl.sync.bfly.b32	%r23|%p19, %r22, 16, 31, -1;
	mov.b32 	%f91, %r23;
	max.f32 	%f92, %f296, %f91;
	mov.b32 	%r24, %f92;
	shfl.sync.bfly.b32	%r25|%p20, %r24, 8, 31, -1;
	mov.b32 	%f93, %r25;
	max.f32 	%f94, %f92, %f93;
	mov.b32 	%r26, %f94;
	shfl.sync.bfly.b32	%r27|%p21, %r26, 4, 31, -1;
	mov.b32 	%f95, %r27;
	max.f32 	%f96, %f94, %f95;
	mov.b32 	%r28, %f96;
	shfl.sync.bfly.b32	%r29|%p22, %r28, 2, 31, -1;
	mov.b32 	%f97, %r29;
	max.f32 	%f98, %f96, %f97;
	mov.b32 	%r30, %f98;
	shfl.sync.bfly.b32	%r31|%p23, %r30, 1, 31, -1;
	mov.b32 	%f99, %r31;
	max.f32 	%f100, %f98, %f99;
	sub.f32 	%f101, %f293, %f100;
	fma.rn.f32 	%f102, %f101, 0f3BBB989D, 0f3F000000;
	cvt.sat.f32.f32 	%f103, %f102;
	mov.f32 	%f104, 0f4B400001;
	mov.f32 	%f105, 0f437C0000;
	fma.rm.f32 	%f106, %f103, %f105, %f104;
	add.f32 	%f107, %f106, 0fCB40007F;
	neg.f32 	%f108, %f107;
	fma.rn.f32 	%f109, %f101, 0f3FB8AA3B, %f108;
	fma.rn.f32 	%f110, %f101, 0f32A57060, %f109;
	mov.b32 	%r32, %f106;
	shl.b32 	%r33, %r32, 23;
	mov.b32 	%f111, %r33;
	ex2.approx.ftz.f32 	%f112, %f110;
	mul.f32 	%f113, %f112, %f111;
	add.f32 	%f114, %f113, 0f00000000;
	sub.f32 	%f115, %f295, %f100;
	fma.rn.f32 	%f116, %f115, 0f3BBB989D, 0f3F000000;
	cvt.sat.f32.f32 	%f117, %f116;
	fma.rm.f32 	%f118, %f117, %f105, %f104;
	add.f32 	%f119, %f118, 0fCB40007F;
	neg.f32 	%f120, %f119;
	fma.rn.f32 	%f121, %f115, 0f3FB8AA3B, %f120;
	fma.rn.f32 	%f122, %f115, 0f32A57060, %f121;
	mov.b32 	%r34, %f118;
	shl.b32 	%r35, %r34, 23;
	mov.b32 	%f123, %r35;
	ex2.approx.ftz.f32 	%f124, %f122;
	mul.f32 	%f125, %f124, %f123;
	add.f32 	%f126, %f114, %f125;
	sub.f32 	%f127, %f297, %f100;
	fma.rn.f32 	%f128, %f127, 0f3BBB989D, 0f3F000000;
	cvt.sat.f32.f32 	%f129, %f128;
	fma.rm.f32 	%f130, %f129, %f105, %f104;
	add.f32 	%f131, %f130, 0fCB40007F;
	neg.f32 	%f132, %f131;
	fma.rn.f32 	%f133, %f127, 0f3FB8AA3B, %f132;
	fma.rn.f32 	%f134, %f127, 0f32A57060, %f133;
	mov.b32 	%r36, %f130;
	shl.b32 	%r37, %r36, 23;
	mov.b32 	%f135, %r37;
	ex2.approx.ftz.f32 	%f136, %f134;
	mul.f32 	%f137, %f136, %f135;
	add.f32 	%f138, %f126, %f137;
	sub.f32 	%f139, %f299, %f100;
	fma.rn.f32 	%f140, %f139, 0f3BBB989D, 0f3F000000;
	cvt.sat.f32.f32 	%f141, %f140;
	fma.rm.f32 	%f142, %f141, %f105, %f104;
	add.f32 	%f143, %f142, 0fCB40007F;
	neg.f32 	%f144, %f143;
	fma.rn.f32 	%f145, %f139, 0f3FB8AA3B, %f144;
	fma.rn.f32 	%f146, %f139, 0f32A57060, %f145;
	mov.b32 	%r38, %f142;
	shl.b32 	%r39, %r38, 23;
	mov.b32 	%f147, %r39;
	ex2.approx.ftz.f32 	%f148, %f146;
	mul.f32 	%f149, %f148, %f147;
	add.f32 	%f150, %f138, %f149;
	sub.f32 	%f151, %f301, %f100;
	fma.rn.f32 	%f152, %f151, 0f3BBB989D, 0f3F000000;
	cvt.sat.f32.f32 	%f153, %f152;
	fma.rm.f32 	%f154, %f153, %f105, %f104;
	add.f32 	%f155, %f154, 0fCB40007F;
	neg.f32 	%f156, %f155;
	fma.rn.f32 	%f157, %f151, 0f3FB8AA3B, %f156;
	fma.rn.f32 	%f158, %f151, 0f32A57060, %f157;
	mov.b32 	%r40, %f154;
	shl.b32 	%r41, %r40, 23;
	mov.b32 	%f159, %r41;
	ex2.approx.ftz.f32 	%f160, %f158;
	mul.f32 	%f161, %f160, %f159;
	add.f32 	%f162, %f150, %f161;
	sub.f32 	%f163, %f303, %f100;
	fma.rn.f32 	%f164, %f163, 0f3BBB989D, 0f3F000000;
	cvt.sat.f32.f32 	%f165, %f164;
	fma.rm.f32 	%f166, %f165, %f105, %f104;
	add.f32 	%f167, %f166, 0fCB40007F;
	neg.f32 	%f168, %f167;
	fma.rn.f32 	%f169, %f163, 0f3FB8AA3B, %f168;
	fma.rn.f32 	%f170, %f163, 0f32A57060, %f169;
	mov.b32 	%r42, %f166;
	shl.b32 	%r43, %r42, 23;
	mov.b32 	%f171, %r43;
	ex2.approx.ftz.f32 	%f172, %f170;
	mul.f32 	%f173, %f172, %f171;
	add.f32 	%f174, %f162, %f173;
	sub.f32 	%f175, %f305, %f100;
	fma.rn.f32 	%f176, %f175, 0f3BBB989D, 0f3F000000;
	cvt.sat.f32.f32 	%f177, %f176;
	fma.rm.f32 	%f178, %f177, %f105, %f104;
	add.f32 	%f179, %f178, 0fCB40007F;
	neg.f32 	%f180, %f179;
	fma.rn.f32 	%f181, %f175, 0f3FB8AA3B, %f180;
	fma.rn.f32 	%f182, %f175, 0f32A57060, %f181;
	mov.b32 	%r44, %f178;
	shl.b32 	%r45, %r44, 23;
	mov.b32 	%f183, %r45;
	ex2.approx.ftz.f32 	%f184, %f182;
	mul.f32 	%f185, %f184, %f183;
	add.f32 	%f186, %f174, %f185;
	sub.f32 	%f187, %f307, %f100;
	fma.rn.f32 	%f188, %f187, 0f3BBB989D, 0f3F000000;
	cvt.sat.f32.f32 	%f189, %f188;
	fma.rm.f32 	%f190, %f189, %f105, %f104;
	add.f32 	%f191, %f190, 0fCB40007F;
	neg.f32 	%f192, %f191;
	fma.rn.f32 	%f193, %f187, 0f3FB8AA3B, %f192;
	fma.rn.f32 	%f194, %f187, 0f32A57060, %f193;
	mov.b32 	%r46, %f190;
	shl.b32 	%r47, %r46, 23;
	mov.b32 	%f195, %r47;
	ex2.approx.ftz.f32 	%f196, %f194;
	mul.f32 	%f197, %f196, %f195;
	add.f32 	%f198, %f186, %f197;
	sub.f32 	%f199, %f309, %f100;
	fma.rn.f32 	%f200, %f199, 0f3BBB989D, 0f3F000000;
	cvt.sat.f32.f32 	%f201, %f200;
	fma.rm.f32 	%f202, %f201, %f105, %f104;
	add.f32 	%f203, %f202, 0fCB40007F;
	neg.f32 	%f204, %f203;
	fma.rn.f32 	%f205, %f199, 0f3FB8AA3B, %f204;
	fma.rn.f32 	%f206, %f199, 0f32A57060, %f205;
	mov.b32 	%r48, %f202;
	shl.b32 	%r49, %r48, 23;
	mov.b32 	%f207, %r49;
	ex2.approx.ftz.f32 	%f208, %f206;
	mul.f32 	%f209, %f208, %f207;
	add.f32 	%f210, %f198, %f209;
	sub.f32 	%f211, %f311, %f100;
	fma.rn.f32 	%f212, %f211, 0f3BBB989D, 0f3F000000;
	cvt.sat.f32.f32 	%f213, %f212;
	fma.rm.f32 	%f214, %f213, %f105, %f104;
	add.f32 	%f215, %f214, 0fCB40007F;
	neg.f32 	%f216, %f215;
	fma.rn.f32 	%f217, %f211, 0f3FB8AA3B, %f216;
	fma.rn.f32 	%f218, %f211, 0f32A57060, %f217;
	mov.b32 	%r50, %f214;
	shl.b32 	%r51, %r50, 23;
	mov.b32 	%f219, %r51;
	ex2.approx.ftz.f32 	%f220, %f218;
	mul.f32 	%f221, %f220, %f219;
	add.f32 	%f222, %f210, %f221;
	sub.f32 	%f223, %f313, %f100;
	fma.rn.f32 	%f224, %f223, 0f3BBB989D, 0f3F000000;
	cvt.sat.f32.f32 	%f225, %f224;
	fma.rm.f32 	%f226, %f225, %f105, %f104;
	add.f32 	%f227, %f226, 0fCB40007F;
	neg.f32 	%f228, %f227;
	fma.rn.f32 	%f229, %f223, 0f3FB8AA3B, %f228;
	fma.rn.f32 	%f230, %f223, 0f32A57060, %f229;
	mov.b32 	%r52, %f226;
	shl.b32 	%r53, %r52, 23;
	mov.b32 	%f231, %r53;
	ex2.approx.ftz.f32 	%f232, %f230;
	mul.f32 	%f233, %f232, %f231;
	add.f32 	%f234, %f222, %f233;
	sub.f32 	%f235, %f315, %f100;
	fma.rn.f32 	%f236, %f235, 0f3BBB989D, 0f3F000000;
	cvt.sat.f32.f32 	%f237, %f236;
	fma.rm.f32 	%f238, %f237, %f105, %f104;
	add.f32 	%f239, %f238, 0fCB40007F;
	neg.f32 	%f240, %f239;
	fma.rn.f32 	%f241, %f235, 0f3FB8AA3B, %f240;
	fma.rn.f32 	%f242, %f235, 0f32A57060, %f241;
	mov.b32 	%r54, %f238;
	shl.b32 	%r55, %r54, 23;
	mov.b32 	%f243, %r55;
	ex2.approx.ftz.f32 	%f244, %f242;
	mul.f32 	%f245, %f244, %f243;
	add.f32 	%f246, %f234, %f245;
	sub.f32 	%f247, %f317, %f100;
	fma.rn.f32 	%f248, %f247, 0f3BBB989D, 0f3F000000;
	cvt.sat.f32.f32 	%f249, %f248;
	fma.rm.f32 	%f250, %f249, %f105, %f104;
	add.f32 	%f251, %f250, 0fCB40007F;
	neg.f32 	%f252, %f251;
	fma.rn.f32 	%f253, %f247, 0f3FB8AA3B, %f252;
	fma.rn.f32 	%f254, %f247, 0f32A57060, %f253;
	mov.b32 	%r56, %f250;
	shl.b32 	%r57, %r56, 23;
	mov.b32 	%f255, %r57;
	ex2.approx.ftz.f32 	%f256, %f254;
	mul.f32 	%f257, %f256, %f255;
	add.f32 	%f258, %f246, %f257;
	sub.f32 	%f259, %f319, %f100;
	fma.rn.f32 	%f260, %f259, 0f3BBB989D, 0f3F000000;
	cvt.sat.f32.f32 	%f261, %f260;
	fma.rm.f32 	%f262, %f261, %f105, %f104;
	add.f32 	%f263, %f262, 0fCB40007F;
	neg.f32 	%f264, %f263;
	fma.rn.f32 	%f265, %f259, 0f3FB8AA3B, %f264;
	fma.rn.f32 	%f266, %f259, 0f32A57060, %f265;
	mov.b32 	%r58, %f262;
	shl.b32 	%r59, %r58, 23;
	mov.b32 	%f267, %r59;
	ex2.approx.ftz.f32 	%f268, %f266;
	mul.f32 	%f269, %f268, %f267;
	add.f32 	%f270, %f258, %f269;
	sub.f32 	%f271, %f321, %f100;
	fma.rn.f32 	%f272, %f271, 0f3BBB989D, 0f3F000000;
	cvt.sat.f32.f32 	%f273, %f272;
	fma.rm.f32 	%f274, %f273, %f105, %f104;
	add.f32 	%f275, %f274, 0fCB40007F;
	neg.f32 	%f276, %f275;
	fma.rn.f32 	%f277, %f271, 0f3FB8AA3B, %f276;
	fma.rn.f32 	%f278, %f271, 0f32A57060, %f277;
	mov.b32 	%r60, %f274;
	shl.b32 	%r61, %r60, 23;
	mov.b32 	%f279, %r61;
	ex2.approx.ftz.f32 	%f280, %f278;
	mul.f32 	%f281, %f280, %f279;
	add.f32 	%f282, %f270, %f281;
	mov.b32 	%r62, %f282;
	shfl.sync.bfly.b32	%r63|%p24, %r62, 16, 31, -1;
	mov.b32 	%f283, %r63;
	add.f32 	%f284, %f282, %f283;
	mov.b32 	%r64, %f284;
	shfl.sync.bfly.b32	%r65|%p25, %r64, 8, 31, -1;
	mov.b32 	%f285, %r65;
	add.f32 	%f286, %f284, %f285;
	mov.b32 	%r66, %f286;
	shfl.sync.bfly.b32	%r67|%p26, %r66, 4, 31, -1;
	mov.b32 	%f287, %r67;
	add.f32 	%f288, %f286, %f287;
	mov.b32 	%r68, %f288;
	shfl.sync.bfly.b32	%r69|%p27, %r68, 2, 31, -1;
	mov.b32 	%f289, %r69;
	add.f32 	%f290, %f288, %f289;
	mov.b32 	%r70, %f290;
	shfl.sync.bfly.b32	%r71|%p28, %r70, 1, 31, -1;
	mov.b32 	%f291, %r71;
	add.f32 	%f292, %f290, %f291;
	div.rn.f32 	%f61, %f113, %f292;
	div.rn.f32 	%f62, %f125, %f292;
	div.rn.f32 	%f63, %f137, %f292;
	div.rn.f32 	%f64, %f149, %f292;
	div.rn.f32 	%f65, %f161, %f292;
	div.rn.f32 	%f66, %f173, %f292;
	div.rn.f32 	%f67, %f185, %f292;
	div.rn.f32 	%f68, %f197, %f292;
	div.rn.f32 	%f69, %f209, %f292;
	div.rn.f32 	%f70, %f221, %f292;
	div.rn.f32 	%f71, %f233, %f292;
	div.rn.f32 	%f72, %f245, %f292;
	div.rn.f32 	%f73, %f257, %f292;
	div.rn.f32 	%f74, %f269, %f292;
	div.rn.f32 	%f75, %f281, %f292;
	mad.lo.s64 	%rd39, %rd41, %rd3, %rd5;
	shl.b64 	%rd40, %rd39, 2;
	add.s64 	%rd25, %rd20, %rd40;
	@%p18 bra 	$L__BB106_36;
	st.global.f32 	[%rd25], %f61;
$L__BB106_36:
	setp.le.s64 	%p29, %rd30, %rd6;
	@%p29 bra 	$L__BB106_38;
	st.global.f32 	[%rd25+128], %f62;
$L__BB106_38:
	setp.le.s64 	%p30, %rd30, %rd7;
	@%p30 bra 	$L__BB106_40;
	st.global.f32 	[%rd25+256], %f63;
$L__BB106_40:
	setp.le.s64 	%p31, %rd30, %rd8;
	@%p31 bra 	$L__BB106_42;
	st.global.f32 	[%rd25+384], %f64;
$L__BB106_42:
	setp.le.s64 	%p32, %rd30, %rd9;
	@%p32 bra 	$L__BB106_44;
	st.global.f32 	[%rd25+512], %f65;
$L__BB106_44:
	setp.le.s64 	%p33, %rd30, %rd10;
	@%p33 bra 	$L__BB106_46;
	st.global.f32 	[%rd25+640], %f66;
$L__BB106_46:
	setp.le.s64 	%p34, %rd30, %rd11;
	@%p34 bra 	$L__BB106_48;
	st.global.f32 	[%rd25+768], %f67;
$L__BB106_48:
	setp.le.s64 	%p35, %rd30, %rd12;
	@%p35 bra 	$L__BB106_50;
	st.global.f32 	[%rd25+896], %f68;
$L__BB106_50:
	setp.le.s64 	%p36, %rd30, %rd13;
	@%p36 bra 	$L__BB106_52;
	st.global.f32 	[%rd25+1024], %f69;
$L__BB106_52:
	setp.le.s64 	%p37, %rd30, %rd14;
	@%p37 bra 	$L__BB106_54;
	st.global.f32 	[%rd25+1152], %f70;
$L__BB106_54:
	setp.le.s64 	%p38, %rd30, %rd15;
	@%p38 bra 	$L__BB106_56;
	st.global.f32 	[%rd25+1280], %f71;
$L__BB106_56:
	setp.le.s64 	%p39, %rd30, %rd16;
	@%p39 bra 	$L__BB106_58;
	st.global.f32 	[%rd25+1408], %f72;
$L__BB106_58:
	setp.le.s64 	%p40, %rd30, %rd17;
	@%p40 bra 	$L__BB106_60;
	st.global.f32 	[%rd25+1536], %f73;
$L__BB106_60:
	setp.le.s64 	%p41, %rd30, %rd18;
	@%p41 bra 	$L__BB106_62;
	st.global.f32 	[%rd25+1664], %f74;
$L__BB106_62:
	setp.le.s64 	%p42, %rd30, %rd19;
	@%p42 bra 	$L__BB106_64;
	st.global.f32 	[%rd25+1792], %f75;
$L__BB106_64:
	add.s64 	%rd41, %rd41, %rd22;
	setp.lt.s64 	%p43, %rd41, %rd29;
	@%p43 bra 	$L__BB106_4;
$L__BB106_65:
	ret;

}
	// .globl	_ZN7oneflow4cuda7softmax15SoftmaxWarpImplI10SimpleLoadIffE11SimpleStoreIffEfLi1ELi16ELi32ELi1ELb0ELNS1_9AlgorithmE0EEEvT_T0_ll
.visible .entry _ZN7oneflow4cuda7softmax15SoftmaxWarpImplI10SimpleLoadIffE11SimpleStoreIffEfLi1ELi16ELi32ELi1ELb0ELNS1_9AlgorithmE0EEEvT_T0_ll(
	.param .align 8 .b8 _ZN7oneflow4cuda7softmax15SoftmaxWarpImplI10SimpleLoadIffE11SimpleStoreIffEfLi1ELi16ELi32ELi1ELb0ELNS1_9AlgorithmE0EEEvT_T0_ll_param_0[16],
	.param .align 8 .b8 _ZN7oneflow4cuda7softmax15SoftmaxWarpImplI10SimpleLoadIffE11SimpleStoreIffEfLi1ELi16ELi32ELi1ELb0ELNS1_9AlgorithmE0EEEvT_T0_ll_param_1[16],
	.param .u64 _ZN7oneflow4cuda7softmax15SoftmaxWarpImplI10SimpleLoadIffE11SimpleStoreIffEfLi1ELi16ELi32ELi1ELb0ELNS1_9AlgorithmE0EEEvT_T0_ll_param_2,
	.param .u64 _ZN7oneflow4cuda7softmax15SoftmaxWarpImplI10SimpleLoadIffE11SimpleStoreIffEfLi1ELi16ELi32ELi1ELb0ELNS1_9AlgorithmE0EEEvT_T0_ll_param_3
)
{
	.reg .pred 	%p<14>;
	.reg .b32 	%r<60>;
	.reg .b32 	%f<263>;
	.reg .b64 	%rd<28>;

	ld.param.u64 	%rd11, [_ZN7oneflow4cuda7softmax15SoftmaxWarpImplI10SimpleLoadIffE11SimpleStoreIffEfLi1ELi16ELi32ELi1ELb0ELNS1_9AlgorithmE0EEEvT_T0_ll_param_1+8];
	ld.param.u64 	%rd10, [_ZN7oneflow4cuda7softmax15SoftmaxWarpImplI10SimpleLoadIffE11SimpleStoreIffEfLi1ELi16ELi32ELi1ELb0ELNS1_9AlgorithmE0EEEvT_T0_ll_param_1];
	ld.param.u64 	%rd9, [_ZN7oneflow4cuda7softmax15SoftmaxWarpImplI10SimpleLoadIffE11SimpleStoreIffEfLi1ELi16ELi32ELi1ELb0ELNS1_9AlgorithmE0EEEvT_T0_ll_param_0+8];
	ld.param.u64 	%rd8, [_ZN7oneflow4cuda7softmax15SoftmaxWarpImplI10SimpleLoadIffE11SimpleStoreIffEfLi1ELi16ELi32ELi1ELb0ELNS1_9AlgorithmE0EEEvT_T0_ll_param_0];
	ld.param.u64 	%rd12, [_ZN7oneflow4cuda7softmax15SoftmaxWarpImplI10SimpleLoadIffE11SimpleStoreIffEfLi1ELi16ELi32ELi1ELb0ELNS1_9AlgorithmE0EEEvT_T0_ll_param_2];
	ld.param.u64 	%rd13, [_ZN7oneflow4cuda7softmax15SoftmaxWarpImplI10SimpleLoadIffE11SimpleStoreIffEfLi1ELi16ELi32ELi1ELb0ELNS1_9AlgorithmE0EEEvT_T0_ll_param_3];
	setp.lt.s64 	%p1, %rd13, 513;
	@%p1 bra 	$L__BB107_2;
	mov.u64 	%rd14, $str;
	cvta.global.u64 	%rd15, %rd14;
	mov.u64 	%rd16, $str$1;
	cvta.global.u64 	%rd17, %rd16;
	mov.u64 	%rd18, __unnamed_107;
	cvta.global.u64 	%rd19, %rd18;
	{ // callseq 106, 0
	.param .b64 param0;
	st.param.b64 	[param0], %rd15;
	.param .b64 param1;
	st.param.b64 	[param1], %rd17;
	.param .b32 param2;
	st.param.b32 	[param2], 228;
	.param .b64 param3;
	st.param.b64 	[param3], %rd19;
	.param .b64 param4;
	st.param.b64 	[param4], 1;
	call.uni 
	__assertfail, 
	(
	param0, 
	param1, 
	param2, 
	param3, 
	param4
	);
	} // callseq 106
$L__BB107_2:
	mov.u32 	%r2, %ctaid.x;
	mov.u32 	%r3, %ntid.y;
	mov.u32 	%r4, %tid.y;
	mad.lo.s32 	%r5, %r2, %r3, %r4;
	mov.u32 	%r6, %nctaid.x;
	mul.lo.s32 	%r1, %r6, %r3;
	cvt.s64.s32 	%rd27, %r5;
	setp.le.s64 	%p2, %rd12, %rd27;
	@%p2 bra 	$L__BB107_5;
	mov.u32 	%r7, %tid.x;
	cvt.u64.u32 	%rd3, %r7;
	cvta.to.global.u64 	%rd4, %rd8;
	cvt.s64.s32 	%rd5, %r1;
$L__BB107_4:
	mad.lo.s64 	%rd20, %rd27, %rd9, %rd3;
	shl.b64 	%rd21, %rd20, 2;
	add.s64 	%rd22, %rd4, %rd21;
	ld.global.f32 	%f1, [%rd22];
	max.f32 	%f2, %f1, 0fFF800000;
	ld.global.f32 	%f3, [%rd22+128];
	max.f32 	%f4, %f2, %f3;
	ld.global.f32 	%f5, [%rd22+256];
	max.f32 	%f6, %f4, %f5;
	ld.global.f32 	%f7, [%rd22+384];
	max.f32 	%f8, %f6, %f7;
	ld.global.f32 	%f9, [%rd22+512];
	max.f32 	%f10, %f8, %f9;
	ld.global.f32 	%f11, [%rd22+640];
	max.f32 	%f12, %f10, %f11;
	ld.global.f32 	%f13, [%rd22+768];
	max.f32 	%f14, %f12, %f13;
	ld.global.f32 	%f15, [%rd22+896];
	max.f32 	%f16, %f14, %f15;
	ld.global.f32 	%f17, [%rd22+1024];
	max.f32 	%f18, %f16, %f17;
	ld.global.f32 	%f19, [%rd22+1152];
	max.f32 	%f20, %f18, %f19;
	ld.global.f32 	%f21, [%rd22+1280];
	max.f32 	%f22, %f20, %f21;
	ld.global.f32 	%f23, [%rd22+1408];
	max.f32 	%f24, %f22, %f23;
	ld.global.f32 	%f25, [%rd22+1536];
	max.f32 	%f26, %f24, %f25;
	ld.global.f32 	%f27, [%rd22+1664];
	max.f32 	%f28, %f26, %f27;
	ld.global.f32 	%f29, [%rd22+1792];
	max.f32 	%f30, %f28, %f29;
	ld.global.f32 	%f31, [%rd22+1920];
	max.f32 	%f32, %f30, %f31;
	mov.b32 	%r8, %f32;
	shfl.sync.bfly.b32	%r9|%p3, %r8, 16, 31, -1;
	mov.b32 	%f33, %r9;
	max.f32 	%f34, %f32, %f33;
	mov.b32 	%r10, %f34;
	shfl.sync.bfly.b32	%r11|%p4, %r10, 8, 31, -1;
	mov.b32 	%f35, %r11;
	max.f32 	%f36, %f34, %f35;
	mov.b32 	%r12, %f36;
	shfl.sync.bfly.b32	%r13|%p5, %r12, 4, 31, -1;
	mov.b32 	%f37, %r13;
	max.f32 	%f38, %f36, %f37;
	mov.b32 	%r14, %f38;
	shfl.sync.bfly.b32	%r15|%p6, %r14, 2, 31, -1;
	mov.b32 	%f39, %r15;
	max.f32 	%f40, %f38, %f39;
	mov.b32 	%r16, %f40;
	shfl.sync.bfly.b32	%r17|%p7, %r16, 1, 31, -1;
	mov.b32 	%f41, %r17;
	max.f32 	%f42, %f40, %f41;
	sub.f32 	%f43, %f1, %f42;
	fma.rn.f32 	%f44, %f43, 0f3BBB989D, 0f3F000000;
	cvt.sat.f32.f32 	%f45, %f44;
	mov.f32 	%f46, 0f4B400001;
	mov.f32 	%f47, 0f437C0000;
	fma.rm.f32 	%f48, %f45, %f47, %f46;
	add.f32 	%f49, %f48, 0fCB40007F;
	neg.f32 	%f50, %f49;
	fma.rn.f32 	%f51, %f43, 0f3FB8AA3B, %f50;
	fma.rn.f32 	%f52, %f43, 0f32A57060, %f51;
	mov.b32 	%r18, %f48;
	shl.b32 	%r19, %r18, 23;
	mov.b32 	%f53, %r19;
	ex2.approx.ftz.f32 	%f54, %f52;
	mul.f32 	%f55, %f54, %f53;
	add.f32 	%f56, %f55, 0f00000000;
	sub.f32 	%f57, %f3, %f42;
	fma.rn.f32 	%f58, %f57, 0f3BBB989D, 0f3F000000;
	cvt.sat.f32.f32 	%f59, %f58;
	fma.rm.f32 	%f60, %f59, %f47, %f46;
	add.f32 	%f61, %f60, 0fCB40007F;
	neg.f32 	%f62, %f61;
	fma.rn.f32 	%f63, %f57, 0f3FB8AA3B, %f62;
	fma.rn.f32 	%f64, %f57, 0f32A57060, %f63;
	mov.b32 	%r20, %f60;
	shl.b32 	%r21, %r20, 23;
	mov.b32 	%f65, %r21;
	ex2.approx.ftz.f32 	%f66, %f64;
	mul.f32 	%f67, %f66, %f65;
	add.f32 	%f68, %f56, %f67;
	sub.f32 	%f69, %f5, %f42;
	fma.rn.f32 	%f70, %f69, 0f3BBB989D, 0f3F000000;
	cvt.sat.f32.f32 	%f71, %f70;
	fma.rm.f32 	%f72, %f71, %f47, %f46;
	add.f32 	%f73, %f72, 0fCB40007F;
	neg.f32 	%f74, %f73;
	fma.rn.f32 	%f75, %f69, 0f3FB8AA3B, %f74;
	fma.rn.f32 	%f76, %f69, 0f32A57060, %f75;
	mov.b32 	%r22, %f72;
	shl.b32 	%r23, %r22, 23;
	mov.b32 	%f77, %r23;
	ex2.approx.ftz.f32 	%f78, %f76;
	mul.f32 	%f79, %f78, %f77;
	add.f32 	%f80, %f68, %f79;
	sub.f32 	%f81, %f7, %f42;
	fma.rn.f32 	%f82, %f81, 0f3BBB989D, 0f3F000000;
	cvt.sat.f32.f32 	%f83, %f82;
	fma.rm.f32 	%f84, %f83, %f47, %f46;
	add.f32 	%f85, %f84, 0fCB40007F;
	neg.f32 	%f86, %f85;
	fma.rn.f32 	%f87, %f81, 0f3FB8AA3B, %f86;
	fma.rn.f32 	%f88, %f81, 0f32A57060, %f87;
	mov.b32 	%r24, %f84;
	shl.b32 	%r25, %r24, 23;
	mov.b32 	%f89, %r25;
	ex2.approx.ftz.f32 	%f90, %f88;
	mul.f32 	%f91, %f90, %f89;
	add.f32 	%f92, %f80, %f91;
	sub.f32 	%f93, %f9, %f42;
	fma.rn.f32 	%f94, %f93, 0f3BBB989D, 0f3F000000;
	cvt.sat.f32.f32 	%f95, %f94;
	fma.rm.f32 	%f96, %f95, %f47, %f46;
	add.f32 	%f97, %f96, 0fCB40007F;
	neg.f32 	%f98, %f97;
	fma.rn.f32 	%f99, %f93, 0f3FB8AA3B, %f98;
	fma.rn.f32 	%f100, %f93, 0f32A57060, %f99;
	mov.b32 	%r26, %f96;
	shl.b32 	%r27, %r26, 23;
	mov.b32 	%f101, %r27;
	ex2.approx.ftz.f32 	%f102, %f100;
	mul.f32 	%f103, %f102, %f101;
	add.f32 	%f104, %f92, %f103;
	sub.f32 	%f105, %f11, %f42;
	fma.rn.f32 	%f106, %f105, 0f3BBB989D, 0f3F000000;
	cvt.sat.f32.f32 	%f107, %f106;
	fma.rm.f32 	%f108, %f107, %f47, %f46;
	add.f32 	%f109, %f108, 0fCB40007F;
	neg.f32 	%f110, %f109;
	fma.rn.f32 	%f111, %f105, 0f3FB8AA3B, %f110;
	fma.rn.f32 	%f112, %f105, 0f32A57060, %f111;
	mov.b32 	%r28, %f108;
	shl.b32 	%r29, %r28, 23;
	mov.b32 	%f113, %r29;
	ex2.approx.ftz.f32 	%f114, %f112;
	mul.f32 	%f115, %f114, %f113;
	add.f32 	%f116, %f104, %f115;
	sub.f32 	%f117, %f13, %f42;
	fma.rn.f32 	%f118, %f117, 0f3BBB989D, 0f3F000000;
	cvt.sat.f32.f32 	%f119, %f118;
	fma.rm.f32 	%f120, %f119, %f47, %f46;
	add.f32 	%f121, %f120, 0fCB40007F;
	neg.f32 	%f122, %f121;
	fma.rn.f32 	%f123, %f117, 0f3FB8AA3B, %f122;
	fma.rn.f32 	%f124, %f117, 0f32A57060, %f123;
	mov.b32 	%r30, %f120;
	shl.b32 	%r31, %r30, 23;
	mov.b32 	%f125, %r31;
	ex2.approx.ftz.f32 	%f126, %f124;
	mul.f32 	%f127, %f126, %f125;
	add.f32 	%f128, %f116, %f127;
	sub.f32 	%f129, %f15, %f42;
	fma.rn.f32 	%f130, %f129, 0f3BBB989D, 0f3F000000;
	cvt.sat.f32.f32 	%f131, %f130;
	fma.rm.f32 	%f132, %f131, %f47, %f46;
	add.f32 	%f133, %f132, 0fCB40007F;
	neg.f32 	%f134, %f133;
	fma.rn.f32 	%f135, %f129, 0f3FB8AA3B, %f134;
	fma.rn.f32 	%f136, %f129, 0f32A57060, %f135;
	mov.b32 	%r32, %f132;
	shl.b32 	%r33, %r32, 23;
	mov.b32 	%f137, %r33;
	ex2.approx.ftz.f32 	%f138, %f136;
	mul.f32 	%f139, %f138, %f137;
	add.f32 	%f140, %f128, %f139;
	sub.f32 	%f141, %f17, %f42;
	fma.rn.f32 	%f142, %f141, 0f3BBB989D, 0f3F000000;
	cvt.sat.f32.f32 	%f143, %f142;
	fma.rm.f32 	%f144, %f143, %f47, %f46;
	add.f32 	%f145, %f144, 0fCB40007F;
	neg.f32 	%f146, %f145;
	fma.rn.f32 	%f147, %f141, 0f3FB8AA3B, %f146;
	fma.rn.f32 	%f148, %f141, 0f32A57060, %f147;
	mov.b32 	%r34, %f144;
	shl.b32 	%r35, %r34, 23;
	mov.b32 	%f149, %r35;
	ex2.approx.ftz.f32 	%f150, %f148;
	mul.f32 	%f151, %f150, %f149;
	add.f32 	%f152, %f140, %f151;
	sub.f32 	%f153, %f19, %f42;
	fma.rn.f32 	%f154, %f153, 0f3BBB989D, 0f3F000000;
	cvt.sat.f32.f32 	%f155, %f154;
	fma.rm.f32 	%f156, %f155, %f47, %f46;
	add.f32 	%f157, %f156, 0fCB40007F;
	neg.f32 	%f158, %f157;
	fma.rn.f32 	%f159, %f153, 0f3FB8AA3B, %f158;
	fma.rn.f32 	%f160, %f153, 0f32A57060, %f159;
	mov.b32 	%r36, %f156;
	shl.b32 	%r37, %r36, 23;
	mov.b32 	%f161, %r37;
	ex2.approx.ftz.f32 	%f162, %f160;
	mul.f32 	%f163, %f162, %f161;
	add.f32 	%f164, %f152, %f163;
	sub.f32 	%f165, %f21, %f42;
	fma.rn.f32 	%f166, %f165, 0f3BBB989D, 0f3F000000;
	cvt.sat.f32.f32 	%f167, %f166;
	fma.rm.f32 	%f168, %f167, %f47, %f46;
	add.f32 	%f169, %f168, 0fCB40007F;
	neg.f32 	%f170, %f169;
	fma.rn.f32 	%f171, %f165, 0f3FB8AA3B, %f170;
	fma.rn.f32 	%f172, %f165, 0f32A57060, %f171;
	mov.b32 	%r38, %f168;
	shl.b32 	%r39, %r38, 23;
	mov.b32 	%f173, %r39;
	ex2.approx.ftz.f32 	%f174, %f172;
	mul.f32 	%f175, %f174, %f173;
	add.f32 	%f176, %f164, %f175;
	sub.f32 	%f177, %f23, %f42;
	fma.rn.f32 	%f178, %f177, 0f3BBB989D, 0f3F000000;
	cvt.sat.f32.f32 	%f179, %f178;
	fma.rm.f32 	%f180, %f179, %f47, %f46;
	add.f32 	%f181, %f180, 0fCB40007F;
	neg.f32 	%f182, %f181;
	fma.rn.f32 	%f183, %f177, 0f3FB8AA3B, %f182;
	fma.rn.f32 	%f184, %f177, 0f32A57060, %f183;
	mov.b32 	%r40, %f180;
	shl.b32 	%r41, %r40, 23;
	mov.b32 	%f185, %r41;
	ex2.approx.ftz.f32 	%f186, %f184;
	mul.f32 	%f187, %f186, %f185;
	add.f32 	%f188, %f176, %f187;
	sub.f32 	%f189, %f25, %f42;
	fma.rn.f32 	%f190, %f189, 0f3BBB989D, 0f3F000000;
	cvt.sat.f32.f32 	%f191, %f190;
	fma.rm.f32 	%f192, %f191, %f47, %f46;
	add.f32 	%f193, %f192, 0fCB40007F;
	neg.f32 	%f194, %f193;
	fma.rn.f32 	%f195, %f189, 0f3FB8AA3B, %f194;
	fma.rn.f32 	%f196, %f189, 0f32A57060, %f195;
	mov.b32 	%r42, %f192;
	shl.b32 	%r43, %r42, 23;
	mov.b32 	%f197, %r43;
	ex2.approx.ftz.f32 	%f198, %f196;
	mul.f32 	%f199, %f198, %f197;
	add.f32 	%f200, %f188, %f199;
	sub.f32 	%f201, %f27, %f42;
	fma.rn.f32 	%f202, %f201, 0f3BBB989D, 0f3F000000;
	cvt.sat.f32.f32 	%f203, %f202;
	fma.rm.f32 	%f204, %f203, %f47, %f46;
	add.f32 	%f205, %f204, 0fCB40007F;
	neg.f32 	%f206, %f205;
	fma.rn.f32 	%f207, %f201, 0f3FB8AA3B, %f206;
	fma.rn.f32 	%f208, %f201, 0f32A57060, %f207;
	mov.b32 	%r44, %f204;
	shl.b32 	%r45, %r44, 23;
	mov.b32 	%f209, %r45;
	ex2.approx.ftz.f32 	%f210, %f208;
	mul.f32 	%f211, %f210, %f209;
	add.f32 	%f212, %f200, %f211;
	sub.f32 	%f213, %f29, %f42;
	fma.rn.f32 	%f214, %f213, 0f3BBB989D, 0f3F000000;
	cvt.sat.f32.f32 	%f215, %f214;
	fma.rm.f32 	%f216, %f215, %f47, %f46;
	add.f32 	%f217, %f216, 0fCB40007F;
	neg.f32 	%f218, %f217;
	fma.rn.f32 	%f219, %f213, 0f3FB8AA3B, %f218;
	fma.rn.f32 	%f220, %f213, 0f32A57060, %f219;
	mov.b32 	%r46, %f216;
	shl.b32 	%r47, %r46, 23;
	mov.b32 	%f221, %r47;
	ex2.approx.ftz.f32 	%f222, %f220;
	mul.f32 	%f223, %f222, %f221;
	add.f32 	%f224, %f212, %f223;
	sub.f32 	%f225, %f31, %f42;
	fma.rn.f32 	%f226, %f225, 0f3BBB989D, 0f3F000000;
	cvt.sat.f32.f32 	%f227, %f226;
	fma.rm.f32 	%f228, %f227, %f47, %f46;
	add.f32 	%f229, %f228, 0fCB40007F;
	neg.f32 	%f230, %f229;
	fma.rn.f32 	%f231, %f225, 0f3FB8AA3B, %f230;
	fma.rn.f32 	%f232, %f225, 0f32A57060, %f231;
	mov.b32 	%r48, %f228;
	shl.b32 	%r49, %r48, 23;
	mov.b32 	%f233, %r49;
	ex2.approx.ftz.f32 	%f234, %f232;
	mul.f32 	%f235, %f234, %f233;
	add.f32 	%f236, %f224, %f235;
	mov.b32 	%r50, %f236;
	shfl.sync.bfly.b32	%r51|%p8, %r50, 16, 31, -1;
	mov.b32 	%f237, %r51;
	add.f32 	%f238, %f236, %f237;
	mov.b32 	%r52, %f238;
	shfl.sync.bfly.b32	%r53|%p9, %r52, 8, 31, -1;
	mov.b32 	%f239, %r53;
	add.f32 	%f240, %f238, %f239;
	mov.b32 	%r54, %f240;
	shfl.sync.bfly.b32	%r55|%p10, %r54, 4, 31, -1;
	mov.b32 	%f241, %r55;
	add.f32 	%f242, %f240, %f241;
	mov.b32 	%r56, %f242;
	shfl.sync.bfly.b32	%r57|%p11, %r56, 2, 31, -1;
	mov.b32 	%f243, %r57;
	add.f32 	%f244, %f242, %f243;
	mov.b32 	%r58, %f244;
	shfl.sync.bfly.b32	%r59|%p12, %r58, 1, 31, -1;
	mov.b32 	%f245, %r59;
	add.f32 	%f246, %f244, %f245;
	div.rn.f32 	%f247, %f55, %f246;
	div.rn.f32 	%f248, %f67, %f246;
	div.rn.f32 	%f249, %f79, %f246;
	div.rn.f32 	%f250, %f91, %f246;
	div.rn.f32 	%f251, %f103, %f246;
	div.rn.f32 	%f252, %f115, %f246;
	div.rn.f32 	%f253, %f127, %f246;
	div.rn.f32 	%f254, %f139, %f246;
	div.rn.f32 	%f255, %f151, %f246;
	div.rn.f32 	%f256, %f163, %f246;
	div.rn.f32 	%f257, %f175, %f246;
	div.rn.f32 	%f258, %f187, %f246;
	div.rn.f32 	%f259, %f199, %f246;
	div.rn.f32 	%f260, %f211, %f246;
	div.rn.f32 	%f261, %f223, %f246;
	div.rn.f32 	%f262, %f235, %f246;
	mad.lo.s64 	%rd23, %rd27, %rd11, %rd3;
	cvta.to.global.u64 	%rd24, %rd10;
	shl.b64 	%rd25, %rd23, 2;
	add.s64 	%rd26, %rd24, %rd25;
	st.global.f32 	[%rd26], %f247;
	st.global.f32 	[%rd26+128], %f248;
	st.global.f32 	[%rd26+256], %f249;
	st.global.f32 	[%rd26+384], %f250;
	st.global.f32 	[%rd26+512], %f251;
	st.global.f32 	[%rd26+640], %f252;
	st.global.f32 	[%rd26+768], %f253;
	st.global.f32 	[%rd26+896], %f254;
	st.global.f32 	[%rd26+1024], %f255;
	st.global.f32 	[%rd26+1152], %f256;
	st.global.f32 	[%rd26+1280], %f257;
	st.global.f32 	[%rd26+1408], %f258;
	st.global.f32 	[%rd26+1536], %f259;
	st.global.f32 	[%rd26+1664], %f260;
	st.global.f32 	[%rd26+1792], %f261;
	st.global.f32 	[%rd26+1920], %f262;
	add.s64 	%rd27, %rd27, %rd5;
	setp.lt.s64 	%p13, %rd27, %rd12;
	@%p13 bra 	$L__BB107_4;
$L__BB107_5:
	ret;

}
	// .globl	_ZN7oneflow4cuda7softmax15SoftmaxWarpImplI10SimpleLoadIffE11SimpleStoreIffEfLi1ELi16ELi32ELi1ELb1ELNS1_9AlgorithmE0EEEvT_T0_ll
.visible .entry _ZN7oneflow4cuda7softmax15SoftmaxWarpImplI10SimpleLoadIffE11SimpleStoreIffEfLi1ELi16ELi32ELi1ELb1ELNS1_9AlgorithmE0EEEvT_T0_ll(
	.param .align 8 .b8 _ZN7oneflow4cuda7softmax15SoftmaxWarpImplI10SimpleLoadIffE11SimpleStoreIffEfLi1ELi16ELi32ELi1ELb1ELNS1_9AlgorithmE0EEEvT_T0_ll_param_0[16],
	.param .align 8 .b8 _ZN7oneflow4cuda7softmax15SoftmaxWarpImplI10SimpleLoadIffE11SimpleStoreIffEfLi1ELi16ELi32ELi1ELb1ELNS1_9AlgorithmE0EEEvT_T0_ll_param_1[16],
	.param .u64 _ZN7oneflow4cuda7softmax15SoftmaxWarpImplI10SimpleLoadIffE11SimpleStoreIffEfLi1ELi16ELi32ELi1ELb1ELNS1_9AlgorithmE0EEEvT_T0_ll_param_2,
	.param .u64 _ZN7oneflow4cuda7softmax15SoftmaxWarpImplI10SimpleLoadIffE11SimpleStoreIffEfLi1ELi16ELi32ELi1ELb1ELNS1_9AlgorithmE0EEEvT_T0_ll_param_3
)
{
	.reg .pred 	%p<46>;
	.reg .b32 	%r<75>;
	.reg .b32 	%f<343>;
	.reg .b64 	%rd<43>;

	ld.param.u64 	%rd28, [_ZN7oneflow4cuda7softmax15SoftmaxWarpImplI10SimpleLoadIffE11SimpleStoreIffEfLi1ELi16ELi32ELi1ELb1ELNS1_9AlgorithmE0EEEvT_T0_ll_param_1+8];
	ld.param.u64 	%rd27, [_ZN7oneflow4cuda7softmax15SoftmaxWarpImplI10SimpleLoadIffE11SimpleStoreIffEfLi1ELi16ELi32ELi1ELb1ELNS1_9AlgorithmE0EEEvT_T0_ll_param_1];
	ld.param.u64 	%rd26, [_ZN7oneflow4cuda7softmax15SoftmaxWarpImplI10SimpleLoadIffE11SimpleStoreIffEfLi1ELi16ELi32ELi1ELb1ELNS1_9AlgorithmE0EEEvT_T0_ll_param_0+8];
	ld.param.u64 	%rd25, [_ZN7oneflow4cuda7softmax15SoftmaxWarpImplI10SimpleLoadIffE11SimpleStoreIffEfLi1ELi16ELi32ELi1ELb1ELNS1_9AlgorithmE0EEEvT_T0_ll_param_0];
	ld.param.u64 	%rd29, [_ZN7oneflow4cuda7softmax15SoftmaxWarpImplI10SimpleLoadIffE11SimpleStoreIffEfLi1ELi16ELi32ELi1ELb1ELNS1_9AlgorithmE0EEEvT_T0_ll_param_2];
	ld.param.u64 	%rd30, [_ZN7oneflow4cuda7softmax15SoftmaxWarpImplI10SimpleLoadIffE11SimpleStoreIffEfLi1ELi16ELi32ELi1ELb1ELNS1_9AlgorithmE0EEEvT_T0_ll_param_3];
	setp.lt.s64 	%p1, %rd30, 513;
	@%p1 bra 	$L__BB108_2;
	mov.u64 	%rd31, $str;
	cvta.global.u64 	%rd32, %rd31;
	mov.u64 	%rd33, $str$1;
	cvta.global.u64 	%rd34, %rd33;
	mov.u64 	%rd35, __unnamed_108;
	cvta.global.u64 	%rd36, %rd35;
	{ // callseq 107, 0
	.param .b64 param0;
	st.param.b64 	[param0], %rd32;
	.param .b64 param1;
	st.param.b64 	[param1], %rd34;
	.param .b32 param2;
	st.param.b32 	[param2], 228;
	.param .b64 param3;
	st.param.b64 	[param3], %rd36;
	.param .b64 param4;
	st.param.b64 	[param4], 1;
	call.uni 
	__assertfail, 
	(
	param0, 
	param1, 
	param2, 
	param3, 
	param4
	);
	} // callseq 107
$L__BB108_2:
	mov.u32 	%r2, %ctaid.x;
	mov.u32 	%r3, %ntid.y;
	mov.u32 	%r4, %tid.y;
	mad.lo.s32 	%r5, %r2, %r3, %r4;
	mov.u32 	%r6, %nctaid.x;
	mul.lo.s32 	%r1, %r6, %r3;
	cvt.s64.s32 	%rd42, %r5;
	setp.le.s64 	%p2, %rd29, %rd42;
	@%p2 bra 	$L__BB108_69;
	mov.u32 	%r7, %tid.x;
	cvt.u64.u32 	%rd3, %r7;
	add.s32 	%r8, %r7, 32;
	cvt.u64.u32 	%rd4, %r8;
	add.s32 	%r9, %r7, 64;
	cvt.u64.u32 	%rd5, %r9;
	add.s32 	%r10, %r7, 96;
	cvt.u64.u32 	%rd6, %r10;
	add.s32 	%r11, %r7, 128;
	cvt.u64.u32 	%rd7, %r11;
	add.s32 	%r12, %r7, 160;
	cvt.u64.u32 	%rd8, %r12;
	add.s32 	%r13, %r7, 192;
	cvt.u64.u32 	%rd9, %r13;
	add.s32 	%r14, %r7, 224;
	cvt.u64.u32 	%rd10, %r14;
	add.s32 	%r15, %r7, 256;
	cvt.u64.u32 	%rd11, %r15;
	add.s32 	%r16, %r7, 288;
	cvt.u64.u32 	%rd12, %r16;
	add.s32 	%r17, %r7, 320;
	cvt.u64.u32 	%rd13, %r17;
	add.s32 	%r18, %r7, 352;
	cvt.u64.u32 	%rd14, %r18;
	add.s32 	%r19, %r7, 384;
	cvt.u64.u32 	%rd15, %r19;
	add.s32 	%r20, %r7, 416;
	cvt.u64.u32 	%rd16, %r20;
	add.s32 	%r21, %r7, 448;
	cvt.u64.u32 	%rd17, %r21;
	add.s32 	%r22, %r7, 480;
	cvt.u64.u32 	%rd18, %r22;
	cvta.to.global.u64 	%rd19, %rd27;
	cvt.s64.s32 	%rd20, %r1;
$L__BB108_4:
	setp.le.s64 	%p3, %rd30, %rd3;
	mad.lo.s64 	%rd37, %rd42, %rd26, %rd3;
	cvta.to.global.u64 	%rd38, %rd25;
	shl.b64 	%rd39, %rd37, 2;
	add.s64 	%rd22, %rd38, %rd39;
	mov.f32 	%f311, 0fFF800000;
	mov.f32 	%f314, %f311;
	@%p3 bra 	$L__BB108_6;
	ld.global.f32 	%f311, [%rd22];
	max.f32 	%f314, %f311, 0fFF800000;
$L__BB108_6:
	setp.le.s64 	%p4, %rd30, %rd4;
	mov.f32 	%f313, 0fFF800000;
	@%p4 bra 	$L__BB108_8;
	ld.global.f32 	%f313, [%rd22+128];
	max.f32 	%f314, %f314, %f313;
$L__BB108_8:
	setp.le.s64 	%p5, %rd30, %rd5;
	mov.f32 	%f315, 0fFF800000;
	@%p5 bra 	$L__BB108_10;
	ld.global.f32 	%f315, [%rd22+256];
	max.f32 	%f314, %f314, %f315;
$L__BB108_10:
	setp.le.s64 	%p6, %rd30, %rd6;
	mov.f32 	%f317, 0fFF800000;
	@%p6 bra 	$L__BB108_12;
	ld.global.f32 	%f317, [%rd22+384];
	max.f32 	%f314, %f314, %f317;
$L__BB108_12:
	setp.le.s64 	%p7, %rd30, %rd7;
	mov.f32 	%f319, 0fFF800000;
	@%p7 bra 	$L__BB108_14;
	ld.global.f32 	%f319, [%rd22+512];
	max.f32 	%f314, %f314, %f319;
$L__BB108_14:
	setp.le.s64 	%p8, %rd30, %rd8;
	mov.f32 	%f321, 0fFF800000;
	@%p8 bra 	$L__BB108_16;
	ld.global.f32 	%f321, [%rd22+640];
	max.f32 	%f314, %f314, %f321;
$L__BB108_16:
	setp.le.s64 	%p9, %rd30, %rd9;
	mov.f32 	%f323, 0fFF800000;
	@%p9 bra 	$L__BB108_18;
	ld.global.f32 	%f323, [%rd22+768];
	max.f32 	%f314, %f314, %f323;
$L__BB108_18:
	setp.le.s64 	%p10, %rd30, %rd10;
	mov.f32 	%f325, 0fFF800000;
	@%p10 bra 	$L__BB108_20;
	ld.global.f32 	%f325, [%rd22+896];
	max.f32 	%f314, %f314, %f325;
$L__BB108_20:
	setp.le.s64 	%p11, %rd30, %rd11;
	mov.f32 	%f327, 0fFF800000;
	@%p11 bra 	$L__BB108_22;
	ld.global.f32 	%f327, [%rd22+1024];
	max.f32 	%f314, %f314, %f327;
$L__BB108_22:
	setp.le.s64 	%p12, %rd30, %rd12;
	mov.f32 	%f329, 0fFF800000;
	@%p12 bra 	$L__BB108_24;
	ld.global.f32 	%f329, [%rd22+1152];
	max.f32 	%f314, %f314, %f329;
$L__BB108_24:
	setp.le.s64 	%p13, %rd30, %rd13;
	mov.f32 	%f331, 0fFF800000;
	@%p13 bra 	$L__BB108_26;
	ld.global.f32 	%f331, [%rd22+1280];
	max.f32 	%f314, %f314, %f331;
$L__BB108_26:
	setp.le.s64 	%p14, %rd30, %rd14;
	mov.f32 	%f333, 0fFF800000;
	@%p14 bra 	$L__BB108_28;
	ld.global.f32 	%f333, [%rd22+1408];
	max.f32 	%f314, %f314, %f333;
$L__BB108_28:
	setp.le.s64 	%p15, %rd30, %rd15;
	mov.f32 	%f335, 0fFF800000;
	@%p15 bra 	$L__BB108_30;
	ld.global.f32 	%f335, [%rd22+1536];
	max.f32 	%f314, %f314, %f335;
$L__BB108_30:
	setp.le.s64 	%p16, %rd30, %rd16;
	mov.f32 	%f337, 0fFF800000;
	@%p16 bra 	$L__BB108_32;
	ld.global.f32 	%f337, [%rd22+1664];
	max.f32 	%f314, %f314, %f337;
$L__BB108_32:
	setp.le.s64 	%p17, %rd30, %rd17;
	mov.f32 	%f339, 0fFF800000;
	@%p17 bra 	$L__BB108_34;
	ld.global.f32 	%f339, [%rd22+1792];
	max.f32 	%f314, %f314, %f339;
$L__BB108_34:
	setp.le.s64 	%p18, %rd30, %rd18;
	mov.f32 	%f341, 0fFF800000;
	@%p18 bra 	$L__BB108_36;
	ld.global.f32 	%f341, [%rd22+1920];
	max.f32 	%f314, %f314, %f341;
$L__BB108_36:
	setp.le.s64 	%p19, %rd30, %rd3;
	mov.b32 	%r23, %f314;
	shfl.sync.bfly.b32	%r24|%p20, %r23, 16, 31, -1;
	mov.b32 	%f97, %r24;
	max.f32 	%f98, %f314, %f97;
	mov.b32 	%r25, %f98;
	shfl.sync.bfly.b32	%r26|%p21, %r25, 8, 31, -1;
	mov.b32 	%f99, %r26;
	max.f32 	%f100, %f98, %f99;
	mov.b32 	%r27, %f100;
	shfl.sync.bfly.b32	%r28|%p22, %r27, 4, 31, -1;
	mov.b32 	%f101, %r28;
	max.f32 	%f102, %f100, %f101;
	mov.b32 	%r29, %f102;
	shfl.sync.bfly.b32	%r30|%p23, %r29, 2, 31, -1;
	mov.b32 	%f103, %r30;
	max.f32 	%f104, %f102, %f103;
	mov.b32 	%r31, %f104;
	shfl.sync.bfly.b32	%r32|%p24, %r31, 1, 31, -1;
	mov.b32 	%f105, %r32;
	max.f32 	%f106, %f104, %f105;
	sub.f32 	%f107, %f311, %f106;
	fma.rn.f32 	%f108, %f107, 0f3BBB989D, 0f3F000000;
	cvt.sat.f32.f32 	%f109, %f108;
	mov.f32 	%f110, 0f4B400001;
	mov.f32 	%f111, 0f437C0000;
	fma.rm.f32 	%f112, %f109, %f111, %f110;
	add.f32 	%f113, %f112, 0fCB40007F;
	neg.f32 	%f114, %f113;
	fma.rn.f32 	%f115, %f107, 0f3FB8AA3B, %f114;
	fma.rn.f32 	%f116, %f107, 0f32A57060, %f115;
	mov.b32 	%r33, %f112;
	shl.b32 	%r34, %r33, 23;
	mov.b32 	%f117, %r34;
	ex2.approx.ftz.f32 	%f118, %f116;
	mul.f32 	%f119, %f118, %f117;
	add.f32 	%f120, %f119, 0f00000000;
	sub.f32 	%f121, %f313, %f106;
	fma.rn.f32 	%f122, %f121, 0f3BBB989D, 0f3F000000;
	cvt.sat.f32.f32 	%f123, %f122;
	fma.rm.f32 	%f124, %f123, %f111, %f110;
	add.f32 	%f125, %f124, 0fCB40007F;
	neg.f32 	%f126, %f125;
	fma.rn.f32 	%f127, %f121, 0f3FB8AA3B, %f126;
	fma.rn.f32 	%f128, %f121, 0f32A57060, %f127;
	mov.b32 	%r35, %f124;
	shl.b32 	%r36, %r35, 23;
	mov.b32 	%f129, %r36;
	ex2.approx.ftz.f32 	%f130, %f128;
	mul.f32 	%f131, %f130, %f129;
	add.f32 	%f132, %f120, %f131;
	sub.f32 	%f133, %f315, %f106;
	fma.rn.f32 	%f134, %f133, 0f3BBB989D, 0f3F000000;
	cvt.sat.f32.f32 	%f135, %f134;
	fma.rm.f32 	%f136, %f135, %f111, %f110;
	add.f32 	%f137, %f136, 0fCB40007F;
	neg.f32 	%f138, %f137;
	fma.rn.f32 	%f139, %f133, 0f3FB8AA3B, %f138;
	fma.rn.f32 	%f140, %f133, 0f32A57060, %f139;
	mov.b32 	%r37, %f136;
	shl.b32 	%r38, %r37, 23;
	mov.b32 	%f141, %r38;
	ex2.approx.ftz.f32 	%f142, %f140;
	mul.f32 	%f143, %f142, %f141;
	add.f32 	%f144, %f132, %f143;
	sub.f32 	%f145, %f317, %f106;
	fma.rn.f32 	%f146, %f145, 0f3BBB989D, 0f3F000000;
	cvt.sat.f32.f32 	%f147, %f146;
	fma.rm.f32 	%f148, %f147, %f111, %f110;
	add.f32 	%f149, %f148, 0fCB40007F;
	neg.f32 	%f150, %f149;
	fma.rn.f32 	%f151, %f145, 0f3FB8AA3B, %f150;
	fma.rn.f32 	%f152, %f145, 0f32A57060, %f151;
	mov.b32 	%r39, %f148;
	shl.b32 	%r40, %r39, 23;
	mov.b32 	%f153, %r40;
	ex2.approx.ftz.f32 	%f154, %f152;
	mul.f32 	%f155, %f154, %f153;
	add.f32 	%f156, %f144, %f155;
	sub.f32 	%f157, %f319, %f106;
	fma.rn.f32 	%f158, %f157, 0f3BBB989D, 0f3F000000;
	cvt.sat.f32.f32 	%f159, %f158;
	fma.rm.f32 	%f160, %f159, %f111, %f110;
	add.f32 	%f161, %f160, 0fCB40007F;
	neg.f32 	%f162, %f161;
	fma.rn.f32 	%f163, %f157, 0f3FB8AA3B, %f162;
	fma.rn.f32 	%f164, %f157, 0f32A57060, %f163;
	mov.b32 	%r41, %f160;
	shl.b32 	%r42, %r41, 23;
	mov.b32 	%f165, %r42;
	ex2.approx.ftz.f32 	%f166, %f164;
	mul.f32 	%f167, %f166, %f165;
	add.f32 	%f168, %f156, %f167;
	sub.f32 	%f169, %f321, %f106;
	fma.rn.f32 	%f170, %f169, 0f3BBB989D, 0f3F000000;
	cvt.sat.f32.f32 	%f171, %f170;
	fma.rm.f32 	%f172, %f171, %f111, %f110;
	add.f32 	%f173, %f172, 0fCB40007F;
	neg.f32 	%f174, %f173;
	fma.rn.f32 	%f175, %f169, 0f3FB8AA3B, %f174;
	fma.rn.f32 	%f176, %f169, 0f32A57060, %f175;
	mov.b32 	%r43, %f172;
	shl.b32 	%r44, %r43, 23;
	mov.b32 	%f177, %r44;
	ex2.approx.ftz.f32 	%f178, %f176;
	mul.f32 	%f179, %f178, %f177;
	add.f32 	%f180, %f168, %f179;
	sub.f32 	%f181, %f323, %f106;
	fma.rn.f32 	%f182, %f181, 0f3BBB989D, 0f3F000000;
	cvt.sat.f32.f32 	%f183, %f182;
	fma.rm.f32 	%f184, %f183, %f111, %f110;
	add.f32 	%f185, %f184, 0fCB40007F;
	neg.f32 	%f186, %f185;
	fma.rn.f32 	%f187, %f181, 0f3FB8AA3B, %f186;
	fma.rn.f32 	%f188, %f181, 0f32A57060, %f187;
	mov.b32 	%r45, %f184;
	shl.b32 	%r46, %r45, 23;
	mov.b32 	%f189, %r46;
	ex2.approx.ftz.f32 	%f190, %f188;
	mul.f32 	%f191, %f190, %f189;
	add.f32 	%f192, %f180, %f191;
	sub.f32 	%f193, %f325, %f106;
	fma.rn.f32 	%f194, %f193, 0f3BBB989D, 0f3F000000;
	cvt.sat.f32.f32 	%f195, %f194;
	fma.rm.f32 	%f196, %f195, %f111, %f110;
	add.f32 	%f197, %f196, 0fCB40007F;
	neg.f32 	%f198, %f197;
	fma.rn.f32 	%f199, %f193, 0f3FB8AA3B, %f198;
	fma.rn.f32 	%f200, %f193, 0f32A57060, %f199;
	mov.b32 	%r47, %f196;
	shl.b32 	%r48, %r47, 23;
	mov.b32 	%f201, %r48;
	ex2.approx.ftz.f32 	%f202, %f200;
	mul.f32 	%f203, %f202, %f201;
	add.f32 	%f204, %f192, %f203;
	sub.f32 	%f205, %f327, %f106;
	fma.rn.f32 	%f206, %f205, 0f3BBB989D, 0f3F000000;
	cvt.sat.f32.f32 	%f207, %f206;
	fma.rm.f32 	%f208, %f207, %f111, %f110;
	add.f32 	%f209, %f208, 0fCB40007F;
	neg.f32 	%f210, %f209;
	fma.rn.f32 	%f211, %f205, 0f3FB8AA3B, %f210;
	fma.rn.f32 	%f212, %f205, 0f32A57060, %f211;
	mov.b32 	%r49, %f208;
	shl.b32 	%r50, %r49, 23;
	mov.b32 	%f213, %r50;
	ex2.approx.ftz.f32 	%f214, %f212;
	mul.f32 	%f215, %f214, %f213;
	add.f32 	%f216, %f204, %f215;
	sub.f32 	%f217, %f329, %f106;
	fma.rn.f32 	%f218, %f217, 0f3BBB989D, 0f3F000000;
	cvt.sat.f32.f32 	%f219, %f218;
	fma.rm.f32 	%f220, %f219, %f111, %f110;
	add.f32 	%f221, %f220, 0fCB40007F;
	neg.f32 	%f222, %f221;
	fma.rn.f32 	%f223, %f217, 0f3FB8AA3B, %f222;
	fma.rn.f32 	%f224, %f217, 0f32A57060, %f223;
	mov.b32 	%r51, %f220;
	shl.b32 	%r52, %r51, 23;
	mov.b32 	%f225, %r52;
	ex2.approx.ftz.f32 	%f226, %f224;
	mul.f32 	%f227, %f226, %f225;
	add.f32 	%f228, %f216, %f227;
	sub.f32 	%f229, %f331, %f106;
	fma.rn.f32 	%f230, %f229, 0f3BBB989D, 0f3F000000;
	cvt.sat.f32.f32 	%f231, %f230;
	fma.rm.f32 	%f232, %f231, %f111, %f110;
	add.f32 	%f233, %f232, 0fCB40007F;
	neg.f32 	%f234, %f233;
	fma.rn.f32 	%f235, %f229, 0f3FB8AA3B, %f234;
	fma.rn.f32 	%f236, %f229, 0f32A57060, %f235;
	mov.b32 	%r53, %f232;
	shl.b32 	%r54, %r53, 23;
	mov.b32 	%f237, %r54;
	ex2.approx.ftz.f32 	%f238, %f236;
	mul.f32 	%f239, %f238, %f237;
	add.f32 	%f240, %f228, %f239;
	sub.f32 	%f241, %f333, %f106;
	fma.rn.f32 	%f242, %f241, 0f3BBB989D, 0f3F000000;
	cvt.sat.f32.f32 	%f243, %f242;
	fma.rm.f32 	%f244, %f243, %f111, %f110;
	add.f32 	%f245, %f244, 0fCB40007F;
	neg.f32 	%f246, %f245;
	fma.rn.f32 	%f247, %f241, 0f3FB8AA3B, %f246;
	fma.rn.f32 	%f248, %f241, 0f32A57060, %f247;
	mov.b32 	%r55, %f244;
	shl.b32 	%r56, %r55, 23;
	mov.b32 	%f249, %r56;
	ex2.approx.ftz.f32 	%f250, %f248;
	mul.f32 	%f251, %f250, %f249;
	add.f32 	%f252, %f240, %f251;
	sub.f32 	%f253, %f335, %f106;
	fma.rn.f32 	%f254, %f253, 0f3BBB989D, 0f3F000000;
	cvt.sat.f32.f32 	%f255, %f254;
	fma.rm.f32 	%f256, %f255, %f111, %f110;
	add.f32 	%f257, %f256, 0fCB40007F;
	neg.f32 	%f258, %f257;
	fma.rn.f32 	%f259, %f253, 0f3FB8AA3B, %f258;
	fma.rn.f32 	%f260, %f253, 0f32A57060, %f259;
	mov.b32 	%r57, %f256;
	shl.b32 	%r58, %r57, 23;
	mov.b32 	%f261, %r58;
	ex2.approx.ftz.f32 	%f262, %f260;
	mul.f32 	%f263, %f262, %f261;
	add.f32 	%f264, %f252, %f263;
	sub.f32 	%f265, %f337, %f106;
	fma.rn.f32 	%f266, %f265, 0f3BBB989D, 0f3F000000;
	cvt.sat.f32.f32 	%f267, %f266;
	fma.rm.f32 	%f268, %f267, %f111, %f110;
	add.f32 	%f269, %f268, 0fCB40007F;
	neg.f32 	%f270, %f269;
	fma.rn.f32 	%f271, %f265, 0f3FB8AA3B, %f270;
	fma.rn.f32 	%f272, %f265, 0f32A57060, %f271;
	mov.b32 	%r59, %f268;
	shl.b32 	%r60, %r59, 23;
	mov.b32 	%f273, %r60;
	ex2.approx.ftz.f32 	%f274, %f272;
	mul.f32 	%f275, %f274, %f273;
	add.f32 	%f276, %f264, %f275;
	sub.f32 	%f277, %f339, %f106;
	fma.rn.f32 	%f278, %f277, 0f3BBB989D, 0f3F000000;
	cvt.sat.f32.f32 	%f279, %f278;
	fma.rm.f32 	%f280, %f279, %f111, %f110;
	add.f32 	%f281, %f280, 0fCB40007F;
	neg.f32 	%f282, %f281;
	fma.rn.f32 	%f283, %f277, 0f3FB8AA3B, %f282;
	fma.rn.f32 	%f284, %f277, 0f32A57060, %f283;
	mov.b32 	%r61, %f280;
	shl.b32 	%r62, %r61, 23;
	mov.b32 	%f285, %r62;
	ex2.approx.ftz.f32 	%f286, %f284;
	mul.f32 	%f287, %f286, %f285;
	add.f32 	%f288, %f276, %f287;
	sub.f32 	%f289, %f341, %f106;
	fma.rn.f32 	%f290, %f289, 0f3BBB989D, 0f3F000000;
	cvt.sat.f32.f32 	%f291, %f290;
	fma.rm.f32 	%f292, %f291, %f111, %f110;
	add.f32 	%f293, %f292, 0fCB40007F;
	neg.f32 	%f294, %f293;
	fma.rn.f32 	%f295, %f289, 0f3FB8AA3B, %f294;
	fma.rn.f32 	%f296, %f289, 0f32A57060, %f295;
	mov.b32 	%r63, %f292;
	shl.b32 	%r64, %r63, 23;
	mov.b32 	%f297, %r64;
	ex2.approx.ftz.f32 	%f298, %f296;
	mul.f32 	%f299, %f298, %f297;
	add.f32 	%f300, %f288, %f299;
	mov.b32 	%r65, %f300;
	shfl.sync.bfly.b32	%r66|%p25, %r65, 16, 31, -1;
	mov.b32 	%f301, %r66;
	add.f32 	%f302, %f300, %f301;
	mov.b32 	%r67, %f302;
	shfl.sync.bfly.b32	%r68|%p26, %r67, 8, 31, -1;
	mov.b32 	%f303, %r68;
	add.f32 	%f304, %f302, %f303;
	mov.b32 	%r69, %f304;
	shfl.sync.bfly.b32	%r70|%p27, %r69, 4, 31, -1;
	mov.b32 	%f305, %r70;
	add.f32 	%f306, %f304, %f305;
	mov.b32 	%r71, %f306;
	shfl.sync.bfly.b32	%r72|%p28, %r71, 2, 31, -1;
	mov.b32 	%f307, %r72;
	add.f32 	%f308, %f306, %f307;
	mov.b32 	%r73, %f308;
	shfl.sync.bfly.b32	%r74|%p29, %r73, 1, 31, -1;
	mov.b32 	%f309, %r74;
	add.f32 	%f310, %f308, %f309;
	div.rn.f32 	%f65, %f119, %f310;
	div.rn.f32 	%f66, %f131, %f310;
	div.rn.f32 	%f67, %f143, %f310;
	div.rn.f32 	%f68, %f155, %f310;
	div.rn.f32 	%f69, %f167, %f310;
	div.rn.f32 	%f70, %f179, %f310;
	div.rn.f32 	%f71, %f191, %f310;
	div.rn.f32 	%f72, %f203, %f310;
	div.rn.f32 	%f73, %f215, %f310;
	div.rn.f32 	%f74, %f227, %f310;
	div.rn.f32 	%f75, %f239, %f310;
	div.rn.f32 	%f76, %f251, %f310;
	div.rn.f32 	%f77, %f263, %f310;
	div.rn.f32 	%f78, %f275, %f310;
	div.rn.f32 	%f79, %f287, %f310;
	div.rn.f32 	%f80, %f299, %f310;
	mad.lo.s64 	%rd40, %rd42, %rd28, %rd3;
	shl.b64 	%rd41, %rd40, 2;
	add.s64 	%rd23, %rd19, %rd41;
	@%p19 bra 	$L__BB108_38;
	st.global.f32 	[%rd23], %f65;
$L__BB108_38:
	setp.le.s64 	%p30, %rd30, %rd4;
	@%p30 bra 	$L__BB108_40;
	st.global.f32 	[%rd23+128], %f66;
$L__BB108_40:
	setp.le.s64 	%p31, %rd30, %rd5;
	@%p31 bra 	$L__BB108_42;
	st.global.f32 	[%rd23+256], %f67;
$L__BB108_42:
	setp.le.s64 	%p32, %rd30, %rd6;
	@%p32 bra 	$L__BB108_44;
	st.global.f32 	[%rd23+384], %f68;
$L__BB108_44:
	setp.le.s64 	%p33, %rd30, %rd7;
	@%p33 bra 	$L__BB108_46;
	st.global.f32 	[%rd23+512], %f69;
$L__BB108_46:
	setp.le.s64 	%p34, %rd30, %rd8;
	@%p34 bra 	$L__BB108_48;
	st.global.f32 	[%rd23+640], %f70;
$L__BB108_48:
	setp.le.s64 	%p35, %rd30, %rd9;
	@%p35 bra 	$L__BB108_50;
	st.global.f32 	[%rd23+768], %f71;
$L__BB108_50:
	setp.le.s64 	%p36, %rd30, %rd10;
	@%p36 bra 	$L__BB108_52;
	st.global.f32 	[%rd23+896], %f72;
$L__BB108_52:
	setp.le.s64 	%p37, %rd30, %rd11;
	@%p37 bra 	$L__BB108_54;
	st.global.f32 	[%rd23+1024], %f73;
$L__BB108_54:
	setp.le.s64 	%p38, %rd30, %rd12;
	@%p38 bra 	$L__BB108_56;
	st.global.f32 	[%rd23+1152], %f74;
$L__BB108_56:
	setp.le.s64 	%p39, %rd30, %rd13;
	@%p39 bra 	$L__BB108_58;
	st.global.f32 	[%rd23+1280], %f75;
$L__BB108_58:
	setp.le.s64 	%p40, %rd30, %rd14;
	@%p40 bra 	$L__BB108_60;
	st.global.f32 	[%rd23+1408], %f76;
$L__BB108_60:
	setp.le.s64 	%p41, %rd30, %rd15;
	@%p41 bra 	$L__BB108_62;
	st.global.f32 	[%rd23+1536], %f77;
$L__BB108_62:
	setp.le.s64 	%p42, %rd30, %rd16;
	@%p42 bra 	$L__BB108_64;
	st.global.f32 	[%rd23+1664], %f78;
$L__BB108_64:
	setp.le.s64 	%p43, %rd30, %rd17;
	@%p43 bra 	$L__BB108_66;
	st.global.f32 	[%rd23+1792], %f79;
$L__BB108_66:
	setp.le.s64 	%p44, %rd30, %rd18;
	@%p44 bra 	$L__BB108_68;
	st.global.f32 	[%rd23+1920], %f80;
$L__BB108_68:
	add.s64 	%rd42, %rd42, %rd20;
	setp.lt.s64 	%p45, %rd42, %rd29;
	@%p45 bra 	$L__BB108_4;
$L__BB108_69:
	ret;

}
	// .globl	_ZN7oneflow4cuda7softmax15SoftmaxWarpImplI10SimpleLoadIffE11SimpleStoreIffEfLi1ELi17ELi32ELi1ELb0ELNS1_9AlgorithmE0EEEvT_T0_ll
.visible .entry _ZN7oneflow4cuda7softmax15SoftmaxWarpImplI10SimpleLoadIffE11SimpleStoreIffEfLi1ELi17ELi32ELi1ELb0ELNS1_9AlgorithmE0EEEvT_T0_ll(
	.param .align 8 .b8 _ZN7oneflow4cuda7softmax15SoftmaxWarpImplI10SimpleLoadIffE11SimpleStoreIffEfLi1ELi17ELi32ELi1ELb0ELNS1_9AlgorithmE0EEEvT_T0_ll_param_0[16],
	.param .align 8 .b8 _ZN7oneflow4cuda7softmax15SoftmaxWarpImplI10SimpleLoadIffE11SimpleStoreIffEfLi1ELi17ELi32ELi1ELb0ELNS1_9AlgorithmE0EEEvT_T0_ll_param_1[16],
	.param .u64 _ZN7oneflow4cuda7softmax15SoftmaxWarpImplI10SimpleLoadIffE11SimpleStoreIffEfLi1ELi17ELi32ELi1ELb0ELNS1_9AlgorithmE0EEEvT_T0_ll_param_2,
	.param .u64 _ZN7oneflow4cuda7softmax15SoftmaxWarpImplI10SimpleLoadIffE11SimpleStoreIffEfLi1ELi17ELi32ELi1ELb0ELNS1_9AlgorithmE0EEEvT_T0_ll_param_3
)
{
	.reg .pred 	%p<14>;
	.reg .b32 	%r<62>;
	.reg .b32 	%f<278>;
	.reg .b64 	%rd<28>;

	ld.param.u64 	%rd11, [_ZN7oneflow4cuda7softmax15SoftmaxWarpImplI10SimpleLoadIffE11SimpleStoreIffEfLi1ELi17ELi32ELi1ELb0ELNS1_9AlgorithmE0EEEvT_T0_ll_param_1+8];
	ld.param.u64 	%rd10, [_ZN7oneflow4cuda7softmax15SoftmaxWarpImplI10SimpleLoadIffE11SimpleStoreIffEfLi1ELi17ELi32ELi1ELb0ELNS1_9AlgorithmE0EEEvT_T0_ll_param_1];
	ld.param.u64 	%rd9, [_ZN7oneflow4cuda7softmax15SoftmaxWarpImplI10SimpleLoadIffE11SimpleStoreIffEfLi1ELi17ELi32ELi1ELb0ELNS1_9AlgorithmE0EEEvT_T0_ll_param_0+8];
	ld.param.u64 	%rd8, [_ZN7oneflow4cuda7softmax15SoftmaxWarpImplI10SimpleLoadIffE11SimpleStoreIffEfLi1ELi17ELi32ELi1ELb0ELNS1_9AlgorithmE0EEEvT_T0_ll_param_0];
	ld.param.u64 	%rd12, [_ZN7oneflow4cuda7softmax15SoftmaxWarpImplI10SimpleLoadIffE11SimpleStoreIffEfLi1ELi17ELi32ELi1ELb0ELNS1_9AlgorithmE0EEEvT_T0_ll_param_2];
	ld.param.u64 	%rd13, [_ZN7oneflow4cuda7softmax15SoftmaxWarpImplI10SimpleLoadIffE11SimpleStoreIffEfLi1ELi17ELi32ELi1ELb0ELNS1_9AlgorithmE0EEEvT_T0_ll_param_3];
	setp.lt.s64 	%p1, %rd13, 545;
	@%p1 bra 	$L__BB109_2;
	mov.u64 	%rd14, $str;
	cvta.global.u64 	%rd15, %rd14;
	mov.u64 	%rd16, $str$1;
	cvta.global.u64 	%rd17, %rd16;
	mov.u64 	%rd18, __unnamed_109;
	cvta.global.u64 	%rd19, %rd18;
	{ // callseq 108, 0
	.param .b64 param0;
	st.param.b64 	[param0], %rd15;
	.param .b64 param1;
	st.param.b64 	[param1], %rd17;
	.param .b32 param2;
	st.param.b32 	[param2], 228;
	.param .b64 param3;
	st.param.b64 	[param3], %rd19;
	.param .b64 param4;
	st.param.b64 	[param4], 1;
	call.uni 
	__assertfail, 
	(
	param0, 
	param1, 
	param2, 
	param3, 
	param4
	);
	} // callseq 108
$L__BB109_2:
	mov.u32 	%r2, %ctaid.x;
	mov.u32 	%r3, %ntid.y;
	mov.u32 	%r4, %tid.y;
	mad.lo.s32 	%r5, %r2, %r3, %r4;
	mov.u32 	%r6, %nctaid.x;
	mul.lo.s32 	%r1, %r6, %r3;
	cvt.s64.s32 	%rd27, %r5;
	setp.le.s64 	%p2, %rd12, %rd27;
	@%p2 bra 	$L__BB109_5;
	mov.u32 	%r7, %tid.x;
	cvt.u64.u32 	%rd3, %r7;
	cvta.to.global.u64 	%rd4, %rd8;
	cvt.s64.s32 	%rd5, %r1;
$L__BB109_4:
	mad.lo.s64 	%rd20, %rd27, %rd9, %rd3;
	shl.b64 	%rd21, %rd20, 2;
	add.s64 	%rd22, %rd4, %rd21;
	ld.global.f32 	%f1, [%rd22];
	max.f32 	%f2, %f1, 0fFF800000;
	ld.global.f32 	%f3, [%rd22+128];
	max.f32 	%f4, %f2, %f3;
	ld.global.f32 	%f5, [%rd22+256];
	max.f32 	%f6, %f4, %f5;
	ld.global.f32 	%f7, [%rd22+384];
	max.f32 	%f8, %f6, %f7;
	ld.global.f32 	%f9, [%rd22+512];
	max.f32 	%f10, %f8, %f9;
	ld.global.f32 	%f11, [%rd22+640];
	max.f32 	%f12, %f10, %f11;
	ld.global.f32 	%f13, [%rd22+768];
	max.f32 	%f14, %f12, %f13;
	ld.global.f32 	%f15, [%rd22+896];
	max.f32 	%f16, %f14, %f15;
	ld.global.f32 	%f17, [%rd22+1024];
	max.f32 	%f18, %f16, %f17;
	ld.global.f32 	%f19, [%rd22+1152];
	max.f32 	%f20, %f18, %f19;
	ld.global.f32 	%f21, [%rd22+1280];
	max.f32 	%f22, %f20, %f21;
	ld.global.f32 	%f23, [%rd22+1408];
	max.f32 	%f24, %f22, %f23;
	ld.global.f32 	%f25, [%rd22+1536];
	max.f32 	%f26, %f24, %f25;
	ld.global.f32 	%f27, [%rd22+1664];
	max.f32 	%f28, %f26, %f27;
	ld.global.f32 	%f29, [%rd22+1792];
	max.f32 	%f30, %f28, %f29;
	ld.global.f32 	%f31, [%rd22+1920];
	max.f32 	%f32, %f30, %f31;
	ld.global.f32 	%f33, [%rd22+2048];
	max.f32 	%f34, %f32, %f33;
	mov.b32 	%r8, %f34;
	shfl.sync.bfly.b32	%r9|%p3, %r8, 16, 31, -1;
	mov.b32 	%f35, %r9;
	max.f32 	%f36, %f34, %f35;
	mov.b32 	%r10, %f36;
	shfl.sync.bfly.b32	%r11|%p4, %r10, 8, 31, -1;
	mov.b32 	%f37, %r11;
	max.f32 	%f38, %f36, %f37;
	mov.b32 	%r12, %f38;
	shfl.sync.bfly.b32	%r13|%p5, %r12, 4, 31, -1;
	mov.b32 	%f39, %r13;
	max.f32 	%f40, %f38, %f39;
	mov.b32 	%r14, %f40;
	shfl.sync.bfly.b32	%r15|%p6, %r14, 2, 31, -1;
	mov.b32 	%f41, %r15;
	max.f32 	%f42, %f40, %f41;
	mov.b32 	%r16, %f42;
	shfl.sync.bfly.b32	%r17|%p7, %r16, 1, 31, -1;
	mov.b32 	%f43, %r17;
	max.f32 	%f44, %f42, %f43;
	sub.f32 	%f45, %f1, %f44;
	fma.rn.f32 	%f46, %f45, 0f3BBB989D, 0f3F000000;
	cvt.sat.f32.f32 	%f47, %f46;
	mov.f32 	%f48, 0f4B400001;
	mov.f32 	%f49, 0f437C0000;
	fma.rm.f32 	%f50, %f47, %f49, %f48;
	add.f32 	%f51, %f50, 0fCB40007F;
	neg.f32 	%f52, %f51;
	fma.rn.f32 	%f53, %f45, 0f3FB8AA3B, %f52;
	fma.rn.f32 	%f54, %f45, 0f32A57060, %f53;
	mov.b32 	%r18, %f50;
	shl.b32 	%r19, %r18, 23;
	mov.b32 	%f55, %r19;
	ex2.approx.ftz.f32 	%f56, %f54;
	mul.f32 	%f57, %f56, %f55;
	add.f32 	%f58, %f57, 0f00000000;
	sub.f32 	%f59, %f3, %f44;
	fma.rn.f32 	%f60, %f59, 0f3BBB989D, 0f3F000000;
	cvt.sat.f32.f32 	%f61, %f60;
	fma.rm.f32 	%f62, %f61, %f49, %f48;
	add.f32 	%f63, %f62, 0fCB40007F;
	neg.f32 	%f64, %f63;
	fma.rn.f32 	%f65, %f59, 0f3FB8AA3B, %f64;
	fma.rn.f32 	%f66, %f59, 0f32A57060, %f65;
	mov.b32 	%r20, %f62;
	shl.b32 	%r21, %r20, 23;
	mov.b32 	%f67, %r21;
	ex2.approx.ftz.f32 	%f68, %f66;
	mul.f32 	%f69, %f68, %f67;
	add.f32 	%f70, %f58, %f69;
	sub.f32 	%f71, %f5, %f44;
	fma.rn.f32 	%f72, %f71, 0f3BBB989D, 0f3F000000;
	cvt.sat.f32.f32 	%f73, %f72;
	fma.rm.f32 	%f74, %f73, %f49, %f48;
	add.f32 	%f75, %f74, 0fCB40007F;
	neg.f32 	%f76, %f75;
	fma.rn.f32 	%f77, %f71, 0f3FB8AA3B, %f76;
	fma.rn.f32 	%f78, %f71, 0f32A57060, %f77;
	mov.b32 	%r22, %f74;
	shl.b32 	%r23, %r22, 23;
	mov.b32 	%f79, %r23;
	ex2.approx.ftz.f32 	%f80, %f78;
	mul.f32 	%f81, %f80, %f79;
	add.f32 	%f82, %f70, %f81;
	sub.f32 	%f83, %f7, %f44;
	fma.rn.f32 	%f84, %f83, 0f3BBB989D, 0f3F000000;
	cvt.sat.f32.f32 	%f85, %f84;
	fma.rm.f32 	%f86, %f85, %f49, %f48;
	add.f32 	%f87, %f86, 0fCB40007F;
	neg.f32 	%f88, %f87;
	fma.rn.f32 	%f89, %f83, 0f3FB8AA3B, %f88;
	fma.rn.f32 	%f90, %f83, 0f32A57060, %f89;
	mov.b32 	%r24, %f86;
	shl.b32 	%r25, %r24, 23;
	mov.b32 	%f91, %r25;
	ex2.approx.ftz.f32 	%f92, %f90;
	mul.f32 	%f93, %f92, %f91;
	add.f32 	%f94, %f82, %f93;
	sub.f32 	%f95, %f9, %f44;
	fma.rn.f32 	%f96, %f95, 0f3BBB989D, 0f3F000000;
	cvt.sat.f32.f32 	%f97, %f96;
	fma.rm.f32 	%f98, %f97, %f49, %f48;
	add.f32 	%f99, %f98, 0fCB40007F;
	neg.f32 	%f100, %f99;
	fma.rn.f32 	%f101, %f95, 0f3FB8AA3B, %f100;
	fma.rn.f32 	%f102, %f95, 0f32A57060, %f101;
	mov.b32 	%r26, %f98;
	shl.b32 	%r27, %r26, 23;
	mov.b32 	%f103, %r27;
	ex2.approx.ftz.f32 	%f104, %f102;
	mul.f32 	%f105, %f104, %f103;
	add.f32 	%f106, %f94, %f105;
	sub.f32 	%f107, %f11, %f44;
	fma.rn.f32 	%f108, %f107, 0f3BBB989D, 0f3F000000;
	cvt.sat.f32.f32 	%f109, %f108;
	fma.rm.f32 	%f110, %f109, %f49, %f48;
	add.f32 	%f111, %f110, 0fCB40007F;
	neg.f32 	%f112, %f111;
	fma.rn.f32 	%f113, %f107, 0f3FB8AA3B, %f112;
	fma.rn.f32 	%f114, %f107, 0f32A57060, %f113;
	mov.b32 	%r28, %f110;
	shl.b32 	%r29, %r28, 23;
	mov.b32 	%f115, %r29;
	ex2.approx.ftz.f32 	%f116, %f114;
	mul.f32 	%f117, %f116, %f115;
	add.f32 	%f118, %f106, %f117;
	sub.f32 	%f119, %f13, %f44;
	fma.rn.f32 	%f120, %f119, 0f3BBB989D, 0f3F000000;
	cvt.sat.f32.f32 	%f121, %f120;
	fma.rm.f32 	%f122, %f121, %f49, %f48;
	add.f32 	%f123, %f122, 0fCB40007F;
	neg.f32 	%f124, %f123;
	fma.rn.f32 	%f125, %f119, 0f3FB8AA3B, %f124;
	fma.rn.f32 	%f126, %f119, 0f32A57060, %f125;
	mov.b32 	%r30, %f122;
	shl.b32 	%r31, %r30, 23;
	mov.b32 	%f127, %r31;
	ex2.approx.ftz.f32 	%f128, %f126;
	mul.f32 	%f129, %f128, %f127;
	add.f32 	%f130, %f118, %f129;
	sub.f32 	%f131, %f15, %f44;
	fma.rn.f32 	%f132, %f131, 0f3BBB989D, 0f3F000000;
	cvt.sat.f32.f32 	%f133, %f132;
	fma.rm.f32 	%f134, %f133, %f49, %f48;
	add.f32 	%f135, %f134, 0fCB40007F;
	neg.f32 	%f136, %f135;
	fma.rn.f32 	%f137, %f131, 0f3FB8AA3B, %f136;
	fma.rn.f32 	%f138, %f131, 0f32A57060, %f137;
	mov.b32 	%r32, %f134;
	shl.b32 	%r33, %r32, 23;
	mov.b32 	%f139, %r33;
	ex2.approx.ftz.f32 	%f140, %f138;
	mul.f32 	%f141, %f140, %f139;
	add.f32 	%f142, %f130, %f141;
	sub.f32 	%f143, %f17, %f44;
	fma.rn.f32 	%f144, %f143, 0f3BBB989D, 0f3F000000;
	cvt.sat.f32.f32 	%f145, %f144;
	fma.rm.f32 	%f146, %f145, %f49, %f48;
	add.f32 	%f147, %f146, 0fCB40007F;
	neg.f32 	%f148, %f147;
	fma.rn.f32 	%f149, %f143, 0f3FB8AA3B, %f148;
	fma.rn.f32 	%f150, %f143, 0f32A57060, %f149;
	mov.b32 	%r34, %f146;
	shl.b32 	%r35, %r34, 23;
	mov.b32 	%f151, %r35;
	ex2.approx.ftz.f32 	%f152, %f150;
	mul.f32 	%f153, %f152, %f151;
	add.f32 	%f154, %f142, %f153;
	sub.f32 	%f155, %f19, %f44;
	fma.rn.f32 	%f156, %f155, 0f3BBB989D, 0f3F000000;
	cvt.sat.f32.f32 	%f157, %f156;
	fma.rm.f32 	%f158, %f157, %f49, %f48;
	add.f32 	%f159, %f158, 0fCB40007F;
	neg.f32 	%f160, %f159;
	fma.rn.f32 	%f161, %f155, 0f3FB8AA3B, %f160;
	fma.rn.f32 	%f162, %f155, 0f32A57060, %f161;
	mov.b32 	%r36, %f158;
	shl.b32 	%r37, %r36, 23;
	mov.b32 	%f163, %r37;
	ex2.approx.ftz.f32 	%f164, %f162;
	mul.f32 	%f165, %f164, %f163;
	add.f32 	%f166, %f154, %f165;
	sub.f32 	%f167, %f21, %f44;
	fma.rn.f32 	%f168, %f167, 0f3BBB989D, 0f3F000000;
	cvt.sat.f32.f32 	%f169, %f168;
	fma.rm.f32 	%f170, %f169, %f49, %f48;
	add.f32 	%f171, %f170, 0fCB40007F;
	neg.f32 	%f172, %f171;
	fma.rn.f32 	%f173, %f167, 0f3FB8AA3B, %f172;
	fma.rn.f32 	%f174, %f167, 0f32A57060, %f173;
	mov.b32 	%r38, %f170;
	shl.b32 	%r39, %r38, 23;
	mov.b32 	%f175, %r39;
	ex2.approx.ftz.f32 	%f176, %f174;
	mul.f32 	%f177, %f176, %f175;
	add.f32 	%f178, %f166, %f177;
	sub.f32 	%f179, %f23, %f44;
	fma.rn.f32 	%f180, %f179, 0f3BBB989D, 0f3F000000;
	cvt.sat.f32.f32 	%f181, %f180;
	fma.rm.f32 	%f182, %f181, %f49, %f48;
	add.f32 	%f183, %f182, 0fCB40007F;
	neg.f32 	%f184, %f183;
	fma.rn.f32 	%f185, %f179, 0f3FB8AA3B, %f184;
	fma.rn.f32 	%f186, %f179, 0f32A57060, %f185;
	mov.b32 	%r40, %f182;
	shl.b32 	%r41, %r40, 23;
	mov.b32 	%f187, %r41;
	ex2.approx.ftz.f32 	%f188, %f186;
	mul.f32 	%f189, %f188, %f187;
	add.f32 	%f190, %f178, %f189;
	sub.f32 	%f191, %f25, %f44;
	fma.rn.f32 	%f192, %f191, 0f3BBB989D, 0f3F000000;
	cvt.sat.f32.f32 	%f193, %f192;
	fma.rm.f32 	%f194, %f193, %f49, %f48;
	add.f32 	%f195, %f194, 0fCB40007F;
	neg.f32 	%f196, %f195;
	fma.rn.f32 	%f197, %f191, 0f3FB8AA3B, %f196;
	fma.rn.f32 	%f198, %f191, 0f32A57060, %f197;
	mov.b32 	%r42, %f194;
	shl.b32 	%r43, %r42, 23;
	mov.b32 	%f199, %r43;
	ex2.approx.ftz.f32 	%f200, %f198;
	mul.f32 	%f201, %f200, %f199;
	add.f32 	%f202, %f190, %f201;
	sub.f32 	%f203, %f27, %f44;
	fma.rn.f32 	%f204, %f203, 0f3BBB989D, 0f3F000000;
	cvt.sat.f32.f32 	%f205, %f204;
	fma.rm.f32 	%f206, %f205, %f49, %f48;
	add.f32 	%f207, %f206, 0fCB40007F;
	neg.f32 	%f208, %f207;
	fma.rn.f32 	%f209, %f203, 0f3FB8AA3B, %f208;
	fma.rn.f32 	%f210, %f203, 0f32A57060, %f209;
	mov.b32 	%r44, %f206;
	shl.b32 	%r45, %r44, 23;
	mov.b32 	%f211, %r45;
	ex2.approx.ftz.f32 	%f212, %f210;
	mul.f32 	%f213, %f212, %f211;
	add.f32 	%f214, %f202, %f213;
	sub.f32 	%f215, %f29, %f44;
	fma.rn.f32 	%f216, %f215, 0f3BBB989D, 0f3F000000;
	cvt.sat.f32.f32 	%f217, %f216;
	fma.rm.f32 	%f218, %f217, %f49, %f48;
	add.f32 	%f219, %f218, 0fCB40007F;
	neg.f32 	%f220, %f219;
	fma.rn.f32 	%f221, %f215, 0f3FB8AA3B, %f220;
	fma.rn.f32 	%f222, %f215, 0f32A57060, %f221;
	mov.b32 	%r46, %f218;
	shl.b32 	%r47, %r46, 23;
	mov.b32 	%f223, %r47;
	ex2.approx.ftz.f32 	%f224, %f222;
	mul.f32 	%f225, %f224, %f223;
	add.f32 	%f226, %f214, %f225;
	sub.f32 	%f227, %f31, %f44;
	fma.rn.f32 	%f228, %f227, 0f3BBB989D, 0f3F000000;
	cvt.sat.f32.f32 	%f229, %f228;
	fma.rm.f32 	%f230, %f229, %f49, %f48;
	add.f32 	%f231, %f230, 0fCB40007F;
	neg.f32 	%f232, %f231;
	fma.rn.f32 	%f233, %f227, 0f3FB8AA3B, %f232;
	fma.rn.f32 	%f234, %f227, 0f32A57060, %f233;
	mov.b32 	%r48, %f230;
	shl.b32 	%r49, %r48, 23;
	mov.b32 	%f235, %r49;
	ex2.approx.ftz.f32 	%f236, %f234;
	mul.f32 	%f237, %f236, %f235;
	add.f32 	%f238, %f226, %f237;
	sub.f32 	%f239, %f33, %f44;
	fma.rn.f32 	%f240, %f239, 0f3BBB989D, 0f3F000000;
	cvt.sat.f32.f32 	%f241, %f240;
	fma.rm.f32 	%f242, %f241, %f49, %f48;
	add.f32 	%f243, %f242, 0fCB40007F;
	neg.f32 	%f244, %f243;
	fma.rn.f32 	%f245, %f239, 0f3FB8AA3B, %f244;
	fma.rn.f32 	%f246, %f239, 0f32A57060, %f245;
	mov.b32 	%r50, %f242;
	shl.b32 	%r51, %r50, 23;
	mov.b32 	%f247, %r51;
	ex2.approx.ftz.f32 	%f248, %f246;
	mul.f32 	%f249, %f248, %f247;
	add.f32 	%f250, %f238, %f249;
	mov.b32 	%r52, %f250;
	shfl.sync.bfly.b32	%r53|%p8, %r52, 16, 31, -1;
	mov.b32 	%f251, %r53;
	add.f32 	%f252, %f250, %f251;
	mov.b32 	%r54, %f252;
	shfl.sync.bfly.b32	%r55|%p9, %r54, 8, 31, -1;
	mov.b32 	%f253, %r55;
	add.f32 	%f254, %f252, %f253;
	mov.b32 	%r56, %f254;
	shfl.sync.bfly.b32	%r57|%p10, %r56, 4, 31, -1;
	mov.b32 	%f255, %r57;
	add.f32 	%f256, %f254, %f255;
	mov.b32 	%r58, %f256;
	shfl.sync.bfly.b32	%r59|%p11, %r58, 2, 31, -1;
	mov.b32 	%f257, %r59;
	add.f32 	%f258, %f256, %f257;
	mov.b32 	%r60, %f258;
	shfl.sync.bfly.b32	%r61|%p12, %r60, 1, 31, -1;
	mov.b32 	%f259, %r61;
	add.f32 	%f260, %f258, %f259;
	div.rn.f32 	%f261, %f57, %f260;
	div.rn.f32 	%f262, %f69, %f260;
	div.rn.f32 	%f263, %f81, %f260;
	div.rn.f32 	%f264, %f93, %f260;
	div.rn.f32 	%f265, %f105, %f260;
	div.rn.f32 	%f266, %f117, %f260;
	div.rn.f32 	%f267, %f129, %f260;
	div.rn.f32 	%f268, %f141, %f260;
	div.rn.f32 	%f269, %f153, %f260;
	div.rn.f32 	%f270, %f165, %f260;
	div.rn.f32 	%f271, %f177, %f260;
	div.rn.f32 	%f272, %f189, %f260;
	div.rn.f32 	%f273, %f201, %f260;
	div.rn.f32 	%f274, %f213, %f260;
	div.rn.f32 	%f275, %f225, %f260;
	div.rn.f32 	%f276, %f237, %f260;
	div.rn.f32 	%f277, %f249, %f260;
	mad.lo.s64 	%rd23, %rd27, %rd11, %rd3;
	cvta.to.global.u64 	%rd24, %rd10;
	shl.b64 	%rd25, %rd23, 2;
	add.s64 	%rd26, %rd24, %rd25;
	st.global.f32 	[%rd26], %f261;
	st.global.f32 	[%rd26+128], %f262;
	st.global.f32 	[%rd26+256], %f263;
	st.global.f32 	[%rd26+384], %f264;
	st.global.f32 	[%rd26+512], %f265;
	st.global.f32 	[%rd26+640], %f266;
	st.global.f32 	[%rd26+768], %f267;
	st.global.f32 	[%rd26+896], %f268;
	st.global.f32 	[%rd26+1024], %f269;
	st.global.f32 	[%rd26+1152], %f270;
	st.global.f32 	[%rd26+1280], %f271;
	st.global.f32 	[%rd26+1408], %f272;
	st.global.f32 	[%rd26+1536], %f273;
	st.global.f32 	[%rd26+1664], %f274;
	st.global.f32 	[%rd26+1792], %f275;
	st.global.f32 	[%rd26+1920], %f276;
	st.global.f32 	[%rd26+2048], %f277;
	add.s64 	%rd27, %rd27, %rd5;
	setp.lt.s64 	%p13, %rd27, %rd12;
	@%p13 bra 	$L__BB109_4;
$L__BB109_5:
	ret;

}
	// .globl	_ZN7oneflow4cuda7softmax15SoftmaxWarpImplI10SimpleLoadIffE11SimpleStoreIffEfLi1ELi17ELi32ELi1ELb1ELNS1_9AlgorithmE0EEEvT_T0_ll
.visible .entry _ZN7oneflow4cuda7softmax15SoftmaxWarpImplI10SimpleLoadIffE11SimpleStoreIffEfLi1ELi17ELi32ELi1ELb1ELNS1_9AlgorithmE0EEEvT_T0_ll(
	.param .align 8 .b8 _ZN7oneflow4cuda7softmax15SoftmaxWarpImplI10SimpleLoadIffE11SimpleStoreIffEfLi1ELi17ELi32ELi1ELb1ELNS1_9AlgorithmE0EEEvT_T0_ll_param_0[16],
	.param .align 8 .b8 _ZN7oneflow4cuda7softmax15SoftmaxWarpImplI10SimpleLoadIffE11SimpleStoreIffEfLi1ELi17ELi32ELi1ELb1ELNS1_9AlgorithmE0EEEvT_T0_ll_param_1[16],
	.param .u64 _ZN7oneflow4cuda7softmax15SoftmaxWarpImplI10SimpleLoadIffE11SimpleStoreIffEfLi1ELi17ELi32ELi1ELb1ELNS1_9AlgorithmE0EEEvT_T0_ll_param_2,
	.param .u64 _ZN7oneflow4cuda7softmax15SoftmaxWarpImplI10SimpleLoadIffE11SimpleStoreIffEfLi1ELi17ELi32ELi1ELb1ELNS1_9AlgorithmE0EEEvT_T0_ll_param_3
)
{
	.reg .pred 	%p<48>;
	.reg .b32 	%r<78>;
	.reg .b32 	%f<363>;
	.reg .b64 	%rd<43>;

	ld.param.u64 	%rd27, [_ZN7oneflow4cuda7softmax15SoftmaxWarpImplI10SimpleLoadIffE11SimpleStoreIffEfLi1ELi17ELi32ELi1ELb1ELNS1_9AlgorithmE0EEEvT_T0_ll_param_1+8];
	ld.param.u64 	%rd26, [_ZN7oneflow4cuda7softmax15SoftmaxWarpImplI10SimpleLoadIffE11SimpleStoreIffEfLi1ELi17ELi32ELi1ELb1ELNS1_9AlgorithmE0EEEvT_T0_ll_param_1];
	ld.param.u64 	%rd25, [_ZN7oneflow4cuda7softmax15SoftmaxWarpImplI10SimpleLoadIffE11SimpleStoreIffEfLi1ELi17ELi32ELi1ELb1ELNS1_9AlgorithmE0EEEvT_T0_ll_param_0+8];
	ld.param.u64 	%rd24, [_ZN7oneflow4cuda7softmax15SoftmaxWarpImplI10SimpleLoadIffE11SimpleStoreIffEfLi1ELi17ELi32ELi1ELb1ELNS1_9AlgorithmE0EEEvT_T0_ll_param_0];
	ld.param.u64 	%rd28, [_ZN7oneflow4cuda7softmax15SoftmaxWarpImplI10SimpleLoadIffE11SimpleStoreIffEfLi1ELi17ELi32ELi1ELb1ELNS1_9AlgorithmE0EEEvT_T0_ll_param_2];
	ld.param.u64 	%rd29, [_ZN7oneflow4cuda7softmax15SoftmaxWarpImplI10SimpleLoadIffE11SimpleStoreIffEfLi1ELi17ELi32ELi1ELb1ELNS1_9AlgorithmE0EEEvT_T0_ll_param_3];
	setp.lt.s64 	%p1, %rd29, 545;
	@%p1 bra 	$L__BB110_2;
	mov.u64 	%rd30, $str;
	cvta.global.u64 	%rd31, %rd30;
	mov.u64 	%rd32, $str$1;
	cvta.global.u64 	%rd33, %rd32;
	mov.u64 	%rd34, __unnamed_110;
	cvta.global.u64 	%rd35, %rd34;
	{ // callseq 109, 0
	.param .b64 param0;
	st.param.b64 	[param0], %rd31;
	.param .b64 param1;
	st.param.b64 	[param1], %rd33;
	.param .b32 param2;
	st.param.b32 	[param2], 228;
	.param .b64 param3;
	st.param.b64 	[param3], %rd35;
	.param .b64 param4;
	st.param.b64 	[param4], 1;
	call.uni 
	__assertfail, 
	(
	param0, 
	param1, 
	param2, 
	param3, 
	param4
	);
	} // callseq 109
$L__BB110_2:
	mov.u32 	%r2, %ctaid.x;
	mov.u32 	%r3, %ntid.y;
	mov.u32 	%r4, %tid.y;
	mad.lo.s32 	%r5, %r2, %r3, %r4;
	mov.u32 	%r6, %nctaid.x;
	mul.lo.s32 	%r1, %r6, %r3;
	cvt.s64.s32 	%rd42, %r5;
	setp.le.s64 	%p2, %rd28, %rd42;
	@%p2 bra 	$L__BB110_73;
	mov.u32 	%r7, %tid.x;
	cvt.u64.u32 	%rd2, %r7;
	add.s32 	%r8, %r7, 32;
	cvt.u64.u32 	%rd3, %r8;
	add.s32 	%r9, %r7, 64;
	cvt.u64.u32 	%rd4, %r9;
	add.s32 	%r10, %r7, 96;
	cvt.u64.u32 	%rd5, %r10;
	add.s32 	%r11, %r7, 128;
	cvt.u64.u32 	%rd6, %r11;
	add.s32 	%r12, %r7, 160;
	cvt.u64.u32 	%rd7, %r12;
	add.s32 	%r13, %r7, 192;
	cvt.u64.u32 	%rd8, %r13;
	add.s32 	%r14, %r7, 224;
	cvt.u64.u32 	%rd9, %r14;
	add.s32 	%r15, %r7, 256;
	cvt.u64.u32 	%rd10, %r15;
	add.s32 	%r16, %r7, 288;
	cvt.u64.u32 	%rd11, %r16;
	add.s32 	%r17, %r7, 320;
	cvt.u64.u32 	%rd12, %r17;
	add.s32 	%r18, %r7, 352;
	cvt.u64.u32 	%rd13, %r18;
	add.s32 	%r19, %r7, 384;
	cvt.u64.u32 	%rd14, %r19;
	add.s32 	%r20, %r7, 416;
	cvt.u64.u32 	%rd15, %r20;
	add.s32 	%r21, %r7, 448;
	cvt.u64.u32 	%rd16, %r21;
	add.s32 	%r22, %r7, 480;
	cvt.u64.u32 	%rd17, %r22;
	add.s32 	%r23, %r7, 512;
	cvt.u64.u32 	%rd18, %r23;
	cvt.s64.s32 	%rd19, %r1;
$L__BB110_4:
	setp.le.s64 	%p3, %rd29, %rd2;
	mad.lo.s64 	%rd36, %rd42, %rd25, %rd2;
	cvta.to.global.u64 	%rd37, %rd24;
	shl.b64 	%rd38, %rd36, 2;
	add.s64 	%rd21, %rd37, %rd38;
	mov.f32 	%f329, 0fFF800000;
	mov.f32 	%f332, %f329;
	@%p3 bra 	$L__BB110_6;
	ld.global.f32 	%f329, [%rd21];
	max.f32 	%f332, %f329, 0fFF800000;
$L__BB110_6:
	setp.le.s64 	%p4, %rd29, %rd3;
	mov.f32 	%f331, 0fFF800000;
	@%p4 bra 	$L__BB110_8;
	ld.global.f32 	%f331, [%rd21+128];
	max.f32 	%f332, %f332, %f331;
$L__BB110_8:
	setp.le.s64 	%p5, %rd29, %rd4;
	mov.f32 	%f333, 0fFF800000;
	@%p5 bra 	$L__BB110_10;
	ld.global.f32 	%f333, [%rd21+256];
	max.f32 	%f332, %f332, %f333;
$L__BB110_10:
	setp.le.s64 	%p6, %rd29, %rd5;
	mov.f32 	%f335, 0fFF800000;
	@%p6 bra 	$L__BB110_12;
	ld.global.f32 	%f335, [%rd21+384];
	max.f32 	%f332, %f332, %f335;
$L__BB110_12:
	setp.le.s64 	%p7, %rd29, %rd6;
	mov.f32 	%f337, 0fFF800000;
	@%p7 bra 	$L__BB110_14;
	ld.global.f32 	%f337, [%rd21+512];
	max.f32 	%f332, %f332, %f337;
$L__BB110_14:
	setp.le.s64 	%p8, %rd29, %rd7;
	mov.f32 	%f339, 0fFF800000;
	@%p8 bra 	$L__BB110_16;
	ld.global.f32 	%f339, [%rd21+640];
	max.f32 	%f332, %f332, %f339;
$L__BB110_16:
	setp.le.s64 	%p9, %rd29, %rd8;
	mov.f32 	%f341, 0fFF800000;
	@%p9 bra 	$L__BB110_18;
	ld.global.f32 	%f341, [%rd21+768];
	max.f32 	%f332, %f332, %f341;
$L__BB110_18:
	setp.le.s64 	%p10, %rd29, %rd9;
	mov.f32 	%f343, 0fFF800000;
	@%p10 bra 	$L__BB110_20;
	ld.global.f32 	%f343, [%rd21+896];
	max.f32 	%f332, %f332, %f343;
$L__BB110_20:
	setp.le.s64 	%p11, %rd29, %rd10;
	mov.f32 	%f345, 0fFF800000;
	@%p11 bra 	$L__BB110_22;
	ld.global.f32 	%f345, [%rd21+1024];
	max.f32 	%f332, %f332, %f345;
$L__BB110_22:
	setp.le.s64 	%p12, %rd29, %rd11;
	mov.f32 	%f347, 0fFF800000;
	@%p12 bra 	$L__BB110_24;
	ld.global.f32 	%f347, [%rd21+1152];
	max.f32 	%f332, %f332, %f347;
$L__BB110_24:
	setp.le.s64 	%p13, %rd29, %rd12;
	mov.f32 	%f349, 0fFF800000;
	@%p13 bra 	$L__BB110_26;
	ld.global.f32 	%f349, [%rd21+1280];
	max.f32 	%f332, %f332, %f349;
$L__BB110_26:
	setp.le.s64 	%p14, %rd29, %rd13;
	mov.f32 	%f351, 0fFF800000;
	@%p14 bra 	$L__BB110_28;
	ld.global.f32 	%f351, [%rd21+1408];
	max.f32 	%f332, %f332, %f351;
$L__BB110_28:
	setp.le.s64 	%p15, %rd29, %rd14;
	mov.f32 	%f353, 0fFF800000;
	@%p15 bra 	$L__BB110_30;
	ld.global.f32 	%f353, [%rd21+1536];
	max.f32 	%f332, %f332, %f353;
$L__BB110_30:
	setp.le.s64 	%p16, %rd29, %rd15;
	mov.f32 	%f355, 0fFF800000;
	@%p16 bra 	$L__BB110_32;
	ld.global.f32 	%f355, [%rd21+1664];
	max.f32 	%f332, %f332, %f355;
$L__BB110_32:
	setp.le.s64 	%p17, %rd29, %rd16;
	mov.f32 	%f357, 0fFF800000;
	@%p17 bra 	$L__BB110_34;
	ld.global.f32 	%f357, [%rd21+1792];
	max.f32 	%f332, %f332, %f357;
$L__BB110_34:
	setp.le.s64 	%p18, %rd29, %rd17;
	mov.f32 	%f359, 0fFF800000;
	@%p18 bra 	$L__BB110_36;
	ld.global.f32 	%f359, [%rd21+1920];
	max.f32 	%f332, %f332, %f359;
$L__BB110_36:
	setp.le.s64 	%p19, %rd29, %rd18;
	mov.f32 	%f361, 0fFF800000;
	@%p19 bra 	$L__BB110_38;
	ld.global.f32 	%f361, [%rd21+2048];
	max.f32 	%f332, %f332, %f361;
$L__BB110_38:
	setp.le.s64 	%p20, %rd29, %rd2;
	mov.b32 	%r24, %f332;
	shfl.sync.bfly.b32	%r25|%p21, %r24, 16, 31, -1;
	mov.b32 	%f103, %r25;
	max.f32 	%f104, %f332, %f103;
	mov.b32 	%r26, %f104;
	shfl.sync.bfly.b32	%r27|%p22, %r26, 8, 31, -1;
	mov.b32 	%f105, %r27;
	max.f32 	%f106, %f104, %f105;
	mov.b32 	%r28, %f106;
	shfl.sync.bfly.b32	%r29|%p23, %r28, 4, 31, -1;
	mov.b32 	%f107, %r29;
	max.f32 	%f108, %f106, %f107;
	mov.b32 	%r30, %f108;
	shfl.sync.bfly.b32	%r31|%p24, %r30, 2, 31, -1;
	mov.b32 	%f109, %r31;
	max.f32 	%f110, %f108, %f109;
	mov.b32 	%r32, %f110;
	shfl.sync.bfly.b32	%r33|%p25, %r32, 1, 31, -1;
	mov.b32 	%f111, %r33;
	max.f32 	%f112, %f110, %f111;
	sub.f32 	%f113, %f329, %f112;
	fma.rn.f32 	%f114, %f113, 0f3BBB989D, 0f3F000000;
	cvt.sat.f32.f32 	%f115, %f114;
	mov.f32 	%f116, 0f4B400001;
	mov.f32 	%f117, 0f437C0000;
	fma.rm.f32 	%f118, %f115, %f117, %f116;
	add.f32 	%f119, %f118, 0fCB40007F;
	neg.f32 	%f120, %f119;
	fma.rn.f32 	%f121, %f113, 0f3FB8AA3B, %f120;
	fma.rn.f32 	%f122, %f113, 0f32A57060, %f121;
	mov.b32 	%r34, %f118;
	shl.b32 	%r35, %r34, 23;
	mov.b32 	%f123, %r35;
	ex2.approx.ftz.f32 	%f124, %f122;
	mul.f32 	%f125, %f124, %f123;
	add.f32 	%f126, %f125, 0f00000000;
	sub.f32 	%f127, %f331, %f112;
	fma.rn.f32 	%f128, %f127, 0f3BBB989D, 0f3F000000;
	cvt.sat.f32.f32 	%f129, %f128;
	fma.rm.f32 	%f130, %f129, %f117, %f116;
	add.f32 	%f131, %f130, 0fCB40007F;
	neg.f32 	%f132, %f131;
	fma.rn.f32 	%f133, %f127, 0f3FB8AA3B, %f132;
	fma.rn.f32 	%f134, %f127, 0f32A57060, %f133;
	mov.b32 	%r36, %f130;
	shl.b32 	%r37, %r36, 23;
	mov.b32 	%f135, %r37;
	ex2.approx.ftz.f32 	%f136, %f134;
	mul.f32 	%f137, %f136, %f135;
	add.f32 	%f138, %f126, %f137;
	sub.f32 	%f139, %f333, %f112;
	fma.rn.f32 	%f140, %f139, 0f3BBB989D, 0f3F000000;
	cvt.sat.f32.f32 	%f141, %f140;
	fma.rm.f32 	%f142, %f141, %f117, %f116;
	add.f32 	%f143, %f142, 0fCB40007F;
	neg.f32 	%f144, %f143;
	fma.rn.f32 	%f145, %f139, 0f3FB8AA3B, %f144;
	fma.rn.f32 	%f146, %f139, 0f32A57060, %f145;
	mov.b32 	%r38, %f142;
	shl.b32 	%r39, %r38, 23;
	mov.b32 	%f147, %r39;
	ex2.approx.ftz.f32 	%f148, %f146;
	mul.f32 	%f149, %f148, %f147;
	add.f32 	%f150, %f138, %f149;
	sub.f32 	%f151, %f335, %f112;
	fma.rn.f32 	%f152, %f151, 0f3BBB989D, 0f3F000000;
	cvt.sat.f32.f32 	%f153, %f152;
	fma.rm.f32 	%f154, %f153, %f117, %f116;
	add.f32 	%f155, %f154, 0fCB40007F;
	neg.f32 	%f156, %f155;
	fma.rn.f32 	%f157, %f151, 0f3FB8AA3B, %f156;
	fma.rn.f32 	%f158, %f151, 0f32A57060, %f157;
	mov.b32 	%r40, %f154;
	shl.b32 	%r41, %r40, 23;
	mov.b32 	%f159, %r41;
	ex2.approx.ftz.f32 	%f160, %f158;
	mul.f32 	%f161, %f160, %f159;
	add.f32 	%f162, %f150, %f161;
	sub.f32 	%f163, %f337, %f112;
	fma.rn.f32 	%f164, %f163, 0f3BBB989D, 0f3F000000;
	cvt.sat.f32.f32 	%f165, %f164;
	fma.rm.f32 	%f166, %f165, %f117, %f116;
	add.f32 	%f167, %f166, 0fCB40007F;
	neg.f32 	%f168, %f167;
	fma.rn.f32 	%f169, %f163, 0f3FB8AA3B, %f168;
	fma.rn.f32 	%f170, %f163, 0f32A57060, %f169;
	mov.b32 	%r42, %f166;
	shl.b32 	%r43, %r42, 23;
	mov.b32 	%f171, %r43;
	ex2.approx.ftz.f32 	%f172, %f170;
	mul.f32 	%f173, %f172, %f171;
	add.f32 	%f174, %f162, %f173;
	sub.f32 	%f175, %f339, %f112;
	fma.rn.f32 	%f176, %f175, 0f3BBB989D, 0f3F000000;
	cvt.sat.f32.f32 	%f177, %f176;
	fma.rm.f32 	%f178, %f177, %f117, %f116;
	add.f32 	%f179, %f178, 0fCB40007F;
	neg.f32 	%f180, %f179;
	fma.rn.f32 	%f181, %f175, 0f3FB8AA3B, %f180;
	fma.rn.f32 	%f182, %f175, 0f32A57060, %f181;
	mov.b32 	%r44, %f178;
	shl.b32 	%r45, %r44, 23;
	mov.b32 	%f183, %r45;
	ex2.approx.ftz.f32 	%f184, %f182;
	mul.f32 	%f185, %f184, %f183;
	add.f32 	%f186, %f174, %f185;
	sub.f32 	%f187, %f341, %f112;
	fma.rn.f32 	%f188, %f187, 0f3BBB989D, 0f3F000000;
	cvt.sat.f32.f32 	%f189, %f188;
	fma.rm.f32 	%f190, %f189, %f117, %f116;
	add.f32 	%f191, %f190, 0fCB40007F;
	neg.f32 	%f192, %f191;
	fma.rn.f32 	%f193, %f187, 0f3FB8AA3B, %f192;
	fma.rn.f32 	%f194, %f187, 0f32A57060, %f193;
	mov.b32 	%r46, %f190;
	shl.b32 	%r47, %r46, 23;
	mov.b32 	%f195, %r47;
	ex2.approx.ftz.f32 	%f196, %f194;
	mul.f32 	%f197, %f196, %f195;
	add.f32 	%f198, %f186, %f197;
	sub.f32 	%f199, %f343, %f112;
	fma.rn.f32 	%f200, %f199, 0f3BBB989D, 0f3F000000;
	cvt.sat.f32.f32 	%f201, %f200;
	fma.rm.f32 	%f202, %f201, %f117, %f116;
	add.f32 	%f203, %f202, 0fCB40007F;
	neg.f32 	%f204, %f203;
	fma.rn.f32 	%f205, %f199, 0f3FB8AA3B, %f204;
	fma.rn.f32 	%f206, %f199, 0f32A57060, %f205;
	mov.b32 	%r48, %f202;
	shl.b32 	%r49, %r48, 23;
	mov.b32 	%f207, %r49;
	ex2.approx.ftz.f32 	%f208, %f206;
	mul.f32 	%f209, %f208, %f207;
	add.f32 	%f210, %f198, %f209;
	sub.f32 	%f211, %f345, %f112;
	fma.rn.f32 	%f212, %f211, 0f3BBB989D, 0f3F000000;
	cvt.sat.f32.f32 	%f213, %f212;
	fma.rm.f32 	%f214, %f213, %f117, %f116;
	add.f32 	%f215, %f214, 0fCB40007F;
	neg.f32 	%f216, %f215;
	fma.rn.f32 	%f217, %f211, 0f3FB8AA3B, %f216;
	fma.rn.f32 	%f218, %f211, 0f32A57060, %f217;
	mov.b32 	%r50, %f214;
	shl.b32 	%r51, %r50, 23;
	mov.b32 	%f219, %r51;
	ex2.approx.ftz.f32 	%f220, %f218;
	mul.f32 	%f221, %f220, %f219;
	add.f32 	%f222, %f210, %f221;
	sub.f32 	%f223, %f347, %f112;
	fma.rn.f32 	%f224, %f223, 0f3BBB989D, 0f3F000000;
	cvt.sat.f32.f32 	%f225, %f224;
	fma.rm.f32 	%f226, %f225, %f117, %f116;
	add.f32 	%f227, %f226, 0fCB40007F;
	neg.f32 	%f228, %f227;
	fma.rn.f32 	%f229, %f223, 0f3FB8AA3B, %f228;
	fma.rn.f32 	%f230, %f223, 0f32A57060, %f229;
	mov.b32 	%r52, %f226;
	shl.b32 	%r53, %r52, 23;
	mov.b32 	%f231, %r53;
	ex2.approx.ftz.f32 	%f232, %f230;
	mul.f32 	%f233, %f232, %f231;
	add.f32 	%f234, %f222, %f233;
	sub.f32 	%f235, %f349, %f112;
	fma.rn.f32 	%f236, %f235, 0f3BBB989D, 0f3F000000;
	cvt.sat.f32.f32 	%f237, %f236;
	fma.rm.f32 	%f238, %f237, %f117, %f116;
	add.f32 	%f239, %f238, 0fCB40007F;
	neg.f32 	%f240, %f239;
	fma.rn.f32 	%f241, %f235, 0f3FB8AA3B, %f240;
	fma.rn.f32 	%f242, %f235, 0f32A57060, %f241;
	mov.b32 	%r54, %f238;
	shl.b32 	%r55, %r54, 23;
	mov.b32 	%f243, %r55;
	ex2.approx.ftz.f32 	%f244, %f242;
	mul.f32 	%f245, %f244, %f243;
	add.f32 	%f246, %f234, %f245;
	sub.f32 	%f247, %f351, %f112;
	fma.rn.f32 	%f248, %f247, 0f3BBB989D, 0f3F000000;
	cvt.sat.f32.f32 	%f249, %f248;
	fma.rm.f32 	%f250, %f249, %f117, %f116;
	add.f32 	%f251, %f250, 0fCB40007F;
	neg.f32 	%f252, %f251;
	fma.rn.f32 	%f253, %f247, 0f3FB8AA3B, %f252;
	fma.rn.f32 	%f254, %f247, 0f32A57060, %f253;
	mov.b32 	%r56, %f250;
	shl.b32 	%r57, %r56, 23;
	mov.b32 	%f255, %r57;
	ex2.approx.ftz.f32 	%f256, %f254;
	mul.f32 	%f257, %f256, %f255;
	add.f32 	%f258, %f246, %f257;
	sub.f32 	%f259, %f353, %f112;
	fma.rn.f32 	%f260, %f259, 0f3BBB989D, 0f3F000000;
	cvt.sat.f32.f32 	%f261, %f260;
	fma.rm.f32 	%f262, %f261, %f117, %f116;
	add.f32 	%f263, %f262, 0fCB40007F;
	neg.f32 	%f264, %f263;
	fma.rn.f32 	%f265, %f259, 0f3FB8AA3B, %f264;
	fma.rn.f32 	%f266, %f259, 0f32A57060, %f265;
	mov.b32 	%r58, %f262;
	shl.b32 	%r59, %r58, 23;
	mov.b32 	%f267, %r59;
	ex2.approx.ftz.f32 	%f268, %f266;
	mul.f32 	%f269, %f268, %f267;
	add.f32 	%f270, %f258, %f269;
	sub.f32 	%f271, %f355, %f112;
	fma.rn.f32 	%f272, %f271, 0f3BBB989D, 0f3F000000;
	cvt.sat.f32.f32 	%f273, %f272;
	fma.rm.f32 	%f274, %f273, %f117, %f116;
	add.f32 	%f275, %f274, 0fCB40007F;
	neg.f32 	%f276, %f275;
	fma.rn.f32 	%f277, %f271, 0f3FB8AA3B, %f276;
	fma.rn.f32 	%f278, %f271, 0f32A57060, %f277;
	mov.b32 	%r60, %f274;
	shl.b32 	%r61, %r60, 23;
	mov.b32 	%f279, %r61;
	ex2.approx.ftz.f32 	%f280, %f278;
	mul.f32 	%f281, %f280, %f279;
	add.f32 	%f282, %f270, %f281;
	sub.f32 	%f283, %f357, %f112;
	fma.rn.f32 	%f284, %f283, 0f3BBB989D, 0f3F000000;
	cvt.sat.f32.f32 	%f285, %f284;
	fma.rm.f32 	%f286, %f285, %f117, %f116;
	add.f32 	%f287, %f286, 0fCB40007F;
	neg.f32 	%f288, %f287;
	fma.rn.f32 	%f289, %f283, 0f3FB8AA3B, %f288;
	fma.rn.f32 	%f290, %f283, 0f32A57060, %f289;
	mov.b32 	%r62, %f286;
	shl.b32 	%r63, %r62, 23;
	mov.b32 	%f291, %r63;
	ex2.approx.ftz.f32 	%f292, %f290;
	mul.f32 	%f293, %f292, %f291;
	add.f32 	%f294, %f282, %f293;
	sub.f32 	%f295, %f359, %f112;
	fma.rn.f32 	%f296, %f295, 0f3BBB989D, 0f3F000000;
	cvt.sat.f32.f32 	%f297, %f296;
	fma.rm.f32 	%f298, %f297, %f117, %f116;
	add.f32 	%f299, %f298, 0fCB40007F;
	neg.f32 	%f300, %f299;
	fma.rn.f32 	%f301, %f295, 0f3FB8AA3B, %f300;
	fma.rn.f32 	%f302, %f295, 0f32A57060, %f301;
	mov.b32 	%r64, %f298;
	shl.b32 	%r65, %r64, 23;
	mov.b32 	%f303, %r65;
	ex2.approx.ftz.f32 	%f304, %f302;
	mul.f32 	%f305, %f304, %f303;
	add.f32 	%f306, %f294, %f305;
	sub.f32 	%f307, %f361, %f112;
	fma.rn.f32 	%f308, %f307, 0f3BBB989D, 0f3F000000;
	cvt.sat.f32.f32 	%f309, %f308;
	fma.rm.f32 	%f310, %f309, %f117, %f116;
	add.f32 	%f311, %f310, 0fCB40007F;
	neg.f32 	%f312, %f311;
	fma.rn.f32 	%f313, %f307, 0f3FB8AA3B, %f312;
	fma.rn.f32 	%f314, %f307, 0f32A57060, %f313;
	mov.b32 	%r66, %f310;
	shl.b32 	%r67, %r66, 23;
	mov.b32 	%f315, %r67;
	ex2.approx.ftz.f32 	%f316, %f314;
	mul.f32 	%f317, %f316, %f315;
	add.f32 	%f318, %f306, %f317;
	mov.b32 	%r68, %f318;
	shfl.sync.bfly.b32	%r69|%p26, %r68, 16, 31, -1;
	mov.b32 	%f319, %r69;
	add.f32 	%f320, %f318, %f319;
	mov.b32 	%r70, %f320;
	shfl.sync.bfly.b32	%r71|%p27, %r70, 8, 31, -1;
	mov.b32 	%f321, %r71;
	add.f32 	%f322, %f320, %f321;
	mov.b32 	%r72, %f322;
	shfl.sync.bfly.b32	%r73|%p28, %r72, 4, 31, -1;
	mov.b32 	%f323, %r73;
	add.f32 	%f324, %f322, %f323;
	mov.b32 	%r74, %f324;
	shfl.sync.bfly.b32	%r75|%p29, %r74, 2, 31, -1;
	mov.b32 	%f325, %r75;
	add.f32 	%f326, %f324, %f325;
	mov.b32 	%r76, %f326;
	shfl.sync.bfly.b32	%r77|%p30, %r76, 1, 31, -1;
	mov.b32 	%f327, %r77;
	add.f32 	%f328, %f326, %f327;
	div.rn.f32 	%f69, %f125, %f328;
	div.rn.f32 	%f70, %f137, %f328;
	div.rn.f32 	%f71, %f149, %f328;
	div.rn.f32 	%f72, %f161, %f328;
	div.rn.f32 	%f73, %f173, %f328;
	div.rn.f32 	%f74, %f185, %f328;
	div.rn.f32 	%f75, %f197, %f328;
	div.rn.f32 	%f76, %f209, %f328;
	div.rn.f32 	%f77, %f221, %f328;
	div.rn.f32 	%f78, %f233, %f328;
	div.rn.f32 	%f79, %f245, %f328;
	div.rn.f32 	%f80, %f257, %f328;
	div.rn.f32 	%f81, %f269, %f328;
	div.rn.f32 	%f82, %f281, %f328;
	div.rn.f32 	%f83, %f293, %f328;
	div.rn.f32 	%f84, %f305, %f328;
	div.rn.f32 	%f85, %f317, %f328;
	mad.lo.s64 	%rd39, %rd42, %rd27, %rd2;
	cvta.to.global.u64 	%rd40, %rd26;
	shl.b64 	%rd41, %rd39, 2;
	add.s64 	%rd22, %rd40, %rd41;
	@%p20 bra 	$L__BB110_40;
	st.global.f32 	[%rd22], %f69;
$L__BB110_40:
	setp.le.s64 	%p31, %rd29, %rd3;
	@%p31 bra 	$L__BB110_42;
	st.global.f32 	[%rd22+128], %f70;
$L__BB110_42:
	setp.le.s64 	%p32, %rd29, %rd4;
	@%p32 bra 	$L__BB110_44;
	st.global.f32 	[%rd22+256], %f71;
$L__BB110_44:
	setp.le.s64 	%p33, %rd29, %rd5;
	@%p33 bra 	$L__BB110_46;
	st.global.f32 	[%rd22+384], %f72;
$L__BB110_46:
	setp.le.s64 	%p34, %rd29, %rd6;
	@%p34 bra 	$L__BB110_48;
	st.global.f32 	[%rd22+512], %f73;
$L__BB110_48:
	setp.le.s64 	%p35, %rd29, %rd7;
	@%p35 bra 	$L__BB110_50;
	st.global.f32 	[%rd22+640], %f74;
$L__BB110_50:
	setp.le.s64 	%p36, %rd29, %rd8;
	@%p36 bra 	$L__BB110_52;
	st.global.f32 	[%rd22+768], %f75;
$L__BB110_52:
	setp.le.s64 	%p37, %rd29, %rd9;
	@%p37 bra 	$L__BB110_54;
	st.global.f32 	[%rd22+896], %f76;
$L__BB110_54:
	setp.le.s64 	%p38, %rd29, %rd10;
	@%p38 bra 	$L__BB110_56;
	st.global.f32 	[%rd22+1024], %f77;
$L__BB110_56:
	setp.le.s64 	%p39, %rd29, %rd11;
	@%p39 bra 	$L__BB110_58;
	st.global.f32 	[%rd22+1152], %f78;
$L__BB110_58:
	setp.le.s64 	%p40, %rd29, %rd12;
	@%p40 bra 	$L__BB110_60;
	st.global.f32 	[%rd22+1280], %f79;
$L__BB110_60:
	setp.le.s64 	%p41, %rd29, %rd13;
	@%p41 bra 	$L__BB110_62;
	st.global.f32 	[%rd22+1408], %f80;
$L__BB110_62:
	setp.le.s64 	%p42, %rd29, %rd14;
	@%p42 bra 	$L__BB110_64;
	st.global.f32 	[%rd22+1536], %f81;
$L__BB110_64:
	setp.le.s64 	%p43, %rd29, %rd15;
	@%p43 bra 	$L__BB110_66;
	st.global.f32 	[%rd22+1664], %f82;
$L__BB110_66:
	setp.le.s64 	%p44, %rd29, %rd16;
	@%p44 bra 	$L__BB110_68;
	st.global.f32 	[%rd22+1792], %f83;
$L__BB110_68:
	setp.le.s64 	%p45, %rd29, %rd17;
	@%p45 bra 	$L__BB110_70;
	st.global.f32 	[%rd22+1920], %f84;
$L__BB110_70:
	setp.le.s64 	%p46, %rd29, %rd18;
	@%p46 bra 	$L__BB110_72;
	st.global.f32 	[%rd22+2048], %f85;
$L__BB110_72:
	add.s64 	%rd42, %rd42, %rd19;
	setp.lt.s64 	%p47, %rd42, %rd28;
	@%p47 bra 	$L__BB110_4;
$L__BB110_73:
	ret;

}
	// .globl	_ZN7oneflow4cuda7softmax15SoftmaxWarpImplI10SimpleLoadIffE11SimpleStoreIffEfLi1ELi18ELi32ELi1ELb0ELNS1_9AlgorithmE0EEEvT_T0_ll
.visible .entry _ZN7oneflow4cuda7softmax15SoftmaxWarpImplI10SimpleLoadIffE11SimpleStoreIffEfLi1ELi18ELi32ELi1ELb0ELNS1_9AlgorithmE0EEEvT_T0_ll(
	.param .align 8 .b8 _ZN7oneflow4cuda7softmax15SoftmaxWarpImplI10SimpleLoadIffE11SimpleStoreIffEfLi1ELi18ELi32ELi1ELb0ELNS1_9AlgorithmE0EEEvT_T0_ll_param_0[16],
	.param .align 8 .b8 _ZN7oneflow4cuda7softmax15SoftmaxWarpImplI10SimpleLoadIffE11SimpleStoreIffEfLi1ELi18ELi32ELi1ELb0ELNS1_9AlgorithmE0EEEvT_T0_ll_param_1[16],
	.param .u64 _ZN7oneflow4cuda7softmax15SoftmaxWarpImplI10SimpleLoadIffE11SimpleStoreIffEfLi1ELi18ELi32ELi1ELb0ELNS1_9AlgorithmE0EEEvT_T0_ll_param_2,
	.param .u64 _ZN7oneflow4cuda7softmax15SoftmaxWarpImplI10SimpleLoadIffE11SimpleStoreIffEfLi1ELi18ELi32ELi1ELb0ELNS1_9AlgorithmE0EEEvT_T0_ll_param_3
)
{
	.reg .pred 	%p<14>;
	.reg .b32 	%r<64>;
	.reg .b32 	%f<293>;
	.reg .b64 	%rd<27>;

	ld.param.u64 	%rd9, [_ZN7oneflow4cuda7softmax15SoftmaxWarpImplI10SimpleLoadIffE11SimpleStoreIffEfLi1ELi18ELi32ELi1ELb0ELNS1_9AlgorithmE0EEEvT_T0_ll_param_1+8];
	ld.param.u64 	%rd8, [_ZN7oneflow4cuda7softmax15SoftmaxWarpImplI10SimpleLoadIffE11SimpleStoreIffEfLi1ELi18ELi32ELi1ELb0ELNS1_9AlgorithmE0EEEvT_T0_ll_param_1];
	ld.param.u64 	%rd7, [_ZN7oneflow4cuda7softmax15SoftmaxWarpImplI10SimpleLoadIffE11SimpleStoreIffEfLi1ELi18ELi32ELi1ELb0ELNS1_9AlgorithmE0EEEvT_T0_ll_param_0+8];
	ld.param.u64 	%rd6, [_ZN7oneflow4cuda7softmax15SoftmaxWarpImplI10SimpleLoadIffE11SimpleStoreIffEfLi1ELi18ELi32ELi1ELb0ELNS1_9AlgorithmE0EEEvT_T0_ll_param_0];
	ld.param.u64 	%rd10, [_ZN7oneflow4cuda7softmax15SoftmaxWarpImplI10SimpleLoadIffE11SimpleStoreIffEfLi1ELi18ELi32ELi1ELb0ELNS1_9AlgorithmE0EEEvT_T0_ll_param_2];
	ld.param.u64 	%rd11, [_ZN7oneflow4cuda7softmax15SoftmaxWarpImplI10SimpleLoadIffE11SimpleStoreIffEfLi1ELi18ELi32ELi1ELb0ELNS1_9AlgorithmE0EEEvT_T0_ll_param_3];
	setp.lt.s64 	%p1, %rd11, 577;
	@%p1 bra 	$L__BB111_2;
	mov.u64 	%rd12, $str;
	cvta.global.u64 	%rd13, %rd12;
	mov.u64 	%rd14, $str$1;
	cvta.global.u64 	%rd15, %rd14;
	mov.u64 	%rd16, __unnamed_111;
	cvta.global.u64 	%rd17, %rd16;
	{ // callseq 110, 0
	.param .b64 param0;
	st.param.b64 	[param0], %rd13;
	.param .b64 param1;
	st.param.b64 	[param1], %rd15;
	.param .b32 param2;
	st.param.b32 	[param2], 228;
	.param .b64 param3;
	st.param.b64 	[param3], %rd17;
	.param .b64 param4;
	st.param.b64 	[param4], 1;
	call.uni 
	__assertfail, 
	(
	param0, 
	param1, 
	param2, 
	param3, 
	param4
	);
	} // callseq 110
$L__BB111_2:
	mov.u32 	%r2, %ctaid.x;
	mov.u32 	%r3, %ntid.y;
	mov.u32 	%r4, %tid.y;
	mad.lo.s32 	%r5, %r2, %r3, %r4;
	mov.u32 	%r6, %nctaid.x;
	mul.lo.s32 	%r1, %r6, %r3;
	cvt.s64.s32 	%rd26, %r5;
	setp.le.s64 	%p2, %rd10, %rd26;
	@%p2 bra 	$L__BB111_5;
	mov.u32 	%r7, %tid.x;
	cvt.u64.u32 	%rd2, %r7;
	cvt.s64.s32 	%rd3, %r1;
$L__BB111_4:
	mad.lo.s64 	%rd18, %rd26, %rd7, %rd2;
	cvta.to.global.u64 	%rd19, %rd6;
	shl.b64 	%rd20, %rd18, 2;
	add.s64 	%rd21, %rd19, %rd20;
	ld.global.f32 	%f1, [%rd21];
	max.f32 	%f2, %f1, 0fFF800000;
	ld.global.f32 	%f3, [%rd21+128];
	max.f32 	%f4, %f2, %f3;
	ld.global.f32 	%f5, [%rd21+256];
	max.f32 	%f6, %f4, %f5;
	ld.global.f32 	%f7, [%rd21+384];
	max.f32 	%f8, %f6, %f7;
	ld.global.f32 	%f9, [%rd21+512];
	max.f32 	%f10, %f8, %f9;
	ld.global.f32 	%f11, [%rd21+640];
	max.f32 	%f12, %f10, %f11;
	ld.global.f32 	%f13, [%rd21+768];
	max.f32 	%f14, %f12, %f13;
	ld.global.f32 	%f15, [%rd21+896];
	max.f32 	%f16, %f14, %f15;
	ld.global.f32 	%f17, [%rd21+1024];
	max.f32 	%f18, %f16, %f17;
	ld.global.f32 	%f19, [%rd21+1152];
	max.f32 	%f20, %f18, %f19;
	ld.global.f32 	%f21, [%rd21+1280];
	max.f32 	%f22, %f20, %f21;
	ld.global.f32 	%f23, [%rd21+1408];
	max.f32 	%f24, %f22, %f23;
	ld.global.f32 	%f25, [%rd21+1536];
	max.f32 	%f26, %f24, %f25;
	ld.global.f32 	%f27, [%rd21+1664];
	max.f32 	%f28, %f26, %f27;
	ld.global.f32 	%f29, [%rd21+1792];
	max.f32 	%f30, %f28, %f29;
	ld.global.f32 	%f31, [%rd21+1920];
	max.f32 	%f32, %f30, %f31;
	ld.global.f32 	%f33, [%rd21+2048];
	max.f32 	%f34, %f32, %f33;
	ld.global.f32 	%f35, [%rd21+2176];
	max.f32 	%f36, %f34, %f35;
	mov.b32 	%r8, %f36;
	shfl.sync.bfly.b32	%r9|%p3, %r8, 16, 31, -1;
	mov.b32 	%f37, %r9;
	max.f32 	%f38, %f36, %f37;
	mov.b32 	%r10, %f38;
	shfl.sync.bfly.b32	%r11|%p4, %r10, 8, 31, -1;
	mov.b32 	%f39, %r11;
	max.f32 	%f40, %f38, %f39;
	mov.b32 	%r12, %f40;
	shfl.sync.bfly.b32	%r13|%p5, %r12, 4, 31, -1;
	mov.b32 	%f41, %r13;
	max.f32 	%f42, %f40, %f41;
	mov.b32 	%r14, %f42;
	shfl.sync.bfly.b32	%r15|%p6, %r14, 2, 31, -1;
	mov.b32 	%f43, %r15;
	max.f32 	%f44, %f42, %f43;
	mov.b32 	%r16, %f44;
	shfl.sync.bfly.b32	%r17|%p7, %r16, 1, 31, -1;
	mov.b32 	%f45, %r17;
	max.f32 	%f46, %f44, %f45;
	sub.f32 	%f47, %f1, %f46;
	fma.rn.f32 	%f48, %f47, 0f3BBB989D, 0f3F000000;
	cvt.sat.f32.f32 	%f49, %f48;
	mov.f32 	%f50, 0f4B400001;
	mov.f32 	%f51, 0f437C0000;
	fma.rm.f32 	%f52, %f49, %f51, %f50;
	add.f32 	%f53, %f52, 0fCB40007F;
	neg.f32 	%f54, %f53;
	fma.rn.f32 	%f55, %f47, 0f3FB8AA3B, %f54;
	fma.rn.f32 	%f56, %f47, 0f32A57060, %f55;
	mov.b32 	%r18, %f52;
	shl.b32 	%r19, %r18, 23;
	mov.b32 	%f57, %r19;
	ex2.approx.ftz.f32 	%f58, %f56;
	mul.f32 	%f59, %f58, %f57;
	add.f32 	%f60, %f59, 0f00000000;
	sub.f32 	%f61, %f3, %f46;
	fma.rn.f32 	%f62, %f61, 0f3BBB989D, 0f3F000000;
	cvt.sat.f32.f32 	%f63, %f62;
	fma.rm.f32 	%f64, %f63, %f51, %f50;
	add.f32 	%f65, %f64, 0fCB40007F;
	neg.f32 	%f66, %f65;
	fma.rn.f32 	%f67, %f61, 0f3FB8AA3B, %f66;
	fma.rn.f32 	%f68, %f61, 0f32A57060, %f67;
	mov.b32 	%r20, %f64;
	shl.b32 	%r21, %r20, 23;
	mov.b32 	%f69, %r21;
	ex2.approx.ftz.f32 	%f70, %f68;
	mul.f32 	%f71, %f70, %f69;
	add.f32 	%f72, %f60, %f71;
	sub.f32 	%f73, %f5, %f46;
	fma.rn.f32 	%f74, %f73, 0f3BBB989D, 0f3F000000;
	cvt.sat.f32.f32 	%f75, %f74;
	fma.rm.f32 	%f76, %f75, %f51, %f50;
	add.f32 	%f77, %f76, 0fCB40007F;
	neg.f32 	%f78, %f77;
	fma.rn.f32 	%f79, %f73, 0f3FB8AA3B, %f78;
	fma.rn.f32 	%f80, %f73, 0f32A57060, %f79;
	mov.b32 	%r22, %f76;
	shl.b32 	%r23, %r22, 23;
	mov.b32 	%f81, %r23;
	ex2.approx.ftz.f32 	%f82, %f80;
	mul.f32 	%f83, %f82, %f81;
	add.f32 	%f84, %f72, %f83;
	sub.f32 	%f85, %f7, %f46;
	fma.rn.f32 	%f86, %f85, 0f3BBB989D, 0f3F000000;
	cvt.sat.f32.f32 	%f87, %f86;
	fma.rm.f32 	%f88, %f87, %f51, %f50;
	add.f32 	%f89, %f88, 0fCB40007F;
	neg.f32 	%f90, %f89;
	fma.rn.f32 	%f91, %f85, 0f3FB8AA3B, %f90;
	fma.rn.f32 	%f92, %f85, 0f32A57060, %f91;
	mov.b32 	%r24, %f88;
	shl.b32 	%r25, %r24, 23;
	mov.b32 	%f93, %r25;
	ex2.approx.ftz.f32 	%f94, %f92;
	mul.f32 	%f95, %f94, %f93;
	add.f32 	%f96, %f84, %f95;
	sub.f32 	%f97, %f9, %f46;
	fma.rn.f32 	%f98, %f97, 0f3BBB989D, 0f3F000000;
	cvt.sat.f32.f32 	%f99, %f98;
	fma.rm.f32 	%f100, %f99, %f51, %f50;
	add.f32 	%f101, %f100, 0fCB40007F;
	neg.f32 	%f102, %f101;
	fma.rn.f32 	%f103, %f97, 0f3FB8AA3B, %f102;
	fma.rn.f32 	%f104, %f97, 0f32A57060, %f103;
	mov.b32 	%r26, %f100;
	shl.b32 	%r27, %r26, 23;
	mov.b32 	%f105, %r27;
	ex2.approx.ftz.f32 	%f106, %f104;
	mul.f32 	%f107, %f106, %f105;
	add.f32 	%f108, %f96, %f107;
	sub.f32 	%f109, %f11, %f46;
	fma.rn.f32 	%f110, %f109, 0f3BBB989D, 0f3F000000;
	cvt.sat.f32.f32 	%f111, %f110;
	fma.rm.f32 	%f112, %f111, %f51, %f50;
	add.f32 	%f113, %f112, 0fCB40007F;
	neg.f32 	%f114, %f113;
	fma.rn.f32 	%f115, %f109, 0f3FB8AA3B, %f114;
	fma.rn.f32 	%f116, %f109, 0f32A57060, %f115;
	mov.b32 	%r28, %f112;
	shl.b32 	%r29, %r28, 23;
	mov.b32 	%f117, %r29;
	ex2.approx.ftz.f32 	%f118, %f116;
	mul.f32 	%f119, %f118, %f117;
	add.f32 	%f120, %f108, %f119;
	sub.f32 	%f121, %f13, %f46;
	fma.rn.f32 	%f122, %f121, 0f3BBB989D, 0f3F000000;
	cvt.sat.f32.f32 	%f123, %f122;
	fma.rm.f32 	%f124, %f123, %f51, %f50;
	add.f32 	%f125, %f124, 0fCB40007F;
	neg.f32 	%f126, %f125;
	fma.rn.f32 	%f127, %f121, 0f3FB8AA3B, %f126;
	fma.rn.f32 	%f128, %f121, 0f32A57060, %f127;
	mov.b32 	%r30, %f124;
	shl.b32 	%r31, %r30, 23;
	mov.b32 	%f129, %r31;
	ex2.approx.ftz.f32 	%f130, %f128;
	mul.f32 	%f131, %f130, %f129;
	add.f32 	%f132, %f120, %f131;
	sub.f32 	%f133, %f15, %f46;
	fma.rn.f32 	%f134, %f133, 0f3BBB989D, 0f3F000000;
	cvt.sat.f32.f32 	%f135, %f134;
	fma.rm.f32 	%f136, %f135, %f51, %f50;
	add.f32 	%f137, %f136, 0fCB40007F;
	neg.f32 	%f138, %f137;
	fma.rn.f32 	%f139, %f133, 0f3FB8AA3B, %f138;
	fma.rn.f32 	%f140, %f133, 0f32A57060, %f139;
	mov.b32 	%r32, %f136;
	shl.b32 	%r33, %r32, 23;
	mov.b32 	%f141, %r33;
	ex2.approx.ftz.f32 	%f142, %f140;
	mul.f32 	%f143, %f142, %f141;
	add.f32 	%f144, %f132, %f143;
	sub.f32 	%f145, %f17, %f46;
	fma.rn.f32 	%f146, %f145, 0f3BBB989D, 0f3F000000;
	cvt.sat.f32.f32 	%f147, %f146;
	fma.rm.f32 	%f148, %f147, %f51, %f50;
	add.f32 	%f149, %f148, 0fCB40007F;
	neg.f32 	%f150, %f149;
	fma.rn.f32 	%f151, %f145, 0f3FB8AA3B, %f150;
	fma.rn.f32 	%f152, %f145, 0f32A57060, %f151;
	mov.b32 	%r34, %f148;
	shl.b32 	%r35, %r34, 23;
	mov.b32 	%f153, %r35;
	ex2.approx.ftz.f32 	%f154, %f152;
	mul.f32 	%f155, %f154, %f153;
	add.f32 	%f156, %f144, %f155;
	sub.f32 	%f157, %f19, %f46;
	fma.rn.f32 	%f158, %f157, 0f3BBB989D, 0f3F000000;
	cvt.sat.f32.f32 	%f159, %f158;
	fma.rm.f32 	%f160, %f159, %f51, %f50;
	add.f32 	%f161, %f160, 0fCB40007F;
	neg.f32 	%f162, %f161;
	fma.rn.f32 	%f163, %f157, 0f3FB8AA3B, %f162;
	fma.rn.f32 	%f164, %f157, 0f32A57060, %f163;
	mov.b32 	%r36, %f160;
	shl.b32 	%r37, %r36, 23;
	mov.b32 	%f165, %r37;
	ex2.approx.ftz.f32 	%f166, %f164;
	mul.f32 	%f167, %f166, %f165;
	add.f32 	%f168, %f156, %f167;
	sub.f32 	%f169, %f21, %f46;
	fma.rn.f32 	%f170, %f169, 0f3BBB989D, 0f3F000000;
	cvt.sat.f32.f32 	%f171, %f170;
	fma.rm.f32 	%f172, %f171, %f51, %f50;
	add.f32 	%f173, %f172, 0fCB40007F;
	neg.f32 	%f174, %f173;
	fma.rn.f32 	%f175, %f169, 0f3FB8AA3B, %f174;
	fma.rn.f32 	%f176, %f169, 0f32A57060, %f175;
	mov.b32 	%r38, %f172;
	shl.b32 	%r39, %r38, 23;
	mov.b32 	%f177, %r39;
	ex2.approx.ftz.f32 	%f178, %f176;
	mul.f32 	%f179, %f178, %f177;
	add.f32 	%f180, %f168, %f179;
	sub.f32 	%f181, %f23, %f46;
	fma.rn.f32 	%f182, %f181, 0f3BBB989D, 0f3F000000;
	cvt.sat.f32.f32 	%f183, %f182;
	fma.rm.f32 	%f184, %f183, %f51, %f50;
	add.f32 	%f185, %f184, 0fCB40007F;
	neg.f32 	%f186, %f185;
	fma.rn.f32 	%f187, %f181, 0f3FB8AA3B, %f186;
	fma.rn.f32 	%f188, %f181, 0f32A57060, %f187;
	mov.b32 	%r40, %f184;
	shl.b32 	%r41, %r40, 23;
	mov.b32 	%f189, %r41;
	ex2.approx.ftz.f32 	%f190, %f188;
	mul.f32 	%f191, %f190, %f189;
	add.f32 	%f192, %f180, %f191;
	sub.f32 	%f193, %f25, %f46;
	fma.rn.f32 	%f194, %f193, 0f3BBB989D, 0f3F000000;
	cvt.sat.f32.f32 	%f195, %f194;
	fma.rm.f32 	%f196, %f195, %f51, %f50;
	add.f32 	%f197, %f196, 0fCB40007F;
	neg.f32 	%f198, %f197;
	fma.rn.f32 	%f199, %f193, 0f3FB8AA3B, %f198;
	fma.rn.f32 	%f200, %f193, 0f32A57060, %f199;
	mov.b32 	%r42, %f196;
	shl.b32 	%r43, %r42, 23;
	mov.b32 	%f201, %r43;
	ex2.approx.ftz.f32 	%f202, %f200;
	mul.f32 	%f203, %f202, %f201;
	add.f32 	%f204, %f192, %f203;
	sub.f32 	%f205, %f27, %f46;
	fma.rn.f32 	%f206, %f205, 0f3BBB989D, 0f3F000000;
	cvt.sat.f32.f32 	%f207, %f206;
	fma.rm.f32 	%f208, %f207, %f51, %f50;
	add.f32 	%f209, %f208, 0fCB40007F;
	neg.f32 	%f210, %f209;
	fma.rn.f32 	%f211, %f205, 0f3FB8AA3B, %f210;
	fma.rn.f32 	%f212, %f205, 0f32A57060, %f211;
	mov.b32 	%r44, %f208;
	shl.b32 	%r45, %r44, 23;
	mov.b32 	%f213, %r45;
	ex2.approx.ftz.f32 	%f214, %f212;
	mul.f32 	%f215, %f214, %f213;
	add.f32 	%f216, %f204, %f215;
	sub.f32 	%f217, %f29, %f46;
	fma.rn.f32 	%f218, %f217, 0f3BBB989D, 0f3F000000;
	cvt.sat.f32.f32 	%f219, %f218;
	fma.rm.f32 	%f220, %f219, %f51, %f50;
	add.f32 	%f221, %f220, 0fCB40007F;
	neg.f32 	%f222, %f221;
	fma.rn.f32 	%f223, %f217, 0f3FB8AA3B, %f222;
	fma.rn.f32 	%f224, %f217, 0f32A57060, %f223;
	mov.b32 	%r46, %f220;
	shl.b32 	%r47, %r46, 23;
	mov.b32 	%f225, %r47;
	ex2.approx.ftz.f32 	%f226, %f224;
	mul.f32 	%f227, %f226, %f225;
	add.f32 	%f228, %f216, %f227;
	sub.f32 	%f229, %f31, %f46;
	fma.rn.f32 	%f230, %f229, 0f3BBB989D, 0f3F000000;
	cvt.sat.f32.f32 	%f231, %f230;
	fma.rm.f32 	%f232, %f231, %f51, %f50;
	add.f32 	%f233, %f232, 0fCB40007F;
	neg.f32 	%f234, %f233;
	fma.rn.f32 	%f235, %f229, 0f3FB8AA3B, %f234;
	fma.rn.f32 	%f236, %f229, 0f32A57060, %f235;
	mov.b32 	%r48, %f232;
	shl.b32 	%r49, %r48, 23;
	mov.b32 	%f237, %r49;
	ex2.approx.ftz.f32 	%f238, %f236;
	mul.f32 	%f239, %f238, %f237;
	add.f32 	%f240, %f228, %f239;
	sub.f32 	%f241, %f33, %f46;
	fma.rn.f32 	%f242, %f241, 0f3BBB989D, 0f3F000000;
	cvt.sat.f32.f32 	%f243, %f242;
	fma.rm.f32 	%f244, %f243, %f51, %f50;
	add.f32 	%f245, %f244, 0fCB40007F;
	neg.f32 	%f246, %f245;
	fma.rn.f32 	%f247, %f241, 0f3FB8AA3B, %f246;
	fma.rn.f32 	%f248, %f241, 0f32A57060, %f247;
	mov.b32 	%r50, %f244;
	shl.b32 	%r51, %r50, 23;
	mov.b32 	%f249, %r51;
	ex2.approx.ftz.f32 	%f250, %f248;
	mul.f32 	%f251, %f250, %f249;
	add.f32 	%f252, %f240, %f251;
	sub.f32 	%f253, %f35, %f46;
	fma.rn.f32 	%f254, %f253, 0f3BBB989D, 0f3F000000;
	cvt.sat.f32.f32 	%f255, %f254;
	fma.rm.f32 	%f256, %f255, %f51, %f50;
	add.f32 	%f257, %f256, 0fCB40007F;
	neg.f32 	%f258, %f257;
	fma.rn.f32 	%f259, %f253, 0f3FB8AA3B, %f258;
	fma.rn.f32 	%f260, %f253, 0f32A57060, %f259;
	mov.b32 	%r52, %f256;
	shl.b32 	%r53, %r52, 23;
	mov.b32 	%f261, %r53;
	ex2.approx.ftz.f32 	%f262, %f260;
	mul.f32 	%f263, %f262, %f261;
	add.f32 	%f264, %f252, %f263;
	mov.b32 	%r54, %f264;
	shfl.sync.bfly.b32	%r55|%p8, %r54, 16, 31, -1;
	mov.b32 	%f265, %r55;
	add.f32 	%f266, %f264, %f265;
	mov.b32 	%r56, %f266;
	shfl.sync.bfly.b32	%r57|%p9, %r56, 8, 31, -1;
	mov.b32 	%f267, %r57;
	add.f32 	%f268, %f266, %f267;
	mov.b32 	%r58, %f268;
	shfl.sync.bfly.b32	%r59|%p10, %r58, 4, 31, -1;
	mov.b32 	%f269, %r59;
	add.f32 	%f270, %f268, %f269;
	mov.b32 	%r60, %f270;
	shfl.sync.bfly.b32	%r61|%p11, %r60, 2, 31, -1;
	mov.b32 	%f271, %r61;
	add.f32 	%f272, %f270, %f271;
	mov.b32 	%r62, %f272;
	shfl.sync.bfly.b32	%r63|%p12, %r62, 1, 31, -1;
	mov.b32 	%f273, %r63;
	add.f32 	%f274, %f272, %f273;
	div.rn.f32 	%f275, %f59, %f274;
	div.rn.f32 	%f276, %f71, %f274;
	div.rn.f32 	%f277, %f83, %f274;
	div.rn.f32 	%f278, %f95, %f274;
	div.rn.f32 	%f279, %f107, %f274;
	div.rn.f32 	%f280, %f119, %f274;
	div.rn.f32 	%f281, %f131, %f274;
	div.rn.f32 	%f282, %f143, %f274;
	div.rn.f32 	%f283, %f155, %f274;
	div.rn.f32 	%f284, %f167, %f274;
	div.rn.f32 	%f285, %f179, %f274;
	div.rn.f32 	%f286, %f191, %f274;
	div.rn.f32 	%f287, %f203, %f274;
	div.rn.f32 	%f288, %f215, %f274;
	div.rn.f32 	%f289, %f227, %f274;
	div.rn.f32 	%f290, %f239, %f274;
	div.rn.f32 	%f291, %f251, %f274;
	div.rn.f32 	%f292, %f263, %f274;
	mad.lo.s64 	%rd22, %rd26, %rd9, %rd2;
	cvta.to.global.u64 	%rd23, %rd8;
	shl.b64 	%rd24, %rd22, 2;
	add.s64 	%rd25, %rd23, %rd24;
	st.global.f32 	[%rd25], %f275;
	st.global.f32 	[%rd25+128], %f276;
	st.global.f32 	[%rd25+256], %f277;
	st.global.f32 	[%rd25+384], %f278;
	st.global.f32 	[%rd25+512], %f279;
	st.global.f32 	[%rd25+640], %f280;
	st.global.f32 	[%rd25+768], %f281;
	st.global.f32 	[%rd25+896], %f282;
	st.global.f32 	[%rd25+1024], %f283;
	st.global.f32 	[%rd25+1152], %f284;
	st.global.f32 	[%rd25+1280], %f285;
	st.global.f32 	[%rd25+1408], %f286;
	st.global.f32 	[%rd25+1536], %f287;
	st.global.f32 	[%rd25+1664], %f288;
	st.global.f32 	[%rd25+1792], %f289;
	st.global.f32 	[%rd25+1920], %f290;
	st.global.f32 	[%rd25+2048], %f291;
	st.global.f32 	[%rd25+2176], %f292;
	add.s64 	%rd26, %rd26, %rd3;
	setp.lt.s64 	%p13, %rd26, %rd10;
	@%p13 bra 	$L__BB111_4;
$L__BB111_5:
	ret;

}
	// .globl	_ZN7oneflow4cuda7softmax15SoftmaxWarpImplI10SimpleLoadIffE11SimpleStoreIffEfLi1ELi18ELi32ELi1ELb1ELNS1_9AlgorithmE0EEEvT_T0_ll
.visible .entry _ZN7oneflow4cuda7softmax15SoftmaxWarpImplI10SimpleLoadIffE11SimpleStoreIffEfLi1ELi18ELi32ELi1ELb1ELNS1_9AlgorithmE0EEEvT_T0_ll(
	.param .align 8 .b8 _ZN7oneflow4cuda7softmax15SoftmaxWarpImplI10SimpleLoadIffE11SimpleStoreIffEfLi1ELi18ELi32ELi1ELb1ELNS1_9AlgorithmE0EEEvT_T0_ll_param_0[16],
	.param .align 8 .b8 _ZN7oneflow4cuda7softmax15SoftmaxWarpImplI10SimpleLoadIffE11SimpleStoreIffEfLi1ELi18ELi32ELi1ELb1ELNS1_9AlgorithmE0EEEvT_T0_ll_param_1[16],
	.param .u64 _ZN7oneflow4cuda7softmax15SoftmaxWarpImplI10SimpleLoadIffE11SimpleStoreIffEfLi1ELi18ELi32ELi1ELb1ELNS1_9AlgorithmE0EEEvT_T0_ll_param_2,
	.param .u64 _ZN7oneflow4cuda7softmax15SoftmaxWarpImplI10SimpleLoadIffE11SimpleStoreIffEfLi1ELi18ELi32ELi1ELb1ELNS1_9AlgorithmE0EEEvT_T0_ll_param_3
)
{
	.reg .pred 	%p<50>;
	.reg .b32 	%r<82>;
	.reg .b32 	%f<383>;
	.reg .b64 	%rd<46>;

	ld.param.u64 	%rd27, [_ZN7oneflow4cuda7softmax15SoftmaxWarpImplI10SimpleLoadIffE11SimpleStoreIffEfLi1ELi18ELi32ELi1ELb1ELNS1_9AlgorithmE0EEEvT_T0_ll_param_1+8];
	ld.param.u64 	%rd26, [_ZN7oneflow4cuda7softmax15SoftmaxWarpImplI10SimpleLoadIffE11SimpleStoreIffEfLi1ELi18ELi32ELi1ELb1ELNS1_9AlgorithmE0EEEvT_T0_ll_param_1];
	ld.param.u64 	%rd25, [_ZN7oneflow4cuda7softmax15SoftmaxWarpImplI10SimpleLoadIffE11SimpleStoreIffEfLi1ELi18ELi32ELi1ELb1ELNS1_9AlgorithmE0EEEvT_T0_ll_param_0+8];
	ld.param.u64 	%rd24, [_ZN7oneflow4cuda7softmax15SoftmaxWarpImplI10SimpleLoadIffE11SimpleStoreIffEfLi1ELi18ELi32ELi1ELb1ELNS1_9AlgorithmE0EEEvT_T0_ll_param_0];
	ld.param.u64 	%rd29, [_ZN7oneflow4cuda7softmax15SoftmaxWarpImplI10SimpleLoadIffE11SimpleStoreIffEfLi1ELi18ELi32ELi1ELb1ELNS1_9AlgorithmE0EEEvT_T0_ll_param_3];
	setp.lt.s64 	%p1, %rd29, 577;
	@%p1 bra 	$L__BB112_2;
	mov.u64 	%rd30, $str;
	cvta.global.u64 	%rd31, %rd30;
	mov.u64 	%rd32, $str$1;
	cvta.global.u64 	%rd33, %rd32;
	mov.u64 	%rd34, __unnamed_112;
	cvta.global.u64 	%rd35, %rd34;
	{ // callseq 111, 0
	.param .b64 param0;
	st.param.b64 	[param0], %rd31;
	.param .b64 param1;
	st.param.b64 	[param1], %rd33;
	.param .b32 param2;
	st.param.b32 	[param2], 228;
	.param .b64 param3;
	st.param.b64 	[param3], %rd35;
	.param .b64 param4;
	st.param.b64 	[param4], 1;
	call.uni 
	__assertfail, 
	(
	param0, 
	param1, 
	param2, 
	param3, 
	param4
	);
	} // callseq 111
$L__BB112_2:
	ld.param.u64 	%rd43, [_ZN7oneflow4cuda7softmax15SoftmaxWarpImplI10SimpleLoadIffE11SimpleStoreIffEfLi1ELi18ELi32ELi1ELb1ELNS1_9AlgorithmE0EEEvT_T0_ll_param_2];
	mov.u32 	%r1, %ctaid.x;
	mov.u32 	%r2, %ntid.y;
	mov.u32 	%r3, %tid.y;
	mad.lo.s32 	%r4, %r1, %r2, %r3;
	cvt.s64.s32 	%rd45, %r4;
	setp.le.s64 	%p2, %rd43, %rd45;
	@%p2 bra 	$L__BB112_77;
	mov.u32 	%r5, %tid.x;
	cvt.u64.u32 	%rd2, %r5;
	add.s32 	%r6, %r5, 32;
	cvt.u64.u32 	%rd3, %r6;
	add.s32 	%r7, %r5, 64;
	cvt.u64.u32 	%rd4, %r7;
	add.s32 	%r8, %r5, 96;
	cvt.u64.u32 	%rd5, %r8;
	add.s32 	%r9, %r5, 128;
	cvt.u64.u32 	%rd6, %r9;
	add.s32 	%r10, %r5, 160;
	cvt.u64.u32 	%rd7, %r10;
	add.s32 	%r11, %r5, 192;
	cvt.u64.u32 	%rd8, %r11;
	add.s32 	%r12, %r5, 224;
	cvt.u64.u32 	%rd9, %r12;
	add.s32 	%r13, %r5, 256;
	cvt.u64.u32 	%rd10, %r13;
	add.s32 	%r14, %r5, 288;
	cvt.u64.u32 	%rd11, %r14;
	add.s32 	%r15, %r5, 320;
	cvt.u64.u32 	%rd12, %r15;
	add.s32 	%r16, %r5, 352;
	cvt.u64.u32 	%rd13, %r16;
	add.s32 	%r17, %r5, 384;
	cvt.u64.u32 	%rd14, %r17;
	add.s32 	%r18, %r5, 416;
	cvt.u64.u32 	%rd15, %r18;
	add.s32 	%r19, %r5, 448;
	cvt.u64.u32 	%rd16, %r19;
	add.s32 	%r20, %r5, 480;
	cvt.u64.u32 	%rd17, %r20;
	add.s32 	%r21, %r5, 512;
	cvt.u64.u32 	%rd18, %r21;
	add.s32 	%r22, %r5, 544;
	cvt.u64.u32 	%rd19, %r22;
	mov.u32 	%r79, %nctaid.x;
	mul.lo.s32 	%r81, %r79, %r2;
$L__BB112_4:
	setp.le.s64 	%p3, %rd29, %rd2;
	mad.lo.s64 	%rd36, %rd45, %rd25, %rd2;
	cvta.to.global.u64 	%rd37, %rd24;
	shl.b64 	%rd38, %rd36, 2;
	add.s64 	%rd21, %rd37, %rd38;
	mov.f32 	%f347, 0fFF800000;
	mov.f32 	%f350, %f347;
	@%p3 bra 	$L__BB112_6;
	ld.global.f32 	%f347, [%rd21];
	max.f32 	%f350, %f347, 0fFF800000;
$L__BB112_6:
	setp.le.s64 	%p4, %rd29, %rd3;
	mov.f32 	%f349, 0fFF800000;
	@%p4 bra 	$L__BB112_8;
	ld.global.f32 	%f349, [%rd21+128];
	max.f32 	%f350, %f350, %f349;
$L__BB112_8:
	setp.le.s64 	%p5, %rd29, %rd4;
	mov.f32 	%f351, 0fFF800000;
	@%p5 bra 	$L__BB112_10;
	ld.global.f32 	%f351, [%rd21+256];
	max.f32 	%f350, %f350, %f351;
$L__BB112_10:
	setp.le.s64 	%p6, %rd29, %rd5;
	mov.f32 	%f353, 0fFF800000;
	@%p6 bra 	$L__BB112_12;
	ld.global.f32 	%f353, [%rd21+384];
	max.f32 	%f350, %f350, %f353;
$L__BB112_12:
	setp.le.s64 	%p7, %rd29, %rd6;
	mov.f32 	%f355, 0fFF800000;
	@%p7 bra 	$L__BB112_14;
	ld.global.f32 	%f355, [%rd21+512];
	max.f32 	%f350, %f350, %f355;
$L__BB112_14:
	setp.le.s64 	%p8, %rd29, %rd7;
	mov.f32 	%f357, 0fFF800000;
	@%p8 bra 	$L__BB112_16;
	ld.global.f32 	%f357, [%rd21+640];
	max.f32 	%f350, %f350, %f357;
$L__BB112_16:
	setp.le.s64 	%p9, %rd29, %rd8;
	mov.f32 	%f359, 0fFF800000;
	@%p9 bra 	$L__BB112_18;
	ld.global.f32 	%f359, [%rd21+768];
	max.f32 	%f350, %f350, %f359;
$L__BB112_18:
	setp.le.s64 	%p10, %rd29, %rd9;
	mov.f32 	%f361, 0fFF800000;
	@%p10 bra 	$L__BB112_20;
	ld.global.f32 	%f361, [%rd21+896];
	max.f32 	%f350, %f350, %f361;
$L__BB112_20:
	setp.le.s64 	%p11, %rd29, %rd10;
	mov.f32 	%f363, 0fFF800000;
	@%p11 bra 	$L__BB112_22;
	ld.global.f32 	%f363, [%rd21+1024];
	max.f32 	%f350, %f350, %f363;
$L__BB112_22:
	setp.le.s64 	%p12, %rd29, %rd11;
	mov.f32 	%f365, 0fFF800000;
	@%p12 bra 	$L__BB112_24;
	ld.global.f32 	%f365, [%rd21+1152];
	max.f32 	%f350, %f350, %f365;
$L__BB112_24:
	setp.le.s64 	%p13, %rd29, %rd12;
	mov.f32 	%f367, 0fFF800000;
	@%p13 bra 	$L__BB112_26;
	ld.global.f32 	%f367, [%rd21+1280];
	max.f32 	%f350, %f350, %f367;
$L__BB112_26:
	setp.le.s64 	%p14, %rd29, %rd13;
	mov.f32 	%f369, 0fFF800000;
	@%p14 bra 	$L__BB112_28;
	ld.global.f32 	%f369, [%rd21+1408];
	max.f32 	%f350, %f350, %f369;
$L__BB112_28:
	setp.le.s64 	%p15, %rd29, %rd14;
	mov.f32 	%f371, 0fFF800000;
	@%p15 bra 	$L__BB112_30;
	ld.global.f32 	%f371, [%rd21+1536];
	max.f32 	%f350, %f350, %f371;
$L__BB112_30:
	setp.le.s64 	%p16, %rd29, %rd15;
	mov.f32 	%f373, 0fFF800000;
	@%p16 bra 	$L__BB112_32;
	ld.global.f32 	%f373, [%rd21+1664];
	max.f32 	%f350, %f350, %f373;
$L__BB112_32:
	setp.le.s64 	%p17, %rd29, %rd16;
	mov.f32 	%f375, 0fFF800000;
	@%p17 bra 	$L__BB112_34;
	ld.global.f32 	%f375, [%rd21+1792];
	max.f32 	%f350, %f350, %f375;
$L__BB112_34:
	setp.le.s64 	%p18, %rd29, %rd17;
	mov.f32 	%f377, 0fFF800000;
	@%p18 bra 	$L__BB112_36;
	ld.global.f32 	%f377, [%rd21+1920];
	max.f32 	%f350, %f350, %f377;
$L__BB112_36:
	setp.le.s64 	%p19, %rd29, %rd18;
	mov.f32 	%f379, 0fFF800000;
	@%p19 bra 	$L__BB112_38;
	ld.global.f32 	%f379, [%rd21+2048];
	max.f32 	%f350, %f350, %f379;
$L__BB112_38:
	setp.le.s64 	%p20, %rd29, %rd19;
	mov.f32 	%f381, 0fFF800000;
	@%p20 bra 	$L__BB112_40;
	ld.global.f32 	%f381, [%rd21+2176];
	max.f32 	%f350, %f350, %f381;
$L__BB112_40:
	setp.le.s64 	%p21, %rd29, %rd2;
	mov.b32 	%r23, %f350;
	shfl.sync.bfly.b32	%r24|%p22, %r23, 16, 31, -1;
	mov.b32 	%f109, %r24;
	max.f32 	%f110, %f350, %f109;
	mov.b32 	%r25, %f110;
	shfl.sync.bfly.b32	%r26|%p23, %r25, 8, 31, -1;
	mov.b32 	%f111, %r26;
	max.f32 	%f112, %f110, %f111;
	mov.b32 	%r27, %f112;
	shfl.sync.bfly.b32	%r28|%p24, %r27, 4, 31, -1;
	mov.b32 	%f113, %r28;
	max.f32 	%f114, %f112, %f113;
	mov.b32 	%r29, %f114;
	shfl.sync.bfly.b32	%r30|%p25, %r29, 2, 31, -1;
	mov.b32 	%f115, %r30;
	max.f32 	%f116, %f114, %f115;
	mov.b32 	%r31, %f116;
	shfl.sync.bfly.b32	%r32|%p26, %r31, 1, 31, -1;
	mov.b32 	%f117, %r32;
	max.f32 	%f118, %f116, %f117;
	sub.f32 	%f119, %f347, %f118;
	fma.rn.f32 	%f120, %f119, 0f3BBB989D, 0f3F000000;
	cvt.sat.f32.f32 	%f121, %f120;
	mov.f32 	%f122, 0f4B400001;
	mov.f32 	%f123, 0f437C0000;
	fma.rm.f32 	%f124, %f121, %f123, %f122;
	add.f32 	%f125, %f124, 0fCB40007F;
	neg.f32 	%f126, %f125;
	fma.rn.f32 	%f127, %f119, 0f3FB8AA3B, %f126;
	fma.rn.f32 	%f128, %f119, 0f32A57060, %f127;
	mov.b32 	%r33, %f124;
	shl.b32 	%r34, %r33, 23;
	mov.b32 	%f129, %r34;
	ex2.approx.ftz.f32 	%f130, %f128;
	mul.f32 	%f131, %f130, %f129;
	add.f32 	%f132, %f131, 0f00000000;
	sub.f32 	%f133, %f349, %f118;
	fma.rn.f32 	%f134, %f133, 0f3BBB989D, 0f3F000000;
	cvt.sat.f32.f32 	%f135, %f134;
	fma.rm.f32 	%f136, %f135, %f123, %f122;
	add.f32 	%f137, %f136, 0fCB40007F;
	neg.f32 	%f138, %f137;
	fma.rn.f32 	%f139, %f133, 0f3FB8AA3B, %f138;
	fma.rn.f32 	%f140, %f133, 0f32A57060, %f139;
	mov.b32 	%r35, %f136;
	shl.b32 	%r36, %r35, 23;
	mov.b32 	%f141, %r36;
	ex2.approx.ftz.f32 	%f142, %f140;
	mul.f32 	%f143, %f142, %f141;
	add.f32 	%f144, %f132, %f143;
	sub.f32 	%f145, %f351, %f118;
	fma.rn.f32 	%f146, %f145, 0f3BBB989D, 0f3F000000;
	cvt.sat.f32.f32 	%f147, %f146;
	fma.rm.f32 	%f148, %f147, %f123, %f122;
	add.f32 	%f149, %f148, 0fCB40007F;
	neg.f32 	%f150, %f149;
	fma.rn.f32 	%f151, %f145, 0f3FB8AA3B, %f150;
	fma.rn.f32 	%f152, %f145, 0f32A57060, %f151;
	mov.b32 	%r37, %f148;
	shl.b32 	%r38, %r37, 23;
	mov.b32 	%f153, %r38;
	ex2.approx.ftz.f32 	%f154, %f152;
	mul.f32 	%f155, %f154, %f153;
	add.f32 	%f156, %f144, %f155;
	sub.f32 	%f157, %f353, %f118;
	fma.rn.f32 	%f158, %f157, 0f3BBB989D, 0f3F000000;
	cvt.sat.f32.f32 	%f159, %f158;
	fma.rm.f32 	%f160, %f159, %f123, %f122;
	add.f32 	%f161, %f160, 0fCB40007F;
	neg.f32 	%f162, %f161;
	fma.rn.f32 	%f163, %f157, 0f3FB8AA3B, %f162;
	fma.rn.f32 	%f164, %f157, 0f32A57060, %f163;
	mov.b32 	%r39, %f160;
	shl.b32 	%r40, %r39, 23;
	mov.b32 	%f165, %r40;
	ex2.approx.ftz.f32 	%f166, %f164;
	mul.f32 	%f167, %f166, %f165;
	add.f32 	%f168, %f156, %f167;
	sub.f32 	%f169, %f355, %f118;
	fma.rn.f32 	%f170, %f169, 0f3BBB989D, 0f3F000000;
	cvt.sat.f32.f32 	%f171, %f170;
	fma.rm.f32 	%f172, %f171, %f123, %f122;
	add.f32 	%f173, %f172, 0fCB40007F;
	neg.f32 	%f174, %f173;
	fma.rn.f32 	%f175, %f169, 0f3FB8AA3B, %f174;
	fma.rn.f32 	%f176, %f169, 0f32A57060, %f175;
	mov.b32 	%r41, %f172;
	shl.b32 	%r42, %r41, 23;
	mov.b32 	%f177, %r42;
	ex2.approx.ftz.f32 	%f178, %f176;
	mul.f32 	%f179, %f178, %f177;
	add.f32 	%f180, %f168, %f179;
	sub.f32 	%f181, %f357, %f118;
	fma.rn.f32 	%f182, %f181, 0f3BBB989D, 0f3F000000;
	cvt.sat.f32.f32 	%f183, %f182;
	fma.rm.f32 	%f184, %f183, %f123, %f122;
	add.f32 	%f185, %f184, 0fCB40007F;
	neg.f32 	%f186, %f185;
	fma.rn.f32 	%f187, %f181, 0f3FB8AA3B, %f186;
	fma.rn.f32 	%f188, %f181, 0f32A57060, %f187;
	mov.b32 	%r43, %f184;
	shl.b32 	%r44, %r43, 23;
	mov.b32 	%f189, %r44;
	ex2.approx.ftz.f32 	%f190, %f188;
	mul.f32 	%f191, %f190, %f189;
	add.f32 	%f192, %f180, %f191;
	sub.f32 	%f193, %f359, %f118;
	fma.rn.f32 	%f194, %f193, 0f3BBB989D, 0f3F000000;
	cvt.sat.f32.f32 	%f195, %f194;
	fma.rm.f32 	%f196, %f195, %f123, %f122;
	add.f32 	%f197, %f196, 0fCB40007F;
	neg.f32 	%f198, %f197;
	fma.rn.f32 	%f199, %f193, 0f3FB8AA3B, %f198;
	fma.rn.f32 	%f200, %f193, 0f32A57060, %f199;
	mov.b32 	%r45, %f196;
	shl.b32 	%r46, %r45, 23;
	mov.b32 	%f201, %r46;
	ex2.approx.ftz.f32 	%f202, %f200;
	mul.f32 	%f203, %f202, %f201;
	add.f32 	%f204, %f192, %f203;
	sub.f32 	%f205, %f361, %f118;
	fma.rn.f32 	%f206, %f205, 0f3BBB989D, 0f3F000000;
	cvt.sat.f32.f32 	%f207, %f206;
	fma.rm.f32 	%f208, %f207, %f123, %f122;
	add.f32 	%f209, %f208, 0fCB40007F;
	neg.f32 	%f210, %f209;
	fma.rn.f32 	%f211, %f205, 0f3FB8AA3B, %f210;
	fma.rn.f32 	%f212, %f205, 0f32A57060, %f211;
	mov.b32 	%r47, %f208;
	shl.b32 	%r48, %r47, 23;
	mov.b32 	%f213, %r48;
	ex2.approx.ftz.f32 	%f214, %f212;
	mul.f32 	%f215, %f214, %f213;
	add.f32 	%f216, %f204, %f215;
	sub.f32 	%f217, %f363, %f118;
	fma.rn.f32 	%f218, %f217, 0f3BBB989D, 0f3F000000;
	cvt.sat.f32.f32 	%f219, %f218;
	fma.rm.f32 	%f220, %f219, %f123, %f122;
	add.f32 	%f221, %f220, 0fCB40007F;
	neg.f32 	%f222, %f221;
	fma.rn.f32 	%f223, %f217, 0f3FB8AA3B, %f222;
	fma.rn.f32 	%f224, %f217, 0f32A57060, %f223;
	mov.b32 	%r49, %f220;
	shl.b32 	%r50, %r49, 23;
	mov.b32 	%f225, %r50;
	ex2.approx.ftz.f32 	%f226, %f224;
	mul.f32 	%f227, %f226, %f225;
	add.f32 	%f228, %f216, %f227;
	sub.f32 	%f229, %f365, %f118;
	fma.rn.f32 	%f230, %f229, 0f3BBB989D, 0f3F000000;
	cvt.sat.f32.f32 	%f231, %f230;
	fma.rm.f32 	%f232, %f231, %f123, %f122;
	add.f32 	%f233, %f232, 0fCB40007F;
	neg.f32 	%f234, %f233;
	fma.rn.f32 	%f235, %f229, 0f3FB8AA3B, %f234;
	fma.rn.f32 	%f236, %f229, 0f32A57060, %f235;
	mov.b32 	%r51, %f232;
	shl.b32 	%r52, %r51, 23;
	mov.b32 	%f237, %r52;
	ex2.approx.ftz.f32 	%f238, %f236;
	mul.f32 	%f239, %f238, %f237;
	add.f32 	%f240, %f228, %f239;
	sub.f32 	%f241, %f367, %f118;
	fma.rn.f32 	%f242, %f241, 0f3BBB989D, 0f3F000000;
	cvt.sat.f32.f32 	%f243, %f242;
	fma.rm.f32 	%f244, %f243, %f123, %f122;
	add.f32 	%f245, %f244, 0fCB40007F;
	neg.f32 	%f246, %f245;
	fma.rn.f32 	%f247, %f241, 0f3FB8AA3B, %f246;
	fma.rn.f32 	%f248, %f241, 0f32A57060, %f247;
	mov.b32 	%r53, %f244;
	shl.b32 	%r54, %r53, 23;
	mov.b32 	%f249, %r54;
	ex2.approx.ftz.f32 	%f250, %f248;
	mul.f32 	%f251, %f250, %f249;
	add.f32 	%f252, %f240, %f251;
	sub.f32 	%f253, %f369, %f118;
	fma.rn.f32 	%f254, %f253, 0f3BBB989D, 0f3F000000;
	cvt.sat.f32.f32 	%f255, %f254;
	fma.rm.f32 	%f256, %f255, %f123, %f122;
	add.f32 	%f257, %f256, 0fCB40007F;
	neg.f32 	%f258, %f257;
	fma.rn.f32 	%f259, %f253, 0f3FB8AA3B, %f258;
	fma.rn.f32 	%f260, %f253, 0f32A57060, %f259;
	mov.b32 	%r55, %f256;
	shl.b32 	%r56, %r55, 23;
	mov.b32 	%f261, %r56;
	ex2.approx.ftz.f32 	%f262, %f260;
	mul.f32 	%f263, %f262, %f261;
	add.f32 	%f264, %f252, %f263;
	sub.f32 	%f265, %f371, %f118;
	fma.rn.f32 	%f266, %f265, 0f3BBB989D, 0f3F000000;
	cvt.sat.f32.f32 	%f267, %f266;
	fma.rm.f32 	%f268, %f267, %f123, %f122;
	add.f32 	%f269, %f268, 0fCB40007F;
	neg.f32 	%f270, %f269;
	fma.rn.f32 	%f271, %f265, 0f3FB8AA3B, %f270;
	fma.rn.f32 	%f272, %f265, 0f32A57060, %f271;
	mov.b32 	%r57, %f268;
	shl.b32 	%r58, %r57, 23;
	mov.b32 	%f273, %r58;
	ex2.approx.ftz.f32 	%f274, %f272;
	mul.f32 	%f275, %f274, %f273;
	add.f32 	%f276, %f264, %f275;
	sub.f32 	%f277, %f373, %f118;
	fma.rn.f32 	%f278, %f277, 0f3BBB989D, 0f3F000000;
	cvt.sat.f32.f32 	%f279, %f278;
	fma.rm.f32 	%f280, %f279, %f123, %f122;
	add.f32 	%f281, %f280, 0fCB40007F;
	neg.f32 	%f282, %f281;
	fma.rn.f32 	%f283, %f277, 0f3FB8AA3B, %f282;
	fma.rn.f32 	%f284, %f277, 0f32A57060, %f283;
	mov.b32 	%r59, %f280;
	shl.b32 	%r60, %r59, 23;
	mov.b32 	%f285, %r60;
	ex2.approx.ftz.f32 	%f286, %f284;
	mul.f32 	%f287, %f286, %f285;
	add.f32 	%f288, %f276, %f287;
	sub.f32 	%f289, %f375, %f118;
	fma.rn.f32 	%f290, %f289, 0f3BBB989D, 0f3F000000;
	cvt.sat.f32.f32 	%f291, %f290;
	fma.rm.f32 	%f292, %f291, %f123, %f122;
	add.f32 	%f293, %f292, 0fCB40007F;
	neg.f32 	%f294, %f293;
	fma.rn.f32 	%f295, %f289, 0f3FB8AA3B, %f294;
	fma.rn.f32 	%f296, %f289, 0f32A57060, %f295;
	mov.b32 	%r61, %f292;
	shl.b32 	%r62, %r61, 23;
	mov.b32 	%f297, %r62;
	ex2.approx.ftz.f32 	%f298, %f296;
	mul.f32 	%f299, %f298, %f297;
	add.f32 	%f300, %f288, %f299;
	sub.f32 	%f301, %f377, %f118;
	fma.rn.f32 	%f302, %f301, 0f3BBB989D, 0f3F000000;
	cvt.sat.f32.f32 	%f303, %f302;
	fma.rm.f32 	%f304, %f303, %f123, %f122;
	add.f32 	%f305, %f304, 0fCB40007F;
	neg.f32 	%f306, %f305;
	fma.rn.f32 	%f307, %f301, 0f3FB8AA3B, %f306;
	fma.rn.f32 	%f308, %f301, 0f32A57060, %f307;
	mov.b32 	%r63, %f304;
	shl.b32 	%r64, %r63, 23;
	mov.b32 	%f309, %r64;
	ex2.approx.ftz.f32 	%f310, %f308;
	mul.f32 	%f311, %f310, %f309;
	add.f32 	%f312, %f300, %f311;
	sub.f32 	%f313, %f379, %f118;
	fma.rn.f32 	%f314, %f313, 0f3BBB989D, 0f3F000000;
	cvt.sat.f32.f32 	%f315, %f314;
	fma.rm.f32 	%f316, %f315, %f123, %f122;
	add.f32 	%f317, %f316, 0fCB40007F;
	neg.f32 	%f318, %f317;
	fma.rn.f32 	%f319, %f313, 0f3FB8AA3B, %f318;
	fma.rn.f32 	%f320, %f313, 0f32A57060, %f319;
	mov.b32 	%r65, %f316;
	shl.b32 	%r66, %r65, 23;
	mov.b32 	%f321, %r66;
	ex2.approx.ftz.f32 	%f322, %f320;
	mul.f32 	%f323, %f322, %f321;
	add.f32 	%f324, %f312, %f323;
	sub.f32 	%f325, %f381, %f118;
	fma.rn.f32 	%f326, %f325, 0f3BBB989D, 0f3F000000;
	cvt.sat.f32.f32 	%f327, %f326;
	fma.rm.f32 	%f328, %f327, %f123, %f122;
	add.f32 	%f329, %f328, 0fCB40007F;
	neg.f32 	%f330, %f329;
	fma.rn.f32 	%f331, %f325, 0f3FB8AA3B, %f330;
	fma.rn.f32 	%f332, %f325, 0f32A57060, %f331;
	mov.b32 	%r67, %f328;
	shl.b32 	%r68, %r67, 23;
	mov.b32 	%f333, %r68;
	ex2.approx.ftz.f32 	%f334, %f332;
	mul.f32 	%f335, %f334, %f333;
	add.f32 	%f336, %f324, %f335;
	mov.b32 	%r69, %f336;
	shfl.sync.bfly.b32	%r70|%p27, %r69, 16, 31, -1;
	mov.b32 	%f337, %r70;
	add.f32 	%f338, %f336, %f337;
	mov.b32 	%r71, %f338;
	shfl.sync.bfly.b32	%r72|%p28, %r71, 8, 31, -1;
	mov.b32 	%f339, %r72;
	add.f32 	%f340, %f338, %f339;
	mov.b32 	%r73, %f340;
	shfl.sync.bfly.b32	%r74|%p29, %r73, 4, 31, -1;
	mov.b32 	%f341, %r74;
	add.f32 	%f342, %f340, %f341;
	mov.b32 	%r75, %f342;
	shfl.sync.bfly.b32	%r76|%p30, %r75, 2, 31, -1;
	mov.b32 	%f343, %r76;
	add.f32 	%f344, %f342, %f343;
	mov.b32 	%r77, %f344;
	shfl.sync.bfly.b32	%r78|%p31, %r77, 1, 31, -1;
	mov.b32 	%f345, %r78;
	add.f32 	%f346, %f344, %f345;
	div.rn.f32 	%f73, %f131, %f346;
	div.rn.f32 	%f74, %f143, %f346;
	div.rn.f32 	%f75, %f155, %f346;
	div.rn.f32 	%f76, %f167, %f346;
	div.rn.f32 	%f77, %f179, %f346;
	div.rn.f32 	%f78, %f191, %f346;
	div.rn.f32 	%f79, %f203, %f346;
	div.rn.f32 	%f80, %f215, %f346;
	div.rn.f32 	%f81, %f227, %f346;
	div.rn.f32 	%f82, %f239, %f346;
	div.rn.f32 	%f83, %f251, %f346;
	div.rn.f32 	%f84, %f263, %f346;
	div.rn.f32 	%f85, %f275, %f346;
	div.rn.f32 	%f86, %f287, %f346;
	div.rn.f32 	%f87, %f299, %f346;
	div.rn.f32 	%f88, %f311, %f346;
	div.rn.f32 	%f89, %f323, %f346;
	div.rn.f32 	%f90, %f335, %f346;
	mad.lo.s64 	%rd39, %rd45, %rd27, %rd2;
	cvta.to.global.u64 	%rd40, %rd26;
	shl.b64 	%rd41, %rd39, 2;
	add.s64 	%rd22, %rd40, %rd41;
	@%p21 bra 	$L__BB112_42;
	st.global.f32 	[%rd22], %f73;
$L__BB112_42:
	setp.le.s64 	%p32, %rd29, %rd3;
	@%p32 bra 	$L__BB112_44;
	st.global.f32 	[%rd22+128], %f74;
$L__BB112_44:
	setp.le.s64 	%p33, %rd29, %rd4;
	@%p33 bra 	$L__BB112_46;
	st.global.f32 	[%rd22+256], %f75;
$L__BB112_46:
	setp.le.s64 	%p34, %rd29, %rd5;
	@%p34 bra 	$L__BB112_48;
	st.global.f32 	[%rd22+384], %f76;
$L__BB112_48:
	setp.le.s64 	%p35, %rd29, %rd6;
	@%p35 bra 	$L__BB112_50;
	st.global.f32 	[%rd22+512], %f77;
$L__BB112_50:
	setp.le.s64 	%p36, %rd29, %rd7;
	@%p36 bra 	$L__BB112_52;
	st.global.f32 	[%rd22+640], %f78;
$L__BB112_52:
	setp.le.s64 	%p37, %rd29, %rd8;
	@%p37 bra 	$L__BB112_54;
	st.global.f32 	[%rd22+768], %f79;
$L__BB112_54:
	setp.le.s64 	%p38, %rd29, %rd9;
	@%p38 bra 	$L__BB112_56;
	st.global.f32 	[%rd22+896], %f80;
$L__BB112_56:
	setp.le.s64 	%p39, %rd29, %rd10;
	@%p39 bra 	$L__BB112_58;
	st.global.f32 	[%rd22+1024], %f81;
$L__BB112_58:
	setp.le.s64 	%p40, %rd29, %rd11;
	@%p40 bra 	$L__BB112_60;
	st.global.f32 	[%rd22+1152], %f82;
$L__BB112_60:
	setp.le.s64 	%p41, %rd29, %rd12;
	@%p41 bra 	$L__BB112_62;
	st.global.f32 	[%rd22+1280], %f83;
$L__BB112_62:
	setp.le.s64 	%p42, %rd29, %rd13;
	@%p42 bra 	$L__BB112_64;
	st.global.f32 	[%rd22+1408], %f84;
$L__BB112_64:
	setp.le.s64 	%p43, %rd29, %rd14;
	@%p43 bra 	$L__BB112_66;
	st.global.f32 	[%rd22+1536], %f85;
$L__BB112_66:
	setp.le.s64 	%p44, %rd29, %rd15;
	@%p44 bra 	$L__BB112_68;
	st.global.f32 	[%rd22+1664], %f86;
$L__BB112_68:
	setp.le.s64 	%p45, %rd29, %rd16;
	@%p45 bra 	$L__BB112_70;
	st.global.f32 	[%rd22+1792], %f87;
$L__BB112_70:
	setp.le.s64 	%p46, %rd29, %rd17;
	@%p46 bra 	$L__BB112_72;
	st.global.f32 	[%rd22+1920], %f88;
$L__BB112_72:
	setp.le.s64 	%p47, %rd29, %rd18;
	@%p47 bra 	$L__BB112_74;
	st.global.f32 	[%rd22+2048], %f89;
$L__BB112_74:
	setp.le.s64 	%p48, %rd29, %rd19;
	@%p48 bra 	$L__BB112_76;
	st.global.f32 	[%rd22+2176], %f90;
$L__BB112_76:
	ld.param.u64 	%rd44, [_ZN7oneflow4cuda7softmax15SoftmaxWarpImplI10SimpleLoadIffE11SimpleStoreIffEfLi1ELi18ELi32ELi1ELb1ELNS1_9AlgorithmE0EEEvT_T0_ll_param_2];
	cvt.s64.s32 	%rd42, %r81;
	add.s64 	%rd45, %rd45, %rd42;
	setp.lt.s64 	%p49, %rd45, %rd44;
	@%p49 bra 	$L__BB112_4;
$L__BB112_77:
	ret;

}
	// .globl	_ZN7oneflow4cuda7softmax15SoftmaxWarpImplI10SimpleLoadIffE11SimpleStoreIffEfLi1ELi19ELi32ELi1ELb0ELNS1_9AlgorithmE0EEEvT_T0_ll
.visible .entry _ZN7oneflow4cuda7softmax15SoftmaxWarpImplI10SimpleLoadIffE11SimpleStoreIffEfLi1ELi19ELi32ELi1ELb0ELNS1_9AlgorithmE0EEEvT_T0_ll(
	.param .align 8 .b8 _ZN7oneflow4cuda7softmax15SoftmaxWarpImplI10SimpleLoadIffE11SimpleStoreIffEfLi1ELi19ELi32ELi1ELb0ELNS1_9AlgorithmE0EEEvT_T0_ll_param_0[16],
	.param .align 8 .b8 _ZN7oneflow4cuda7softmax15SoftmaxWarpImplI10SimpleLoadIffE11SimpleStoreIffEfLi1ELi19ELi32ELi1ELb0ELNS1_9AlgorithmE0EEEvT_T0_ll_param_1[16],
	.param .u64 _ZN7oneflow4cuda7softmax15SoftmaxWarpImplI10SimpleLoadIffE11SimpleStoreIffEfLi1ELi19ELi32ELi1ELb0ELNS1_9AlgorithmE0EEEvT_T0_ll_param_2,
	.param .u64 _ZN7oneflow4cuda7softmax15SoftmaxWarpImplI10SimpleLoadIffE11SimpleStoreIffEfLi1ELi19ELi32ELi1ELb0ELNS1_9AlgorithmE0EEEvT_T0_ll_param_3
)
{
	.reg .pred 	%p<14>;
	.reg .b32 	%r<66>;
	.reg .b32 	%f<308>;
	.reg .b64 	%rd<27>;

	ld.param.u64 	%rd9, [_ZN7oneflow4cuda7softmax15SoftmaxWarpImplI10SimpleLoadIffE11SimpleStoreIffEfLi1ELi19ELi32ELi1ELb0ELNS1_9AlgorithmE0EEEvT_T0_ll_param_1+8];
	ld.param.u64 	%rd8, [_ZN7oneflow4cuda7softmax15SoftmaxWarpImplI10SimpleLoadIffE11SimpleStoreIffEfLi1ELi19ELi32ELi1ELb0ELNS1_9AlgorithmE0EEEvT_T0_ll_param_1];
	ld.param.u64 	%rd7, [_ZN7oneflow4cuda7softmax15SoftmaxWarpImplI10SimpleLoadIffE11SimpleStoreIffEfLi1ELi19ELi32ELi1ELb0ELNS1_9AlgorithmE0EEEvT_T0_ll_param_0+8];
	ld.param.u64 	%rd6, [_ZN7oneflow4cuda7softmax15SoftmaxWarpImplI10SimpleLoadIffE11SimpleStoreIffEfLi1ELi19ELi32ELi1ELb0ELNS1_9AlgorithmE0EEEvT_T0_ll_param_0];
	ld.param.u64 	%rd10, [_ZN7oneflow4cuda7softmax15SoftmaxWarpImplI10SimpleLoadIffE11SimpleStoreIffEfLi1ELi19ELi32ELi1ELb0ELNS1_9AlgorithmE0EEEvT_T0_ll_param_2];
	ld.param.u64 	%rd11, [_ZN7oneflow4cuda7softmax15SoftmaxWarpImplI10SimpleLoadIffE11SimpleStoreIffEfLi1ELi19ELi32ELi1ELb0ELNS1_9AlgorithmE0EEEvT_T0_ll_param_3];
	setp.lt.s64 	%p1, %rd11, 609;
	@%p1 bra 	$L__BB113_2;
	mov.u64 	%rd12, $str;
	cvta.global.u64 	%rd13, %rd12;
	mov.u64 	%rd14, $str$1;
	cvta.global.u64 	%rd15, %rd14;
	mov.u64 	%rd16, __unnamed_113;
	cvta.global.u64 	%rd17, %rd16;
	{ // callseq 112, 0
	.param .b64 param0;
	st.param.b64 	[param0], %rd13;
	.param .b64 param1;
	st.param.b64 	[param1], %rd15;
	.param .b32 param2;
	st.param.b32 	[param2], 228;
	.param .b64 param3;
	st.param.b64 	[param3], %rd17;
	.param .b64 param4;
	st.param.b64 	[param4], 1;
	call.uni 
	__assertfail, 
	(
	param0, 
	param1, 
	param2, 
	param3, 
	param4
	);
	} // callseq 112
$L__BB113_2:
	mov.u32 	%r2, %ctaid.x;
	mov.u32 	%r3, %ntid.y;
	mov.u32 	%r4, %tid.y;
	mad.lo.s32 	%r5, %r2, %r3, %r4;
	mov.u32 	%r6, %nctaid.x;
	mul.lo.s32 	%r1, %r6, %r3;
	cvt.s64.s32 	%rd26, %r5;
	setp.le.s64 	%p2, %rd10, %rd26;
	@%p2 bra 	$L__BB113_5;
	mov.u32 	%r7, %tid.x;
	cvt.u64.u32 	%rd2, %r7;
	cvt.s64.s32 	%rd3, %r1;
$L__BB113_4:
	mad.lo.s64 	%rd18, %rd26, %rd7, %rd2;
	cvta.to.global.u64 	%rd19, %rd6;
	shl.b64 	%rd20, %rd18, 2;
	add.s64 	%rd21, %rd19, %rd20;
	ld.global.f32 	%f1, [%rd21];
	max.f32 	%f2, %f1, 0fFF800000;
	ld.global.f32 	%f3, [%rd21+128];
	max.f32 	%f4, %f2, %f3;
	ld.global.f32 	%f5, [%rd21+256];
	max.f32 	%f6, %f4, %f5;
	ld.global.f32 	%f7, [%rd21+384];
	max.f32 	%f8, %f6, %f7;
	ld.global.f32 	%f9, [%rd21+512];
	max.f32 	%f10, %f8, %f9;
	ld.global.f32 	%f11, [%rd21+640];
	max.f32 	%f12, %f10, %f11;
	ld.global.f32 	%f13, [%rd21+768];
	max.f32 	%f14, %f12, %f13;
	ld.global.f32 	%f15, [%rd21+896];
	max.f32 	%f16, %f14, %f15;
	ld.global.f32 	%f17, [%rd21+1024];
	max.f32 	%f18, %f16, %f17;
	ld.global.f32 	%f19, [%rd21+1152];
	max.f32 	%f20, %f18, %f19;
	ld.global.f32 	%f21, [%rd21+1280];
	max.f32 	%f22, %f20, %f21;
	ld.global.f32 	%f23, [%rd21+1408];
	max.f32 	%f24, %f22, %f23;
	ld.global.f32 	%f25, [%rd21+1536];
	max.f32 	%f26, %f24, %f25;
	ld.global.f32 	%f27, [%rd21+1664];
	max.f32 	%f28, %f26, %f27;
	ld.global.f32 	%f29, [%rd21+1792];
	max.f32 	%f30, %f28, %f29;
	ld.global.f32 	%f31, [%rd21+1920];
	max.f32 	%f32, %f30, %f31;
	ld.global.f32 	%f33, [%rd21+2048];
	max.f32 	%f34, %f32, %f33;
	ld.global.f32 	%f35, [%rd21+2176];
	max.f32 	%f36, %f34, %f35;
	ld.global.f32 	%f37, [%rd21+2304];
	max.f32 	%f38, %f36, %f37;
	mov.b32 	%r8, %f38;
	shfl.sync.bfly.b32	%r9|%p3, %r8, 16, 31, -1;
	mov.b32 	%f39, %r9;
	max.f32 	%f40, %f38, %f39;
	mov.b32 	%r10, %f40;
	shfl.sync.bfly.b32	%r11|%p4, %r10, 8, 31, -1;
	mov.b32 	%f41, %r11;
	max.f32 	%f42, %f40, %f41;
	mov.b32 	%r12, %f42;
	shfl.sync.bfly.b32	%r13|%p5, %r12, 4, 31, -1;
	mov.b32 	%f43, %r13;
	max.f32 	%f44, %f42, %f43;
	mov.b32 	%r14, %f44;
	shfl.sync.bfly.b32	%r15|%p6, %r14, 2, 31, -1;
	mov.b32 	%f45, %r15;
	max.f32 	%f46, %f44, %f45;
	mov.b32 	%r16, %f46;
	shfl.sync.bfly.b32	%r17|%p7, %r16, 1, 31, -1;
	mov.b32 	%f47, %r17;
	max.f32 	%f48, %f46, %f47;
	sub.f32 	%f49, %f1, %f48;
	fma.rn.f32 	%f50, %f49, 0f3BBB989D, 0f3F000000;
	cvt.sat.f32.f32 	%f51, %f50;
	mov.f32 	%f52, 0f4B400001;
	mov.f32 	%f53, 0f437C0000;
	fma.rm.f32 	%f54, %f51, %f53, %f52;
	add.f32 	%f55, %f54, 0fCB40007F;
	neg.f32 	%f56, %f55;
	fma.rn.f32 	%f57, %f49, 0f3FB8AA3B, %f56;
	fma.rn.f32 	%f58, %f49, 0f32A57060, %f57;
	mov.b32 	%r18, %f54;
	shl.b32 	%r19, %r18, 23;
	mov.b32 	%f59, %r19;
	ex2.approx.ftz.f32 	%f60, %f58;
	mul.f32 	%f61, %f60, %f59;
	add.f32 	%f62, %f61, 0f00000000;
	sub.f32 	%f63, %f3, %f48;
	fma.rn.f32 	%f64, %f63, 0f3BBB989D, 0f3F000000;
	cvt.sat.f32.f32 	%f65, %f64;
	fma.rm.f32 	%f66, %f65, %f53, %f52;
	add.f32 	%f67, %f66, 0fCB40007F;
	neg.f32 	%f68, %f67;
	fma.rn.f32 	%f69, %f63, 0f3FB8AA3B, %f68;
	fma.rn.f32 	%f70, %f63, 0f32A57060, %f69;
	mov.b32 	%r20, %f66;
	shl.b32 	%r21, %r20, 23;
	mov.b32 	%f71, %r21;
	ex2.approx.ftz.f32 	%f72, %f70;
	mul.f32 	%f73, %f72, %f71;
	add.f32 	%f74, %f62, %f73;
	sub.f32 	%f75, %f5, %f48;
	fma.rn.f32 	%f76, %f75, 0f3BBB989D, 0f3F000000;
	cvt.sat.f32.f32 	%f77, %f76;
	fma.rm.f32 	%f78, %f77, %f53, %f52;
	add.f32 	%f79, %f78, 0fCB40007F;
	neg.f32 	%f80, %f79;
	fma.rn.f32 	%f81, %f75, 0f3FB8AA3B, %f80;
	fma.rn.f32 	%f82, %f75, 0f32A57060, %f81;
	mov.b32 	%r22, %f78;
	shl.b32 	%r23, %r22, 23;
	mov.b32 	%f83, %r23;
	ex2.approx.ftz.f32 	%f84, %f82;
	mul.f32 	%f85, %f84, %f83;
	add.f32 	%f86, %f74, %f85;
	sub.f32 	%f87, %f7, %f48;
	fma.rn.f32 	%f88, %f87, 0f3BBB989D, 0f3F000000;
	cvt.sat.f32.f32 	%f89, %f88;
	fma.rm.f32 	%f90, %f89, %f53, %f52;
	add.f32 	%f91, %f90, 0fCB40007F;
	neg.f32 	%f92, %f91;
	fma.rn.f32 	%f93, %f87, 0f3FB8AA3B, %f92;
	fma.rn.f32 	%f94, %f87, 0f32A57060, %f93;
	mov.b32 	%r24, %f90;
	shl.b32 	%r25, %r24, 23;
	mov.b32 	%f95, %r25;
	ex2.approx.ftz.f32 	%f96, %f94;
	mul.f32 	%f97, %f96, %f95;
	add.f32 	%f98, %f86, %f97;
	sub.f32 	%f99, %f9, %f48;
	fma.rn.f32 	%f100, %f99, 0f3BBB989D, 0f3F000000;
	cvt.sat.f32.f32 	%f101, %f100;
	fma.rm.f32 	%f102, %f101, %f53, %f52;
	add.f32 	%f103, %f102, 0fCB40007F;
	neg.f32 	%f104, %f103;
	fma.rn.f32 	%f105, %f99, 0f3FB8AA3B, %f104;
	fma.rn.f32 	%f106, %f99, 0f32A57060, %f105;
	mov.b32 	%r26, %f102;
	shl.b32 	%r27, %r26, 23;
	mov.b32 	%f107, %r27;
	ex2.approx.ftz.f32 	%f108, %f106;
	mul.f32 	%f109, %f108, %f107;
	add.f32 	%f110, %f98, %f109;
	sub.f32 	%f111, %f11, %f48;
	fma.rn.f32 	%f112, %f111, 0f3BBB989D, 0f3F000000;
	cvt.sat.f32.f32 	%f113, %f112;
	fma.rm.f32 	%f114, %f113, %f53, %f52;
	add.f32 	%f115, %f114, 0fCB40007F;
	neg.f32 	%f116, %f115;
	fma.rn.f32 	%f117, %f111, 0f3FB8AA3B, %f116;
	fma.rn.f32 	%f118, %f111, 0f32A57060, %f117;
	mov.b32 	%r28, %f114;
	shl.b32 	%r29, %r28, 23;
	mov.b32 	%f119, %r29;
	ex2.approx.ftz.f32 	%f120, %f118;
	mul.f32 	%f121, %f120, %f119;
	add.f32 	%f122, %f110, %f121;
	sub.f32 	%f123, %f13, %f48;
	fma.rn.f32 	%f124, %f123, 0f3BBB989D, 0f3F000000;
	cvt.sat.f32.f32 	%f125, %f124;
	fma.rm.f32 	%f126, %f125, %f53, %f52;
	add.f32 	%f127, %f126, 0fCB40007F;
	neg.f32 	%f128, %f127;
	fma.rn.f32 	%f129, %f123, 0f3FB8AA3B, %f128;
	fma.rn.f32 	%f130, %f123, 0f32A57060, %f129;
	mov.b32 	%r30, %f126;
	shl.b32 	%r31, %r30, 23;
	mov.b32 	%f131, %r31;
	ex2.approx.ftz.f32 	%f132, %f130;
	mul.f32 	%f133, %f132, %f131;
	add.f32 	%f134, %f122, %f133;
	sub.f32 	%f135, %f15, %f48;
	fma.rn.f32 	%f136, %f135, 0f3BBB989D, 0f3F000000;
	cvt.sat.f32.f32 	%f137, %f136;
	fma.rm.f32 	%f138, %f137, %f53, %f52;
	add.f32 	%f139, %f138, 0fCB40007F;
	neg.f32 	%f140, %f139;
	fma.rn.f32 	%f141, %f135, 0f3FB8AA3B, %f140;
	fma.rn.f32 	%f142, %f135, 0f32A57060, %f141;
	mov.b32 	%r32, %f138;
	shl.b32 	%r33, %r32, 23;
	mov.b32 	%f143, %r33;
	ex2.approx.ftz.f32 	%f144, %f142;
	mul.f32 	%f145, %f144, %f143;
	add.f32 	%f146, %f134, %f145;
	sub.f32 	%f147, %f17, %f48;
	fma.rn.f32 	%f148, %f147, 0f3BBB989D, 0f3F000000;
	cvt.sat.f32.f32 	%f149, %f148;
	fma.rm.f32 	%f150, %f149, %f53, %f52;
	add.f32 	%f151, %f150, 0fCB40007F;
	neg.f32 	%f152, %f151;
	fma.rn.f32 	%f153, %f147, 0f3FB8AA3B, %f152;
	fma.rn.f32 	%f154, %f147, 0f32A57060, %f153;
	mov.b32 	%r34, %f150;
	shl.b32 	%r35, %r34, 23;
	mov.b32 	%f155, %r35;
	ex2.approx.ftz.f32 	%f156, %f154;
	mul.f32 	%f157, %f156, %f155;
	add.f32 	%f158, %f146, %f157;
	sub.f32 	%f159, %f19, %f48;
	fma.rn.f32 	%f160, %f159, 0f3BBB989D, 0f3F000000;
	cvt.sat.f32.f32 	%f161, %f160;
	fma.rm.f32 	%f162, %f161, %f53, %f52;
	add.f32 	%f163, %f162, 0fCB40007F;
	neg.f32 	%f164, %f163;
	fma.rn.f32 	%f165, %f159, 0f3FB8AA3B, %f164;
	fma.rn.f32 	%f166, %f159, 0f32A57060, %f165;
	mov.b32 	%r36, %f162;
	shl.b32 	%r37, %r36, 23;
	mov.b32 	%f167, %r37;
	ex2.approx.ftz.f32 	%f168, %f166;
	mul.f32 	%f169, %f168, %f167;
	add.f32 	%f170, %f158, %f169;
	sub.f32 	%f171, %f21, %f48;
	fma.rn.f32 	%f172, %f171, 0f3BBB989D, 0f3F000000;
	cvt.sat.f32.f32 	%f173, %f172;
	fma.rm.f32 	%f174, %f173, %f53, %f52;
	add.f32 	%f175, %f174, 0fCB40007F;
	neg.f32 	%f176, %f175;
	fma.rn.f32 	%f177, %f171, 0f3FB8AA3B, %f176;
	fma.rn.f32 	%f178, %f171, 0f32A57060, %f177;
	mov.b32 	%r38, %f174;
	shl.b32 	%r39, %r38, 23;
	mov.b32 	%f179, %r39;
	ex2.approx.ftz.f32 	%f180, %f178;
	mul.f32 	%f181, %f180, %f179;
	add.f32 	%f182, %f170, %f181;
	sub.f32 	%f183, %f23, %f48;
	fma.rn.f32 	%f184, %f183, 0f3BBB989D, 0f3F000000;
	cvt.sat.f32.f32 	%f185, %f184;
	fma.rm.f32 	%f186, %f185, %f53, %f52;
	add.f32 	%f187, %f186, 0fCB40007F;
	neg.f32 	%f188, %f187;
	fma.rn.f32 	%f189, %f183, 0f3FB8AA3B, %f188;
	fma.rn.f32 	%f190, %f183, 0f32A57060, %f189;
	mov.b32 	%r40, %f186;
	shl.b32 	%r41, %r40, 23;
	mov.b32 	%f191, %r41;
	ex2.approx.ftz.f32 	%f192, %f190;
	mul.f32 	%f193, %f192, %f191;
	add.f32 	%f194, %f182, %f193;
	sub.f32 	%f195, %f25, %f48;
	fma.rn.f32 	%f196, %f195, 0f3BBB989D, 0f3F000000;
	cvt.sat.f32.f32 	%f197, %f196;
	fma.rm.f32 	%f198, %f197, %f53, %f52;
	add.f32 	%f199, %f198, 0fCB40007F;
	neg.f32 	%f200, %f199;
	fma.rn.f32 	%f201, %f195, 0f3FB8AA3B, %f200;
	fma.rn.f32 	%f202, %f195, 0f32A57060, %f201;
	mov.b32 	%r42, %f198;
	shl.b32 	%r43, %r42, 23;
	mov.b32 	%f203, %r43;
	ex2.approx.ftz.f32 	%f204, %f202;
	mul.f32 	%f205, %f204, %f203;
	add.f32 	%f206, %f194, %f205;
	sub.f32 	%f207, %f27, %f48;
	fma.rn.f32 	%f208, %f207, 0f3BBB989D, 0f3F000000;
	cvt.sat.f32.f32 	%f209, %f208;
	fma.rm.f32 	%f210, %f209, %f53, %f52;
	add.f32 	%f211, %f210, 0fCB40007F;
	neg.f32 	%f212, %f211;
	fma.rn.f32 	%f213, %f207, 0f3FB8AA3B, %f212;
	fma.rn.f32 	%f214, %f207, 0f32A57060, %f213;
	mov.b32 	%r44, %f210;
	shl.b32 	%r45, %r44, 23;
	mov.b32 	%f215, %r45;
	ex2.approx.ftz.f32 	%f216, %f214;
	mul.f32 	%f217, %f216, %f215;
	add.f32 	%f218, %f206, %f217;
	sub.f32 	%f219, %f29, %f48;
	fma.rn.f32 	%f220, %f219, 0f3BBB989D, 0f3F000000;
	cvt.sat.f32.f32 	%f221, %f220;
	fma.rm.f32 	%f222, %f221, %f53, %f52;
	add.f32 	%f223, %f222, 0fCB40007F;
	neg.f32 	%f224, %f223;
	fma.rn.f32 	%f225, %f219, 0f3FB8AA3B, %f224;
	fma.rn.f32 	%f226, %f219, 0f32A57060, %f225;
	mov.b32 	%r46, %f222;
	shl.b32 	%r47, %r46, 23;
	mov.b32 	%f227, %r47;
	ex2.approx.ftz.f32 	%f228, %f226;
	mul.f32 	%f229, %f228, %f227;
	add.f32 	%f230, %f218, %f229;
	sub.f32 	%f231, %f31, %f48;
	fma.rn.f32 	%f232, %f231, 0f3BBB989D, 0f3F000000;
	cvt.sat.f32.f32 	%f233, %f232;
	fma.rm.f32 	%f234, %f233, %f53, %f52;
	add.f32 	%f235, %f234, 0fCB40007F;
	neg.f32 	%f236, %f235;
	fma.rn.f32 	%f237, %f231, 0f3FB8AA3B, %f236;
	fma.rn.f32 	%f238, %f231, 0f32A57060, %f237;
	mov.b32 	%r48, %f234;
	shl.b32 	%r49, %r48, 23;
	mov.b32 	%f239, %r49;
	ex2.approx.ftz.f32 	%f240, %f238;
	mul.f32 	%f241, %f240, %f239;
	add.f32 	%f242, %f230, %f241;
	sub.f32 	%f243, %f33, %f48;
	fma.rn.f32 	%f244, %f243, 0f3BBB989D, 0f3F000000;
	cvt.sat.f32.f32 	%f245, %f244;
	fma.rm.f32 	%f246, %f245, %f53, %f52;
	add.f32 	%f247, %f246, 0fCB40007F;
	neg.f32 	%f248, %f247;
	fma.rn.f32 	%f249, %f243, 0f3FB8AA3B, %f248;
	fma.rn.f32 	%f250, %f243, 0f32A57060, %f249;
	mov.b32 	%r50, %f246;
	shl.b32 	%r51, %r50, 23;
	mov.b32 	%f251, %r51;
	ex2.approx.ftz.f32 	%f252, %f250;
	mul.f32 	%f253, %f252, %f251;
	add.f32 	%f254, %f242, %f253;
	sub.f32 	%f255, %f35, %f48;
	fma.rn.f32 	%f256, %f255, 0f3BBB989D, 0f3F000000;
	cvt.sat.f32.f32 	%f257, %f256;
	fma.rm.f32 	%f258, %f257, %f53, %f52;
	add.f32 	%f259, %f258, 0fCB40007F;
	neg.f32 	%f260, %f259;
	fma.rn.f32 	%f261, %f255, 0f3FB8AA3B, %f260;
	fma.rn.f32 	%f262, %f255, 0f32A57060, %f261;
	mov.b32 	%r52, %f258;
	shl.b32 	%r53, %r52, 23;
	mov.b32 	%f263, %r53;
	ex2.approx.ftz.f32 	%f264, %f262;
	mul.f32 	%f265, %f264, %f263;
	add.f32 	%f266, %f254, %f265;
	sub.f32 	%f267, %f37, %f48;
	fma.rn.f32 	%f268, %f267, 0f3BBB989D, 0f3F000000;
	cvt.sat.f32.f32 	%f269, %f268;
	fma.rm.f32 	%f270, %f269, %f53, %f52;
	add.f32 	%f271, %f270, 0fCB40007F;
	neg.f32 	%f272, %f271;
	fma.rn.f32 	%f273, %f267, 0f3FB8AA3B, %f272;
	fma.rn.f32 	%f274, %f267, 0f32A57060, %f273;
	mov.b32 	%r54, %f270;
	shl.b32 	%r55, %r54, 23;
	mov.b32 	%f275, %r55;
	ex2.approx.ftz.f32 	%f276, %f274;
	mul.f32 	%f277, %f276, %f275;
	add.f32 	%f278, %f266, %f277;
	mov.b32 	%r56, %f278;
	shfl.sync.bfly.b32	%r57|%p8, %r56, 16, 31, -1;
	mov.b32 	%f279, %r57;
	add.f32 	%f280, %f278, %f279;
	mov.b32 	%r58, %f280;
	shfl.sync.bfly.b32	%r59|%p9, %r58, 8, 31, -1;
	mov.b32 	%f281, %r59;
	add.f32 	%f282, %f280, %f281;
	mov.b32 	%r60, %f282;
	shfl.sync.bfly.b32	%r61|%p10, %r60, 4, 31, -1;
	mov.b32 	%f283, %r61;
	add.f32 	%f284, %f282, %f283;
	mov.b32 	%r62, %f284;
	shfl.sync.bfly.b32	%r63|%p11, %r62, 2, 31, -1;
	mov.b32 	%f285, %r63;
	add.f32 	%f286, %f284, %f285;
	mov.b32 	%r64, %f286;
	shfl.sync.bfly.b32	%r65|%p12, %r64, 1, 31, -1;
	mov.b32 	%f287, %r65;
	add.f32 	%f288, %f286, %f287;
	div.rn.f32 	%f289, %f61, %f288;
	div.rn.f32 	%f290, %f73, %f288;
	div.rn.f32 	%f291, %f85, %f288;
	div.rn.f32 	%f292, %f97, %f288;
	div.rn.f32 	%f293, %f109, %f288;
	div.rn.f32 	%f294, %f121, %f288;
	div.rn.f32 	%f295, %f133, %f288;
	div.rn.f32 	%f296, %f145, %f288;
	div.rn.f32 	%f297, %f157, %f288;
	div.rn.f32 	%f298, %f169, %f288;
	div.rn.f32 	%f299, %f181, %f288;
	div.rn.f32 	%f300, %f193, %f288;
	div.rn.f32 	%f301, %f205, %f288;
	div.rn.f32 	%f302, %f217, %f288;
	div.rn.f32 	%f303, %f229, %f288;
	div.rn.f32 	%f304, %f241, %f288;
	div.rn.f32 	%f305, %f253, %f288;
	div.rn.f32 	%f306, %f265, %f288;
	div.rn.f32 	%f307, %f277, %f288;
	mad.lo.s64 	%rd22, %rd26, %rd9, %rd2;
	cvta.to.global.u64 	%rd23, %rd8;
	shl.b64 	%rd24, %rd22, 2;
	add.s64 	%rd25, %rd23, %rd24;
	st.global.f32 	[%rd25], %f289;
	st.global.f32 	[%rd25+128], %f290;
	st.global.f32 	[%rd25+256], %f291;
	st.global.f32 	[%rd25+384], %f292;
	st.global.f32 	[%rd25+512], %f293;
	st.global.f32 	[%rd25+640], %f294;
	st.global.f32 	[%rd25+768], %f295;
	st.global.f32 	[%rd25+896], %f296;
	st.global.f32 	[%rd25+1024], %f297;
	st.global.f32 	[%rd25+1152], %f298;
	st.global.f32 	[%rd25+1280], %f299;
	st.global.f32 	[%rd25+1408], %f300;
	st.global.f32 	[%rd25+1536], %f301;
	st.global.f32 	[%rd25+1664], %f302;
	st.global.f32 	[%rd25+1792], %f303;
	st.global.f32 	[%rd25+1920], %f304;
	st.global.f32 	[%rd25+2048], %f305;
	st.global.f32 	[%rd25+2176], %f306;
	st.global.f32 	[%rd25+2304], %f307;
	add.s64 	%rd26, %rd26, %rd3;
	setp.lt.s64 	%p13, %rd26, %rd10;
	@%p13 bra 	$L__BB113_4;
$L__BB113_5:
	ret;

}
	// .globl	_ZN7oneflow4cuda7softmax15SoftmaxWarpImplI10SimpleLoadIffE11SimpleStoreIffEfLi1ELi19ELi32ELi1ELb1ELNS1_9AlgorithmE0EEEvT_T0_ll
.visible .entry _ZN7oneflow4cuda7softmax15SoftmaxWarpImplI10SimpleLoadIffE11SimpleStoreIffEfLi1ELi19ELi32ELi1ELb1ELNS1_9AlgorithmE0EEEvT_T0_ll(
	.param .align 8 .b8 _ZN7oneflow4cuda7softmax15SoftmaxWarpImplI10SimpleLoadIffE11SimpleStoreIffEfLi1ELi19ELi32ELi1ELb1ELNS1_9AlgorithmE0EEEvT_T0_ll_param_0[16],
	.param .align 8 .b8 _ZN7oneflow4cuda7softmax15SoftmaxWarpImplI10SimpleLoadIffE11SimpleStoreIffEfLi1ELi19ELi32ELi1ELb1ELNS1_9AlgorithmE0EEEvT_T0_ll_param_1[16],
	.param .u64 _ZN7oneflow4cuda7softmax15SoftmaxWarpImplI10SimpleLoadIffE11SimpleStoreIffEfLi1ELi19ELi32ELi1ELb1ELNS1_9AlgorithmE0EEEvT_T0_ll_param_2,
	.param .u64 _ZN7oneflow4cuda7softmax15SoftmaxWarpImplI10SimpleLoadIffE11SimpleStoreIffEfLi1ELi19ELi32ELi1ELb1ELNS1_9AlgorithmE0EEEvT_T0_ll_param_3
)
{
	.reg .pred 	%p<52>;
	.reg .b32 	%r<87>;
	.reg .b32 	%f<403>;
	.reg .b64 	%rd<48>;

	ld.param.u64 	%rd27, [_ZN7oneflow4cuda7softmax15SoftmaxWarpImplI10SimpleLoadIffE11SimpleStoreIffEfLi1ELi19ELi32ELi1ELb1ELNS1_9AlgorithmE0EEEvT_T0_ll_param_1+8];
	ld.param.u64 	%rd26, [_ZN7oneflow4cuda7softmax15SoftmaxWarpImplI10SimpleLoadIffE11SimpleStoreIffEfLi1ELi19ELi32ELi1ELb1ELNS1_9AlgorithmE0EEEvT_T0_ll_param_1];
	ld.param.u64 	%rd25, [_ZN7oneflow4cuda7softmax15SoftmaxWarpImplI10SimpleLoadIffE11SimpleStoreIffEfLi1ELi19ELi32ELi1ELb1ELNS1_9AlgorithmE0EEEvT_T0_ll_param_0+8];
	ld.param.u64 	%rd24, [_ZN7oneflow4cuda7softmax15SoftmaxWarpImplI10SimpleLoadIffE11SimpleStoreIffEfLi1ELi19ELi32ELi1ELb1ELNS1_9AlgorithmE0EEEvT_T0_ll_param_0];
	ld.param.u64 	%rd29, [_ZN7oneflow4cuda7softmax15SoftmaxWarpImplI10SimpleLoadIffE11SimpleStoreIffEfLi1ELi19ELi32ELi1ELb1ELNS1_9AlgorithmE0EEEvT_T0_ll_param_3];
	setp.lt.s64 	%p1, %rd29, 609;
	@%p1 bra 	$L__BB114_2;
	mov.u64 	%rd30, $str;
	cvta.global.u64 	%rd31, %rd30;
	mov.u64 	%rd32, $str$1;
	cvta.global.u64 	%rd33, %rd32;
	mov.u64 	%rd34, __unnamed_114;
	cvta.global.u64 	%rd35, %rd34;
	{ // callseq 113, 0
	.param .b64 param0;
	st.param.b64 	[param0], %rd31;
	.param .b64 param1;
	st.param.b64 	[param1], %rd33;
	.param .b32 param2;
	st.param.b32 	[param2], 228;
	.param .b64 param3;
	st.param.b64 	[param3], %rd35;
	.param .b64 param4;
	st.param.b64 	[param4], 1;
	call.uni 
	__assertfail, 
	(
	param0, 
	param1, 
	param2, 
	param3, 
	param4
	);
	} // callseq 113
$L__BB114_2:
	ld.param.u64 	%rd45, [_ZN7oneflow4cuda7softmax15SoftmaxWarpImplI10SimpleLoadIffE11SimpleStoreIffEfLi1ELi19ELi32ELi1ELb1ELNS1_9AlgorithmE0EEEvT_T0_ll_param_2];
	mov.u32 	%r1, %ctaid.x;
	mov.u32 	%r2, %ntid.y;
	mov.u32 	%r3, %tid.y;
	mad.lo.s32 	%r4, %r1, %r2, %r3;
	cvt.s64.s32 	%rd47, %r4;
	setp.le.s64 	%p2, %rd45, %rd47;
	@%p2 bra 	$L__BB114_81;
	mov.u32 	%r5, %tid.x;
	add.s32 	%r6, %r5, 32;
	cvt.u64.u32 	%rd2, %r6;
	add.s32 	%r7, %r5, 64;
	cvt.u64.u32 	%rd3, %r7;
	add.s32 	%r8, %r5, 96;
	cvt.u64.u32 	%rd4, %r8;
	add.s32 	%r9, %r5, 128;
	cvt.u64.u32 	%rd5, %r9;
	add.s32 	%r10, %r5, 160;
	cvt.u64.u32 	%rd6, %r10;
	add.s32 	%r11, %r5, 192;
	cvt.u64.u32 	%rd7, %r11;
	add.s32 	%r12, %r5, 224;
	cvt.u64.u32 	%rd8, %r12;
	add.s32 	%r13, %r5, 256;
	cvt.u64.u32 	%rd9, %r13;
	add.s32 	%r14, %r5, 288;
	cvt.u64.u32 	%rd10, %r14;
	add.s32 	%r15, %r5, 320;
	cvt.u64.u32 	%rd11, %r15;
	add.s32 	%r16, %r5, 352;
	cvt.u64.u32 	%rd12, %r16;
	add.s32 	%r17, %r5, 384;
	cvt.u64.u32 	%rd13, %r17;
	add.s32 	%r18, %r5, 416;
	cvt.u64.u32 	%rd14, %r18;
	add.s32 	%r19, %r5, 448;
	cvt.u64.u32 	%rd15, %r19;
	add.s32 	%r20, %r5, 480;
	cvt.u64.u32 	%rd16, %r20;
	add.s32 	%r21, %r5, 512;
	cvt.u64.u32 	%rd17, %r21;
	add.s32 	%r22, %r5, 544;
	cvt.u64.u32 	%rd18, %r22;
	add.s32 	%r23, %r5, 576;
	cvt.u64.u32 	%rd19, %r23;
	mov.u32 	%r84, %nctaid.x;
	mul.lo.s32 	%r86, %r84, %r2;
$L__BB114_4:
	cvt.u64.u32 	%rd36, %r5;
	setp.le.s64 	%p3, %rd29, %rd36;
	mad.lo.s64 	%rd37, %rd47, %rd25, %rd36;
	cvta.to.global.u64 	%rd38, %rd24;
	shl.b64 	%rd39, %rd37, 2;
	add.s64 	%rd21, %rd38, %rd39;
	mov.f32 	%f365, 0fFF800000;
	mov.f32 	%f368, %f365;
	@%p3 bra 	$L__BB114_6;
	ld.global.f32 	%f365, [%rd21];
	max.f32 	%f368, %f365, 0fFF800000;
$L__BB114_6:
	setp.le.s64 	%p4, %rd29, %rd2;
	mov.f32 	%f367, 0fFF800000;
	@%p4 bra 	$L__BB114_8;
	ld.global.f32 	%f367, [%rd21+128];
	max.f32 	%f368, %f368, %f367;
$L__BB114_8:
	setp.le.s64 	%p5, %rd29, %rd3;
	mov.f32 	%f369, 0fFF800000;
	@%p5 bra 	$L__BB114_10;
	ld.global.f32 	%f369, [%rd21+256];
	max.f32 	%f368, %f368, %f369;
$L__BB114_10:
	setp.le.s64 	%p6, %rd29, %rd4;
	mov.f32 	%f371, 0fFF800000;
	@%p6 bra 	$L__BB114_12;
	ld.global.f32 	%f371, [%rd21+384];
	max.f32 	%f368, %f368, %f371;
$L__BB114_12:
	setp.le.s64 	%p7, %rd29, %rd5;
	mov.f32 	%f373, 0fFF800000;
	@%p7 bra 	$L__BB114_14;
	ld.global.f32 	%f373, [%rd21+512];
	max.f32 	%f368, %f368, %f373;
$L__BB114_14:
	setp.le.s64 	%p8, %rd29, %rd6;
	mov.f32 	%f375, 0fFF800000;
	@%p8 bra 	$L__BB114_16;
	ld.global.f32 	%f375, [%rd21+640];
	max.f32 	%f368, %f368, %f375;
$L__BB114_16:
	setp.le.s64 	%p9, %rd29, %rd7;
	mov.f32 	%f377, 0fFF800000;
	@%p9 bra 	$L__BB114_18;
	ld.global.f32 	%f377, [%rd21+768];
	max.f32 	%f368, %f368, %f377;
$L__BB114_18:
	setp.le.s64 	%p10, %rd29, %rd8;
	mov.f32 	%f379, 0fFF800000;
	@%p10 bra 	$L__BB114_20;
	ld.global.f32 	%f379, [%rd21+896];
	max.f32 	%f368, %f368, %f379;
$L__BB114_20:
	setp.le.s64 	%p11, %rd29, %rd9;
	mov.f32 	%f381, 0fFF800000;
	@%p11 bra 	$L__BB114_22;
	ld.global.f32 	%f381, [%rd21+1024];
	max.f32 	%f368, %f368, %f381;
$L__BB114_22:
	setp.le.s64 	%p12, %rd29, %rd10;
	mov.f32 	%f383, 0fFF800000;
	@%p12 bra 	$L__BB114_24;
	ld.global.f32 	%f383, [%rd21+1152];
	max.f32 	%f368, %f368, %f383;
$L__BB114_24:
	setp.le.s64 	%p13, %rd29, %rd11;
	mov.f32 	%f385, 0fFF800000;
	@%p13 bra 	$L__BB114_26;
	ld.global.f32 	%f385, [%rd21+1280];
	max.f32 	%f368, %f368, %f385;
$L__BB114_26:
	setp.le.s64 	%p14, %rd29, %rd12;
	mov.f32 	%f387, 0fFF800000;
	@%p14 bra 	$L__BB114_28;
	ld.global.f32 	%f387, [%rd21+1408];
	max.f32 	%f368, %f368, %f387;
$L__BB114_28:
	setp.le.s64 	%p15, %rd29, %rd13;
	mov.f32 	%f389, 0fFF800000;
	@%p15 bra 	$L__BB114_30;
	ld.global.f32 	%f389, [%rd21+1536];
	max.f32 	%f368, %f368, %f389;
$L__BB114_30:
	setp.le.s64 	%p16, %rd29, %rd14;
	mov.f32 	%f391, 0fFF800000;
	@%p16 bra 	$L__BB114_32;
	ld.global.f32 	%f391, [%rd21+1664];
	max.f32 	%f368, %f368, %f391;
$L__BB114_32:
	setp.le.s64 	%p17, %rd29, %rd15;
	mov.f32 	%f393, 0fFF800000;
	@%p17 bra 	$L__BB114_34;
	ld.global.f32 	%f393, [%rd21+1792];
	max.f32 	%f368, %f368, %f393;
$L__BB114_34:
	setp.le.s64 	%p18, %rd29, %rd16;
	mov.f32 	%f395, 0fFF800000;
	@%p18 bra 	$L__BB114_36;
	ld.global.f32 	%f395, [%rd21+1920];
	max.f32 	%f368, %f368, %f395;
$L__BB114_36:
	setp.le.s64 	%p19, %rd29, %rd17;
	mov.f32 	%f397, 0fFF800000;
	@%p19 bra 	$L__BB114_38;
	ld.global.f32 	%f397, [%rd21+2048];
	max.f32 	%f368, %f368, %f397;
$L__BB114_38:
	setp.le.s64 	%p20, %rd29, %rd18;
	mov.f32 	%f399, 0fFF800000;
	@%p20 bra 	$L__BB114_40;
	ld.global.f32 	%f399, [%rd21+2176];
	max.f32 	%f368, %f368, %f399;
$L__BB114_40:
	setp.le.s64 	%p21, %rd29, %rd19;
	mov.f32 	%f401, 0fFF800000;
	@%p21 bra 	$L__BB114_42;
	ld.global.f32 	%f401, [%rd21+2304];
	max.f32 	%f368, %f368, %f401;
$L__BB114_42:
	cvt.u64.u32 	%rd40, %r5;
	setp.le.s64 	%p22, %rd29, %rd40;
	mov.b32 	%r26, %f368;
	shfl.sync.bfly.b32	%r27|%p23, %r26, 16, 31, -1;
	mov.b32 	%f115, %r27;
	max.f32 	%f116, %f368, %f115;
	mov.b32 	%r28, %f116;
	shfl.sync.bfly.b32	%r29|%p24, %r28, 8, 31, -1;
	mov.b32 	%f117, %r29;
	max.f32 	%f118, %f116, %f117;
	mov.b32 	%r30, %f118;
	shfl.sync.bfly.b32	%r31|%p25, %r30, 4, 31, -1;
	mov.b32 	%f119, %r31;
	max.f32 	%f120, %f118, %f119;
	mov.b32 	%r32, %f120;
	shfl.sync.bfly.b32	%r33|%p26, %r32, 2, 31, -1;
	mov.b32 	%f121, %r33;
	max.f32 	%f122, %f120, %f121;
	mov.b32 	%r34, %f122;
	shfl.sync.bfly.b32	%r35|%p27, %r34, 1, 31, -1;
	mov.b32 	%f123, %r35;
	max.f32 	%f124, %f122, %f123;
	sub.f32 	%f125, %f365, %f124;
	fma.rn.f32 	%f126, %f125, 0f3BBB989D, 0f3F000000;
	cvt.sat.f32.f32 	%f127, %f126;
	mov.f32 	%f128, 0f4B400001;
	mov.f32 	%f129, 0f437C0000;
	fma.rm.f32 	%f130, %f127, %f129, %f128;
	add.f32 	%f131, %f130, 0fCB40007F;
	neg.f32 	%f132, %f131;
	fma.rn.f32 	%f133, %f125, 0f3FB8AA3B, %f132;
	fma.rn.f32 	%f134, %f125, 0f32A57060, %f133;
	mov.b32 	%r36, %f130;
	shl.b32 	%r37, %r36, 23;
	mov.b32 	%f135, %r37;
	ex2.approx.ftz.f32 	%f136, %f134;
	mul.f32 	%f137, %f136, %f135;
	add.f32 	%f138, %f137, 0f00000000;
	sub.f32 	%f139, %f367, %f124;
	fma.rn.f32 	%f140, %f139, 0f3BBB989D, 0f3F000000;
	cvt.sat.f32.f32 	%f141, %f140;
	fma.rm.f32 	%f142, %f141, %f129, %f128;
	add.f32 	%f143, %f142, 0fCB40007F;
	neg.f32 	%f144, %f143;
	fma.rn.f32 	%f145, %f139, 0f3FB8AA3B, %f144;
	fma.rn.f32 	%f146, %f139, 0f32A57060, %f145;
	mov.b32 	%r38, %f142;
	shl.b32 	%r39, %r38, 23;
	mov.b32 	%f147, %r39;
	ex2.approx.ftz.f32 	%f148, %f146;
	mul.f32 	%f149, %f148, %f147;
	add.f32 	%f150, %f138, %f149;
	sub.f32 	%f151, %f369, %f124;
	fma.rn.f32 	%f152, %f151, 0f3BBB989D, 0f3F000000;
	cvt.sat.f32.f32 	%f153, %f152;
	fma.rm.f32 	%f154, %f153, %f129, %f128;
	add.f32 	%f155, %f154, 0fCB40007F;
	neg.f32 	%f156, %f155;
	fma.rn.f32 	%f157, %f151, 0f3FB8AA3B, %f156;
	fma.rn.f32 	%f158, %f151, 0f32A57060, %f157;
	mov.b32 	%r40, %f154;
	shl.b32 	%r41, %r40, 23;
	mov.b32 	%f159, %r41;
	ex2.approx.ftz.f32 	%f160, %f158;
	mul.f32 	%f161, %f160, %f159;
	add.f32 	%f162, %f150, %f161;
	sub.f32 	%f163, %f371, %f124;
	fma.rn.f32 	%f164, %f163, 0f3BBB989D, 0f3F000000;
	cvt.sat.f32.f32 	%f165, %f164;
	fma.rm.f32 	%f166, %f165, %f129, %f128;
	add.f32 	%f167, %f166, 0fCB40007F;
	neg.f32 	%f168, %f167;
	fma.rn.f32 	%f169, %f163, 0f3FB8AA3B, %f168;
	fma.rn.f32 	%f170, %f163, 0f32A57060, %f169;
	mov.b32 	%r42, %f166;
	shl.b32 	%r43, %r42, 23;
	mov.b32 	%f171, %r43;
	ex2.approx.ftz.f32 	%f172, %f170;
	mul.f32 	%f173, %f172, %f171;
	add.f32 	%f174, %f162, %f173;
	sub.f32 	%f175, %f373, %f124;
	fma.rn.f32 	%f176, %f175, 0f3BBB989D, 0f3F000000;
	cvt.sat.f32.f32 	%f177, %f176;
	fma.rm.f32 	%f178, %f177, %f129, %f128;
	add.f32 	%f179, %f178, 0fCB40007F;
	neg.f32 	%f180, %f179;
	fma.rn.f32 	%f181, %f175, 0f3FB8AA3B, %f180;
	fma.rn.f32 	%f182, %f175, 0f32A57060, %f181;
	mov.b32 	%r44, %f178;
	shl.b32 	%r45, %r44, 23;
	mov.b32 	%f183, %r45;
	ex2.approx.ftz.f32 	%f184, %f182;
	mul.f32 	%f185, %f184, %f183;
	add.f32 	%f186, %f174, %f185;
	sub.f32 	%f187, %f375, %f124;
	fma.rn.f32 	%f188, %f187, 0f3BBB989D, 0f3F000000;
	cvt.sat.f32.f32 	%f189, %f188;
	fma.rm.f32 	%f190, %f189, %f129, %f128;
	add.f32 	%f191, %f190, 0fCB40007F;
	neg.f32 	%f192, %f191;
	fma.rn.f32 	%f193, %f187, 0f3FB8AA3B, %f192;
	fma.rn.f32 	%f194, %f187, 0f32A57060, %f193;
	mov.b32 	%r46, %f190;
	shl.b32 	%r47, %r46, 23;
	mov.b32 	%f195, %r47;
	ex2.approx.ftz.f32 	%f196, %f194;
	mul.f32 	%f197, %f196, %f195;
	add.f32 	%f198, %f186, %f197;
	sub.f32 	%f199, %f377, %f124;
	fma.rn.f32 	%f200, %f199, 0f3BBB989D, 0f3F000000;
	cvt.sat.f32.f32 	%f201, %f200;
	fma.rm.f32 	%f202, %f201, %f129, %f128;
	add.f32 	%f203, %f202, 0fCB40007F;
	neg.f32 	%f204, %f203;
	fma.rn.f32 	%f205, %f199, 0f3FB8AA3B, %f204;
	fma.rn.f32 	%f206, %f199, 0f32A57060, %f205;
	mov.b32 	%r48, %f202;
	shl.b32 	%r49, %r48, 23;
	mov.b32 	%f207, %r49;
	ex2.approx.ftz.f32 	%f208, %f206;
	mul.f32 	%f209, %f208, %f207;
	add.f32 	%f210, %f198, %f209;
	sub.f32 	%f211, %f379, %f124;
	fma.rn.f32 	%f212, %f211, 0f3BBB989D, 0f3F000000;
	cvt.sat.f32.f32 	%f213, %f212;
	fma.rm.f32 	%f214, %f213, %f129, %f128;
	add.f32 	%f215, %f214, 0fCB40007F;
	neg.f32 	%f216, %f215;
	fma.rn.f32 	%f217, %f211, 0f3FB8AA3B, %f216;
	fma.rn.f32 	%f218, %f211, 0f32A57060, %f217;
	mov.b32 	%r50, %f214;
	shl.b32 	%r51, %r50, 23;
	mov.b32 	%f219, %r51;
	ex2.approx.ftz.f32 	%f220, %f218;
	mul.f32 	%f221, %f220, %f219;
	add.f32 	%f222, %f210, %f221;
	sub.f32 	%f223, %f381, %f124;
	fma.rn.f32 	%f224, %f223, 0f3BBB989D, 0f3F000000;
	cvt.sat.f32.f32 	%f225, %f224;
	fma.rm.f32 	%f226, %f225, %f129, %f128;
	add.f32 	%f227, %f226, 0fCB40007F;
	neg.f32 	%f228, %f227;
	fma.rn.f32 	%f229, %f223, 0f3FB8AA3B, %f228;
	fma.rn.f32 	%f230, %f223, 0f32A57060, %f229;
	mov.b32 	%r52, %f226;
	shl.b32 	%r53, %r52, 23;
	mov.b32 	%f231, %r53;
	ex2.approx.ftz.f32 	%f232, %f230;
	mul.f32 	%f233, %f232, %f231;
	add.f32 	%f234, %f222, %f233;
	sub.f32 	%f235, %f383, %f124;
	fma.rn.f32 	%f236, %f235, 0f3BBB989D, 0f3F000000;
	cvt.sat.f32.f32 	%f237, %f236;
	fma.rm.f32 	%f238, %f237, %f129, %f128;
	add.f32 	%f239, %f238, 0fCB40007F;
	neg.f32 	%f240, %f239;
	fma.rn.f32 	%f241, %f235, 0f3FB8AA3B, %f240;
	fma.rn.f32 	%f242, %f235, 0f32A57060, %f241;
	mov.b32 	%r54, %f238;
	shl.b32 	%r55, %r54, 23;
	mov.b32 	%f243, %r55;
	ex2.approx.ftz.f32 	%f244, %f242;
	mul.f32 	%f245, %f244, %f243;
	add.f32 	%f246, %f234, %f245;
	sub.f32 	%f247, %f385, %f124;
	fma.rn.f32 	%f248, %f247, 0f3BBB989D, 0f3F000000;
	cvt.sat.f32.f32 	%f249, %f248;
	fma.rm.f32 	%f250, %f249, %f129, %f128;
	add.f32 	%f251, %f250, 0fCB40007F;
	neg.f32 	%f252, %f251;
	fma.rn.f32 	%f253, %f247, 0f3FB8AA3B, %f252;
	fma.rn.f32 	%f254, %f247, 0f32A57060, %f253;
	mov.b32 	%r56, %f250;
	shl.b32 	%r57, %r56, 23;
	mov.b32 	%f255, %r57;
	ex2.approx.ftz.f32 	%f256, %f254;
	mul.f32 	%f257, %f256, %f255;
	add.f32 	%f258, %f246, %f257;
	sub.f32 	%f259, %f387, %f124;
	fma.rn.f32 	%f260, %f259, 0f3BBB989D, 0f3F000000;
	cvt.sat.f32.f32 	%f261, %f260;
	fma.rm.f32 	%f262, %f261, %f129, %f128;
	add.f32 	%f263, %f262, 0fCB40007F;
	neg.f32 	%f264, %f263;
	fma.rn.f32 	%f265, %f259, 0f3FB8AA3B, %f264;
	fma.rn.f32 	%f266, %f259, 0f32A57060, %f265;
	mov.b32 	%r58, %f262;
	shl.b32 	%r59, %r58, 23;
	mov.b32 	%f267, %r59;
	ex2.approx.ftz.f32 	%f268, %f266;
	mul.f32 	%f269, %f268, %f267;
	add.f32 	%f270, %f258, %f269;
	sub.f32 	%f271, %f389, %f124;
	fma.rn.f32 	%f272, %f271, 0f3BBB989D, 0f3F000000;
	cvt.sat.f32.f32 	%f273, %f272;
	fma.rm.f32 	%f274, %f273, %f129, %f128;
	add.f32 	%f275, %f274, 0fCB40007F;
	neg.f32 	%f276, %f275;
	fma.rn.f32 	%f277, %f271, 0f3FB8AA3B, %f276;
	fma.rn.f32 	%f278, %f271, 0f32A57060, %f277;
	mov.b32 	%r60, %f274;
	shl.b32 	%r61, %r60, 23;
	mov.b32 	%f279, %r61;
	ex2.approx.ftz.f32 	%f280, %f278;
	mul.f32 	%f281, %f280, %f279;
	add.f32 	%f282, %f270, %f281;
	sub.f32 	%f283, %f391, %f124;
	fma.rn.f32 	%f284, %f283, 0f3BBB989D, 0f3F000000;
	cvt.sat.f32.f32 	%f285, %f284;
	fma.rm.f32 	%f286, %f285, %f129, %f128;
	add.f32 	%f287, %f286, 0fCB40007F;
	neg.f32 	%f288, %f287;
	fma.rn.f32 	%f289, %f283, 0f3FB8AA3B, %f288;
	fma.rn.f32 	%f290, %f283, 0f32A57060, %f289;
	mov.b32 	%r62, %f286;
	shl.b32 	%r63, %r62, 23;
	mov.b32 	%f291, %r63;
	ex2.approx.ftz.f32 	%f292, %f290;
	mul.f32 	%f293, %f292, %f291;
	add.f32 	%f294, %f282, %f293;
	sub.f32 	%f295, %f393, %f124;
	fma.rn.f32 	%f296, %f295, 0f3BBB989D, 0f3F000000;
	cvt.sat.f32.f32 	%f297, %f296;
	fma.rm.f32 	%f298, %f297, %f129, %f128;
	add.f32 	%f299, %f298, 0fCB40007F;
	neg.f32 	%f300, %f299;
	fma.rn.f32 	%f301, %f295, 0f3FB8AA3B, %f300;
	fma.rn.f32 	%f302, %f295, 0f32A57060, %f301;
	mov.b32 	%r64, %f298;
	shl.b32 	%r65, %r64, 23;
	mov.b32 	%f303, %r65;
	ex2.approx.ftz.f32 	%f304, %f302;
	mul.f32 	%f305, %f304, %f303;
	add.f32 	%f306, %f294, %f305;
	sub.f32 	%f307, %f395, %f124;
	fma.rn.f32 	%f308, %f307, 0f3BBB989D, 0f3F000000;
	cvt.sat.f32.f32 	%f309, %f308;
	fma.rm.f32 	%f310, %f309, %f129, %f128;
	add.f32 	%f311, %f310, 0fCB40007F;
	neg.f32 	%f312, %f311;
	fma.rn.f32 	%f313, %f307, 0f3FB8AA3B, %f312;
	fma.rn.f32 	%f314, %f307, 0f32A57060, %f313;
	mov.b32 	%r66, %f310;
	shl.b32 	%r67, %r66, 23;
	mov.b32 	%f315, %r67;
	ex2.approx.ftz.f32 	%f316, %f314;
	mul.f32 	%f317, %f316, %f315;
	add.f32 	%f318, %f306, %f317;
	sub.f32 	%f319, %f397, %f124;
	fma.rn.f32 	%f320, %f319, 0f3BBB989D, 0f3F000000;
	cvt.sat.f32.f32 	%f321, %f320;
	fma.rm.f32 	%f322, %f321, %f129, %f128;
	add.f32 	%f323, %f322, 0fCB40007F;
	neg.f32 	%f324, %f323;
	fma.rn.f32 	%f325, %f319, 0f3FB8AA3B, %f324;
	fma.rn.f32 	%f326, %f319, 0f32A57060, %f325;
	mov.b32 	%r68, %f322;
	shl.b32 	%r69, %r68, 23;
	mov.b32 	%f327, %r69;
	ex2.approx.ftz.f32 	%f328, %f326;
	mul.f32 	%f329, %f328, %f327;
	add.f32 	%f330, %f318, %f329;
	sub.f32 	%f331, %f399, %f124;
	fma.rn.f32 	%f332, %f331, 0f3BBB989D, 0f3F000000;
	cvt.sat.f32.f32 	%f333, %f332;
	fma.rm.f32 	%f334, %f333, %f129, %f128;
	add.f32 	%f335, %f334, 0fCB40007F;
	neg.f32 	%f336, %f335;
	fma.rn.f32 	%f337, %f331, 0f3FB8AA3B, %f336;
	fma.rn.f32 	%f338, %f331, 0f32A57060, %f337;
	mov.b32 	%r70, %f334;
	shl.b32 	%r71, %r70, 23;
	mov.b32 	%f339, %r71;
	ex2.approx.ftz.f32 	%f340, %f338;
	mul.f32 	%f341, %f340, %f339;
	add.f32 	%f342, %f330, %f341;
	sub.f32 	%f343, %f401, %f124;
	fma.rn.f32 	%f344, %f343, 0f3BBB989D, 0f3F000000;
	cvt.sat.f32.f32 	%f345, %f344;
	fma.rm.f32 	%f346, %f345, %f129, %f128;
	add.f32 	%f347, %f346, 0fCB40007F;
	neg.f32 	%f348, %f347;
	fma.rn.f32 	%f349, %f343, 0f3FB8AA3B, %f348;
	fma.rn.f32 	%f350, %f343, 0f32A57060, %f349;
	mov.b32 	%r72, %f346;
	shl.b32 	%r73, %r72, 23;
	mov.b32 	%f351, %r73;
	ex2.approx.ftz.f32 	%f352, %f350;
	mul.f32 	%f353, %f352, %f351;
	add.f32 	%f354, %f342, %f353;
	mov.b32 	%r74, %f354;
	shfl.sync.bfly.b32	%r75|%p28, %r74, 16, 31, -1;
	mov.b32 	%f355, %r75;
	add.f32 	%f356, %f354, %f355;
	mov.b32 	%r76, %f356;
	shfl.sync.bfly.b32	%r77|%p29, %r76, 8, 31, -1;
	mov.b32 	%f357, %r77;
	add.f32 	%f358, %f356, %f357;
	mov.b32 	%r78, %f358;
	shfl.sync.bfly.b32	%r79|%p30, %r78, 4, 31, -1;
	mov.b32 	%f359, %r79;
	add.f32 	%f360, %f358, %f359;
	mov.b32 	%r80, %f360;
	shfl.sync.bfly.b32	%r81|%p31, %r80, 2, 31, -1;
	mov.b32 	%f361, %r81;
	add.f32 	%f362, %f360, %f361;
	mov.b32 	%r82, %f362;
	shfl.sync.bfly.b32	%r83|%p32, %r82, 1, 31, -1;
	mov.b32 	%f363, %r83;
	add.f32 	%f364, %f362, %f363;
	div.rn.f32 	%f77, %f137, %f364;
	div.rn.f32 	%f78, %f149, %f364;
	div.rn.f32 	%f79, %f161, %f364;
	div.rn.f32 	%f80, %f173, %f364;
	div.rn.f32 	%f81, %f185, %f364;
	div.rn.f32 	%f82, %f197, %f364;
	div.rn.f32 	%f83, %f209, %f364;
	div.rn.f32 	%f84, %f221, %f364;
	div.rn.f32 	%f85, %f233, %f364;
	div.rn.f32 	%f86, %f245, %f364;
	div.rn.f32 	%f87, %f257, %f364;
	div.rn.f32 	%f88, %f269, %f364;
	div.rn.f32 	%f89, %f281, %f364;
	div.rn.f32 	%f90, %f293, %f364;
	div.rn.f32 	%f91, %f305, %f364;
	div.rn.f32 	%f92, %f317, %f364;
	div.rn.f32 	%f93, %f329, %f364;
	div.rn.f32 	%f94, %f341, %f364;
	div.rn.f32 	%f95, %f353, %f364;
	mad.lo.s64 	%rd41, %rd47, %rd27, %rd40;
	cvta.to.global.u64 	%rd42, %rd26;
	shl.b64 	%rd43, %rd41, 2;
	add.s64 	%rd22, %rd42, %rd43;
	@%p22 bra 	$L__BB114_44;
	st.global.f32 	[%rd22], %f77;
$L__BB114_44:
	setp.le.s64 	%p33, %rd29, %rd2;
	@%p33 bra 	$L__BB114_46;
	st.global.f32 	[%rd22+128], %f78;
$L__BB114_46:
	setp.le.s64 	%p34, %rd29, %rd3;
	@%p34 bra 	$L__BB114_48;
	st.global.f32 	[%rd22+256], %f79;
$L__BB114_48:
	setp.le.s64 	%p35, %rd29, %rd4;
	@%p35 bra 	$L__BB114_50;
	st.global.f32 	[%rd22+384], %f80;
$L__BB114_50:
	setp.le.s64 	%p36, %rd29, %rd5;
	@%p36 bra 	$L__BB114_52;
	st.global.f32 	[%rd22+512], %f81;
$L__BB114_52:
	setp.le.s64 	%p37, %rd29, %rd6;
	@%p37 bra 	$L__BB114_54;
	st.global.f32 	[%rd22+640], %f82;
$L__BB114_54:
	setp.le.s64 	%p38, %rd29, %rd7;
	@%p38 bra 	$L__BB114_56;
	st.global.f32 	[%rd22+768], %f83;
$L__BB114_56:
	setp.le.s64 	%p39, %rd29, %rd8;
	@%p39 bra 	$L__BB114_58;
	st.global.f32 	[%rd22+896], %f84;
$L__BB114_58:
	setp.le.s64 	%p40, %rd29, %rd9;
	@%p40 bra 	$L__BB114_60;
	st.global.f32 	[%rd22+1024], %f85;
$L__BB114_60:
	setp.le.s64 	%p41, %rd29, %rd10;
	@%p41 bra 	$L__BB114_62;
	st.global.f32 	[%rd22+1152], %f86;
$L__BB114_62:
	setp.le.s64 	%p42, %rd29, %rd11;
	@%p42 bra 	$L__BB114_64;
	st.global.f32 	[%rd22+1280], %f87;
$L__BB114_64:
	setp.le.s64 	%p43, %rd29, %rd12;
	@%p43 bra 	$L__BB114_66;
	st.global.f32 	[%rd22+1408], %f88;
$L__BB114_66:
	setp.le.s64 	%p44, %rd29, %rd13;
	@%p44 bra 	$L__BB114_68;
	st.global.f32 	[%rd22+1536], %f89;
$L__BB114_68:
	setp.le.s64 	%p45, %rd29, %rd14;
	@%p45 bra 	$L__BB114_70;
	st.global.f32 	[%rd22+1664], %f90;
$L__BB114_70:
	setp.le.s64 	%p46, %rd29, %rd15;
	@%p46 bra 	$L__BB114_72;
	st.global.f32 	[%rd22+1792], %f91;
$L__BB114_72:
	setp.le.s64 	%p47, %rd29, %rd16;
	@%p47 bra 	$L__BB114_74;
	st.global.f32 	[%rd22+1920], %f92;
$L__BB114_74:
	setp.le.s64 	%p48, %rd29, %rd17;
	@%p48 bra 	$L__BB114_76;
	st.global.f32 	[%rd22+2048], %f93;
$L__BB114_76:
	setp.le.s64 	%p49, %rd29, %rd18;
	@%p49 bra 	$L__BB114_78;
	st.global.f32 	[%rd22+2176], %f94;
$L__BB114_78:
	setp.le.s64 	%p50, %rd29, %rd19;
	@%p50 bra 	$L__BB114_80;
	st.global.f32 	[%rd22+2304], %f95;
$L__BB114_80:
	ld.param.u64 	%rd46, [_ZN7oneflow4cuda7softmax15SoftmaxWarpImplI10SimpleLoadIffE11SimpleStoreIffEfLi1ELi19ELi32ELi1ELb1ELNS1_9AlgorithmE0EEEvT_T0_ll_param_2];
	cvt.s64.s32 	%rd44, %r86;
	add.s64 	%rd47, %rd47, %rd44;
	setp.lt.s64 	%p51, %rd47, %rd46;
	@%p51 bra 	$L__BB114_4;
$L__BB114_81:
	ret;

}
	// .globl	_ZN7oneflow4cuda7softmax15SoftmaxWarpImplI10SimpleLoadIffE11SimpleStoreIffEfLi1ELi20ELi32ELi1ELb0ELNS1_9AlgorithmE0EEEvT_T0_ll
.visible .entry _ZN7oneflow4cuda7softmax15SoftmaxWarpImplI10SimpleLoadIffE11SimpleStoreIffEfLi1ELi20ELi32ELi1ELb0ELNS1_9AlgorithmE0EEEvT_T0_ll(
	.param .align 8 .b8 _ZN7oneflow4cuda7softmax15SoftmaxWarpImplI10SimpleLoadIffE11SimpleStoreIffEfLi1ELi20ELi32ELi1ELb0ELNS1_9AlgorithmE0EEEvT_T0_ll_param_0[16],
	.param .align 8 .b8 _ZN7oneflow4cuda7softmax15SoftmaxWarpImplI10SimpleLoadIffE11SimpleStoreIffEfLi1ELi20ELi32ELi1ELb0ELNS1_9AlgorithmE0EEEvT_T0_ll_param_1[16],
	.param .u64 _ZN7oneflow4cuda7softmax15SoftmaxWarpImplI10SimpleLoadIffE11SimpleStoreIffEfLi1ELi20ELi32ELi1ELb0ELNS1_9AlgorithmE0EEEvT_T0_ll_param_2,
	.param .u64 _ZN7oneflow4cuda7softmax15SoftmaxWarpImplI10SimpleLoadIffE11SimpleStoreIffEfLi1ELi20ELi32ELi1ELb0ELNS1_9AlgorithmE0EEEvT_T0_ll_param_3
)
{
	.reg .pred 	%p<14>;
	.reg .b32 	%r<68>;
	.reg .b32 	%f<323>;
	.reg .b64 	%rd<27>;

	ld.param.u64 	%rd8, [_ZN7oneflow4cuda7softmax15SoftmaxWarpImplI10SimpleLoadIffE11SimpleStoreIffEfLi1ELi20ELi32ELi1ELb0ELNS1_9AlgorithmE0EEEvT_T0_ll_param_1+8];
	ld.param.u64 	%rd7, [_ZN7oneflow4cuda7softmax15SoftmaxWarpImplI10SimpleLoadIffE11SimpleStoreIffEfLi1ELi20ELi32ELi1ELb0ELNS1_9AlgorithmE0EEEvT_T0_ll_param_1];
	ld.param.u64 	%rd6, [_ZN7oneflow4cuda7softmax15SoftmaxWarpImplI10SimpleLoadIffE11SimpleStoreIffEfLi1ELi20ELi32ELi1ELb0ELNS1_9AlgorithmE0EEEvT_T0_ll_param_0+8];
	ld.param.u64 	%rd5, [_ZN7oneflow4cuda7softmax15SoftmaxWarpImplI10SimpleLoadIffE11SimpleStoreIffEfLi1ELi20ELi32ELi1ELb0ELNS1_9AlgorithmE0EEEvT_T0_ll_param_0];
	ld.param.u64 	%rd9, [_ZN7oneflow4cuda7softmax15SoftmaxWarpImplI10SimpleLoadIffE11SimpleStoreIffEfLi1ELi20ELi32ELi1ELb0ELNS1_9AlgorithmE0EEEvT_T0_ll_param_2];
	ld.param.u64 	%rd10, [_ZN7oneflow4cuda7softmax15SoftmaxWarpImplI10SimpleLoadIffE11SimpleStoreIffEfLi1ELi20ELi32ELi1ELb0ELNS1_9AlgorithmE0EEEvT_T0_ll_param_3];
	setp.lt.s64 	%p1, %rd10, 641;
	@%p1 bra 	$L__BB115_2;
	mov.u64 	%rd11, $str;
	cvta.global.u64 	%rd12, %rd11;
	mov.u64 	%rd13, $str$1;
	cvta.global.u64 	%rd14, %rd13;
	mov.u64 	%rd15, __unnamed_115;
	cvta.global.u64 	%rd16, %rd15;
	{ // callseq 114, 0
	.param .b64 param0;
	st.param.b64 	[param0], %rd12;
	.param .b64 param1;
	st.param.b64 	[param1], %rd14;
	.param .b32 param2;
	st.param.b32 	[param2], 228;
	.param .b64 param3;
	st.param.b64 	[param3], %rd16;
	.param .b64 param4;
	st.param.b64 	[param4], 1;
	call.uni 
	__assertfail, 
	(
	param0, 
	param1, 
	param2, 
	param3, 
	param4
	);
	} // callseq 114
$L__BB115_2:
	mov.u32 	%r2, %ctaid.x;
	mov.u32 	%r3, %ntid.y;
	mov.u32 	%r4, %tid.y;
	mad.lo.s32 	%r5, %r2, %r3, %r4;
	mov.u32 	%r6, %nctaid.x;
	mul.lo.s32 	%r1, %r6, %r3;
	cvt.s64.s32 	%rd26, %r5;
	setp.le.s64 	%p2, %rd9, %rd26;
	@%p2 bra 	$L__BB115_5;
	cvt.s64.s32 	%rd2, %r1;
	mov.u32 	%r7, %tid.x;
	cvt.u64.u32 	%rd17, %r7;
$L__BB115_4:
	mad.lo.s64 	%rd18, %rd26, %rd6, %rd17;
	cvta.to.global.u64 	%rd19, %rd5;
	shl.b64 	%rd20, %rd18, 2;
	add.s64 	%rd21, %rd19, %rd20;
	ld.global.f32 	%f1, [%rd21];
	max.f32 	%f2, %f1, 0fFF800000;
	ld.global.f32 	%f3, [%rd21+128];
	max.f32 	%f4, %f2, %f3;
	ld.global.f32 	%f5, [%rd21+256];
	max.f32 	%f6, %f4, %f5;
	ld.global.f32 	%f7, [%rd21+384];
	max.f32 	%f8, %f6, %f7;
	ld.global.f32 	%f9, [%rd21+512];
	max.f32 	%f10, %f8, %f9;
	ld.global.f32 	%f11, [%rd21+640];
	max.f32 	%f12, %f10, %f11;
	ld.global.f32 	%f13, [%rd21+768];
	max.f32 	%f14, %f12, %f13;
	ld.global.f32 	%f15, [%rd21+896];
	max.f32 	%f16, %f14, %f15;
	ld.global.f32 	%f17, [%rd21+1024];
	max.f32 	%f18, %f16, %f17;
	ld.global.f32 	%f19, [%rd21+1152];
	max.f32 	%f20, %f18, %f19;
	ld.global.f32 	%f21, [%rd21+1280];
	max.f32 	%f22, %f20, %f21;
	ld.global.f32 	%f23, [%rd21+1408];
	max.f32 	%f24, %f22, %f23;
	ld.global.f32 	%f25, [%rd21+1536];
	max.f32 	%f26, %f24, %f25;
	ld.global.f32 	%f27, [%rd21+1664];
	max.f32 	%f28, %f26, %f27;
	ld.global.f32 	%f29, [%rd21+1792];
	max.f32 	%f30, %f28, %f29;
	ld.global.f32 	%f31, [%rd21+1920];
	max.f32 	%f32, %f30, %f31;
	ld.global.f32 	%f33, [%rd21+2048];
	max.f32 	%f34, %f32, %f33;
	ld.global.f32 	%f35, [%rd21+2176];
	max.f32 	%f36, %f34, %f35;
	ld.global.f32 	%f37, [%rd21+2304];
	max.f32 	%f38, %f36, %f37;
	ld.global.f32 	%f39, [%rd21+2432];
	max.f32 	%f40, %f38, %f39;
	mov.b32 	%r8, %f40;
	shfl.sync.bfly.b32	%r9|%p3, %r8, 16, 31, -1;
	mov.b32 	%f41, %r9;
	max.f32 	%f42, %f40, %f41;
	mov.b32 	%r10, %f42;
	shfl.sync.bfly.b32	%r11|%p4, %r10, 8, 31, -1;
	mov.b32 	%f43, %r11;
	max.f32 	%f44, %f42, %f43;
	mov.b32 	%r12, %f44;
	shfl.sync.bfly.b32	%r13|%p5, %r12, 4, 31, -1;
	mov.b32 	%f45, %r13;
	max.f32 	%f46, %f44, %f45;
	mov.b32 	%r14, %f46;
	shfl.sync.bfly.b32	%r15|%p6, %r14, 2, 31, -1;
	mov.b32 	%f47, %r15;
	max.f32 	%f48, %f46, %f47;
	mov.b32 	%r16, %f48;
	shfl.sync.bfly.b32	%r17|%p7, %r16, 1, 31, -1;
	mov.b32 	%f49, %r17;
	max.f32 	%f50, %f48, %f49;
	sub.f32 	%f51, %f1, %f50;
	fma.rn.f32 	%f52, %f51, 0f3BBB989D, 0f3F000000;
	cvt.sat.f32.f32 	%f53, %f52;
	mov.f32 	%f54, 0f4B400001;
	mov.f32 	%f55, 0f437C0000;
	fma.rm.f32 	%f56, %f53, %f55, %f54;
	add.f32 	%f57, %f56, 0fCB40007F;
	neg.f32 	%f58, %f57;
	fma.rn.f32 	%f59, %f51, 0f3FB8AA3B, %f58;
	fma.rn.f32 	%f60, %f51, 0f32A57060, %f59;
	mov.b32 	%r18, %f56;
	shl.b32 	%r19, %r18, 23;
	mov.b32 	%f61, %r19;
	ex2.approx.ftz.f32 	%f62, %f60;
	mul.f32 	%f63, %f62, %f61;
	add.f32 	%f64, %f63, 0f00000000;
	sub.f32 	%f65, %f3, %f50;
	fma.rn.f32 	%f66, %f65, 0f3BBB989D, 0f3F000000;
	cvt.sat.f32.f32 	%f67, %f66;
	fma.rm.f32 	%f68, %f67, %f55, %f54;
	add.f32 	%f69, %f68, 0fCB40007F;
	neg.f32 	%f70, %f69;
	fma.rn.f32 	%f71, %f65, 0f3FB8AA3B, %f70;
	fma.rn.f32 	%f72, %f65, 0f32A57060, %f71;
	mov.b32 	%r20, %f68;
	shl.b32 	%r21, %r20, 23;
	mov.b32 	%f73, %r21;
	ex2.approx.ftz.f32 	%f74, %f72;
	mul.f32 	%f75, %f74, %f73;
	add.f32 	%f76, %f64, %f75;
	sub.f32 	%f77, %f5, %f50;
	fma.rn.f32 	%f78, %f77, 0f3BBB989D, 0f3F000000;
	cvt.sat.f32.f32 	%f79, %f78;
	fma.rm.f32 	%f80, %f79, %f55, %f54;
	add.f32 	%f81, %f80, 0fCB40007F;
	neg.f32 	%f82, %f81;
	fma.rn.f32 	%f83, %f77, 0f3FB8AA3B, %f82;
	fma.rn.f32 	%f84, %f77, 0f32A57060, %f83;
	mov.b32 	%r22, %f80;
	shl.b32 	%r23, %r22, 23;
	mov.b32 	%f85, %r23;
	ex2.approx.ftz.f32 	%f86, %f84;
	mul.f32 	%f87, %f86, %f85;
	add.f32 	%f88, %f76, %f87;
	sub.f32 	%f89, %f7, %f50;
	fma.rn.f32 	%f90, %f89, 0f3BBB989D, 0f3F000000;
	cvt.sat.f32.f32 	%f91, %f90;
	fma.rm.f32 	%f92, %f91, %f55, %f54;
	add.f32 	%f93, %f92, 0fCB40007F;
	neg.f32 	%f94, %f93;
	fma.rn.f32 	%f95, %f89, 0f3FB8AA3B, %f94;
	fma.rn.f32 	%f96, %f89, 0f32A57060, %f95;
	mov.b32 	%r24, %f92;
	shl.b32 	%r25, %r24, 23;
	mov.b32 	%f97, %r25;
	ex2.approx.ftz.f32 	%f98, %f96;
	mul.f32 	%f99, %f98, %f97;
	add.f32 	%f100, %f88, %f99;
	sub.f32 	%f101, %f9, %f50;
	fma.rn.f32 	%f102, %f101, 0f3BBB989D, 0f3F000000;
	cvt.sat.f32.f32 	%f103, %f102;
	fma.rm.f32 	%f104, %f103, %f55, %f54;
	add.f32 	%f105, %f104, 0fCB40007F;
	neg.f32 	%f106, %f105;
	fma.rn.f32 	%f107, %f101, 0f3FB8AA3B, %f106;
	fma.rn.f32 	%f108, %f101, 0f32A57060, %f107;
	mov.b32 	%r26, %f104;
	shl.b32 	%r27, %r26, 23;
	mov.b32 	%f109, %r27;
	ex2.approx.ftz.f32 	%f110, %f108;
	mul.f32 	%f111, %f110, %f109;
	add.f32 	%f112, %f100, %f111;
	sub.f32 	%f113, %f11, %f50;
	fma.rn.f32 	%f114, %f113, 0f3BBB989D, 0f3F000000;
	cvt.sat.f32.f32 	%f115, %f114;
	fma.rm.f32 	%f116, %f115, %f55, %f54;
	add.f32 	%f117, %f116, 0fCB40007F;
	neg.f32 	%f118, %f117;
	fma.rn.f32 	%f119, %f113, 0f3FB8AA3B, %f118;
	fma.rn.f32 	%f120, %f113, 0f32A57060, %f119;
	mov.b32 	%r28, %f116;
	shl.b32 	%r29, %r28, 23;
	mov.b32 	%f121, %r29;
	ex2.approx.ftz.f32 	%f122, %f120;
	mul.f32 	%f123, %f122, %f121;
	add.f32 	%f124, %f112, %f123;
	sub.f32 	%f125, %f13, %f50;
	fma.rn.f32 	%f126, %f125, 0f3BBB989D, 0f3F000000;
	cvt.sat.f32.f32 	%f127, %f126;
	fma.rm.f32 	%f128, %f127, %f55, %f54;
	add.f32 	%f129, %f128, 0fCB40007F;
	neg.f32 	%f130, %f129;
	fma.rn.f32 	%f131, %f125, 0f3FB8AA3B, %f130;
	fma.rn.f32 	%f132, %f125, 0f32A57060, %f131;
	mov.b32 	%r30, %f128;
	shl.b32 	%r31, %r30, 23;
	mov.b32 	%f133, %r31;
	ex2.approx.ftz.f32 	%f134, %f132;
	mul.f32 	%f135, %f134, %f133;
	add.f32 	%f136, %f124, %f135;
	sub.f32 	%f137, %f15, %f50;
	fma.rn.f32 	%f138, %f137, 0f3BBB989D, 0f3F000000;
	cvt.sat.f32.f32 	%f139, %f138;
	fma.rm.f32 	%f140, %f139, %f55, %f54;
	add.f32 	%f141, %f140, 0fCB40007F;
	neg.f32 	%f142, %f141;
	fma.rn.f32 	%f143, %f137, 0f3FB8AA3B, %f142;
	fma.rn.f32 	%f144, %f137, 0f32A57060, %f143;
	mov.b32 	%r32, %f140;
	shl.b32 	%r33, %r32, 23;
	mov.b32 	%f145, %r33;
	ex2.approx.ftz.f32 	%f146, %f144;
	mul.f32 	%f147, %f146, %f145;
	add.f32 	%f148, %f136, %f147;
	sub.f32 	%f149, %f17, %f50;
	fma.rn.f32 	%f150, %f149, 0f3BBB989D, 0f3F000000;
	cvt.sat.f32.f32 	%f151, %f150;
	fma.rm.f32 	%f152, %f151, %f55, %f54;
	add.f32 	%f153, %f152, 0fCB40007F;
	neg.f32 	%f154, %f153;
	fma.rn.f32 	%f155, %f149, 0f3FB8AA3B, %f154;
	fma.rn.f32 	%f156, %f149, 0f32A57060, %f155;
	mov.b32 	%r34, %f152;
	shl.b32 	%r35, %r34, 23;
	mov.b32 	%f157, %r35;
	ex2.approx.ftz.f32 	%f158, %f156;
	mul.f32 	%f159, %f158, %f157;
	add.f32 	%f160, %f148, %f159;
	sub.f32 	%f161, %f19, %f50;
	fma.rn.f32 	%f162, %f161, 0f3BBB989D, 0f3F000000;
	cvt.sat.f32.f32 	%f163, %f162;
	fma.rm.f32 	%f164, %f163, %f55, %f54;
	add.f32 	%f165, %f164, 0fCB40007F;
	neg.f32 	%f166, %f165;
	fma.rn.f32 	%f167, %f161, 0f3FB8AA3B, %f166;
	fma.rn.f32 	%f168, %f161, 0f32A57060, %f167;
	mov.b32 	%r36, %f164;
	shl.b32 	%r37, %r36, 23;
	mov.b32 	%f169, %r37;
	ex2.approx.ftz.f32 	%f170, %f168;
	mul.f32 	%f171, %f170, %f169;
	add.f32 	%f172, %f160, %f171;
	sub.f32 	%f173, %f21, %f50;
	fma.rn.f32 	%f174, %f173, 0f3BBB989D, 0f3F000000;
	cvt.sat.f32.f32 	%f175, %f174;
	fma.rm.f32 	%f176, %f175, %f55, %f54;
	add.f32 	%f177, %f176, 0fCB40007F;
	neg.f32 	%f178, %f177;
	fma.rn.f32 	%f179, %f173, 0f3FB8AA3B, %f178;
	fma.rn.f32 	%f180, %f173, 0f32A57060, %f179;
	mov.b32 	%r38, %f176;
	shl.b32 	%r39, %r38, 23;
	mov.b32 	%f181, %r39;
	ex2.approx.ftz.f32 	%f182, %f180;
	mul.f32 	%f183, %f182, %f181;
	add.f32 	%f184, %f172, %f183;
	sub.f32 	%f185, %f23, %f50;
	fma.rn.f32 	%f186, %f185, 0f3BBB989D, 0f3F000000;
	cvt.sat.f32.f32 	%f187, %f186;
	fma.rm.f32 	%f188, %f187, %f55, %f54;
	add.f32 	%f189, %f188, 0fCB40007F;
	neg.f32 	%f190, %f189;
	fma.rn.f32 	%f191, %f185, 0f3FB8AA3B, %f190;
	fma.rn.f32 	%f192, %f185, 0f32A57060, %f191;
	mov.b32 	%r40, %f188;
	shl.b32 	%r41, %r40, 23;
	mov.b32 	%f193, %r41;
	ex2.approx.ftz.f32 	%f194, %f192;
	mul.f32 	%f195, %f194, %f193;
	add.f32 	%f196, %f184, %f195;
	sub.f32 	%f197, %f25, %f50;
	fma.rn.f32 	%f198, %f197, 0f3BBB989D, 0f3F000000;
	cvt.sat.f32.f32 	%f199, %f198;
	fma.rm.f32 	%f200, %f199, %f55, %f54;
	add.f32 	%f201, %f200, 0fCB40007F;
	neg.f32 	%f202, %f201;
	fma.rn.f32 	%f203, %f197, 0f3FB8AA3B, %f202;
	fma.rn.f32 	%f204, %f197, 0f32A57060, %f203;
	mov.b32 	%r42, %f200;
	shl.b32 	%r43, %r42, 23;
	mov.b32 	%f205, %r43;
	ex2.approx.ftz.f32 	%f206, %f204;
	mul.f32 	%f207, %f206, %f205;
	add.f32 	%f208, %f196, %f207;
	sub.f32 	%f209, %f27, %f50;
	fma.rn.f32 	%f210, %f209, 0f3BBB989D, 0f3F000000;
	cvt.sat.f32.f32 	%f211, %f210;
	fma.rm.f32 	%f212, %f211, %f55, %f54;
	add.f32 	%f213, %f212, 0fCB40007F;
	neg.f32 	%f214, %f213;
	fma.rn.f32 	%f215, %f209, 0f3FB8AA3B, %f214;
	fma.rn.f32 	%f216, %f209, 0f32A57060, %f215;
	mov.b32 	%r44, %f212;
	shl.b32 	%r45, %r44, 23;
	mov.b32 	%f217, %r45;
	ex2.approx.ftz.f32 	%f218, %f216;
	mul.f32 	%f219, %f218, %f217;
	add.f32 	%f220, %f208, %f219;
	sub.f32 	%f221, %f29, %f50;
	fma.rn.f32 	%f222, %f221, 0f3BBB989D, 0f3F000000;
	cvt.sat.f32.f32 	%f223, %f222;
	fma.rm.f32 	%f224, %f223, %f55, %f54;
	add.f32 	%f225, %f224, 0fCB40007F;
	neg.f32 	%f226, %f225;
	fma.rn.f32 	%f227, %f221, 0f3FB8AA3B, %f226;
	fma.rn.f32 	%f228, %f221, 0f32A57060, %f227;
	mov.b32 	%r46, %f224;
	shl.b32 	%r47, %r46, 23;
	mov.b32 	%f229, %r47;
	ex2.approx.ftz.f32 	%f230, %f228;
	mul.f32 	%f231, %f230, %f229;
	add.f32 	%f232, %f220, %f231;
	sub.f32 	%f233, %f31, %f50;
	fma.rn.f32 	%f234, %f233, 0f3BBB989D, 0f3F000000;
	cvt.sat.f32.f32 	%f235, %f234;
	fma.rm.f32 	%f236, %f235, %f55, %f54;
	add.f32 	%f237, %f236, 0fCB40007F;
	neg.f32 	%f238, %f237;
	fma.rn.f32 	%f239, %f233, 0f3FB8AA3B, %f238;
	fma.rn.f32 	%f240, %f233, 0f32A57060, %f239;
	mov.b32 	%r48, %f236;
	shl.b32 	%r49, %r48, 23;
	mov.b32 	%f241, %r49;
	ex2.approx.ftz.f32 	%f242, %f240;
	mul.f32 	%f243, %f242, %f241;
	add.f32 	%f244, %f232, %f243;
	sub.f32 	%f245, %f33, %f50;
	fma.rn.f32 	%f246, %f245, 0f3BBB989D, 0f3F000000;
	cvt.sat.f32.f32 	%f247, %f246;
	fma.rm.f32 	%f248, %f247, %f55, %f54;
	add.f32 	%f249, %f248, 0fCB40007F;
	neg.f32 	%f250, %f249;
	fma.rn.f32 	%f251, %f245, 0f3FB8AA3B, %f250;
	fma.rn.f32 	%f252, %f245, 0f32A57060, %f251;
	mov.b32 	%r50, %f248;
	shl.b32 	%r51, %r50, 23;
	mov.b32 	%f253, %r51;
	ex2.approx.ftz.f32 	%f254, %f252;
	mul.f32 	%f255, %f254, %f253;
	add.f32 	%f256, %f244, %f255;
	sub.f32 	%f257, %f35, %f50;
	fma.rn.f32 	%f258, %f257, 0f3BBB989D, 0f3F000000;
	cvt.sat.f32.f32 	%f259, %f258;
	fma.rm.f32 	%f260, %f259, %f55, %f54;
	add.f32 	%f261, %f260, 0fCB40007F;
	neg.f32 	%f262, %f261;
	fma.rn.f32 	%f263, %f257, 0f3FB8AA3B, %f262;
	fma.rn.f32 	%f264, %f257, 0f32A57060, %f263;
	mov.b32 	%r52, %f260;
	shl.b32 	%r53, %r52, 23;
	mov.b32 	%f265, %r53;
	ex2.approx.ftz.f32 	%f266, %f264;
	mul.f32 	%f267, %f266, %f265;
	add.f32 	%f268, %f256, %f267;
	sub.f32 	%f269, %f37, %f50;
	fma.rn.f32 	%f270, %f269, 0f3BBB989D, 0f3F000000;
	cvt.sat.f32.f32 	%f271, %f270;
	fma.rm.f32 	%f272, %f271, %f55, %f54;
	add.f32 	%f273, %f272, 0fCB40007F;
	neg.f32 	%f274, %f273;
	fma.rn.f32 	%f275, %f269, 0f3FB8AA3B, %f274;
	fma.rn.f32 	%f276, %f269, 0f32A57060, %f275;
	mov.b32 	%r54, %f272;
	shl.b32 	%r55, %r54, 23;
	mov.b32 	%f277, %r55;
	ex2.approx.ftz.f32 	%f278, %f276;
	mul.f32 	%f279, %f278, %f277;
	add.f32 	%f280, %f268, %f279;
	sub.f32 	%f281, %f39, %f50;
	fma.rn.f32 	%f282, %f281, 0f3BBB989D, 0f3F000000;
	cvt.sat.f32.f32 	%f283, %f282;
	fma.rm.f32 	%f284, %f283, %f55, %f54;
	add.f32 	%f285, %f284, 0fCB40007F;
	neg.f32 	%f286, %f285;
	fma.rn.f32 	%f287, %f281, 0f3FB8AA3B, %f286;
	fma.rn.f32 	%f288, %f281, 0f32A57060, %f287;
	mov.b32 	%r56, %f284;
	shl.b32 	%r57, %r56, 23;
	mov.b32 	%f289, %r57;
	ex2.approx.ftz.f32 	%f290, %f288;
	mul.f32 	%f291, %f290, %f289;
	add.f32 	%f292, %f280, %f291;
	mov.b32 	%r58, %f292;
	shfl.sync.bfly.b32	%r59|%p8, %r58, 16, 31, -1;
	mov.b32 	%f293, %r59;
	add.f32 	%f294, %f292, %f293;
	mov.b32 	%r60, %f294;
	shfl.sync.bfly.b32	%r61|%p9, %r60, 8, 31, -1;
	mov.b32 	%f295, %r61;
	add.f32 	%f296, %f294, %f295;
	mov.b32 	%r62, %f296;
	shfl.sync.bfly.b32	%r63|%p10, %r62, 4, 31, -1;
	mov.b32 	%f297, %r63;
	add.f32 	%f298, %f296, %f297;
	mov.b32 	%r64, %f298;
	shfl.sync.bfly.b32	%r65|%p11, %r64, 2, 31, -1;
	mov.b32 	%f299, %r65;
	add.f32 	%f300, %f298, %f299;
	mov.b32 	%r66, %f300;
	shfl.sync.bfly.b32	%r67|%p12, %r66, 1, 31, -1;
	mov.b32 	%f301, %r67;
	add.f32 	%f302, %f300, %f301;
	div.rn.f32 	%f303, %f63, %f302;
	div.rn.f32 	%f304, %f75, %f302;
	div.rn.f32 	%f305, %f87, %f302;
	div.rn.f32 	%f306, %f99, %f302;
	div.rn.f32 	%f307, %f111, %f302;
	div.rn.f32 	%f308, %f123, %f302;
	div.rn.f32 	%f309, %f135, %f302;
	div.rn.f32 	%f310, %f147, %f302;
	div.rn.f32 	%f311, %f159, %f302;
	div.rn.f32 	%f312, %f171, %f302;
	div.rn.f32 	%f313, %f183, %f302;
	div.rn.f32 	%f314, %f195, %f302;
	div.rn.f32 	%f315, %f207, %f302;
	div.rn.f32 	%f316, %f219, %f302;
	div.rn.f32 	%f317, %f231, %f302;
	div.rn.f32 	%f318, %f243, %f302;
	div.rn.f32 	%f319, %f255, %f302;
	div.rn.f32 	%f320, %f267, %f302;
	div.rn.f32 	%f321, %f279, %f302;
	div.rn.f32 	%f322, %f291, %f302;
	mad.lo.s64 	%rd22, %rd26, %rd8, %rd17;
	cvta.to.global.u64 	%rd23, %rd7;
	shl.b64 	%rd24, %rd22, 2;
	add.s64 	%rd25, %rd23, %rd24;
	st.global.f32 	[%rd25], %f303;
	st.global.f32 	[%rd25+128], %f304;
	st.global.f32 	[%rd25+256], %f305;
	st.global.f32 	[%rd25+384], %f306;
	st.global.f32 	[%rd25+512], %f307;
	st.global.f32 	[%rd25+640], %f308;
	st.global.f32 	[%rd25+768], %f309;
	st.global.f32 	[%rd25+896], %f310;
	st.global.f32 	[%rd25+1024], %f311;
	st.global.f32 	[%rd25+1152], %f312;
	st.global.f32 	[%rd25+1280], %f313;
	st.global.f32 	[%rd25+1408], %f314;
	st.global.f32 	[%rd25+1536], %f315;
	st.global.f32 	[%rd25+1664], %f316;
	st.global.f32 	[%rd25+1792], %f317;
	st.global.f32 	[%rd25+1920], %f318;
	st.global.f32 	[%rd25+2048], %f319;
	st.global.f32 	[%rd25+2176], %f320;
	st.global.f32 	[%rd25+2304], %f321;
	st.global.f32 	[%rd25+2432], %f322;
	add.s64 	%rd26, %rd26, %rd2;
	setp.lt.s64 	%p13, %rd26, %rd9;
	@%p13 bra 	$L__BB115_4;
$L__BB115_5:
	ret;

}
	// .globl	_ZN7oneflow4cuda7softmax15SoftmaxWarpImplI10SimpleLoadIffE11SimpleStoreIffEfLi1ELi20ELi32ELi1ELb1ELNS1_9AlgorithmE0EEEvT_T0_ll
.visible .entry _ZN7oneflow4cuda7softmax15SoftmaxWarpImplI10SimpleLoadIffE11SimpleStoreIffEfLi1ELi20ELi32ELi1ELb1ELNS1_9AlgorithmE0EEEvT_T0_ll(
	.param .align 8 .b8 _ZN7oneflow4cuda7softmax15SoftmaxWarpImplI10SimpleLoadIffE11SimpleStoreIffEfLi1ELi20ELi32ELi1ELb1ELNS1_9AlgorithmE0EEEvT_T0_ll_param_0[16],
	.param .align 8 .b8 _ZN7oneflow4cuda7softmax15SoftmaxWarpImplI10SimpleLoadIffE11SimpleStoreIffEfLi1ELi20ELi32ELi1ELb1ELNS1_9AlgorithmE0EEEvT_T0_ll_param_1[16],
	.param .u64 _ZN7oneflow4cuda7softmax15SoftmaxWarpImplI10SimpleLoadIffE11SimpleStoreIffEfLi1ELi20ELi32ELi1ELb1ELNS1_9AlgorithmE0EEEvT_T0_ll_param_2,
	.param .u64 _ZN7oneflow4cuda7softmax15SoftmaxWarpImplI10SimpleLoadIffE11SimpleStoreIffEfLi1ELi20ELi32ELi1ELb1ELNS1_9AlgorithmE0EEEvT_T0_ll_param_3
)
{
	.reg .pred 	%p<54>;
	.reg .b32 	%r<96>;
	.reg .b32 	%f<423>;
	.reg .b64 	%rd<51>;

	ld.param.u64 	%rd26, [_ZN7oneflow4cuda7softmax15SoftmaxWarpImplI10SimpleLoadIffE11SimpleStoreIffEfLi1ELi20ELi32ELi1ELb1ELNS1_9AlgorithmE0EEEvT_T0_ll_param_1+8];
	ld.param.u64 	%rd25, [_ZN7oneflow4cuda7softmax15SoftmaxWarpImplI10SimpleLoadIffE11SimpleStoreIffEfLi1ELi20ELi32ELi1ELb1ELNS1_9AlgorithmE0EEEvT_T0_ll_param_1];
	ld.param.u64 	%rd24, [_ZN7oneflow4cuda7softmax15SoftmaxWarpImplI10SimpleLoadIffE11SimpleStoreIffEfLi1ELi20ELi32ELi1ELb1ELNS1_9AlgorithmE0EEEvT_T0_ll_param_0+8];
	ld.param.u64 	%rd23, [_ZN7oneflow4cuda7softmax15SoftmaxWarpImplI10SimpleLoadIffE11SimpleStoreIffEfLi1ELi20ELi32ELi1ELb1ELNS1_9AlgorithmE0EEEvT_T0_ll_param_0];
	ld.param.u64 	%rd28, [_ZN7oneflow4cuda7softmax15SoftmaxWarpImplI10SimpleLoadIffE11SimpleStoreIffEfLi1ELi20ELi32ELi1ELb1ELNS1_9AlgorithmE0EEEvT_T0_ll_param_3];
	setp.lt.s64 	%p1, %rd28, 641;
	@%p1 bra 	$L__BB116_2;
	mov.u64 	%rd29, $str;
	cvta.global.u64 	%rd30, %rd29;
	mov.u64 	%rd31, $str$1;
	cvta.global.u64 	%rd32, %rd31;
	mov.u64 	%rd33, __unnamed_116;
	cvta.global.u64 	%rd34, %rd33;
	{ // callseq 115, 0
	.param .b64 param0;
	st.param.b64 	[param0], %rd30;
	.param .b64 param1;
	st.param.b64 	[param1], %rd32;
	.param .b32 param2;
	st.param.b32 	[param2], 228;
	.param .b64 param3;
	st.param.b64 	[param3], %rd34;
	.param .b64 param4;
	st.param.b64 	[param4], 1;
	call.uni 
	__assertfail, 
	(
	param0, 
	param1, 
	param2, 
	param3, 
	param4
	);
	} // callseq 115
$L__BB116_2:
	ld.param.u64 	%rd48, [_ZN7oneflow4cuda7softmax15SoftmaxWarpImplI10SimpleLoadIffE11SimpleStoreIffEfLi1ELi20ELi32ELi1ELb1ELNS1_9AlgorithmE0EEEvT_T0_ll_param_2];
	mov.u32 	%r1, %ctaid.x;
	mov.u32 	%r2, %ntid.y;
	mov.u32 	%r3, %tid.y;
	mad.lo.s32 	%r4, %r1, %r2, %r3;
	cvt.s64.s32 	%rd50, %r4;
	setp.le.s64 	%p2, %rd48, %rd50;
	@%p2 bra 	$L__BB116_85;
	mov.u32 	%r5, %tid.x;
	add.s32 	%r6, %r5, 64;
	cvt.u64.u32 	%rd2, %r6;
	add.s32 	%r7, %r5, 96;
	cvt.u64.u32 	%rd3, %r7;
	add.s32 	%r8, %r5, 128;
	cvt.u64.u32 	%rd4, %r8;
	add.s32 	%r9, %r5, 160;
	cvt.u64.u32 	%rd5, %r9;
	add.s32 	%r10, %r5, 192;
	cvt.u64.u32 	%rd6, %r10;
	add.s32 	%r11, %r5, 224;
	cvt.u64.u32 	%rd7, %r11;
	add.s32 	%r12, %r5, 256;
	cvt.u64.u32 	%rd8, %r12;
	add.s32 	%r13, %r5, 320;
	cvt.u64.u32 	%rd9, %r13;
	add.s32 	%r14, %r5, 352;
	cvt.u64.u32 	%rd10, %r14;
	add.s32 	%r15, %r5, 384;
	cvt.u64.u32 	%rd11, %r15;
	add.s32 	%r16, %r5, 416;
	cvt.u64.u32 	%rd12, %r16;
	add.s32 	%r17, %r5, 448;
	cvt.u64.u32 	%rd13, %r17;
	add.s32 	%r18, %r5, 480;
	cvt.u64.u32 	%rd14, %r18;
	add.s32 	%r19, %r5, 512;
	cvt.u64.u32 	%rd15, %r19;
	add.s32 	%r20, %r5, 544;
	cvt.u64.u32 	%rd16, %r20;
	add.s32 	%r21, %r5, 576;
	cvt.u64.u32 	%rd17, %r21;
	add.s32 	%r22, %r5, 608;
	cvt.u64.u32 	%rd18, %r22;
	add.s32 	%r25, %r5, 32;
	add.s32 	%r27, %r5, 288;
	mov.u32 	%r93, %nctaid.x;
	mul.lo.s32 	%r95, %r93, %r2;
$L__BB116_4:
	cvt.u64.u32 	%rd35, %r5;
	setp.le.s64 	%p3, %rd28, %rd35;
	mad.lo.s64 	%rd36, %rd50, %rd24, %rd35;
	cvta.to.global.u64 	%rd37, %rd23;
	shl.b64 	%rd38, %rd36, 2;
	add.s64 	%rd20, %rd37, %rd38;
	mov.f32 	%f383, 0fFF800000;
	mov.f32 	%f386, %f383;
	@%p3 bra 	$L__BB116_6;
	ld.global.f32 	%f383, [%rd20];
	max.f32 	%f386, %f383, 0fFF800000;
$L__BB116_6:
	cvt.u64.u32 	%rd39, %r25;
	setp.le.s64 	%p4, %rd28, %rd39;
	mov.f32 	%f385, 0fFF800000;
	@%p4 bra 	$L__BB116_8;
	ld.global.f32 	%f385, [%rd20+128];
	max.f32 	%f386, %f386, %f385;
$L__BB116_8:
	setp.le.s64 	%p5, %rd28, %rd2;
	mov.f32 	%f387, 0fFF800000;
	@%p5 bra 	$L__BB116_10;
	ld.global.f32 	%f387, [%rd20+256];
	max.f32 	%f386, %f386, %f387;
$L__BB116_10:
	setp.le.s64 	%p6, %rd28, %rd3;
	mov.f32 	%f389, 0fFF800000;
	@%p6 bra 	$L__BB116_12;
	ld.global.f32 	%f389, [%rd20+384];
	max.f32 	%f386, %f386, %f389;
$L__BB116_12:
	setp.le.s64 	%p7, %rd28, %rd4;
	mov.f32 	%f391, 0fFF800000;
	@%p7 bra 	$L__BB116_14;
	ld.global.f32 	%f391, [%rd20+512];
	max.f32 	%f386, %f386, %f391;
$L__BB116_14:
	setp.le.s64 	%p8, %rd28, %rd5;
	mov.f32 	%f393, 0fFF800000;
	@%p8 bra 	$L__BB116_16;
	ld.global.f32 	%f393, [%rd20+640];
	max.f32 	%f386, %f386, %f393;
$L__BB116_16:
	setp.le.s64 	%p9, %rd28, %rd6;
	mov.f32 	%f395, 0fFF800000;
	@%p9 bra 	$L__BB116_18;
	ld.global.f32 	%f395, [%rd20+768];
	max.f32 	%f386, %f386, %f395;
$L__BB116_18:
	setp.le.s64 	%p10, %rd28, %rd7;
	mov.f32 	%f397, 0fFF800000;
	@%p10 bra 	$L__BB116_20;
	ld.global.f32 	%f397, [%rd20+896];
	max.f32 	%f386, %f386, %f397;
$L__BB116_20:
	setp.le.s64 	%p11, %rd28, %rd8;
	mov.f32 	%f399, 0fFF800000;
	@%p11 bra 	$L__BB116_22;
	ld.global.f32 	%f399, [%rd20+1024];
	max.f32 	%f386, %f386, %f399;
$L__BB116_22:
	cvt.u64.u32 	%rd40, %r27;
	setp.le.s64 	%p12, %rd28, %rd40;
	mov.f32 	%f401, 0fFF800000;
	@%p12 bra 	$L__BB116_24;
	ld.global.f32 	%f401, [%rd20+1152];
	max.f32 	%f386, %f386, %f401;
$L__BB116_24:
	setp.le.s64 	%p13, %rd28, %rd9;
	mov.f32 	%f403, 0fFF800000;
	@%p13 bra 	$L__BB116_26;
	ld.global.f32 	%f403, [%rd20+1280];
	max.f32 	%f386, %f386, %f403;
$L__BB116_26:
	setp.le.s64 	%p14, %rd28, %rd10;
	mov.f32 	%f405, 0fFF800000;
	@%p14 bra 	$L__BB116_28;
	ld.global.f32 	%f405, [%rd20+1408];
	max.f32 	%f386, %f386, %f405;
$L__BB116_28:
	setp.le.s64 	%p15, %rd28, %rd11;
	mov.f32 	%f407, 0fFF800000;
	@%p15 bra 	$L__BB116_30;
	ld.global.f32 	%f407, [%rd20+1536];
	max.f32 	%f386, %f386, %f407;
$L__BB116_30:
	setp.le.s64 	%p16, %rd28, %rd12;
	mov.f32 	%f409, 0fFF800000;
	@%p16 bra 	$L__BB116_32;
	ld.global.f32 	%f409, [%rd20+1664];
	max.f32 	%f386, %f386, %f409;
$L__BB116_32:
	setp.le.s64 	%p17, %rd28, %rd13;
	mov.f32 	%f411, 0fFF800000;
	@%p17 bra 	$L__BB116_34;
	ld.global.f32 	%f411, [%rd20+1792];
	max.f32 	%f386, %f386, %f411;
$L__BB116_34:
	setp.le.s64 	%p18, %rd28, %rd14;
	mov.f32 	%f413, 0fFF800000;
	@%p18 bra 	$L__BB116_36;
	ld.global.f32 	%f413, [%rd20+1920];
	max.f32 	%f386, %f386, %f413;
$L__BB116_36:
	setp.le.s64 	%p19, %rd28, %rd15;
	mov.f32 	%f415, 0fFF800000;
	@%p19 bra 	$L__BB116_38;
	ld.global.f32 	%f415, [%rd20+2048];
	max.f32 	%f386, %f386, %f415;
$L__BB116_38:
	setp.le.s64 	%p20, %rd28, %rd16;
	mov.f32 	%f417, 0fFF800000;
	@%p20 bra 	$L__BB116_40;
	ld.global.f32 	%f417, [%rd20+2176];
	max.f32 	%f386, %f386, %f417;
$L__BB116_40:
	setp.le.s64 	%p21, %rd28, %rd17;
	mov.f32 	%f419, 0fFF800000;
	@%p21 bra 	$L__BB116_42;
	ld.global.f32 	%f419, [%rd20+2304];
	max.f32 	%f386, %f386, %f419;
$L__BB116_42:
	setp.le.s64 	%p22, %rd28, %rd18;
	mov.f32 	%f421, 0fFF800000;
	@%p22 bra 	$L__BB116_44;
	ld.global.f32 	%f421, [%rd20+2432];
	max.f32 	%f386, %f386, %f421;
$L__BB116_44:
	cvt.u64.u32 	%rd41, %r5;
	setp.le.s64 	%p23, %rd28, %rd41;
	mov.b32 	%r29, %f386;
	shfl.sync.bfly.b32	%r30|%p24, %r29, 16, 31, -1;
	mov.b32 	%f121, %r30;
	max.f32 	%f122, %f386, %f121;
	mov.b32 	%r31, %f122;
	shfl.sync.bfly.b32	%r32|%p25, %r31, 8, 31, -1;
	mov.b32 	%f123, %r32;
	max.f32 	%f124, %f122, %f123;
	mov.b32 	%r33, %f124;
	shfl.sync.bfly.b32	%r34|%p26, %r33, 4, 31, -1;
	mov.b32 	%f125, %r34;
	max.f32 	%f126, %f124, %f125;
	mov.b32 	%r35, %f126;
	shfl.sync.bfly.b32	%r36|%p27, %r35, 2, 31, -1;
	mov.b32 	%f127, %r36;
	max.f32 	%f128, %f126, %f127;
	mov.b32 	%r37, %f128;
	shfl.sync.bfly.b32	%r38|%p28, %r37, 1, 31, -1;
	mov.b32 	%f129, %r38;
	max.f32 	%f130, %f128, %f129;
	sub.f32 	%f131, %f383, %f130;
	fma.rn.f32 	%f132, %f131, 0f3BBB989D, 0f3F000000;
	cvt.sat.f32.f32 	%f133, %f132;
	mov.f32 	%f134, 0f4B400001;
	mov.f32 	%f135, 0f437C0000;
	fma.rm.f32 	%f136, %f133, %f135, %f134;
	add.f32 	%f137, %f136, 0fCB40007F;
	neg.f32 	%f138, %f137;
	fma.rn.f32 	%f139, %f131, 0f3FB8AA3B, %f138;
	fma.rn.f32 	%f140, %f131, 0f32A57060, %f139;
	mov.b32 	%r39, %f136;
	shl.b32 	%r40, %r39, 23;
	mov.b32 	%f141, %r40;
	ex2.approx.ftz.f32 	%f142, %f140;
	mul.f32 	%f143, %f142, %f141;
	add.f32 	%f144, %f143, 0f00000000;
	sub.f32 	%f145, %f385, %f130;
	fma.rn.f32 	%f146, %f145, 0f3BBB989D, 0f3F000000;
	cvt.sat.f32.f32 	%f147, %f146;
	fma.rm.f32 	%f148, %f147, %f135, %f134;
	add.f32 	%f149, %f148, 0fCB40007F;
	neg.f32 	%f150, %f149;
	fma.rn.f32 	%f151, %f145, 0f3FB8AA3B, %f150;
	fma.rn.f32 	%f152, %f145, 0f32A57060, %f151;
	mov.b32 	%r41, %f148;
	shl.b32 	%r42, %r41, 23;
	mov.b32 	%f153, %r42;
	ex2.approx.ftz.f32 	%f154, %f152;
	mul.f32 	%f155, %f154, %f153;
	add.f32 	%f156, %f144, %f155;
	sub.f32 	%f157, %f387, %f130;
	fma.rn.f32 	%f158, %f157, 0f3BBB989D, 0f3F000000;
	cvt.sat.f32.f32 	%f159, %f158;
	fma.rm.f32 	%f160, %f159, %f135, %f134;
	add.f32 	%f161, %f160, 0fCB40007F;
	neg.f32 	%f162, %f161;
	fma.rn.f32 	%f163, %f157, 0f3FB8AA3B, %f162;
	fma.rn.f32 	%f164, %f157, 0f32A57060, %f163;
	mov.b32 	%r43, %f160;
	shl.b32 	%r44, %r43, 23;
	mov.b32 	%f165, %r44;
	ex2.approx.ftz.f32 	%f166, %f164;
	mul.f32 	%f167, %f166, %f165;
	add.f32 	%f168, %f156, %f167;
	sub.f32 	%f169, %f389, %f130;
	fma.rn.f32 	%f170, %f169, 0f3BBB989D, 0f3F000000;
	cvt.sat.f32.f32 	%f171, %f170;
	fma.rm.f32 	%f172, %f171, %f135, %f134;
	add.f32 	%f173, %f172, 0fCB40007F;
	neg.f32 	%f174, %f173;
	fma.rn.f32 	%f175, %f169, 0f3FB8AA3B, %f174;
	fma.rn.f32 	%f176, %f169, 0f32A57060, %f175;
	mov.b32 	%r45, %f172;
	shl.b32 	%r46, %r45, 23;
	mov.b32 	%f177, %r46;
	ex2.approx.ftz.f32 	%f178, %f176;
	mul.f32 	%f179, %f178, %f177;
	add.f32 	%f180, %f168, %f179;
	sub.f32 	%f181, %f391, %f130;
	fma.rn.f32 	%f182, %f181, 0f3BBB989D, 0f3F000000;
	cvt.sat.f32.f32 	%f183, %f182;
	fma.rm.f32 	%f184, %f183, %f135, %f134;
	add.f32 	%f185, %f184, 0fCB40007F;
	neg.f32 	%f186, %f185;
	fma.rn.f32 	%f187, %f181, 0f3FB8AA3B, %f186;
	fma.rn.f32 	%f188, %f181, 0f32A57060, %f187;
	mov.b32 	%r47, %f184;
	shl.b32 	%r48, %r47, 23;
	mov.b32 	%f189, %r48;
	ex2.approx.ftz.f32 	%f190, %f188;
	mul.f32 	%f191, %f190, %f189;
	add.f32 	%f192, %f180, %f191;
	sub.f32 	%f193, %f393, %f130;
	fma.rn.f32 	%f194, %f193, 0f3BBB989D, 0f3F000000;
	cvt.sat.f32.f32 	%f195, %f194;
	fma.rm.f32 	%f196, %f195, %f135, %f134;
	add.f32 	%f197, %f196, 0fCB40007F;
	neg.f32 	%f198, %f197;
	fma.rn.f32 	%f199, %f193, 0f3FB8AA3B, %f198;
	fma.rn.f32 	%f200, %f193, 0f32A57060, %f199;
	mov.b32 	%r49, %f196;
	shl.b32 	%r50, %r49, 23;
	mov.b32 	%f201, %r50;
	ex2.approx.ftz.f32 	%f202, %f200;
	mul.f32 	%f203, %f202, %f201;
	add.f32 	%f204, %f192, %f203;
	sub.f32 	%f205, %f395, %f130;
	fma.rn.f32 	%f206, %f205, 0f3BBB989D, 0f3F000000;
	cvt.sat.f32.f32 	%f207, %f206;
	fma.rm.f32 	%f208, %f207, %f135, %f134;
	add.f32 	%f209, %f208, 0fCB40007F;
	neg.f32 	%f210, %f209;
	fma.rn.f32 	%f211, %f205, 0f3FB8AA3B, %f210;
	fma.rn.f32 	%f212, %f205, 0f32A57060, %f211;
	mov.b32 	%r51, %f208;
	shl.b32 	%r52, %r51, 23;
	mov.b32 	%f213, %r52;
	ex2.approx.ftz.f32 	%f214, %f212;
	mul.f32 	%f215, %f214, %f213;
	add.f32 	%f216, %f204, %f215;
	sub.f32 	%f217, %f397, %f130;
	fma.rn.f32 	%f218, %f217, 0f3BBB989D, 0f3F000000;
	cvt.sat.f32.f32 	%f219, %f218;
	fma.rm.f32 	%f220, %f219, %f135, %f134;
	add.f32 	%f221, %f220, 0fCB40007F;
	neg.f32 	%f222, %f221;
	fma.rn.f32 	%f223, %f217, 0f3FB8AA3B, %f222;
	fma.rn.f32 	%f224, %f217, 0f32A57060, %f223;
	mov.b32 	%r53, %f220;
	shl.b32 	%r54, %r53, 23;
	mov.b32 	%f225, %r54;
	ex2.approx.ftz.f32 	%f226, %f224;
	mul.f32 	%f227, %f226, %f225;
	add.f32 	%f228, %f216, %f227;
	sub.f32 	%f229, %f399, %f130;
	fma.rn.f32 	%f230, %f229, 0f3BBB989D, 0f3F000000;
	cvt.sat.f32.f32 	%f231, %f230;
	fma.rm.f32 	%f232, %f231, %f135, %f134;
	add.f32 	%f233, %f232, 0fCB40007F;
	neg.f32 	%f234, %f233;
	fma.rn.f32 	%f235, %f229, 0f3FB8AA3B, %f234;
	fma.rn.f32 	%f236, %f229, 0f32A57060, %f235;
	mov.b32 	%r55, %f232;
	shl.b32 	%r56, %r55, 23;
	mov.b32 	%f237, %r56;
	ex2.approx.ftz.f32 	%f238, %f236;
	mul.f32 	%f239, %f238, %f237;
	add.f32 	%f240, %f228, %f239;
	sub.f32 	%f241, %f401, %f130;
	fma.rn.f32 	%f242, %f241, 0f3BBB989D, 0f3F000000;
	cvt.sat.f32.f32 	%f243, %f242;
	fma.rm.f32 	%f244, %f243, %f135, %f134;
	add.f32 	%f245, %f244, 0fCB40007F;
	neg.f32 	%f246, %f245;
	fma.rn.f32 	%f247, %f241, 0f3FB8AA3B, %f246;
	fma.rn.f32 	%f248, %f241, 0f32A57060, %f247;
	mov.b32 	%r57, %f244;
	shl.b32 	%r58, %r57, 23;
	mov.b32 	%f249, %r58;
	ex2.approx.ftz.f32 	%f250, %f248;
	mul.f32 	%f251, %f250, %f249;
	add.f32 	%f252, %f240, %f251;
	sub.f32 	%f253, %f403, %f130;
	fma.rn.f32 	%f254, %f253, 0f3BBB989D, 0f3F000000;
	cvt.sat.f32.f32 	%f255, %f254;
	fma.rm.f32 	%f256, %f255, %f135, %f134;
	add.f32 	%f257, %f256, 0fCB40007F;
	neg.f32 	%f258, %f257;
	fma.rn.f32 	%f259, %f253, 0f3FB8AA3B, %f258;
	fma.rn.f32 	%f260, %f253, 0f32A57060, %f259;
	mov.b32 	%r59, %f256;
	shl.b32 	%r60, %r59, 23;
	mov.b32 	%f261, %r60;
	ex2.approx.ftz.f32 	%f262, %f260;
	mul.f32 	%f263, %f262, %f261;
	add.f32 	%f264, %f252, %f263;
	sub.f32 	%f265, %f405, %f130;
	fma.rn.f32 	%f266, %f265, 0f3BBB989D, 0f3F000000;
	cvt.sat.f32.f32 	%f267, %f266;
	fma.rm.f32 	%f268, %f267, %f135, %f134;
	add.f32 	%f269, %f268, 0fCB40007F;
	neg.f32 	%f270, %f269;
	fma.rn.f32 	%f271, %f265, 0f3FB8AA3B, %f270;
	fma.rn.f32 	%f272, %f265, 0f32A57060, %f271;
	mov.b32 	%r61, %f268;
	shl.b32 	%r62, %r61, 23;
	mov.b32 	%f273, %r62;
	ex2.approx.ftz.f32 	%f274, %f272;
	mul.f32 	%f275, %f274, %f273;
	add.f32 	%f276, %f264, %f275;
	sub.f32 	%f277, %f407, %f130;
	fma.rn.f32 	%f278, %f277, 0f3BBB989D, 0f3F000000;
	cvt.sat.f32.f32 	%f279, %f278;
	fma.rm.f32 	%f280, %f279, %f135, %f134;
	add.f32 	%f281, %f280, 0fCB40007F;
	neg.f32 	%f282, %f281;
	fma.rn.f32 	%f283, %f277, 0f3FB8AA3B, %f282;
	fma.rn.f32 	%f284, %f277, 0f32A57060, %f283;
	mov.b32 	%r63, %f280;
	shl.b32 	%r64, %r63, 23;
	mov.b32 	%f285, %r64;
	ex2.approx.ftz.f32 	%f286, %f284;
	mul.f32 	%f287, %f286, %f285;
	add.f32 	%f288, %f276, %f287;
	sub.f32 	%f289, %f409, %f130;
	fma.rn.f32 	%f290, %f289, 0f3BBB989D, 0f3F000000;
	cvt.sat.f32.f32 	%f291, %f290;
	fma.rm.f32 	%f292, %f291, %f135, %f134;
	add.f32 	%f293, %f292, 0fCB40007F;
	neg.f32 	%f294, %f293;
	fma.rn.f32 	%f295, %f289, 0f3FB8AA3B, %f294;
	fma.rn.f32 	%f296, %f289, 0f32A57060, %f295;
	mov.b32 	%r65, %f292;
	shl.b32 	%r66, %r65, 23;
	mov.b32 	%f297, %r66;
	ex2.approx.ftz.f32 	%f298, %f296;
	mul.f32 	%f299, %f298, %f297;
	add.f32 	%f300, %f288, %f299;
	sub.f32 	%f301, %f411, %f130;
	fma.rn.f32 	%f302, %f301, 0f3BBB989D, 0f3F000000;
	cvt.sat.f32.f32 	%f303, %f302;
	fma.rm.f32 	%f304, %f303, %f135, %f134;
	add.f32 	%f305, %f304, 0fCB40007F;
	neg.f32 	%f306, %f305;
	fma.rn.f32 	%f307, %f301, 0f3FB8AA3B, %f306;
	fma.rn.f32 	%f308, %f301, 0f32A57060, %f307;
	mov.b32 	%r67, %f304;
	shl.b32 	%r68, %r67, 23;
	mov.b32 	%f309, %r68;
	ex2.approx.ftz.f32 	%f310, %f308;
	mul.f32 	%f311, %f310, %f309;
	add.f32 	%f312, %f300, %f311;
	sub.f32 	%f313, %f413, %f130;
	fma.rn.f32 	%f314, %f313, 0f3BBB989D, 0f3F000000;
	cvt.sat.f32.f32 	%f315, %f314;
	fma.rm.f32 	%f316, %f315, %f135, %f134;
	add.f32 	%f317, %f316, 0fCB40007F;
	neg.f32 	%f318, %f317;
	fma.rn.f32 	%f319, %f313, 0f3FB8AA3B, %f318;
	fma.rn.f32 	%f320, %f313, 0f32A57060, %f319;
	mov.b32 	%r69, %f316;
	shl.b32 	%r70, %r69, 23;
	mov.b32 	%f321, %r70;
	ex2.approx.ftz.f32 	%f322, %f320;
	mul.f32 	%f323, %f322, %f321;
	add.f32 	%f324, %f312, %f323;
	sub.f32 	%f325, %f415, %f130;
	fma.rn.f32 	%f326, %f325, 0f3BBB989D, 0f3F000000;
	cvt.sat.f32.f32 	%f327, %f326;
	fma.rm.f32 	%f328, %f327, %f135, %f134;
	add.f32 	%f329, %f328, 0fCB40007F;
	neg.f32 	%f330, %f329;
	fma.rn.f32 	%f331, %f325, 0f3FB8AA3B, %f330;
	fma.rn.f32 	%f332, %f325, 0f32A57060, %f331;
	mov.b32 	%r71, %f328;
	shl.b32 	%r72, %r71, 23;
	mov.b32 	%f333, %r72;
	ex2.approx.ftz.f32 	%f334, %f332;
	mul.f32 	%f335, %f334, %f333;
	add.f32 	%f336, %f324, %f335;
	sub.f32 	%f337, %f417, %f130;
	fma.rn.f32 	%f338, %f337, 0f3BBB989D, 0f3F000000;
	cvt.sat.f32.f32 	%f339, %f338;
	fma.rm.f32 	%f340, %f339, %f135, %f134;
	add.f32 	%f341, %f340, 0fCB40007F;
	neg.f32 	%f342, %f341;
	fma.rn.f32 	%f343, %f337, 0f3FB8AA3B, %f342;
	fma.rn.f32 	%f344, %f337, 0f32A57060, %f343;
	mov.b32 	%r73, %f340;
	shl.b32 	%r74, %r73, 23;
	mov.b32 	%f345, %r74;
	ex2.approx.ftz.f32 	%f346, %f344;
	mul.f32 	%f347, %f346, %f345;
	add.f32 	%f348, %f336, %f347;
	sub.f32 	%f349, %f419, %f130;
	fma.rn.f32 	%f350, %f349, 0f3BBB989D, 0f3F000000;
	cvt.sat.f32.f32 	%f351, %f350;
	fma.rm.f32 	%f352, %f351, %f135, %f134;
	add.f32 	%f353, %f352, 0fCB40007F;
	neg.f32 	%f354, %f353;
	fma.rn.f32 	%f355, %f349, 0f3FB8AA3B, %f354;
	fma.rn.f32 	%f356, %f349, 0f32A57060, %f355;
	mov.b32 	%r75, %f352;
	shl.b32 	%r76, %r75, 23;
	mov.b32 	%f357, %r76;
	ex2.approx.ftz.f32 	%f358, %f356;
	mul.f32 	%f359, %f358, %f357;
	add.f32 	%f360, %f348, %f359;
	sub.f32 	%f361, %f421, %f130;
	fma.rn.f32 	%f362, %f361, 0f3BBB989D, 0f3F000000;
	cvt.sat.f32.f32 	%f363, %f362;
	fma.rm.f32 	%f364, %f363, %f135, %f134;
	add.f32 	%f365, %f364, 0fCB40007F;
	neg.f32 	%f366, %f365;
	fma.rn.f32 	%f367, %f361, 0f3FB8AA3B, %f366;
	fma.rn.f32 	%f368, %f361, 0f32A57060, %f367;
	mov.b32 	%r77, %f364;
	shl.b32 	%r78, %r77, 23;
	mov.b32 	%f369, %r78;
	ex2.approx.ftz.f32 	%f370, %f368;
	mul.f32 	%f371, %f370, %f369;
	add.f32 	%f372, %f360, %f371;
	mov.b32 	%r79, %f372;
	shfl.sync.bfly.b32	%r80|%p29, %r79, 16, 31, -1;
	mov.b32 	%f373, %r80;
	add.f32 	%f374, %f372, %f373;
	mov.b32 	%r81, %f374;
	shfl.sync.bfly.b32	%r82|%p30, %r81, 8, 31, -1;
	mov.b32 	%f375, %r82;
	add.f32 	%f376, %f374, %f375;
	mov.b32 	%r83, %f376;
	shfl.sync.bfly.b32	%r84|%p31, %r83, 4, 31, -1;
	mov.b32 	%f377, %r84;
	add.f32 	%f378, %f376, %f377;
	mov.b32 	%r85, %f378;
	shfl.sync.bfly.b32	%r86|%p32, %r85, 2, 31, -1;
	mov.b32 	%f379, %r86;
	add.f32 	%f380, %f378, %f379;
	mov.b32 	%r87, %f380;
	shfl.sync.bfly.b32	%r88|%p33, %r87, 1, 31, -1;
	mov.b32 	%f381, %r88;
	add.f32 	%f382, %f380, %f381;
	div.rn.f32 	%f81, %f143, %f382;
	div.rn.f32 	%f82, %f155, %f382;
	div.rn.f32 	%f83, %f167, %f382;
	div.rn.f32 	%f84, %f179, %f382;
	div.rn.f32 	%f85, %f191, %f382;
	div.rn.f32 	%f86, %f203, %f382;
	div.rn.f32 	%f87, %f215, %f382;
	div.rn.f32 	%f88, %f227, %f382;
	div.rn.f32 	%f89, %f239, %f382;
	div.rn.f32 	%f90, %f251, %f382;
	div.rn.f32 	%f91, %f263, %f382;
	div.rn.f32 	%f92, %f275, %f382;
	div.rn.f32 	%f93, %f287, %f382;
	div.rn.f32 	%f94, %f299, %f382;
	div.rn.f32 	%f95, %f311, %f382;
	div.rn.f32 	%f96, %f323, %f382;
	div.rn.f32 	%f97, %f335, %f382;
	div.rn.f32 	%f98, %f347, %f382;
	div.rn.f32 	%f99, %f359, %f382;
	div.rn.f32 	%f100, %f371, %f382;
	mad.lo.s64 	%rd42, %rd50, %rd26, %rd41;
	cvta.to.global.u64 	%rd43, %rd25;
	shl.b64 	%rd44, %rd42, 2;
	add.s64 	%rd21, %rd43, %rd44;
	@%p23 bra 	$L__BB116_46;
	st.global.f32 	[%rd21], %f81;
$L__BB116_46:
	cvt.u64.u32 	%rd45, %r25;
	setp.le.s64 	%p34, %rd28, %rd45;
	@%p34 bra 	$L__BB116_48;
	st.global.f32 	[%rd21+128], %f82;
$L__BB116_48:
	setp.le.s64 	%p35, %rd28, %rd2;
	@%p35 bra 	$L__BB116_50;
	st.global.f32 	[%rd21+256], %f83;
$L__BB116_50:
	setp.le.s64 	%p36, %rd28, %rd3;
	@%p36 bra 	$L__BB116_52;
	st.global.f32 	[%rd21+384], %f84;
$L__BB116_52:
	setp.le.s64 	%p37, %rd28, %rd4;
	@%p37 bra 	$L__BB116_54;
	st.global.f32 	[%rd21+512], %f85;
$L__BB116_54:
	setp.le.s64 	%p38, %rd28, %rd5;
	@%p38 bra 	$L__BB116_56;
	st.global.f32 	[%rd21+640], %f86;
$L__BB116_56:
	setp.le.s64 	%p39, %rd28, %rd6;
	@%p39 bra 	$L__BB116_58;
	st.global.f32 	[%rd21+768], %f87;
$L__BB116_58:
	setp.le.s64 	%p40, %rd28, %rd7;
	@%p40 bra 	$L__BB116_60;
	st.global.f32 	[%rd21+896], %f88;
$L__BB116_60:
	setp.le.s64 	%p41, %rd28, %rd8;
	@%p41 bra 	$L__BB116_62;
	st.global.f32 	[%rd21+1024], %f89;
$L__BB116_62:
	cvt.u64.u32 	%rd46, %r27;
	setp.le.s64 	%p42, %rd28, %rd46;
	@%p42 bra 	$L__BB116_64;
	st.global.f32 	[%rd21+1152], %f90;
$L__BB116_64:
	setp.le.s64 	%p43, %rd28, %rd9;
	@%p43 bra 	$L__BB116_66;
	st.global.f32 	[%rd21+1280], %f91;
$L__BB116_66:
	setp.le.s64 	%p44, %rd28, %rd10;
	@%p44 bra 	$L__BB116_68;
	st.global.f32 	[%rd21+1408], %f92;
$L__BB116_68:
	setp.le.s64 	%p45, %rd28, %rd11;
	@%p45 bra 	$L__BB116_70;
	st.global.f32 	[%rd21+1536], %f93;
$L__BB116_70:
	setp.le.s64 	%p46, %rd28, %rd12;
	@%p46 bra 	$L__BB116_72;
	st.global.f32 	[%rd21+1664], %f94;
$L__BB116_72:
	setp.le.s64 	%p47, %rd28, %rd13;
	@%p47 bra 	$L__BB116_74;
	st.global.f32 	[%rd21+1792], %f95;
$L__BB116_74:
	setp.le.s64 	%p48, %rd28, %rd14;
	@%p48 bra 	$L__BB116_76;
	st.global.f32 	[%rd21+1920], %f96;
$L__BB116_76:
	setp.le.s64 	%p49, %rd28, %rd15;
	@%p49 bra 	$L__BB116_78;
	st.global.f32 	[%rd21+2048], %f97;
$L__BB116_78:
	setp.le.s64 	%p50, %rd28, %rd16;
	@%p50 bra 	$L__BB116_80;
	st.global.f32 	[%rd21+2176], %f98;
$L__BB116_80:
	setp.le.s64 	%p51, %rd28, %rd17;
	@%p51 bra 	$L__BB116_82;
	st.global.f32 	[%rd21+2304], %f99;
$L__BB116_82:
	setp.le.s64 	%p52, %rd28, %rd18;
	@%p52 bra 	$L__BB116_84;
	st.global.f32 	[%rd21+2432], %f100;
$L__BB116_84:
	ld.param.u64 	%rd49, [_ZN7oneflow4cuda7softmax15SoftmaxWarpImplI10SimpleLoadIffE11SimpleStoreIffEfLi1ELi20ELi32ELi1ELb1ELNS1_9AlgorithmE0EEEvT_T0_ll_param_2];
	cvt.s64.s32 	%rd47, %r95;
	add.s64 	%rd50, %rd50, %rd47;
	setp.lt.s64 	%p53, %rd50, %rd49;
	@%p53 bra 	$L__BB116_4;
$L__BB116_85:
	ret;

}
	// .globl	_ZN7oneflow4cuda7softmax15SoftmaxWarpImplI10SimpleLoadIffE11SimpleStoreIffEfLi1ELi21ELi32ELi1ELb0ELNS1_9AlgorithmE0EEEvT_T0_ll
.visible .entry _ZN7oneflow4cuda7softmax15SoftmaxWarpImplI10SimpleLoadIffE11SimpleStoreIffEfLi1ELi21ELi32ELi1ELb0ELNS1_9AlgorithmE0EEEvT_T0_ll(
	.param .align 8 .b8 _ZN7oneflow4cuda7softmax15SoftmaxWarpImplI10SimpleLoadIffE11SimpleStoreIffEfLi1ELi21ELi32ELi1ELb0ELNS1_9AlgorithmE0EEEvT_T0_ll_param_0[16],
	.param .align 8 .b8 _ZN7oneflow4cuda7softmax15SoftmaxWarpImplI10SimpleLoadIffE11SimpleStoreIffEfLi1ELi21ELi32ELi1ELb0ELNS1_9AlgorithmE0EEEvT_T0_ll_param_1[16],
	.param .u64 _ZN7oneflow4cuda7softmax15SoftmaxWarpImplI10SimpleLoadIffE11SimpleStoreIffEfLi1ELi21ELi32ELi1ELb0ELNS1_9AlgorithmE0EEEvT_T0_ll_param_2,
	.param .u64 _ZN7oneflow4cuda7softmax15SoftmaxWarpImplI10SimpleLoadIffE11SimpleStoreIffEfLi1ELi21ELi32ELi1ELb0ELNS1_9AlgorithmE0EEEvT_T0_ll_param_3
)
{
	.reg .pred 	%p<14>;
	.reg .b32 	%r<70>;
	.reg .b32 	%f<338>;
	.reg .b64 	%rd<28>;

	ld.param.u64 	%rd12, [_ZN7oneflow4cuda7softmax15SoftmaxWarpImplI10SimpleLoadIffE11SimpleStoreIffEfLi1ELi21ELi32ELi1ELb0ELNS1_9AlgorithmE0EEEvT_T0_ll_param_0+8];
	ld.param.u64 	%rd11, [_ZN7oneflow4cuda7softmax15SoftmaxWarpImplI10SimpleLoadIffE11SimpleStoreIffEfLi1ELi21ELi32ELi1ELb0ELNS1_9AlgorithmE0EEEvT_T0_ll_param_0];
	ld.param.u64 	%rd2, [_ZN7oneflow4cuda7softmax15SoftmaxWarpImplI10SimpleLoadIffE11SimpleStoreIffEfLi1ELi21ELi32ELi1ELb0ELNS1_9AlgorithmE0EEEvT_T0_ll_param_1];
	ld.param.u64 	%rd3, [_ZN7oneflow4cuda7softmax15SoftmaxWarpImplI10SimpleLoadIffE11SimpleStoreIffEfLi1ELi21ELi32ELi1ELb0ELNS1_9AlgorithmE0EEEvT_T0_ll_param_1+8];
	ld.param.u64 	%rd13, [_ZN7oneflow4cuda7softmax15SoftmaxWarpImplI10SimpleLoadIffE11SimpleStoreIffEfLi1ELi21ELi32ELi1ELb0ELNS1_9AlgorithmE0EEEvT_T0_ll_param_2];
	ld.param.u64 	%rd14, [_ZN7oneflow4cuda7softmax15SoftmaxWarpImplI10SimpleLoadIffE11SimpleStoreIffEfLi1ELi21ELi32ELi1ELb0ELNS1_9AlgorithmE0EEEvT_T0_ll_param_3];
	setp.lt.s64 	%p1, %rd14, 673;
	@%p1 bra 	$L__BB117_2;
	mov.u64 	%rd15, $str;
	cvta.global.u64 	%rd16, %rd15;
	mov.u64 	%rd17, $str$1;
	cvta.global.u64 	%rd18, %rd17;
	mov.u64 	%rd19, __unnamed_117;
	cvta.global.u64 	%rd20, %rd19;
	{ // callseq 116, 0
	.param .b64 param0;
	st.param.b64 	[param0], %rd16;
	.param .b64 param1;
	st.param.b64 	[param1], %rd18;
	.param .b32 param2;
	st.param.b32 	[param2], 228;
	.param .b64 param3;
	st.param.b64 	[param3], %rd20;
	.param .b64 param4;
	st.param.b64 	[param4], 1;
	call.uni 
	__assertfail, 
	(
	param0, 
	param1, 
	param2, 
	param3, 
	param4
	);
	} // callseq 116
$L__BB117_2:
	mov.u32 	%r2, %ctaid.x;
	mov.u32 	%r3, %ntid.y;
	mov.u32 	%r4, %tid.y;
	mad.lo.s32 	%r5, %r2, %r3, %r4;
	mov.u32 	%r6, %nctaid.x;
	mul.lo.s32 	%r1, %r6, %r3;
	cvt.s64.s32 	%rd27, %r5;
	setp.le.s64 	%p2, %rd13, %rd27;
	@%p2 bra 	$L__BB117_5;
	mov.u32 	%r7, %tid.x;
	cvt.u64.u32 	%rd5, %r7;
	cvta.to.global.u64 	%rd6, %rd2;
	cvta.to.global.u64 	%rd7, %rd11;
	cvt.s64.s32 	%rd8, %r1;
$L__BB117_4:
	mad.lo.s64 	%rd21, %rd27, %rd12, %rd5;
	shl.b64 	%rd22, %rd21, 2;
	add.s64 	%rd23, %rd7, %rd22;
	ld.global.f32 	%f1, [%rd23];
	max.f32 	%f2, %f1, 0fFF800000;
	ld.global.f32 	%f3, [%rd23+128];
	max.f32 	%f4, %f2, %f3;
	ld.global.f32 	%f5, [%rd23+256];
	max.f32 	%f6, %f4, %f5;
	ld.global.f32 	%f7, [%rd23+384];
	max.f32 	%f8, %f6, %f7;
	ld.global.f32 	%f9, [%rd23+512];
	max.f32 	%f10, %f8, %f9;
	ld.global.f32 	%f11, [%rd23+640];
	max.f32 	%f12, %f10, %f11;
	ld.global.f32 	%f13, [%rd23+768];
	max.f32 	%f14, %f12, %f13;
	ld.global.f32 	%f15, [%rd23+896];
	max.f32 	%f16, %f14, %f15;
	ld.global.f32 	%f17, [%rd23+1024];
	max.f32 	%f18, %f16, %f17;
	ld.global.f32 	%f19, [%rd23+1152];
	max.f32 	%f20, %f18, %f19;
	ld.global.f32 	%f21, [%rd23+1280];
	max.f32 	%f22, %f20, %f21;
	ld.global.f32 	%f23, [%rd23+1408];
	max.f32 	%f24, %f22, %f23;
	ld.global.f32 	%f25, [%rd23+1536];
	max.f32 	%f26, %f24, %f25;
	ld.global.f32 	%f27, [%rd23+1664];
	max.f32 	%f28, %f26, %f27;
	ld.global.f32 	%f29, [%rd23+1792];
	max.f32 	%f30, %f28, %f29;
	ld.global.f32 	%f31, [%rd23+1920];
	max.f32 	%f32, %f30, %f31;
	ld.global.f32 	%f33, [%rd23+2048];
	max.f32 	%f34, %f32, %f33;
	ld.global.f32 	%f35, [%rd23+2176];
	max.f32 	%f36, %f34, %f35;
	ld.global.f32 	%f37, [%rd23+2304];
	max.f32 	%f38, %f36, %f37;
	ld.global.f32 	%f39, [%rd23+2432];
	max.f32 	%f40, %f38, %f39;
	ld.global.f32 	%f41, [%rd23+2560];
	max.f32 	%f42, %f40, %f41;
	mov.b32 	%r8, %f42;
	shfl.sync.bfly.b32	%r9|%p3, %r8, 16, 31, -1;
	mov.b32 	%f43, %r9;
	max.f32 	%f44, %f42, %f43;
	mov.b32 	%r10, %f44;
	shfl.sync.bfly.b32	%r11|%p4, %r10, 8, 31, -1;
	mov.b32 	%f45, %r11;
	max.f32 	%f46, %f44, %f45;
	mov.b32 	%r12, %f46;
	shfl.sync.bfly.b32	%r13|%p5, %r12, 4, 31, -1;
	mov.b32 	%f47, %r13;
	max.f32 	%f48, %f46, %f47;
	mov.b32 	%r14, %f48;
	shfl.sync.bfly.b32	%r15|%p6, %r14, 2, 31, -1;
	mov.b32 	%f49, %r15;
	max.f32 	%f50, %f48, %f49;
	mov.b32 	%r16, %f50;
	shfl.sync.bfly.b32	%r17|%p7, %r16, 1, 31, -1;
	mov.b32 	%f51, %r17;
	max.f32 	%f52, %f50, %f51;
	sub.f32 	%f53, %f1, %f52;
	fma.rn.f32 	%f54, %f53, 0f3BBB989D, 0f3F000000;
	cvt.sat.f32.f32 	%f55, %f54;
	mov.f32 	%f56, 0f4B400001;
	mov.f32 	%f57, 0f437C0000;
	fma.rm.f32 	%f58, %f55, %f57, %f56;
	add.f32 	%f59, %f58, 0fCB40007F;
	neg.f32 	%f60, %f59;
	fma.rn.f32 	%f61, %f53, 0f3FB8AA3B, %f60;
	fma.rn.f32 	%f62, %f53, 0f32A57060, %f61;
	mov.b32 	%r18, %f58;
	shl.b32 	%r19, %r18, 23;
	mov.b32 	%f63, %r19;
	ex2.approx.ftz.f32 	%f64, %f62;
	mul.f32 	%f65, %f64, %f63;
	add.f32 	%f66, %f65, 0f00000000;
	sub.f32 	%f67, %f3, %f52;
	fma.rn.f32 	%f68, %f67, 0f3BBB989D, 0f3F000000;
	cvt.sat.f32.f32 	%f69, %f68;
	fma.rm.f32 	%f70, %f69, %f57, %f56;
	add.f32 	%f71, %f70, 0fCB40007F;
	neg.f32 	%f72, %f71;
	fma.rn.f32 	%f73, %f67, 0f3FB8AA3B, %f72;
	fma.rn.f32 	%f74, %f67, 0f32A57060, %f73;
	mov.b32 	%r20, %f70;
	shl.b32 	%r21, %r20, 23;
	mov.b32 	%f75, %r21;
	ex2.approx.ftz.f32 	%f76, %f74;
	mul.f32 	%f77, %f76, %f75;
	add.f32 	%f78, %f66, %f77;
	sub.f32 	%f79, %f5, %f52;
	fma.rn.f32 	%f80, %f79, 0f3BBB989D, 0f3F000000;
	cvt.sat.f32.f32 	%f81, %f80;
	fma.rm.f32 	%f82, %f81, %f57, %f56;
	add.f32 	%f83, %f82, 0fCB40007F;
	neg.f32 	%f84, %f83;
	fma.rn.f32 	%f85, %f79, 0f3FB8AA3B, %f84;
	fma.rn.f32 	%f86, %f79, 0f32A57060, %f85;
	mov.b32 	%r22, %f82;
	shl.b32 	%r23, %r22, 23;
	mov.b32 	%f87, %r23;
	ex2.approx.ftz.f32 	%f88, %f86;
	mul.f32 	%f89, %f88, %f87;
	add.f32 	%f90, %f78, %f89;
	sub.f32 	%f91, %f7, %f52;
	fma.rn.f32 	%f92, %f91, 0f3BBB989D, 0f3F000000;
	cvt.sat.f32.f32 	%f93, %f92;
	fma.rm.f32 	%f94, %f93, %f57, %f56;
	add.f32 	%f95, %f94, 0fCB40007F;
	neg.f32 	%f96, %f95;
	fma.rn.f32 	%f97, %f91, 0f3FB8AA3B, %f96;
	fma.rn.f32 	%f98, %f91, 0f32A57060, %f97;
	mov.b32 	%r24, %f94;
	shl.b32 	%r25, %r24, 23;
	mov.b32 	%f99, %r25;
	ex2.approx.ftz.f32 	%f100, %f98;
	mul.f32 	%f101, %f100, %f99;
	add.f32 	%f102, %f90, %f101;
	sub.f32 	%f103, %f9, %f52;
	fma.rn.f32 	%f104, %f103, 0f3BBB989D, 0f3F000000;
	cvt.sat.f32.f32 	%f105, %f104;
	fma.rm.f32 	%f106, %f105, %f57, %f56;
	add.f32 	%f107, %f106, 0fCB40007F;
	neg.f32 	%f108, %f107;
	fma.rn.f32 	%f109, %f103, 0f3FB8AA3B, %f108;
	fma.rn.f32 	%f110, %f103, 0f32A57060, %f109;
	mov.b32 	%r26, %f106;
	shl.b32 	%r27, %r26, 23;
	mov.b32 	%f111, %r27;
	ex2.approx.ftz.f32 	%f112, %f110;
	mul.f32 	%f113, %f112, %f111;
	add.f32 	%f114, %f102, %f113;
	sub.f32 	%f115, %f11, %f52;
	fma.rn.f32 	%f116, %f115, 0f3BBB989D, 0f3F000000;
	cvt.sat.f32.f32 	%f117, %f116;
	fma.rm.f32 	%f118, %f117, %f57, %f56;
	add.f32 	%f119, %f118, 0fCB40007F;
	neg.f32 	%f120, %f119;
	fma.rn.f32 	%f121, %f115, 0f3FB8AA3B, %f120;
	fma.rn.f32 	%f122, %f115, 0f32A57060, %f121;
	mov.b32 	%r28, %f118;
	shl.b32 	%r29, %r28, 23;
	mov.b32 	%f123, %r29;
	ex2.approx.ftz.f32 	%f124, %f122;
	mul.f32 	%f125, %f124, %f123;
	add.f32 	%f126, %f114, %f125;
	sub.f32 	%f127, %f13, %f52;
	fma.rn.f32 	%f128, %f127, 0f3BBB989D, 0f3F000000;
	cvt.sat.f32.f32 	%f129, %f128;
	fma.rm.f32 	%f130, %f129, %f57, %f56;
	add.f32 	%f131, %f130, 0fCB40007F;
	neg.f32 	%f132, %f131;
	fma.rn.f32 	%f133, %f127, 0f3FB8AA3B, %f132;
	fma.rn.f32 	%f134, %f127, 0f32A57060, %f133;
	mov.b32 	%r30, %f130;
	shl.b32 	%r31, %r30, 23;
	mov.b32 	%f135, %r31;
	ex2.approx.ftz.f32 	%f136, %f134;
	mul.f32 	%f137, %f136, %f135;
	add.f32 	%f138, %f126, %f137;
	sub.f32 	%f139, %f15, %f52;
	fma.rn.f32 	%f140, %f139, 0f3BBB989D, 0f3F000000;
	cvt.sat.f32.f32 	%f141, %f140;
	fma.rm.f32 	%f142, %f141, %f57, %f56;
	add.f32 	%f143, %f142, 0fCB40007F;
	neg.f32 	%f144, %f143;
	fma.rn.f32 	%f145, %f139, 0f3FB8AA3B, %f144;
	fma.rn.f32 	%f146, %f139, 0f32A57060, %f145;
	mov.b32 	%r32, %f142;
	shl.b32 	%r33, %r32, 23;
	mov.b32 	%f147, %r33;
	ex2.approx.ftz.f32 	%f148, %f146;
	mul.f32 	%f149, %f148, %f147;
	add.f32 	%f150, %f138, %f149;
	sub.f32 	%f151, %f17, %f52;
	fma.rn.f32 	%f152, %f151, 0f3BBB989D, 0f3F000000;
	cvt.sat.f32.f32 	%f153, %f152;
	fma.rm.f32 	%f154, %f153, %f57, %f56;
	add.f32 	%f155, %f154, 0fCB40007F;
	neg.f32 	%f156, %f155;
	fma.rn.f32 	%f157, %f151, 0f3FB8AA3B, %f156;
	fma.rn.f32 	%f158, %f151, 0f32A57060, %f157;
	mov.b32 	%r34, %f154;
	shl.b32 	%r35, %r34, 23;
	mov.b32 	%f159, %r35;
	ex2.approx.ftz.f32 	%f160, %f158;
	mul.f32 	%f161, %f160, %f159;
	add.f32 	%f162, %f150, %f161;
	sub.f32 	%f163, %f19, %f52;
	fma.rn.f32 	%f164, %f163, 0f3BBB989D, 0f3F000000;
	cvt.sat.f32.f32 	%f165, %f164;
	fma.rm.f32 	%f166, %f165, %f57, %f56;
	add.f32 	%f167, %f166, 0fCB40007F;
	neg.f32 	%f168, %f167;
	fma.rn.f32 	%f169, %f163, 0f3FB8AA3B, %f168;
	fma.rn.f32 	%f170, %f163, 0f32A57060, %f169;
	mov.b32 	%r36, %f166;
	shl.b32 	%r37, %r36, 23;
	mov.b32 	%f171, %r37;
	ex2.approx.ftz.f32 	%f172, %f170;
	mul.f32 	%f173, %f172, %f171;
	add.f32 	%f174, %f162, %f173;
	sub.f32 	%f175, %f21, %f52;
	fma.rn.f32 	%f176, %f175, 0f3BBB989D, 0f3F000000;
	cvt.sat.f32.f32 	%f177, %f176;
	fma.rm.f32 	%f178, %f177, %f57, %f56;
	add.f32 	%f179, %f178, 0fCB40007F;
	neg.f32 	%f180, %f179;
	fma.rn.f32 	%f181, %f175, 0f3FB8AA3B, %f180;
	fma.rn.f32 	%f182, %f175, 0f32A57060, %f181;
	mov.b32 	%r38, %f178;
	shl.b32 	%r39, %r38, 23;
	mov.b32 	%f183, %r39;
	ex2.approx.ftz.f32 	%f184, %f182;
	mul.f32 	%f185, %f184, %f183;
	add.f32 	%f186, %f174, %f185;
	sub.f32 	%f187, %f23, %f52;
	fma.rn.f32 	%f188, %f187, 0f3BBB989D, 0f3F000000;
	cvt.sat.f32.f32 	%f189, %f188;
	fma.rm.f32 	%f190, %f189, %f57, %f56;
	add.f32 	%f191, %f190, 0fCB40007F;
	neg.f32 	%f192, %f191;
	fma.rn.f32 	%f193, %f187, 0f3FB8AA3B, %f192;
	fma.rn.f32 	%f194, %f187, 0f32A57060, %f193;
	mov.b32 	%r40, %f190;
	shl.b32 	%r41, %r40, 23;
	mov.b32 	%f195, %r41;
	ex2.approx.ftz.f32 	%f196, %f194;
	mul.f32 	%f197, %f196, %f195;
	add.f32 	%f198, %f186, %f197;
	sub.f32 	%f199, %f25, %f52;
	fma.rn.f32 	%f200, %f199, 0f3BBB989D, 0f3F000000;
	cvt.sat.f32.f32 	%f201, %f200;
	fma.rm.f32 	%f202, %f201, %f57, %f56;
	add.f32 	%f203, %f202, 0fCB40007F;
	neg.f32 	%f204, %f203;
	fma.rn.f32 	%f205, %f199, 0f3FB8AA3B, %f204;
	fma.rn.f32 	%f206, %f199, 0f32A57060, %f205;
	mov.b32 	%r42, %f202;
	shl.b32 	%r43, %r42, 23;
	mov.b32 	%f207, %r43;
	ex2.approx.ftz.f32 	%f208, %f206;
	mul.f32 	%f209, %f208, %f207;
	add.f32 	%f210, %f198, %f209;
	sub.f32 	%f211, %f27, %f52;
	fma.rn.f32 	%f212, %f211, 0f3BBB989D, 0f3F000000;
	cvt.sat.f32.f32 	%f213, %f212;
	fma.rm.f32 	%f214, %f213, %f57, %f56;
	add.f32 	%f215, %f214, 0fCB40007F;
	neg.f32 	%f216, %f215;
	fma.rn.f32 	%f217, %f211, 0f3FB8AA3B, %f216;
	fma.rn.f32 	%f218, %f211, 0f32A57060, %f217;
	mov.b32 	%r44, %f214;
	shl.b32 	%r45, %r44, 23;
	mov.b32 	%f219, %r45;
	ex2.approx.ftz.f32 	%f220, %f218;
	mul.f32 	%f221, %f220, %f219;
	add.f32 	%f222, %f210, %f221;
	sub.f32 	%f223, %f29, %f52;
	fma.rn.f32 	%f224, %f223, 0f3BBB989D, 0f3F000000;
	cvt.sat.f32.f32 	%f225, %f224;
	fma.rm.f32 	%f226, %f225, %f57, %f56;
	add.f32 	%f227, %f226, 0fCB40007F;
	neg.f32 	%f228, %f227;
	fma.rn.f32 	%f229, %f223, 0f3FB8AA3B, %f228;
	fma.rn.f32 	%f230, %f223, 0f32A57060, %f229;
	mov.b32 	%r46, %f226;
	shl.b32 	%r47, %r46, 23;
	mov.b32 	%f231, %r47;
	ex2.approx.ftz.f32 	%f232, %f230;
	mul.f32 	%f233, %f232, %f231;
	add.f32 	%f234, %f222, %f233;
	sub.f32 	%f235, %f31, %f52;
	fma.rn.f32 	%f236, %f235, 0f3BBB989D, 0f3F000000;
	cvt.sat.f32.f32 	%f237, %f236;
	fma.rm.f32 	%f238, %f237, %f57, %f56;
	add.f32 	%f239, %f238, 0fCB40007F;
	neg.f32 	%f240, %f239;
	fma.rn.f32 	%f241, %f235, 0f3FB8AA3B, %f240;
	fma.rn.f32 	%f242, %f235, 0f32A57060, %f241;
	mov.b32 	%r48, %f238;
	shl.b32 	%r49, %r48, 23;
	mov.b32 	%f243, %r49;
	ex2.approx.ftz.f32 	%f244, %f242;
	mul.f32 	%f245, %f244, %f243;
	add.f32 	%f246, %f234, %f245;
	sub.f32 	%f247, %f33, %f52;
	fma.rn.f32 	%f248, %f247, 0f3BBB989D, 0f3F000000;
	cvt.sat.f32.f32 	%f249, %f248;
	fma.rm.f32 	%f250, %f249, %f57, %f56;
	add.f32 	%f251, %f250, 0fCB40007F;
	neg.f32 	%f252, %f251;
	fma.rn.f32 	%f253, %f247, 0f3FB8AA3B, %f252;
	fma.rn.f32 	%f254, %f247, 0f32A57060, %f253;
	mov.b32 	%r50, %f250;
	shl.b32 	%r51, %r50, 23;
	mov.b32 	%f255, %r51;
	ex2.approx.ftz.f32 	%f256, %f254;
	mul.f32 	%f257, %f256, %f255;
	add.f32 	%f258, %f246, %f257;
	sub.f32 	%f259, %f35, %f52;
	fma.rn.f32 	%f260, %f259, 0f3BBB989D, 0f3F000000;
	cvt.sat.f32.f32 	%f261, %f260;
	fma.rm.f32 	%f262, %f261, %f57, %f56;
	add.f32 	%f263, %f262, 0fCB40007F;
	neg.f32 	%f264, %f263;
	fma.rn.f32 	%f265, %f259, 0f3FB8AA3B, %f264;
	fma.rn.f32 	%f266, %f259, 0f32A57060, %f265;
	mov.b32 	%r52, %f262;
	shl.b32 	%r53, %r52, 23;
	mov.b32 	%f267, %r53;
	ex2.approx.ftz.f32 	%f268, %f266;
	mul.f32 	%f269, %f268, %f267;
	add.f32 	%f270, %f258, %f269;
	sub.f32 	%f271, %f37, %f52;
	fma.rn.f32 	%f272, %f271, 0f3BBB989D, 0f3F000000;
	cvt.sat.f32.f32 	%f273, %f272;
	fma.rm.f32 	%f274, %f273, %f57, %f56;
	add.f32 	%f275, %f274, 0fCB40007F;
	neg.f32 	%f276, %f275;
	fma.rn.f32 	%f277, %f271, 0f3FB8AA3B, %f276;
	fma.rn.f32 	%f278, %f271, 0f32A57060, %f277;
	mov.b32 	%r54, %f274;
	shl.b32 	%r55, %r54, 23;
	mov.b32 	%f279, %r55;
	ex2.approx.ftz.f32 	%f280, %f278;
	mul.f32 	%f281, %f280, %f279;
	add.f32 	%f282, %f270, %f281;
	sub.f32 	%f283, %f39, %f52;
	fma.rn.f32 	%f284, %f283, 0f3BBB989D, 0f3F000000;
	cvt.sat.f32.f32 	%f285, %f284;
	fma.rm.f32 	%f286, %f285, %f57, %f56;
	add.f32 	%f287, %f286, 0fCB40007F;
	neg.f32 	%f288, %f287;
	fma.rn.f32 	%f289, %f283, 0f3FB8AA3B, %f288;
	fma.rn.f32 	%f290, %f283, 0f32A57060, %f289;
	mov.b32 	%r56, %f286;
	shl.b32 	%r57, %r56, 23;
	mov.b32 	%f291, %r57;
	ex2.approx.ftz.f32 	%f292, %f290;
	mul.f32 	%f293, %f292, %f291;
	add.f32 	%f294, %f282, %f293;
	sub.f32 	%f295, %f41, %f52;
	fma.rn.f32 	%f296, %f295, 0f3BBB989D, 0f3F000000;
	cvt.sat.f32.f32 	%f297, %f296;
	fma.rm.f32 	%f298, %f297, %f57, %f56;
	add.f32 	%f299, %f298, 0fCB40007F;
	neg.f32 	%f300, %f299;
	fma.rn.f32 	%f301, %f295, 0f3FB8AA3B, %f300;
	fma.rn.f32 	%f302, %f295, 0f32A57060, %f301;
	mov.b32 	%r58, %f298;
	shl.b32 	%r59, %r58, 23;
	mov.b32 	%f303, %r59;
	ex2.approx.ftz.f32 	%f304, %f302;
	mul.f32 	%f305, %f304, %f303;
	add.f32 	%f306, %f294, %f305;
	mov.b32 	%r60, %f306;
	shfl.sync.bfly.b32	%r61|%p8, %r60, 16, 31, -1;
	mov.b32 	%f307, %r61;
	add.f32 	%f308, %f306, %f307;
	mov.b32 	%r62, %f308;
	shfl.sync.bfly.b32	%r63|%p9, %r62, 8, 31, -1;
	mov.b32 	%f309, %r63;
	add.f32 	%f310, %f308, %f309;
	mov.b32 	%r64, %f310;
	shfl.sync.bfly.b32	%r65|%p10, %r64, 4, 31, -1;
	mov.b32 	%f311, %r65;
	add.f32 	%f312, %f310, %f311;
	mov.b32 	%r66, %f312;
	shfl.sync.bfly.b32	%r67|%p11, %r66, 2, 31, -1;
	mov.b32 	%f313, %r67;
	add.f32 	%f314, %f312, %f313;
	mov.b32 	%r68, %f314;
	shfl.sync.bfly.b32	%r69|%p12, %r68, 1, 31, -1;
	mov.b32 	%f315, %r69;
	add.f32 	%f316, %f314, %f315;
	div.rn.f32 	%f317, %f65, %f316;
	div.rn.f32 	%f318, %f77, %f316;
	div.rn.f32 	%f319, %f89, %f316;
	div.rn.f32 	%f320, %f101, %f316;
	div.rn.f32 	%f321, %f113, %f316;
	div.rn.f32 	%f322, %f125, %f316;
	div.rn.f32 	%f323, %f137, %f316;
	div.rn.f32 	%f324, %f149, %f316;
	div.rn.f32 	%f325, %f161, %f316;
	div.rn.f32 	%f326, %f173, %f316;
	div.rn.f32 	%f327, %f185, %f316;
	div.rn.f32 	%f328, %f197, %f316;
	div.rn.f32 	%f329, %f209, %f316;
	div.rn.f32 	%f330, %f221, %f316;
	div.rn.f32 	%f331, %f233, %f316;
	div.rn.f32 	%f332, %f245, %f316;
	div.rn.f32 	%f333, %f257, %f316;
	div.rn.f32 	%f334, %f269, %f316;
	div.rn.f32 	%f335, %f281, %f316;
	div.rn.f32 	%f336, %f293, %f316;
	div.rn.f32 	%f337, %f305, %f316;
	mad.lo.s64 	%rd24, %rd27, %rd3, %rd5;
	shl.b64 	%rd25, %rd24, 2;
	add.s64 	%rd26, %rd6, %rd25;
	st.global.f32 	[%rd26], %f317;
	st.global.f32 	[%rd26+128], %f318;
	st.global.f32 	[%rd26+256], %f319;
	st.global.f32 	[%rd26+384], %f320;
	st.global.f32 	[%rd26+512], %f321;
	st.global.f32 	[%rd26+640], %f322;
	st.global.f32 	[%rd26+768], %f323;
	st.global.f32 	[%rd26+896], %f324;
	st.global.f32 	[%rd26+1024], %f325;
	st.global.f32 	[%rd26+1152], %f326;
	st.global.f32 	[%rd26+1280], %f327;
	st.global.f32 	[%rd26+1408], %f328;
	st.global.f32 	[%rd26+1536], %f329;
	st.global.f32 	[%rd26+1664], %f330;
	st.global.f32 	[%rd26+1792], %f331;
	st.global.f32 	[%rd26+1920], %f332;
	st.global.f32 	[%rd26+2048], %f333;
	st.global.f32 	[%rd26+2176], %f334;
	st.global.f32 	[%rd26+2304], %f335;
	st.global.f32 	[%rd26+2432], %f336;
	st.global.f32 	[%rd26+2560], %f337;
	add.s64 	%rd27, %rd27, %rd8;
	setp.lt.s64 	%p13, %rd27, %rd13;
	@%p13 bra 	$L__BB117_4;
$L__BB117_5:
	ret;

}
	// .globl	_ZN7oneflow4cuda7softmax15SoftmaxWarpImplI10SimpleLoadIffE11SimpleStoreIffEfLi1ELi21ELi32ELi1ELb1ELNS1_9AlgorithmE0EEEvT_T0_ll
.visible .entry _ZN7oneflow4cuda7softmax15SoftmaxWarpImplI10SimpleLoadIffE11SimpleStoreIffEfLi1ELi21ELi32ELi1ELb1ELNS1_9AlgorithmE0EEEvT_T0_ll(
	.param .align 8 .b8 _ZN7oneflow4cuda7softmax15SoftmaxWarpImplI10SimpleLoadIffE11SimpleStoreIffEfLi1ELi21ELi32ELi1ELb1ELNS1_9AlgorithmE0EEEvT_T0_ll_param_0[16],
	.param .align 8 .b8 _ZN7oneflow4cuda7softmax15SoftmaxWarpImplI10SimpleLoadIffE11SimpleStoreIffEfLi1ELi21ELi32ELi1ELb1ELNS1_9AlgorithmE0EEEvT_T0_ll_param_1[16],
	.param .u64 _ZN7oneflow4cuda7softmax15SoftmaxWarpImplI10SimpleLoadIffE11SimpleStoreIffEfLi1ELi21ELi32ELi1ELb1ELNS1_9AlgorithmE0EEEvT_T0_ll_param_2,
	.param .u64 _ZN7oneflow4cuda7softmax15SoftmaxWarpImplI10SimpleLoadIffE11SimpleStoreIffEfLi1ELi21ELi32ELi1ELb1ELNS1_9AlgorithmE0EEEvT_T0_ll_param_3
)
{
	.reg .pred 	%p<56>;
	.reg .b32 	%r<90>;
	.reg .b32 	%f<443>;
	.reg .b64 	%rd<49>;

	ld.param.u64 	%rd35, [_ZN7oneflow4cuda7softmax15SoftmaxWarpImplI10SimpleLoadIffE11SimpleStoreIffEfLi1ELi21ELi32ELi1ELb1ELNS1_9AlgorithmE0EEEvT_T0_ll_param_1+8];
	ld.param.u64 	%rd34, [_ZN7oneflow4cuda7softmax15SoftmaxWarpImplI10SimpleLoadIffE11SimpleStoreIffEfLi1ELi21ELi32ELi1ELb1ELNS1_9AlgorithmE0EEEvT_T0_ll_param_1];
	ld.param.u64 	%rd33, [_ZN7oneflow4cuda7softmax15SoftmaxWarpImplI10SimpleLoadIffE11SimpleStoreIffEfLi1ELi21ELi32ELi1ELb1ELNS1_9AlgorithmE0EEEvT_T0_ll_param_0+8];
	ld.param.u64 	%rd32, [_ZN7oneflow4cuda7softmax15SoftmaxWarpImplI10SimpleLoadIffE11SimpleStoreIffEfLi1ELi21ELi32ELi1ELb1ELNS1_9AlgorithmE0EEEvT_T0_ll_param_0];
	ld.param.u64 	%rd36, [_ZN7oneflow4cuda7softmax15SoftmaxWarpImplI10SimpleLoadIffE11SimpleStoreIffEfLi1ELi21ELi32ELi1ELb1ELNS1_9AlgorithmE0EEEvT_T0_ll_param_2];
	ld.param.u64 	%rd37, [_ZN7oneflow4cuda7softmax15SoftmaxWarpImplI10SimpleLoadIffE11SimpleStoreIffEfLi1ELi21ELi32ELi1ELb1ELNS1_9AlgorithmE0EEEvT_T0_ll_param_3];
	setp.lt.s64 	%p1, %rd37, 673;
	@%p1 bra 	$L__BB118_2;
	mov.u64 	%rd38, $str;
	cvta.global.u64 	%rd39, %rd38;
	mov.u64 	%rd40, $str$1;
	cvta.global.u64 	%rd41, %rd40;
	mov.u64 	%rd42, __unnamed_118;
	cvta.global.u64 	%rd43, %rd42;
	{ // callseq 117, 0
	.param .b64 param0;
	st.param.b64 	[param0], %rd39;
	.param .b64 param1;
	st.param.b64 	[param1], %rd41;
	.param .b32 param2;
	st.param.b32 	[param2], 228;
	.param .b64 param3;
	st.param.b64 	[param3], %rd43;
	.param .b64 param4;
	st.param.b64 	[param4], 1;
	call.uni 
	__assertfail, 
	(
	param0, 
	param1, 
	param2, 
	param3, 
	param4
	);
	} // callseq 117
$L__BB118_2:
	mov.u32 	%r2, %ctaid.x;
	mov.u32 	%r3, %ntid.y;
	mov.u32 	%r4, %tid.y;
	mad.lo.s32 	%r5, %r2, %r3, %r4;
	mov.u32 	%r6, %nctaid.x;
	mul.lo.s32 	%r1, %r6, %r3;
	cvt.s64.s32 	%rd48, %r5;
	setp.le.s64 	%p2, %rd36, %rd48;
	@%p2 bra 	$L__BB118_89;
	mov.u32 	%r7, %tid.x;
	cvt.u64.u32 	%rd4, %r7;
	add.s32 	%r8, %r7, 32;
	cvt.u64.u32 	%rd5, %r8;
	add.s32 	%r9, %r7, 64;
	cvt.u64.u32 	%rd6, %r9;
	add.s32 	%r10, %r7, 96;
	cvt.u64.u32 	%rd7, %r10;
	add.s32 	%r11, %r7, 128;
	cvt.u64.u32 	%rd8, %r11;
	add.s32 	%r12, %r7, 160;
	cvt.u64.u32 	%rd9, %r12;
	add.s32 	%r13, %r7, 192;
	cvt.u64.u32 	%rd10, %r13;
	add.s32 	%r14, %r7, 224;
	cvt.u64.u32 	%rd11, %r14;
	add.s32 	%r15, %r7, 256;
	cvt.u64.u32 	%rd12, %r15;
	add.s32 	%r16, %r7, 288;
	cvt.u64.u32 	%rd13, %r16;
	add.s32 	%r17, %r7, 320;
	cvt.u64.u32 	%rd14, %r17;
	add.s32 	%r18, %r7, 352;
	cvt.u64.u32 	%rd15, %r18;
	add.s32 	%r19, %r7, 384;
	cvt.u64.u32 	%rd16, %r19;
	add.s32 	%r20, %r7, 416;
	cvt.u64.u32 	%rd17, %r20;
	add.s32 	%r21, %r7, 448;
	cvt.u64.u32 	%rd18, %r21;
	add.s32 	%r22, %r7, 480;
	cvt.u64.u32 	%rd19, %r22;
	add.s32 	%r23, %r7, 512;
	cvt.u64.u32 	%rd20, %r23;
	add.s32 	%r24, %r7, 544;
	cvt.u64.u32 	%rd21, %r24;
	add.s32 	%r25, %r7, 576;
	cvt.u64.u32 	%rd22, %r25;
	add.s32 	%r26, %r7, 608;
	cvt.u64.u32 	%rd23, %r26;
	add.s32 	%r27, %r7, 640;
	cvt.u64.u32 	%rd24, %r27;
	cvta.to.global.u64 	%rd25, %rd34;
	cvta.to.global.u64 	%rd26, %rd32;
	cvt.s64.s32 	%rd27, %r1;
$L__BB118_4:
	setp.le.s64 	%p3, %rd37, %rd4;
	mad.lo.s64 	%rd44, %rd48, %rd33, %rd4;
	shl.b64 	%rd45, %rd44, 2;
	add.s64 	%rd29, %rd26, %rd45;
	mov.f32 	%f401, 0fFF800000;
	mov.f32 	%f404, %f401;
	@%p3 bra 	$L__BB118_6;
	ld.global.f32 	%f401, [%rd29];
	max.f32 	%f404, %f401, 0fFF800000;
$L__BB118_6:
	setp.le.s64 	%p4, %rd37, %rd5;
	mov.f32 	%f403, 0fFF800000;
	@%p4 bra 	$L__BB118_8;
	ld.global.f32 	%f403, [%rd29+128];
	max.f32 	%f404, %f404, %f403;
$L__BB118_8:
	setp.le.s64 	%p5, %rd37, %rd6;
	mov.f32 	%f405, 0fFF800000;
	@%p5 bra 	$L__BB118_10;
	ld.global.f32 	%f405, [%rd29+256];
	max.f32 	%f404, %f404, %f405;
$L__BB118_10:
	setp.le.s64 	%p6, %rd37, %rd7;
	mov.f32 	%f407, 0fFF800000;
	@%p6 bra 	$L__BB118_12;
	ld.global.f32 	%f407, [%rd29+384];
	max.f32 	%f404, %f404, %f407;
$L__BB118_12:
	setp.le.s64 	%p7, %rd37, %rd8;
	mov.f32 	%f409, 0fFF800000;
	@%p7 bra 	$L__BB118_14;
	ld.global.f32 	%f409, [%rd29+512];
	max.f32 	%f404, %f404, %f409;
$L__BB118_14:
	setp.le.s64 	%p8, %rd37, %rd9;
	mov.f32 	%f411, 0fFF800000;
	@%p8 bra 	$L__BB118_16;
	ld.global.f32 	%f411, [%rd29+640];
	max.f32 	%f404, %f404, %f411;
$L__BB118_16:
	setp.le.s64 	%p9, %rd37, %rd10;
	mov.f32 	%f413, 0fFF800000;
	@%p9 bra 	$L__BB118_18;
	ld.global.f32 	%f413, [%rd29+768];
	max.f32 	%f404, %f404, %f413;
$L__BB118_18:
	setp.le.s64 	%p10, %rd37, %rd11;
	mov.f32 	%f415, 0fFF800000;
	@%p10 bra 	$L__BB118_20;
	ld.global.f32 	%f415, [%rd29+896];
	max.f32 	%f404, %f404, %f415;
$L__BB118_20:
	setp.le.s64 	%p11, %rd37, %rd12;
	mov.f32 	%f417, 0fFF800000;
	@%p11 bra 	$L__BB118_22;
	ld.global.f32 	%f417, [%rd29+1024];
	max.f32 	%f404, %f404, %f417;
$L__BB118_22:
	setp.le.s64 	%p12, %rd37, %rd13;
	mov.f32 	%f419, 0fFF800000;
	@%p12 bra 	$L__BB118_24;
	ld.global.f32 	%f419, [%rd29+1152];
	max.f32 	%f404, %f404, %f419;
$L__BB118_24:
	setp.le.s64 	%p13, %rd37, %rd14;
	mov.f32 	%f421, 0fFF800000;
	@%p13 bra 	$L__BB118_26;
	ld.global.f32 	%f421, [%rd29+1280];
	max.f32 	%f404, %f404, %f421;
$L__BB118_26:
	setp.le.s64 	%p14, %rd37, %rd15;
	mov.f32 	%f423, 0fFF800000;
	@%p14 bra 	$L__BB118_28;
	ld.global.f32 	%f423, [%rd29+1408];
	max.f32 	%f404, %f404, %f423;
$L__BB118_28:
	setp.le.s64 	%p15, %rd37, %rd16;
	mov.f32 	%f425, 0fFF800000;
	@%p15 bra 	$L__BB118_30;
	ld.global.f32 	%f425, [%rd29+1536];
	max.f32 	%f404, %f404, %f425;
$L__BB118_30:
	setp.le.s64 	%p16, %rd37, %rd17;
	mov.f32 	%f427, 0fFF800000;
	@%p16 bra 	$L__BB118_32;
	ld.global.f32 	%f427, [%rd29+1664];
	max.f32 	%f404, %f404, %f427;
$L__BB118_32:
	setp.le.s64 	%p17, %rd37, %rd18;
	mov.f32 	%f429, 0fFF800000;
	@%p17 bra 	$L__BB118_34;
	ld.global.f32 	%f429, [%rd29+1792];
	max.f32 	%f404, %f404, %f429;
$L__BB118_34:
	setp.le.s64 	%p18, %rd37, %rd19;
	mov.f32 	%f431, 0fFF800000;
	@%p18 bra 	$L__BB118_36;
	ld.global.f32 	%f431, [%rd29+1920];
	max.f32 	%f404, %f404, %f431;
$L__BB118_36:
	setp.le.s64 	%p19, %rd37, %rd20;
	mov.f32 	%f433, 0fFF800000;
	@%p19 bra 	$L__BB118_38;
	ld.global.f32 	%f433, [%rd29+2048];
	max.f32 	%f404, %f404, %f433;
$L__BB118_38:
	setp.le.s64 	%p20, %rd37, %rd21;
	mov.f32 	%f435, 0fFF800000;
	@%p20 bra 	$L__BB118_40;
	ld.global.f32 	%f435, [%rd29+2176];
	max.f32 	%f404, %f404, %f435;
$L__BB118_40:
	setp.le.s64 	%p21, %rd37, %rd22;
	mov.f32 	%f437, 0fFF800000;
	@%p21 bra 	$L__BB118_42;
	ld.global.f32 	%f437, [%rd29+2304];
	max.f32 	%f404, %f404, %f437;
$L__BB118_42:
	setp.le.s64 	%p22, %rd37, %rd23;
	mov.f32 	%f439, 0fFF800000;
	@%p22 bra 	$L__BB118_44;
	ld.global.f32 	%f439, [%rd29+2432];
	max.f32 	%f404, %f404, %f439;
$L__BB118_44:
	setp.le.s64 	%p23, %rd37, %rd24;
	mov.f32 	%f441, 0fFF800000;
	@%p23 bra 	$L__BB118_46;
	ld.global.f32 	%f441, [%rd29+2560];
	max.f32 	%f404, %f404, %f441;
$L__BB118_46:
	setp.le.s64 	%p24, %rd37, %rd4;
	mov.b32 	%r28, %f404;
	shfl.sync.bfly.b32	%r29|%p25, %r28, 16, 31, -1;
	mov.b32 	%f127, %r29;
	max.f32 	%f128, %f404, %f127;
	mov.b32 	%r30, %f128;
	shfl.sync.bfly.b32	%r31|%p26, %r30, 8, 31, -1;
	mov.b32 	%f129, %r31;
	max.f32 	%f130, %f128, %f129;
	mov.b32 	%r32, %f130;
	shfl.sync.bfly.b32	%r33|%p27, %r32, 4, 31, -1;
	mov.b32 	%f131, %r33;
	max.f32 	%f132, %f130, %f131;
	mov.b32 	%r34, %f132;
	shfl.sync.bfly.b32	%r35|%p28, %r34, 2, 31, -1;
	mov.b32 	%f133, %r35;
	max.f32 	%f134, %f132, %f133;
	mov.b32 	%r36, %f134;
	shfl.sync.bfly.b32	%r37|%p29, %r36, 1, 31, -1;
	mov.b32 	%f135, %r37;
	max.f32 	%f136, %f134, %f135;
	sub.f32 	%f137, %f401, %f136;
	fma.rn.f32 	%f138, %f137, 0f3BBB989D, 0f3F000000;
	cvt.sat.f32.f32 	%f139, %f138;
	mov.f32 	%f140, 0f4B400001;
	mov.f32 	%f141, 0f437C0000;
	fma.rm.f32 	%f142, %f139, %f141, %f140;
	add.f32 	%f143, %f142, 0fCB40007F;
	neg.f32 	%f144, %f143;
	fma.rn.f32 	%f145, %f137, 0f3FB8AA3B, %f144;
	fma.rn.f32 	%f146, %f137, 0f32A57060, %f145;
	mov.b32 	%r38, %f142;
	shl.b32 	%r39, %r38, 23;
	mov.b32 	%f147, %r39;
	ex2.approx.ftz.f32 	%f148, %f146;
	mul.f32 	%f149, %f148, %f147;
	add.f32 	%f150, %f149, 0f00000000;
	sub.f32 	%f151, %f403, %f136;
	fma.rn.f32 	%f152, %f151, 0f3BBB989D, 0f3F000000;
	cvt.sat.f32.f32 	%f153, %f152;
	fma.rm.f32 	%f154, %f153, %f141, %f140;
	add.f32 	%f155, %f154, 0fCB40007F;
	neg.f32 	%f156, %f155;
	fma.rn.f32 	%f157, %f151, 0f3FB8AA3B, %f156;
	fma.rn.f32 	%f158, %f151, 0f32A57060, %f157;
	mov.b32 	%r40, %f154;
	shl.b32 	%r41, %r40, 23;
	mov.b32 	%f159, %r41;
	ex2.approx.ftz.f32 	%f160, %f158;
	mul.f32 	%f161, %f160, %f159;
	add.f32 	%f162, %f150, %f161;
	sub.f32 	%f163, %f405, %f136;
	fma.rn.f32 	%f164, %f163, 0f3BBB989D, 0f3F000000;
	cvt.sat.f32.f32 	%f165, %f164;
	fma.rm.f32 	%f166, %f165, %f141, %f140;
	add.f32 	%f167, %f166, 0fCB40007F;
	neg.f32 	%f168, %f167;
	fma.rn.f32 	%f169, %f163, 0f3FB8AA3B, %f168;
	fma.rn.f32 	%f170, %f163, 0f32A57060, %f169;
	mov.b32 	%r42, %f166;
	shl.b32 	%r43, %r42, 23;
	mov.b32 	%f171, %r43;
	ex2.approx.ftz.f32 	%f172, %f170;
	mul.f32 	%f173, %f172, %f171;
	add.f32 	%f174, %f162, %f173;
	sub.f32 	%f175, %f407, %f136;
	fma.rn.f32 	%f176, %f175, 0f3BBB989D, 0f3F000000;
	cvt.sat.f32.f32 	%f177, %f176;
	fma.rm.f32 	%f178, %f177, %f141, %f140;
	add.f32 	%f179, %f178, 0fCB40007F;
	neg.f32 	%f180, %f179;
	fma.rn.f32 	%f181, %f175, 0f3FB8AA3B, %f180;
	fma.rn.f32 	%f182, %f175, 0f32A57060, %f181;
	mov.b32 	%r44, %f178;
	shl.b32 	%r45, %r44, 23;
	mov.b32 	%f183, %r45;
	ex2.approx.ftz.f32 	%f184, %f182;
	mul.f32 	%f185, %f184, %f183;
	add.f32 	%f186, %f174, %f185;
	sub.f32 	%f187, %f409, %f136;
	fma.rn.f32 	%f188, %f187, 0f3BBB989D, 0f3F000000;
	cvt.sat.f32.f32 	%f189, %f188;
	fma.rm.f32 	%f190, %f189, %f141, %f140;
	add.f32 	%f191, %f190, 0fCB40007F;
	neg.f32 	%f192, %f191;
	fma.rn.f32 	%f193, %f187, 0f3FB8AA3B, %f192;
	fma.rn.f32 	%f194, %f187, 0f32A57060, %f193;
	mov.b32 	%r46, %f190;
	shl.b32 	%r47, %r46, 23;
	mov.b32 	%f195, %r47;
	ex2.approx.ftz.f32 	%f196, %f194;
	mul.f32 	%f197, %f196, %f195;
	add.f32 	%f198, %f186, %f197;
	sub.f32 	%f199, %f411, %f136;
	fma.rn.f32 	%f200, %f199, 0f3BBB989D, 0f3F000000;
	cvt.sat.f32.f32 	%f201, %f200;
	fma.rm.f32 	%f202, %f201, %f141, %f140;
	add.f32 	%f203, %f202, 0fCB40007F;
	neg.f32 	%f204, %f203;
	fma.rn.f32 	%f205, %f199, 0f3FB8AA3B, %f204;
	fma.rn.f32 	%f206, %f199, 0f32A57060, %f205;
	mov.b32 	%r48, %f202;
	shl.b32 	%r49, %r48, 23;
	mov.b32 	%f207, %r49;
	ex2.approx.ftz.f32 	%f208, %f206;
	mul.f32 	%f209, %f208, %f207;
	add.f32 	%f210, %f198, %f209;
	sub.f32 	%f211, %f413, %f136;
	fma.rn.f32 	%f212, %f211, 0f3BBB989D, 0f3F000000;
	cvt.sat.f32.f32 	%f213, %f212;
	fma.rm.f32 	%f214, %f213, %f141, %f140;
	add.f32 	%f215, %f214, 0fCB40007F;
	neg.f32 	%f216, %f215;
	fma.rn.f32 	%f217, %f211, 0f3FB8AA3B, %f216;
	fma.rn.f32 	%f218, %f211, 0f32A57060, %f217;
	mov.b32 	%r50, %f214;
	shl.b32 	%r51, %r50, 23;
	mov.b32 	%f219, %r51;
	ex2.approx.ftz.f32 	%f220, %f218;
	mul.f32 	%f221, %f220, %f219;
	add.f32 	%f222, %f210, %f221;
	sub.f32 	%f223, %f415, %f136;
	fma.rn.f32 	%f224, %f223, 0f3BBB989D, 0f3F000000;
	cvt.sat.f32.f32 	%f225, %f224;
	fma.rm.f32 	%f226, %f225, %f141, %f140;
	add.f32 	%f227, %f226, 0fCB40007F;
	neg.f32 	%f228, %f227;
	fma.rn.f32 	%f229, %f223, 0f3FB8AA3B, %f228;
	fma.rn.f32 	%f230, %f223, 0f32A57060, %f229;
	mov.b32 	%r52, %f226;
	shl.b32 	%r53, %r52, 23;
	mov.b32 	%f231, %r53;
	ex2.approx.ftz.f32 	%f232, %f230;
	mul.f32 	%f233, %f232, %f231;
	add.f32 	%f234, %f222, %f233;
	sub.f32 	%f235, %f417, %f136;
	fma.rn.f32 	%f236, %f235, 0f3BBB989D, 0f3F000000;
	cvt.sat.f32.f32 	%f237, %f236;
	fma.rm.f32 	%f238, %f237, %f141, %f140;
	add.f32 	%f239, %f238, 0fCB40007F;
	neg.f32 	%f240, %f239;
	fma.rn.f32 	%f241, %f235, 0f3FB8AA3B, %f240;
	fma.rn.f32 	%f242, %f235, 0f32A57060, %f241;
	mov.b32 	%r54, %f238;
	shl.b32 	%r55, %r54, 23;
	mov.b32 	%f243, %r55;
	ex2.approx.ftz.f32 	%f244, %f242;
	mul.f32 	%f245, %f244, %f243;
	add.f32 	%f246, %f234, %f245;
	sub.f32 	%f247, %f419, %f136;
	fma.rn.f32 	%f248, %f247, 0f3BBB989D, 0f3F000000;
	cvt.sat.f32.f32 	%f249, %f248;
	fma.rm.f32 	%f250, %f249, %f141, %f140;
	add.f32 	%f251, %f250, 0fCB40007F;
	neg.f32 	%f252, %f251;
	fma.rn.f32 	%f253, %f247, 0f3FB8AA3B, %f252;
	fma.rn.f32 	%f254, %f247, 0f32A57060, %f253;
	mov.b32 	%r56, %f250;
	shl.b32 	%r57, %r56, 23;
	mov.b32 	%f255, %r57;
	ex2.approx.ftz.f32 	%f256, %f254;
	mul.f32 	%f257, %f256, %f255;
	add.f32 	%f258, %f246, %f257;
	sub.f32 	%f259, %f421, %f136;
	fma.rn.f32 	%f260, %f259, 0f3BBB989D, 0f3F000000;
	cvt.sat.f32.f32 	%f261, %f260;
	fma.rm.f32 	%f262, %f261, %f141, %f140;
	add.f32 	%f263, %f262, 0fCB40007F;
	neg.f32 	%f264, %f263;
	fma.rn.f32 	%f265, %f259, 0f3FB8AA3B, %f264;
	fma.rn.f32 	%f266, %f259, 0f32A57060, %f265;
	mov.b32 	%r58, %f262;
	shl.b32 	%r59, %r58, 23;
	mov.b32 	%f267, %r59;
	ex2.approx.ftz.f32 	%f268, %f266;
	mul.f32 	%f269, %f268, %f267;
	add.f32 	%f270, %f258, %f269;
	sub.f32 	%f271, %f423, %f136;
	fma.rn.f32 	%f272, %f271, 0f3BBB989D, 0f3F000000;
	cvt.sat.f32.f32 	%f273, %f272;
	fma.rm.f32 	%f274, %f273, %f141, %f140;
	add.f32 	%f275, %f274, 0fCB40007F;
	neg.f32 	%f276, %f275;
	fma.rn.f32 	%f277, %f271, 0f3FB8AA3B, %f276;
	fma.rn.f32 	%f278, %f271, 0f32A57060, %f277;
	mov.b32 	%r60, %f274;
	shl.b32 	%r61, %r60, 23;
	mov.b32 	%f279, %r61;
	ex2.approx.ftz.f32 	%f280, %f278;
	mul.f32 	%f281, %f280, %f279;
	add.f32 	%f282, %f270, %f281;
	sub.f32 	%f283, %f425, %f136;
	fma.rn.f32 	%f284, %f283, 0f3BBB989D, 0f3F000000;
	cvt.sat.f32.f32 	%f285, %f284;
	fma.rm.f32 	%f286, %f285, %f141, %f140;
	add.f32 	%f287, %f286, 0fCB40007F;
	neg.f32 	%f288, %f287;
	fma.rn.f32 	%f289, %f283, 0f3FB8AA3B, %f288;
	fma.rn.f32 	%f290, %f283, 0f32A57060, %f289;
	mov.b32 	%r62, %f286;
	shl.b32 	%r63, %r62, 23;
	mov.b32 	%f291, %r63;
	ex2.approx.ftz.f32 	%f292, %f290;
	mul.f32 	%f293, %f292, %f291;
	add.f32 	%f294, %f282, %f293;
	sub.f32 	%f295, %f427, %f136;
	fma.rn.f32 	%f296, %f295, 0f3BBB989D, 0f3F000000;
	cvt.sat.f32.f32 	%f297, %f296;
	fma.rm.f32 	%f298, %f297, %f141, %f140;
	add.f32 	%f299, %f298, 0fCB40007F;
	neg.f32 	%f300, %f299;
	fma.rn.f32 	%f301, %f295, 0f3FB8AA3B, %f300;
	fma.rn.f32 	%f302, %f295, 0f32A57060, %f301;
	mov.b32 	%r64, %f298;
	shl.b32 	%r65, %r64, 23;
	mov.b32 	%f303, %r65;
	ex2.approx.ftz.f32 	%f304, %f302;
	mul.f32 	%f305, %f304, %f303;
	add.f32 	%f306, %f294, %f305;
	sub.f32 	%f307, %f429, %f136;
	fma.rn.f32 	%f308, %f307, 0f3BBB989D, 0f3F000000;
	cvt.sat.f32.f32 	%f309, %f308;
	fma.rm.f32 	%f310, %f309, %f141, %f140;
	add.f32 	%f311, %f310, 0fCB40007F;
	neg.f32 	%f312, %f311;
	fma.rn.f32 	%f313, %f307, 0f3FB8AA3B, %f312;
	fma.rn.f32 	%f314, %f307, 0f32A57060, %f313;
	mov.b32 	%r66, %f310;
	shl.b32 	%r67, %r66, 23;
	mov.b32 	%f315, %r67;
	ex2.approx.ftz.f32 	%f316, %f314;
	mul.f32 	%f317, %f316, %f315;
	add.f32 	%f318, %f306, %f317;
	sub.f32 	%f319, %f431, %f136;
	fma.rn.f32 	%f320, %f319, 0f3BBB989D, 0f3F000000;
	cvt.sat.f32.f32 	%f321, %f320;
	fma.rm.f32 	%f322, %f321, %f141, %f140;
	add.f32 	%f323, %f322, 0fCB40007F;
	neg.f32 	%f324, %f323;
	fma.rn.f32 	%f325, %f319, 0f3FB8AA3B, %f324;
	fma.rn.f32 	%f326, %f319, 0f32A57060, %f325;
	mov.b32 	%r68, %f322;
	shl.b32 	%r69, %r68, 23;
	mov.b32 	%f327, %r69;
	ex2.approx.ftz.f32 	%f328, %f326;
	mul.f32 	%f329, %f328, %f327;
	add.f32 	%f330, %f318, %f329;
	sub.f32 	%f331, %f433, %f136;
	fma.rn.f32 	%f332, %f331, 0f3BBB989D, 0f3F000000;
	cvt.sat.f32.f32 	%f333, %f332;
	fma.rm.f32 	%f334, %f333, %f141, %f140;
	add.f32 	%f335, %f334, 0fCB40007F;
	neg.f32 	%f336, %f335;
	fma.rn.f32 	%f337, %f331, 0f3FB8AA3B, %f336;
	fma.rn.f32 	%f338, %f331, 0f32A57060, %f337;
	mov.b32 	%r70, %f334;
	shl.b32 	%r71, %r70, 23;
	mov.b32 	%f339, %r71;
	ex2.approx.ftz.f32 	%f340, %f338;
	mul.f32 	%f341, %f340, %f339;
	add.f32 	%f342, %f330, %f341;
	sub.f32 	%f343, %f435, %f136;
	fma.rn.f32 	%f344, %f343, 0f3BBB989D, 0f3F000000;
	cvt.sat.f32.f32 	%f345, %f344;
	fma.rm.f32 	%f346, %f345, %f141, %f140;
	add.f32 	%f347, %f346, 0fCB40007F;
	neg.f32 	%f348, %f347;
	fma.rn.f32 	%f349, %f343, 0f3FB8AA3B, %f348;
	fma.rn.f32 	%f350, %f343, 0f32A57060, %f349;
	mov.b32 	%r72, %f346;
	shl.b32 	%r73, %r72, 23;
	mov.b32 	%f351, %r73;
	ex2.approx.ftz.f32 	%f352, %f350;
	mul.f32 	%f353, %f352, %f351;
	add.f32 	%f354, %f342, %f353;
	sub.f32 	%f355, %f437, %f136;
	fma.rn.f32 	%f356, %f355, 0f3BBB989D, 0f3F000000;
	cvt.sat.f32.f32 	%f357, %f356;
	fma.rm.f32 	%f358, %f357, %f141, %f140;
	add.f32 	%f359, %f358, 0fCB40007F;
	neg.f32 	%f360, %f359;
	fma.rn.f32 	%f361, %f355, 0f3FB8AA3B, %f360;
	fma.rn.f32 	%f362, %f355, 0f32A57060, %f361;
	mov.b32 	%r74, %f358;
	shl.b32 	%r75, %r74, 23;
	mov.b32 	%f363, %r75;
	ex2.approx.ftz.f32 	%f364, %f362;
	mul.f32 	%f365, %f364, %f363;
	add.f32 	%f366, %f354, %f365;
	sub.f32 	%f367, %f439, %f136;
	fma.rn.f32 	%f368, %f367, 0f3BBB989D, 0f3F000000;
	cvt.sat.f32.f32 	%f369, %f368;
	fma.rm.f32 	%f370, %f369, %f141, %f140;
	add.f32 	%f371, %f370, 0fCB40007F;
	neg.f32 	%f372, %f371;
	fma.rn.f32 	%f373, %f367, 0f3FB8AA3B, %f372;
	fma.rn.f32 	%f374, %f367, 0f32A57060, %f373;
	mov.b32 	%r76, %f370;
	shl.b32 	%r77, %r76, 23;
	mov.b32 	%f375, %r77;
	ex2.approx.ftz.f32 	%f376, %f374;
	mul.f32 	%f377, %f376, %f375;
	add.f32 	%f378, %f366, %f377;
	sub.f32 	%f379, %f441, %f136;
	fma.rn.f32 	%f380, %f379, 0f3BBB989D, 0f3F000000;
	cvt.sat.f32.f32 	%f381, %f380;
	fma.rm.f32 	%f382, %f381, %f141, %f140;
	add.f32 	%f383, %f382, 0fCB40007F;
	neg.f32 	%f384, %f383;
	fma.rn.f32 	%f385, %f379, 0f3FB8AA3B, %f384;
	fma.rn.f32 	%f386, %f379, 0f32A57060, %f385;
	mov.b32 	%r78, %f382;
	shl.b32 	%r79, %r78, 23;
	mov.b32 	%f387, %r79;
	ex2.approx.ftz.f32 	%f388, %f386;
	mul.f32 	%f389, %f388, %f387;
	add.f32 	%f390, %f378, %f389;
	mov.b32 	%r80, %f390;
	shfl.sync.bfly.b32	%r81|%p30, %r80, 16, 31, -1;
	mov.b32 	%f391, %r81;
	add.f32 	%f392, %f390, %f391;
	mov.b32 	%r82, %f392;
	shfl.sync.bfly.b32	%r83|%p31, %r82, 8, 31, -1;
	mov.b32 	%f393, %r83;
	add.f32 	%f394, %f392, %f393;
	mov.b32 	%r84, %f394;
	shfl.sync.bfly.b32	%r85|%p32, %r84, 4, 31, -1;
	mov.b32 	%f395, %r85;
	add.f32 	%f396, %f394, %f395;
	mov.b32 	%r86, %f396;
	shfl.sync.bfly.b32	%r87|%p33, %r86, 2, 31, -1;
	mov.b32 	%f397, %r87;
	add.f32 	%f398, %f396, %f397;
	mov.b32 	%r88, %f398;
	shfl.sync.bfly.b32	%r89|%p34, %r88, 1, 31, -1;
	mov.b32 	%f399, %r89;
	add.f32 	%f400, %f398, %f399;
	div.rn.f32 	%f85, %f149, %f400;
	div.rn.f32 	%f86, %f161, %f400;
	div.rn.f32 	%f87, %f173, %f400;
	div.rn.f32 	%f88, %f185, %f400;
	div.rn.f32 	%f89, %f197, %f400;
	div.rn.f32 	%f90, %f209, %f400;
	div.rn.f32 	%f91, %f221, %f400;
	div.rn.f32 	%f92, %f233, %f400;
	div.rn.f32 	%f93, %f245, %f400;
	div.rn.f32 	%f94, %f257, %f400;
	div.rn.f32 	%f95, %f269, %f400;
	div.rn.f32 	%f96, %f281, %f400;
	div.rn.f32 	%f97, %f293, %f400;
	div.rn.f32 	%f98, %f305, %f400;
	div.rn.f32 	%f99, %f317, %f400;
	div.rn.f32 	%f100, %f329, %f400;
	div.rn.f32 	%f101, %f341, %f400;
	div.rn.f32 	%f102, %f353, %f400;
	div.rn.f32 	%f103, %f365, %f400;
	div.rn.f32 	%f104, %f377, %f400;
	div.rn.f32 	%f105, %f389, %f400;
	mad.lo.s64 	%rd46, %rd48, %rd35, %rd4;
	shl.b64 	%rd47, %rd46, 2;
	add.s64 	%rd30, %rd25, %rd47;
	@%p24 bra 	$L__BB118_48;
	st.global.f32 	[%rd30], %f85;
$L__BB118_48:
	setp.le.s64 	%p35, %rd37, %rd5;
	@%p35 bra 	$L__BB118_50;
	st.global.f32 	[%rd30+128], %f86;
$L__BB118_50:
	setp.le.s64 	%p36, %rd37, %rd6;
	@%p36 bra 	$L__BB118_52;
	st.global.f32 	[%rd30+256], %f87;
$L__BB118_52:
	setp.le.s64 	%p37, %rd37, %rd7;
	@%p37 bra 	$L__BB118_54;
	st.global.f32 	[%rd30+384], %f88;
$L__BB118_54:
	setp.le.s64 	%p38, %rd37, %rd8;
	@%p38 bra 	$L__BB118_56;
	st.global.f32 	[%rd30+512], %f89;
$L__BB118_56:
	setp.le.s64 	%p39, %rd37, %rd9;
	@%p39 bra 	$L__BB118_58;
	st.global.f32 	[%rd30+640], %f90;
$L__BB118_58:
	setp.le.s64 	%p40, %rd37, %rd10;
	@%p40 bra 	$L__BB118_60;
	st.global.f32 	[%rd30+768], %f91;
$L__BB118_60:
	setp.le.s64 	%p41, %rd37, %rd11;
	@%p41 bra 	$L__BB118_62;
	st.global.f32 	[%rd30+896], %f92;
$L__BB118_62:
	setp.le.s64 	%p42, %rd37, %rd12;
	@%p42 bra 	$L__BB118_64;
	st.global.f32 	[%rd30+1024], %f93;
$L__BB118_64:
	setp.le.s64 	%p43, %rd37, %rd13;
	@%p43 bra 	$L__BB118_66;
	st.global.f32 	[%rd30+1152], %f94;
$L__BB118_66:
	setp.le.s64 	%p44, %rd37, %rd14;
	@%p44 bra 	$L__BB118_68;
	st.global.f32 	[%rd30+1280], %f95;
$L__BB118_68:
	setp.le.s64 	%p45, %rd37, %rd15;
	@%p45 bra 	$L__BB118_70;
	st.global.f32 	[%rd30+1408], %f96;
$L__BB118_70:
	setp.le.s64 	%p46, %rd37, %rd16;
	@%p46 bra 	$L__BB118_72;
	st.global.f32 	[%rd30+1536], %f97;
$L__BB118_72:
	setp.le.s64 	%p47, %rd37, %rd17;
	@%p47 bra 	$L__BB118_74;
	st.global.f32 	[%rd30+1664], %f98;
$L__BB118_74:
	setp.le.s64 	%p48, %rd37, %rd18;
	@%p48 bra 	$L__BB118_76;
	st.global.f32 	[%rd30+1792], %f99;
$L__BB118_76:
	setp.le.s64 	%p49, %rd37, %rd19;
	@%p49 bra 	$L__BB118_78;
	st.global.f32 	[%rd30+1920], %f100;
$L__BB118_78:
	setp.le.s64 	%p50, %rd37, %rd20;
	@%p50 bra 	$L__BB118_80;
	st.global.f32 	[%rd30+2048], %f101;
$L__BB118_80:
	setp.le.s64 	%p51, %rd37, %rd21;
	@%p51 bra 	$L__BB118_82;
	st.global.f32 	[%rd30+2176], %f102;
$L__BB118_82:
	setp.le.s64 	%p52, %rd37, %rd22;
	@%p52 bra 	$L__BB118_84;
	st.global.f32 	[%rd30+2304], %f103;
$L__BB118_84:
	setp.le.s64 	%p53, %rd37, %rd23;
	@%p53 bra 	$L__BB118_86;
	st.global.f32 	[%rd30+2432], %f104;
$L__BB118_86:
	setp.le.s64 	%p54, %rd37, %rd24;
	@%p54 bra 	$L__BB118_88;
	st.global.f32 	[%rd30+2560], %f105;
$L__BB118_88:
	add.s64 	%rd48, %rd48, %rd27;
	setp.lt.s64 	%p55, %rd48, %rd36;
	@%p55 bra 	$L__BB118_4;
$L__BB118_89:
	ret;

}
	// .globl	_ZN7oneflow4cuda7softmax15SoftmaxWarpImplI10SimpleLoadIffE11SimpleStoreIffEfLi1ELi22ELi32ELi1ELb0ELNS1_9AlgorithmE0EEEvT_T0_ll
.visible .entry _ZN7oneflow4cuda7softmax15SoftmaxWarpImplI10SimpleLoadIffE11SimpleStoreIffEfLi1ELi22ELi32ELi1ELb0ELNS1_9AlgorithmE0EEEvT_T0_ll(
	.param .align 8 .b8 _ZN7oneflow4cuda7softmax15SoftmaxWarpImplI10SimpleLoadIffE11SimpleStoreIffEfLi1ELi22ELi32ELi1ELb0ELNS1_9AlgorithmE0EEEvT_T0_ll_param_0[16],
	.param .align 8 .b8 _ZN7oneflow4cuda7softmax15SoftmaxWarpImplI10SimpleLoadIffE11SimpleStoreIffEfLi1ELi22ELi32ELi1ELb0ELNS1_9AlgorithmE0EEEvT_T0_ll_param_1[16],
	.param .u64 _ZN7oneflow4cuda7softmax15SoftmaxWarpImplI10SimpleLoadIffE11SimpleStoreIffEfLi1ELi22ELi32ELi1ELb0ELNS1_9AlgorithmE0EEEvT_T0_ll_param_2,
	.param .u64 _ZN7oneflow4cuda7softmax15SoftmaxWarpImplI10SimpleLoadIffE11SimpleStoreIffEfLi1ELi22ELi32ELi1ELb0ELNS1_9AlgorithmE0EEEvT_T0_ll_param_3
)
{
	.reg .pred 	%p<14>;
	.reg .b32 	%r<72>;
	.reg .b32 	%f<353>;
	.reg .b64 	%rd<29>;

	ld.param.u64 	%rd13, [_ZN7oneflow4cuda7softmax15SoftmaxWarpImplI10SimpleLoadIffE11SimpleStoreIffEfLi1ELi22ELi32ELi1ELb0ELNS1_9AlgorithmE0EEEvT_T0_ll_param_1+8];
	ld.param.u64 	%rd12, [_ZN7oneflow4cuda7softmax15SoftmaxWarpImplI10SimpleLoadIffE11SimpleStoreIffEfLi1ELi22ELi32ELi1ELb0ELNS1_9AlgorithmE0EEEvT_T0_ll_param_1];
	ld.param.u64 	%rd11, [_ZN7oneflow4cuda7softmax15SoftmaxWarpImplI10SimpleLoadIffE11SimpleStoreIffEfLi1ELi22ELi32ELi1ELb0ELNS1_9AlgorithmE0EEEvT_T0_ll_param_0+8];
	ld.param.u64 	%rd10, [_ZN7oneflow4cuda7softmax15SoftmaxWarpImplI10SimpleLoadIffE11SimpleStoreIffEfLi1ELi22ELi32ELi1ELb0ELNS1_9AlgorithmE0EEEvT_T0_ll_param_0];
	ld.param.u64 	%rd14, [_ZN7oneflow4cuda7softmax15SoftmaxWarpImplI10SimpleLoadIffE11SimpleStoreIffEfLi1ELi22ELi32ELi1ELb0ELNS1_9AlgorithmE0EEEvT_T0_ll_param_2];
	ld.param.u64 	%rd15, [_ZN7oneflow4cuda7softmax15SoftmaxWarpImplI10SimpleLoadIffE11SimpleStoreIffEfLi1ELi22ELi32ELi1ELb0ELNS1_9AlgorithmE0EEEvT_T0_ll_param_3];
	setp.lt.s64 	%p1, %rd15, 705;
	@%p1 bra 	$L__BB119_2;
	mov.u64 	%rd16, $str;
	cvta.global.u64 	%rd17, %rd16;
	mov.u64 	%rd18, $str$1;
	cvta.global.u64 	%rd19, %rd18;
	mov.u64 	%rd20, __unnamed_119;
	cvta.global.u64 	%rd21, %rd20;
	{ // callseq 118, 0
	.param .b64 param0;
	st.param.b64 	[param0], %rd17;
	.param .b64 param1;
	st.param.b64 	[param1], %rd19;
	.param .b32 param2;
	st.param.b32 	[param2], 228;
	.param .b64 param3;
	st.param.b64 	[param3], %rd21;
	.param .b64 param4;
	st.param.b64 	[param4], 1;
	call.uni 
	__assertfail, 
	(
	param0, 
	param1, 
	param2, 
	param3, 
	param4
	);
	} // callseq 118
$L__BB119_2:
	mov.u32 	%r2, %ctaid.x;
	mov.u32 	%r3, %ntid.y;
	mov.u32 	%r4, %tid.y;
	mad.lo.s32 	%r5, %r2, %r3, %r4;
	mov.u32 	%r6, %nctaid.x;
	mul.lo.s32 	%r1, %r6, %r3;
	cvt.s64.s32 	%rd28, %r5;
	setp.le.s64 	%p2, %rd14, %rd28;
	@%p2 bra 	$L__BB119_5;
	mov.u32 	%r7, %tid.x;
	cvt.u64.u32 	%rd4, %r7;
	cvta.to.global.u64 	%rd5, %rd12;
	cvta.to.global.u64 	%rd6, %rd10;
	cvt.s64.s32 	%rd7, %r1;
$L__BB119_4:
	mad.lo.s64 	%rd22, %rd28, %rd11, %rd4;
	shl.b64 	%rd23, %rd22, 2;
	add.s64 	%rd24, %rd6, %rd23;
	ld.global.f32 	%f1, [%rd24];
	max.f32 	%f2, %f1, 0fFF800000;
	ld.global.f32 	%f3, [%rd24+128];
	max.f32 	%f4, %f2, %f3;
	ld.global.f32 	%f5, [%rd24+256];
	max.f32 	%f6, %f4, %f5;
	ld.global.f32 	%f7, [%rd24+384];
	max.f32 	%f8, %f6, %f7;
	ld.global.f32 	%f9, [%rd24+512];
	max.f32 	%f10, %f8, %f9;
	ld.global.f32 	%f11, [%rd24+640];
	max.f32 	%f12, %f10, %f11;
	ld.global.f32 	%f13, [%rd24+768];
	max.f32 	%f14, %f12, %f13;
	ld.global.f32 	%f15, [%rd24+896];
	max.f32 	%f16, %f14, %f15;
	ld.global.f32 	%f17, [%rd24+1024];
	max.f32 	%f18, %f16, %f17;
	ld.global.f32 	%f19, [%rd24+1152];
	max.f32 	%f20, %f18, %f19;
	ld.global.f32 	%f21, [%rd24+1280];
	max.f32 	%f22, %f20, %f21;
	ld.global.f32 	%f23, [%rd24+1408];
	max.f32 	%f24, %f22, %f23;
	ld.global.f32 	%f25, [%rd24+1536];
	max.f32 	%f26, %f24, %f25;
	ld.global.f32 	%f27, [%rd24+1664];
	max.f32 	%f28, %f26, %f27;
	ld.global.f32 	%f29, [%rd24+1792];
	max.f32 	%f30, %f28, %f29;
	ld.global.f32 	%f31, [%rd24+1920];
	max.f32 	%f32, %f30, %f31;
	ld.global.f32 	%f33, [%rd24+2048];
	max.f32 	%f34, %f32, %f33;
	ld.global.f32 	%f35, [%rd24+2176];
	max.f32 	%f36, %f34, %f35;
	ld.global.f32 	%f37, [%rd24+2304];
	max.f32 	%f38, %f36, %f37;
	ld.global.f32 	%f39, [%rd24+2432];
	max.f32 	%f40, %f38, %f39;
	ld.global.f32 	%f41, [%rd24+2560];
	max.f32 	%f42, %f40, %f41;
	ld.global.f32 	%f43, [%rd24+2688];
	max.f32 	%f44, %f42, %f43;
	mov.b32 	%r8, %f44;
	shfl.sync.bfly.b32	%r9|%p3, %r8, 16, 31, -1;
	mov.b32 	%f45, %r9;
	max.f32 	%f46, %f44, %f45;
	mov.b32 	%r10, %f46;
	shfl.sync.bfly.b32	%r11|%p4, %r10, 8, 31, -1;
	mov.b32 	%f47, %r11;
	max.f32 	%f48, %f46, %f47;
	mov.b32 	%r12, %f48;
	shfl.sync.bfly.b32	%r13|%p5, %r12, 4, 31, -1;
	mov.b32 	%f49, %r13;
	max.f32 	%f50, %f48, %f49;
	mov.b32 	%r14, %f50;
	shfl.sync.bfly.b32	%r15|%p6, %r14, 2, 31, -1;
	mov.b32 	%f51, %r15;
	max.f32 	%f52, %f50, %f51;
	mov.b32 	%r16, %f52;
	shfl.sync.bfly.b32	%r17|%p7, %r16, 1, 31, -1;
	mov.b32 	%f53, %r17;
	max.f32 	%f54, %f52, %f53;
	sub.f32 	%f55, %f1, %f54;
	fma.rn.f32 	%f56, %f55, 0f3BBB989D, 0f3F000000;
	cvt.sat.f32.f32 	%f57, %f56;
	mov.f32 	%f58, 0f4B400001;
	mov.f32 	%f59, 0f437C0000;
	fma.rm.f32 	%f60, %f57, %f59, %f58;
	add.f32 	%f61, %f60, 0fCB40007F;
	neg.f32 	%f62, %f61;
	fma.rn.f32 	%f63, %f55, 0f3FB8AA3B, %f62;
	fma.rn.f32 	%f64, %f55, 0f32A57060, %f63;
	mov.b32 	%r18, %f60;
	shl.b32 	%r19, %r18, 23;
	mov.b32 	%f65, %r19;
	ex2.approx.ftz.f32 	%f66, %f64;
	mul.f32 	%f67, %f66, %f65;
	add.f32 	%f68, %f67, 0f00000000;
	sub.f32 	%f69, %f3, %f54;
	fma.rn.f32 	%f70, %f69, 0f3BBB989D, 0f3F000000;
	cvt.sat.f32.f32 	%f71, %f70;
	fma.rm.f32 	%f72, %f71, %f59, %f58;
	add.f32 	%f73, %f72, 0fCB40007F;
	neg.f32 	%f74, %f73;
	fma.rn.f32 	%f75, %f69, 0f3FB8AA3B, %f74;
	fma.rn.f32 	%f76, %f69, 0f32A57060, %f75;
	mov.b32 	%r20, %f72;
	shl.b32 	%r21, %r20, 23;
	mov.b32 	%f77, %r21;
	ex2.approx.ftz.f32 	%f78, %f76;
	mul.f32 	%f79, %f78, %f77;
	add.f32 	%f80, %f68, %f79;
	sub.f32 	%f81, %f5, %f54;
	fma.rn.f32 	%f82, %f81, 0f3BBB989D, 0f3F000000;
	cvt.sat.f32.f32 	%f83, %f82;
	fma.rm.f32 	%f84, %f83, %f59, %f58;
	add.f32 	%f85, %f84, 0fCB40007F;
	neg.f32 	%f86, %f85;
	fma.rn.f32 	%f87, %f81, 0f3FB8AA3B, %f86;
	fma.rn.f32 	%f88, %f81, 0f32A57060, %f87;
	mov.b32 	%r22, %f84;
	shl.b32 	%r23, %r22, 23;
	mov.b32 	%f89, %r23;
	ex2.approx.ftz.f32 	%f90, %f88;
	mul.f32 	%f91, %f90, %f89;
	add.f32 	%f92, %f80, %f91;
	sub.f32 	%f93, %f7, %f54;
	fma.rn.f32 	%f94, %f93, 0f3BBB989D, 0f3F000000;
	cvt.sat.f32.f32 	%f95, %f94;
	fma.rm.f32 	%f96, %f95, %f59, %f58;
	add.f32 	%f97, %f96, 0fCB40007F;
	neg.f32 	%f98, %f97;
	fma.rn.f32 	%f99, %f93, 0f3FB8AA3B, %f98;
	fma.rn.f32 	%f100, %f93, 0f32A57060, %f99;
	mov.b32 	%r24, %f96;
	shl.b32 	%r25, %r24, 23;
	mov.b32 	%f101, %r25;
	ex2.approx.ftz.f32 	%f102, %f100;
	mul.f32 	%f103, %f102, %f101;
	add.f32 	%f104, %f92, %f103;
	sub.f32 	%f105, %f9, %f54;
	fma.rn.f32 	%f106, %f105, 0f3BBB989D, 0f3F000000;
	cvt.sat.f32.f32 	%f107, %f106;
	fma.rm.f32 	%f108, %f107, %f59, %f58;
	add.f32 	%f109, %f108, 0fCB40007F;
	neg.f32 	%f110, %f109;
	fma.rn.f32 	%f111, %f105, 0f3FB8AA3B, %f110;
	fma.rn.f32 	%f112, %f105, 0f32A57060, %f111;
	mov.b32 	%r26, %f108;
	shl.b32 	%r27, %r26, 23;
	mov.b32 	%f113, %r27;
	ex2.approx.ftz.f32 	%f114, %f112;
	mul.f32 	%f115, %f114, %f113;
	add.f32 	%f116, %f104, %f115;
	sub.f32 	%f117, %f11, %f54;
	fma.rn.f32 	%f118, %f117, 0f3BBB989D, 0f3F000000;
	cvt.sat.f32.f32 	%f119, %f118;
	fma.rm.f32 	%f120, %f119, %f59, %f58;
	add.f32 	%f121, %f120, 0fCB40007F;
	neg.f32 	%f122, %f121;
	fma.rn.f32 	%f123, %f117, 0f3FB8AA3B, %f122;
	fma.rn.f32 	%f124, %f117, 0f32A57060, %f123;
	mov.b32 	%r28, %f120;
	shl.b32 	%r29, %r28, 23;
	mov.b32 	%f125, %r29;
	ex2.approx.ftz.f32 	%f126, %f124;
	mul.f32 	%f127, %f126, %f125;
	add.f32 	%f128, %f116, %f127;
	sub.f32 	%f129, %f13, %f54;
	fma.rn.f32 	%f130, %f129, 0f3BBB989D, 0f3F000000;
	cvt.sat.f32.f32 	%f131, %f130;
	fma.rm.f32 	%f132, %f131, %f59, %f58;
	add.f32 	%f133, %f132, 0fCB40007F;
	neg.f32 	%f134, %f133;
	fma.rn.f32 	%f135, %f129, 0f3FB8AA3B, %f134;
	fma.rn.f32 	%f136, %f129, 0f32A57060, %f135;
	mov.b32 	%r30, %f132;
	shl.b32 	%r31, %r30, 23;
	mov.b32 	%f137, %r31;
	ex2.approx.ftz.f32 	%f138, %f136;
	mul.f32 	%f139, %f138, %f137;
	add.f32 	%f140, %f128, %f139;
	sub.f32 	%f141, %f15, %f54;
	fma.rn.f32 	%f142, %f141, 0f3BBB989D, 0f3F000000;
	cvt.sat.f32.f32 	%f143, %f142;
	fma.rm.f32 	%f144, %f143, %f59, %f58;
	add.f32 	%f145, %f144, 0fCB40007F;
	neg.f32 	%f146, %f145;
	fma.rn.f32 	%f147, %f141, 0f3FB8AA3B, %f146;
	fma.rn.f32 	%f148, %f141, 0f32A57060, %f147;
	mov.b32 	%r32, %f144;
	shl.b32 	%r33, %r32, 23;
	mov.b32 	%f149, %r33;
	ex2.approx.ftz.f32 	%f150, %f148;
	mul.f32 	%f151, %f150, %f149;
	add.f32 	%f152, %f140, %f151;
	sub.f32 	%f153, %f17, %f54;
	fma.rn.f32 	%f154, %f153, 0f3BBB989D, 0f3F000000;
	cvt.sat.f32.f32 	%f155, %f154;
	fma.rm.f32 	%f156, %f155, %f59, %f58;
	add.f32 	%f157, %f156, 0fCB40007F;
	neg.f32 	%f158, %f157;
	fma.rn.f32 	%f159, %f153, 0f3FB8AA3B, %f158;
	fma.rn.f32 	%f160, %f153, 0f32A57060, %f159;
	mov.b32 	%r34, %f156;
	shl.b32 	%r35, %r34, 23;
	mov.b32 	%f161, %r35;
	ex2.approx.ftz.f32 	%f162, %f160;
	mul.f32 	%f163, %f162, %f161;
	add.f32 	%f164, %f152, %f163;
	sub.f32 	%f165, %f19, %f54;
	fma.rn.f32 	%f166, %f165, 0f3BBB989D, 0f3F000000;
	cvt.sat.f32.f32 	%f167, %f166;
	fma.rm.f32 	%f168, %f167, %f59, %f58;
	add.f32 	%f169, %f168, 0fCB40007F;
	neg.f32 	%f170, %f169;
	fma.rn.f32 	%f171, %f165, 0f3FB8AA3B, %f170;
	fma.rn.f32 	%f172, %f165, 0f32A57060, %f171;
	mov.b32 	%r36, %f168;
	shl.b32 	%r37, %r36, 23;
	mov.b32 	%f173, %r37;
	ex2.approx.ftz.f32 	%f174, %f172;
	mul.f32 	%f175, %f174, %f173;
	add.f32 	%f176, %f164, %f175;
	sub.f32 	%f177, %f21, %f54;
	fma.rn.f32 	%f178, %f177, 0f3BBB989D, 0f3F000000;
	cvt.sat.f32.f32 	%f179, %f178;
	fma.rm.f32 	%f180, %f179, %f59, %f58;
	add.f32 	%f181, %f180, 0fCB40007F;
	neg.f32 	%f182, %f181;
	fma.rn.f32 	%f183, %f177, 0f3FB8AA3B, %f182;
	fma.rn.f32 	%f184, %f177, 0f32A57060, %f183;
	mov.b32 	%r38, %f180;
	shl.b32 	%r39, %r38, 23;
	mov.b32 	%f185, %r39;
	ex2.approx.ftz.f32 	%f186, %f184;
	mul.f32 	%f187, %f186, %f185;
	add.f32 	%f188, %f176, %f187;
	sub.f32 	%f189, %f23, %f54;
	fma.rn.f32 	%f190, %f189, 0f3BBB989D, 0f3F000000;
	cvt.sat.f32.f32 	%f191, %f190;
	fma.rm.f32 	%f192, %f191, %f59, %f58;
	add.f32 	%f193, %f192, 0fCB40007F;
	neg.f32 	%f194, %f193;
	fma.rn.f32 	%f195, %f189, 0f3FB8AA3B, %f194;
	fma.rn.f32 	%f196, %f189, 0f32A57060, %f195;
	mov.b32 	%r40, %f192;
	shl.b32 	%r41, %r40, 23;
	mov.b32 	%f197, %r41;
	ex2.approx.ftz.f32 	%f198, %f196;
	mul.f32 	%f199, %f198, %f197;
	add.f32 	%f200, %f188, %f199;
	sub.f32 	%f201, %f25, %f54;
	fma.rn.f32 	%f202, %f201, 0f3BBB989D, 0f3F000000;
	cvt.sat.f32.f32 	%f203, %f202;
	fma.rm.f32 	%f204, %f203, %f59, %f58;
	add.f32 	%f205, %f204, 0fCB40007F;
	neg.f32 	%f206, %f205;
	fma.rn.f32 	%f207, %f201, 0f3FB8AA3B, %f206;
	fma.rn.f32 	%f208, %f201, 0f32A57060, %f207;
	mov.b32 	%r42, %f204;
	shl.b32 	%r43, %r42, 23;
	mov.b32 	%f209, %r43;
	ex2.approx.ftz.f32 	%f210, %f208;
	mul.f32 	%f211, %f210, %f209;
	add.f32 	%f212, %f200, %f211;
	sub.f32 	%f213, %f27, %f54;
	fma.rn.f32 	%f214, %f213, 0f3BBB989D, 0f3F000000;
	cvt.sat.f32.f32 	%f215, %f214;
	fma.rm.f32 	%f216, %f215, %f59, %f58;
	add.f32 	%f217, %f216, 0fCB40007F;
	neg.f32 	%f218, %f217;
	fma.rn.f32 	%f219, %f213, 0f3FB8AA3B, %f218;
	fma.rn.f32 	%f220, %f213, 0f32A57060, %f219;
	mov.b32 	%r44, %f216;
	shl.b32 	%r45, %r44, 23;
	mov.b32 	%f221, %r45;
	ex2.approx.ftz.f32 	%f222, %f220;
	mul.f32 	%f223, %f222, %f221;
	add.f32 	%f224, %f212, %f223;
	sub.f32 	%f225, %f29, %f54;
	fma.rn.f32 	%f226, %f225, 0f3BBB989D, 0f3F000000;
	cvt.sat.f32.f32 	%f227, %f226;
	fma.rm.f32 	%f228, %f227, %f59, %f58;
	add.f32 	%f229, %f228, 0fCB40007F;
	neg.f32 	%f230, %f229;
	fma.rn.f32 	%f231, %f225, 0f3FB8AA3B, %f230;
	fma.rn.f32 	%f232, %f225, 0f32A57060, %f231;
	mov.b32 	%r46, %f228;
	shl.b32 	%r47, %r46, 23;
	mov.b32 	%f233, %r47;
	ex2.approx.ftz.f32 	%f234, %f232;
	mul.f32 	%f235, %f234, %f233;
	add.f32 	%f236, %f224, %f235;
	sub.f32 	%f237, %f31, %f54;
	fma.rn.f32 	%f238, %f237, 0f3BBB989D, 0f3F000000;
	cvt.sat.f32.f32 	%f239, %f238;
	fma.rm.f32 	%f240, %f239, %f59, %f58;
	add.f32 	%f241, %f240, 0fCB40007F;
	neg.f32 	%f242, %f241;
	fma.rn.f32 	%f243, %f237, 0f3FB8AA3B, %f242;
	fma.rn.f32 	%f244, %f237, 0f32A57060, %f243;
	mov.b32 	%r48, %f240;
	shl.b32 	%r49, %r48, 23;
	mov.b32 	%f245, %r49;
	ex2.approx.ftz.f32 	%f246, %f244;
	mul.f32 	%f247, %f246, %f245;
	add.f32 	%f248, %f236, %f247;
	sub.f32 	%f249, %f33, %f54;
	fma.rn.f32 	%f250, %f249, 0f3BBB989D, 0f3F000000;
	cvt.sat.f32.f32 	%f251, %f250;
	fma.rm.f32 	%f252, %f251, %f59, %f58;
	add.f32 	%f253, %f252, 0fCB40007F;
	neg.f32 	%f254, %f253;
	fma.rn.f32 	%f255, %f249, 0f3FB8AA3B, %f254;
	fma.rn.f32 	%f256, %f249, 0f32A57060, %f255;
	mov.b32 	%r50, %f252;
	shl.b32 	%r51, %r50, 23;
	mov.b32 	%f257, %r51;
	ex2.approx.ftz.f32 	%f258, %f256;
	mul.f32 	%f259, %f258, %f257;
	add.f32 	%f260, %f248, %f259;
	sub.f32 	%f261, %f35, %f54;
	fma.rn.f32 	%f262, %f261, 0f3BBB989D, 0f3F000000;
	cvt.sat.f32.f32 	%f263, %f262;
	fma.rm.f32 	%f264, %f263, %f59, %f58;
	add.f32 	%f265, %f264, 0fCB40007F;
	neg.f32 	%f266, %f265;
	fma.rn.f32 	%f267, %f261, 0f3FB8AA3B, %f266;
	fma.rn.f32 	%f268, %f261, 0f32A57060, %f267;
	mov.b32 	%r52, %f264;
	shl.b32 	%r53, %r52, 23;
	mov.b32 	%f269, %r53;
	ex2.approx.ftz.f32 	%f270, %f268;
	mul.f32 	%f271, %f270, %f269;
	add.f32 	%f272, %f260, %f271;
	sub.f32 	%f273, %f37, %f54;
	fma.rn.f32 	%f274, %f273, 0f3BBB989D, 0f3F000000;
	cvt.sat.f32.f32 	%f275, %f274;
	fma.rm.f32 	%f276, %f275, %f59, %f58;
	add.f32 	%f277, %f276, 0fCB40007F;
	neg.f32 	%f278, %f277;
	fma.rn.f32 	%f279, %f273, 0f3FB8AA3B, %f278;
	fma.rn.f32 	%f280, %f273, 0f32A57060, %f279;
	mov.b32 	%r54, %f276;
	shl.b32 	%r55, %r54, 23;
	mov.b32 	%f281, %r55;
	ex2.approx.ftz.f32 	%f282, %f280;
	mul.f32 	%f283, %f282, %f281;
	add.f32 	%f284, %f272, %f283;
	sub.f32 	%f285, %f39, %f54;
	fma.rn.f32 	%f286, %f285, 0f3BBB989D, 0f3F000000;
	cvt.sat.f32.f32 	%f287, %f286;
	fma.rm.f32 	%f288, %f287, %f59, %f58;
	add.f32 	%f289, %f288, 0fCB40007F;
	neg.f32 	%f290, %f289;
	fma.rn.f32 	%f291, %f285, 0f3FB8AA3B, %f290;
	fma.rn.f32 	%f292, %f285, 0f32A57060, %f291;
	mov.b32 	%r56, %f288;
	shl.b32 	%r57, %r56, 23;
	mov.b32 	%f293, %r57;
	ex2.approx.ftz.f32 	%f294, %f292;
	mul.f32 	%f295, %f294, %f293;
	add.f32 	%f296, %f284, %f295;
	sub.f32 	%f297, %f41, %f54;
	fma.rn.f32 	%f298, %f297, 0f3BBB989D, 0f3F000000;
	cvt.sat.f32.f32 	%f299, %f298;
	fma.rm.f32 	%f300, %f299, %f59, %f58;
	add.f32 	%f301, %f300, 0fCB40007F;
	neg.f32 	%f302, %f301;
	fma.rn.f32 	%f303, %f297, 0f3FB8AA3B, %f302;
	fma.rn.f32 	%f304, %f297, 0f32A57060, %f303;
	mov.b32 	%r58, %f300;
	shl.b32 	%r59, %r58, 23;
	mov.b32 	%f305, %r59;
	ex2.approx.ftz.f32 	%f306, %f304;
	mul.f32 	%f307, %f306, %f305;
	add.f32 	%f308, %f296, %f307;
	sub.f32 	%f309, %f43, %f54;
	fma.rn.f32 	%f310, %f309, 0f3BBB989D, 0f3F000000;
	cvt.sat.f32.f32 	%f311, %f310;
	fma.rm.f32 	%f312, %f311, %f59, %f58;
	add.f32 	%f313, %f312, 0fCB40007F;
	neg.f32 	%f314, %f313;
	fma.rn.f32 	%f315, %f309, 0f3FB8AA3B, %f314;
	fma.rn.f32 	%f316, %f309, 0f32A57060, %f315;
	mov.b32 	%r60, %f312;
	shl.b32 	%r61, %r60, 23;
	mov.b32 	%f317, %r61;
	ex2.approx.ftz.f32 	%f318, %f316;
	mul.f32 	%f319, %f318, %f317;
	add.f32 	%f320, %f308, %f319;
	mov.b32 	%r62, %f320;
	shfl.sync.bfly.b32	%r63|%p8, %r62, 16, 31, -1;
	mov.b32 	%f321, %r63;
	add.f32 	%f322, %f320, %f321;
	mov.b32 	%r64, %f322;
	shfl.sync.bfly.b32	%r65|%p9, %r64, 8, 31, -1;
	mov.b32 	%f323, %r65;
	add.f32 	%f324, %f322, %f323;
	mov.b32 	%r66, %f324;
	shfl.sync.bfly.b32	%r67|%p10, %r66, 4, 31, -1;
	mov.b32 	%f325, %r67;
	add.f32 	%f326, %f324, %f325;
	mov.b32 	%r68, %f326;
	shfl.sync.bfly.b32	%r69|%p11, %r68, 2, 31, -1;
	mov.b32 	%f327, %r69;
	add.f32 	%f328, %f326, %f327;
	mov.b32 	%r70, %f328;
	shfl.sync.bfly.b32	%r71|%p12, %r70, 1, 31, -1;
	mov.b32 	%f329, %r71;
	add.f32 	%f330, %f328, %f329;
	div.rn.f32 	%f331, %f67, %f330;
	div.rn.f32 	%f332, %f79, %f330;
	div.rn.f32 	%f333, %f91, %f330;
	div.rn.f32 	%f334, %f103, %f330;
	div.rn.f32 	%f335, %f115, %f330;
	div.rn.f32 	%f336, %f127, %f330;
	div.rn.f32 	%f337, %f139, %f330;
	div.rn.f32 	%f338, %f151, %f330;
	div.rn.f32 	%f339, %f163, %f330;
	div.rn.f32 	%f340, %f175, %f330;
	div.rn.f32 	%f341, %f187, %f330;
	div.rn.f32 	%f342, %f199, %f330;
	div.rn.f32 	%f343, %f211, %f330;
	div.rn.f32 	%f344, %f223, %f330;
	div.rn.f32 	%f345, %f235, %f330;
	div.rn.f32 	%f346, %f247, %f330;
	div.rn.f32 	%f347, %f259, %f330;
	div.rn.f32 	%f348, %f271, %f330;
	div.rn.f32 	%f349, %f283, %f330;
	div.rn.f32 	%f350, %f295, %f330;
	div.rn.f32 	%f351, %f307, %f330;
	div.rn.f32 	%f352, %f319, %f330;
	mad.lo.s64 	%rd25, %rd28, %rd13, %rd4;
	shl.b64 	%rd26, %rd25, 2;
	add.s64 	%rd27, %rd5, %rd26;
	st.global.f32 	[%rd27], %f331;
	st.global.f32 	[%rd27+128], %f332;
	st.global.f32 	[%rd27+256], %f333;
	st.global.f32 	[%rd27+384], %f334;
	st.global.f32 	[%rd27+512], %f335;
	st.global.f32 	[%rd27+640], %f336;
	st.global.f32 	[%rd27+768], %f337;
	st.global.f32 	[%rd27+896], %f338;
	st.global.f32 	[%rd27+1024], %f339;
	st.global.f32 	[%rd27+1152], %f340;
	st.global.f32 	[%rd27+1280], %f341;
	st.global.f32 	[%rd27+1408], %f342;
	st.global.f32 	[%rd27+1536], %f343;
	st.global.f32 	[%rd27+1664], %f344;
	st.global.f32 	[%rd27+1792], %f345;
	st.global.f32 	[%rd27+1920], %f346;
	st.global.f32 	[%rd27+2048], %f347;
	st.global.f32 	[%rd27+2176], %f348;
	st.global.f32 	[%rd27+2304], %f349;
	st.global.f32 	[%rd27+2432], %f350;
	st.global.f32 	[%rd27+2560], %f351;
	st.global.f32 	[%rd27+2688], %f352;
	add.s64 	%rd28, %rd28, %rd7;
	setp.lt.s64 	%p13, %rd28, %rd14;
	@%p13 bra 	$L__BB119_4;
$L__BB119_5:
	ret;

}
	// .globl	_ZN7oneflow4cuda7softmax15SoftmaxWarpImplI10SimpleLoadIffE11SimpleStoreIffEfLi1ELi22ELi32ELi1ELb1ELNS1_9AlgorithmE0EEEvT_T0_ll
.visible .entry _ZN7oneflow4cuda7softmax15SoftmaxWarpImplI10SimpleLoadIffE11SimpleStoreIffEfLi1ELi22ELi32ELi1ELb1ELNS1_9AlgorithmE0EEEvT_T0_ll(
	.param .align 8 .b8 _ZN7oneflow4cuda7softmax15SoftmaxWarpImplI10SimpleLoadIffE11SimpleStoreIffEfLi1ELi22ELi32ELi1ELb1ELNS1_9AlgorithmE0EEEvT_T0_ll_param_0[16],
	.param .align 8 .b8 _ZN7oneflow4cuda7softmax15SoftmaxWarpImplI10SimpleLoadIffE11SimpleStoreIffEfLi1ELi22ELi32ELi1ELb1ELNS1_9AlgorithmE0EEEvT_T0_ll_param_1[16],
	.param .u64 _ZN7oneflow4cuda7softmax15SoftmaxWarpImplI10SimpleLoadIffE11SimpleStoreIffEfLi1ELi22ELi32ELi1ELb1ELNS1_9AlgorithmE0EEEvT_T0_ll_param_2,
	.param .u64 _ZN7oneflow4cuda7softmax15SoftmaxWarpImplI10SimpleLoadIffE11SimpleStoreIffEfLi1ELi22ELi32ELi1ELb1ELNS1_9AlgorithmE0EEEvT_T0_ll_param_3
)
{
	.reg .pred 	%p<58>;
	.reg .b32 	%r<93>;
	.reg .b32 	%f<463>;
	.reg .b64 	%rd<48>;

	ld.param.u64 	%rd32, [_ZN7oneflow4cuda7softmax15SoftmaxWarpImplI10SimpleLoadIffE11SimpleStoreIffEfLi1ELi22ELi32ELi1ELb1ELNS1_9AlgorithmE0EEEvT_T0_ll_param_1+8];
	ld.param.u64 	%rd31, [_ZN7oneflow4cuda7softmax15SoftmaxWarpImplI10SimpleLoadIffE11SimpleStoreIffEfLi1ELi22ELi32ELi1ELb1ELNS1_9AlgorithmE0EEEvT_T0_ll_param_1];
	ld.param.u64 	%rd30, [_ZN7oneflow4cuda7softmax15SoftmaxWarpImplI10SimpleLoadIffE11SimpleStoreIffEfLi1ELi22ELi32ELi1ELb1ELNS1_9AlgorithmE0EEEvT_T0_ll_param_0+8];
	ld.param.u64 	%rd29, [_ZN7oneflow4cuda7softmax15SoftmaxWarpImplI10SimpleLoadIffE11SimpleStoreIffEfLi1ELi22ELi32ELi1ELb1ELNS1_9AlgorithmE0EEEvT_T0_ll_param_0];
	ld.param.u64 	%rd33, [_ZN7oneflow4cuda7softmax15SoftmaxWarpImplI10SimpleLoadIffE11SimpleStoreIffEfLi1ELi22ELi32ELi1ELb1ELNS1_9AlgorithmE0EEEvT_T0_ll_param_2];
	ld.param.u64 	%rd34, [_ZN7oneflow4cuda7softmax15SoftmaxWarpImplI10SimpleLoadIffE11SimpleStoreIffEfLi1ELi22ELi32ELi1ELb1ELNS1_9AlgorithmE0EEEvT_T0_ll_param_3];
	setp.lt.s64 	%p1, %rd34, 705;
	@%p1 bra 	$L__BB120_2;
	mov.u64 	%rd35, $str;
	cvta.global.u64 	%rd36, %rd35;
	mov.u64 	%rd37, $str$1;
	cvta.global.u64 	%rd38, %rd37;
	mov.u64 	%rd39, __unnamed_120;
	cvta.global.u64 	%rd40, %rd39;
	{ // callseq 119, 0
	.param .b64 param0;
	st.param.b64 	[param0], %rd36;
	.param .b64 param1;
	st.param.b64 	[param1], %rd38;
	.param .b32 param2;
	st.param.b32 	[param2], 228;
	.param .b64 param3;
	st.param.b64 	[param3], %rd40;
	.param .b64 param4;
	st.param.b64 	[param4], 1;
	call.uni 
	__assertfail, 
	(
	param0, 
	param1, 
	param2, 
	param3, 
	param4
	);
	} // callseq 119
$L__BB120_2:
	mov.u32 	%r2, %ctaid.x;
	mov.u32 	%r3, %ntid.y;
	mov.u32 	%r4, %tid.y;
	mad.lo.s32 	%r5, %r2, %r3, %r4;
	mov.u32 	%r6, %nctaid.x;
	mul.lo.s32 	%r1, %r6, %r3;
	cvt.s64.s32 	%rd47, %r5;
	setp.le.s64 	%p2, %rd33, %rd47;
	@%p2 bra 	$L__BB120_93;
	mov.u32 	%r7, %tid.x;
	cvt.u64.u32 	%rd2, %r7;
	add.s32 	%r8, %r7, 32;
	cvt.u64.u32 	%rd3, %r8;
	add.s32 	%r9, %r7, 64;
	cvt.u64.u32 	%rd4, %r9;
	add.s32 	%r10, %r7, 96;
	cvt.u64.u32 	%rd5, %r10;
	add.s32 	%r11, %r7, 128;
	cvt.u64.u32 	%rd6, %r11;
	add.s32 	%r12, %r7, 160;
	cvt.u64.u32 	%rd7, %r12;
	add.s32 	%r13, %r7, 192;
	cvt.u64.u32 	%rd8, %r13;
	add.s32 	%r14, %r7, 224;
	cvt.u64.u32 	%rd9, %r14;
	add.s32 	%r15, %r7, 256;
	cvt.u64.u32 	%rd10, %r15;
	add.s32 	%r16, %r7, 288;
	cvt.u64.u32 	%rd11, %r16;
	add.s32 	%r17, %r7, 320;
	cvt.u64.u32 	%rd12, %r17;
	add.s32 	%r18, %r7, 352;
	cvt.u64.u32 	%rd13, %r18;
	add.s32 	%r19, %r7, 384;
	cvt.u64.u32 	%rd14, %r19;
	add.s32 	%r20, %r7, 416;
	cvt.u64.u32 	%rd15, %r20;
	add.s32 	%r21, %r7, 448;
	cvt.u64.u32 	%rd16, %r21;
	add.s32 	%r22, %r7, 480;
	cvt.u64.u32 	%rd17, %r22;
	add.s32 	%r23, %r7, 512;
	cvt.u64.u32 	%rd18, %r23;
	add.s32 	%r24, %r7, 544;
	cvt.u64.u32 	%rd19, %r24;
	add.s32 	%r25, %r7, 576;
	cvt.u64.u32 	%rd20, %r25;
	add.s32 	%r26, %r7, 608;
	cvt.u64.u32 	%rd21, %r26;
	add.s32 	%r27, %r7, 640;
	cvt.u64.u32 	%rd22, %r27;
	add.s32 	%r28, %r7, 672;
	cvt.u64.u32 	%rd23, %r28;
	cvt.s64.s32 	%rd24, %r1;
$L__BB120_4:
	setp.le.s64 	%p3, %rd34, %rd2;
	mad.lo.s64 	%rd41, %rd47, %rd30, %rd2;
	cvta.to.global.u64 	%rd42, %rd29;
	shl.b64 	%rd43, %rd41, 2;
	add.s64 	%rd26, %rd42, %rd43;
	mov.f32 	%f419, 0fFF800000;
	mov.f32 	%f422, %f419;
	@%p3 bra 	$L__BB120_6;
	ld.global.f32 	%f419, [%rd26];
	max.f32 	%f422, %f419, 0fFF800000;
$L__BB120_6:
	setp.le.s64 	%p4, %rd34, %rd3;
	mov.f32 	%f421, 0fFF800000;
	@%p4 bra 	$L__BB120_8;
	ld.global.f32 	%f421, [%rd26+128];
	max.f32 	%f422, %f422, %f421;
$L__BB120_8:
	setp.le.s64 	%p5, %rd34, %rd4;
	mov.f32 	%f423, 0fFF800000;
	@%p5 bra 	$L__BB120_10;
	ld.global.f32 	%f423, [%rd26+256];
	max.f32 	%f422, %f422, %f423;
$L__BB120_10:
	setp.le.s64 	%p6, %rd34, %rd5;
	mov.f32 	%f425, 0fFF800000;
	@%p6 bra 	$L__BB120_12;
	ld.global.f32 	%f425, [%rd26+384];
	max.f32 	%f422, %f422, %f425;
$L__BB120_12:
	setp.le.s64 	%p7, %rd34, %rd6;
	mov.f32 	%f427, 0fFF800000;
	@%p7 bra 	$L__BB120_14;
	ld.global.f32 	%f427, [%rd26+512];
	max.f32 	%f422, %f422, %f427;
$L__BB120_14:
	setp.le.s64 	%p8, %rd34, %rd7;
	mov.f32 	%f429, 0fFF800000;
	@%p8 bra 	$L__BB120_16;
	ld.global.f32 	%f429, [%rd26+640];
	max.f32 	%f422, %f422, %f429;
$L__BB120_16:
	setp.le.s64 	%p9, %rd34, %rd8;
	mov.f32 	%f431, 0fFF800000;
	@%p9 bra 	$L__BB120_18;
	ld.global.f32 	%f431, [%rd26+768];
	max.f32 	%f422, %f422, %f431;
$L__BB120_18:
	setp.le.s64 	%p10, %rd34, %rd9;
	mov.f32 	%f433, 0fFF800000;
	@%p10 bra 	$L__BB120_20;
	ld.global.f32 	%f433, [%rd26+896];
	max.f32 	%f422, %f422, %f433;
$L__BB120_20:
	setp.le.s64 	%p11, %rd34, %rd10;
	mov.f32 	%f435, 0fFF800000;
	@%p11 bra 	$L__BB120_22;
	ld.global.f32 	%f435, [%rd26+1024];
	max.f32 	%f422, %f422, %f435;
$L__BB120_22:
	setp.le.s64 	%p12, %rd34, %rd11;
	mov.f32 	%f437, 0fFF800000;
	@%p12 bra 	$L__BB120_24;
	ld.global.f32 	%f437, [%rd26+1152];
	max.f32 	%f422, %f422, %f437;
$L__BB120_24:
	setp.le.s64 	%p13, %rd34, %rd12;
	mov.f32 	%f439, 0fFF800000;
	@%p13 bra 	$L__BB120_26;
	ld.global.f32 	%f439, [%rd26+1280];
	max.f32 	%f422, %f422, %f439;
$L__BB120_26:
	setp.le.s64 	%p14, %rd34, %rd13;
	mov.f32 	%f441, 0fFF800000;
	@%p14 bra 	$L__BB120_28;
	ld.global.f32 	%f441, [%rd26+1408];
	max.f32 	%f422, %f422, %f441;
$L__BB120_28:
	setp.le.s64 	%p15, %rd34, %rd14;
	mov.f32 	%f443, 0fFF800000;
	@%p15 bra 	$L__BB120_30;
	ld.global.f32 	%f443, [%rd26+1536];
	max.f32 	%f422, %f422, %f443;
$L__BB120_30:
	setp.le.s64 	%p16, %rd34, %rd15;
	mov.f32 	%f445, 0fFF800000;
	@%p16 bra 	$L__BB120_32;
	ld.global.f32 	%f445, [%rd26+1664];
	max.f32 	%f422, %f422, %f445;
$L__BB120_32:
	setp.le.s64 	%p17, %rd34, %rd16;
	mov.f32 	%f447, 0fFF800000;
	@%p17 bra 	$L__BB120_34;
	ld.global.f32 	%f447, [%rd26+1792];
	max.f32 	%f422, %f422, %f447;
$L__BB120_34:
	setp.le.s64 	%p18, %rd34, %rd17;
	mov.f32 	%f449, 0fFF800000;
	@%p18 bra 	$L__BB120_36;
	ld.global.f32 	%f449, [%rd26+1920];
	max.f32 	%f422, %f422, %f449;
$L__BB120_36:
	setp.le.s64 	%p19, %rd34, %rd18;
	mov.f32 	%f451, 0fFF800000;
	@%p19 bra 	$L__BB120_38;
	ld.global.f32 	%f451, [%rd26+2048];
	max.f32 	%f422, %f422, %f451;
$L__BB120_38:
	setp.le.s64 	%p20, %rd34, %rd19;
	mov.f32 	%f453, 0fFF800000;
	@%p20 bra 	$L__BB120_40;
	ld.global.f32 	%f453, [%rd26+2176];
	max.f32 	%f422, %f422, %f453;
$L__BB120_40:
	setp.le.s64 	%p21, %rd34, %rd20;
	mov.f32 	%f455, 0fFF800000;
	@%p21 bra 	$L__BB120_42;
	ld.global.f32 	%f455, [%rd26+2304];
	max.f32 	%f422, %f422, %f455;
$L__BB120_42:
	setp.le.s64 	%p22, %rd34, %rd21;
	mov.f32 	%f457, 0fFF800000;
	@%p22 bra 	$L__BB120_44;
	ld.global.f32 	%f457, [%rd26+2432];
	max.f32 	%f422, %f422, %f457;
$L__BB120_44:
	setp.le.s64 	%p23, %rd34, %rd22;
	mov.f32 	%f459, 0fFF800000;
	@%p23 bra 	$L__BB120_46;
	ld.global.f32 	%f459, [%rd26+2560];
	max.f32 	%f422, %f422, %f459;
$L__BB120_46:
	setp.le.s64 	%p24, %rd34, %rd23;
	mov.f32 	%f461, 0fFF800000;
	@%p24 bra 	$L__BB120_48;
	ld.global.f32 	%f461, [%rd26+2688];
	max.f32 	%f422, %f422, %f461;
$L__BB120_48:
	setp.le.s64 	%p25, %rd34, %rd2;
	mov.b32 	%r29, %f422;
	shfl.sync.bfly.b32	%r30|%p26, %r29, 16, 31, -1;
	mov.b32 	%f133, %r30;
	max.f32 	%f134, %f422, %f133;
	mov.b32 	%r31, %f134;
	shfl.sync.bfly.b32	%r32|%p27, %r31, 8, 31, -1;
	mov.b32 	%f135, %r32;
	max.f32 	%f136, %f134, %f135;
	mov.b32 	%r33, %f136;
	shfl.sync.bfly.b32	%r34|%p28, %r33, 4, 31, -1;
	mov.b32 	%f137, %r34;
	max.f32 	%f138, %f136, %f137;
	mov.b32 	%r35, %f138;
	shfl.sync.bfly.b32	%r36|%p29, %r35, 2, 31, -1;
	mov.b32 	%f139, %r36;
	max.f32 	%f140, %f138, %f139;
	mov.b32 	%r37, %f140;
	shfl.sync.bfly.b32	%r38|%p30, %r37, 1, 31, -1;
	mov.b32 	%f141, %r38;
	max.f32 	%f142, %f140, %f141;
	sub.f32 	%f143, %f419, %f142;
	fma.rn.f32 	%f144, %f143, 0f3BBB989D, 0f3F000000;
	cvt.sat.f32.f32 	%f145, %f144;
	mov.f32 	%f146, 0f4B400001;
	mov.f32 	%f147, 0f437C0000;
	fma.rm.f32 	%f148, %f145, %f147, %f146;
	add.f32 	%f149, %f148, 0fCB40007F;
	neg.f32 	%f150, %f149;
	fma.rn.f32 	%f151, %f143, 0f3FB8AA3B, %f150;
	fma.rn.f32 	%f152, %f143, 0f32A57060, %f151;
	mov.b32 	%r39, %f148;
	shl.b32 	%r40, %r39, 23;
	mov.b32 	%f153, %r40;
	ex2.approx.ftz.f32 	%f154, %f152;
	mul.f32 	%f155, %f154, %f153;
	add.f32 	%f156, %f155, 0f00000000;
	sub.f32 	%f157, %f421, %f142;
	fma.rn.f32 	%f158, %f157, 0f3BBB989D, 0f3F000000;
	cvt.sat.f32.f32 	%f159, %f158;
	fma.rm.f32 	%f160, %f159, %f147, %f146;
	add.f32 	%f161, %f160, 0fCB40007F;
	neg.f32 	%f162, %f161;
	fma.rn.f32 	%f163, %f157, 0f3FB8AA3B, %f162;
	fma.rn.f32 	%f164, %f157, 0f32A57060, %f163;
	mov.b32 	%r41, %f160;
	shl.b32 	%r42, %r41, 23;
	mov.b32 	%f165, %r42;
	ex2.approx.ftz.f32 	%f166, %f164;
	mul.f32 	%f167, %f166, %f165;
	add.f32 	%f168, %f156, %f167;
	sub.f32 	%f169, %f423, %f142;
	fma.rn.f32 	%f170, %f169, 0f3BBB989D, 0f3F000000;
	cvt.sat.f32.f32 	%f171, %f170;
	fma.rm.f32 	%f172, %f171, %f147, %f146;
	add.f32 	%f173, %f172, 0fCB40007F;
	neg.f32 	%f174, %f173;
	fma.rn.f32 	%f175, %f169, 0f3FB8AA3B, %f174;
	fma.rn.f32 	%f176, %f169, 0f32A57060, %f175;
	mov.b32 	%r43, %f172;
	shl.b32 	%r44, %r43, 23;
	mov.b32 	%f177, %r44;
	ex2.approx.ftz.f32 	%f178, %f176;
	mul.f32 	%f179, %f178, %f177;
	add.f32 	%f180, %f168, %f179;
	sub.f32 	%f181, %f425, %f142;
	fma.rn.f32 	%f182, %f181, 0f3BBB989D, 0f3F000000;
	cvt.sat.f32.f32 	%f183, %f182;
	fma.rm.f32 	%f184, %f183, %f147, %f146;
	add.f32 	%f185, %f184, 0fCB40007F;
	neg.f32 	%f186, %f185;
	fma.rn.f32 	%f187, %f181, 0f3FB8AA3B, %f186;
	fma.rn.f32 	%f188, %f181, 0f32A57060, %f187;
	mov.b32 	%r45, %f184;
	shl.b32 	%r46, %r45, 23;
	mov.b32 	%f189, %r46;
	ex2.approx.ftz.f32 	%f190, %f188;
	mul.f32 	%f191, %f190, %f189;
	add.f32 	%f192, %f180, %f191;
	sub.f32 	%f193, %f427, %f142;
	fma.rn.f32 	%f194, %f193, 0f3BBB989D, 0f3F000000;
	cvt.sat.f32.f32 	%f195, %f194;
	fma.rm.f32 	%f196, %f195, %f147, %f146;
	add.f32 	%f197, %f196, 0fCB40007F;
	neg.f32 	%f198, %f197;
	fma.rn.f32 	%f199, %f193, 0f3FB8AA3B, %f198;
	fma.rn.f32 	%f200, %f193, 0f32A57060, %f199;
	mov.b32 	%r47, %f196;
	shl.b32 	%r48, %r47, 23;
	mov.b32 	%f201, %r48;
	ex2.approx.ftz.f32 	%f202, %f200;
	mul.f32 	%f203, %f202, %f201;
	add.f32 	%f204, %f192, %f203;
	sub.f32 	%f205, %f429, %f142;
	fma.rn.f32 	%f206, %f205, 0f3BBB989D, 0f3F000000;
	cvt.sat.f32.f32 	%f207, %f206;
	fma.rm.f32 	%f208, %f207, %f147, %f146;
	add.f32 	%f209, %f208, 0fCB40007F;
	neg.f32 	%f210, %f209;
	fma.rn.f32 	%f211, %f205, 0f3FB8AA3B, %f210;
	fma.rn.f32 	%f212, %f205, 0f32A57060, %f211;
	mov.b32 	%r49, %f208;
	shl.b32 	%r50, %r49, 23;
	mov.b32 	%f213, %r50;
	ex2.approx.ftz.f32 	%f214, %f212;
	mul.f32 	%f215, %f214, %f213;
	add.f32 	%f216, %f204, %f215;
	sub.f32 	%f217, %f431, %f142;
	fma.rn.f32 	%f218, %f217, 0f3BBB989D, 0f3F000000;
	cvt.sat.f32.f32 	%f219, %f218;
	fma.rm.f32 	%f220, %f219, %f147, %f146;
	add.f32 	%f221, %f220, 0fCB40007F;
	neg.f32 	%f222, %f221;
	fma.rn.f32 	%f223, %f217, 0f3FB8AA3B, %f222;
	fma.rn.f32 	%f224, %f217, 0f32A57060, %f223;
	mov.b32 	%r51, %f220;
	shl.b32 	%r52, %r51, 23;
	mov.b32 	%f225, %r52;
	ex2.approx.ftz.f32 	%f226, %f224;
	mul.f32 	%f227, %f226, %f225;
	add.f32 	%f228, %f216, %f227;
	sub.f32 	%f229, %f433, %f142;
	fma.rn.f32 	%f230, %f229, 0f3BBB989D, 0f3F000000;
	cvt.sat.f32.f32 	%f231, %f230;
	fma.rm.f32 	%f232, %f231, %f147, %f146;
	add.f32 	%f233, %f232, 0fCB40007F;
	neg.f32 	%f234, %f233;
	fma.rn.f32 	%f235, %f229, 0f3FB8AA3B, %f234;
	fma.rn.f32 	%f236, %f229, 0f32A57060, %f235;
	mov.b32 	%r53, %f232;
	shl.b32 	%r54, %r53, 23;
	mov.b32 	%f237, %r54;
	ex2.approx.ftz.f32 	%f238, %f236;
	mul.f32 	%f239, %f238, %f237;
	add.f32 	%f240, %f228, %f239;
	sub.f32 	%f241, %f435, %f142;
	fma.rn.f32 	%f242, %f241, 0f3BBB989D, 0f3F000000;
	cvt.sat.f32.f32 	%f243, %f242;
	fma.rm.f32 	%f244, %f243, %f147, %f146;
	add.f32 	%f245, %f244, 0fCB40007F;
	neg.f32 	%f246, %f245;
	fma.rn.f32 	%f247, %f241, 0f3FB8AA3B, %f246;
	fma.rn.f32 	%f248, %f241, 0f32A57060, %f247;
	mov.b32 	%r55, %f244;
	shl.b32 	%r56, %r55, 23;
	mov.b32 	%f249, %r56;
	ex2.approx.ftz.f32 	%f250, %f248;
	mul.f32 	%f251, %f250, %f249;
	add.f32 	%f252, %f240, %f251;
	sub.f32 	%f253, %f437, %f142;
	fma.rn.f32 	%f254, %f253, 0f3BBB989D, 0f3F000000;
	cvt.sat.f32.f32 	%f255, %f254;
	fma.rm.f32 	%f256, %f255, %f147, %f146;
	add.f32 	%f257, %f256, 0fCB40007F;
	neg.f32 	%f258, %f257;
	fma.rn.f32 	%f259, %f253, 0f3FB8AA3B, %f258;
	fma.rn.f32 	%f260, %f253, 0f32A57060, %f259;
	mov.b32 	%r57, %f256;
	shl.b32 	%r58, %r57, 23;
	mov.b32 	%f261, %r58;
	ex2.approx.ftz.f32 	%f262, %f260;
	mul.f32 	%f263, %f262, %f261;
	add.f32 	%f264, %f252, %f263;
	sub.f32 	%f265, %f439, %f142;
	fma.rn.f32 	%f266, %f265, 0f3BBB989D, 0f3F000000;
	cvt.sat.f32.f32 	%f267, %f266;
	fma.rm.f32 	%f268, %f267, %f147, %f146;
	add.f32 	%f269, %f268, 0fCB40007F;
	neg.f32 	%f270, %f269;
	fma.rn.f32 	%f271, %f265, 0f3FB8AA3B, %f270;
	fma.rn.f32 	%f272, %f265, 0f32A57060, %f271;
	mov.b32 	%r59, %f268;
	shl.b32 	%r60, %r59, 23;
	mov.b32 	%f273, %r60;
	ex2.approx.ftz.f32 	%f274, %f272;
	mul.f32 	%f275, %f274, %f273;
	add.f32 	%f276, %f264, %f275;
	sub.f32 	%f277, %f441, %f142;
	fma.rn.f32 	%f278, %f277, 0f3BBB989D, 0f3F000000;
	cvt.sat.f32.f32 	%f279, %f278;
	fma.rm.f32 	%f280, %f279, %f147, %f146;
	add.f32 	%f281, %f280, 0fCB40007F;
	neg.f32 	%f282, %f281;
	fma.rn.f32 	%f283, %f277, 0f3FB8AA3B, %f282;
	fma.rn.f32 	%f284, %f277, 0f32A57060, %f283;
	mov.b32 	%r61, %f280;
	shl.b32 	%r62, %r61, 23;
	mov.b32 	%f285, %r62;
	ex2.approx.ftz.f32 	%f286, %f284;
	mul.f32 	%f287, %f286, %f285;
	add.f32 	%f288, %f276, %f287;
	sub.f32 	%f289, %f443, %f142;
	fma.rn.f32 	%f290, %f289, 0f3BBB989D, 0f3F000000;
	cvt.sat.f32.f32 	%f291, %f290;
	fma.rm.f32 	%f292, %f291, %f147, %f146;
	add.f32 	%f293, %f292, 0fCB40007F;
	neg.f32 	%f294, %f293;
	fma.rn.f32 	%f295, %f289, 0f3FB8AA3B, %f294;
	fma.rn.f32 	%f296, %f289, 0f32A57060, %f295;
	mov.b32 	%r63, %f292;
	shl.b32 	%r64, %r63, 23;
	mov.b32 	%f297, %r64;
	ex2.approx.ftz.f32 	%f298, %f296;
	mul.f32 	%f299, %f298, %f297;
	add.f32 	%f300, %f288, %f299;
	sub.f32 	%f301, %f445, %f142;
	fma.rn.f32 	%f302, %f301, 0f3BBB989D, 0f3F000000;
	cvt.sat.f32.f32 	%f303, %f302;
	fma.rm.f32 	%f304, %f303, %f147, %f146;
	add.f32 	%f305, %f304, 0fCB40007F;
	neg.f32 	%f306, %f305;
	fma.rn.f32 	%f307, %f301, 0f3FB8AA3B, %f306;
	fma.rn.f32 	%f308, %f301, 0f32A57060, %f307;
	mov.b32 	%r65, %f304;
	shl.b32 	%r66, %r65, 23;
	mov.b32 	%f309, %r66;
	ex2.approx.ftz.f32 	%f310, %f308;
	mul.f32 	%f311, %f310, %f309;
	add.f32 	%f312, %f300, %f311;
	sub.f32 	%f313, %f447, %f142;
	fma.rn.f32 	%f314, %f313, 0f3BBB989D, 0f3F000000;
	cvt.sat.f32.f32 	%f315, %f314;
	fma.rm.f32 	%f316, %f315, %f147, %f146;
	add.f32 	%f317, %f316, 0fCB40007F;
	neg.f32 	%f318, %f317;
	fma.rn.f32 	%f319, %f313, 0f3FB8AA3B, %f318;
	fma.rn.f32 	%f320, %f313, 0f32A57060, %f319;
	mov.b32 	%r67, %f316;
	shl.b32 	%r68, %r67, 23;
	mov.b32 	%f321, %r68;
	ex2.approx.ftz.f32 	%f322, %f320;
	mul.f32 	%f323, %f322, %f321;
	add.f32 	%f324, %f312, %f323;
	sub.f32 	%f325, %f449, %f142;
	fma.rn.f32 	%f326, %f325, 0f3BBB989D, 0f3F000000;
	cvt.sat.f32.f32 	%f327, %f326;
	fma.rm.f32 	%f328, %f327, %f147, %f146;
	add.f32 	%f329, %f328, 0fCB40007F;
	neg.f32 	%f330, %f329;
	fma.rn.f32 	%f331, %f325, 0f3FB8AA3B, %f330;
	fma.rn.f32 	%f332, %f325, 0f32A57060, %f331;
	mov.b32 	%r69, %f328;
	shl.b32 	%r70, %r69, 23;
	mov.b32 	%f333, %r70;
	ex2.approx.ftz.f32 	%f334, %f332;
	mul.f32 	%f335, %f334, %f333;
	add.f32 	%f336, %f324, %f335;
	sub.f32 	%f337, %f451, %f142;
	fma.rn.f32 	%f338, %f337, 0f3BBB989D, 0f3F000000;
	cvt.sat.f32.f32 	%f339, %f338;
	fma.rm.f32 	%f340, %f339, %f147, %f146;
	add.f32 	%f341, %f340, 0fCB40007F;
	neg.f32 	%f342, %f341;
	fma.rn.f32 	%f343, %f337, 0f3FB8AA3B, %f342;
	fma.rn.f32 	%f344, %f337, 0f32A57060, %f343;
	mov.b32 	%r71, %f340;
	shl.b32 	%r72, %r71, 23;
	mov.b32 	%f345, %r72;
	ex2.approx.ftz.f32 	%f346, %f344;
	mul.f32 	%f347, %f346, %f345;
	add.f32 	%f348, %f336, %f347;
	sub.f32 	%f349, %f453, %f142;
	fma.rn.f32 	%f350, %f349, 0f3BBB989D, 0f3F000000;
	cvt.sat.f32.f32 	%f351, %f350;
	fma.rm.f32 	%f352, %f351, %f147, %f146;
	add.f32 	%f353, %f352, 0fCB40007F;
	neg.f32 	%f354, %f353;
	fma.rn.f32 	%f355, %f349, 0f3FB8AA3B, %f354;
	fma.rn.f32 	%f356, %f349, 0f32A57060, %f355;
	mov.b32 	%r73, %f352;
	shl.b32 	%r74, %r73, 23;
	mov.b32 	%f357, %r74;
	ex2.approx.ftz.f32 	%f358, %f356;
	mul.f32 	%f359, %f358, %f357;
	add.f32 	%f360, %f348, %f359;
	sub.f32 	%f361, %f455, %f142;
	fma.rn.f32 	%f362, %f361, 0f3BBB989D, 0f3F000000;
	cvt.sat.f32.f32 	%f363, %f362;
	fma.rm.f32 	%f364, %f363, %f147, %f146;
	add.f32 	%f365, %f364, 0fCB40007F;
	neg.f32 	%f366, %f365;
	fma.rn.f32 	%f367, %f361, 0f3FB8AA3B, %f366;
	fma.rn.f32 	%f368, %f361, 0f32A57060, %f367;
	mov.b32 	%r75, %f364;
	shl.b32 	%r76, %r75, 23;
	mov.b32 	%f369, %r76;
	ex2.approx.ftz.f32 	%f370, %f368;
	mul.f32 	%f371, %f370, %f369;
	add.f32 	%f372, %f360, %f371;
	sub.f32 	%f373, %f457, %f142;
	fma.rn.f32 	%f374, %f373, 0f3BBB989D, 0f3F000000;
	cvt.sat.f32.f32 	%f375, %f374;
	fma.rm.f32 	%f376, %f375, %f147, %f146;
	add.f32 	%f377, %f376, 0fCB40007F;
	neg.f32 	%f378, %f377;
	fma.rn.f32 	%f379, %f373, 0f3FB8AA3B, %f378;
	fma.rn.f32 	%f380, %f373, 0f32A57060, %f379;
	mov.b32 	%r77, %f376;
	shl.b32 	%r78, %r77, 23;
	mov.b32 	%f381, %r78;
	ex2.approx.ftz.f32 	%f382, %f380;
	mul.f32 	%f383, %f382, %f381;
	add.f32 	%f384, %f372, %f383;
	sub.f32 	%f385, %f459, %f142;
	fma.rn.f32 	%f386, %f385, 0f3BBB989D, 0f3F000000;
	cvt.sat.f32.f32 	%f387, %f386;
	fma.rm.f32 	%f388, %f387, %f147, %f146;
	add.f32 	%f389, %f388, 0fCB40007F;
	neg.f32 	%f390, %f389;
	fma.rn.f32 	%f391, %f385, 0f3FB8AA3B, %f390;
	fma.rn.f32 	%f392, %f385, 0f32A57060, %f391;
	mov.b32 	%r79, %f388;
	shl.b32 	%r80, %r79, 23;
	mov.b32 	%f393, %r80;
	ex2.approx.ftz.f32 	%f394, %f392;
	mul.f32 	%f395, %f394, %f393;
	add.f32 	%f396, %f384, %f395;
	sub.f32 	%f397, %f461, %f142;
	fma.rn.f32 	%f398, %f397, 0f3BBB989D, 0f3F000000;
	cvt.sat.f32.f32 	%f399, %f398;
	fma.rm.f32 	%f400, %f399, %f147, %f146;
	add.f32 	%f401, %f400, 0fCB40007F;
	neg.f32 	%f402, %f401;
	fma.rn.f32 	%f403, %f397, 0f3FB8AA3B, %f402;
	fma.rn.f32 	%f404, %f397, 0f32A57060, %f403;
	mov.b32 	%r81, %f400;
	shl.b32 	%r82, %r81, 23;
	mov.b32 	%f405, %r82;
	ex2.approx.ftz.f32 	%f406, %f404;
	mul.f32 	%f407, %f406, %f405;
	add.f32 	%f408, %f396, %f407;
	mov.b32 	%r83, %f408;
	shfl.sync.bfly.b32	%r84|%p31, %r83, 16, 31, -1;
	mov.b32 	%f409, %r84;
	add.f32 	%f410, %f408, %f409;
	mov.b32 	%r85, %f410;
	shfl.sync.bfly.b32	%r86|%p32, %r85, 8, 31, -1;
	mov.b32 	%f411, %r86;
	add.f32 	%f412, %f410, %f411;
	mov.b32 	%r87, %f412;
	shfl.sync.bfly.b32	%r88|%p33, %r87, 4, 31, -1;
	mov.b32 	%f413, %r88;
	add.f32 	%f414, %f412, %f413;
	mov.b32 	%r89, %f414;
	shfl.sync.bfly.b32	%r90|%p34, %r89, 2, 31, -1;
	mov.b32 	%f415, %r90;
	add.f32 	%f416, %f414, %f415;
	mov.b32 	%r91, %f416;
	shfl.sync.bfly.b32	%r92|%p35, %r91, 1, 31, -1;
	mov.b32 	%f417, %r92;
	add.f32 	%f418, %f416, %f417;
	div.rn.f32 	%f89, %f155, %f418;
	div.rn.f32 	%f90, %f167, %f418;
	div.rn.f32 	%f91, %f179, %f418;
	div.rn.f32 	%f92, %f191, %f418;
	div.rn.f32 	%f93, %f203, %f418;
	div.rn.f32 	%f94, %f215, %f418;
	div.rn.f32 	%f95, %f227, %f418;
	div.rn.f32 	%f96, %f239, %f418;
	div.rn.f32 	%f97, %f251, %f418;
	div.rn.f32 	%f98, %f263, %f418;
	div.rn.f32 	%f99, %f275, %f418;
	div.rn.f32 	%f100, %f287, %f418;
	div.rn.f32 	%f101, %f299, %f418;
	div.rn.f32 	%f102, %f311, %f418;
	div.rn.f32 	%f103, %f323, %f418;
	div.rn.f32 	%f104, %f335, %f418;
	div.rn.f32 	%f105, %f347, %f418;
	div.rn.f32 	%f106, %f359, %f418;
	div.rn.f32 	%f107, %f371, %f418;
	div.rn.f32 	%f108, %f383, %f418;
	div.rn.f32 	%f109, %f395, %f418;
	div.rn.f32 	%f110, %f407, %f418;
	mad.lo.s64 	%rd44, %rd47, %rd32, %rd2;
	cvta.to.global.u64 	%rd45, %rd31;
	shl.b64 	%rd46, %rd44, 2;
	add.s64 	%rd27, %rd45, %rd46;
	@%p25 bra 	$L__BB120_50;
	st.global.f32 	[%rd27], %f89;
$L__BB120_50:
	setp.le.s64 	%p36, %rd34, %rd3;
	@%p36 bra 	$L__BB120_52;
	st.global.f32 	[%rd27+128], %f90;
$L__BB120_52:
	setp.le.s64 	%p37, %rd34, %rd4;
	@%p37 bra 	$L__BB120_54;
	st.global.f32 	[%rd27+256], %f91;
$L__BB120_54:
	setp.le.s64 	%p38, %rd34, %rd5;
	@%p38 bra 	$L__BB120_56;
	st.global.f32 	[%rd27+384], %f92;
$L__BB120_56:
	setp.le.s64 	%p39, %rd34, %rd6;
	@%p39 bra 	$L__BB120_58;
	st.global.f32 	[%rd27+512], %f93;
$L__BB120_58:
	setp.le.s64 	%p40, %rd34, %rd7;
	@%p40 bra 	$L__BB120_60;
	st.global.f32 	[%rd27+640], %f94;
$L__BB120_60:
	setp.le.s64 	%p41, %rd34, %rd8;
	@%p41 bra 	$L__BB120_62;
	st.global.f32 	[%rd27+768], %f95;
$L__BB120_62:
	setp.le.s64 	%p42, %rd34, %rd9;
	@%p42 bra 	$L__BB120_64;
	st.global.f32 	[%rd27+896], %f96;
$L__BB120_64:
	setp.le.s64 	%p43, %rd34, %rd10;
	@%p43 bra 	$L__BB120_66;
	st.global.f32 	[%rd27+1024], %f97;
$L__BB120_66:
	setp.le.s64 	%p44, %rd34, %rd11;
	@%p44 bra 	$L__BB120_68;
	st.global.f32 	[%rd27+1152], %f98;
$L__BB120_68:
	setp.le.s64 	%p45, %rd34, %rd12;
	@%p45 bra 	$L__BB120_70;
	st.global.f32 	[%rd27+1280], %f99;
$L__BB120_70:
	setp.le.s64 	%p46, %rd34, %rd13;
	@%p46 bra 	$L__BB120_72;
	st.global.f32 	[%rd27+1408], %f100;
$L__BB120_72:
	setp.le.s64 	%p47, %rd34, %rd14;
	@%p47 bra 	$L__BB120_74;
	st.global.f32 	[%rd27+1536], %f101;
$L__BB120_74:
	setp.le.s64 	%p48, %rd34, %rd15;
	@%p48 bra 	$L__BB120_76;
	st.global.f32 	[%rd27+1664], %f102;
$L__BB120_76:
	setp.le.s64 	%p49, %rd34, %rd16;
	@%p49 bra 	$L__BB120_78;
	st.global.f32 	[%rd27+1792], %f103;
$L__BB120_78:
	setp.le.s64 	%p50, %rd34, %rd17;
	@%p50 bra 	$L__BB120_80;
	st.global.f32 	[%rd27+1920], %f104;
$L__BB120_80:
	setp.le.s64 	%p51, %rd34, %rd18;
	@%p51 bra 	$L__BB120_82;
	st.global.f32 	[%rd27+2048], %f105;
$L__BB120_82:
	setp.le.s64 	%p52, %rd34, %rd19;
	@%p52 bra 	$L__BB120_84;
	st.global.f32 	[%rd27+2176], %f106;
$L__BB120_84:
	setp.le.s64 	%p53, %rd34, %rd20;
	@%p53 bra 	$L__BB120_86;
	st.global.f32 	[%rd27+2304], %f107;
$L__BB120_86:
	setp.le.s64 	%p54, %rd34, %rd21;
	@%p54 bra 	$L__BB120_88;
	st.global.f32 	[%rd27+2432], %f108;
$L__BB120_88:
	setp.le.s64 	%p55, %rd34, %rd22;
	@%p55 bra 	$L__BB120_90;
	st.global.f32 	[%rd27+2560], %f109;
$L__BB120_90:
	setp.le.s64 	%p56, %rd34, %rd23;
	@%p56 bra 	$L__BB120_92;
	st.global.f32 	[%rd27+2688], %f110;
$L__BB120_92:
	add.s64 	%rd47, %rd47, %rd24;
	setp.lt.s64 	%p57, %rd47, %rd33;
	@%p57 bra 	$L__BB120_4;
$L__BB120_93:
	ret;

}
	// .globl	_ZN7oneflow4cuda7softmax15SoftmaxWarpImplI10SimpleLoadIffE11SimpleStoreIffEfLi1ELi23ELi32ELi1ELb0ELNS1_9AlgorithmE0EEEvT_T0_ll
.visible .entry _ZN7oneflow4cuda7softmax15SoftmaxWarpImplI10SimpleLoadIffE11SimpleStoreIffEfLi1ELi23ELi32ELi1ELb0ELNS1_9AlgorithmE0EEEvT_T0_ll(
	.param .align 8 .b8 _ZN7oneflow4cuda7softmax15SoftmaxWarpImplI10SimpleLoadIffE11SimpleStoreIffEfLi1ELi23ELi32ELi1ELb0ELNS1_9AlgorithmE0EEEvT_T0_ll_param_0[16],
	.param .align 8 .b8 _ZN7oneflow4cuda7softmax15SoftmaxWarpImplI10SimpleLoadIffE11SimpleStoreIffEfLi1ELi23ELi32ELi1ELb0ELNS1_9AlgorithmE0EEEvT_T0_ll_param_1[16],
	.param .u64 _ZN7oneflow4cuda7softmax15SoftmaxWarpImplI10SimpleLoadIffE11SimpleStoreIffEfLi1ELi23ELi32ELi1ELb0ELNS1_9AlgorithmE0EEEvT_T0_ll_param_2,
	.param .u64 _ZN7oneflow4cuda7softmax15SoftmaxWarpImplI10SimpleLoadIffE11SimpleStoreIffEfLi1ELi23ELi32ELi1ELb0ELNS1_9AlgorithmE0EEEvT_T0_ll_param_3
)
{
	.reg .pred 	%p<14>;
	.reg .b32 	%r<74>;
	.reg .b32 	%f<368>;
	.reg .b64 	%rd<29>;

	ld.param.u64 	%rd13, [_ZN7oneflow4cuda7softmax15SoftmaxWarpImplI10SimpleLoadIffE11SimpleStoreIffEfLi1ELi23ELi32ELi1ELb0ELNS1_9AlgorithmE0EEEvT_T0_ll_param_1+8];
	ld.param.u64 	%rd12, [_ZN7oneflow4cuda7softmax15SoftmaxWarpImplI10SimpleLoadIffE11SimpleStoreIffEfLi1ELi23ELi32ELi1ELb0ELNS1_9AlgorithmE0EEEvT_T0_ll_param_1];
	ld.param.u64 	%rd11, [_ZN7oneflow4cuda7softmax15SoftmaxWarpImplI10SimpleLoadIffE11SimpleStoreIffEfLi1ELi23ELi32ELi1ELb0ELNS1_9AlgorithmE0EEEvT_T0_ll_param_0+8];
	ld.param.u64 	%rd10, [_ZN7oneflow4cuda7softmax15SoftmaxWarpImplI10SimpleLoadIffE11SimpleStoreIffEfLi1ELi23ELi32ELi1ELb0ELNS1_9AlgorithmE0EEEvT_T0_ll_param_0];
	ld.param.u64 	%rd14, [_ZN7oneflow4cuda7softmax15SoftmaxWarpImplI10SimpleLoadIffE11SimpleStoreIffEfLi1ELi23ELi32ELi1ELb0ELNS1_9AlgorithmE0EEEvT_T0_ll_param_2];
	ld.param.u64 	%rd15, [_ZN7oneflow4cuda7softmax15SoftmaxWarpImplI10SimpleLoadIffE11SimpleStoreIffEfLi1ELi23ELi32ELi1ELb0ELNS1_9AlgorithmE0EEEvT_T0_ll_param_3];
	setp.lt.s64 	%p1, %rd15, 737;
	@%p1 bra 	$L__BB121_2;
	mov.u64 	%rd16, $str;
	cvta.global.u64 	%rd17, %rd16;
	mov.u64 	%rd18, $str$1;
	cvta.global.u64 	%rd19, %rd18;
	mov.u64 	%rd20, __unnamed_121;
	cvta.global.u64 	%rd21, %rd20;
	{ // callseq 120, 0
	.param .b64 param0;
	st.param.b64 	[param0], %rd17;
	.param .b64 param1;
	st.param.b64 	[param1], %rd19;
	.param .b32 param2;
	st.param.b32 	[param2], 228;
	.param .b64 param3;
	st.param.b64 	[param3], %rd21;
	.param .b64 param4;
	st.param.b64 	[param4], 1;
	call.uni 
	__assertfail, 
	(
	param0, 
	param1, 
	param2, 
	param3, 
	param4
	);
	} // callseq 120
$L__BB121_2:
	mov.u32 	%r2, %ctaid.x;
	mov.u32 	%r3, %ntid.y;
	mov.u32 	%r4, %tid.y;
	mad.lo.s32 	%r5, %r2, %r3, %r4;
	mov.u32 	%r6, %nctaid.x;
	mul.lo.s32 	%r1, %r6, %r3;
	cvt.s64.s32 	%rd28, %r5;
	setp.le.s64 	%p2, %rd14, %rd28;
	@%p2 bra 	$L__BB121_5;
	mov.u32 	%r7, %tid.x;
	cvt.u64.u32 	%rd4, %r7;
	cvta.to.global.u64 	%rd5, %rd12;
	cvta.to.global.u64 	%rd6, %rd10;
	cvt.s64.s32 	%rd7, %r1;
$L__BB121_4:
	mad.lo.s64 	%rd22, %rd28, %rd11, %rd4;
	shl.b64 	%rd23, %rd22, 2;
	add.s64 	%rd24, %rd6, %rd23;
	ld.global.f32 	%f1, [%rd24];
	max.f32 	%f2, %f1, 0fFF800000;
	ld.global.f32 	%f3, [%rd24+128];
	max.f32 	%f4, %f2, %f3;
	ld.global.f32 	%f5, [%rd24+256];
	max.f32 	%f6, %f4, %f5;
	ld.global.f32 	%f7, [%rd24+384];
	max.f32 	%f8, %f6, %f7;
	ld.global.f32 	%f9, [%rd24+512];
	max.f32 	%f10, %f8, %f9;
	ld.global.f32 	%f11, [%rd24+640];
	max.f32 	%f12, %f10, %f11;
	ld.global.f32 	%f13, [%rd24+768];
	max.f32 	%f14, %f12, %f13;
	ld.global.f32 	%f15, [%rd24+896];
	max.f32 	%f16, %f14, %f15;
	ld.global.f32 	%f17, [%rd24+1024];
	max.f32 	%f18, %f16, %f17;
	ld.global.f32 	%f19, [%rd24+1152];
	max.f32 	%f20, %f18, %f19;
	ld.global.f32 	%f21, [%rd24+1280];
	max.f32 	%f22, %f20, %f21;
	ld.global.f32 	%f23, [%rd24+1408];
	max.f32 	%f24, %f22, %f23;
	ld.global.f32 	%f25, [%rd24+1536];
	max.f32 	%f26, %f24, %f25;
	ld.global.f32 	%f27, [%rd24+1664];
	max.f32 	%f28, %f26, %f27;
	ld.global.f32 	%f29, [%rd24+1792];
	max.f32 	%f30, %f28, %f29;
	ld.global.f32 	%f31, [%rd24+1920];
	max.f32 	%f32, %f30, %f31;
	ld.global.f32 	%f33, [%rd24+2048];
	max.f32 	%f34, %f32, %f33;
	ld.global.f32 	%f35, [%rd24+2176];
	max.f32 	%f36, %f34, %f35;
	ld.global.f32 	%f37, [%rd24+2304];
	max.f32 	%f38, %f36, %f37;
	ld.global.f32 	%f39, [%rd24+2432];
	max.f32 	%f40, %f38, %f39;
	ld.global.f32 	%f41, [%rd24+2560];
	max.f32 	%f42, %f40, %f41;
	ld.global.f32 	%f43, [%rd24+2688];
	max.f32 	%f44, %f42, %f43;
	ld.global.f32 	%f45, [%rd24+2816];
	max.f32 	%f46, %f44, %f45;
	mov.b32 	%r8, %f46;
	shfl.sync.bfly.b32	%r9|%p3, %r8, 16, 31, -1;
	mov.b32 	%f47, %r9;
	max.f32 	%f48, %f46, %f47;
	mov.b32 	%r10, %f48;
	shfl.sync.bfly.b32	%r11|%p4, %r10, 8, 31, -1;
	mov.b32 	%f49, %r11;
	max.f32 	%f50, %f48, %f49;
	mov.b32 	%r12, %f50;
	shfl.sync.bfly.b32	%r13|%p5, %r12, 4, 31, -1;
	mov.b32 	%f51, %r13;
	max.f32 	%f52, %f50, %f51;
	mov.b32 	%r14, %f52;
	shfl.sync.bfly.b32	%r15|%p6, %r14, 2, 31, -1;
	mov.b32 	%f53, %r15;
	max.f32 	%f54, %f52, %f53;
	mov.b32 	%r16, %f54;
	shfl.sync.bfly.b32	%r17|%p7, %r16, 1, 31, -1;
	mov.b32 	%f55, %r17;
	max.f32 	%f56, %f54, %f55;
	sub.f32 	%f57, %f1, %f56;
	fma.rn.f32 	%f58, %f57, 0f3BBB989D, 0f3F000000;
	cvt.sat.f32.f32 	%f59, %f58;
	mov.f32 	%f60, 0f4B400001;
	mov.f32 	%f61, 0f437C0000;
	fma.rm.f32 	%f62, %f59, %f61, %f60;
	add.f32 	%f63, %f62, 0fCB40007F;
	neg.f32 	%f64, %f63;
	fma.rn.f32 	%f65, %f57, 0f3FB8AA3B, %f64;
	fma.rn.f32 	%f66, %f57, 0f32A57060, %f65;
	mov.b32 	%r18, %f62;
	shl.b32 	%r19, %r18, 23;
	mov.b32 	%f67, %r19;
	ex2.approx.ftz.f32 	%f68, %f66;
	mul.f32 	%f69, %f68, %f67;
	add.f32 	%f70, %f69, 0f00000000;
	sub.f32 	%f71, %f3, %f56;
	fma.rn.f32 	%f72, %f71, 0f3BBB989D, 0f3F000000;
	cvt.sat.f32.f32 	%f73, %f72;
	fma.rm.f32 	%f74, %f73, %f61, %f60;
	add.f32 	%f75, %f74, 0fCB40007F;
	neg.f32 	%f76, %f75;
	fma.rn.f32 	%f77, %f71, 0f3FB8AA3B, %f76;
	fma.rn.f32 	%f78, %f71, 0f32A57060, %f77;
	mov.b32 	%r20, %f74;
	shl.b32 	%r21, %r20, 23;
	mov.b32 	%f79, %r21;
	ex2.approx.ftz.f32 	%f80, %f78;
	mul.f32 	%f81, %f80, %f79;
	add.f32 	%f82, %f70, %f81;
	sub.f32 	%f83, %f5, %f56;
	fma.rn.f32 	%f84, %f83, 0f3BBB989D, 0f3F000000;
	cvt.sat.f32.f32 	%f85, %f84;
	fma.rm.f32 	%f86, %f85, %f61, %f60;
	add.f32 	%f87, %f86, 0fCB40007F;
	neg.f32 	%f88, %f87;
	fma.rn.f32 	%f89, %f83, 0f3FB8AA3B, %f88;
	fma.rn.f32 	%f90, %f83, 0f32A57060, %f89;
	mov.b32 	%r22, %f86;
	shl.b32 	%r23, %r22, 23;
	mov.b32 	%f91, %r23;
	ex2.approx.ftz.f32 	%f92, %f90;
	mul.f32 	%f93, %f92, %f91;
	add.f32 	%f94, %f82, %f93;
	sub.f32 	%f95, %f7, %f56;
	fma.rn.f32 	%f96, %f95, 0f3BBB989D, 0f3F000000;
	cvt.sat.f32.f32 	%f97, %f96;
	fma.rm.f32 	%f98, %f97, %f61, %f60;
	add.f32 	%f99, %f98, 0fCB40007F;
	neg.f32 	%f100, %f99;
	fma.rn.f32 	%f101, %f95, 0f3FB8AA3B, %f100;
	fma.rn.f32 	%f102, %f95, 0f32A57060, %f101;
	mov.b32 	%r24, %f98;
	shl.b32 	%r25, %r24, 23;
	mov.b32 	%f103, %r25;
	ex2.approx.ftz.f32 	%f104, %f102;
	mul.f32 	%f105, %f104, %f103;
	add.f32 	%f106, %f94, %f105;
	sub.f32 	%f107, %f9, %f56;
	fma.rn.f32 	%f108, %f107, 0f3BBB989D, 0f3F000000;
	cvt.sat.f32.f32 	%f109, %f108;
	fma.rm.f32 	%f110, %f109, %f61, %f60;
	add.f32 	%f111, %f110, 0fCB40007F;
	neg.f32 	%f112, %f111;
	fma.rn.f32 	%f113, %f107, 0f3FB8AA3B, %f112;
	fma.rn.f32 	%f114, %f107, 0f32A57060, %f113;
	mov.b32 	%r26, %f110;
	shl.b32 	%r27, %r26, 23;
	mov.b32 	%f115, %r27;
	ex2.approx.ftz.f32 	%f116, %f114;
	mul.f32 	%f117, %f116, %f115;
	add.f32 	%f118, %f106, %f117;
	sub.f32 	%f119, %f11, %f56;
	fma.rn.f32 	%f120, %f119, 0f3BBB989D, 0f3F000000;
	cvt.sat.f32.f32 	%f121, %f120;
	fma.rm.f32 	%f122, %f121, %f61, %f60;
	add.f32 	%f123, %f122, 0fCB40007F;
	neg.f32 	%f124, %f123;
	fma.rn.f32 	%f125, %f119, 0f3FB8AA3B, %f124;
	fma.rn.f32 	%f126, %f119, 0f32A57060, %f125;
	mov.b32 	%r28, %f122;
	shl.b32 	%r29, %r28, 23;
	mov.b32 	%f127, %r29;
	ex2.approx.ftz.f32 	%f128, %f126;
	mul.f32 	%f129, %f128, %f127;
	add.f32 	%f130, %f118, %f129;
	sub.f32 	%f131, %f13, %f56;
	fma.rn.f32 	%f132, %f131, 0f3BBB989D, 0f3F000000;
	cvt.sat.f32.f32 	%f133, %f132;
	fma.rm.f32 	%f134, %f133, %f61, %f60;
	add.f32 	%f135, %f134, 0fCB40007F;
	neg.f32 	%f136, %f135;
	fma.rn.f32 	%f137, %f131, 0f3FB8AA3B, %f136;
	fma.rn.f32 	%f138, %f131, 0f32A57060, %f137;
	mov.b32 	%r30, %f134;
	shl.b32 	%r31, %r30, 23;
	mov.b32 	%f139, %r31;
	ex2.approx.ftz.f32 	%f140, %f138;
	mul.f32 	%f141, %f140, %f139;
	add.f32 	%f142, %f130, %f141;
	sub.f32 	%f143, %f15, %f56;
	fma.rn.f32 	%f144, %f143, 0f3BBB989D, 0f3F000000;
	cvt.sat.f32.f32 	%f145, %f144;
	fma.rm.f32 	%f146, %f145, %f61, %f60;
	add.f32 	%f147, %f146, 0fCB40007F;
	neg.f32 	%f148, %f147;
	fma.rn.f32 	%f149, %f143, 0f3FB8AA3B, %f148;
	fma.rn.f32 	%f150, %f143, 0f32A57060, %f149;
	mov.b32 	%r32, %f146;
	shl.b32 	%r33, %r32, 23;
	mov.b32 	%f151, %r33;
	ex2.approx.ftz.f32 	%f152, %f150;
	mul.f32 	%f153, %f152, %f151;
	add.f32 	%f154, %f142, %f153;
	sub.f32 	%f155, %f17, %f56;
	fma.rn.f32 	%f156, %f155, 0f3BBB989D, 0f3F000000;
	cvt.sat.f32.f32 	%f157, %f156;
	fma.rm.f32 	%f158, %f157, %f61, %f60;
	add.f32 	%f159, %f158, 0fCB40007F;
	neg.f32 	%f160, %f159;
	fma.rn.f32 	%f161, %f155, 0f3FB8AA3B, %f160;
	fma.rn.f32 	%f162, %f155, 0f32A57060, %f161;
	mov.b32 	%r34, %f158;
	shl.b32 	%r35, %r34, 23;
	mov.b32 	%f163, %r35;
	ex2.approx.ftz.f32 	%f164, %f162;
	mul.f32 	%f165, %f164, %f163;
	add.f32 	%f166, %f154, %f165;
	sub.f32 	%f167, %f19, %f56;
	fma.rn.f32 	%f168, %f167, 0f3BBB989D, 0f3F000000;
	cvt.sat.f32.f32 	%f169, %f168;
	fma.rm.f32 	%f170, %f169, %f61, %f60;
	add.f32 	%f171, %f170, 0fCB40007F;
	neg.f32 	%f172, %f171;
	fma.rn.f32 	%f173, %f167, 0f3FB8AA3B, %f172;
	fma.rn.f32 	%f174, %f167, 0f32A57060, %f173;
	mov.b32 	%r36, %f170;
	shl.b32 	%r37, %r36, 23;
	mov.b32 	%f175, %r37;
	ex2.approx.ftz.f32 	%f176, %f174;
	mul.f32 	%f177, %f176, %f175;
	add.f32 	%f178, %f166, %f177;
	sub.f32 	%f179, %f21, %f56;
	fma.rn.f32 	%f180, %f179, 0f3BBB989D, 0f3F000000;
	cvt.sat.f32.f32 	%f181, %f180;
	fma.rm.f32 	%f182, %f181, %f61, %f60;
	add.f32 	%f183, %f182, 0fCB40007F;
	neg.f32 	%f184, %f183;
	fma.rn.f32 	%f185, %f179, 0f3FB8AA3B, %f184;
	fma.rn.f32 	%f186, %f179, 0f32A57060, %f185;
	mov.b32 	%r38, %f182;
	shl.b32 	%r39, %r38, 23;
	mov.b32 	%f187, %r39;
	ex2.approx.ftz.f32 	%f188, %f186;
	mul.f32 	%f189, %f188, %f187;
	add.f32 	%f190, %f178, %f189;
	sub.f32 	%f191, %f23, %f56;
	fma.rn.f32 	%f192, %f191, 0f3BBB989D, 0f3F000000;
	cvt.sat.f32.f32 	%f193, %f192;
	fma.rm.f32 	%f194, %f193, %f61, %f60;
	add.f32 	%f195, %f194, 0fCB40007F;
	neg.f32 	%f196, %f195;
	fma.rn.f32 	%f197, %f191, 0f3FB8AA3B, %f196;
	fma.rn.f32 	%f198, %f191, 0f32A57060, %f197;
	mov.b32 	%r40, %f194;
	shl.b32 	%r41, %r40, 23;
	mov.b32 	%f199, %r41;
	ex2.approx.ftz.f32 	%f200, %f198;
	mul.f32 	%f201, %f200, %f199;
	add.f32 	%f202, %f190, %f201;
	sub.f32 	%f203, %f25, %f56;
	fma.rn.f32 	%f204, %f203, 0f3BBB989D, 0f3F000000;
	cvt.sat.f32.f32 	%f205, %f204;
	fma.rm.f32 	%f206, %f205, %f61, %f60;
	add.f32 	%f207, %f206, 0fCB40007F;
	neg.f32 	%f208, %f207;
	fma.rn.f32 	%f209, %f203, 0f3FB8AA3B, %f208;
	fma.rn.f32 	%f210, %f203, 0f32A57060, %f209;
	mov.b32 	%r42, %f206;
	shl.b32 	%r43, %r42, 23;
	mov.b32 	%f211, %r43;
	ex2.approx.ftz.f32 	%f212, %f210;
	mul.f32 	%f213, %f212, %f211;
	add.f32 	%f214, %f202, %f213;
	sub.f32 	%f215, %f27, %f56;
	fma.rn.f32 	%f216, %f215, 0f3BBB989D, 0f3F000000;
	cvt.sat.f32.f32 	%f217, %f216;
	fma.rm.f32 	%f218, %f217, %f61, %f60;
	add.f32 	%f219, %f218, 0fCB40007F;
	neg.f32 	%f220, %f219;
	fma.rn.f32 	%f221, %f215, 0f3FB8AA3B, %f220;
	fma.rn.f32 	%f222, %f215, 0f32A57060, %f221;
	mov.b32 	%r44, %f218;
	shl.b32 	%r45, %r44, 23;
	mov.b32 	%f223, %r45;
	ex2.approx.ftz.f32 	%f224, %f222;
	mul.f32 	%f225, %f224, %f223;
	add.f32 	%f226, %f214, %f225;
	sub.f32 	%f227, %f29, %f56;
	fma.rn.f32 	%f228, %f227, 0f3BBB989D, 0f3F000000;
	cvt.sat.f32.f32 	%f229, %f228;
	fma.rm.f32 	%f230, %f229, %f61, %f60;
	add.f32 	%f231, %f230, 0fCB40007F;
	neg.f32 	%f232, %f231;
	fma.rn.f32 	%f233, %f227, 0f3FB8AA3B, %f232;
	fma.rn.f32 	%f234, %f227, 0f32A57060, %f233;
	mov.b32 	%r46, %f230;
	shl.b32 	%r47, %r46, 23;
	mov.b32 	%f235, %r47;
	ex2.approx.ftz.f32 	%f236, %f234;
	mul.f32 	%f237, %f236, %f235;
	add.f32 	%f238, %f226, %f237;
	sub.f32 	%f239, %f31, %f56;
	fma.rn.f32 	%f240, %f239, 0f3BBB989D, 0f3F000000;
	cvt.sat.f32.f32 	%f241, %f240;
	fma.rm.f32 	%f242, %f241, %f61, %f60;
	add.f32 	%f243, %f242, 0fCB40007F;
	neg.f32 	%f244, %f243;
	fma.rn.f32 	%f245, %f239, 0f3FB8AA3B, %f244;
	fma.rn.f32 	%f246, %f239, 0f32A57060, %f245;
	mov.b32 	%r48, %f242;
	shl.b32 	%r49, %r48, 23;
	mov.b32 	%f247, %r49;
	ex2.approx.ftz.f32 	%f248, %f246;
	mul.f32 	%f249, %f248, %f247;
	add.f32 	%f250, %f238, %f249;
	sub.f32 	%f251, %f33, %f56;
	fma.rn.f32 	%f252, %f251, 0f3BBB989D, 0f3F000000;
	cvt.sat.f32.f32 	%f253, %f252;
	fma.rm.f32 	%f254, %f253, %f61, %f60;
	add.f32 	%f255, %f254, 0fCB40007F;
	neg.f32 	%f256, %f255;
	fma.rn.f32 	%f257, %f251, 0f3FB8AA3B, %f256;
	fma.rn.f32 	%f258, %f251, 0f32A57060, %f257;
	mov.b32 	%r50, %f254;
	shl.b32 	%r51, %r50, 23;
	mov.b32 	%f259, %r51;
	ex2.approx.ftz.f32 	%f260, %f258;
	mul.f32 	%f261, %f260, %f259;
	add.f32 	%f262, %f250, %f261;
	sub.f32 	%f263, %f35, %f56;
	fma.rn.f32 	%f264, %f263, 0f3BBB989D, 0f3F000000;
	cvt.sat.f32.f32 	%f265, %f264;
	fma.rm.f32 	%f266, %f265, %f61, %f60;
	add.f32 	%f267, %f266, 0fCB40007F;
	neg.f32 	%f268, %f267;
	fma.rn.f32 	%f269, %f263, 0f3FB8AA3B, %f268;
	fma.rn.f32 	%f270, %f263, 0f32A57060, %f269;
	mov.b32 	%r52, %f266;
	shl.b32 	%r53, %r52, 23;
	mov.b32 	%f271, %r53;
	ex2.approx.ftz.f32 	%f272, %f270;
	mul.f32 	%f273, %f272, %f271;
	add.f32 	%f274, %f262, %f273;
	sub.f32 	%f275, %f37, %f56;
	fma.rn.f32 	%f276, %f275, 0f3BBB989D, 0f3F000000;
	cvt.sat.f32.f32 	%f277, %f276;
	fma.rm.f32 	%f278, %f277, %f61, %f60;
	add.f32 	%f279, %f278, 0fCB40007F;
	neg.f32 	%f280, %f279;
	fma.rn.f32 	%f281, %f275, 0f3FB8AA3B, %f280;
	fma.rn.f32 	%f282, %f275, 0f32A57060, %f281;
	mov.b32 	%r54, %f278;
	shl.b32 	%r55, %r54, 23;
	mov.b32 	%f283, %r55;
	ex2.approx.ftz.f32 	%f284, %f282;
	mul.f32 	%f285, %f284, %f283;
	add.f32 	%f286, %f274, %f285;
	sub.f32 	%f287, %f39, %f56;
	fma.rn.f32 	%f288, %f287, 0f3BBB989D, 0f3F000000;
	cvt.sat.f32.f32 	%f289, %f288;
	fma.rm.f32 	%f290, %f289, %f61, %f60;
	add.f32 	%f291, %f290, 0fCB40007F;
	neg.f32 	%f292, %f291;
	fma.rn.f32 	%f293, %f287, 0f3FB8AA3B, %f292;
	fma.rn.f32 	%f294, %f287, 0f32A57060, %f293;
	mov.b32 	%r56, %f290;
	shl.b32 	%r57, %r56, 23;
	mov.b32 	%f295, %r57;
	ex2.approx.ftz.f32 	%f296, %f294;
	mul.f32 	%f297, %f296, %f295;
	add.f32 	%f298, %f286, %f297;
	sub.f32 	%f299, %f41, %f56;
	fma.rn.f32 	%f300, %f299, 0f3BBB989D, 0f3F000000;
	cvt.sat.f32.f32 	%f301, %f300;
	fma.rm.f32 	%f302, %f301, %f61, %f60;
	add.f32 	%f303, %f302, 0fCB40007F;
	neg.f32 	%f304, %f303;
	fma.rn.f32 	%f305, %f299, 0f3FB8AA3B, %f304;
	fma.rn.f32 	%f306, %f299, 0f32A57060, %f305;
	mov.b32 	%r58, %f302;
	shl.b32 	%r59, %r58, 23;
	mov.b32 	%f307, %r59;
	ex2.approx.ftz.f32 	%f308, %f306;
	mul.f32 	%f309, %f308, %f307;
	add.f32 	%f310, %f298, %f309;
	sub.f32 	%f311, %f43, %f56;
	fma.rn.f32 	%f312, %f311, 0f3BBB989D, 0f3F000000;
	cvt.sat.f32.f32 	%f313, %f312;
	fma.rm.f32 	%f314, %f313, %f61, %f60;
	add.f32 	%f315, %f314, 0fCB40007F;
	neg.f32 	%f316, %f315;
	fma.rn.f32 	%f317, %f311, 0f3FB8AA3B, %f316;
	fma.rn.f32 	%f318, %f311, 0f32A57060, %f317;
	mov.b32 	%r60, %f314;
	shl.b32 	%r61, %r60, 23;
	mov.b32 	%f319, %r61;
	ex2.approx.ftz.f32 	%f320, %f318;
	mul.f32 	%f321, %f320, %f319;
	add.f32 	%f322, %f310, %f321;
	sub.f32 	%f323, %f45, %f56;
	fma.rn.f32 	%f324, %f323, 0f3BBB989D, 0f3F000000;
	cvt.sat.f32.f32 	%f325, %f324;
	fma.rm.f32 	%f326, %f325, %f61, %f60;
	add.f32 	%f327, %f326, 0fCB40007F;
	neg.f32 	%f328, %f327;
	fma.rn.f32 	%f329, %f323, 0f3FB8AA3B, %f328;
	fma.rn.f32 	%f330, %f323, 0f32A57060, %f329;
	mov.b32 	%r62, %f326;
	shl.b32 	%r63, %r62, 23;
	mov.b32 	%f331, %r63;
	ex2.approx.ftz.f32 	%f332, %f330;
	mul.f32 	%f333, %f332, %f331;
	add.f32 	%f334, %f322, %f333;
	mov.b32 	%r64, %f334;
	shfl.sync.bfly.b32	%r65|%p8, %r64, 16, 31, -1;
	mov.b32 	%f335, %r65;
	add.f32 	%f336, %f334, %f335;
	mov.b32 	%r66, %f336;
	shfl.sync.bfly.b32	%r67|%p9, %r66, 8, 31, -1;
	mov.b32 	%f337, %r67;
	add.f32 	%f338, %f336, %f337;
	mov.b32 	%r68, %f338;
	shfl.sync.bfly.b32	%r69|%p10, %r68, 4, 31, -1;
	mov.b32 	%f339, %r69;
	add.f32 	%f340, %f338, %f339;
	mov.b32 	%r70, %f340;
	shfl.sync.bfly.b32	%r71|%p11, %r70, 2, 31, -1;
	mov.b32 	%f341, %r71;
	add.f32 	%f342, %f340, %f341;
	mov.b32 	%r72, %f342;
	shfl.sync.bfly.b32	%r73|%p12, %r72, 1, 31, -1;
	mov.b32 	%f343, %r73;
	add.f32 	%f344, %f342, %f343;
	div.rn.f32 	%f345, %f69, %f344;
	div.rn.f32 	%f346, %f81, %f344;
	div.rn.f32 	%f347, %f93, %f344;
	div.rn.f32 	%f348, %f105, %f344;
	div.rn.f32 	%f349, %f117, %f344;
	div.rn.f32 	%f350, %f129, %f344;
	div.rn.f32 	%f351, %f141, %f344;
	div.rn.f32 	%f352, %f153, %f344;
	div.rn.f32 	%f353, %f165, %f344;
	div.rn.f32 	%f354, %f177, %f344;
	div.rn.f32 	%f355, %f189, %f344;
	div.rn.f32 	%f356, %f201, %f344;
	div.rn.f32 	%f357, %f213, %f344;
	div.rn.f32 	%f358, %f225, %f344;
	div.rn.f32 	%f359, %f237, %f344;
	div.rn.f32 	%f360, %f249, %f344;
	div.rn.f32 	%f361, %f261, %f344;
	div.rn.f32 	%f362, %f273, %f344;
	div.rn.f32 	%f363, %f285, %f344;
	div.rn.f32 	%f364, %f297, %f344;
	div.rn.f32 	%f365, %f309, %f344;
	div.rn.f32 	%f366, %f321, %f344;
	div.rn.f32 	%f367, %f333, %f344;
	mad.lo.s64 	%rd25, %rd28, %rd13, %rd4;
	shl.b64 	%rd26, %rd25, 2;
	add.s64 	%rd27, %rd5, %rd26;
	st.global.f32 	[%rd27], %f345;
	st.global.f32 	[%rd27+128], %f346;
	st.global.f32 	[%rd27+256], %f347;
	st.global.f32 	[%rd27+384], %f348;
	st.global.f32 	[%rd27+512], %f349;
	st.global.f32 	[%rd27+640], %f350;
	st.global.f32 	[%rd27+768], %f351;
	st.global.f32 	[%rd27+896], %f352;
	st.global.f32 	[%rd27+1024], %f353;
	st.global.f32 	[%rd27+1152], %f354;
	st.global.f32 	[%rd27+1280], %f355;
	st.global.f32 	[%rd27+1408], %f356;
	st.global.f32 	[%rd27+1536], %f357;
	st.global.f32 	[%rd27+1664], %f358;
	st.global.f32 	[%rd27+1792], %f359;
	st.global.f32 	[%rd27+1920], %f360;
	st.global.f32 	[%rd27+2048], %f361;
	st.global.f32 	[%rd27+2176], %f362;
	st.global.f32 	[%rd27+2304], %f363;
	st.global.f32 	[%rd27+2432], %f364;
	st.global.f32 	[%rd27+2560], %f365;
	st.global.f32 	[%rd27+2688], %f366;
	st.global.f32 	[%rd27+2816], %f367;
	add.s64 	%rd28, %rd28, %rd7;
	setp.lt.s64 	%p13, %rd28, %rd14;
	@%p13 bra 	$L__BB121_4;
$L__BB121_5:
	ret;

}
	// .globl	_ZN7oneflow4cuda7softmax15SoftmaxWarpImplI10SimpleLoadIffE11SimpleStoreIffEfLi1ELi23ELi32ELi1ELb1ELNS1_9AlgorithmE0EEEvT_T0_ll
.visible .entry _ZN7oneflow4cuda7softmax15SoftmaxWarpImplI10SimpleLoadIffE11SimpleStoreIffEfLi1ELi23ELi32ELi1ELb1ELNS1_9AlgorithmE0EEEvT_T0_ll(
	.param .align 8 .b8 _ZN7oneflow4cuda7softmax15SoftmaxWarpImplI10SimpleLoadIffE11SimpleStoreIffEfLi1ELi23ELi32ELi1ELb1ELNS1_9AlgorithmE0EEEvT_T0_ll_param_0[16],
	.param .align 8 .b8 _ZN7oneflow4cuda7softmax15SoftmaxWarpImplI10SimpleLoadIffE11SimpleStoreIffEfLi1ELi23ELi32ELi1ELb1ELNS1_9AlgorithmE0EEEvT_T0_ll_param_1[16],
	.param .u64 _ZN7oneflow4cuda7softmax15SoftmaxWarpImplI10SimpleLoadIffE11SimpleStoreIffEfLi1ELi23ELi32ELi1ELb1ELNS1_9AlgorithmE0EEEvT_T0_ll_param_2,
	.param .u64 _ZN7oneflow4cuda7softmax15SoftmaxWarpImplI10SimpleLoadIffE11SimpleStoreIffEfLi1ELi23ELi32ELi1ELb1ELNS1_9AlgorithmE0EEEvT_T0_ll_param_3
)
{
	.reg .pred 	%p<60>;
	.reg .b32 	%r<96>;
	.reg .b32 	%f<483>;
	.reg .b64 	%rd<51>;

	ld.param.u64 	%rd33, [_ZN7oneflow4cuda7softmax15SoftmaxWarpImplI10SimpleLoadIffE11SimpleStoreIffEfLi1ELi23ELi32ELi1ELb1ELNS1_9AlgorithmE0EEEvT_T0_ll_param_1+8];
	ld.param.u64 	%rd32, [_ZN7oneflow4cuda7softmax15SoftmaxWarpImplI10SimpleLoadIffE11SimpleStoreIffEfLi1ELi23ELi32ELi1ELb1ELNS1_9AlgorithmE0EEEvT_T0_ll_param_1];
	ld.param.u64 	%rd31, [_ZN7oneflow4cuda7softmax15SoftmaxWarpImplI10SimpleLoadIffE11SimpleStoreIffEfLi1ELi23ELi32ELi1ELb1ELNS1_9AlgorithmE0EEEvT_T0_ll_param_0+8];
	ld.param.u64 	%rd30, [_ZN7oneflow4cuda7softmax15SoftmaxWarpImplI10SimpleLoadIffE11SimpleStoreIffEfLi1ELi23ELi32ELi1ELb1ELNS1_9AlgorithmE0EEEvT_T0_ll_param_0];
	ld.param.u64 	%rd35, [_ZN7oneflow4cuda7softmax15SoftmaxWarpImplI10SimpleLoadIffE11SimpleStoreIffEfLi1ELi23ELi32ELi1ELb1ELNS1_9AlgorithmE0EEEvT_T0_ll_param_3];
	setp.lt.s64 	%p1, %rd35, 737;
	@%p1 bra 	$L__BB122_2;
	mov.u64 	%rd36, $str;
	cvta.global.u64 	%rd37, %rd36;
	mov.u64 	%rd38, $str$1;
	cvta.global.u64 	%rd39, %rd38;
	mov.u64 	%rd40, __unnamed_122;
	cvta.global.u64 	%rd41, %rd40;
	{ // callseq 121, 0
	.param .b64 param0;
	st.param.b64 	[param0], %rd37;
	.param .b64 param1;
	st.param.b64 	[param1], %rd39;
	.param .b32 param2;
	st.param.b32 	[param2], 228;
	.param .b64 param3;
	st.param.b64 	[param3], %rd41;
	.param .b64 param4;
	st.param.b64 	[param4], 1;
	call.uni 
	__assertfail, 
	(
	param0, 
	param1, 
	param2, 
	param3, 
	param4
	);
	} // callseq 121
$L__BB122_2:
	ld.param.u64 	%rd48, [_ZN7oneflow4cuda7softmax15SoftmaxWarpImplI10SimpleLoadIffE11SimpleStoreIffEfLi1ELi23ELi32ELi1ELb1ELNS1_9AlgorithmE0EEEvT_T0_ll_param_2];
	mov.u32 	%r2, %ctaid.x;
	mov.u32 	%r3, %ntid.y;
	mov.u32 	%r4, %tid.y;
	mad.lo.s32 	%r5, %r2, %r3, %r4;
	mov.u32 	%r6, %nctaid.x;
	mul.lo.s32 	%r1, %r6, %r3;
	cvt.s64.s32 	%rd50, %r5;
	setp.le.s64 	%p2, %rd48, %rd50;
	@%p2 bra 	$L__BB122_97;
	mov.u32 	%r7, %tid.x;
	cvt.u64.u32 	%rd2, %r7;
	add.s32 	%r8, %r7, 32;
	cvt.u64.u32 	%rd3, %r8;
	add.s32 	%r9, %r7, 64;
	cvt.u64.u32 	%rd4, %r9;
	add.s32 	%r10, %r7, 96;
	cvt.u64.u32 	%rd5, %r10;
	add.s32 	%r11, %r7, 128;
	cvt.u64.u32 	%rd6, %r11;
	add.s32 	%r12, %r7, 160;
	cvt.u64.u32 	%rd7, %r12;
	add.s32 	%r13, %r7, 192;
	cvt.u64.u32 	%rd8, %r13;
	add.s32 	%r14, %r7, 224;
	cvt.u64.u32 	%rd9, %r14;
	add.s32 	%r15, %r7, 256;
	cvt.u64.u32 	%rd10, %r15;
	add.s32 	%r16, %r7, 288;
	cvt.u64.u32 	%rd11, %r16;
	add.s32 	%r17, %r7, 320;
	cvt.u64.u32 	%rd12, %r17;
	add.s32 	%r18, %r7, 352;
	cvt.u64.u32 	%rd13, %r18;
	add.s32 	%r19, %r7, 384;
	cvt.u64.u32 	%rd14, %r19;
	add.s32 	%r20, %r7, 416;
	cvt.u64.u32 	%rd15, %r20;
	add.s32 	%r21, %r7, 448;
	cvt.u64.u32 	%rd16, %r21;
	add.s32 	%r22, %r7, 480;
	cvt.u64.u32 	%rd17, %r22;
	add.s32 	%r23, %r7, 512;
	cvt.u64.u32 	%rd18, %r23;
	add.s32 	%r24, %r7, 544;
	cvt.u64.u32 	%rd19, %r24;
	add.s32 	%r25, %r7, 576;
	cvt.u64.u32 	%rd20, %r25;
	add.s32 	%r26, %r7, 608;
	cvt.u64.u32 	%rd21, %r26;
	add.s32 	%r27, %r7, 640;
	cvt.u64.u32 	%rd22, %r27;
	add.s32 	%r28, %r7, 672;
	cvt.u64.u32 	%rd23, %r28;
	add.s32 	%r29, %r7, 704;
	cvt.u64.u32 	%rd24, %r29;
	cvt.s64.s32 	%rd25, %r1;
$L__BB122_4:
	setp.le.s64 	%p3, %rd35, %rd2;
	mad.lo.s64 	%rd42, %rd50, %rd31, %rd2;
	cvta.to.global.u64 	%rd43, %rd30;
	shl.b64 	%rd44, %rd42, 2;
	add.s64 	%rd27, %rd43, %rd44;
	mov.f32 	%f437, 0fFF800000;
	mov.f32 	%f440, %f437;
	@%p3 bra 	$L__BB122_6;
	ld.global.f32 	%f437, [%rd27];
	max.f32 	%f440, %f437, 0fFF800000;
$L__BB122_6:
	setp.le.s64 	%p4, %rd35, %rd3;
	mov.f32 	%f439, 0fFF800000;
	@%p4 bra 	$L__BB122_8;
	ld.global.f32 	%f439, [%rd27+128];
	max.f32 	%f440, %f440, %f439;
$L__BB122_8:
	setp.le.s64 	%p5, %rd35, %rd4;
	mov.f32 	%f441, 0fFF800000;
	@%p5 bra 	$L__BB122_10;
	ld.global.f32 	%f441, [%rd27+256];
	max.f32 	%f440, %f440, %f441;
$L__BB122_10:
	setp.le.s64 	%p6, %rd35, %rd5;
	mov.f32 	%f443, 0fFF800000;
	@%p6 bra 	$L__BB122_12;
	ld.global.f32 	%f443, [%rd27+384];
	max.f32 	%f440, %f440, %f443;
$L__BB122_12:
	setp.le.s64 	%p7, %rd35, %rd6;
	mov.f32 	%f445, 0fFF800000;
	@%p7 bra 	$L__BB122_14;
	ld.global.f32 	%f445, [%rd27+512];
	max.f32 	%f440, %f440, %f445;
$L__BB122_14:
	setp.le.s64 	%p8, %rd35, %rd7;
	mov.f32 	%f447, 0fFF800000;
	@%p8 bra 	$L__BB122_16;
	ld.global.f32 	%f447, [%rd27+640];
	max.f32 	%f440, %f440, %f447;
$L__BB122_16:
	setp.le.s64 	%p9, %rd35, %rd8;
	mov.f32 	%f449, 0fFF800000;
	@%p9 bra 	$L__BB122_18;
	ld.global.f32 	%f449, [%rd27+768];
	max.f32 	%f440, %f440, %f449;
$L__BB122_18:
	setp.le.s64 	%p10, %rd35, %rd9;
	mov.f32 	%f451, 0fFF800000;
	@%p10 bra 	$L__BB122_20;
	ld.global.f32 	%f451, [%rd27+896];
	max.f32 	%f440, %f440, %f451;
$L__BB122_20:
	setp.le.s64 	%p11, %rd35, %rd10;
	mov.f32 	%f453, 0fFF800000;
	@%p11 bra 	$L__BB122_22;
	ld.global.f32 	%f453, [%rd27+1024];
	max.f32 	%f440, %f440, %f453;
$L__BB122_22:
	setp.le.s64 	%p12, %rd35, %rd11;
	mov.f32 	%f455, 0fFF800000;
	@%p12 bra 	$L__BB122_24;
	ld.global.f32 	%f455, [%rd27+1152];
	max.f32 	%f440, %f440, %f455;
$L__BB122_24:
	setp.le.s64 	%p13, %rd35, %rd12;
	mov.f32 	%f457, 0fFF800000;
	@%p13 bra 	$L__BB122_26;
	ld.global.f32 	%f457, [%rd27+1280];
	max.f32 	%f440, %f440, %f457;
$L__BB122_26:
	setp.le.s64 	%p14, %rd35, %rd13;
	mov.f32 	%f459, 0fFF800000;
	@%p14 bra 	$L__BB122_28;
	ld.global.f32 	%f459, [%rd27+1408];
	max.f32 	%f440, %f440, %f459;
$L__BB122_28:
	setp.le.s64 	%p15, %rd35, %rd14;
	mov.f32 	%f461, 0fFF800000;
	@%p15 bra 	$L__BB122_30;
	ld.global.f32 	%f461, [%rd27+1536];
	max.f32 	%f440, %f440, %f461;
$L__BB122_30:
	setp.le.s64 	%p16, %rd35, %rd15;
	mov.f32 	%f463, 0fFF800000;
	@%p16 bra 	$L__BB122_32;
	ld.global.f32 	%f463, [%rd27+1664];
	max.f32 	%f440, %f440, %f463;
$L__BB122_32:
	setp.le.s64 	%p17, %rd35, %rd16;
	mov.f32 	%f465, 0fFF800000;
	@%p17 bra 	$L__BB122_34;
	ld.global.f32 	%f465, [%rd27+1792];
	max.f32 	%f440, %f440, %f465;
$L__BB122_34:
	setp.le.s64 	%p18, %rd35, %rd17;
	mov.f32 	%f467, 0fFF800000;
	@%p18 bra 	$L__BB122_36;
	ld.global.f32 	%f467, [%rd27+1920];
	max.f32 	%f440, %f440, %f467;
$L__BB122_36:
	setp.le.s64 	%p19, %rd35, %rd18;
	mov.f32 	%f469, 0fFF800000;
	@%p19 bra 	$L__BB122_38;
	ld.global.f32 	%f469, [%rd27+2048];
	max.f32 	%f440, %f440, %f469;
$L__BB122_38:
	setp.le.s64 	%p20, %rd35, %rd19;
	mov.f32 	%f471, 0fFF800000;
	@%p20 bra 	$L__BB122_40;
	ld.global.f32 	%f471, [%rd27+2176];
	max.f32 	%f440, %f440, %f471;
$L__BB122_40:
	setp.le.s64 	%p21, %rd35, %rd20;
	mov.f32 	%f473, 0fFF800000;
	@%p21 bra 	$L__BB122_42;
	ld.global.f32 	%f473, [%rd27+2304];
	max.f32 	%f440, %f440, %f473;
$L__BB122_42:
	setp.le.s64 	%p22, %rd35, %rd21;
	mov.f32 	%f475, 0fFF800000;
	@%p22 bra 	$L__BB122_44;
	ld.global.f32 	%f475, [%rd27+2432];
	max.f32 	%f440, %f440, %f475;
$L__BB122_44:
	setp.le.s64 	%p23, %rd35, %rd22;
	mov.f32 	%f477, 0fFF800000;
	@%p23 bra 	$L__BB122_46;
	ld.global.f32 	%f477, [%rd27+2560];
	max.f32 	%f440, %f440, %f477;
$L__BB122_46:
	setp.le.s64 	%p24, %rd35, %rd23;
	mov.f32 	%f479, 0fFF800000;
	@%p24 bra 	$L__BB122_48;
	ld.global.f32 	%f479, [%rd27+2688];
	max.f32 	%f440, %f440, %f479;
$L__BB122_48:
	setp.le.s64 	%p25, %rd35, %rd24;
	mov.f32 	%f481, 0fFF800000;
	@%p25 bra 	$L__BB122_50;
	ld.global.f32 	%f481, [%rd27+2816];
	max.f32 	%f440, %f440, %f481;
$L__BB122_50:
	setp.le.s64 	%p26, %rd35, %rd2;
	mov.b32 	%r30, %f440;
	shfl.sync.bfly.b32	%r31|%p27, %r30, 16, 31, -1;
	mov.b32 	%f139, %r31;
	max.f32 	%f140, %f440, %f139;
	mov.b32 	%r32, %f140;
	shfl.sync.bfly.b32	%r33|%p28, %r32, 8, 31, -1;
	mov.b32 	%f141, %r33;
	max.f32 	%f142, %f140, %f141;
	mov.b32 	%r34, %f142;
	shfl.sync.bfly.b32	%r35|%p29, %r34, 4, 31, -1;
	mov.b32 	%f143, %r35;
	max.f32 	%f144, %f142, %f143;
	mov.b32 	%r36, %f144;
	shfl.sync.bfly.b32	%r37|%p30, %r36, 2, 31, -1;
	mov.b32 	%f145, %r37;
	max.f32 	%f146, %f144, %f145;
	mov.b32 	%r38, %f146;
	shfl.sync.bfly.b32	%r39|%p31, %r38, 1, 31, -1;
	mov.b32 	%f147, %r39;
	max.f32 	%f148, %f146, %f147;
	sub.f32 	%f149, %f437, %f148;
	fma.rn.f32 	%f150, %f149, 0f3BBB989D, 0f3F000000;
	cvt.sat.f32.f32 	%f151, %f150;
	mov.f32 	%f152, 0f4B400001;
	mov.f32 	%f153, 0f437C0000;
	fma.rm.f32 	%f154, %f151, %f153, %f152;
	add.f32 	%f155, %f154, 0fCB40007F;
	neg.f32 	%f156, %f155;
	fma.rn.f32 	%f157, %f149, 0f3FB8AA3B, %f156;
	fma.rn.f32 	%f158, %f149, 0f32A57060, %f157;
	mov.b32 	%r40, %f154;
	shl.b32 	%r41, %r40, 23;
	mov.b32 	%f159, %r41;
	ex2.approx.ftz.f32 	%f160, %f158;
	mul.f32 	%f161, %f160, %f159;
	add.f32 	%f162, %f161, 0f00000000;
	sub.f32 	%f163, %f439, %f148;
	fma.rn.f32 	%f164, %f163, 0f3BBB989D, 0f3F000000;
	cvt.sat.f32.f32 	%f165, %f164;
	fma.rm.f32 	%f166, %f165, %f153, %f152;
	add.f32 	%f167, %f166, 0fCB40007F;
	neg.f32 	%f168, %f167;
	fma.rn.f32 	%f169, %f163, 0f3FB8AA3B, %f168;
	fma.rn.f32 	%f170, %f163, 0f32A57060, %f169;
	mov.b32 	%r42, %f166;
	shl.b32 	%r43, %r42, 23;
	mov.b32 	%f171, %r43;
	ex2.approx.ftz.f32 	%f172, %f170;
	mul.f32 	%f173, %f172, %f171;
	add.f32 	%f174, %f162, %f173;
	sub.f32 	%f175, %f441, %f148;
	fma.rn.f32 	%f176, %f175, 0f3BBB989D, 0f3F000000;
	cvt.sat.f32.f32 	%f177, %f176;
	fma.rm.f32 	%f178, %f177, %f153, %f152;
	add.f32 	%f179, %f178, 0fCB40007F;
	neg.f32 	%f180, %f179;
	fma.rn.f32 	%f181, %f175, 0f3FB8AA3B, %f180;
	fma.rn.f32 	%f182, %f175, 0f32A57060, %f181;
	mov.b32 	%r44, %f178;
	shl.b32 	%r45, %r44, 23;
	mov.b32 	%f183, %r45;
	ex2.approx.ftz.f32 	%f184, %f182;
	mul.f32 	%f185, %f184, %f183;
	add.f32 	%f186, %f174, %f185;
	sub.f32 	%f187, %f443, %f148;
	fma.rn.f32 	%f188, %f187, 0f3BBB989D, 0f3F000000;
	cvt.sat.f32.f32 	%f189, %f188;
	fma.rm.f32 	%f190, %f189, %f153, %f152;
	add.f32 	%f191, %f190, 0fCB40007F;
	neg.f32 	%f192, %f191;
	fma.rn.f32 	%f193, %f187, 0f3FB8AA3B, %f192;
	fma.rn.f32 	%f194, %f187, 0f32A57060, %f193;
	mov.b32 	%r46, %f190;
	shl.b32 	%r47, %r46, 23;
	mov.b32 	%f195, %r47;
	ex2.approx.ftz.f32 	%f196, %f194;
	mul.f32 	%f197, %f196, %f195;
	add.f32 	%f198, %f186, %f197;
	sub.f32 	%f199, %f445, %f148;
	fma.rn.f32 	%f200, %f199, 0f3BBB989D, 0f3F000000;
	cvt.sat.f32.f32 	%f201, %f200;
	fma.rm.f32 	%f202, %f201, %f153, %f152;
	add.f32 	%f203, %f202, 0fCB40007F;
	neg.f32 	%f204, %f203;
	fma.rn.f32 	%f205, %f199, 0f3FB8AA3B, %f204;
	fma.rn.f32 	%f206, %f199, 0f32A57060, %f205;
	mov.b32 	%r48, %f202;
	shl.b32 	%r49, %r48, 23;
	mov.b32 	%f207, %r49;
	ex2.approx.ftz.f32 	%f208, %f206;
	mul.f32 	%f209, %f208, %f207;
	add.f32 	%f210, %f198, %f209;
	sub.f32 	%f211, %f447, %f148;
	fma.rn.f32 	%f212, %f211, 0f3BBB989D, 0f3F000000;
	cvt.sat.f32.f32 	%f213, %f212;
	fma.rm.f32 	%f214, %f213, %f153, %f152;
	add.f32 	%f215, %f214, 0fCB40007F;
	neg.f32 	%f216, %f215;
	fma.rn.f32 	%f217, %f211, 0f3FB8AA3B, %f216;
	fma.rn.f32 	%f218, %f211, 0f32A57060, %f217;
	mov.b32 	%r50, %f214;
	shl.b32 	%r51, %r50, 23;
	mov.b32 	%f219, %r51;
	ex2.approx.ftz.f32 	%f220, %f218;
	mul.f32 	%f221, %f220, %f219;
	add.f32 	%f222, %f210, %f221;
	sub.f32 	%f223, %f449, %f148;
	fma.rn.f32 	%f224, %f223, 0f3BBB989D, 0f3F000000;
	cvt.sat.f32.f32 	%f225, %f224;
	fma.rm.f32 	%f226, %f225, %f153, %f152;
	add.f32 	%f227, %f226, 0fCB40007F;
	neg.f32 	%f228, %f227;
	fma.rn.f32 	%f229, %f223, 0f3FB8AA3B, %f228;
	fma.rn.f32 	%f230, %f223, 0f32A57060, %f229;
	mov.b32 	%r52, %f226;
	shl.b32 	%r53, %r52, 23;
	mov.b32 	%f231, %r53;
	ex2.approx.ftz.f32 	%f232, %f230;
	mul.f32 	%f233, %f232, %f231;
	add.f32 	%f234, %f222, %f233;
	sub.f32 	%f235, %f451, %f148;
	fma.rn.f32 	%f236, %f235, 0f3BBB989D, 0f3F000000;
	cvt.sat.f32.f32 	%f237, %f236;
	fma.rm.f32 	%f238, %f237, %f153, %f152;
	add.f32 	%f239, %f238, 0fCB40007F;
	neg.f32 	%f240, %f239;
	fma.rn.f32 	%f241, %f235, 0f3FB8AA3B, %f240;
	fma.rn.f32 	%f242, %f235, 0f32A57060, %f241;
	mov.b32 	%r54, %f238;
	shl.b32 	%r55, %r54, 23;
	mov.b32 	%f243, %r55;
	ex2.approx.ftz.f32 	%f244, %f242;
	mul.f32 	%f245, %f244, %f243;
	add.f32 	%f246, %f234, %f245;
	sub.f32 	%f247, %f453, %f148;
	fma.rn.f32 	%f248, %f247, 0f3BBB989D, 0f3F000000;
	cvt.sat.f32.f32 	%f249, %f248;
	fma.rm.f32 	%f250, %f249, %f153, %f152;
	add.f32 	%f251, %f250, 0fCB40007F;
	neg.f32 	%f252, %f251;
	fma.rn.f32 	%f253, %f247, 0f3FB8AA3B, %f252;
	fma.rn.f32 	%f254, %f247, 0f32A57060, %f253;
	mov.b32 	%r56, %f250;
	shl.b32 	%r57, %r56, 23;
	mov.b32 	%f255, %r57;
	ex2.approx.ftz.f32 	%f256, %f254;
	mul.f32 	%f257, %f256, %f255;
	add.f32 	%f258, %f246, %f257;
	sub.f32 	%f259, %f455, %f148;
	fma.rn.f32 	%f260, %f259, 0f3BBB989D, 0f3F000000;
	cvt.sat.f32.f32 	%f261, %f260;
	fma.rm.f32 	%f262, %f261, %f153, %f152;
	add.f32 	%f263, %f262, 0fCB40007F;
	neg.f32 	%f264, %f263;
	fma.rn.f32 	%f265, %f259, 0f3FB8AA3B, %f264;
	fma.rn.f32 	%f266, %f259, 0f32A57060, %f265;
	mov.b32 	%r58, %f262;
	shl.b32 	%r59, %r58, 23;
	mov.b32 	%f267, %r59;
	ex2.approx.ftz.f32 	%f268, %f266;
	mul.f32 	%f269, %f268, %f267;
	add.f32 	%f270, %f258, %f269;
	sub.f32 	%f271, %f457, %f148;
	fma.rn.f32 	%f272, %f271, 0f3BBB989D, 0f3F000000;
	cvt.sat.f32.f32 	%f273, %f272;
	fma.rm.f32 	%f274, %f273, %f153, %f152;
	add.f32 	%f275, %f274, 0fCB40007F;
	neg.f32 	%f276, %f275;
	fma.rn.f32 	%f277, %f271, 0f3FB8AA3B, %f276;
	fma.rn.f32 	%f278, %f271, 0f32A57060, %f277;
	mov.b32 	%r60, %f274;
	shl.b32 	%r61, %r60, 23;
	mov.b32 	%f279, %r61;
	ex2.approx.ftz.f32 	%f280, %f278;
	mul.f32 	%f281, %f280, %f279;
	add.f32 	%f282, %f270, %f281;
	sub.f32 	%f283, %f459, %f148;
	fma.rn.f32 	%f284, %f283, 0f3BBB989D, 0f3F000000;
	cvt.sat.f32.f32 	%f285, %f284;
	fma.rm.f32 	%f286, %f285, %f153, %f152;
	add.f32 	%f287, %f286, 0fCB40007F;
	neg.f32 	%f288, %f287;
	fma.rn.f32 	%f289, %f283, 0f3FB8AA3B, %f288;
	fma.rn.f32 	%f290, %f283, 0f32A57060, %f289;
	mov.b32 	%r62, %f286;
	shl.b32 	%r63, %r62, 23;
	mov.b32 	%f291, %r63;
	ex2.approx.ftz.f32 	%f292, %f290;
	mul.f32 	%f293, %f292, %f291;
	add.f32 	%f294, %f282, %f293;
	sub.f32 	%f295, %f461, %f148;
	fma.rn.f32 	%f296, %f295, 0f3BBB989D, 0f3F000000;
	cvt.sat.f32.f32 	%f297, %f296;
	fma.rm.f32 	%f298, %f297, %f153, %f152;
	add.f32 	%f299, %f298, 0fCB40007F;
	neg.f32 	%f300, %f299;
	fma.rn.f32 	%f301, %f295, 0f3FB8AA3B, %f300;
	fma.rn.f32 	%f302, %f295, 0f32A57060, %f301;
	mov.b32 	%r64, %f298;
	shl.b32 	%r65, %r64, 23;
	mov.b32 	%f303, %r65;
	ex2.approx.ftz.f32 	%f304, %f302;
	mul.f32 	%f305, %f304, %f303;
	add.f32 	%f306, %f294, %f305;
	sub.f32 	%f307, %f463, %f148;
	fma.rn.f32 	%f308, %f307, 0f3BBB989D, 0f3F000000;
	cvt.sat.f32.f32 	%f309, %f308;
	fma.rm.f32 	%f310, %f309, %f153, %f152;
	add.f32 	%f311, %f310, 0fCB40007F;
	neg.f32 	%f312, %f311;
	fma.rn.f32 	%f313, %f307, 0f3FB8AA3B, %f312;
	fma.rn.f32 	%f314, %f307, 0f32A57060, %f313;
	mov.b32 	%r66, %f310;
	shl.b32 	%r67, %r66, 23;
	mov.b32 	%f315, %r67;
	ex2.approx.ftz.f32 	%f316, %f314;
	mul.f32 	%f317, %f316, %f315;
	add.f32 	%f318, %f306, %f317;
	sub.f32 	%f319, %f465, %f148;
	fma.rn.f32 	%f320, %f319, 0f3BBB989D, 0f3F000000;
	cvt.sat.f32.f32 	%f321, %f320;
	fma.rm.f32 	%f322, %f321, %f153, %f152;
	add.f32 	%f323, %f322, 0fCB40007F;
	neg.f32 	%f324, %f323;
	fma.rn.f32 	%f325, %f319, 0f3FB8AA3B, %f324;
	fma.rn.f32 	%f326, %f319, 0f32A57060, %f325;
	mov.b32 	%r68, %f322;
	shl.b32 	%r69, %r68, 23;
	mov.b32 	%f327, %r69;
	ex2.approx.ftz.f32 	%f328, %f326;
	mul.f32 	%f329, %f328, %f327;
	add.f32 	%f330, %f318, %f329;
	sub.f32 	%f331, %f467, %f148;
	fma.rn.f32 	%f332, %f331, 0f3BBB989D, 0f3F000000;
	cvt.sat.f32.f32 	%f333, %f332;
	fma.rm.f32 	%f334, %f333, %f153, %f152;
	add.f32 	%f335, %f334, 0fCB40007F;
	neg.f32 	%f336, %f335;
	fma.rn.f32 	%f337, %f331, 0f3FB8AA3B, %f336;
	fma.rn.f32 	%f338, %f331, 0f32A57060, %f337;
	mov.b32 	%r70, %f334;
	shl.b32 	%r71, %r70, 23;
	mov.b32 	%f339, %r71;
	ex2.approx.ftz.f32 	%f340, %f338;
	mul.f32 	%f341, %f340, %f339;
	add.f32 	%f342, %f330, %f341;
	sub.f32 	%f343, %f469, %f148;
	fma.rn.f32 	%f344, %f343, 0f3BBB989D, 0f3F000000;
	cvt.sat.f32.f32 	%f345, %f344;
	fma.rm.f32 	%f346, %f345, %f153, %f152;
	add.f32 	%f347, %f346, 0fCB40007F;
	neg.f32 	%f348, %f347;
	fma.rn.f32 	%f349, %f343, 0f3FB8AA3B, %f348;
	fma.rn.f32 	%f350, %f343, 0f32A57060, %f349;
	mov.b32 	%r72, %f346;
	shl.b32 	%r73, %r72, 23;
	mov.b32 	%f351, %r73;
	ex2.approx.ftz.f32 	%f352, %f350;
	mul.f32 	%f353, %f352, %f351;
	add.f32 	%f354, %f342, %f353;
	sub.f32 	%f355, %f471, %f148;
	fma.rn.f32 	%f356, %f355, 0f3BBB989D, 0f3F000000;
	cvt.sat.f32.f32 	%f357, %f356;
	fma.rm.f32 	%f358, %f357, %f153, %f152;
	add.f32 	%f359, %f358, 0fCB40007F;
	neg.f32 	%f360, %f359;
	fma.rn.f32 	%f361, %f355, 0f3FB8AA3B, %f360;
	fma.rn.f32 	%f362, %f355, 0f32A57060, %f361;
	mov.b32 	%r74, %f358;
	shl.b32 	%r75, %r74, 23;
	mov.b32 	%f363, %r75;
	ex2.approx.ftz.f32 	%f364, %f362;
	mul.f32 	%f365, %f364, %f363;
	add.f32 	%f366, %f354, %f365;
	sub.f32 	%f367, %f473, %f148;
	fma.rn.f32 	%f368, %f367, 0f3BBB989D, 0f3F000000;
	cvt.sat.f32.f32 	%f369, %f368;
	fma.rm.f32 	%f370, %f369, %f153, %f152;
	add.f32 	%f371, %f370, 0fCB40007F;
	neg.f32 	%f372, %f371;
	fma.rn.f32 	%f373, %f367, 0f3FB8AA3B, %f372;
	fma.rn.f32 	%f374, %f367, 0f32A57060, %f373;
	mov.b32 	%r76, %f370;
	shl.b32 	%r77, %r76, 23;
	mov.b32 	%f375, %r77;
	ex2.approx.ftz.f32 	%f376, %f374;
	mul.f32 	%f377, %f376, %f375;
	add.f32 	%f378, %f366, %f377;
	sub.f32 	%f379, %f475, %f148;
	fma.rn.f32 	%f380, %f379, 0f3BBB989D, 0f3F000000;
	cvt.sat.f32.f32 	%f381, %f380;
	fma.rm.f32 	%f382, %f381, %f153, %f152;
	add.f32 	%f383, %f382, 0fCB40007F;
	neg.f32 	%f384, %f383;
	fma.rn.f32 	%f385, %f379, 0f3FB8AA3B, %f384;
	fma.rn.f32 	%f386, %f379, 0f32A57060, %f385;
	mov.b32 	%r78, %f382;
	shl.b32 	%r79, %r78, 23;
	mov.b32 	%f387, %r79;
	ex2.approx.ftz.f32 	%f388, %f386;
	mul.f32 	%f389, %f388, %f387;
	add.f32 	%f390, %f378, %f389;
	sub.f32 	%f391, %f477, %f148;
	fma.rn.f32 	%f392, %f391, 0f3BBB989D, 0f3F000000;
	cvt.sat.f32.f32 	%f393, %f392;
	fma.rm.f32 	%f394, %f393, %f153, %f152;
	add.f32 	%f395, %f394, 0fCB40007F;
	neg.f32 	%f396, %f395;
	fma.rn.f32 	%f397, %f391, 0f3FB8AA3B, %f396;
	fma.rn.f32 	%f398, %f391, 0f32A57060, %f397;
	mov.b32 	%r80, %f394;
	shl.b32 	%r81, %r80, 23;
	mov.b32 	%f399, %r81;
	ex2.approx.ftz.f32 	%f400, %f398;
	mul.f32 	%f401, %f400, %f399;
	add.f32 	%f402, %f390, %f401;
	sub.f32 	%f403, %f479, %f148;
	fma.rn.f32 	%f404, %f403, 0f3BBB989D, 0f3F000000;
	cvt.sat.f32.f32 	%f405, %f404;
	fma.rm.f32 	%f406, %f405, %f153, %f152;
	add.f32 	%f407, %f406, 0fCB40007F;
	neg.f32 	%f408, %f407;
	fma.rn.f32 	%f409, %f403, 0f3FB8AA3B, %f408;
	fma.rn.f32 	%f410, %f403, 0f32A57060, %f409;
	mov.b32 	%r82, %f406;
	shl.b32 	%r83, %r82, 23;
	mov.b32 	%f411, %r83;
	ex2.approx.ftz.f32 	%f412, %f410;
	mul.f32 	%f413, %f412, %f411;
	add.f32 	%f414, %f402, %f413;
	sub.f32 	%f415, %f481, %f148;
	fma.rn.f32 	%f416, %f415, 0f3BBB989D, 0f3F000000;
	cvt.sat.f32.f32 	%f417, %f416;
	fma.rm.f32 	%f418, %f417, %f153, %f152;
	add.f32 	%f419, %f418, 0fCB40007F;
	neg.f32 	%f420, %f419;
	fma.rn.f32 	%f421, %f415, 0f3FB8AA3B, %f420;
	fma.rn.f32 	%f422, %f415, 0f32A57060, %f421;
	mov.b32 	%r84, %f418;
	shl.b32 	%r85, %r84, 23;
	mov.b32 	%f423, %r85;
	ex2.approx.ftz.f32 	%f424, %f422;
	mul.f32 	%f425, %f424, %f423;
	add.f32 	%f426, %f414, %f425;
	mov.b32 	%r86, %f426;
	shfl.sync.bfly.b32	%r87|%p32, %r86, 16, 31, -1;
	mov.b32 	%f427, %r87;
	add.f32 	%f428, %f426, %f427;
	mov.b32 	%r88, %f428;
	shfl.sync.bfly.b32	%r89|%p33, %r88, 8, 31, -1;
	mov.b32 	%f429, %r89;
	add.f32 	%f430, %f428, %f429;
	mov.b32 	%r90, %f430;
	shfl.sync.bfly.b32	%r91|%p34, %r90, 4, 31, -1;
	mov.b32 	%f431, %r91;
	add.f32 	%f432, %f430, %f431;
	mov.b32 	%r92, %f432;
	shfl.sync.bfly.b32	%r93|%p35, %r92, 2, 31, -1;
	mov.b32 	%f433, %r93;
	add.f32 	%f434, %f432, %f433;
	mov.b32 	%r94, %f434;
	shfl.sync.bfly.b32	%r95|%p36, %r94, 1, 31, -1;
	mov.b32 	%f435, %r95;
	add.f32 	%f436, %f434, %f435;
	div.rn.f32 	%f93, %f161, %f436;
	div.rn.f32 	%f94, %f173, %f436;
	div.rn.f32 	%f95, %f185, %f436;
	div.rn.f32 	%f96, %f197, %f436;
	div.rn.f32 	%f97, %f209, %f436;
	div.rn.f32 	%f98, %f221, %f436;
	div.rn.f32 	%f99, %f233, %f436;
	div.rn.f32 	%f100, %f245, %f436;
	div.rn.f32 	%f101, %f257, %f436;
	div.rn.f32 	%f102, %f269, %f436;
	div.rn.f32 	%f103, %f281, %f436;
	div.rn.f32 	%f104, %f293, %f436;
	div.rn.f32 	%f105, %f305, %f436;
	div.rn.f32 	%f106, %f317, %f436;
	div.rn.f32 	%f107, %f329, %f436;
	div.rn.f32 	%f108, %f341, %f436;
	div.rn.f32 	%f109, %f353, %f436;
	div.rn.f32 	%f110, %f365, %f436;
	div.rn.f32 	%f111, %f377, %f436;
	div.rn.f32 	%f112, %f389, %f436;
	div.rn.f32 	%f113, %f401, %f436;
	div.rn.f32 	%f114, %f413, %f436;
	div.rn.f32 	%f115, %f425, %f436;
	mad.lo.s64 	%rd45, %rd50, %rd33, %rd2;
	cvta.to.global.u64 	%rd46, %rd32;
	shl.b64 	%rd47, %rd45, 2;
	add.s64 	%rd28, %rd46, %rd47;
	@%p26 bra 	$L__BB122_52;
	st.global.f32 	[%rd28], %f93;
$L__BB122_52:
	setp.le.s64 	%p37, %rd35, %rd3;
	@%p37 bra 	$L__BB122_54;
	st.global.f32 	[%rd28+128], %f94;
$L__BB122_54:
	setp.le.s64 	%p38, %rd35, %rd4;
	@%p38 bra 	$L__BB122_56;
	st.global.f32 	[%rd28+256], %f95;
$L__BB122_56:
	setp.le.s64 	%p39, %rd35, %rd5;
	@%p39 bra 	$L__BB122_58;
	st.global.f32 	[%rd28+384], %f96;
$L__BB122_58:
	setp.le.s64 	%p40, %rd35, %rd6;
	@%p40 bra 	$L__BB122_60;
	st.global.f32 	[%rd28+512], %f97;
$L__BB122_60:
	setp.le.s64 	%p41, %rd35, %rd7;
	@%p41 bra 	$L__BB122_62;
	st.global.f32 	[%rd28+640], %f98;
$L__BB122_62:
	setp.le.s64 	%p42, %rd35, %rd8;
	@%p42 bra 	$L__BB122_64;
	st.global.f32 	[%rd28+768], %f99;
$L__BB122_64:
	setp.le.s64 	%p43, %rd35, %rd9;
	@%p43 bra 	$L__BB122_66;
	st.global.f32 	[%rd28+896], %f100;
$L__BB122_66:
	setp.le.s64 	%p44, %rd35, %rd10;
	@%p44 bra 	$L__BB122_68;
	st.global.f32 	[%rd28+1024], %f101;
$L__BB122_68:
	setp.le.s64 	%p45, %rd35, %rd11;
	@%p45 bra 	$L__BB122_70;
	st.global.f32 	[%rd28+1152], %f102;
$L__BB122_70:
	setp.le.s64 	%p46, %rd35, %rd12;
	@%p46 bra 	$L__BB122_72;
	st.global.f32 	[%rd28+1280], %f103;
$L__BB122_72:
	setp.le.s64 	%p47, %rd35, %rd13;
	@%p47 bra 	$L__BB122_74;
	st.global.f32 	[%rd28+1408], %f104;
$L__BB122_74:
	setp.le.s64 	%p48, %rd35, %rd14;
	@%p48 bra 	$L__BB122_76;
	st.global.f32 	[%rd28+1536], %f105;
$L__BB122_76:
	setp.le.s64 	%p49, %rd35, %rd15;
	@%p49 bra 	$L__BB122_78;
	st.global.f32 	[%rd28+1664], %f106;
$L__BB122_78:
	setp.le.s64 	%p50, %rd35, %rd16;
	@%p50 bra 	$L__BB122_80;
	st.global.f32 	[%rd28+1792], %f107;
$L__BB122_80:
	setp.le.s64 	%p51, %rd35, %rd17;
	@%p51 bra 	$L__BB122_82;
	st.global.f32 	[%rd28+1920], %f108;
$L__BB122_82:
	setp.le.s64 	%p52, %rd35, %rd18;
	@%p52 bra 	$L__BB122_84;
	st.global.f32 	[%rd28+2048], %f109;
$L__BB122_84:
	setp.le.s64 	%p53, %rd35, %rd19;
	@%p53 bra 	$L__BB122_86;
	st.global.f32 	[%rd28+2176], %f110;
$L__BB122_86:
	setp.le.s64 	%p54, %rd35, %rd20;
	@%p54 bra 	$L__BB122_88;
	st.global.f32 	[%rd28+2304], %f111;
$L__BB122_88:
	setp.le.s64 	%p55, %rd35, %rd21;
	@%p55 bra 	$L__BB122_90;
	st.global.f32 	[%rd28+2432], %f112;
$L__BB122_90:
	setp.le.s64 	%p56, %rd35, %rd22;
	@%p56 bra 	$L__BB122_92;
	st.global.f32 	[%rd28+2560], %f113;
$L__BB122_92:
	setp.le.s64 	%p57, %rd35, %rd23;
	@%p57 bra 	$L__BB122_94;
	st.global.f32 	[%rd28+2688], %f114;
$L__BB122_94:
	setp.le.s64 	%p58, %rd35, %rd24;
	@%p58 bra 	$L__BB122_96;
	st.global.f32 	[%rd28+2816], %f115;
$L__BB122_96:
	ld.param.u64 	%rd49, [_ZN7oneflow4cuda7softmax15SoftmaxWarpImplI10SimpleLoadIffE11SimpleStoreIffEfLi1ELi23ELi32ELi1ELb1ELNS1_9AlgorithmE0EEEvT_T0_ll_param_2];
	add.s64 	%rd50, %rd50, %rd25;
	setp.lt.s64 	%p59, %rd50, %rd49;
	@%p59 bra 	$L__BB122_4;
$L__BB122_97:
	ret;

}
	// .globl	_ZN7oneflow4cuda7softmax15SoftmaxWarpImplI10SimpleLoadIffE11SimpleStoreIffEfLi1ELi24ELi32ELi1ELb0ELNS1_9AlgorithmE0EEEvT_T0_ll
.visible .entry _ZN7oneflow4cuda7softmax15SoftmaxWarpImplI10SimpleLoadIffE11SimpleStoreIffEfLi1ELi24ELi32ELi1ELb0ELNS1_9AlgorithmE0EEEvT_T0_ll(
	.param .align 8 .b8 _ZN7oneflow4cuda7softmax15SoftmaxWarpImplI10SimpleLoadIffE11SimpleStoreIffEfLi1ELi24ELi32ELi1ELb0ELNS1_9AlgorithmE0EEEvT_T0_ll_param_0[16],
	.param .align 8 .b8 _ZN7oneflow4cuda7softmax15SoftmaxWarpImplI10SimpleLoadIffE11SimpleStoreIffEfLi1ELi24ELi32ELi1ELb0ELNS1_9AlgorithmE0EEEvT_T0_ll_param_1[16],
	.param .u64 _ZN7oneflow4cuda7softmax15SoftmaxWarpImplI10SimpleLoadIffE11SimpleStoreIffEfLi1ELi24ELi32ELi1ELb0ELNS1_9AlgorithmE0EEEvT_T0_ll_param_2,
	.param .u64 _ZN7oneflow4cuda7softmax15SoftmaxWarpImplI10SimpleLoadIffE11SimpleStoreIffEfLi1ELi24ELi32ELi1ELb0ELNS1_9AlgorithmE0EEEvT_T0_ll_param_3
)
{
	.reg .pred 	%p<14>;
	.reg .b32 	%r<76>;
	.reg .b32 	%f<383>;
	.reg .b64 	%rd<28>;

	ld.param.u64 	%rd11, [_ZN7oneflow4cuda7softmax15SoftmaxWarpImplI10SimpleLoadIffE11SimpleStoreIffEfLi1ELi24ELi32ELi1ELb0ELNS1_9AlgorithmE0EEEvT_T0_ll_param_1+8];
	ld.param.u64 	%rd10, [_ZN7oneflow4cuda7softmax15SoftmaxWarpImplI10SimpleLoadIffE11SimpleStoreIffEfLi1ELi24ELi32ELi1ELb0ELNS1_9AlgorithmE0EEEvT_T0_ll_param_1];
	ld.param.u64 	%rd9, [_ZN7oneflow4cuda7softmax15SoftmaxWarpImplI10SimpleLoadIffE11SimpleStoreIffEfLi1ELi24ELi32ELi1ELb0ELNS1_9AlgorithmE0EEEvT_T0_ll_param_0+8];
	ld.param.u64 	%rd8, [_ZN7oneflow4cuda7softmax15SoftmaxWarpImplI10SimpleLoadIffE11SimpleStoreIffEfLi1ELi24ELi32ELi1ELb0ELNS1_9AlgorithmE0EEEvT_T0_ll_param_0];
	ld.param.u64 	%rd12, [_ZN7oneflow4cuda7softmax15SoftmaxWarpImplI10SimpleLoadIffE11SimpleStoreIffEfLi1ELi24ELi32ELi1ELb0ELNS1_9AlgorithmE0EEEvT_T0_ll_param_2];
	ld.param.u64 	%rd13, [_ZN7oneflow4cuda7softmax15SoftmaxWarpImplI10SimpleLoadIffE11SimpleStoreIffEfLi1ELi24ELi32ELi1ELb0ELNS1_9AlgorithmE0EEEvT_T0_ll_param_3];
	setp.lt.s64 	%p1, %rd13, 769;
	@%p1 bra 	$L__BB123_2;
	mov.u64 	%rd14, $str;
	cvta.global.u64 	%rd15, %rd14;
	mov.u64 	%rd16, $str$1;
	cvta.global.u64 	%rd17, %rd16;
	mov.u64 	%rd18, __unnamed_123;
	cvta.global.u64 	%rd19, %rd18;
	{ // callseq 122, 0
	.param .b64 param0;
	st.param.b64 	[param0], %rd15;
	.param .b64 param1;
	st.param.b64 	[param1], %rd17;
	.param .b32 param2;
	st.param.b32 	[param2], 228;
	.param .b64 param3;
	st.param.b64 	[param3], %rd19;
	.param .b64 param4;
	st.param.b64 	[param4], 1;
	call.uni 
	__assertfail, 
	(
	param0, 
	param1, 
	param2, 
	param3, 
	param4
	);
	} // callseq 122
$L__BB123_2:
	mov.u32 	%r2, %ctaid.x;
	mov.u32 	%r3, %ntid.y;
	mov.u32 	%r4, %tid.y;
	mad.lo.s32 	%r5, %r2, %r3, %r4;
	mov.u32 	%r6, %nctaid.x;
	mul.lo.s32 	%r1, %r6, %r3;
	cvt.s64.s32 	%rd27, %r5;
	setp.le.s64 	%p2, %rd12, %rd27;
	@%p2 bra 	$L__BB123_5;
	mov.u32 	%r7, %tid.x;
	cvt.u64.u32 	%rd3, %r7;
	cvta.to.global.u64 	%rd4, %rd8;
	cvt.s64.s32 	%rd5, %r1;
$L__BB123_4:
	mad.lo.s64 	%rd20, %rd27, %rd9, %rd3;
	shl.b64 	%rd21, %rd20, 2;
	add.s64 	%rd22, %rd4, %rd21;
	ld.global.f32 	%f1, [%rd22];
	max.f32 	%f2, %f1, 0fFF800000;
	ld.global.f32 	%f3, [%rd22+128];
	max.f32 	%f4, %f2, %f3;
	ld.global.f32 	%f5, [%rd22+256];
	max.f32 	%f6, %f4, %f5;
	ld.global.f32 	%f7, [%rd22+384];
	max.f32 	%f8, %f6, %f7;
	ld.global.f32 	%f9, [%rd22+512];
	max.f32 	%f10, %f8, %f9;
	ld.global.f32 	%f11, [%rd22+640];
	max.f32 	%f12, %f10, %f11;
	ld.global.f32 	%f13, [%rd22+768];
	max.f32 	%f14, %f12, %f13;
	ld.global.f32 	%f15, [%rd22+896];
	max.f32 	%f16, %f14, %f15;
	ld.global.f32 	%f17, [%rd22+1024];
	max.f32 	%f18, %f16, %f17;
	ld.global.f32 	%f19, [%rd22+1152];
	max.f32 	%f20, %f18, %f19;
	ld.global.f32 	%f21, [%rd22+1280];
	max.f32 	%f22, %f20, %f21;
	ld.global.f32 	%f23, [%rd22+1408];
	max.f32 	%f24, %f22, %f23;
	ld.global.f32 	%f25, [%rd22+1536];
	max.f32 	%f26, %f24, %f25;
	ld.global.f32 	%f27, [%rd22+1664];
	max.f32 	%f28, %f26, %f27;
	ld.global.f32 	%f29, [%rd22+1792];
	max.f32 	%f30, %f28, %f29;
	ld.global.f32 	%f31, [%rd22+1920];
	max.f32 	%f32, %f30, %f31;
	ld.global.f32 	%f33, [%rd22+2048];
	max.f32 	%f34, %f32, %f33;
	ld.global.f32 	%f35, [%rd22+2176];
	max.f32 	%f36, %f34, %f35;
	ld.global.f32 	%f37, [%rd22+2304];
	max.f32 	%f38, %f36, %f37;
	ld.global.f32 	%f39, [%rd22+2432];
	max.f32 	%f40, %f38, %f39;
	ld.global.f32 	%f41, [%rd22+2560];
	max.f32 	%f42, %f40, %f41;
	ld.global.f32 	%f43, [%rd22+2688];
	max.f32 	%f44, %f42, %f43;
	ld.global.f32 	%f45, [%rd22+2816];
	max.f32 	%f46, %f44, %f45;
	ld.global.f32 	%f47, [%rd22+2944];
	max.f32 	%f48, %f46, %f47;
	mov.b32 	%r8, %f48;
	shfl.sync.bfly.b32	%r9|%p3, %r8, 16, 31, -1;
	mov.b32 	%f49, %r9;
	max.f32 	%f50, %f48, %f49;
	mov.b32 	%r10, %f50;
	shfl.sync.bfly.b32	%r11|%p4, %r10, 8, 31, -1;
	mov.b32 	%f51, %r11;
	max.f32 	%f52, %f50, %f51;
	mov.b32 	%r12, %f52;
	shfl.sync.bfly.b32	%r13|%p5, %r12, 4, 31, -1;
	mov.b32 	%f53, %r13;
	max.f32 	%f54, %f52, %f53;
	mov.b32 	%r14, %f54;
	shfl.sync.bfly.b32	%r15|%p6, %r14, 2, 31, -1;
	mov.b32 	%f55, %r15;
	max.f32 	%f56, %f54, %f55;
	mov.b32 	%r16, %f56;
	shfl.sync.bfly.b32	%r17|%p7, %r16, 1, 31, -1;
	mov.b32 	%f57, %r17;
	max.f32 	%f58, %f56, %f57;
	sub.f32 	%f59, %f1, %f58;
	fma.rn.f32 	%f60, %f59, 0f3BBB989D, 0f3F000000;
	cvt.sat.f32.f32 	%f61, %f60;
	mov.f32 	%f62, 0f4B400001;
	mov.f32 	%f63, 0f437C0000;
	fma.rm.f32 	%f64, %f61, %f63, %f62;
	add.f32 	%f65, %f64, 0fCB40007F;
	neg.f32 	%f66, %f65;
	fma.rn.f32 	%f67, %f59, 0f3FB8AA3B, %f66;
	fma.rn.f32 	%f68, %f59, 0f32A57060, %f67;
	mov.b32 	%r18, %f64;
	shl.b32 	%r19, %r18, 23;
	mov.b32 	%f69, %r19;
	ex2.approx.ftz.f32 	%f70, %f68;
	mul.f32 	%f71, %f70, %f69;
	add.f32 	%f72, %f71, 0f00000000;
	sub.f32 	%f73, %f3, %f58;
	fma.rn.f32 	%f74, %f73, 0f3BBB989D, 0f3F000000;
	cvt.sat.f32.f32 	%f75, %f74;
	fma.rm.f32 	%f76, %f75, %f63, %f62;
	add.f32 	%f77, %f76, 0fCB40007F;
	neg.f32 	%f78, %f77;
	fma.rn.f32 	%f79, %f73, 0f3FB8AA3B, %f78;
	fma.rn.f32 	%f80, %f73, 0f32A57060, %f79;
	mov.b32 	%r20, %f76;
	shl.b32 	%r21, %r20, 23;
	mov.b32 	%f81, %r21;
	ex2.approx.ftz.f32 	%f82, %f80;
	mul.f32 	%f83, %f82, %f81;
	add.f32 	%f84, %f72, %f83;
	sub.f32 	%f85, %f5, %f58;
	fma.rn.f32 	%f86, %f85, 0f3BBB989D, 0f3F000000;
	cvt.sat.f32.f32 	%f87, %f86;
	fma.rm.f32 	%f88, %f87, %f63, %f62;
	add.f32 	%f89, %f88, 0fCB40007F;
	neg.f32 	%f90, %f89;
	fma.rn.f32 	%f91, %f85, 0f3FB8AA3B, %f90;
	fma.rn.f32 	%f92, %f85, 0f32A57060, %f91;
	mov.b32 	%r22, %f88;
	shl.b32 	%r23, %r22, 23;
	mov.b32 	%f93, %r23;
	ex2.approx.ftz.f32 	%f94, %f92;
	mul.f32 	%f95, %f94, %f93;
	add.f32 	%f96, %f84, %f95;
	sub.f32 	%f97, %f7, %f58;
	fma.rn.f32 	%f98, %f97, 0f3BBB989D, 0f3F000000;
	cvt.sat.f32.f32 	%f99, %f98;
	fma.rm.f32 	%f100, %f99, %f63, %f62;
	add.f32 	%f101, %f100, 0fCB40007F;
	neg.f32 	%f102, %f101;
	fma.rn.f32 	%f103, %f97, 0f3FB8AA3B, %f102;
	fma.rn.f32 	%f104, %f97, 0f32A57060, %f103;
	mov.b32 	%r24, %f100;
	shl.b32 	%r25, %r24, 23;
	mov.b32 	%f105, %r25;
	ex2.approx.ftz.f32 	%f106, %f104;
	mul.f32 	%f107, %f106, %f105;
	add.f32 	%f108, %f96, %f107;
	sub.f32 	%f109, %f9, %f58;
	fma.rn.f32 	%f110, %f109, 0f3BBB989D, 0f3F000000;
	cvt.sat.f32.f32 	%f111, %f110;
	fma.rm.f32 	%f112, %f111, %f63, %f62;
	add.f32 	%f113, %f112, 0fCB40007F;
	neg.f32 	%f114, %f113;
	fma.rn.f32 	%f115, %f109, 0f3FB8AA3B, %f114;
	fma.rn.f32 	%f116, %f109, 0f32A57060, %f115;
	mov.b32 	%r26, %f112;
	shl.b32 	%r27, %r26, 23;
	mov.b32 	%f117, %r27;
	ex2.approx.ftz.f32 	%f118, %f116;
	mul.f32 	%f119, %f118, %f117;
	add.f32 	%f120, %f108, %f119;
	sub.f32 	%f121, %f11, %f58;
	fma.rn.f32 	%f122, %f121, 0f3BBB989D, 0f3F000000;
	cvt.sat.f32.f32 	%f123, %f122;
	fma.rm.f32 	%f124, %f123, %f63, %f62;
	add.f32 	%f125, %f124, 0fCB40007F;
	neg.f32 	%f126, %f125;
	fma.rn.f32 	%f127, %f121, 0f3FB8AA3B, %f126;
	fma.rn.f32 	%f128, %f121, 0f32A57060, %f127;
	mov.b32 	%r28, %f124;
	shl.b32 	%r29, %r28, 23;
	mov.b32 	%f129, %r29;
	ex2.approx.ftz.f32 	%f130, %f128;
	mul.f32 	%f131, %f130, %f129;
	add.f32 	%f132, %f120, %f131;
	sub.f32 	%f133, %f13, %f58;
	fma.rn.f32 	%f134, %f133, 0f3BBB989D, 0f3F000000;
	cvt.sat.f32.f32 	%f135, %f134;
	fma.rm.f32 	%f136, %f135, %f63, %f62;
	add.f32 	%f137, %f136, 0fCB40007F;
	neg.f32 	%f138, %f137;
	fma.rn.f32 	%f139, %f133, 0f3FB8AA3B, %f138;
	fma.rn.f32 	%f140, %f133, 0f32A57060, %f139;
	mov.b32 	%r30, %f136;
	shl.b32 	%r31, %r30, 23;
	mov.b32 	%f141, %r31;
	ex2.approx.ftz.f32 	%f142, %f140;
	mul.f32 	%f143, %f142, %f141;
	add.f32 	%f144, %f132, %f143;
	sub.f32 	%f145, %f15, %f58;
	fma.rn.f32 	%f146, %f145, 0f3BBB989D, 0f3F000000;
	cvt.sat.f32.f32 	%f147, %f146;
	fma.rm.f32 	%f148, %f147, %f63, %f62;
	add.f32 	%f149, %f148, 0fCB40007F;
	neg.f32 	%f150, %f149;
	fma.rn.f32 	%f151, %f145, 0f3FB8AA3B, %f150;
	fma.rn.f32 	%f152, %f145, 0f32A57060, %f151;
	mov.b32 	%r32, %f148;
	shl.b32 	%r33, %r32, 23;
	mov.b32 	%f153, %r33;
	ex2.approx.ftz.f32 	%f154, %f152;
	mul.f32 	%f155, %f154, %f153;
	add.f32 	%f156, %f144, %f155;
	sub.f32 	%f157, %f17, %f58;
	fma.rn.f32 	%f158, %f157, 0f3BBB989D, 0f3F000000;
	cvt.sat.f32.f32 	%f159, %f158;
	fma.rm.f32 	%f160, %f159, %f63, %f62;
	add.f32 	%f161, %f160, 0fCB40007F;
	neg.f32 	%f162, %f161;
	fma.rn.f32 	%f163, %f157, 0f3FB8AA3B, %f162;
	fma.rn.f32 	%f164, %f157, 0f32A57060, %f163;
	mov.b32 	%r34, %f160;
	shl.b32 	%r35, %r34, 23;
	mov.b32 	%f165, %r35;
	ex2.approx.ftz.f32 	%f166, %f164;
	mul.f32 	%f167, %f166, %f165;
	add.f32 	%f168, %f156, %f167;
	sub.f32 	%f169, %f19, %f58;
	fma.rn.f32 	%f170, %f169, 0f3BBB989D, 0f3F000000;
	cvt.sat.f32.f32 	%f171, %f170;
	fma.rm.f32 	%f172, %f171, %f63, %f62;
	add.f32 	%f173, %f172, 0fCB40007F;
	neg.f32 	%f174, %f173;
	fma.rn.f32 	%f175, %f169, 0f3FB8AA3B, %f174;
	fma.rn.f32 	%f176, %f169, 0f32A57060, %f175;
	mov.b32 	%r36, %f172;
	shl.b32 	%r37, %r36, 23;
	mov.b32 	%f177, %r37;
	ex2.approx.ftz.f32 	%f178, %f176;
	mul.f32 	%f179, %f178, %f177;
	add.f32 	%f180, %f168, %f179;
	sub.f32 	%f181, %f21, %f58;
	fma.rn.f32 	%f182, %f181, 0f3BBB989D, 0f3F000000;
	cvt.sat.f32.f32 	%f183, %f182;
	fma.rm.f32 	%f184, %f183, %f63, %f62;
	add.f32 	%f185, %f184, 0fCB40007F;
	neg.f32 	%f186, %f185;
	fma.rn.f32 	%f187, %f181, 0f3FB8AA3B, %f186;
	fma.rn.f32 	%f188, %f181, 0f32A57060, %f187;
	mov.b32 	%r38, %f184;
	shl.b32 	%r39, %r38, 23;
	mov.b32 	%f189, %r39;
	ex2.approx.ftz.f32 	%f190, %f188;
	mul.f32 	%f191, %f190, %f189;
	add.f32 	%f192, %f180, %f191;
	sub.f32 	%f193, %f23, %f58;
	fma.rn.f32 	%f194, %f193, 0f3BBB989D, 0f3F000000;
	cvt.sat.f32.f32 	%f195, %f194;
	fma.rm.f32 	%f196, %f195, %f63, %f62;
	add.f32 	%f197, %f196, 0fCB40007F;
	neg.f32 	%f198, %f197;
	fma.rn.f32 	%f199, %f193, 0f3FB8AA3B, %f198;
	fma.rn.f32 	%f200, %f193, 0f32A57060, %f199;
	mov.b32 	%r40, %f196;
	shl.b32 	%r41, %r40, 23;
	mov.b32 	%f201, %r41;
	ex2.approx.ftz.f32 	%f202, %f200;
	mul.f32 	%f203, %f202, %f201;
	add.f32 	%f204, %f192, %f203;
	sub.f32 	%f205, %f25, %f58;
	fma.rn.f32 	%f206, %f205, 0f3BBB989D, 0f3F000000;
	cvt.sat.f32.f32 	%f207, %f206;
	fma.rm.f32 	%f208, %f207, %f63, %f62;
	add.f32 	%f209, %f208, 0fCB40007F;
	neg.f32 	%f210, %f209;
	fma.rn.f32 	%f211, %f205, 0f3FB8AA3B, %f210;
	fma.rn.f32 	%f212, %f205, 0f32A57060, %f211;
	mov.b32 	%r42, %f208;
	shl.b32 	%r43, %r42, 23;
	mov.b32 	%f213, %r43;
	ex2.approx.ftz.f32 	%f214, %f212;
	mul.f32 	%f215, %f214, %f213;
	add.f32 	%f216, %f204, %f215;
	sub.f32 	%f217, %f27, %f58;
	fma.rn.f32 	%f218, %f217, 0f3BBB989D, 0f3F000000;
	cvt.sat.f32.f32 	%f219, %f218;
	fma.rm.f32 	%f220, %f219, %f63, %f62;
	add.f32 	%f221, %f220, 0fCB40007F;
	neg.f32 	%f222, %f221;
	fma.rn.f32 	%f223, %f217, 0f3FB8AA3B, %f222;
	fma.rn.f32 	%f224, %f217, 0f32A57060, %f223;
	mov.b32 	%r44, %f220;
	shl.b32 	%r45, %r44, 23;
	mov.b32 	%f225, %r45;
	ex2.approx.ftz.f32 	%f226, %f224;
	mul.f32 	%f227, %f226, %f225;
	add.f32 	%f228, %f216, %f227;
	sub.f32 	%f229, %f29, %f58;
	fma.rn.f32 	%f230, %f229, 0f3BBB989D, 0f3F000000;
	cvt.sat.f32.f32 	%f231, %f230;
	fma.rm.f32 	%f232, %f231, %f63, %f62;
	add.f32 	%f233, %f232, 0fCB40007F;
	neg.f32 	%f234, %f233;
	fma.rn.f32 	%f235, %f229, 0f3FB8AA3B, %f234;
	fma.rn.f32 	%f236, %f229, 0f32A57060, %f235;
	mov.b32 	%r46, %f232;
	shl.b32 	%r47, %r46, 23;
	mov.b32 	%f237, %r47;
	ex2.approx.ftz.f32 	%f238, %f236;
	mul.f32 	%f239, %f238, %f237;
	add.f32 	%f240, %f228, %f239;
	sub.f32 	%f241, %f31, %f58;
	fma.rn.f32 	%f242, %f241, 0f3BBB989D, 0f3F000000;
	cvt.sat.f32.f32 	%f243, %f242;
	fma.rm.f32 	%f244, %f243, %f63, %f62;
	add.f32 	%f245, %f244, 0fCB40007F;
	neg.f32 	%f246, %f245;
	fma.rn.f32 	%f247, %f241, 0f3FB8AA3B, %f246;
	fma.rn.f32 	%f248, %f241, 0f32A57060, %f247;
	mov.b32 	%r48, %f244;
	shl.b32 	%r49, %r48, 23;
	mov.b32 	%f249, %r49;
	ex2.approx.ftz.f32 	%f250, %f248;
	mul.f32 	%f251, %f250, %f249;
	add.f32 	%f252, %f240, %f251;
	sub.f32 	%f253, %f33, %f58;
	fma.rn.f32 	%f254, %f253, 0f3BBB989D, 0f3F000000;
	cvt.sat.f32.f32 	%f255, %f254;
	fma.rm.f32 	%f256, %f255, %f63, %f62;
	add.f32 	%f257, %f256, 0fCB40007F;
	neg.f32 	%f258, %f257;
	fma.rn.f32 	%f259, %f253, 0f3FB8AA3B, %f258;
	fma.rn.f32 	%f260, %f253, 0f32A57060, %f259;
	mov.b32 	%r50, %f256;
	shl.b32 	%r51, %r50, 23;
	mov.b32 	%f261, %r51;
	ex2.approx.ftz.f32 	%f262, %f260;
	mul.f32 	%f263, %f262, %f261;
	add.f32 	%f264, %f252, %f263;
	sub.f32 	%f265, %f35, %f58;
	fma.rn.f32 	%f266, %f265, 0f3BBB989D, 0f3F000000;
	cvt.sat.f32.f32 	%f267, %f266;
	fma.rm.f32 	%f268, %f267, %f63, %f62;
	add.f32 	%f269, %f268, 0fCB40007F;
	neg.f32 	%f270, %f269;
	fma.rn.f32 	%f271, %f265, 0f3FB8AA3B, %f270;
	fma.rn.f32 	%f272, %f265, 0f32A57060, %f271;
	mov.b32 	%r52, %f268;
	shl.b32 	%r53, %r52, 23;
	mov.b32 	%f273, %r53;
	ex2.approx.ftz.f32 	%f274, %f272;
	mul.f32 	%f275, %f274, %f273;
	add.f32 	%f276, %f264, %f275;
	sub.f32 	%f277, %f37, %f58;
	fma.rn.f32 	%f278, %f277, 0f3BBB989D, 0f3F000000;
	cvt.sat.f32.f32 	%f279, %f278;
	fma.rm.f32 	%f280, %f279, %f63, %f62;
	add.f32 	%f281, %f280, 0fCB40007F;
	neg.f32 	%f282, %f281;
	fma.rn.f32 	%f283, %f277, 0f3FB8AA3B, %f282;
	fma.rn.f32 	%f284, %f277, 0f32A57060, %f283;
	mov.b32 	%r54, %f280;
	shl.b32 	%r55, %r54, 23;
	mov.b32 	%f285, %r55;
	ex2.approx.ftz.f32 	%f286, %f284;
	mul.f32 	%f287, %f286, %f285;
	add.f32 	%f288, %f276, %f287;
	sub.f32 	%f289, %f39, %f58;
	fma.rn.f32 	%f290, %f289, 0f3BBB989D, 0f3F000000;
	cvt.sat.f32.f32 	%f291, %f290;
	fma.rm.f32 	%f292, %f291, %f63, %f62;
	add.f32 	%f293, %f292, 0fCB40007F;
	neg.f32 	%f294, %f293;
	fma.rn.f32 	%f295, %f289, 0f3FB8AA3B, %f294;
	fma.rn.f32 	%f296, %f289, 0f32A57060, %f295;
	mov.b32 	%r56, %f292;
	shl.b32 	%r57, %r56, 23;
	mov.b32 	%f297, %r57;
	ex2.approx.ftz.f32 	%f298, %f296;
	mul.f32 	%f299, %f298, %f297;
	add.f32 	%f300, %f288, %f299;
	sub.f32 	%f301, %f41, %f58;
	fma.rn.f32 	%f302, %f301, 0f3BBB989D, 0f3F000000;
	cvt.sat.f32.f32 	%f303, %f302;
	fma.rm.f32 	%f304, %f303, %f63, %f62;
	add.f32 	%f305, %f304, 0fCB40007F;
	neg.f32 	%f306, %f305;
	fma.rn.f32 	%f307, %f301, 0f3FB8AA3B, %f306;
	fma.rn.f32 	%f308, %f301, 0f32A57060, %f307;
	mov.b32 	%r58, %f304;
	shl.b32 	%r59, %r58, 23;
	mov.b32 	%f309, %r59;
	ex2.approx.ftz.f32 	%f310, %f308;
	mul.f32 	%f311, %f310, %f309;
	add.f32 	%f312, %f300, %f311;
	sub.f32 	%f313, %f43, %f58;
	fma.rn.f32 	%f314, %f313, 0f3BBB989D, 0f3F000000;
	cvt.sat.f32.f32 	%f315, %f314;
	fma.rm.f32 	%f316, %f315, %f63, %f62;
	add.f32 	%f317, %f316, 0fCB40007F;
	neg.f32 	%f318, %f317;
	fma.rn.f32 	%f319, %f313, 0f3FB8AA3B, %f318;
	fma.rn.f32 	%f320, %f313, 0f32A57060, %f319;
	mov.b32 	%r60, %f316;
	shl.b32 	%r61, %r60, 23;
	mov.b32 	%f321, %r61;
	ex2.approx.ftz.f32 	%f322, %f320;
	mul.f32 	%f323, %f322, %f321;
	add.f32 	%f324, %f312, %f323;
	sub.f32 	%f325, %f45, %f58;
	fma.rn.f32 	%f326, %f325, 0f3BBB989D, 0f3F000000;
	cvt.sat.f32.f32 	%f327, %f326;
	fma.rm.f32 	%f328, %f327, %f63, %f62;
	add.f32 	%f329, %f328, 0fCB40007F;
	neg.f32 	%f330, %f329;
	fma.rn.f32 	%f331, %f325, 0f3FB8AA3B, %f330;
	fma.rn.f32 	%f332, %f325, 0f32A57060, %f331;
	mov.b32 	%r62, %f328;
	shl.b32 	%r63, %r62, 23;
	mov.b32 	%f333, %r63;
	ex2.approx.ftz.f32 	%f334, %f332;
	mul.f32 	%f335, %f334, %f333;
	add.f32 	%f336, %f324, %f335;
	sub.f32 	%f337, %f47, %f58;
	fma.rn.f32 	%f338, %f337, 0f3BBB989D, 0f3F000000;
	cvt.sat.f32.f32 	%f339, %f338;
	fma.rm.f32 	%f340, %f339, %f63, %f62;
	add.f32 	%f341, %f340, 0fCB40007F;
	neg.f32 	%f342, %f341;
	fma.rn.f32 	%f343, %f337, 0f3FB8AA3B, %f342;
	fma.rn.f32 	%f344, %f337, 0f32A57060, %f343;
	mov.b32 	%r64, %f340;
	shl.b32 	%r65, %r64, 23;
	mov.b32 	%f345, %r65;
	ex2.approx.ftz.f32 	%f346, %f344;
	mul.f32 	%f347, %f346, %f345;
	add.f32 	%f348, %f336, %f347;
	mov.b32 	%r66, %f348;
	shfl.sync.bfly.b32	%r67|%p8, %r66, 16, 31, -1;
	mov.b32 	%f349, %r67;
	add.f32 	%f350, %f348, %f349;
	mov.b32 	%r68, %f350;
	shfl.sync.bfly.b32	%r69|%p9, %r68, 8, 31, -1;
	mov.b32 	%f351, %r69;
	add.f32 	%f352, %f350, %f351;
	mov.b32 	%r70, %f352;
	shfl.sync.bfly.b32	%r71|%p10, %r70, 4, 31, -1;
	mov.b32 	%f353, %r71;
	add.f32 	%f354, %f352, %f353;
	mov.b32 	%r72, %f354;
	shfl.sync.bfly.b32	%r73|%p11, %r72, 2, 31, -1;
	mov.b32 	%f355, %r73;
	add.f32 	%f356, %f354, %f355;
	mov.b32 	%r74, %f356;
	shfl.sync.bfly.b32	%r75|%p12, %r74, 1, 31, -1;
	mov.b32 	%f357, %r75;
	add.f32 	%f358, %f356, %f357;
	div.rn.f32 	%f359, %f71, %f358;
	div.rn.f32 	%f360, %f83, %f358;
	div.rn.f32 	%f361, %f95, %f358;
	div.rn.f32 	%f362, %f107, %f358;
	div.rn.f32 	%f363, %f119, %f358;
	div.rn.f32 	%f364, %f131, %f358;
	div.rn.f32 	%f365, %f143, %f358;
	div.rn.f32 	%f366, %f155, %f358;
	div.rn.f32 	%f367, %f167, %f358;
	div.rn.f32 	%f368, %f179, %f358;
	div.rn.f32 	%f369, %f191, %f358;
	div.rn.f32 	%f370, %f203, %f358;
	div.rn.f32 	%f371, %f215, %f358;
	div.rn.f32 	%f372, %f227, %f358;
	div.rn.f32 	%f373, %f239, %f358;
	div.rn.f32 	%f374, %f251, %f358;
	div.rn.f32 	%f375, %f263, %f358;
	div.rn.f32 	%f376, %f275, %f358;
	div.rn.f32 	%f377, %f287, %f358;
	div.rn.f32 	%f378, %f299, %f358;
	div.rn.f32 	%f379, %f311, %f358;
	div.rn.f32 	%f380, %f323, %f358;
	div.rn.f32 	%f381, %f335, %f358;
	div.rn.f32 	%f382, %f347, %f358;
	mad.lo.s64 	%rd23, %rd27, %rd11, %rd3;
	cvta.to.global.u64 	%rd24, %rd10;
	shl.b64 	%rd25, %rd23, 2;
	add.s64 	%rd26, %rd24, %rd25;
	st.global.f32 	[%rd26], %f359;
	st.global.f32 	[%rd26+128], %f360;
	st.global.f32 	[%rd26+256], %f361;
	st.global.f32 	[%rd26+384], %f362;
	st.global.f32 	[%rd26+512], %f363;
	st.global.f32 	[%rd26+640], %f364;
	st.global.f32 	[%rd26+768], %f365;
	st.global.f32 	[%rd26+896], %f366;
	st.global.f32 	[%rd26+1024], %f367;
	st.global.f32 	[%rd26+1152], %f368;
	st.global.f32 	[%rd26+1280], %f369;
	st.global.f32 	[%rd26+1408], %f370;
	st.global.f32 	[%rd26+1536], %f371;
	st.global.f32 	[%rd26+1664], %f372;
	st.global.f32 	[%rd26+1792], %f373;
	st.global.f32 	[%rd26+1920], %f374;
	st.global.f32 	[%rd26+2048], %f375;
	st.global.f32 	[%rd26+2176], %f376;
	st.global.f32 	[%rd26+2304], %f377;
	st.global.f32 	[%rd26+2432], %f378;
	st.global.f32 	[%rd26+2560], %f379;
	st.global.f32 	[%rd26+2688], %f380;
	st.global.f32 	[%rd26+2816], %f381;
	st.global.f32 	[%rd26+2944], %f382;
	add.s64 	%rd27, %rd27, %rd5;
	setp.lt.s64 	%p13, %rd27, %rd12;
	@%p13 bra 	$L__BB123_4;
$L__BB123_5:
	ret;

}
	// .globl	_ZN7oneflow4cuda7softmax15SoftmaxWarpImplI10SimpleLoadIffE11SimpleStoreIffEfLi1ELi24ELi32ELi1ELb1ELNS1_9AlgorithmE0EEEvT_T0_ll
.visible .entry _ZN7oneflow4cuda7softmax15SoftmaxWarpImplI10SimpleLoadIffE11SimpleStoreIffEfLi1ELi24ELi32ELi1ELb1ELNS1_9AlgorithmE0EEEvT_T0_ll(
	.param .align 8 .b8 _ZN7oneflow4cuda7softmax15SoftmaxWarpImplI10SimpleLoadIffE11SimpleStoreIffEfLi1ELi24ELi32ELi1ELb1ELNS1_9AlgorithmE0EEEvT_T0_ll_param_0[16],
	.param .align 8 .b8 _ZN7oneflow4cuda7softmax15SoftmaxWarpImplI10SimpleLoadIffE11SimpleStoreIffEfLi1ELi24ELi32ELi1ELb1ELNS1_9AlgorithmE0EEEvT_T0_ll_param_1[16],
	.param .u64 _ZN7oneflow4cuda7softmax15SoftmaxWarpImplI10SimpleLoadIffE11SimpleStoreIffEfLi1ELi24ELi32ELi1ELb1ELNS1_9AlgorithmE0EEEvT_T0_ll_param_2,
	.param .u64 _ZN7oneflow4cuda7softmax15SoftmaxWarpImplI10SimpleLoadIffE11SimpleStoreIffEfLi1ELi24ELi32ELi1ELb1ELNS1_9AlgorithmE0EEEvT_T0_ll_param_3
)
{
	.reg .pred 	%p<62>;
	.reg .b32 	%r<102>;
	.reg .b32 	%f<503>;
	.reg .b64 	%rd<53>;

	ld.param.u64 	%rd32, [_ZN7oneflow4cuda7softmax15SoftmaxWarpImplI10SimpleLoadIffE11SimpleStoreIffEfLi1ELi24ELi32ELi1ELb1ELNS1_9AlgorithmE0EEEvT_T0_ll_param_1+8];
	ld.param.u64 	%rd31, [_ZN7oneflow4cuda7softmax15SoftmaxWarpImplI10SimpleLoadIffE11SimpleStoreIffEfLi1ELi24ELi32ELi1ELb1ELNS1_9AlgorithmE0EEEvT_T0_ll_param_1];
	ld.param.u64 	%rd30, [_ZN7oneflow4cuda7softmax15SoftmaxWarpImplI10SimpleLoadIffE11SimpleStoreIffEfLi1ELi24ELi32ELi1ELb1ELNS1_9AlgorithmE0EEEvT_T0_ll_param_0+8];
	ld.param.u64 	%rd29, [_ZN7oneflow4cuda7softmax15SoftmaxWarpImplI10SimpleLoadIffE11SimpleStoreIffEfLi1ELi24ELi32ELi1ELb1ELNS1_9AlgorithmE0EEEvT_T0_ll_param_0];
	ld.param.u64 	%rd34, [_ZN7oneflow4cuda7softmax15SoftmaxWarpImplI10SimpleLoadIffE11SimpleStoreIffEfLi1ELi24ELi32ELi1ELb1ELNS1_9AlgorithmE0EEEvT_T0_ll_param_3];
	setp.lt.s64 	%p1, %rd34, 769;
	@%p1 bra 	$L__BB124_2;
	mov.u64 	%rd35, $str;
	cvta.global.u64 	%rd36, %rd35;
	mov.u64 	%rd37, $str$1;
	cvta.global.u64 	%rd38, %rd37;
	mov.u64 	%rd39, __unnamed_124;
	cvta.global.u64 	%rd40, %rd39;
	{ // callseq 123, 0
	.param .b64 param0;
	st.param.b64 	[param0], %rd36;
	.param .b64 param1;
	st.param.b64 	[param1], %rd38;
	.param .b32 param2;
	st.param.b32 	[param2], 228;
	.param .b64 param3;
	st.param.b64 	[param3], %rd40;
	.param .b64 param4;
	st.param.b64 	[param4], 1;
	call.uni 
	__assertfail, 
	(
	param0, 
	param1, 
	param2, 
	param3, 
	param4
	);
	} // callseq 123
$L__BB124_2:
	ld.param.u64 	%rd50, [_ZN7oneflow4cuda7softmax15SoftmaxWarpImplI10SimpleLoadIffE11SimpleStoreIffEfLi1ELi24ELi32ELi1ELb1ELNS1_9AlgorithmE0EEEvT_T0_ll_param_2];
	mov.u32 	%r1, %ctaid.x;
	mov.u32 	%r2, %ntid.y;
	mov.u32 	%r3, %tid.y;
	mad.lo.s32 	%r4, %r1, %r2, %r3;
	cvt.s64.s32 	%rd52, %r4;
	setp.le.s64 	%p2, %rd50, %rd52;
	@%p2 bra 	$L__BB124_101;
	mov.u32 	%r5, %tid.x;
	add.s32 	%r6, %r5, 32;
	cvt.u64.u32 	%rd2, %r6;
	add.s32 	%r7, %r5, 64;
	cvt.u64.u32 	%rd3, %r7;
	add.s32 	%r8, %r5, 96;
	cvt.u64.u32 	%rd4, %r8;
	add.s32 	%r9, %r5, 128;
	cvt.u64.u32 	%rd5, %r9;
	add.s32 	%r10, %r5, 160;
	cvt.u64.u32 	%rd6, %r10;
	add.s32 	%r11, %r5, 192;
	cvt.u64.u32 	%rd7, %r11;
	add.s32 	%r12, %r5, 224;
	cvt.u64.u32 	%rd8, %r12;
	add.s32 	%r13, %r5, 256;
	cvt.u64.u32 	%rd9, %r13;
	add.s32 	%r14, %r5, 288;
	cvt.u64.u32 	%rd10, %r14;
	add.s32 	%r15, %r5, 320;
	cvt.u64.u32 	%rd11, %r15;
	add.s32 	%r16, %r5, 352;
	cvt.u64.u32 	%rd12, %r16;
	add.s32 	%r17, %r5, 384;
	cvt.u64.u32 	%rd13, %r17;
	add.s32 	%r18, %r5, 416;
	cvt.u64.u32 	%rd14, %r18;
	add.s32 	%r19, %r5, 448;
	cvt.u64.u32 	%rd15, %r19;
	add.s32 	%r20, %r5, 480;
	cvt.u64.u32 	%rd16, %r20;
	add.s32 	%r21, %r5, 512;
	cvt.u64.u32 	%rd17, %r21;
	add.s32 	%r22, %r5, 544;
	cvt.u64.u32 	%rd18, %r22;
	add.s32 	%r23, %r5, 576;
	cvt.u64.u32 	%rd19, %r23;
	add.s32 	%r24, %r5, 608;
	cvt.u64.u32 	%rd20, %r24;
	add.s32 	%r25, %r5, 640;
	cvt.u64.u32 	%rd21, %r25;
	add.s32 	%r26, %r5, 672;
	cvt.u64.u32 	%rd22, %r26;
	add.s32 	%r27, %r5, 704;
	cvt.u64.u32 	%rd23, %r27;
	add.s32 	%r28, %r5, 736;
	cvt.u64.u32 	%rd24, %r28;
	mov.u32 	%r99, %nctaid.x;
	mul.lo.s32 	%r101, %r99, %r2;
$L__BB124_4:
	cvt.u64.u32 	%rd41, %r5;
	setp.le.s64 	%p3, %rd34, %rd41;
	mad.lo.s64 	%rd42, %rd52, %rd30, %rd41;
	cvta.to.global.u64 	%rd43, %rd29;
	shl.b64 	%rd44, %rd42, 2;
	add.s64 	%rd26, %rd43, %rd44;
	mov.f32 	%f455, 0fFF800000;
	mov.f32 	%f458, %f455;
	@%p3 bra 	$L__BB124_6;
	ld.global.f32 	%f455, [%rd26];
	max.f32 	%f458, %f455, 0fFF800000;
$L__BB124_6:
	setp.le.s64 	%p4, %rd34, %rd2;
	mov.f32 	%f457, 0fFF800000;
	@%p4 bra 	$L__BB124_8;
	ld.global.f32 	%f457, [%rd26+128];
	max.f32 	%f458, %f458, %f457;
$L__BB124_8:
	setp.le.s64 	%p5, %rd34, %rd3;
	mov.f32 	%f459, 0fFF800000;
	@%p5 bra 	$L__BB124_10;
	ld.global.f32 	%f459, [%rd26+256];
	max.f32 	%f458, %f458, %f459;
$L__BB124_10:
	setp.le.s64 	%p6, %rd34, %rd4;
	mov.f32 	%f461, 0fFF800000;
	@%p6 bra 	$L__BB124_12;
	ld.global.f32 	%f461, [%rd26+384];
	max.f32 	%f458, %f458, %f461;
$L__BB124_12:
	setp.le.s64 	%p7, %rd34, %rd5;
	mov.f32 	%f463, 0fFF800000;
	@%p7 bra 	$L__BB124_14;
	ld.global.f32 	%f463, [%rd26+512];
	max.f32 	%f458, %f458, %f463;
$L__BB124_14:
	setp.le.s64 	%p8, %rd34, %rd6;
	mov.f32 	%f465, 0fFF800000;
	@%p8 bra 	$L__BB124_16;
	ld.global.f32 	%f465, [%rd26+640];
	max.f32 	%f458, %f458, %f465;
$L__BB124_16:
	setp.le.s64 	%p9, %rd34, %rd7;
	mov.f32 	%f467, 0fFF800000;
	@%p9 bra 	$L__BB124_18;
	ld.global.f32 	%f467, [%rd26+768];
	max.f32 	%f458, %f458, %f467;
$L__BB124_18:
	setp.le.s64 	%p10, %rd34, %rd8;
	mov.f32 	%f469, 0fFF800000;
	@%p10 bra 	$L__BB124_20;
	ld.global.f32 	%f469, [%rd26+896];
	max.f32 	%f458, %f458, %f469;
$L__BB124_20:
	setp.le.s64 	%p11, %rd34, %rd9;
	mov.f32 	%f471, 0fFF800000;
	@%p11 bra 	$L__BB124_22;
	ld.global.f32 	%f471, [%rd26+1024];
	max.f32 	%f458, %f458, %f471;
$L__BB124_22:
	setp.le.s64 	%p12, %rd34, %rd10;
	mov.f32 	%f473, 0fFF800000;
	@%p12 bra 	$L__BB124_24;
	ld.global.f32 	%f473, [%rd26+1152];
	max.f32 	%f458, %f458, %f473;
$L__BB124_24:
	setp.le.s64 	%p13, %rd34, %rd11;
	mov.f32 	%f475, 0fFF800000;
	@%p13 bra 	$L__BB124_26;
	ld.global.f32 	%f475, [%rd26+1280];
	max.f32 	%f458, %f458, %f475;
$L__BB124_26:
	setp.le.s64 	%p14, %rd34, %rd12;
	mov.f32 	%f477, 0fFF800000;
	@%p14 bra 	$L__BB124_28;
	ld.global.f32 	%f477, [%rd26+1408];
	max.f32 	%f458, %f458, %f477;
$L__BB124_28:
	setp.le.s64 	%p15, %rd34, %rd13;
	mov.f32 	%f479, 0fFF800000;
	@%p15 bra 	$L__BB124_30;
	ld.global.f32 	%f479, [%rd26+1536];
	max.f32 	%f458, %f458, %f479;
$L__BB124_30:
	setp.le.s64 	%p16, %rd34, %rd14;
	mov.f32 	%f481, 0fFF800000;
	@%p16 bra 	$L__BB124_32;
	ld.global.f32 	%f481, [%rd26+1664];
	max.f32 	%f458, %f458, %f481;
$L__BB124_32:
	setp.le.s64 	%p17, %rd34, %rd15;
	mov.f32 	%f483, 0fFF800000;
	@%p17 bra 	$L__BB124_34;
	ld.global.f32 	%f483, [%rd26+1792];
	max.f32 	%f458, %f458, %f483;
$L__BB124_34:
	setp.le.s64 	%p18, %rd34, %rd16;
	mov.f32 	%f485, 0fFF800000;
	@%p18 bra 	$L__BB124_36;
	ld.global.f32 	%f485, [%rd26+1920];
	max.f32 	%f458, %f458, %f485;
$L__BB124_36:
	setp.le.s64 	%p19, %rd34, %rd17;
	mov.f32 	%f487, 0fFF800000;
	@%p19 bra 	$L__BB124_38;
	ld.global.f32 	%f487, [%rd26+2048];
	max.f32 	%f458, %f458, %f487;
$L__BB124_38:
	setp.le.s64 	%p20, %rd34, %rd18;
	mov.f32 	%f489, 0fFF800000;
	@%p20 bra 	$L__BB124_40;
	ld.global.f32 	%f489, [%rd26+2176];
	max.f32 	%f458, %f458, %f489;
$L__BB124_40:
	setp.le.s64 	%p21, %rd34, %rd19;
	mov.f32 	%f491, 0fFF800000;
	@%p21 bra 	$L__BB124_42;
	ld.global.f32 	%f491, [%rd26+2304];
	max.f32 	%f458, %f458, %f491;
$L__BB124_42:
	setp.le.s64 	%p22, %rd34, %rd20;
	mov.f32 	%f493, 0fFF800000;
	@%p22 bra 	$L__BB124_44;
	ld.global.f32 	%f493, [%rd26+2432];
	max.f32 	%f458, %f458, %f493;
$L__BB124_44:
	setp.le.s64 	%p23, %rd34, %rd21;
	mov.f32 	%f495, 0fFF800000;
	@%p23 bra 	$L__BB124_46;
	ld.global.f32 	%f495, [%rd26+2560];
	max.f32 	%f458, %f458, %f495;
$L__BB124_46:
	setp.le.s64 	%p24, %rd34, %rd22;
	mov.f32 	%f497, 0fFF800000;
	@%p24 bra 	$L__BB124_48;
	ld.global.f32 	%f497, [%rd26+2688];
	max.f32 	%f458, %f458, %f497;
$L__BB124_48:
	setp.le.s64 	%p25, %rd34, %rd23;
	mov.f32 	%f499, 0fFF800000;
	@%p25 bra 	$L__BB124_50;
	ld.global.f32 	%f499, [%rd26+2816];
	max.f32 	%f458, %f458, %f499;
$L__BB124_50:
	setp.le.s64 	%p26, %rd34, %rd24;
	mov.f32 	%f501, 0fFF800000;
	@%p26 bra 	$L__BB124_52;
	ld.global.f32 	%f501, [%rd26+2944];
	max.f32 	%f458, %f458, %f501;
$L__BB124_52:
	cvt.u64.u32 	%rd45, %r5;
	setp.le.s64 	%p27, %rd34, %rd45;
	mov.b32 	%r31, %f458;
	shfl.sync.bfly.b32	%r32|%p28, %r31, 16, 31, -1;
	mov.b32 	%f145, %r32;
	max.f32 	%f146, %f458, %f145;
	mov.b32 	%r33, %f146;
	shfl.sync.bfly.b32	%r34|%p29, %r33, 8, 31, -1;
	mov.b32 	%f147, %r34;
	max.f32 	%f148, %f146, %f147;
	mov.b32 	%r35, %f148;
	shfl.sync.bfly.b32	%r36|%p30, %r35, 4, 31, -1;
	mov.b32 	%f149, %r36;
	max.f32 	%f150, %f148, %f149;
	mov.b32 	%r37, %f150;
	shfl.sync.bfly.b32	%r38|%p31, %r37, 2, 31, -1;
	mov.b32 	%f151, %r38;
	max.f32 	%f152, %f150, %f151;
	mov.b32 	%r39, %f152;
	shfl.sync.bfly.b32	%r40|%p32, %r39, 1, 31, -1;
	mov.b32 	%f153, %r40;
	max.f32 	%f154, %f152, %f153;
	sub.f32 	%f155, %f455, %f154;
	fma.rn.f32 	%f156, %f155, 0f3BBB989D, 0f3F000000;
	cvt.sat.f32.f32 	%f157, %f156;
	mov.f32 	%f158, 0f4B400001;
	mov.f32 	%f159, 0f437C0000;
	fma.rm.f32 	%f160, %f157, %f159, %f158;
	add.f32 	%f161, %f160, 0fCB40007F;
	neg.f32 	%f162, %f161;
	fma.rn.f32 	%f163, %f155, 0f3FB8AA3B, %f162;
	fma.rn.f32 	%f164, %f155, 0f32A57060, %f163;
	mov.b32 	%r41, %f160;
	shl.b32 	%r42, %r41, 23;
	mov.b32 	%f165, %r42;
	ex2.approx.ftz.f32 	%f166, %f164;
	mul.f32 	%f167, %f166, %f165;
	add.f32 	%f168, %f167, 0f00000000;
	sub.f32 	%f169, %f457, %f154;
	fma.rn.f32 	%f170, %f169, 0f3BBB989D, 0f3F000000;
	cvt.sat.f32.f32 	%f171, %f170;
	fma.rm.f32 	%f172, %f171, %f159, %f158;
	add.f32 	%f173, %f172, 0fCB40007F;
	neg.f32 	%f174, %f173;
	fma.rn.f32 	%f175, %f169, 0f3FB8AA3B, %f174;
	fma.rn.f32 	%f176, %f169, 0f32A57060, %f175;
	mov.b32 	%r43, %f172;
	shl.b32 	%r44, %r43, 23;
	mov.b32 	%f177, %r44;
	ex2.approx.ftz.f32 	%f178, %f176;
	mul.f32 	%f179, %f178, %f177;
	add.f32 	%f180, %f168, %f179;
	sub.f32 	%f181, %f459, %f154;
	fma.rn.f32 	%f182, %f181, 0f3BBB989D, 0f3F000000;
	cvt.sat.f32.f32 	%f183, %f182;
	fma.rm.f32 	%f184, %f183, %f159, %f158;
	add.f32 	%f185, %f184, 0fCB40007F;
	neg.f32 	%f186, %f185;
	fma.rn.f32 	%f187, %f181, 0f3FB8AA3B, %f186;
	fma.rn.f32 	%f188, %f181, 0f32A57060, %f187;
	mov.b32 	%r45, %f184;
	shl.b32 	%r46, %r45, 23;
	mov.b32 	%f189, %r46;
	ex2.approx.ftz.f32 	%f190, %f188;
	mul.f32 	%f191, %f190, %f189;
	add.f32 	%f192, %f180, %f191;
	sub.f32 	%f193, %f461, %f154;
	fma.rn.f32 	%f194, %f193, 0f3BBB989D, 0f3F000000;
	cvt.sat.f32.f32 	%f195, %f194;
	fma.rm.f32 	%f196, %f195, %f159, %f158;
	add.f32 	%f197, %f196, 0fCB40007F;
	neg.f32 	%f198, %f197;
	fma.rn.f32 	%f199, %f193, 0f3FB8AA3B, %f198;
	fma.rn.f32 	%f200, %f193, 0f32A57060, %f199;
	mov.b32 	%r47, %f196;
	shl.b32 	%r48, %r47, 23;
	mov.b32 	%f201, %r48;
	ex2.approx.ftz.f32 	%f202, %f200;
	mul.f32 	%f203, %f202, %f201;
	add.f32 	%f204, %f192, %f203;
	sub.f32 	%f205, %f463, %f154;
	fma.rn.f32 	%f206, %f205, 0f3BBB989D, 0f3F000000;
	cvt.sat.f32.f32 	%f207, %f206;
	fma.rm.f32 	%f208, %f207, %f159, %f158;
	add.f32 	%f209, %f208, 0fCB40007F;
	neg.f32 	%f210, %f209;
	fma.rn.f32 	%f211, %f205, 0f3FB8AA3B, %f210;
	fma.rn.f32 	%f212, %f205, 0f32A57060, %f211;
	mov.b32 	%r49, %f208;
	shl.b32 	%r50, %r49, 23;
	mov.b32 	%f213, %r50;
	ex2.approx.ftz.f32 	%f214, %f212;
	mul.f32 	%f215, %f214, %f213;
	add.f32 	%f216, %f204, %f215;
	sub.f32 	%f217, %f465, %f154;
	fma.rn.f32 	%f218, %f217, 0f3BBB989D, 0f3F000000;
	cvt.sat.f32.f32 	%f219, %f218;
	fma.rm.f32 	%f220, %f219, %f159, %f158;
	add.f32 	%f221, %f220, 0fCB40007F;
	neg.f32 	%f222, %f221;
	fma.rn.f32 	%f223, %f217, 0f3FB8AA3B, %f222;
	fma.rn.f32 	%f224, %f217, 0f32A57060, %f223;
	mov.b32 	%r51, %f220;
	shl.b32 	%r52, %r51, 23;
	mov.b32 	%f225, %r52;
	ex2.approx.ftz.f32 	%f226, %f224;
	mul.f32 	%f227, %f226, %f225;
	add.f32 	%f228, %f216, %f227;
	sub.f32 	%f229, %f467, %f154;
	fma.rn.f32 	%f230, %f229, 0f3BBB989D, 0f3F000000;
	cvt.sat.f32.f32 	%f231, %f230;
	fma.rm.f32 	%f232, %f231, %f159, %f158;
	add.f32 	%f233, %f232, 0fCB40007F;
	neg.f32 	%f234, %f233;
	fma.rn.f32 	%f235, %f229, 0f3FB8AA3B, %f234;
	fma.rn.f32 	%f236, %f229, 0f32A57060, %f235;
	mov.b32 	%r53, %f232;
	shl.b32 	%r54, %r53, 23;
	mov.b32 	%f237, %r54;
	ex2.approx.ftz.f32 	%f238, %f236;
	mul.f32 	%f239, %f238, %f237;
	add.f32 	%f240, %f228, %f239;
	sub.f32 	%f241, %f469, %f154;
	fma.rn.f32 	%f242, %f241, 0f3BBB989D, 0f3F000000;
	cvt.sat.f32.f32 	%f243, %f242;
	fma.rm.f32 	%f244, %f243, %f159, %f158;
	add.f32 	%f245, %f244, 0fCB40007F;
	neg.f32 	%f246, %f245;
	fma.rn.f32 	%f247, %f241, 0f3FB8AA3B, %f246;
	fma.rn.f32 	%f248, %f241, 0f32A57060, %f247;
	mov.b32 	%r55, %f244;
	shl.b32 	%r56, %r55, 23;
	mov.b32 	%f249, %r56;
	ex2.approx.ftz.f32 	%f250, %f248;
	mul.f32 	%f251, %f250, %f249;
	add.f32 	%f252, %f240, %f251;
	sub.f32 	%f253, %f471, %f154;
	fma.rn.f32 	%f254, %f253, 0f3BBB989D, 0f3F000000;
	cvt.sat.f32.f32 	%f255, %f254;
	fma.rm.f32 	%f256, %f255, %f159, %f158;
	add.f32 	%f257, %f256, 0fCB40007F;
	neg.f32 	%f258, %f257;
	fma.rn.f32 	%f259, %f253, 0f3FB8AA3B, %f258;
	fma.rn.f32 	%f260, %f253, 0f32A57060, %f259;
	mov.b32 	%r57, %f256;
	shl.b32 	%r58, %r57, 23;
	mov.b32 	%f261, %r58;
	ex2.approx.ftz.f32 	%f262, %f260;
	mul.f32 	%f263, %f262, %f261;
	add.f32 	%f264, %f252, %f263;
	sub.f32 	%f265, %f473, %f154;
	fma.rn.f32 	%f266, %f265, 0f3BBB989D, 0f3F000000;
	cvt.sat.f32.f32 	%f267, %f266;
	fma.rm.f32 	%f268, %f267, %f159, %f158;
	add.f32 	%f269, %f268, 0fCB40007F;
	neg.f32 	%f270, %f269;
	fma.rn.f32 	%f271, %f265, 0f3FB8AA3B, %f270;
	fma.rn.f32 	%f272, %f265, 0f32A57060, %f271;
	mov.b32 	%r59, %f268;
	shl.b32 	%r60, %r59, 23;
	mov.b32 	%f273, %r60;
	ex2.approx.ftz.f32 	%f274, %f272;
	mul.f32 	%f275, %f274, %f273;
	add.f32 	%f276, %f264, %f275;
	sub.f32 	%f277, %f475, %f154;
	fma.rn.f32 	%f278, %f277, 0f3BBB989D, 0f3F000000;
	cvt.sat.f32.f32 	%f279, %f278;
	fma.rm.f32 	%f280, %f279, %f159, %f158;
	add.f32 	%f281, %f280, 0fCB40007F;
	neg.f32 	%f282, %f281;
	fma.rn.f32 	%f283, %f277, 0f3FB8AA3B, %f282;
	fma.rn.f32 	%f284, %f277, 0f32A57060, %f283;
	mov.b32 	%r61, %f280;
	shl.b32 	%r62, %r61, 23;
	mov.b32 	%f285, %r62;
	ex2.approx.ftz.f32 	%f286, %f284;
	mul.f32 	%f287, %f286, %f285;
	add.f32 	%f288, %f276, %f287;
	sub.f32 	%f289, %f477, %f154;
	fma.rn.f32 	%f290, %f289, 0f3BBB989D, 0f3F000000;
	cvt.sat.f32.f32 	%f291, %f290;
	fma.rm.f32 	%f292, %f291, %f159, %f158;
	add.f32 	%f293, %f292, 0fCB40007F;
	neg.f32 	%f294, %f293;
	fma.rn.f32 	%f295, %f289, 0f3FB8AA3B, %f294;
	fma.rn.f32 	%f296, %f289, 0f32A57060, %f295;
	mov.b32 	%r63, %f292;
	shl.b32 	%r64, %r63, 23;
	mov.b32 	%f297, %r64;
	ex2.approx.ftz.f32 	%f298, %f296;
	mul.f32 	%f299, %f298, %f297;
	add.f32 	%f300, %f288, %f299;
	sub.f32 	%f301, %f479, %f154;
	fma.rn.f32 	%f302, %f301, 0f3BBB989D, 0f3F000000;
	cvt.sat.f32.f32 	%f303, %f302;
	fma.rm.f32 	%f304, %f303, %f159, %f158;
	add.f32 	%f305, %f304, 0fCB40007F;
	neg.f32 	%f306, %f305;
	fma.rn.f32 	%f307, %f301, 0f3FB8AA3B, %f306;
	fma.rn.f32 	%f308, %f301, 0f32A57060, %f307;
	mov.b32 	%r65, %f304;
	shl.b32 	%r66, %r65, 23;
	mov.b32 	%f309, %r66;
	ex2.approx.ftz.f32 	%f310, %f308;
	mul.f32 	%f311, %f310, %f309;
	add.f32 	%f312, %f300, %f311;
	sub.f32 	%f313, %f481, %f154;
	fma.rn.f32 	%f314, %f313, 0f3BBB989D, 0f3F000000;
	cvt.sat.f32.f32 	%f315, %f314;
	fma.rm.f32 	%f316, %f315, %f159, %f158;
	add.f32 	%f317, %f316, 0fCB40007F;
	neg.f32 	%f318, %f317;
	fma.rn.f32 	%f319, %f313, 0f3FB8AA3B, %f318;
	fma.rn.f32 	%f320, %f313, 0f32A57060, %f319;
	mov.b32 	%r67, %f316;
	shl.b32 	%r68, %r67, 23;
	mov.b32 	%f321, %r68;
	ex2.approx.ftz.f32 	%f322, %f320;
	mul.f32 	%f323, %f322, %f321;
	add.f32 	%f324, %f312, %f323;
	sub.f32 	%f325, %f483, %f154;
	fma.rn.f32 	%f326, %f325, 0f3BBB989D, 0f3F000000;
	cvt.sat.f32.f32 	%f327, %f326;
	fma.rm.f32 	%f328, %f327, %f159, %f158;
	add.f32 	%f329, %f328, 0fCB40007F;
	neg.f32 	%f330, %f329;
	fma.rn.f32 	%f331, %f325, 0f3FB8AA3B, %f330;
	fma.rn.f32 	%f332, %f325, 0f32A57060, %f331;
	mov.b32 	%r69, %f328;
	shl.b32 	%r70, %r69, 23;
	mov.b32 	%f333, %r70;
	ex2.approx.ftz.f32 	%f334, %f332;
	mul.f32 	%f335, %f334, %f333;
	add.f32 	%f336, %f324, %f335;
	sub.f32 	%f337, %f485, %f154;
	fma.rn.f32 	%f338, %f337, 0f3BBB989D, 0f3F000000;
	cvt.sat.f32.f32 	%f339, %f338;
	fma.rm.f32 	%f340, %f339, %f159, %f158;
	add.f32 	%f341, %f340, 0fCB40007F;
	neg.f32 	%f342, %f341;
	fma.rn.f32 	%f343, %f337, 0f3FB8AA3B, %f342;
	fma.rn.f32 	%f344, %f337, 0f32A57060, %f343;
	mov.b32 	%r71, %f340;
	shl.b32 	%r72, %r71, 23;
	mov.b32 	%f345, %r72;
	ex2.approx.ftz.f32 	%f346, %f344;
	mul.f32 	%f347, %f346, %f345;
	add.f32 	%f348, %f336, %f347;
	sub.f32 	%f349, %f487, %f154;
	fma.rn.f32 	%f350, %f349, 0f3BBB989D, 0f3F000000;
	cvt.sat.f32.f32 	%f351, %f350;
	fma.rm.f32 	%f352, %f351, %f159, %f158;
	add.f32 	%f353, %f352, 0fCB40007F;
	neg.f32 	%f354, %f353;
	fma.rn.f32 	%f355, %f349, 0f3FB8AA3B, %f354;
	fma.rn.f32 	%f356, %f349, 0f32A57060, %f355;
	mov.b32 	%r73, %f352;
	shl.b32 	%r74, %r73, 23;
	mov.b32 	%f357, %r74;
	ex2.approx.ftz.f32 	%f358, %f356;
	mul.f32 	%f359, %f358, %f357;
	add.f32 	%f360, %f348, %f359;
	sub.f32 	%f361, %f489, %f154;
	fma.rn.f32 	%f362, %f361, 0f3BBB989D, 0f3F000000;
	cvt.sat.f32.f32 	%f363, %f362;
	fma.rm.f32 	%f364, %f363, %f159, %f158;
	add.f32 	%f365, %f364, 0fCB40007F;
	neg.f32 	%f366, %f365;
	fma.rn.f32 	%f367, %f361, 0f3FB8AA3B, %f366;
	fma.rn.f32 	%f368, %f361, 0f32A57060, %f367;
	mov.b32 	%r75, %f364;
	shl.b32 	%r76, %r75, 23;
	mov.b32 	%f369, %r76;
	ex2.approx.ftz.f32 	%f370, %f368;
	mul.f32 	%f371, %f370, %f369;
	add.f32 	%f372, %f360, %f371;
	sub.f32 	%f373, %f491, %f154;
	fma.rn.f32 	%f374, %f373, 0f3BBB989D, 0f3F000000;
	cvt.sat.f32.f32 	%f375, %f374;
	fma.rm.f32 	%f376, %f375, %f159, %f158;
	add.f32 	%f377, %f376, 0fCB40007F;
	neg.f32 	%f378, %f377;
	fma.rn.f32 	%f379, %f373, 0f3FB8AA3B, %f378;
	fma.rn.f32 	%f380, %f373, 0f32A57060, %f379;
	mov.b32 	%r77, %f376;
	shl.b32 	%r78, %r77, 23;
	mov.b32 	%f381, %r78;
	ex2.approx.ftz.f32 	%f382, %f380;
	mul.f32 	%f383, %f382, %f381;
	add.f32 	%f384, %f372, %f383;
	sub.f32 	%f385, %f493, %f154;
	fma.rn.f32 	%f386, %f385, 0f3BBB989D, 0f3F000000;
	cvt.sat.f32.f32 	%f387, %f386;
	fma.rm.f32 	%f388, %f387, %f159, %f158;
	add.f32 	%f389, %f388, 0fCB40007F;
	neg.f32 	%f390, %f389;
	fma.rn.f32 	%f391, %f385, 0f3FB8AA3B, %f390;
	fma.rn.f32 	%f392, %f385, 0f32A57060, %f391;
	mov.b32 	%r79, %f388;
	shl.b32 	%r80, %r79, 23;
	mov.b32 	%f393, %r80;
	ex2.approx.ftz.f32 	%f394, %f392;
	mul.f32 	%f395, %f394, %f393;
	add.f32 	%f396, %f384, %f395;
	sub.f32 	%f397, %f495, %f154;
	fma.rn.f32 	%f398, %f397, 0f3BBB989D, 0f3F000000;
	cvt.sat.f32.f32 	%f399, %f398;
	fma.rm.f32 	%f400, %f399, %f159, %f158;
	add.f32 	%f401, %f400, 0fCB40007F;
	neg.f32 	%f402, %f401;
	fma.rn.f32 	%f403, %f397, 0f3FB8AA3B, %f402;
	fma.rn.f32 	%f404, %f397, 0f32A57060, %f403;
	mov.b32 	%r81, %f400;
	shl.b32 	%r82, %r81, 23;
	mov.b32 	%f405, %r82;
	ex2.approx.ftz.f32 	%f406, %f404;
	mul.f32 	%f407, %f406, %f405;
	add.f32 	%f408, %f396, %f407;
	sub.f32 	%f409, %f497, %f154;
	fma.rn.f32 	%f410, %f409, 0f3BBB989D, 0f3F000000;
	cvt.sat.f32.f32 	%f411, %f410;
	fma.rm.f32 	%f412, %f411, %f159, %f158;
	add.f32 	%f413, %f412, 0fCB40007F;
	neg.f32 	%f414, %f413;
	fma.rn.f32 	%f415, %f409, 0f3FB8AA3B, %f414;
	fma.rn.f32 	%f416, %f409, 0f32A57060, %f415;
	mov.b32 	%r83, %f412;
	shl.b32 	%r84, %r83, 23;
	mov.b32 	%f417, %r84;
	ex2.approx.ftz.f32 	%f418, %f416;
	mul.f32 	%f419, %f418, %f417;
	add.f32 	%f420, %f408, %f419;
	sub.f32 	%f421, %f499, %f154;
	fma.rn.f32 	%f422, %f421, 0f3BBB989D, 0f3F000000;
	cvt.sat.f32.f32 	%f423, %f422;
	fma.rm.f32 	%f424, %f423, %f159, %f158;
	add.f32 	%f425, %f424, 0fCB40007F;
	neg.f32 	%f426, %f425;
	fma.rn.f32 	%f427, %f421, 0f3FB8AA3B, %f426;
	fma.rn.f32 	%f428, %f421, 0f32A57060, %f427;
	mov.b32 	%r85, %f424;
	shl.b32 	%r86, %r85, 23;
	mov.b32 	%f429, %r86;
	ex2.approx.ftz.f32 	%f430, %f428;
	mul.f32 	%f431, %f430, %f429;
	add.f32 	%f432, %f420, %f431;
	sub.f32 	%f433, %f501, %f154;
	fma.rn.f32 	%f434, %f433, 0f3BBB989D, 0f3F000000;
	cvt.sat.f32.f32 	%f435, %f434;
	fma.rm.f32 	%f436, %f435, %f159, %f158;
	add.f32 	%f437, %f436, 0fCB40007F;
	neg.f32 	%f438, %f437;
	fma.rn.f32 	%f439, %f433, 0f3FB8AA3B, %f438;
	fma.rn.f32 	%f440, %f433, 0f32A57060, %f439;
	mov.b32 	%r87, %f436;
	shl.b32 	%r88, %r87, 23;
	mov.b32 	%f441, %r88;
	ex2.approx.ftz.f32 	%f442, %f440;
	mul.f32 	%f443, %f442, %f441;
	add.f32 	%f444, %f432, %f443;
	mov.b32 	%r89, %f444;
	shfl.sync.bfly.b32	%r90|%p33, %r89, 16, 31, -1;
	mov.b32 	%f445, %r90;
	add.f32 	%f446, %f444, %f445;
	mov.b32 	%r91, %f446;
	shfl.sync.bfly.b32	%r92|%p34, %r91, 8, 31, -1;
	mov.b32 	%f447, %r92;
	add.f32 	%f448, %f446, %f447;
	mov.b32 	%r93, %f448;
	shfl.sync.bfly.b32	%r94|%p35, %r93, 4, 31, -1;
	mov.b32 	%f449, %r94;
	add.f32 	%f450, %f448, %f449;
	mov.b32 	%r95, %f450;
	shfl.sync.bfly.b32	%r96|%p36, %r95, 2, 31, -1;
	mov.b32 	%f451, %r96;
	add.f32 	%f452, %f450, %f451;
	mov.b32 	%r97, %f452;
	shfl.sync.bfly.b32	%r98|%p37, %r97, 1, 31, -1;
	mov.b32 	%f453, %r98;
	add.f32 	%f454, %f452, %f453;
	div.rn.f32 	%f97, %f167, %f454;
	div.rn.f32 	%f98, %f179, %f454;
	div.rn.f32 	%f99, %f191, %f454;
	div.rn.f32 	%f100, %f203, %f454;
	div.rn.f32 	%f101, %f215, %f454;
	div.rn.f32 	%f102, %f227, %f454;
	div.rn.f32 	%f103, %f239, %f454;
	div.rn.f32 	%f104, %f251, %f454;
	div.rn.f32 	%f105, %f263, %f454;
	div.rn.f32 	%f106, %f275, %f454;
	div.rn.f32 	%f107, %f287, %f454;
	div.rn.f32 	%f108, %f299, %f454;
	div.rn.f32 	%f109, %f311, %f454;
	div.rn.f32 	%f110, %f323, %f454;
	div.rn.f32 	%f111, %f335, %f454;
	div.rn.f32 	%f112, %f347, %f454;
	div.rn.f32 	%f113, %f359, %f454;
	div.rn.f32 	%f114, %f371, %f454;
	div.rn.f32 	%f115, %f383, %f454;
	div.rn.f32 	%f116, %f395, %f454;
	div.rn.f32 	%f117, %f407, %f454;
	div.rn.f32 	%f118, %f419, %f454;
	div.rn.f32 	%f119, %f431, %f454;
	div.rn.f32 	%f120, %f443, %f454;
	mad.lo.s64 	%rd46, %rd52, %rd32, %rd45;
	cvta.to.global.u64 	%rd47, %rd31;
	shl.b64 	%rd48, %rd46, 2;
	add.s64 	%rd27, %rd47, %rd48;
	@%p27 bra 	$L__BB124_54;
	st.global.f32 	[%rd27], %f97;
$L__BB124_54:
	setp.le.s64 	%p38, %rd34, %rd2;
	@%p38 bra 	$L__BB124_56;
	st.global.f32 	[%rd27+128], %f98;
$L__BB124_56:
	setp.le.s64 	%p39, %rd34, %rd3;
	@%p39 bra 	$L__BB124_58;
	st.global.f32 	[%rd27+256], %f99;
$L__BB124_58:
	setp.le.s64 	%p40, %rd34, %rd4;
	@%p40 bra 	$L__BB124_60;
	st.global.f32 	[%rd27+384], %f100;
$L__BB124_60:
	setp.le.s64 	%p41, %rd34, %rd5;
	@%p41 bra 	$L__BB124_62;
	st.global.f32 	[%rd27+512], %f101;
$L__BB124_62:
	setp.le.s64 	%p42, %rd34, %rd6;
	@%p42 bra 	$L__BB124_64;
	st.global.f32 	[%rd27+640], %f102;
$L__BB124_64:
	setp.le.s64 	%p43, %rd34, %rd7;
	@%p43 bra 	$L__BB124_66;
	st.global.f32 	[%rd27+768], %f103;
$L__BB124_66:
	setp.le.s64 	%p44, %rd34, %rd8;
	@%p44 bra 	$L__BB124_68;
	st.global.f32 	[%rd27+896], %f104;
$L__BB124_68:
	setp.le.s64 	%p45, %rd34, %rd9;
	@%p45 bra 	$L__BB124_70;
	st.global.f32 	[%rd27+1024], %f105;
$L__BB124_70:
	setp.le.s64 	%p46, %rd34, %rd10;
	@%p46 bra 	$L__BB124_72;
	st.global.f32 	[%rd27+1152], %f106;
$L__BB124_72:
	setp.le.s64 	%p47, %rd34, %rd11;
	@%p47 bra 	$L__BB124_74;
	st.global.f32 	[%rd27+1280], %f107;
$L__BB124_74:
	setp.le.s64 	%p48, %rd34, %rd12;
	@%p48 bra 	$L__BB124_76;
	st.global.f32 	[%rd27+1408], %f108;
$L__BB124_76:
	setp.le.s64 	%p49, %rd34, %rd13;
	@%p49 bra 	$L__BB124_78;
	st.global.f32 	[%rd27+1536], %f109;
$L__BB124_78:
	setp.le.s64 	%p50, %rd34, %rd14;
	@%p50 bra 	$L__BB124_80;
	st.global.f32 	[%rd27+1664], %f110;
$L__BB124_80:
	setp.le.s64 	%p51, %rd34, %rd15;
	@%p51 bra 	$L__BB124_82;
	st.global.f32 	[%rd27+1792], %f111;
$L__BB124_82:
	setp.le.s64 	%p52, %rd34, %rd16;
	@%p52 bra 	$L__BB124_84;
	st.global.f32 	[%rd27+1920], %f112;
$L__BB124_84:
	setp.le.s64 	%p53, %rd34, %rd17;
	@%p53 bra 	$L__BB124_86;
	st.global.f32 	[%rd27+2048], %f113;
$L__BB124_86:
	setp.le.s64 	%p54, %rd34, %rd18;
	@%p54 bra 	$L__BB124_88;
	st.global.f32 	[%rd27+2176], %f114;
$L__BB124_88:
	setp.le.s64 	%p55, %rd34, %rd19;
	@%p55 bra 	$L__BB124_90;
	st.global.f32 	[%rd27+2304], %f115;
$L__BB124_90:
	setp.le.s64 	%p56, %rd34, %rd20;
	@%p56 bra 	$L__BB124_92;
	st.global.f32 	[%rd27+2432], %f116;
$L__BB124_92:
	setp.le.s64 	%p57, %rd34, %rd21;
	@%p57 bra 	$L__BB124_94;
	st.global.f32 	[%rd27+2560], %f117;
$L__BB124_94:
	setp.le.s64 	%p58, %rd34, %rd22;
	@%p58 bra 	$L__BB124_96;
	st.global.f32 	[%rd27+2688], %f118;
$L__BB124_96:
	setp.le.s64 	%p59, %rd34, %rd23;
	@%p59 bra 	$L__BB124_98;
	st.global.f32 	[%rd27+2816], %f119;
$L__BB124_98:
	setp.le.s64 	%p60, %rd34, %rd24;
	@%p60 bra 	$L__BB124_100;
	st.global.f32 	[%rd27+2944], %f120;
$L__BB124_100:
	ld.param.u64 	%rd51, [_ZN7oneflow4cuda7softmax15SoftmaxWarpImplI10SimpleLoadIffE11SimpleStoreIffEfLi1ELi24ELi32ELi1ELb1ELNS1_9AlgorithmE0EEEvT_T0_ll_param_2];
	cvt.s64.s32 	%rd49, %r101;
	add.s64 	%rd52, %rd52, %rd49;
	setp.lt.s64 	%p61, %rd52, %rd51;
	@%p61 bra 	$L__BB124_4;
$L__BB124_101:
	ret;

}
	// .globl	_ZN7oneflow4cuda7softmax15SoftmaxWarpImplI10SimpleLoadIffE11SimpleStoreIffEfLi1ELi25ELi32ELi1ELb0ELNS1_9AlgorithmE0EEEvT_T0_ll
.visible .entry _ZN7oneflow4cuda7softmax15SoftmaxWarpImplI10SimpleLoadIffE11SimpleStoreIffEfLi1ELi25ELi32ELi1ELb0ELNS1_9AlgorithmE0EEEvT_T0_ll(
	.param .align 8 .b8 _ZN7oneflow4cuda7softmax15SoftmaxWarpImplI10SimpleLoadIffE11SimpleStoreIffEfLi1ELi25ELi32ELi1ELb0ELNS1_9AlgorithmE0EEEvT_T0_ll_param_0[16],
	.param .align 8 .b8 _ZN7oneflow4cuda7softmax15SoftmaxWarpImplI10SimpleLoadIffE11SimpleStoreIffEfLi1ELi25ELi32ELi1ELb0ELNS1_9AlgorithmE0EEEvT_T0_ll_param_1[16],
	.param .u64 _ZN7oneflow4cuda7softmax15SoftmaxWarpImplI10SimpleLoadIffE11SimpleStoreIffEfLi1ELi25ELi32ELi1ELb0ELNS1_9AlgorithmE0EEEvT_T0_ll_param_2,
	.param .u64 _ZN7oneflow4cuda7softmax15SoftmaxWarpImplI10SimpleLoadIffE11SimpleStoreIffEfLi1ELi25ELi32ELi1ELb0ELNS1_9AlgorithmE0EEEvT_T0_ll_param_3
)
{
	.reg .pred 	%p<14>;
	.reg .b32 	%r<78>;
	.reg .b32 	%f<398>;
	.reg .b64 	%rd<28>;

	ld.param.u64 	%rd11, [_ZN7oneflow4cuda7softmax15SoftmaxWarpImplI10SimpleLoadIffE11SimpleStoreIffEfLi1ELi25ELi32ELi1ELb0ELNS1_9AlgorithmE0EEEvT_T0_ll_param_1+8];
	ld.param.u64 	%rd10, [_ZN7oneflow4cuda7softmax15SoftmaxWarpImplI10SimpleLoadIffE11SimpleStoreIffEfLi1ELi25ELi32ELi1ELb0ELNS1_9AlgorithmE0EEEvT_T0_ll_param_1];
	ld.param.u64 	%rd9, [_ZN7oneflow4cuda7softmax15SoftmaxWarpImplI10SimpleLoadIffE11SimpleStoreIffEfLi1ELi25ELi32ELi1ELb0ELNS1_9AlgorithmE0EEEvT_T0_ll_param_0+8];
	ld.param.u64 	%rd8, [_ZN7oneflow4cuda7softmax15SoftmaxWarpImplI10SimpleLoadIffE11SimpleStoreIffEfLi1ELi25ELi32ELi1ELb0ELNS1_9AlgorithmE0EEEvT_T0_ll_param_0];
	ld.param.u64 	%rd12, [_ZN7oneflow4cuda7softmax15SoftmaxWarpImplI10SimpleLoadIffE11SimpleStoreIffEfLi1ELi25ELi32ELi1ELb0ELNS1_9AlgorithmE0EEEvT_T0_ll_param_2];
	ld.param.u64 	%rd13, [_ZN7oneflow4cuda7softmax15SoftmaxWarpImplI10SimpleLoadIffE11SimpleStoreIffEfLi1ELi25ELi32ELi1ELb0ELNS1_9AlgorithmE0EEEvT_T0_ll_param_3];
	setp.lt.s64 	%p1, %rd13, 801;
	@%p1 bra 	$L__BB125_2;
	mov.u64 	%rd14, $str;
	cvta.global.u64 	%rd15, %rd14;
	mov.u64 	%rd16, $str$1;
	cvta.global.u64 	%rd17, %rd16;
	mov.u64 	%rd18, __unnamed_125;
	cvta.global.u64 	%rd19, %rd18;
	{ // callseq 124, 0
	.param .b64 param0;
	st.param.b64 	[param0], %rd15;
	.param .b64 param1;
	st.param.b64 	[param1], %rd17;
	.param .b32 param2;
	st.param.b32 	[param2], 228;
	.param .b64 param3;
	st.param.b64 	[param3], %rd19;
	.param .b64 param4;
	st.param.b64 	[param4], 1;
	call.uni 
	__assertfail, 
	(
	param0, 
	param1, 
	param2, 
	param3, 
	param4
	);
	} // callseq 124
$L__BB125_2:
	mov.u32 	%r2, %ctaid.x;
	mov.u32 	%r3, %ntid.y;
	mov.u32 	%r4, %tid.y;
	mad.lo.s32 	%r5, %r2, %r3, %r4;
	mov.u32 	%r6, %nctaid.x;
	mul.lo.s32 	%r1, %r6, %r3;
	cvt.s64.s32 	%rd27, %r5;
	setp.le.s64 	%p2, %rd12, %rd27;
	@%p2 bra 	$L__BB125_5;
	mov.u32 	%r7, %tid.x;
	cvt.u64.u32 	%rd3, %r7;
	cvta.to.global.u64 	%rd4, %rd8;
	cvt.s64.s32 	%rd5, %r1;
$L__BB125_4:
	mad.lo.s64 	%rd20, %rd27, %rd9, %rd3;
	shl.b64 	%rd21, %rd20, 2;
	add.s64 	%rd22, %rd4, %rd21;
	ld.global.f32 	%f1, [%rd22];
	max.f32 	%f2, %f1, 0fFF800000;
	ld.global.f32 	%f3, [%rd22+128];
	max.f32 	%f4, %f2, %f3;
	ld.global.f32 	%f5, [%rd22+256];
	max.f32 	%f6, %f4, %f5;
	ld.global.f32 	%f7, [%rd22+384];
	max.f32 	%f8, %f6, %f7;
	ld.global.f32 	%f9, [%rd22+512];
	max.f32 	%f10, %f8, %f9;
	ld.global.f32 	%f11, [%rd22+640];
	max.f32 	%f12, %f10, %f11;
	ld.global.f32 	%f13, [%rd22+768];
	max.f32 	%f14, %f12, %f13;
	ld.global.f32 	%f15, [%rd22+896];
	max.f32 	%f16, %f14, %f15;
	ld.global.f32 	%f17, [%rd22+1024];
	max.f32 	%f18, %f16, %f17;
	ld.global.f32 	%f19, [%rd22+1152];
	max.f32 	%f20, %f18, %f19;
	ld.global.f32 	%f21, [%rd22+1280];
	max.f32 	%f22, %f20, %f21;
	ld.global.f32 	%f23, [%rd22+1408];
	max.f32 	%f24, %f22, %f23;
	ld.global.f32 	%f25, [%rd22+1536];
	max.f32 	%f26, %f24, %f25;
	ld.global.f32 	%f27, [%rd22+1664];
	max.f32 	%f28, %f26, %f27;
	ld.global.f32 	%f29, [%rd22+1792];
	max.f32 	%f30, %f28, %f29;
	ld.global.f32 	%f31, [%rd22+1920];
	max.f32 	%f32, %f30, %f31;
	ld.global.f32 	%f33, [%rd22+2048];
	max.f32 	%f34, %f32, %f33;
	ld.global.f32 	%f35, [%rd22+2176];
	max.f32 	%f36, %f34, %f35;
	ld.global.f32 	%f37, [%rd22+2304];
	max.f32 	%f38, %f36, %f37;
	ld.global.f32 	%f39, [%rd22+2432];
	max.f32 	%f40, %f38, %f39;
	ld.global.f32 	%f41, [%rd22+2560];
	max.f32 	%f42, %f40, %f41;
	ld.global.f32 	%f43, [%rd22+2688];
	max.f32 	%f44, %f42, %f43;
	ld.global.f32 	%f45, [%rd22+2816];
	max.f32 	%f46, %f44, %f45;
	ld.global.f32 	%f47, [%rd22+2944];
	max.f32 	%f48, %f46, %f47;
	ld.global.f32 	%f49, [%rd22+3072];
	max.f32 	%f50, %f48, %f49;
	mov.b32 	%r8, %f50;
	shfl.sync.bfly.b32	%r9|%p3, %r8, 16, 31, -1;
	mov.b32 	%f51, %r9;
	max.f32 	%f52, %f50, %f51;
	mov.b32 	%r10, %f52;
	shfl.sync.bfly.b32	%r11|%p4, %r10, 8, 31, -1;
	mov.b32 	%f53, %r11;
	max.f32 	%f54, %f52, %f53;
	mov.b32 	%r12, %f54;
	shfl.sync.bfly.b32	%r13|%p5, %r12, 4, 31, -1;
	mov.b32 	%f55, %r13;
	max.f32 	%f56, %f54, %f55;
	mov.b32 	%r14, %f56;
	shfl.sync.bfly.b32	%r15|%p6, %r14, 2, 31, -1;
	mov.b32 	%f57, %r15;
	max.f32 	%f58, %f56, %f57;
	mov.b32 	%r16, %f58;
	shfl.sync.bfly.b32	%r17|%p7, %r16, 1, 31, -1;
	mov.b32 	%f59, %r17;
	max.f32 	%f60, %f58, %f59;
	sub.f32 	%f61, %f1, %f60;
	fma.rn.f32 	%f62, %f61, 0f3BBB989D, 0f3F000000;
	cvt.sat.f32.f32 	%f63, %f62;
	mov.f32 	%f64, 0f4B400001;
	mov.f32 	%f65, 0f437C0000;
	fma.rm.f32 	%f66, %f63, %f65, %f64;
	add.f32 	%f67, %f66, 0fCB40007F;
	neg.f32 	%f68, %f67;
	fma.rn.f32 	%f69, %f61, 0f3FB8AA3B, %f68;
	fma.rn.f32 	%f70, %f61, 0f32A57060, %f69;
	mov.b32 	%r18, %f66;
	shl.b32 	%r19, %r18, 23;
	mov.b32 	%f71, %r19;
	ex2.approx.ftz.f32 	%f72, %f70;
	mul.f32 	%f73, %f72, %f71;
	add.f32 	%f74, %f73, 0f00000000;
	sub.f32 	%f75, %f3, %f60;
	fma.rn.f32 	%f76, %f75, 0f3BBB989D, 0f3F000000;
	cvt.sat.f32.f32 	%f77, %f76;
	fma.rm.f32 	%f78, %f77, %f65, %f64;
	add.f32 	%f79, %f78, 0fCB40007F;
	neg.f32 	%f80, %f79;
	fma.rn.f32 	%f81, %f75, 0f3FB8AA3B, %f80;
	fma.rn.f32 	%f82, %f75, 0f32A57060, %f81;
	mov.b32 	%r20, %f78;
	shl.b32 	%r21, %r20, 23;
	mov.b32 	%f83, %r21;
	ex2.approx.ftz.f32 	%f84, %f82;
	mul.f32 	%f85, %f84, %f83;
	add.f32 	%f86, %f74, %f85;
	sub.f32 	%f87, %f5, %f60;
	fma.rn.f32 	%f88, %f87, 0f3BBB989D, 0f3F000000;
	cvt.sat.f32.f32 	%f89, %f88;
	fma.rm.f32 	%f90, %f89, %f65, %f64;
	add.f32 	%f91, %f90, 0fCB40007F;
	neg.f32 	%f92, %f91;
	fma.rn.f32 	%f93, %f87, 0f3FB8AA3B, %f92;
	fma.rn.f32 	%f94, %f87, 0f32A57060, %f93;
	mov.b32 	%r22, %f90;
	shl.b32 	%r23, %r22, 23;
	mov.b32 	%f95, %r23;
	ex2.approx.ftz.f32 	%f96, %f94;
	mul.f32 	%f97, %f96, %f95;
	add.f32 	%f98, %f86, %f97;
	sub.f32 	%f99, %f7, %f60;
	fma.rn.f32 	%f100, %f99, 0f3BBB989D, 0f3F000000;
	cvt.sat.f32.f32 	%f101, %f100;
	fma.rm.f32 	%f102, %f101, %f65, %f64;
	add.f32 	%f103, %f102, 0fCB40007F;
	neg.f32 	%f104, %f103;
	fma.rn.f32 	%f105, %f99, 0f3FB8AA3B, %f104;
	fma.rn.f32 	%f106, %f99, 0f32A57060, %f105;
	mov.b32 	%r24, %f102;
	shl.b32 	%r25, %r24, 23;
	mov.b32 	%f107, %r25;
	ex2.approx.ftz.f32 	%f108, %f106;
	mul.f32 	%f109, %f108, %f107;
	add.f32 	%f110, %f98, %f109;
	sub.f32 	%f111, %f9, %f60;
	fma.rn.f32 	%f112, %f111, 0f3BBB989D, 0f3F000000;
	cvt.sat.f32.f32 	%f113, %f112;
	fma.rm.f32 	%f114, %f113, %f65, %f64;
	add.f32 	%f115, %f114, 0fCB40007F;
	neg.f32 	%f116, %f115;
	fma.rn.f32 	%f117, %f111, 0f3FB8AA3B, %f116;
	fma.rn.f32 	%f118, %f111, 0f32A57060, %f117;
	mov.b32 	%r26, %f114;
	shl.b32 	%r27, %r26, 23;
	mov.b32 	%f119, %r27;
	ex2.approx.ftz.f32 	%f120, %f118;
	mul.f32 	%f121, %f120, %f119;
	add.f32 	%f122, %f110, %f121;
	sub.f32 	%f123, %f11, %f60;
	fma.rn.f32 	%f124, %f123, 0f3BBB989D, 0f3F000000;
	cvt.sat.f32.f32 	%f125, %f124;
	fma.rm.f32 	%f126, %f125, %f65, %f64;
	add.f32 	%f127, %f126, 0fCB40007F;
	neg.f32 	%f128, %f127;
	fma.rn.f32 	%f129, %f123, 0f3FB8AA3B, %f128;
	fma.rn.f32 	%f130, %f123, 0f32A57060, %f129;
	mov.b32 	%r28, %f126;
	shl.b32 	%r29, %r28, 23;
	mov.b32 	%f131, %r29;
	ex2.approx.ftz.f32 	%f132, %f130;
	mul.f32 	%f133, %f132, %f131;
	add.f32 	%f134, %f122, %f133;
	sub.f32 	%f135, %f13, %f60;
	fma.rn.f32 	%f136, %f135, 0f3BBB989D, 0f3F000000;
	cvt.sat.f32.f32 	%f137, %f136;
	fma.rm.f32 	%f138, %f137, %f65, %f64;
	add.f32 	%f139, %f138, 0fCB40007F;
	neg.f32 	%f140, %f139;
	fma.rn.f32 	%f141, %f135, 0f3FB8AA3B, %f140;
	fma.rn.f32 	%f142, %f135, 0f32A57060, %f141;
	mov.b32 	%r30, %f138;
	shl.b32 	%r31, %r30, 23;
	mov.b32 	%f143, %r31;
	ex2.approx.ftz.f32 	%f144, %f142;
	mul.f32 	%f145, %f144, %f143;
	add.f32 	%f146, %f134, %f145;
	sub.f32 	%f147, %f15, %f60;
	fma.rn.f32 	%f148, %f147, 0f3BBB989D, 0f3F000000;
	cvt.sat.f32.f32 	%f149, %f148;
	fma.rm.f32 	%f150, %f149, %f65, %f64;
	add.f32 	%f151, %f150, 0fCB40007F;
	neg.f32 	%f152, %f151;
	fma.rn.f32 	%f153, %f147, 0f3FB8AA3B, %f152;
	fma.rn.f32 	%f154, %f147, 0f32A57060, %f153;
	mov.b32 	%r32, %f150;
	shl.b32 	%r33, %r32, 23;
	mov.b32 	%f155, %r33;
	ex2.approx.ftz.f32 	%f156, %f154;
	mul.f32 	%f157, %f156, %f155;
	add.f32 	%f158, %f146, %f157;
	sub.f32 	%f159, %f17, %f60;
	fma.rn.f32 	%f160, %f159, 0f3BBB989D, 0f3F000000;
	cvt.sat.f32.f32 	%f161, %f160;
	fma.rm.f32 	%f162, %f161, %f65, %f64;
	add.f32 	%f163, %f162, 0fCB40007F;
	neg.f32 	%f164, %f163;
	fma.rn.f32 	%f165, %f159, 0f3FB8AA3B, %f164;
	fma.rn.f32 	%f166, %f159, 0f32A57060, %f165;
	mov.b32 	%r34, %f162;
	shl.b32 	%r35, %r34, 23;
	mov.b32 	%f167, %r35;
	ex2.approx.ftz.f32 	%f168, %f166;
	mul.f32 	%f169, %f168, %f167;
	add.f32 	%f170, %f158, %f169;
	sub.f32 	%f171, %f19, %f60;
	fma.rn.f32 	%f172, %f171, 0f3BBB989D, 0f3F000000;
	cvt.sat.f32.f32 	%f173, %f172;
	fma.rm.f32 	%f174, %f173, %f65, %f64;
	add.f32 	%f175, %f174, 0fCB40007F;
	neg.f32 	%f176, %f175;
	fma.rn.f32 	%f177, %f171, 0f3FB8AA3B, %f176;
	fma.rn.f32 	%f178, %f171, 0f32A57060, %f177;
	mov.b32 	%r36, %f174;
	shl.b32 	%r37, %r36, 23;
	mov.b32 	%f179, %r37;
	ex2.approx.ftz.f32 	%f180, %f178;
	mul.f32 	%f181, %f180, %f179;
	add.f32 	%f182, %f170, %f181;
	sub.f32 	%f183, %f21, %f60;
	fma.rn.f32 	%f184, %f183, 0f3BBB989D, 0f3F000000;
	cvt.sat.f32.f32 	%f185, %f184;
	fma.rm.f32 	%f186, %f185, %f65, %f64;
	add.f32 	%f187, %f186, 0fCB40007F;
	neg.f32 	%f188, %f187;
	fma.rn.f32 	%f189, %f183, 0f3FB8AA3B, %f188;
	fma.rn.f32 	%f190, %f183, 0f32A57060, %f189;
	mov.b32 	%r38, %f186;
	shl.b32 	%r39, %r38, 23;
	mov.b32 	%f191, %r39;
	ex2.approx.ftz.f32 	%f192, %f190;
	mul.f32 	%f193, %f192, %f191;
	add.f32 	%f194, %f182, %f193;
	sub.f32 	%f195, %f23, %f60;
	fma.rn.f32 	%f196, %f195, 0f3BBB989D, 0f3F000000;
	cvt.sat.f32.f32 	%f197, %f196;
	fma.rm.f32 	%f198, %f197, %f65, %f64;
	add.f32 	%f199, %f198, 0fCB40007F;
	neg.f32 	%f200, %f199;
	fma.rn.f32 	%f201, %f195, 0f3FB8AA3B, %f200;
	fma.rn.f32 	%f202, %f195, 0f32A57060, %f201;
	mov.b32 	%r40, %f198;
	shl.b32 	%r41, %r40, 23;
	mov.b32 	%f203, %r41;
	ex2.approx.ftz.f32 	%f204, %f202;
	mul.f32 	%f205, %f204, %f203;
	add.f32 	%f206, %f194, %f205;
	sub.f32 	%f207, %f25, %f60;
	fma.rn.f32 	%f208, %f207, 0f3BBB989D, 0f3F000000;
	cvt.sat.f32.f32 	%f209, %f208;
	fma.rm.f32 	%f210, %f209, %f65, %f64;
	add.f32 	%f211, %f210, 0fCB40007F;
	neg.f32 	%f212, %f211;
	fma.rn.f32 	%f213, %f207, 0f3FB8AA3B, %f212;
	fma.rn.f32 	%f214, %f207, 0f32A57060, %f213;
	mov.b32 	%r42, %f210;
	shl.b32 	%r43, %r42, 23;
	mov.b32 	%f215, %r43;
	ex2.approx.ftz.f32 	%f216, %f214;
	mul.f32 	%f217, %f216, %f215;
	add.f32 	%f218, %f206, %f217;
	sub.f32 	%f219, %f27, %f60;
	fma.rn.f32 	%f220, %f219, 0f3BBB989D, 0f3F000000;
	cvt.sat.f32.f32 	%f221, %f220;
	fma.rm.f32 	%f222, %f221, %f65, %f64;
	add.f32 	%f223, %f222, 0fCB40007F;
	neg.f32 	%f224, %f223;
	fma.rn.f32 	%f225, %f219, 0f3FB8AA3B, %f224;
	fma.rn.f32 	%f226, %f219, 0f32A57060, %f225;
	mov.b32 	%r44, %f222;
	shl.b32 	%r45, %r44, 23;
	mov.b32 	%f227, %r45;
	ex2.approx.ftz.f32 	%f228, %f226;
	mul.f32 	%f229, %f228, %f227;
	add.f32 	%f230, %f218, %f229;
	sub.f32 	%f231, %f29, %f60;
	fma.rn.f32 	%f232, %f231, 0f3BBB989D, 0f3F000000;
	cvt.sat.f32.f32 	%f233, %f232;
	fma.rm.f32 	%f234, %f233, %f65, %f64;
	add.f32 	%f235, %f234, 0fCB40007F;
	neg.f32 	%f236, %f235;
	fma.rn.f32 	%f237, %f231, 0f3FB8AA3B, %f236;
	fma.rn.f32 	%f238, %f231, 0f32A57060, %f237;
	mov.b32 	%r46, %f234;
	shl.b32 	%r47, %r46, 23;
	mov.b32 	%f239, %r47;
	ex2.approx.ftz.f32 	%f240, %f238;
	mul.f32 	%f241, %f240, %f239;
	add.f32 	%f242, %f230, %f241;
	sub.f32 	%f243, %f31, %f60;
	fma.rn.f32 	%f244, %f243, 0f3BBB989D, 0f3F000000;
	cvt.sat.f32.f32 	%f245, %f244;
	fma.rm.f32 	%f246, %f245, %f65, %f64;
	add.f32 	%f247, %f246, 0fCB40007F;
	neg.f32 	%f248, %f247;
	fma.rn.f32 	%f249, %f243, 0f3FB8AA3B, %f248;
	fma.rn.f32 	%f250, %f243, 0f32A57060, %f249;
	mov.b32 	%r48, %f246;
	shl.b32 	%r49, %r48, 23;
	mov.b32 	%f251, %r49;
	ex2.approx.ftz.f32 	%f252, %f250;
	mul.f32 	%f253, %f252, %f251;
	add.f32 	%f254, %f242, %f253;
	sub.f32 	%f255, %f33, %f60;
	fma.rn.f32 	%f256, %f255, 0f3BBB989D, 0f3F000000;
	cvt.sat.f32.f32 	%f257, %f256;
	fma.rm.f32 	%f258, %f257, %f65, %f64;
	add.f32 	%f259, %f258, 0fCB40007F;
	neg.f32 	%f260, %f259;
	fma.rn.f32 	%f261, %f255, 0f3FB8AA3B, %f260;
	fma.rn.f32 	%f262, %f255, 0f32A57060, %f261;
	mov.b32 	%r50, %f258;
	shl.b32 	%r51, %r50, 23;
	mov.b32 	%f263, %r51;
	ex2.approx.ftz.f32 	%f264, %f262;
	mul.f32 	%f265, %f264, %f263;
	add.f32 	%f266, %f254, %f265;
	sub.f32 	%f267, %f35, %f60;
	fma.rn.f32 	%f268, %f267, 0f3BBB989D, 0f3F000000;
	cvt.sat.f32.f32 	%f269, %f268;
	fma.rm.f32 	%f270, %f269, %f65, %f64;
	add.f32 	%f271, %f270, 0fCB40007F;
	neg.f32 	%f272, %f271;
	fma.rn.f32 	%f273, %f267, 0f3FB8AA3B, %f272;
	fma.rn.f32 	%f274, %f267, 0f32A57060, %f273;
	mov.b32 	%r52, %f270;
	shl.b32 	%r53, %r52, 23;
	mov.b32 	%f275, %r53;
	ex2.approx.ftz.f32 	%f276, %f274;
	mul.f32 	%f277, %f276, %f275;
	add.f32 	%f278, %f266, %f277;
	sub.f32 	%f279, %f37, %f60;
	fma.rn.f32 	%f280, %f279, 0f3BBB989D, 0f3F000000;
	cvt.sat.f32.f32 	%f281, %f280;
	fma.rm.f32 	%f282, %f281, %f65, %f64;
	add.f32 	%f283, %f282, 0fCB40007F;
	neg.f32 	%f284, %f283;
	fma.rn.f32 	%f285, %f279, 0f3FB8AA3B, %f284;
	fma.rn.f32 	%f286, %f279, 0f32A57060, %f285;
	mov.b32 	%r54, %f282;
	shl.b32 	%r55, %r54, 23;
	mov.b32 	%f287, %r55;
	ex2.approx.ftz.f32 	%f288, %f286;
	mul.f32 	%f289, %f288, %f287;
	add.f32 	%f290, %f278, %f289;
	sub.f32 	%f291, %f39, %f60;
	fma.rn.f32 	%f292, %f291, 0f3BBB989D, 0f3F000000;
	cvt.sat.f32.f32 	%f293, %f292;
	fma.rm.f32 	%f294, %f293, %f65, %f64;
	add.f32 	%f295, %f294, 0fCB40007F;
	neg.f32 	%f296, %f295;
	fma.rn.f32 	%f297, %f291, 0f3FB8AA3B, %f296;
	fma.rn.f32 	%f298, %f291, 0f32A57060, %f297;
	mov.b32 	%r56, %f294;
	shl.b32 	%r57, %r56, 23;
	mov.b32 	%f299, %r57;
	ex2.approx.ftz.f32 	%f300, %f298;
	mul.f32 	%f301, %f300, %f299;
	add.f32 	%f302, %f290, %f301;
	sub.f32 	%f303, %f41, %f60;
	fma.rn.f32 	%f304, %f303, 0f3BBB989D, 0f3F000000;
	cvt.sat.f32.f32 	%f305, %f304;
	fma.rm.f32 	%f306, %f305, %f65, %f64;
	add.f32 	%f307, %f306, 0fCB40007F;
	neg.f32 	%f308, %f307;
	fma.rn.f32 	%f309, %f303, 0f3FB8AA3B, %f308;
	fma.rn.f32 	%f310, %f303, 0f32A57060, %f309;
	mov.b32 	%r58, %f306;
	shl.b32 	%r59, %r58, 23;
	mov.b32 	%f311, %r59;
	ex2.approx.ftz.f32 	%f312, %f310;
	mul.f32 	%f313, %f312, %f311;
	add.f32 	%f314, %f302, %f313;
	sub.f32 	%f315, %f43, %f60;
	fma.rn.f32 	%f316, %f315, 0f3BBB989D, 0f3F000000;
	cvt.sat.f32.f32 	%f317, %f316;
	fma.rm.f32 	%f318, %f317, %f65, %f64;
	add.f32 	%f319, %f318, 0fCB40007F;
	neg.f32 	%f320, %f319;
	fma.rn.f32 	%f321, %f315, 0f3FB8AA3B, %f320;
	fma.rn.f32 	%f322, %f315, 0f32A57060, %f321;
	mov.b32 	%r60, %f318;
	shl.b32 	%r61, %r60, 23;
	mov.b32 	%f323, %r61;
	ex2.approx.ftz.f32 	%f324, %f322;
	mul.f32 	%f325, %f324, %f323;
	add.f32 	%f326, %f314, %f325;
	sub.f32 	%f327, %f45, %f60;
	fma.rn.f32 	%f328, %f327, 0f3BBB989D, 0f3F000000;
	cvt.sat.f32.f32 	%f329, %f328;
	fma.rm.f32 	%f330, %f329, %f65, %f64;
	add.f32 	%f331, %f330, 0fCB40007F;
	neg.f32 	%f332, %f331;
	fma.rn.f32 	%f333, %f327, 0f3FB8AA3B, %f332;
	fma.rn.f32 	%f334, %f327, 0f32A57060, %f333;
	mov.b32 	%r62, %f330;
	shl.b32 	%r63, %r62, 23;
	mov.b32 	%f335, %r63;
	ex2.approx.ftz.f32 	%f336, %f334;
	mul.f32 	%f337, %f336, %f335;
	add.f32 	%f338, %f326, %f337;
	sub.f32 	%f339, %f47, %f60;
	fma.rn.f32 	%f340, %f339, 0f3BBB989D, 0f3F000000;
	cvt.sat.f32.f32 	%f341, %f340;
	fma.rm.f32 	%f342, %f341, %f65, %f64;
	add.f32 	%f343, %f342, 0fCB40007F;
	neg.f32 	%f344, %f343;
	fma.rn.f32 	%f345, %f339, 0f3FB8AA3B, %f344;
	fma.rn.f32 	%f346, %f339, 0f32A57060, %f345;
	mov.b32 	%r64, %f342;
	shl.b32 	%r65, %r64, 23;
	mov.b32 	%f347, %r65;
	ex2.approx.ftz.f32 	%f348, %f346;
	mul.f32 	%f349, %f348, %f347;
	add.f32 	%f350, %f338, %f349;
	sub.f32 	%f351, %f49, %f60;
	fma.rn.f32 	%f352, %f351, 0f3BBB989D, 0f3F000000;
	cvt.sat.f32.f32 	%f353, %f352;
	fma.rm.f32 	%f354, %f353, %f65, %f64;
	add.f32 	%f355, %f354, 0fCB40007F;
	neg.f32 	%f356, %f355;
	fma.rn.f32 	%f357, %f351, 0f3FB8AA3B, %f356;
	fma.rn.f32 	%f358, %f351, 0f32A57060, %f357;
	mov.b32 	%r66, %f354;
	shl.b32 	%r67, %r66, 23;
	mov.b32 	%f359, %r67;
	ex2.approx.ftz.f32 	%f360, %f358;
	mul.f32 	%f361, %f360, %f359;
	add.f32 	%f362, %f350, %f361;
	mov.b32 	%r68, %f362;
	shfl.sync.bfly.b32	%r69|%p8, %r68, 16, 31, -1;
	mov.b32 	%f363, %r69;
	add.f32 	%f364, %f362, %f363;
	mov.b32 	%r70, %f364;
	shfl.sync.bfly.b32	%r71|%p9, %r70, 8, 31, -1;
	mov.b32 	%f365, %r71;
	add.f32 	%f366, %f364, %f365;
	mov.b32 	%r72, %f366;
	shfl.sync.bfly.b32	%r73|%p10, %r72, 4, 31, -1;
	mov.b32 	%f367, %r73;
	add.f32 	%f368, %f366, %f367;
	mov.b32 	%r74, %f368;
	shfl.sync.bfly.b32	%r75|%p11, %r74, 2, 31, -1;
	mov.b32 	%f369, %r75;
	add.f32 	%f370, %f368, %f369;
	mov.b32 	%r76, %f370;
	shfl.sync.bfly.b32	%r77|%p12, %r76, 1, 31, -1;
	mov.b32 	%f371, %r77;
	add.f32 	%f372, %f370, %f371;
	div.rn.f32 	%f373, %f73, %f372;
	div.rn.f32 	%f374, %f85, %f372;
	div.rn.f32 	%f375, %f97, %f372;
	div.rn.f32 	%f376, %f109, %f372;
	div.rn.f32 	%f377, %f121, %f372;
	div.rn.f32 	%f378, %f133, %f372;
	div.rn.f32 	%f379, %f145, %f372;
	div.rn.f32 	%f380, %f157, %f372;
	div.rn.f32 	%f381, %f169, %f372;
	div.rn.f32 	%f382, %f181, %f372;
	div.rn.f32 	%f383, %f193, %f372;
	div.rn.f32 	%f384, %f205, %f372;
	div.rn.f32 	%f385, %f217, %f372;
	div.rn.f32 	%f386, %f229, %f372;
	div.rn.f32 	%f387, %f241, %f372;
	div.rn.f32 	%f388, %f253, %f372;
	div.rn.f32 	%f389, %f265, %f372;
	div.rn.f32 	%f390, %f277, %f372;
	div.rn.f32 	%f391, %f289, %f372;
	div.rn.f32 	%f392, %f301, %f372;
	div.rn.f32 	%f393, %f313, %f372;
	div.rn.f32 	%f394, %f325, %f372;
	div.rn.f32 	%f395, %f337, %f372;
	div.rn.f32 	%f396, %f349, %f372;
	div.rn.f32 	%f397, %f361, %f372;
	mad.lo.s64 	%rd23, %rd27, %rd11, %rd3;
	cvta.to.global.u64 	%rd24, %rd10;
	shl.b64 	%rd25, %rd23, 2;
	add.s64 	%rd26, %rd24, %rd25;
	st.global.f32 	[%rd26], %f373;
	st.global.f32 	[%rd26+128], %f374;
	st.global.f32 	[%rd26+256], %f375;
	st.global.f32 	[%rd26+384], %f376;
	st.global.f32 	[%rd26+512], %f377;
	st.global.f32 	[%rd26+640], %f378;
	st.global.f32 	[%rd26+768], %f379;
	st.global.f32 	[%rd26+896], %f380;
	st.global.f32 	[%rd26+1024], %f381;
	st.global.f32 	[%rd26+1152], %f382;
	st.global.f32 	[%rd26+1280], %f383;
	st.global.f32 	[%rd26+1408], %f384;
	st.global.f32 	[%rd26+1536], %f385;
	st.global.f32 	[%rd26+1664], %f386;
	st.global.f32 	[%rd26+1792], %f387;
	st.global.f32 	[%rd26+1920], %f388;
	st.global.f32 	[%rd26+2048], %f389;
	st.global.f32 	[%rd26+2176], %f390;
	st.global.f32 	[%rd26+2304], %f391;
	st.global.f32 	[%rd26+2432], %f392;
	st.global.f32 	[%rd26+2560], %f393;
	st.global.f32 	[%rd26+2688], %f394;
	st.global.f32 	[%rd26+2816], %f395;
	st.global.f32 	[%rd26+2944], %f396;
	st.global.f32 	[%rd26+3072], %f397;
	add.s64 	%rd27, %rd27, %rd5;
	setp.lt.s64 	%p13, %rd27, %rd12;
	@%p13 bra 	$L__BB125_4;
$L__BB125_5:
	ret;

}
	// .globl	_ZN7oneflow4cuda7softmax15SoftmaxWarpImplI10SimpleLoadIffE11SimpleStoreIffEfLi1ELi25ELi32ELi1ELb1ELNS1_9AlgorithmE0EEEvT_T0_ll
.visible .entry _ZN7oneflow4cuda7softmax15SoftmaxWarpImplI10SimpleLoadIffE11SimpleStoreIffEfLi1ELi25ELi32ELi1ELb1ELNS1_9AlgorithmE0EEEvT_T0_ll(
	.param .align 8 .b8 _ZN7oneflow4cuda7softmax15SoftmaxWarpImplI10SimpleLoadIffE11SimpleStoreIffEfLi1ELi25ELi32ELi1ELb1ELNS1_9AlgorithmE0EEEvT_T0_ll_param_0[16],
	.param .align 8 .b8 _ZN7oneflow4cuda7softmax15SoftmaxWarpImplI10SimpleLoadIffE11SimpleStoreIffEfLi1ELi25ELi32ELi1ELb1ELNS1_9AlgorithmE0EEEvT_T0_ll_param_1[16],
	.param .u64 _ZN7oneflow4cuda7softmax15SoftmaxWarpImplI10SimpleLoadIffE11SimpleStoreIffEfLi1ELi25ELi32ELi1ELb1ELNS1_9AlgorithmE0EEEvT_T0_ll_param_2,
	.param .u64 _ZN7oneflow4cuda7softmax15SoftmaxWarpImplI10SimpleLoadIffE11SimpleStoreIffEfLi1ELi25ELi32ELi1ELb1ELNS1_9AlgorithmE0EEEvT_T0_ll_param_3
)
{
	.reg .pred 	%p<64>;
	.reg .b32 	%r<108>;
	.reg .b32 	%f<523>;
	.reg .b64 	%rd<55>;

	ld.param.u64 	%rd32, [_ZN7oneflow4cuda7softmax15SoftmaxWarpImplI10SimpleLoadIffE11SimpleStoreIffEfLi1ELi25ELi32ELi1ELb1ELNS1_9AlgorithmE0EEEvT_T0_ll_param_1+8];
	ld.param.u64 	%rd31, [_ZN7oneflow4cuda7softmax15SoftmaxWarpImplI10SimpleLoadIffE11SimpleStoreIffEfLi1ELi25ELi32ELi1ELb1ELNS1_9AlgorithmE0EEEvT_T0_ll_param_1];
	ld.param.u64 	%rd30, [_ZN7oneflow4cuda7softmax15SoftmaxWarpImplI10SimpleLoadIffE11SimpleStoreIffEfLi1ELi25ELi32ELi1ELb1ELNS1_9AlgorithmE0EEEvT_T0_ll_param_0+8];
	ld.param.u64 	%rd29, [_ZN7oneflow4cuda7softmax15SoftmaxWarpImplI10SimpleLoadIffE11SimpleStoreIffEfLi1ELi25ELi32ELi1ELb1ELNS1_9AlgorithmE0EEEvT_T0_ll_param_0];
	ld.param.u64 	%rd34, [_ZN7oneflow4cuda7softmax15SoftmaxWarpImplI10SimpleLoadIffE11SimpleStoreIffEfLi1ELi25ELi32ELi1ELb1ELNS1_9AlgorithmE0EEEvT_T0_ll_param_3];
	setp.lt.s64 	%p1, %rd34, 801;
	@%p1 bra 	$L__BB126_2;
	mov.u64 	%rd35, $str;
	cvta.global.u64 	%rd36, %rd35;
	mov.u64 	%rd37, $str$1;
	cvta.global.u64 	%rd38, %rd37;
	mov.u64 	%rd39, __unnamed_126;
	cvta.global.u64 	%rd40, %rd39;
	{ // callseq 125, 0
	.param .b64 param0;
	st.param.b64 	[param0], %rd36;
	.param .b64 param1;
	st.param.b64 	[param1], %rd38;
	.param .b32 param2;
	st.param.b32 	[param2], 228;
	.param .b64 param3;
	st.param.b64 	[param3], %rd40;
	.param .b64 param4;
	st.param.b64 	[param4], 1;
	call.uni 
	__assertfail, 
	(
	param0, 
	param1, 
	param2, 
	param3, 
	param4
	);
	} // callseq 125
$L__BB126_2:
	ld.param.u64 	%rd52, [_ZN7oneflow4cuda7softmax15SoftmaxWarpImplI10SimpleLoadIffE11SimpleStoreIffEfLi1ELi25ELi32ELi1ELb1ELNS1_9AlgorithmE0EEEvT_T0_ll_param_2];
	mov.u32 	%r1, %ctaid.x;
	mov.u32 	%r2, %ntid.y;
	mov.u32 	%r3, %tid.y;
	mad.lo.s32 	%r4, %r1, %r2, %r3;
	cvt.s64.s32 	%rd54, %r4;
	setp.le.s64 	%p2, %rd52, %rd54;
	@%p2 bra 	$L__BB126_105;
	mov.u32 	%r5, %tid.x;
	add.s32 	%r6, %r5, 64;
	cvt.u64.u32 	%rd2, %r6;
	add.s32 	%r7, %r5, 96;
	cvt.u64.u32 	%rd3, %r7;
	add.s32 	%r8, %r5, 128;
	cvt.u64.u32 	%rd4, %r8;
	add.s32 	%r9, %r5, 160;
	cvt.u64.u32 	%rd5, %r9;
	add.s32 	%r10, %r5, 192;
	cvt.u64.u32 	%rd6, %r10;
	add.s32 	%r11, %r5, 224;
	cvt.u64.u32 	%rd7, %r11;
	add.s32 	%r12, %r5, 256;
	cvt.u64.u32 	%rd8, %r12;
	add.s32 	%r13, %r5, 288;
	cvt.u64.u32 	%rd9, %r13;
	add.s32 	%r14, %r5, 320;
	cvt.u64.u32 	%rd10, %r14;
	add.s32 	%r15, %r5, 352;
	cvt.u64.u32 	%rd11, %r15;
	add.s32 	%r16, %r5, 384;
	cvt.u64.u32 	%rd12, %r16;
	add.s32 	%r17, %r5, 416;
	cvt.u64.u32 	%rd13, %r17;
	add.s32 	%r18, %r5, 448;
	cvt.u64.u32 	%rd14, %r18;
	add.s32 	%r19, %r5, 480;
	cvt.u64.u32 	%rd15, %r19;
	add.s32 	%r20, %r5, 512;
	cvt.u64.u32 	%rd16, %r20;
	add.s32 	%r21, %r5, 544;
	cvt.u64.u32 	%rd17, %r21;
	add.s32 	%r22, %r5, 576;
	cvt.u64.u32 	%rd18, %r22;
	add.s32 	%r23, %r5, 608;
	cvt.u64.u32 	%rd19, %r23;
	add.s32 	%r24, %r5, 640;
	cvt.u64.u32 	%rd20, %r24;
	add.s32 	%r25, %r5, 672;
	cvt.u64.u32 	%rd21, %r25;
	add.s32 	%r26, %r5, 704;
	cvt.u64.u32 	%rd22, %r26;
	add.s32 	%r27, %r5, 736;
	cvt.u64.u32 	%rd23, %r27;
	add.s32 	%r28, %r5, 768;
	cvt.u64.u32 	%rd24, %r28;
	add.s32 	%r31, %r5, 32;
	mov.u32 	%r105, %nctaid.x;
	mul.lo.s32 	%r107, %r105, %r2;
$L__BB126_4:
	cvt.u64.u32 	%rd41, %r5;
	setp.le.s64 	%p3, %rd34, %rd41;
	mad.lo.s64 	%rd42, %rd54, %rd30, %rd41;
	cvta.to.global.u64 	%rd43, %rd29;
	shl.b64 	%rd44, %rd42, 2;
	add.s64 	%rd26, %rd43, %rd44;
	mov.f32 	%f473, 0fFF800000;
	mov.f32 	%f476, %f473;
	@%p3 bra 	$L__BB126_6;
	ld.global.f32 	%f473, [%rd26];
	max.f32 	%f476, %f473, 0fFF800000;
$L__BB126_6:
	cvt.u64.u32 	%rd45, %r31;
	setp.le.s64 	%p4, %rd34, %rd45;
	mov.f32 	%f475, 0fFF800000;
	@%p4 bra 	$L__BB126_8;
	ld.global.f32 	%f475, [%rd26+128];
	max.f32 	%f476, %f476, %f475;
$L__BB126_8:
	setp.le.s64 	%p5, %rd34, %rd2;
	mov.f32 	%f477, 0fFF800000;
	@%p5 bra 	$L__BB126_10;
	ld.global.f32 	%f477, [%rd26+256];
	max.f32 	%f476, %f476, %f477;
$L__BB126_10:
	setp.le.s64 	%p6, %rd34, %rd3;
	mov.f32 	%f479, 0fFF800000;
	@%p6 bra 	$L__BB126_12;
	ld.global.f32 	%f479, [%rd26+384];
	max.f32 	%f476, %f476, %f479;
$L__BB126_12:
	setp.le.s64 	%p7, %rd34, %rd4;
	mov.f32 	%f481, 0fFF800000;
	@%p7 bra 	$L__BB126_14;
	ld.global.f32 	%f481, [%rd26+512];
	max.f32 	%f476, %f476, %f481;
$L__BB126_14:
	setp.le.s64 	%p8, %rd34, %rd5;
	mov.f32 	%f483, 0fFF800000;
	@%p8 bra 	$L__BB126_16;
	ld.global.f32 	%f483, [%rd26+640];
	max.f32 	%f476, %f476, %f483;
$L__BB126_16:
	setp.le.s64 	%p9, %rd34, %rd6;
	mov.f32 	%f485, 0fFF800000;
	@%p9 bra 	$L__BB126_18;
	ld.global.f32 	%f485, [%rd26+768];
	max.f32 	%f476, %f476, %f485;
$L__BB126_18:
	setp.le.s64 	%p10, %rd34, %rd7;
	mov.f32 	%f487, 0fFF800000;
	@%p10 bra 	$L__BB126_20;
	ld.global.f32 	%f487, [%rd26+896];
	max.f32 	%f476, %f476, %f487;
$L__BB126_20:
	setp.le.s64 	%p11, %rd34, %rd8;
	mov.f32 	%f489, 0fFF800000;
	@%p11 bra 	$L__BB126_22;
	ld.global.f32 	%f489, [%rd26+1024];
	max.f32 	%f476, %f476, %f489;
$L__BB126_22:
	setp.le.s64 	%p12, %rd34, %rd9;
	mov.f32 	%f491, 0fFF800000;
	@%p12 bra 	$L__BB126_24;
	ld.global.f32 	%f491, [%rd26+1152];
	max.f32 	%f476, %f476, %f491;
$L__BB126_24:
	setp.le.s64 	%p13, %rd34, %rd10;
	mov.f32 	%f493, 0fFF800000;
	@%p13 bra 	$L__BB126_26;
	ld.global.f32 	%f493, [%rd26+1280];
	max.f32 	%f476, %f476, %f493;
$L__BB126_26:
	setp.le.s64 	%p14, %rd34, %rd11;
	mov.f32 	%f495, 0fFF800000;
	@%p14 bra 	$L__BB126_28;
	ld.global.f32 	%f495, [%rd26+1408];
	max.f32 	%f476, %f476, %f495;
$L__BB126_28:
	setp.le.s64 	%p15, %rd34, %rd12;
	mov.f32 	%f497, 0fFF800000;
	@%p15 bra 	$L__BB126_30;
	ld.global.f32 	%f497, [%rd26+1536];
	max.f32 	%f476, %f476, %f497;
$L__BB126_30:
	setp.le.s64 	%p16, %rd34, %rd13;
	mov.f32 	%f499, 0fFF800000;
	@%p16 bra 	$L__BB126_32;
	ld.global.f32 	%f499, [%rd26+1664];
	max.f32 	%f476, %f476, %f499;
$L__BB126_32:
	setp.le.s64 	%p17, %rd34, %rd14;
	mov.f32 	%f501, 0fFF800000;
	@%p17 bra 	$L__BB126_34;
	ld.global.f32 	%f501, [%rd26+1792];
	max.f32 	%f476, %f476, %f501;
$L__BB126_34:
	setp.le.s64 	%p18, %rd34, %rd15;
	mov.f32 	%f503, 0fFF800000;
	@%p18 bra 	$L__BB126_36;
	ld.global.f32 	%f503, [%rd26+1920];
	max.f32 	%f476, %f476, %f503;
$L__BB126_36:
	setp.le.s64 	%p19, %rd34, %rd16;
	mov.f32 	%f505, 0fFF800000;
	@%p19 bra 	$L__BB126_38;
	ld.global.f32 	%f505, [%rd26+2048];
	max.f32 	%f476, %f476, %f505;
$L__BB126_38:
	setp.le.s64 	%p20, %rd34, %rd17;
	mov.f32 	%f507, 0fFF800000;
	@%p20 bra 	$L__BB126_40;
	ld.global.f32 	%f507, [%rd26+2176];
	max.f32 	%f476, %f476, %f507;
$L__BB126_40:
	setp.le.s64 	%p21, %rd34, %rd18;
	mov.f32 	%f509, 0fFF800000;
	@%p21 bra 	$L__BB126_42;
	ld.global.f32 	%f509, [%rd26+2304];
	max.f32 	%f476, %f476, %f509;
$L__BB126_42:
	setp.le.s64 	%p22, %rd34, %rd19;
	mov.f32 	%f511, 0fFF800000;
	@%p22 bra 	$L__BB126_44;
	ld.global.f32 	%f511, [%rd26+2432];
	max.f32 	%f476, %f476, %f511;
$L__BB126_44:
	setp.le.s64 	%p23, %rd34, %rd20;
	mov.f32 	%f513, 0fFF800000;
	@%p23 bra 	$L__BB126_46;
	ld.global.f32 	%f513, [%rd26+2560];
	max.f32 	%f476, %f476, %f513;
$L__BB126_46:
	setp.le.s64 	%p24, %rd34, %rd21;
	mov.f32 	%f515, 0fFF800000;
	@%p24 bra 	$L__BB126_48;
	ld.global.f32 	%f515, [%rd26+2688];
	max.f32 	%f476, %f476, %f515;
$L__BB126_48:
	setp.le.s64 	%p25, %rd34, %rd22;
	mov.f32 	%f517, 0fFF800000;
	@%p25 bra 	$L__BB126_50;
	ld.global.f32 	%f517, [%rd26+2816];
	max.f32 	%f476, %f476, %f517;
$L__BB126_50:
	setp.le.s64 	%p26, %rd34, %rd23;
	mov.f32 	%f519, 0fFF800000;
	@%p26 bra 	$L__BB126_52;
	ld.global.f32 	%f519, [%rd26+2944];
	max.f32 	%f476, %f476, %f519;
$L__BB126_52:
	setp.le.s64 	%p27, %rd34, %rd24;
	mov.f32 	%f521, 0fFF800000;
	@%p27 bra 	$L__BB126_54;
	ld.global.f32 	%f521, [%rd26+3072];
	max.f32 	%f476, %f476, %f521;
$L__BB126_54:
	cvt.u64.u32 	%rd46, %r5;
	setp.le.s64 	%p28, %rd34, %rd46;
	mov.b32 	%r33, %f476;
	shfl.sync.bfly.b32	%r34|%p29, %r33, 16, 31, -1;
	mov.b32 	%f151, %r34;
	max.f32 	%f152, %f476, %f151;
	mov.b32 	%r35, %f152;
	shfl.sync.bfly.b32	%r36|%p30, %r35, 8, 31, -1;
	mov.b32 	%f153, %r36;
	max.f32 	%f154, %f152, %f153;
	mov.b32 	%r37, %f154;
	shfl.sync.bfly.b32	%r38|%p31, %r37, 4, 31, -1;
	mov.b32 	%f155, %r38;
	max.f32 	%f156, %f154, %f155;
	mov.b32 	%r39, %f156;
	shfl.sync.bfly.b32	%r40|%p32, %r39, 2, 31, -1;
	mov.b32 	%f157, %r40;
	max.f32 	%f158, %f156, %f157;
	mov.b32 	%r41, %f158;
	shfl.sync.bfly.b32	%r42|%p33, %r41, 1, 31, -1;
	mov.b32 	%f159, %r42;
	max.f32 	%f160, %f158, %f159;
	sub.f32 	%f161, %f473, %f160;
	fma.rn.f32 	%f162, %f161, 0f3BBB989D, 0f3F000000;
	cvt.sat.f32.f32 	%f163, %f162;
	mov.f32 	%f164, 0f4B400001;
	mov.f32 	%f165, 0f437C0000;
	fma.rm.f32 	%f166, %f163, %f165, %f164;
	add.f32 	%f167, %f166, 0fCB40007F;
	neg.f32 	%f168, %f167;
	fma.rn.f32 	%f169, %f161, 0f3FB8AA3B, %f168;
	fma.rn.f32 	%f170, %f161, 0f32A57060, %f169;
	mov.b32 	%r43, %f166;
	shl.b32 	%r44, %r43, 23;
	mov.b32 	%f171, %r44;
	ex2.approx.ftz.f32 	%f172, %f170;
	mul.f32 	%f173, %f172, %f171;
	add.f32 	%f174, %f173, 0f00000000;
	sub.f32 	%f175, %f475, %f160;
	fma.rn.f32 	%f176, %f175, 0f3BBB989D, 0f3F000000;
	cvt.sat.f32.f32 	%f177, %f176;
	fma.rm.f32 	%f178, %f177, %f165, %f164;
	add.f32 	%f179, %f178, 0fCB40007F;
	neg.f32 	%f180, %f179;
	fma.rn.f32 	%f181, %f175, 0f3FB8AA3B, %f180;
	fma.rn.f32 	%f182, %f175, 0f32A57060, %f181;
	mov.b32 	%r45, %f178;
	shl.b32 	%r46, %r45, 23;
	mov.b32 	%f183, %r46;
	ex2.approx.ftz.f32 	%f184, %f182;
	mul.f32 	%f185, %f184, %f183;
	add.f32 	%f186, %f174, %f185;
	sub.f32 	%f187, %f477, %f160;
	fma.rn.f32 	%f188, %f187, 0f3BBB989D, 0f3F000000;
	cvt.sat.f32.f32 	%f189, %f188;
	fma.rm.f32 	%f190, %f189, %f165, %f164;
	add.f32 	%f191, %f190, 0fCB40007F;
	neg.f32 	%f192, %f191;
	fma.rn.f32 	%f193, %f187, 0f3FB8AA3B, %f192;
	fma.rn.f32 	%f194, %f187, 0f32A57060, %f193;
	mov.b32 	%r47, %f190;
	shl.b32 	%r48, %r47, 23;
	mov.b32 	%f195, %r48;
	ex2.approx.ftz.f32 	%f196, %f194;
	mul.f32 	%f197, %f196, %f195;
	add.f32 	%f198, %f186, %f197;
	sub.f32 	%f199, %f479, %f160;
	fma.rn.f32 	%f200, %f199, 0f3BBB989D, 0f3F000000;
	cvt.sat.f32.f32 	%f201, %f200;
	fma.rm.f32 	%f202, %f201, %f165, %f164;
	add.f32 	%f203, %f202, 0fCB40007F;
	neg.f32 	%f204, %f203;
	fma.rn.f32 	%f205, %f199, 0f3FB8AA3B, %f204;
	fma.rn.f32 	%f206, %f199, 0f32A57060, %f205;
	mov.b32 	%r49, %f202;
	shl.b32 	%r50, %r49, 23;
	mov.b32 	%f207, %r50;
	ex2.approx.ftz.f32 	%f208, %f206;
	mul.f32 	%f209, %f208, %f207;
	add.f32 	%f210, %f198, %f209;
	sub.f32 	%f211, %f481, %f160;
	fma.rn.f32 	%f212, %f211, 0f3BBB989D, 0f3F000000;
	cvt.sat.f32.f32 	%f213, %f212;
	fma.rm.f32 	%f214, %f213, %f165, %f164;
	add.f32 	%f215, %f214, 0fCB40007F;
	neg.f32 	%f216, %f215;
	fma.rn.f32 	%f217, %f211, 0f3FB8AA3B, %f216;
	fma.rn.f32 	%f218, %f211, 0f32A57060, %f217;
	mov.b32 	%r51, %f214;
	shl.b32 	%r52, %r51, 23;
	mov.b32 	%f219, %r52;
	ex2.approx.ftz.f32 	%f220, %f218;
	mul.f32 	%f221, %f220, %f219;
	add.f32 	%f222, %f210, %f221;
	sub.f32 	%f223, %f483, %f160;
	fma.rn.f32 	%f224, %f223, 0f3BBB989D, 0f3F000000;
	cvt.sat.f32.f32 	%f225, %f224;
	fma.rm.f32 	%f226, %f225, %f165, %f164;
	add.f32 	%f227, %f226, 0fCB40007F;
	neg.f32 	%f228, %f227;
	fma.rn.f32 	%f229, %f223, 0f3FB8AA3B, %f228;
	fma.rn.f32 	%f230, %f223, 0f32A57060, %f229;
	mov.b32 	%r53, %f226;
	shl.b32 	%r54, %r53, 23;
	mov.b32 	%f231, %r54;
	ex2.approx.ftz.f32 	%f232, %f230;
	mul.f32 	%f233, %f232, %f231;
	add.f32 	%f234, %f222, %f233;
	sub.f32 	%f235, %f485, %f160;
	fma.rn.f32 	%f236, %f235, 0f3BBB989D, 0f3F000000;
	cvt.sat.f32.f32 	%f237, %f236;
	fma.rm.f32 	%f238, %f237, %f165, %f164;
	add.f32 	%f239, %f238, 0fCB40007F;
	neg.f32 	%f240, %f239;
	fma.rn.f32 	%f241, %f235, 0f3FB8AA3B, %f240;
	fma.rn.f32 	%f242, %f235, 0f32A57060, %f241;
	mov.b32 	%r55, %f238;
	shl.b32 	%r56, %r55, 23;
	mov.b32 	%f243, %r56;
	ex2.approx.ftz.f32 	%f244, %f242;
	mul.f32 	%f245, %f244, %f243;
	add.f32 	%f246, %f234, %f245;
	sub.f32 	%f247, %f487, %f160;
	fma.rn.f32 	%f248, %f247, 0f3BBB989D, 0f3F000000;
	cvt.sat.f32.f32 	%f249, %f248;
	fma.rm.f32 	%f250, %f249, %f165, %f164;
	add.f32 	%f251, %f250, 0fCB40007F;
	neg.f32 	%f252, %f251;
	fma.rn.f32 	%f253, %f247, 0f3FB8AA3B, %f252;
	fma.rn.f32 	%f254, %f247, 0f32A57060, %f253;
	mov.b32 	%r57, %f250;
	shl.b32 	%r58, %r57, 23;
	mov.b32 	%f255, %r58;
	ex2.approx.ftz.f32 	%f256, %f254;
	mul.f32 	%f257, %f256, %f255;
	add.f32 	%f258, %f246, %f257;
	sub.f32 	%f259, %f489, %f160;
	fma.rn.f32 	%f260, %f259, 0f3BBB989D, 0f3F000000;
	cvt.sat.f32.f32 	%f261, %f260;
	fma.rm.f32 	%f262, %f261, %f165, %f164;
	add.f32 	%f263, %f262, 0fCB40007F;
	neg.f32 	%f264, %f263;
	fma.rn.f32 	%f265, %f259, 0f3FB8AA3B, %f264;
	fma.rn.f32 	%f266, %f259, 0f32A57060, %f265;
	mov.b32 	%r59, %f262;
	shl.b32 	%r60, %r59, 23;
	mov.b32 	%f267, %r60;
	ex2.approx.ftz.f32 	%f268, %f266;
	mul.f32 	%f269, %f268, %f267;
	add.f32 	%f270, %f258, %f269;
	sub.f32 	%f271, %f491, %f160;
	fma.rn.f32 	%f272, %f271, 0f3BBB989D, 0f3F000000;
	cvt.sat.f32.f32 	%f273, %f272;
	fma.rm.f32 	%f274, %f273, %f165, %f164;
	add.f32 	%f275, %f274, 0fCB40007F;
	neg.f32 	%f276, %f275;
	fma.rn.f32 	%f277, %f271, 0f3FB8AA3B, %f276;
	fma.rn.f32 	%f278, %f271, 0f32A57060, %f277;
	mov.b32 	%r61, %f274;
	shl.b32 	%r62, %r61, 23;
	mov.b32 	%f279, %r62;
	ex2.approx.ftz.f32 	%f280, %f278;
	mul.f32 	%f281, %f280, %f279;
	add.f32 	%f282, %f270, %f281;
	sub.f32 	%f283, %f493, %f160;
	fma.rn.f32 	%f284, %f283, 0f3BBB989D, 0f3F000000;
	cvt.sat.f32.f32 	%f285, %f284;
	fma.rm.f32 	%f286, %f285, %f165, %f164;
	add.f32 	%f287, %f286, 0fCB40007F;
	neg.f32 	%f288, %f287;
	fma.rn.f32 	%f289, %f283, 0f3FB8AA3B, %f288;
	fma.rn.f32 	%f290, %f283, 0f32A57060, %f289;
	mov.b32 	%r63, %f286;
	shl.b32 	%r64, %r63, 23;
	mov.b32 	%f291, %r64;
	ex2.approx.ftz.f32 	%f292, %f290;
	mul.f32 	%f293, %f292, %f291;
	add.f32 	%f294, %f282, %f293;
	sub.f32 	%f295, %f495, %f160;
	fma.rn.f32 	%f296, %f295, 0f3BBB989D, 0f3F000000;
	cvt.sat.f32.f32 	%f297, %f296;
	fma.rm.f32 	%f298, %f297, %f165, %f164;
	add.f32 	%f299, %f298, 0fCB40007F;
	neg.f32 	%f300, %f299;
	fma.rn.f32 	%f301, %f295, 0f3FB8AA3B, %f300;
	fma.rn.f32 	%f302, %f295, 0f32A57060, %f301;
	mov.b32 	%r65, %f298;
	shl.b32 	%r66, %r65, 23;
	mov.b32 	%f303, %r66;
	ex2.approx.ftz.f32 	%f304, %f302;
	mul.f32 	%f305, %f304, %f303;
	add.f32 	%f306, %f294, %f305;
	sub.f32 	%f307, %f497, %f160;
	fma.rn.f32 	%f308, %f307, 0f3BBB989D, 0f3F000000;
	cvt.sat.f32.f32 	%f309, %f308;
	fma.rm.f32 	%f310, %f309, %f165, %f164;
	add.f32 	%f311, %f310, 0fCB40007F;
	neg.f32 	%f312, %f311;
	fma.rn.f32 	%f313, %f307, 0f3FB8AA3B, %f312;
	fma.rn.f32 	%f314, %f307, 0f32A57060, %f313;
	mov.b32 	%r67, %f310;
	shl.b32 	%r68, %r67, 23;
	mov.b32 	%f315, %r68;
	ex2.approx.ftz.f32 	%f316, %f314;
	mul.f32 	%f317, %f316, %f315;
	add.f32 	%f318, %f306, %f317;
	sub.f32 	%f319, %f499, %f160;
	fma.rn.f32 	%f320, %f319, 0f3BBB989D, 0f3F000000;
	cvt.sat.f32.f32 	%f321, %f320;
	fma.rm.f32 	%f322, %f321, %f165, %f164;
	add.f32 	%f323, %f322, 0fCB40007F;
	neg.f32 	%f324, %f323;
	fma.rn.f32 	%f325, %f319, 0f3FB8AA3B, %f324;
	fma.rn.f32 	%f326, %f319, 0f32A57060, %f325;
	mov.b32 	%r69, %f322;
	shl.b32 	%r70, %r69, 23;
	mov.b32 	%f327, %r70;
	ex2.approx.ftz.f32 	%f328, %f326;
	mul.f32 	%f329, %f328, %f327;
	add.f32 	%f330, %f318, %f329;
	sub.f32 	%f331, %f501, %f160;
	fma.rn.f32 	%f332, %f331, 0f3BBB989D, 0f3F000000;
	cvt.sat.f32.f32 	%f333, %f332;
	fma.rm.f32 	%f334, %f333, %f165, %f164;
	add.f32 	%f335, %f334, 0fCB40007F;
	neg.f32 	%f336, %f335;
	fma.rn.f32 	%f337, %f331, 0f3FB8AA3B, %f336;
	fma.rn.f32 	%f338, %f331, 0f32A57060, %f337;
	mov.b32 	%r71, %f334;
	shl.b32 	%r72, %r71, 23;
	mov.b32 	%f339, %r72;
	ex2.approx.ftz.f32 	%f340, %f338;
	mul.f32 	%f341, %f340, %f339;
	add.f32 	%f342, %f330, %f341;
	sub.f32 	%f343, %f503, %f160;
	fma.rn.f32 	%f344, %f343, 0f3BBB989D, 0f3F000000;
	cvt.sat.f32.f32 	%f345, %f344;
	fma.rm.f32 	%f346, %f345, %f165, %f164;
	add.f32 	%f347, %f346, 0fCB40007F;
	neg.f32 	%f348, %f347;
	fma.rn.f32 	%f349, %f343, 0f3FB8AA3B, %f348;
	fma.rn.f32 	%f350, %f343, 0f32A57060, %f349;
	mov.b32 	%r73, %f346;
	shl.b32 	%r74, %r73, 23;
	mov.b32 	%f351, %r74;
	ex2.approx.ftz.f32 	%f352, %f350;
	mul.f32 	%f353, %f352, %f351;
	add.f32 	%f354, %f342, %f353;
	sub.f32 	%f355, %f505, %f160;
	fma.rn.f32 	%f356, %f355, 0f3BBB989D, 0f3F000000;
	cvt.sat.f32.f32 	%f357, %f356;
	fma.rm.f32 	%f358, %f357, %f165, %f164;
	add.f32 	%f359, %f358, 0fCB40007F;
	neg.f32 	%f360, %f359;
	fma.rn.f32 	%f361, %f355, 0f3FB8AA3B, %f360;
	fma.rn.f32 	%f362, %f355, 0f32A57060, %f361;
	mov.b32 	%r75, %f358;
	shl.b32 	%r76, %r75, 23;
	mov.b32 	%f363, %r76;
	ex2.approx.ftz.f32 	%f364, %f362;
	mul.f32 	%f365, %f364, %f363;
	add.f32 	%f366, %f354, %f365;
	sub.f32 	%f367, %f507, %f160;
	fma.rn.f32 	%f368, %f367, 0f3BBB989D, 0f3F000000;
	cvt.sat.f32.f32 	%f369, %f368;
	fma.rm.f32 	%f370, %f369, %f165, %f164;
	add.f32 	%f371, %f370, 0fCB40007F;
	neg.f32 	%f372, %f371;
	fma.rn.f32 	%f373, %f367, 0f3FB8AA3B, %f372;
	fma.rn.f32 	%f374, %f367, 0f32A57060, %f373;
	mov.b32 	%r77, %f370;
	shl.b32 	%r78, %r77, 23;
	mov.b32 	%f375, %r78;
	ex2.approx.ftz.f32 	%f376, %f374;
	mul.f32 	%f377, %f376, %f375;
	add.f32 	%f378, %f366, %f377;
	sub.f32 	%f379, %f509, %f160;
	fma.rn.f32 	%f380, %f379, 0f3BBB989D, 0f3F000000;
	cvt.sat.f32.f32 	%f381, %f380;
	fma.rm.f32 	%f382, %f381, %f165, %f164;
	add.f32 	%f383, %f382, 0fCB40007F;
	neg.f32 	%f384, %f383;
	fma.rn.f32 	%f385, %f379, 0f3FB8AA3B, %f384;
	fma.rn.f32 	%f386, %f379, 0f32A57060, %f385;
	mov.b32 	%r79, %f382;
	shl.b32 	%r80, %r79, 23;
	mov.b32 	%f387, %r80;
	ex2.approx.ftz.f32 	%f388, %f386;
	mul.f32 	%f389, %f388, %f387;
	add.f32 	%f390, %f378, %f389;
	sub.f32 	%f391, %f511, %f160;
	fma.rn.f32 	%f392, %f391, 0f3BBB989D, 0f3F000000;
	cvt.sat.f32.f32 	%f393, %f392;
	fma.rm.f32 	%f394, %f393, %f165, %f164;
	add.f32 	%f395, %f394, 0fCB40007F;
	neg.f32 	%f396, %f395;
	fma.rn.f32 	%f397, %f391, 0f3FB8AA3B, %f396;
	fma.rn.f32 	%f398, %f391, 0f32A57060, %f397;
	mov.b32 	%r81, %f394;
	shl.b32 	%r82, %r81, 23;
	mov.b32 	%f399, %r82;
	ex2.approx.ftz.f32 	%f400, %f398;
	mul.f32 	%f401, %f400, %f399;
	add.f32 	%f402, %f390, %f401;
	sub.f32 	%f403, %f513, %f160;
	fma.rn.f32 	%f404, %f403, 0f3BBB989D, 0f3F000000;
	cvt.sat.f32.f32 	%f405, %f404;
	fma.rm.f32 	%f406, %f405, %f165, %f164;
	add.f32 	%f407, %f406, 0fCB40007F;
	neg.f32 	%f408, %f407;
	fma.rn.f32 	%f409, %f403, 0f3FB8AA3B, %f408;
	fma.rn.f32 	%f410, %f403, 0f32A57060, %f409;
	mov.b32 	%r83, %f406;
	shl.b32 	%r84, %r83, 23;
	mov.b32 	%f411, %r84;
	ex2.approx.ftz.f32 	%f412, %f410;
	mul.f32 	%f413, %f412, %f411;
	add.f32 	%f414, %f402, %f413;
	sub.f32 	%f415, %f515, %f160;
	fma.rn.f32 	%f416, %f415, 0f3BBB989D, 0f3F000000;
	cvt.sat.f32.f32 	%f417, %f416;
	fma.rm.f32 	%f418, %f417, %f165, %f164;
	add.f32 	%f419, %f418, 0fCB40007F;
	neg.f32 	%f420, %f419;
	fma.rn.f32 	%f421, %f415, 0f3FB8AA3B, %f420;
	fma.rn.f32 	%f422, %f415, 0f32A57060, %f421;
	mov.b32 	%r85, %f418;
	shl.b32 	%r86, %r85, 23;
	mov.b32 	%f423, %r86;
	ex2.approx.ftz.f32 	%f424, %f422;
	mul.f32 	%f425, %f424, %f423;
	add.f32 	%f426, %f414, %f425;
	sub.f32 	%f427, %f517, %f160;
	fma.rn.f32 	%f428, %f427, 0f3BBB989D, 0f3F000000;
	cvt.sat.f32.f32 	%f429, %f428;
	fma.rm.f32 	%f430, %f429, %f165, %f164;
	add.f32 	%f431, %f430, 0fCB40007F;
	neg.f32 	%f432, %f431;
	fma.rn.f32 	%f433, %f427, 0f3FB8AA3B, %f432;
	fma.rn.f32 	%f434, %f427, 0f32A57060, %f433;
	mov.b32 	%r87, %f430;
	shl.b32 	%r88, %r87, 23;
	mov.b32 	%f435, %r88;
	ex2.approx.ftz.f32 	%f436, %f434;
	mul.f32 	%f437, %f436, %f435;
	add.f32 	%f438, %f426, %f437;
	sub.f32 	%f439, %f519, %f160;
	fma.rn.f32 	%f440, %f439, 0f3BBB989D, 0f3F000000;
	cvt.sat.f32.f32 	%f441, %f440;
	fma.rm.f32 	%f442, %f441, %f165, %f164;
	add.f32 	%f443, %f442, 0fCB40007F;
	neg.f32 	%f444, %f443;
	fma.rn.f32 	%f445, %f439, 0f3FB8AA3B, %f444;
	fma.rn.f32 	%f446, %f439, 0f32A57060, %f445;
	mov.b32 	%r89, %f442;
	shl.b32 	%r90, %r89, 23;
	mov.b32 	%f447, %r90;
	ex2.approx.ftz.f32 	%f448, %f446;
	mul.f32 	%f449, %f448, %f447;
	add.f32 	%f450, %f438, %f449;
	sub.f32 	%f451, %f521, %f160;
	fma.rn.f32 	%f452, %f451, 0f3BBB989D, 0f3F000000;
	cvt.sat.f32.f32 	%f453, %f452;
	fma.rm.f32 	%f454, %f453, %f165, %f164;
	add.f32 	%f455, %f454, 0fCB40007F;
	neg.f32 	%f456, %f455;
	fma.rn.f32 	%f457, %f451, 0f3FB8AA3B, %f456;
	fma.rn.f32 	%f458, %f451, 0f32A57060, %f457;
	mov.b32 	%r91, %f454;
	shl.b32 	%r92, %r91, 23;
	mov.b32 	%f459, %r92;
	ex2.approx.ftz.f32 	%f460, %f458;
	mul.f32 	%f461, %f460, %f459;
	add.f32 	%f462, %f450, %f461;
	mov.b32 	%r93, %f462;
	shfl.sync.bfly.b32	%r94|%p34, %r93, 16, 31, -1;
	mov.b32 	%f463, %r94;
	add.f32 	%f464, %f462, %f463;
	mov.b32 	%r95, %f464;
	shfl.sync.bfly.b32	%r96|%p35, %r95, 8, 31, -1;
	mov.b32 	%f465, %r96;
	add.f32 	%f466, %f464, %f465;
	mov.b32 	%r97, %f466;
	shfl.sync.bfly.b32	%r98|%p36, %r97, 4, 31, -1;
	mov.b32 	%f467, %r98;
	add.f32 	%f468, %f466, %f467;
	mov.b32 	%r99, %f468;
	shfl.sync.bfly.b32	%r100|%p37, %r99, 2, 31, -1;
	mov.b32 	%f469, %r100;
	add.f32 	%f470, %f468, %f469;
	mov.b32 	%r101, %f470;
	shfl.sync.bfly.b32	%r102|%p38, %r101, 1, 31, -1;
	mov.b32 	%f471, %r102;
	add.f32 	%f472, %f470, %f471;
	div.rn.f32 	%f101, %f173, %f472;
	div.rn.f32 	%f102, %f185, %f472;
	div.rn.f32 	%f103, %f197, %f472;
	div.rn.f32 	%f104, %f209, %f472;
	div.rn.f32 	%f105, %f221, %f472;
	div.rn.f32 	%f106, %f233, %f472;
	div.rn.f32 	%f107, %f245, %f472;
	div.rn.f32 	%f108, %f257, %f472;
	div.rn.f32 	%f109, %f269, %f472;
	div.rn.f32 	%f110, %f281, %f472;
	div.rn.f32 	%f111, %f293, %f472;
	div.rn.f32 	%f112, %f305, %f472;
	div.rn.f32 	%f113, %f317, %f472;
	div.rn.f32 	%f114, %f329, %f472;
	div.rn.f32 	%f115, %f341, %f472;
	div.rn.f32 	%f116, %f353, %f472;
	div.rn.f32 	%f117, %f365, %f472;
	div.rn.f32 	%f118, %f377, %f472;
	div.rn.f32 	%f119, %f389, %f472;
	div.rn.f32 	%f120, %f401, %f472;
	div.rn.f32 	%f121, %f413, %f472;
	div.rn.f32 	%f122, %f425, %f472;
	div.rn.f32 	%f123, %f437, %f472;
	div.rn.f32 	%f124, %f449, %f472;
	div.rn.f32 	%f125, %f461, %f472;
	mad.lo.s64 	%rd47, %rd54, %rd32, %rd46;
	cvta.to.global.u64 	%rd48, %rd31;
	shl.b64 	%rd49, %rd47, 2;
	add.s64 	%rd27, %rd48, %rd49;
	@%p28 bra 	$L__BB126_56;
	st.global.f32 	[%rd27], %f101;
$L__BB126_56:
	cvt.u64.u32 	%rd50, %r31;
	setp.le.s64 	%p39, %rd34, %rd50;
	@%p39 bra 	$L__BB126_58;
	st.global.f32 	[%rd27+128], %f102;
$L__BB126_58:
	setp.le.s64 	%p40, %rd34, %rd2;
	@%p40 bra 	$L__BB126_60;
	st.global.f32 	[%rd27+256], %f103;
$L__BB126_60:
	setp.le.s64 	%p41, %rd34, %rd3;
	@%p41 bra 	$L__BB126_62;
	st.global.f32 	[%rd27+384], %f104;
$L__BB126_62:
	setp.le.s64 	%p42, %rd34, %rd4;
	@%p42 bra 	$L__BB126_64;
	st.global.f32 	[%rd27+512], %f105;
$L__BB126_64:
	setp.le.s64 	%p43, %rd34, %rd5;
	@%p43 bra 	$L__BB126_66;
	st.global.f32 	[%rd27+640], %f106;
$L__BB126_66:
	setp.le.s64 	%p44, %rd34, %rd6;
	@%p44 bra 	$L__BB126_68;
	st.global.f32 	[%rd27+768], %f107;
$L__BB126_68:
	setp.le.s64 	%p45, %rd34, %rd7;
	@%p45 bra 	$L__BB126_70;
	st.global.f32 	[%rd27+896], %f108;
$L__BB126_70:
	setp.le.s64 	%p46, %rd34, %rd8;
	@%p46 bra 	$L__BB126_72;
	st.global.f32 	[%rd27+1024], %f109;
$L__BB126_72:
	setp.le.s64 	%p47, %rd34, %rd9;
	@%p47 bra 	$L__BB126_74;
	st.global.f32 	[%rd27+1152], %f110;
$L__BB126_74:
	setp.le.s64 	%p48, %rd34, %rd10;
	@%p48 bra 	$L__BB126_76;
	st.global.f32 	[%rd27+1280], %f111;
$L__BB126_76:
	setp.le.s64 	%p49, %rd34, %rd11;
	@%p49 bra 	$L__BB126_78;
	st.global.f32 	[%rd27+1408], %f112;
$L__BB126_78:
	setp.le.s64 	%p50, %rd34, %rd12;
	@%p50 bra 	$L__BB126_80;
	st.global.f32 	[%rd27+1536], %f113;
$L__BB126_80:
	setp.le.s64 	%p51, %rd34, %rd13;
	@%p51 bra 	$L__BB126_82;
	st.global.f32 	[%rd27+1664], %f114;
$L__BB126_82:
	setp.le.s64 	%p52, %rd34, %rd14;
	@%p52 bra 	$L__BB126_84;
	st.global.f32 	[%rd27+1792], %f115;
$L__BB126_84:
	setp.le.s64 	%p53, %rd34, %rd15;
	@%p53 bra 	$L__BB126_86;
	st.global.f32 	[%rd27+1920], %f116;
$L__BB126_86:
	setp.le.s64 	%p54, %rd34, %rd16;
	@%p54 bra 	$L__BB126_88;
	st.global.f32 	[%rd27+2048], %f117;
$L__BB126_88:
	setp.le.s64 	%p55, %rd34, %rd17;
	@%p55 bra 	$L__BB126_90;
	st.global.f32 	[%rd27+2176], %f118;
$L__BB126_90:
	setp.le.s64 	%p56, %rd34, %rd18;
	@%p56 bra 	$L__BB126_92;
	st.global.f32 	[%rd27+2304], %f119;
$L__BB126_92:
	setp.le.s64 	%p57, %rd34, %rd19;
	@%p57 bra 	$L__BB126_94;
	st.global.f32 	[%rd27+2432], %f120;
$L__BB126_94:
	setp.le.s64 	%p58, %rd34, %rd20;
	@%p58 bra 	$L__BB126_96;
	st.global.f32 	[%rd27+2560], %f121;
$L__BB126_96:
	setp.le.s64 	%p59, %rd34, %rd21;
	@%p59 bra 	$L__BB126_98;
	st.global.f32 	[%rd27+2688], %f122;
$L__BB126_98:
	setp.le.s64 	%p60, %rd34, %rd22;
	@%p60 bra 	$L__BB126_100;
	st.global.f32 	[%rd27+2816], %f123;
$L__BB126_100:
	setp.le.s64 	%p61, %rd34, %rd23;
	@%p61 bra 	$L__BB126_102;
	st.global.f32 	[%rd27+2944], %f124;
$L__BB126_102:
	setp.le.s64 	%p62, %rd34, %rd24;
	@%p62 bra 	$L__BB126_104;
	st.global.f32 	[%rd27+3072], %f125;
$L__BB126_104:
	ld.param.u64 	%rd53, [_ZN7oneflow4cuda7softmax15SoftmaxWarpImplI10SimpleLoadIffE11SimpleStoreIffEfLi1ELi25ELi32ELi1ELb1ELNS1_9AlgorithmE0EEEvT_T0_ll_param_2];
	cvt.s64.s32 	%rd51, %r107;
	add.s64 	%rd54, %rd54, %rd51;
	setp.lt.s64 	%p63, %rd54, %rd53;
	@%p63 bra 	$L__BB126_4;
$L__BB126_105:
	ret;

}
	// .globl	_ZN7oneflow4cuda7softmax15SoftmaxWarpImplI10SimpleLoadIffE11SimpleStoreIffEfLi1ELi26ELi32ELi1ELb0ELNS1_9AlgorithmE0EEEvT_T0_ll
.visible .entry _ZN7oneflow4cuda7softmax15SoftmaxWarpImplI10SimpleLoadIffE11SimpleStoreIffEfLi1ELi26ELi32ELi1ELb0ELNS1_9AlgorithmE0EEEvT_T0_ll(
	.param .align 8 .b8 _ZN7oneflow4cuda7softmax15SoftmaxWarpImplI10SimpleLoadIffE11SimpleStoreIffEfLi1ELi26ELi32ELi1ELb0ELNS1_9AlgorithmE0EEEvT_T0_ll_param_0[16],
	.param .align 8 .b8 _ZN7oneflow4cuda7softmax15SoftmaxWarpImplI10SimpleLoadIffE11SimpleStoreIffEfLi1ELi26ELi32ELi1ELb0ELNS1_9AlgorithmE0EEEvT_T0_ll_param_1[16],
	.param .u64 _ZN7oneflow4cuda7softmax15SoftmaxWarpImplI10SimpleLoadIffE11SimpleStoreIffEfLi1ELi26ELi32ELi1ELb0ELNS1_9AlgorithmE0EEEvT_T0_ll_param_2,
	.param .u64 _ZN7oneflow4cuda7softmax15SoftmaxWarpImplI10SimpleLoadIffE11SimpleStoreIffEfLi1ELi26ELi32ELi1ELb0ELNS1_9AlgorithmE0EEEvT_T0_ll_param_3
)
{
	.reg .pred 	%p<14>;
	.reg .b32 	%r<80>;
	.reg .b32 	%f<413>;
	.reg .b64 	%rd<27>;

	ld.param.u64 	%rd9, [_ZN7oneflow4cuda7softmax15SoftmaxWarpImplI10SimpleLoadIffE11SimpleStoreIffEfLi1ELi26ELi32ELi1ELb0ELNS1_9AlgorithmE0EEEvT_T0_ll_param_1+8];
	ld.param.u64 	%rd8, [_ZN7oneflow4cuda7softmax15SoftmaxWarpImplI10SimpleLoadIffE11SimpleStoreIffEfLi1ELi26ELi32ELi1ELb0ELNS1_9AlgorithmE0EEEvT_T0_ll_param_1];
	ld.param.u64 	%rd7, [_ZN7oneflow4cuda7softmax15SoftmaxWarpImplI10SimpleLoadIffE11SimpleStoreIffEfLi1ELi26ELi32ELi1ELb0ELNS1_9AlgorithmE0EEEvT_T0_ll_param_0+8];
	ld.param.u64 	%rd6, [_ZN7oneflow4cuda7softmax15SoftmaxWarpImplI10SimpleLoadIffE11SimpleStoreIffEfLi1ELi26ELi32ELi1ELb0ELNS1_9AlgorithmE0EEEvT_T0_ll_param_0];
	ld.param.u64 	%rd10, [_ZN7oneflow4cuda7softmax15SoftmaxWarpImplI10SimpleLoadIffE11SimpleStoreIffEfLi1ELi26ELi32ELi1ELb0ELNS1_9AlgorithmE0EEEvT_T0_ll_param_2];
	ld.param.u64 	%rd11, [_ZN7oneflow4cuda7softmax15SoftmaxWarpImplI10SimpleLoadIffE11SimpleStoreIffEfLi1ELi26ELi32ELi1ELb0ELNS1_9AlgorithmE0EEEvT_T0_ll_param_3];
	setp.lt.s64 	%p1, %rd11, 833;
	@%p1 bra 	$L__BB127_2;
	mov.u64 	%rd12, $str;
	cvta.global.u64 	%rd13, %rd12;
	mov.u64 	%rd14, $str$1;
	cvta.global.u64 	%rd15, %rd14;
	mov.u64 	%rd16, __unnamed_127;
	cvta.global.u64 	%rd17, %rd16;
	{ // callseq 126, 0
	.param .b64 param0;
	st.param.b64 	[param0], %rd13;
	.param .b64 param1;
	st.param.b64 	[param1], %rd15;
	.param .b32 param2;
	st.param.b32 	[param2], 228;
	.param .b64 param3;
	st.param.b64 	[param3], %rd17;
	.param .b64 param4;
	st.param.b64 	[param4], 1;
	call.uni 
	__assertfail, 
	(
	param0, 
	param1, 
	param2, 
	param3, 
	param4
	);
	} // callseq 126
$L__BB127_2:
	mov.u32 	%r2, %ctaid.x;
	mov.u32 	%r3, %ntid.y;
	mov.u32 	%r4, %tid.y;
	mad.lo.s32 	%r5, %r2, %r3, %r4;
	mov.u32 	%r6, %nctaid.x;
	mul.lo.s32 	%r1, %r6, %r3;
	cvt.s64.s32 	%rd26, %r5;
	setp.le.s64 	%p2, %rd10, %rd26;
	@%p2 bra 	$L__BB127_5;
	mov.u32 	%r7, %tid.x;
	cvt.u64.u32 	%rd2, %r7;
	cvt.s64.s32 	%rd3, %r1;
$L__BB127_4:
	mad.lo.s64 	%rd18, %rd26, %rd7, %rd2;
	cvta.to.global.u64 	%rd19, %rd6;
	shl.b64 	%rd20, %rd18, 2;
	add.s64 	%rd21, %rd19, %rd20;
	ld.global.f32 	%f1, [%rd21];
	max.f32 	%f2, %f1, 0fFF800000;
	ld.global.f32 	%f3, [%rd21+128];
	max.f32 	%f4, %f2, %f3;
	ld.global.f32 	%f5, [%rd21+256];
	max.f32 	%f6, %f4, %f5;
	ld.global.f32 	%f7, [%rd21+384];
	max.f32 	%f8, %f6, %f7;
	ld.global.f32 	%f9, [%rd21+512];
	max.f32 	%f10, %f8, %f9;
	ld.global.f32 	%f11, [%rd21+640];
	max.f32 	%f12, %f10, %f11;
	ld.global.f32 	%f13, [%rd21+768];
	max.f32 	%f14, %f12, %f13;
	ld.global.f32 	%f15, [%rd21+896];
	max.f32 	%f16, %f14, %f15;
	ld.global.f32 	%f17, [%rd21+1024];
	max.f32 	%f18, %f16, %f17;
	ld.global.f32 	%f19, [%rd21+1152];
	max.f32 	%f20, %f18, %f19;
	ld.global.f32 	%f21, [%rd21+1280];
	max.f32 	%f22, %f20, %f21;
	ld.global.f32 	%f23, [%rd21+1408];
	max.f32 	%f24, %f22, %f23;
	ld.global.f32 	%f25, [%rd21+1536];
	max.f32 	%f26, %f24, %f25;
	ld.global.f32 	%f27, [%rd21+1664];
	max.f32 	%f28, %f26, %f27;
	ld.global.f32 	%f29, [%rd21+1792];
	max.f32 	%f30, %f28, %f29;
	ld.global.f32 	%f31, [%rd21+1920];
	max.f32 	%f32, %f30, %f31;
	ld.global.f32 	%f33, [%rd21+2048];
	max.f32 	%f34, %f32, %f33;
	ld.global.f32 	%f35, [%rd21+2176];
	max.f32 	%f36, %f34, %f35;
	ld.global.f32 	%f37, [%rd21+2304];
	max.f32 	%f38, %f36, %f37;
	ld.global.f32 	%f39, [%rd21+2432];
	max.f32 	%f40, %f38, %f39;
	ld.global.f32 	%f41, [%rd21+2560];
	max.f32 	%f42, %f40, %f41;
	ld.global.f32 	%f43, [%rd21+2688];
	max.f32 	%f44, %f42, %f43;
	ld.global.f32 	%f45, [%rd21+2816];
	max.f32 	%f46, %f44, %f45;
	ld.global.f32 	%f47, [%rd21+2944];
	max.f32 	%f48, %f46, %f47;
	ld.global.f32 	%f49, [%rd21+3072];
	max.f32 	%f50, %f48, %f49;
	ld.global.f32 	%f51, [%rd21+3200];
	max.f32 	%f52, %f50, %f51;
	mov.b32 	%r8, %f52;
	shfl.sync.bfly.b32	%r9|%p3, %r8, 16, 31, -1;
	mov.b32 	%f53, %r9;
	max.f32 	%f54, %f52, %f53;
	mov.b32 	%r10, %f54;
	shfl.sync.bfly.b32	%r11|%p4, %r10, 8, 31, -1;
	mov.b32 	%f55, %r11;
	max.f32 	%f56, %f54, %f55;
	mov.b32 	%r12, %f56;
	shfl.sync.bfly.b32	%r13|%p5, %r12, 4, 31, -1;
	mov.b32 	%f57, %r13;
	max.f32 	%f58, %f56, %f57;
	mov.b32 	%r14, %f58;
	shfl.sync.bfly.b32	%r15|%p6, %r14, 2, 31, -1;
	mov.b32 	%f59, %r15;
	max.f32 	%f60, %f58, %f59;
	mov.b32 	%r16, %f60;
	shfl.sync.bfly.b32	%r17|%p7, %r16, 1, 31, -1;
	mov.b32 	%f61, %r17;
	max.f32 	%f62, %f60, %f61;
	sub.f32 	%f63, %f1, %f62;
	fma.rn.f32 	%f64, %f63, 0f3BBB989D, 0f3F000000;
	cvt.sat.f32.f32 	%f65, %f64;
	mov.f32 	%f66, 0f4B400001;
	mov.f32 	%f67, 0f437C0000;
	fma.rm.f32 	%f68, %f65, %f67, %f66;
	add.f32 	%f69, %f68, 0fCB40007F;
	neg.f32 	%f70, %f69;
	fma.rn.f32 	%f71, %f63, 0f3FB8AA3B, %f70;
	fma.rn.f32 	%f72, %f63, 0f32A57060, %f71;
	mov.b32 	%r18, %f68;
	shl.b32 	%r19, %r18, 23;
	mov.b32 	%f73, %r19;
	ex2.approx.ftz.f32 	%f74, %f72;
	mul.f32 	%f75, %f74, %f73;
	add.f32 	%f76, %f75, 0f00000000;
	sub.f32 	%f77, %f3, %f62;
	fma.rn.f32 	%f78, %f77, 0f3BBB989D, 0f3F000000;
	cvt.sat.f32.f32 	%f79, %f78;
	fma.rm.f32 	%f80, %f79, %f67, %f66;
	add.f32 	%f81, %f80, 0fCB40007F;
	neg.f32 	%f82, %f81;
	fma.rn.f32 	%f83, %f77, 0f3FB8AA3B, %f82;
	fma.rn.f32 	%f84, %f77, 0f32A57060, %f83;
	mov.b32 	%r20, %f80;
	shl.b32 	%r21, %r20, 23;
	mov.b32 	%f85, %r21;
	ex2.approx.ftz.f32 	%f86, %f84;
	mul.f32 	%f87, %f86, %f85;
	add.f32 	%f88, %f76, %f87;
	sub.f32 	%f89, %f5, %f62;
	fma.rn.f32 	%f90, %f89, 0f3BBB989D, 0f3F000000;
	cvt.sat.f32.f32 	%f91, %f90;
	fma.rm.f32 	%f92, %f91, %f67, %f66;
	add.f32 	%f93, %f92, 0fCB40007F;
	neg.f32 	%f94, %f93;
	fma.rn.f32 	%f95, %f89, 0f3FB8AA3B, %f94;
	fma.rn.f32 	%f96, %f89, 0f32A57060, %f95;
	mov.b32 	%r22, %f92;
	shl.b32 	%r23, %r22, 23;
	mov.b32 	%f97, %r23;
	ex2.approx.ftz.f32 	%f98, %f96;
	mul.f32 	%f99, %f98, %f97;
	add.f32 	%f100, %f88, %f99;
	sub.f32 	%f101, %f7, %f62;
	fma.rn.f32 	%f102, %f101, 0f3BBB989D, 0f3F000000;
	cvt.sat.f32.f32 	%f103, %f102;
	fma.rm.f32 	%f104, %f103, %f67, %f66;
	add.f32 	%f105, %f104, 0fCB40007F;
	neg.f32 	%f106, %f105;
	fma.rn.f32 	%f107, %f101, 0f3FB8AA3B, %f106;
	fma.rn.f32 	%f108, %f101, 0f32A57060, %f107;
	mov.b32 	%r24, %f104;
	shl.b32 	%r25, %r24, 23;
	mov.b32 	%f109, %r25;
	ex2.approx.ftz.f32 	%f110, %f108;
	mul.f32 	%f111, %f110, %f109;
	add.f32 	%f112, %f100, %f111;
	sub.f32 	%f113, %f9, %f62;
	fma.rn.f32 	%f114, %f113, 0f3BBB989D, 0f3F000000;
	cvt.sat.f32.f32 	%f115, %f114;
	fma.rm.f32 	%f116, %f115, %f67, %f66;
	add.f32 	%f117, %f116, 0fCB40007F;
	neg.f32 	%f118, %f117;
	fma.rn.f32 	%f119, %f113, 0f3FB8AA3B, %f118;
	fma.rn.f32 	%f120, %f113, 0f32A57060, %f119;
	mov.b32 	%r26, %f116;
	shl.b32 	%r27, %r26, 23;
	mov.b32 	%f121, %r27;
	ex2.approx.ftz.f32 	%f122, %f120;
	mul.f32 	%f123, %f122, %f121;
	add.f32 	%f124, %f112, %f123;
	sub.f32 	%f125, %f11, %f62;
	fma.rn.f32 	%f126, %f125, 0f3BBB989D, 0f3F000000;
	cvt.sat.f32.f32 	%f127, %f126;
	fma.rm.f32 	%f128, %f127, %f67, %f66;
	add.f32 	%f129, %f128, 0fCB40007F;
	neg.f32 	%f130, %f129;
	fma.rn.f32 	%f131, %f125, 0f3FB8AA3B, %f130;
	fma.rn.f32 	%f132, %f125, 0f32A57060, %f131;
	mov.b32 	%r28, %f128;
	shl.b32 	%r29, %r28, 23;
	mov.b32 	%f133, %r29;
	ex2.approx.ftz.f32 	%f134, %f132;
	mul.f32 	%f135, %f134, %f133;
	add.f32 	%f136, %f124, %f135;
	sub.f32 	%f137, %f13, %f62;
	fma.rn.f32 	%f138, %f137, 0f3BBB989D, 0f3F000000;
	cvt.sat.f32.f32 	%f139, %f138;
	fma.rm.f32 	%f140, %f139, %f67, %f66;
	add.f32 	%f141, %f140, 0fCB40007F;
	neg.f32 	%f142, %f141;
	fma.rn.f32 	%f143, %f137, 0f3FB8AA3B, %f142;
	fma.rn.f32 	%f144, %f137, 0f32A57060, %f143;
	mov.b32 	%r30, %f140;
	shl.b32 	%r31, %r30, 23;
	mov.b32 	%f145, %r31;
	ex2.approx.ftz.f32 	%f146, %f144;
	mul.f32 	%f147, %f146, %f145;
	add.f32 	%f148, %f136, %f147;
	sub.f32 	%f149, %f15, %f62;
	fma.rn.f32 	%f150, %f149, 0f3BBB989D, 0f3F000000;
	cvt.sat.f32.f32 	%f151, %f150;
	fma.rm.f32 	%f152, %f151, %f67, %f66;
	add.f32 	%f153, %f152, 0fCB40007F;
	neg.f32 	%f154, %f153;
	fma.rn.f32 	%f155, %f149, 0f3FB8AA3B, %f154;
	fma.rn.f32 	%f156, %f149, 0f32A57060, %f155;
	mov.b32 	%r32, %f152;
	shl.b32 	%r33, %r32, 23;
	mov.b32 	%f157, %r33;
	ex2.approx.ftz.f32 	%f158, %f156;
	mul.f32 	%f159, %f158, %f157;
	add.f32 	%f160, %f148, %f159;
	sub.f32 	%f161, %f17, %f62;
	fma.rn.f32 	%f162, %f161, 0f3BBB989D, 0f3F000000;
	cvt.sat.f32.f32 	%f163, %f162;
	fma.rm.f32 	%f164, %f163, %f67, %f66;
	add.f32 	%f165, %f164, 0fCB40007F;
	neg.f32 	%f166, %f165;
	fma.rn.f32 	%f167, %f161, 0f3FB8AA3B, %f166;
	fma.rn.f32 	%f168, %f161, 0f32A57060, %f167;
	mov.b32 	%r34, %f164;
	shl.b32 	%r35, %r34, 23;
	mov.b32 	%f169, %r35;
	ex2.approx.ftz.f32 	%f170, %f168;
	mul.f32 	%f171, %f170, %f169;
	add.f32 	%f172, %f160, %f171;
	sub.f32 	%f173, %f19, %f62;
	fma.rn.f32 	%f174, %f173, 0f3BBB989D, 0f3F000000;
	cvt.sat.f32.f32 	%f175, %f174;
	fma.rm.f32 	%f176, %f175, %f67, %f66;
	add.f32 	%f177, %f176, 0fCB40007F;
	neg.f32 	%f178, %f177;
	fma.rn.f32 	%f179, %f173, 0f3FB8AA3B, %f178;
	fma.rn.f32 	%f180, %f173, 0f32A57060, %f179;
	mov.b32 	%r36, %f176;
	shl.b32 	%r37, %r36, 23;
	mov.b32 	%f181, %r37;
	ex2.approx.ftz.f32 	%f182, %f180;
	mul.f32 	%f183, %f182, %f181;
	add.f32 	%f184, %f172, %f183;
	sub.f32 	%f185, %f21, %f62;
	fma.rn.f32 	%f186, %f185, 0f3BBB989D, 0f3F000000;
	cvt.sat.f32.f32 	%f187, %f186;
	fma.rm.f32 	%f188, %f187, %f67, %f66;
	add.f32 	%f189, %f188, 0fCB40007F;
	neg.f32 	%f190, %f189;
	fma.rn.f32 	%f191, %f185, 0f3FB8AA3B, %f190;
	fma.rn.f32 	%f192, %f185, 0f32A57060, %f191;
	mov.b32 	%r38, %f188;
	shl.b32 	%r39, %r38, 23;
	mov.b32 	%f193, %r39;
	ex2.approx.ftz.f32 	%f194, %f192;
	mul.f32 	%f195, %f194, %f193;
	add.f32 	%f196, %f184, %f195;
	sub.f32 	%f197, %f23, %f62;
	fma.rn.f32 	%f198, %f197, 0f3BBB989D, 0f3F000000;
	cvt.sat.f32.f32 	%f199, %f198;
	fma.rm.f32 	%f200, %f199, %f67, %f66;
	add.f32 	%f201, %f200, 0fCB40007F;
	neg.f32 	%f202, %f201;
	fma.rn.f32 	%f203, %f197, 0f3FB8AA3B, %f202;
	fma.rn.f32 	%f204, %f197, 0f32A57060, %f203;
	mov.b32 	%r40, %f200;
	shl.b32 	%r41, %r40, 23;
	mov.b32 	%f205, %r41;
	ex2.approx.ftz.f32 	%f206, %f204;
	mul.f32 	%f207, %f206, %f205;
	add.f32 	%f208, %f196, %f207;
	sub.f32 	%f209, %f25, %f62;
	fma.rn.f32 	%f210, %f209, 0f3BBB989D, 0f3F000000;
	cvt.sat.f32.f32 	%f211, %f210;
	fma.rm.f32 	%f212, %f211, %f67, %f66;
	add.f32 	%f213, %f212, 0fCB40007F;
	neg.f32 	%f214, %f213;
	fma.rn.f32 	%f215, %f209, 0f3FB8AA3B, %f214;
	fma.rn.f32 	%f216, %f209, 0f32A57060, %f215;
	mov.b32 	%r42, %f212;
	shl.b32 	%r43, %r42, 23;
	mov.b32 	%f217, %r43;
	ex2.approx.ftz.f32 	%f218, %f216;
	mul.f32 	%f219, %f218, %f217;
	add.f32 	%f220, %f208, %f219;
	sub.f32 	%f221, %f27, %f62;
	fma.rn.f32 	%f222, %f221, 0f3BBB989D, 0f3F000000;
	cvt.sat.f32.f32 	%f223, %f222;
	fma.rm.f32 	%f224, %f223, %f67, %f66;
	add.f32 	%f225, %f224, 0fCB40007F;
	neg.f32 	%f226, %f225;
	fma.rn.f32 	%f227, %f221, 0f3FB8AA3B, %f226;
	fma.rn.f32 	%f228, %f221, 0f32A57060, %f227;
	mov.b32 	%r44, %f224;
	shl.b32 	%r45, %r44, 23;
	mov.b32 	%f229, %r45;
	ex2.approx.ftz.f32 	%f230, %f228;
	mul.f32 	%f231, %f230, %f229;
	add.f32 	%f232, %f220, %f231;
	sub.f32 	%f233, %f29, %f62;
	fma.rn.f32 	%f234, %f233, 0f3BBB989D, 0f3F000000;
	cvt.sat.f32.f32 	%f235, %f234;
	fma.rm.f32 	%f236, %f235, %f67, %f66;
	add.f32 	%f237, %f236, 0fCB40007F;
	neg.f32 	%f238, %f237;
	fma.rn.f32 	%f239, %f233, 0f3FB8AA3B, %f238;
	fma.rn.f32 	%f240, %f233, 0f32A57060, %f239;
	mov.b32 	%r46, %f236;
	shl.b32 	%r47, %r46, 23;
	mov.b32 	%f241, %r47;
	ex2.approx.ftz.f32 	%f242, %f240;
	mul.f32 	%f243, %f242, %f241;
	add.f32 	%f244, %f232, %f243;
	sub.f32 	%f245, %f31, %f62;
	fma.rn.f32 	%f246, %f245, 0f3BBB989D, 0f3F000000;
	cvt.sat.f32.f32 	%f247, %f246;
	fma.rm.f32 	%f248, %f247, %f67, %f66;
	add.f32 	%f249, %f248, 0fCB40007F;
	neg.f32 	%f250, %f249;
	fma.rn.f32 	%f251, %f245, 0f3FB8AA3B, %f250;
	fma.rn.f32 	%f252, %f245, 0f32A57060, %f251;
	mov.b32 	%r48, %f248;
	shl.b32 	%r49, %r48, 23;
	mov.b32 	%f253, %r49;
	ex2.approx.ftz.f32 	%f254, %f252;
	mul.f32 	%f255, %f254, %f253;
	add.f32 	%f256, %f244, %f255;
	sub.f32 	%f257, %f33, %f62;
	fma.rn.f32 	%f258, %f257, 0f3BBB989D, 0f3F000000;
	cvt.sat.f32.f32 	%f259, %f258;
	fma.rm.f32 	%f260, %f259, %f67, %f66;
	add.f32 	%f261, %f260, 0fCB40007F;
	neg.f32 	%f262, %f261;
	fma.rn.f32 	%f263, %f257, 0f3FB8AA3B, %f262;
	fma.rn.f32 	%f264, %f257, 0f32A57060, %f263;
	mov.b32 	%r50, %f260;
	shl.b32 	%r51, %r50, 23;
	mov.b32 	%f265, %r51;
	ex2.approx.ftz.f32 	%f266, %f264;
	mul.f32 	%f267, %f266, %f265;
	add.f32 	%f268, %f256, %f267;
	sub.f32 	%f269, %f35, %f62;
	fma.rn.f32 	%f270, %f269, 0f3BBB989D, 0f3F000000;
	cvt.sat.f32.f32 	%f271, %f270;
	fma.rm.f32 	%f272, %f271, %f67, %f66;
	add.f32 	%f273, %f272, 0fCB40007F;
	neg.f32 	%f274, %f273;
	fma.rn.f32 	%f275, %f269, 0f3FB8AA3B, %f274;
	fma.rn.f32 	%f276, %f269, 0f32A57060, %f275;
	mov.b32 	%r52, %f272;
	shl.b32 	%r53, %r52, 23;
	mov.b32 	%f277, %r53;
	ex2.approx.ftz.f32 	%f278, %f276;
	mul.f32 	%f279, %f278, %f277;
	add.f32 	%f280, %f268, %f279;
	sub.f32 	%f281, %f37, %f62;
	fma.rn.f32 	%f282, %f281, 0f3BBB989D, 0f3F000000;
	cvt.sat.f32.f32 	%f283, %f282;
	fma.rm.f32 	%f284, %f283, %f67, %f66;
	add.f32 	%f285, %f284, 0fCB40007F;
	neg.f32 	%f286, %f285;
	fma.rn.f32 	%f287, %f281, 0f3FB8AA3B, %f286;
	fma.rn.f32 	%f288, %f281, 0f32A57060, %f287;
	mov.b32 	%r54, %f284;
	shl.b32 	%r55, %r54, 23;
	mov.b32 	%f289, %r55;
	ex2.approx.ftz.f32 	%f290, %f288;
	mul.f32 	%f291, %f290, %f289;
	add.f32 	%f292, %f280, %f291;
	sub.f32 	%f293, %f39, %f62;
	fma.rn.f32 	%f294, %f293, 0f3BBB989D, 0f3F000000;
	cvt.sat.f32.f32 	%f295, %f294;
	fma.rm.f32 	%f296, %f295, %f67, %f66;
	add.f32 	%f297, %f296, 0fCB40007F;
	neg.f32 	%f298, %f297;
	fma.rn.f32 	%f299, %f293, 0f3FB8AA3B, %f298;
	fma.rn.f32 	%f300, %f293, 0f32A57060, %f299;
	mov.b32 	%r56, %f296;
	shl.b32 	%r57, %r56, 23;
	mov.b32 	%f301, %r57;
	ex2.approx.ftz.f32 	%f302, %f300;
	mul.f32 	%f303, %f302, %f301;
	add.f32 	%f304, %f292, %f303;
	sub.f32 	%f305, %f41, %f62;
	fma.rn.f32 	%f306, %f305, 0f3BBB989D, 0f3F000000;
	cvt.sat.f32.f32 	%f307, %f306;
	fma.rm.f32 	%f308, %f307, %f67, %f66;
	add.f32 	%f309, %f308, 0fCB40007F;
	neg.f32 	%f310, %f309;
	fma.rn.f32 	%f311, %f305, 0f3FB8AA3B, %f310;
	fma.rn.f32 	%f312, %f305, 0f32A57060, %f311;
	mov.b32 	%r58, %f308;
	shl.b32 	%r59, %r58, 23;
	mov.b32 	%f313, %r59;
	ex2.approx.ftz.f32 	%f314, %f312;
	mul.f32 	%f315, %f314, %f313;
	add.f32 	%f316, %f304, %f315;
	sub.f32 	%f317, %f43, %f62;
	fma.rn.f32 	%f318, %f317, 0f3BBB989D, 0f3F000000;
	cvt.sat.f32.f32 	%f319, %f318;
	fma.rm.f32 	%f320, %f319, %f67, %f66;
	add.f32 	%f321, %f320, 0fCB40007F;
	neg.f32 	%f322, %f321;
	fma.rn.f32 	%f323, %f317, 0f3FB8AA3B, %f322;
	fma.rn.f32 	%f324, %f317, 0f32A57060, %f323;
	mov.b32 	%r60, %f320;
	shl.b32 	%r61, %r60, 23;
	mov.b32 	%f325, %r61;
	ex2.approx.ftz.f32 	%f326, %f324;
	mul.f32 	%f327, %f326, %f325;
	add.f32 	%f328, %f316, %f327;
	sub.f32 	%f329, %f45, %f62;
	fma.rn.f32 	%f330, %f329, 0f3BBB989D, 0f3F000000;
	cvt.sat.f32.f32 	%f331, %f330;
	fma.rm.f32 	%f332, %f331, %f67, %f66;
	add.f32 	%f333, %f332, 0fCB40007F;
	neg.f32 	%f334, %f333;
	fma.rn.f32 	%f335, %f329, 0f3FB8AA3B, %f334;
	fma.rn.f32 	%f336, %f329, 0f32A57060, %f335;
	mov.b32 	%r62, %f332;
	shl.b32 	%r63, %r62, 23;
	mov.b32 	%f337, %r63;
	ex2.approx.ftz.f32 	%f338, %f336;
	mul.f32 	%f339, %f338, %f337;
	add.f32 	%f340, %f328, %f339;
	sub.f32 	%f341, %f47, %f62;
	fma.rn.f32 	%f342, %f341, 0f3BBB989D, 0f3F000000;
	cvt.sat.f32.f32 	%f343, %f342;
	fma.rm.f32 	%f344, %f343, %f67, %f66;
	add.f32 	%f345, %f344, 0fCB40007F;
	neg.f32 	%f346, %f345;
	fma.rn.f32 	%f347, %f341, 0f3FB8AA3B, %f346;
	fma.rn.f32 	%f348, %f341, 0f32A57060, %f347;
	mov.b32 	%r64, %f344;
	shl.b32 	%r65, %r64, 23;
	mov.b32 	%f349, %r65;
	ex2.approx.ftz.f32 	%f350, %f348;
	mul.f32 	%f351, %f350, %f349;
	add.f32 	%f352, %f340, %f351;
	sub.f32 	%f353, %f49, %f62;
	fma.rn.f32 	%f354, %f353, 0f3BBB989D, 0f3F000000;
	cvt.sat.f32.f32 	%f355, %f354;
	fma.rm.f32 	%f356, %f355, %f67, %f66;
	add.f32 	%f357, %f356, 0fCB40007F;
	neg.f32 	%f358, %f357;
	fma.rn.f32 	%f359, %f353, 0f3FB8AA3B, %f358;
	fma.rn.f32 	%f360, %f353, 0f32A57060, %f359;
	mov.b32 	%r66, %f356;
	shl.b32 	%r67, %r66, 23;
	mov.b32 	%f361, %r67;
	ex2.approx.ftz.f32 	%f362, %f360;
	mul.f32 	%f363, %f362, %f361;
	add.f32 	%f364, %f352, %f363;
	sub.f32 	%f365, %f51, %f62;
	fma.rn.f32 	%f366, %f365, 0f3BBB989D, 0f3F000000;
	cvt.sat.f32.f32 	%f367, %f366;
	fma.rm.f32 	%f368, %f367, %f67, %f66;
	add.f32 	%f369, %f368, 0fCB40007F;
	neg.f32 	%f370, %f369;
	fma.rn.f32 	%f371, %f365, 0f3FB8AA3B, %f370;
	fma.rn.f32 	%f372, %f365, 0f32A57060, %f371;
	mov.b32 	%r68, %f368;
	shl.b32 	%r69, %r68, 23;
	mov.b32 	%f373, %r69;
	ex2.approx.ftz.f32 	%f374, %f372;
	mul.f32 	%f375, %f374, %f373;
	add.f32 	%f376, %f364, %f375;
	mov.b32 	%r70, %f376;
	shfl.sync.bfly.b32	%r71|%p8, %r70, 16, 31, -1;
	mov.b32 	%f377, %r71;
	add.f32 	%f378, %f376, %f377;
	mov.b32 	%r72, %f378;
	shfl.sync.bfly.b32	%r73|%p9, %r72, 8, 31, -1;
	mov.b32 	%f379, %r73;
	add.f32 	%f380, %f378, %f379;
	mov.b32 	%r74, %f380;
	shfl.sync.bfly.b32	%r75|%p10, %r74, 4, 31, -1;
	mov.b32 	%f381, %r75;
	add.f32 	%f382, %f380, %f381;
	mov.b32 	%r76, %f382;
	shfl.sync.bfly.b32	%r77|%p11, %r76, 2, 31, -1;
	mov.b32 	%f383, %r77;
	add.f32 	%f384, %f382, %f383;
	mov.b32 	%r78, %f384;
	shfl.sync.bfly.b32	%r79|%p12, %r78, 1, 31, -1;
	mov.b32 	%f385, %r79;
	add.f32 	%f386, %f384, %f385;
	div.rn.f32 	%f387, %f75, %f386;
	div.rn.f32 	%f388, %f87, %f386;
	div.rn.f32 	%f389, %f99, %f386;
	div.rn.f32 	%f390, %f111, %f386;
	div.rn.f32 	%f391, %f123, %f386;
	div.rn.f32 	%f392, %f135, %f386;
	div.rn.f32 	%f393, %f147, %f386;
	div.rn.f32 	%f394, %f159, %f386;
	div.rn.f32 	%f395, %f171, %f386;
	div.rn.f32 	%f396, %f183, %f386;
	div.rn.f32 	%f397, %f195, %f386;
	div.rn.f32 	%f398, %f207, %f386;
	div.rn.f32 	%f399, %f219, %f386;
	div.rn.f32 	%f400, %f231, %f386;
	div.rn.f32 	%f401, %f243, %f386;
	div.rn.f32 	%f402, %f255, %f386;
	div.rn.f32 	%f403, %f267, %f386;
	div.rn.f32 	%f404, %f279, %f386;
	div.rn.f32 	%f405, %f291, %f386;
	div.rn.f32 	%f406, %f303, %f386;
	div.rn.f32 	%f407, %f315, %f386;
	div.rn.f32 	%f408, %f327, %f386;
	div.rn.f32 	%f409, %f339, %f386;
	div.rn.f32 	%f410, %f351, %f386;
	div.rn.f32 	%f411, %f363, %f386;
	div.rn.f32 	%f412, %f375, %f386;
	mad.lo.s64 	%rd22, %rd26, %rd9, %rd2;
	cvta.to.global.u64 	%rd23, %rd8;
	shl.b64 	%rd24, %rd22, 2;
	add.s64 	%rd25, %rd23, %rd24;
	st.global.f32 	[%rd25], %f387;
	st.global.f32 	[%rd25+128], %f388;
	st.global.f32 	[%rd25+256], %f389;
	st.global.f32 	[%rd25+384], %f390;
	st.global.f32 	[%rd25+512], %f391;
	st.global.f32 	[%rd25+640], %f392;
	st.global.f32 	[%rd25+768], %f393;
	st.global.f32 	[%rd25+896], %f394;
	st.global.f32 	[%rd25+1024], %f395;
	st.global.f32 	[%rd25+1152], %f396;
	st.global.f32 	[%rd25+1280], %f397;
	st.global.f32 	[%rd25+1408], %f398;
	st.global.f32 	[%rd25+1536], %f399;
	st.global.f32 	[%rd25+1664], %f400;
	st.global.f32 	[%rd25+1792], %f401;
	st.global.f32 	[%rd25+1920], %f402;
	st.global.f32 	[%rd25+2048], %f403;
	st.global.f32 	[%rd25+2176], %f404;
	st.global.f32 	[%rd25+2304], %f405;
	st.global.f32 	[%rd25+2432], %f406;
	st.global.f32 	[%rd25+2560], %f407;
	st.global.f32 	[%rd25+2688], %f408;
	st.global.f32 	[%rd25+2816], %f409;
	st.global.f32 	[%rd25+2944], %f410;
	st.global.f32 	[%rd25+3072], %f411;
	st.global.f32 	[%rd25+3200], %f412;
	add.s64 	%rd26, %rd26, %rd3;
	setp.lt.s64 	%p13, %rd26, %rd10;
	@%p13 bra 	$L__BB127_4;
$L__BB127_5:
	ret;

}
	// .globl	_ZN7oneflow4cuda7softmax15SoftmaxWarpImplI10SimpleLoadIffE11SimpleStoreIffEfLi1ELi26ELi32ELi1ELb1ELNS1_9AlgorithmE0EEEvT_T0_ll
.visible .entry _ZN7oneflow4cuda7softmax15SoftmaxWarpImplI10SimpleLoadIffE11SimpleStoreIffEfLi1ELi26ELi32ELi1ELb1ELNS1_9AlgorithmE0EEEvT_T0_ll(
	.param .align 8 .b8 _ZN7oneflow4cuda7softmax15SoftmaxWarpImplI10SimpleLoadIffE11SimpleStoreIffEfLi1ELi26ELi32ELi1ELb1ELNS1_9AlgorithmE0EEEvT_T0_ll_param_0[16],
	.param .align 8 .b8 _ZN7oneflow4cuda7softmax15SoftmaxWarpImplI10SimpleLoadIffE11SimpleStoreIffEfLi1ELi26ELi32ELi1ELb1ELNS1_9AlgorithmE0EEEvT_T0_ll_param_1[16],
	.param .u64 _ZN7oneflow4cuda7softmax15SoftmaxWarpImplI10SimpleLoadIffE11SimpleStoreIffEfLi1ELi26ELi32ELi1ELb1ELNS1_9AlgorithmE0EEEvT_T0_ll_param_2,
	.param .u64 _ZN7oneflow4cuda7softmax15SoftmaxWarpImplI10SimpleLoadIffE11SimpleStoreIffEfLi1ELi26ELi32ELi1ELb1ELNS1_9AlgorithmE0EEEvT_T0_ll_param_3
)
{
	.reg .pred 	%p<66>;
	.reg .b32 	%r<117>;
	.reg .b32 	%f<543>;
	.reg .b64 	%rd<58>;

	ld.param.u64 	%rd31, [_ZN7oneflow4cuda7softmax15SoftmaxWarpImplI10SimpleLoadIffE11SimpleStoreIffEfLi1ELi26ELi32ELi1ELb1ELNS1_9AlgorithmE0EEEvT_T0_ll_param_1+8];
	ld.param.u64 	%rd30, [_ZN7oneflow4cuda7softmax15SoftmaxWarpImplI10SimpleLoadIffE11SimpleStoreIffEfLi1ELi26ELi32ELi1ELb1ELNS1_9AlgorithmE0EEEvT_T0_ll_param_1];
	ld.param.u64 	%rd29, [_ZN7oneflow4cuda7softmax15SoftmaxWarpImplI10SimpleLoadIffE11SimpleStoreIffEfLi1ELi26ELi32ELi1ELb1ELNS1_9AlgorithmE0EEEvT_T0_ll_param_0+8];
	ld.param.u64 	%rd28, [_ZN7oneflow4cuda7softmax15SoftmaxWarpImplI10SimpleLoadIffE11SimpleStoreIffEfLi1ELi26ELi32ELi1ELb1ELNS1_9AlgorithmE0EEEvT_T0_ll_param_0];
	ld.param.u64 	%rd33, [_ZN7oneflow4cuda7softmax15SoftmaxWarpImplI10SimpleLoadIffE11SimpleStoreIffEfLi1ELi26ELi32ELi1ELb1ELNS1_9AlgorithmE0EEEvT_T0_ll_param_3];
	setp.lt.s64 	%p1, %rd33, 833;
	@%p1 bra 	$L__BB128_2;
	mov.u64 	%rd34, $str;
	cvta.global.u64 	%rd35, %rd34;
	mov.u64 	%rd36, $str$1;
	cvta.global.u64 	%rd37, %rd36;
	mov.u64 	%rd38, __unnamed_128;
	cvta.global.u64 	%rd39, %rd38;
	{ // callseq 127, 0
	.param .b64 param0;
	st.param.b64 	[param0], %rd35;
	.param .b64 param1;
	st.param.b64 	[param1], %rd37;
	.param .b32 param2;
	st.param.b32 	[param2], 228;
	.param .b64 param3;
	st.param.b64 	[param3], %rd39;
	.param .b64 param4;
	st.param.b64 	[param4], 1;
	call.uni 
	__assertfail, 
	(
	param0, 
	param1, 
	param2, 
	param3, 
	param4
	);
	} // callseq 127
$L__BB128_2:
	ld.param.u64 	%rd55, [_ZN7oneflow4cuda7softmax15SoftmaxWarpImplI10SimpleLoadIffE11SimpleStoreIffEfLi1ELi26ELi32ELi1ELb1ELNS1_9AlgorithmE0EEEvT_T0_ll_param_2];
	mov.u32 	%r1, %ctaid.x;
	mov.u32 	%r2, %ntid.y;
	mov.u32 	%r3, %tid.y;
	mad.lo.s32 	%r4, %r1, %r2, %r3;
	cvt.s64.s32 	%rd57, %r4;
	setp.le.s64 	%p2, %rd55, %rd57;
	@%p2 bra 	$L__BB128_109;
	mov.u32 	%r5, %tid.x;
	add.s32 	%r6, %r5, 64;
	cvt.u64.u32 	%rd2, %r6;
	add.s32 	%r7, %r5, 96;
	cvt.u64.u32 	%rd3, %r7;
	add.s32 	%r8, %r5, 128;
	cvt.u64.u32 	%rd4, %r8;
	add.s32 	%r9, %r5, 160;
	cvt.u64.u32 	%rd5, %r9;
	add.s32 	%r10, %r5, 192;
	cvt.u64.u32 	%rd6, %r10;
	add.s32 	%r11, %r5, 224;
	cvt.u64.u32 	%rd7, %r11;
	add.s32 	%r12, %r5, 256;
	cvt.u64.u32 	%rd8, %r12;
	add.s32 	%r13, %r5, 320;
	cvt.u64.u32 	%rd9, %r13;
	add.s32 	%r14, %r5, 352;
	cvt.u64.u32 	%rd10, %r14;
	add.s32 	%r15, %r5, 384;
	cvt.u64.u32 	%rd11, %r15;
	add.s32 	%r16, %r5, 416;
	cvt.u64.u32 	%rd12, %r16;
	add.s32 	%r17, %r5, 448;
	cvt.u64.u32 	%rd13, %r17;
	add.s32 	%r18, %r5, 480;
	cvt.u64.u32 	%rd14, %r18;
	add.s32 	%r19, %r5, 512;
	cvt.u64.u32 	%rd15, %r19;
	add.s32 	%r20, %r5, 544;
	cvt.u64.u32 	%rd16, %r20;
	add.s32 	%r21, %r5, 576;
	cvt.u64.u32 	%rd17, %r21;
	add.s32 	%r22, %r5, 608;
	cvt.u64.u32 	%rd18, %r22;
	add.s32 	%r23, %r5, 640;
	cvt.u64.u32 	%rd19, %r23;
	add.s32 	%r24, %r5, 672;
	cvt.u64.u32 	%rd20, %r24;
	add.s32 	%r25, %r5, 704;
	cvt.u64.u32 	%rd21, %r25;
	add.s32 	%r26, %r5, 736;
	cvt.u64.u32 	%rd22, %r26;
	add.s32 	%r27, %r5, 768;
	cvt.u64.u32 	%rd23, %r27;
	add.s32 	%r30, %r5, 32;
	add.s32 	%r32, %r5, 288;
	add.s32 	%r34, %r5, 800;
	mov.u32 	%r114, %nctaid.x;
	mul.lo.s32 	%r116, %r114, %r2;
$L__BB128_4:
	cvt.u64.u32 	%rd40, %r5;
	setp.le.s64 	%p3, %rd33, %rd40;
	mad.lo.s64 	%rd41, %rd57, %rd29, %rd40;
	cvta.to.global.u64 	%rd42, %rd28;
	shl.b64 	%rd43, %rd41, 2;
	add.s64 	%rd25, %rd42, %rd43;
	mov.f32 	%f491, 0fFF800000;
	mov.f32 	%f494, %f491;
	@%p3 bra 	$L__BB128_6;
	ld.global.f32 	%f491, [%rd25];
	max.f32 	%f494, %f491, 0fFF800000;
$L__BB128_6:
	cvt.u64.u32 	%rd44, %r30;
	setp.le.s64 	%p4, %rd33, %rd44;
	mov.f32 	%f493, 0fFF800000;
	@%p4 bra 	$L__BB128_8;
	ld.global.f32 	%f493, [%rd25+128];
	max.f32 	%f494, %f494, %f493;
$L__BB128_8:
	setp.le.s64 	%p5, %rd33, %rd2;
	mov.f32 	%f495, 0fFF800000;
	@%p5 bra 	$L__BB128_10;
	ld.global.f32 	%f495, [%rd25+256];
	max.f32 	%f494, %f494, %f495;
$L__BB128_10:
	setp.le.s64 	%p6, %rd33, %rd3;
	mov.f32 	%f497, 0fFF800000;
	@%p6 bra 	$L__BB128_12;
	ld.global.f32 	%f497, [%rd25+384];
	max.f32 	%f494, %f494, %f497;
$L__BB128_12:
	setp.le.s64 	%p7, %rd33, %rd4;
	mov.f32 	%f499, 0fFF800000;
	@%p7 bra 	$L__BB128_14;
	ld.global.f32 	%f499, [%rd25+512];
	max.f32 	%f494, %f494, %f499;
$L__BB128_14:
	setp.le.s64 	%p8, %rd33, %rd5;
	mov.f32 	%f501, 0fFF800000;
	@%p8 bra 	$L__BB128_16;
	ld.global.f32 	%f501, [%rd25+640];
	max.f32 	%f494, %f494, %f501;
$L__BB128_16:
	setp.le.s64 	%p9, %rd33, %rd6;
	mov.f32 	%f503, 0fFF800000;
	@%p9 bra 	$L__BB128_18;
	ld.global.f32 	%f503, [%rd25+768];
	max.f32 	%f494, %f494, %f503;
$L__BB128_18:
	setp.le.s64 	%p10, %rd33, %rd7;
	mov.f32 	%f505, 0fFF800000;
	@%p10 bra 	$L__BB128_20;
	ld.global.f32 	%f505, [%rd25+896];
	max.f32 	%f494, %f494, %f505;
$L__BB128_20:
	setp.le.s64 	%p11, %rd33, %rd8;
	mov.f32 	%f507, 0fFF800000;
	@%p11 bra 	$L__BB128_22;
	ld.global.f32 	%f507, [%rd25+1024];
	max.f32 	%f494, %f494, %f507;
$L__BB128_22:
	cvt.u64.u32 	%rd45, %r32;
	setp.le.s64 	%p12, %rd33, %rd45;
	mov.f32 	%f509, 0fFF800000;
	@%p12 bra 	$L__BB128_24;
	ld.global.f32 	%f509, [%rd25+1152];
	max.f32 	%f494, %f494, %f509;
$L__BB128_24:
	setp.le.s64 	%p13, %rd33, %rd9;
	mov.f32 	%f511, 0fFF800000;
	@%p13 bra 	$L__BB128_26;
	ld.global.f32 	%f511, [%rd25+1280];
	max.f32 	%f494, %f494, %f511;
$L__BB128_26:
	setp.le.s64 	%p14, %rd33, %rd10;
	mov.f32 	%f513, 0fFF800000;
	@%p14 bra 	$L__BB128_28;
	ld.global.f32 	%f513, [%rd25+1408];
	max.f32 	%f494, %f494, %f513;
$L__BB128_28:
	setp.le.s64 	%p15, %rd33, %rd11;
	mov.f32 	%f515, 0fFF800000;
	@%p15 bra 	$L__BB128_30;
	ld.global.f32 	%f515, [%rd25+1536];
	max.f32 	%f494, %f494, %f515;
$L__BB128_30:
	setp.le.s64 	%p16, %rd33, %rd12;
	mov.f32 	%f517, 0fFF800000;
	@%p16 bra 	$L__BB128_32;
	ld.global.f32 	%f517, [%rd25+1664];
	max.f32 	%f494, %f494, %f517;
$L__BB128_32:
	setp.le.s64 	%p17, %rd33, %rd13;
	mov.f32 	%f519, 0fFF800000;
	@%p17 bra 	$L__BB128_34;
	ld.global.f32 	%f519, [%rd25+1792];
	max.f32 	%f494, %f494, %f519;
$L__BB128_34:
	setp.le.s64 	%p18, %rd33, %rd14;
	mov.f32 	%f521, 0fFF800000;
	@%p18 bra 	$L__BB128_36;
	ld.global.f32 	%f521, [%rd25+1920];
	max.f32 	%f494, %f494, %f521;
$L__BB128_36:
	setp.le.s64 	%p19, %rd33, %rd15;
	mov.f32 	%f523, 0fFF800000;
	@%p19 bra 	$L__BB128_38;
	ld.global.f32 	%f523, [%rd25+2048];
	max.f32 	%f494, %f494, %f523;
$L__BB128_38:
	setp.le.s64 	%p20, %rd33, %rd16;
	mov.f32 	%f525, 0fFF800000;
	@%p20 bra 	$L__BB128_40;
	ld.global.f32 	%f525, [%rd25+2176];
	max.f32 	%f494, %f494, %f525;
$L__BB128_40:
	setp.le.s64 	%p21, %rd33, %rd17;
	mov.f32 	%f527, 0fFF800000;
	@%p21 bra 	$L__BB128_42;
	ld.global.f32 	%f527, [%rd25+2304];
	max.f32 	%f494, %f494, %f527;
$L__BB128_42:
	setp.le.s64 	%p22, %rd33, %rd18;
	mov.f32 	%f529, 0fFF800000;
	@%p22 bra 	$L__BB128_44;
	ld.global.f32 	%f529, [%rd25+2432];
	max.f32 	%f494, %f494, %f529;
$L__BB128_44:
	setp.le.s64 	%p23, %rd33, %rd19;
	mov.f32 	%f531, 0fFF800000;
	@%p23 bra 	$L__BB128_46;
	ld.global.f32 	%f531, [%rd25+2560];
	max.f32 	%f494, %f494, %f531;
$L__BB128_46:
	setp.le.s64 	%p24, %rd33, %rd20;
	mov.f32 	%f533, 0fFF800000;
	@%p24 bra 	$L__BB128_48;
	ld.global.f32 	%f533, [%rd25+2688];
	max.f32 	%f494, %f494, %f533;
$L__BB128_48:
	setp.le.s64 	%p25, %rd33, %rd21;
	mov.f32 	%f535, 0fFF800000;
	@%p25 bra 	$L__BB128_50;
	ld.global.f32 	%f535, [%rd25+2816];
	max.f32 	%f494, %f494, %f535;
$L__BB128_50:
	setp.le.s64 	%p26, %rd33, %rd22;
	mov.f32 	%f537, 0fFF800000;
	@%p26 bra 	$L__BB128_52;
	ld.global.f32 	%f537, [%rd25+2944];
	max.f32 	%f494, %f494, %f537;
$L__BB128_52:
	setp.le.s64 	%p27, %rd33, %rd23;
	mov.f32 	%f539, 0fFF800000;
	@%p27 bra 	$L__BB128_54;
	ld.global.f32 	%f539, [%rd25+3072];
	max.f32 	%f494, %f494, %f539;
$L__BB128_54:
	cvt.u64.u32 	%rd46, %r34;
	setp.le.s64 	%p28, %rd33, %rd46;
	mov.f32 	%f541, 0fFF800000;
	@%p28 bra 	$L__BB128_56;
	ld.global.f32 	%f541, [%rd25+3200];
	max.f32 	%f494, %f494, %f541;
$L__BB128_56:
	cvt.u64.u32 	%rd47, %r5;
	setp.le.s64 	%p29, %rd33, %rd47;
	mov.b32 	%r36, %f494;
	shfl.sync.bfly.b32	%r37|%p30, %r36, 16, 31, -1;
	mov.b32 	%f157, %r37;
	max.f32 	%f158, %f494, %f157;
	mov.b32 	%r38, %f158;
	shfl.sync.bfly.b32	%r39|%p31, %r38, 8, 31, -1;
	mov.b32 	%f159, %r39;
	max.f32 	%f160, %f158, %f159;
	mov.b32 	%r40, %f160;
	shfl.sync.bfly.b32	%r41|%p32, %r40, 4, 31, -1;
	mov.b32 	%f161, %r41;
	max.f32 	%f162, %f160, %f161;
	mov.b32 	%r42, %f162;
	shfl.sync.bfly.b32	%r43|%p33, %r42, 2, 31, -1;
	mov.b32 	%f163, %r43;
	max.f32 	%f164, %f162, %f163;
	mov.b32 	%r44, %f164;
	shfl.sync.bfly.b32	%r45|%p34, %r44, 1, 31, -1;
	mov.b32 	%f165, %r45;
	max.f32 	%f166, %f164, %f165;
	sub.f32 	%f167, %f491, %f166;
	fma.rn.f32 	%f168, %f167, 0f3BBB989D, 0f3F000000;
	cvt.sat.f32.f32 	%f169, %f168;
	mov.f32 	%f170, 0f4B400001;
	mov.f32 	%f171, 0f437C0000;
	fma.rm.f32 	%f172, %f169, %f171, %f170;
	add.f32 	%f173, %f172, 0fCB40007F;
	neg.f32 	%f174, %f173;
	fma.rn.f32 	%f175, %f167, 0f3FB8AA3B, %f174;
	fma.rn.f32 	%f176, %f167, 0f32A57060, %f175;
	mov.b32 	%r46, %f172;
	shl.b32 	%r47, %r46, 23;
	mov.b32 	%f177, %r47;
	ex2.approx.ftz.f32 	%f178, %f176;
	mul.f32 	%f179, %f178, %f177;
	add.f32 	%f180, %f179, 0f00000000;
	sub.f32 	%f181, %f493, %f166;
	fma.rn.f32 	%f182, %f181, 0f3BBB989D, 0f3F000000;
	cvt.sat.f32.f32 	%f183, %f182;
	fma.rm.f32 	%f184, %f183, %f171, %f170;
	add.f32 	%f185, %f184, 0fCB40007F;
	neg.f32 	%f186, %f185;
	fma.rn.f32 	%f187, %f181, 0f3FB8AA3B, %f186;
	fma.rn.f32 	%f188, %f181, 0f32A57060, %f187;
	mov.b32 	%r48, %f184;
	shl.b32 	%r49, %r48, 23;
	mov.b32 	%f189, %r49;
	ex2.approx.ftz.f32 	%f190, %f188;
	mul.f32 	%f191, %f190, %f189;
	add.f32 	%f192, %f180, %f191;
	sub.f32 	%f193, %f495, %f166;
	fma.rn.f32 	%f194, %f193, 0f3BBB989D, 0f3F000000;
	cvt.sat.f32.f32 	%f195, %f194;
	fma.rm.f32 	%f196, %f195, %f171, %f170;
	add.f32 	%f197, %f196, 0fCB40007F;
	neg.f32 	%f198, %f197;
	fma.rn.f32 	%f199, %f193, 0f3FB8AA3B, %f198;
	fma.rn.f32 	%f200, %f193, 0f32A57060, %f199;
	mov.b32 	%r50, %f196;
	shl.b32 	%r51, %r50, 23;
	mov.b32 	%f201, %r51;
	ex2.approx.ftz.f32 	%f202, %f200;
	mul.f32 	%f203, %f202, %f201;
	add.f32 	%f204, %f192, %f203;
	sub.f32 	%f205, %f497, %f166;
	fma.rn.f32 	%f206, %f205, 0f3BBB989D, 0f3F000000;
	cvt.sat.f32.f32 	%f207, %f206;
	fma.rm.f32 	%f208, %f207, %f171, %f170;
	add.f32 	%f209, %f208, 0fCB40007F;
	neg.f32 	%f210, %f209;
	fma.rn.f32 	%f211, %f205, 0f3FB8AA3B, %f210;
	fma.rn.f32 	%f212, %f205, 0f32A57060, %f211;
	mov.b32 	%r52, %f208;
	shl.b32 	%r53, %r52, 23;
	mov.b32 	%f213, %r53;
	ex2.approx.ftz.f32 	%f214, %f212;
	mul.f32 	%f215, %f214, %f213;
	add.f32 	%f216, %f204, %f215;
	sub.f32 	%f217, %f499, %f166;
	fma.rn.f32 	%f218, %f217, 0f3BBB989D, 0f3F000000;
	cvt.sat.f32.f32 	%f219, %f218;
	fma.rm.f32 	%f220, %f219, %f171, %f170;
	add.f32 	%f221, %f220, 0fCB40007F;
	neg.f32 	%f222, %f221;
	fma.rn.f32 	%f223, %f217, 0f3FB8AA3B, %f222;
	fma.rn.f32 	%f224, %f217, 0f32A57060, %f223;
	mov.b32 	%r54, %f220;
	shl.b32 	%r55, %r54, 23;
	mov.b32 	%f225, %r55;
	ex2.approx.ftz.f32 	%f226, %f224;
	mul.f32 	%f227, %f226, %f225;
	add.f32 	%f228, %f216, %f227;
	sub.f32 	%f229, %f501, %f166;
	fma.rn.f32 	%f230, %f229, 0f3BBB989D, 0f3F000000;
	cvt.sat.f32.f32 	%f231, %f230;
	fma.rm.f32 	%f232, %f231, %f171, %f170;
	add.f32 	%f233, %f232, 0fCB40007F;
	neg.f32 	%f234, %f233;
	fma.rn.f32 	%f235, %f229, 0f3FB8AA3B, %f234;
	fma.rn.f32 	%f236, %f229, 0f32A57060, %f235;
	mov.b32 	%r56, %f232;
	shl.b32 	%r57, %r56, 23;
	mov.b32 	%f237, %r57;
	ex2.approx.ftz.f32 	%f238, %f236;
	mul.f32 	%f239, %f238, %f237;
	add.f32 	%f240, %f228, %f239;
	sub.f32 	%f241, %f503, %f166;
	fma.rn.f32 	%f242, %f241, 0f3BBB989D, 0f3F000000;
	cvt.sat.f32.f32 	%f243, %f242;
	fma.rm.f32 	%f244, %f243, %f171, %f170;
	add.f32 	%f245, %f244, 0fCB40007F;
	neg.f32 	%f246, %f245;
	fma.rn.f32 	%f247, %f241, 0f3FB8AA3B, %f246;
	fma.rn.f32 	%f248, %f241, 0f32A57060, %f247;
	mov.b32 	%r58, %f244;
	shl.b32 	%r59, %r58, 23;
	mov.b32 	%f249, %r59;
	ex2.approx.ftz.f32 	%f250, %f248;
	mul.f32 	%f251, %f250, %f249;
	add.f32 	%f252, %f240, %f251;
	sub.f32 	%f253, %f505, %f166;
	fma.rn.f32 	%f254, %f253, 0f3BBB989D, 0f3F000000;
	cvt.sat.f32.f32 	%f255, %f254;
	fma.rm.f32 	%f256, %f255, %f171, %f170;
	add.f32 	%f257, %f256, 0fCB40007F;
	neg.f32 	%f258, %f257;
	fma.rn.f32 	%f259, %f253, 0f3FB8AA3B, %f258;
	fma.rn.f32 	%f260, %f253, 0f32A57060, %f259;
	mov.b32 	%r60, %f256;
	shl.b32 	%r61, %r60, 23;
	mov.b32 	%f261, %r61;
	ex2.approx.ftz.f32 	%f262, %f260;
	mul.f32 	%f263, %f262, %f261;
	add.f32 	%f264, %f252, %f263;
	sub.f32 	%f265, %f507, %f166;
	fma.rn.f32 	%f266, %f265, 0f3BBB989D, 0f3F000000;
	cvt.sat.f32.f32 	%f267, %f266;
	fma.rm.f32 	%f268, %f267, %f171, %f170;
	add.f32 	%f269, %f268, 0fCB40007F;
	neg.f32 	%f270, %f269;
	fma.rn.f32 	%f271, %f265, 0f3FB8AA3B, %f270;
	fma.rn.f32 	%f272, %f265, 0f32A57060, %f271;
	mov.b32 	%r62, %f268;
	shl.b32 	%r63, %r62, 23;
	mov.b32 	%f273, %r63;
	ex2.approx.ftz.f32 	%f274, %f272;
	mul.f32 	%f275, %f274, %f273;
	add.f32 	%f276, %f264, %f275;
	sub.f32 	%f277, %f509, %f166;
	fma.rn.f32 	%f278, %f277, 0f3BBB989D, 0f3F000000;
	cvt.sat.f32.f32 	%f279, %f278;
	fma.rm.f32 	%f280, %f279, %f171, %f170;
	add.f32 	%f281, %f280, 0fCB40007F;
	neg.f32 	%f282, %f281;
	fma.rn.f32 	%f283, %f277, 0f3FB8AA3B, %f282;
	fma.rn.f32 	%f284, %f277, 0f32A57060, %f283;
	mov.b32 	%r64, %f280;
	shl.b32 	%r65, %r64, 23;
	mov.b32 	%f285, %r65;
	ex2.approx.ftz.f32 	%f286, %f284;
	mul.f32 	%f287, %f286, %f285;
	add.f32 	%f288, %f276, %f287;
	sub.f32 	%f289, %f511, %f166;
	fma.rn.f32 	%f290, %f289, 0f3BBB989D, 0f3F000000;
	cvt.sat.f32.f32 	%f291, %f290;
	fma.rm.f32 	%f292, %f291, %f171, %f170;
	add.f32 	%f293, %f292, 0fCB40007F;
	neg.f32 	%f294, %f293;
	fma.rn.f32 	%f295, %f289, 0f3FB8AA3B, %f294;
	fma.rn.f32 	%f296, %f289, 0f32A57060, %f295;
	mov.b32 	%r66, %f292;
	shl.b32 	%r67, %r66, 23;
	mov.b32 	%f297, %r67;
	ex2.approx.ftz.f32 	%f298, %f296;
	mul.f32 	%f299, %f298, %f297;
	add.f32 	%f300, %f288, %f299;
	sub.f32 	%f301, %f513, %f166;
	fma.rn.f32 	%f302, %f301, 0f3BBB989D, 0f3F000000;
	cvt.sat.f32.f32 	%f303, %f302;
	fma.rm.f32 	%f304, %f303, %f171, %f170;
	add.f32 	%f305, %f304, 0fCB40007F;
	neg.f32 	%f306, %f305;
	fma.rn.f32 	%f307, %f301, 0f3FB8AA3B, %f306;
	fma.rn.f32 	%f308, %f301, 0f32A57060, %f307;
	mov.b32 	%r68, %f304;
	shl.b32 	%r69, %r68, 23;
	mov.b32 	%f309, %r69;
	ex2.approx.ftz.f32 	%f310, %f308;
	mul.f32 	%f311, %f310, %f309;
	add.f32 	%f312, %f300, %f311;
	sub.f32 	%f313, %f515, %f166;
	fma.rn.f32 	%f314, %f313, 0f3BBB989D, 0f3F000000;
	cvt.sat.f32.f32 	%f315, %f314;
	fma.rm.f32 	%f316, %f315, %f171, %f170;
	add.f32 	%f317, %f316, 0fCB40007F;
	neg.f32 	%f318, %f317;
	fma.rn.f32 	%f319, %f313, 0f3FB8AA3B, %f318;
	fma.rn.f32 	%f320, %f313, 0f32A57060, %f319;
	mov.b32 	%r70, %f316;
	shl.b32 	%r71, %r70, 23;
	mov.b32 	%f321, %r71;
	ex2.approx.ftz.f32 	%f322, %f320;
	mul.f32 	%f323, %f322, %f321;
	add.f32 	%f324, %f312, %f323;
	sub.f32 	%f325, %f517, %f166;
	fma.rn.f32 	%f326, %f325, 0f3BBB989D, 0f3F000000;
	cvt.sat.f32.f32 	%f327, %f326;
	fma.rm.f32 	%f328, %f327, %f171, %f170;
	add.f32 	%f329, %f328, 0fCB40007F;
	neg.f32 	%f330, %f329;
	fma.rn.f32 	%f331, %f325, 0f3FB8AA3B, %f330;
	fma.rn.f32 	%f332, %f325, 0f32A57060, %f331;
	mov.b32 	%r72, %f328;
	shl.b32 	%r73, %r72, 23;
	mov.b32 	%f333, %r73;
	ex2.approx.ftz.f32 	%f334, %f332;
	mul.f32 	%f335, %f334, %f333;
	add.f32 	%f336, %f324, %f335;
	sub.f32 	%f337, %f519, %f166;
	fma.rn.f32 	%f338, %f337, 0f3BBB989D, 0f3F000000;
	cvt.sat.f32.f32 	%f339, %f338;
	fma.rm.f32 	%f340, %f339, %f171, %f170;
	add.f32 	%f341, %f340, 0fCB40007F;
	neg.f32 	%f342, %f341;
	fma.rn.f32 	%f343, %f337, 0f3FB8AA3B, %f342;
	fma.rn.f32 	%f344, %f337, 0f32A57060, %f343;
	mov.b32 	%r74, %f340;
	shl.b32 	%r75, %r74, 23;
	mov.b32 	%f345, %r75;
	ex2.approx.ftz.f32 	%f346, %f344;
	mul.f32 	%f347, %f346, %f345;
	add.f32 	%f348, %f336, %f347;
	sub.f32 	%f349, %f521, %f166;
	fma.rn.f32 	%f350, %f349, 0f3BBB989D, 0f3F000000;
	cvt.sat.f32.f32 	%f351, %f350;
	fma.rm.f32 	%f352, %f351, %f171, %f170;
	add.f32 	%f353, %f352, 0fCB40007F;
	neg.f32 	%f354, %f353;
	fma.rn.f32 	%f355, %f349, 0f3FB8AA3B, %f354;
	fma.rn.f32 	%f356, %f349, 0f32A57060, %f355;
	mov.b32 	%r76, %f352;
	shl.b32 	%r77, %r76, 23;
	mov.b32 	%f357, %r77;
	ex2.approx.ftz.f32 	%f358, %f356;
	mul.f32 	%f359, %f358, %f357;
	add.f32 	%f360, %f348, %f359;
	sub.f32 	%f361, %f523, %f166;
	fma.rn.f32 	%f362, %f361, 0f3BBB989D, 0f3F000000;
	cvt.sat.f32.f32 	%f363, %f362;
	fma.rm.f32 	%f364, %f363, %f171, %f170;
	add.f32 	%f365, %f364, 0fCB40007F;
	neg.f32 	%f366, %f365;
	fma.rn.f32 	%f367, %f361, 0f3FB8AA3B, %f366;
	fma.rn.f32 	%f368, %f361, 0f32A57060, %f367;
	mov.b32 	%r78, %f364;
	shl.b32 	%r79, %r78, 23;
	mov.b32 	%f369, %r79;
	ex2.approx.ftz.f32 	%f370, %f368;
	mul.f32 	%f371, %f370, %f369;
	add.f32 	%f372, %f360, %f371;
	sub.f32 	%f373, %f525, %f166;
	fma.rn.f32 	%f374, %f373, 0f3BBB989D, 0f3F000000;
	cvt.sat.f32.f32 	%f375, %f374;
	fma.rm.f32 	%f376, %f375, %f171, %f170;
	add.f32 	%f377, %f376, 0fCB40007F;
	neg.f32 	%f378, %f377;
	fma.rn.f32 	%f379, %f373, 0f3FB8AA3B, %f378;
	fma.rn.f32 	%f380, %f373, 0f32A57060, %f379;
	mov.b32 	%r80, %f376;
	shl.b32 	%r81, %r80, 23;
	mov.b32 	%f381, %r81;
	ex2.approx.ftz.f32 	%f382, %f380;
	mul.f32 	%f383, %f382, %f381;
	add.f32 	%f384, %f372, %f383;
	sub.f32 	%f385, %f527, %f166;
	fma.rn.f32 	%f386, %f385, 0f3BBB989D, 0f3F000000;
	cvt.sat.f32.f32 	%f387, %f386;
	fma.rm.f32 	%f388, %f387, %f171, %f170;
	add.f32 	%f389, %f388, 0fCB40007F;
	neg.f32 	%f390, %f389;
	fma.rn.f32 	%f391, %f385, 0f3FB8AA3B, %f390;
	fma.rn.f32 	%f392, %f385, 0f32A57060, %f391;
	mov.b32 	%r82, %f388;
	shl.b32 	%r83, %r82, 23;
	mov.b32 	%f393, %r83;
	ex2.approx.ftz.f32 	%f394, %f392;
	mul.f32 	%f395, %f394, %f393;
	add.f32 	%f396, %f384, %f395;
	sub.f32 	%f397, %f529, %f166;
	fma.rn.f32 	%f398, %f397, 0f3BBB989D, 0f3F000000;
	cvt.sat.f32.f32 	%f399, %f398;
	fma.rm.f32 	%f400, %f399, %f171, %f170;
	add.f32 	%f401, %f400, 0fCB40007F;
	neg.f32 	%f402, %f401;
	fma.rn.f32 	%f403, %f397, 0f3FB8AA3B, %f402;
	fma.rn.f32 	%f404, %f397, 0f32A57060, %f403;
	mov.b32 	%r84, %f400;
	shl.b32 	%r85, %r84, 23;
	mov.b32 	%f405, %r85;
	ex2.approx.ftz.f32 	%f406, %f404;
	mul.f32 	%f407, %f406, %f405;
	add.f32 	%f408, %f396, %f407;
	sub.f32 	%f409, %f531, %f166;
	fma.rn.f32 	%f410, %f409, 0f3BBB989D, 0f3F000000;
	cvt.sat.f32.f32 	%f411, %f410;
	fma.rm.f32 	%f412, %f411, %f171, %f170;
	add.f32 	%f413, %f412, 0fCB40007F;
	neg.f32 	%f414, %f413;
	fma.rn.f32 	%f415, %f409, 0f3FB8AA3B, %f414;
	fma.rn.f32 	%f416, %f409, 0f32A57060, %f415;
	mov.b32 	%r86, %f412;
	shl.b32 	%r87, %r86, 23;
	mov.b32 	%f417, %r87;
	ex2.approx.ftz.f32 	%f418, %f416;
	mul.f32 	%f419, %f418, %f417;
	add.f32 	%f420, %f408, %f419;
	sub.f32 	%f421, %f533, %f166;
	fma.rn.f32 	%f422, %f421, 0f3BBB989D, 0f3F000000;
	cvt.sat.f32.f32 	%f423, %f422;
	fma.rm.f32 	%f424, %f423, %f171, %f170;
	add.f32 	%f425, %f424, 0fCB40007F;
	neg.f32 	%f426, %f425;
	fma.rn.f32 	%f427, %f421, 0f3FB8AA3B, %f426;
	fma.rn.f32 	%f428, %f421, 0f32A57060, %f427;
	mov.b32 	%r88, %f424;
	shl.b32 	%r89, %r88, 23;
	mov.b32 	%f429, %r89;
	ex2.approx.ftz.f32 	%f430, %f428;
	mul.f32 	%f431, %f430, %f429;
	add.f32 	%f432, %f420, %f431;
	sub.f32 	%f433, %f535, %f166;
	fma.rn.f32 	%f434, %f433, 0f3BBB989D, 0f3F000000;
	cvt.sat.f32.f32 	%f435, %f434;
	fma.rm.f32 	%f436, %f435, %f171, %f170;
	add.f32 	%f437, %f436, 0fCB40007F;
	neg.f32 	%f438, %f437;
	fma.rn.f32 	%f439, %f433, 0f3FB8AA3B, %f438;
	fma.rn.f32 	%f440, %f433, 0f32A57060, %f439;
	mov.b32 	%r90, %f436;
	shl.b32 	%r91, %r90, 23;
	mov.b32 	%f441, %r91;
	ex2.approx.ftz.f32 	%f442, %f440;
	mul.f32 	%f443, %f442, %f441;
	add.f32 	%f444, %f432, %f443;
	sub.f32 	%f445, %f537, %f166;
	fma.rn.f32 	%f446, %f445, 0f3BBB989D, 0f3F000000;
	cvt.sat.f32.f32 	%f447, %f446;
	fma.rm.f32 	%f448, %f447, %f171, %f170;
	add.f32 	%f449, %f448, 0fCB40007F;
	neg.f32 	%f450, %f449;
	fma.rn.f32 	%f451, %f445, 0f3FB8AA3B, %f450;
	fma.rn.f32 	%f452, %f445, 0f32A57060, %f451;
	mov.b32 	%r92, %f448;
	shl.b32 	%r93, %r92, 23;
	mov.b32 	%f453, %r93;
	ex2.approx.ftz.f32 	%f454, %f452;
	mul.f32 	%f455, %f454, %f453;
	add.f32 	%f456, %f444, %f455;
	sub.f32 	%f457, %f539, %f166;
	fma.rn.f32 	%f458, %f457, 0f3BBB989D, 0f3F000000;
	cvt.sat.f32.f32 	%f459, %f458;
	fma.rm.f32 	%f460, %f459, %f171, %f170;
	add.f32 	%f461, %f460, 0fCB40007F;
	neg.f32 	%f462, %f461;
	fma.rn.f32 	%f463, %f457, 0f3FB8AA3B, %f462;
	fma.rn.f32 	%f464, %f457, 0f32A57060, %f463;
	mov.b32 	%r94, %f460;
	shl.b32 	%r95, %r94, 23;
	mov.b32 	%f465, %r95;
	ex2.approx.ftz.f32 	%f466, %f464;
	mul.f32 	%f467, %f466, %f465;
	add.f32 	%f468, %f456, %f467;
	sub.f32 	%f469, %f541, %f166;
	fma.rn.f32 	%f470, %f469, 0f3BBB989D, 0f3F000000;
	cvt.sat.f32.f32 	%f471, %f470;
	fma.rm.f32 	%f472, %f471, %f171, %f170;
	add.f32 	%f473, %f472, 0fCB40007F;
	neg.f32 	%f474, %f473;
	fma.rn.f32 	%f475, %f469, 0f3FB8AA3B, %f474;
	fma.rn.f32 	%f476, %f469, 0f32A57060, %f475;
	mov.b32 	%r96, %f472;
	shl.b32 	%r97, %r96, 23;
	mov.b32 	%f477, %r97;
	ex2.approx.ftz.f32 	%f478, %f476;
	mul.f32 	%f479, %f478, %f477;
	add.f32 	%f480, %f468, %f479;
	mov.b32 	%r98, %f480;
	shfl.sync.bfly.b32	%r99|%p35, %r98, 16, 31, -1;
	mov.b32 	%f481, %r99;
	add.f32 	%f482, %f480, %f481;
	mov.b32 	%r100, %f482;
	shfl.sync.bfly.b32	%r101|%p36, %r100, 8, 31, -1;
	mov.b32 	%f483, %r101;
	add.f32 	%f484, %f482, %f483;
	mov.b32 	%r102, %f484;
	shfl.sync.bfly.b32	%r103|%p37, %r102, 4, 31, -1;
	mov.b32 	%f485, %r103;
	add.f32 	%f486, %f484, %f485;
	mov.b32 	%r104, %f486;
	shfl.sync.bfly.b32	%r105|%p38, %r104, 2, 31, -1;
	mov.b32 	%f487, %r105;
	add.f32 	%f488, %f486, %f487;
	mov.b32 	%r106, %f488;
	shfl.sync.bfly.b32	%r107|%p39, %r106, 1, 31, -1;
	mov.b32 	%f489, %r107;
	add.f32 	%f490, %f488, %f489;
	div.rn.f32 	%f105, %f179, %f490;
	div.rn.f32 	%f106, %f191, %f490;
	div.rn.f32 	%f107, %f203, %f490;
	div.rn.f32 	%f108, %f215, %f490;
	div.rn.f32 	%f109, %f227, %f490;
	div.rn.f32 	%f110, %f239, %f490;
	div.rn.f32 	%f111, %f251, %f490;
	div.rn.f32 	%f112, %f263, %f490;
	div.rn.f32 	%f113, %f275, %f490;
	div.rn.f32 	%f114, %f287, %f490;
	div.rn.f32 	%f115, %f299, %f490;
	div.rn.f32 	%f116, %f311, %f490;
	div.rn.f32 	%f117, %f323, %f490;
	div.rn.f32 	%f118, %f335, %f490;
	div.rn.f32 	%f119, %f347, %f490;
	div.rn.f32 	%f120, %f359, %f490;
	div.rn.f32 	%f121, %f371, %f490;
	div.rn.f32 	%f122, %f383, %f490;
	div.rn.f32 	%f123, %f395, %f490;
	div.rn.f32 	%f124, %f407, %f490;
	div.rn.f32 	%f125, %f419, %f490;
	div.rn.f32 	%f126, %f431, %f490;
	div.rn.f32 	%f127, %f443, %f490;
	div.rn.f32 	%f128, %f455, %f490;
	div.rn.f32 	%f129, %f467, %f490;
	div.rn.f32 	%f130, %f479, %f490;
	mad.lo.s64 	%rd48, %rd57, %rd31, %rd47;
	cvta.to.global.u64 	%rd49, %rd30;
	shl.b64 	%rd50, %rd48, 2;
	add.s64 	%rd26, %rd49, %rd50;
	@%p29 bra 	$L__BB128_58;
	st.global.f32 	[%rd26], %f105;
$L__BB128_58:
	cvt.u64.u32 	%rd51, %r30;
	setp.le.s64 	%p40, %rd33, %rd51;
	@%p40 bra 	$L__BB128_60;
	st.global.f32 	[%rd26+128], %f106;
$L__BB128_60:
	setp.le.s64 	%p41, %rd33, %rd2;
	@%p41 bra 	$L__BB128_62;
	st.global.f32 	[%rd26+256], %f107;
$L__BB128_62:
	setp.le.s64 	%p42, %rd33, %rd3;
	@%p42 bra 	$L__BB128_64;
	st.global.f32 	[%rd26+384], %f108;
$L__BB128_64:
	setp.le.s64 	%p43, %rd33, %rd4;
	@%p43 bra 	$L__BB128_66;
	st.global.f32 	[%rd26+512], %f109;
$L__BB128_66:
	setp.le.s64 	%p44, %rd33, %rd5;
	@%p44 bra 	$L__BB128_68;
	st.global.f32 	[%rd26+640], %f110;
$L__BB128_68:
	setp.le.s64 	%p45, %rd33, %rd6;
	@%p45 bra 	$L__BB128_70;
	st.global.f32 	[%rd26+768], %f111;
$L__BB128_70:
	setp.le.s64 	%p46, %rd33, %rd7;
	@%p46 bra 	$L__BB128_72;
	st.global.f32 	[%rd26+896], %f112;
$L__BB128_72:
	setp.le.s64 	%p47, %rd33, %rd8;
	@%p47 bra 	$L__BB128_74;
	st.global.f32 	[%rd26+1024], %f113;
$L__BB128_74:
	cvt.u64.u32 	%rd52, %r32;
	setp.le.s64 	%p48, %rd33, %rd52;
	@%p48 bra 	$L__BB128_76;
	st.global.f32 	[%rd26+1152], %f114;
$L__BB128_76:
	setp.le.s64 	%p49, %rd33, %rd9;
	@%p49 bra 	$L__BB128_78;
	st.global.f32 	[%rd26+1280], %f115;
$L__BB128_78:
	setp.le.s64 	%p50, %rd33, %rd10;
	@%p50 bra 	$L__BB128_80;
	st.global.f32 	[%rd26+1408], %f116;
$L__BB128_80:
	setp.le.s64 	%p51, %rd33, %rd11;
	@%p51 bra 	$L__BB128_82;
	st.global.f32 	[%rd26+1536], %f117;
$L__BB128_82:
	setp.le.s64 	%p52, %rd33, %rd12;
	@%p52 bra 	$L__BB128_84;
	st.global.f32 	[%rd26+1664], %f118;
$L__BB128_84:
	setp.le.s64 	%p53, %rd33, %rd13;
	@%p53 bra 	$L__BB128_86;
	st.global.f32 	[%rd26+1792], %f119;
$L__BB128_86:
	setp.le.s64 	%p54, %rd33, %rd14;
	@%p54 bra 	$L__BB128_88;
	st.global.f32 	[%rd26+1920], %f120;
$L__BB128_88:
	setp.le.s64 	%p55, %rd33, %rd15;
	@%p55 bra 	$L__BB128_90;
	st.global.f32 	[%rd26+2048], %f121;
$L__BB128_90:
	setp.le.s64 	%p56, %rd33, %rd16;
	@%p56 bra 	$L__BB128_92;
	st.global.f32 	[%rd26+2176], %f122;
$L__BB128_92:
	setp.le.s64 	%p57, %rd33, %rd17;
	@%p57 bra 	$L__BB128_94;
	st.global.f32 	[%rd26+2304], %f123;
$L__BB128_94:
	setp.le.s64 	%p58, %rd33, %rd18;
	@%p58 bra 	$L__BB128_96;
	st.global.f32 	[%rd26+2432], %f124;
$L__BB128_96:
	setp.le.s64 	%p59, %rd33, %rd19;
	@%p59 bra 	$L__BB128_98;
	st.global.f32 	[%rd26+2560], %f125;
$L__BB128_98:
	setp.le.s64 	%p60, %rd33, %rd20;
	@%p60 bra 	$L__BB128_100;
	st.global.f32 	[%rd26+2688], %f126;
$L__BB128_100:
	setp.le.s64 	%p61, %rd33, %rd21;
	@%p61 bra 	$L__BB128_102;
	st.global.f32 	[%rd26+2816], %f127;
$L__BB128_102:
	setp.le.s64 	%p62, %rd33, %rd22;
	@%p62 bra 	$L__BB128_104;
	st.global.f32 	[%rd26+2944], %f128;
$L__BB128_104:
	setp.le.s64 	%p63, %rd33, %rd23;
	@%p63 bra 	$L__BB128_106;
	st.global.f32 	[%rd26+3072], %f129;
$L__BB128_106:
	cvt.u64.u32 	%rd53, %r34;
	setp.le.s64 	%p64, %rd33, %rd53;
	@%p64 bra 	$L__BB128_108;
	st.global.f32 	[%rd26+3200], %f130;
$L__BB128_108:
	ld.param.u64 	%rd56, [_ZN7oneflow4cuda7softmax15SoftmaxWarpImplI10SimpleLoadIffE11SimpleStoreIffEfLi1ELi26ELi32ELi1ELb1ELNS1_9AlgorithmE0EEEvT_T0_ll_param_2];
	cvt.s64.s32 	%rd54, %r116;
	add.s64 	%rd57, %rd57, %rd54;
	setp.lt.s64 	%p65, %rd57, %rd56;
	@%p65 bra 	$L__BB128_4;
$L__BB128_109:
	ret;

}
	// .globl	_ZN7oneflow4cuda7softmax15SoftmaxWarpImplI10SimpleLoadIffE11SimpleStoreIffEfLi1ELi27ELi32ELi1ELb0ELNS1_9AlgorithmE0EEEvT_T0_ll
.visible .entry _ZN7oneflow4cuda7softmax15SoftmaxWarpImplI10SimpleLoadIffE11SimpleStoreIffEfLi1ELi27ELi32ELi1ELb0ELNS1_9AlgorithmE0EEEvT_T0_ll(
	.param .align 8 .b8 _ZN7oneflow4cuda7softmax15SoftmaxWarpImplI10SimpleLoadIffE11SimpleStoreIffEfLi1ELi27ELi32ELi1ELb0ELNS1_9AlgorithmE0EEEvT_T0_ll_param_0[16],
	.param .align 8 .b8 _ZN7oneflow4cuda7softmax15SoftmaxWarpImplI10SimpleLoadIffE11SimpleStoreIffEfLi1ELi27ELi32ELi1ELb0ELNS1_9AlgorithmE0EEEvT_T0_ll_param_1[16],
	.param .u64 _ZN7oneflow4cuda7softmax15SoftmaxWarpImplI10SimpleLoadIffE11SimpleStoreIffEfLi1ELi27ELi32ELi1ELb0ELNS1_9AlgorithmE0EEEvT_T0_ll_param_2,
	.param .u64 _ZN7oneflow4cuda7softmax15SoftmaxWarpImplI10SimpleLoadIffE11SimpleStoreIffEfLi1ELi27ELi32ELi1ELb0ELNS1_9AlgorithmE0EEEvT_T0_ll_param_3
)
{
	.reg .pred 	%p<14>;
	.reg .b32 	%r<82>;
	.reg .b32 	%f<428>;
	.reg .b64 	%rd<27>;

	ld.param.u64 	%rd9, [_ZN7oneflow4cuda7softmax15SoftmaxWarpImplI10SimpleLoadIffE11SimpleStoreIffEfLi1ELi27ELi32ELi1ELb0ELNS1_9AlgorithmE0EEEvT_T0_ll_param_1+8];
	ld.param.u64 	%rd8, [_ZN7oneflow4cuda7softmax15SoftmaxWarpImplI10SimpleLoadIffE11SimpleStoreIffEfLi1ELi27ELi32ELi1ELb0ELNS1_9AlgorithmE0EEEvT_T0_ll_param_1];
	ld.param.u64 	%rd7, [_ZN7oneflow4cuda7softmax15SoftmaxWarpImplI10SimpleLoadIffE11SimpleStoreIffEfLi1ELi27ELi32ELi1ELb0ELNS1_9AlgorithmE0EEEvT_T0_ll_param_0+8];
	ld.param.u64 	%rd6, [_ZN7oneflow4cuda7softmax15SoftmaxWarpImplI10SimpleLoadIffE11SimpleStoreIffEfLi1ELi27ELi32ELi1ELb0ELNS1_9AlgorithmE0EEEvT_T0_ll_param_0];
	ld.param.u64 	%rd10, [_ZN7oneflow4cuda7softmax15SoftmaxWarpImplI10SimpleLoadIffE11SimpleStoreIffEfLi1ELi27ELi32ELi1ELb0ELNS1_9AlgorithmE0EEEvT_T0_ll_param_2];
	ld.param.u64 	%rd11, [_ZN7oneflow4cuda7softmax15SoftmaxWarpImplI10SimpleLoadIffE11SimpleStoreIffEfLi1ELi27ELi32ELi1ELb0ELNS1_9AlgorithmE0EEEvT_T0_ll_param_3];
	setp.lt.s64 	%p1, %rd11, 865;
	@%p1 bra 	$L__BB129_2;
	mov.u64 	%rd12, $str;
	cvta.global.u64 	%rd13, %rd12;
	mov.u64 	%rd14, $str$1;
	cvta.global.u64 	%rd15, %rd14;
	mov.u64 	%rd16, __unnamed_129;
	cvta.global.u64 	%rd17, %rd16;
	{ // callseq 128, 0
	.param .b64 param0;
	st.param.b64 	[param0], %rd13;
	.param .b64 param1;
	st.param.b64 	[param1], %rd15;
	.param .b32 param2;
	st.param.b32 	[param2], 228;
	.param .b64 param3;
	st.param.b64 	[param3], %rd17;
	.param .b64 param4;
	st.param.b64 	[param4], 1;
	call.uni 
	__assertfail, 
	(
	param0, 
	param1, 
	param2, 
	param3, 
	param4
	);
	} // callseq 128
$L__BB129_2:
	mov.u32 	%r2, %ctaid.x;
	mov.u32 	%r3, %ntid.y;
	mov.u32 	%r4, %tid.y;
	mad.lo.s32 	%r5, %r2, %r3, %r4;
	mov.u32 	%r6, %nctaid.x;
	mul.lo.s32 	%r1, %r6, %r3;
	cvt.s64.s32 	%rd26, %r5;
	setp.le.s64 	%p2, %rd10, %rd26;
	@%p2 bra 	$L__BB129_5;
	mov.u32 	%r7, %tid.x;
	cvt.u64.u32 	%rd2, %r7;
	cvt.s64.s32 	%rd3, %r1;
$L__BB129_4:
	mad.lo.s64 	%rd18, %rd26, %rd7, %rd2;
	cvta.to.global.u64 	%rd19, %rd6;
	shl.b64 	%rd20, %rd18, 2;
	add.s64 	%rd21, %rd19, %rd20;
	ld.global.f32 	%f1, [%rd21];
	max.f32 	%f2, %f1, 0fFF800000;
	ld.global.f32 	%f3, [%rd21+128];
	max.f32 	%f4, %f2, %f3;
	ld.global.f32 	%f5, [%rd21+256];
	max.f32 	%f6, %f4, %f5;
	ld.global.f32 	%f7, [%rd21+384];
	max.f32 	%f8, %f6, %f7;
	ld.global.f32 	%f9, [%rd21+512];
	max.f32 	%f10, %f8, %f9;
	ld.global.f32 	%f11, [%rd21+640];
	max.f32 	%f12, %f10, %f11;
	ld.global.f32 	%f13, [%rd21+768];
	max.f32 	%f14, %f12, %f13;
	ld.global.f32 	%f15, [%rd21+896];
	max.f32 	%f16, %f14, %f15;
	ld.global.f32 	%f17, [%rd21+1024];
	max.f32 	%f18, %f16, %f17;
	ld.global.f32 	%f19, [%rd21+1152];
	max.f32 	%f20, %f18, %f19;
	ld.global.f32 	%f21, [%rd21+1280];
	max.f32 	%f22, %f20, %f21;
	ld.global.f32 	%f23, [%rd21+1408];
	max.f32 	%f24, %f22, %f23;
	ld.global.f32 	%f25, [%rd21+1536];
	max.f32 	%f26, %f24, %f25;
	ld.global.f32 	%f27, [%rd21+1664];
	max.f32 	%f28, %f26, %f27;
	ld.global.f32 	%f29, [%rd21+1792];
	max.f32 	%f30, %f28, %f29;
	ld.global.f32 	%f31, [%rd21+1920];
	max.f32 	%f32, %f30, %f31;
	ld.global.f32 	%f33, [%rd21+2048];
	max.f32 	%f34, %f32, %f33;
	ld.global.f32 	%f35, [%rd21+2176];
	max.f32 	%f36, %f34, %f35;
	ld.global.f32 	%f37, [%rd21+2304];
	max.f32 	%f38, %f36, %f37;
	ld.global.f32 	%f39, [%rd21+2432];
	max.f32 	%f40, %f38, %f39;
	ld.global.f32 	%f41, [%rd21+2560];
	max.f32 	%f42, %f40, %f41;
	ld.global.f32 	%f43, [%rd21+2688];
	max.f32 	%f44, %f42, %f43;
	ld.global.f32 	%f45, [%rd21+2816];
	max.f32 	%f46, %f44, %f45;
	ld.global.f32 	%f47, [%rd21+2944];
	max.f32 	%f48, %f46, %f47;
	ld.global.f32 	%f49, [%rd21+3072];
	max.f32 	%f50, %f48, %f49;
	ld.global.f32 	%f51, [%rd21+3200];
	max.f32 	%f52, %f50, %f51;
	ld.global.f32 	%f53, [%rd21+3328];
	max.f32 	%f54, %f52, %f53;
	mov.b32 	%r8, %f54;
	shfl.sync.bfly.b32	%r9|%p3, %r8, 16, 31, -1;
	mov.b32 	%f55, %r9;
	max.f32 	%f56, %f54, %f55;
	mov.b32 	%r10, %f56;
	shfl.sync.bfly.b32	%r11|%p4, %r10, 8, 31, -1;
	mov.b32 	%f57, %r11;
	max.f32 	%f58, %f56, %f57;
	mov.b32 	%r12, %f58;
	shfl.sync.bfly.b32	%r13|%p5, %r12, 4, 31, -1;
	mov.b32 	%f59, %r13;
	max.f32 	%f60, %f58, %f59;
	mov.b32 	%r14, %f60;
	shfl.sync.bfly.b32	%r15|%p6, %r14, 2, 31, -1;
	mov.b32 	%f61, %r15;
	max.f32 	%f62, %f60, %f61;
	mov.b32 	%r16, %f62;
	shfl.sync.bfly.b32	%r17|%p7, %r16, 1, 31, -1;
	mov.b32 	%f63, %r17;
	max.f32 	%f64, %f62, %f63;
	sub.f32 	%f65, %f1, %f64;
	fma.rn.f32 	%f66, %f65, 0f3BBB989D, 0f3F000000;
	cvt.sat.f32.f32 	%f67, %f66;
	mov.f32 	%f68, 0f4B400001;
	mov.f32 	%f69, 0f437C0000;
	fma.rm.f32 	%f70, %f67, %f69, %f68;
	add.f32 	%f71, %f70, 0fCB40007F;
	neg.f32 	%f72, %f71;
	fma.rn.f32 	%f73, %f65, 0f3FB8AA3B, %f72;
	fma.rn.f32 	%f74, %f65, 0f32A57060, %f73;
	mov.b32 	%r18, %f70;
	shl.b32 	%r19, %r18, 23;
	mov.b32 	%f75, %r19;
	ex2.approx.ftz.f32 	%f76, %f74;
	mul.f32 	%f77, %f76, %f75;
	add.f32 	%f78, %f77, 0f00000000;
	sub.f32 	%f79, %f3, %f64;
	fma.rn.f32 	%f80, %f79, 0f3BBB989D, 0f3F000000;
	cvt.sat.f32.f32 	%f81, %f80;
	fma.rm.f32 	%f82, %f81, %f69, %f68;
	add.f32 	%f83, %f82, 0fCB40007F;
	neg.f32 	%f84, %f83;
	fma.rn.f32 	%f85, %f79, 0f3FB8AA3B, %f84;
	fma.rn.f32 	%f86, %f79, 0f32A57060, %f85;
	mov.b32 	%r20, %f82;
	shl.b32 	%r21, %r20, 23;
	mov.b32 	%f87, %r21;
	ex2.approx.ftz.f32 	%f88, %f86;
	mul.f32 	%f89, %f88, %f87;
	add.f32 	%f90, %f78, %f89;
	sub.f32 	%f91, %f5, %f64;
	fma.rn.f32 	%f92, %f91, 0f3BBB989D, 0f3F000000;
	cvt.sat.f32.f32 	%f93, %f92;
	fma.rm.f32 	%f94, %f93, %f69, %f68;
	add.f32 	%f95, %f94, 0fCB40007F;
	neg.f32 	%f96, %f95;
	fma.rn.f32 	%f97, %f91, 0f3FB8AA3B, %f96;
	fma.rn.f32 	%f98, %f91, 0f32A57060, %f97;
	mov.b32 	%r22, %f94;
	shl.b32 	%r23, %r22, 23;
	mov.b32 	%f99, %r23;
	ex2.approx.ftz.f32 	%f100, %f98;
	mul.f32 	%f101, %f100, %f99;
	add.f32 	%f102, %f90, %f101;
	sub.f32 	%f103, %f7, %f64;
	fma.rn.f32 	%f104, %f103, 0f3BBB989D, 0f3F000000;
	cvt.sat.f32.f32 	%f105, %f104;
	fma.rm.f32 	%f106, %f105, %f69, %f68;
	add.f32 	%f107, %f106, 0fCB40007F;
	neg.f32 	%f108, %f107;
	fma.rn.f32 	%f109, %f103, 0f3FB8AA3B, %f108;
	fma.rn.f32 	%f110, %f103, 0f32A57060, %f109;
	mov.b32 	%r24, %f106;
	shl.b32 	%r25, %r24, 23;
	mov.b32 	%f111, %r25;
	ex2.approx.ftz.f32 	%f112, %f110;
	mul.f32 	%f113, %f112, %f111;
	add.f32 	%f114, %f102, %f113;
	sub.f32 	%f115, %f9, %f64;
	fma.rn.f32 	%f116, %f115, 0f3BBB989D, 0f3F000000;
	cvt.sat.f32.f32 	%f117, %f116;
	fma.rm.f32 	%f118, %f117, %f69, %f68;
	add.f32 	%f119, %f118, 0fCB40007F;
	neg.f32 	%f120, %f119;
	fma.rn.f32 	%f121, %f115, 0f3FB8AA3B, %f120;
	fma.rn.f32 	%f122, %f115, 0f32A57060, %f121;
	mov.b32 	%r26, %f118;
	shl.b32 	%r27, %r26, 23;
	mov.b32 	%f123, %r27;
	ex2.approx.ftz.f32 	%f124, %f122;
	mul.f32 	%f125, %f124, %f123;
	add.f32 	%f126, %f114, %f125;
	sub.f32 	%f127, %f11, %f64;
	fma.rn.f32 	%f128, %f127, 0f3BBB989D, 0f3F000000;
	cvt.sat.f32.f32 	%f129, %f128;
	fma.rm.f32 	%f130, %f129, %f69, %f68;
	add.f32 	%f131, %f130, 0fCB40007F;
	neg.f32 	%f132, %f131;
	fma.rn.f32 	%f133, %f127, 0f3FB8AA3B, %f132;
	fma.rn.f32 	%f134, %f127, 0f32A57060, %f133;
	mov.b32 	%r28, %f130;
	shl.b32 	%r29, %r28, 23;
	mov.b32 	%f135, %r29;
	ex2.approx.ftz.f32 	%f136, %f134;
	mul.f32 	%f137, %f136, %f135;
	add.f32 	%f138, %f126, %f137;
	sub.f32 	%f139, %f13, %f64;
	fma.rn.f32 	%f140, %f139, 0f3BBB989D, 0f3F000000;
	cvt.sat.f32.f32 	%f141, %f140;
	fma.rm.f32 	%f142, %f141, %f69, %f68;
	add.f32 	%f143, %f142, 0fCB40007F;
	neg.f32 	%f144, %f143;
	fma.rn.f32 	%f145, %f139, 0f3FB8AA3B, %f144;
	fma.rn.f32 	%f146, %f139, 0f32A57060, %f145;
	mov.b32 	%r30, %f142;
	shl.b32 	%r31, %r30, 23;
	mov.b32 	%f147, %r31;
	ex2.approx.ftz.f32 	%f148, %f146;
	mul.f32 	%f149, %f148, %f147;
	add.f32 	%f150, %f138, %f149;
	sub.f32 	%f151, %f15, %f64;
	fma.rn.f32 	%f152, %f151, 0f3BBB989D, 0f3F000000;
	cvt.sat.f32.f32 	%f153, %f152;
	fma.rm.f32 	%f154, %f153, %f69, %f68;
	add.f32 	%f155, %f154, 0fCB40007F;
	neg.f32 	%f156, %f155;
	fma.rn.f32 	%f157, %f151, 0f3FB8AA3B, %f156;
	fma.rn.f32 	%f158, %f151, 0f32A57060, %f157;
	mov.b32 	%r32, %f154;
	shl.b32 	%r33, %r32, 23;
	mov.b32 	%f159, %r33;
	ex2.approx.ftz.f32 	%f160, %f158;
	mul.f32 	%f161, %f160, %f159;
	add.f32 	%f162, %f150, %f161;
	sub.f32 	%f163, %f17, %f64;
	fma.rn.f32 	%f164, %f163, 0f3BBB989D, 0f3F000000;
	cvt.sat.f32.f32 	%f165, %f164;
	fma.rm.f32 	%f166, %f165, %f69, %f68;
	add.f32 	%f167, %f166, 0fCB40007F;
	neg.f32 	%f168, %f167;
	fma.rn.f32 	%f169, %f163, 0f3FB8AA3B, %f168;
	fma.rn.f32 	%f170, %f163, 0f32A57060, %f169;
	mov.b32 	%r34, %f166;
	shl.b32 	%r35, %r34, 23;
	mov.b32 	%f171, %r35;
	ex2.approx.ftz.f32 	%f172, %f170;
	mul.f32 	%f173, %f172, %f171;
	add.f32 	%f174, %f162, %f173;
	sub.f32 	%f175, %f19, %f64;
	fma.rn.f32 	%f176, %f175, 0f3BBB989D, 0f3F000000;
	cvt.sat.f32.f32 	%f177, %f176;
	fma.rm.f32 	%f178, %f177, %f69, %f68;
	add.f32 	%f179, %f178, 0fCB40007F;
	neg.f32 	%f180, %f179;
	fma.rn.f32 	%f181, %f175, 0f3FB8AA3B, %f180;
	fma.rn.f32 	%f182, %f175, 0f32A57060, %f181;
	mov.b32 	%r36, %f178;
	shl.b32 	%r37, %r36, 23;
	mov.b32 	%f183, %r37;
	ex2.approx.ftz.f32 	%f184, %f182;
	mul.f32 	%f185, %f184, %f183;
	add.f32 	%f186, %f174, %f185;
	sub.f32 	%f187, %f21, %f64;
	fma.rn.f32 	%f188, %f187, 0f3BBB989D, 0f3F000000;
	cvt.sat.f32.f32 	%f189, %f188;
	fma.rm.f32 	%f190, %f189, %f69, %f68;
	add.f32 	%f191, %f190, 0fCB40007F;
	neg.f32 	%f192, %f191;
	fma.rn.f32 	%f193, %f187, 0f3FB8AA3B, %f192;
	fma.rn.f32 	%f194, %f187, 0f32A57060, %f193;
	mov.b32 	%r38, %f190;
	shl.b32 	%r39, %r38, 23;
	mov.b32 	%f195, %r39;
	ex2.approx.ftz.f32 	%f196, %f194;
	mul.f32 	%f197, %f196, %f195;
	add.f32 	%f198, %f186, %f197;
	sub.f32 	%f199, %f23, %f64;
	fma.rn.f32 	%f200, %f199, 0f3BBB989D, 0f3F000000;
	cvt.sat.f32.f32 	%f201, %f200;
	fma.rm.f32 	%f202, %f201, %f69, %f68;
	add.f32 	%f203, %f202, 0fCB40007F;
	neg.f32 	%f204, %f203;
	fma.rn.f32 	%f205, %f199, 0f3FB8AA3B, %f204;
	fma.rn.f32 	%f206, %f199, 0f32A57060, %f205;
	mov.b32 	%r40, %f202;
	shl.b32 	%r41, %r40, 23;
	mov.b32 	%f207, %r41;
	ex2.approx.ftz.f32 	%f208, %f206;
	mul.f32 	%f209, %f208, %f207;
	add.f32 	%f210, %f198, %f209;
	sub.f32 	%f211, %f25, %f64;
	fma.rn.f32 	%f212, %f211, 0f3BBB989D, 0f3F000000;
	cvt.sat.f32.f32 	%f213, %f212;
	fma.rm.f32 	%f214, %f213, %f69, %f68;
	add.f32 	%f215, %f214, 0fCB40007F;
	neg.f32 	%f216, %f215;
	fma.rn.f32 	%f217, %f211, 0f3FB8AA3B, %f216;
	fma.rn.f32 	%f218, %f211, 0f32A57060, %f217;
	mov.b32 	%r42, %f214;
	shl.b32 	%r43, %r42, 23;
	mov.b32 	%f219, %r43;
	ex2.approx.ftz.f32 	%f220, %f218;
	mul.f32 	%f221, %f220, %f219;
	add.f32 	%f222, %f210, %f221;
	sub.f32 	%f223, %f27, %f64;
	fma.rn.f32 	%f224, %f223, 0f3BBB989D, 0f3F000000;
	cvt.sat.f32.f32 	%f225, %f224;
	fma.rm.f32 	%f226, %f225, %f69, %f68;
	add.f32 	%f227, %f226, 0fCB40007F;
	neg.f32 	%f228, %f227;
	fma.rn.f32 	%f229, %f223, 0f3FB8AA3B, %f228;
	fma.rn.f32 	%f230, %f223, 0f32A57060, %f229;
	mov.b32 	%r44, %f226;
	shl.b32 	%r45, %r44, 23;
	mov.b32 	%f231, %r45;
	ex2.approx.ftz.f32 	%f232, %f230;
	mul.f32 	%f233, %f232, %f231;
	add.f32 	%f234, %f222, %f233;
	sub.f32 	%f235, %f29, %f64;
	fma.rn.f32 	%f236, %f235, 0f3BBB989D, 0f3F000000;
	cvt.sat.f32.f32 	%f237, %f236;
	fma.rm.f32 	%f238, %f237, %f69, %f68;
	add.f32 	%f239, %f238, 0fCB40007F;
	neg.f32 	%f240, %f239;
	fma.rn.f32 	%f241, %f235, 0f3FB8AA3B, %f240;
	fma.rn.f32 	%f242, %f235, 0f32A57060, %f241;
	mov.b32 	%r46, %f238;
	shl.b32 	%r47, %r46, 23;
	mov.b32 	%f243, %r47;
	ex2.approx.ftz.f32 	%f244, %f242;
	mul.f32 	%f245, %f244, %f243;
	add.f32 	%f246, %f234, %f245;
	sub.f32 	%f247, %f31, %f64;
	fma.rn.f32 	%f248, %f247, 0f3BBB989D, 0f3F000000;
	cvt.sat.f32.f32 	%f249, %f248;
	fma.rm.f32 	%f250, %f249, %f69, %f68;
	add.f32 	%f251, %f250, 0fCB40007F;
	neg.f32 	%f252, %f251;
	fma.rn.f32 	%f253, %f247, 0f3FB8AA3B, %f252;
	fma.rn.f32 	%f254, %f247, 0f32A57060, %f253;
	mov.b32 	%r48, %f250;
	shl.b32 	%r49, %r48, 23;
	mov.b32 	%f255, %r49;
	ex2.approx.ftz.f32 	%f256, %f254;
	mul.f32 	%f257, %f256, %f255;
	add.f32 	%f258, %f246, %f257;
	sub.f32 	%f259, %f33, %f64;
	fma.rn.f32 	%f260, %f259, 0f3BBB989D, 0f3F000000;
	cvt.sat.f32.f32 	%f261, %f260;
	fma.rm.f32 	%f262, %f261, %f69, %f68;
	add.f32 	%f263, %f262, 0fCB40007F;
	neg.f32 	%f264, %f263;
	fma.rn.f32 	%f265, %f259, 0f3FB8AA3B, %f264;
	fma.rn.f32 	%f266, %f259, 0f32A57060, %f265;
	mov.b32 	%r50, %f262;
	shl.b32 	%r51, %r50, 23;
	mov.b32 	%f267, %r51;
	ex2.approx.ftz.f32 	%f268, %f266;
	mul.f32 	%f269, %f268, %f267;
	add.f32 	%f270, %f258, %f269;
	sub.f32 	%f271, %f35, %f64;
	fma.rn.f32 	%f272, %f271, 0f3BBB989D, 0f3F000000;
	cvt.sat.f32.f32 	%f273, %f272;
	fma.rm.f32 	%f274, %f273, %f69, %f68;
	add.f32 	%f275, %f274, 0fCB40007F;
	neg.f32 	%f276, %f275;
	fma.rn.f32 	%f277, %f271, 0f3FB8AA3B, %f276;
	fma.rn.f32 	%f278, %f271, 0f32A57060, %f277;
	mov.b32 	%r52, %f274;
	shl.b32 	%r53, %r52, 23;
	mov.b32 	%f279, %r53;
	ex2.approx.ftz.f32 	%f280, %f278;
	mul.f32 	%f281, %f280, %f279;
	add.f32 	%f282, %f270, %f281;
	sub.f32 	%f283, %f37, %f64;
	fma.rn.f32 	%f284, %f283, 0f3BBB989D, 0f3F000000;
	cvt.sat.f32.f32 	%f285, %f284;
	fma.rm.f32 	%f286, %f285, %f69, %f68;
	add.f32 	%f287, %f286, 0fCB40007F;
	neg.f32 	%f288, %f287;
	fma.rn.f32 	%f289, %f283, 0f3FB8AA3B, %f288;
	fma.rn.f32 	%f290, %f283, 0f32A57060, %f289;
	mov.b32 	%r54, %f286;
	shl.b32 	%r55, %r54, 23;
	mov.b32 	%f291, %r55;
	ex2.approx.ftz.f32 	%f292, %f290;
	mul.f32 	%f293, %f292, %f291;
	add.f32 	%f294, %f282, %f293;
	sub.f32 	%f295, %f39, %f64;
	fma.rn.f32 	%f296, %f295, 0f3BBB989D, 0f3F000000;
	cvt.sat.f32.f32 	%f297, %f296;
	fma.rm.f32 	%f298, %f297, %f69, %f68;
	add.f32 	%f299, %f298, 0fCB40007F;
	neg.f32 	%f300, %f299;
	fma.rn.f32 	%f301, %f295, 0f3FB8AA3B, %f300;
	fma.rn.f32 	%f302, %f295, 0f32A57060, %f301;
	mov.b32 	%r56, %f298;
	shl.b32 	%r57, %r56, 23;
	mov.b32 	%f303, %r57;
	ex2.approx.ftz.f32 	%f304, %f302;
	mul.f32 	%f305, %f304, %f303;
	add.f32 	%f306, %f294, %f305;
	sub.f32 	%f307, %f41, %f64;
	fma.rn.f32 	%f308, %f307, 0f3BBB989D, 0f3F000000;
	cvt.sat.f32.f32 	%f309, %f308;
	fma.rm.f32 	%f310, %f309, %f69, %f68;
	add.f32 	%f311, %f310, 0fCB40007F;
	neg.f32 	%f312, %f311;
	fma.rn.f32 	%f313, %f307, 0f3FB8AA3B, %f312;
	fma.rn.f32 	%f314, %f307, 0f32A57060, %f313;
	mov.b32 	%r58, %f310;
	shl.b32 	%r59, %r58, 23;
	mov.b32 	%f315, %r59;
	ex2.approx.ftz.f32 	%f316, %f314;
	mul.f32 	%f317, %f316, %f315;
	add.f32 	%f318, %f306, %f317;
	sub.f32 	%f319, %f43, %f64;
	fma.rn.f32 	%f320, %f319, 0f3BBB989D, 0f3F000000;
	cvt.sat.f32.f32 	%f321, %f320;
	fma.rm.f32 	%f322, %f321, %f69, %f68;
	add.f32 	%f323, %f322, 0fCB40007F;
	neg.f32 	%f324, %f323;
	fma.rn.f32 	%f325, %f319, 0f3FB8AA3B, %f324;
	fma.rn.f32 	%f326, %f319, 0f32A57060, %f325;
	mov.b32 	%r60, %f322;
	shl.b32 	%r61, %r60, 23;
	mov.b32 	%f327, %r61;
	ex2.approx.ftz.f32 	%f328, %f326;
	mul.f32 	%f329, %f328, %f327;
	add.f32 	%f330, %f318, %f329;
	sub.f32 	%f331, %f45, %f64;
	fma.rn.f32 	%f332, %f331, 0f3BBB989D, 0f3F000000;
	cvt.sat.f32.f32 	%f333, %f332;
	fma.rm.f32 	%f334, %f333, %f69, %f68;
	add.f32 	%f335, %f334, 0fCB40007F;
	neg.f32 	%f336, %f335;
	fma.rn.f32 	%f337, %f331, 0f3FB8AA3B, %f336;
	fma.rn.f32 	%f338, %f331, 0f32A57060, %f337;
	mov.b32 	%r62, %f334;
	shl.b32 	%r63, %r62, 23;
	mov.b32 	%f339, %r63;
	ex2.approx.ftz.f32 	%f340, %f338;
	mul.f32 	%f341, %f340, %f339;
	add.f32 	%f342, %f330, %f341;
	sub.f32 	%f343, %f47, %f64;
	fma.rn.f32 	%f344, %f343, 0f3BBB989D, 0f3F000000;
	cvt.sat.f32.f32 	%f345, %f344;
	fma.rm.f32 	%f346, %f345, %f69, %f68;
	add.f32 	%f347, %f346, 0fCB40007F;
	neg.f32 	%f348, %f347;
	fma.rn.f32 	%f349, %f343, 0f3FB8AA3B, %f348;
	fma.rn.f32 	%f350, %f343, 0f32A57060, %f349;
	mov.b32 	%r64, %f346;
	shl.b32 	%r65, %r64, 23;
	mov.b32 	%f351, %r65;
	ex2.approx.ftz.f32 	%f352, %f350;
	mul.f32 	%f353, %f352, %f351;
	add.f32 	%f354, %f342, %f353;
	sub.f32 	%f355, %f49, %f64;
	fma.rn.f32 	%f356, %f355, 0f3BBB989D, 0f3F000000;
	cvt.sat.f32.f32 	%f357, %f356;
	fma.rm.f32 	%f358, %f357, %f69, %f68;
	add.f32 	%f359, %f358, 0fCB40007F;
	neg.f32 	%f360, %f359;
	fma.rn.f32 	%f361, %f355, 0f3FB8AA3B, %f360;
	fma.rn.f32 	%f362, %f355, 0f32A57060, %f361;
	mov.b32 	%r66, %f358;
	shl.b32 	%r67, %r66, 23;
	mov.b32 	%f363, %r67;
	ex2.approx.ftz.f32 	%f364, %f362;
	mul.f32 	%f365, %f364, %f363;
	add.f32 	%f366, %f354, %f365;
	sub.f32 	%f367, %f51, %f64;
	fma.rn.f32 	%f368, %f367, 0f3BBB989D, 0f3F000000;
	cvt.sat.f32.f32 	%f369, %f368;
	fma.rm.f32 	%f370, %f369, %f69, %f68;
	add.f32 	%f371, %f370, 0fCB40007F;
	neg.f32 	%f372, %f371;
	fma.rn.f32 	%f373, %f367, 0f3FB8AA3B, %f372;
	fma.rn.f32 	%f374, %f367, 0f32A57060, %f373;
	mov.b32 	%r68, %f370;
	shl.b32 	%r69, %r68, 23;
	mov.b32 	%f375, %r69;
	ex2.approx.ftz.f32 	%f376, %f374;
	mul.f32 	%f377, %f376, %f375;
	add.f32 	%f378, %f366, %f377;
	sub.f32 	%f379, %f53, %f64;
	fma.rn.f32 	%f380, %f379, 0f3BBB989D, 0f3F000000;
	cvt.sat.f32.f32 	%f381, %f380;
	fma.rm.f32 	%f382, %f381, %f69, %f68;
	add.f32 	%f383, %f382, 0fCB40007F;
	neg.f32 	%f384, %f383;
	fma.rn.f32 	%f385, %f379, 0f3FB8AA3B, %f384;
	fma.rn.f32 	%f386, %f379, 0f32A57060, %f385;
	mov.b32 	%r70, %f382;
	shl.b32 	%r71, %r70, 23;
	mov.b32 	%f387, %r71;
	ex2.approx.ftz.f32 	%f388, %f386;
	mul.f32 	%f389, %f388, %f387;
	add.f32 	%f390, %f378, %f389;
	mov.b32 	%r72, %f390;
	shfl.sync.bfly.b32	%r73|%p8, %r72, 16, 31, -1;
	mov.b32 	%f391, %r73;
	add.f32 	%f392, %f390, %f391;
	mov.b32 	%r74, %f392;
	shfl.sync.bfly.b32	%r75|%p9, %r74, 8, 31, -1;
	mov.b32 	%f393, %r75;
	add.f32 	%f394, %f392, %f393;
	mov.b32 	%r76, %f394;
	shfl.sync.bfly.b32	%r77|%p10, %r76, 4, 31, -1;
	mov.b32 	%f395, %r77;
	add.f32 	%f396, %f394, %f395;
	mov.b32 	%r78, %f396;
	shfl.sync.bfly.b32	%r79|%p11, %r78, 2, 31, -1;
	mov.b32 	%f397, %r79;
	add.f32 	%f398, %f396, %f397;
	mov.b32 	%r80, %f398;
	shfl.sync.bfly.b32	%r81|%p12, %r80, 1, 31, -1;
	mov.b32 	%f399, %r81;
	add.f32 	%f400, %f398, %f399;
	div.rn.f32 	%f401, %f77, %f400;
	div.rn.f32 	%f402, %f89, %f400;
	div.rn.f32 	%f403, %f101, %f400;
	div.rn.f32 	%f404, %f113, %f400;
	div.rn.f32 	%f405, %f125, %f400;
	div.rn.f32 	%f406, %f137, %f400;
	div.rn.f32 	%f407, %f149, %f400;
	div.rn.f32 	%f408, %f161, %f400;
	div.rn.f32 	%f409, %f173, %f400;
	div.rn.f32 	%f410, %f185, %f400;
	div.rn.f32 	%f411, %f197, %f400;
	div.rn.f32 	%f412, %f209, %f400;
	div.rn.f32 	%f413, %f221, %f400;
	div.rn.f32 	%f414, %f233, %f400;
	div.rn.f32 	%f415, %f245, %f400;
	div.rn.f32 	%f416, %f257, %f400;
	div.rn.f32 	%f417, %f269, %f400;
	div.rn.f32 	%f418, %f281, %f400;
	div.rn.f32 	%f419, %f293, %f400;
	div.rn.f32 	%f420, %f305, %f400;
	div.rn.f32 	%f421, %f317, %f400;
	div.rn.f32 	%f422, %f329, %f400;
	div.rn.f32 	%f423, %f341, %f400;
	div.rn.f32 	%f424, %f353, %f400;
	div.rn.f32 	%f425, %f365, %f400;
	div.rn.f32 	%f426, %f377, %f400;
	div.rn.f32 	%f427, %f389, %f400;
	mad.lo.s64 	%rd22, %rd26, %rd9, %rd2;
	cvta.to.global.u64 	%rd23, %rd8;
	shl.b64 	%rd24, %rd22, 2;
	add.s64 	%rd25, %rd23, %rd24;
	st.global.f32 	[%rd25], %f401;
	st.global.f32 	[%rd25+128], %f402;
	st.global.f32 	[%rd25+256], %f403;
	st.global.f32 	[%rd25+384], %f404;
	st.global.f32 	[%rd25+512], %f405;
	st.global.f32 	[%rd25+640], %f406;
	st.global.f32 	[%rd25+768], %f407;
	st.global.f32 	[%rd25+896], %f408;
	st.global.f32 	[%rd25+1024], %f409;
	st.global.f32 	[%rd25+1152], %f410;
	st.global.f32 	[%rd25+1280], %f411;
	st.global.f32 	[%rd25+1408], %f412;
	st.global.f32 	[%rd25+1536], %f413;
	st.global.f32 	[%rd25+1664], %f414;
	st.global.f32 	[%rd25+1792], %f415;
	st.global.f32 	[%rd25+1920], %f416;
	st.global.f32 	[%rd25+2048], %f417;
	st.global.f32 	[%rd25+2176], %f418;
	st.global.f32 	[%rd25+2304], %f419;
	st.global.f32 	[%rd25+2432], %f420;
	st.global.f32 	[%rd25+2560], %f421;
	st.global.f32 	[%rd25+2688], %f422;
	st.global.f32 	[%rd25+2816], %f423;
	st.global.f32 	[%rd25+2944], %f424;
	st.global.f32 	[%rd25+3072], %f425;
	st.global.f32 	[%rd25+3200], %f426;
	st.global.f32 	[%rd25+3328], %f427;
	add.s64 	%rd26, %rd26, %rd3;
	setp.lt.s64 	%p13, %rd26, %rd10;
	@%p13 bra 	$L__BB129_4;
$L__BB129_5:
	ret;

}
	// .globl	_ZN7oneflow4cuda7softmax15SoftmaxWarpImplI10SimpleLoadIffE11SimpleStoreIffEfLi1ELi27ELi32ELi1ELb1ELNS1_9AlgorithmE0EEEvT_T0_ll
.visible .entry _ZN7oneflow4cuda7softmax15SoftmaxWarpImplI10SimpleLoadIffE11SimpleStoreIffEfLi1ELi27ELi32ELi1ELb1ELNS1_9AlgorithmE0EEEvT_T0_ll(
	.param .align 8 .b8 _ZN7oneflow4cuda7softmax15SoftmaxWarpImplI10SimpleLoadIffE11SimpleStoreIffEfLi1ELi27ELi32ELi1ELb1ELNS1_9AlgorithmE0EEEvT_T0_ll_param_0[16],
	.param .align 8 .b8 _ZN7oneflow4cuda7softmax15SoftmaxWarpImplI10SimpleLoadIffE11SimpleStoreIffEfLi1ELi27ELi32ELi1ELb1ELNS1_9AlgorithmE0EEEvT_T0_ll_param_1[16],
	.param .u64 _ZN7oneflow4cuda7softmax15SoftmaxWarpImplI10SimpleLoadIffE11SimpleStoreIffEfLi1ELi27ELi32ELi1ELb1ELNS1_9AlgorithmE0EEEvT_T0_ll_param_2,
	.param .u64 _ZN7oneflow4cuda7softmax15SoftmaxWarpImplI10SimpleLoadIffE11SimpleStoreIffEfLi1ELi27ELi32ELi1ELb1ELNS1_9AlgorithmE0EEEvT_T0_ll_param_3
)
{
	.reg .pred 	%p<68>;
	.reg .b32 	%r<123>;
	.reg .b32 	%f<563>;
	.reg .b64 	%rd<60>;

	ld.param.u64 	%rd31, [_ZN7oneflow4cuda7softmax15SoftmaxWarpImplI10SimpleLoadIffE11SimpleStoreIffEfLi1ELi27ELi32ELi1ELb1ELNS1_9AlgorithmE0EEEvT_T0_ll_param_1+8];
	ld.param.u64 	%rd30, [_ZN7oneflow4cuda7softmax15SoftmaxWarpImplI10SimpleLoadIffE11SimpleStoreIffEfLi1ELi27ELi32ELi1ELb1ELNS1_9AlgorithmE0EEEvT_T0_ll_param_1];
	ld.param.u64 	%rd29, [_ZN7oneflow4cuda7softmax15SoftmaxWarpImplI10SimpleLoadIffE11SimpleStoreIffEfLi1ELi27ELi32ELi1ELb1ELNS1_9AlgorithmE0EEEvT_T0_ll_param_0+8];
	ld.param.u64 	%rd28, [_ZN7oneflow4cuda7softmax15SoftmaxWarpImplI10SimpleLoadIffE11SimpleStoreIffEfLi1ELi27ELi32ELi1ELb1ELNS1_9AlgorithmE0EEEvT_T0_ll_param_0];
	ld.param.u64 	%rd33, [_ZN7oneflow4cuda7softmax15SoftmaxWarpImplI10SimpleLoadIffE11SimpleStoreIffEfLi1ELi27ELi32ELi1ELb1ELNS1_9AlgorithmE0EEEvT_T0_ll_param_3];
	setp.lt.s64 	%p1, %rd33, 865;
	@%p1 bra 	$L__BB130_2;
	mov.u64 	%rd34, $str;
	cvta.global.u64 	%rd35, %rd34;
	mov.u64 	%rd36, $str$1;
	cvta.global.u64 	%rd37, %rd36;
	mov.u64 	%rd38, __unnamed_130;
	cvta.global.u64 	%rd39, %rd38;
	{ // callseq 129, 0
	.param .b64 param0;
	st.param.b64 	[param0], %rd35;
	.param .b64 param1;
	st.param.b64 	[param1], %rd37;
	.param .b32 param2;
	st.param.b32 	[param2], 228;
	.param .b64 param3;
	st.param.b64 	[param3], %rd39;
	.param .b64 param4;
	st.param.b64 	[param4], 1;
	call.uni 
	__assertfail, 
	(
	param0, 
	param1, 
	param2, 
	param3, 
	param4
	);
	} // callseq 129
$L__BB130_2:
	ld.param.u64 	%rd57, [_ZN7oneflow4cuda7softmax15SoftmaxWarpImplI10SimpleLoadIffE11SimpleStoreIffEfLi1ELi27ELi32ELi1ELb1ELNS1_9AlgorithmE0EEEvT_T0_ll_param_2];
	mov.u32 	%r1, %ctaid.x;
	mov.u32 	%r2, %ntid.y;
	mov.u32 	%r3, %tid.y;
	mad.lo.s32 	%r4, %r1, %r2, %r3;
	cvt.s64.s32 	%rd59, %r4;
	setp.le.s64 	%p2, %rd57, %rd59;
	@%p2 bra 	$L__BB130_113;
	mov.u32 	%r5, %tid.x;
	add.s32 	%r6, %r5, 64;
	cvt.u64.u32 	%rd2, %r6;
	add.s32 	%r7, %r5, 96;
	cvt.u64.u32 	%rd3, %r7;
	add.s32 	%r8, %r5, 128;
	cvt.u64.u32 	%rd4, %r8;
	add.s32 	%r9, %r5, 160;
	cvt.u64.u32 	%rd5, %r9;
	add.s32 	%r10, %r5, 192;
	cvt.u64.u32 	%rd6, %r10;
	add.s32 	%r11, %r5, 224;
	cvt.u64.u32 	%rd7, %r11;
	add.s32 	%r12, %r5, 256;
	cvt.u64.u32 	%rd8, %r12;
	add.s32 	%r13, %r5, 320;
	cvt.u64.u32 	%rd9, %r13;
	add.s32 	%r14, %r5, 352;
	cvt.u64.u32 	%rd10, %r14;
	add.s32 	%r15, %r5, 384;
	cvt.u64.u32 	%rd11, %r15;
	add.s32 	%r16, %r5, 416;
	cvt.u64.u32 	%rd12, %r16;
	add.s32 	%r17, %r5, 448;
	cvt.u64.u32 	%rd13, %r17;
	add.s32 	%r18, %r5, 480;
	cvt.u64.u32 	%rd14, %r18;
	add.s32 	%r19, %r5, 512;
	cvt.u64.u32 	%rd15, %r19;
	add.s32 	%r20, %r5, 544;
	cvt.u64.u32 	%rd16, %r20;
	add.s32 	%r21, %r5, 576;
	cvt.u64.u32 	%rd17, %r21;
	add.s32 	%r22, %r5, 608;
	cvt.u64.u32 	%rd18, %r22;
	add.s32 	%r23, %r5, 640;
	cvt.u64.u32 	%rd19, %r23;
	add.s32 	%r24, %r5, 672;
	cvt.u64.u32 	%rd20, %r24;
	add.s32 	%r25, %r5, 704;
	cvt.u64.u32 	%rd21, %r25;
	add.s32 	%r26, %r5, 736;
	cvt.u64.u32 	%rd22, %r26;
	add.s32 	%r27, %r5, 832;
	cvt.u64.u32 	%rd23, %r27;
	add.s32 	%r30, %r5, 32;
	add.s32 	%r32, %r5, 288;
	add.s32 	%r34, %r5, 768;
	add.s32 	%r36, %r5, 800;
	mov.u32 	%r120, %nctaid.x;
$L__BB130_4:
	cvt.u64.u32 	%rd40, %r5;
	setp.le.s64 	%p3, %rd33, %rd40;
	mad.lo.s64 	%rd41, %rd59, %rd29, %rd40;
	cvta.to.global.u64 	%rd42, %rd28;
	shl.b64 	%rd43, %rd41, 2;
	add.s64 	%rd25, %rd42, %rd43;
	mov.f32 	%f509, 0fFF800000;
	mov.f32 	%f512, %f509;
	@%p3 bra 	$L__BB130_6;
	ld.global.f32 	%f509, [%rd25];
	max.f32 	%f512, %f509, 0fFF800000;
$L__BB130_6:
	cvt.u64.u32 	%rd44, %r30;
	setp.le.s64 	%p4, %rd33, %rd44;
	mov.f32 	%f511, 0fFF800000;
	@%p4 bra 	$L__BB130_8;
	ld.global.f32 	%f511, [%rd25+128];
	max.f32 	%f512, %f512, %f511;
$L__BB130_8:
	setp.le.s64 	%p5, %rd33, %rd2;
	mov.f32 	%f513, 0fFF800000;
	@%p5 bra 	$L__BB130_10;
	ld.global.f32 	%f513, [%rd25+256];
	max.f32 	%f512, %f512, %f513;
$L__BB130_10:
	setp.le.s64 	%p6, %rd33, %rd3;
	mov.f32 	%f515, 0fFF800000;
	@%p6 bra 	$L__BB130_12;
	ld.global.f32 	%f515, [%rd25+384];
	max.f32 	%f512, %f512, %f515;
$L__BB130_12:
	setp.le.s64 	%p7, %rd33, %rd4;
	mov.f32 	%f517, 0fFF800000;
	@%p7 bra 	$L__BB130_14;
	ld.global.f32 	%f517, [%rd25+512];
	max.f32 	%f512, %f512, %f517;
$L__BB130_14:
	setp.le.s64 	%p8, %rd33, %rd5;
	mov.f32 	%f519, 0fFF800000;
	@%p8 bra 	$L__BB130_16;
	ld.global.f32 	%f519, [%rd25+640];
	max.f32 	%f512, %f512, %f519;
$L__BB130_16:
	setp.le.s64 	%p9, %rd33, %rd6;
	mov.f32 	%f521, 0fFF800000;
	@%p9 bra 	$L__BB130_18;
	ld.global.f32 	%f521, [%rd25+768];
	max.f32 	%f512, %f512, %f521;
$L__BB130_18:
	setp.le.s64 	%p10, %rd33, %rd7;
	mov.f32 	%f523, 0fFF800000;
	@%p10 bra 	$L__BB130_20;
	ld.global.f32 	%f523, [%rd25+896];
	max.f32 	%f512, %f512, %f523;
$L__BB130_20:
	setp.le.s64 	%p11, %rd33, %rd8;
	mov.f32 	%f525, 0fFF800000;
	@%p11 bra 	$L__BB130_22;
	ld.global.f32 	%f525, [%rd25+1024];
	max.f32 	%f512, %f512, %f525;
$L__BB130_22:
	cvt.u64.u32 	%rd45, %r32;
	setp.le.s64 	%p12, %rd33, %rd45;
	mov.f32 	%f527, 0fFF800000;
	@%p12 bra 	$L__BB130_24;
	ld.global.f32 	%f527, [%rd25+1152];
	max.f32 	%f512, %f512, %f527;
$L__BB130_24:
	setp.le.s64 	%p13, %rd33, %rd9;
	mov.f32 	%f529, 0fFF800000;
	@%p13 bra 	$L__BB130_26;
	ld.global.f32 	%f529, [%rd25+1280];
	max.f32 	%f512, %f512, %f529;
$L__BB130_26:
	setp.le.s64 	%p14, %rd33, %rd10;
	mov.f32 	%f531, 0fFF800000;
	@%p14 bra 	$L__BB130_28;
	ld.global.f32 	%f531, [%rd25+1408];
	max.f32 	%f512, %f512, %f531;
$L__BB130_28:
	setp.le.s64 	%p15, %rd33, %rd11;
	mov.f32 	%f533, 0fFF800000;
	@%p15 bra 	$L__BB130_30;
	ld.global.f32 	%f533, [%rd25+1536];
	max.f32 	%f512, %f512, %f533;
$L__BB130_30:
	setp.le.s64 	%p16, %rd33, %rd12;
	mov.f32 	%f535, 0fFF800000;
	@%p16 bra 	$L__BB130_32;
	ld.global.f32 	%f535, [%rd25+1664];
	max.f32 	%f512, %f512, %f535;
$L__BB130_32:
	setp.le.s64 	%p17, %rd33, %rd13;
	mov.f32 	%f537, 0fFF800000;
	@%p17 bra 	$L__BB130_34;
	ld.global.f32 	%f537, [%rd25+1792];
	max.f32 	%f512, %f512, %f537;
$L__BB130_34:
	setp.le.s64 	%p18, %rd33, %rd14;
	mov.f32 	%f539, 0fFF800000;
	@%p18 bra 	$L__BB130_36;
	ld.global.f32 	%f539, [%rd25+1920];
	max.f32 	%f512, %f512, %f539;
$L__BB130_36:
	setp.le.s64 	%p19, %rd33, %rd15;
	mov.f32 	%f541, 0fFF800000;
	@%p19 bra 	$L__BB130_38;
	ld.global.f32 	%f541, [%rd25+2048];
	max.f32 	%f512, %f512, %f541;
$L__BB130_38:
	setp.le.s64 	%p20, %rd33, %rd16;
	mov.f32 	%f543, 0fFF800000;
	@%p20 bra 	$L__BB130_40;
	ld.global.f32 	%f543, [%rd25+2176];
	max.f32 	%f512, %f512, %f543;
$L__BB130_40:
	setp.le.s64 	%p21, %rd33, %rd17;
	mov.f32 	%f545, 0fFF800000;
	@%p21 bra 	$L__BB130_42;
	ld.global.f32 	%f545, [%rd25+2304];
	max.f32 	%f512, %f512, %f545;
$L__BB130_42:
	setp.le.s64 	%p22, %rd33, %rd18;
	mov.f32 	%f547, 0fFF800000;
	@%p22 bra 	$L__BB130_44;
	ld.global.f32 	%f547, [%rd25+2432];
	max.f32 	%f512, %f512, %f547;
$L__BB130_44:
	setp.le.s64 	%p23, %rd33, %rd19;
	mov.f32 	%f549, 0fFF800000;
	@%p23 bra 	$L__BB130_46;
	ld.global.f32 	%f549, [%rd25+2560];
	max.f32 	%f512, %f512, %f549;
$L__BB130_46:
	setp.le.s64 	%p24, %rd33, %rd20;
	mov.f32 	%f551, 0fFF800000;
	@%p24 bra 	$L__BB130_48;
	ld.global.f32 	%f551, [%rd25+2688];
	max.f32 	%f512, %f512, %f551;
$L__BB130_48:
	setp.le.s64 	%p25, %rd33, %rd21;
	mov.f32 	%f553, 0fFF800000;
	@%p25 bra 	$L__BB130_50;
	ld.global.f32 	%f553, [%rd25+2816];
	max.f32 	%f512, %f512, %f553;
$L__BB130_50:
	setp.le.s64 	%p26, %rd33, %rd22;
	mov.f32 	%f555, 0fFF800000;
	@%p26 bra 	$L__BB130_52;
	ld.global.f32 	%f555, [%rd25+2944];
	max.f32 	%f512, %f512, %f555;
$L__BB130_52:
	cvt.u64.u32 	%rd46, %r34;
	setp.le.s64 	%p27, %rd33, %rd46;
	mov.f32 	%f557, 0fFF800000;
	@%p27 bra 	$L__BB130_54;
	ld.global.f32 	%f557, [%rd25+3072];
	max.f32 	%f512, %f512, %f557;
$L__BB130_54:
	cvt.u64.u32 	%rd47, %r36;
	setp.le.s64 	%p28, %rd33, %rd47;
	mov.f32 	%f559, 0fFF800000;
	@%p28 bra 	$L__BB130_56;
	ld.global.f32 	%f559, [%rd25+3200];
	max.f32 	%f512, %f512, %f559;
$L__BB130_56:
	setp.le.s64 	%p29, %rd33, %rd23;
	mov.f32 	%f561, 0fFF800000;
	@%p29 bra 	$L__BB130_58;
	ld.global.f32 	%f561, [%rd25+3328];
	max.f32 	%f512, %f512, %f561;
$L__BB130_58:
	cvt.u64.u32 	%rd48, %r5;
	setp.le.s64 	%p30, %rd33, %rd48;
	mov.b32 	%r38, %f512;
	shfl.sync.bfly.b32	%r39|%p31, %r38, 16, 31, -1;
	mov.b32 	%f163, %r39;
	max.f32 	%f164, %f512, %f163;
	mov.b32 	%r40, %f164;
	shfl.sync.bfly.b32	%r41|%p32, %r40, 8, 31, -1;
	mov.b32 	%f165, %r41;
	max.f32 	%f166, %f164, %f165;
	mov.b32 	%r42, %f166;
	shfl.sync.bfly.b32	%r43|%p33, %r42, 4, 31, -1;
	mov.b32 	%f167, %r43;
	max.f32 	%f168, %f166, %f167;
	mov.b32 	%r44, %f168;
	shfl.sync.bfly.b32	%r45|%p34, %r44, 2, 31, -1;
	mov.b32 	%f169, %r45;
	max.f32 	%f170, %f168, %f169;
	mov.b32 	%r46, %f170;
	shfl.sync.bfly.b32	%r47|%p35, %r46, 1, 31, -1;
	mov.b32 	%f171, %r47;
	max.f32 	%f172, %f170, %f171;
	sub.f32 	%f173, %f509, %f172;
	fma.rn.f32 	%f174, %f173, 0f3BBB989D, 0f3F000000;
	cvt.sat.f32.f32 	%f175, %f174;
	mov.f32 	%f176, 0f4B400001;
	mov.f32 	%f177, 0f437C0000;
	fma.rm.f32 	%f178, %f175, %f177, %f176;
	add.f32 	%f179, %f178, 0fCB40007F;
	neg.f32 	%f180, %f179;
	fma.rn.f32 	%f181, %f173, 0f3FB8AA3B, %f180;
	fma.rn.f32 	%f182, %f173, 0f32A57060, %f181;
	mov.b32 	%r48, %f178;
	shl.b32 	%r49, %r48, 23;
	mov.b32 	%f183, %r49;
	ex2.approx.ftz.f32 	%f184, %f182;
	mul.f32 	%f185, %f184, %f183;
	add.f32 	%f186, %f185, 0f00000000;
	sub.f32 	%f187, %f511, %f172;
	fma.rn.f32 	%f188, %f187, 0f3BBB989D, 0f3F000000;
	cvt.sat.f32.f32 	%f189, %f188;
	fma.rm.f32 	%f190, %f189, %f177, %f176;
	add.f32 	%f191, %f190, 0fCB40007F;
	neg.f32 	%f192, %f191;
	fma.rn.f32 	%f193, %f187, 0f3FB8AA3B, %f192;
	fma.rn.f32 	%f194, %f187, 0f32A57060, %f193;
	mov.b32 	%r50, %f190;
	shl.b32 	%r51, %r50, 23;
	mov.b32 	%f195, %r51;
	ex2.approx.ftz.f32 	%f196, %f194;
	mul.f32 	%f197, %f196, %f195;
	add.f32 	%f198, %f186, %f197;
	sub.f32 	%f199, %f513, %f172;
	fma.rn.f32 	%f200, %f199, 0f3BBB989D, 0f3F000000;
	cvt.sat.f32.f32 	%f201, %f200;
	fma.rm.f32 	%f202, %f201, %f177, %f176;
	add.f32 	%f203, %f202, 0fCB40007F;
	neg.f32 	%f204, %f203;
	fma.rn.f32 	%f205, %f199, 0f3FB8AA3B, %f204;
	fma.rn.f32 	%f206, %f199, 0f32A57060, %f205;
	mov.b32 	%r52, %f202;
	shl.b32 	%r53, %r52, 23;
	mov.b32 	%f207, %r53;
	ex2.approx.ftz.f32 	%f208, %f206;
	mul.f32 	%f209, %f208, %f207;
	add.f32 	%f210, %f198, %f209;
	sub.f32 	%f211, %f515, %f172;
	fma.rn.f32 	%f212, %f211, 0f3BBB989D, 0f3F000000;
	cvt.sat.f32.f32 	%f213, %f212;
	fma.rm.f32 	%f214, %f213, %f177, %f176;
	add.f32 	%f215, %f214, 0fCB40007F;
	neg.f32 	%f216, %f215;
	fma.rn.f32 	%f217, %f211, 0f3FB8AA3B, %f216;
	fma.rn.f32 	%f218, %f211, 0f32A57060, %f217;
	mov.b32 	%r54, %f214;
	shl.b32 	%r55, %r54, 23;
	mov.b32 	%f219, %r55;
	ex2.approx.ftz.f32 	%f220, %f218;
	mul.f32 	%f221, %f220, %f219;
	add.f32 	%f222, %f210, %f221;
	sub.f32 	%f223, %f517, %f172;
	fma.rn.f32 	%f224, %f223, 0f3BBB989D, 0f3F000000;
	cvt.sat.f32.f32 	%f225, %f224;
	fma.rm.f32 	%f226, %f225, %f177, %f176;
	add.f32 	%f227, %f226, 0fCB40007F;
	neg.f32 	%f228, %f227;
	fma.rn.f32 	%f229, %f223, 0f3FB8AA3B, %f228;
	fma.rn.f32 	%f230, %f223, 0f32A57060, %f229;
	mov.b32 	%r56, %f226;
	shl.b32 	%r57, %r56, 23;
	mov.b32 	%f231, %r57;
	ex2.approx.ftz.f32 	%f232, %f230;
	mul.f32 	%f233, %f232, %f231;
	add.f32 	%f234, %f222, %f233;
	sub.f32 	%f235, %f519, %f172;
	fma.rn.f32 	%f236, %f235, 0f3BBB989D, 0f3F000000;
	cvt.sat.f32.f32 	%f237, %f236;
	fma.rm.f32 	%f238, %f237, %f177, %f176;
	add.f32 	%f239, %f238, 0fCB40007F;
	neg.f32 	%f240, %f239;
	fma.rn.f32 	%f241, %f235, 0f3FB8AA3B, %f240;
	fma.rn.f32 	%f242, %f235, 0f32A57060, %f241;
	mov.b32 	%r58, %f238;
	shl.b32 	%r59, %r58, 23;
	mov.b32 	%f243, %r59;
	ex2.approx.ftz.f32 	%f244, %f242;
	mul.f32 	%f245, %f244, %f243;
	add.f32 	%f246, %f234, %f245;
	sub.f32 	%f247, %f521, %f172;
	fma.rn.f32 	%f248, %f247, 0f3BBB989D, 0f3F000000;
	cvt.sat.f32.f32 	%f249, %f248;
	fma.rm.f32 	%f250, %f249, %f177, %f176;
	add.f32 	%f251, %f250, 0fCB40007F;
	neg.f32 	%f252, %f251;
	fma.rn.f32 	%f253, %f247, 0f3FB8AA3B, %f252;
	fma.rn.f32 	%f254, %f247, 0f32A57060, %f253;
	mov.b32 	%r60, %f250;
	shl.b32 	%r61, %r60, 23;
	mov.b32 	%f255, %r61;
	ex2.approx.ftz.f32 	%f256, %f254;
	mul.f32 	%f257, %f256, %f255;
	add.f32 	%f258, %f246, %f257;
	sub.f32 	%f259, %f523, %f172;
	fma.rn.f32 	%f260, %f259, 0f3BBB989D, 0f3F000000;
	cvt.sat.f32.f32 	%f261, %f260;
	fma.rm.f32 	%f262, %f261, %f177, %f176;
	add.f32 	%f263, %f262, 0fCB40007F;
	neg.f32 	%f264, %f263;
	fma.rn.f32 	%f265, %f259, 0f3FB8AA3B, %f264;
	fma.rn.f32 	%f266, %f259, 0f32A57060, %f265;
	mov.b32 	%r62, %f262;
	shl.b32 	%r63, %r62, 23;
	mov.b32 	%f267, %r63;
	ex2.approx.ftz.f32 	%f268, %f266;
	mul.f32 	%f269, %f268, %f267;
	add.f32 	%f270, %f258, %f269;
	sub.f32 	%f271, %f525, %f172;
	fma.rn.f32 	%f272, %f271, 0f3BBB989D, 0f3F000000;
	cvt.sat.f32.f32 	%f273, %f272;
	fma.rm.f32 	%f274, %f273, %f177, %f176;
	add.f32 	%f275, %f274, 0fCB40007F;
	neg.f32 	%f276, %f275;
	fma.rn.f32 	%f277, %f271, 0f3FB8AA3B, %f276;
	fma.rn.f32 	%f278, %f271, 0f32A57060, %f277;
	mov.b32 	%r64, %f274;
	shl.b32 	%r65, %r64, 23;
	mov.b32 	%f279, %r65;
	ex2.approx.ftz.f32 	%f280, %f278;
	mul.f32 	%f281, %f280, %f279;
	add.f32 	%f282, %f270, %f281;
	sub.f32 	%f283, %f527, %f172;
	fma.rn.f32 	%f284, %f283, 0f3BBB989D, 0f3F000000;
	cvt.sat.f32.f32 	%f285, %f284;
	fma.rm.f32 	%f286, %f285, %f177, %f176;
	add.f32 	%f287, %f286, 0fCB40007F;
	neg.f32 	%f288, %f287;
	fma.rn.f32 	%f289, %f283, 0f3FB8AA3B, %f288;
	fma.rn.f32 	%f290, %f283, 0f32A57060, %f289;
	mov.b32 	%r66, %f286;
	shl.b32 	%r67, %r66, 23;
	mov.b32 	%f291, %r67;
	ex2.approx.ftz.f32 	%f292, %f290;
	mul.f32 	%f293, %f292, %f291;
	add.f32 	%f294, %f282, %f293;
	sub.f32 	%f295, %f529, %f172;
	fma.rn.f32 	%f296, %f295, 0f3BBB989D, 0f3F000000;
	cvt.sat.f32.f32 	%f297, %f296;
	fma.rm.f32 	%f298, %f297, %f177, %f176;
	add.f32 	%f299, %f298, 0fCB40007F;
	neg.f32 	%f300, %f299;
	fma.rn.f32 	%f301, %f295, 0f3FB8AA3B, %f300;
	fma.rn.f32 	%f302, %f295, 0f32A57060, %f301;
	mov.b32 	%r68, %f298;
	shl.b32 	%r69, %r68, 23;
	mov.b32 	%f303, %r69;
	ex2.approx.ftz.f32 	%f304, %f302;
	mul.f32 	%f305, %f304, %f303;
	add.f32 	%f306, %f294, %f305;
	sub.f32 	%f307, %f531, %f172;
	fma.rn.f32 	%f308, %f307, 0f3BBB989D, 0f3F000000;
	cvt.sat.f32.f32 	%f309, %f308;
	fma.rm.f32 	%f310, %f309, %f177, %f176;
	add.f32 	%f311, %f310, 0fCB40007F;
	neg.f32 	%f312, %f311;
	fma.rn.f32 	%f313, %f307, 0f3FB8AA3B, %f312;
	fma.rn.f32 	%f314, %f307, 0f32A57060, %f313;
	mov.b32 	%r70, %f310;
	shl.b32 	%r71, %r70, 23;
	mov.b32 	%f315, %r71;
	ex2.approx.ftz.f32 	%f316, %f314;
	mul.f32 	%f317, %f316, %f315;
	add.f32 	%f318, %f306, %f317;
	sub.f32 	%f319, %f533, %f172;
	fma.rn.f32 	%f320, %f319, 0f3BBB989D, 0f3F000000;
	cvt.sat.f32.f32 	%f321, %f320;
	fma.rm.f32 	%f322, %f321, %f177, %f176;
	add.f32 	%f323, %f322, 0fCB40007F;
	neg.f32 	%f324, %f323;
	fma.rn.f32 	%f325, %f319, 0f3FB8AA3B, %f324;
	fma.rn.f32 	%f326, %f319, 0f32A57060, %f325;
	mov.b32 	%r72, %f322;
	shl.b32 	%r73, %r72, 23;
	mov.b32 	%f327, %r73;
	ex2.approx.ftz.f32 	%f328, %f326;
	mul.f32 	%f329, %f328, %f327;
	add.f32 	%f330, %f318, %f329;
	sub.f32 	%f331, %f535, %f172;
	fma.rn.f32 	%f332, %f331, 0f3BBB989D, 0f3F000000;
	cvt.sat.f32.f32 	%f333, %f332;
	fma.rm.f32 	%f334, %f333, %f177, %f176;
	add.f32 	%f335, %f334, 0fCB40007F;
	neg.f32 	%f336, %f335;
	fma.rn.f32 	%f337, %f331, 0f3FB8AA3B, %f336;
	fma.rn.f32 	%f338, %f331, 0f32A57060, %f337;
	mov.b32 	%r74, %f334;
	shl.b32 	%r75, %r74, 23;
	mov.b32 	%f339, %r75;
	ex2.approx.ftz.f32 	%f340, %f338;
	mul.f32 	%f341, %f340, %f339;
	add.f32 	%f342, %f330, %f341;
	sub.f32 	%f343, %f537, %f172;
	fma.rn.f32 	%f344, %f343, 0f3BBB989D, 0f3F000000;
	cvt.sat.f32.f32 	%f345, %f344;
	fma.rm.f32 	%f346, %f345, %f177, %f176;
	add.f32 	%f347, %f346, 0fCB40007F;
	neg.f32 	%f348, %f347;
	fma.rn.f32 	%f349, %f343, 0f3FB8AA3B, %f348;
	fma.rn.f32 	%f350, %f343, 0f32A57060, %f349;
	mov.b32 	%r76, %f346;
	shl.b32 	%r77, %r76, 23;
	mov.b32 	%f351, %r77;
	ex2.approx.ftz.f32 	%f352, %f350;
	mul.f32 	%f353, %f352, %f351;
	add.f32 	%f354, %f342, %f353;
	sub.f32 	%f355, %f539, %f172;
	fma.rn.f32 	%f356, %f355, 0f3BBB989D, 0f3F000000;
	cvt.sat.f32.f32 	%f357, %f356;
	fma.rm.f32 	%f358, %f357, %f177, %f176;
	add.f32 	%f359, %f358, 0fCB40007F;
	neg.f32 	%f360, %f359;
	fma.rn.f32 	%f361, %f355, 0f3FB8AA3B, %f360;
	fma.rn.f32 	%f362, %f355, 0f32A57060, %f361;
	mov.b32 	%r78, %f358;
	shl.b32 	%r79, %r78, 23;
	mov.b32 	%f363, %r79;
	ex2.approx.ftz.f32 	%f364, %f362;
	mul.f32 	%f365, %f364, %f363;
	add.f32 	%f366, %f354, %f365;
	sub.f32 	%f367, %f541, %f172;
	fma.rn.f32 	%f368, %f367, 0f3BBB989D, 0f3F000000;
	cvt.sat.f32.f32 	%f369, %f368;
	fma.rm.f32 	%f370, %f369, %f177, %f176;
	add.f32 	%f371, %f370, 0fCB40007F;
	neg.f32 	%f372, %f371;
	fma.rn.f32 	%f373, %f367, 0f3FB8AA3B, %f372;
	fma.rn.f32 	%f374, %f367, 0f32A57060, %f373;
	mov.b32 	%r80, %f370;
	shl.b32 	%r81, %r80, 23;
	mov.b32 	%f375, %r81;
	ex2.approx.ftz.f32 	%f376, %f374;
	mul.f32 	%f377, %f376, %f375;
	add.f32 	%f378, %f366, %f377;
	sub.f32 	%f379, %f543, %f172;
	fma.rn.f32 	%f380, %f379, 0f3BBB989D, 0f3F000000;
	cvt.sat.f32.f32 	%f381, %f380;
	fma.rm.f32 	%f382, %f381, %f177, %f176;
	add.f32 	%f383, %f382, 0fCB40007F;
	neg.f32 	%f384, %f383;
	fma.rn.f32 	%f385, %f379, 0f3FB8AA3B, %f384;
	fma.rn.f32 	%f386, %f379, 0f32A57060, %f385;
	mov.b32 	%r82, %f382;
	shl.b32 	%r83, %r82, 23;
	mov.b32 	%f387, %r83;
	ex2.approx.ftz.f32 	%f388, %f386;
	mul.f32 	%f389, %f388, %f387;
	add.f32 	%f390, %f378, %f389;
	sub.f32 	%f391, %f545, %f172;
	fma.rn.f32 	%f392, %f391, 0f3BBB989D, 0f3F000000;
	cvt.sat.f32.f32 	%f393, %f392;
	fma.rm.f32 	%f394, %f393, %f177, %f176;
	add.f32 	%f395, %f394, 0fCB40007F;
	neg.f32 	%f396, %f395;
	fma.rn.f32 	%f397, %f391, 0f3FB8AA3B, %f396;
	fma.rn.f32 	%f398, %f391, 0f32A57060, %f397;
	mov.b32 	%r84, %f394;
	shl.b32 	%r85, %r84, 23;
	mov.b32 	%f399, %r85;
	ex2.approx.ftz.f32 	%f400, %f398;
	mul.f32 	%f401, %f400, %f399;
	add.f32 	%f402, %f390, %f401;
	sub.f32 	%f403, %f547, %f172;
	fma.rn.f32 	%f404, %f403, 0f3BBB989D, 0f3F000000;
	cvt.sat.f32.f32 	%f405, %f404;
	fma.rm.f32 	%f406, %f405, %f177, %f176;
	add.f32 	%f407, %f406, 0fCB40007F;
	neg.f32 	%f408, %f407;
	fma.rn.f32 	%f409, %f403, 0f3FB8AA3B, %f408;
	fma.rn.f32 	%f410, %f403, 0f32A57060, %f409;
	mov.b32 	%r86, %f406;
	shl.b32 	%r87, %r86, 23;
	mov.b32 	%f411, %r87;
	ex2.approx.ftz.f32 	%f412, %f410;
	mul.f32 	%f413, %f412, %f411;
	add.f32 	%f414, %f402, %f413;
	sub.f32 	%f415, %f549, %f172;
	fma.rn.f32 	%f416, %f415, 0f3BBB989D, 0f3F000000;
	cvt.sat.f32.f32 	%f417, %f416;
	fma.rm.f32 	%f418, %f417, %f177, %f176;
	add.f32 	%f419, %f418, 0fCB40007F;
	neg.f32 	%f420, %f419;
	fma.rn.f32 	%f421, %f415, 0f3FB8AA3B, %f420;
	fma.rn.f32 	%f422, %f415, 0f32A57060, %f421;
	mov.b32 	%r88, %f418;
	shl.b32 	%r89, %r88, 23;
	mov.b32 	%f423, %r89;
	ex2.approx.ftz.f32 	%f424, %f422;
	mul.f32 	%f425, %f424, %f423;
	add.f32 	%f426, %f414, %f425;
	sub.f32 	%f427, %f551, %f172;
	fma.rn.f32 	%f428, %f427, 0f3BBB989D, 0f3F000000;
	cvt.sat.f32.f32 	%f429, %f428;
	fma.rm.f32 	%f430, %f429, %f177, %f176;
	add.f32 	%f431, %f430, 0fCB40007F;
	neg.f32 	%f432, %f431;
	fma.rn.f32 	%f433, %f427, 0f3FB8AA3B, %f432;
	fma.rn.f32 	%f434, %f427, 0f32A57060, %f433;
	mov.b32 	%r90, %f430;
	shl.b32 	%r91, %r90, 23;
	mov.b32 	%f435, %r91;
	ex2.approx.ftz.f32 	%f436, %f434;
	mul.f32 	%f437, %f436, %f435;
	add.f32 	%f438, %f426, %f437;
	sub.f32 	%f439, %f553, %f172;
	fma.rn.f32 	%f440, %f439, 0f3BBB989D, 0f3F000000;
	cvt.sat.f32.f32 	%f441, %f440;
	fma.rm.f32 	%f442, %f441, %f177, %f176;
	add.f32 	%f443, %f442, 0fCB40007F;
	neg.f32 	%f444, %f443;
	fma.rn.f32 	%f445, %f439, 0f3FB8AA3B, %f444;
	fma.rn.f32 	%f446, %f439, 0f32A57060, %f445;
	mov.b32 	%r92, %f442;
	shl.b32 	%r93, %r92, 23;
	mov.b32 	%f447, %r93;
	ex2.approx.ftz.f32 	%f448, %f446;
	mul.f32 	%f449, %f448, %f447;
	add.f32 	%f450, %f438, %f449;
	sub.f32 	%f451, %f555, %f172;
	fma.rn.f32 	%f452, %f451, 0f3BBB989D, 0f3F000000;
	cvt.sat.f32.f32 	%f453, %f452;
	fma.rm.f32 	%f454, %f453, %f177, %f176;
	add.f32 	%f455, %f454, 0fCB40007F;
	neg.f32 	%f456, %f455;
	fma.rn.f32 	%f457, %f451, 0f3FB8AA3B, %f456;
	fma.rn.f32 	%f458, %f451, 0f32A57060, %f457;
	mov.b32 	%r94, %f454;
	shl.b32 	%r95, %r94, 23;
	mov.b32 	%f459, %r95;
	ex2.approx.ftz.f32 	%f460, %f458;
	mul.f32 	%f461, %f460, %f459;
	add.f32 	%f462, %f450, %f461;
	sub.f32 	%f463, %f557, %f172;
	fma.rn.f32 	%f464, %f463, 0f3BBB989D, 0f3F000000;
	cvt.sat.f32.f32 	%f465, %f464;
	fma.rm.f32 	%f466, %f465, %f177, %f176;
	add.f32 	%f467, %f466, 0fCB40007F;
	neg.f32 	%f468, %f467;
	fma.rn.f32 	%f469, %f463, 0f3FB8AA3B, %f468;
	fma.rn.f32 	%f470, %f463, 0f32A57060, %f469;
	mov.b32 	%r96, %f466;
	shl.b32 	%r97, %r96, 23;
	mov.b32 	%f471, %r97;
	ex2.approx.ftz.f32 	%f472, %f470;
	mul.f32 	%f473, %f472, %f471;
	add.f32 	%f474, %f462, %f473;
	sub.f32 	%f475, %f559, %f172;
	fma.rn.f32 	%f476, %f475, 0f3BBB989D, 0f3F000000;
	cvt.sat.f32.f32 	%f477, %f476;
	fma.rm.f32 	%f478, %f477, %f177, %f176;
	add.f32 	%f479, %f478, 0fCB40007F;
	neg.f32 	%f480, %f479;
	fma.rn.f32 	%f481, %f475, 0f3FB8AA3B, %f480;
	fma.rn.f32 	%f482, %f475, 0f32A57060, %f481;
	mov.b32 	%r98, %f478;
	shl.b32 	%r99, %r98, 23;
	mov.b32 	%f483, %r99;
	ex2.approx.ftz.f32 	%f484, %f482;
	mul.f32 	%f485, %f484, %f483;
	add.f32 	%f486, %f474, %f485;
	sub.f32 	%f487, %f561, %f172;
	fma.rn.f32 	%f488, %f487, 0f3BBB989D, 0f3F000000;
	cvt.sat.f32.f32 	%f489, %f488;
	fma.rm.f32 	%f490, %f489, %f177, %f176;
	add.f32 	%f491, %f490, 0fCB40007F;
	neg.f32 	%f492, %f491;
	fma.rn.f32 	%f493, %f487, 0f3FB8AA3B, %f492;
	fma.rn.f32 	%f494, %f487, 0f32A57060, %f493;
	mov.b32 	%r100, %f490;
	shl.b32 	%r101, %r100, 23;
	mov.b32 	%f495, %r101;
	ex2.approx.ftz.f32 	%f496, %f494;
	mul.f32 	%f497, %f496, %f495;
	add.f32 	%f498, %f486, %f497;
	mov.b32 	%r102, %f498;
	shfl.sync.bfly.b32	%r103|%p36, %r102, 16, 31, -1;
	mov.b32 	%f499, %r103;
	add.f32 	%f500, %f498, %f499;
	mov.b32 	%r104, %f500;
	shfl.sync.bfly.b32	%r105|%p37, %r104, 8, 31, -1;
	mov.b32 	%f501, %r105;
	add.f32 	%f502, %f500, %f501;
	mov.b32 	%r106, %f502;
	shfl.sync.bfly.b32	%r107|%p38, %r106, 4, 31, -1;
	mov.b32 	%f503, %r107;
	add.f32 	%f504, %f502, %f503;
	mov.b32 	%r108, %f504;
	shfl.sync.bfly.b32	%r109|%p39, %r108, 2, 31, -1;
	mov.b32 	%f505, %r109;
	add.f32 	%f506, %f504, %f505;
	mov.b32 	%r110, %f506;
	shfl.sync.bfly.b32	%r111|%p40, %r110, 1, 31, -1;
	mov.b32 	%f507, %r111;
	add.f32 	%f508, %f506, %f507;
	div.rn.f32 	%f109, %f185, %f508;
	div.rn.f32 	%f110, %f197, %f508;
	div.rn.f32 	%f111, %f209, %f508;
	div.rn.f32 	%f112, %f221, %f508;
	div.rn.f32 	%f113, %f233, %f508;
	div.rn.f32 	%f114, %f245, %f508;
	div.rn.f32 	%f115, %f257, %f508;
	div.rn.f32 	%f116, %f269, %f508;
	div.rn.f32 	%f117, %f281, %f508;
	div.rn.f32 	%f118, %f293, %f508;
	div.rn.f32 	%f119, %f305, %f508;
	div.rn.f32 	%f120, %f317, %f508;
	div.rn.f32 	%f121, %f329, %f508;
	div.rn.f32 	%f122, %f341, %f508;
	div.rn.f32 	%f123, %f353, %f508;
	div.rn.f32 	%f124, %f365, %f508;
	div.rn.f32 	%f125, %f377, %f508;
	div.rn.f32 	%f126, %f389, %f508;
	div.rn.f32 	%f127, %f401, %f508;
	div.rn.f32 	%f128, %f413, %f508;
	div.rn.f32 	%f129, %f425, %f508;
	div.rn.f32 	%f130, %f437, %f508;
	div.rn.f32 	%f131, %f449, %f508;
	div.rn.f32 	%f132, %f461, %f508;
	div.rn.f32 	%f133, %f473, %f508;
	div.rn.f32 	%f134, %f485, %f508;
	div.rn.f32 	%f135, %f497, %f508;
	mad.lo.s64 	%rd49, %rd59, %rd31, %rd48;
	cvta.to.global.u64 	%rd50, %rd30;
	shl.b64 	%rd51, %rd49, 2;
	add.s64 	%rd26, %rd50, %rd51;
	@%p30 bra 	$L__BB130_60;
	st.global.f32 	[%rd26], %f109;
$L__BB130_60:
	cvt.u64.u32 	%rd52, %r30;
	setp.le.s64 	%p41, %rd33, %rd52;
	@%p41 bra 	$L__BB130_62;
	st.global.f32 	[%rd26+128], %f110;
$L__BB130_62:
	setp.le.s64 	%p42, %rd33, %rd2;
	@%p42 bra 	$L__BB130_64;
	st.global.f32 	[%rd26+256], %f111;
$L__BB130_64:
	setp.le.s64 	%p43, %rd33, %rd3;
	@%p43 bra 	$L__BB130_66;
	st.global.f32 	[%rd26+384], %f112;
$L__BB130_66:
	setp.le.s64 	%p44, %rd33, %rd4;
	@%p44 bra 	$L__BB130_68;
	st.global.f32 	[%rd26+512], %f113;
$L__BB130_68:
	setp.le.s64 	%p45, %rd33, %rd5;
	@%p45 bra 	$L__BB130_70;
	st.global.f32 	[%rd26+640], %f114;
$L__BB130_70:
	setp.le.s64 	%p46, %rd33, %rd6;
	@%p46 bra 	$L__BB130_72;
	st.global.f32 	[%rd26+768], %f115;
$L__BB130_72:
	setp.le.s64 	%p47, %rd33, %rd7;
	@%p47 bra 	$L__BB130_74;
	st.global.f32 	[%rd26+896], %f116;
$L__BB130_74:
	setp.le.s64 	%p48, %rd33, %rd8;
	@%p48 bra 	$L__BB130_76;
	st.global.f32 	[%rd26+1024], %f117;
$L__BB130_76:
	cvt.u64.u32 	%rd53, %r32;
	setp.le.s64 	%p49, %rd33, %rd53;
	@%p49 bra 	$L__BB130_78;
	st.global.f32 	[%rd26+1152], %f118;
$L__BB130_78:
	setp.le.s64 	%p50, %rd33, %rd9;
	@%p50 bra 	$L__BB130_80;
	st.global.f32 	[%rd26+1280], %f119;
$L__BB130_80:
	setp.le.s64 	%p51, %rd33, %rd10;
	@%p51 bra 	$L__BB130_82;
	st.global.f32 	[%rd26+1408], %f120;
$L__BB130_82:
	setp.le.s64 	%p52, %rd33, %rd11;
	@%p52 bra 	$L__BB130_84;
	st.global.f32 	[%rd26+1536], %f121;
$L__BB130_84:
	setp.le.s64 	%p53, %rd33, %rd12;
	@%p53 bra 	$L__BB130_86;
	st.global.f32 	[%rd26+1664], %f122;
$L__BB130_86:
	setp.le.s64 	%p54, %rd33, %rd13;
	@%p54 bra 	$L__BB130_88;
	st.global.f32 	[%rd26+1792], %f123;
$L__BB130_88:
	setp.le.s64 	%p55, %rd33, %rd14;
	@%p55 bra 	$L__BB130_90;
	st.global.f32 	[%rd26+1920], %f124;
$L__BB130_90:
	setp.le.s64 	%p56, %rd33, %rd15;
	@%p56 bra 	$L__BB130_92;
	st.global.f32 	[%rd26+2048], %f125;
$L__BB130_92:
	setp.le.s64 	%p57, %rd33, %rd16;
	@%p57 bra 	$L__BB130_94;
	st.global.f32 	[%rd26+2176], %f126;
$L__BB130_94:
	setp.le.s64 	%p58, %rd33, %rd17;
	@%p58 bra 	$L__BB130_96;
	st.global.f32 	[%rd26+2304], %f127;
$L__BB130_96:
	setp.le.s64 	%p59, %rd33, %rd18;
	@%p59 bra 	$L__BB130_98;
	st.global.f32 	[%rd26+2432], %f128;
$L__BB130_98:
	setp.le.s64 	%p60, %rd33, %rd19;
	@%p60 bra 	$L__BB130_100;
	st.global.f32 	[%rd26+2560], %f129;
$L__BB130_100:
	setp.le.s64 	%p61, %rd33, %rd20;
	@%p61 bra 	$L__BB130_102;
	st.global.f32 	[%rd26+2688], %f130;
$L__BB130_102:
	setp.le.s64 	%p62, %rd33, %rd21;
	@%p62 bra 	$L__BB130_104;
	st.global.f32 	[%rd26+2816], %f131;
$L__BB130_104:
	setp.le.s64 	%p63, %rd33, %rd22;
	@%p63 bra 	$L__BB130_106;
	st.global.f32 	[%rd26+2944], %f132;
$L__BB130_106:
	cvt.u64.u32 	%rd54, %r34;
	setp.le.s64 	%p64, %rd33, %rd54;
	@%p64 bra 	$L__BB130_108;
	st.global.f32 	[%rd26+3072], %f133;
$L__BB130_108:
	cvt.u64.u32 	%rd55, %r36;
	setp.le.s64 	%p65, %rd33, %rd55;
	@%p65 bra 	$L__BB130_110;
	st.global.f32 	[%rd26+3200], %f134;
$L__BB130_110:
	setp.le.s64 	%p66, %rd33, %rd23;
	@%p66 bra 	$L__BB130_112;
	st.global.f32 	[%rd26+3328], %f135;
$L__BB130_112:
	ld.param.u64 	%rd58, [_ZN7oneflow4cuda7softmax15SoftmaxWarpImplI10SimpleLoadIffE11SimpleStoreIffEfLi1ELi27ELi32ELi1ELb1ELNS1_9AlgorithmE0EEEvT_T0_ll_param_2];
	mov.u32 	%r121, %ntid.y;
	mul.lo.s32 	%r122, %r120, %r121;
	cvt.s64.s32 	%rd56, %r122;
	add.s64 	%rd59, %rd59, %rd56;
	setp.lt.s64 	%p67, %rd59, %rd58;
	@%p67 bra 	$L__BB130_4;
$L__BB130_113:
	ret;

}
	// .globl	_ZN7oneflow4cuda7softmax15SoftmaxWarpImplI10SimpleLoadIffE11SimpleStoreIffEfLi1ELi28ELi32ELi1ELb0ELNS1_9AlgorithmE0EEEvT_T0_ll
.visible .entry _ZN7oneflow4cuda7softmax15SoftmaxWarpImplI10SimpleLoadIffE11SimpleStoreIffEfLi1ELi28ELi32ELi1ELb0ELNS1_9AlgorithmE0EEEvT_T0_ll(
	.param .align 8 .b8 _ZN7oneflow4cuda7softmax15SoftmaxWarpImplI10SimpleLoadIffE11SimpleStoreIffEfLi1ELi28ELi32ELi1ELb0ELNS1_9AlgorithmE0EEEvT_T0_ll_param_0[16],
	.param .align 8 .b8 _ZN7oneflow4cuda7softmax15SoftmaxWarpImplI10SimpleLoadIffE11SimpleStoreIffEfLi1ELi28ELi32ELi1ELb0ELNS1_9AlgorithmE0EEEvT_T0_ll_param_1[16],
	.param .u64 _ZN7oneflow4cuda7softmax15SoftmaxWarpImplI10SimpleLoadIffE11SimpleStoreIffEfLi1ELi28ELi32ELi1ELb0ELNS1_9AlgorithmE0EEEvT_T0_ll_param_2,
	.param .u64 _ZN7oneflow4cuda7softmax15SoftmaxWarpImplI10SimpleLoadIffE11SimpleStoreIffEfLi1ELi28ELi32ELi1ELb0ELNS1_9AlgorithmE0EEEvT_T0_ll_param_3
)
{
	.reg .pred 	%p<14>;
	.reg .b32 	%r<84>;
	.reg .b32 	%f<443>;
	.reg .b64 	%rd<27>;

	ld.param.u64 	%rd8, [_ZN7oneflow4cuda7softmax15SoftmaxWarpImplI10SimpleLoadIffE11SimpleStoreIffEfLi1ELi28ELi32ELi1ELb0ELNS1_9AlgorithmE0EEEvT_T0_ll_param_1+8];
	ld.param.u64 	%rd7, [_ZN7oneflow4cuda7softmax15SoftmaxWarpImplI10SimpleLoadIffE11SimpleStoreIffEfLi1ELi28ELi32ELi1ELb0ELNS1_9AlgorithmE0EEEvT_T0_ll_param_1];
	ld.param.u64 	%rd6, [_ZN7oneflow4cuda7softmax15SoftmaxWarpImplI10SimpleLoadIffE11SimpleStoreIffEfLi1ELi28ELi32ELi1ELb0ELNS1_9AlgorithmE0EEEvT_T0_ll_param_0+8];
	ld.param.u64 	%rd5, [_ZN7oneflow4cuda7softmax15SoftmaxWarpImplI10SimpleLoadIffE11SimpleStoreIffEfLi1ELi28ELi32ELi1ELb0ELNS1_9AlgorithmE0EEEvT_T0_ll_param_0];
	ld.param.u64 	%rd9, [_ZN7oneflow4cuda7softmax15SoftmaxWarpImplI10SimpleLoadIffE11SimpleStoreIffEfLi1ELi28ELi32ELi1ELb0ELNS1_9AlgorithmE0EEEvT_T0_ll_param_2];
	ld.param.u64 	%rd10, [_ZN7oneflow4cuda7softmax15SoftmaxWarpImplI10SimpleLoadIffE11SimpleStoreIffEfLi1ELi28ELi32ELi1ELb0ELNS1_9AlgorithmE0EEEvT_T0_ll_param_3];
	setp.lt.s64 	%p1, %rd10, 897;
	@%p1 bra 	$L__BB131_2;
	mov.u64 	%rd11, $str;
	cvta.global.u64 	%rd12, %rd11;
	mov.u64 	%rd13, $str$1;
	cvta.global.u64 	%rd14, %rd13;
	mov.u64 	%rd15, __unnamed_131;
	cvta.global.u64 	%rd16, %rd15;
	{ // callseq 130, 0
	.param .b64 param0;
	st.param.b64 	[param0], %rd12;
	.param .b64 param1;
	st.param.b64 	[param1], %rd14;
	.param .b32 param2;
	st.param.b32 	[param2], 228;
	.param .b64 param3;
	st.param.b64 	[param3], %rd16;
	.param .b64 param4;
	st.param.b64 	[param4], 1;
	call.uni 
	__assertfail, 
	(
	param0, 
	param1, 
	param2, 
	param3, 
	param4
	);
	} // callseq 130
$L__BB131_2:
	mov.u32 	%r2, %ctaid.x;
	mov.u32 	%r3, %ntid.y;
	mov.u32 	%r4, %tid.y;
	mad.lo.s32 	%r5, %r2, %r3, %r4;
	mov.u32 	%r6, %nctaid.x;
	mul.lo.s32 	%r1, %r6, %r3;
	cvt.s64.s32 	%rd26, %r5;
	setp.le.s64 	%p2, %rd9, %rd26;
	@%p2 bra 	$L__BB131_5;
	cvt.s64.s32 	%rd2, %r1;
	mov.u32 	%r7, %tid.x;
	cvt.u64.u32 	%rd17, %r7;
$L__BB131_4:
	mad.lo.s64 	%rd18, %rd26, %rd6, %rd17;
	cvta.to.global.u64 	%rd19, %rd5;
	shl.b64 	%rd20, %rd18, 2;
	add.s64 	%rd21, %rd19, %rd20;
	ld.global.f32 	%f1, [%rd21];
	max.f32 	%f2, %f1, 0fFF800000;
	ld.global.f32 	%f3, [%rd21+128];
	max.f32 	%f4, %f2, %f3;
	ld.global.f32 	%f5, [%rd21+256];
	max.f32 	%f6, %f4, %f5;
	ld.global.f32 	%f7, [%rd21+384];
	max.f32 	%f8, %f6, %f7;
	ld.global.f32 	%f9, [%rd21+512];
	max.f32 	%f10, %f8, %f9;
	ld.global.f32 	%f11, [%rd21+640];
	max.f32 	%f12, %f10, %f11;
	ld.global.f32 	%f13, [%rd21+768];
	max.f32 	%f14, %f12, %f13;
	ld.global.f32 	%f15, [%rd21+896];
	max.f32 	%f16, %f14, %f15;
	ld.global.f32 	%f17, [%rd21+1024];
	max.f32 	%f18, %f16, %f17;
	ld.global.f32 	%f19, [%rd21+1152];
	max.f32 	%f20, %f18, %f19;
	ld.global.f32 	%f21, [%rd21+1280];
	max.f32 	%f22, %f20, %f21;
	ld.global.f32 	%f23, [%rd21+1408];
	max.f32 	%f24, %f22, %f23;
	ld.global.f32 	%f25, [%rd21+1536];
	max.f32 	%f26, %f24, %f25;
	ld.global.f32 	%f27, [%rd21+1664];
	max.f32 	%f28, %f26, %f27;
	ld.global.f32 	%f29, [%rd21+1792];
	max.f32 	%f30, %f28, %f29;
	ld.global.f32 	%f31, [%rd21+1920];
	max.f32 	%f32, %f30, %f31;
	ld.global.f32 	%f33, [%rd21+2048];
	max.f32 	%f34, %f32, %f33;
	ld.global.f32 	%f35, [%rd21+2176];
	max.f32 	%f36, %f34, %f35;
	ld.global.f32 	%f37, [%rd21+2304];
	max.f32 	%f38, %f36, %f37;
	ld.global.f32 	%f39, [%rd21+2432];
	max.f32 	%f40, %f38, %f39;
	ld.global.f32 	%f41, [%rd21+2560];
	max.f32 	%f42, %f40, %f41;
	ld.global.f32 	%f43, [%rd21+2688];
	max.f32 	%f44, %f42, %f43;
	ld.global.f32 	%f45, [%rd21+2816];
	max.f32 	%f46, %f44, %f45;
	ld.global.f32 	%f47, [%rd21+2944];
	max.f32 	%f48, %f46, %f47;
	ld.global.f32 	%f49, [%rd21+3072];
	max.f32 	%f50, %f48, %f49;
	ld.global.f32 	%f51, [%rd21+3200];
	max.f32 	%f52, %f50, %f51;
	ld.global.f32 	%f53, [%rd21+3328];
	max.f32 	%f54, %f52, %f53;
	ld.global.f32 	%f55, [%rd21+3456];
	max.f32 	%f56, %f54, %f55;
	mov.b32 	%r8, %f56;
	shfl.sync.bfly.b32	%r9|%p3, %r8, 16, 31, -1;
	mov.b32 	%f57, %r9;
	max.f32 	%f58, %f56, %f57;
	mov.b32 	%r10, %f58;
	shfl.sync.bfly.b32	%r11|%p4, %r10, 8, 31, -1;
	mov.b32 	%f59, %r11;
	max.f32 	%f60, %f58, %f59;
	mov.b32 	%r12, %f60;
	shfl.sync.bfly.b32	%r13|%p5, %r12, 4, 31, -1;
	mov.b32 	%f61, %r13;
	max.f32 	%f62, %f60, %f61;
	mov.b32 	%r14, %f62;
	shfl.sync.bfly.b32	%r15|%p6, %r14, 2, 31, -1;
	mov.b32 	%f63, %r15;
	max.f32 	%f64, %f62, %f63;
	mov.b32 	%r16, %f64;
	shfl.sync.bfly.b32	%r17|%p7, %r16, 1, 31, -1;
	mov.b32 	%f65, %r17;
	max.f32 	%f66, %f64, %f65;
	sub.f32 	%f67, %f1, %f66;
	fma.rn.f32 	%f68, %f67, 0f3BBB989D, 0f3F000000;
	cvt.sat.f32.f32 	%f69, %f68;
	mov.f32 	%f70, 0f4B400001;
	mov.f32 	%f71, 0f437C0000;
	fma.rm.f32 	%f72, %f69, %f71, %f70;
	add.f32 	%f73, %f72, 0fCB40007F;
	neg.f32 	%f74, %f73;
	fma.rn.f32 	%f75, %f67, 0f3FB8AA3B, %f74;
	fma.rn.f32 	%f76, %f67, 0f32A57060, %f75;
	mov.b32 	%r18, %f72;
	shl.b32 	%r19, %r18, 23;
	mov.b32 	%f77, %r19;
	ex2.approx.ftz.f32 	%f78, %f76;
	mul.f32 	%f79, %f78, %f77;
	add.f32 	%f80, %f79, 0f00000000;
	sub.f32 	%f81, %f3, %f66;
	fma.rn.f32 	%f82, %f81, 0f3BBB989D, 0f3F000000;
	cvt.sat.f32.f32 	%f83, %f82;
	fma.rm.f32 	%f84, %f83, %f71, %f70;
	add.f32 	%f85, %f84, 0fCB40007F;
	neg.f32 	%f86, %f85;
	fma.rn.f32 	%f87, %f81, 0f3FB8AA3B, %f86;
	fma.rn.f32 	%f88, %f81, 0f32A57060, %f87;
	mov.b32 	%r20, %f84;
	shl.b32 	%r21, %r20, 23;
	mov.b32 	%f89, %r21;
	ex2.approx.ftz.f32 	%f90, %f88;
	mul.f32 	%f91, %f90, %f89;
	add.f32 	%f92, %f80, %f91;
	sub.f32 	%f93, %f5, %f66;
	fma.rn.f32 	%f94, %f93, 0f3BBB989D, 0f3F000000;
	cvt.sat.f32.f32 	%f95, %f94;
	fma.rm.f32 	%f96, %f95, %f71, %f70;
	add.f32 	%f97, %f96, 0fCB40007F;
	neg.f32 	%f98, %f97;
	fma.rn.f32 	%f99, %f93, 0f3FB8AA3B, %f98;
	fma.rn.f32 	%f100, %f93, 0f32A57060, %f99;
	mov.b32 	%r22, %f96;
	shl.b32 	%r23, %r22, 23;
	mov.b32 	%f101, %r23;
	ex2.approx.ftz.f32 	%f102, %f100;
	mul.f32 	%f103, %f102, %f101;
	add.f32 	%f104, %f92, %f103;
	sub.f32 	%f105, %f7, %f66;
	fma.rn.f32 	%f106, %f105, 0f3BBB989D, 0f3F000000;
	cvt.sat.f32.f32 	%f107, %f106;
	fma.rm.f32 	%f108, %f107, %f71, %f70;
	add.f32 	%f109, %f108, 0fCB40007F;
	neg.f32 	%f110, %f109;
	fma.rn.f32 	%f111, %f105, 0f3FB8AA3B, %f110;
	fma.rn.f32 	%f112, %f105, 0f32A57060, %f111;
	mov.b32 	%r24, %f108;
	shl.b32 	%r25, %r24, 23;
	mov.b32 	%f113, %r25;
	ex2.approx.ftz.f32 	%f114, %f112;
	mul.f32 	%f115, %f114, %f113;
	add.f32 	%f116, %f104, %f115;
	sub.f32 	%f117, %f9, %f66;
	fma.rn.f32 	%f118, %f117, 0f3BBB989D, 0f3F000000;
	cvt.sat.f32.f32 	%f119, %f118;
	fma.rm.f32 	%f120, %f119, %f71, %f70;
	add.f32 	%f121, %f120, 0fCB40007F;
	neg.f32 	%f122, %f121;
	fma.rn.f32 	%f123, %f117, 0f3FB8AA3B, %f122;
	fma.rn.f32 	%f124, %f117, 0f32A57060, %f123;
	mov.b32 	%r26, %f120;
	shl.b32 	%r27, %r26, 23;
	mov.b32 	%f125, %r27;
	ex2.approx.ftz.f32 	%f126, %f124;
	mul.f32 	%f127, %f126, %f125;
	add.f32 	%f128, %f116, %f127;
	sub.f32 	%f129, %f11, %f66;
	fma.rn.f32 	%f130, %f129, 0f3BBB989D, 0f3F000000;
	cvt.sat.f32.f32 	%f131, %f130;
	fma.rm.f32 	%f132, %f131, %f71, %f70;
	add.f32 	%f133, %f132, 0fCB40007F;
	neg.f32 	%f134, %f133;
	fma.rn.f32 	%f135, %f129, 0f3FB8AA3B, %f134;
	fma.rn.f32 	%f136, %f129, 0f32A57060, %f135;
	mov.b32 	%r28, %f132;
	shl.b32 	%r29, %r28, 23;
	mov.b32 	%f137, %r29;
	ex2.approx.ftz.f32 	%f138, %f136;
	mul.f32 	%f139, %f138, %f137;
	add.f32 	%f140, %f128, %f139;
	sub.f32 	%f141, %f13, %f66;
	fma.rn.f32 	%f142, %f141, 0f3BBB989D, 0f3F000000;
	cvt.sat.f32.f32 	%f143, %f142;
	fma.rm.f32 	%f144, %f143, %f71, %f70;
	add.f32 	%f145, %f144, 0fCB40007F;
	neg.f32 	%f146, %f145;
	fma.rn.f32 	%f147, %f141, 0f3FB8AA3B, %f146;
	fma.rn.f32 	%f148, %f141, 0f32A57060, %f147;
	mov.b32 	%r30, %f144;
	shl.b32 	%r31, %r30, 23;
	mov.b32 	%f149, %r31;
	ex2.approx.ftz.f32 	%f150, %f148;
	mul.f32 	%f151, %f150, %f149;
	add.f32 	%f152, %f140, %f151;
	sub.f32 	%f153, %f15, %f66;
	fma.rn.f32 	%f154, %f153, 0f3BBB989D, 0f3F000000;
	cvt.sat.f32.f32 	%f155, %f154;
	fma.rm.f32 	%f156, %f155, %f71, %f70;
	add.f32 	%f157, %f156, 0fCB40007F;
	neg.f32 	%f158, %f157;
	fma.rn.f32 	%f159, %f153, 0f3FB8AA3B, %f158;
	fma.rn.f32 	%f160, %f153, 0f32A57060, %f159;
	mov.b32 	%r32, %f156;
	shl.b32 	%r33, %r32, 23;
	mov.b32 	%f161, %r33;
	ex2.approx.ftz.f32 	%f162, %f160;
	mul.f32 	%f163, %f162, %f161;
	add.f32 	%f164, %f152, %f163;
	sub.f32 	%f165, %f17, %f66;
	fma.rn.f32 	%f166, %f165, 0f3BBB989D, 0f3F000000;
	cvt.sat.f32.f32 	%f167, %f166;
	fma.rm.f32 	%f168, %f167, %f71, %f70;
	add.f32 	%f169, %f168, 0fCB40007F;
	neg.f32 	%f170, %f169;
	fma.rn.f32 	%f171, %f165, 0f3FB8AA3B, %f170;
	fma.rn.f32 	%f172, %f165, 0f32A57060, %f171;
	mov.b32 	%r34, %f168;
	shl.b32 	%r35, %r34, 23;
	mov.b32 	%f173, %r35;
	ex2.approx.ftz.f32 	%f174, %f172;
	mul.f32 	%f175, %f174, %f173;
	add.f32 	%f176, %f164, %f175;
	sub.f32 	%f177, %f19, %f66;
	fma.rn.f32 	%f178, %f177, 0f3BBB989D, 0f3F000000;
	cvt.sat.f32.f32 	%f179, %f178;
	fma.rm.f32 	%f180, %f179, %f71, %f70;
	add.f32 	%f181, %f180, 0fCB40007F;
	neg.f32 	%f182, %f181;
	fma.rn.f32 	%f183, %f177, 0f3FB8AA3B, %f182;
	fma.rn.f32 	%f184, %f177, 0f32A57060, %f183;
	mov.b32 	%r36, %f180;
	shl.b32 	%r37, %r36, 23;
	mov.b32 	%f185, %r37;
	ex2.approx.ftz.f32 	%f186, %f184;
	mul.f32 	%f187, %f186, %f185;
	add.f32 	%f188, %f176, %f187;
	sub.f32 	%f189, %f21, %f66;
	fma.rn.f32 	%f190, %f189, 0f3BBB989D, 0f3F000000;
	cvt.sat.f32.f32 	%f191, %f190;
	fma.rm.f32 	%f192, %f191, %f71, %f70;
	add.f32 	%f193, %f192, 0fCB40007F;
	neg.f32 	%f194, %f193;
	fma.rn.f32 	%f195, %f189, 0f3FB8AA3B, %f194;
	fma.rn.f32 	%f196, %f189, 0f32A57060, %f195;
	mov.b32 	%r38, %f192;
	shl.b32 	%r39, %r38, 23;
	mov.b32 	%f197, %r39;
	ex2.approx.ftz.f32 	%f198, %f196;
	mul.f32 	%f199, %f198, %f197;
	add.f32 	%f200, %f188, %f199;
	sub.f32 	%f201, %f23, %f66;
	fma.rn.f32 	%f202, %f201, 0f3BBB989D, 0f3F000000;
	cvt.sat.f32.f32 	%f203, %f202;
	fma.rm.f32 	%f204, %f203, %f71, %f70;
	add.f32 	%f205, %f204, 0fCB40007F;
	neg.f32 	%f206, %f205;
	fma.rn.f32 	%f207, %f201, 0f3FB8AA3B, %f206;
	fma.rn.f32 	%f208, %f201, 0f32A57060, %f207;
	mov.b32 	%r40, %f204;
	shl.b32 	%r41, %r40, 23;
	mov.b32 	%f209, %r41;
	ex2.approx.ftz.f32 	%f210, %f208;
	mul.f32 	%f211, %f210, %f209;
	add.f32 	%f212, %f200, %f211;
	sub.f32 	%f213, %f25, %f66;
	fma.rn.f32 	%f214, %f213, 0f3BBB989D, 0f3F000000;
	cvt.sat.f32.f32 	%f215, %f214;
	fma.rm.f32 	%f216, %f215, %f71, %f70;
	add.f32 	%f217, %f216, 0fCB40007F;
	neg.f32 	%f218, %f217;
	fma.rn.f32 	%f219, %f213, 0f3FB8AA3B, %f218;
	fma.rn.f32 	%f220, %f213, 0f32A57060, %f219;
	mov.b32 	%r42, %f216;
	shl.b32 	%r43, %r42, 23;
	mov.b32 	%f221, %r43;
	ex2.approx.ftz.f32 	%f222, %f220;
	mul.f32 	%f223, %f222, %f221;
	add.f32 	%f224, %f212, %f223;
	sub.f32 	%f225, %f27, %f66;
	fma.rn.f32 	%f226, %f225, 0f3BBB989D, 0f3F000000;
	cvt.sat.f32.f32 	%f227, %f226;
	fma.rm.f32 	%f228, %f227, %f71, %f70;
	add.f32 	%f229, %f228, 0fCB40007F;
	neg.f32 	%f230, %f229;
	fma.rn.f32 	%f231, %f225, 0f3FB8AA3B, %f230;
	fma.rn.f32 	%f232, %f225, 0f32A57060, %f231;
	mov.b32 	%r44, %f228;
	shl.b32 	%r45, %r44, 23;
	mov.b32 	%f233, %r45;
	ex2.approx.ftz.f32 	%f234, %f232;
	mul.f32 	%f235, %f234, %f233;
	add.f32 	%f236, %f224, %f235;
	sub.f32 	%f237, %f29, %f66;
	fma.rn.f32 	%f238, %f237, 0f3BBB989D, 0f3F000000;
	cvt.sat.f32.f32 	%f239, %f238;
	fma.rm.f32 	%f240, %f239, %f71, %f70;
	add.f32 	%f241, %f240, 0fCB40007F;
	neg.f32 	%f242, %f241;
	fma.rn.f32 	%f243, %f237, 0f3FB8AA3B, %f242;
	fma.rn.f32 	%f244, %f237, 0f32A57060, %f243;
	mov.b32 	%r46, %f240;
	shl.b32 	%r47, %r46, 23;
	mov.b32 	%f245, %r47;
	ex2.approx.ftz.f32 	%f246, %f244;
	mul.f32 	%f247, %f246, %f245;
	add.f32 	%f248, %f236, %f247;
	sub.f32 	%f249, %f31, %f66;
	fma.rn.f32 	%f250, %f249, 0f3BBB989D, 0f3F000000;
	cvt.sat.f32.f32 	%f251, %f250;
	fma.rm.f32 	%f252, %f251, %f71, %f70;
	add.f32 	%f253, %f252, 0fCB40007F;
	neg.f32 	%f254, %f253;
	fma.rn.f32 	%f255, %f249, 0f3FB8AA3B, %f254;
	fma.rn.f32 	%f256, %f249, 0f32A57060, %f255;
	mov.b32 	%r48, %f252;
	shl.b32 	%r49, %r48, 23;
	mov.b32 	%f257, %r49;
	ex2.approx.ftz.f32 	%f258, %f256;
	mul.f32 	%f259, %f258, %f257;
	add.f32 	%f260, %f248, %f259;
	sub.f32 	%f261, %f33, %f66;
	fma.rn.f32 	%f262, %f261, 0f3BBB989D, 0f3F000000;
	cvt.sat.f32.f32 	%f263, %f262;
	fma.rm.f32 	%f264, %f263, %f71, %f70;
	add.f32 	%f265, %f264, 0fCB40007F;
	neg.f32 	%f266, %f265;
	fma.rn.f32 	%f267, %f261, 0f3FB8AA3B, %f266;
	fma.rn.f32 	%f268, %f261, 0f32A57060, %f267;
	mov.b32 	%r50, %f264;
	shl.b32 	%r51, %r50, 23;
	mov.b32 	%f269, %r51;
	ex2.approx.ftz.f32 	%f270, %f268;
	mul.f32 	%f271, %f270, %f269;
	add.f32 	%f272, %f260, %f271;
	sub.f32 	%f273, %f35, %f66;
	fma.rn.f32 	%f274, %f273, 0f3BBB989D, 0f3F000000;
	cvt.sat.f32.f32 	%f275, %f274;
	fma.rm.f32 	%f276, %f275, %f71, %f70;
	add.f32 	%f277, %f276, 0fCB40007F;
	neg.f32 	%f278, %f277;
	fma.rn.f32 	%f279, %f273, 0f3FB8AA3B, %f278;
	fma.rn.f32 	%f280, %f273, 0f32A57060, %f279;
	mov.b32 	%r52, %f276;
	shl.b32 	%r53, %r52, 23;
	mov.b32 	%f281, %r53;
	ex2.approx.ftz.f32 	%f282, %f280;
	mul.f32 	%f283, %f282, %f281;
	add.f32 	%f284, %f272, %f283;
	sub.f32 	%f285, %f37, %f66;
	fma.rn.f32 	%f286, %f285, 0f3BBB989D, 0f3F000000;
	cvt.sat.f32.f32 	%f287, %f286;
	fma.rm.f32 	%f288, %f287, %f71, %f70;
	add.f32 	%f289, %f288, 0fCB40007F;
	neg.f32 	%f290, %f289;
	fma.rn.f32 	%f291, %f285, 0f3FB8AA3B, %f290;
	fma.rn.f32 	%f292, %f285, 0f32A57060, %f291;
	mov.b32 	%r54, %f288;
	shl.b32 	%r55, %r54, 23;
	mov.b32 	%f293, %r55;
	ex2.approx.ftz.f32 	%f294, %f292;
	mul.f32 	%f295, %f294, %f293;
	add.f32 	%f296, %f284, %f295;
	sub.f32 	%f297, %f39, %f66;
	fma.rn.f32 	%f298, %f297, 0f3BBB989D, 0f3F000000;
	cvt.sat.f32.f32 	%f299, %f298;
	fma.rm.f32 	%f300, %f299, %f71, %f70;
	add.f32 	%f301, %f300, 0fCB40007F;
	neg.f32 	%f302, %f301;
	fma.rn.f32 	%f303, %f297, 0f3FB8AA3B, %f302;
	fma.rn.f32 	%f304, %f297, 0f32A57060, %f303;
	mov.b32 	%r56, %f300;
	shl.b32 	%r57, %r56, 23;
	mov.b32 	%f305, %r57;
	ex2.approx.ftz.f32 	%f306, %f304;
	mul.f32 	%f307, %f306, %f305;
	add.f32 	%f308, %f296, %f307;
	sub.f32 	%f309, %f41, %f66;
	fma.rn.f32 	%f310, %f309, 0f3BBB989D, 0f3F000000;
	cvt.sat.f32.f32 	%f311, %f310;
	fma.rm.f32 	%f312, %f311, %f71, %f70;
	add.f32 	%f313, %f312, 0fCB40007F;
	neg.f32 	%f314, %f313;
	fma.rn.f32 	%f315, %f309, 0f3FB8AA3B, %f314;
	fma.rn.f32 	%f316, %f309, 0f32A57060, %f315;
	mov.b32 	%r58, %f312;
	shl.b32 	%r59, %r58, 23;
	mov.b32 	%f317, %r59;
	ex2.approx.ftz.f32 	%f318, %f316;
	mul.f32 	%f319, %f318, %f317;
	add.f32 	%f320, %f308, %f319;
	sub.f32 	%f321, %f43, %f66;
	fma.rn.f32 	%f322, %f321, 0f3BBB989D, 0f3F000000;
	cvt.sat.f32.f32 	%f323, %f322;
	fma.rm.f32 	%f324, %f323, %f71, %f70;
	add.f32 	%f325, %f324, 0fCB40007F;
	neg.f32 	%f326, %f325;
	fma.rn.f32 	%f327, %f321, 0f3FB8AA3B, %f326;
	fma.rn.f32 	%f328, %f321, 0f32A57060, %f327;
	mov.b32 	%r60, %f324;
	shl.b32 	%r61, %r60, 23;
	mov.b32 	%f329, %r61;
	ex2.approx.ftz.f32 	%f330, %f328;
	mul.f32 	%f331, %f330, %f329;
	add.f32 	%f332, %f320, %f331;
	sub.f32 	%f333, %f45, %f66;
	fma.rn.f32 	%f334, %f333, 0f3BBB989D, 0f3F000000;
	cvt.sat.f32.f32 	%f335, %f334;
	fma.rm.f32 	%f336, %f335, %f71, %f70;
	add.f32 	%f337, %f336, 0fCB40007F;
	neg.f32 	%f338, %f337;
	fma.rn.f32 	%f339, %f333, 0f3FB8AA3B, %f338;
	fma.rn.f32 	%f340, %f333, 0f32A57060, %f339;
	mov.b32 	%r62, %f336;
	shl.b32 	%r63, %r62, 23;
	mov.b32 	%f341, %r63;
	ex2.approx.ftz.f32 	%f342, %f340;
	mul.f32 	%f343, %f342, %f341;
	add.f32 	%f344, %f332, %f343;
	sub.f32 	%f345, %f47, %f66;
	fma.rn.f32 	%f346, %f345, 0f3BBB989D, 0f3F000000;
	cvt.sat.f32.f32 	%f347, %f346;
	fma.rm.f32 	%f348, %f347, %f71, %f70;
	add.f32 	%f349, %f348, 0fCB40007F;
	neg.f32 	%f350, %f349;
	fma.rn.f32 	%f351, %f345, 0f3FB8AA3B, %f350;
	fma.rn.f32 	%f352, %f345, 0f32A57060, %f351;
	mov.b32 	%r64, %f348;
	shl.b32 	%r65, %r64, 23;
	mov.b32 	%f353, %r65;
	ex2.approx.ftz.f32 	%f354, %f352;
	mul.f32 	%f355, %f354, %f353;
	add.f32 	%f356, %f344, %f355;
	sub.f32 	%f357, %f49, %f66;
	fma.rn.f32 	%f358, %f357, 0f3BBB989D, 0f3F000000;
	cvt.sat.f32.f32 	%f359, %f358;
	fma.rm.f32 	%f360, %f359, %f71, %f70;
	add.f32 	%f361, %f360, 0fCB40007F;
	neg.f32 	%f362, %f361;
	fma.rn.f32 	%f363, %f357, 0f3FB8AA3B, %f362;
	fma.rn.f32 	%f364, %f357, 0f32A57060, %f363;
	mov.b32 	%r66, %f360;
	shl.b32 	%r67, %r66, 23;
	mov.b32 	%f365, %r67;
	ex2.approx.ftz.f32 	%f366, %f364;
	mul.f32 	%f367, %f366, %f365;
	add.f32 	%f368, %f356, %f367;
	sub.f32 	%f369, %f51, %f66;
	fma.rn.f32 	%f370, %f369, 0f3BBB989D, 0f3F000000;
	cvt.sat.f32.f32 	%f371, %f370;
	fma.rm.f32 	%f372, %f371, %f71, %f70;
	add.f32 	%f373, %f372, 0fCB40007F;
	neg.f32 	%f374, %f373;
	fma.rn.f32 	%f375, %f369, 0f3FB8AA3B, %f374;
	fma.rn.f32 	%f376, %f369, 0f32A57060, %f375;
	mov.b32 	%r68, %f372;
	shl.b32 	%r69, %r68, 23;
	mov.b32 	%f377, %r69;
	ex2.approx.ftz.f32 	%f378, %f376;
	mul.f32 	%f379, %f378, %f377;
	add.f32 	%f380, %f368, %f379;
	sub.f32 	%f381, %f53, %f66;
	fma.rn.f32 	%f382, %f381, 0f3BBB989D, 0f3F000000;
	cvt.sat.f32.f32 	%f383, %f382;
	fma.rm.f32 	%f384, %f383, %f71, %f70;
	add.f32 	%f385, %f384, 0fCB40007F;
	neg.f32 	%f386, %f385;
	fma.rn.f32 	%f387, %f381, 0f3FB8AA3B, %f386;
	fma.rn.f32 	%f388, %f381, 0f32A57060, %f387;
	mov.b32 	%r70, %f384;
	shl.b32 	%r71, %r70, 23;
	mov.b32 	%f389, %r71;
	ex2.approx.ftz.f32 	%f390, %f388;
	mul.f32 	%f391, %f390, %f389;
	add.f32 	%f392, %f380, %f391;
	sub.f32 	%f393, %f55, %f66;
	fma.rn.f32 	%f394, %f393, 0f3BBB989D, 0f3F000000;
	cvt.sat.f32.f32 	%f395, %f394;
	fma.rm.f32 	%f396, %f395, %f71, %f70;
	add.f32 	%f397, %f396, 0fCB40007F;
	neg.f32 	%f398, %f397;
	fma.rn.f32 	%f399, %f393, 0f3FB8AA3B, %f398;
	fma.rn.f32 	%f400, %f393, 0f32A57060, %f399;
	mov.b32 	%r72, %f396;
	shl.b32 	%r73, %r72, 23;
	mov.b32 	%f401, %r73;
	ex2.approx.ftz.f32 	%f402, %f400;
	mul.f32 	%f403, %f402, %f401;
	add.f32 	%f404, %f392, %f403;
	mov.b32 	%r74, %f404;
	shfl.sync.bfly.b32	%r75|%p8, %r74, 16, 31, -1;
	mov.b32 	%f405, %r75;
	add.f32 	%f406, %f404, %f405;
	mov.b32 	%r76, %f406;
	shfl.sync.bfly.b32	%r77|%p9, %r76, 8, 31, -1;
	mov.b32 	%f407, %r77;
	add.f32 	%f408, %f406, %f407;
	mov.b32 	%r78, %f408;
	shfl.sync.bfly.b32	%r79|%p10, %r78, 4, 31, -1;
	mov.b32 	%f409, %r79;
	add.f32 	%f410, %f408, %f409;
	mov.b32 	%r80, %f410;
	shfl.sync.bfly.b32	%r81|%p11, %r80, 2, 31, -1;
	mov.b32 	%f411, %r81;
	add.f32 	%f412, %f410, %f411;
	mov.b32 	%r82, %f412;
	shfl.sync.bfly.b32	%r83|%p12, %r82, 1, 31, -1;
	mov.b32 	%f413, %r83;
	add.f32 	%f414, %f412, %f413;
	div.rn.f32 	%f415, %f79, %f414;
	div.rn.f32 	%f416, %f91, %f414;
	div.rn.f32 	%f417, %f103, %f414;
	div.rn.f32 	%f418, %f115, %f414;
	div.rn.f32 	%f419, %f127, %f414;
	div.rn.f32 	%f420, %f139, %f414;
	div.rn.f32 	%f421, %f151, %f414;
	div.rn.f32 	%f422, %f163, %f414;
	div.rn.f32 	%f423, %f175, %f414;
	div.rn.f32 	%f424, %f187, %f414;
	div.rn.f32 	%f425, %f199, %f414;
	div.rn.f32 	%f426, %f211, %f414;
	div.rn.f32 	%f427, %f223, %f414;
	div.rn.f32 	%f428, %f235, %f414;
	div.rn.f32 	%f429, %f247, %f414;
	div.rn.f32 	%f430, %f259, %f414;
	div.rn.f32 	%f431, %f271, %f414;
	div.rn.f32 	%f432, %f283, %f414;
	div.rn.f32 	%f433, %f295, %f414;
	div.rn.f32 	%f434, %f307, %f414;
	div.rn.f32 	%f435, %f319, %f414;
	div.rn.f32 	%f436, %f331, %f414;
	div.rn.f32 	%f437, %f343, %f414;
	div.rn.f32 	%f438, %f355, %f414;
	div.rn.f32 	%f439, %f367, %f414;
	div.rn.f32 	%f440, %f379, %f414;
	div.rn.f32 	%f441, %f391, %f414;
	div.rn.f32 	%f442, %f403, %f414;
	mad.lo.s64 	%rd22, %rd26, %rd8, %rd17;
	cvta.to.global.u64 	%rd23, %rd7;
	shl.b64 	%rd24, %rd22, 2;
	add.s64 	%rd25, %rd23, %rd24;
	st.global.f32 	[%rd25], %f415;
	st.global.f32 	[%rd25+128], %f416;
	st.global.f32 	[%rd25+256], %f417;
	st.global.f32 	[%rd25+384], %f418;
	st.global.f32 	[%rd25+512], %f419;
	st.global.f32 	[%rd25+640], %f420;
	st.global.f32 	[%rd25+768], %f421;
	st.global.f32 	[%rd25+896], %f422;
	st.global.f32 	[%rd25+1024], %f423;
	st.global.f32 	[%rd25+1152], %f424;
	st.global.f32 	[%rd25+1280], %f425;
	st.global.f32 	[%rd25+1408], %f426;
	st.global.f32 	[%rd25+1536], %f427;
	st.global.f32 	[%rd25+1664], %f428;
	st.global.f32 	[%rd25+1792], %f429;
	st.global.f32 	[%rd25+1920], %f430;
	st.global.f32 	[%rd25+2048], %f431;
	st.global.f32 	[%rd25+2176], %f432;
	st.global.f32 	[%rd25+2304], %f433;
	st.global.f32 	[%rd25+2432], %f434;
	st.global.f32 	[%rd25+2560], %f435;
	st.global.f32 	[%rd25+2688], %f436;
	st.global.f32 	[%rd25+2816], %f437;
	st.global.f32 	[%rd25+2944], %f438;
	st.global.f32 	[%rd25+3072], %f439;
	st.global.f32 	[%rd25+3200], %f440;
	st.global.f32 	[%rd25+3328], %f441;
	st.global.f32 	[%rd25+3456], %f442;
	add.s64 	%rd26, %rd26, %rd2;
	setp.lt.s64 	%p13, %rd26, %rd9;
	@%p13 bra 	$L__BB131_4;
$L__BB131_5:
	ret;

}
	// .globl	_ZN7oneflow4cuda7softmax15SoftmaxWarpImplI10SimpleLoadIffE11SimpleStoreIffEfLi1ELi28ELi32ELi1ELb1ELNS1_9AlgorithmE0EEEvT_T0_ll
.visible .entry _ZN7oneflow4cuda7softmax15SoftmaxWarpImplI10SimpleLoadIffE11SimpleStoreIffEfLi1ELi28ELi32ELi1ELb1ELNS1_9AlgorithmE0EEEvT_T0_ll(
	.param .align 8 .b8 _ZN7oneflow4cuda7softmax15SoftmaxWarpImplI10SimpleLoadIffE11SimpleStoreIffEfLi1ELi28ELi32ELi1ELb1ELNS1_9AlgorithmE0EEEvT_T0_ll_param_0[16],
	.param .align 8 .b8 _ZN7oneflow4cuda7softmax15SoftmaxWarpImplI10SimpleLoadIffE11SimpleStoreIffEfLi1ELi28ELi32ELi1ELb1ELNS1_9AlgorithmE0EEEvT_T0_ll_param_1[16],
	.param .u64 _ZN7oneflow4cuda7softmax15SoftmaxWarpImplI10SimpleLoadIffE11SimpleStoreIffEfLi1ELi28ELi32ELi1ELb1ELNS1_9AlgorithmE0EEEvT_T0_ll_param_2,
	.param .u64 _ZN7oneflow4cuda7softmax15SoftmaxWarpImplI10SimpleLoadIffE11SimpleStoreIffEfLi1ELi28ELi32ELi1ELb1ELNS1_9AlgorithmE0EEEvT_T0_ll_param_3
)
{
	.reg .pred 	%p<70>;
	.reg .b32 	%r<132>;
	.reg .b32 	%f<583>;
	.reg .b64 	%rd<63>;

	ld.param.u64 	%rd30, [_ZN7oneflow4cuda7softmax15SoftmaxWarpImplI10SimpleLoadIffE11SimpleStoreIffEfLi1ELi28ELi32ELi1ELb1ELNS1_9AlgorithmE0EEEvT_T0_ll_param_1+8];
	ld.param.u64 	%rd29, [_ZN7oneflow4cuda7softmax15SoftmaxWarpImplI10SimpleLoadIffE11SimpleStoreIffEfLi1ELi28ELi32ELi1ELb1ELNS1_9AlgorithmE0EEEvT_T0_ll_param_1];
	ld.param.u64 	%rd28, [_ZN7oneflow4cuda7softmax15SoftmaxWarpImplI10SimpleLoadIffE11SimpleStoreIffEfLi1ELi28ELi32ELi1ELb1ELNS1_9AlgorithmE0EEEvT_T0_ll_param_0+8];
	ld.param.u64 	%rd27, [_ZN7oneflow4cuda7softmax15SoftmaxWarpImplI10SimpleLoadIffE11SimpleStoreIffEfLi1ELi28ELi32ELi1ELb1ELNS1_9AlgorithmE0EEEvT_T0_ll_param_0];
	ld.param.u64 	%rd32, [_ZN7oneflow4cuda7softmax15SoftmaxWarpImplI10SimpleLoadIffE11SimpleStoreIffEfLi1ELi28ELi32ELi1ELb1ELNS1_9AlgorithmE0EEEvT_T0_ll_param_3];
	setp.lt.s64 	%p1, %rd32, 897;
	@%p1 bra 	$L__BB132_2;
	mov.u64 	%rd33, $str;
	cvta.global.u64 	%rd34, %rd33;
	mov.u64 	%rd35, $str$1;
	cvta.global.u64 	%rd36, %rd35;
	mov.u64 	%rd37, __unnamed_132;
	cvta.global.u64 	%rd38, %rd37;
	{ // callseq 131, 0
	.param .b64 param0;
	st.param.b64 	[param0], %rd34;
	.param .b64 param1;
	st.param.b64 	[param1], %rd36;
	.param .b32 param2;
	st.param.b32 	[param2], 228;
	.param .b64 param3;
	st.param.b64 	[param3], %rd38;
	.param .b64 param4;
	st.param.b64 	[param4], 1;
	call.uni 
	__assertfail, 
	(
	param0, 
	param1, 
	param2, 
	param3, 
	param4
	);
	} // callseq 131
$L__BB132_2:
	ld.param.u64 	%rd60, [_ZN7oneflow4cuda7softmax15SoftmaxWarpImplI10SimpleLoadIffE11SimpleStoreIffEfLi1ELi28ELi32ELi1ELb1ELNS1_9AlgorithmE0EEEvT_T0_ll_param_2];
	mov.u32 	%r1, %ctaid.x;
	mov.u32 	%r2, %ntid.y;
	mov.u32 	%r3, %tid.y;
	mad.lo.s32 	%r4, %r1, %r2, %r3;
	cvt.s64.s32 	%rd62, %r4;
	setp.le.s64 	%p2, %rd60, %rd62;
	@%p2 bra 	$L__BB132_117;
	mov.u32 	%r5, %tid.x;
	add.s32 	%r6, %r5, 64;
	cvt.u64.u32 	%rd2, %r6;
	add.s32 	%r7, %r5, 96;
	cvt.u64.u32 	%rd3, %r7;
	add.s32 	%r8, %r5, 128;
	cvt.u64.u32 	%rd4, %r8;
	add.s32 	%r9, %r5, 160;
	cvt.u64.u32 	%rd5, %r9;
	add.s32 	%r10, %r5, 192;
	cvt.u64.u32 	%rd6, %r10;
	add.s32 	%r11, %r5, 224;
	cvt.u64.u32 	%rd7, %r11;
	add.s32 	%r12, %r5, 320;
	cvt.u64.u32 	%rd8, %r12;
	add.s32 	%r13, %r5, 352;
	cvt.u64.u32 	%rd9, %r13;
	add.s32 	%r14, %r5, 384;
	cvt.u64.u32 	%rd10, %r14;
	add.s32 	%r15, %r5, 416;
	cvt.u64.u32 	%rd11, %r15;
	add.s32 	%r16, %r5, 448;
	cvt.u64.u32 	%rd12, %r16;
	add.s32 	%r17, %r5, 480;
	cvt.u64.u32 	%rd13, %r17;
	add.s32 	%r18, %r5, 512;
	cvt.u64.u32 	%rd14, %r18;
	add.s32 	%r19, %r5, 544;
	cvt.u64.u32 	%rd15, %r19;
	add.s32 	%r20, %r5, 576;
	cvt.u64.u32 	%rd16, %r20;
	add.s32 	%r21, %r5, 608;
	cvt.u64.u32 	%rd17, %r21;
	add.s32 	%r22, %r5, 640;
	cvt.u64.u32 	%rd18, %r22;
	add.s32 	%r23, %r5, 672;
	cvt.u64.u32 	%rd19, %r23;
	add.s32 	%r24, %r5, 704;
	cvt.u64.u32 	%rd20, %r24;
	add.s32 	%r25, %r5, 832;
	cvt.u64.u32 	%rd21, %r25;
	add.s32 	%r26, %r5, 864;
	cvt.u64.u32 	%rd22, %r26;
	add.s32 	%r29, %r5, 32;
	add.s32 	%r31, %r5, 256;
	add.s32 	%r33, %r5, 288;
	add.s32 	%r35, %r5, 736;
	add.s32 	%r37, %r5, 768;
$L__BB132_4:
	cvt.u64.u32 	%rd39, %r5;
	setp.le.s64 	%p3, %rd32, %rd39;
	mad.lo.s64 	%rd40, %rd62, %rd28, %rd39;
	cvta.to.global.u64 	%rd41, %rd27;
	shl.b64 	%rd42, %rd40, 2;
	add.s64 	%rd24, %rd41, %rd42;
	mov.f32 	%f527, 0fFF800000;
	mov.f32 	%f530, %f527;
	@%p3 bra 	$L__BB132_6;
	ld.global.f32 	%f527, [%rd24];
	max.f32 	%f530, %f527, 0fFF800000;
$L__BB132_6:
	cvt.u64.u32 	%rd43, %r29;
	setp.le.s64 	%p4, %rd32, %rd43;
	mov.f32 	%f529, 0fFF800000;
	@%p4 bra 	$L__BB132_8;
	ld.global.f32 	%f529, [%rd24+128];
	max.f32 	%f530, %f530, %f529;
$L__BB132_8:
	setp.le.s64 	%p5, %rd32, %rd2;
	mov.f32 	%f531, 0fFF800000;
	@%p5 bra 	$L__BB132_10;
	ld.global.f32 	%f531, [%rd24+256];
	max.f32 	%f530, %f530, %f531;
$L__BB132_10:
	setp.le.s64 	%p6, %rd32, %rd3;
	mov.f32 	%f533, 0fFF800000;
	@%p6 bra 	$L__BB132_12;
	ld.global.f32 	%f533, [%rd24+384];
	max.f32 	%f530, %f530, %f533;
$L__BB132_12:
	setp.le.s64 	%p7, %rd32, %rd4;
	mov.f32 	%f535, 0fFF800000;
	@%p7 bra 	$L__BB132_14;
	ld.global.f32 	%f535, [%rd24+512];
	max.f32 	%f530, %f530, %f535;
$L__BB132_14:
	setp.le.s64 	%p8, %rd32, %rd5;
	mov.f32 	%f537, 0fFF800000;
	@%p8 bra 	$L__BB132_16;
	ld.global.f32 	%f537, [%rd24+640];
	max.f32 	%f530, %f530, %f537;
$L__BB132_16:
	setp.le.s64 	%p9, %rd32, %rd6;
	mov.f32 	%f539, 0fFF800000;
	@%p9 bra 	$L__BB132_18;
	ld.global.f32 	%f539, [%rd24+768];
	max.f32 	%f530, %f530, %f539;
$L__BB132_18:
	setp.le.s64 	%p10, %rd32, %rd7;
	mov.f32 	%f541, 0fFF800000;
	@%p10 bra 	$L__BB132_20;
	ld.global.f32 	%f541, [%rd24+896];
	max.f32 	%f530, %f530, %f541;
$L__BB132_20:
	cvt.u64.u32 	%rd44, %r31;
	setp.le.s64 	%p11, %rd32, %rd44;
	mov.f32 	%f543, 0fFF800000;
	@%p11 bra 	$L__BB132_22;
	ld.global.f32 	%f543, [%rd24+1024];
	max.f32 	%f530, %f530, %f543;
$L__BB132_22:
	cvt.u64.u32 	%rd45, %r33;
	setp.le.s64 	%p12, %rd32, %rd45;
	mov.f32 	%f545, 0fFF800000;
	@%p12 bra 	$L__BB132_24;
	ld.global.f32 	%f545, [%rd24+1152];
	max.f32 	%f530, %f530, %f545;
$L__BB132_24:
	setp.le.s64 	%p13, %rd32, %rd8;
	mov.f32 	%f547, 0fFF800000;
	@%p13 bra 	$L__BB132_26;
	ld.global.f32 	%f547, [%rd24+1280];
	max.f32 	%f530, %f530, %f547;
$L__BB132_26:
	setp.le.s64 	%p14, %rd32, %rd9;
	mov.f32 	%f549, 0fFF800000;
	@%p14 bra 	$L__BB132_28;
	ld.global.f32 	%f549, [%rd24+1408];
	max.f32 	%f530, %f530, %f549;
$L__BB132_28:
	setp.le.s64 	%p15, %rd32, %rd10;
	mov.f32 	%f551, 0fFF800000;
	@%p15 bra 	$L__BB132_30;
	ld.global.f32 	%f551, [%rd24+1536];
	max.f32 	%f530, %f530, %f551;
$L__BB132_30:
	setp.le.s64 	%p16, %rd32, %rd11;
	mov.f32 	%f553, 0fFF800000;
	@%p16 bra 	$L__BB132_32;
	ld.global.f32 	%f553, [%rd24+1664];
	max.f32 	%f530, %f530, %f553;
$L__BB132_32:
	setp.le.s64 	%p17, %rd32, %rd12;
	mov.f32 	%f555, 0fFF800000;
	@%p17 bra 	$L__BB132_34;
	ld.global.f32 	%f555, [%rd24+1792];
	max.f32 	%f530, %f530, %f555;
$L__BB132_34:
	setp.le.s64 	%p18, %rd32, %rd13;
	mov.f32 	%f557, 0fFF800000;
	@%p18 bra 	$L__BB132_36;
	ld.global.f32 	%f557, [%rd24+1920];
	max.f32 	%f530, %f530, %f557;
$L__BB132_36:
	setp.le.s64 	%p19, %rd32, %rd14;
	mov.f32 	%f559, 0fFF800000;
	@%p19 bra 	$L__BB132_38;
	ld.global.f32 	%f559, [%rd24+2048];
	max.f32 	%f530, %f530, %f559;
$L__BB132_38:
	setp.le.s64 	%p20, %rd32, %rd15;
	mov.f32 	%f561, 0fFF800000;
	@%p20 bra 	$L__BB132_40;
	ld.global.f32 	%f561, [%rd24+2176];
	max.f32 	%f530, %f530, %f561;
$L__BB132_40:
	setp.le.s64 	%p21, %rd32, %rd16;
	mov.f32 	%f563, 0fFF800000;
	@%p21 bra 	$L__BB132_42;
	ld.global.f32 	%f563, [%rd24+2304];
	max.f32 	%f530, %f530, %f563;
$L__BB132_42:
	setp.le.s64 	%p22, %rd32, %rd17;
	mov.f32 	%f565, 0fFF800000;
	@%p22 bra 	$L__BB132_44;
	ld.global.f32 	%f565, [%rd24+2432];
	max.f32 	%f530, %f530, %f565;
$L__BB132_44:
	setp.le.s64 	%p23, %rd32, %rd18;
	mov.f32 	%f567, 0fFF800000;
	@%p23 bra 	$L__BB132_46;
	ld.global.f32 	%f567, [%rd24+2560];
	max.f32 	%f530, %f530, %f567;
$L__BB132_46:
	setp.le.s64 	%p24, %rd32, %rd19;
	mov.f32 	%f569, 0fFF800000;
	@%p24 bra 	$L__BB132_48;
	ld.global.f32 	%f569, [%rd24+2688];
	max.f32 	%f530, %f530, %f569;
$L__BB132_48:
	setp.le.s64 	%p25, %rd32, %rd20;
	mov.f32 	%f571, 0fFF800000;
	@%p25 bra 	$L__BB132_50;
	ld.global.f32 	%f571, [%rd24+2816];
	max.f32 	%f530, %f530, %f571;
$L__BB132_50:
	cvt.u64.u32 	%rd46, %r35;
	setp.le.s64 	%p26, %rd32, %rd46;
	mov.f32 	%f573, 0fFF800000;
	@%p26 bra 	$L__BB132_52;
	ld.global.f32 	%f573, [%rd24+2944];
	max.f32 	%f530, %f530, %f573;
$L__BB132_52:
	cvt.u64.u32 	%rd47, %r37;
	setp.le.s64 	%p27, %rd32, %rd47;
	mov.f32 	%f575, 0fFF800000;
	@%p27 bra 	$L__BB132_54;
	ld.global.f32 	%f575, [%rd24+3072];
	max.f32 	%f530, %f530, %f575;
$L__BB132_54:
	mov.u32 	%r38, %tid.x;
	add.s32 	%r39, %r38, 800;
	cvt.u64.u32 	%rd48, %r39;
	setp.le.s64 	%p28, %rd32, %rd48;
	mov.f32 	%f577, 0fFF800000;
	@%p28 bra 	$L__BB132_56;
	ld.global.f32 	%f577, [%rd24+3200];
	max.f32 	%f530, %f530, %f577;
$L__BB132_56:
	setp.le.s64 	%p29, %rd32, %rd21;
	mov.f32 	%f579, 0fFF800000;
	@%p29 bra 	$L__BB132_58;
	ld.global.f32 	%f579, [%rd24+3328];
	max.f32 	%f530, %f530, %f579;
$L__BB132_58:
	setp.le.s64 	%p30, %rd32, %rd22;
	mov.f32 	%f581, 0fFF800000;
	@%p30 bra 	$L__BB132_60;
	ld.global.f32 	%f581, [%rd24+3456];
	max.f32 	%f530, %f530, %f581;
$L__BB132_60:
	mov.u32 	%r40, %tid.x;
	cvt.u64.u32 	%rd49, %r40;
	setp.le.s64 	%p31, %rd32, %rd49;
	mov.b32 	%r41, %f530;
	shfl.sync.bfly.b32	%r42|%p32, %r41, 16, 31, -1;
	mov.b32 	%f169, %r42;
	max.f32 	%f170, %f530, %f169;
	mov.b32 	%r43, %f170;
	shfl.sync.bfly.b32	%r44|%p33, %r43, 8, 31, -1;
	mov.b32 	%f171, %r44;
	max.f32 	%f172, %f170, %f171;
	mov.b32 	%r45, %f172;
	shfl.sync.bfly.b32	%r46|%p34, %r45, 4, 31, -1;
	mov.b32 	%f173, %r46;
	max.f32 	%f174, %f172, %f173;
	mov.b32 	%r47, %f174;
	shfl.sync.bfly.b32	%r48|%p35, %r47, 2, 31, -1;
	mov.b32 	%f175, %r48;
	max.f32 	%f176, %f174, %f175;
	mov.b32 	%r49, %f176;
	shfl.sync.bfly.b32	%r50|%p36, %r49, 1, 31, -1;
	mov.b32 	%f177, %r50;
	max.f32 	%f178, %f176, %f177;
	sub.f32 	%f179, %f527, %f178;
	fma.rn.f32 	%f180, %f179, 0f3BBB989D, 0f3F000000;
	cvt.sat.f32.f32 	%f181, %f180;
	mov.f32 	%f182, 0f4B400001;
	mov.f32 	%f183, 0f437C0000;
	fma.rm.f32 	%f184, %f181, %f183, %f182;
	add.f32 	%f185, %f184, 0fCB40007F;
	neg.f32 	%f186, %f185;
	fma.rn.f32 	%f187, %f179, 0f3FB8AA3B, %f186;
	fma.rn.f32 	%f188, %f179, 0f32A57060, %f187;
	mov.b32 	%r51, %f184;
	shl.b32 	%r52, %r51, 23;
	mov.b32 	%f189, %r52;
	ex2.approx.ftz.f32 	%f190, %f188;
	mul.f32 	%f191, %f190, %f189;
	add.f32 	%f192, %f191, 0f00000000;
	sub.f32 	%f193, %f529, %f178;
	fma.rn.f32 	%f194, %f193, 0f3BBB989D, 0f3F000000;
	cvt.sat.f32.f32 	%f195, %f194;
	fma.rm.f32 	%f196, %f195, %f183, %f182;
	add.f32 	%f197, %f196, 0fCB40007F;
	neg.f32 	%f198, %f197;
	fma.rn.f32 	%f199, %f193, 0f3FB8AA3B, %f198;
	fma.rn.f32 	%f200, %f193, 0f32A57060, %f199;
	mov.b32 	%r53, %f196;
	shl.b32 	%r54, %r53, 23;
	mov.b32 	%f201, %r54;
	ex2.approx.ftz.f32 	%f202, %f200;
	mul.f32 	%f203, %f202, %f201;
	add.f32 	%f204, %f192, %f203;
	sub.f32 	%f205, %f531, %f178;
	fma.rn.f32 	%f206, %f205, 0f3BBB989D, 0f3F000000;
	cvt.sat.f32.f32 	%f207, %f206;
	fma.rm.f32 	%f208, %f207, %f183, %f182;
	add.f32 	%f209, %f208, 0fCB40007F;
	neg.f32 	%f210, %f209;
	fma.rn.f32 	%f211, %f205, 0f3FB8AA3B, %f210;
	fma.rn.f32 	%f212, %f205, 0f32A57060, %f211;
	mov.b32 	%r55, %f208;
	shl.b32 	%r56, %r55, 23;
	mov.b32 	%f213, %r56;
	ex2.approx.ftz.f32 	%f214, %f212;
	mul.f32 	%f215, %f214, %f213;
	add.f32 	%f216, %f204, %f215;
	sub.f32 	%f217, %f533, %f178;
	fma.rn.f32 	%f218, %f217, 0f3BBB989D, 0f3F000000;
	cvt.sat.f32.f32 	%f219, %f218;
	fma.rm.f32 	%f220, %f219, %f183, %f182;
	add.f32 	%f221, %f220, 0fCB40007F;
	neg.f32 	%f222, %f221;
	fma.rn.f32 	%f223, %f217, 0f3FB8AA3B, %f222;
	fma.rn.f32 	%f224, %f217, 0f32A57060, %f223;
	mov.b32 	%r57, %f220;
	shl.b32 	%r58, %r57, 23;
	mov.b32 	%f225, %r58;
	ex2.approx.ftz.f32 	%f226, %f224;
	mul.f32 	%f227, %f226, %f225;
	add.f32 	%f228, %f216, %f227;
	sub.f32 	%f229, %f535, %f178;
	fma.rn.f32 	%f230, %f229, 0f3BBB989D, 0f3F000000;
	cvt.sat.f32.f32 	%f231, %f230;
	fma.rm.f32 	%f232, %f231, %f183, %f182;
	add.f32 	%f233, %f232, 0fCB40007F;
	neg.f32 	%f234, %f233;
	fma.rn.f32 	%f235, %f229, 0f3FB8AA3B, %f234;
	fma.rn.f32 	%f236, %f229, 0f32A57060, %f235;
	mov.b32 	%r59, %f232;
	shl.b32 	%r60, %r59, 23;
	mov.b32 	%f237, %r60;
	ex2.approx.ftz.f32 	%f238, %f236;
	mul.f32 	%f239, %f238, %f237;
	add.f32 	%f240, %f228, %f239;
	sub.f32 	%f241, %f537, %f178;
	fma.rn.f32 	%f242, %f241, 0f3BBB989D, 0f3F000000;
	cvt.sat.f32.f32 	%f243, %f242;
	fma.rm.f32 	%f244, %f243, %f183, %f182;
	add.f32 	%f245, %f244, 0fCB40007F;
	neg.f32 	%f246, %f245;
	fma.rn.f32 	%f247, %f241, 0f3FB8AA3B, %f246;
	fma.rn.f32 	%f248, %f241, 0f32A57060, %f247;
	mov.b32 	%r61, %f244;
	shl.b32 	%r62, %r61, 23;
	mov.b32 	%f249, %r62;
	ex2.approx.ftz.f32 	%f250, %f248;
	mul.f32 	%f251, %f250, %f249;
	add.f32 	%f252, %f240, %f251;
	sub.f32 	%f253, %f539, %f178;
	fma.rn.f32 	%f254, %f253, 0f3BBB989D, 0f3F000000;
	cvt.sat.f32.f32 	%f255, %f254;
	fma.rm.f32 	%f256, %f255, %f183, %f182;
	add.f32 	%f257, %f256, 0fCB40007F;
	neg.f32 	%f258, %f257;
	fma.rn.f32 	%f259, %f253, 0f3FB8AA3B, %f258;
	fma.rn.f32 	%f260, %f253, 0f32A57060, %f259;
	mov.b32 	%r63, %f256;
	shl.b32 	%r64, %r63, 23;
	mov.b32 	%f261, %r64;
	ex2.approx.ftz.f32 	%f262, %f260;
	mul.f32 	%f263, %f262, %f261;
	add.f32 	%f264, %f252, %f263;
	sub.f32 	%f265, %f541, %f178;
	fma.rn.f32 	%f266, %f265, 0f3BBB989D, 0f3F000000;
	cvt.sat.f32.f32 	%f267, %f266;
	fma.rm.f32 	%f268, %f267, %f183, %f182;
	add.f32 	%f269, %f268, 0fCB40007F;
	neg.f32 	%f270, %f269;
	fma.rn.f32 	%f271, %f265, 0f3FB8AA3B, %f270;
	fma.rn.f32 	%f272, %f265, 0f32A57060, %f271;
	mov.b32 	%r65, %f268;
	shl.b32 	%r66, %r65, 23;
	mov.b32 	%f273, %r66;
	ex2.approx.ftz.f32 	%f274, %f272;
	mul.f32 	%f275, %f274, %f273;
	add.f32 	%f276, %f264, %f275;
	sub.f32 	%f277, %f543, %f178;
	fma.rn.f32 	%f278, %f277, 0f3BBB989D, 0f3F000000;
	cvt.sat.f32.f32 	%f279, %f278;
	fma.rm.f32 	%f280, %f279, %f183, %f182;
	add.f32 	%f281, %f280, 0fCB40007F;
	neg.f32 	%f282, %f281;
	fma.rn.f32 	%f283, %f277, 0f3FB8AA3B, %f282;
	fma.rn.f32 	%f284, %f277, 0f32A57060, %f283;
	mov.b32 	%r67, %f280;
	shl.b32 	%r68, %r67, 23;
	mov.b32 	%f285, %r68;
	ex2.approx.ftz.f32 	%f286, %f284;
	mul.f32 	%f287, %f286, %f285;
	add.f32 	%f288, %f276, %f287;
	sub.f32 	%f289, %f545, %f178;
	fma.rn.f32 	%f290, %f289, 0f3BBB989D, 0f3F000000;
	cvt.sat.f32.f32 	%f291, %f290;
	fma.rm.f32 	%f292, %f291, %f183, %f182;
	add.f32 	%f293, %f292, 0fCB40007F;
	neg.f32 	%f294, %f293;
	fma.rn.f32 	%f295, %f289, 0f3FB8AA3B, %f294;
	fma.rn.f32 	%f296, %f289, 0f32A57060, %f295;
	mov.b32 	%r69, %f292;
	shl.b32 	%r70, %r69, 23;
	mov.b32 	%f297, %r70;
	ex2.approx.ftz.f32 	%f298, %f296;
	mul.f32 	%f299, %f298, %f297;
	add.f32 	%f300, %f288, %f299;
	sub.f32 	%f301, %f547, %f178;
	fma.rn.f32 	%f302, %f301, 0f3BBB989D, 0f3F000000;
	cvt.sat.f32.f32 	%f303, %f302;
	fma.rm.f32 	%f304, %f303, %f183, %f182;
	add.f32 	%f305, %f304, 0fCB40007F;
	neg.f32 	%f306, %f305;
	fma.rn.f32 	%f307, %f301, 0f3FB8AA3B, %f306;
	fma.rn.f32 	%f308, %f301, 0f32A57060, %f307;
	mov.b32 	%r71, %f304;
	shl.b32 	%r72, %r71, 23;
	mov.b32 	%f309, %r72;
	ex2.approx.ftz.f32 	%f310, %f308;
	mul.f32 	%f311, %f310, %f309;
	add.f32 	%f312, %f300, %f311;
	sub.f32 	%f313, %f549, %f178;
	fma.rn.f32 	%f314, %f313, 0f3BBB989D, 0f3F000000;
	cvt.sat.f32.f32 	%f315, %f314;
	fma.rm.f32 	%f316, %f315, %f183, %f182;
	add.f32 	%f317, %f316, 0fCB40007F;
	neg.f32 	%f318, %f317;
	fma.rn.f32 	%f319, %f313, 0f3FB8AA3B, %f318;
	fma.rn.f32 	%f320, %f313, 0f32A57060, %f319;
	mov.b32 	%r73, %f316;
	shl.b32 	%r74, %r73, 23;
	mov.b32 	%f321, %r74;
	ex2.approx.ftz.f32 	%f322, %f320;
	mul.f32 	%f323, %f322, %f321;
	add.f32 	%f324, %f312, %f323;
	sub.f32 	%f325, %f551, %f178;
	fma.rn.f32 	%f326, %f325, 0f3BBB989D, 0f3F000000;
	cvt.sat.f32.f32 	%f327, %f326;
	fma.rm.f32 	%f328, %f327, %f183, %f182;
	add.f32 	%f329, %f328, 0fCB40007F;
	neg.f32 	%f330, %f329;
	fma.rn.f32 	%f331, %f325, 0f3FB8AA3B, %f330;
	fma.rn.f32 	%f332, %f325, 0f32A57060, %f331;
	mov.b32 	%r75, %f328;
	shl.b32 	%r76, %r75, 23;
	mov.b32 	%f333, %r76;
	ex2.approx.ftz.f32 	%f334, %f332;
	mul.f32 	%f335, %f334, %f333;
	add.f32 	%f336, %f324, %f335;
	sub.f32 	%f337, %f553, %f178;
	fma.rn.f32 	%f338, %f337, 0f3BBB989D, 0f3F000000;
	cvt.sat.f32.f32 	%f339, %f338;
	fma.rm.f32 	%f340, %f339, %f183, %f182;
	add.f32 	%f341, %f340, 0fCB40007F;
	neg.f32 	%f342, %f341;
	fma.rn.f32 	%f343, %f337, 0f3FB8AA3B, %f342;
	fma.rn.f32 	%f344, %f337, 0f32A57060, %f343;
	mov.b32 	%r77, %f340;
	shl.b32 	%r78, %r77, 23;
	mov.b32 	%f345, %r78;
	ex2.approx.ftz.f32 	%f346, %f344;
	mul.f32 	%f347, %f346, %f345;
	add.f32 	%f348, %f336, %f347;
	sub.f32 	%f349, %f555, %f178;
	fma.rn.f32 	%f350, %f349, 0f3BBB989D, 0f3F000000;
	cvt.sat.f32.f32 	%f351, %f350;
	fma.rm.f32 	%f352, %f351, %f183, %f182;
	add.f32 	%f353, %f352, 0fCB40007F;
	neg.f32 	%f354, %f353;
	fma.rn.f32 	%f355, %f349, 0f3FB8AA3B, %f354;
	fma.rn.f32 	%f356, %f349, 0f32A57060, %f355;
	mov.b32 	%r79, %f352;
	shl.b32 	%r80, %r79, 23;
	mov.b32 	%f357, %r80;
	ex2.approx.ftz.f32 	%f358, %f356;
	mul.f32 	%f359, %f358, %f357;
	add.f32 	%f360, %f348, %f359;
	sub.f32 	%f361, %f557, %f178;
	fma.rn.f32 	%f362, %f361, 0f3BBB989D, 0f3F000000;
	cvt.sat.f32.f32 	%f363, %f362;
	fma.rm.f32 	%f364, %f363, %f183, %f182;
	add.f32 	%f365, %f364, 0fCB40007F;
	neg.f32 	%f366, %f365;
	fma.rn.f32 	%f367, %f361, 0f3FB8AA3B, %f366;
	fma.rn.f32 	%f368, %f361, 0f32A57060, %f367;
	mov.b32 	%r81, %f364;
	shl.b32 	%r82, %r81, 23;
	mov.b32 	%f369, %r82;
	ex2.approx.ftz.f32 	%f370, %f368;
	mul.f32 	%f371, %f370, %f369;
	add.f32 	%f372, %f360, %f371;
	sub.f32 	%f373, %f559, %f178;
	fma.rn.f32 	%f374, %f373, 0f3BBB989D, 0f3F000000;
	cvt.sat.f32.f32 	%f375, %f374;
	fma.rm.f32 	%f376, %f375, %f183, %f182;
	add.f32 	%f377, %f376, 0fCB40007F;
	neg.f32 	%f378, %f377;
	fma.rn.f32 	%f379, %f373, 0f3FB8AA3B, %f378;
	fma.rn.f32 	%f380, %f373, 0f32A57060, %f379;
	mov.b32 	%r83, %f376;
	shl.b32 	%r84, %r83, 23;
	mov.b32 	%f381, %r84;
	ex2.approx.ftz.f32 	%f382, %f380;
	mul.f32 	%f383, %f382, %f381;
	add.f32 	%f384, %f372, %f383;
	sub.f32 	%f385, %f561, %f178;
	fma.rn.f32 	%f386, %f385, 0f3BBB989D, 0f3F000000;
	cvt.sat.f32.f32 	%f387, %f386;
	fma.rm.f32 	%f388, %f387, %f183, %f182;
	add.f32 	%f389, %f388, 0fCB40007F;
	neg.f32 	%f390, %f389;
	fma.rn.f32 	%f391, %f385, 0f3FB8AA3B, %f390;
	fma.rn.f32 	%f392, %f385, 0f32A57060, %f391;
	mov.b32 	%r85, %f388;
	shl.b32 	%r86, %r85, 23;
	mov.b32 	%f393, %r86;
	ex2.approx.ftz.f32 	%f394, %f392;
	mul.f32 	%f395, %f394, %f393;
	add.f32 	%f396, %f384, %f395;
	sub.f32 	%f397, %f563, %f178;
	fma.rn.f32 	%f398, %f397, 0f3BBB989D, 0f3F000000;
	cvt.sat.f32.f32 	%f399, %f398;
	fma.rm.f32 	%f400, %f399, %f183, %f182;
	add.f32 	%f401, %f400, 0fCB40007F;
	neg.f32 	%f402, %f401;
	fma.rn.f32 	%f403, %f397, 0f3FB8AA3B, %f402;
	fma.rn.f32 	%f404, %f397, 0f32A57060, %f403;
	mov.b32 	%r87, %f400;
	shl.b32 	%r88, %r87, 23;
	mov.b32 	%f405, %r88;
	ex2.approx.ftz.f32 	%f406, %f404;
	mul.f32 	%f407, %f406, %f405;
	add.f32 	%f408, %f396, %f407;
	sub.f32 	%f409, %f565, %f178;
	fma.rn.f32 	%f410, %f409, 0f3BBB989D, 0f3F000000;
	cvt.sat.f32.f32 	%f411, %f410;
	fma.rm.f32 	%f412, %f411, %f183, %f182;
	add.f32 	%f413, %f412, 0fCB40007F;
	neg.f32 	%f414, %f413;
	fma.rn.f32 	%f415, %f409, 0f3FB8AA3B, %f414;
	fma.rn.f32 	%f416, %f409, 0f32A57060, %f415;
	mov.b32 	%r89, %f412;
	shl.b32 	%r90, %r89, 23;
	mov.b32 	%f417, %r90;
	ex2.approx.ftz.f32 	%f418, %f416;
	mul.f32 	%f419, %f418, %f417;
	add.f32 	%f420, %f408, %f419;
	sub.f32 	%f421, %f567, %f178;
	fma.rn.f32 	%f422, %f421, 0f3BBB989D, 0f3F000000;
	cvt.sat.f32.f32 	%f423, %f422;
	fma.rm.f32 	%f424, %f423, %f183, %f182;
	add.f32 	%f425, %f424, 0fCB40007F;
	neg.f32 	%f426, %f425;
	fma.rn.f32 	%f427, %f421, 0f3FB8AA3B, %f426;
	fma.rn.f32 	%f428, %f421, 0f32A57060, %f427;
	mov.b32 	%r91, %f424;
	shl.b32 	%r92, %r91, 23;
	mov.b32 	%f429, %r92;
	ex2.approx.ftz.f32 	%f430, %f428;
	mul.f32 	%f431, %f430, %f429;
	add.f32 	%f432, %f420, %f431;
	sub.f32 	%f433, %f569, %f178;
	fma.rn.f32 	%f434, %f433, 0f3BBB989D, 0f3F000000;
	cvt.sat.f32.f32 	%f435, %f434;
	fma.rm.f32 	%f436, %f435, %f183, %f182;
	add.f32 	%f437, %f436, 0fCB40007F;
	neg.f32 	%f438, %f437;
	fma.rn.f32 	%f439, %f433, 0f3FB8AA3B, %f438;
	fma.rn.f32 	%f440, %f433, 0f32A57060, %f439;
	mov.b32 	%r93, %f436;
	shl.b32 	%r94, %r93, 23;
	mov.b32 	%f441, %r94;
	ex2.approx.ftz.f32 	%f442, %f440;
	mul.f32 	%f443, %f442, %f441;
	add.f32 	%f444, %f432, %f443;
	sub.f32 	%f445, %f571, %f178;
	fma.rn.f32 	%f446, %f445, 0f3BBB989D, 0f3F000000;
	cvt.sat.f32.f32 	%f447, %f446;
	fma.rm.f32 	%f448, %f447, %f183, %f182;
	add.f32 	%f449, %f448, 0fCB40007F;
	neg.f32 	%f450, %f449;
	fma.rn.f32 	%f451, %f445, 0f3FB8AA3B, %f450;
	fma.rn.f32 	%f452, %f445, 0f32A57060, %f451;
	mov.b32 	%r95, %f448;
	shl.b32 	%r96, %r95, 23;
	mov.b32 	%f453, %r96;
	ex2.approx.ftz.f32 	%f454, %f452;
	mul.f32 	%f455, %f454, %f453;
	add.f32 	%f456, %f444, %f455;
	sub.f32 	%f457, %f573, %f178;
	fma.rn.f32 	%f458, %f457, 0f3BBB989D, 0f3F000000;
	cvt.sat.f32.f32 	%f459, %f458;
	fma.rm.f32 	%f460, %f459, %f183, %f182;
	add.f32 	%f461, %f460, 0fCB40007F;
	neg.f32 	%f462, %f461;
	fma.rn.f32 	%f463, %f457, 0f3FB8AA3B, %f462;
	fma.rn.f32 	%f464, %f457, 0f32A57060, %f463;
	mov.b32 	%r97, %f460;
	shl.b32 	%r98, %r97, 23;
	mov.b32 	%f465, %r98;
	ex2.approx.ftz.f32 	%f466, %f464;
	mul.f32 	%f467, %f466, %f465;
	add.f32 	%f468, %f456, %f467;
	sub.f32 	%f469, %f575, %f178;
	fma.rn.f32 	%f470, %f469, 0f3BBB989D, 0f3F000000;
	cvt.sat.f32.f32 	%f471, %f470;
	fma.rm.f32 	%f472, %f471, %f183, %f182;
	add.f32 	%f473, %f472, 0fCB40007F;
	neg.f32 	%f474, %f473;
	fma.rn.f32 	%f475, %f469, 0f3FB8AA3B, %f474;
	fma.rn.f32 	%f476, %f469, 0f32A57060, %f475;
	mov.b32 	%r99, %f472;
	shl.b32 	%r100, %r99, 23;
	mov.b32 	%f477, %r100;
	ex2.approx.ftz.f32 	%f478, %f476;
	mul.f32 	%f479, %f478, %f477;
	add.f32 	%f480, %f468, %f479;
	sub.f32 	%f481, %f577, %f178;
	fma.rn.f32 	%f482, %f481, 0f3BBB989D, 0f3F000000;
	cvt.sat.f32.f32 	%f483, %f482;
	fma.rm.f32 	%f484, %f483, %f183, %f182;
	add.f32 	%f485, %f484, 0fCB40007F;
	neg.f32 	%f486, %f485;
	fma.rn.f32 	%f487, %f481, 0f3FB8AA3B, %f486;
	fma.rn.f32 	%f488, %f481, 0f32A57060, %f487;
	mov.b32 	%r101, %f484;
	shl.b32 	%r102, %r101, 23;
	mov.b32 	%f489, %r102;
	ex2.approx.ftz.f32 	%f490, %f488;
	mul.f32 	%f491, %f490, %f489;
	add.f32 	%f492, %f480, %f491;
	sub.f32 	%f493, %f579, %f178;
	fma.rn.f32 	%f494, %f493, 0f3BBB989D, 0f3F000000;
	cvt.sat.f32.f32 	%f495, %f494;
	fma.rm.f32 	%f496, %f495, %f183, %f182;
	add.f32 	%f497, %f496, 0fCB40007F;
	neg.f32 	%f498, %f497;
	fma.rn.f32 	%f499, %f493, 0f3FB8AA3B, %f498;
	fma.rn.f32 	%f500, %f493, 0f32A57060, %f499;
	mov.b32 	%r103, %f496;
	shl.b32 	%r104, %r103, 23;
	mov.b32 	%f501, %r104;
	ex2.approx.ftz.f32 	%f502, %f500;
	mul.f32 	%f503, %f502, %f501;
	add.f32 	%f504, %f492, %f503;
	sub.f32 	%f505, %f581, %f178;
	fma.rn.f32 	%f506, %f505, 0f3BBB989D, 0f3F000000;
	cvt.sat.f32.f32 	%f507, %f506;
	fma.rm.f32 	%f508, %f507, %f183, %f182;
	add.f32 	%f509, %f508, 0fCB40007F;
	neg.f32 	%f510, %f509;
	fma.rn.f32 	%f511, %f505, 0f3FB8AA3B, %f510;
	fma.rn.f32 	%f512, %f505, 0f32A57060, %f511;
	mov.b32 	%r105, %f508;
	shl.b32 	%r106, %r105, 23;
	mov.b32 	%f513, %r106;
	ex2.approx.ftz.f32 	%f514, %f512;
	mul.f32 	%f515, %f514, %f513;
	add.f32 	%f516, %f504, %f515;
	mov.b32 	%r107, %f516;
	shfl.sync.bfly.b32	%r108|%p37, %r107, 16, 31, -1;
	mov.b32 	%f517, %r108;
	add.f32 	%f518, %f516, %f517;
	mov.b32 	%r109, %f518;
	shfl.sync.bfly.b32	%r110|%p38, %r109, 8, 31, -1;
	mov.b32 	%f519, %r110;
	add.f32 	%f520, %f518, %f519;
	mov.b32 	%r111, %f520;
	shfl.sync.bfly.b32	%r112|%p39, %r111, 4, 31, -1;
	mov.b32 	%f521, %r112;
	add.f32 	%f522, %f520, %f521;
	mov.b32 	%r113, %f522;
	shfl.sync.bfly.b32	%r114|%p40, %r113, 2, 31, -1;
	mov.b32 	%f523, %r114;
	add.f32 	%f524, %f522, %f523;
	mov.b32 	%r115, %f524;
	shfl.sync.bfly.b32	%r116|%p41, %r115, 1, 31, -1;
	mov.b32 	%f525, %r116;
	add.f32 	%f526, %f524, %f525;
	div.rn.f32 	%f113, %f191, %f526;
	div.rn.f32 	%f114, %f203, %f526;
	div.rn.f32 	%f115, %f215, %f526;
	div.rn.f32 	%f116, %f227, %f526;
	div.rn.f32 	%f117, %f239, %f526;
	div.rn.f32 	%f118, %f251, %f526;
	div.rn.f32 	%f119, %f263, %f526;
	div.rn.f32 	%f120, %f275, %f526;
	div.rn.f32 	%f121, %f287, %f526;
	div.rn.f32 	%f122, %f299, %f526;
	div.rn.f32 	%f123, %f311, %f526;
	div.rn.f32 	%f124, %f323, %f526;
	div.rn.f32 	%f125, %f335, %f526;
	div.rn.f32 	%f126, %f347, %f526;
	div.rn.f32 	%f127, %f359, %f526;
	div.rn.f32 	%f128, %f371, %f526;
	div.rn.f32 	%f129, %f383, %f526;
	div.rn.f32 	%f130, %f395, %f526;
	div.rn.f32 	%f131, %f407, %f526;
	div.rn.f32 	%f132, %f419, %f526;
	div.rn.f32 	%f133, %f431, %f526;
	div.rn.f32 	%f134, %f443, %f526;
	div.rn.f32 	%f135, %f455, %f526;
	div.rn.f32 	%f136, %f467, %f526;
	div.rn.f32 	%f137, %f479, %f526;
	div.rn.f32 	%f138, %f491, %f526;
	div.rn.f32 	%f139, %f503, %f526;
	div.rn.f32 	%f140, %f515, %f526;
	mad.lo.s64 	%rd50, %rd62, %rd30, %rd49;
	cvta.to.global.u64 	%rd51, %rd29;
	shl.b64 	%rd52, %rd50, 2;
	add.s64 	%rd25, %rd51, %rd52;
	@%p31 bra 	$L__BB132_62;
	st.global.f32 	[%rd25], %f113;
$L__BB132_62:
	mov.u32 	%r117, %tid.x;
	add.s32 	%r118, %r117, 32;
	cvt.u64.u32 	%rd53, %r118;
	setp.le.s64 	%p42, %rd32, %rd53;
	@%p42 bra 	$L__BB132_64;
	st.global.f32 	[%rd25+128], %f114;
$L__BB132_64:
	setp.le.s64 	%p43, %rd32, %rd2;
	@%p43 bra 	$L__BB132_66;
	st.global.f32 	[%rd25+256], %f115;
$L__BB132_66:
	setp.le.s64 	%p44, %rd32, %rd3;
	@%p44 bra 	$L__BB132_68;
	st.global.f32 	[%rd25+384], %f116;
$L__BB132_68:
	setp.le.s64 	%p45, %rd32, %rd4;
	@%p45 bra 	$L__BB132_70;
	st.global.f32 	[%rd25+512], %f117;
$L__BB132_70:
	setp.le.s64 	%p46, %rd32, %rd5;
	@%p46 bra 	$L__BB132_72;
	st.global.f32 	[%rd25+640], %f118;
$L__BB132_72:
	setp.le.s64 	%p47, %rd32, %rd6;
	@%p47 bra 	$L__BB132_74;
	st.global.f32 	[%rd25+768], %f119;
$L__BB132_74:
	setp.le.s64 	%p48, %rd32, %rd7;
	@%p48 bra 	$L__BB132_76;
	st.global.f32 	[%rd25+896], %f120;
$L__BB132_76:
	mov.u32 	%r119, %tid.x;
	add.s32 	%r120, %r119, 256;
	cvt.u64.u32 	%rd54, %r120;
	setp.le.s64 	%p49, %rd32, %rd54;
	@%p49 bra 	$L__BB132_78;
	st.global.f32 	[%rd25+1024], %f121;
$L__BB132_78:
	mov.u32 	%r121, %tid.x;
	add.s32 	%r122, %r121, 288;
	cvt.u64.u32 	%rd55, %r122;
	setp.le.s64 	%p50, %rd32, %rd55;
	@%p50 bra 	$L__BB132_80;
	st.global.f32 	[%rd25+1152], %f122;
$L__BB132_80:
	setp.le.s64 	%p51, %rd32, %rd8;
	@%p51 bra 	$L__BB132_82;
	st.global.f32 	[%rd25+1280], %f123;
$L__BB132_82:
	setp.le.s64 	%p52, %rd32, %rd9;
	@%p52 bra 	$L__BB132_84;
	st.global.f32 	[%rd25+1408], %f124;
$L__BB132_84:
	setp.le.s64 	%p53, %rd32, %rd10;
	@%p53 bra 	$L__BB132_86;
	st.global.f32 	[%rd25+1536], %f125;
$L__BB132_86:
	setp.le.s64 	%p54, %rd32, %rd11;
	@%p54 bra 	$L__BB132_88;
	st.global.f32 	[%rd25+1664], %f126;
$L__BB132_88:
	setp.le.s64 	%p55, %rd32, %rd12;
	@%p55 bra 	$L__BB132_90;
	st.global.f32 	[%rd25+1792], %f127;
$L__BB132_90:
	setp.le.s64 	%p56, %rd32, %rd13;
	@%p56 bra 	$L__BB132_92;
	st.global.f32 	[%rd25+1920], %f128;
$L__BB132_92:
	setp.le.s64 	%p57, %rd32, %rd14;
	@%p57 bra 	$L__BB132_94;
	st.global.f32 	[%rd25+2048], %f129;
$L__BB132_94:
	setp.le.s64 	%p58, %rd32, %rd15;
	@%p58 bra 	$L__BB132_96;
	st.global.f32 	[%rd25+2176], %f130;
$L__BB132_96:
	setp.le.s64 	%p59, %rd32, %rd16;
	@%p59 bra 	$L__BB132_98;
	st.global.f32 	[%rd25+2304], %f131;
$L__BB132_98:
	setp.le.s64 	%p60, %rd32, %rd17;
	@%p60 bra 	$L__BB132_100;
	st.global.f32 	[%rd25+2432], %f132;
$L__BB132_100:
	setp.le.s64 	%p61, %rd32, %rd18;
	@%p61 bra 	$L__BB132_102;
	st.global.f32 	[%rd25+2560], %f133;
$L__BB132_102:
	setp.le.s64 	%p62, %rd32, %rd19;
	@%p62 bra 	$L__BB132_104;
	st.global.f32 	[%rd25+2688], %f134;
$L__BB132_104:
	setp.le.s64 	%p63, %rd32, %rd20;
	@%p63 bra 	$L__BB132_106;
	st.global.f32 	[%rd25+2816], %f135;
$L__BB132_106:
	mov.u32 	%r123, %tid.x;
	add.s32 	%r124, %r123, 736;
	cvt.u64.u32 	%rd56, %r124;
	setp.le.s64 	%p64, %rd32, %rd56;
	@%p64 bra 	$L__BB132_108;
	st.global.f32 	[%rd25+2944], %f136;
$L__BB132_108:
	add.s32 	%r126, %r123, 768;
	cvt.u64.u32 	%rd57, %r126;
	setp.le.s64 	%p65, %rd32, %rd57;
	@%p65 bra 	$L__BB132_110;
	st.global.f32 	[%rd25+3072], %f137;
$L__BB132_110:
	add.s32 	%r128, %r123, 800;
	cvt.u64.u32 	%rd58, %r128;
	setp.le.s64 	%p66, %rd32, %rd58;
	@%p66 bra 	$L__BB132_112;
	st.global.f32 	[%rd25+3200], %f138;
$L__BB132_112:
	setp.le.s64 	%p67, %rd32, %rd21;
	@%p67 bra 	$L__BB132_114;
	st.global.f32 	[%rd25+3328], %f139;
$L__BB132_114:
	setp.le.s64 	%p68, %rd32, %rd22;
	@%p68 bra 	$L__BB132_116;
	st.global.f32 	[%rd25+3456], %f140;
$L__BB132_116:
	ld.param.u64 	%rd61, [_ZN7oneflow4cuda7softmax15SoftmaxWarpImplI10SimpleLoadIffE11SimpleStoreIffEfLi1ELi28ELi32ELi1ELb1ELNS1_9AlgorithmE0EEEvT_T0_ll_param_2];
	mov.u32 	%r129, %nctaid.x;
	mov.u32 	%r130, %ntid.y;
	mul.lo.s32 	%r131, %r129, %r130;
	cvt.s64.s32 	%rd59, %r131;
	add.s64 	%rd62, %rd62, %rd59;
	setp.lt.s64 	%p69, %rd62, %rd61;
	@%p69 bra 	$L__BB132_4;
$L__BB132_117:
	ret;

}
	// .globl	_ZN7oneflow4cuda7softmax15SoftmaxWarpImplI10SimpleLoadIffE11SimpleStoreIffEfLi1ELi29ELi32ELi1ELb0ELNS1_9AlgorithmE0EEEvT_T0_ll
.visible .entry _ZN7oneflow4cuda7softmax15SoftmaxWarpImplI10SimpleLoadIffE11SimpleStoreIffEfLi1ELi29ELi32ELi1ELb0ELNS1_9AlgorithmE0EEEvT_T0_ll(
	.param .align 8 .b8 _ZN7oneflow4cuda7softmax15SoftmaxWarpImplI10SimpleLoadIffE11SimpleStoreIffEfLi1ELi29ELi32ELi1ELb0ELNS1_9AlgorithmE0EEEvT_T0_ll_param_0[16],
	.param .align 8 .b8 _ZN7oneflow4cuda7softmax15SoftmaxWarpImplI10SimpleLoadIffE11SimpleStoreIffEfLi1ELi29ELi32ELi1ELb0ELNS1_9AlgorithmE0EEEvT_T0_ll_param_1[16],
	.param .u64 _ZN7oneflow4cuda7softmax15SoftmaxWarpImplI10SimpleLoadIffE11SimpleStoreIffEfLi1ELi29ELi32ELi1ELb0ELNS1_9AlgorithmE0EEEvT_T0_ll_param_2,
	.param .u64 _ZN7oneflow4cuda7softmax15SoftmaxWarpImplI10SimpleLoadIffE11SimpleStoreIffEfLi1ELi29ELi32ELi1ELb0ELNS1_9AlgorithmE0EEEvT_T0_ll_param_3
)
{
	.reg .pred 	%p<14>;
	.reg .b32 	%r<86>;
	.reg .b32 	%f<458>;
	.reg .b64 	%rd<28>;

	ld.param.u64 	%rd12, [_ZN7oneflow4cuda7softmax15SoftmaxWarpImplI10SimpleLoadIffE11SimpleStoreIffEfLi1ELi29ELi32ELi1ELb0ELNS1_9AlgorithmE0EEEvT_T0_ll_param_0+8];
	ld.param.u64 	%rd11, [_ZN7oneflow4cuda7softmax15SoftmaxWarpImplI10SimpleLoadIffE11SimpleStoreIffEfLi1ELi29ELi32ELi1ELb0ELNS1_9AlgorithmE0EEEvT_T0_ll_param_0];
	ld.param.u64 	%rd2, [_ZN7oneflow4cuda7softmax15SoftmaxWarpImplI10SimpleLoadIffE11SimpleStoreIffEfLi1ELi29ELi32ELi1ELb0ELNS1_9AlgorithmE0EEEvT_T0_ll_param_1];
	ld.param.u64 	%rd3, [_ZN7oneflow4cuda7softmax15SoftmaxWarpImplI10SimpleLoadIffE11SimpleStoreIffEfLi1ELi29ELi32ELi1ELb0ELNS1_9AlgorithmE0EEEvT_T0_ll_param_1+8];
	ld.param.u64 	%rd13, [_ZN7oneflow4cuda7softmax15SoftmaxWarpImplI10SimpleLoadIffE11SimpleStoreIffEfLi1ELi29ELi32ELi1ELb0ELNS1_9AlgorithmE0EEEvT_T0_ll_param_2];
	ld.param.u64 	%rd14, [_ZN7oneflow4cuda7softmax15SoftmaxWarpImplI10SimpleLoadIffE11SimpleStoreIffEfLi1ELi29ELi32ELi1ELb0ELNS1_9AlgorithmE0EEEvT_T0_ll_param_3];
	setp.lt.s64 	%p1, %rd14, 929;
	@%p1 bra 	$L__BB133_2;
	mov.u64 	%rd15, $str;
	cvta.global.u64 	%rd16, %rd15;
	mov.u64 	%rd17, $str$1;
	cvta.global.u64 	%rd18, %rd17;
	mov.u64 	%rd19, __unnamed_133;
	cvta.global.u64 	%rd20, %rd19;
	{ // callseq 132, 0
	.param .b64 param0;
	st.param.b64 	[param0], %rd16;
	.param .b64 param1;
	st.param.b64 	[param1], %rd18;
	.param .b32 param2;
	st.param.b32 	[param2], 228;
	.param .b64 param3;
	st.param.b64 	[param3], %rd20;
	.param .b64 param4;
	st.param.b64 	[param4], 1;
	call.uni 
	__assertfail, 
	(
	param0, 
	param1, 
	param2, 
	param3, 
	param4
	);
	} // callseq 132
$L__BB133_2:
	mov.u32 	%r2, %ctaid.x;
	mov.u32 	%r3, %ntid.y;
	mov.u32 	%r4, %tid.y;
	mad.lo.s32 	%r5, %r2, %r3, %r4;
	mov.u32 	%r6, %nctaid.x;
	mul.lo.s32 	%r1, %r6, %r3;
	cvt.s64.s32 	%rd27, %r5;
	setp.le.s64 	%p2, %rd13, %rd27;
	@%p2 bra 	$L__BB133_5;
	mov.u32 	%r7, %tid.x;
	cvt.u64.u32 	%rd5, %r7;
	cvta.to.global.u64 	%rd6, %rd2;
	cvta.to.global.u64 	%rd7, %rd11;
	cvt.s64.s32 	%rd8, %r1;
$L__BB133_4:
	mad.lo.s64 	%rd21, %rd27, %rd12, %rd5;
	shl.b64 	%rd22, %rd21, 2;
	add.s64 	%rd23, %rd7, %rd22;
	ld.global.f32 	%f1, [%rd23];
	max.f32 	%f2, %f1, 0fFF800000;
	ld.global.f32 	%f3, [%rd23+128];
	max.f32 	%f4, %f2, %f3;
	ld.global.f32 	%f5, [%rd23+256];
	max.f32 	%f6, %f4, %f5;
	ld.global.f32 	%f7, [%rd23+384];
	max.f32 	%f8, %f6, %f7;
	ld.global.f32 	%f9, [%rd23+512];
	max.f32 	%f10, %f8, %f9;
	ld.global.f32 	%f11, [%rd23+640];
	max.f32 	%f12, %f10, %f11;
	ld.global.f32 	%f13, [%rd23+768];
	max.f32 	%f14, %f12, %f13;
	ld.global.f32 	%f15, [%rd23+896];
	max.f32 	%f16, %f14, %f15;
	ld.global.f32 	%f17, [%rd23+1024];
	max.f32 	%f18, %f16, %f17;
	ld.global.f32 	%f19, [%rd23+1152];
	max.f32 	%f20, %f18, %f19;
	ld.global.f32 	%f21, [%rd23+1280];
	max.f32 	%f22, %f20, %f21;
	ld.global.f32 	%f23, [%rd23+1408];
	max.f32 	%f24, %f22, %f23;
	ld.global.f32 	%f25, [%rd23+1536];
	max.f32 	%f26, %f24, %f25;
	ld.global.f32 	%f27, [%rd23+1664];
	max.f32 	%f28, %f26, %f27;
	ld.global.f32 	%f29, [%rd23+1792];
	max.f32 	%f30, %f28, %f29;
	ld.global.f32 	%f31, [%rd23+1920];
	max.f32 	%f32, %f30, %f31;
	ld.global.f32 	%f33, [%rd23+2048];
	max.f32 	%f34, %f32, %f33;
	ld.global.f32 	%f35, [%rd23+2176];
	max.f32 	%f36, %f34, %f35;
	ld.global.f32 	%f37, [%rd23+2304];
	max.f32 	%f38, %f36, %f37;
	ld.global.f32 	%f39, [%rd23+2432];
	max.f32 	%f40, %f38, %f39;
	ld.global.f32 	%f41, [%rd23+2560];
	max.f32 	%f42, %f40, %f41;
	ld.global.f32 	%f43, [%rd23+2688];
	max.f32 	%f44, %f42, %f43;
	ld.global.f32 	%f45, [%rd23+2816];
	max.f32 	%f46, %f44, %f45;
	ld.global.f32 	%f47, [%rd23+2944];
	max.f32 	%f48, %f46, %f47;
	ld.global.f32 	%f49, [%rd23+3072];
	max.f32 	%f50, %f48, %f49;
	ld.global.f32 	%f51, [%rd23+3200];
	max.f32 	%f52, %f50, %f51;
	ld.global.f32 	%f53, [%rd23+3328];
	max.f32 	%f54, %f52, %f53;
	ld.global.f32 	%f55, [%rd23+3456];
	max.f32 	%f56, %f54, %f55;
	ld.global.f32 	%f57, [%rd23+3584];
	max.f32 	%f58, %f56, %f57;
	mov.b32 	%r8, %f58;
	shfl.sync.bfly.b32	%r9|%p3, %r8, 16, 31, -1;
	mov.b32 	%f59, %r9;
	max.f32 	%f60, %f58, %f59;
	mov.b32 	%r10, %f60;
	shfl.sync.bfly.b32	%r11|%p4, %r10, 8, 31, -1;
	mov.b32 	%f61, %r11;
	max.f32 	%f62, %f60, %f61;
	mov.b32 	%r12, %f62;
	shfl.sync.bfly.b32	%r13|%p5, %r12, 4, 31, -1;
	mov.b32 	%f63, %r13;
	max.f32 	%f64, %f62, %f63;
	mov.b32 	%r14, %f64;
	shfl.sync.bfly.b32	%r15|%p6, %r14, 2, 31, -1;
	mov.b32 	%f65, %r15;
	max.f32 	%f66, %f64, %f65;
	mov.b32 	%r16, %f66;
	shfl.sync.bfly.b32	%r17|%p7, %r16, 1, 31, -1;
	mov.b32 	%f67, %r17;
	max.f32 	%f68, %f66, %f67;
	sub.f32 	%f69, %f1, %f68;
	fma.rn.f32 	%f70, %f69, 0f3BBB989D, 0f3F000000;
	cvt.sat.f32.f32 	%f71, %f70;
	mov.f32 	%f72, 0f4B400001;
	mov.f32 	%f73, 0f437C0000;
	fma.rm.f32 	%f74, %f71, %f73, %f72;
	add.f32 	%f75, %f74, 0fCB40007F;
	neg.f32 	%f76, %f75;
	fma.rn.f32 	%f77, %f69, 0f3FB8AA3B, %f76;
	fma.rn.f32 	%f78, %f69, 0f32A57060, %f77;
	mov.b32 	%r18, %f74;
	shl.b32 	%r19, %r18, 23;
	mov.b32 	%f79, %r19;
	ex2.approx.ftz.f32 	%f80, %f78;
	mul.f32 	%f81, %f80, %f79;
	add.f32 	%f82, %f81, 0f00000000;
	sub.f32 	%f83, %f3, %f68;
	fma.rn.f32 	%f84, %f83, 0f3BBB989D, 0f3F000000;
	cvt.sat.f32.f32 	%f85, %f84;
	fma.rm.f32 	%f86, %f85, %f73, %f72;
	add.f32 	%f87, %f86, 0fCB40007F;
	neg.f32 	%f88, %f87;
	fma.rn.f32 	%f89, %f83, 0f3FB8AA3B, %f88;
	fma.rn.f32 	%f90, %f83, 0f32A57060, %f89;
	mov.b32 	%r20, %f86;
	shl.b32 	%r21, %r20, 23;
	mov.b32 	%f91, %r21;
	ex2.approx.ftz.f32 	%f92, %f90;
	mul.f32 	%f93, %f92, %f91;
	add.f32 	%f94, %f82, %f93;
	sub.f32 	%f95, %f5, %f68;
	fma.rn.f32 	%f96, %f95, 0f3BBB989D, 0f3F000000;
	cvt.sat.f32.f32 	%f97, %f96;
	fma.rm.f32 	%f98, %f97, %f73, %f72;
	add.f32 	%f99, %f98, 0fCB40007F;
	neg.f32 	%f100, %f99;
	fma.rn.f32 	%f101, %f95, 0f3FB8AA3B, %f100;
	fma.rn.f32 	%f102, %f95, 0f32A57060, %f101;
	mov.b32 	%r22, %f98;
	shl.b32 	%r23, %r22, 23;
	mov.b32 	%f103, %r23;
	ex2.approx.ftz.f32 	%f104, %f102;
	mul.f32 	%f105, %f104, %f103;
	add.f32 	%f106, %f94, %f105;
	sub.f32 	%f107, %f7, %f68;
	fma.rn.f32 	%f108, %f107, 0f3BBB989D, 0f3F000000;
	cvt.sat.f32.f32 	%f109, %f108;
	fma.rm.f32 	%f110, %f109, %f73, %f72;
	add.f32 	%f111, %f110, 0fCB40007F;
	neg.f32 	%f112, %f111;
	fma.rn.f32 	%f113, %f107, 0f3FB8AA3B, %f112;
	fma.rn.f32 	%f114, %f107, 0f32A57060, %f113;
	mov.b32 	%r24, %f110;
	shl.b32 	%r25, %r24, 23;
	mov.b32 	%f115, %r25;
	ex2.approx.ftz.f32 	%f116, %f114;
	mul.f32 	%f117, %f116, %f115;
	add.f32 	%f118, %f106, %f117;
	sub.f32 	%f119, %f9, %f68;
	fma.rn.f32 	%f120, %f119, 0f3BBB989D, 0f3F000000;
	cvt.sat.f32.f32 	%f121, %f120;
	fma.rm.f32 	%f122, %f121, %f73, %f72;
	add.f32 	%f123, %f122, 0fCB40007F;
	neg.f32 	%f124, %f123;
	fma.rn.f32 	%f125, %f119, 0f3FB8AA3B, %f124;
	fma.rn.f32 	%f126, %f119, 0f32A57060, %f125;
	mov.b32 	%r26, %f122;
	shl.b32 	%r27, %r26, 23;
	mov.b32 	%f127, %r27;
	ex2.approx.ftz.f32 	%f128, %f126;
	mul.f32 	%f129, %f128, %f127;
	add.f32 	%f130, %f118, %f129;
	sub.f32 	%f131, %f11, %f68;
	fma.rn.f32 	%f132, %f131, 0f3BBB989D, 0f3F000000;
	cvt.sat.f32.f32 	%f133, %f132;
	fma.rm.f32 	%f134, %f133, %f73, %f72;
	add.f32 	%f135, %f134, 0fCB40007F;
	neg.f32 	%f136, %f135;
	fma.rn.f32 	%f137, %f131, 0f3FB8AA3B, %f136;
	fma.rn.f32 	%f138, %f131, 0f32A57060, %f137;
	mov.b32 	%r28, %f134;
	shl.b32 	%r29, %r28, 23;
	mov.b32 	%f139, %r29;
	ex2.approx.ftz.f32 	%f140, %f138;
	mul.f32 	%f141, %f140, %f139;
	add.f32 	%f142, %f130, %f141;
	sub.f32 	%f143, %f13, %f68;
	fma.rn.f32 	%f144, %f143, 0f3BBB989D, 0f3F000000;
	cvt.sat.f32.f32 	%f145, %f144;
	fma.rm.f32 	%f146, %f145, %f73, %f72;
	add.f32 	%f147, %f146, 0fCB40007F;
	neg.f32 	%f148, %f147;
	fma.rn.f32 	%f149, %f143, 0f3FB8AA3B, %f148;
	fma.rn.f32 	%f150, %f143, 0f32A57060, %f149;
	mov.b32 	%r30, %f146;
	shl.b32 	%r31, %r30, 23;
	mov.b32 	%f151, %r31;
	ex2.approx.ftz.f32 	%f152, %f150;
	mul.f32 	%f153, %f152, %f151;
	add.f32 	%f154, %f142, %f153;
	sub.f32 	%f155, %f15, %f68;
	fma.rn.f32 	%f156, %f155, 0f3BBB989D, 0f3F000000;
	cvt.sat.f32.f32 	%f157, %f156;
	fma.rm.f32 	%f158, %f157, %f73, %f72;
	add.f32 	%f159, %f158, 0fCB40007F;
	neg.f32 	%f160, %f159;
	fma.rn.f32 	%f161, %f155, 0f3FB8AA3B, %f160;
	fma.rn.f32 	%f162, %f155, 0f32A57060, %f161;
	mov.b32 	%r32, %f158;
	shl.b32 	%r33, %r32, 23;
	mov.b32 	%f163, %r33;
	ex2.approx.ftz.f32 	%f164, %f162;
	mul.f32 	%f165, %f164, %f163;
	add.f32 	%f166, %f154, %f165;
	sub.f32 	%f167, %f17, %f68;
	fma.rn.f32 	%f168, %f167, 0f3BBB989D, 0f3F000000;
	cvt.sat.f32.f32 	%f169, %f168;
	fma.rm.f32 	%f170, %f169, %f73, %f72;
	add.f32 	%f171, %f170, 0fCB40007F;
	neg.f32 	%f172, %f171;
	fma.rn.f32 	%f173, %f167, 0f3FB8AA3B, %f172;
	fma.rn.f32 	%f174, %f167, 0f32A57060, %f173;
	mov.b32 	%r34, %f170;
	shl.b32 	%r35, %r34, 23;
	mov.b32 	%f175, %r35;
	ex2.approx.ftz.f32 	%f176, %f174;
	mul.f32 	%f177, %f176, %f175;
	add.f32 	%f178, %f166, %f177;
	sub.f32 	%f179, %f19, %f68;
	fma.rn.f32 	%f180, %f179, 0f3BBB989D, 0f3F000000;
	cvt.sat.f32.f32 	%f181, %f180;
	fma.rm.f32 	%f182, %f181, %f73, %f72;
	add.f32 	%f183, %f182, 0fCB40007F;
	neg.f32 	%f184, %f183;
	fma.rn.f32 	%f185, %f179, 0f3FB8AA3B, %f184;
	fma.rn.f32 	%f186, %f179, 0f32A57060, %f185;
	mov.b32 	%r36, %f182;
	shl.b32 	%r37, %r36, 23;
	mov.b32 	%f187, %r37;
	ex2.approx.ftz.f32 	%f188, %f186;
	mul.f32 	%f189, %f188, %f187;
	add.f32 	%f190, %f178, %f189;
	sub.f32 	%f191, %f21, %f68;
	fma.rn.f32 	%f192, %f191, 0f3BBB989D, 0f3F000000;
	cvt.sat.f32.f32 	%f193, %f192;
	fma.rm.f32 	%f194, %f193, %f73, %f72;
	add.f32 	%f195, %f194, 0fCB40007F;
	neg.f32 	%f196, %f195;
	fma.rn.f32 	%f197, %f191, 0f3FB8AA3B, %f196;
	fma.rn.f32 	%f198, %f191, 0f32A57060, %f197;
	mov.b32 	%r38, %f194;
	shl.b32 	%r39, %r38, 23;
	mov.b32 	%f199, %r39;
	ex2.approx.ftz.f32 	%f200, %f198;
	mul.f32 	%f201, %f200, %f199;
	add.f32 	%f202, %f190, %f201;
	sub.f32 	%f203, %f23, %f68;
	fma.rn.f32 	%f204, %f203, 0f3BBB989D, 0f3F000000;
	cvt.sat.f32.f32 	%f205, %f204;
	fma.rm.f32 	%f206, %f205, %f73, %f72;
	add.f32 	%f207, %f206, 0fCB40007F;
	neg.f32 	%f208, %f207;
	fma.rn.f32 	%f209, %f203, 0f3FB8AA3B, %f208;
	fma.rn.f32 	%f210, %f203, 0f32A57060, %f209;
	mov.b32 	%r40, %f206;
	shl.b32 	%r41, %r40, 23;
	mov.b32 	%f211, %r41;
	ex2.approx.ftz.f32 	%f212, %f210;
	mul.f32 	%f213, %f212, %f211;
	add.f32 	%f214, %f202, %f213;
	sub.f32 	%f215, %f25, %f68;
	fma.rn.f32 	%f216, %f215, 0f3BBB989D, 0f3F000000;
	cvt.sat.f32.f32 	%f217, %f216;
	fma.rm.f32 	%f218, %f217, %f73, %f72;
	add.f32 	%f219, %f218, 0fCB40007F;
	neg.f32 	%f220, %f219;
	fma.rn.f32 	%f221, %f215, 0f3FB8AA3B, %f220;
	fma.rn.f32 	%f222, %f215, 0f32A57060, %f221;
	mov.b32 	%r42, %f218;
	shl.b32 	%r43, %r42, 23;
	mov.b32 	%f223, %r43;
	ex2.approx.ftz.f32 	%f224, %f222;
	mul.f32 	%f225, %f224, %f223;
	add.f32 	%f226, %f214, %f225;
	sub.f32 	%f227, %f27, %f68;
	fma.rn.f32 	%f228, %f227, 0f3BBB989D, 0f3F000000;
	cvt.sat.f32.f32 	%f229, %f228;
	fma.rm.f32 	%f230, %f229, %f73, %f72;
	add.f32 	%f231, %f230, 0fCB40007F;
	neg.f32 	%f232, %f231;
	fma.rn.f32 	%f233, %f227, 0f3FB8AA3B, %f232;
	fma.rn.f32 	%f234, %f227, 0f32A57060, %f233;
	mov.b32 	%r44, %f230;
	shl.b32 	%r45, %r44, 23;
	mov.b32 	%f235, %r45;
	ex2.approx.ftz.f32 	%f236, %f234;
	mul.f32 	%f237, %f236, %f235;
	add.f32 	%f238, %f226, %f237;
	sub.f32 	%f239, %f29, %f68;
	fma.rn.f32 	%f240, %f239, 0f3BBB989D, 0f3F000000;
	cvt.sat.f32.f32 	%f241, %f240;
	fma.rm.f32 	%f242, %f241, %f73, %f72;
	add.f32 	%f243, %f242, 0fCB40007F;
	neg.f32 	%f244, %f243;
	fma.rn.f32 	%f245, %f239, 0f3FB8AA3B, %f244;
	fma.rn.f32 	%f246, %f239, 0f32A57060, %f245;
	mov.b32 	%r46, %f242;
	shl.b32 	%r47, %r46, 23;
	mov.b32 	%f247, %r47;
	ex2.approx.ftz.f32 	%f248, %f246;
	mul.f32 	%f249, %f248, %f247;
	add.f32 	%f250, %f238, %f249;
	sub.f32 	%f251, %f31, %f68;
	fma.rn.f32 	%f252, %f251, 0f3BBB989D, 0f3F000000;
	cvt.sat.f32.f32 	%f253, %f252;
	fma.rm.f32 	%f254, %f253, %f73, %f72;
	add.f32 	%f255, %f254, 0fCB40007F;
	neg.f32 	%f256, %f255;
	fma.rn.f32 	%f257, %f251, 0f3FB8AA3B, %f256;
	fma.rn.f32 	%f258, %f251, 0f32A57060, %f257;
	mov.b32 	%r48, %f254;
	shl.b32 	%r49, %r48, 23;
	mov.b32 	%f259, %r49;
	ex2.approx.ftz.f32 	%f260, %f258;
	mul.f32 	%f261, %f260, %f259;
	add.f32 	%f262, %f250, %f261;
	sub.f32 	%f263, %f33, %f68;
	fma.rn.f32 	%f264, %f263, 0f3BBB989D, 0f3F000000;
	cvt.sat.f32.f32 	%f265, %f264;
	fma.rm.f32 	%f266, %f265, %f73, %f72;
	add.f32 	%f267, %f266, 0fCB40007F;
	neg.f32 	%f268, %f267;
	fma.rn.f32 	%f269, %f263, 0f3FB8AA3B, %f268;
	fma.rn.f32 	%f270, %f263, 0f32A57060, %f269;
	mov.b32 	%r50, %f266;
	shl.b32 	%r51, %r50, 23;
	mov.b32 	%f271, %r51;
	ex2.approx.ftz.f32 	%f272, %f270;
	mul.f32 	%f273, %f272, %f271;
	add.f32 	%f274, %f262, %f273;
	sub.f32 	%f275, %f35, %f68;
	fma.rn.f32 	%f276, %f275, 0f3BBB989D, 0f3F000000;
	cvt.sat.f32.f32 	%f277, %f276;
	fma.rm.f32 	%f278, %f277, %f73, %f72;
	add.f32 	%f279, %f278, 0fCB40007F;
	neg.f32 	%f280, %f279;
	fma.rn.f32 	%f281, %f275, 0f3FB8AA3B, %f280;
	fma.rn.f32 	%f282, %f275, 0f32A57060, %f281;
	mov.b32 	%r52, %f278;
	shl.b32 	%r53, %r52, 23;
	mov.b32 	%f283, %r53;
	ex2.approx.ftz.f32 	%f284, %f282;
	mul.f32 	%f285, %f284, %f283;
	add.f32 	%f286, %f274, %f285;
	sub.f32 	%f287, %f37, %f68;
	fma.rn.f32 	%f288, %f287, 0f3BBB989D, 0f3F000000;
	cvt.sat.f32.f32 	%f289, %f288;
	fma.rm.f32 	%f290, %f289, %f73, %f72;
	add.f32 	%f291, %f290, 0fCB40007F;
	neg.f32 	%f292, %f291;
	fma.rn.f32 	%f293, %f287, 0f3FB8AA3B, %f292;
	fma.rn.f32 	%f294, %f287, 0f32A57060, %f293;
	mov.b32 	%r54, %f290;
	shl.b32 	%r55, %r54, 23;
	mov.b32 	%f295, %r55;
	ex2.approx.ftz.f32 	%f296, %f294;
	mul.f32 	%f297, %f296, %f295;
	add.f32 	%f298, %f286, %f297;
	sub.f32 	%f299, %f39, %f68;
	fma.rn.f32 	%f300, %f299, 0f3BBB989D, 0f3F000000;
	cvt.sat.f32.f32 	%f301, %f300;
	fma.rm.f32 	%f302, %f301, %f73, %f72;
	add.f32 	%f303, %f302, 0fCB40007F;
	neg.f32 	%f304, %f303;
	fma.rn.f32 	%f305, %f299, 0f3FB8AA3B, %f304;
	fma.rn.f32 	%f306, %f299, 0f32A57060, %f305;
	mov.b32 	%r56, %f302;
	shl.b32 	%r57, %r56, 23;
	mov.b32 	%f307, %r57;
	ex2.approx.ftz.f32 	%f308, %f306;
	mul.f32 	%f309, %f308, %f307;
	add.f32 	%f310, %f298, %f309;
	sub.f32 	%f311, %f41, %f68;
	fma.rn.f32 	%f312, %f311, 0f3BBB989D, 0f3F000000;
	cvt.sat.f32.f32 	%f313, %f312;
	fma.rm.f32 	%f314, %f313, %f73, %f72;
	add.f32 	%f315, %f314, 0fCB40007F;
	neg.f32 	%f316, %f315;
	fma.rn.f32 	%f317, %f311, 0f3FB8AA3B, %f316;
	fma.rn.f32 	%f318, %f311, 0f32A57060, %f317;
	mov.b32 	%r58, %f314;
	shl.b32 	%r59, %r58, 23;
	mov.b32 	%f319, %r59;
	ex2.approx.ftz.f32 	%f320, %f318;
	mul.f32 	%f321, %f320, %f319;
	add.f32 	%f322, %f310, %f321;
	sub.f32 	%f323, %f43, %f68;
	fma.rn.f32 	%f324, %f323, 0f3BBB989D, 0f3F000000;
	cvt.sat.f32.f32 	%f325, %f324;
	fma.rm.f32 	%f326, %f325, %f73, %f72;
	add.f32 	%f327, %f326, 0fCB40007F;
	neg.f32 	%f328, %f327;
	fma.rn.f32 	%f329, %f323, 0f3FB8AA3B, %f328;
	fma.rn.f32 	%f330, %f323, 0f32A57060, %f329;
	mov.b32 	%r60, %f326;
	shl.b32 	%r61, %r60, 23;
	mov.b32 	%f331, %r61;
	ex2.approx.ftz.f32 	%f332, %f330;
	mul.f32 	%f333, %f332, %f331;
	add.f32 	%f334, %f322, %f333;
	sub.f32 	%f335, %f45, %f68;
	fma.rn.f32 	%f336, %f335, 0f3BBB989D, 0f3F000000;
	cvt.sat.f32.f32 	%f337, %f336;
	fma.rm.f32 	%f338, %f337, %f73, %f72;
	add.f32 	%f339, %f338, 0fCB40007F;
	neg.f32 	%f340, %f339;
	fma.rn.f32 	%f341, %f335, 0f3FB8AA3B, %f340;
	fma.rn.f32 	%f342, %f335, 0f32A57060, %f341;
	mov.b32 	%r62, %f338;
	shl.b32 	%r63, %r62, 23;
	mov.b32 	%f343, %r63;
	ex2.approx.ftz.f32 	%f344, %f342;
	mul.f32 	%f345, %f344, %f343;
	add.f32 	%f346, %f334, %f345;
	sub.f32 	%f347, %f47, %f68;
	fma.rn.f32 	%f348, %f347, 0f3BBB989D, 0f3F000000;
	cvt.sat.f32.f32 	%f349, %f348;
	fma.rm.f32 	%f350, %f349, %f73, %f72;
	add.f32 	%f351, %f350, 0fCB40007F;
	neg.f32 	%f352, %f351;
	fma.rn.f32 	%f353, %f347, 0f3FB8AA3B, %f352;
	fma.rn.f32 	%f354, %f347, 0f32A57060, %f353;
	mov.b32 	%r64, %f350;
	shl.b32 	%r65, %r64, 23;
	mov.b32 	%f355, %r65;
	ex2.approx.ftz.f32 	%f356, %f354;
	mul.f32 	%f357, %f356, %f355;
	add.f32 	%f358, %f346, %f357;
	sub.f32 	%f359, %f49, %f68;
	fma.rn.f32 	%f360, %f359, 0f3BBB989D, 0f3F000000;
	cvt.sat.f32.f32 	%f361, %f360;
	fma.rm.f32 	%f362, %f361, %f73, %f72;
	add.f32 	%f363, %f362, 0fCB40007F;
	neg.f32 	%f364, %f363;
	fma.rn.f32 	%f365, %f359, 0f3FB8AA3B, %f364;
	fma.rn.f32 	%f366, %f359, 0f32A57060, %f365;
	mov.b32 	%r66, %f362;
	shl.b32 	%r67, %r66, 23;
	mov.b32 	%f367, %r67;
	ex2.approx.ftz.f32 	%f368, %f366;
	mul.f32 	%f369, %f368, %f367;
	add.f32 	%f370, %f358, %f369;
	sub.f32 	%f371, %f51, %f68;
	fma.rn.f32 	%f372, %f371, 0f3BBB989D, 0f3F000000;
	cvt.sat.f32.f32 	%f373, %f372;
	fma.rm.f32 	%f374, %f373, %f73, %f72;
	add.f32 	%f375, %f374, 0fCB40007F;
	neg.f32 	%f376, %f375;
	fma.rn.f32 	%f377, %f371, 0f3FB8AA3B, %f376;
	fma.rn.f32 	%f378, %f371, 0f32A57060, %f377;
	mov.b32 	%r68, %f374;
	shl.b32 	%r69, %r68, 23;
	mov.b32 	%f379, %r69;
	ex2.approx.ftz.f32 	%f380, %f378;
	mul.f32 	%f381, %f380, %f379;
	add.f32 	%f382, %f370, %f381;
	sub.f32 	%f383, %f53, %f68;
	fma.rn.f32 	%f384, %f383, 0f3BBB989D, 0f3F000000;
	cvt.sat.f32.f32 	%f385, %f384;
	fma.rm.f32 	%f386, %f385, %f73, %f72;
	add.f32 	%f387, %f386, 0fCB40007F;
	neg.f32 	%f388, %f387;
	fma.rn.f32 	%f389, %f383, 0f3FB8AA3B, %f388;
	fma.rn.f32 	%f390, %f383, 0f32A57060, %f389;
	mov.b32 	%r70, %f386;
	shl.b32 	%r71, %r70, 23;
	mov.b32 	%f391, %r71;
	ex2.approx.ftz.f32 	%f392, %f390;
	mul.f32 	%f393, %f392, %f391;
	add.f32 	%f394, %f382, %f393;
	sub.f32 	%f395, %f55, %f68;
	fma.rn.f32 	%f396, %f395, 0f3BBB989D, 0f3F000000;
	cvt.sat.f32.f32 	%f397, %f396;
	fma.rm.f32 	%f398, %f397, %f73, %f72;
	add.f32 	%f399, %f398, 0fCB40007F;
	neg.f32 	%f400, %f399;
	fma.rn.f32 	%f401, %f395, 0f3FB8AA3B, %f400;
	fma.rn.f32 	%f402, %f395, 0f32A57060, %f401;
	mov.b32 	%r72, %f398;
	shl.b32 	%r73, %r72, 23;
	mov.b32 	%f403, %r73;
	ex2.approx.ftz.f32 	%f404, %f402;
	mul.f32 	%f405, %f404, %f403;
	add.f32 	%f406, %f394, %f405;
	sub.f32 	%f407, %f57, %f68;
	fma.rn.f32 	%f408, %f407, 0f3BBB989D, 0f3F000000;
	cvt.sat.f32.f32 	%f409, %f408;
	fma.rm.f32 	%f410, %f409, %f73, %f72;
	add.f32 	%f411, %f410, 0fCB40007F;
	neg.f32 	%f412, %f411;
	fma.rn.f32 	%f413, %f407, 0f3FB8AA3B, %f412;
	fma.rn.f32 	%f414, %f407, 0f32A57060, %f413;
	mov.b32 	%r74, %f410;
	shl.b32 	%r75, %r74, 23;
	mov.b32 	%f415, %r75;
	ex2.approx.ftz.f32 	%f416, %f414;
	mul.f32 	%f417, %f416, %f415;
	add.f32 	%f418, %f406, %f417;
	mov.b32 	%r76, %f418;
	shfl.sync.bfly.b32	%r77|%p8, %r76, 16, 31, -1;
	mov.b32 	%f419, %r77;
	add.f32 	%f420, %f418, %f419;
	mov.b32 	%r78, %f420;
	shfl.sync.bfly.b32	%r79|%p9, %r78, 8, 31, -1;
	mov.b32 	%f421, %r79;
	add.f32 	%f422, %f420, %f421;
	mov.b32 	%r80, %f422;
	shfl.sync.bfly.b32	%r81|%p10, %r80, 4, 31, -1;
	mov.b32 	%f423, %r81;
	add.f32 	%f424, %f422, %f423;
	mov.b32 	%r82, %f424;
	shfl.sync.bfly.b32	%r83|%p11, %r82, 2, 31, -1;
	mov.b32 	%f425, %r83;
	add.f32 	%f426, %f424, %f425;
	mov.b32 	%r84, %f426;
	shfl.sync.bfly.b32	%r85|%p12, %r84, 1, 31, -1;
	mov.b32 	%f427, %r85;
	add.f32 	%f428, %f426, %f427;
	div.rn.f32 	%f429, %f81, %f428;
	div.rn.f32 	%f430, %f93, %f428;
	div.rn.f32 	%f431, %f105, %f428;
	div.rn.f32 	%f432, %f117, %f428;
	div.rn.f32 	%f433, %f129, %f428;
	div.rn.f32 	%f434, %f141, %f428;
	div.rn.f32 	%f435, %f153, %f428;
	div.rn.f32 	%f436, %f165, %f428;
	div.rn.f32 	%f437, %f177, %f428;
	div.rn.f32 	%f438, %f189, %f428;
	div.rn.f32 	%f439, %f201, %f428;
	div.rn.f32 	%f440, %f213, %f428;
	div.rn.f32 	%f441, %f225, %f428;
	div.rn.f32 	%f442, %f237, %f428;
	div.rn.f32 	%f443, %f249, %f428;
	div.rn.f32 	%f444, %f261, %f428;
	div.rn.f32 	%f445, %f273, %f428;
	div.rn.f32 	%f446, %f285, %f428;
	div.rn.f32 	%f447, %f297, %f428;
	div.rn.f32 	%f448, %f309, %f428;
	div.rn.f32 	%f449, %f321, %f428;
	div.rn.f32 	%f450, %f333, %f428;
	div.rn.f32 	%f451, %f345, %f428;
	div.rn.f32 	%f452, %f357, %f428;
	div.rn.f32 	%f453, %f369, %f428;
	div.rn.f32 	%f454, %f381, %f428;
	div.rn.f32 	%f455, %f393, %f428;
	div.rn.f32 	%f456, %f405, %f428;
	div.rn.f32 	%f457, %f417, %f428;
	mad.lo.s64 	%rd24, %rd27, %rd3, %rd5;
	shl.b64 	%rd25, %rd24, 2;
	add.s64 	%rd26, %rd6, %rd25;
	st.global.f32 	[%rd26], %f429;
	st.global.f32 	[%rd26+128], %f430;
	st.global.f32 	[%rd26+256], %f431;
	st.global.f32 	[%rd26+384], %f432;
	st.global.f32 	[%rd26+512], %f433;
	st.global.f32 	[%rd26+640], %f434;
	st.global.f32 	[%rd26+768], %f435;
	st.global.f32 	[%rd26+896], %f436;
	st.global.f32 	[%rd26+1024], %f437;
	st.global.f32 	[%rd26+1152], %f438;
	st.global.f32 	[%rd26+1280], %f439;
	st.global.f32 	[%rd26+1408], %f440;
	st.global.f32 	[%rd26+1536], %f441;
	st.global.f32 	[%rd26+1664], %f442;
	st.global.f32 	[%rd26+1792], %f443;
	st.global.f32 	[%rd26+1920], %f444;
	st.global.f32 	[%rd26+2048], %f445;
	st.global.f32 	[%rd26+2176], %f446;
	st.global.f32 	[%rd26+2304], %f447;
	st.global.f32 	[%rd26+2432], %f448;
	st.global.f32 	[%rd26+2560], %f449;
	st.global.f32 	[%rd26+2688], %f450;
	st.global.f32 	[%rd26+2816], %f451;
	st.global.f32 	[%rd26+2944], %f452;
	st.global.f32 	[%rd26+3072], %f453;
	st.global.f32 	[%rd26+3200], %f454;
	st.global.f32 	[%rd26+3328], %f455;
	st.global.f32 	[%rd26+3456], %f456;
	st.global.f32 	[%rd26+3584], %f457;
	add.s64 	%rd27, %rd27, %rd8;
	setp.lt.s64 	%p13, %rd27, %rd13;
	@%p13 bra 	$L__BB133_4;
$L__BB133_5:
	ret;

}
	// .globl	_ZN7oneflow4cuda7softmax15SoftmaxWarpImplI10SimpleLoadIffE11SimpleStoreIffEfLi1ELi29ELi32ELi1ELb1ELNS1_9AlgorithmE0EEEvT_T0_ll
.visible .entry _ZN7oneflow4cuda7softmax15SoftmaxWarpImplI10SimpleLoadIffE11SimpleStoreIffEfLi1ELi29ELi32ELi1ELb1ELNS1_9AlgorithmE0EEEvT_T0_ll(
	.param .align 8 .b8 _ZN7oneflow4cuda7softmax15SoftmaxWarpImplI10SimpleLoadIffE11SimpleStoreIffEfLi1ELi29ELi32ELi1ELb1ELNS1_9AlgorithmE0EEEvT_T0_ll_param_0[16],
	.param .align 8 .b8 _ZN7oneflow4cuda7softmax15SoftmaxWarpImplI10SimpleLoadIffE11SimpleStoreIffEfLi1ELi29ELi32ELi1ELb1ELNS1_9AlgorithmE0EEEvT_T0_ll_param_1[16],
	.param .u64 _ZN7oneflow4cuda7softmax15SoftmaxWarpImplI10SimpleLoadIffE11SimpleStoreIffEfLi1ELi29ELi32ELi1ELb1ELNS1_9AlgorithmE0EEEvT_T0_ll_param_2,
	.param .u64 _ZN7oneflow4cuda7softmax15SoftmaxWarpImplI10SimpleLoadIffE11SimpleStoreIffEfLi1ELi29ELi32ELi1ELb1ELNS1_9AlgorithmE0EEEvT_T0_ll_param_3
)
{
	.reg .pred 	%p<72>;
	.reg .b32 	%r<138>;
	.reg .b32 	%f<603>;
	.reg .b64 	%rd<65>;

	ld.param.u64 	%rd30, [_ZN7oneflow4cuda7softmax15SoftmaxWarpImplI10SimpleLoadIffE11SimpleStoreIffEfLi1ELi29ELi32ELi1ELb1ELNS1_9AlgorithmE0EEEvT_T0_ll_param_1+8];
	ld.param.u64 	%rd29, [_ZN7oneflow4cuda7softmax15SoftmaxWarpImplI10SimpleLoadIffE11SimpleStoreIffEfLi1ELi29ELi32ELi1ELb1ELNS1_9AlgorithmE0EEEvT_T0_ll_param_1];
	ld.param.u64 	%rd28, [_ZN7oneflow4cuda7softmax15SoftmaxWarpImplI10SimpleLoadIffE11SimpleStoreIffEfLi1ELi29ELi32ELi1ELb1ELNS1_9AlgorithmE0EEEvT_T0_ll_param_0+8];
	ld.param.u64 	%rd27, [_ZN7oneflow4cuda7softmax15SoftmaxWarpImplI10SimpleLoadIffE11SimpleStoreIffEfLi1ELi29ELi32ELi1ELb1ELNS1_9AlgorithmE0EEEvT_T0_ll_param_0];
	ld.param.u64 	%rd32, [_ZN7oneflow4cuda7softmax15SoftmaxWarpImplI10SimpleLoadIffE11SimpleStoreIffEfLi1ELi29ELi32ELi1ELb1ELNS1_9AlgorithmE0EEEvT_T0_ll_param_3];
	setp.lt.s64 	%p1, %rd32, 929;
	@%p1 bra 	$L__BB134_2;
	mov.u64 	%rd33, $str;
	cvta.global.u64 	%rd34, %rd33;
	mov.u64 	%rd35, $str$1;
	cvta.global.u64 	%rd36, %rd35;
	mov.u64 	%rd37, __unnamed_134;
	cvta.global.u64 	%rd38, %rd37;
	{ // callseq 133, 0
	.param .b64 param0;
	st.param.b64 	[param0], %rd34;
	.param .b64 param1;
	st.param.b64 	[param1], %rd36;
	.param .b32 param2;
	st.param.b32 	[param2], 228;
	.param .b64 param3;
	st.param.b64 	[param3], %rd38;
	.param .b64 param4;
	st.param.b64 	[param4], 1;
	call.uni 
	__assertfail, 
	(
	param0, 
	param1, 
	param2, 
	param3, 
	param4
	);
	} // callseq 133
$L__BB134_2:
	ld.param.u64 	%rd62, [_ZN7oneflow4cuda7softmax15SoftmaxWarpImplI10SimpleLoadIffE11SimpleStoreIffEfLi1ELi29ELi32ELi1ELb1ELNS1_9AlgorithmE0EEEvT_T0_ll_param_2];
	mov.u32 	%r1, %ctaid.x;
	mov.u32 	%r2, %ntid.y;
	mov.u32 	%r3, %tid.y;
	mad.lo.s32 	%r4, %r1, %r2, %r3;
	cvt.s64.s32 	%rd64, %r4;
	setp.le.s64 	%p2, %rd62, %rd64;
	@%p2 bra 	$L__BB134_121;
	mov.u32 	%r5, %tid.x;
	add.s32 	%r6, %r5, 64;
	cvt.u64.u32 	%rd2, %r6;
	add.s32 	%r7, %r5, 96;
	cvt.u64.u32 	%rd3, %r7;
	add.s32 	%r8, %r5, 128;
	cvt.u64.u32 	%rd4, %r8;
	add.s32 	%r9, %r5, 160;
	cvt.u64.u32 	%rd5, %r9;
	add.s32 	%r10, %r5, 192;
	cvt.u64.u32 	%rd6, %r10;
	add.s32 	%r11, %r5, 224;
	cvt.u64.u32 	%rd7, %r11;
	add.s32 	%r12, %r5, 320;
	cvt.u64.u32 	%rd8, %r12;
	add.s32 	%r13, %r5, 352;
	cvt.u64.u32 	%rd9, %r13;
	add.s32 	%r14, %r5, 384;
	cvt.u64.u32 	%rd10, %r14;
	add.s32 	%r15, %r5, 416;
	cvt.u64.u32 	%rd11, %r15;
	add.s32 	%r16, %r5, 448;
	cvt.u64.u32 	%rd12, %r16;
	add.s32 	%r17, %r5, 480;
	cvt.u64.u32 	%rd13, %r17;
	add.s32 	%r18, %r5, 512;
	cvt.u64.u32 	%rd14, %r18;
	add.s32 	%r19, %r5, 544;
	cvt.u64.u32 	%rd15, %r19;
	add.s32 	%r20, %r5, 576;
	cvt.u64.u32 	%rd16, %r20;
	add.s32 	%r21, %r5, 608;
	cvt.u64.u32 	%rd17, %r21;
	add.s32 	%r22, %r5, 640;
	cvt.u64.u32 	%rd18, %r22;
	add.s32 	%r23, %r5, 672;
	cvt.u64.u32 	%rd19, %r23;
	add.s32 	%r24, %r5, 832;
	cvt.u64.u32 	%rd20, %r24;
	add.s32 	%r25, %r5, 864;
	cvt.u64.u32 	%rd21, %r25;
	add.s32 	%r26, %r5, 896;
	cvt.u64.u32 	%rd22, %r26;
	add.s32 	%r29, %r5, 32;
	add.s32 	%r31, %r5, 256;
	add.s32 	%r33, %r5, 288;
	add.s32 	%r35, %r5, 704;
	add.s32 	%r37, %r5, 736;
$L__BB134_4:
	cvt.u64.u32 	%rd39, %r5;
	setp.le.s64 	%p3, %rd32, %rd39;
	mad.lo.s64 	%rd40, %rd64, %rd28, %rd39;
	cvta.to.global.u64 	%rd41, %rd27;
	shl.b64 	%rd42, %rd40, 2;
	add.s64 	%rd24, %rd41, %rd42;
	mov.f32 	%f545, 0fFF800000;
	mov.f32 	%f548, %f545;
	@%p3 bra 	$L__BB134_6;
	ld.global.f32 	%f545, [%rd24];
	max.f32 	%f548, %f545, 0fFF800000;
$L__BB134_6:
	cvt.u64.u32 	%rd43, %r29;
	setp.le.s64 	%p4, %rd32, %rd43;
	mov.f32 	%f547, 0fFF800000;
	@%p4 bra 	$L__BB134_8;
	ld.global.f32 	%f547, [%rd24+128];
	max.f32 	%f548, %f548, %f547;
$L__BB134_8:
	setp.le.s64 	%p5, %rd32, %rd2;
	mov.f32 	%f549, 0fFF800000;
	@%p5 bra 	$L__BB134_10;
	ld.global.f32 	%f549, [%rd24+256];
	max.f32 	%f548, %f548, %f549;
$L__BB134_10:
	setp.le.s64 	%p6, %rd32, %rd3;
	mov.f32 	%f551, 0fFF800000;
	@%p6 bra 	$L__BB134_12;
	ld.global.f32 	%f551, [%rd24+384];
	max.f32 	%f548, %f548, %f551;
$L__BB134_12:
	setp.le.s64 	%p7, %rd32, %rd4;
	mov.f32 	%f553, 0fFF800000;
	@%p7 bra 	$L__BB134_14;
	ld.global.f32 	%f553, [%rd24+512];
	max.f32 	%f548, %f548, %f553;
$L__BB134_14:
	setp.le.s64 	%p8, %rd32, %rd5;
	mov.f32 	%f555, 0fFF800000;
	@%p8 bra 	$L__BB134_16;
	ld.global.f32 	%f555, [%rd24+640];
	max.f32 	%f548, %f548, %f555;
$L__BB134_16:
	setp.le.s64 	%p9, %rd32, %rd6;
	mov.f32 	%f557, 0fFF800000;
	@%p9 bra 	$L__BB134_18;
	ld.global.f32 	%f557, [%rd24+768];
	max.f32 	%f548, %f548, %f557;
$L__BB134_18:
	setp.le.s64 	%p10, %rd32, %rd7;
	mov.f32 	%f559, 0fFF800000;
	@%p10 bra 	$L__BB134_20;
	ld.global.f32 	%f559, [%rd24+896];
	max.f32 	%f548, %f548, %f559;
$L__BB134_20:
	cvt.u64.u32 	%rd44, %r31;
	setp.le.s64 	%p11, %rd32, %rd44;
	mov.f32 	%f561, 0fFF800000;
	@%p11 bra 	$L__BB134_22;
	ld.global.f32 	%f561, [%rd24+1024];
	max.f32 	%f548, %f548, %f561;
$L__BB134_22:
	cvt.u64.u32 	%rd45, %r33;
	setp.le.s64 	%p12, %rd32, %rd45;
	mov.f32 	%f563, 0fFF800000;
	@%p12 bra 	$L__BB134_24;
	ld.global.f32 	%f563, [%rd24+1152];
	max.f32 	%f548, %f548, %f563;
$L__BB134_24:
	setp.le.s64 	%p13, %rd32, %rd8;
	mov.f32 	%f565, 0fFF800000;
	@%p13 bra 	$L__BB134_26;
	ld.global.f32 	%f565, [%rd24+1280];
	max.f32 	%f548, %f548, %f565;
$L__BB134_26:
	setp.le.s64 	%p14, %rd32, %rd9;
	mov.f32 	%f567, 0fFF800000;
	@%p14 bra 	$L__BB134_28;
	ld.global.f32 	%f567, [%rd24+1408];
	max.f32 	%f548, %f548, %f567;
$L__BB134_28:
	setp.le.s64 	%p15, %rd32, %rd10;
	mov.f32 	%f569, 0fFF800000;
	@%p15 bra 	$L__BB134_30;
	ld.global.f32 	%f569, [%rd24+1536];
	max.f32 	%f548, %f548, %f569;
$L__BB134_30:
	setp.le.s64 	%p16, %rd32, %rd11;
	mov.f32 	%f571, 0fFF800000;
	@%p16 bra 	$L__BB134_32;
	ld.global.f32 	%f571, [%rd24+1664];
	max.f32 	%f548, %f548, %f571;
$L__BB134_32:
	setp.le.s64 	%p17, %rd32, %rd12;
	mov.f32 	%f573, 0fFF800000;
	@%p17 bra 	$L__BB134_34;
	ld.global.f32 	%f573, [%rd24+1792];
	max.f32 	%f548, %f548, %f573;
$L__BB134_34:
	setp.le.s64 	%p18, %rd32, %rd13;
	mov.f32 	%f575, 0fFF800000;
	@%p18 bra 	$L__BB134_36;
	ld.global.f32 	%f575, [%rd24+1920];
	max.f32 	%f548, %f548, %f575;
$L__BB134_36:
	setp.le.s64 	%p19, %rd32, %rd14;
	mov.f32 	%f577, 0fFF800000;
	@%p19 bra 	$L__BB134_38;
	ld.global.f32 	%f577, [%rd24+2048];
	max.f32 	%f548, %f548, %f577;
$L__BB134_38:
	setp.le.s64 	%p20, %rd32, %rd15;
	mov.f32 	%f579, 0fFF800000;
	@%p20 bra 	$L__BB134_40;
	ld.global.f32 	%f579, [%rd24+2176];
	max.f32 	%f548, %f548, %f579;
$L__BB134_40:
	setp.le.s64 	%p21, %rd32, %rd16;
	mov.f32 	%f581, 0fFF800000;
	@%p21 bra 	$L__BB134_42;
	ld.global.f32 	%f581, [%rd24+2304];
	max.f32 	%f548, %f548, %f581;
$L__BB134_42:
	setp.le.s64 	%p22, %rd32, %rd17;
	mov.f32 	%f583, 0fFF800000;
	@%p22 bra 	$L__BB134_44;
	ld.global.f32 	%f583, [%rd24+2432];
	max.f32 	%f548, %f548, %f583;
$L__BB134_44:
	setp.le.s64 	%p23, %rd32, %rd18;
	mov.f32 	%f585, 0fFF800000;
	@%p23 bra 	$L__BB134_46;
	ld.global.f32 	%f585, [%rd24+2560];
	max.f32 	%f548, %f548, %f585;
$L__BB134_46:
	setp.le.s64 	%p24, %rd32, %rd19;
	mov.f32 	%f587, 0fFF800000;
	@%p24 bra 	$L__BB134_48;
	ld.global.f32 	%f587, [%rd24+2688];
	max.f32 	%f548, %f548, %f587;
$L__BB134_48:
	cvt.u64.u32 	%rd46, %r35;
	setp.le.s64 	%p25, %rd32, %rd46;
	mov.f32 	%f589, 0fFF800000;
	@%p25 bra 	$L__BB134_50;
	ld.global.f32 	%f589, [%rd24+2816];
	max.f32 	%f548, %f548, %f589;
$L__BB134_50:
	cvt.u64.u32 	%rd47, %r37;
	setp.le.s64 	%p26, %rd32, %rd47;
	mov.f32 	%f591, 0fFF800000;
	@%p26 bra 	$L__BB134_52;
	ld.global.f32 	%f591, [%rd24+2944];
	max.f32 	%f548, %f548, %f591;
$L__BB134_52:
	mov.u32 	%r38, %tid.x;
	add.s32 	%r39, %r38, 768;
	cvt.u64.u32 	%rd48, %r39;
	setp.le.s64 	%p27, %rd32, %rd48;
	mov.f32 	%f593, 0fFF800000;
	@%p27 bra 	$L__BB134_54;
	ld.global.f32 	%f593, [%rd24+3072];
	max.f32 	%f548, %f548, %f593;
$L__BB134_54:
	mov.u32 	%r40, %tid.x;
	add.s32 	%r41, %r40, 800;
	cvt.u64.u32 	%rd49, %r41;
	setp.le.s64 	%p28, %rd32, %rd49;
	mov.f32 	%f595, 0fFF800000;
	@%p28 bra 	$L__BB134_56;
	ld.global.f32 	%f595, [%rd24+3200];
	max.f32 	%f548, %f548, %f595;
$L__BB134_56:
	setp.le.s64 	%p29, %rd32, %rd20;
	mov.f32 	%f597, 0fFF800000;
	@%p29 bra 	$L__BB134_58;
	ld.global.f32 	%f597, [%rd24+3328];
	max.f32 	%f548, %f548, %f597;
$L__BB134_58:
	setp.le.s64 	%p30, %rd32, %rd21;
	mov.f32 	%f599, 0fFF800000;
	@%p30 bra 	$L__BB134_60;
	ld.global.f32 	%f599, [%rd24+3456];
	max.f32 	%f548, %f548, %f599;
$L__BB134_60:
	setp.le.s64 	%p31, %rd32, %rd22;
	mov.f32 	%f601, 0fFF800000;
	@%p31 bra 	$L__BB134_62;
	ld.global.f32 	%f601, [%rd24+3584];
	max.f32 	%f548, %f548, %f601;
$L__BB134_62:
	mov.u32 	%r42, %tid.x;
	cvt.u64.u32 	%rd50, %r42;
	setp.le.s64 	%p32, %rd32, %rd50;
	mov.b32 	%r43, %f548;
	shfl.sync.bfly.b32	%r44|%p33, %r43, 16, 31, -1;
	mov.b32 	%f175, %r44;
	max.f32 	%f176, %f548, %f175;
	mov.b32 	%r45, %f176;
	shfl.sync.bfly.b32	%r46|%p34, %r45, 8, 31, -1;
	mov.b32 	%f177, %r46;
	max.f32 	%f178, %f176, %f177;
	mov.b32 	%r47, %f178;
	shfl.sync.bfly.b32	%r48|%p35, %r47, 4, 31, -1;
	mov.b32 	%f179, %r48;
	max.f32 	%f180, %f178, %f179;
	mov.b32 	%r49, %f180;
	shfl.sync.bfly.b32	%r50|%p36, %r49, 2, 31, -1;
	mov.b32 	%f181, %r50;
	max.f32 	%f182, %f180, %f181;
	mov.b32 	%r51, %f182;
	shfl.sync.bfly.b32	%r52|%p37, %r51, 1, 31, -1;
	mov.b32 	%f183, %r52;
	max.f32 	%f184, %f182, %f183;
	sub.f32 	%f185, %f545, %f184;
	fma.rn.f32 	%f186, %f185, 0f3BBB989D, 0f3F000000;
	cvt.sat.f32.f32 	%f187, %f186;
	mov.f32 	%f188, 0f4B400001;
	mov.f32 	%f189, 0f437C0000;
	fma.rm.f32 	%f190, %f187, %f189, %f188;
	add.f32 	%f191, %f190, 0fCB40007F;
	neg.f32 	%f192, %f191;
	fma.rn.f32 	%f193, %f185, 0f3FB8AA3B, %f192;
	fma.rn.f32 	%f194, %f185, 0f32A57060, %f193;
	mov.b32 	%r53, %f190;
	shl.b32 	%r54, %r53, 23;
	mov.b32 	%f195, %r54;
	ex2.approx.ftz.f32 	%f196, %f194;
	mul.f32 	%f197, %f196, %f195;
	add.f32 	%f198, %f197, 0f00000000;
	sub.f32 	%f199, %f547, %f184;
	fma.rn.f32 	%f200, %f199, 0f3BBB989D, 0f3F000000;
	cvt.sat.f32.f32 	%f201, %f200;
	fma.rm.f32 	%f202, %f201, %f189, %f188;
	add.f32 	%f203, %f202, 0fCB40007F;
	neg.f32 	%f204, %f203;
	fma.rn.f32 	%f205, %f199, 0f3FB8AA3B, %f204;
	fma.rn.f32 	%f206, %f199, 0f32A57060, %f205;
	mov.b32 	%r55, %f202;
	shl.b32 	%r56, %r55, 23;
	mov.b32 	%f207, %r56;
	ex2.approx.ftz.f32 	%f208, %f206;
	mul.f32 	%f209, %f208, %f207;
	add.f32 	%f210, %f198, %f209;
	sub.f32 	%f211, %f549, %f184;
	fma.rn.f32 	%f212, %f211, 0f3BBB989D, 0f3F000000;
	cvt.sat.f32.f32 	%f213, %f212;
	fma.rm.f32 	%f214, %f213, %f189, %f188;
	add.f32 	%f215, %f214, 0fCB40007F;
	neg.f32 	%f216, %f215;
	fma.rn.f32 	%f217, %f211, 0f3FB8AA3B, %f216;
	fma.rn.f32 	%f218, %f211, 0f32A57060, %f217;
	mov.b32 	%r57, %f214;
	shl.b32 	%r58, %r57, 23;
	mov.b32 	%f219, %r58;
	ex2.approx.ftz.f32 	%f220, %f218;
	mul.f32 	%f221, %f220, %f219;
	add.f32 	%f222, %f210, %f221;
	sub.f32 	%f223, %f551, %f184;
	fma.rn.f32 	%f224, %f223, 0f3BBB989D, 0f3F000000;
	cvt.sat.f32.f32 	%f225, %f224;
	fma.rm.f32 	%f226, %f225, %f189, %f188;
	add.f32 	%f227, %f226, 0fCB40007F;
	neg.f32 	%f228, %f227;
	fma.rn.f32 	%f229, %f223, 0f3FB8AA3B, %f228;
	fma.rn.f32 	%f230, %f223, 0f32A57060, %f229;
	mov.b32 	%r59, %f226;
	shl.b32 	%r60, %r59, 23;
	mov.b32 	%f231, %r60;
	ex2.approx.ftz.f32 	%f232, %f230;
	mul.f32 	%f233, %f232, %f231;
	add.f32 	%f234, %f222, %f233;
	sub.f32 	%f235, %f553, %f184;
	fma.rn.f32 	%f236, %f235, 0f3BBB989D, 0f3F000000;
	cvt.sat.f32.f32 	%f237, %f236;
	fma.rm.f32 	%f238, %f237, %f189, %f188;
	add.f32 	%f239, %f238, 0fCB40007F;
	neg.f32 	%f240, %f239;
	fma.rn.f32 	%f241, %f235, 0f3FB8AA3B, %f240;
	fma.rn.f32 	%f242, %f235, 0f32A57060, %f241;
	mov.b32 	%r61, %f238;
	shl.b32 	%r62, %r61, 23;
	mov.b32 	%f243, %r62;
	ex2.approx.ftz.f32 	%f244, %f242;
	mul.f32 	%f245, %f244, %f243;
	add.f32 	%f246, %f234, %f245;
	sub.f32 	%f247, %f555, %f184;
	fma.rn.f32 	%f248, %f247, 0f3BBB989D, 0f3F000000;
	cvt.sat.f32.f32 	%f249, %f248;
	fma.rm.f32 	%f250, %f249, %f189, %f188;
	add.f32 	%f251, %f250, 0fCB40007F;
	neg.f32 	%f252, %f251;
	fma.rn.f32 	%f253, %f247, 0f3FB8AA3B, %f252;
	fma.rn.f32 	%f254, %f247, 0f32A57060, %f253;
	mov.b32 	%r63, %f250;
	shl.b32 	%r64, %r63, 23;
	mov.b32 	%f255, %r64;
	ex2.approx.ftz.f32 	%f256, %f254;
	mul.f32 	%f257, %f256, %f255;
	add.f32 	%f258, %f246, %f257;
	sub.f32 	%f259, %f557, %f184;
	fma.rn.f32 	%f260, %f259, 0f3BBB989D, 0f3F000000;
	cvt.sat.f32.f32 	%f261, %f260;
	fma.rm.f32 	%f262, %f261, %f189, %f188;
	add.f32 	%f263, %f262, 0fCB40007F;
	neg.f32 	%f264, %f263;
	fma.rn.f32 	%f265, %f259, 0f3FB8AA3B, %f264;
	fma.rn.f32 	%f266, %f259, 0f32A57060, %f265;
	mov.b32 	%r65, %f262;
	shl.b32 	%r66, %r65, 23;
	mov.b32 	%f267, %r66;
	ex2.approx.ftz.f32 	%f268, %f266;
	mul.f32 	%f269, %f268, %f267;
	add.f32 	%f270, %f258, %f269;
	sub.f32 	%f271, %f559, %f184;
	fma.rn.f32 	%f272, %f271, 0f3BBB989D, 0f3F000000;
	cvt.sat.f32.f32 	%f273, %f272;
	fma.rm.f32 	%f274, %f273, %f189, %f188;
	add.f32 	%f275, %f274, 0fCB40007F;
	neg.f32 	%f276, %f275;
	fma.rn.f32 	%f277, %f271, 0f3FB8AA3B, %f276;
	fma.rn.f32 	%f278, %f271, 0f32A57060, %f277;
	mov.b32 	%r67, %f274;
	shl.b32 	%r68, %r67, 23;
	mov.b32 	%f279, %r68;
	ex2.approx.ftz.f32 	%f280, %f278;
	mul.f32 	%f281, %f280, %f279;
	add.f32 	%f282, %f270, %f281;
	sub.f32 	%f283, %f561, %f184;
	fma.rn.f32 	%f284, %f283, 0f3BBB989D, 0f3F000000;
	cvt.sat.f32.f32 	%f285, %f284;
	fma.rm.f32 	%f286, %f285, %f189, %f188;
	add.f32 	%f287, %f286, 0fCB40007F;
	neg.f32 	%f288, %f287;
	fma.rn.f32 	%f289, %f283, 0f3FB8AA3B, %f288;
	fma.rn.f32 	%f290, %f283, 0f32A57060, %f289;
	mov.b32 	%r69, %f286;
	shl.b32 	%r70, %r69, 23;
	mov.b32 	%f291, %r70;
	ex2.approx.ftz.f32 	%f292, %f290;
	mul.f32 	%f293, %f292, %f291;
	add.f32 	%f294, %f282, %f293;
	sub.f32 	%f295, %f563, %f184;
	fma.rn.f32 	%f296, %f295, 0f3BBB989D, 0f3F000000;
	cvt.sat.f32.f32 	%f297, %f296;
	fma.rm.f32 	%f298, %f297, %f189, %f188;
	add.f32 	%f299, %f298, 0fCB40007F;
	neg.f32 	%f300, %f299;
	fma.rn.f32 	%f301, %f295, 0f3FB8AA3B, %f300;
	fma.rn.f32 	%f302, %f295, 0f32A57060, %f301;
	mov.b32 	%r71, %f298;
	shl.b32 	%r72, %r71, 23;
	mov.b32 	%f303, %r72;
	ex2.approx.ftz.f32 	%f304, %f302;
	mul.f32 	%f305, %f304, %f303;
	add.f32 	%f306, %f294, %f305;
	sub.f32 	%f307, %f565, %f184;
	fma.rn.f32 	%f308, %f307, 0f3BBB989D, 0f3F000000;
	cvt.sat.f32.f32 	%f309, %f308;
	fma.rm.f32 	%f310, %f309, %f189, %f188;
	add.f32 	%f311, %f310, 0fCB40007F;
	neg.f32 	%f312, %f311;
	fma.rn.f32 	%f313, %f307, 0f3FB8AA3B, %f312;
	fma.rn.f32 	%f314, %f307, 0f32A57060, %f313;
	mov.b32 	%r73, %f310;
	shl.b32 	%r74, %r73, 23;
	mov.b32 	%f315, %r74;
	ex2.approx.ftz.f32 	%f316, %f314;
	mul.f32 	%f317, %f316, %f315;
	add.f32 	%f318, %f306, %f317;
	sub.f32 	%f319, %f567, %f184;
	fma.rn.f32 	%f320, %f319, 0f3BBB989D, 0f3F000000;
	cvt.sat.f32.f32 	%f321, %f320;
	fma.rm.f32 	%f322, %f321, %f189, %f188;
	add.f32 	%f323, %f322, 0fCB40007F;
	neg.f32 	%f324, %f323;
	fma.rn.f32 	%f325, %f319, 0f3FB8AA3B, %f324;
	fma.rn.f32 	%f326, %f319, 0f32A57060, %f325;
	mov.b32 	%r75, %f322;
	shl.b32 	%r76, %r75, 23;
	mov.b32 	%f327, %r76;
	ex2.approx.ftz.f32 	%f328, %f326;
	mul.f32 	%f329, %f328, %f327;
	add.f32 	%f330, %f318, %f329;
	sub.f32 	%f331, %f569, %f184;
	fma.rn.f32 	%f332, %f331, 0f3BBB989D, 0f3F000000;
	cvt.sat.f32.f32 	%f333, %f332;
	fma.rm.f32 	%f334, %f333, %f189, %f188;
	add.f32 	%f335, %f334, 0fCB40007F;
	neg.f32 	%f336, %f335;
	fma.rn.f32 	%f337, %f331, 0f3FB8AA3B, %f336;
	fma.rn.f32 	%f338, %f331, 0f32A57060, %f337;
	mov.b32 	%r77, %f334;
	shl.b32 	%r78, %r77, 23;
	mov.b32 	%f339, %r78;
	ex2.approx.ftz.f32 	%f340, %f338;
	mul.f32 	%f341, %f340, %f339;
	add.f32 	%f342, %f330, %f341;
	sub.f32 	%f343, %f571, %f184;
	fma.rn.f32 	%f344, %f343, 0f3BBB989D, 0f3F000000;
	cvt.sat.f32.f32 	%f345, %f344;
	fma.rm.f32 	%f346, %f345, %f189, %f188;
	add.f32 	%f347, %f346, 0fCB40007F;
	neg.f32 	%f348, %f347;
	fma.rn.f32 	%f349, %f343, 0f3FB8AA3B, %f348;
	fma.rn.f32 	%f350, %f343, 0f32A57060, %f349;
	mov.b32 	%r79, %f346;
	shl.b32 	%r80, %r79, 23;
	mov.b32 	%f351, %r80;
	ex2.approx.ftz.f32 	%f352, %f350;
	mul.f32 	%f353, %f352, %f351;
	add.f32 	%f354, %f342, %f353;
	sub.f32 	%f355, %f573, %f184;
	fma.rn.f32 	%f356, %f355, 0f3BBB989D, 0f3F000000;
	cvt.sat.f32.f32 	%f357, %f356;
	fma.rm.f32 	%f358, %f357, %f189, %f188;
	add.f32 	%f359, %f358, 0fCB40007F;
	neg.f32 	%f360, %f359;
	fma.rn.f32 	%f361, %f355, 0f3FB8AA3B, %f360;
	fma.rn.f32 	%f362, %f355, 0f32A57060, %f361;
	mov.b32 	%r81, %f358;
	shl.b32 	%r82, %r81, 23;
	mov.b32 	%f363, %r82;
	ex2.approx.ftz.f32 	%f364, %f362;
	mul.f32 	%f365, %f364, %f363;
	add.f32 	%f366, %f354, %f365;
	sub.f32 	%f367, %f575, %f184;
	fma.rn.f32 	%f368, %f367, 0f3BBB989D, 0f3F000000;
	cvt.sat.f32.f32 	%f369, %f368;
	fma.rm.f32 	%f370, %f369, %f189, %f188;
	add.f32 	%f371, %f370, 0fCB40007F;
	neg.f32 	%f372, %f371;
	fma.rn.f32 	%f373, %f367, 0f3FB8AA3B, %f372;
	fma.rn.f32 	%f374, %f367, 0f32A57060, %f373;
	mov.b32 	%r83, %f370;
	shl.b32 	%r84, %r83, 23;
	mov.b32 	%f375, %r84;
	ex2.approx.ftz.f32 	%f376, %f374;
	mul.f32 	%f377, %f376, %f375;
	add.f32 	%f378, %f366, %f377;
	sub.f32 	%f379, %f577, %f184;
	fma.rn.f32 	%f380, %f379, 0f3BBB989D, 0f3F000000;
	cvt.sat.f32.f32 	%f381, %f380;
	fma.rm.f32 	%f382, %f381, %f189, %f188;
	add.f32 	%f383, %f382, 0fCB40007F;
	neg.f32 	%f384, %f383;
	fma.rn.f32 	%f385, %f379, 0f3FB8AA3B, %f384;
	fma.rn.f32 	%f386, %f379, 0f32A57060, %f385;
	mov.b32 	%r85, %f382;
	shl.b32 	%r86, %r85, 23;
	mov.b32 	%f387, %r86;
	ex2.approx.ftz.f32 	%f388, %f386;
	mul.f32 	%f389, %f388, %f387;
	add.f32 	%f390, %f378, %f389;
	sub.f32 	%f391, %f579, %f184;
	fma.rn.f32 	%f392, %f391, 0f3BBB989D, 0f3F000000;
	cvt.sat.f32.f32 	%f393, %f392;
	fma.rm.f32 	%f394, %f393, %f189, %f188;
	add.f32 	%f395, %f394, 0fCB40007F;
	neg.f32 	%f396, %f395;
	fma.rn.f32 	%f397, %f391, 0f3FB8AA3B, %f396;
	fma.rn.f32 	%f398, %f391, 0f32A57060, %f397;
	mov.b32 	%r87, %f394;
	shl.b32 	%r88, %r87, 23;
	mov.b32 	%f399, %r88;
	ex2.approx.ftz.f32 	%f400, %f398;
	mul.f32 	%f401, %f400, %f399;
	add.f32 	%f402, %f390, %f401;
	sub.f32 	%f403, %f581, %f184;
	fma.rn.f32 	%f404, %f403, 0f3BBB989D, 0f3F000000;
	cvt.sat.f32.f32 	%f405, %f404;
	fma.rm.f32 	%f406, %f405, %f189, %f188;
	add.f32 	%f407, %f406, 0fCB40007F;
	neg.f32 	%f408, %f407;
	fma.rn.f32 	%f409, %f403, 0f3FB8AA3B, %f408;
	fma.rn.f32 	%f410, %f403, 0f32A57060, %f409;
	mov.b32 	%r89, %f406;
	shl.b32 	%r90, %r89, 23;
	mov.b32 	%f411, %r90;
	ex2.approx.ftz.f32 	%f412, %f410;
	mul.f32 	%f413, %f412, %f411;
	add.f32 	%f414, %f402, %f413;
	sub.f32 	%f415, %f583, %f184;
	fma.rn.f32 	%f416, %f415, 0f3BBB989D, 0f3F000000;
	cvt.sat.f32.f32 	%f417, %f416;
	fma.rm.f32 	%f418, %f417, %f189, %f188;
	add.f32 	%f419, %f418, 0fCB40007F;
	neg.f32 	%f420, %f419;
	fma.rn.f32 	%f421, %f415, 0f3FB8AA3B, %f420;
	fma.rn.f32 	%f422, %f415, 0f32A57060, %f421;
	mov.b32 	%r91, %f418;
	shl.b32 	%r92, %r91, 23;
	mov.b32 	%f423, %r92;
	ex2.approx.ftz.f32 	%f424, %f422;
	mul.f32 	%f425, %f424, %f423;
	add.f32 	%f426, %f414, %f425;
	sub.f32 	%f427, %f585, %f184;
	fma.rn.f32 	%f428, %f427, 0f3BBB989D, 0f3F000000;
	cvt.sat.f32.f32 	%f429, %f428;
	fma.rm.f32 	%f430, %f429, %f189, %f188;
	add.f32 	%f431, %f430, 0fCB40007F;
	neg.f32 	%f432, %f431;
	fma.rn.f32 	%f433, %f427, 0f3FB8AA3B, %f432;
	fma.rn.f32 	%f434, %f427, 0f32A57060, %f433;
	mov.b32 	%r93, %f430;
	shl.b32 	%r94, %r93, 23;
	mov.b32 	%f435, %r94;
	ex2.approx.ftz.f32 	%f436, %f434;
	mul.f32 	%f437, %f436, %f435;
	add.f32 	%f438, %f426, %f437;
	sub.f32 	%f439, %f587, %f184;
	fma.rn.f32 	%f440, %f439, 0f3BBB989D, 0f3F000000;
	cvt.sat.f32.f32 	%f441, %f440;
	fma.rm.f32 	%f442, %f441, %f189, %f188;
	add.f32 	%f443, %f442, 0fCB40007F;
	neg.f32 	%f444, %f443;
	fma.rn.f32 	%f445, %f439, 0f3FB8AA3B, %f444;
	fma.rn.f32 	%f446, %f439, 0f32A57060, %f445;
	mov.b32 	%r95, %f442;
	shl.b32 	%r96, %r95, 23;
	mov.b32 	%f447, %r96;
	ex2.approx.ftz.f32 	%f448, %f446;
	mul.f32 	%f449, %f448, %f447;
	add.f32 	%f450, %f438, %f449;
	sub.f32 	%f451, %f589, %f184;
	fma.rn.f32 	%f452, %f451, 0f3BBB989D, 0f3F000000;
	cvt.sat.f32.f32 	%f453, %f452;
	fma.rm.f32 	%f454, %f453, %f189, %f188;
	add.f32 	%f455, %f454, 0fCB40007F;
	neg.f32 	%f456, %f455;
	fma.rn.f32 	%f457, %f451, 0f3FB8AA3B, %f456;
	fma.rn.f32 	%f458, %f451, 0f32A57060, %f457;
	mov.b32 	%r97, %f454;
	shl.b32 	%r98, %r97, 23;
	mov.b32 	%f459, %r98;
	ex2.approx.ftz.f32 	%f460, %f458;
	mul.f32 	%f461, %f460, %f459;
	add.f32 	%f462, %f450, %f461;
	sub.f32 	%f463, %f591, %f184;
	fma.rn.f32 	%f464, %f463, 0f3BBB989D, 0f3F000000;
	cvt.sat.f32.f32 	%f465, %f464;
	fma.rm.f32 	%f466, %f465, %f189, %f188;
	add.f32 	%f467, %f466, 0fCB40007F;
	neg.f32 	%f468, %f467;
	fma.rn.f32 	%f469, %f463, 0f3FB8AA3B, %f468;
	fma.rn.f32 	%f470, %f463, 0f32A57060, %f469;
	mov.b32 	%r99, %f466;
	shl.b32 	%r100, %r99, 23;
	mov.b32 	%f471, %r100;
	ex2.approx.ftz.f32 	%f472, %f470;
	mul.f32 	%f473, %f472, %f471;
	add.f32 	%f474, %f462, %f473;
	sub.f32 	%f475, %f593, %f184;
	fma.rn.f32 	%f476, %f475, 0f3BBB989D, 0f3F000000;
	cvt.sat.f32.f32 	%f477, %f476;
	fma.rm.f32 	%f478, %f477, %f189, %f188;
	add.f32 	%f479, %f478, 0fCB40007F;
	neg.f32 	%f480, %f479;
	fma.rn.f32 	%f481, %f475, 0f3FB8AA3B, %f480;
	fma.rn.f32 	%f482, %f475, 0f32A57060, %f481;
	mov.b32 	%r101, %f478;
	shl.b32 	%r102, %r101, 23;
	mov.b32 	%f483, %r102;
	ex2.approx.ftz.f32 	%f484, %f482;
	mul.f32 	%f485, %f484, %f483;
	add.f32 	%f486, %f474, %f485;
	sub.f32 	%f487, %f595, %f184;
	fma.rn.f32 	%f488, %f487, 0f3BBB989D, 0f3F000000;
	cvt.sat.f32.f32 	%f489, %f488;
	fma.rm.f32 	%f490, %f489, %f189, %f188;
	add.f32 	%f491, %f490, 0fCB40007F;
	neg.f32 	%f492, %f491;
	fma.rn.f32 	%f493, %f487, 0f3FB8AA3B, %f492;
	fma.rn.f32 	%f494, %f487, 0f32A57060, %f493;
	mov.b32 	%r103, %f490;
	shl.b32 	%r104, %r103, 23;
	mov.b32 	%f495, %r104;
	ex2.approx.ftz.f32 	%f496, %f494;
	mul.f32 	%f497, %f496, %f495;
	add.f32 	%f498, %f486, %f497;
	sub.f32 	%f499, %f597, %f184;
	fma.rn.f32 	%f500, %f499, 0f3BBB989D, 0f3F000000;
	cvt.sat.f32.f32 	%f501, %f500;
	fma.rm.f32 	%f502, %f501, %f189, %f188;
	add.f32 	%f503, %f502, 0fCB40007F;
	neg.f32 	%f504, %f503;
	fma.rn.f32 	%f505, %f499, 0f3FB8AA3B, %f504;
	fma.rn.f32 	%f506, %f499, 0f32A57060, %f505;
	mov.b32 	%r105, %f502;
	shl.b32 	%r106, %r105, 23;
	mov.b32 	%f507, %r106;
	ex2.approx.ftz.f32 	%f508, %f506;
	mul.f32 	%f509, %f508, %f507;
	add.f32 	%f510, %f498, %f509;
	sub.f32 	%f511, %f599, %f184;
	fma.rn.f32 	%f512, %f511, 0f3BBB989D, 0f3F000000;
	cvt.sat.f32.f32 	%f513, %f512;
	fma.rm.f32 	%f514, %f513, %f189, %f188;
	add.f32 	%f515, %f514, 0fCB40007F;
	neg.f32 	%f516, %f515;
	fma.rn.f32 	%f517, %f511, 0f3FB8AA3B, %f516;
	fma.rn.f32 	%f518, %f511, 0f32A57060, %f517;
	mov.b32 	%r107, %f514;
	shl.b32 	%r108, %r107, 23;
	mov.b32 	%f519, %r108;
	ex2.approx.ftz.f32 	%f520, %f518;
	mul.f32 	%f521, %f520, %f519;
	add.f32 	%f522, %f510, %f521;
	sub.f32 	%f523, %f601, %f184;
	fma.rn.f32 	%f524, %f523, 0f3BBB989D, 0f3F000000;
	cvt.sat.f32.f32 	%f525, %f524;
	fma.rm.f32 	%f526, %f525, %f189, %f188;
	add.f32 	%f527, %f526, 0fCB40007F;
	neg.f32 	%f528, %f527;
	fma.rn.f32 	%f529, %f523, 0f3FB8AA3B, %f528;
	fma.rn.f32 	%f530, %f523, 0f32A57060, %f529;
	mov.b32 	%r109, %f526;
	shl.b32 	%r110, %r109, 23;
	mov.b32 	%f531, %r110;
	ex2.approx.ftz.f32 	%f532, %f530;
	mul.f32 	%f533, %f532, %f531;
	add.f32 	%f534, %f522, %f533;
	mov.b32 	%r111, %f534;
	shfl.sync.bfly.b32	%r112|%p38, %r111, 16, 31, -1;
	mov.b32 	%f535, %r112;
	add.f32 	%f536, %f534, %f535;
	mov.b32 	%r113, %f536;
	shfl.sync.bfly.b32	%r114|%p39, %r113, 8, 31, -1;
	mov.b32 	%f537, %r114;
	add.f32 	%f538, %f536, %f537;
	mov.b32 	%r115, %f538;
	shfl.sync.bfly.b32	%r116|%p40, %r115, 4, 31, -1;
	mov.b32 	%f539, %r116;
	add.f32 	%f540, %f538, %f539;
	mov.b32 	%r117, %f540;
	shfl.sync.bfly.b32	%r118|%p41, %r117, 2, 31, -1;
	mov.b32 	%f541, %r118;
	add.f32 	%f542, %f540, %f541;
	mov.b32 	%r119, %f542;
	shfl.sync.bfly.b32	%r120|%p42, %r119, 1, 31, -1;
	mov.b32 	%f543, %r120;
	add.f32 	%f544, %f542, %f543;
	div.rn.f32 	%f117, %f197, %f544;
	div.rn.f32 	%f118, %f209, %f544;
	div.rn.f32 	%f119, %f221, %f544;
	div.rn.f32 	%f120, %f233, %f544;
	div.rn.f32 	%f121, %f245, %f544;
	div.rn.f32 	%f122, %f257, %f544;
	div.rn.f32 	%f123, %f269, %f544;
	div.rn.f32 	%f124, %f281, %f544;
	div.rn.f32 	%f125, %f293, %f544;
	div.rn.f32 	%f126, %f305, %f544;
	div.rn.f32 	%f127, %f317, %f544;
	div.rn.f32 	%f128, %f329, %f544;
	div.rn.f32 	%f129, %f341, %f544;
	div.rn.f32 	%f130, %f353, %f544;
	div.rn.f32 	%f131, %f365, %f544;
	div.rn.f32 	%f132, %f377, %f544;
	div.rn.f32 	%f133, %f389, %f544;
	div.rn.f32 	%f134, %f401, %f544;
	div.rn.f32 	%f135, %f413, %f544;
	div.rn.f32 	%f136, %f425, %f544;
	div.rn.f32 	%f137, %f437, %f544;
	div.rn.f32 	%f138, %f449, %f544;
	div.rn.f32 	%f139, %f461, %f544;
	div.rn.f32 	%f140, %f473, %f544;
	div.rn.f32 	%f141, %f485, %f544;
	div.rn.f32 	%f142, %f497, %f544;
	div.rn.f32 	%f143, %f509, %f544;
	div.rn.f32 	%f144, %f521, %f544;
	div.rn.f32 	%f145, %f533, %f544;
	mad.lo.s64 	%rd51, %rd64, %rd30, %rd50;
	cvta.to.global.u64 	%rd52, %rd29;
	shl.b64 	%rd53, %rd51, 2;
	add.s64 	%rd25, %rd52, %rd53;
	@%p32 bra 	$L__BB134_64;
	st.global.f32 	[%rd25], %f117;
$L__BB134_64:
	mov.u32 	%r121, %tid.x;
	add.s32 	%r122, %r121, 32;
	cvt.u64.u32 	%rd54, %r122;
	setp.le.s64 	%p43, %rd32, %rd54;
	@%p43 bra 	$L__BB134_66;
	st.global.f32 	[%rd25+128], %f118;
$L__BB134_66:
	setp.le.s64 	%p44, %rd32, %rd2;
	@%p44 bra 	$L__BB134_68;
	st.global.f32 	[%rd25+256], %f119;
$L__BB134_68:
	setp.le.s64 	%p45, %rd32, %rd3;
	@%p45 bra 	$L__BB134_70;
	st.global.f32 	[%rd25+384], %f120;
$L__BB134_70:
	setp.le.s64 	%p46, %rd32, %rd4;
	@%p46 bra 	$L__BB134_72;
	st.global.f32 	[%rd25+512], %f121;
$L__BB134_72:
	setp.le.s64 	%p47, %rd32, %rd5;
	@%p47 bra 	$L__BB134_74;
	st.global.f32 	[%rd25+640], %f122;
$L__BB134_74:
	setp.le.s64 	%p48, %rd32, %rd6;
	@%p48 bra 	$L__BB134_76;
	st.global.f32 	[%rd25+768], %f123;
$L__BB134_76:
	setp.le.s64 	%p49, %rd32, %rd7;
	@%p49 bra 	$L__BB134_78;
	st.global.f32 	[%rd25+896], %f124;
$L__BB134_78:
	mov.u32 	%r123, %tid.x;
	add.s32 	%r124, %r123, 256;
	cvt.u64.u32 	%rd55, %r124;
	setp.le.s64 	%p50, %rd32, %rd55;
	@%p50 bra 	$L__BB134_80;
	st.global.f32 	[%rd25+1024], %f125;
$L__BB134_80:
	mov.u32 	%r125, %tid.x;
	add.s32 	%r126, %r125, 288;
	cvt.u64.u32 	%rd56, %r126;
	setp.le.s64 	%p51, %rd32, %rd56;
	@%p51 bra 	$L__BB134_82;
	st.global.f32 	[%rd25+1152], %f126;
$L__BB134_82:
	setp.le.s64 	%p52, %rd32, %rd8;
	@%p52 bra 	$L__BB134_84;
	st.global.f32 	[%rd25+1280], %f127;
$L__BB134_84:
	setp.le.s64 	%p53, %rd32, %rd9;
	@%p53 bra 	$L__BB134_86;
	st.global.f32 	[%rd25+1408], %f128;
$L__BB134_86:
	setp.le.s64 	%p54, %rd32, %rd10;
	@%p54 bra 	$L__BB134_88;
	st.global.f32 	[%rd25+1536], %f129;
$L__BB134_88:
	setp.le.s64 	%p55, %rd32, %rd11;
	@%p55 bra 	$L__BB134_90;
	st.global.f32 	[%rd25+1664], %f130;
$L__BB134_90:
	setp.le.s64 	%p56, %rd32, %rd12;
	@%p56 bra 	$L__BB134_92;
	st.global.f32 	[%rd25+1792], %f131;
$L__BB134_92:
	setp.le.s64 	%p57, %rd32, %rd13;
	@%p57 bra 	$L__BB134_94;
	st.global.f32 	[%rd25+1920], %f132;
$L__BB134_94:
	setp.le.s64 	%p58, %rd32, %rd14;
	@%p58 bra 	$L__BB134_96;
	st.global.f32 	[%rd25+2048], %f133;
$L__BB134_96:
	setp.le.s64 	%p59, %rd32, %rd15;
	@%p59 bra 	$L__BB134_98;
	st.global.f32 	[%rd25+2176], %f134;
$L__BB134_98:
	setp.le.s64 	%p60, %rd32, %rd16;
	@%p60 bra 	$L__BB134_100;
	st.global.f32 	[%rd25+2304], %f135;
$L__BB134_100:
	setp.le.s64 	%p61, %rd32, %rd17;
	@%p61 bra 	$L__BB134_102;
	st.global.f32 	[%rd25+2432], %f136;
$L__BB134_102:
	setp.le.s64 	%p62, %rd32, %rd18;
	@%p62 bra 	$L__BB134_104;
	st.global.f32 	[%rd25+2560], %f137;
$L__BB134_104:
	setp.le.s64 	%p63, %rd32, %rd19;
	@%p63 bra 	$L__BB134_106;
	st.global.f32 	[%rd25+2688], %f138;
$L__BB134_106:
	mov.u32 	%r127, %tid.x;
	add.s32 	%r128, %r127, 704;
	cvt.u64.u32 	%rd57, %r128;
	setp.le.s64 	%p64, %rd32, %rd57;
	@%p64 bra 	$L__BB134_108;
	st.global.f32 	[%rd25+2816], %f139;
$L__BB134_108:
	add.s32 	%r130, %r127, 736;
	cvt.u64.u32 	%rd58, %r130;
	setp.le.s64 	%p65, %rd32, %rd58;
	@%p65 bra 	$L__BB134_110;
	st.global.f32 	[%rd25+2944], %f140;
$L__BB134_110:
	add.s32 	%r132, %r127, 768;
	cvt.u64.u32 	%rd59, %r132;
	setp.le.s64 	%p66, %rd32, %rd59;
	@%p66 bra 	$L__BB134_112;
	st.global.f32 	[%rd25+3072], %f141;
$L__BB134_112:
	add.s32 	%r134, %r127, 800;
	cvt.u64.u32 	%rd60, %r134;
	setp.le.s64 	%p67, %rd32, %rd60;
	@%p67 bra 	$L__BB134_114;
	st.global.f32 	[%rd25+3200], %f142;
$L__BB134_114:
	setp.le.s64 	%p68, %rd32, %rd20;
	@%p68 bra 	$L__BB134_116;
	st.global.f32 	[%rd25+3328], %f143;
$L__BB134_116:
	setp.le.s64 	%p69, %rd32, %rd21;
	@%p69 bra 	$L__BB134_118;
	st.global.f32 	[%rd25+3456], %f144;
$L__BB134_118:
	setp.le.s64 	%p70, %rd32, %rd22;
	@%p70 bra 	$L__BB134_120;
	st.global.f32 	[%rd25+3584], %f145;
$L__BB134_120:
	ld.param.u64 	%rd63, [_ZN7oneflow4cuda7softmax15SoftmaxWarpImplI10SimpleLoadIffE11SimpleStoreIffEfLi1ELi29ELi32ELi1ELb1ELNS1_9AlgorithmE0EEEvT_T0_ll_param_2];
	mov.u32 	%r135, %nctaid.x;
	mov.u32 	%r136, %ntid.y;
	mul.lo.s32 	%r137, %r135, %r136;
	cvt.s64.s32 	%rd61, %r137;
	add.s64 	%rd64, %rd64, %rd61;
	setp.lt.s64 	%p71, %rd64, %rd63;
	@%p71 bra 	$L__BB134_4;
$L__BB134_121:
	ret;

}
	// .globl	_ZN7oneflow4cuda7softmax15SoftmaxWarpImplI10SimpleLoadIffE11SimpleStoreIffEfLi1ELi30ELi32ELi1ELb0ELNS1_9AlgorithmE0EEEvT_T0_ll
.visible .entry _ZN7oneflow4cuda7softmax15SoftmaxWarpImplI10SimpleLoadIffE11SimpleStoreIffEfLi1ELi30ELi32ELi1ELb0ELNS1_9AlgorithmE0EEEvT_T0_ll(
	.param .align 8 .b8 _ZN7oneflow4cuda7softmax15SoftmaxWarpImplI10SimpleLoadIffE11SimpleStoreIffEfLi1ELi30ELi32ELi1ELb0ELNS1_9AlgorithmE0EEEvT_T0_ll_param_0[16],
	.param .align 8 .b8 _ZN7oneflow4cuda7softmax15SoftmaxWarpImplI10SimpleLoadIffE11SimpleStoreIffEfLi1ELi30ELi32ELi1ELb0ELNS1_9AlgorithmE0EEEvT_T0_ll_param_1[16],
	.param .u64 _ZN7oneflow4cuda7softmax15SoftmaxWarpImplI10SimpleLoadIffE11SimpleStoreIffEfLi1ELi30ELi32ELi1ELb0ELNS1_9AlgorithmE0EEEvT_T0_ll_param_2,
	.param .u64 _ZN7oneflow4cuda7softmax15SoftmaxWarpImplI10SimpleLoadIffE11SimpleStoreIffEfLi1ELi30ELi32ELi1ELb0ELNS1_9AlgorithmE0EEEvT_T0_ll_param_3
)
{
	.reg .pred 	%p<14>;
	.reg .b32 	%r<88>;
	.reg .b32 	%f<473>;
	.reg .b64 	%rd<29>;

	ld.param.u64 	%rd13, [_ZN7oneflow4cuda7softmax15SoftmaxWarpImplI10SimpleLoadIffE11SimpleStoreIffEfLi1ELi30ELi32ELi1ELb0ELNS1_9AlgorithmE0EEEvT_T0_ll_param_1+8];
	ld.param.u64 	%rd12, [_ZN7oneflow4cuda7softmax15SoftmaxWarpImplI10SimpleLoadIffE11SimpleStoreIffEfLi1ELi30ELi32ELi1ELb0ELNS1_9AlgorithmE0EEEvT_T0_ll_param_1];
	ld.param.u64 	%rd11, [_ZN7oneflow4cuda7softmax15SoftmaxWarpImplI10SimpleLoadIffE11SimpleStoreIffEfLi1ELi30ELi32ELi1ELb0ELNS1_9AlgorithmE0EEEvT_T0_ll_param_0+8];
	ld.param.u64 	%rd10, [_ZN7oneflow4cuda7softmax15SoftmaxWarpImplI10SimpleLoadIffE11SimpleStoreIffEfLi1ELi30ELi32ELi1ELb0ELNS1_9AlgorithmE0EEEvT_T0_ll_param_0];
	ld.param.u64 	%rd14, [_ZN7oneflow4cuda7softmax15SoftmaxWarpImplI10SimpleLoadIffE11SimpleStoreIffEfLi1ELi30ELi32ELi1ELb0ELNS1_9AlgorithmE0EEEvT_T0_ll_param_2];
	ld.param.u64 	%rd15, [_ZN7oneflow4cuda7softmax15SoftmaxWarpImplI10SimpleLoadIffE11SimpleStoreIffEfLi1ELi30ELi32ELi1ELb0ELNS1_9AlgorithmE0EEEvT_T0_ll_param_3];
	setp.lt.s64 	%p1, %rd15, 961;
	@%p1 bra 	$L__BB135_2;
	mov.u64 	%rd16, $str;
	cvta.global.u64 	%rd17, %rd16;
	mov.u64 	%rd18, $str$1;
	cvta.global.u64 	%rd19, %rd18;
	mov.u64 	%rd20, __unnamed_135;
	cvta.global.u64 	%rd21, %rd20;
	{ // callseq 134, 0
	.param .b64 param0;
	st.param.b64 	[param0], %rd17;
	.param .b64 param1;
	st.param.b64 	[param1], %rd19;
	.param .b32 param2;
	st.param.b32 	[param2], 228;
	.param .b64 param3;
	st.param.b64 	[param3], %rd21;
	.param .b64 param4;
	st.param.b64 	[param4], 1;
	call.uni 
	__assertfail, 
	(
	param0, 
	param1, 
	param2, 
	param3, 
	param4
	);
	} // callseq 134
$L__BB135_2:
	mov.u32 	%r2, %ctaid.x;
	mov.u32 	%r3, %ntid.y;
	mov.u32 	%r4, %tid.y;
	mad.lo.s32 	%r5, %r2, %r3, %r4;
	mov.u32 	%r6, %nctaid.x;
	mul.lo.s32 	%r1, %r6, %r3;
	cvt.s64.s32 	%rd28, %r5;
	setp.le.s64 	%p2, %rd14, %rd28;
	@%p2 bra 	$L__BB135_5;
	mov.u32 	%r7, %tid.x;
	cvt.u64.u32 	%rd4, %r7;
	cvta.to.global.u64 	%rd5, %rd12;
	cvta.to.global.u64 	%rd6, %rd10;
	cvt.s64.s32 	%rd7, %r1;
$L__BB135_4:
	mad.lo.s64 	%rd22, %rd28, %rd11, %rd4;
	shl.b64 	%rd23, %rd22, 2;
	add.s64 	%rd24, %rd6, %rd23;
	ld.global.f32 	%f1, [%rd24];
	max.f32 	%f2, %f1, 0fFF800000;
	ld.global.f32 	%f3, [%rd24+128];
	max.f32 	%f4, %f2, %f3;
	ld.global.f32 	%f5, [%rd24+256];
	max.f32 	%f6, %f4, %f5;
	ld.global.f32 	%f7, [%rd24+384];
	max.f32 	%f8, %f6, %f7;
	ld.global.f32 	%f9, [%rd24+512];
	max.f32 	%f10, %f8, %f9;
	ld.global.f32 	%f11, [%rd24+640];
	max.f32 	%f12, %f10, %f11;
	ld.global.f32 	%f13, [%rd24+768];
	max.f32 	%f14, %f12, %f13;
	ld.global.f32 	%f15, [%rd24+896];
	max.f32 	%f16, %f14, %f15;
	ld.global.f32 	%f17, [%rd24+1024];
	max.f32 	%f18, %f16, %f17;
	ld.global.f32 	%f19, [%rd24+1152];
	max.f32 	%f20, %f18, %f19;
	ld.global.f32 	%f21, [%rd24+1280];
	max.f32 	%f22, %f20, %f21;
	ld.global.f32 	%f23, [%rd24+1408];
	max.f32 	%f24, %f22, %f23;
	ld.global.f32 	%f25, [%rd24+1536];
	max.f32 	%f26, %f24, %f25;
	ld.global.f32 	%f27, [%rd24+1664];
	max.f32 	%f28, %f26, %f27;
	ld.global.f32 	%f29, [%rd24+1792];
	max.f32 	%f30, %f28, %f29;
	ld.global.f32 	%f31, [%rd24+1920];
	max.f32 	%f32, %f30, %f31;
	ld.global.f32 	%f33, [%rd24+2048];
	max.f32 	%f34, %f32, %f33;
	ld.global.f32 	%f35, [%rd24+2176];
	max.f32 	%f36, %f34, %f35;
	ld.global.f32 	%f37, [%rd24+2304];
	max.f32 	%f38, %f36, %f37;
	ld.global.f32 	%f39, [%rd24+2432];
	max.f32 	%f40, %f38, %f39;
	ld.global.f32 	%f41, [%rd24+2560];
	max.f32 	%f42, %f40, %f41;
	ld.global.f32 	%f43, [%rd24+2688];
	max.f32 	%f44, %f42, %f43;
	ld.global.f32 	%f45, [%rd24+2816];
	max.f32 	%f46, %f44, %f45;
	ld.global.f32 	%f47, [%rd24+2944];
	max.f32 	%f48, %f46, %f47;
	ld.global.f32 	%f49, [%rd24+3072];
	max.f32 	%f50, %f48, %f49;
	ld.global.f32 	%f51, [%rd24+3200];
	max.f32 	%f52, %f50, %f51;
	ld.global.f32 	%f53, [%rd24+3328];
	max.f32 	%f54, %f52, %f53;
	ld.global.f32 	%f55, [%rd24+3456];
	max.f32 	%f56, %f54, %f55;
	ld.global.f32 	%f57, [%rd24+3584];
	max.f32 	%f58, %f56, %f57;
	ld.global.f32 	%f59, [%rd24+3712];
	max.f32 	%f60, %f58, %f59;
	mov.b32 	%r8, %f60;
	shfl.sync.bfly.b32	%r9|%p3, %r8, 16, 31, -1;
	mov.b32 	%f61, %r9;
	max.f32 	%f62, %f60, %f61;
	mov.b32 	%r10, %f62;
	shfl.sync.bfly.b32	%r11|%p4, %r10, 8, 31, -1;
	mov.b32 	%f63, %r11;
	max.f32 	%f64, %f62, %f63;
	mov.b32 	%r12, %f64;
	shfl.sync.bfly.b32	%r13|%p5, %r12, 4, 31, -1;
	mov.b32 	%f65, %r13;
	max.f32 	%f66, %f64, %f65;
	mov.b32 	%r14, %f66;
	shfl.sync.bfly.b32	%r15|%p6, %r14, 2, 31, -1;
	mov.b32 	%f67, %r15;
	max.f32 	%f68, %f66, %f67;
	mov.b32 	%r16, %f68;
	shfl.sync.bfly.b32	%r17|%p7, %r16, 1, 31, -1;
	mov.b32 	%f69, %r17;
	max.f32 	%f70, %f68, %f69;
	sub.f32 	%f71, %f1, %f70;
	fma.rn.f32 	%f72, %f71, 0f3BBB989D, 0f3F000000;
	cvt.sat.f32.f32 	%f73, %f72;
	mov.f32 	%f74, 0f4B400001;
	mov.f32 	%f75, 0f437C0000;
	fma.rm.f32 	%f76, %f73, %f75, %f74;
	add.f32 	%f77, %f76, 0fCB40007F;
	neg.f32 	%f78, %f77;
	fma.rn.f32 	%f79, %f71, 0f3FB8AA3B, %f78;
	fma.rn.f32 	%f80, %f71, 0f32A57060, %f79;
	mov.b32 	%r18, %f76;
	shl.b32 	%r19, %r18, 23;
	mov.b32 	%f81, %r19;
	ex2.approx.ftz.f32 	%f82, %f80;
	mul.f32 	%f83, %f82, %f81;
	add.f32 	%f84, %f83, 0f00000000;
	sub.f32 	%f85, %f3, %f70;
	fma.rn.f32 	%f86, %f85, 0f3BBB989D, 0f3F000000;
	cvt.sat.f32.f32 	%f87, %f86;
	fma.rm.f32 	%f88, %f87, %f75, %f74;
	add.f32 	%f89, %f88, 0fCB40007F;
	neg.f32 	%f90, %f89;
	fma.rn.f32 	%f91, %f85, 0f3FB8AA3B, %f90;
	fma.rn.f32 	%f92, %f85, 0f32A57060, %f91;
	mov.b32 	%r20, %f88;
	shl.b32 	%r21, %r20, 23;
	mov.b32 	%f93, %r21;
	ex2.approx.ftz.f32 	%f94, %f92;
	mul.f32 	%f95, %f94, %f93;
	add.f32 	%f96, %f84, %f95;
	sub.f32 	%f97, %f5, %f70;
	fma.rn.f32 	%f98, %f97, 0f3BBB989D, 0f3F000000;
	cvt.sat.f32.f32 	%f99, %f98;
	fma.rm.f32 	%f100, %f99, %f75, %f74;
	add.f32 	%f101, %f100, 0fCB40007F;
	neg.f32 	%f102, %f101;
	fma.rn.f32 	%f103, %f97, 0f3FB8AA3B, %f102;
	fma.rn.f32 	%f104, %f97, 0f32A57060, %f103;
	mov.b32 	%r22, %f100;
	shl.b32 	%r23, %r22, 23;
	mov.b32 	%f105, %r23;
	ex2.approx.ftz.f32 	%f106, %f104;
	mul.f32 	%f107, %f106, %f105;
	add.f32 	%f108, %f96, %f107;
	sub.f32 	%f109, %f7, %f70;
	fma.rn.f32 	%f110, %f109, 0f3BBB989D, 0f3F000000;
	cvt.sat.f32.f32 	%f111, %f110;
	fma.rm.f32 	%f112, %f111, %f75, %f74;
	add.f32 	%f113, %f112, 0fCB40007F;
	neg.f32 	%f114, %f113;
	fma.rn.f32 	%f115, %f109, 0f3FB8AA3B, %f114;
	fma.rn.f32 	%f116, %f109, 0f32A57060, %f115;
	mov.b32 	%r24, %f112;
	shl.b32 	%r25, %r24, 23;
	mov.b32 	%f117, %r25;
	ex2.approx.ftz.f32 	%f118, %f116;
	mul.f32 	%f119, %f118, %f117;
	add.f32 	%f120, %f108, %f119;
	sub.f32 	%f121, %f9, %f70;
	fma.rn.f32 	%f122, %f121, 0f3BBB989D, 0f3F000000;
	cvt.sat.f32.f32 	%f123, %f122;
	fma.rm.f32 	%f124, %f123, %f75, %f74;
	add.f32 	%f125, %f124, 0fCB40007F;
	neg.f32 	%f126, %f125;
	fma.rn.f32 	%f127, %f121, 0f3FB8AA3B, %f126;
	fma.rn.f32 	%f128, %f121, 0f32A57060, %f127;
	mov.b32 	%r26, %f124;
	shl.b32 	%r27, %r26, 23;
	mov.b32 	%f129, %r27;
	ex2.approx.ftz.f32 	%f130, %f128;
	mul.f32 	%f131, %f130, %f129;
	add.f32 	%f132, %f120, %f131;
	sub.f32 	%f133, %f11, %f70;
	fma.rn.f32 	%f134, %f133, 0f3BBB989D, 0f3F000000;
	cvt.sat.f32.f32 	%f135, %f134;
	fma.rm.f32 	%f136, %f135, %f75, %f74;
	add.f32 	%f137, %f136, 0fCB40007F;
	neg.f32 	%f138, %f137;
	fma.rn.f32 	%f139, %f133, 0f3FB8AA3B, %f138;
	fma.rn.f32 	%f140, %f133, 0f32A57060, %f139;
	mov.b32 	%r28, %f136;
	shl.b32 	%r29, %r28, 23;
	mov.b32 	%f141, %r29;
	ex2.approx.ftz.f32 	%f142, %f140;
	mul.f32 	%f143, %f142, %f141;
	add.f32 	%f144, %f132, %f143;
	sub.f32 	%f145, %f13, %f70;
	fma.rn.f32 	%f146, %f145, 0f3BBB989D, 0f3F000000;
	cvt.sat.f32.f32 	%f147, %f146;
	fma.rm.f32 	%f148, %f147, %f75, %f74;
	add.f32 	%f149, %f148, 0fCB40007F;
	neg.f32 	%f150, %f149;
	fma.rn.f32 	%f151, %f145, 0f3FB8AA3B, %f150;
	fma.rn.f32 	%f152, %f145, 0f32A57060, %f151;
	mov.b32 	%r30, %f148;
	shl.b32 	%r31, %r30, 23;
	mov.b32 	%f153, %r31;
	ex2.approx.ftz.f32 	%f154, %f152;
	mul.f32 	%f155, %f154, %f153;
	add.f32 	%f156, %f144, %f155;
	sub.f32 	%f157, %f15, %f70;
	fma.rn.f32 	%f158, %f157, 0f3BBB989D, 0f3F000000;
	cvt.sat.f32.f32 	%f159, %f158;
	fma.rm.f32 	%f160, %f159, %f75, %f74;
	add.f32 	%f161, %f160, 0fCB40007F;
	neg.f32 	%f162, %f161;
	fma.rn.f32 	%f163, %f157, 0f3FB8AA3B, %f162;
	fma.rn.f32 	%f164, %f157, 0f32A57060, %f163;
	mov.b32 	%r32, %f160;
	shl.b32 	%r33, %r32, 23;
	mov.b32 	%f165, %r33;
	ex2.approx.ftz.f32 	%f166, %f164;
	mul.f32 	%f167, %f166, %f165;
	add.f32 	%f168, %f156, %f167;
	sub.f32 	%f169, %f17, %f70;
	fma.rn.f32 	%f170, %f169, 0f3BBB989D, 0f3F000000;
	cvt.sat.f32.f32 	%f171, %f170;
	fma.rm.f32 	%f172, %f171, %f75, %f74;
	add.f32 	%f173, %f172, 0fCB40007F;
	neg.f32 	%f174, %f173;
	fma.rn.f32 	%f175, %f169, 0f3FB8AA3B, %f174;
	fma.rn.f32 	%f176, %f169, 0f32A57060, %f175;
	mov.b32 	%r34, %f172;
	shl.b32 	%r35, %r34, 23;
	mov.b32 	%f177, %r35;
	ex2.approx.ftz.f32 	%f178, %f176;
	mul.f32 	%f179, %f178, %f177;
	add.f32 	%f180, %f168, %f179;
	sub.f32 	%f181, %f19, %f70;
	fma.rn.f32 	%f182, %f181, 0f3BBB989D, 0f3F000000;
	cvt.sat.f32.f32 	%f183, %f182;
	fma.rm.f32 	%f184, %f183, %f75, %f74;
	add.f32 	%f185, %f184, 0fCB40007F;
	neg.f32 	%f186, %f185;
	fma.rn.f32 	%f187, %f181, 0f3FB8AA3B, %f186;
	fma.rn.f32 	%f188, %f181, 0f32A57060, %f187;
	mov.b32 	%r36, %f184;
	shl.b32 	%r37, %r36, 23;
	mov.b32 	%f189, %r37;
	ex2.approx.ftz.f32 	%f190, %f188;
	mul.f32 	%f191, %f190, %f189;
	add.f32 	%f192, %f180, %f191;
	sub.f32 	%f193, %f21, %f70;
	fma.rn.f32 	%f194, %f193, 0f3BBB989D, 0f3F000000;
	cvt.sat.f32.f32 	%f195, %f194;
	fma.rm.f32 	%f196, %f195, %f75, %f74;
	add.f32 	%f197, %f196, 0fCB40007F;
	neg.f32 	%f198, %f197;
	fma.rn.f32 	%f199, %f193, 0f3FB8AA3B, %f198;
	fma.rn.f32 	%f200, %f193, 0f32A57060, %f199;
	mov.b32 	%r38, %f196;
	shl.b32 	%r39, %r38, 23;
	mov.b32 	%f201, %r39;
	ex2.approx.ftz.f32 	%f202, %f200;
	mul.f32 	%f203, %f202, %f201;
	add.f32 	%f204, %f192, %f203;
	sub.f32 	%f205, %f23, %f70;
	fma.rn.f32 	%f206, %f205, 0f3BBB989D, 0f3F000000;
	cvt.sat.f32.f32 	%f207, %f206;
	fma.rm.f32 	%f208, %f207, %f75, %f74;
	add.f32 	%f209, %f208, 0fCB40007F;
	neg.f32 	%f210, %f209;
	fma.rn.f32 	%f211, %f205, 0f3FB8AA3B, %f210;
	fma.rn.f32 	%f212, %f205, 0f32A57060, %f211;
	mov.b32 	%r40, %f208;
	shl.b32 	%r41, %r40, 23;
	mov.b32 	%f213, %r41;
	ex2.approx.ftz.f32 	%f214, %f212;
	mul.f32 	%f215, %f214, %f213;
	add.f32 	%f216, %f204, %f215;
	sub.f32 	%f217, %f25, %f70;
	fma.rn.f32 	%f218, %f217, 0f3BBB989D, 0f3F000000;
	cvt.sat.f32.f32 	%f219, %f218;
	fma.rm.f32 	%f220, %f219, %f75, %f74;
	add.f32 	%f221, %f220, 0fCB40007F;
	neg.f32 	%f222, %f221;
	fma.rn.f32 	%f223, %f217, 0f3FB8AA3B, %f222;
	fma.rn.f32 	%f224, %f217, 0f32A57060, %f223;
	mov.b32 	%r42, %f220;
	shl.b32 	%r43, %r42, 23;
	mov.b32 	%f225, %r43;
	ex2.approx.ftz.f32 	%f226, %f224;
	mul.f32 	%f227, %f226, %f225;
	add.f32 	%f228, %f216, %f227;
	sub.f32 	%f229, %f27, %f70;
	fma.rn.f32 	%f230, %f229, 0f3BBB989D, 0f3F000000;
	cvt.sat.f32.f32 	%f231, %f230;
	fma.rm.f32 	%f232, %f231, %f75, %f74;
	add.f32 	%f233, %f232, 0fCB40007F;
	neg.f32 	%f234, %f233;
	fma.rn.f32 	%f235, %f229, 0f3FB8AA3B, %f234;
	fma.rn.f32 	%f236, %f229, 0f32A57060, %f235;
	mov.b32 	%r44, %f232;
	shl.b32 	%r45, %r44, 23;
	mov.b32 	%f237, %r45;
	ex2.approx.ftz.f32 	%f238, %f236;
	mul.f32 	%f239, %f238, %f237;
	add.f32 	%f240, %f228, %f239;
	sub.f32 	%f241, %f29, %f70;
	fma.rn.f32 	%f242, %f241, 0f3BBB989D, 0f3F000000;
	cvt.sat.f32.f32 	%f243, %f242;
	fma.rm.f32 	%f244, %f243, %f75, %f74;
	add.f32 	%f245, %f244, 0fCB40007F;
	neg.f32 	%f246, %f245;
	fma.rn.f32 	%f247, %f241, 0f3FB8AA3B, %f246;
	fma.rn.f32 	%f248, %f241, 0f32A57060, %f247;
	mov.b32 	%r46, %f244;
	shl.b32 	%r47, %r46, 23;
	mov.b32 	%f249, %r47;
	ex2.approx.ftz.f32 	%f250, %f248;
	mul.f32 	%f251, %f250, %f249;
	add.f32 	%f252, %f240, %f251;
	sub.f32 	%f253, %f31, %f70;
	fma.rn.f32 	%f254, %f253, 0f3BBB989D, 0f3F000000;
	cvt.sat.f32.f32 	%f255, %f254;
	fma.rm.f32 	%f256, %f255, %f75, %f74;
	add.f32 	%f257, %f256, 0fCB40007F;
	neg.f32 	%f258, %f257;
	fma.rn.f32 	%f259, %f253, 0f3FB8AA3B, %f258;
	fma.rn.f32 	%f260, %f253, 0f32A57060, %f259;
	mov.b32 	%r48, %f256;
	shl.b32 	%r49, %r48, 23;
	mov.b32 	%f261, %r49;
	ex2.approx.ftz.f32 	%f262, %f260;
	mul.f32 	%f263, %f262, %f261;
	add.f32 	%f264, %f252, %f263;
	sub.f32 	%f265, %f33, %f70;
	fma.rn.f32 	%f266, %f265, 0f3BBB989D, 0f3F000000;
	cvt.sat.f32.f32 	%f267, %f266;
	fma.rm.f32 	%f268, %f267, %f75, %f74;
	add.f32 	%f269, %f268, 0fCB40007F;
	neg.f32 	%f270, %f269;
	fma.rn.f32 	%f271, %f265, 0f3FB8AA3B, %f270;
	fma.rn.f32 	%f272, %f265, 0f32A57060, %f271;
	mov.b32 	%r50, %f268;
	shl.b32 	%r51, %r50, 23;
	mov.b32 	%f273, %r51;
	ex2.approx.ftz.f32 	%f274, %f272;
	mul.f32 	%f275, %f274, %f273;
	add.f32 	%f276, %f264, %f275;
	sub.f32 	%f277, %f35, %f70;
	fma.rn.f32 	%f278, %f277, 0f3BBB989D, 0f3F000000;
	cvt.sat.f32.f32 	%f279, %f278;
	fma.rm.f32 	%f280, %f279, %f75, %f74;
	add.f32 	%f281, %f280, 0fCB40007F;
	neg.f32 	%f282, %f281;
	fma.rn.f32 	%f283, %f277, 0f3FB8AA3B, %f282;
	fma.rn.f32 	%f284, %f277, 0f32A57060, %f283;
	mov.b32 	%r52, %f280;
	shl.b32 	%r53, %r52, 23;
	mov.b32 	%f285, %r53;
	ex2.approx.ftz.f32 	%f286, %f284;
	mul.f32 	%f287, %f286, %f285;
	add.f32 	%f288, %f276, %f287;
	sub.f32 	%f289, %f37, %f70;
	fma.rn.f32 	%f290, %f289, 0f3BBB989D, 0f3F000000;
	cvt.sat.f32.f32 	%f291, %f290;
	fma.rm.f32 	%f292, %f291, %f75, %f74;
	add.f32 	%f293, %f292, 0fCB40007F;
	neg.f32 	%f294, %f293;
	fma.rn.f32 	%f295, %f289, 0f3FB8AA3B, %f294;
	fma.rn.f32 	%f296, %f289, 0f32A57060, %f295;
	mov.b32 	%r54, %f292;
	shl.b32 	%r55, %r54, 23;
	mov.b32 	%f297, %r55;
	ex2.approx.ftz.f32 	%f298, %f296;
	mul.f32 	%f299, %f298, %f297;
	add.f32 	%f300, %f288, %f299;
	sub.f32 	%f301, %f39, %f70;
	fma.rn.f32 	%f302, %f301, 0f3BBB989D, 0f3F000000;
	cvt.sat.f32.f32 	%f303, %f302;
	fma.rm.f32 	%f304, %f303, %f75, %f74;
	add.f32 	%f305, %f304, 0fCB40007F;
	neg.f32 	%f306, %f305;
	fma.rn.f32 	%f307, %f301, 0f3FB8AA3B, %f306;
	fma.rn.f32 	%f308, %f301, 0f32A57060, %f307;
	mov.b32 	%r56, %f304;
	shl.b32 	%r57, %r56, 23;
	mov.b32 	%f309, %r57;
	ex2.approx.ftz.f32 	%f310, %f308;
	mul.f32 	%f311, %f310, %f309;
	add.f32 	%f312, %f300, %f311;
	sub.f32 	%f313, %f41, %f70;
	fma.rn.f32 	%f314, %f313, 0f3BBB989D, 0f3F000000;
	cvt.sat.f32.f32 	%f315, %f314;
	fma.rm.f32 	%f316, %f315, %f75, %f74;
	add.f32 	%f317, %f316, 0fCB40007F;
	neg.f32 	%f318, %f317;
	fma.rn.f32 	%f319, %f313, 0f3FB8AA3B, %f318;
	fma.rn.f32 	%f320, %f313, 0f32A57060, %f319;
	mov.b32 	%r58, %f316;
	shl.b32 	%r59, %r58, 23;
	mov.b32 	%f321, %r59;
	ex2.approx.ftz.f32 	%f322, %f320;
	mul.f32 	%f323, %f322, %f321;
	add.f32 	%f324, %f312, %f323;
	sub.f32 	%f325, %f43, %f70;
	fma.rn.f32 	%f326, %f325, 0f3BBB989D, 0f3F000000;
	cvt.sat.f32.f32 	%f327, %f326;
	fma.rm.f32 	%f328, %f327, %f75, %f74;
	add.f32 	%f329, %f328, 0fCB40007F;
	neg.f32 	%f330, %f329;
	fma.rn.f32 	%f331, %f325, 0f3FB8AA3B, %f330;
	fma.rn.f32 	%f332, %f325, 0f32A57060, %f331;
	mov.b32 	%r60, %f328;
	shl.b32 	%r61, %r60, 23;
	mov.b32 	%f333, %r61;
	ex2.approx.ftz.f32 	%f334, %f332;
	mul.f32 	%f335, %f334, %f333;
	add.f32 	%f336, %f324, %f335;
	sub.f32 	%f337, %f45, %f70;
	fma.rn.f32 	%f338, %f337, 0f3BBB989D, 0f3F000000;
	cvt.sat.f32.f32 	%f339, %f338;
	fma.rm.f32 	%f340, %f339, %f75, %f74;
	add.f32 	%f341, %f340, 0fCB40007F;
	neg.f32 	%f342, %f341;
	fma.rn.f32 	%f343, %f337, 0f3FB8AA3B, %f342;
	fma.rn.f32 	%f344, %f337, 0f32A57060, %f343;
	mov.b32 	%r62, %f340;
	shl.b32 	%r63, %r62, 23;
	mov.b32 	%f345, %r63;
	ex2.approx.ftz.f32 	%f346, %f344;
	mul.f32 	%f347, %f346, %f345;
	add.f32 	%f348, %f336, %f347;
	sub.f32 	%f349, %f47, %f70;
	fma.rn.f32 	%f350, %f349, 0f3BBB989D, 0f3F000000;
	cvt.sat.f32.f32 	%f351, %f350;
	fma.rm.f32 	%f352, %f351, %f75, %f74;
	add.f32 	%f353, %f352, 0fCB40007F;
	neg.f32 	%f354, %f353;
	fma.rn.f32 	%f355, %f349, 0f3FB8AA3B, %f354;
	fma.rn.f32 	%f356, %f349, 0f32A57060, %f355;
	mov.b32 	%r64, %f352;
	shl.b32 	%r65, %r64, 23;
	mov.b32 	%f357, %r65;
	ex2.approx.ftz.f32 	%f358, %f356;
	mul.f32 	%f359, %f358, %f357;
	add.f32 	%f360, %f348, %f359;
	sub.f32 	%f361, %f49, %f70;
	fma.rn.f32 	%f362, %f361, 0f3BBB989D, 0f3F000000;
	cvt.sat.f32.f32 	%f363, %f362;
	fma.rm.f32 	%f364, %f363, %f75, %f74;
	add.f32 	%f365, %f364, 0fCB40007F;
	neg.f32 	%f366, %f365;
	fma.rn.f32 	%f367, %f361, 0f3FB8AA3B, %f366;
	fma.rn.f32 	%f368, %f361, 0f32A57060, %f367;
	mov.b32 	%r66, %f364;
	shl.b32 	%r67, %r66, 23;
	mov.b32 	%f369, %r67;
	ex2.approx.ftz.f32 	%f370, %f368;
	mul.f32 	%f371, %f370, %f369;
	add.f32 	%f372, %f360, %f371;
	sub.f32 	%f373, %f51, %f70;
	fma.rn.f32 	%f374, %f373, 0f3BBB989D, 0f3F000000;
	cvt.sat.f32.f32 	%f375, %f374;
	fma.rm.f32 	%f376, %f375, %f75, %f74;
	add.f32 	%f377, %f376, 0fCB40007F;
	neg.f32 	%f378, %f377;
	fma.rn.f32 	%f379, %f373, 0f3FB8AA3B, %f378;
	fma.rn.f32 	%f380, %f373, 0f32A57060, %f379;
	mov.b32 	%r68, %f376;
	shl.b32 	%r69, %r68, 23;
	mov.b32 	%f381, %r69;
	ex2.approx.ftz.f32 	%f382, %f380;
	mul.f32 	%f383, %f382, %f381;
	add.f32 	%f384, %f372, %f383;
	sub.f32 	%f385, %f53, %f70;
	fma.rn.f32 	%f386, %f385, 0f3BBB989D, 0f3F000000;
	cvt.sat.f32.f32 	%f387, %f386;
	fma.rm.f32 	%f388, %f387, %f75, %f74;
	add.f32 	%f389, %f388, 0fCB40007F;
	neg.f32 	%f390, %f389;
	fma.rn.f32 	%f391, %f385, 0f3FB8AA3B, %f390;
	fma.rn.f32 	%f392, %f385, 0f32A57060, %f391;
	mov.b32 	%r70, %f388;
	shl.b32 	%r71, %r70, 23;
	mov.b32 	%f393, %r71;
	ex2.approx.ftz.f32 	%f394, %f392;
	mul.f32 	%f395, %f394, %f393;
	add.f32 	%f396, %f384, %f395;
	sub.f32 	%f397, %f55, %f70;
	fma.rn.f32 	%f398, %f397, 0f3BBB989D, 0f3F000000;
	cvt.sat.f32.f32 	%f399, %f398;
	fma.rm.f32 	%f400, %f399, %f75, %f74;
	add.f32 	%f401, %f400, 0fCB40007F;
	neg.f32 	%f402, %f401;
	fma.rn.f32 	%f403, %f397, 0f3FB8AA3B, %f402;
	fma.rn.f32 	%f404, %f397, 0f32A57060, %f403;
	mov.b32 	%r72, %f400;
	shl.b32 	%r73, %r72, 23;
	mov.b32 	%f405, %r73;
	ex2.approx.ftz.f32 	%f406, %f404;
	mul.f32 	%f407, %f406, %f405;
	add.f32 	%f408, %f396, %f407;
	sub.f32 	%f409, %f57, %f70;
	fma.rn.f32 	%f410, %f409, 0f3BBB989D, 0f3F000000;
	cvt.sat.f32.f32 	%f411, %f410;
	fma.rm.f32 	%f412, %f411, %f75, %f74;
	add.f32 	%f413, %f412, 0fCB40007F;
	neg.f32 	%f414, %f413;
	fma.rn.f32 	%f415, %f409, 0f3FB8AA3B, %f414;
	fma.rn.f32 	%f416, %f409, 0f32A57060, %f415;
	mov.b32 	%r74, %f412;
	shl.b32 	%r75, %r74, 23;
	mov.b32 	%f417, %r75;
	ex2.approx.ftz.f32 	%f418, %f416;
	mul.f32 	%f419, %f418, %f417;
	add.f32 	%f420, %f408, %f419;
	sub.f32 	%f421, %f59, %f70;
	fma.rn.f32 	%f422, %f421, 0f3BBB989D, 0f3F000000;
	cvt.sat.f32.f32 	%f423, %f422;
	fma.rm.f32 	%f424, %f423, %f75, %f74;
	add.f32 	%f425, %f424, 0fCB40007F;
	neg.f32 	%f426, %f425;
	fma.rn.f32 	%f427, %f421, 0f3FB8AA3B, %f426;
	fma.rn.f32 	%f428, %f421, 0f32A57060, %f427;
	mov.b32 	%r76, %f424;
	shl.b32 	%r77, %r76, 23;
	mov.b32 	%f429, %r77;
	ex2.approx.ftz.f32 	%f430, %f428;
	mul.f32 	%f431, %f430, %f429;
	add.f32 	%f432, %f420, %f431;
	mov.b32 	%r78, %f432;
	shfl.sync.bfly.b32	%r79|%p8, %r78, 16, 31, -1;
	mov.b32 	%f433, %r79;
	add.f32 	%f434, %f432, %f433;
	mov.b32 	%r80, %f434;
	shfl.sync.bfly.b32	%r81|%p9, %r80, 8, 31, -1;
	mov.b32 	%f435, %r81;
	add.f32 	%f436, %f434, %f435;
	mov.b32 	%r82, %f436;
	shfl.sync.bfly.b32	%r83|%p10, %r82, 4, 31, -1;
	mov.b32 	%f437, %r83;
	add.f32 	%f438, %f436, %f437;
	mov.b32 	%r84, %f438;
	shfl.sync.bfly.b32	%r85|%p11, %r84, 2, 31, -1;
	mov.b32 	%f439, %r85;
	add.f32 	%f440, %f438, %f439;
	mov.b32 	%r86, %f440;
	shfl.sync.bfly.b32	%r87|%p12, %r86, 1, 31, -1;
	mov.b32 	%f441, %r87;
	add.f32 	%f442, %f440, %f441;
	div.rn.f32 	%f443, %f83, %f442;
	div.rn.f32 	%f444, %f95, %f442;
	div.rn.f32 	%f445, %f107, %f442;
	div.rn.f32 	%f446, %f119, %f442;
	div.rn.f32 	%f447, %f131, %f442;
	div.rn.f32 	%f448, %f143, %f442;
	div.rn.f32 	%f449, %f155, %f442;
	div.rn.f32 	%f450, %f167, %f442;
	div.rn.f32 	%f451, %f179, %f442;
	div.rn.f32 	%f452, %f191, %f442;
	div.rn.f32 	%f453, %f203, %f442;
	div.rn.f32 	%f454, %f215, %f442;
	div.rn.f32 	%f455, %f227, %f442;
	div.rn.f32 	%f456, %f239, %f442;
	div.rn.f32 	%f457, %f251, %f442;
	div.rn.f32 	%f458, %f263, %f442;
	div.rn.f32 	%f459, %f275, %f442;
	div.rn.f32 	%f460, %f287, %f442;
	div.rn.f32 	%f461, %f299, %f442;
	div.rn.f32 	%f462, %f311, %f442;
	div.rn.f32 	%f463, %f323, %f442;
	div.rn.f32 	%f464, %f335, %f442;
	div.rn.f32 	%f465, %f347, %f442;
	div.rn.f32 	%f466, %f359, %f442;
	div.rn.f32 	%f467, %f371, %f442;
	div.rn.f32 	%f468, %f383, %f442;
	div.rn.f32 	%f469, %f395, %f442;
	div.rn.f32 	%f470, %f407, %f442;
	div.rn.f32 	%f471, %f419, %f442;
	div.rn.f32 	%f472, %f431, %f442;
	mad.lo.s64 	%rd25, %rd28, %rd13, %rd4;
	shl.b64 	%rd26, %rd25, 2;
	add.s64 	%rd27, %rd5, %rd26;
	st.global.f32 	[%rd27], %f443;
	st.global.f32 	[%rd27+128], %f444;
	st.global.f32 	[%rd27+256], %f445;
	st.global.f32 	[%rd27+384], %f446;
	st.global.f32 	[%rd27+512], %f447;
	st.global.f32 	[%rd27+640], %f448;
	st.global.f32 	[%rd27+768], %f449;
	st.global.f32 	[%rd27+896], %f450;
	st.global.f32 	[%rd27+1024], %f451;
	st.global.f32 	[%rd27+1152], %f452;
	st.global.f32 	[%rd27+1280], %f453;
	st.global.f32 	[%rd27+1408], %f454;
	st.global.f32 	[%rd27+1536], %f455;
	st.global.f32 	[%rd27+1664], %f456;
	st.global.f32 	[%rd27+1792], %f457;
	st.global.f32 	[%rd27+1920], %f458;
	st.global.f32 	[%rd27+2048], %f459;
	st.global.f32 	[%rd27+2176], %f460;
	st.global.f32 	[%rd27+2304], %f461;
	st.global.f32 	[%rd27+2432], %f462;
	st.global.f32 	[%rd27+2560], %f463;
	st.global.f32 	[%rd27+2688], %f464;
	st.global.f32 	[%rd27+2816], %f465;
	st.global.f32 	[%rd27+2944], %f466;
	st.global.f32 	[%rd27+3072], %f467;
	st.global.f32 	[%rd27+3200], %f468;
	st.global.f32 	[%rd27+3328], %f469;
	st.global.f32 	[%rd27+3456], %f470;
	st.global.f32 	[%rd27+3584], %f471;
	st.global.f32 	[%rd27+3712], %f472;
	add.s64 	%rd28, %rd28, %rd7;
	setp.lt.s64 	%p13, %rd28, %rd14;
	@%p13 bra 	$L__BB135_4;
$L__BB135_5:
	ret;

}
	// .globl	_ZN7oneflow4cuda7softmax15SoftmaxWarpImplI10SimpleLoadIffE11SimpleStoreIffEfLi1ELi30ELi32ELi1ELb1ELNS1_9AlgorithmE0EEEvT_T0_ll
.visible .entry _ZN7oneflow4cuda7softmax15SoftmaxWarpImplI10SimpleLoadIffE11SimpleStoreIffEfLi1ELi30ELi32ELi1ELb1ELNS1_9AlgorithmE0EEEvT_T0_ll(
	.param .align 8 .b8 _ZN7oneflow4cuda7softmax15SoftmaxWarpImplI10SimpleLoadIffE11SimpleStoreIffEfLi1ELi30ELi32ELi1ELb1ELNS1_9AlgorithmE0EEEvT_T0_ll_param_0[16],
	.param .align 8 .b8 _ZN7oneflow4cuda7softmax15SoftmaxWarpImplI10SimpleLoadIffE11SimpleStoreIffEfLi1ELi30ELi32ELi1ELb1ELNS1_9AlgorithmE0EEEvT_T0_ll_param_1[16],
	.param .u64 _ZN7oneflow4cuda7softmax15SoftmaxWarpImplI10SimpleLoadIffE11SimpleStoreIffEfLi1ELi30ELi32ELi1ELb1ELNS1_9AlgorithmE0EEEvT_T0_ll_param_2,
	.param .u64 _ZN7oneflow4cuda7softmax15SoftmaxWarpImplI10SimpleLoadIffE11SimpleStoreIffEfLi1ELi30ELi32ELi1ELb1ELNS1_9AlgorithmE0EEEvT_T0_ll_param_3
)
{
	.reg .pred 	%p<74>;
	.reg .b32 	%r<147>;
	.reg .b32 	%f<623>;
	.reg .b64 	%rd<68>;

	ld.param.u64 	%rd29, [_ZN7oneflow4cuda7softmax15SoftmaxWarpImplI10SimpleLoadIffE11SimpleStoreIffEfLi1ELi30ELi32ELi1ELb1ELNS1_9AlgorithmE0EEEvT_T0_ll_param_1+8];
	ld.param.u64 	%rd28, [_ZN7oneflow4cuda7softmax15SoftmaxWarpImplI10SimpleLoadIffE11SimpleStoreIffEfLi1ELi30ELi32ELi1ELb1ELNS1_9AlgorithmE0EEEvT_T0_ll_param_1];
	ld.param.u64 	%rd27, [_ZN7oneflow4cuda7softmax15SoftmaxWarpImplI10SimpleLoadIffE11SimpleStoreIffEfLi1ELi30ELi32ELi1ELb1ELNS1_9AlgorithmE0EEEvT_T0_ll_param_0+8];
	ld.param.u64 	%rd26, [_ZN7oneflow4cuda7softmax15SoftmaxWarpImplI10SimpleLoadIffE11SimpleStoreIffEfLi1ELi30ELi32ELi1ELb1ELNS1_9AlgorithmE0EEEvT_T0_ll_param_0];
	ld.param.u64 	%rd31, [_ZN7oneflow4cuda7softmax15SoftmaxWarpImplI10SimpleLoadIffE11SimpleStoreIffEfLi1ELi30ELi32ELi1ELb1ELNS1_9AlgorithmE0EEEvT_T0_ll_param_3];
	setp.lt.s64 	%p1, %rd31, 961;
	@%p1 bra 	$L__BB136_2;
	mov.u64 	%rd32, $str;
	cvta.global.u64 	%rd33, %rd32;
	mov.u64 	%rd34, $str$1;
	cvta.global.u64 	%rd35, %rd34;
	mov.u64 	%rd36, __unnamed_136;
	cvta.global.u64 	%rd37, %rd36;
	{ // callseq 135, 0
	.param .b64 param0;
	st.param.b64 	[param0], %rd33;
	.param .b64 param1;
	st.param.b64 	[param1], %rd35;
	.param .b32 param2;
	st.param.b32 	[param2], 228;
	.param .b64 param3;
	st.param.b64 	[param3], %rd37;
	.param .b64 param4;
	st.param.b64 	[param4], 1;
	call.uni 
	__assertfail, 
	(
	param0, 
	param1, 
	param2, 
	param3, 
	param4
	);
	} // callseq 135
$L__BB136_2:
	ld.param.u64 	%rd65, [_ZN7oneflow4cuda7softmax15SoftmaxWarpImplI10SimpleLoadIffE11SimpleStoreIffEfLi1ELi30ELi32ELi1ELb1ELNS1_9AlgorithmE0EEEvT_T0_ll_param_2];
	mov.u32 	%r1, %ctaid.x;
	mov.u32 	%r2, %ntid.y;
	mov.u32 	%r3, %tid.y;
	mad.lo.s32 	%r4, %r1, %r2, %r3;
	cvt.s64.s32 	%rd67, %r4;
	setp.le.s64 	%p2, %rd65, %rd67;
	@%p2 bra 	$L__BB136_125;
	mov.u32 	%r5, %tid.x;
	add.s32 	%r6, %r5, 64;
	cvt.u64.u32 	%rd2, %r6;
	add.s32 	%r7, %r5, 96;
	cvt.u64.u32 	%rd3, %r7;
	add.s32 	%r8, %r5, 128;
	cvt.u64.u32 	%rd4, %r8;
	add.s32 	%r9, %r5, 160;
	cvt.u64.u32 	%rd5, %r9;
	add.s32 	%r10, %r5, 320;
	cvt.u64.u32 	%rd6, %r10;
	add.s32 	%r11, %r5, 352;
	cvt.u64.u32 	%rd7, %r11;
	add.s32 	%r12, %r5, 384;
	cvt.u64.u32 	%rd8, %r12;
	add.s32 	%r13, %r5, 416;
	cvt.u64.u32 	%rd9, %r13;
	add.s32 	%r14, %r5, 448;
	cvt.u64.u32 	%rd10, %r14;
	add.s32 	%r15, %r5, 480;
	cvt.u64.u32 	%rd11, %r15;
	add.s32 	%r16, %r5, 512;
	cvt.u64.u32 	%rd12, %r16;
	add.s32 	%r17, %r5, 544;
	cvt.u64.u32 	%rd13, %r17;
	add.s32 	%r18, %r5, 576;
	cvt.u64.u32 	%rd14, %r18;
	add.s32 	%r19, %r5, 608;
	cvt.u64.u32 	%rd15, %r19;
	add.s32 	%r20, %r5, 640;
	cvt.u64.u32 	%rd16, %r20;
	add.s32 	%r21, %r5, 672;
	cvt.u64.u32 	%rd17, %r21;
	add.s32 	%r22, %r5, 832;
	cvt.u64.u32 	%rd18, %r22;
	add.s32 	%r23, %r5, 864;
	cvt.u64.u32 	%rd19, %r23;
	add.s32 	%r24, %r5, 896;
	cvt.u64.u32 	%rd20, %r24;
	add.s32 	%r25, %r5, 928;
	cvt.u64.u32 	%rd21, %r25;
	add.s32 	%r28, %r5, 32;
	add.s32 	%r30, %r5, 192;
	add.s32 	%r32, %r5, 224;
	add.s32 	%r34, %r5, 256;
	add.s32 	%r36, %r5, 288;
$L__BB136_4:
	cvt.u64.u32 	%rd38, %r5;
	setp.le.s64 	%p3, %rd31, %rd38;
	mad.lo.s64 	%rd39, %rd67, %rd27, %rd38;
	cvta.to.global.u64 	%rd40, %rd26;
	shl.b64 	%rd41, %rd39, 2;
	add.s64 	%rd23, %rd40, %rd41;
	mov.f32 	%f563, 0fFF800000;
	mov.f32 	%f566, %f563;
	@%p3 bra 	$L__BB136_6;
	ld.global.f32 	%f563, [%rd23];
	max.f32 	%f566, %f563, 0fFF800000;
$L__BB136_6:
	cvt.u64.u32 	%rd42, %r28;
	setp.le.s64 	%p4, %rd31, %rd42;
	mov.f32 	%f565, 0fFF800000;
	@%p4 bra 	$L__BB136_8;
	ld.global.f32 	%f565, [%rd23+128];
	max.f32 	%f566, %f566, %f565;
$L__BB136_8:
	setp.le.s64 	%p5, %rd31, %rd2;
	mov.f32 	%f567, 0fFF800000;
	@%p5 bra 	$L__BB136_10;
	ld.global.f32 	%f567, [%rd23+256];
	max.f32 	%f566, %f566, %f567;
$L__BB136_10:
	setp.le.s64 	%p6, %rd31, %rd3;
	mov.f32 	%f569, 0fFF800000;
	@%p6 bra 	$L__BB136_12;
	ld.global.f32 	%f569, [%rd23+384];
	max.f32 	%f566, %f566, %f569;
$L__BB136_12:
	setp.le.s64 	%p7, %rd31, %rd4;
	mov.f32 	%f571, 0fFF800000;
	@%p7 bra 	$L__BB136_14;
	ld.global.f32 	%f571, [%rd23+512];
	max.f32 	%f566, %f566, %f571;
$L__BB136_14:
	setp.le.s64 	%p8, %rd31, %rd5;
	mov.f32 	%f573, 0fFF800000;
	@%p8 bra 	$L__BB136_16;
	ld.global.f32 	%f573, [%rd23+640];
	max.f32 	%f566, %f566, %f573;
$L__BB136_16:
	cvt.u64.u32 	%rd43, %r30;
	setp.le.s64 	%p9, %rd31, %rd43;
	mov.f32 	%f575, 0fFF800000;
	@%p9 bra 	$L__BB136_18;
	ld.global.f32 	%f575, [%rd23+768];
	max.f32 	%f566, %f566, %f575;
$L__BB136_18:
	cvt.u64.u32 	%rd44, %r32;
	setp.le.s64 	%p10, %rd31, %rd44;
	mov.f32 	%f577, 0fFF800000;
	@%p10 bra 	$L__BB136_20;
	ld.global.f32 	%f577, [%rd23+896];
	max.f32 	%f566, %f566, %f577;
$L__BB136_20:
	cvt.u64.u32 	%rd45, %r34;
	setp.le.s64 	%p11, %rd31, %rd45;
	mov.f32 	%f579, 0fFF800000;
	@%p11 bra 	$L__BB136_22;
	ld.global.f32 	%f579, [%rd23+1024];
	max.f32 	%f566, %f566, %f579;
$L__BB136_22:
	cvt.u64.u32 	%rd46, %r36;
	setp.le.s64 	%p12, %rd31, %rd46;
	mov.f32 	%f581, 0fFF800000;
	@%p12 bra 	$L__BB136_24;
	ld.global.f32 	%f581, [%rd23+1152];
	max.f32 	%f566, %f566, %f581;
$L__BB136_24:
	setp.le.s64 	%p13, %rd31, %rd6;
	mov.f32 	%f583, 0fFF800000;
	@%p13 bra 	$L__BB136_26;
	ld.global.f32 	%f583, [%rd23+1280];
	max.f32 	%f566, %f566, %f583;
$L__BB136_26:
	setp.le.s64 	%p14, %rd31, %rd7;
	mov.f32 	%f585, 0fFF800000;
	@%p14 bra 	$L__BB136_28;
	ld.global.f32 	%f585, [%rd23+1408];
	max.f32 	%f566, %f566, %f585;
$L__BB136_28:
	setp.le.s64 	%p15, %rd31, %rd8;
	mov.f32 	%f587, 0fFF800000;
	@%p15 bra 	$L__BB136_30;
	ld.global.f32 	%f587, [%rd23+1536];
	max.f32 	%f566, %f566, %f587;
$L__BB136_30:
	setp.le.s64 	%p16, %rd31, %rd9;
	mov.f32 	%f589, 0fFF800000;
	@%p16 bra 	$L__BB136_32;
	ld.global.f32 	%f589, [%rd23+1664];
	max.f32 	%f566, %f566, %f589;
$L__BB136_32:
	setp.le.s64 	%p17, %rd31, %rd10;
	mov.f32 	%f591, 0fFF800000;
	@%p17 bra 	$L__BB136_34;
	ld.global.f32 	%f591, [%rd23+1792];
	max.f32 	%f566, %f566, %f591;
$L__BB136_34:
	setp.le.s64 	%p18, %rd31, %rd11;
	mov.f32 	%f593, 0fFF800000;
	@%p18 bra 	$L__BB136_36;
	ld.global.f32 	%f593, [%rd23+1920];
	max.f32 	%f566, %f566, %f593;
$L__BB136_36:
	setp.le.s64 	%p19, %rd31, %rd12;
	mov.f32 	%f595, 0fFF800000;
	@%p19 bra 	$L__BB136_38;
	ld.global.f32 	%f595, [%rd23+2048];
	max.f32 	%f566, %f566, %f595;
$L__BB136_38:
	setp.le.s64 	%p20, %rd31, %rd13;
	mov.f32 	%f597, 0fFF800000;
	@%p20 bra 	$L__BB136_40;
	ld.global.f32 	%f597, [%rd23+2176];
	max.f32 	%f566, %f566, %f597;
$L__BB136_40:
	setp.le.s64 	%p21, %rd31, %rd14;
	mov.f32 	%f599, 0fFF800000;
	@%p21 bra 	$L__BB136_42;
	ld.global.f32 	%f599, [%rd23+2304];
	max.f32 	%f566, %f566, %f599;
$L__BB136_42:
	setp.le.s64 	%p22, %rd31, %rd15;
	mov.f32 	%f601, 0fFF800000;
	@%p22 bra 	$L__BB136_44;
	ld.global.f32 	%f601, [%rd23+2432];
	max.f32 	%f566, %f566, %f601;
$L__BB136_44:
	setp.le.s64 	%p23, %rd31, %rd16;
	mov.f32 	%f603, 0fFF800000;
	@%p23 bra 	$L__BB136_46;
	ld.global.f32 	%f603, [%rd23+2560];
	max.f32 	%f566, %f566, %f603;
$L__BB136_46:
	setp.le.s64 	%p24, %rd31, %rd17;
	mov.f32 	%f605, 0fFF800000;
	@%p24 bra 	$L__BB136_48;
	ld.global.f32 	%f605, [%rd23+2688];
	max.f32 	%f566, %f566, %f605;
$L__BB136_48:
	mov.u32 	%r37, %tid.x;
	add.s32 	%r38, %r37, 704;
	cvt.u64.u32 	%rd47, %r38;
	setp.le.s64 	%p25, %rd31, %rd47;
	mov.f32 	%f607, 0fFF800000;
	@%p25 bra 	$L__BB136_50;
	ld.global.f32 	%f607, [%rd23+2816];
	max.f32 	%f566, %f566, %f607;
$L__BB136_50:
	mov.u32 	%r39, %tid.x;
	add.s32 	%r40, %r39, 736;
	cvt.u64.u32 	%rd48, %r40;
	setp.le.s64 	%p26, %rd31, %rd48;
	mov.f32 	%f609, 0fFF800000;
	@%p26 bra 	$L__BB136_52;
	ld.global.f32 	%f609, [%rd23+2944];
	max.f32 	%f566, %f566, %f609;
$L__BB136_52:
	mov.u32 	%r41, %tid.x;
	add.s32 	%r42, %r41, 768;
	cvt.u64.u32 	%rd49, %r42;
	setp.le.s64 	%p27, %rd31, %rd49;
	mov.f32 	%f611, 0fFF800000;
	@%p27 bra 	$L__BB136_54;
	ld.global.f32 	%f611, [%rd23+3072];
	max.f32 	%f566, %f566, %f611;
$L__BB136_54:
	mov.u32 	%r43, %tid.x;
	add.s32 	%r44, %r43, 800;
	cvt.u64.u32 	%rd50, %r44;
	setp.le.s64 	%p28, %rd31, %rd50;
	mov.f32 	%f613, 0fFF800000;
	@%p28 bra 	$L__BB136_56;
	ld.global.f32 	%f613, [%rd23+3200];
	max.f32 	%f566, %f566, %f613;
$L__BB136_56:
	setp.le.s64 	%p29, %rd31, %rd18;
	mov.f32 	%f615, 0fFF800000;
	@%p29 bra 	$L__BB136_58;
	ld.global.f32 	%f615, [%rd23+3328];
	max.f32 	%f566, %f566, %f615;
$L__BB136_58:
	setp.le.s64 	%p30, %rd31, %rd19;
	mov.f32 	%f617, 0fFF800000;
	@%p30 bra 	$L__BB136_60;
	ld.global.f32 	%f617, [%rd23+3456];
	max.f32 	%f566, %f566, %f617;
$L__BB136_60:
	setp.le.s64 	%p31, %rd31, %rd20;
	mov.f32 	%f619, 0fFF800000;
	@%p31 bra 	$L__BB136_62;
	ld.global.f32 	%f619, [%rd23+3584];
	max.f32 	%f566, %f566, %f619;
$L__BB136_62:
	setp.le.s64 	%p32, %rd31, %rd21;
	mov.f32 	%f621, 0fFF800000;
	@%p32 bra 	$L__BB136_64;
	ld.global.f32 	%f621, [%rd23+3712];
	max.f32 	%f566, %f566, %f621;
$L__BB136_64:
	mov.u32 	%r45, %tid.x;
	cvt.u64.u32 	%rd51, %r45;
	setp.le.s64 	%p33, %rd31, %rd51;
	mov.b32 	%r46, %f566;
	shfl.sync.bfly.b32	%r47|%p34, %r46, 16, 31, -1;
	mov.b32 	%f181, %r47;
	max.f32 	%f182, %f566, %f181;
	mov.b32 	%r48, %f182;
	shfl.sync.bfly.b32	%r49|%p35, %r48, 8, 31, -1;
	mov.b32 	%f183, %r49;
	max.f32 	%f184, %f182, %f183;
	mov.b32 	%r50, %f184;
	shfl.sync.bfly.b32	%r51|%p36, %r50, 4, 31, -1;
	mov.b32 	%f185, %r51;
	max.f32 	%f186, %f184, %f185;
	mov.b32 	%r52, %f186;
	shfl.sync.bfly.b32	%r53|%p37, %r52, 2, 31, -1;
	mov.b32 	%f187, %r53;
	max.f32 	%f188, %f186, %f187;
	mov.b32 	%r54, %f188;
	shfl.sync.bfly.b32	%r55|%p38, %r54, 1, 31, -1;
	mov.b32 	%f189, %r55;
	max.f32 	%f190, %f188, %f189;
	sub.f32 	%f191, %f563, %f190;
	fma.rn.f32 	%f192, %f191, 0f3BBB989D, 0f3F000000;
	cvt.sat.f32.f32 	%f193, %f192;
	mov.f32 	%f194, 0f4B400001;
	mov.f32 	%f195, 0f437C0000;
	fma.rm.f32 	%f196, %f193, %f195, %f194;
	add.f32 	%f197, %f196, 0fCB40007F;
	neg.f32 	%f198, %f197;
	fma.rn.f32 	%f199, %f191, 0f3FB8AA3B, %f198;
	fma.rn.f32 	%f200, %f191, 0f32A57060, %f199;
	mov.b32 	%r56, %f196;
	shl.b32 	%r57, %r56, 23;
	mov.b32 	%f201, %r57;
	ex2.approx.ftz.f32 	%f202, %f200;
	mul.f32 	%f203, %f202, %f201;
	add.f32 	%f204, %f203, 0f00000000;
	sub.f32 	%f205, %f565, %f190;
	fma.rn.f32 	%f206, %f205, 0f3BBB989D, 0f3F000000;
	cvt.sat.f32.f32 	%f207, %f206;
	fma.rm.f32 	%f208, %f207, %f195, %f194;
	add.f32 	%f209, %f208, 0fCB40007F;
	neg.f32 	%f210, %f209;
	fma.rn.f32 	%f211, %f205, 0f3FB8AA3B, %f210;
	fma.rn.f32 	%f212, %f205, 0f32A57060, %f211;
	mov.b32 	%r58, %f208;
	shl.b32 	%r59, %r58, 23;
	mov.b32 	%f213, %r59;
	ex2.approx.ftz.f32 	%f214, %f212;
	mul.f32 	%f215, %f214, %f213;
	add.f32 	%f216, %f204, %f215;
	sub.f32 	%f217, %f567, %f190;
	fma.rn.f32 	%f218, %f217, 0f3BBB989D, 0f3F000000;
	cvt.sat.f32.f32 	%f219, %f218;
	fma.rm.f32 	%f220, %f219, %f195, %f194;
	add.f32 	%f221, %f220, 0fCB40007F;
	neg.f32 	%f222, %f221;
	fma.rn.f32 	%f223, %f217, 0f3FB8AA3B, %f222;
	fma.rn.f32 	%f224, %f217, 0f32A57060, %f223;
	mov.b32 	%r60, %f220;
	shl.b32 	%r61, %r60, 23;
	mov.b32 	%f225, %r61;
	ex2.approx.ftz.f32 	%f226, %f224;
	mul.f32 	%f227, %f226, %f225;
	add.f32 	%f228, %f216, %f227;
	sub.f32 	%f229, %f569, %f190;
	fma.rn.f32 	%f230, %f229, 0f3BBB989D, 0f3F000000;
	cvt.sat.f32.f32 	%f231, %f230;
	fma.rm.f32 	%f232, %f231, %f195, %f194;
	add.f32 	%f233, %f232, 0fCB40007F;
	neg.f32 	%f234, %f233;
	fma.rn.f32 	%f235, %f229, 0f3FB8AA3B, %f234;
	fma.rn.f32 	%f236, %f229, 0f32A57060, %f235;
	mov.b32 	%r62, %f232;
	shl.b32 	%r63, %r62, 23;
	mov.b32 	%f237, %r63;
	ex2.approx.ftz.f32 	%f238, %f236;
	mul.f32 	%f239, %f238, %f237;
	add.f32 	%f240, %f228, %f239;
	sub.f32 	%f241, %f571, %f190;
	fma.rn.f32 	%f242, %f241, 0f3BBB989D, 0f3F000000;
	cvt.sat.f32.f32 	%f243, %f242;
	fma.rm.f32 	%f244, %f243, %f195, %f194;
	add.f32 	%f245, %f244, 0fCB40007F;
	neg.f32 	%f246, %f245;
	fma.rn.f32 	%f247, %f241, 0f3FB8AA3B, %f246;
	fma.rn.f32 	%f248, %f241, 0f32A57060, %f247;
	mov.b32 	%r64, %f244;
	shl.b32 	%r65, %r64, 23;
	mov.b32 	%f249, %r65;
	ex2.approx.ftz.f32 	%f250, %f248;
	mul.f32 	%f251, %f250, %f249;
	add.f32 	%f252, %f240, %f251;
	sub.f32 	%f253, %f573, %f190;
	fma.rn.f32 	%f254, %f253, 0f3BBB989D, 0f3F000000;
	cvt.sat.f32.f32 	%f255, %f254;
	fma.rm.f32 	%f256, %f255, %f195, %f194;
	add.f32 	%f257, %f256, 0fCB40007F;
	neg.f32 	%f258, %f257;
	fma.rn.f32 	%f259, %f253, 0f3FB8AA3B, %f258;
	fma.rn.f32 	%f260, %f253, 0f32A57060, %f259;
	mov.b32 	%r66, %f256;
	shl.b32 	%r67, %r66, 23;
	mov.b32 	%f261, %r67;
	ex2.approx.ftz.f32 	%f262, %f260;
	mul.f32 	%f263, %f262, %f261;
	add.f32 	%f264, %f252, %f263;
	sub.f32 	%f265, %f575, %f190;
	fma.rn.f32 	%f266, %f265, 0f3BBB989D, 0f3F000000;
	cvt.sat.f32.f32 	%f267, %f266;
	fma.rm.f32 	%f268, %f267, %f195, %f194;
	add.f32 	%f269, %f268, 0fCB40007F;
	neg.f32 	%f270, %f269;
	fma.rn.f32 	%f271, %f265, 0f3FB8AA3B, %f270;
	fma.rn.f32 	%f272, %f265, 0f32A57060, %f271;
	mov.b32 	%r68, %f268;
	shl.b32 	%r69, %r68, 23;
	mov.b32 	%f273, %r69;
	ex2.approx.ftz.f32 	%f274, %f272;
	mul.f32 	%f275, %f274, %f273;
	add.f32 	%f276, %f264, %f275;
	sub.f32 	%f277, %f577, %f190;
	fma.rn.f32 	%f278, %f277, 0f3BBB989D, 0f3F000000;
	cvt.sat.f32.f32 	%f279, %f278;
	fma.rm.f32 	%f280, %f279, %f195, %f194;
	add.f32 	%f281, %f280, 0fCB40007F;
	neg.f32 	%f282, %f281;
	fma.rn.f32 	%f283, %f277, 0f3FB8AA3B, %f282;
	fma.rn.f32 	%f284, %f277, 0f32A57060, %f283;
	mov.b32 	%r70, %f280;
	shl.b32 	%r71, %r70, 23;
	mov.b32 	%f285, %r71;
	ex2.approx.ftz.f32 	%f286, %f284;
	mul.f32 	%f287, %f286, %f285;
	add.f32 	%f288, %f276, %f287;
	sub.f32 	%f289, %f579, %f190;
	fma.rn.f32 	%f290, %f289, 0f3BBB989D, 0f3F000000;
	cvt.sat.f32.f32 	%f291, %f290;
	fma.rm.f32 	%f292, %f291, %f195, %f194;
	add.f32 	%f293, %f292, 0fCB40007F;
	neg.f32 	%f294, %f293;
	fma.rn.f32 	%f295, %f289, 0f3FB8AA3B, %f294;
	fma.rn.f32 	%f296, %f289, 0f32A57060, %f295;
	mov.b32 	%r72, %f292;
	shl.b32 	%r73, %r72, 23;
	mov.b32 	%f297, %r73;
	ex2.approx.ftz.f32 	%f298, %f296;
	mul.f32 	%f299, %f298, %f297;
	add.f32 	%f300, %f288, %f299;
	sub.f32 	%f301, %f581, %f190;
	fma.rn.f32 	%f302, %f301, 0f3BBB989D, 0f3F000000;
	cvt.sat.f32.f32 	%f303, %f302;
	fma.rm.f32 	%f304, %f303, %f195, %f194;
	add.f32 	%f305, %f304, 0fCB40007F;
	neg.f32 	%f306, %f305;
	fma.rn.f32 	%f307, %f301, 0f3FB8AA3B, %f306;
	fma.rn.f32 	%f308, %f301, 0f32A57060, %f307;
	mov.b32 	%r74, %f304;
	shl.b32 	%r75, %r74, 23;
	mov.b32 	%f309, %r75;
	ex2.approx.ftz.f32 	%f310, %f308;
	mul.f32 	%f311, %f310, %f309;
	add.f32 	%f312, %f300, %f311;
	sub.f32 	%f313, %f583, %f190;
	fma.rn.f32 	%f314, %f313, 0f3BBB989D, 0f3F000000;
	cvt.sat.f32.f32 	%f315, %f314;
	fma.rm.f32 	%f316, %f315, %f195, %f194;
	add.f32 	%f317, %f316, 0fCB40007F;
	neg.f32 	%f318, %f317;
	fma.rn.f32 	%f319, %f313, 0f3FB8AA3B, %f318;
	fma.rn.f32 	%f320, %f313, 0f32A57060, %f319;
	mov.b32 	%r76, %f316;
	shl.b32 	%r77, %r76, 23;
	mov.b32 	%f321, %r77;
	ex2.approx.ftz.f32 	%f322, %f320;
	mul.f32 	%f323, %f322, %f321;
	add.f32 	%f324, %f312, %f323;
	sub.f32 	%f325, %f585, %f190;
	fma.rn.f32 	%f326, %f325, 0f3BBB989D, 0f3F000000;
	cvt.sat.f32.f32 	%f327, %f326;
	fma.rm.f32 	%f328, %f327, %f195, %f194;
	add.f32 	%f329, %f328, 0fCB40007F;
	neg.f32 	%f330, %f329;
	fma.rn.f32 	%f331, %f325, 0f3FB8AA3B, %f330;
	fma.rn.f32 	%f332, %f325, 0f32A57060, %f331;
	mov.b32 	%r78, %f328;
	shl.b32 	%r79, %r78, 23;
	mov.b32 	%f333, %r79;
	ex2.approx.ftz.f32 	%f334, %f332;
	mul.f32 	%f335, %f334, %f333;
	add.f32 	%f336, %f324, %f335;
	sub.f32 	%f337, %f587, %f190;
	fma.rn.f32 	%f338, %f337, 0f3BBB989D, 0f3F000000;
	cvt.sat.f32.f32 	%f339, %f338;
	fma.rm.f32 	%f340, %f339, %f195, %f194;
	add.f32 	%f341, %f340, 0fCB40007F;
	neg.f32 	%f342, %f341;
	fma.rn.f32 	%f343, %f337, 0f3FB8AA3B, %f342;
	fma.rn.f32 	%f344, %f337, 0f32A57060, %f343;
	mov.b32 	%r80, %f340;
	shl.b32 	%r81, %r80, 23;
	mov.b32 	%f345, %r81;
	ex2.approx.ftz.f32 	%f346, %f344;
	mul.f32 	%f347, %f346, %f345;
	add.f32 	%f348, %f336, %f347;
	sub.f32 	%f349, %f589, %f190;
	fma.rn.f32 	%f350, %f349, 0f3BBB989D, 0f3F000000;
	cvt.sat.f32.f32 	%f351, %f350;
	fma.rm.f32 	%f352, %f351, %f195, %f194;
	add.f32 	%f353, %f352, 0fCB40007F;
	neg.f32 	%f354, %f353;
	fma.rn.f32 	%f355, %f349, 0f3FB8AA3B, %f354;
	fma.rn.f32 	%f356, %f349, 0f32A57060, %f355;
	mov.b32 	%r82, %f352;
	shl.b32 	%r83, %r82, 23;
	mov.b32 	%f357, %r83;
	ex2.approx.ftz.f32 	%f358, %f356;
	mul.f32 	%f359, %f358, %f357;
	add.f32 	%f360, %f348, %f359;
	sub.f32 	%f361, %f591, %f190;
	fma.rn.f32 	%f362, %f361, 0f3BBB989D, 0f3F000000;
	cvt.sat.f32.f32 	%f363, %f362;
	fma.rm.f32 	%f364, %f363, %f195, %f194;
	add.f32 	%f365, %f364, 0fCB40007F;
	neg.f32 	%f366, %f365;
	fma.rn.f32 	%f367, %f361, 0f3FB8AA3B, %f366;
	fma.rn.f32 	%f368, %f361, 0f32A57060, %f367;
	mov.b32 	%r84, %f364;
	shl.b32 	%r85, %r84, 23;
	mov.b32 	%f369, %r85;
	ex2.approx.ftz.f32 	%f370, %f368;
	mul.f32 	%f371, %f370, %f369;
	add.f32 	%f372, %f360, %f371;
	sub.f32 	%f373, %f593, %f190;
	fma.rn.f32 	%f374, %f373, 0f3BBB989D, 0f3F000000;
	cvt.sat.f32.f32 	%f375, %f374;
	fma.rm.f32 	%f376, %f375, %f195, %f194;
	add.f32 	%f377, %f376, 0fCB40007F;
	neg.f32 	%f378, %f377;
	fma.rn.f32 	%f379, %f373, 0f3FB8AA3B, %f378;
	fma.rn.f32 	%f380, %f373, 0f32A57060, %f379;
	mov.b32 	%r86, %f376;
	shl.b32 	%r87, %r86, 23;
	mov.b32 	%f381, %r87;
	ex2.approx.ftz.f32 	%f382, %f380;
	mul.f32 	%f383, %f382, %f381;
	add.f32 	%f384, %f372, %f383;
	sub.f32 	%f385, %f595, %f190;
	fma.rn.f32 	%f386, %f385, 0f3BBB989D, 0f3F000000;
	cvt.sat.f32.f32 	%f387, %f386;
	fma.rm.f32 	%f388, %f387, %f195, %f194;
	add.f32 	%f389, %f388, 0fCB40007F;
	neg.f32 	%f390, %f389;
	fma.rn.f32 	%f391, %f385, 0f3FB8AA3B, %f390;
	fma.rn.f32 	%f392, %f385, 0f32A57060, %f391;
	mov.b32 	%r88, %f388;
	shl.b32 	%r89, %r88, 23;
	mov.b32 	%f393, %r89;
	ex2.approx.ftz.f32 	%f394, %f392;
	mul.f32 	%f395, %f394, %f393;
	add.f32 	%f396, %f384, %f395;
	sub.f32 	%f397, %f597, %f190;
	fma.rn.f32 	%f398, %f397, 0f3BBB989D, 0f3F000000;
	cvt.sat.f32.f32 	%f399, %f398;
	fma.rm.f32 	%f400, %f399, %f195, %f194;
	add.f32 	%f401, %f400, 0fCB40007F;
	neg.f32 	%f402, %f401;
	fma.rn.f32 	%f403, %f397, 0f3FB8AA3B, %f402;
	fma.rn.f32 	%f404, %f397, 0f32A57060, %f403;
	mov.b32 	%r90, %f400;
	shl.b32 	%r91, %r90, 23;
	mov.b32 	%f405, %r91;
	ex2.approx.ftz.f32 	%f406, %f404;
	mul.f32 	%f407, %f406, %f405;
	add.f32 	%f408, %f396, %f407;
	sub.f32 	%f409, %f599, %f190;
	fma.rn.f32 	%f410, %f409, 0f3BBB989D, 0f3F000000;
	cvt.sat.f32.f32 	%f411, %f410;
	fma.rm.f32 	%f412, %f411, %f195, %f194;
	add.f32 	%f413, %f412, 0fCB40007F;
	neg.f32 	%f414, %f413;
	fma.rn.f32 	%f415, %f409, 0f3FB8AA3B, %f414;
	fma.rn.f32 	%f416, %f409, 0f32A57060, %f415;
	mov.b32 	%r92, %f412;
	shl.b32 	%r93, %r92, 23;
	mov.b32 	%f417, %r93;
	ex2.approx.ftz.f32 	%f418, %f416;
	mul.f32 	%f419, %f418, %f417;
	add.f32 	%f420, %f408, %f419;
	sub.f32 	%f421, %f601, %f190;
	fma.rn.f32 	%f422, %f421, 0f3BBB989D, 0f3F000000;
	cvt.sat.f32.f32 	%f423, %f422;
	fma.rm.f32 	%f424, %f423, %f195, %f194;
	add.f32 	%f425, %f424, 0fCB40007F;
	neg.f32 	%f426, %f425;
	fma.rn.f32 	%f427, %f421, 0f3FB8AA3B, %f426;
	fma.rn.f32 	%f428, %f421, 0f32A57060, %f427;
	mov.b32 	%r94, %f424;
	shl.b32 	%r95, %r94, 23;
	mov.b32 	%f429, %r95;
	ex2.approx.ftz.f32 	%f430, %f428;
	mul.f32 	%f431, %f430, %f429;
	add.f32 	%f432, %f420, %f431;
	sub.f32 	%f433, %f603, %f190;
	fma.rn.f32 	%f434, %f433, 0f3BBB989D, 0f3F000000;
	cvt.sat.f32.f32 	%f435, %f434;
	fma.rm.f32 	%f436, %f435, %f195, %f194;
	add.f32 	%f437, %f436, 0fCB40007F;
	neg.f32 	%f438, %f437;
	fma.rn.f32 	%f439, %f433, 0f3FB8AA3B, %f438;
	fma.rn.f32 	%f440, %f433, 0f32A57060, %f439;
	mov.b32 	%r96, %f436;
	shl.b32 	%r97, %r96, 23;
	mov.b32 	%f441, %r97;
	ex2.approx.ftz.f32 	%f442, %f440;
	mul.f32 	%f443, %f442, %f441;
	add.f32 	%f444, %f432, %f443;
	sub.f32 	%f445, %f605, %f190;
	fma.rn.f32 	%f446, %f445, 0f3BBB989D, 0f3F000000;
	cvt.sat.f32.f32 	%f447, %f446;
	fma.rm.f32 	%f448, %f447, %f195, %f194;
	add.f32 	%f449, %f448, 0fCB40007F;
	neg.f32 	%f450, %f449;
	fma.rn.f32 	%f451, %f445, 0f3FB8AA3B, %f450;
	fma.rn.f32 	%f452, %f445, 0f32A57060, %f451;
	mov.b32 	%r98, %f448;
	shl.b32 	%r99, %r98, 23;
	mov.b32 	%f453, %r99;
	ex2.approx.ftz.f32 	%f454, %f452;
	mul.f32 	%f455, %f454, %f453;
	add.f32 	%f456, %f444, %f455;
	sub.f32 	%f457, %f607, %f190;
	fma.rn.f32 	%f458, %f457, 0f3BBB989D, 0f3F000000;
	cvt.sat.f32.f32 	%f459, %f458;
	fma.rm.f32 	%f460, %f459, %f195, %f194;
	add.f32 	%f461, %f460, 0fCB40007F;
	neg.f32 	%f462, %f461;
	fma.rn.f32 	%f463, %f457, 0f3FB8AA3B, %f462;
	fma.rn.f32 	%f464, %f457, 0f32A57060, %f463;
	mov.b32 	%r100, %f460;
	shl.b32 	%r101, %r100, 23;
	mov.b32 	%f465, %r101;
	ex2.approx.ftz.f32 	%f466, %f464;
	mul.f32 	%f467, %f466, %f465;
	add.f32 	%f468, %f456, %f467;
	sub.f32 	%f469, %f609, %f190;
	fma.rn.f32 	%f470, %f469, 0f3BBB989D, 0f3F000000;
	cvt.sat.f32.f32 	%f471, %f470;
	fma.rm.f32 	%f472, %f471, %f195, %f194;
	add.f32 	%f473, %f472, 0fCB40007F;
	neg.f32 	%f474, %f473;
	fma.rn.f32 	%f475, %f469, 0f3FB8AA3B, %f474;
	fma.rn.f32 	%f476, %f469, 0f32A57060, %f475;
	mov.b32 	%r102, %f472;
	shl.b32 	%r103, %r102, 23;
	mov.b32 	%f477, %r103;
	ex2.approx.ftz.f32 	%f478, %f476;
	mul.f32 	%f479, %f478, %f477;
	add.f32 	%f480, %f468, %f479;
	sub.f32 	%f481, %f611, %f190;
	fma.rn.f32 	%f482, %f481, 0f3BBB989D, 0f3F000000;
	cvt.sat.f32.f32 	%f483, %f482;
	fma.rm.f32 	%f484, %f483, %f195, %f194;
	add.f32 	%f485, %f484, 0fCB40007F;
	neg.f32 	%f486, %f485;
	fma.rn.f32 	%f487, %f481, 0f3FB8AA3B, %f486;
	fma.rn.f32 	%f488, %f481, 0f32A57060, %f487;
	mov.b32 	%r104, %f484;
	shl.b32 	%r105, %r104, 23;
	mov.b32 	%f489, %r105;
	ex2.approx.ftz.f32 	%f490, %f488;
	mul.f32 	%f491, %f490, %f489;
	add.f32 	%f492, %f480, %f491;
	sub.f32 	%f493, %f613, %f190;
	fma.rn.f32 	%f494, %f493, 0f3BBB989D, 0f3F000000;
	cvt.sat.f32.f32 	%f495, %f494;
	fma.rm.f32 	%f496, %f495, %f195, %f194;
	add.f32 	%f497, %f496, 0fCB40007F;
	neg.f32 	%f498, %f497;
	fma.rn.f32 	%f499, %f493, 0f3FB8AA3B, %f498;
	fma.rn.f32 	%f500, %f493, 0f32A57060, %f499;
	mov.b32 	%r106, %f496;
	shl.b32 	%r107, %r106, 23;
	mov.b32 	%f501, %r107;
	ex2.approx.ftz.f32 	%f502, %f500;
	mul.f32 	%f503, %f502, %f501;
	add.f32 	%f504, %f492, %f503;
	sub.f32 	%f505, %f615, %f190;
	fma.rn.f32 	%f506, %f505, 0f3BBB989D, 0f3F000000;
	cvt.sat.f32.f32 	%f507, %f506;
	fma.rm.f32 	%f508, %f507, %f195, %f194;
	add.f32 	%f509, %f508, 0fCB40007F;
	neg.f32 	%f510, %f509;
	fma.rn.f32 	%f511, %f505, 0f3FB8AA3B, %f510;
	fma.rn.f32 	%f512, %f505, 0f32A57060, %f511;
	mov.b32 	%r108, %f508;
	shl.b32 	%r109, %r108, 23;
	mov.b32 	%f513, %r109;
	ex2.approx.ftz.f32 	%f514, %f512;
	mul.f32 	%f515, %f514, %f513;
	add.f32 	%f516, %f504, %f515;
	sub.f32 	%f517, %f617, %f190;
	fma.rn.f32 	%f518, %f517, 0f3BBB989D, 0f3F000000;
	cvt.sat.f32.f32 	%f519, %f518;
	fma.rm.f32 	%f520, %f519, %f195, %f194;
	add.f32 	%f521, %f520, 0fCB40007F;
	neg.f32 	%f522, %f521;
	fma.rn.f32 	%f523, %f517, 0f3FB8AA3B, %f522;
	fma.rn.f32 	%f524, %f517, 0f32A57060, %f523;
	mov.b32 	%r110, %f520;
	shl.b32 	%r111, %r110, 23;
	mov.b32 	%f525, %r111;
	ex2.approx.ftz.f32 	%f526, %f524;
	mul.f32 	%f527, %f526, %f525;
	add.f32 	%f528, %f516, %f527;
	sub.f32 	%f529, %f619, %f190;
	fma.rn.f32 	%f530, %f529, 0f3BBB989D, 0f3F000000;
	cvt.sat.f32.f32 	%f531, %f530;
	fma.rm.f32 	%f532, %f531, %f195, %f194;
	add.f32 	%f533, %f532, 0fCB40007F;
	neg.f32 	%f534, %f533;
	fma.rn.f32 	%f535, %f529, 0f3FB8AA3B, %f534;
	fma.rn.f32 	%f536, %f529, 0f32A57060, %f535;
	mov.b32 	%r112, %f532;
	shl.b32 	%r113, %r112, 23;
	mov.b32 	%f537, %r113;
	ex2.approx.ftz.f32 	%f538, %f536;
	mul.f32 	%f539, %f538, %f537;
	add.f32 	%f540, %f528, %f539;
	sub.f32 	%f541, %f621, %f190;
	fma.rn.f32 	%f542, %f541, 0f3BBB989D, 0f3F000000;
	cvt.sat.f32.f32 	%f543, %f542;
	fma.rm.f32 	%f544, %f543, %f195, %f194;
	add.f32 	%f545, %f544, 0fCB40007F;
	neg.f32 	%f546, %f545;
	fma.rn.f32 	%f547, %f541, 0f3FB8AA3B, %f546;
	fma.rn.f32 	%f548, %f541, 0f32A57060, %f547;
	mov.b32 	%r114, %f544;
	shl.b32 	%r115, %r114, 23;
	mov.b32 	%f549, %r115;
	ex2.approx.ftz.f32 	%f550, %f548;
	mul.f32 	%f551, %f550, %f549;
	add.f32 	%f552, %f540, %f551;
	mov.b32 	%r116, %f552;
	shfl.sync.bfly.b32	%r117|%p39, %r116, 16, 31, -1;
	mov.b32 	%f553, %r117;
	add.f32 	%f554, %f552, %f553;
	mov.b32 	%r118, %f554;
	shfl.sync.bfly.b32	%r119|%p40, %r118, 8, 31, -1;
	mov.b32 	%f555, %r119;
	add.f32 	%f556, %f554, %f555;
	mov.b32 	%r120, %f556;
	shfl.sync.bfly.b32	%r121|%p41, %r120, 4, 31, -1;
	mov.b32 	%f557, %r121;
	add.f32 	%f558, %f556, %f557;
	mov.b32 	%r122, %f558;
	shfl.sync.bfly.b32	%r123|%p42, %r122, 2, 31, -1;
	mov.b32 	%f559, %r123;
	add.f32 	%f560, %f558, %f559;
	mov.b32 	%r124, %f560;
	shfl.sync.bfly.b32	%r125|%p43, %r124, 1, 31, -1;
	mov.b32 	%f561, %r125;
	add.f32 	%f562, %f560, %f561;
	div.rn.f32 	%f121, %f203, %f562;
	div.rn.f32 	%f122, %f215, %f562;
	div.rn.f32 	%f123, %f227, %f562;
	div.rn.f32 	%f124, %f239, %f562;
	div.rn.f32 	%f125, %f251, %f562;
	div.rn.f32 	%f126, %f263, %f562;
	div.rn.f32 	%f127, %f275, %f562;
	div.rn.f32 	%f128, %f287, %f562;
	div.rn.f32 	%f129, %f299, %f562;
	div.rn.f32 	%f130, %f311, %f562;
	div.rn.f32 	%f131, %f323, %f562;
	div.rn.f32 	%f132, %f335, %f562;
	div.rn.f32 	%f133, %f347, %f562;
	div.rn.f32 	%f134, %f359, %f562;
	div.rn.f32 	%f135, %f371, %f562;
	div.rn.f32 	%f136, %f383, %f562;
	div.rn.f32 	%f137, %f395, %f562;
	div.rn.f32 	%f138, %f407, %f562;
	div.rn.f32 	%f139, %f419, %f562;
	div.rn.f32 	%f140, %f431, %f562;
	div.rn.f32 	%f141, %f443, %f562;
	div.rn.f32 	%f142, %f455, %f562;
	div.rn.f32 	%f143, %f467, %f562;
	div.rn.f32 	%f144, %f479, %f562;
	div.rn.f32 	%f145, %f491, %f562;
	div.rn.f32 	%f146, %f503, %f562;
	div.rn.f32 	%f147, %f515, %f562;
	div.rn.f32 	%f148, %f527, %f562;
	div.rn.f32 	%f149, %f539, %f562;
	div.rn.f32 	%f150, %f551, %f562;
	mad.lo.s64 	%rd52, %rd67, %rd29, %rd51;
	cvta.to.global.u64 	%rd53, %rd28;
	shl.b64 	%rd54, %rd52, 2;
	add.s64 	%rd24, %rd53, %rd54;
	@%p33 bra 	$L__BB136_66;
	st.global.f32 	[%rd24], %f121;
$L__BB136_66:
	mov.u32 	%r126, %tid.x;
	add.s32 	%r127, %r126, 32;
	cvt.u64.u32 	%rd55, %r127;
	setp.le.s64 	%p44, %rd31, %rd55;
	@%p44 bra 	$L__BB136_68;
	st.global.f32 	[%rd24+128], %f122;
$L__BB136_68:
	setp.le.s64 	%p45, %rd31, %rd2;
	@%p45 bra 	$L__BB136_70;
	st.global.f32 	[%rd24+256], %f123;
$L__BB136_70:
	setp.le.s64 	%p46, %rd31, %rd3;
	@%p46 bra 	$L__BB136_72;
	st.global.f32 	[%rd24+384], %f124;
$L__BB136_72:
	setp.le.s64 	%p47, %rd31, %rd4;
	@%p47 bra 	$L__BB136_74;
	st.global.f32 	[%rd24+512], %f125;
$L__BB136_74:
	setp.le.s64 	%p48, %rd31, %rd5;
	@%p48 bra 	$L__BB136_76;
	st.global.f32 	[%rd24+640], %f126;
$L__BB136_76:
	mov.u32 	%r128, %tid.x;
	add.s32 	%r129, %r128, 192;
	cvt.u64.u32 	%rd56, %r129;
	setp.le.s64 	%p49, %rd31, %rd56;
	@%p49 bra 	$L__BB136_78;
	st.global.f32 	[%rd24+768], %f127;
$L__BB136_78:
	mov.u32 	%r130, %tid.x;
	add.s32 	%r131, %r130, 224;
	cvt.u64.u32 	%rd57, %r131;
	setp.le.s64 	%p50, %rd31, %rd57;
	@%p50 bra 	$L__BB136_80;
	st.global.f32 	[%rd24+896], %f128;
$L__BB136_80:
	mov.u32 	%r132, %tid.x;
	add.s32 	%r133, %r132, 256;
	cvt.u64.u32 	%rd58, %r133;
	setp.le.s64 	%p51, %rd31, %rd58;
	@%p51 bra 	$L__BB136_82;
	st.global.f32 	[%rd24+1024], %f129;
$L__BB136_82:
	mov.u32 	%r134, %tid.x;
	add.s32 	%r135, %r134, 288;
	cvt.u64.u32 	%rd59, %r135;
	setp.le.s64 	%p52, %rd31, %rd59;
	@%p52 bra 	$L__BB136_84;
	st.global.f32 	[%rd24+1152], %f130;
$L__BB136_84:
	setp.le.s64 	%p53, %rd31, %rd6;
	@%p53 bra 	$L__BB136_86;
	st.global.f32 	[%rd24+1280], %f131;
$L__BB136_86:
	setp.le.s64 	%p54, %rd31, %rd7;
	@%p54 bra 	$L__BB136_88;
	st.global.f32 	[%rd24+1408], %f132;
$L__BB136_88:
	setp.le.s64 	%p55, %rd31, %rd8;
	@%p55 bra 	$L__BB136_90;
	st.global.f32 	[%rd24+1536], %f133;
$L__BB136_90:
	setp.le.s64 	%p56, %rd31, %rd9;
	@%p56 bra 	$L__BB136_92;
	st.global.f32 	[%rd24+1664], %f134;
$L__BB136_92:
	setp.le.s64 	%p57, %rd31, %rd10;
	@%p57 bra 	$L__BB136_94;
	st.global.f32 	[%rd24+1792], %f135;
$L__BB136_94:
	setp.le.s64 	%p58, %rd31, %rd11;
	@%p58 bra 	$L__BB136_96;
	st.global.f32 	[%rd24+1920], %f136;
$L__BB136_96:
	setp.le.s64 	%p59, %rd31, %rd12;
	@%p59 bra 	$L__BB136_98;
	st.global.f32 	[%rd24+2048], %f137;
$L__BB136_98:
	setp.le.s64 	%p60, %rd31, %rd13;
	@%p60 bra 	$L__BB136_100;
	st.global.f32 	[%rd24+2176], %f138;
$L__BB136_100:
	setp.le.s64 	%p61, %rd31, %rd14;
	@%p61 bra 	$L__BB136_102;
	st.global.f32 	[%rd24+2304], %f139;
$L__BB136_102:
	setp.le.s64 	%p62, %rd31, %rd15;
	@%p62 bra 	$L__BB136_104;
	st.global.f32 	[%rd24+2432], %f140;
$L__BB136_104:
	setp.le.s64 	%p63, %rd31, %rd16;
	@%p63 bra 	$L__BB136_106;
	st.global.f32 	[%rd24+2560], %f141;
$L__BB136_106:
	setp.le.s64 	%p64, %rd31, %rd17;
	@%p64 bra 	$L__BB136_108;
	st.global.f32 	[%rd24+2688], %f142;
$L__BB136_108:
	mov.u32 	%r136, %tid.x;
	add.s32 	%r137, %r136, 704;
	cvt.u64.u32 	%rd60, %r137;
	setp.le.s64 	%p65, %rd31, %rd60;
	@%p65 bra 	$L__BB136_110;
	st.global.f32 	[%rd24+2816], %f143;
$L__BB136_110:
	add.s32 	%r139, %r136, 736;
	cvt.u64.u32 	%rd61, %r139;
	setp.le.s64 	%p66, %rd31, %rd61;
	@%p66 bra 	$L__BB136_112;
	st.global.f32 	[%rd24+2944], %f144;
$L__BB136_112:
	add.s32 	%r141, %r136, 768;
	cvt.u64.u32 	%rd62, %r141;
	setp.le.s64 	%p67, %rd31, %rd62;
	@%p67 bra 	$L__BB136_114;
	st.global.f32 	[%rd24+3072], %f145;
$L__BB136_114:
	add.s32 	%r143, %r136, 800;
	cvt.u64.u32 	%rd63, %r143;
	setp.le.s64 	%p68, %rd31, %rd63;
	@%p68 bra 	$L__BB136_116;
	st.global.f32 	[%rd24+3200], %f146;
$L__BB136_116:
	setp.le.s64 	%p69, %rd31, %rd18;
	@%p69 bra 	$L__BB136_118;
	st.global.f32 	[%rd24+3328], %f147;
$L__BB136_118:
	setp.le.s64 	%p70, %rd31, %rd19;
	@%p70 bra 	$L__BB136_120;
	st.global.f32 	[%rd24+3456], %f148;
$L__BB136_120:
	setp.le.s64 	%p71, %rd31, %rd20;
	@%p71 bra 	$L__BB136_122;
	st.global.f32 	[%rd24+3584], %f149;
$L__BB136_122:
	setp.le.s64 	%p72, %rd31, %rd21;
	@%p72 bra 	$L__BB136_124;
	st.global.f32 	[%rd24+3712], %f150;
$L__BB136_124:
	ld.param.u64 	%rd66, [_ZN7oneflow4cuda7softmax15SoftmaxWarpImplI10SimpleLoadIffE11SimpleStoreIffEfLi1ELi30ELi32ELi1ELb1ELNS1_9AlgorithmE0EEEvT_T0_ll_param_2];
	mov.u32 	%r144, %nctaid.x;
	mov.u32 	%r145, %ntid.y;
	mul.lo.s32 	%r146, %r144, %r145;
	cvt.s64.s32 	%rd64, %r146;
	add.s64 	%rd67, %rd67, %rd64;
	setp.lt.s64 	%p73, %rd67, %rd66;
	@%p73 bra 	$L__BB136_4;
$L__BB136_125:
	ret;

}
	// .globl	_ZN7oneflow4cuda7softmax15SoftmaxWarpImplI10SimpleLoadIffE11SimpleStoreIffEfLi1ELi31ELi32ELi1ELb0ELNS1_9AlgorithmE0EEEvT_T0_ll
.visible .entry _ZN7oneflow4cuda7softmax15SoftmaxWarpImplI10SimpleLoadIffE11SimpleStoreIffEfLi1ELi31ELi32ELi1ELb0ELNS1_9AlgorithmE0EEEvT_T0_ll(
	.param .align 8 .b8 _ZN7oneflow4cuda7softmax15SoftmaxWarpImplI10SimpleLoadIffE11SimpleStoreIffEfLi1ELi31ELi32ELi1ELb0ELNS1_9AlgorithmE0EEEvT_T0_ll_param_0[16],
	.param .align 8 .b8 _ZN7oneflow4cuda7softmax15SoftmaxWarpImplI10SimpleLoadIffE11SimpleStoreIffEfLi1ELi31ELi32ELi1ELb0ELNS1_9AlgorithmE0EEEvT_T0_ll_param_1[16],
	.param .u64 _ZN7oneflow4cuda7softmax15SoftmaxWarpImplI10SimpleLoadIffE11SimpleStoreIffEfLi1ELi31ELi32ELi1ELb0ELNS1_9AlgorithmE0EEEvT_T0_ll_param_2,
	.param .u64 _ZN7oneflow4cuda7softmax15SoftmaxWarpImplI10SimpleLoadIffE11SimpleStoreIffEfLi1ELi31ELi32ELi1ELb0ELNS1_9AlgorithmE0EEEvT_T0_ll_param_3
)
{
	.reg .pred 	%p<14>;
	.reg .b32 	%r<90>;
	.reg .b32 	%f<488>;
	.reg .b64 	%rd<29>;

	ld.param.u64 	%rd13, [_ZN7oneflow4cuda7softmax15SoftmaxWarpImplI10SimpleLoadIffE11SimpleStoreIffEfLi1ELi31ELi32ELi1ELb0ELNS1_9AlgorithmE0EEEvT_T0_ll_param_1+8];
	ld.param.u64 	%rd12, [_ZN7oneflow4cuda7softmax15SoftmaxWarpImplI10SimpleLoadIffE11SimpleStoreIffEfLi1ELi31ELi32ELi1ELb0ELNS1_9AlgorithmE0EEEvT_T0_ll_param_1];
	ld.param.u64 	%rd11, [_ZN7oneflow4cuda7softmax15SoftmaxWarpImplI10SimpleLoadIffE11SimpleStoreIffEfLi1ELi31ELi32ELi1ELb0ELNS1_9AlgorithmE0EEEvT_T0_ll_param_0+8];
	ld.param.u64 	%rd10, [_ZN7oneflow4cuda7softmax15SoftmaxWarpImplI10SimpleLoadIffE11SimpleStoreIffEfLi1ELi31ELi32ELi1ELb0ELNS1_9AlgorithmE0EEEvT_T0_ll_param_0];
	ld.param.u64 	%rd14, [_ZN7oneflow4cuda7softmax15SoftmaxWarpImplI10SimpleLoadIffE11SimpleStoreIffEfLi1ELi31ELi32ELi1ELb0ELNS1_9AlgorithmE0EEEvT_T0_ll_param_2];
	ld.param.u64 	%rd15, [_ZN7oneflow4cuda7softmax15SoftmaxWarpImplI10SimpleLoadIffE11SimpleStoreIffEfLi1ELi31ELi32ELi1ELb0ELNS1_9AlgorithmE0EEEvT_T0_ll_param_3];
	setp.lt.s64 	%p1, %rd15, 993;
	@%p1 bra 	$L__BB137_2;
	mov.u64 	%rd16, $str;
	cvta.global.u64 	%rd17, %rd16;
	mov.u64 	%rd18, $str$1;
	cvta.global.u64 	%rd19, %rd18;
	mov.u64 	%rd20, __unnamed_137;
	cvta.global.u64 	%rd21, %rd20;
	{ // callseq 136, 0
	.param .b64 param0;
	st.param.b64 	[param0], %rd17;
	.param .b64 param1;
	st.param.b64 	[param1], %rd19;
	.param .b32 param2;
	st.param.b32 	[param2], 228;
	.param .b64 param3;
	st.param.b64 	[param3], %rd21;
	.param .b64 param4;
	st.param.b64 	[param4], 1;
	call.uni 
	__assertfail, 
	(
	param0, 
	param1, 
	param2, 
	param3, 
	param4
	);
	} // callseq 136
$L__BB137_2:
	mov.u32 	%r2, %ctaid.x;
	mov.u32 	%r3, %ntid.y;
	mov.u32 	%r4, %tid.y;
	mad.lo.s32 	%r5, %r2, %r3, %r4;
	mov.u32 	%r6, %nctaid.x;
	mul.lo.s32 	%r1, %r6, %r3;
	cvt.s64.s32 	%rd28, %r5;
	setp.le.s64 	%p2, %rd14, %rd28;
	@%p2 bra 	$L__BB137_5;
	mov.u32 	%r7, %tid.x;
	cvt.u64.u32 	%rd4, %r7;
	cvta.to.global.u64 	%rd5, %rd12;
	cvta.to.global.u64 	%rd6, %rd10;
	cvt.s64.s32 	%rd7, %r1;
$L__BB137_4:
	mad.lo.s64 	%rd22, %rd28, %rd11, %rd4;
	shl.b64 	%rd23, %rd22, 2;
	add.s64 	%rd24, %rd6, %rd23;
	ld.global.f32 	%f1, [%rd24];
	max.f32 	%f2, %f1, 0fFF800000;
	ld.global.f32 	%f3, [%rd24+128];
	max.f32 	%f4, %f2, %f3;
	ld.global.f32 	%f5, [%rd24+256];
	max.f32 	%f6, %f4, %f5;
	ld.global.f32 	%f7, [%rd24+384];
	max.f32 	%f8, %f6, %f7;
	ld.global.f32 	%f9, [%rd24+512];
	max.f32 	%f10, %f8, %f9;
	ld.global.f32 	%f11, [%rd24+640];
	max.f32 	%f12, %f10, %f11;
	ld.global.f32 	%f13, [%rd24+768];
	max.f32 	%f14, %f12, %f13;
	ld.global.f32 	%f15, [%rd24+896];
	max.f32 	%f16, %f14, %f15;
	ld.global.f32 	%f17, [%rd24+1024];
	max.f32 	%f18, %f16, %f17;
	ld.global.f32 	%f19, [%rd24+1152];
	max.f32 	%f20, %f18, %f19;
	ld.global.f32 	%f21, [%rd24+1280];
	max.f32 	%f22, %f20, %f21;
	ld.global.f32 	%f23, [%rd24+1408];
	max.f32 	%f24, %f22, %f23;
	ld.global.f32 	%f25, [%rd24+1536];
	max.f32 	%f26, %f24, %f25;
	ld.global.f32 	%f27, [%rd24+1664];
	max.f32 	%f28, %f26, %f27;
	ld.global.f32 	%f29, [%rd24+1792];
	max.f32 	%f30, %f28, %f29;
	ld.global.f32 	%f31, [%rd24+1920];
	max.f32 	%f32, %f30, %f31;
	ld.global.f32 	%f33, [%rd24+2048];
	max.f32 	%f34, %f32, %f33;
	ld.global.f32 	%f35, [%rd24+2176];
	max.f32 	%f36, %f34, %f35;
	ld.global.f32 	%f37, [%rd24+2304];
	max.f32 	%f38, %f36, %f37;
	ld.global.f32 	%f39, [%rd24+2432];
	max.f32 	%f40, %f38, %f39;
	ld.global.f32 	%f41, [%rd24+2560];
	max.f32 	%f42, %f40, %f41;
	ld.global.f32 	%f43, [%rd24+2688];
	max.f32 	%f44, %f42, %f43;
	ld.global.f32 	%f45, [%rd24+2816];
	max.f32 	%f46, %f44, %f45;
	ld.global.f32 	%f47, [%rd24+2944];
	max.f32 	%f48, %f46, %f47;
	ld.global.f32 	%f49, [%rd24+3072];
	max.f32 	%f50, %f48, %f49;
	ld.global.f32 	%f51, [%rd24+3200];
	max.f32 	%f52, %f50, %f51;
	ld.global.f32 	%f53, [%rd24+3328];
	max.f32 	%f54, %f52, %f53;
	ld.global.f32 	%f55, [%rd24+3456];
	max.f32 	%f56, %f54, %f55;
	ld.global.f32 	%f57, [%rd24+3584];
	max.f32 	%f58, %f56, %f57;
	ld.global.f32 	%f59, [%rd24+3712];
	max.f32 	%f60, %f58, %f59;
	ld.global.f32 	%f61, [%rd24+3840];
	max.f32 	%f62, %f60, %f61;
	mov.b32 	%r8, %f62;
	shfl.sync.bfly.b32	%r9|%p3, %r8, 16, 31, -1;
	mov.b32 	%f63, %r9;
	max.f32 	%f64, %f62, %f63;
	mov.b32 	%r10, %f64;
	shfl.sync.bfly.b32	%r11|%p4, %r10, 8, 31, -1;
	mov.b32 	%f65, %r11;
	max.f32 	%f66, %f64, %f65;
	mov.b32 	%r12, %f66;
	shfl.sync.bfly.b32	%r13|%p5, %r12, 4, 31, -1;
	mov.b32 	%f67, %r13;
	max.f32 	%f68, %f66, %f67;
	mov.b32 	%r14, %f68;
	shfl.sync.bfly.b32	%r15|%p6, %r14, 2, 31, -1;
	mov.b32 	%f69, %r15;
	max.f32 	%f70, %f68, %f69;
	mov.b32 	%r16, %f70;
	shfl.sync.bfly.b32	%r17|%p7, %r16, 1, 31, -1;
	mov.b32 	%f71, %r17;
	max.f32 	%f72, %f70, %f71;
	sub.f32 	%f73, %f1, %f72;
	fma.rn.f32 	%f74, %f73, 0f3BBB989D, 0f3F000000;
	cvt.sat.f32.f32 	%f75, %f74;
	mov.f32 	%f76, 0f4B400001;
	mov.f32 	%f77, 0f437C0000;
	fma.rm.f32 	%f78, %f75, %f77, %f76;
	add.f32 	%f79, %f78, 0fCB40007F;
	neg.f32 	%f80, %f79;
	fma.rn.f32 	%f81, %f73, 0f3FB8AA3B, %f80;
	fma.rn.f32 	%f82, %f73, 0f32A57060, %f81;
	mov.b32 	%r18, %f78;
	shl.b32 	%r19, %r18, 23;
	mov.b32 	%f83, %r19;
	ex2.approx.ftz.f32 	%f84, %f82;
	mul.f32 	%f85, %f84, %f83;
	add.f32 	%f86, %f85, 0f00000000;
	sub.f32 	%f87, %f3, %f72;
	fma.rn.f32 	%f88, %f87, 0f3BBB989D, 0f3F000000;
	cvt.sat.f32.f32 	%f89, %f88;
	fma.rm.f32 	%f90, %f89, %f77, %f76;
	add.f32 	%f91, %f90, 0fCB40007F;
	neg.f32 	%f92, %f91;
	fma.rn.f32 	%f93, %f87, 0f3FB8AA3B, %f92;
	fma.rn.f32 	%f94, %f87, 0f32A57060, %f93;
	mov.b32 	%r20, %f90;
	shl.b32 	%r21, %r20, 23;
	mov.b32 	%f95, %r21;
	ex2.approx.ftz.f32 	%f96, %f94;
	mul.f32 	%f97, %f96, %f95;
	add.f32 	%f98, %f86, %f97;
	sub.f32 	%f99, %f5, %f72;
	fma.rn.f32 	%f100, %f99, 0f3BBB989D, 0f3F000000;
	cvt.sat.f32.f32 	%f101, %f100;
	fma.rm.f32 	%f102, %f101, %f77, %f76;
	add.f32 	%f103, %f102, 0fCB40007F;
	neg.f32 	%f104, %f103;
	fma.rn.f32 	%f105, %f99, 0f3FB8AA3B, %f104;
	fma.rn.f32 	%f106, %f99, 0f32A57060, %f105;
	mov.b32 	%r22, %f102;
	shl.b32 	%r23, %r22, 23;
	mov.b32 	%f107, %r23;
	ex2.approx.ftz.f32 	%f108, %f106;
	mul.f32 	%f109, %f108, %f107;
	add.f32 	%f110, %f98, %f109;
	sub.f32 	%f111, %f7, %f72;
	fma.rn.f32 	%f112, %f111, 0f3BBB989D, 0f3F000000;
	cvt.sat.f32.f32 	%f113, %f112;
	fma.rm.f32 	%f114, %f113, %f77, %f76;
	add.f32 	%f115, %f114, 0fCB40007F;
	neg.f32 	%f116, %f115;
	fma.rn.f32 	%f117, %f111, 0f3FB8AA3B, %f116;
	fma.rn.f32 	%f118, %f111, 0f32A57060, %f117;
	mov.b32 	%r24, %f114;
	shl.b32 	%r25, %r24, 23;
	mov.b32 	%f119, %r25;
	ex2.approx.ftz.f32 	%f120, %f118;
	mul.f32 	%f121, %f120, %f119;
	add.f32 	%f122, %f110, %f121;
	sub.f32 	%f123, %f9, %f72;
	fma.rn.f32 	%f124, %f123, 0f3BBB989D, 0f3F000000;
	cvt.sat.f32.f32 	%f125, %f124;
	fma.rm.f32 	%f126, %f125, %f77, %f76;
	add.f32 	%f127, %f126, 0fCB40007F;
	neg.f32 	%f128, %f127;
	fma.rn.f32 	%f129, %f123, 0f3FB8AA3B, %f128;
	fma.rn.f32 	%f130, %f123, 0f32A57060, %f129;
	mov.b32 	%r26, %f126;
	shl.b32 	%r27, %r26, 23;
	mov.b32 	%f131, %r27;
	ex2.approx.ftz.f32 	%f132, %f130;
	mul.f32 	%f133, %f132, %f131;
	add.f32 	%f134, %f122, %f133;
	sub.f32 	%f135, %f11, %f72;
	fma.rn.f32 	%f136, %f135, 0f3BBB989D, 0f3F000000;
	cvt.sat.f32.f32 	%f137, %f136;
	fma.rm.f32 	%f138, %f137, %f77, %f76;
	add.f32 	%f139, %f138, 0fCB40007F;
	neg.f32 	%f140, %f139;
	fma.rn.f32 	%f141, %f135, 0f3FB8AA3B, %f140;
	fma.rn.f32 	%f142, %f135, 0f32A57060, %f141;
	mov.b32 	%r28, %f138;
	shl.b32 	%r29, %r28, 23;
	mov.b32 	%f143, %r29;
	ex2.approx.ftz.f32 	%f144, %f142;
	mul.f32 	%f145, %f144, %f143;
	add.f32 	%f146, %f134, %f145;
	sub.f32 	%f147, %f13, %f72;
	fma.rn.f32 	%f148, %f147, 0f3BBB989D, 0f3F000000;
	cvt.sat.f32.f32 	%f149, %f148;
	fma.rm.f32 	%f150, %f149, %f77, %f76;
	add.f32 	%f151, %f150, 0fCB40007F;
	neg.f32 	%f152, %f151;
	fma.rn.f32 	%f153, %f147, 0f3FB8AA3B, %f152;
	fma.rn.f32 	%f154, %f147, 0f32A57060, %f153;
	mov.b32 	%r30, %f150;
	shl.b32 	%r31, %r30, 23;
	mov.b32 	%f155, %r31;
	ex2.approx.ftz.f32 	%f156, %f154;
	mul.f32 	%f157, %f156, %f155;
	add.f32 	%f158, %f146, %f157;
	sub.f32 	%f159, %f15, %f72;
	fma.rn.f32 	%f160, %f159, 0f3BBB989D, 0f3F000000;
	cvt.sat.f32.f32 	%f161, %f160;
	fma.rm.f32 	%f162, %f161, %f77, %f76;
	add.f32 	%f163, %f162, 0fCB40007F;
	neg.f32 	%f164, %f163;
	fma.rn.f32 	%f165, %f159, 0f3FB8AA3B, %f164;
	fma.rn.f32 	%f166, %f159, 0f32A57060, %f165;
	mov.b32 	%r32, %f162;
	shl.b32 	%r33, %r32, 23;
	mov.b32 	%f167, %r33;
	ex2.approx.ftz.f32 	%f168, %f166;
	mul.f32 	%f169, %f168, %f167;
	add.f32 	%f170, %f158, %f169;
	sub.f32 	%f171, %f17, %f72;
	fma.rn.f32 	%f172, %f171, 0f3BBB989D, 0f3F000000;
	cvt.sat.f32.f32 	%f173, %f172;
	fma.rm.f32 	%f174, %f173, %f77, %f76;
	add.f32 	%f175, %f174, 0fCB40007F;
	neg.f32 	%f176, %f175;
	fma.rn.f32 	%f177, %f171, 0f3FB8AA3B, %f176;
	fma.rn.f32 	%f178, %f171, 0f32A57060, %f177;
	mov.b32 	%r34, %f174;
	shl.b32 	%r35, %r34, 23;
	mov.b32 	%f179, %r35;
	ex2.approx.ftz.f32 	%f180, %f178;
	mul.f32 	%f181, %f180, %f179;
	add.f32 	%f182, %f170, %f181;
	sub.f32 	%f183, %f19, %f72;
	fma.rn.f32 	%f184, %f183, 0f3BBB989D, 0f3F000000;
	cvt.sat.f32.f32 	%f185, %f184;
	fma.rm.f32 	%f186, %f185, %f77, %f76;
	add.f32 	%f187, %f186, 0fCB40007F;
	neg.f32 	%f188, %f187;
	fma.rn.f32 	%f189, %f183, 0f3FB8AA3B, %f188;
	fma.rn.f32 	%f190, %f183, 0f32A57060, %f189;
	mov.b32 	%r36, %f186;
	shl.b32 	%r37, %r36, 23;
	mov.b32 	%f191, %r37;
	ex2.approx.ftz.f32 	%f192, %f190;
	mul.f32 	%f193, %f192, %f191;
	add.f32 	%f194, %f182, %f193;
	sub.f32 	%f195, %f21, %f72;
	fma.rn.f32 	%f196, %f195, 0f3BBB989D, 0f3F000000;
	cvt.sat.f32.f32 	%f197, %f196;
	fma.rm.f32 	%f198, %f197, %f77, %f76;
	add.f32 	%f199, %f198, 0fCB40007F;
	neg.f32 	%f200, %f199;
	fma.rn.f32 	%f201, %f195, 0f3FB8AA3B, %f200;
	fma.rn.f32 	%f202, %f195, 0f32A57060, %f201;
	mov.b32 	%r38, %f198;
	shl.b32 	%r39, %r38, 23;
	mov.b32 	%f203, %r39;
	ex2.approx.ftz.f32 	%f204, %f202;
	mul.f32 	%f205, %f204, %f203;
	add.f32 	%f206, %f194, %f205;
	sub.f32 	%f207, %f23, %f72;
	fma.rn.f32 	%f208, %f207, 0f3BBB989D, 0f3F000000;
	cvt.sat.f32.f32 	%f209, %f208;
	fma.rm.f32 	%f210, %f209, %f77, %f76;
	add.f32 	%f211, %f210, 0fCB40007F;
	neg.f32 	%f212, %f211;
	fma.rn.f32 	%f213, %f207, 0f3FB8AA3B, %f212;
	fma.rn.f32 	%f214, %f207, 0f32A57060, %f213;
	mov.b32 	%r40, %f210;
	shl.b32 	%r41, %r40, 23;
	mov.b32 	%f215, %r41;
	ex2.approx.ftz.f32 	%f216, %f214;
	mul.f32 	%f217, %f216, %f215;
	add.f32 	%f218, %f206, %f217;
	sub.f32 	%f219, %f25, %f72;
	fma.rn.f32 	%f220, %f219, 0f3BBB989D, 0f3F000000;
	cvt.sat.f32.f32 	%f221, %f220;
	fma.rm.f32 	%f222, %f221, %f77, %f76;
	add.f32 	%f223, %f222, 0fCB40007F;
	neg.f32 	%f224, %f223;
	fma.rn.f32 	%f225, %f219, 0f3FB8AA3B, %f224;
	fma.rn.f32 	%f226, %f219, 0f32A57060, %f225;
	mov.b32 	%r42, %f222;
	shl.b32 	%r43, %r42, 23;
	mov.b32 	%f227, %r43;
	ex2.approx.ftz.f32 	%f228, %f226;
	mul.f32 	%f229, %f228, %f227;
	add.f32 	%f230, %f218, %f229;
	sub.f32 	%f231, %f27, %f72;
	fma.rn.f32 	%f232, %f231, 0f3BBB989D, 0f3F000000;
	cvt.sat.f32.f32 	%f233, %f232;
	fma.rm.f32 	%f234, %f233, %f77, %f76;
	add.f32 	%f235, %f234, 0fCB40007F;
	neg.f32 	%f236, %f235;
	fma.rn.f32 	%f237, %f231, 0f3FB8AA3B, %f236;
	fma.rn.f32 	%f238, %f231, 0f32A57060, %f237;
	mov.b32 	%r44, %f234;
	shl.b32 	%r45, %r44, 23;
	mov.b32 	%f239, %r45;
	ex2.approx.ftz.f32 	%f240, %f238;
	mul.f32 	%f241, %f240, %f239;
	add.f32 	%f242, %f230, %f241;
	sub.f32 	%f243, %f29, %f72;
	fma.rn.f32 	%f244, %f243, 0f3BBB989D, 0f3F000000;
	cvt.sat.f32.f32 	%f245, %f244;
	fma.rm.f32 	%f246, %f245, %f77, %f76;
	add.f32 	%f247, %f246, 0fCB40007F;
	neg.f32 	%f248, %f247;
	fma.rn.f32 	%f249, %f243, 0f3FB8AA3B, %f248;
	fma.rn.f32 	%f250, %f243, 0f32A57060, %f249;
	mov.b32 	%r46, %f246;
	shl.b32 	%r47, %r46, 23;
	mov.b32 	%f251, %r47;
	ex2.approx.ftz.f32 	%f252, %f250;
	mul.f32 	%f253, %f252, %f251;
	add.f32 	%f254, %f242, %f253;
	sub.f32 	%f255, %f31, %f72;
	fma.rn.f32 	%f256, %f255, 0f3BBB989D, 0f3F000000;
	cvt.sat.f32.f32 	%f257, %f256;
	fma.rm.f32 	%f258, %f257, %f77, %f76;
	add.f32 	%f259, %f258, 0fCB40007F;
	neg.f32 	%f260, %f259;
	fma.rn.f32 	%f261, %f255, 0f3FB8AA3B, %f260;
	fma.rn.f32 	%f262, %f255, 0f32A57060, %f261;
	mov.b32 	%r48, %f258;
	shl.b32 	%r49, %r48, 23;
	mov.b32 	%f263, %r49;
	ex2.approx.ftz.f32 	%f264, %f262;
	mul.f32 	%f265, %f264, %f263;
	add.f32 	%f266, %f254, %f265;
	sub.f32 	%f267, %f33, %f72;
	fma.rn.f32 	%f268, %f267, 0f3BBB989D, 0f3F000000;
	cvt.sat.f32.f32 	%f269, %f268;
	fma.rm.f32 	%f270, %f269, %f77, %f76;
	add.f32 	%f271, %f270, 0fCB40007F;
	neg.f32 	%f272, %f271;
	fma.rn.f32 	%f273, %f267, 0f3FB8AA3B, %f272;
	fma.rn.f32 	%f274, %f267, 0f32A57060, %f273;
	mov.b32 	%r50, %f270;
	shl.b32 	%r51, %r50, 23;
	mov.b32 	%f275, %r51;
	ex2.approx.ftz.f32 	%f276, %f274;
	mul.f32 	%f277, %f276, %f275;
	add.f32 	%f278, %f266, %f277;
	sub.f32 	%f279, %f35, %f72;
	fma.rn.f32 	%f280, %f279, 0f3BBB989D, 0f3F000000;
	cvt.sat.f32.f32 	%f281, %f280;
	fma.rm.f32 	%f282, %f281, %f77, %f76;
	add.f32 	%f283, %f282, 0fCB40007F;
	neg.f32 	%f284, %f283;
	fma.rn.f32 	%f285, %f279, 0f3FB8AA3B, %f284;
	fma.rn.f32 	%f286, %f279, 0f32A57060, %f285;
	mov.b32 	%r52, %f282;
	shl.b32 	%r53, %r52, 23;
	mov.b32 	%f287, %r53;
	ex2.approx.ftz.f32 	%f288, %f286;
	mul.f32 	%f289, %f288, %f287;
	add.f32 	%f290, %f278, %f289;
	sub.f32 	%f291, %f37, %f72;
	fma.rn.f32 	%f292, %f291, 0f3BBB989D, 0f3F000000;
	cvt.sat.f32.f32 	%f293, %f292;
	fma.rm.f32 	%f294, %f293, %f77, %f76;
	add.f32 	%f295, %f294, 0fCB40007F;
	neg.f32 	%f296, %f295;
	fma.rn.f32 	%f297, %f291, 0f3FB8AA3B, %f296;
	fma.rn.f32 	%f298, %f291, 0f32A57060, %f297;
	mov.b32 	%r54, %f294;
	shl.b32 	%r55, %r54, 23;
	mov.b32 	%f299, %r55;
	ex2.approx.ftz.f32 	%f300, %f298;
	mul.f32 	%f301, %f300, %f299;
	add.f32 	%f302, %f290, %f301;
	sub.f32 	%f303, %f39, %f72;
	fma.rn.f32 	%f304, %f303, 0f3BBB989D, 0f3F000000;
	cvt.sat.f32.f32 	%f305, %f304;
	fma.rm.f32 	%f306, %f305, %f77, %f76;
	add.f32 	%f307, %f306, 0fCB40007F;
	neg.f32 	%f308, %f307;
	fma.rn.f32 	%f309, %f303, 0f3FB8AA3B, %f308;
	fma.rn.f32 	%f310, %f303, 0f32A57060, %f309;
	mov.b32 	%r56, %f306;
	shl.b32 	%r57, %r56, 23;
	mov.b32 	%f311, %r57;
	ex2.approx.ftz.f32 	%f312, %f310;
	mul.f32 	%f313, %f312, %f311;
	add.f32 	%f314, %f302, %f313;
	sub.f32 	%f315, %f41, %f72;
	fma.rn.f32 	%f316, %f315, 0f3BBB989D, 0f3F000000;
	cvt.sat.f32.f32 	%f317, %f316;
	fma.rm.f32 	%f318, %f317, %f77, %f76;
	add.f32 	%f319, %f318, 0fCB40007F;
	neg.f32 	%f320, %f319;
	fma.rn.f32 	%f321, %f315, 0f3FB8AA3B, %f320;
	fma.rn.f32 	%f322, %f315, 0f32A57060, %f321;
	mov.b32 	%r58, %f318;
	shl.b32 	%r59, %r58, 23;
	mov.b32 	%f323, %r59;
	ex2.approx.ftz.f32 	%f324, %f322;
	mul.f32 	%f325, %f324, %f323;
	add.f32 	%f326, %f314, %f325;
	sub.f32 	%f327, %f43, %f72;
	fma.rn.f32 	%f328, %f327, 0f3BBB989D, 0f3F000000;
	cvt.sat.f32.f32 	%f329, %f328;
	fma.rm.f32 	%f330, %f329, %f77, %f76;
	add.f32 	%f331, %f330, 0fCB40007F;
	neg.f32 	%f332, %f331;
	fma.rn.f32 	%f333, %f327, 0f3FB8AA3B, %f332;
	fma.rn.f32 	%f334, %f327, 0f32A57060, %f333;
	mov.b32 	%r60, %f330;
	shl.b32 	%r61, %r60, 23;
	mov.b32 	%f335, %r61;
	ex2.approx.ftz.f32 	%f336, %f334;
	mul.f32 	%f337, %f336, %f335;
	add.f32 	%f338, %f326, %f337;
	sub.f32 	%f339, %f45, %f72;
	fma.rn.f32 	%f340, %f339, 0f3BBB989D, 0f3F000000;
	cvt.sat.f32.f32 	%f341, %f340;
	fma.rm.f32 	%f342, %f341, %f77, %f76;
	add.f32 	%f343, %f342, 0fCB40007F;
	neg.f32 	%f344, %f343;
	fma.rn.f32 	%f345, %f339, 0f3FB8AA3B, %f344;
	fma.rn.f32 	%f346, %f339, 0f32A57060, %f345;
	mov.b32 	%r62, %f342;
	shl.b32 	%r63, %r62, 23;
	mov.b32 	%f347, %r63;
	ex2.approx.ftz.f32 	%f348, %f346;
	mul.f32 	%f349, %f348, %f347;
	add.f32 	%f350, %f338, %f349;
	sub.f32 	%f351, %f47, %f72;
	fma.rn.f32 	%f352, %f351, 0f3BBB989D, 0f3F000000;
	cvt.sat.f32.f32 	%f353, %f352;
	fma.rm.f32 	%f354, %f353, %f77, %f76;
	add.f32 	%f355, %f354, 0fCB40007F;
	neg.f32 	%f356, %f355;
	fma.rn.f32 	%f357, %f351, 0f3FB8AA3B, %f356;
	fma.rn.f32 	%f358, %f351, 0f32A57060, %f357;
	mov.b32 	%r64, %f354;
	shl.b32 	%r65, %r64, 23;
	mov.b32 	%f359, %r65;
	ex2.approx.ftz.f32 	%f360, %f358;
	mul.f32 	%f361, %f360, %f359;
	add.f32 	%f362, %f350, %f361;
	sub.f32 	%f363, %f49, %f72;
	fma.rn.f32 	%f364, %f363, 0f3BBB989D, 0f3F000000;
	cvt.sat.f32.f32 	%f365, %f364;
	fma.rm.f32 	%f366, %f365, %f77, %f76;
	add.f32 	%f367, %f366, 0fCB40007F;
	neg.f32 	%f368, %f367;
	fma.rn.f32 	%f369, %f363, 0f3FB8AA3B, %f368;
	fma.rn.f32 	%f370, %f363, 0f32A57060, %f369;
	mov.b32 	%r66, %f366;
	shl.b32 	%r67, %r66, 23;
	mov.b32 	%f371, %r67;
	ex2.approx.ftz.f32 	%f372, %f370;
	mul.f32 	%f373, %f372, %f371;
	add.f32 	%f374, %f362, %f373;
	sub.f32 	%f375, %f51, %f72;
	fma.rn.f32 	%f376, %f375, 0f3BBB989D, 0f3F000000;
	cvt.sat.f32.f32 	%f377, %f376;
	fma.rm.f32 	%f378, %f377, %f77, %f76;
	add.f32 	%f379, %f378, 0fCB40007F;
	neg.f32 	%f380, %f379;
	fma.rn.f32 	%f381, %f375, 0f3FB8AA3B, %f380;
	fma.rn.f32 	%f382, %f375, 0f32A57060, %f381;
	mov.b32 	%r68, %f378;
	shl.b32 	%r69, %r68, 23;
	mov.b32 	%f383, %r69;
	ex2.approx.ftz.f32 	%f384, %f382;
	mul.f32 	%f385, %f384, %f383;
	add.f32 	%f386, %f374, %f385;
	sub.f32 	%f387, %f53, %f72;
	fma.rn.f32 	%f388, %f387, 0f3BBB989D, 0f3F000000;
	cvt.sat.f32.f32 	%f389, %f388;
	fma.rm.f32 	%f390, %f389, %f77, %f76;
	add.f32 	%f391, %f390, 0fCB40007F;
	neg.f32 	%f392, %f391;
	fma.rn.f32 	%f393, %f387, 0f3FB8AA3B, %f392;
	fma.rn.f32 	%f394, %f387, 0f32A57060, %f393;
	mov.b32 	%r70, %f390;
	shl.b32 	%r71, %r70, 23;
	mov.b32 	%f395, %r71;
	ex2.approx.ftz.f32 	%f396, %f394;
	mul.f32 	%f397, %f396, %f395;
	add.f32 	%f398, %f386, %f397;
	sub.f32 	%f399, %f55, %f72;
	fma.rn.f32 	%f400, %f399, 0f3BBB989D, 0f3F000000;
	cvt.sat.f32.f32 	%f401, %f400;
	fma.rm.f32 	%f402, %f401, %f77, %f76;
	add.f32 	%f403, %f402, 0fCB40007F;
	neg.f32 	%f404, %f403;
	fma.rn.f32 	%f405, %f399, 0f3FB8AA3B, %f404;
	fma.rn.f32 	%f406, %f399, 0f32A57060, %f405;
	mov.b32 	%r72, %f402;
	shl.b32 	%r73, %r72, 23;
	mov.b32 	%f407, %r73;
	ex2.approx.ftz.f32 	%f408, %f406;
	mul.f32 	%f409, %f408, %f407;
	add.f32 	%f410, %f398, %f409;
	sub.f32 	%f411, %f57, %f72;
	fma.rn.f32 	%f412, %f411, 0f3BBB989D, 0f3F000000;
	cvt.sat.f32.f32 	%f413, %f412;
	fma.rm.f32 	%f414, %f413, %f77, %f76;
	add.f32 	%f415, %f414, 0fCB40007F;
	neg.f32 	%f416, %f415;
	fma.rn.f32 	%f417, %f411, 0f3FB8AA3B, %f416;
	fma.rn.f32 	%f418, %f411, 0f32A57060, %f417;
	mov.b32 	%r74, %f414;
	shl.b32 	%r75, %r74, 23;
	mov.b32 	%f419, %r75;
	ex2.approx.ftz.f32 	%f420, %f418;
	mul.f32 	%f421, %f420, %f419;
	add.f32 	%f422, %f410, %f421;
	sub.f32 	%f423, %f59, %f72;
	fma.rn.f32 	%f424, %f423, 0f3BBB989D, 0f3F000000;
	cvt.sat.f32.f32 	%f425, %f424;
	fma.rm.f32 	%f426, %f425, %f77, %f76;
	add.f32 	%f427, %f426, 0fCB40007F;
	neg.f32 	%f428, %f427;
	fma.rn.f32 	%f429, %f423, 0f3FB8AA3B, %f428;
	fma.rn.f32 	%f430, %f423, 0f32A57060, %f429;
	mov.b32 	%r76, %f426;
	shl.b32 	%r77, %r76, 23;
	mov.b32 	%f431, %r77;
	ex2.approx.ftz.f32 	%f432, %f430;
	mul.f32 	%f433, %f432, %f431;
	add.f32 	%f434, %f422, %f433;
	sub.f32 	%f435, %f61, %f72;
	fma.rn.f32 	%f436, %f435, 0f3BBB989D, 0f3F000000;
	cvt.sat.f32.f32 	%f437, %f436;
	fma.rm.f32 	%f438, %f437, %f77, %f76;
	add.f32 	%f439, %f438, 0fCB40007F;
	neg.f32 	%f440, %f439;
	fma.rn.f32 	%f441, %f435, 0f3FB8AA3B, %f440;
	fma.rn.f32 	%f442, %f435, 0f32A57060, %f441;
	mov.b32 	%r78, %f438;
	shl.b32 	%r79, %r78, 23;
	mov.b32 	%f443, %r79;
	ex2.approx.ftz.f32 	%f444, %f442;
	mul.f32 	%f445, %f444, %f443;
	add.f32 	%f446, %f434, %f445;
	mov.b32 	%r80, %f446;
	shfl.sync.bfly.b32	%r81|%p8, %r80, 16, 31, -1;
	mov.b32 	%f447, %r81;
	add.f32 	%f448, %f446, %f447;
	mov.b32 	%r82, %f448;
	shfl.sync.bfly.b32	%r83|%p9, %r82, 8, 31, -1;
	mov.b32 	%f449, %r83;
	add.f32 	%f450, %f448, %f449;
	mov.b32 	%r84, %f450;
	shfl.sync.bfly.b32	%r85|%p10, %r84, 4, 31, -1;
	mov.b32 	%f451, %r85;
	add.f32 	%f452, %f450, %f451;
	mov.b32 	%r86, %f452;
	shfl.sync.bfly.b32	%r87|%p11, %r86, 2, 31, -1;
	mov.b32 	%f453, %r87;
	add.f32 	%f454, %f452, %f453;
	mov.b32 	%r88, %f454;
	shfl.sync.bfly.b32	%r89|%p12, %r88, 1, 31, -1;
	mov.b32 	%f455, %r89;
	add.f32 	%f456, %f454, %f455;
	div.rn.f32 	%f457, %f85, %f456;
	div.rn.f32 	%f458, %f97, %f456;
	div.rn.f32 	%f459, %f109, %f456;
	div.rn.f32 	%f460, %f121, %f456;
	div.rn.f32 	%f461, %f133, %f456;
	div.rn.f32 	%f462, %f145, %f456;
	div.rn.f32 	%f463, %f157, %f456;
	div.rn.f32 	%f464, %f169, %f456;
	div.rn.f32 	%f465, %f181, %f456;
	div.rn.f32 	%f466, %f193, %f456;
	div.rn.f32 	%f467, %f205, %f456;
	div.rn.f32 	%f468, %f217, %f456;
	div.rn.f32 	%f469, %f229, %f456;
	div.rn.f32 	%f470, %f241, %f456;
	div.rn.f32 	%f471, %f253, %f456;
	div.rn.f32 	%f472, %f265, %f456;
	div.rn.f32 	%f473, %f277, %f456;
	div.rn.f32 	%f474, %f289, %f456;
	div.rn.f32 	%f475, %f301, %f456;
	div.rn.f32 	%f476, %f313, %f456;
	div.rn.f32 	%f477, %f325, %f456;
	div.rn.f32 	%f478, %f337, %f456;
	div.rn.f32 	%f479, %f349, %f456;
	div.rn.f32 	%f480, %f361, %f456;
	div.rn.f32 	%f481, %f373, %f456;
	div.rn.f32 	%f482, %f385, %f456;
	div.rn.f32 	%f483, %f397, %f456;
	div.rn.f32 	%f484, %f409, %f456;
	div.rn.f32 	%f485, %f421, %f456;
	div.rn.f32 	%f486, %f433, %f456;
	div.rn.f32 	%f487, %f445, %f456;
	mad.lo.s64 	%rd25, %rd28, %rd13, %rd4;
	shl.b64 	%rd26, %rd25, 2;
	add.s64 	%rd27, %rd5, %rd26;
	st.global.f32 	[%rd27], %f457;
	st.global.f32 	[%rd27+128], %f458;
	st.global.f32 	[%rd27+256], %f459;
	st.global.f32 	[%rd27+384], %f460;
	st.global.f32 	[%rd27+512], %f461;
	st.global.f32 	[%rd27+640], %f462;
	st.global.f32 	[%rd27+768], %f463;
	st.global.f32 	[%rd27+896], %f464;
	st.global.f32 	[%rd27+1024], %f465;
	st.global.f32 	[%rd27+1152], %f466;
	st.global.f32 	[%rd27+1280], %f467;
	st.global.f32 	[%rd27+1408], %f468;
	st.global.f32 	[%rd27+1536], %f469;
	st.global.f32 	[%rd27+1664], %f470;
	st.global.f32 	[%rd27+1792], %f471;
	st.global.f32 	[%rd27+1920], %f472;
	st.global.f32 	[%rd27+2048], %f473;
	st.global.f32 	[%rd27+2176], %f474;
	st.global.f32 	[%rd27+2304], %f475;
	st.global.f32 	[%rd27+2432], %f476;
	st.global.f32 	[%rd27+2560], %f477;
	st.global.f32 	[%rd27+2688], %f478;
	st.global.f32 	[%rd27+2816], %f479;
	st.global.f32 	[%rd27+2944], %f480;
	st.global.f32 	[%rd27+3072], %f481;
	st.global.f32 	[%rd27+3200], %f482;
	st.global.f32 	[%rd27+3328], %f483;
	st.global.f32 	[%rd27+3456], %f484;
	st.global.f32 	[%rd27+3584], %f485;
	st.global.f32 	[%rd27+3712], %f486;
	st.global.f32 	[%rd27+3840], %f487;
	add.s64 	%rd28, %rd28, %rd7;
	setp.lt.s64 	%p13, %rd28, %rd14;
	@%p13 bra 	$L__BB137_4;
$L__BB137_5:
	ret;

}
	// .globl	_ZN7oneflow4cuda7softmax15SoftmaxWarpImplI10SimpleLoadIffE11SimpleStoreIffEfLi1ELi31ELi32ELi1ELb1ELNS1_9AlgorithmE0EEEvT_T0_ll
.visible .entry _ZN7oneflow4cuda7softmax15SoftmaxWarpImplI10SimpleLoadIffE11SimpleStoreIffEfLi1ELi31ELi32ELi1ELb1ELNS1_9AlgorithmE0EEEvT_T0_ll(
	.param .align 8 .b8 _ZN7oneflow4cuda7softmax15SoftmaxWarpImplI10SimpleLoadIffE11SimpleStoreIffEfLi1ELi31ELi32ELi1ELb1ELNS1_9AlgorithmE0EEEvT_T0_ll_param_0[16],
	.param .align 8 .b8 _ZN7oneflow4cuda7softmax15SoftmaxWarpImplI10SimpleLoadIffE11SimpleStoreIffEfLi1ELi31ELi32ELi1ELb1ELNS1_9AlgorithmE0EEEvT_T0_ll_param_1[16],
	.param .u64 _ZN7oneflow4cuda7softmax15SoftmaxWarpImplI10SimpleLoadIffE11SimpleStoreIffEfLi1ELi31ELi32ELi1ELb1ELNS1_9AlgorithmE0EEEvT_T0_ll_param_2,
	.param .u64 _ZN7oneflow4cuda7softmax15SoftmaxWarpImplI10SimpleLoadIffE11SimpleStoreIffEfLi1ELi31ELi32ELi1ELb1ELNS1_9AlgorithmE0EEEvT_T0_ll_param_3
)
{
	.reg .pred 	%p<76>;
	.reg .b32 	%r<153>;
	.reg .b32 	%f<643>;
	.reg .b64 	%rd<70>;

	ld.param.u64 	%rd29, [_ZN7oneflow4cuda7softmax15SoftmaxWarpImplI10SimpleLoadIffE11SimpleStoreIffEfLi1ELi31ELi32ELi1ELb1ELNS1_9AlgorithmE0EEEvT_T0_ll_param_1+8];
	ld.param.u64 	%rd28, [_ZN7oneflow4cuda7softmax15SoftmaxWarpImplI10SimpleLoadIffE11SimpleStoreIffEfLi1ELi31ELi32ELi1ELb1ELNS1_9AlgorithmE0EEEvT_T0_ll_param_1];
	ld.param.u64 	%rd27, [_ZN7oneflow4cuda7softmax15SoftmaxWarpImplI10SimpleLoadIffE11SimpleStoreIffEfLi1ELi31ELi32ELi1ELb1ELNS1_9AlgorithmE0EEEvT_T0_ll_param_0+8];
	ld.param.u64 	%rd26, [_ZN7oneflow4cuda7softmax15SoftmaxWarpImplI10SimpleLoadIffE11SimpleStoreIffEfLi1ELi31ELi32ELi1ELb1ELNS1_9AlgorithmE0EEEvT_T0_ll_param_0];
	ld.param.u64 	%rd31, [_ZN7oneflow4cuda7softmax15SoftmaxWarpImplI10SimpleLoadIffE11SimpleStoreIffEfLi1ELi31ELi32ELi1ELb1ELNS1_9AlgorithmE0EEEvT_T0_ll_param_3];
	setp.lt.s64 	%p1, %rd31, 993;
	@%p1 bra 	$L__BB138_2;
	mov.u64 	%rd32, $str;
	cvta.global.u64 	%rd33, %rd32;
	mov.u64 	%rd34, $str$1;
	cvta.global.u64 	%rd35, %rd34;
	mov.u64 	%rd36, __unnamed_138;
	cvta.global.u64 	%rd37, %rd36;
	{ // callseq 137, 0
	.param .b64 param0;
	st.param.b64 	[param0], %rd33;
	.param .b64 param1;
	st.param.b64 	[param1], %rd35;
	.param .b32 param2;
	st.param.b32 	[param2], 228;
	.param .b64 param3;
	st.param.b64 	[param3], %rd37;
	.param .b64 param4;
	st.param.b64 	[param4], 1;
	call.uni 
	__assertfail, 
	(
	param0, 
	param1, 
	param2, 
	param3, 
	param4
	);
	} // callseq 137
$L__BB138_2:
	ld.param.u64 	%rd67, [_ZN7oneflow4cuda7softmax15SoftmaxWarpImplI10SimpleLoadIffE11SimpleStoreIffEfLi1ELi31ELi32ELi1ELb1ELNS1_9AlgorithmE0EEEvT_T0_ll_param_2];
	mov.u32 	%r1, %ctaid.x;
	mov.u32 	%r2, %ntid.y;
	mov.u32 	%r3, %tid.y;
	mad.lo.s32 	%r4, %r1, %r2, %r3;
	cvt.s64.s32 	%rd69, %r4;
	setp.le.s64 	%p2, %rd67, %rd69;
	@%p2 bra 	$L__BB138_129;
	mov.u32 	%r5, %tid.x;
	add.s32 	%r6, %r5, 96;
	cvt.u64.u32 	%rd2, %r6;
	add.s32 	%r7, %r5, 128;
	cvt.u64.u32 	%rd3, %r7;
	add.s32 	%r8, %r5, 160;
	cvt.u64.u32 	%rd4, %r8;
	add.s32 	%r9, %r5, 192;
	cvt.u64.u32 	%rd5, %r9;
	add.s32 	%r10, %r5, 224;
	cvt.u64.u32 	%rd6, %r10;
	add.s32 	%r11, %r5, 352;
	cvt.u64.u32 	%rd7, %r11;
	add.s32 	%r12, %r5, 384;
	cvt.u64.u32 	%rd8, %r12;
	add.s32 	%r13, %r5, 416;
	cvt.u64.u32 	%rd9, %r13;
	add.s32 	%r14, %r5, 448;
	cvt.u64.u32 	%rd10, %r14;
	add.s32 	%r15, %r5, 480;
	cvt.u64.u32 	%rd11, %r15;
	add.s32 	%r16, %r5, 512;
	cvt.u64.u32 	%rd12, %r16;
	add.s32 	%r17, %r5, 544;
	cvt.u64.u32 	%rd13, %r17;
	add.s32 	%r18, %r5, 576;
	cvt.u64.u32 	%rd14, %r18;
	add.s32 	%r19, %r5, 608;
	cvt.u64.u32 	%rd15, %r19;
	add.s32 	%r20, %r5, 640;
	cvt.u64.u32 	%rd16, %r20;
	add.s32 	%r21, %r5, 672;
	cvt.u64.u32 	%rd17, %r21;
	add.s32 	%r22, %r5, 864;
	cvt.u64.u32 	%rd18, %r22;
	add.s32 	%r23, %r5, 896;
	cvt.u64.u32 	%rd19, %r23;
	add.s32 	%r24, %r5, 928;
	cvt.u64.u32 	%rd20, %r24;
	add.s32 	%r25, %r5, 960;
	cvt.u64.u32 	%rd21, %r25;
	add.s32 	%r28, %r5, 32;
	add.s32 	%r30, %r5, 64;
	add.s32 	%r32, %r5, 256;
	add.s32 	%r34, %r5, 288;
	add.s32 	%r36, %r5, 320;
$L__BB138_4:
	cvt.u64.u32 	%rd38, %r5;
	setp.le.s64 	%p3, %rd31, %rd38;
	mad.lo.s64 	%rd39, %rd69, %rd27, %rd38;
	cvta.to.global.u64 	%rd40, %rd26;
	shl.b64 	%rd41, %rd39, 2;
	add.s64 	%rd23, %rd40, %rd41;
	mov.f32 	%f581, 0fFF800000;
	mov.f32 	%f584, %f581;
	@%p3 bra 	$L__BB138_6;
	ld.global.f32 	%f581, [%rd23];
	max.f32 	%f584, %f581, 0fFF800000;
$L__BB138_6:
	cvt.u64.u32 	%rd42, %r28;
	setp.le.s64 	%p4, %rd31, %rd42;
	mov.f32 	%f583, 0fFF800000;
	@%p4 bra 	$L__BB138_8;
	ld.global.f32 	%f583, [%rd23+128];
	max.f32 	%f584, %f584, %f583;
$L__BB138_8:
	cvt.u64.u32 	%rd43, %r30;
	setp.le.s64 	%p5, %rd31, %rd43;
	mov.f32 	%f585, 0fFF800000;
	@%p5 bra 	$L__BB138_10;
	ld.global.f32 	%f585, [%rd23+256];
	max.f32 	%f584, %f584, %f585;
$L__BB138_10:
	setp.le.s64 	%p6, %rd31, %rd2;
	mov.f32 	%f587, 0fFF800000;
	@%p6 bra 	$L__BB138_12;
	ld.global.f32 	%f587, [%rd23+384];
	max.f32 	%f584, %f584, %f587;
$L__BB138_12:
	setp.le.s64 	%p7, %rd31, %rd3;
	mov.f32 	%f589, 0fFF800000;
	@%p7 bra 	$L__BB138_14;
	ld.global.f32 	%f589, [%rd23+512];
	max.f32 	%f584, %f584, %f589;
$L__BB138_14:
	setp.le.s64 	%p8, %rd31, %rd4;
	mov.f32 	%f591, 0fFF800000;
	@%p8 bra 	$L__BB138_16;
	ld.global.f32 	%f591, [%rd23+640];
	max.f32 	%f584, %f584, %f591;
$L__BB138_16:
	setp.le.s64 	%p9, %rd31, %rd5;
	mov.f32 	%f593, 0fFF800000;
	@%p9 bra 	$L__BB138_18;
	ld.global.f32 	%f593, [%rd23+768];
	max.f32 	%f584, %f584, %f593;
$L__BB138_18:
	setp.le.s64 	%p10, %rd31, %rd6;
	mov.f32 	%f595, 0fFF800000;
	@%p10 bra 	$L__BB138_20;
	ld.global.f32 	%f595, [%rd23+896];
	max.f32 	%f584, %f584, %f595;
$L__BB138_20:
	cvt.u64.u32 	%rd44, %r32;
	setp.le.s64 	%p11, %rd31, %rd44;
	mov.f32 	%f597, 0fFF800000;
	@%p11 bra 	$L__BB138_22;
	ld.global.f32 	%f597, [%rd23+1024];
	max.f32 	%f584, %f584, %f597;
$L__BB138_22:
	cvt.u64.u32 	%rd45, %r34;
	setp.le.s64 	%p12, %rd31, %rd45;
	mov.f32 	%f599, 0fFF800000;
	@%p12 bra 	$L__BB138_24;
	ld.global.f32 	%f599, [%rd23+1152];
	max.f32 	%f584, %f584, %f599;
$L__BB138_24:
	cvt.u64.u32 	%rd46, %r36;
	setp.le.s64 	%p13, %rd31, %rd46;
	mov.f32 	%f601, 0fFF800000;
	@%p13 bra 	$L__BB138_26;
	ld.global.f32 	%f601, [%rd23+1280];
	max.f32 	%f584, %f584, %f601;
$L__BB138_26:
	setp.le.s64 	%p14, %rd31, %rd7;
	mov.f32 	%f603, 0fFF800000;
	@%p14 bra 	$L__BB138_28;
	ld.global.f32 	%f603, [%rd23+1408];
	max.f32 	%f584, %f584, %f603;
$L__BB138_28:
	setp.le.s64 	%p15, %rd31, %rd8;
	mov.f32 	%f605, 0fFF800000;
	@%p15 bra 	$L__BB138_30;
	ld.global.f32 	%f605, [%rd23+1536];
	max.f32 	%f584, %f584, %f605;
$L__BB138_30:
	setp.le.s64 	%p16, %rd31, %rd9;
	mov.f32 	%f607, 0fFF800000;
	@%p16 bra 	$L__BB138_32;
	ld.global.f32 	%f607, [%rd23+1664];
	max.f32 	%f584, %f584, %f607;
$L__BB138_32:
	setp.le.s64 	%p17, %rd31, %rd10;
	mov.f32 	%f609, 0fFF800000;
	@%p17 bra 	$L__BB138_34;
	ld.global.f32 	%f609, [%rd23+1792];
	max.f32 	%f584, %f584, %f609;
$L__BB138_34:
	setp.le.s64 	%p18, %rd31, %rd11;
	mov.f32 	%f611, 0fFF800000;
	@%p18 bra 	$L__BB138_36;
	ld.global.f32 	%f611, [%rd23+1920];
	max.f32 	%f584, %f584, %f611;
$L__BB138_36:
	setp.le.s64 	%p19, %rd31, %rd12;
	mov.f32 	%f613, 0fFF800000;
	@%p19 bra 	$L__BB138_38;
	ld.global.f32 	%f613, [%rd23+2048];
	max.f32 	%f584, %f584, %f613;
$L__BB138_38:
	setp.le.s64 	%p20, %rd31, %rd13;
	mov.f32 	%f615, 0fFF800000;
	@%p20 bra 	$L__BB138_40;
	ld.global.f32 	%f615, [%rd23+2176];
	max.f32 	%f584, %f584, %f615;
$L__BB138_40:
	setp.le.s64 	%p21, %rd31, %rd14;
	mov.f32 	%f617, 0fFF800000;
	@%p21 bra 	$L__BB138_42;
	ld.global.f32 	%f617, [%rd23+2304];
	max.f32 	%f584, %f584, %f617;
$L__BB138_42:
	setp.le.s64 	%p22, %rd31, %rd15;
	mov.f32 	%f619, 0fFF800000;
	@%p22 bra 	$L__BB138_44;
	ld.global.f32 	%f619, [%rd23+2432];
	max.f32 	%f584, %f584, %f619;
$L__BB138_44:
	setp.le.s64 	%p23, %rd31, %rd16;
	mov.f32 	%f621, 0fFF800000;
	@%p23 bra 	$L__BB138_46;
	ld.global.f32 	%f621, [%rd23+2560];
	max.f32 	%f584, %f584, %f621;
$L__BB138_46:
	setp.le.s64 	%p24, %rd31, %rd17;
	mov.f32 	%f623, 0fFF800000;
	@%p24 bra 	$L__BB138_48;
	ld.global.f32 	%f623, [%rd23+2688];
	max.f32 	%f584, %f584, %f623;
$L__BB138_48:
	mov.u32 	%r37, %tid.x;
	add.s32 	%r38, %r37, 704;
	cvt.u64.u32 	%rd47, %r38;
	setp.le.s64 	%p25, %rd31, %rd47;
	mov.f32 	%f625, 0fFF800000;
	@%p25 bra 	$L__BB138_50;
	ld.global.f32 	%f625, [%rd23+2816];
	max.f32 	%f584, %f584, %f625;
$L__BB138_50:
	mov.u32 	%r39, %tid.x;
	add.s32 	%r40, %r39, 736;
	cvt.u64.u32 	%rd48, %r40;
	setp.le.s64 	%p26, %rd31, %rd48;
	mov.f32 	%f627, 0fFF800000;
	@%p26 bra 	$L__BB138_52;
	ld.global.f32 	%f627, [%rd23+2944];
	max.f32 	%f584, %f584, %f627;
$L__BB138_52:
	mov.u32 	%r41, %tid.x;
	add.s32 	%r42, %r41, 768;
	cvt.u64.u32 	%rd49, %r42;
	setp.le.s64 	%p27, %rd31, %rd49;
	mov.f32 	%f629, 0fFF800000;
	@%p27 bra 	$L__BB138_54;
	ld.global.f32 	%f629, [%rd23+3072];
	max.f32 	%f584, %f584, %f629;
$L__BB138_54:
	mov.u32 	%r43, %tid.x;
	add.s32 	%r44, %r43, 800;
	cvt.u64.u32 	%rd50, %r44;
	setp.le.s64 	%p28, %rd31, %rd50;
	mov.f32 	%f631, 0fFF800000;
	@%p28 bra 	$L__BB138_56;
	ld.global.f32 	%f631, [%rd23+3200];
	max.f32 	%f584, %f584, %f631;
$L__BB138_56:
	mov.u32 	%r45, %tid.x;
	add.s32 	%r46, %r45, 832;
	cvt.u64.u32 	%rd51, %r46;
	setp.le.s64 	%p29, %rd31, %rd51;
	mov.f32 	%f633, 0fFF800000;
	@%p29 bra 	$L__BB138_58;
	ld.global.f32 	%f633, [%rd23+3328];
	max.f32 	%f584, %f584, %f633;
$L__BB138_58:
	setp.le.s64 	%p30, %rd31, %rd18;
	mov.f32 	%f635, 0fFF800000;
	@%p30 bra 	$L__BB138_60;
	ld.global.f32 	%f635, [%rd23+3456];
	max.f32 	%f584, %f584, %f635;
$L__BB138_60:
	setp.le.s64 	%p31, %rd31, %rd19;
	mov.f32 	%f637, 0fFF800000;
	@%p31 bra 	$L__BB138_62;
	ld.global.f32 	%f637, [%rd23+3584];
	max.f32 	%f584, %f584, %f637;
$L__BB138_62:
	setp.le.s64 	%p32, %rd31, %rd20;
	mov.f32 	%f639, 0fFF800000;
	@%p32 bra 	$L__BB138_64;
	ld.global.f32 	%f639, [%rd23+3712];
	max.f32 	%f584, %f584, %f639;
$L__BB138_64:
	setp.le.s64 	%p33, %rd31, %rd21;
	mov.f32 	%f641, 0fFF800000;
	@%p33 bra 	$L__BB138_66;
	ld.global.f32 	%f641, [%rd23+3840];
	max.f32 	%f584, %f584, %f641;
$L__BB138_66:
	mov.u32 	%r47, %tid.x;
	cvt.u64.u32 	%rd52, %r47;
	setp.le.s64 	%p34, %rd31, %rd52;
	mov.b32 	%r48, %f584;
	shfl.sync.bfly.b32	%r49|%p35, %r48, 16, 31, -1;
	mov.b32 	%f187, %r49;
	max.f32 	%f188, %f584, %f187;
	mov.b32 	%r50, %f188;
	shfl.sync.bfly.b32	%r51|%p36, %r50, 8, 31, -1;
	mov.b32 	%f189, %r51;
	max.f32 	%f190, %f188, %f189;
	mov.b32 	%r52, %f190;
	shfl.sync.bfly.b32	%r53|%p37, %r52, 4, 31, -1;
	mov.b32 	%f191, %r53;
	max.f32 	%f192, %f190, %f191;
	mov.b32 	%r54, %f192;
	shfl.sync.bfly.b32	%r55|%p38, %r54, 2, 31, -1;
	mov.b32 	%f193, %r55;
	max.f32 	%f194, %f192, %f193;
	mov.b32 	%r56, %f194;
	shfl.sync.bfly.b32	%r57|%p39, %r56, 1, 31, -1;
	mov.b32 	%f195, %r57;
	max.f32 	%f196, %f194, %f195;
	sub.f32 	%f197, %f581, %f196;
	fma.rn.f32 	%f198, %f197, 0f3BBB989D, 0f3F000000;
	cvt.sat.f32.f32 	%f199, %f198;
	mov.f32 	%f200, 0f4B400001;
	mov.f32 	%f201, 0f437C0000;
	fma.rm.f32 	%f202, %f199, %f201, %f200;
	add.f32 	%f203, %f202, 0fCB40007F;
	neg.f32 	%f204, %f203;
	fma.rn.f32 	%f205, %f197, 0f3FB8AA3B, %f204;
	fma.rn.f32 	%f206, %f197, 0f32A57060, %f205;
	mov.b32 	%r58, %f202;
	shl.b32 	%r59, %r58, 23;
	mov.b32 	%f207, %r59;
	ex2.approx.ftz.f32 	%f208, %f206;
	mul.f32 	%f209, %f208, %f207;
	add.f32 	%f210, %f209, 0f00000000;
	sub.f32 	%f211, %f583, %f196;
	fma.rn.f32 	%f212, %f211, 0f3BBB989D, 0f3F000000;
	cvt.sat.f32.f32 	%f213, %f212;
	fma.rm.f32 	%f214, %f213, %f201, %f200;
	add.f32 	%f215, %f214, 0fCB40007F;
	neg.f32 	%f216, %f215;
	fma.rn.f32 	%f217, %f211, 0f3FB8AA3B, %f216;
	fma.rn.f32 	%f218, %f211, 0f32A57060, %f217;
	mov.b32 	%r60, %f214;
	shl.b32 	%r61, %r60, 23;
	mov.b32 	%f219, %r61;
	ex2.approx.ftz.f32 	%f220, %f218;
	mul.f32 	%f221, %f220, %f219;
	add.f32 	%f222, %f210, %f221;
	sub.f32 	%f223, %f585, %f196;
	fma.rn.f32 	%f224, %f223, 0f3BBB989D, 0f3F000000;
	cvt.sat.f32.f32 	%f225, %f224;
	fma.rm.f32 	%f226, %f225, %f201, %f200;
	add.f32 	%f227, %f226, 0fCB40007F;
	neg.f32 	%f228, %f227;
	fma.rn.f32 	%f229, %f223, 0f3FB8AA3B, %f228;
	fma.rn.f32 	%f230, %f223, 0f32A57060, %f229;
	mov.b32 	%r62, %f226;
	shl.b32 	%r63, %r62, 23;
	mov.b32 	%f231, %r63;
	ex2.approx.ftz.f32 	%f232, %f230;
	mul.f32 	%f233, %f232, %f231;
	add.f32 	%f234, %f222, %f233;
	sub.f32 	%f235, %f587, %f196;
	fma.rn.f32 	%f236, %f235, 0f3BBB989D, 0f3F000000;
	cvt.sat.f32.f32 	%f237, %f236;
	fma.rm.f32 	%f238, %f237, %f201, %f200;
	add.f32 	%f239, %f238, 0fCB40007F;
	neg.f32 	%f240, %f239;
	fma.rn.f32 	%f241, %f235, 0f3FB8AA3B, %f240;
	fma.rn.f32 	%f242, %f235, 0f32A57060, %f241;
	mov.b32 	%r64, %f238;
	shl.b32 	%r65, %r64, 23;
	mov.b32 	%f243, %r65;
	ex2.approx.ftz.f32 	%f244, %f242;
	mul.f32 	%f245, %f244, %f243;
	add.f32 	%f246, %f234, %f245;
	sub.f32 	%f247, %f589, %f196;
	fma.rn.f32 	%f248, %f247, 0f3BBB989D, 0f3F000000;
	cvt.sat.f32.f32 	%f249, %f248;
	fma.rm.f32 	%f250, %f249, %f201, %f200;
	add.f32 	%f251, %f250, 0fCB40007F;
	neg.f32 	%f252, %f251;
	fma.rn.f32 	%f253, %f247, 0f3FB8AA3B, %f252;
	fma.rn.f32 	%f254, %f247, 0f32A57060, %f253;
	mov.b32 	%r66, %f250;
	shl.b32 	%r67, %r66, 23;
	mov.b32 	%f255, %r67;
	ex2.approx.ftz.f32 	%f256, %f254;
	mul.f32 	%f257, %f256, %f255;
	add.f32 	%f258, %f246, %f257;
	sub.f32 	%f259, %f591, %f196;
	fma.rn.f32 	%f260, %f259, 0f3BBB989D, 0f3F000000;
	cvt.sat.f32.f32 	%f261, %f260;
	fma.rm.f32 	%f262, %f261, %f201, %f200;
	add.f32 	%f263, %f262, 0fCB40007F;
	neg.f32 	%f264, %f263;
	fma.rn.f32 	%f265, %f259, 0f3FB8AA3B, %f264;
	fma.rn.f32 	%f266, %f259, 0f32A57060, %f265;
	mov.b32 	%r68, %f262;
	shl.b32 	%r69, %r68, 23;
	mov.b32 	%f267, %r69;
	ex2.approx.ftz.f32 	%f268, %f266;
	mul.f32 	%f269, %f268, %f267;
	add.f32 	%f270, %f258, %f269;
	sub.f32 	%f271, %f593, %f196;
	fma.rn.f32 	%f272, %f271, 0f3BBB989D, 0f3F000000;
	cvt.sat.f32.f32 	%f273, %f272;
	fma.rm.f32 	%f274, %f273, %f201, %f200;
	add.f32 	%f275, %f274, 0fCB40007F;
	neg.f32 	%f276, %f275;
	fma.rn.f32 	%f277, %f271, 0f3FB8AA3B, %f276;
	fma.rn.f32 	%f278, %f271, 0f32A57060, %f277;
	mov.b32 	%r70, %f274;
	shl.b32 	%r71, %r70, 23;
	mov.b32 	%f279, %r71;
	ex2.approx.ftz.f32 	%f280, %f278;
	mul.f32 	%f281, %f280, %f279;
	add.f32 	%f282, %f270, %f281;
	sub.f32 	%f283, %f595, %f196;
	fma.rn.f32 	%f284, %f283, 0f3BBB989D, 0f3F000000;
	cvt.sat.f32.f32 	%f285, %f284;
	fma.rm.f32 	%f286, %f285, %f201, %f200;
	add.f32 	%f287, %f286, 0fCB40007F;
	neg.f32 	%f288, %f287;
	fma.rn.f32 	%f289, %f283, 0f3FB8AA3B, %f288;
	fma.rn.f32 	%f290, %f283, 0f32A57060, %f289;
	mov.b32 	%r72, %f286;
	shl.b32 	%r73, %r72, 23;
	mov.b32 	%f291, %r73;
	ex2.approx.ftz.f32 	%f292, %f290;
	mul.f32 	%f293, %f292, %f291;
	add.f32 	%f294, %f282, %f293;
	sub.f32 	%f295, %f597, %f196;
	fma.rn.f32 	%f296, %f295, 0f3BBB989D, 0f3F000000;
	cvt.sat.f32.f32 	%f297, %f296;
	fma.rm.f32 	%f298, %f297, %f201, %f200;
	add.f32 	%f299, %f298, 0fCB40007F;
	neg.f32 	%f300, %f299;
	fma.rn.f32 	%f301, %f295, 0f3FB8AA3B, %f300;
	fma.rn.f32 	%f302, %f295, 0f32A57060, %f301;
	mov.b32 	%r74, %f298;
	shl.b32 	%r75, %r74, 23;
	mov.b32 	%f303, %r75;
	ex2.approx.ftz.f32 	%f304, %f302;
	mul.f32 	%f305, %f304, %f303;
	add.f32 	%f306, %f294, %f305;
	sub.f32 	%f307, %f599, %f196;
	fma.rn.f32 	%f308, %f307, 0f3BBB989D, 0f3F000000;
	cvt.sat.f32.f32 	%f309, %f308;
	fma.rm.f32 	%f310, %f309, %f201, %f200;
	add.f32 	%f311, %f310, 0fCB40007F;
	neg.f32 	%f312, %f311;
	fma.rn.f32 	%f313, %f307, 0f3FB8AA3B, %f312;
	fma.rn.f32 	%f314, %f307, 0f32A57060, %f313;
	mov.b32 	%r76, %f310;
	shl.b32 	%r77, %r76, 23;
	mov.b32 	%f315, %r77;
	ex2.approx.ftz.f32 	%f316, %f314;
	mul.f32 	%f317, %f316, %f315;
	add.f32 	%f318, %f306, %f317;
	sub.f32 	%f319, %f601, %f196;
	fma.rn.f32 	%f320, %f319, 0f3BBB989D, 0f3F000000;
	cvt.sat.f32.f32 	%f321, %f320;
	fma.rm.f32 	%f322, %f321, %f201, %f200;
	add.f32 	%f323, %f322, 0fCB40007F;
	neg.f32 	%f324, %f323;
	fma.rn.f32 	%f325, %f319, 0f3FB8AA3B, %f324;
	fma.rn.f32 	%f326, %f319, 0f32A57060, %f325;
	mov.b32 	%r78, %f322;
	shl.b32 	%r79, %r78, 23;
	mov.b32 	%f327, %r79;
	ex2.approx.ftz.f32 	%f328, %f326;
	mul.f32 	%f329, %f328, %f327;
	add.f32 	%f330, %f318, %f329;
	sub.f32 	%f331, %f603, %f196;
	fma.rn.f32 	%f332, %f331, 0f3BBB989D, 0f3F000000;
	cvt.sat.f32.f32 	%f333, %f332;
	fma.rm.f32 	%f334, %f333, %f201, %f200;
	add.f32 	%f335, %f334, 0fCB40007F;
	neg.f32 	%f336, %f335;
	fma.rn.f32 	%f337, %f331, 0f3FB8AA3B, %f336;
	fma.rn.f32 	%f338, %f331, 0f32A57060, %f337;
	mov.b32 	%r80, %f334;
	shl.b32 	%r81, %r80, 23;
	mov.b32 	%f339, %r81;
	ex2.approx.ftz.f32 	%f340, %f338;
	mul.f32 	%f341, %f340, %f339;
	add.f32 	%f342, %f330, %f341;
	sub.f32 	%f343, %f605, %f196;
	fma.rn.f32 	%f344, %f343, 0f3BBB989D, 0f3F000000;
	cvt.sat.f32.f32 	%f345, %f344;
	fma.rm.f32 	%f346, %f345, %f201, %f200;
	add.f32 	%f347, %f346, 0fCB40007F;
	neg.f32 	%f348, %f347;
	fma.rn.f32 	%f349, %f343, 0f3FB8AA3B, %f348;
	fma.rn.f32 	%f350, %f343, 0f32A57060, %f349;
	mov.b32 	%r82, %f346;
	shl.b32 	%r83, %r82, 23;
	mov.b32 	%f351, %r83;
	ex2.approx.ftz.f32 	%f352, %f350;
	mul.f32 	%f353, %f352, %f351;
	add.f32 	%f354, %f342, %f353;
	sub.f32 	%f355, %f607, %f196;
	fma.rn.f32 	%f356, %f355, 0f3BBB989D, 0f3F000000;
	cvt.sat.f32.f32 	%f357, %f356;
	fma.rm.f32 	%f358, %f357, %f201, %f200;
	add.f32 	%f359, %f358, 0fCB40007F;
	neg.f32 	%f360, %f359;
	fma.rn.f32 	%f361, %f355, 0f3FB8AA3B, %f360;
	fma.rn.f32 	%f362, %f355, 0f32A57060, %f361;
	mov.b32 	%r84, %f358;
	shl.b32 	%r85, %r84, 23;
	mov.b32 	%f363, %r85;
	ex2.approx.ftz.f32 	%f364, %f362;
	mul.f32 	%f365, %f364, %f363;
	add.f32 	%f366, %f354, %f365;
	sub.f32 	%f367, %f609, %f196;
	fma.rn.f32 	%f368, %f367, 0f3BBB989D, 0f3F000000;
	cvt.sat.f32.f32 	%f369, %f368;
	fma.rm.f32 	%f370, %f369, %f201, %f200;
	add.f32 	%f371, %f370, 0fCB40007F;
	neg.f32 	%f372, %f371;
	fma.rn.f32 	%f373, %f367, 0f3FB8AA3B, %f372;
	fma.rn.f32 	%f374, %f367, 0f32A57060, %f373;
	mov.b32 	%r86, %f370;
	shl.b32 	%r87, %r86, 23;
	mov.b32 	%f375, %r87;
	ex2.approx.ftz.f32 	%f376, %f374;
	mul.f32 	%f377, %f376, %f375;
	add.f32 	%f378, %f366, %f377;
	sub.f32 	%f379, %f611, %f196;
	fma.rn.f32 	%f380, %f379, 0f3BBB989D, 0f3F000000;
	cvt.sat.f32.f32 	%f381, %f380;
	fma.rm.f32 	%f382, %f381, %f201, %f200;
	add.f32 	%f383, %f382, 0fCB40007F;
	neg.f32 	%f384, %f383;
	fma.rn.f32 	%f385, %f379, 0f3FB8AA3B, %f384;
	fma.rn.f32 	%f386, %f379, 0f32A57060, %f385;
	mov.b32 	%r88, %f382;
	shl.b32 	%r89, %r88, 23;
	mov.b32 	%f387, %r89;
	ex2.approx.ftz.f32 	%f388, %f386;
	mul.f32 	%f389, %f388, %f387;
	add.f32 	%f390, %f378, %f389;
	sub.f32 	%f391, %f613, %f196;
	fma.rn.f32 	%f392, %f391, 0f3BBB989D, 0f3F000000;
	cvt.sat.f32.f32 	%f393, %f392;
	fma.rm.f32 	%f394, %f393, %f201, %f200;
	add.f32 	%f395, %f394, 0fCB40007F;
	neg.f32 	%f396, %f395;
	fma.rn.f32 	%f397, %f391, 0f3FB8AA3B, %f396;
	fma.rn.f32 	%f398, %f391, 0f32A57060, %f397;
	mov.b32 	%r90, %f394;
	shl.b32 	%r91, %r90, 23;
	mov.b32 	%f399, %r91;
	ex2.approx.ftz.f32 	%f400, %f398;
	mul.f32 	%f401, %f400, %f399;
	add.f32 	%f402, %f390, %f401;
	sub.f32 	%f403, %f615, %f196;
	fma.rn.f32 	%f404, %f403, 0f3BBB989D, 0f3F000000;
	cvt.sat.f32.f32 	%f405, %f404;
	fma.rm.f32 	%f406, %f405, %f201, %f200;
	add.f32 	%f407, %f406, 0fCB40007F;
	neg.f32 	%f408, %f407;
	fma.rn.f32 	%f409, %f403, 0f3FB8AA3B, %f408;
	fma.rn.f32 	%f410, %f403, 0f32A57060, %f409;
	mov.b32 	%r92, %f406;
	shl.b32 	%r93, %r92, 23;
	mov.b32 	%f411, %r93;
	ex2.approx.ftz.f32 	%f412, %f410;
	mul.f32 	%f413, %f412, %f411;
	add.f32 	%f414, %f402, %f413;
	sub.f32 	%f415, %f617, %f196;
	fma.rn.f32 	%f416, %f415, 0f3BBB989D, 0f3F000000;
	cvt.sat.f32.f32 	%f417, %f416;
	fma.rm.f32 	%f418, %f417, %f201, %f200;
	add.f32 	%f419, %f418, 0fCB40007F;
	neg.f32 	%f420, %f419;
	fma.rn.f32 	%f421, %f415, 0f3FB8AA3B, %f420;
	fma.rn.f32 	%f422, %f415, 0f32A57060, %f421;
	mov.b32 	%r94, %f418;
	shl.b32 	%r95, %r94, 23;
	mov.b32 	%f423, %r95;
	ex2.approx.ftz.f32 	%f424, %f422;
	mul.f32 	%f425, %f424, %f423;
	add.f32 	%f426, %f414, %f425;
	sub.f32 	%f427, %f619, %f196;
	fma.rn.f32 	%f428, %f427, 0f3BBB989D, 0f3F000000;
	cvt.sat.f32.f32 	%f429, %f428;
	fma.rm.f32 	%f430, %f429, %f201, %f200;
	add.f32 	%f431, %f430, 0fCB40007F;
	neg.f32 	%f432, %f431;
	fma.rn.f32 	%f433, %f427, 0f3FB8AA3B, %f432;
	fma.rn.f32 	%f434, %f427, 0f32A57060, %f433;
	mov.b32 	%r96, %f430;
	shl.b32 	%r97, %r96, 23;
	mov.b32 	%f435, %r97;
	ex2.approx.ftz.f32 	%f436, %f434;
	mul.f32 	%f437, %f436, %f435;
	add.f32 	%f438, %f426, %f437;
	sub.f32 	%f439, %f621, %f196;
	fma.rn.f32 	%f440, %f439, 0f3BBB989D, 0f3F000000;
	cvt.sat.f32.f32 	%f441, %f440;
	fma.rm.f32 	%f442, %f441, %f201, %f200;
	add.f32 	%f443, %f442, 0fCB40007F;
	neg.f32 	%f444, %f443;
	fma.rn.f32 	%f445, %f439, 0f3FB8AA3B, %f444;
	fma.rn.f32 	%f446, %f439, 0f32A57060, %f445;
	mov.b32 	%r98, %f442;
	shl.b32 	%r99, %r98, 23;
	mov.b32 	%f447, %r99;
	ex2.approx.ftz.f32 	%f448, %f446;
	mul.f32 	%f449, %f448, %f447;
	add.f32 	%f450, %f438, %f449;
	sub.f32 	%f451, %f623, %f196;
	fma.rn.f32 	%f452, %f451, 0f3BBB989D, 0f3F000000;
	cvt.sat.f32.f32 	%f453, %f452;
	fma.rm.f32 	%f454, %f453, %f201, %f200;
	add.f32 	%f455, %f454, 0fCB40007F;
	neg.f32 	%f456, %f455;
	fma.rn.f32 	%f457, %f451, 0f3FB8AA3B, %f456;
	fma.rn.f32 	%f458, %f451, 0f32A57060, %f457;
	mov.b32 	%r100, %f454;
	shl.b32 	%r101, %r100, 23;
	mov.b32 	%f459, %r101;
	ex2.approx.ftz.f32 	%f460, %f458;
	mul.f32 	%f461, %f460, %f459;
	add.f32 	%f462, %f450, %f461;
	sub.f32 	%f463, %f625, %f196;
	fma.rn.f32 	%f464, %f463, 0f3BBB989D, 0f3F000000;
	cvt.sat.f32.f32 	%f465, %f464;
	fma.rm.f32 	%f466, %f465, %f201, %f200;
	add.f32 	%f467, %f466, 0fCB40007F;
	neg.f32 	%f468, %f467;
	fma.rn.f32 	%f469, %f463, 0f3FB8AA3B, %f468;
	fma.rn.f32 	%f470, %f463, 0f32A57060, %f469;
	mov.b32 	%r102, %f466;
	shl.b32 	%r103, %r102, 23;
	mov.b32 	%f471, %r103;
	ex2.approx.ftz.f32 	%f472, %f470;
	mul.f32 	%f473, %f472, %f471;
	add.f32 	%f474, %f462, %f473;
	sub.f32 	%f475, %f627, %f196;
	fma.rn.f32 	%f476, %f475, 0f3BBB989D, 0f3F000000;
	cvt.sat.f32.f32 	%f477, %f476;
	fma.rm.f32 	%f478, %f477, %f201, %f200;
	add.f32 	%f479, %f478, 0fCB40007F;
	neg.f32 	%f480, %f479;
	fma.rn.f32 	%f481, %f475, 0f3FB8AA3B, %f480;
	fma.rn.f32 	%f482, %f475, 0f32A57060, %f481;
	mov.b32 	%r104, %f478;
	shl.b32 	%r105, %r104, 23;
	mov.b32 	%f483, %r105;
	ex2.approx.ftz.f32 	%f484, %f482;
	mul.f32 	%f485, %f484, %f483;
	add.f32 	%f486, %f474, %f485;
	sub.f32 	%f487, %f629, %f196;
	fma.rn.f32 	%f488, %f487, 0f3BBB989D, 0f3F000000;
	cvt.sat.f32.f32 	%f489, %f488;
	fma.rm.f32 	%f490, %f489, %f201, %f200;
	add.f32 	%f491, %f490, 0fCB40007F;
	neg.f32 	%f492, %f491;
	fma.rn.f32 	%f493, %f487, 0f3FB8AA3B, %f492;
	fma.rn.f32 	%f494, %f487, 0f32A57060, %f493;
	mov.b32 	%r106, %f490;
	shl.b32 	%r107, %r106, 23;
	mov.b32 	%f495, %r107;
	ex2.approx.ftz.f32 	%f496, %f494;
	mul.f32 	%f497, %f496, %f495;
	add.f32 	%f498, %f486, %f497;
	sub.f32 	%f499, %f631, %f196;
	fma.rn.f32 	%f500, %f499, 0f3BBB989D, 0f3F000000;
	cvt.sat.f32.f32 	%f501, %f500;
	fma.rm.f32 	%f502, %f501, %f201, %f200;
	add.f32 	%f503, %f502, 0fCB40007F;
	neg.f32 	%f504, %f503;
	fma.rn.f32 	%f505, %f499, 0f3FB8AA3B, %f504;
	fma.rn.f32 	%f506, %f499, 0f32A57060, %f505;
	mov.b32 	%r108, %f502;
	shl.b32 	%r109, %r108, 23;
	mov.b32 	%f507, %r109;
	ex2.approx.ftz.f32 	%f508, %f506;
	mul.f32 	%f509, %f508, %f507;
	add.f32 	%f510, %f498, %f509;
	sub.f32 	%f511, %f633, %f196;
	fma.rn.f32 	%f512, %f511, 0f3BBB989D, 0f3F000000;
	cvt.sat.f32.f32 	%f513, %f512;
	fma.rm.f32 	%f514, %f513, %f201, %f200;
	add.f32 	%f515, %f514, 0fCB40007F;
	neg.f32 	%f516, %f515;
	fma.rn.f32 	%f517, %f511, 0f3FB8AA3B, %f516;
	fma.rn.f32 	%f518, %f511, 0f32A57060, %f517;
	mov.b32 	%r110, %f514;
	shl.b32 	%r111, %r110, 23;
	mov.b32 	%f519, %r111;
	ex2.approx.ftz.f32 	%f520, %f518;
	mul.f32 	%f521, %f520, %f519;
	add.f32 	%f522, %f510, %f521;
	sub.f32 	%f523, %f635, %f196;
	fma.rn.f32 	%f524, %f523, 0f3BBB989D, 0f3F000000;
	cvt.sat.f32.f32 	%f525, %f524;
	fma.rm.f32 	%f526, %f525, %f201, %f200;
	add.f32 	%f527, %f526, 0fCB40007F;
	neg.f32 	%f528, %f527;
	fma.rn.f32 	%f529, %f523, 0f3FB8AA3B, %f528;
	fma.rn.f32 	%f530, %f523, 0f32A57060, %f529;
	mov.b32 	%r112, %f526;
	shl.b32 	%r113, %r112, 23;
	mov.b32 	%f531, %r113;
	ex2.approx.ftz.f32 	%f532, %f530;
	mul.f32 	%f533, %f532, %f531;
	add.f32 	%f534, %f522, %f533;
	sub.f32 	%f535, %f637, %f196;
	fma.rn.f32 	%f536, %f535, 0f3BBB989D, 0f3F000000;
	cvt.sat.f32.f32 	%f537, %f536;
	fma.rm.f32 	%f538, %f537, %f201, %f200;
	add.f32 	%f539, %f538, 0fCB40007F;
	neg.f32 	%f540, %f539;
	fma.rn.f32 	%f541, %f535, 0f3FB8AA3B, %f540;
	fma.rn.f32 	%f542, %f535, 0f32A57060, %f541;
	mov.b32 	%r114, %f538;
	shl.b32 	%r115, %r114, 23;
	mov.b32 	%f543, %r115;
	ex2.approx.ftz.f32 	%f544, %f542;
	mul.f32 	%f545, %f544, %f543;
	add.f32 	%f546, %f534, %f545;
	sub.f32 	%f547, %f639, %f196;
	fma.rn.f32 	%f548, %f547, 0f3BBB989D, 0f3F000000;
	cvt.sat.f32.f32 	%f549, %f548;
	fma.rm.f32 	%f550, %f549, %f201, %f200;
	add.f32 	%f551, %f550, 0fCB40007F;
	neg.f32 	%f552, %f551;
	fma.rn.f32 	%f553, %f547, 0f3FB8AA3B, %f552;
	fma.rn.f32 	%f554, %f547, 0f32A57060, %f553;
	mov.b32 	%r116, %f550;
	shl.b32 	%r117, %r116, 23;
	mov.b32 	%f555, %r117;
	ex2.approx.ftz.f32 	%f556, %f554;
	mul.f32 	%f557, %f556, %f555;
	add.f32 	%f558, %f546, %f557;
	sub.f32 	%f559, %f641, %f196;
	fma.rn.f32 	%f560, %f559, 0f3BBB989D, 0f3F000000;
	cvt.sat.f32.f32 	%f561, %f560;
	fma.rm.f32 	%f562, %f561, %f201, %f200;
	add.f32 	%f563, %f562, 0fCB40007F;
	neg.f32 	%f564, %f563;
	fma.rn.f32 	%f565, %f559, 0f3FB8AA3B, %f564;
	fma.rn.f32 	%f566, %f559, 0f32A57060, %f565;
	mov.b32 	%r118, %f562;
	shl.b32 	%r119, %r118, 23;
	mov.b32 	%f567, %r119;
	ex2.approx.ftz.f32 	%f568, %f566;
	mul.f32 	%f569, %f568, %f567;
	add.f32 	%f570, %f558, %f569;
	mov.b32 	%r120, %f570;
	shfl.sync.bfly.b32	%r121|%p40, %r120, 16, 31, -1;
	mov.b32 	%f571, %r121;
	add.f32 	%f572, %f570, %f571;
	mov.b32 	%r122, %f572;
	shfl.sync.bfly.b32	%r123|%p41, %r122, 8, 31, -1;
	mov.b32 	%f573, %r123;
	add.f32 	%f574, %f572, %f573;
	mov.b32 	%r124, %f574;
	shfl.sync.bfly.b32	%r125|%p42, %r124, 4, 31, -1;
	mov.b32 	%f575, %r125;
	add.f32 	%f576, %f574, %f575;
	mov.b32 	%r126, %f576;
	shfl.sync.bfly.b32	%r127|%p43, %r126, 2, 31, -1;
	mov.b32 	%f577, %r127;
	add.f32 	%f578, %f576, %f577;
	mov.b32 	%r128, %f578;
	shfl.sync.bfly.b32	%r129|%p44, %r128, 1, 31, -1;
	mov.b32 	%f579, %r129;
	add.f32 	%f580, %f578, %f579;
	div.rn.f32 	%f125, %f209, %f580;
	div.rn.f32 	%f126, %f221, %f580;
	div.rn.f32 	%f127, %f233, %f580;
	div.rn.f32 	%f128, %f245, %f580;
	div.rn.f32 	%f129, %f257, %f580;
	div.rn.f32 	%f130, %f269, %f580;
	div.rn.f32 	%f131, %f281, %f580;
	div.rn.f32 	%f132, %f293, %f580;
	div.rn.f32 	%f133, %f305, %f580;
	div.rn.f32 	%f134, %f317, %f580;
	div.rn.f32 	%f135, %f329, %f580;
	div.rn.f32 	%f136, %f341, %f580;
	div.rn.f32 	%f137, %f353, %f580;
	div.rn.f32 	%f138, %f365, %f580;
	div.rn.f32 	%f139, %f377, %f580;
	div.rn.f32 	%f140, %f389, %f580;
	div.rn.f32 	%f141, %f401, %f580;
	div.rn.f32 	%f142, %f413, %f580;
	div.rn.f32 	%f143, %f425, %f580;
	div.rn.f32 	%f144, %f437, %f580;
	div.rn.f32 	%f145, %f449, %f580;
	div.rn.f32 	%f146, %f461, %f580;
	div.rn.f32 	%f147, %f473, %f580;
	div.rn.f32 	%f148, %f485, %f580;
	div.rn.f32 	%f149, %f497, %f580;
	div.rn.f32 	%f150, %f509, %f580;
	div.rn.f32 	%f151, %f521, %f580;
	div.rn.f32 	%f152, %f533, %f580;
	div.rn.f32 	%f153, %f545, %f580;
	div.rn.f32 	%f154, %f557, %f580;
	div.rn.f32 	%f155, %f569, %f580;
	mad.lo.s64 	%rd53, %rd69, %rd29, %rd52;
	cvta.to.global.u64 	%rd54, %rd28;
	shl.b64 	%rd55, %rd53, 2;
	add.s64 	%rd24, %rd54, %rd55;
	@%p34 bra 	$L__BB138_68;
	st.global.f32 	[%rd24], %f125;
$L__BB138_68:
	mov.u32 	%r130, %tid.x;
	add.s32 	%r131, %r130, 32;
	cvt.u64.u32 	%rd56, %r131;
	setp.le.s64 	%p45, %rd31, %rd56;
	@%p45 bra 	$L__BB138_70;
	st.global.f32 	[%rd24+128], %f126;
$L__BB138_70:
	mov.u32 	%r132, %tid.x;
	add.s32 	%r133, %r132, 64;
	cvt.u64.u32 	%rd57, %r133;
	setp.le.s64 	%p46, %rd31, %rd57;
	@%p46 bra 	$L__BB138_72;
	st.global.f32 	[%rd24+256], %f127;
$L__BB138_72:
	setp.le.s64 	%p47, %rd31, %rd2;
	@%p47 bra 	$L__BB138_74;
	st.global.f32 	[%rd24+384], %f128;
$L__BB138_74:
	setp.le.s64 	%p48, %rd31, %rd3;
	@%p48 bra 	$L__BB138_76;
	st.global.f32 	[%rd24+512], %f129;
$L__BB138_76:
	setp.le.s64 	%p49, %rd31, %rd4;
	@%p49 bra 	$L__BB138_78;
	st.global.f32 	[%rd24+640], %f130;
$L__BB138_78:
	setp.le.s64 	%p50, %rd31, %rd5;
	@%p50 bra 	$L__BB138_80;
	st.global.f32 	[%rd24+768], %f131;
$L__BB138_80:
	setp.le.s64 	%p51, %rd31, %rd6;
	@%p51 bra 	$L__BB138_82;
	st.global.f32 	[%rd24+896], %f132;
$L__BB138_82:
	mov.u32 	%r134, %tid.x;
	add.s32 	%r135, %r134, 256;
	cvt.u64.u32 	%rd58, %r135;
	setp.le.s64 	%p52, %rd31, %rd58;
	@%p52 bra 	$L__BB138_84;
	st.global.f32 	[%rd24+1024], %f133;
$L__BB138_84:
	mov.u32 	%r136, %tid.x;
	add.s32 	%r137, %r136, 288;
	cvt.u64.u32 	%rd59, %r137;
	setp.le.s64 	%p53, %rd31, %rd59;
	@%p53 bra 	$L__BB138_86;
	st.global.f32 	[%rd24+1152], %f134;
$L__BB138_86:
	mov.u32 	%r138, %tid.x;
	add.s32 	%r139, %r138, 320;
	cvt.u64.u32 	%rd60, %r139;
	setp.le.s64 	%p54, %rd31, %rd60;
	@%p54 bra 	$L__BB138_88;
	st.global.f32 	[%rd24+1280], %f135;
$L__BB138_88:
	setp.le.s64 	%p55, %rd31, %rd7;
	@%p55 bra 	$L__BB138_90;
	st.global.f32 	[%rd24+1408], %f136;
$L__BB138_90:
	setp.le.s64 	%p56, %rd31, %rd8;
	@%p56 bra 	$L__BB138_92;
	st.global.f32 	[%rd24+1536], %f137;
$L__BB138_92:
	setp.le.s64 	%p57, %rd31, %rd9;
	@%p57 bra 	$L__BB138_94;
	st.global.f32 	[%rd24+1664], %f138;
$L__BB138_94:
	setp.le.s64 	%p58, %rd31, %rd10;
	@%p58 bra 	$L__BB138_96;
	st.global.f32 	[%rd24+1792], %f139;
$L__BB138_96:
	setp.le.s64 	%p59, %rd31, %rd11;
	@%p59 bra 	$L__BB138_98;
	st.global.f32 	[%rd24+1920], %f140;
$L__BB138_98:
	setp.le.s64 	%p60, %rd31, %rd12;
	@%p60 bra 	$L__BB138_100;
	st.global.f32 	[%rd24+2048], %f141;
$L__BB138_100:
	setp.le.s64 	%p61, %rd31, %rd13;
	@%p61 bra 	$L__BB138_102;
	st.global.f32 	[%rd24+2176], %f142;
$L__BB138_102:
	setp.le.s64 	%p62, %rd31, %rd14;
	@%p62 bra 	$L__BB138_104;
	st.global.f32 	[%rd24+2304], %f143;
$L__BB138_104:
	setp.le.s64 	%p63, %rd31, %rd15;
	@%p63 bra 	$L__BB138_106;
	st.global.f32 	[%rd24+2432], %f144;
$L__BB138_106:
	setp.le.s64 	%p64, %rd31, %rd16;
	@%p64 bra 	$L__BB138_108;
	st.global.f32 	[%rd24+2560], %f145;
$L__BB138_108:
	setp.le.s64 	%p65, %rd31, %rd17;
	@%p65 bra 	$L__BB138_110;
	st.global.f32 	[%rd24+2688], %f146;
$L__BB138_110:
	mov.u32 	%r140, %tid.x;
	add.s32 	%r141, %r140, 704;
	cvt.u64.u32 	%rd61, %r141;
	setp.le.s64 	%p66, %rd31, %rd61;
	@%p66 bra 	$L__BB138_112;
	st.global.f32 	[%rd24+2816], %f147;
$L__BB138_112:
	add.s32 	%r143, %r140, 736;
	cvt.u64.u32 	%rd62, %r143;
	setp.le.s64 	%p67, %rd31, %rd62;
	@%p67 bra 	$L__BB138_114;
	st.global.f32 	[%rd24+2944], %f148;
$L__BB138_114:
	add.s32 	%r145, %r140, 768;
	cvt.u64.u32 	%rd63, %r145;
	setp.le.s64 	%p68, %rd31, %rd63;
	@%p68 bra 	$L__BB138_116;
	st.global.f32 	[%rd24+3072], %f149;
$L__BB138_116:
	add.s32 	%r147, %r140, 800;
	cvt.u64.u32 	%rd64, %r147;
	setp.le.s64 	%p69, %rd31, %rd64;
	@%p69 bra 	$L__BB138_118;
	st.global.f32 	[%rd24+3200], %f150;
$L__BB138_118:
	add.s32 	%r149, %r140, 832;
	cvt.u64.u32 	%rd65, %r149;
	setp.le.s64 	%p70, %rd31, %rd65;
	@%p70 bra 	$L__BB138_120;
	st.global.f32 	[%rd24+3328], %f151;
$L__BB138_120:
	setp.le.s64 	%p71, %rd31, %rd18;
	@%p71 bra 	$L__BB138_122;
	st.global.f32 	[%rd24+3456], %f152;
$L__BB138_122:
	setp.le.s64 	%p72, %rd31, %rd19;
	@%p72 bra 	$L__BB138_124;
	st.global.f32 	[%rd24+3584], %f153;
$L__BB138_124:
	setp.le.s64 	%p73, %rd31, %rd20;
	@%p73 bra 	$L__BB138_126;
	st.global.f32 	[%rd24+3712], %f154;
$L__BB138_126:
	setp.le.s64 	%p74, %rd31, %rd21;
	@%p74 bra 	$L__BB138_128;
	st.global.f32 	[%rd24+3840], %f155;
$L__BB138_128:
	ld.param.u64 	%rd68, [_ZN7oneflow4cuda7softmax15SoftmaxWarpImplI10SimpleLoadIffE11SimpleStoreIffEfLi1ELi31ELi32ELi1ELb1ELNS1_9AlgorithmE0EEEvT_T0_ll_param_2];
	mov.u32 	%r150, %nctaid.x;
	mov.u32 	%r151, %ntid.y;
	mul.lo.s32 	%r152, %r150, %r151;
	cvt.s64.s32 	%rd66, %r152;
	add.s64 	%rd69, %rd69, %rd66;
	setp.lt.s64 	%p75, %rd69, %rd68;
	@%p75 bra 	$L__BB138_4;
$L__BB138_129:
	ret;

}
	// .globl	_ZN7oneflow4cuda7softmax15SoftmaxWarpImplI10SimpleLoadIffE11SimpleStoreIffEfLi1ELi32ELi32ELi1ELb0ELNS1_9AlgorithmE0EEEvT_T0_ll
.visible .entry _ZN7oneflow4cuda7softmax15SoftmaxWarpImplI10SimpleLoadIffE11SimpleStoreIffEfLi1ELi32ELi32ELi1ELb0ELNS1_9AlgorithmE0EEEvT_T0_ll(
	.param .align 8 .b8 _ZN7oneflow4cuda7softmax15SoftmaxWarpImplI10SimpleLoadIffE11SimpleStoreIffEfLi1ELi32ELi32ELi1ELb0ELNS1_9AlgorithmE0EEEvT_T0_ll_param_0[16],
	.param .align 8 .b8 _ZN7oneflow4cuda7softmax15SoftmaxWarpImplI10SimpleLoadIffE11SimpleStoreIffEfLi1ELi32ELi32ELi1ELb0ELNS1_9AlgorithmE0EEEvT_T0_ll_param_1[16],
	.param .u64 _ZN7oneflow4cuda7softmax15SoftmaxWarpImplI10SimpleLoadIffE11SimpleStoreIffEfLi1ELi32ELi32ELi1ELb0ELNS1_9AlgorithmE0EEEvT_T0_ll_param_2,
	.param .u64 _ZN7oneflow4cuda7softmax15SoftmaxWarpImplI10SimpleLoadIffE11SimpleStoreIffEfLi1ELi32ELi32ELi1ELb0ELNS1_9AlgorithmE0EEEvT_T0_ll_param_3
)
{
	.reg .pred 	%p<14>;
	.reg .b32 	%r<92>;
	.reg .b32 	%f<503>;
	.reg .b64 	%rd<28>;

	ld.param.u64 	%rd11, [_ZN7oneflow4cuda7softmax15SoftmaxWarpImplI10SimpleLoadIffE11SimpleStoreIffEfLi1ELi32ELi32ELi1ELb0ELNS1_9AlgorithmE0EEEvT_T0_ll_param_1+8];
	ld.param.u64 	%rd10, [_ZN7oneflow4cuda7softmax15SoftmaxWarpImplI10SimpleLoadIffE11SimpleStoreIffEfLi1ELi32ELi32ELi1ELb0ELNS1_9AlgorithmE0EEEvT_T0_ll_param_1];
	ld.param.u64 	%rd9, [_ZN7oneflow4cuda7softmax15SoftmaxWarpImplI10SimpleLoadIffE11SimpleStoreIffEfLi1ELi32ELi32ELi1ELb0ELNS1_9AlgorithmE0EEEvT_T0_ll_param_0+8];
	ld.param.u64 	%rd8, [_ZN7oneflow4cuda7softmax15SoftmaxWarpImplI10SimpleLoadIffE11SimpleStoreIffEfLi1ELi32ELi32ELi1ELb0ELNS1_9AlgorithmE0EEEvT_T0_ll_param_0];
	ld.param.u64 	%rd12, [_ZN7oneflow4cuda7softmax15SoftmaxWarpImplI10SimpleLoadIffE11SimpleStoreIffEfLi1ELi32ELi32ELi1ELb0ELNS1_9AlgorithmE0EEEvT_T0_ll_param_2];
	ld.param.u64 	%rd13, [_ZN7oneflow4cuda7softmax15SoftmaxWarpImplI10SimpleLoadIffE11SimpleStoreIffEfLi1ELi32ELi32ELi1ELb0ELNS1_9AlgorithmE0EEEvT_T0_ll_param_3];
	setp.lt.s64 	%p1, %rd13, 1025;
	@%p1 bra 	$L__BB139_2;
	mov.u64 	%rd14, $str;
	cvta.global.u64 	%rd15, %rd14;
	mov.u64 	%rd16, $str$1;
	cvta.global.u64 	%rd17, %rd16;
	mov.u64 	%rd18, __unnamed_139;
	cvta.global.u64 	%rd19, %rd18;
	{ // callseq 138, 0
	.param .b64 param0;
	st.param.b64 	[param0], %rd15;
	.param .b64 param1;
	st.param.b64 	[param1], %rd17;
	.param .b32 param2;
	st.param.b32 	[param2], 228;
	.param .b64 param3;
	st.param.b64 	[param3], %rd19;
	.param .b64 param4;
	st.param.b64 	[param4], 1;
	call.uni 
	__assertfail, 
	(
	param0, 
	param1, 
	param2, 
	param3, 
	param4
	);
	} // callseq 138
$L__BB139_2:
	mov.u32 	%r2, %ctaid.x;
	mov.u32 	%r3, %ntid.y;
	mov.u32 	%r4, %tid.y;
	mad.lo.s32 	%r5, %r2, %r3, %r4;
	mov.u32 	%r6, %nctaid.x;
	mul.lo.s32 	%r1, %r6, %r3;
	cvt.s64.s32 	%rd27, %r5;
	setp.le.s64 	%p2, %rd12, %rd27;
	@%p2 bra 	$L__BB139_5;
	mov.u32 	%r7, %tid.x;
	cvt.u64.u32 	%rd3, %r7;
	cvta.to.global.u64 	%rd4, %rd8;
	cvt.s64.s32 	%rd5, %r1;
$L__BB139_4:
	mad.lo.s64 	%rd20, %rd27, %rd9, %rd3;
	shl.b64 	%rd21, %rd20, 2;
	add.s64 	%rd22, %rd4, %rd21;
	ld.global.f32 	%f1, [%rd22];
	max.f32 	%f2, %f1, 0fFF800000;
	ld.global.f32 	%f3, [%rd22+128];
	max.f32 	%f4, %f2, %f3;
	ld.global.f32 	%f5, [%rd22+256];
	max.f32 	%f6, %f4, %f5;
	ld.global.f32 	%f7, [%rd22+384];
	max.f32 	%f8, %f6, %f7;
	ld.global.f32 	%f9, [%rd22+512];
	max.f32 	%f10, %f8, %f9;
	ld.global.f32 	%f11, [%rd22+640];
	max.f32 	%f12, %f10, %f11;
	ld.global.f32 	%f13, [%rd22+768];
	max.f32 	%f14, %f12, %f13;
	ld.global.f32 	%f15, [%rd22+896];
	max.f32 	%f16, %f14, %f15;
	ld.global.f32 	%f17, [%rd22+1024];
	max.f32 	%f18, %f16, %f17;
	ld.global.f32 	%f19, [%rd22+1152];
	max.f32 	%f20, %f18, %f19;
	ld.global.f32 	%f21, [%rd22+1280];
	max.f32 	%f22, %f20, %f21;
	ld.global.f32 	%f23, [%rd22+1408];
	max.f32 	%f24, %f22, %f23;
	ld.global.f32 	%f25, [%rd22+1536];
	max.f32 	%f26, %f24, %f25;
	ld.global.f32 	%f27, [%rd22+1664];
	max.f32 	%f28, %f26, %f27;
	ld.global.f32 	%f29, [%rd22+1792];
	max.f32 	%f30, %f28, %f29;
	ld.global.f32 	%f31, [%rd22+1920];
	max.f32 	%f32, %f30, %f31;
	ld.global.f32 	%f33, [%rd22+2048];
	max.f32 	%f34, %f32, %f33;
	ld.global.f32 	%f35, [%rd22+2176];
	max.f32 	%f36, %f34, %f35;
	ld.global.f32 	%f37, [%rd22+2304];
	max.f32 	%f38, %f36, %f37;
	ld.global.f32 	%f39, [%rd22+2432];
	max.f32 	%f40, %f38, %f39;
	ld.global.f32 	%f41, [%rd22+2560];
	max.f32 	%f42, %f40, %f41;
	ld.global.f32 	%f43, [%rd22+2688];
	max.f32 	%f44, %f42, %f43;
	ld.global.f32 	%f45, [%rd22+2816];
	max.f32 	%f46, %f44, %f45;
	ld.global.f32 	%f47, [%rd22+2944];
	max.f32 	%f48, %f46, %f47;
	ld.global.f32 	%f49, [%rd22+3072];
	max.f32 	%f50, %f48, %f49;
	ld.global.f32 	%f51, [%rd22+3200];
	max.f32 	%f52, %f50, %f51;
	ld.global.f32 	%f53, [%rd22+3328];
	max.f32 	%f54, %f52, %f53;
	ld.global.f32 	%f55, [%rd22+3456];
	max.f32 	%f56, %f54, %f55;
	ld.global.f32 	%f57, [%rd22+3584];
	max.f32 	%f58, %f56, %f57;
	ld.global.f32 	%f59, [%rd22+3712];
	max.f32 	%f60, %f58, %f59;
	ld.global.f32 	%f61, [%rd22+3840];
	max.f32 	%f62, %f60, %f61;
	ld.global.f32 	%f63, [%rd22+3968];
	max.f32 	%f64, %f62, %f63;
	mov.b32 	%r8, %f64;
	shfl.sync.bfly.b32	%r9|%p3, %r8, 16, 31, -1;
	mov.b32 	%f65, %r9;
	max.f32 	%f66, %f64, %f65;
	mov.b32 	%r10, %f66;
	shfl.sync.bfly.b32	%r11|%p4, %r10, 8, 31, -1;
	mov.b32 	%f67, %r11;
	max.f32 	%f68, %f66, %f67;
	mov.b32 	%r12, %f68;
	shfl.sync.bfly.b32	%r13|%p5, %r12, 4, 31, -1;
	mov.b32 	%f69, %r13;
	max.f32 	%f70, %f68, %f69;
	mov.b32 	%r14, %f70;
	shfl.sync.bfly.b32	%r15|%p6, %r14, 2, 31, -1;
	mov.b32 	%f71, %r15;
	max.f32 	%f72, %f70, %f71;
	mov.b32 	%r16, %f72;
	shfl.sync.bfly.b32	%r17|%p7, %r16, 1, 31, -1;
	mov.b32 	%f73, %r17;
	max.f32 	%f74, %f72, %f73;
	sub.f32 	%f75, %f1, %f74;
	fma.rn.f32 	%f76, %f75, 0f3BBB989D, 0f3F000000;
	cvt.sat.f32.f32 	%f77, %f76;
	mov.f32 	%f78, 0f4B400001;
	mov.f32 	%f79, 0f437C0000;
	fma.rm.f32 	%f80, %f77, %f79, %f78;
	add.f32 	%f81, %f80, 0fCB40007F;
	neg.f32 	%f82, %f81;
	fma.rn.f32 	%f83, %f75, 0f3FB8AA3B, %f82;
	fma.rn.f32 	%f84, %f75, 0f32A57060, %f83;
	mov.b32 	%r18, %f80;
	shl.b32 	%r19, %r18, 23;
	mov.b32 	%f85, %r19;
	ex2.approx.ftz.f32 	%f86, %f84;
	mul.f32 	%f87, %f86, %f85;
	add.f32 	%f88, %f87, 0f00000000;
	sub.f32 	%f89, %f3, %f74;
	fma.rn.f32 	%f90, %f89, 0f3BBB989D, 0f3F000000;
	cvt.sat.f32.f32 	%f91, %f90;
	fma.rm.f32 	%f92, %f91, %f79, %f78;
	add.f32 	%f93, %f92, 0fCB40007F;
	neg.f32 	%f94, %f93;
	fma.rn.f32 	%f95, %f89, 0f3FB8AA3B, %f94;
	fma.rn.f32 	%f96, %f89, 0f32A57060, %f95;
	mov.b32 	%r20, %f92;
	shl.b32 	%r21, %r20, 23;
	mov.b32 	%f97, %r21;
	ex2.approx.ftz.f32 	%f98, %f96;
	mul.f32 	%f99, %f98, %f97;
	add.f32 	%f100, %f88, %f99;
	sub.f32 	%f101, %f5, %f74;
	fma.rn.f32 	%f102, %f101, 0f3BBB989D, 0f3F000000;
	cvt.sat.f32.f32 	%f103, %f102;
	fma.rm.f32 	%f104, %f103, %f79, %f78;
	add.f32 	%f105, %f104, 0fCB40007F;
	neg.f32 	%f106, %f105;
	fma.rn.f32 	%f107, %f101, 0f3FB8AA3B, %f106;
	fma.rn.f32 	%f108, %f101, 0f32A57060, %f107;
	mov.b32 	%r22, %f104;
	shl.b32 	%r23, %r22, 23;
	mov.b32 	%f109, %r23;
	ex2.approx.ftz.f32 	%f110, %f108;
	mul.f32 	%f111, %f110, %f109;
	add.f32 	%f112, %f100, %f111;
	sub.f32 	%f113, %f7, %f74;
	fma.rn.f32 	%f114, %f113, 0f3BBB989D, 0f3F000000;
	cvt.sat.f32.f32 	%f115, %f114;
	fma.rm.f32 	%f116, %f115, %f79, %f78;
	add.f32 	%f117, %f116, 0fCB40007F;
	neg.f32 	%f118, %f117;
	fma.rn.f32 	%f119, %f113, 0f3FB8AA3B, %f118;
	fma.rn.f32 	%f120, %f113, 0f32A57060, %f119;
	mov.b32 	%r24, %f116;
	shl.b32 	%r25, %r24, 23;
	mov.b32 	%f121, %r25;
	ex2.approx.ftz.f32 	%f122, %f120;
	mul.f32 	%f123, %f122, %f121;
	add.f32 	%f124, %f112, %f123;
	sub.f32 	%f125, %f9, %f74;
	fma.rn.f32 	%f126, %f125, 0f3BBB989D, 0f3F000000;
	cvt.sat.f32.f32 	%f127, %f126;
	fma.rm.f32 	%f128, %f127, %f79, %f78;
	add.f32 	%f129, %f128, 0fCB40007F;
	neg.f32 	%f130, %f129;
	fma.rn.f32 	%f131, %f125, 0f3FB8AA3B, %f130;
	fma.rn.f32 	%f132, %f125, 0f32A57060, %f131;
	mov.b32 	%r26, %f128;
	shl.b32 	%r27, %r26, 23;
	mov.b32 	%f133, %r27;
	ex2.approx.ftz.f32 	%f134, %f132;
	mul.f32 	%f135, %f134, %f133;
	add.f32 	%f136, %f124, %f135;
	sub.f32 	%f137, %f11, %f74;
	fma.rn.f32 	%f138, %f137, 0f3BBB989D, 0f3F000000;
	cvt.sat.f32.f32 	%f139, %f138;
	fma.rm.f32 	%f140, %f139, %f79, %f78;
	add.f32 	%f141, %f140, 0fCB40007F;
	neg.f32 	%f142, %f141;
	fma.rn.f32 	%f143, %f137, 0f3FB8AA3B, %f142;
	fma.rn.f32 	%f144, %f137, 0f32A57060, %f143;
	mov.b32 	%r28, %f140;
	shl.b32 	%r29, %r28, 23;
	mov.b32 	%f145, %r29;
	ex2.approx.ftz.f32 	%f146, %f144;
	mul.f32 	%f147, %f146, %f145;
	add.f32 	%f148, %f136, %f147;
	sub.f32 	%f149, %f13, %f74;
	fma.rn.f32 	%f150, %f149, 0f3BBB989D, 0f3F000000;
	cvt.sat.f32.f32 	%f151, %f150;
	fma.rm.f32 	%f152, %f151, %f79, %f78;
	add.f32 	%f153, %f152, 0fCB40007F;
	neg.f32 	%f154, %f153;
	fma.rn.f32 	%f155, %f149, 0f3FB8AA3B, %f154;
	fma.rn.f32 	%f156, %f149, 0f32A57060, %f155;
	mov.b32 	%r30, %f152;
	shl.b32 	%r31, %r30, 23;
	mov.b32 	%f157, %r31;
	ex2.approx.ftz.f32 	%f158, %f156;
	mul.f32 	%f159, %f158, %f157;
	add.f32 	%f160, %f148, %f159;
	sub.f32 	%f161, %f15, %f74;
	fma.rn.f32 	%f162, %f161, 0f3BBB989D, 0f3F000000;
	cvt.sat.f32.f32 	%f163, %f162;
	fma.rm.f32 	%f164, %f163, %f79, %f78;
	add.f32 	%f165, %f164, 0fCB40007F;
	neg.f32 	%f166, %f165;
	fma.rn.f32 	%f167, %f161, 0f3FB8AA3B, %f166;
	fma.rn.f32 	%f168, %f161, 0f32A57060, %f167;
	mov.b32 	%r32, %f164;
	shl.b32 	%r33, %r32, 23;
	mov.b32 	%f169, %r33;
	ex2.approx.ftz.f32 	%f170, %f168;
	mul.f32 	%f171, %f170, %f169;
	add.f32 	%f172, %f160, %f171;
	sub.f32 	%f173, %f17, %f74;
	fma.rn.f32 	%f174, %f173, 0f3BBB989D, 0f3F000000;
	cvt.sat.f32.f32 	%f175, %f174;
	fma.rm.f32 	%f176, %f175, %f79, %f78;
	add.f32 	%f177, %f176, 0fCB40007F;
	neg.f32 	%f178, %f177;
	fma.rn.f32 	%f179, %f173, 0f3FB8AA3B, %f178;
	fma.rn.f32 	%f180, %f173, 0f32A57060, %f179;
	mov.b32 	%r34, %f176;
	shl.b32 	%r35, %r34, 23;
	mov.b32 	%f181, %r35;
	ex2.approx.ftz.f32 	%f182, %f180;
	mul.f32 	%f183, %f182, %f181;
	add.f32 	%f184, %f172, %f183;
	sub.f32 	%f185, %f19, %f74;
	fma.rn.f32 	%f186, %f185, 0f3BBB989D, 0f3F000000;
	cvt.sat.f32.f32 	%f187, %f186;
	fma.rm.f32 	%f188, %f187, %f79, %f78;
	add.f32 	%f189, %f188, 0fCB40007F;
	neg.f32 	%f190, %f189;
	fma.rn.f32 	%f191, %f185, 0f3FB8AA3B, %f190;
	fma.rn.f32 	%f192, %f185, 0f32A57060, %f191;
	mov.b32 	%r36, %f188;
	shl.b32 	%r37, %r36, 23;
	mov.b32 	%f193, %r37;
	ex2.approx.ftz.f32 	%f194, %f192;
	mul.f32 	%f195, %f194, %f193;
	add.f32 	%f196, %f184, %f195;
	sub.f32 	%f197, %f21, %f74;
	fma.rn.f32 	%f198, %f197, 0f3BBB989D, 0f3F000000;
	cvt.sat.f32.f32 	%f199, %f198;
	fma.rm.f32 	%f200, %f199, %f79, %f78;
	add.f32 	%f201, %f200, 0fCB40007F;
	neg.f32 	%f202, %f201;
	fma.rn.f32 	%f203, %f197, 0f3FB8AA3B, %f202;
	fma.rn.f32 	%f204, %f197, 0f32A57060, %f203;
	mov.b32 	%r38, %f200;
	shl.b32 	%r39, %r38, 23;
	mov.b32 	%f205, %r39;
	ex2.approx.ftz.f32 	%f206, %f204;
	mul.f32 	%f207, %f206, %f205;
	add.f32 	%f208, %f196, %f207;
	sub.f32 	%f209, %f23, %f74;
	fma.rn.f32 	%f210, %f209, 0f3BBB989D, 0f3F000000;
	cvt.sat.f32.f32 	%f211, %f210;
	fma.rm.f32 	%f212, %f211, %f79, %f78;
	add.f32 	%f213, %f212, 0fCB40007F;
	neg.f32 	%f214, %f213;
	fma.rn.f32 	%f215, %f209, 0f3FB8AA3B, %f214;
	fma.rn.f32 	%f216, %f209, 0f32A57060, %f215;
	mov.b32 	%r40, %f212;
	shl.b32 	%r41, %r40, 23;
	mov.b32 	%f217, %r41;
	ex2.approx.ftz.f32 	%f218, %f216;
	mul.f32 	%f219, %f218, %f217;
	add.f32 	%f220, %f208, %f219;
	sub.f32 	%f221, %f25, %f74;
	fma.rn.f32 	%f222, %f221, 0f3BBB989D, 0f3F000000;
	cvt.sat.f32.f32 	%f223, %f222;
	fma.rm.f32 	%f224, %f223, %f79, %f78;
	add.f32 	%f225, %f224, 0fCB40007F;
	neg.f32 	%f226, %f225;
	fma.rn.f32 	%f227, %f221, 0f3FB8AA3B, %f226;
	fma.rn.f32 	%f228, %f221, 0f32A57060, %f227;
	mov.b32 	%r42, %f224;
	shl.b32 	%r43, %r42, 23;
	mov.b32 	%f229, %r43;
	ex2.approx.ftz.f32 	%f230, %f228;
	mul.f32 	%f231, %f230, %f229;
	add.f32 	%f232, %f220, %f231;
	sub.f32 	%f233, %f27, %f74;
	fma.rn.f32 	%f234, %f233, 0f3BBB989D, 0f3F000000;
	cvt.sat.f32.f32 	%f235, %f234;
	fma.rm.f32 	%f236, %f235, %f79, %f78;
	add.f32 	%f237, %f236, 0fCB40007F;
	neg.f32 	%f238, %f237;
	fma.rn.f32 	%f239, %f233, 0f3FB8AA3B, %f238;
	fma.rn.f32 	%f240, %f233, 0f32A57060, %f239;
	mov.b32 	%r44, %f236;
	shl.b32 	%r45, %r44, 23;
	mov.b32 	%f241, %r45;
	ex2.approx.ftz.f32 	%f242, %f240;
	mul.f32 	%f243, %f242, %f241;
	add.f32 	%f244, %f232, %f243;
	sub.f32 	%f245, %f29, %f74;
	fma.rn.f32 	%f246, %f245, 0f3BBB989D, 0f3F000000;
	cvt.sat.f32.f32 	%f247, %f246;
	fma.rm.f32 	%f248, %f247, %f79, %f78;
	add.f32 	%f249, %f248, 0fCB40007F;
	neg.f32 	%f250, %f249;
	fma.rn.f32 	%f251, %f245, 0f3FB8AA3B, %f250;
	fma.rn.f32 	%f252, %f245, 0f32A57060, %f251;
	mov.b32 	%r46, %f248;
	shl.b32 	%r47, %r46, 23;
	mov.b32 	%f253, %r47;
	ex2.approx.ftz.f32 	%f254, %f252;
	mul.f32 	%f255, %f254, %f253;
	add.f32 	%f256, %f244, %f255;
	sub.f32 	%f257, %f31, %f74;
	fma.rn.f32 	%f258, %f257, 0f3BBB989D, 0f3F000000;
	cvt.sat.f32.f32 	%f259, %f258;
	fma.rm.f32 	%f260, %f259, %f79, %f78;
	add.f32 	%f261, %f260, 0fCB40007F;
	neg.f32 	%f262, %f261;
	fma.rn.f32 	%f263, %f257, 0f3FB8AA3B, %f262;
	fma.rn.f32 	%f264, %f257, 0f32A57060, %f263;
	mov.b32 	%r48, %f260;
	shl.b32 	%r49, %r48, 23;
	mov.b32 	%f265, %r49;
	ex2.approx.ftz.f32 	%f266, %f264;
	mul.f32 	%f267, %f266, %f265;
	add.f32 	%f268, %f256, %f267;
	sub.f32 	%f269, %f33, %f74;
	fma.rn.f32 	%f270, %f269, 0f3BBB989D, 0f3F000000;
	cvt.sat.f32.f32 	%f271, %f270;
	fma.rm.f32 	%f272, %f271, %f79, %f78;
	add.f32 	%f273, %f272, 0fCB40007F;
	neg.f32 	%f274, %f273;
	fma.rn.f32 	%f275, %f269, 0f3FB8AA3B, %f274;
	fma.rn.f32 	%f276, %f269, 0f32A57060, %f275;
	mov.b32 	%r50, %f272;
	shl.b32 	%r51, %r50, 23;
	mov.b32 	%f277, %r51;
	ex2.approx.ftz.f32 	%f278, %f276;
	mul.f32 	%f279, %f278, %f277;
	add.f32 	%f280, %f268, %f279;
	sub.f32 	%f281, %f35, %f74;
	fma.rn.f32 	%f282, %f281, 0f3BBB989D, 0f3F000000;
	cvt.sat.f32.f32 	%f283, %f282;
	fma.rm.f32 	%f284, %f283, %f79, %f78;
	add.f32 	%f285, %f284, 0fCB40007F;
	neg.f32 	%f286, %f285;
	fma.rn.f32 	%f287, %f281, 0f3FB8AA3B, %f286;
	fma.rn.f32 	%f288, %f281, 0f32A57060, %f287;
	mov.b32 	%r52, %f284;
	shl.b32 	%r53, %r52, 23;
	mov.b32 	%f289, %r53;
	ex2.approx.ftz.f32 	%f290, %f288;
	mul.f32 	%f291, %f290, %f289;
	add.f32 	%f292, %f280, %f291;
	sub.f32 	%f293, %f37, %f74;
	fma.rn.f32 	%f294, %f293, 0f3BBB989D, 0f3F000000;
	cvt.sat.f32.f32 	%f295, %f294;
	fma.rm.f32 	%f296, %f295, %f79, %f78;
	add.f32 	%f297, %f296, 0fCB40007F;
	neg.f32 	%f298, %f297;
	fma.rn.f32 	%f299, %f293, 0f3FB8AA3B, %f298;
	fma.rn.f32 	%f300, %f293, 0f32A57060, %f299;
	mov.b32 	%r54, %f296;
	shl.b32 	%r55, %r54, 23;
	mov.b32 	%f301, %r55;
	ex2.approx.ftz.f32 	%f302, %f300;
	mul.f32 	%f303, %f302, %f301;
	add.f32 	%f304, %f292, %f303;
	sub.f32 	%f305, %f39, %f74;
	fma.rn.f32 	%f306, %f305, 0f3BBB989D, 0f3F000000;
	cvt.sat.f32.f32 	%f307, %f306;
	fma.rm.f32 	%f308, %f307, %f79, %f78;
	add.f32 	%f309, %f308, 0fCB40007F;
	neg.f32 	%f310, %f309;
	fma.rn.f32 	%f311, %f305, 0f3FB8AA3B, %f310;
	fma.rn.f32 	%f312, %f305, 0f32A57060, %f311;
	mov.b32 	%r56, %f308;
	shl.b32 	%r57, %r56, 23;
	mov.b32 	%f313, %r57;
	ex2.approx.ftz.f32 	%f314, %f312;
	mul.f32 	%f315, %f314, %f313;
	add.f32 	%f316, %f304, %f315;
	sub.f32 	%f317, %f41, %f74;
	fma.rn.f32 	%f318, %f317, 0f3BBB989D, 0f3F000000;
	cvt.sat.f32.f32 	%f319, %f318;
	fma.rm.f32 	%f320, %f319, %f79, %f78;
	add.f32 	%f321, %f320, 0fCB40007F;
	neg.f32 	%f322, %f321;
	fma.rn.f32 	%f323, %f317, 0f3FB8AA3B, %f322;
	fma.rn.f32 	%f324, %f317, 0f32A57060, %f323;
	mov.b32 	%r58, %f320;
	shl.b32 	%r59, %r58, 23;
	mov.b32 	%f325, %r59;
	ex2.approx.ftz.f32 	%f326, %f324;
	mul.f32 	%f327, %f326, %f325;
	add.f32 	%f328, %f316, %f327;
	sub.f32 	%f329, %f43, %f74;
	fma.rn.f32 	%f330, %f329, 0f3BBB989D, 0f3F000000;
	cvt.sat.f32.f32 	%f331, %f330;
	fma.rm.f32 	%f332, %f331, %f79, %f78;
	add.f32 	%f333, %f332, 0fCB40007F;
	neg.f32 	%f334, %f333;
	fma.rn.f32 	%f335, %f329, 0f3FB8AA3B, %f334;
	fma.rn.f32 	%f336, %f329, 0f32A57060, %f335;
	mov.b32 	%r60, %f332;
	shl.b32 	%r61, %r60, 23;
	mov.b32 	%f337, %r61;
	ex2.approx.ftz.f32 	%f338, %f336;
	mul.f32 	%f339, %f338, %f337;
	add.f32 	%f340, %f328, %f339;
	sub.f32 	%f341, %f45, %f74;
	fma.rn.f32 	%f342, %f341, 0f3BBB989D, 0f3F000000;
	cvt.sat.f32.f32 	%f343, %f342;
	fma.rm.f32 	%f344, %f343, %f79, %f78;
	add.f32 	%f345, %f344, 0fCB40007F;
	neg.f32 	%f346, %f345;
	fma.rn.f32 	%f347, %f341, 0f3FB8AA3B, %f346;
	fma.rn.f32 	%f348, %f341, 0f32A57060, %f347;
	mov.b32 	%r62, %f344;
	shl.b32 	%r63, %r62, 23;
	mov.b32 	%f349, %r63;
	ex2.approx.ftz.f32 	%f350, %f348;
	mul.f32 	%f351, %f350, %f349;
	add.f32 	%f352, %f340, %f351;
	sub.f32 	%f353, %f47, %f74;
	fma.rn.f32 	%f354, %f353, 0f3BBB989D, 0f3F000000;
	cvt.sat.f32.f32 	%f355, %f354;
	fma.rm.f32 	%f356, %f355, %f79, %f78;
	add.f32 	%f357, %f356, 0fCB40007F;
	neg.f32 	%f358, %f357;
	fma.rn.f32 	%f359, %f353, 0f3FB8AA3B, %f358;
	fma.rn.f32 	%f360, %f353, 0f32A57060, %f359;
	mov.b32 	%r64, %f356;
	shl.b32 	%r65, %r64, 23;
	mov.b32 	%f361, %r65;
	ex2.approx.ftz.f32 	%f362, %f360;
	mul.f32 	%f363, %f362, %f361;
	add.f32 	%f364, %f352, %f363;
	sub.f32 	%f365, %f49, %f74;
	fma.rn.f32 	%f366, %f365, 0f3BBB989D, 0f3F000000;
	cvt.sat.f32.f32 	%f367, %f366;
	fma.rm.f32 	%f368, %f367, %f79, %f78;
	add.f32 	%f369, %f368, 0fCB40007F;
	neg.f32 	%f370, %f369;
	fma.rn.f32 	%f371, %f365, 0f3FB8AA3B, %f370;
	fma.rn.f32 	%f372, %f365, 0f32A57060, %f371;
	mov.b32 	%r66, %f368;
	shl.b32 	%r67, %r66, 23;
	mov.b32 	%f373, %r67;
	ex2.approx.ftz.f32 	%f374, %f372;
	mul.f32 	%f375, %f374, %f373;
	add.f32 	%f376, %f364, %f375;
	sub.f32 	%f377, %f51, %f74;
	fma.rn.f32 	%f378, %f377, 0f3BBB989D, 0f3F000000;
	cvt.sat.f32.f32 	%f379, %f378;
	fma.rm.f32 	%f380, %f379, %f79, %f78;
	add.f32 	%f381, %f380, 0fCB40007F;
	neg.f32 	%f382, %f381;
	fma.rn.f32 	%f383, %f377, 0f3FB8AA3B, %f382;
	fma.rn.f32 	%f384, %f377, 0f32A57060, %f383;
	mov.b32 	%r68, %f380;
	shl.b32 	%r69, %r68, 23;
	mov.b32 	%f385, %r69;
	ex2.approx.ftz.f32 	%f386, %f384;
	mul.f32 	%f387, %f386, %f385;
	add.f32 	%f388, %f376, %f387;
	sub.f32 	%f389, %f53, %f74;
	fma.rn.f32 	%f390, %f389, 0f3BBB989D, 0f3F000000;
	cvt.sat.f32.f32 	%f391, %f390;
	fma.rm.f32 	%f392, %f391, %f79, %f78;
	add.f32 	%f393, %f392, 0fCB40007F;
	neg.f32 	%f394, %f393;
	fma.rn.f32 	%f395, %f389, 0f3FB8AA3B, %f394;
	fma.rn.f32 	%f396, %f389, 0f32A57060, %f395;
	mov.b32 	%r70, %f392;
	shl.b32 	%r71, %r70, 23;
	mov.b32 	%f397, %r71;
	ex2.approx.ftz.f32 	%f398, %f396;
	mul.f32 	%f399, %f398, %f397;
	add.f32 	%f400, %f388, %f399;
	sub.f32 	%f401, %f55, %f74;
	fma.rn.f32 	%f402, %f401, 0f3BBB989D, 0f3F000000;
	cvt.sat.f32.f32 	%f403, %f402;
	fma.rm.f32 	%f404, %f403, %f79, %f78;
	add.f32 	%f405, %f404, 0fCB40007F;
	neg.f32 	%f406, %f405;
	fma.rn.f32 	%f407, %f401, 0f3FB8AA3B, %f406;
	fma.rn.f32 	%f408, %f401, 0f32A57060, %f407;
	mov.b32 	%r72, %f404;
	shl.b32 	%r73, %r72, 23;
	mov.b32 	%f409, %r73;
	ex2.approx.ftz.f32 	%f410, %f408;
	mul.f32 	%f411, %f410, %f409;
	add.f32 	%f412, %f400, %f411;
	sub.f32 	%f413, %f57, %f74;
	fma.rn.f32 	%f414, %f413, 0f3BBB989D, 0f3F000000;
	cvt.sat.f32.f32 	%f415, %f414;
	fma.rm.f32 	%f416, %f415, %f79, %f78;
	add.f32 	%f417, %f416, 0fCB40007F;
	neg.f32 	%f418, %f417;
	fma.rn.f32 	%f419, %f413, 0f3FB8AA3B, %f418;
	fma.rn.f32 	%f420, %f413, 0f32A57060, %f419;
	mov.b32 	%r74, %f416;
	shl.b32 	%r75, %r74, 23;
	mov.b32 	%f421, %r75;
	ex2.approx.ftz.f32 	%f422, %f420;
	mul.f32 	%f423, %f422, %f421;
	add.f32 	%f424, %f412, %f423;
	sub.f32 	%f425, %f59, %f74;
	fma.rn.f32 	%f426, %f425, 0f3BBB989D, 0f3F000000;
	cvt.sat.f32.f32 	%f427, %f426;
	fma.rm.f32 	%f428, %f427, %f79, %f78;
	add.f32 	%f429, %f428, 0fCB40007F;
	neg.f32 	%f430, %f429;
	fma.rn.f32 	%f431, %f425, 0f3FB8AA3B, %f430;
	fma.rn.f32 	%f432, %f425, 0f32A57060, %f431;
	mov.b32 	%r76, %f428;
	shl.b32 	%r77, %r76, 23;
	mov.b32 	%f433, %r77;
	ex2.approx.ftz.f32 	%f434, %f432;
	mul.f32 	%f435, %f434, %f433;
	add.f32 	%f436, %f424, %f435;
	sub.f32 	%f437, %f61, %f74;
	fma.rn.f32 	%f438, %f437, 0f3BBB989D, 0f3F000000;
	cvt.sat.f32.f32 	%f439, %f438;
	fma.rm.f32 	%f440, %f439, %f79, %f78;
	add.f32 	%f441, %f440, 0fCB40007F;
	neg.f32 	%f442, %f441;
	fma.rn.f32 	%f443, %f437, 0f3FB8AA3B, %f442;
	fma.rn.f32 	%f444, %f437, 0f32A57060, %f443;
	mov.b32 	%r78, %f440;
	shl.b32 	%r79, %r78, 23;
	mov.b32 	%f445, %r79;
	ex2.approx.ftz.f32 	%f446, %f444;
	mul.f32 	%f447, %f446, %f445;
	add.f32 	%f448, %f436, %f447;
	sub.f32 	%f449, %f63, %f74;
	fma.rn.f32 	%f450, %f449, 0f3BBB989D, 0f3F000000;
	cvt.sat.f32.f32 	%f451, %f450;
	fma.rm.f32 	%f452, %f451, %f79, %f78;
	add.f32 	%f453, %f452, 0fCB40007F;
	neg.f32 	%f454, %f453;
	fma.rn.f32 	%f455, %f449, 0f3FB8AA3B, %f454;
	fma.rn.f32 	%f456, %f449, 0f32A57060, %f455;
	mov.b32 	%r80, %f452;
	shl.b32 	%r81, %r80, 23;
	mov.b32 	%f457, %r81;
	ex2.approx.ftz.f32 	%f458, %f456;
	mul.f32 	%f459, %f458, %f457;
	add.f32 	%f460, %f448, %f459;
	mov.b32 	%r82, %f460;
	shfl.sync.bfly.b32	%r83|%p8, %r82, 16, 31, -1;
	mov.b32 	%f461, %r83;
	add.f32 	%f462, %f460, %f461;
	mov.b32 	%r84, %f462;
	shfl.sync.bfly.b32	%r85|%p9, %r84, 8, 31, -1;
	mov.b32 	%f463, %r85;
	add.f32 	%f464, %f462, %f463;
	mov.b32 	%r86, %f464;
	shfl.sync.bfly.b32	%r87|%p10, %r86, 4, 31, -1;
	mov.b32 	%f465, %r87;
	add.f32 	%f466, %f464, %f465;
	mov.b32 	%r88, %f466;
	shfl.sync.bfly.b32	%r89|%p11, %r88, 2, 31, -1;
	mov.b32 	%f467, %r89;
	add.f32 	%f468, %f466, %f467;
	mov.b32 	%r90, %f468;
	shfl.sync.bfly.b32	%r91|%p12, %r90, 1, 31, -1;
	mov.b32 	%f469, %r91;
	add.f32 	%f470, %f468, %f469;
	div.rn.f32 	%f471, %f87, %f470;
	div.rn.f32 	%f472, %f99, %f470;
	div.rn.f32 	%f473, %f111, %f470;
	div.rn.f32 	%f474, %f123, %f470;
	div.rn.f32 	%f475, %f135, %f470;
	div.rn.f32 	%f476, %f147, %f470;
	div.rn.f32 	%f477, %f159, %f470;
	div.rn.f32 	%f478, %f171, %f470;
	div.rn.f32 	%f479, %f183, %f470;
	div.rn.f32 	%f480, %f195, %f470;
	div.rn.f32 	%f481, %f207, %f470;
	div.rn.f32 	%f482, %f219, %f470;
	div.rn.f32 	%f483, %f231, %f470;
	div.rn.f32 	%f484, %f243, %f470;
	div.rn.f32 	%f485, %f255, %f470;
	div.rn.f32 	%f486, %f267, %f470;
	div.rn.f32 	%f487, %f279, %f470;
	div.rn.f32 	%f488, %f291, %f470;
	div.rn.f32 	%f489, %f303, %f470;
	div.rn.f32 	%f490, %f315, %f470;
	div.rn.f32 	%f491, %f327, %f470;
	div.rn.f32 	%f492, %f339, %f470;
	div.rn.f32 	%f493, %f351, %f470;
	div.rn.f32 	%f494, %f363, %f470;
	div.rn.f32 	%f495, %f375, %f470;
	div.rn.f32 	%f496, %f387, %f470;
	div.rn.f32 	%f497, %f399, %f470;
	div.rn.f32 	%f498, %f411, %f470;
	div.rn.f32 	%f499, %f423, %f470;
	div.rn.f32 	%f500, %f435, %f470;
	div.rn.f32 	%f501, %f447, %f470;
	div.rn.f32 	%f502, %f459, %f470;
	mad.lo.s64 	%rd23, %rd27, %rd11, %rd3;
	cvta.to.global.u64 	%rd24, %rd10;
	shl.b64 	%rd25, %rd23, 2;
	add.s64 	%rd26, %rd24, %rd25;
	st.global.f32 	[%rd26], %f471;
	st.global.f32 	[%rd26+128], %f472;
	st.global.f32 	[%rd26+256], %f473;
	st.global.f32 	[%rd26+384], %f474;
	st.global.f32 	[%rd26+512], %f475;
	st.global.f32 	[%rd26+640], %f476;
	st.global.f32 	[%rd26+768], %f477;
	st.global.f32 	[%rd26+896], %f478;
	st.global.f32 	[%rd26+1024], %f479;
	st.global.f32 	[%rd26+1152], %f480;
	st.global.f32 	[%rd26+1280], %f481;
	st.global.f32 	[%rd26+1408], %f482;
	st.global.f32 	[%rd26+1536], %f483;
	st.global.f32 	[%rd26+1664], %f484;
	st.global.f32 	[%rd26+1792], %f485;
	st.global.f32 	[%rd26+1920], %f486;
	st.global.f32 	[%rd26+2048], %f487;
	st.global.f32 	[%rd26+2176], %f488;
	st.global.f32 	[%rd26+2304], %f489;
	st.global.f32 	[%rd26+2432], %f490;
	st.global.f32 	[%rd26+2560], %f491;
	st.global.f32 	[%rd26+2688], %f492;
	st.global.f32 	[%rd26+2816], %f493;
	st.global.f32 	[%rd26+2944], %f494;
	st.global.f32 	[%rd26+3072], %f495;
	st.global.f32 	[%rd26+3200], %f496;
	st.global.f32 	[%rd26+3328], %f497;
	st.global.f32 	[%rd26+3456], %f498;
	st.global.f32 	[%rd26+3584], %f499;
	st.global.f32 	[%rd26+3712], %f500;
	st.global.f32 	[%rd26+3840], %f501;
	st.global.f32 	[%rd26+3968], %f502;
	add.s64 	%rd27, %rd27, %rd5;
	setp.lt.s64 	%p13, %rd27, %rd12;
	@%p13 bra 	$L__BB139_4;
$L__BB139_5:
	ret;

}
	// .globl	_ZN7oneflow4cuda7softmax15SoftmaxWarpImplI10SimpleLoadIffE11SimpleStoreIffEfLi1ELi32ELi32ELi1ELb1ELNS1_9AlgorithmE0EEEvT_T0_ll
.visible .entry _ZN7oneflow4cuda7softmax15SoftmaxWarpImplI10SimpleLoadIffE11SimpleStoreIffEfLi1ELi32ELi32ELi1ELb1ELNS1_9AlgorithmE0EEEvT_T0_ll(
	.param .align 8 .b8 _ZN7oneflow4cuda7softmax15SoftmaxWarpImplI10SimpleLoadIffE11SimpleStoreIffEfLi1ELi32ELi32ELi1ELb1ELNS1_9AlgorithmE0EEEvT_T0_ll_param_0[16],
	.param .align 8 .b8 _ZN7oneflow4cuda7softmax15SoftmaxWarpImplI10SimpleLoadIffE11SimpleStoreIffEfLi1ELi32ELi32ELi1ELb1ELNS1_9AlgorithmE0EEEvT_T0_ll_param_1[16],
	.param .u64 _ZN7oneflow4cuda7softmax15SoftmaxWarpImplI10SimpleLoadIffE11SimpleStoreIffEfLi1ELi32ELi32ELi1ELb1ELNS1_9AlgorithmE0EEEvT_T0_ll_param_2,
	.param .u64 _ZN7oneflow4cuda7softmax15SoftmaxWarpImplI10SimpleLoadIffE11SimpleStoreIffEfLi1ELi32ELi32ELi1ELb1ELNS1_9AlgorithmE0EEEvT_T0_ll_param_3
)
{
	.reg .pred 	%p<78>;
	.reg .b32 	%r<162>;
	.reg .b32 	%f<663>;
	.reg .b64 	%rd<73>;

	ld.param.u64 	%rd28, [_ZN7oneflow4cuda7softmax15SoftmaxWarpImplI10SimpleLoadIffE11SimpleStoreIffEfLi1ELi32ELi32ELi1ELb1ELNS1_9AlgorithmE0EEEvT_T0_ll_param_1+8];
	ld.param.u64 	%rd27, [_ZN7oneflow4cuda7softmax15SoftmaxWarpImplI10SimpleLoadIffE11SimpleStoreIffEfLi1ELi32ELi32ELi1ELb1ELNS1_9AlgorithmE0EEEvT_T0_ll_param_1];
	ld.param.u64 	%rd26, [_ZN7oneflow4cuda7softmax15SoftmaxWarpImplI10SimpleLoadIffE11SimpleStoreIffEfLi1ELi32ELi32ELi1ELb1ELNS1_9AlgorithmE0EEEvT_T0_ll_param_0+8];
	ld.param.u64 	%rd25, [_ZN7oneflow4cuda7softmax15SoftmaxWarpImplI10SimpleLoadIffE11SimpleStoreIffEfLi1ELi32ELi32ELi1ELb1ELNS1_9AlgorithmE0EEEvT_T0_ll_param_0];
	ld.param.u64 	%rd30, [_ZN7oneflow4cuda7softmax15SoftmaxWarpImplI10SimpleLoadIffE11SimpleStoreIffEfLi1ELi32ELi32ELi1ELb1ELNS1_9AlgorithmE0EEEvT_T0_ll_param_3];
	setp.lt.s64 	%p1, %rd30, 1025;
	@%p1 bra 	$L__BB140_2;
	mov.u64 	%rd31, $str;
	cvta.global.u64 	%rd32, %rd31;
	mov.u64 	%rd33, $str$1;
	cvta.global.u64 	%rd34, %rd33;
	mov.u64 	%rd35, __unnamed_140;
	cvta.global.u64 	%rd36, %rd35;
	{ // callseq 139, 0
	.param .b64 param0;
	st.param.b64 	[param0], %rd32;
	.param .b64 param1;
	st.param.b64 	[param1], %rd34;
	.param .b32 param2;
	st.param.b32 	[param2], 228;
	.param .b64 param3;
	st.param.b64 	[param3], %rd36;
	.param .b64 param4;
	st.param.b64 	[param4], 1;
	call.uni 
	__assertfail, 
	(
	param0, 
	param1, 
	param2, 
	param3, 
	param4
	);
	} // callseq 139
$L__BB140_2:
	ld.param.u64 	%rd70, [_ZN7oneflow4cuda7softmax15SoftmaxWarpImplI10SimpleLoadIffE11SimpleStoreIffEfLi1ELi32ELi32ELi1ELb1ELNS1_9AlgorithmE0EEEvT_T0_ll_param_2];
	mov.u32 	%r1, %ctaid.x;
	mov.u32 	%r2, %ntid.y;
	mov.u32 	%r3, %tid.y;
	mad.lo.s32 	%r4, %r1, %r2, %r3;
	cvt.s64.s32 	%rd72, %r4;
	setp.le.s64 	%p2, %rd70, %rd72;
	@%p2 bra 	$L__BB140_133;
	mov.u32 	%r5, %tid.x;
	add.s32 	%r6, %r5, 32;
	cvt.u64.u32 	%rd2, %r6;
	add.s32 	%r7, %r5, 192;
	cvt.u64.u32 	%rd3, %r7;
	add.s32 	%r8, %r5, 224;
	cvt.u64.u32 	%rd4, %r8;
	add.s32 	%r9, %r5, 256;
	cvt.u64.u32 	%rd5, %r9;
	add.s32 	%r10, %r5, 288;
	cvt.u64.u32 	%rd6, %r10;
	add.s32 	%r11, %r5, 320;
	cvt.u64.u32 	%rd7, %r11;
	add.s32 	%r12, %r5, 352;
	cvt.u64.u32 	%rd8, %r12;
	add.s32 	%r13, %r5, 384;
	cvt.u64.u32 	%rd9, %r13;
	add.s32 	%r14, %r5, 416;
	cvt.u64.u32 	%rd10, %r14;
	add.s32 	%r15, %r5, 704;
	cvt.u64.u32 	%rd11, %r15;
	add.s32 	%r16, %r5, 736;
	cvt.u64.u32 	%rd12, %r16;
	add.s32 	%r17, %r5, 768;
	cvt.u64.u32 	%rd13, %r17;
	add.s32 	%r18, %r5, 800;
	cvt.u64.u32 	%rd14, %r18;
	add.s32 	%r19, %r5, 832;
	cvt.u64.u32 	%rd15, %r19;
	add.s32 	%r20, %r5, 864;
	cvt.u64.u32 	%rd16, %r20;
	add.s32 	%r21, %r5, 896;
	cvt.u64.u32 	%rd17, %r21;
	add.s32 	%r22, %r5, 928;
	cvt.u64.u32 	%rd18, %r22;
	add.s32 	%r23, %r5, 960;
	cvt.u64.u32 	%rd19, %r23;
	add.s32 	%r24, %r5, 992;
	cvt.u64.u32 	%rd20, %r24;
	add.s32 	%r27, %r5, 64;
	add.s32 	%r29, %r5, 96;
	add.s32 	%r31, %r5, 128;
	add.s32 	%r33, %r5, 160;
	add.s32 	%r35, %r5, 448;
$L__BB140_4:
	cvt.u64.u32 	%rd37, %r5;
	setp.le.s64 	%p3, %rd30, %rd37;
	mad.lo.s64 	%rd38, %rd72, %rd26, %rd37;
	cvta.to.global.u64 	%rd39, %rd25;
	shl.b64 	%rd40, %rd38, 2;
	add.s64 	%rd22, %rd39, %rd40;
	mov.f32 	%f599, 0fFF800000;
	mov.f32 	%f602, %f599;
	@%p3 bra 	$L__BB140_6;
	ld.global.f32 	%f599, [%rd22];
	max.f32 	%f602, %f599, 0fFF800000;
$L__BB140_6:
	setp.le.s64 	%p4, %rd30, %rd2;
	mov.f32 	%f601, 0fFF800000;
	@%p4 bra 	$L__BB140_8;
	ld.global.f32 	%f601, [%rd22+128];
	max.f32 	%f602, %f602, %f601;
$L__BB140_8:
	cvt.u64.u32 	%rd41, %r27;
	setp.le.s64 	%p5, %rd30, %rd41;
	mov.f32 	%f603, 0fFF800000;
	@%p5 bra 	$L__BB140_10;
	ld.global.f32 	%f603, [%rd22+256];
	max.f32 	%f602, %f602, %f603;
$L__BB140_10:
	cvt.u64.u32 	%rd42, %r29;
	setp.le.s64 	%p6, %rd30, %rd42;
	mov.f32 	%f605, 0fFF800000;
	@%p6 bra 	$L__BB140_12;
	ld.global.f32 	%f605, [%rd22+384];
	max.f32 	%f602, %f602, %f605;
$L__BB140_12:
	cvt.u64.u32 	%rd43, %r31;
	setp.le.s64 	%p7, %rd30, %rd43;
	mov.f32 	%f607, 0fFF800000;
	@%p7 bra 	$L__BB140_14;
	ld.global.f32 	%f607, [%rd22+512];
	max.f32 	%f602, %f602, %f607;
$L__BB140_14:
	cvt.u64.u32 	%rd44, %r33;
	setp.le.s64 	%p8, %rd30, %rd44;
	mov.f32 	%f609, 0fFF800000;
	@%p8 bra 	$L__BB140_16;
	ld.global.f32 	%f609, [%rd22+640];
	max.f32 	%f602, %f602, %f609;
$L__BB140_16:
	setp.le.s64 	%p9, %rd30, %rd3;
	mov.f32 	%f611, 0fFF800000;
	@%p9 bra 	$L__BB140_18;
	ld.global.f32 	%f611, [%rd22+768];
	max.f32 	%f602, %f602, %f611;
$L__BB140_18:
	setp.le.s64 	%p10, %rd30, %rd4;
	mov.f32 	%f613, 0fFF800000;
	@%p10 bra 	$L__BB140_20;
	ld.global.f32 	%f613, [%rd22+896];
	max.f32 	%f602, %f602, %f613;
$L__BB140_20:
	setp.le.s64 	%p11, %rd30, %rd5;
	mov.f32 	%f615, 0fFF800000;
	@%p11 bra 	$L__BB140_22;
	ld.global.f32 	%f615, [%rd22+1024];
	max.f32 	%f602, %f602, %f615;
$L__BB140_22:
	setp.le.s64 	%p12, %rd30, %rd6;
	mov.f32 	%f617, 0fFF800000;
	@%p12 bra 	$L__BB140_24;
	ld.global.f32 	%f617, [%rd22+1152];
	max.f32 	%f602, %f602, %f617;
$L__BB140_24:
	setp.le.s64 	%p13, %rd30, %rd7;
	mov.f32 	%f619, 0fFF800000;
	@%p13 bra 	$L__BB140_26;
	ld.global.f32 	%f619, [%rd22+1280];
	max.f32 	%f602, %f602, %f619;
$L__BB140_26:
	setp.le.s64 	%p14, %rd30, %rd8;
	mov.f32 	%f621, 0fFF800000;
	@%p14 bra 	$L__BB140_28;
	ld.global.f32 	%f621, [%rd22+1408];
	max.f32 	%f602, %f602, %f621;
$L__BB140_28:
	setp.le.s64 	%p15, %rd30, %rd9;
	mov.f32 	%f623, 0fFF800000;
	@%p15 bra 	$L__BB140_30;
	ld.global.f32 	%f623, [%rd22+1536];
	max.f32 	%f602, %f602, %f623;
$L__BB140_30:
	setp.le.s64 	%p16, %rd30, %rd10;
	mov.f32 	%f625, 0fFF800000;
	@%p16 bra 	$L__BB140_32;
	ld.global.f32 	%f625, [%rd22+1664];
	max.f32 	%f602, %f602, %f625;
$L__BB140_32:
	cvt.u64.u32 	%rd45, %r35;
	setp.le.s64 	%p17, %rd30, %rd45;
	mov.f32 	%f627, 0fFF800000;
	@%p17 bra 	$L__BB140_34;
	ld.global.f32 	%f627, [%rd22+1792];
	max.f32 	%f602, %f602, %f627;
$L__BB140_34:
	mov.u32 	%r36, %tid.x;
	add.s32 	%r37, %r36, 480;
	cvt.u64.u32 	%rd46, %r37;
	setp.le.s64 	%p18, %rd30, %rd46;
	mov.f32 	%f629, 0fFF800000;
	@%p18 bra 	$L__BB140_36;
	ld.global.f32 	%f629, [%rd22+1920];
	max.f32 	%f602, %f602, %f629;
$L__BB140_36:
	add.s32 	%r39, %r36, 512;
	cvt.u64.u32 	%rd47, %r39;
	setp.le.s64 	%p19, %rd30, %rd47;
	mov.f32 	%f631, 0fFF800000;
	@%p19 bra 	$L__BB140_38;
	ld.global.f32 	%f631, [%rd22+2048];
	max.f32 	%f602, %f602, %f631;
$L__BB140_38:
	add.s32 	%r41, %r36, 544;
	cvt.u64.u32 	%rd48, %r41;
	setp.le.s64 	%p20, %rd30, %rd48;
	mov.f32 	%f633, 0fFF800000;
	@%p20 bra 	$L__BB140_40;
	ld.global.f32 	%f633, [%rd22+2176];
	max.f32 	%f602, %f602, %f633;
$L__BB140_40:
	mov.u32 	%r42, %tid.x;
	add.s32 	%r43, %r42, 576;
	cvt.u64.u32 	%rd49, %r43;
	setp.le.s64 	%p21, %rd30, %rd49;
	mov.f32 	%f635, 0fFF800000;
	@%p21 bra 	$L__BB140_42;
	ld.global.f32 	%f635, [%rd22+2304];
	max.f32 	%f602, %f602, %f635;
$L__BB140_42:
	mov.u32 	%r44, %tid.x;
	add.s32 	%r45, %r44, 608;
	cvt.u64.u32 	%rd50, %r45;
	setp.le.s64 	%p22, %rd30, %rd50;
	mov.f32 	%f637, 0fFF800000;
	@%p22 bra 	$L__BB140_44;
	ld.global.f32 	%f637, [%rd22+2432];
	max.f32 	%f602, %f602, %f637;
$L__BB140_44:
	mov.u32 	%r46, %tid.x;
	add.s32 	%r47, %r46, 640;
	cvt.u64.u32 	%rd51, %r47;
	setp.le.s64 	%p23, %rd30, %rd51;
	mov.f32 	%f639, 0fFF800000;
	@%p23 bra 	$L__BB140_46;
	ld.global.f32 	%f639, [%rd22+2560];
	max.f32 	%f602, %f602, %f639;
$L__BB140_46:
	mov.u32 	%r48, %tid.x;
	add.s32 	%r49, %r48, 672;
	cvt.u64.u32 	%rd52, %r49;
	setp.le.s64 	%p24, %rd30, %rd52;
	mov.f32 	%f641, 0fFF800000;
	@%p24 bra 	$L__BB140_48;
	ld.global.f32 	%f641, [%rd22+2688];
	max.f32 	%f602, %f602, %f641;
$L__BB140_48:
	setp.le.s64 	%p25, %rd30, %rd11;
	mov.f32 	%f643, 0fFF800000;
	@%p25 bra 	$L__BB140_50;
	ld.global.f32 	%f643, [%rd22+2816];
	max.f32 	%f602, %f602, %f643;
$L__BB140_50:
	setp.le.s64 	%p26, %rd30, %rd12;
	mov.f32 	%f645, 0fFF800000;
	@%p26 bra 	$L__BB140_52;
	ld.global.f32 	%f645, [%rd22+2944];
	max.f32 	%f602, %f602, %f645;
$L__BB140_52:
	setp.le.s64 	%p27, %rd30, %rd13;
	mov.f32 	%f647, 0fFF800000;
	@%p27 bra 	$L__BB140_54;
	ld.global.f32 	%f647, [%rd22+3072];
	max.f32 	%f602, %f602, %f647;
$L__BB140_54:
	setp.le.s64 	%p28, %rd30, %rd14;
	mov.f32 	%f649, 0fFF800000;
	@%p28 bra 	$L__BB140_56;
	ld.global.f32 	%f649, [%rd22+3200];
	max.f32 	%f602, %f602, %f649;
$L__BB140_56:
	setp.le.s64 	%p29, %rd30, %rd15;
	mov.f32 	%f651, 0fFF800000;
	@%p29 bra 	$L__BB140_58;
	ld.global.f32 	%f651, [%rd22+3328];
	max.f32 	%f602, %f602, %f651;
$L__BB140_58:
	setp.le.s64 	%p30, %rd30, %rd16;
	mov.f32 	%f653, 0fFF800000;
	@%p30 bra 	$L__BB140_60;
	ld.global.f32 	%f653, [%rd22+3456];
	max.f32 	%f602, %f602, %f653;
$L__BB140_60:
	setp.le.s64 	%p31, %rd30, %rd17;
	mov.f32 	%f655, 0fFF800000;
	@%p31 bra 	$L__BB140_62;
	ld.global.f32 	%f655, [%rd22+3584];
	max.f32 	%f602, %f602, %f655;
$L__BB140_62:
	setp.le.s64 	%p32, %rd30, %rd18;
	mov.f32 	%f657, 0fFF800000;
	@%p32 bra 	$L__BB140_64;
	ld.global.f32 	%f657, [%rd22+3712];
	max.f32 	%f602, %f602, %f657;
$L__BB140_64:
	setp.le.s64 	%p33, %rd30, %rd19;
	mov.f32 	%f659, 0fFF800000;
	@%p33 bra 	$L__BB140_66;
	ld.global.f32 	%f659, [%rd22+3840];
	max.f32 	%f602, %f602, %f659;
$L__BB140_66:
	setp.le.s64 	%p34, %rd30, %rd20;
	mov.f32 	%f661, 0fFF800000;
	@%p34 bra 	$L__BB140_68;
	ld.global.f32 	%f661, [%rd22+3968];
	max.f32 	%f602, %f602, %f661;
$L__BB140_68:
	mov.u32 	%r50, %tid.x;
	cvt.u64.u32 	%rd53, %r50;
	setp.le.s64 	%p35, %rd30, %rd53;
	mov.b32 	%r51, %f602;
	shfl.sync.bfly.b32	%r52|%p36, %r51, 16, 31, -1;
	mov.b32 	%f193, %r52;
	max.f32 	%f194, %f602, %f193;
	mov.b32 	%r53, %f194;
	shfl.sync.bfly.b32	%r54|%p37, %r53, 8, 31, -1;
	mov.b32 	%f195, %r54;
	max.f32 	%f196, %f194, %f195;
	mov.b32 	%r55, %f196;
	shfl.sync.bfly.b32	%r56|%p38, %r55, 4, 31, -1;
	mov.b32 	%f197, %r56;
	max.f32 	%f198, %f196, %f197;
	mov.b32 	%r57, %f198;
	shfl.sync.bfly.b32	%r58|%p39, %r57, 2, 31, -1;
	mov.b32 	%f199, %r58;
	max.f32 	%f200, %f198, %f199;
	mov.b32 	%r59, %f200;
	shfl.sync.bfly.b32	%r60|%p40, %r59, 1, 31, -1;
	mov.b32 	%f201, %r60;
	max.f32 	%f202, %f200, %f201;
	sub.f32 	%f203, %f599, %f202;
	fma.rn.f32 	%f204, %f203, 0f3BBB989D, 0f3F000000;
	cvt.sat.f32.f32 	%f205, %f204;
	mov.f32 	%f206, 0f4B400001;
	mov.f32 	%f207, 0f437C0000;
	fma.rm.f32 	%f208, %f205, %f207, %f206;
	add.f32 	%f209, %f208, 0fCB40007F;
	neg.f32 	%f210, %f209;
	fma.rn.f32 	%f211, %f203, 0f3FB8AA3B, %f210;
	fma.rn.f32 	%f212, %f203, 0f32A57060, %f211;
	mov.b32 	%r61, %f208;
	shl.b32 	%r62, %r61, 23;
	mov.b32 	%f213, %r62;
	ex2.approx.ftz.f32 	%f214, %f212;
	mul.f32 	%f215, %f214, %f213;
	add.f32 	%f216, %f215, 0f00000000;
	sub.f32 	%f217, %f601, %f202;
	fma.rn.f32 	%f218, %f217, 0f3BBB989D, 0f3F000000;
	cvt.sat.f32.f32 	%f219, %f218;
	fma.rm.f32 	%f220, %f219, %f207, %f206;
	add.f32 	%f221, %f220, 0fCB40007F;
	neg.f32 	%f222, %f221;
	fma.rn.f32 	%f223, %f217, 0f3FB8AA3B, %f222;
	fma.rn.f32 	%f224, %f217, 0f32A57060, %f223;
	mov.b32 	%r63, %f220;
	shl.b32 	%r64, %r63, 23;
	mov.b32 	%f225, %r64;
	ex2.approx.ftz.f32 	%f226, %f224;
	mul.f32 	%f227, %f226, %f225;
	add.f32 	%f228, %f216, %f227;
	sub.f32 	%f229, %f603, %f202;
	fma.rn.f32 	%f230, %f229, 0f3BBB989D, 0f3F000000;
	cvt.sat.f32.f32 	%f231, %f230;
	fma.rm.f32 	%f232, %f231, %f207, %f206;
	add.f32 	%f233, %f232, 0fCB40007F;
	neg.f32 	%f234, %f233;
	fma.rn.f32 	%f235, %f229, 0f3FB8AA3B, %f234;
	fma.rn.f32 	%f236, %f229, 0f32A57060, %f235;
	mov.b32 	%r65, %f232;
	shl.b32 	%r66, %r65, 23;
	mov.b32 	%f237, %r66;
	ex2.approx.ftz.f32 	%f238, %f236;
	mul.f32 	%f239, %f238, %f237;
	add.f32 	%f240, %f228, %f239;
	sub.f32 	%f241, %f605, %f202;
	fma.rn.f32 	%f242, %f241, 0f3BBB989D, 0f3F000000;
	cvt.sat.f32.f32 	%f243, %f242;
	fma.rm.f32 	%f244, %f243, %f207, %f206;
	add.f32 	%f245, %f244, 0fCB40007F;
	neg.f32 	%f246, %f245;
	fma.rn.f32 	%f247, %f241, 0f3FB8AA3B, %f246;
	fma.rn.f32 	%f248, %f241, 0f32A57060, %f247;
	mov.b32 	%r67, %f244;
	shl.b32 	%r68, %r67, 23;
	mov.b32 	%f249, %r68;
	ex2.approx.ftz.f32 	%f250, %f248;
	mul.f32 	%f251, %f250, %f249;
	add.f32 	%f252, %f240, %f251;
	sub.f32 	%f253, %f607, %f202;
	fma.rn.f32 	%f254, %f253, 0f3BBB989D, 0f3F000000;
	cvt.sat.f32.f32 	%f255, %f254;
	fma.rm.f32 	%f256, %f255, %f207, %f206;
	add.f32 	%f257, %f256, 0fCB40007F;
	neg.f32 	%f258, %f257;
	fma.rn.f32 	%f259, %f253, 0f3FB8AA3B, %f258;
	fma.rn.f32 	%f260, %f253, 0f32A57060, %f259;
	mov.b32 	%r69, %f256;
	shl.b32 	%r70, %r69, 23;
	mov.b32 	%f261, %r70;
	ex2.approx.ftz.f32 	%f262, %f260;
	mul.f32 	%f263, %f262, %f261;
	add.f32 	%f264, %f252, %f263;
	sub.f32 	%f265, %f609, %f202;
	fma.rn.f32 	%f266, %f265, 0f3BBB989D, 0f3F000000;
	cvt.sat.f32.f32 	%f267, %f266;
	fma.rm.f32 	%f268, %f267, %f207, %f206;
	add.f32 	%f269, %f268, 0fCB40007F;
	neg.f32 	%f270, %f269;
	fma.rn.f32 	%f271, %f265, 0f3FB8AA3B, %f270;
	fma.rn.f32 	%f272, %f265, 0f32A57060, %f271;
	mov.b32 	%r71, %f268;
	shl.b32 	%r72, %r71, 23;
	mov.b32 	%f273, %r72;
	ex2.approx.ftz.f32 	%f274, %f272;
	mul.f32 	%f275, %f274, %f273;
	add.f32 	%f276, %f264, %f275;
	sub.f32 	%f277, %f611, %f202;
	fma.rn.f32 	%f278, %f277, 0f3BBB989D, 0f3F000000;
	cvt.sat.f32.f32 	%f279, %f278;
	fma.rm.f32 	%f280, %f279, %f207, %f206;
	add.f32 	%f281, %f280, 0fCB40007F;
	neg.f32 	%f282, %f281;
	fma.rn.f32 	%f283, %f277, 0f3FB8AA3B, %f282;
	fma.rn.f32 	%f284, %f277, 0f32A57060, %f283;
	mov.b32 	%r73, %f280;
	shl.b32 	%r74, %r73, 23;
	mov.b32 	%f285, %r74;
	ex2.approx.ftz.f32 	%f286, %f284;
	mul.f32 	%f287, %f286, %f285;
	add.f32 	%f288, %f276, %f287;
	sub.f32 	%f289, %f613, %f202;
	fma.rn.f32 	%f290, %f289, 0f3BBB989D, 0f3F000000;
	cvt.sat.f32.f32 	%f291, %f290;
	fma.rm.f32 	%f292, %f291, %f207, %f206;
	add.f32 	%f293, %f292, 0fCB40007F;
	neg.f32 	%f294, %f293;
	fma.rn.f32 	%f295, %f289, 0f3FB8AA3B, %f294;
	fma.rn.f32 	%f296, %f289, 0f32A57060, %f295;
	mov.b32 	%r75, %f292;
	shl.b32 	%r76, %r75, 23;
	mov.b32 	%f297, %r76;
	ex2.approx.ftz.f32 	%f298, %f296;
	mul.f32 	%f299, %f298, %f297;
	add.f32 	%f300, %f288, %f299;
	sub.f32 	%f301, %f615, %f202;
	fma.rn.f32 	%f302, %f301, 0f3BBB989D, 0f3F000000;
	cvt.sat.f32.f32 	%f303, %f302;
	fma.rm.f32 	%f304, %f303, %f207, %f206;
	add.f32 	%f305, %f304, 0fCB40007F;
	neg.f32 	%f306, %f305;
	fma.rn.f32 	%f307, %f301, 0f3FB8AA3B, %f306;
	fma.rn.f32 	%f308, %f301, 0f32A57060, %f307;
	mov.b32 	%r77, %f304;
	shl.b32 	%r78, %r77, 23;
	mov.b32 	%f309, %r78;
	ex2.approx.ftz.f32 	%f310, %f308;
	mul.f32 	%f311, %f310, %f309;
	add.f32 	%f312, %f300, %f311;
	sub.f32 	%f313, %f617, %f202;
	fma.rn.f32 	%f314, %f313, 0f3BBB989D, 0f3F000000;
	cvt.sat.f32.f32 	%f315, %f314;
	fma.rm.f32 	%f316, %f315, %f207, %f206;
	add.f32 	%f317, %f316, 0fCB40007F;
	neg.f32 	%f318, %f317;
	fma.rn.f32 	%f319, %f313, 0f3FB8AA3B, %f318;
	fma.rn.f32 	%f320, %f313, 0f32A57060, %f319;
	mov.b32 	%r79, %f316;
	shl.b32 	%r80, %r79, 23;
	mov.b32 	%f321, %r80;
	ex2.approx.ftz.f32 	%f322, %f320;
	mul.f32 	%f323, %f322, %f321;
	add.f32 	%f324, %f312, %f323;
	sub.f32 	%f325, %f619, %f202;
	fma.rn.f32 	%f326, %f325, 0f3BBB989D, 0f3F000000;
	cvt.sat.f32.f32 	%f327, %f326;
	fma.rm.f32 	%f328, %f327, %f207, %f206;
	add.f32 	%f329, %f328, 0fCB40007F;
	neg.f32 	%f330, %f329;
	fma.rn.f32 	%f331, %f325, 0f3FB8AA3B, %f330;
	fma.rn.f32 	%f332, %f325, 0f32A57060, %f331;
	mov.b32 	%r81, %f328;
	shl.b32 	%r82, %r81, 23;
	mov.b32 	%f333, %r82;
	ex2.approx.ftz.f32 	%f334, %f332;
	mul.f32 	%f335, %f334, %f333;
	add.f32 	%f336, %f324, %f335;
	sub.f32 	%f337, %f621, %f202;
	fma.rn.f32 	%f338, %f337, 0f3BBB989D, 0f3F000000;
	cvt.sat.f32.f32 	%f339, %f338;
	fma.rm.f32 	%f340, %f339, %f207, %f206;
	add.f32 	%f341, %f340, 0fCB40007F;
	neg.f32 	%f342, %f341;
	fma.rn.f32 	%f343, %f337, 0f3FB8AA3B, %f342;
	fma.rn.f32 	%f344, %f337, 0f32A57060, %f343;
	mov.b32 	%r83, %f340;
	shl.b32 	%r84, %r83, 23;
	mov.b32 	%f345, %r84;
	ex2.approx.ftz.f32 	%f346, %f344;
	mul.f32 	%f347, %f346, %f345;
	add.f32 	%f348, %f336, %f347;
	sub.f32 	%f349, %f623, %f202;
	fma.rn.f32 	%f350, %f349, 0f3BBB989D, 0f3F000000;
	cvt.sat.f32.f32 	%f351, %f350;
	fma.rm.f32 	%f352, %f351, %f207, %f206;
	add.f32 	%f353, %f352, 0fCB40007F;
	neg.f32 	%f354, %f353;
	fma.rn.f32 	%f355, %f349, 0f3FB8AA3B, %f354;
	fma.rn.f32 	%f356, %f349, 0f32A57060, %f355;
	mov.b32 	%r85, %f352;
	shl.b32 	%r86, %r85, 23;
	mov.b32 	%f357, %r86;
	ex2.approx.ftz.f32 	%f358, %f356;
	mul.f32 	%f359, %f358, %f357;
	add.f32 	%f360, %f348, %f359;
	sub.f32 	%f361, %f625, %f202;
	fma.rn.f32 	%f362, %f361, 0f3BBB989D, 0f3F000000;
	cvt.sat.f32.f32 	%f363, %f362;
	fma.rm.f32 	%f364, %f363, %f207, %f206;
	add.f32 	%f365, %f364, 0fCB40007F;
	neg.f32 	%f366, %f365;
	fma.rn.f32 	%f367, %f361, 0f3FB8AA3B, %f366;
	fma.rn.f32 	%f368, %f361, 0f32A57060, %f367;
	mov.b32 	%r87, %f364;
	shl.b32 	%r88, %r87, 23;
	mov.b32 	%f369, %r88;
	ex2.approx.ftz.f32 	%f370, %f368;
	mul.f32 	%f371, %f370, %f369;
	add.f32 	%f372, %f360, %f371;
	sub.f32 	%f373, %f627, %f202;
	fma.rn.f32 	%f374, %f373, 0f3BBB989D, 0f3F000000;
	cvt.sat.f32.f32 	%f375, %f374;
	fma.rm.f32 	%f376, %f375, %f207, %f206;
	add.f32 	%f377, %f376, 0fCB40007F;
	neg.f32 	%f378, %f377;
	fma.rn.f32 	%f379, %f373, 0f3FB8AA3B, %f378;
	fma.rn.f32 	%f380, %f373, 0f32A57060, %f379;
	mov.b32 	%r89, %f376;
	shl.b32 	%r90, %r89, 23;
	mov.b32 	%f381, %r90;
	ex2.approx.ftz.f32 	%f382, %f380;
	mul.f32 	%f383, %f382, %f381;
	add.f32 	%f384, %f372, %f383;
	sub.f32 	%f385, %f629, %f202;
	fma.rn.f32 	%f386, %f385, 0f3BBB989D, 0f3F000000;
	cvt.sat.f32.f32 	%f387, %f386;
	fma.rm.f32 	%f388, %f387, %f207, %f206;
	add.f32 	%f389, %f388, 0fCB40007F;
	neg.f32 	%f390, %f389;
	fma.rn.f32 	%f391, %f385, 0f3FB8AA3B, %f390;
	fma.rn.f32 	%f392, %f385, 0f32A57060, %f391;
	mov.b32 	%r91, %f388;
	shl.b32 	%r92, %r91, 23;
	mov.b32 	%f393, %r92;
	ex2.approx.ftz.f32 	%f394, %f392;
	mul.f32 	%f395, %f394, %f393;
	add.f32 	%f396, %f384, %f395;
	sub.f32 	%f397, %f631, %f202;
	fma.rn.f32 	%f398, %f397, 0f3BBB989D, 0f3F000000;
	cvt.sat.f32.f32 	%f399, %f398;
	fma.rm.f32 	%f400, %f399, %f207, %f206;
	add.f32 	%f401, %f400, 0fCB40007F;
	neg.f32 	%f402, %f401;
	fma.rn.f32 	%f403, %f397, 0f3FB8AA3B, %f402;
	fma.rn.f32 	%f404, %f397, 0f32A57060, %f403;
	mov.b32 	%r93, %f400;
	shl.b32 	%r94, %r93, 23;
	mov.b32 	%f405, %r94;
	ex2.approx.ftz.f32 	%f406, %f404;
	mul.f32 	%f407, %f406, %f405;
	add.f32 	%f408, %f396, %f407;
	sub.f32 	%f409, %f633, %f202;
	fma.rn.f32 	%f410, %f409, 0f3BBB989D, 0f3F000000;
	cvt.sat.f32.f32 	%f411, %f410;
	fma.rm.f32 	%f412, %f411, %f207, %f206;
	add.f32 	%f413, %f412, 0fCB40007F;
	neg.f32 	%f414, %f413;
	fma.rn.f32 	%f415, %f409, 0f3FB8AA3B, %f414;
	fma.rn.f32 	%f416, %f409, 0f32A57060, %f415;
	mov.b32 	%r95, %f412;
	shl.b32 	%r96, %r95, 23;
	mov.b32 	%f417, %r96;
	ex2.approx.ftz.f32 	%f418, %f416;
	mul.f32 	%f419, %f418, %f417;
	add.f32 	%f420, %f408, %f419;
	sub.f32 	%f421, %f635, %f202;
	fma.rn.f32 	%f422, %f421, 0f3BBB989D, 0f3F000000;
	cvt.sat.f32.f32 	%f423, %f422;
	fma.rm.f32 	%f424, %f423, %f207, %f206;
	add.f32 	%f425, %f424, 0fCB40007F;
	neg.f32 	%f426, %f425;
	fma.rn.f32 	%f427, %f421, 0f3FB8AA3B, %f426;
	fma.rn.f32 	%f428, %f421, 0f32A57060, %f427;
	mov.b32 	%r97, %f424;
	shl.b32 	%r98, %r97, 23;
	mov.b32 	%f429, %r98;
	ex2.approx.ftz.f32 	%f430, %f428;
	mul.f32 	%f431, %f430, %f429;
	add.f32 	%f432, %f420, %f431;
	sub.f32 	%f433, %f637, %f202;
	fma.rn.f32 	%f434, %f433, 0f3BBB989D, 0f3F000000;
	cvt.sat.f32.f32 	%f435, %f434;
	fma.rm.f32 	%f436, %f435, %f207, %f206;
	add.f32 	%f437, %f436, 0fCB40007F;
	neg.f32 	%f438, %f437;
	fma.rn.f32 	%f439, %f433, 0f3FB8AA3B, %f438;
	fma.rn.f32 	%f440, %f433, 0f32A57060, %f439;
	mov.b32 	%r99, %f436;
	shl.b32 	%r100, %r99, 23;
	mov.b32 	%f441, %r100;
	ex2.approx.ftz.f32 	%f442, %f440;
	mul.f32 	%f443, %f442, %f441;
	add.f32 	%f444, %f432, %f443;
	sub.f32 	%f445, %f639, %f202;
	fma.rn.f32 	%f446, %f445, 0f3BBB989D, 0f3F000000;
	cvt.sat.f32.f32 	%f447, %f446;
	fma.rm.f32 	%f448, %f447, %f207, %f206;
	add.f32 	%f449, %f448, 0fCB40007F;
	neg.f32 	%f450, %f449;
	fma.rn.f32 	%f451, %f445, 0f3FB8AA3B, %f450;
	fma.rn.f32 	%f452, %f445, 0f32A57060, %f451;
	mov.b32 	%r101, %f448;
	shl.b32 	%r102, %r101, 23;
	mov.b32 	%f453, %r102;
	ex2.approx.ftz.f32 	%f454, %f452;
	mul.f32 	%f455, %f454, %f453;
	add.f32 	%f456, %f444, %f455;
	sub.f32 	%f457, %f641, %f202;
	fma.rn.f32 	%f458, %f457, 0f3BBB989D, 0f3F000000;
	cvt.sat.f32.f32 	%f459, %f458;
	fma.rm.f32 	%f460, %f459, %f207, %f206;
	add.f32 	%f461, %f460, 0fCB40007F;
	neg.f32 	%f462, %f461;
	fma.rn.f32 	%f463, %f457, 0f3FB8AA3B, %f462;
	fma.rn.f32 	%f464, %f457, 0f32A57060, %f463;
	mov.b32 	%r103, %f460;
	shl.b32 	%r104, %r103, 23;
	mov.b32 	%f465, %r104;
	ex2.approx.ftz.f32 	%f466, %f464;
	mul.f32 	%f467, %f466, %f465;
	add.f32 	%f468, %f456, %f467;
	sub.f32 	%f469, %f643, %f202;
	fma.rn.f32 	%f470, %f469, 0f3BBB989D, 0f3F000000;
	cvt.sat.f32.f32 	%f471, %f470;
	fma.rm.f32 	%f472, %f471, %f207, %f206;
	add.f32 	%f473, %f472, 0fCB40007F;
	neg.f32 	%f474, %f473;
	fma.rn.f32 	%f475, %f469, 0f3FB8AA3B, %f474;
	fma.rn.f32 	%f476, %f469, 0f32A57060, %f475;
	mov.b32 	%r105, %f472;
	shl.b32 	%r106, %r105, 23;
	mov.b32 	%f477, %r106;
	ex2.approx.ftz.f32 	%f478, %f476;
	mul.f32 	%f479, %f478, %f477;
	add.f32 	%f480, %f468, %f479;
	sub.f32 	%f481, %f645, %f202;
	fma.rn.f32 	%f482, %f481, 0f3BBB989D, 0f3F000000;
	cvt.sat.f32.f32 	%f483, %f482;
	fma.rm.f32 	%f484, %f483, %f207, %f206;
	add.f32 	%f485, %f484, 0fCB40007F;
	neg.f32 	%f486, %f485;
	fma.rn.f32 	%f487, %f481, 0f3FB8AA3B, %f486;
	fma.rn.f32 	%f488, %f481, 0f32A57060, %f487;
	mov.b32 	%r107, %f484;
	shl.b32 	%r108, %r107, 23;
	mov.b32 	%f489, %r108;
	ex2.approx.ftz.f32 	%f490, %f488;
	mul.f32 	%f491, %f490, %f489;
	add.f32 	%f492, %f480, %f491;
	sub.f32 	%f493, %f647, %f202;
	fma.rn.f32 	%f494, %f493, 0f3BBB989D, 0f3F000000;
	cvt.sat.f32.f32 	%f495, %f494;
	fma.rm.f32 	%f496, %f495, %f207, %f206;
	add.f32 	%f497, %f496, 0fCB40007F;
	neg.f32 	%f498, %f497;
	fma.rn.f32 	%f499, %f493, 0f3FB8AA3B, %f498;
	fma.rn.f32 	%f500, %f493, 0f32A57060, %f499;
	mov.b32 	%r109, %f496;
	shl.b32 	%r110, %r109, 23;
	mov.b32 	%f501, %r110;
	ex2.approx.ftz.f32 	%f502, %f500;
	mul.f32 	%f503, %f502, %f501;
	add.f32 	%f504, %f492, %f503;
	sub.f32 	%f505, %f649, %f202;
	fma.rn.f32 	%f506, %f505, 0f3BBB989D, 0f3F000000;
	cvt.sat.f32.f32 	%f507, %f506;
	fma.rm.f32 	%f508, %f507, %f207, %f206;
	add.f32 	%f509, %f508, 0fCB40007F;
	neg.f32 	%f510, %f509;
	fma.rn.f32 	%f511, %f505, 0f3FB8AA3B, %f510;
	fma.rn.f32 	%f512, %f505, 0f32A57060, %f511;
	mov.b32 	%r111, %f508;
	shl.b32 	%r112, %r111, 23;
	mov.b32 	%f513, %r112;
	ex2.approx.ftz.f32 	%f514, %f512;
	mul.f32 	%f515, %f514, %f513;
	add.f32 	%f516, %f504, %f515;
	sub.f32 	%f517, %f651, %f202;
	fma.rn.f32 	%f518, %f517, 0f3BBB989D, 0f3F000000;
	cvt.sat.f32.f32 	%f519, %f518;
	fma.rm.f32 	%f520, %f519, %f207, %f206;
	add.f32 	%f521, %f520, 0fCB40007F;
	neg.f32 	%f522, %f521;
	fma.rn.f32 	%f523, %f517, 0f3FB8AA3B, %f522;
	fma.rn.f32 	%f524, %f517, 0f32A57060, %f523;
	mov.b32 	%r113, %f520;
	shl.b32 	%r114, %r113, 23;
	mov.b32 	%f525, %r114;
	ex2.approx.ftz.f32 	%f526, %f524;
	mul.f32 	%f527, %f526, %f525;
	add.f32 	%f528, %f516, %f527;
	sub.f32 	%f529, %f653, %f202;
	fma.rn.f32 	%f530, %f529, 0f3BBB989D, 0f3F000000;
	cvt.sat.f32.f32 	%f531, %f530;
	fma.rm.f32 	%f532, %f531, %f207, %f206;
	add.f32 	%f533, %f532, 0fCB40007F;
	neg.f32 	%f534, %f533;
	fma.rn.f32 	%f535, %f529, 0f3FB8AA3B, %f534;
	fma.rn.f32 	%f536, %f529, 0f32A57060, %f535;
	mov.b32 	%r115, %f532;
	shl.b32 	%r116, %r115, 23;
	mov.b32 	%f537, %r116;
	ex2.approx.ftz.f32 	%f538, %f536;
	mul.f32 	%f539, %f538, %f537;
	add.f32 	%f540, %f528, %f539;
	sub.f32 	%f541, %f655, %f202;
	fma.rn.f32 	%f542, %f541, 0f3BBB989D, 0f3F000000;
	cvt.sat.f32.f32 	%f543, %f542;
	fma.rm.f32 	%f544, %f543, %f207, %f206;
	add.f32 	%f545, %f544, 0fCB40007F;
	neg.f32 	%f546, %f545;
	fma.rn.f32 	%f547, %f541, 0f3FB8AA3B, %f546;
	fma.rn.f32 	%f548, %f541, 0f32A57060, %f547;
	mov.b32 	%r117, %f544;
	shl.b32 	%r118, %r117, 23;
	mov.b32 	%f549, %r118;
	ex2.approx.ftz.f32 	%f550, %f548;
	mul.f32 	%f551, %f550, %f549;
	add.f32 	%f552, %f540, %f551;
	sub.f32 	%f553, %f657, %f202;
	fma.rn.f32 	%f554, %f553, 0f3BBB989D, 0f3F000000;
	cvt.sat.f32.f32 	%f555, %f554;
	fma.rm.f32 	%f556, %f555, %f207, %f206;
	add.f32 	%f557, %f556, 0fCB40007F;
	neg.f32 	%f558, %f557;
	fma.rn.f32 	%f559, %f553, 0f3FB8AA3B, %f558;
	fma.rn.f32 	%f560, %f553, 0f32A57060, %f559;
	mov.b32 	%r119, %f556;
	shl.b32 	%r120, %r119, 23;
	mov.b32 	%f561, %r120;
	ex2.approx.ftz.f32 	%f562, %f560;
	mul.f32 	%f563, %f562, %f561;
	add.f32 	%f564, %f552, %f563;
	sub.f32 	%f565, %f659, %f202;
	fma.rn.f32 	%f566, %f565, 0f3BBB989D, 0f3F000000;
	cvt.sat.f32.f32 	%f567, %f566;
	fma.rm.f32 	%f568, %f567, %f207, %f206;
	add.f32 	%f569, %f568, 0fCB40007F;
	neg.f32 	%f570, %f569;
	fma.rn.f32 	%f571, %f565, 0f3FB8AA3B, %f570;
	fma.rn.f32 	%f572, %f565, 0f32A57060, %f571;
	mov.b32 	%r121, %f568;
	shl.b32 	%r122, %r121, 23;
	mov.b32 	%f573, %r122;
	ex2.approx.ftz.f32 	%f574, %f572;
	mul.f32 	%f575, %f574, %f573;
	add.f32 	%f576, %f564, %f575;
	sub.f32 	%f577, %f661, %f202;
	fma.rn.f32 	%f578, %f577, 0f3BBB989D, 0f3F000000;
	cvt.sat.f32.f32 	%f579, %f578;
	fma.rm.f32 	%f580, %f579, %f207, %f206;
	add.f32 	%f581, %f580, 0fCB40007F;
	neg.f32 	%f582, %f581;
	fma.rn.f32 	%f583, %f577, 0f3FB8AA3B, %f582;
	fma.rn.f32 	%f584, %f577, 0f32A57060, %f583;
	mov.b32 	%r123, %f580;
	shl.b32 	%r124, %r123, 23;
	mov.b32 	%f585, %r124;
	ex2.approx.ftz.f32 	%f586, %f584;
	mul.f32 	%f587, %f586, %f585;
	add.f32 	%f588, %f576, %f587;
	mov.b32 	%r125, %f588;
	shfl.sync.bfly.b32	%r126|%p41, %r125, 16, 31, -1;
	mov.b32 	%f589, %r126;
	add.f32 	%f590, %f588, %f589;
	mov.b32 	%r127, %f590;
	shfl.sync.bfly.b32	%r128|%p42, %r127, 8, 31, -1;
	mov.b32 	%f591, %r128;
	add.f32 	%f592, %f590, %f591;
	mov.b32 	%r129, %f592;
	shfl.sync.bfly.b32	%r130|%p43, %r129, 4, 31, -1;
	mov.b32 	%f593, %r130;
	add.f32 	%f594, %f592, %f593;
	mov.b32 	%r131, %f594;
	shfl.sync.bfly.b32	%r132|%p44, %r131, 2, 31, -1;
	mov.b32 	%f595, %r132;
	add.f32 	%f596, %f594, %f595;
	mov.b32 	%r133, %f596;
	shfl.sync.bfly.b32	%r134|%p45, %r133, 1, 31, -1;
	mov.b32 	%f597, %r134;
	add.f32 	%f598, %f596, %f597;
	div.rn.f32 	%f129, %f215, %f598;
	div.rn.f32 	%f130, %f227, %f598;
	div.rn.f32 	%f131, %f239, %f598;
	div.rn.f32 	%f132, %f251, %f598;
	div.rn.f32 	%f133, %f263, %f598;
	div.rn.f32 	%f134, %f275, %f598;
	div.rn.f32 	%f135, %f287, %f598;
	div.rn.f32 	%f136, %f299, %f598;
	div.rn.f32 	%f137, %f311, %f598;
	div.rn.f32 	%f138, %f323, %f598;
	div.rn.f32 	%f139, %f335, %f598;
	div.rn.f32 	%f140, %f347, %f598;
	div.rn.f32 	%f141, %f359, %f598;
	div.rn.f32 	%f142, %f371, %f598;
	div.rn.f32 	%f143, %f383, %f598;
	div.rn.f32 	%f144, %f395, %f598;
	div.rn.f32 	%f145, %f407, %f598;
	div.rn.f32 	%f146, %f419, %f598;
	div.rn.f32 	%f147, %f431, %f598;
	div.rn.f32 	%f148, %f443, %f598;
	div.rn.f32 	%f149, %f455, %f598;
	div.rn.f32 	%f150, %f467, %f598;
	div.rn.f32 	%f151, %f479, %f598;
	div.rn.f32 	%f152, %f491, %f598;
	div.rn.f32 	%f153, %f503, %f598;
	div.rn.f32 	%f154, %f515, %f598;
	div.rn.f32 	%f155, %f527, %f598;
	div.rn.f32 	%f156, %f539, %f598;
	div.rn.f32 	%f157, %f551, %f598;
	div.rn.f32 	%f158, %f563, %f598;
	div.rn.f32 	%f159, %f575, %f598;
	div.rn.f32 	%f160, %f587, %f598;
	mad.lo.s64 	%rd54, %rd72, %rd28, %rd53;
	cvta.to.global.u64 	%rd55, %rd27;
	shl.b64 	%rd56, %rd54, 2;
	add.s64 	%rd23, %rd55, %rd56;
	@%p35 bra 	$L__BB140_70;
	st.global.f32 	[%rd23], %f129;
$L__BB140_70:
	setp.le.s64 	%p46, %rd30, %rd2;
	@%p46 bra 	$L__BB140_72;
	st.global.f32 	[%rd23+128], %f130;
$L__BB140_72:
	mov.u32 	%r135, %tid.x;
	add.s32 	%r136, %r135, 64;
	cvt.u64.u32 	%rd57, %r136;
	setp.le.s64 	%p47, %rd30, %rd57;
	@%p47 bra 	$L__BB140_74;
	st.global.f32 	[%rd23+256], %f131;
$L__BB140_74:
	mov.u32 	%r137, %tid.x;
	add.s32 	%r138, %r137, 96;
	cvt.u64.u32 	%rd58, %r138;
	setp.le.s64 	%p48, %rd30, %rd58;
	@%p48 bra 	$L__BB140_76;
	st.global.f32 	[%rd23+384], %f132;
$L__BB140_76:
	mov.u32 	%r139, %tid.x;
	add.s32 	%r140, %r139, 128;
	cvt.u64.u32 	%rd59, %r140;
	setp.le.s64 	%p49, %rd30, %rd59;
	@%p49 bra 	$L__BB140_78;
	st.global.f32 	[%rd23+512], %f133;
$L__BB140_78:
	mov.u32 	%r141, %tid.x;
	add.s32 	%r142, %r141, 160;
	cvt.u64.u32 	%rd60, %r142;
	setp.le.s64 	%p50, %rd30, %rd60;
	@%p50 bra 	$L__BB140_80;
	st.global.f32 	[%rd23+640], %f134;
$L__BB140_80:
	setp.le.s64 	%p51, %rd30, %rd3;
	@%p51 bra 	$L__BB140_82;
	st.global.f32 	[%rd23+768], %f135;
$L__BB140_82:
	setp.le.s64 	%p52, %rd30, %rd4;
	@%p52 bra 	$L__BB140_84;
	st.global.f32 	[%rd23+896], %f136;
$L__BB140_84:
	setp.le.s64 	%p53, %rd30, %rd5;
	@%p53 bra 	$L__BB140_86;
	st.global.f32 	[%rd23+1024], %f137;
$L__BB140_86:
	setp.le.s64 	%p54, %rd30, %rd6;
	@%p54 bra 	$L__BB140_88;
	st.global.f32 	[%rd23+1152], %f138;
$L__BB140_88:
	setp.le.s64 	%p55, %rd30, %rd7;
	@%p55 bra 	$L__BB140_90;
	st.global.f32 	[%rd23+1280], %f139;
$L__BB140_90:
	setp.le.s64 	%p56, %rd30, %rd8;
	@%p56 bra 	$L__BB140_92;
	st.global.f32 	[%rd23+1408], %f140;
$L__BB140_92:
	setp.le.s64 	%p57, %rd30, %rd9;
	@%p57 bra 	$L__BB140_94;
	st.global.f32 	[%rd23+1536], %f141;
$L__BB140_94:
	setp.le.s64 	%p58, %rd30, %rd10;
	@%p58 bra 	$L__BB140_96;
	st.global.f32 	[%rd23+1664], %f142;
$L__BB140_96:
	mov.u32 	%r143, %tid.x;
	add.s32 	%r144, %r143, 448;
	cvt.u64.u32 	%rd61, %r144;
	setp.le.s64 	%p59, %rd30, %rd61;
	@%p59 bra 	$L__BB140_98;
	st.global.f32 	[%rd23+1792], %f143;
$L__BB140_98:
	add.s32 	%r146, %r143, 480;
	cvt.u64.u32 	%rd62, %r146;
	setp.le.s64 	%p60, %rd30, %rd62;
	@%p60 bra 	$L__BB140_100;
	st.global.f32 	[%rd23+1920], %f144;
$L__BB140_100:
	add.s32 	%r148, %r143, 512;
	cvt.u64.u32 	%rd63, %r148;
	setp.le.s64 	%p61, %rd30, %rd63;
	@%p61 bra 	$L__BB140_102;
	st.global.f32 	[%rd23+2048], %f145;
$L__BB140_102:
	add.s32 	%r150, %r143, 544;
	cvt.u64.u32 	%rd64, %r150;
	setp.le.s64 	%p62, %rd30, %rd64;
	@%p62 bra 	$L__BB140_104;
	st.global.f32 	[%rd23+2176], %f146;
$L__BB140_104:
	add.s32 	%r152, %r143, 576;
	cvt.u64.u32 	%rd65, %r152;
	setp.le.s64 	%p63, %rd30, %rd65;
	@%p63 bra 	$L__BB140_106;
	st.global.f32 	[%rd23+2304], %f147;
$L__BB140_106:
	add.s32 	%r154, %r143, 608;
	cvt.u64.u32 	%rd66, %r154;
	setp.le.s64 	%p64, %rd30, %rd66;
	@%p64 bra 	$L__BB140_108;
	st.global.f32 	[%rd23+2432], %f148;
$L__BB140_108:
	add.s32 	%r156, %r143, 640;
	cvt.u64.u32 	%rd67, %r156;
	setp.le.s64 	%p65, %rd30, %rd67;
	@%p65 bra 	$L__BB140_110;
	st.global.f32 	[%rd23+2560], %f149;
$L__BB140_110:
	add.s32 	%r158, %r143, 672;
	cvt.u64.u32 	%rd68, %r158;
	setp.le.s64 	%p66, %rd30, %rd68;
	@%p66 bra 	$L__BB140_112;
	st.global.f32 	[%rd23+2688], %f150;
$L__BB140_112:
	setp.le.s64 	%p67, %rd30, %rd11;
	@%p67 bra 	$L__BB140_114;
	st.global.f32 	[%rd23+2816], %f151;
$L__BB140_114:
	setp.le.s64 	%p68, %rd30, %rd12;
	@%p68 bra 	$L__BB140_116;
	st.global.f32 	[%rd23+2944], %f152;
$L__BB140_116:
	setp.le.s64 	%p69, %rd30, %rd13;
	@%p69 bra 	$L__BB140_118;
	st.global.f32 	[%rd23+3072], %f153;
$L__BB140_118:
	setp.le.s64 	%p70, %rd30, %rd14;
	@%p70 bra 	$L__BB140_120;
	st.global.f32 	[%rd23+3200], %f154;
$L__BB140_120:
	setp.le.s64 	%p71, %rd30, %rd15;
	@%p71 bra 	$L__BB140_122;
	st.global.f32 	[%rd23+3328], %f155;
$L__BB140_122:
	setp.le.s64 	%p72, %rd30, %rd16;
	@%p72 bra 	$L__BB140_124;
	st.global.f32 	[%rd23+3456], %f156;
$L__BB140_124:
	setp.le.s64 	%p73, %rd30, %rd17;
	@%p73 bra 	$L__BB140_126;
	st.global.f32 	[%rd23+3584], %f157;
$L__BB140_126:
	setp.le.s64 	%p74, %rd30, %rd18;
	@%p74 bra 	$L__BB140_128;
	st.global.f32 	[%rd23+3712], %f158;
$L__BB140_128:
	setp.le.s64 	%p75, %rd30, %rd19;
	@%p75 bra 	$L__BB140_130;
	st.global.f32 	[%rd23+3840], %f159;
$L__BB140_130:
	setp.le.s64 	%p76, %rd30, %rd20;
	@%p76 bra 	$L__BB140_132;
	st.global.f32 	[%rd23+3968], %f160;
$L__BB140_132:
	ld.param.u64 	%rd71, [_ZN7oneflow4cuda7softmax15SoftmaxWarpImplI10SimpleLoadIffE11SimpleStoreIffEfLi1ELi32ELi32ELi1ELb1ELNS1_9AlgorithmE0EEEvT_T0_ll_param_2];
	mov.u32 	%r159, %nctaid.x;
	mov.u32 	%r160, %ntid.y;
	mul.lo.s32 	%r161, %r159, %r160;
	cvt.s64.s32 	%rd69, %r161;
	add.s64 	%rd72, %rd72, %rd69;
	setp.lt.s64 	%p77, %rd72, %rd71;
	@%p77 bra 	$L__BB140_4;
$L__BB140_133:
	ret;

}
	// .globl	_ZN7oneflow4cuda7softmax15SoftmaxWarpImplI10SimpleLoadI6__halffE11SimpleStoreIS4_fEfLi2ELi2ELi1ELi2ELb0ELNS1_9AlgorithmE0EEEvT_T0_ll
.visible .entry _ZN7oneflow4cuda7softmax15SoftmaxWarpImplI10SimpleLoadI6__halffE11SimpleStoreIS4_fEfLi2ELi2ELi1ELi2ELb0ELNS1_9AlgorithmE0EEEvT_T0_ll(
	.param .align 8 .b8 _ZN7oneflow4cuda7softmax15SoftmaxWarpImplI10SimpleLoadI6__halffE11SimpleStoreIS4_fEfLi2ELi2ELi1ELi2ELb0ELNS1_9AlgorithmE0EEEvT_T0_ll_param_0[16],
	.param .align 8 .b8 _ZN7oneflow4cuda7softmax15SoftmaxWarpImplI10SimpleLoadI6__halffE11SimpleStoreIS4_fEfLi2ELi2ELi1ELi2ELb0ELNS1_9AlgorithmE0EEEvT_T0_ll_param_1[16],
	.param .u64 _ZN7oneflow4cuda7softmax15SoftmaxWarpImplI10SimpleLoadI6__halffE11SimpleStoreIS4_fEfLi2ELi2ELi1ELi2ELb0ELNS1_9AlgorithmE0EEEvT_T0_ll_param_2,
	.param .u64 _ZN7oneflow4cuda7softmax15SoftmaxWarpImplI10SimpleLoadI6__halffE11SimpleStoreIS4_fEfLi2ELi2ELi1ELi2ELb0ELNS1_9AlgorithmE0EEEvT_T0_ll_param_3
)
{
	.reg .pred 	%p<4>;
	.reg .b16 	%rs<9>;
	.reg .b32 	%r<19>;
	.reg .b32 	%f<63>;
	.reg .b64 	%rd<31>;

	ld.param.u64 	%rd1, [_ZN7oneflow4cuda7softmax15SoftmaxWarpImplI10SimpleLoadI6__halffE11SimpleStoreIS4_fEfLi2ELi2ELi1ELi2ELb0ELNS1_9AlgorithmE0EEEvT_T0_ll_param_0];
	ld.param.u64 	%rd2, [_ZN7oneflow4cuda7softmax15SoftmaxWarpImplI10SimpleLoadI6__halffE11SimpleStoreIS4_fEfLi2ELi2ELi1ELi2ELb0ELNS1_9AlgorithmE0EEEvT_T0_ll_param_0+8];
	ld.param.u64 	%rd3, [_ZN7oneflow4cuda7softmax15SoftmaxWarpImplI10SimpleLoadI6__halffE11SimpleStoreIS4_fEfLi2ELi2ELi1ELi2ELb0ELNS1_9AlgorithmE0EEEvT_T0_ll_param_1];
	ld.param.u64 	%rd4, [_ZN7oneflow4cuda7softmax15SoftmaxWarpImplI10SimpleLoadI6__halffE11SimpleStoreIS4_fEfLi2ELi2ELi1ELi2ELb0ELNS1_9AlgorithmE0EEEvT_T0_ll_param_1+8];
	ld.param.u64 	%rd12, [_ZN7oneflow4cuda7softmax15SoftmaxWarpImplI10SimpleLoadI6__halffE11SimpleStoreIS4_fEfLi2ELi2ELi1ELi2ELb0ELNS1_9AlgorithmE0EEEvT_T0_ll_param_2];
	ld.param.u64 	%rd13, [_ZN7oneflow4cuda7softmax15SoftmaxWarpImplI10SimpleLoadI6__halffE11SimpleStoreIS4_fEfLi2ELi2ELi1ELi2ELb0ELNS1_9AlgorithmE0EEEvT_T0_ll_param_3];
	setp.lt.s64 	%p1, %rd13, 3;
	@%p1 bra 	$L__BB141_2;
	mov.u64 	%rd14, $str;
	cvta.global.u64 	%rd15, %rd14;
	mov.u64 	%rd16, $str$1;
	cvta.global.u64 	%rd17, %rd16;
	mov.u64 	%rd18, __unnamed_141;
	cvta.global.u64 	%rd19, %rd18;
	{ // callseq 140, 0
	.param .b64 param0;
	st.param.b64 	[param0], %rd15;
	.param .b64 param1;
	st.param.b64 	[param1], %rd17;
	.param .b32 param2;
	st.param.b32 	[param2], 228;
	.param .b64 param3;
	st.param.b64 	[param3], %rd19;
	.param .b64 param4;
	st.param.b64 	[param4], 1;
	call.uni 
	__assertfail, 
	(
	param0, 
	param1, 
	param2, 
	param3, 
	param4
	);
	} // callseq 140
$L__BB141_2:
	mov.u32 	%r2, %ctaid.x;
	mov.u32 	%r3, %ntid.y;
	mov.u32 	%r4, %tid.y;
	mad.lo.s32 	%r5, %r2, %r3, %r4;
	mov.u32 	%r6, %nctaid.x;
	mul.lo.s32 	%r7, %r3, %r6;
	shl.b32 	%r1, %r7, 1;
	shl.b32 	%r8, %r5, 1;
	cvt.s64.s32 	%rd30, %r8;
	setp.le.s64 	%p2, %rd12, %rd30;
	@%p2 bra 	$L__BB141_5;
	mov.u32 	%r9, %tid.x;
	shl.b32 	%r10, %r9, 1;
	cvt.u64.u32 	%rd6, %r10;
	cvta.to.global.u64 	%rd7, %rd3;
	cvta.to.global.u64 	%rd8, %rd1;
	cvt.s64.s32 	%rd9, %r1;
$L__BB141_4:
	mad.lo.s64 	%rd20, %rd30, %rd2, %rd6;
	shl.b64 	%rd21, %rd20, 1;
	add.s64 	%rd22, %rd8, %rd21;
	ld.global.u16 	%rs1, [%rd22];
	// begin inline asm
	{  cvt.f32.f16 %f1, %rs1;}

	// end inline asm
	ld.global.u16 	%rs2, [%rd22+2];
	// begin inline asm
	{  cvt.f32.f16 %f2, %rs2;}

	// end inline asm
	max.f32 	%f9, %f1, 0fFF800000;
	max.f32 	%f10, %f9, %f2;
	shl.b64 	%rd23, %rd2, 1;
	add.s64 	%rd24, %rd22, %rd23;
	ld.global.u16 	%rs3, [%rd24];
	// begin inline asm
	{  cvt.f32.f16 %f3, %rs3;}

	// end inline asm
	ld.global.u16 	%rs4, [%rd24+2];
	// begin inline asm
	{  cvt.f32.f16 %f4, %rs4;}

	// end inline asm
	max.f32 	%f11, %f3, 0fFF800000;
	max.f32 	%f12, %f11, %f4;
	sub.f32 	%f13, %f1, %f10;
	fma.rn.f32 	%f14, %f13, 0f3BBB989D, 0f3F000000;
	cvt.sat.f32.f32 	%f15, %f14;
	mov.f32 	%f16, 0f4B400001;
	mov.f32 	%f17, 0f437C0000;
	fma.rm.f32 	%f18, %f15, %f17, %f16;
	add.f32 	%f19, %f18, 0fCB40007F;
	neg.f32 	%f20, %f19;
	fma.rn.f32 	%f21, %f13, 0f3FB8AA3B, %f20;
	fma.rn.f32 	%f22, %f13, 0f32A57060, %f21;
	mov.b32 	%r11, %f18;
	shl.b32 	%r12, %r11, 23;
	mov.b32 	%f23, %r12;
	ex2.approx.ftz.f32 	%f24, %f22;
	mul.f32 	%f25, %f24, %f23;
	add.f32 	%f26, %f25, 0f00000000;
	sub.f32 	%f27, %f2, %f10;
	fma.rn.f32 	%f28, %f27, 0f3BBB989D, 0f3F000000;
	cvt.sat.f32.f32 	%f29, %f28;
	fma.rm.f32 	%f30, %f29, %f17, %f16;
	add.f32 	%f31, %f30, 0fCB40007F;
	neg.f32 	%f32, %f31;
	fma.rn.f32 	%f33, %f27, 0f3FB8AA3B, %f32;
	fma.rn.f32 	%f34, %f27, 0f32A57060, %f33;
	mov.b32 	%r13, %f30;
	shl.b32 	%r14, %r13, 23;
	mov.b32 	%f35, %r14;
	ex2.approx.ftz.f32 	%f36, %f34;
	mul.f32 	%f37, %f36, %f35;
	add.f32 	%f38, %f26, %f37;
	sub.f32 	%f39, %f3, %f12;
	fma.rn.f32 	%f40, %f39, 0f3BBB989D, 0f3F000000;
	cvt.sat.f32.f32 	%f41, %f40;
	fma.rm.f32 	%f42, %f41, %f17, %f16;
	add.f32 	%f43, %f42, 0fCB40007F;
	neg.f32 	%f44, %f43;
	fma.rn.f32 	%f45, %f39, 0f3FB8AA3B, %f44;
	fma.rn.f32 	%f46, %f39, 0f32A57060, %f45;
	mov.b32 	%r15, %f42;
	shl.b32 	%r16, %r15, 23;
	mov.b32 	%f47, %r16;
	ex2.approx.ftz.f32 	%f48, %f46;
	mul.f32 	%f49, %f48, %f47;
	add.f32 	%f50, %f49, 0f00000000;
	sub.f32 	%f51, %f4, %f12;
	fma.rn.f32 	%f52, %f51, 0f3BBB989D, 0f3F000000;
	cvt.sat.f32.f32 	%f53, %f52;
	fma.rm.f32 	%f54, %f53, %f17, %f16;
	add.f32 	%f55, %f54, 0fCB40007F;
	neg.f32 	%f56, %f55;
	fma.rn.f32 	%f57, %f51, 0f3FB8AA3B, %f56;
	fma.rn.f32 	%f58, %f51, 0f32A57060, %f57;
	mov.b32 	%r17, %f54;
	shl.b32 	%r18, %r17, 23;
	mov.b32 	%f59, %r18;
	ex2.approx.ftz.f32 	%f60, %f58;
	mul.f32 	%f61, %f60, %f59;
	add.f32 	%f62, %f50, %f61;
	div.rn.f32 	%f5, %f25, %f38;
	div.rn.f32 	%f6, %f37, %f38;
	mad.lo.s64 	%rd25, %rd30, %rd4, %rd6;
	// begin inline asm
	{  cvt.rn.f16.f32 %rs5, %f5;}

	// end inline asm
	shl.b64 	%rd26, %rd25, 1;
	add.s64 	%rd27, %rd7, %rd26;
	st.global.u16 	[%rd27], %rs5;
	// begin inline asm
	{  cvt.rn.f16.f32 %rs6, %f6;}

	// end inline asm
	st.global.u16 	[%rd27+2], %rs6;
	div.rn.f32 	%f7, %f49, %f62;
	div.rn.f32 	%f8, %f61, %f62;
	// begin inline asm
	{  cvt.rn.f16.f32 %rs7, %f7;}

	// end inline asm
	shl.b64 	%rd28, %rd4, 1;
	add.s64 	%rd29, %rd27, %rd28;
	st.global.u16 	[%rd29], %rs7;
	// begin inline asm
	{  cvt.rn.f16.f32 %rs8, %f8;}

	// end inline asm
	st.global.u16 	[%rd29+2], %rs8;
	add.s64 	%rd30, %rd30, %rd9;
	setp.lt.s64 	%p3, %rd30, %rd12;
	@%p3 bra 	$L__BB141_4;
$L__BB141_5:
	ret;

}
	// .globl	_ZN7oneflow4cuda7softmax15SoftmaxWarpImplI10SimpleLoadI6__halffE11SimpleStoreIS4_fEfLi2ELi2ELi1ELi2ELb1ELNS1_9AlgorithmE0EEEvT_T0_ll
.visible .entry _ZN7oneflow4cuda7softmax15SoftmaxWarpImplI10SimpleLoadI6__halffE11SimpleStoreIS4_fEfLi2ELi2ELi1ELi2ELb1ELNS1_9AlgorithmE0EEEvT_T0_ll(
	.param .align 8 .b8 _ZN7oneflow4cuda7softmax15SoftmaxWarpImplI10SimpleLoadI6__halffE11SimpleStoreIS4_fEfLi2ELi2ELi1ELi2ELb1ELNS1_9AlgorithmE0EEEvT_T0_ll_param_0[16],
	.param .align 8 .b8 _ZN7oneflow4cuda7softmax15SoftmaxWarpImplI10SimpleLoadI6__halffE11SimpleStoreIS4_fEfLi2ELi2ELi1ELi2ELb1ELNS1_9AlgorithmE0EEEvT_T0_ll_param_1[16],
	.param .u64 _ZN7oneflow4cuda7softmax15SoftmaxWarpImplI10SimpleLoadI6__halffE11SimpleStoreIS4_fEfLi2ELi2ELi1ELi2ELb1ELNS1_9AlgorithmE0EEEvT_T0_ll_param_2,
	.param .u64 _ZN7oneflow4cuda7softmax15SoftmaxWarpImplI10SimpleLoadI6__halffE11SimpleStoreIS4_fEfLi2ELi2ELi1ELi2ELb1ELNS1_9AlgorithmE0EEEvT_T0_ll_param_3
)
{
	.reg .pred 	%p<8>;
	.reg .b16 	%rs<9>;
	.reg .b32 	%r<19>;
	.reg .b32 	%f<85>;
	.reg .b64 	%rd<35>;

	ld.param.u64 	%rd2, [_ZN7oneflow4cuda7softmax15SoftmaxWarpImplI10SimpleLoadI6__halffE11SimpleStoreIS4_fEfLi2ELi2ELi1ELi2ELb1ELNS1_9AlgorithmE0EEEvT_T0_ll_param_0+8];
	ld.param.u64 	%rd4, [_ZN7oneflow4cuda7softmax15SoftmaxWarpImplI10SimpleLoadI6__halffE11SimpleStoreIS4_fEfLi2ELi2ELi1ELi2ELb1ELNS1_9AlgorithmE0EEEvT_T0_ll_param_1+8];
	ld.param.u64 	%rd12, [_ZN7oneflow4cuda7softmax15SoftmaxWarpImplI10SimpleLoadI6__halffE11SimpleStoreIS4_fEfLi2ELi2ELi1ELi2ELb1ELNS1_9AlgorithmE0EEEvT_T0_ll_param_1];
	ld.param.u64 	%rd13, [_ZN7oneflow4cuda7softmax15SoftmaxWarpImplI10SimpleLoadI6__halffE11SimpleStoreIS4_fEfLi2ELi2ELi1ELi2ELb1ELNS1_9AlgorithmE0EEEvT_T0_ll_param_0];
	ld.param.u64 	%rd10, [_ZN7oneflow4cuda7softmax15SoftmaxWarpImplI10SimpleLoadI6__halffE11SimpleStoreIS4_fEfLi2ELi2ELi1ELi2ELb1ELNS1_9AlgorithmE0EEEvT_T0_ll_param_2];
	ld.param.u64 	%rd11, [_ZN7oneflow4cuda7softmax15SoftmaxWarpImplI10SimpleLoadI6__halffE11SimpleStoreIS4_fEfLi2ELi2ELi1ELi2ELb1ELNS1_9AlgorithmE0EEEvT_T0_ll_param_3];
	cvta.to.global.u64 	%rd1, %rd13;
	cvta.to.global.u64 	%rd3, %rd12;
	setp.lt.s64 	%p1, %rd11, 3;
	@%p1 bra 	$L__BB142_2;
	mov.u64 	%rd14, $str;
	cvta.global.u64 	%rd15, %rd14;
	mov.u64 	%rd16, $str$1;
	cvta.global.u64 	%rd17, %rd16;
	mov.u64 	%rd18, __unnamed_142;
	cvta.global.u64 	%rd19, %rd18;
	{ // callseq 141, 0
	.param .b64 param0;
	st.param.b64 	[param0], %rd15;
	.param .b64 param1;
	st.param.b64 	[param1], %rd17;
	.param .b32 param2;
	st.param.b32 	[param2], 228;
	.param .b64 param3;
	st.param.b64 	[param3], %rd19;
	.param .b64 param4;
	st.param.b64 	[param4], 1;
	call.uni 
	__assertfail, 
	(
	param0, 
	param1, 
	param2, 
	param3, 
	param4
	);
	} // callseq 141
$L__BB142_2:
	mov.u32 	%r2, %ctaid.x;
	mov.u32 	%r3, %ntid.y;
	mov.u32 	%r4, %tid.y;
	mad.lo.s32 	%r5, %r2, %r3, %r4;
	mov.u32 	%r6, %nctaid.x;
	mul.lo.s32 	%r7, %r3, %r6;
	shl.b32 	%r1, %r7, 1;
	shl.b32 	%r8, %r5, 1;
	cvt.s64.s32 	%rd34, %r8;
	setp.le.s64 	%p2, %rd10, %rd34;
	@%p2 bra 	$L__BB142_13;
	mov.u32 	%r9, %tid.x;
	shl.b32 	%r10, %r9, 1;
	cvt.u64.u32 	%rd6, %r10;
	cvt.s64.s32 	%rd7, %r1;
$L__BB142_4:
	setp.le.s64 	%p3, %rd11, %rd6;
	mov.f32 	%f79, 0fFF800000;
	mov.f32 	%f80, %f79;
	mov.f32 	%f81, %f79;
	@%p3 bra 	$L__BB142_6;
	mad.lo.s64 	%rd20, %rd34, %rd2, %rd6;
	shl.b64 	%rd21, %rd20, 1;
	add.s64 	%rd22, %rd1, %rd21;
	ld.global.u16 	%rs1, [%rd22];
	// begin inline asm
	{  cvt.f32.f16 %f80, %rs1;}

	// end inline asm
	ld.global.u16 	%rs2, [%rd22+2];
	// begin inline asm
	{  cvt.f32.f16 %f81, %rs2;}

	// end inline asm
	max.f32 	%f23, %f80, 0fFF800000;
	max.f32 	%f79, %f23, %f81;
$L__BB142_6:
	setp.le.s64 	%p4, %rd11, %rd6;
	mov.f32 	%f82, 0fFF800000;
	mov.f32 	%f83, %f82;
	mov.f32 	%f84, %f82;
	@%p4 bra 	$L__BB142_8;
	mad.lo.s64 	%rd23, %rd2, %rd34, %rd2;
	add.s64 	%rd24, %rd23, %rd6;
	shl.b64 	%rd25, %rd24, 1;
	add.s64 	%rd26, %rd1, %rd25;
	ld.global.u16 	%rs3, [%rd26];
	// begin inline asm
	{  cvt.f32.f16 %f83, %rs3;}

	// end inline asm
	ld.global.u16 	%rs4, [%rd26+2];
	// begin inline asm
	{  cvt.f32.f16 %f84, %rs4;}

	// end inline asm
	max.f32 	%f27, %f83, 0fFF800000;
	max.f32 	%f82, %f27, %f84;
$L__BB142_8:
	setp.le.s64 	%p5, %rd11, %rd6;
	sub.f32 	%f28, %f80, %f79;
	fma.rn.f32 	%f29, %f28, 0f3BBB989D, 0f3F000000;
	cvt.sat.f32.f32 	%f30, %f29;
	mov.f32 	%f31, 0f4B400001;
	mov.f32 	%f32, 0f437C0000;
	fma.rm.f32 	%f33, %f30, %f32, %f31;
	add.f32 	%f34, %f33, 0fCB40007F;
	neg.f32 	%f35, %f34;
	fma.rn.f32 	%f36, %f28, 0f3FB8AA3B, %f35;
	fma.rn.f32 	%f37, %f28, 0f32A57060, %f36;
	mov.b32 	%r11, %f33;
	shl.b32 	%r12, %r11, 23;
	mov.b32 	%f38, %r12;
	ex2.approx.ftz.f32 	%f39, %f37;
	mul.f32 	%f40, %f39, %f38;
	add.f32 	%f41, %f40, 0f00000000;
	sub.f32 	%f42, %f81, %f79;
	fma.rn.f32 	%f43, %f42, 0f3BBB989D, 0f3F000000;
	cvt.sat.f32.f32 	%f44, %f43;
	fma.rm.f32 	%f45, %f44, %f32, %f31;
	add.f32 	%f46, %f45, 0fCB40007F;
	neg.f32 	%f47, %f46;
	fma.rn.f32 	%f48, %f42, 0f3FB8AA3B, %f47;
	fma.rn.f32 	%f49, %f42, 0f32A57060, %f48;
	mov.b32 	%r13, %f45;
	shl.b32 	%r14, %r13, 23;
	mov.b32 	%f50, %r14;
	ex2.approx.ftz.f32 	%f51, %f49;
	mul.f32 	%f52, %f51, %f50;
	add.f32 	%f53, %f41, %f52;
	sub.f32 	%f54, %f83, %f82;
	fma.rn.f32 	%f55, %f54, 0f3BBB989D, 0f3F000000;
	cvt.sat.f32.f32 	%f56, %f55;
	fma.rm.f32 	%f57, %f56, %f32, %f31;
	add.f32 	%f58, %f57, 0fCB40007F;
	neg.f32 	%f59, %f58;
	fma.rn.f32 	%f60, %f54, 0f3FB8AA3B, %f59;
	fma.rn.f32 	%f61, %f54, 0f32A57060, %f60;
	mov.b32 	%r15, %f57;
	shl.b32 	%r16, %r15, 23;
	mov.b32 	%f62, %r16;
	ex2.approx.ftz.f32 	%f63, %f61;
	mul.f32 	%f13, %f63, %f62;
	add.f32 	%f64, %f13, 0f00000000;
	sub.f32 	%f65, %f84, %f82;
	fma.rn.f32 	%f66, %f65, 0f3BBB989D, 0f3F000000;
	cvt.sat.f32.f32 	%f67, %f66;
	fma.rm.f32 	%f68, %f67, %f32, %f31;
	add.f32 	%f69, %f68, 0fCB40007F;
	neg.f32 	%f70, %f69;
	fma.rn.f32 	%f71, %f65, 0f3FB8AA3B, %f70;
	fma.rn.f32 	%f72, %f65, 0f32A57060, %f71;
	mov.b32 	%r17, %f68;
	shl.b32 	%r18, %r17, 23;
	mov.b32 	%f73, %r18;
	ex2.approx.ftz.f32 	%f74, %f72;
	mul.f32 	%f14, %f74, %f73;
	add.f32 	%f15, %f64, %f14;
	div.rn.f32 	%f16, %f40, %f53;
	div.rn.f32 	%f17, %f52, %f53;
	@%p5 bra 	$L__BB142_10;
	mad.lo.s64 	%rd27, %rd34, %rd4, %rd6;
	// begin inline asm
	{  cvt.rn.f16.f32 %rs5, %f16;}

	// end inline asm
	shl.b64 	%rd28, %rd27, 1;
	add.s64 	%rd29, %rd3, %rd28;
	st.global.u16 	[%rd29], %rs5;
	// begin inline asm
	{  cvt.rn.f16.f32 %rs6, %f17;}

	// end inline asm
	st.global.u16 	[%rd29+2], %rs6;
$L__BB142_10:
	setp.le.s64 	%p6, %rd11, %rd6;
	div.rn.f32 	%f18, %f13, %f15;
	div.rn.f32 	%f19, %f14, %f15;
	@%p6 bra 	$L__BB142_12;
	mad.lo.s64 	%rd30, %rd4, %rd34, %rd4;
	add.s64 	%rd31, %rd30, %rd6;
	// begin inline asm
	{  cvt.rn.f16.f32 %rs7, %f18;}

	// end inline asm
	shl.b64 	%rd32, %rd31, 1;
	add.s64 	%rd33, %rd3, %rd32;
	st.global.u16 	[%rd33], %rs7;
	// begin inline asm
	{  cvt.rn.f16.f32 %rs8, %f19;}

	// end inline asm
	st.global.u16 	[%rd33+2], %rs8;
$L__BB142_12:
	add.s64 	%rd34, %rd34, %rd7;
	setp.lt.s64 	%p7, %rd34, %rd10;
	@%p7 bra 	$L__BB142_4;
$L__BB142_13:
	ret;

}
	// .globl	_ZN7oneflow4cuda7softmax15SoftmaxWarpImplI10SimpleLoadI6__halffE11SimpleStoreIS4_fEfLi2ELi2ELi1ELi1ELb0ELNS1_9AlgorithmE0EEEvT_T0_ll
.visible .entry _ZN7oneflow4cuda7softmax15SoftmaxWarpImplI10SimpleLoadI6__halffE11SimpleStoreIS4_fEfLi2ELi2ELi1ELi1ELb0ELNS1_9AlgorithmE0EEEvT_T0_ll(
	.param .align 8 .b8 _ZN7oneflow4cuda7softmax15SoftmaxWarpImplI10SimpleLoadI6__halffE11SimpleStoreIS4_fEfLi2ELi2ELi1ELi1ELb0ELNS1_9AlgorithmE0EEEvT_T0_ll_param_0[16],
	.param .align 8 .b8 _ZN7oneflow4cuda7softmax15SoftmaxWarpImplI10SimpleLoadI6__halffE11SimpleStoreIS4_fEfLi2ELi2ELi1ELi1ELb0ELNS1_9AlgorithmE0EEEvT_T0_ll_param_1[16],
	.param .u64 _ZN7oneflow4cuda7softmax15SoftmaxWarpImplI10SimpleLoadI6__halffE11SimpleStoreIS4_fEfLi2ELi2ELi1ELi1ELb0ELNS1_9AlgorithmE0EEEvT_T0_ll_param_2,
	.param .u64 _ZN7oneflow4cuda7softmax15SoftmaxWarpImplI10SimpleLoadI6__halffE11SimpleStoreIS4_fEfLi2ELi2ELi1ELi1ELb0ELNS1_9AlgorithmE0EEEvT_T0_ll_param_3
)
{
	.reg .pred 	%p<8>;
	.reg .b16 	%rs<13>;
	.reg .b32 	%r<24>;
	.reg .b32 	%f<95>;
	.reg .b64 	%rd<55>;

	ld.param.u64 	%rd2, [_ZN7oneflow4cuda7softmax15SoftmaxWarpImplI10SimpleLoadI6__halffE11SimpleStoreIS4_fEfLi2ELi2ELi1ELi1ELb0ELNS1_9AlgorithmE0EEEvT_T0_ll_param_0+8];
	ld.param.u64 	%rd4, [_ZN7oneflow4cuda7softmax15SoftmaxWarpImplI10SimpleLoadI6__halffE11SimpleStoreIS4_fEfLi2ELi2ELi1ELi1ELb0ELNS1_9AlgorithmE0EEEvT_T0_ll_param_1+8];
	ld.param.u64 	%rd19, [_ZN7oneflow4cuda7softmax15SoftmaxWarpImplI10SimpleLoadI6__halffE11SimpleStoreIS4_fEfLi2ELi2ELi1ELi1ELb0ELNS1_9AlgorithmE0EEEvT_T0_ll_param_1];
	ld.param.u64 	%rd20, [_ZN7oneflow4cuda7softmax15SoftmaxWarpImplI10SimpleLoadI6__halffE11SimpleStoreIS4_fEfLi2ELi2ELi1ELi1ELb0ELNS1_9AlgorithmE0EEEvT_T0_ll_param_0];
	ld.param.u64 	%rd18, [_ZN7oneflow4cuda7softmax15SoftmaxWarpImplI10SimpleLoadI6__halffE11SimpleStoreIS4_fEfLi2ELi2ELi1ELi1ELb0ELNS1_9AlgorithmE0EEEvT_T0_ll_param_2];
	ld.param.u64 	%rd21, [_ZN7oneflow4cuda7softmax15SoftmaxWarpImplI10SimpleLoadI6__halffE11SimpleStoreIS4_fEfLi2ELi2ELi1ELi1ELb0ELNS1_9AlgorithmE0EEEvT_T0_ll_param_3];
	cvta.to.global.u64 	%rd1, %rd20;
	cvta.to.global.u64 	%rd3, %rd19;
	setp.lt.s64 	%p1, %rd21, 3;
	@%p1 bra 	$L__BB143_2;
	mov.u64 	%rd22, $str;
	cvta.global.u64 	%rd23, %rd22;
	mov.u64 	%rd24, $str$1;
	cvta.global.u64 	%rd25, %rd24;
	mov.u64 	%rd26, __unnamed_143;
	cvta.global.u64 	%rd27, %rd26;
	{ // callseq 142, 0
	.param .b64 param0;
	st.param.b64 	[param0], %rd23;
	.param .b64 param1;
	st.param.b64 	[param1], %rd25;
	.param .b32 param2;
	st.param.b32 	[param2], 228;
	.param .b64 param3;
	st.param.b64 	[param3], %rd27;
	.param .b64 param4;
	st.param.b64 	[param4], 1;
	call.uni 
	__assertfail, 
	(
	param0, 
	param1, 
	param2, 
	param3, 
	param4
	);
	} // callseq 142
$L__BB143_2:
	mov.u32 	%r1, %ctaid.x;
	mov.u32 	%r2, %ntid.y;
	mov.u32 	%r3, %tid.y;
	mad.lo.s32 	%r4, %r1, %r2, %r3;
	mov.u32 	%r5, %nctaid.x;
	mul.lo.s32 	%r6, %r5, %r2;
	cvt.s64.s32 	%rd5, %r6;
	cvt.s64.s32 	%rd54, %r4;
	setp.le.s64 	%p2, %rd18, %rd54;
	@%p2 bra 	$L__BB143_10;
	mov.u32 	%r7, %tid.x;
	shl.b32 	%r8, %r7, 1;
	cvt.u64.u32 	%rd7, %r8;
	add.s64 	%rd8, %rd5, %rd54;
	max.s64 	%rd28, %rd18, %rd8;
	setp.lt.s64 	%p3, %rd8, %rd18;
	selp.u64 	%rd9, 1, 0, %p3;
	add.s64 	%rd29, %rd8, %rd9;
	sub.s64 	%rd10, %rd28, %rd29;
	or.b64  	%rd30, %rd10, %rd5;
	and.b64  	%rd31, %rd30, -4294967296;
	setp.ne.s64 	%p4, %rd31, 0;
	@%p4 bra 	$L__BB143_5;
	cvt.u32.u64 	%r9, %rd5;
	cvt.u32.u64 	%r10, %rd10;
	div.u32 	%r11, %r10, %r9;
	cvt.u64.u32 	%rd52, %r11;
	bra.uni 	$L__BB143_6;
$L__BB143_5:
	div.u64 	%rd52, %rd10, %rd5;
$L__BB143_6:
	add.s64 	%rd14, %rd52, %rd9;
	and.b64  	%rd32, %rd14, 1;
	setp.eq.b64 	%p5, %rd32, 1;
	@%p5 bra 	$L__BB143_8;
	mad.lo.s64 	%rd33, %rd2, %rd54, %rd7;
	shl.b64 	%rd34, %rd33, 1;
	add.s64 	%rd35, %rd1, %rd34;
	ld.global.u16 	%rs1, [%rd35];
	// begin inline asm
	{  cvt.f32.f16 %f1, %rs1;}

	// end inline asm
	ld.global.u16 	%rs2, [%rd35+2];
	// begin inline asm
	{  cvt.f32.f16 %f2, %rs2;}

	// end inline asm
	max.f32 	%f5, %f1, 0fFF800000;
	max.f32 	%f6, %f5, %f2;
	sub.f32 	%f7, %f1, %f6;
	fma.rn.f32 	%f8, %f7, 0f3BBB989D, 0f3F000000;
	cvt.sat.f32.f32 	%f9, %f8;
	mov.f32 	%f10, 0f4B400001;
	mov.f32 	%f11, 0f437C0000;
	fma.rm.f32 	%f12, %f9, %f11, %f10;
	add.f32 	%f13, %f12, 0fCB40007F;
	neg.f32 	%f14, %f13;
	fma.rn.f32 	%f15, %f7, 0f3FB8AA3B, %f14;
	fma.rn.f32 	%f16, %f7, 0f32A57060, %f15;
	mov.b32 	%r12, %f12;
	shl.b32 	%r13, %r12, 23;
	mov.b32 	%f17, %r13;
	ex2.approx.ftz.f32 	%f18, %f16;
	mul.f32 	%f19, %f18, %f17;
	add.f32 	%f20, %f19, 0f00000000;
	sub.f32 	%f21, %f2, %f6;
	fma.rn.f32 	%f22, %f21, 0f3BBB989D, 0f3F000000;
	cvt.sat.f32.f32 	%f23, %f22;
	fma.rm.f32 	%f24, %f23, %f11, %f10;
	add.f32 	%f25, %f24, 0fCB40007F;
	neg.f32 	%f26, %f25;
	fma.rn.f32 	%f27, %f21, 0f3FB8AA3B, %f26;
	fma.rn.f32 	%f28, %f21, 0f32A57060, %f27;
	mov.b32 	%r14, %f24;
	shl.b32 	%r15, %r14, 23;
	mov.b32 	%f29, %r15;
	ex2.approx.ftz.f32 	%f30, %f28;
	mul.f32 	%f31, %f30, %f29;
	add.f32 	%f32, %f20, %f31;
	div.rn.f32 	%f3, %f19, %f32;
	div.rn.f32 	%f4, %f31, %f32;
	mad.lo.s64 	%rd36, %rd4, %rd54, %rd7;
	// begin inline asm
	{  cvt.rn.f16.f32 %rs3, %f3;}

	// end inline asm
	shl.b64 	%rd37, %rd36, 1;
	add.s64 	%rd38, %rd3, %rd37;
	st.global.u16 	[%rd38], %rs3;
	// begin inline asm
	{  cvt.rn.f16.f32 %rs4, %f4;}

	// end inline asm
	st.global.u16 	[%rd38+2], %rs4;
	mov.u64 	%rd54, %rd8;
$L__BB143_8:
	setp.eq.s64 	%p6, %rd14, 0;
	@%p6 bra 	$L__BB143_10;
$L__BB143_9:
	mad.lo.s64 	%rd39, %rd54, %rd2, %rd7;
	shl.b64 	%rd40, %rd39, 1;
	add.s64 	%rd41, %rd1, %rd40;
	ld.global.u16 	%rs5, [%rd41];
	// begin inline asm
	{  cvt.f32.f16 %f33, %rs5;}

	// end inline asm
	ld.global.u16 	%rs6, [%rd41+2];
	// begin inline asm
	{  cvt.f32.f16 %f34, %rs6;}

	// end inline asm
	max.f32 	%f41, %f33, 0fFF800000;
	max.f32 	%f42, %f41, %f34;
	sub.f32 	%f43, %f33, %f42;
	fma.rn.f32 	%f44, %f43, 0f3BBB989D, 0f3F000000;
	cvt.sat.f32.f32 	%f45, %f44;
	mov.f32 	%f46, 0f4B400001;
	mov.f32 	%f47, 0f437C0000;
	fma.rm.f32 	%f48, %f45, %f47, %f46;
	add.f32 	%f49, %f48, 0fCB40007F;
	neg.f32 	%f50, %f49;
	fma.rn.f32 	%f51, %f43, 0f3FB8AA3B, %f50;
	fma.rn.f32 	%f52, %f43, 0f32A57060, %f51;
	mov.b32 	%r16, %f48;
	shl.b32 	%r17, %r16, 23;
	mov.b32 	%f53, %r17;
	ex2.approx.ftz.f32 	%f54, %f52;
	mul.f32 	%f55, %f54, %f53;
	add.f32 	%f56, %f55, 0f00000000;
	sub.f32 	%f57, %f34, %f42;
	fma.rn.f32 	%f58, %f57, 0f3BBB989D, 0f3F000000;
	cvt.sat.f32.f32 	%f59, %f58;
	fma.rm.f32 	%f60, %f59, %f47, %f46;
	add.f32 	%f61, %f60, 0fCB40007F;
	neg.f32 	%f62, %f61;
	fma.rn.f32 	%f63, %f57, 0f3FB8AA3B, %f62;
	fma.rn.f32 	%f64, %f57, 0f32A57060, %f63;
	mov.b32 	%r18, %f60;
	shl.b32 	%r19, %r18, 23;
	mov.b32 	%f65, %r19;
	ex2.approx.ftz.f32 	%f66, %f64;
	mul.f32 	%f67, %f66, %f65;
	add.f32 	%f68, %f56, %f67;
	div.rn.f32 	%f35, %f55, %f68;
	div.rn.f32 	%f36, %f67, %f68;
	mad.lo.s64 	%rd42, %rd54, %rd4, %rd7;
	// begin inline asm
	{  cvt.rn.f16.f32 %rs7, %f35;}

	// end inline asm
	shl.b64 	%rd43, %rd42, 1;
	add.s64 	%rd44, %rd3, %rd43;
	st.global.u16 	[%rd44], %rs7;
	// begin inline asm
	{  cvt.rn.f16.f32 %rs8, %f36;}

	// end inline asm
	st.global.u16 	[%rd44+2], %rs8;
	add.s64 	%rd45, %rd54, %rd5;
	mad.lo.s64 	%rd46, %rd45, %rd2, %rd7;
	shl.b64 	%rd47, %rd46, 1;
	add.s64 	%rd48, %rd1, %rd47;
	ld.global.u16 	%rs9, [%rd48];
	// begin inline asm
	{  cvt.f32.f16 %f37, %rs9;}

	// end inline asm
	ld.global.u16 	%rs10, [%rd48+2];
	// begin inline asm
	{  cvt.f32.f16 %f38, %rs10;}

	// end inline asm
	max.f32 	%f69, %f37, 0fFF800000;
	max.f32 	%f70, %f69, %f38;
	sub.f32 	%f71, %f37, %f70;
	fma.rn.f32 	%f72, %f71, 0f3BBB989D, 0f3F000000;
	cvt.sat.f32.f32 	%f73, %f72;
	fma.rm.f32 	%f74, %f73, %f47, %f46;
	add.f32 	%f75, %f74, 0fCB40007F;
	neg.f32 	%f76, %f75;
	fma.rn.f32 	%f77, %f71, 0f3FB8AA3B, %f76;
	fma.rn.f32 	%f78, %f71, 0f32A57060, %f77;
	mov.b32 	%r20, %f74;
	shl.b32 	%r21, %r20, 23;
	mov.b32 	%f79, %r21;
	ex2.approx.ftz.f32 	%f80, %f78;
	mul.f32 	%f81, %f80, %f79;
	add.f32 	%f82, %f81, 0f00000000;
	sub.f32 	%f83, %f38, %f70;
	fma.rn.f32 	%f84, %f83, 0f3BBB989D, 0f3F000000;
	cvt.sat.f32.f32 	%f85, %f84;
	fma.rm.f32 	%f86, %f85, %f47, %f46;
	add.f32 	%f87, %f86, 0fCB40007F;
	neg.f32 	%f88, %f87;
	fma.rn.f32 	%f89, %f83, 0f3FB8AA3B, %f88;
	fma.rn.f32 	%f90, %f83, 0f32A57060, %f89;
	mov.b32 	%r22, %f86;
	shl.b32 	%r23, %r22, 23;
	mov.b32 	%f91, %r23;
	ex2.approx.ftz.f32 	%f92, %f90;
	mul.f32 	%f93, %f92, %f91;
	add.f32 	%f94, %f82, %f93;
	div.rn.f32 	%f39, %f81, %f94;
	div.rn.f32 	%f40, %f93, %f94;
	mad.lo.s64 	%rd49, %rd45, %rd4, %rd7;
	// begin inline asm
	{  cvt.rn.f16.f32 %rs11, %f39;}

	// end inline asm
	shl.b64 	%rd50, %rd49, 1;
	add.s64 	%rd51, %rd3, %rd50;
	st.global.u16 	[%rd51], %rs11;
	// begin inline asm
	{  cvt.rn.f16.f32 %rs12, %f40;}

	// end inline asm
	st.global.u16 	[%rd51+2], %rs12;
	add.s64 	%rd54, %rd45, %rd5;
	setp.lt.s64 	%p7, %rd54, %rd18;
	@%p7 bra 	$L__BB143_9;
$L__BB143_10:
	ret;

}
	// .globl	_ZN7oneflow4cuda7softmax15SoftmaxWarpImplI10SimpleLoadI6__halffE11SimpleStoreIS4_fEfLi2ELi2ELi1ELi1ELb1ELNS1_9AlgorithmE0EEEvT_T0_ll
.visible .entry _ZN7oneflow4cuda7softmax15SoftmaxWarpImplI10SimpleLoadI6__halffE11SimpleStoreIS4_fEfLi2ELi2ELi1ELi1ELb1ELNS1_9AlgorithmE0EEEvT_T0_ll(
	.param .align 8 .b8 _ZN7oneflow4cuda7softmax15SoftmaxWarpImplI10SimpleLoadI6__halffE11SimpleStoreIS4_fEfLi2ELi2ELi1ELi1ELb1ELNS1_9AlgorithmE0EEEvT_T0_ll_param_0[16],
	.param .align 8 .b8 _ZN7oneflow4cuda7softmax15SoftmaxWarpImplI10SimpleLoadI6__halffE11SimpleStoreIS4_fEfLi2ELi2ELi1ELi1ELb1ELNS1_9AlgorithmE0EEEvT_T0_ll_param_1[16],
	.param .u64 _ZN7oneflow4cuda7softmax15SoftmaxWarpImplI10SimpleLoadI6__halffE11SimpleStoreIS4_fEfLi2ELi2ELi1ELi1ELb1ELNS1_9AlgorithmE0EEEvT_T0_ll_param_2,
	.param .u64 _ZN7oneflow4cuda7softmax15SoftmaxWarpImplI10SimpleLoadI6__halffE11SimpleStoreIS4_fEfLi2ELi2ELi1ELi1ELb1ELNS1_9AlgorithmE0EEEvT_T0_ll_param_3
)
{
	.reg .pred 	%p<14>;
	.reg .b16 	%rs<13>;
	.reg .b32 	%r<24>;
	.reg .b32 	%f<130>;
	.reg .b64 	%rd<55>;

	ld.param.u64 	%rd2, [_ZN7oneflow4cuda7softmax15SoftmaxWarpImplI10SimpleLoadI6__halffE11SimpleStoreIS4_fEfLi2ELi2ELi1ELi1ELb1ELNS1_9AlgorithmE0EEEvT_T0_ll_param_0+8];
	ld.param.u64 	%rd4, [_ZN7oneflow4cuda7softmax15SoftmaxWarpImplI10SimpleLoadI6__halffE11SimpleStoreIS4_fEfLi2ELi2ELi1ELi1ELb1ELNS1_9AlgorithmE0EEEvT_T0_ll_param_1+8];
	ld.param.u64 	%rd21, [_ZN7oneflow4cuda7softmax15SoftmaxWarpImplI10SimpleLoadI6__halffE11SimpleStoreIS4_fEfLi2ELi2ELi1ELi1ELb1ELNS1_9AlgorithmE0EEEvT_T0_ll_param_1];
	ld.param.u64 	%rd22, [_ZN7oneflow4cuda7softmax15SoftmaxWarpImplI10SimpleLoadI6__halffE11SimpleStoreIS4_fEfLi2ELi2ELi1ELi1ELb1ELNS1_9AlgorithmE0EEEvT_T0_ll_param_0];
	ld.param.u64 	%rd19, [_ZN7oneflow4cuda7softmax15SoftmaxWarpImplI10SimpleLoadI6__halffE11SimpleStoreIS4_fEfLi2ELi2ELi1ELi1ELb1ELNS1_9AlgorithmE0EEEvT_T0_ll_param_2];
	ld.param.u64 	%rd20, [_ZN7oneflow4cuda7softmax15SoftmaxWarpImplI10SimpleLoadI6__halffE11SimpleStoreIS4_fEfLi2ELi2ELi1ELi1ELb1ELNS1_9AlgorithmE0EEEvT_T0_ll_param_3];
	cvta.to.global.u64 	%rd1, %rd22;
	cvta.to.global.u64 	%rd3, %rd21;
	setp.lt.s64 	%p1, %rd20, 3;
	@%p1 bra 	$L__BB144_2;
	mov.u64 	%rd23, $str;
	cvta.global.u64 	%rd24, %rd23;
	mov.u64 	%rd25, $str$1;
	cvta.global.u64 	%rd26, %rd25;
	mov.u64 	%rd27, __unnamed_144;
	cvta.global.u64 	%rd28, %rd27;
	{ // callseq 143, 0
	.param .b64 param0;
	st.param.b64 	[param0], %rd24;
	.param .b64 param1;
	st.param.b64 	[param1], %rd26;
	.param .b32 param2;
	st.param.b32 	[param2], 228;
	.param .b64 param3;
	st.param.b64 	[param3], %rd28;
	.param .b64 param4;
	st.param.b64 	[param4], 1;
	call.uni 
	__assertfail, 
	(
	param0, 
	param1, 
	param2, 
	param3, 
	param4
	);
	} // callseq 143
$L__BB144_2:
	mov.u32 	%r1, %ctaid.x;
	mov.u32 	%r2, %ntid.y;
	mov.u32 	%r3, %tid.y;
	mad.lo.s32 	%r4, %r1, %r2, %r3;
	mov.u32 	%r5, %nctaid.x;
	mul.lo.s32 	%r6, %r5, %r2;
	cvt.s64.s32 	%rd5, %r6;
	cvt.s64.s32 	%rd6, %r4;
	setp.le.s64 	%p2, %rd19, %rd6;
	@%p2 bra 	$L__BB144_21;
	mov.u32 	%r7, %tid.x;
	shl.b32 	%r8, %r7, 1;
	cvt.u64.u32 	%rd7, %r8;
	add.s64 	%rd8, %rd5, %rd6;
	max.s64 	%rd29, %rd19, %rd8;
	setp.lt.s64 	%p3, %rd8, %rd19;
	selp.u64 	%rd9, 1, 0, %p3;
	add.s64 	%rd30, %rd8, %rd9;
	sub.s64 	%rd10, %rd29, %rd30;
	or.b64  	%rd31, %rd10, %rd5;
	and.b64  	%rd32, %rd31, -4294967296;
	setp.ne.s64 	%p4, %rd32, 0;
	@%p4 bra 	$L__BB144_5;
	cvt.u32.u64 	%r9, %rd5;
	cvt.u32.u64 	%r10, %rd10;
	div.u32 	%r11, %r10, %r9;
	cvt.u64.u32 	%rd52, %r11;
	bra.uni 	$L__BB144_6;
$L__BB144_5:
	div.u64 	%rd52, %rd10, %rd5;
$L__BB144_6:
	add.s64 	%rd14, %rd52, %rd9;
	and.b64  	%rd33, %rd14, 1;
	setp.eq.b64 	%p5, %rd33, 1;
	mov.u64 	%rd54, %rd6;
	@%p5 bra 	$L__BB144_11;
	setp.le.s64 	%p6, %rd20, %rd7;
	mov.f32 	%f121, 0fFF800000;
	mov.f32 	%f122, %f121;
	mov.f32 	%f123, %f121;
	@%p6 bra 	$L__BB144_9;
	mad.lo.s64 	%rd34, %rd2, %rd6, %rd7;
	shl.b64 	%rd35, %rd34, 1;
	add.s64 	%rd36, %rd1, %rd35;
	ld.global.u16 	%rs1, [%rd36];
	// begin inline asm
	{  cvt.f32.f16 %f122, %rs1;}

	// end inline asm
	ld.global.u16 	%rs2, [%rd36+2];
	// begin inline asm
	{  cvt.f32.f16 %f121, %rs2;}

	// end inline asm
	max.f32 	%f28, %f122, 0fFF800000;
	max.f32 	%f123, %f28, %f121;
$L__BB144_9:
	sub.f32 	%f29, %f122, %f123;
	fma.rn.f32 	%f30, %f29, 0f3BBB989D, 0f3F000000;
	cvt.sat.f32.f32 	%f31, %f30;
	mov.f32 	%f32, 0f4B400001;
	mov.f32 	%f33, 0f437C0000;
	fma.rm.f32 	%f34, %f31, %f33, %f32;
	add.f32 	%f35, %f34, 0fCB40007F;
	neg.f32 	%f36, %f35;
	fma.rn.f32 	%f37, %f29, 0f3FB8AA3B, %f36;
	fma.rn.f32 	%f38, %f29, 0f32A57060, %f37;
	mov.b32 	%r12, %f34;
	shl.b32 	%r13, %r12, 23;
	mov.b32 	%f39, %r13;
	ex2.approx.ftz.f32 	%f40, %f38;
	mul.f32 	%f41, %f40, %f39;
	add.f32 	%f42, %f41, 0f00000000;
	sub.f32 	%f43, %f121, %f123;
	fma.rn.f32 	%f44, %f43, 0f3BBB989D, 0f3F000000;
	cvt.sat.f32.f32 	%f45, %f44;
	fma.rm.f32 	%f46, %f45, %f33, %f32;
	add.f32 	%f47, %f46, 0fCB40007F;
	neg.f32 	%f48, %f47;
	fma.rn.f32 	%f49, %f43, 0f3FB8AA3B, %f48;
	fma.rn.f32 	%f50, %f43, 0f32A57060, %f49;
	mov.b32 	%r14, %f46;
	shl.b32 	%r15, %r14, 23;
	mov.b32 	%f51, %r15;
	ex2.approx.ftz.f32 	%f52, %f50;
	mul.f32 	%f53, %f52, %f51;
	add.f32 	%f54, %f42, %f53;
	div.rn.f32 	%f7, %f41, %f54;
	div.rn.f32 	%f8, %f53, %f54;
	mov.u64 	%rd54, %rd8;
	@%p6 bra 	$L__BB144_11;
	mad.lo.s64 	%rd37, %rd4, %rd6, %rd7;
	// begin inline asm
	{  cvt.rn.f16.f32 %rs3, %f7;}

	// end inline asm
	shl.b64 	%rd38, %rd37, 1;
	add.s64 	%rd39, %rd3, %rd38;
	st.global.u16 	[%rd39], %rs3;
	// begin inline asm
	{  cvt.rn.f16.f32 %rs4, %f8;}

	// end inline asm
	st.global.u16 	[%rd39+2], %rs4;
$L__BB144_11:
	setp.eq.s64 	%p8, %rd14, 0;
	@%p8 bra 	$L__BB144_21;
$L__BB144_12:
	setp.le.s64 	%p9, %rd20, %rd7;
	mov.f32 	%f124, 0fFF800000;
	mov.f32 	%f125, %f124;
	mov.f32 	%f126, %f124;
	@%p9 bra 	$L__BB144_14;
	mad.lo.s64 	%rd40, %rd54, %rd2, %rd7;
	shl.b64 	%rd41, %rd40, 1;
	add.s64 	%rd42, %rd1, %rd41;
	ld.global.u16 	%rs5, [%rd42];
	// begin inline asm
	{  cvt.f32.f16 %f125, %rs5;}

	// end inline asm
	ld.global.u16 	%rs6, [%rd42+2];
	// begin inline asm
	{  cvt.f32.f16 %f124, %rs6;}

	// end inline asm
	max.f32 	%f60, %f125, 0fFF800000;
	max.f32 	%f126, %f60, %f124;
$L__BB144_14:
	setp.le.s64 	%p10, %rd20, %rd7;
	sub.f32 	%f61, %f125, %f126;
	fma.rn.f32 	%f62, %f61, 0f3BBB989D, 0f3F000000;
	cvt.sat.f32.f32 	%f63, %f62;
	mov.f32 	%f64, 0f4B400001;
	mov.f32 	%f65, 0f437C0000;
	fma.rm.f32 	%f66, %f63, %f65, %f64;
	add.f32 	%f67, %f66, 0fCB40007F;
	neg.f32 	%f68, %f67;
	fma.rn.f32 	%f69, %f61, 0f3FB8AA3B, %f68;
	fma.rn.f32 	%f70, %f61, 0f32A57060, %f69;
	mov.b32 	%r16, %f66;
	shl.b32 	%r17, %r16, 23;
	mov.b32 	%f71, %r17;
	ex2.approx.ftz.f32 	%f72, %f70;
	mul.f32 	%f73, %f72, %f71;
	add.f32 	%f74, %f73, 0f00000000;
	sub.f32 	%f75, %f124, %f126;
	fma.rn.f32 	%f76, %f75, 0f3BBB989D, 0f3F000000;
	cvt.sat.f32.f32 	%f77, %f76;
	fma.rm.f32 	%f78, %f77, %f65, %f64;
	add.f32 	%f79, %f78, 0fCB40007F;
	neg.f32 	%f80, %f79;
	fma.rn.f32 	%f81, %f75, 0f3FB8AA3B, %f80;
	fma.rn.f32 	%f82, %f75, 0f32A57060, %f81;
	mov.b32 	%r18, %f78;
	shl.b32 	%r19, %r18, 23;
	mov.b32 	%f83, %r19;
	ex2.approx.ftz.f32 	%f84, %f82;
	mul.f32 	%f85, %f84, %f83;
	add.f32 	%f86, %f74, %f85;
	div.rn.f32 	%f15, %f73, %f86;
	div.rn.f32 	%f16, %f85, %f86;
	@%p10 bra 	$L__BB144_16;
	mad.lo.s64 	%rd43, %rd54, %rd4, %rd7;
	// begin inline asm
	{  cvt.rn.f16.f32 %rs7, %f15;}

	// end inline asm
	shl.b64 	%rd44, %rd43, 1;
	add.s64 	%rd45, %rd3, %rd44;
	st.global.u16 	[%rd45], %rs7;
	// begin inline asm
	{  cvt.rn.f16.f32 %rs8, %f16;}

	// end inline asm
	st.global.u16 	[%rd45+2], %rs8;
$L__BB144_16:
	setp.le.s64 	%p11, %rd20, %rd7;
	add.s64 	%rd17, %rd54, %rd5;
	mov.f32 	%f127, 0fFF800000;
	mov.f32 	%f128, %f127;
	mov.f32 	%f129, %f127;
	@%p11 bra 	$L__BB144_18;
	mad.lo.s64 	%rd46, %rd17, %rd2, %rd7;
	shl.b64 	%rd47, %rd46, 1;
	add.s64 	%rd48, %rd1, %rd47;
	ld.global.u16 	%rs9, [%rd48];
	// begin inline asm
	{  cvt.f32.f16 %f128, %rs9;}

	// end inline asm
	ld.global.u16 	%rs10, [%rd48+2];
	// begin inline asm
	{  cvt.f32.f16 %f127, %rs10;}

	// end inline asm
	max.f32 	%f92, %f128, 0fFF800000;
	max.f32 	%f129, %f92, %f127;
$L__BB144_18:
	setp.le.s64 	%p12, %rd20, %rd7;
	sub.f32 	%f93, %f128, %f129;
	fma.rn.f32 	%f94, %f93, 0f3BBB989D, 0f3F000000;
	cvt.sat.f32.f32 	%f95, %f94;
	mov.f32 	%f96, 0f4B400001;
	mov.f32 	%f97, 0f437C0000;
	fma.rm.f32 	%f98, %f95, %f97, %f96;
	add.f32 	%f99, %f98, 0fCB40007F;
	neg.f32 	%f100, %f99;
	fma.rn.f32 	%f101, %f93, 0f3FB8AA3B, %f100;
	fma.rn.f32 	%f102, %f93, 0f32A57060, %f101;
	mov.b32 	%r20, %f98;
	shl.b32 	%r21, %r20, 23;
	mov.b32 	%f103, %r21;
	ex2.approx.ftz.f32 	%f104, %f102;
	mul.f32 	%f105, %f104, %f103;
	add.f32 	%f106, %f105, 0f00000000;
	sub.f32 	%f107, %f127, %f129;
	fma.rn.f32 	%f108, %f107, 0f3BBB989D, 0f3F000000;
	cvt.sat.f32.f32 	%f109, %f108;
	fma.rm.f32 	%f110, %f109, %f97, %f96;
	add.f32 	%f111, %f110, 0fCB40007F;
	neg.f32 	%f112, %f111;
	fma.rn.f32 	%f113, %f107, 0f3FB8AA3B, %f112;
	fma.rn.f32 	%f114, %f107, 0f32A57060, %f113;
	mov.b32 	%r22, %f110;
	shl.b32 	%r23, %r22, 23;
	mov.b32 	%f115, %r23;
	ex2.approx.ftz.f32 	%f116, %f114;
	mul.f32 	%f117, %f116, %f115;
	add.f32 	%f118, %f106, %f117;
	div.rn.f32 	%f23, %f105, %f118;
	div.rn.f32 	%f24, %f117, %f118;
	@%p12 bra 	$L__BB144_20;
	mad.lo.s64 	%rd49, %rd17, %rd4, %rd7;
	// begin inline asm
	{  cvt.rn.f16.f32 %rs11, %f23;}

	// end inline asm
	shl.b64 	%rd50, %rd49, 1;
	add.s64 	%rd51, %rd3, %rd50;
	st.global.u16 	[%rd51], %rs11;
	// begin inline asm
	{  cvt.rn.f16.f32 %rs12, %f24;}

	// end inline asm
	st.global.u16 	[%rd51+2], %rs12;
$L__BB144_20:
	add.s64 	%rd54, %rd17, %rd5;
	setp.lt.s64 	%p13, %rd54, %rd19;
	@%p13 bra 	$L__BB144_12;
$L__BB144_21:
	ret;

}
	// .globl	_ZN7oneflow4cuda7softmax15SoftmaxWarpImplI10SimpleLoadI6__halffE11SimpleStoreIS4_fEfLi2ELi2ELi2ELi2ELb0ELNS1_9AlgorithmE0EEEvT_T0_ll
.visible .entry _ZN7oneflow4cuda7softmax15SoftmaxWarpImplI10SimpleLoadI6__halffE11SimpleStoreIS4_fEfLi2ELi2ELi2ELi2ELb0ELNS1_9AlgorithmE0EEEvT_T0_ll(
	.param .align 8 .b8 _ZN7oneflow4cuda7softmax15SoftmaxWarpImplI10SimpleLoadI6__halffE11SimpleStoreIS4_fEfLi2ELi2ELi2ELi2ELb0ELNS1_9AlgorithmE0EEEvT_T0_ll_param_0[16],
	.param .align 8 .b8 _ZN7oneflow4cuda7softmax15SoftmaxWarpImplI10SimpleLoadI6__halffE11SimpleStoreIS4_fEfLi2ELi2ELi2ELi2ELb0ELNS1_9AlgorithmE0EEEvT_T0_ll_param_1[16],
	.param .u64 _ZN7oneflow4cuda7softmax15SoftmaxWarpImplI10SimpleLoadI6__halffE11SimpleStoreIS4_fEfLi2ELi2ELi2ELi2ELb0ELNS1_9AlgorithmE0EEEvT_T0_ll_param_2,
	.param .u64 _ZN7oneflow4cuda7softmax15SoftmaxWarpImplI10SimpleLoadI6__halffE11SimpleStoreIS4_fEfLi2ELi2ELi2ELi2ELb0ELNS1_9AlgorithmE0EEEvT_T0_ll_param_3
)
{
	.reg .pred 	%p<8>;
	.reg .b16 	%rs<9>;
	.reg .b32 	%r<27>;
	.reg .b32 	%f<71>;
	.reg .b64 	%rd<31>;

	ld.param.u64 	%rd1, [_ZN7oneflow4cuda7softmax15SoftmaxWarpImplI10SimpleLoadI6__halffE11SimpleStoreIS4_fEfLi2ELi2ELi2ELi2ELb0ELNS1_9AlgorithmE0EEEvT_T0_ll_param_0];
	ld.param.u64 	%rd2, [_ZN7oneflow4cuda7softmax15SoftmaxWarpImplI10SimpleLoadI6__halffE11SimpleStoreIS4_fEfLi2ELi2ELi2ELi2ELb0ELNS1_9AlgorithmE0EEEvT_T0_ll_param_0+8];
	ld.param.u64 	%rd3, [_ZN7oneflow4cuda7softmax15SoftmaxWarpImplI10SimpleLoadI6__halffE11SimpleStoreIS4_fEfLi2ELi2ELi2ELi2ELb0ELNS1_9AlgorithmE0EEEvT_T0_ll_param_1];
	ld.param.u64 	%rd4, [_ZN7oneflow4cuda7softmax15SoftmaxWarpImplI10SimpleLoadI6__halffE11SimpleStoreIS4_fEfLi2ELi2ELi2ELi2ELb0ELNS1_9AlgorithmE0EEEvT_T0_ll_param_1+8];
	ld.param.u64 	%rd12, [_ZN7oneflow4cuda7softmax15SoftmaxWarpImplI10SimpleLoadI6__halffE11SimpleStoreIS4_fEfLi2ELi2ELi2ELi2ELb0ELNS1_9AlgorithmE0EEEvT_T0_ll_param_2];
	ld.param.u64 	%rd13, [_ZN7oneflow4cuda7softmax15SoftmaxWarpImplI10SimpleLoadI6__halffE11SimpleStoreIS4_fEfLi2ELi2ELi2ELi2ELb0ELNS1_9AlgorithmE0EEEvT_T0_ll_param_3];
	setp.lt.s64 	%p1, %rd13, 5;
	@%p1 bra 	$L__BB145_2;
	mov.u64 	%rd14, $str;
	cvta.global.u64 	%rd15, %rd14;
	mov.u64 	%rd16, $str$1;
	cvta.global.u64 	%rd17, %rd16;
	mov.u64 	%rd18, __unnamed_145;
	cvta.global.u64 	%rd19, %rd18;
	{ // callseq 144, 0
	.param .b64 param0;
	st.param.b64 	[param0], %rd15;
	.param .b64 param1;
	st.param.b64 	[param1], %rd17;
	.param .b32 param2;
	st.param.b32 	[param2], 228;
	.param .b64 param3;
	st.param.b64 	[param3], %rd19;
	.param .b64 param4;
	st.param.b64 	[param4], 1;
	call.uni 
	__assertfail, 
	(
	param0, 
	param1, 
	param2, 
	param3, 
	param4
	);
	} // callseq 144
$L__BB145_2:
	mov.u32 	%r2, %ctaid.x;
	mov.u32 	%r3, %ntid.y;
	mov.u32 	%r4, %tid.y;
	mad.lo.s32 	%r5, %r2, %r3, %r4;
	mov.u32 	%r6, %nctaid.x;
	mul.lo.s32 	%r7, %r3, %r6;
	shl.b32 	%r1, %r7, 1;
	shl.b32 	%r8, %r5, 1;
	cvt.s64.s32 	%rd30, %r8;
	setp.le.s64 	%p2, %rd12, %rd30;
	@%p2 bra 	$L__BB145_5;
	mov.u32 	%r9, %tid.x;
	shl.b32 	%r10, %r9, 1;
	cvt.u64.u32 	%rd6, %r10;
	cvta.to.global.u64 	%rd7, %rd3;
	cvta.to.global.u64 	%rd8, %rd1;
	cvt.s64.s32 	%rd9, %r1;
$L__BB145_4:
	mad.lo.s64 	%rd20, %rd30, %rd2, %rd6;
	shl.b64 	%rd21, %rd20, 1;
	add.s64 	%rd22, %rd8, %rd21;
	ld.global.u16 	%rs1, [%rd22];
	// begin inline asm
	{  cvt.f32.f16 %f1, %rs1;}

	// end inline asm
	ld.global.u16 	%rs2, [%rd22+2];
	// begin inline asm
	{  cvt.f32.f16 %f2, %rs2;}

	// end inline asm
	max.f32 	%f9, %f1, 0fFF800000;
	max.f32 	%f10, %f9, %f2;
	shl.b64 	%rd23, %rd2, 1;
	add.s64 	%rd24, %rd22, %rd23;
	ld.global.u16 	%rs3, [%rd24];
	// begin inline asm
	{  cvt.f32.f16 %f3, %rs3;}

	// end inline asm
	ld.global.u16 	%rs4, [%rd24+2];
	// begin inline asm
	{  cvt.f32.f16 %f4, %rs4;}

	// end inline asm
	max.f32 	%f11, %f3, 0fFF800000;
	max.f32 	%f12, %f11, %f4;
	mov.b32 	%r11, %f10;
	shfl.sync.bfly.b32	%r12|%p3, %r11, 1, 31, -1;
	mov.b32 	%f13, %r12;
	max.f32 	%f14, %f10, %f13;
	mov.b32 	%r13, %f12;
	shfl.sync.bfly.b32	%r14|%p4, %r13, 1, 31, -1;
	mov.b32 	%f15, %r14;
	max.f32 	%f16, %f12, %f15;
	sub.f32 	%f17, %f1, %f14;
	fma.rn.f32 	%f18, %f17, 0f3BBB989D, 0f3F000000;
	cvt.sat.f32.f32 	%f19, %f18;
	mov.f32 	%f20, 0f4B400001;
	mov.f32 	%f21, 0f437C0000;
	fma.rm.f32 	%f22, %f19, %f21, %f20;
	add.f32 	%f23, %f22, 0fCB40007F;
	neg.f32 	%f24, %f23;
	fma.rn.f32 	%f25, %f17, 0f3FB8AA3B, %f24;
	fma.rn.f32 	%f26, %f17, 0f32A57060, %f25;
	mov.b32 	%r15, %f22;
	shl.b32 	%r16, %r15, 23;
	mov.b32 	%f27, %r16;
	ex2.approx.ftz.f32 	%f28, %f26;
	mul.f32 	%f29, %f28, %f27;
	add.f32 	%f30, %f29, 0f00000000;
	sub.f32 	%f31, %f2, %f14;
	fma.rn.f32 	%f32, %f31, 0f3BBB989D, 0f3F000000;
	cvt.sat.f32.f32 	%f33, %f32;
	fma.rm.f32 	%f34, %f33, %f21, %f20;
	add.f32 	%f35, %f34, 0fCB40007F;
	neg.f32 	%f36, %f35;
	fma.rn.f32 	%f37, %f31, 0f3FB8AA3B, %f36;
	fma.rn.f32 	%f38, %f31, 0f32A57060, %f37;
	mov.b32 	%r17, %f34;
	shl.b32 	%r18, %r17, 23;
	mov.b32 	%f39, %r18;
	ex2.approx.ftz.f32 	%f40, %f38;
	mul.f32 	%f41, %f40, %f39;
	add.f32 	%f42, %f30, %f41;
	sub.f32 	%f43, %f3, %f16;
	fma.rn.f32 	%f44, %f43, 0f3BBB989D, 0f3F000000;
	cvt.sat.f32.f32 	%f45, %f44;
	fma.rm.f32 	%f46, %f45, %f21, %f20;
	add.f32 	%f47, %f46, 0fCB40007F;
	neg.f32 	%f48, %f47;
	fma.rn.f32 	%f49, %f43, 0f3FB8AA3B, %f48;
	fma.rn.f32 	%f50, %f43, 0f32A57060, %f49;
	mov.b32 	%r19, %f46;
	shl.b32 	%r20, %r19, 23;
	mov.b32 	%f51, %r20;
	ex2.approx.ftz.f32 	%f52, %f50;
	mul.f32 	%f53, %f52, %f51;
	add.f32 	%f54, %f53, 0f00000000;
	sub.f32 	%f55, %f4, %f16;
	fma.rn.f32 	%f56, %f55, 0f3BBB989D, 0f3F000000;
	cvt.sat.f32.f32 	%f57, %f56;
	fma.rm.f32 	%f58, %f57, %f21, %f20;
	add.f32 	%f59, %f58, 0fCB40007F;
	neg.f32 	%f60, %f59;
	fma.rn.f32 	%f61, %f55, 0f3FB8AA3B, %f60;
	fma.rn.f32 	%f62, %f55, 0f32A57060, %f61;
	mov.b32 	%r21, %f58;
	shl.b32 	%r22, %r21, 23;
	mov.b32 	%f63, %r22;
	ex2.approx.ftz.f32 	%f64, %f62;
	mul.f32 	%f65, %f64, %f63;
	add.f32 	%f66, %f54, %f65;
	mov.b32 	%r23, %f42;
	shfl.sync.bfly.b32	%r24|%p5, %r23, 1, 31, -1;
	mov.b32 	%f67, %r24;
	add.f32 	%f68, %f42, %f67;
	mov.b32 	%r25, %f66;
	shfl.sync.bfly.b32	%r26|%p6, %r25, 1, 31, -1;
	mov.b32 	%f69, %r26;
	add.f32 	%f70, %f66, %f69;
	div.rn.f32 	%f5, %f29, %f68;
	div.rn.f32 	%f6, %f41, %f68;
	mad.lo.s64 	%rd25, %rd30, %rd4, %rd6;
	// begin inline asm
	{  cvt.rn.f16.f32 %rs5, %f5;}

	// end inline asm
	shl.b64 	%rd26, %rd25, 1;
	add.s64 	%rd27, %rd7, %rd26;
	st.global.u16 	[%rd27], %rs5;
	// begin inline asm
	{  cvt.rn.f16.f32 %rs6, %f6;}

	// end inline asm
	st.global.u16 	[%rd27+2], %rs6;
	div.rn.f32 	%f7, %f53, %f70;
	div.rn.f32 	%f8, %f65, %f70;
	// begin inline asm
	{  cvt.rn.f16.f32 %rs7, %f7;}

	// end inline asm
	shl.b64 	%rd28, %rd4, 1;
	add.s64 	%rd29, %rd27, %rd28;
	st.global.u16 	[%rd29], %rs7;
	// begin inline asm
	{  cvt.rn.f16.f32 %rs8, %f8;}

	// end inline asm
	st.global.u16 	[%rd29+2], %rs8;
	add.s64 	%rd30, %rd30, %rd9;
	setp.lt.s64 	%p7, %rd30, %rd12;
	@%p7 bra 	$L__BB145_4;
$L__BB145_5:
	ret;

}
	// .globl	_ZN7oneflow4cuda7softmax15SoftmaxWarpImplI10SimpleLoadI6__halffE11SimpleStoreIS4_fEfLi2ELi2ELi2ELi2ELb1ELNS1_9AlgorithmE0EEEvT_T0_ll
.visible .entry _ZN7oneflow4cuda7softmax15SoftmaxWarpImplI10SimpleLoadI6__halffE11SimpleStoreIS4_fEfLi2ELi2ELi2ELi2ELb1ELNS1_9AlgorithmE0EEEvT_T0_ll(
	.param .align 8 .b8 _ZN7oneflow4cuda7softmax15SoftmaxWarpImplI10SimpleLoadI6__halffE11SimpleStoreIS4_fEfLi2ELi2ELi2ELi2ELb1ELNS1_9AlgorithmE0EEEvT_T0_ll_param_0[16],
	.param .align 8 .b8 _ZN7oneflow4cuda7softmax15SoftmaxWarpImplI10SimpleLoadI6__halffE11SimpleStoreIS4_fEfLi2ELi2ELi2ELi2ELb1ELNS1_9AlgorithmE0EEEvT_T0_ll_param_1[16],
	.param .u64 _ZN7oneflow4cuda7softmax15SoftmaxWarpImplI10SimpleLoadI6__halffE11SimpleStoreIS4_fEfLi2ELi2ELi2ELi2ELb1ELNS1_9AlgorithmE0EEEvT_T0_ll_param_2,
	.param .u64 _ZN7oneflow4cuda7softmax15SoftmaxWarpImplI10SimpleLoadI6__halffE11SimpleStoreIS4_fEfLi2ELi2ELi2ELi2ELb1ELNS1_9AlgorithmE0EEEvT_T0_ll_param_3
)
{
	.reg .pred 	%p<12>;
	.reg .b16 	%rs<9>;
	.reg .b32 	%r<27>;
	.reg .b32 	%f<93>;
	.reg .b64 	%rd<35>;

	ld.param.u64 	%rd2, [_ZN7oneflow4cuda7softmax15SoftmaxWarpImplI10SimpleLoadI6__halffE11SimpleStoreIS4_fEfLi2ELi2ELi2ELi2ELb1ELNS1_9AlgorithmE0EEEvT_T0_ll_param_0+8];
	ld.param.u64 	%rd4, [_ZN7oneflow4cuda7softmax15SoftmaxWarpImplI10SimpleLoadI6__halffE11SimpleStoreIS4_fEfLi2ELi2ELi2ELi2ELb1ELNS1_9AlgorithmE0EEEvT_T0_ll_param_1+8];
	ld.param.u64 	%rd12, [_ZN7oneflow4cuda7softmax15SoftmaxWarpImplI10SimpleLoadI6__halffE11SimpleStoreIS4_fEfLi2ELi2ELi2ELi2ELb1ELNS1_9AlgorithmE0EEEvT_T0_ll_param_1];
	ld.param.u64 	%rd13, [_ZN7oneflow4cuda7softmax15SoftmaxWarpImplI10SimpleLoadI6__halffE11SimpleStoreIS4_fEfLi2ELi2ELi2ELi2ELb1ELNS1_9AlgorithmE0EEEvT_T0_ll_param_0];
	ld.param.u64 	%rd10, [_ZN7oneflow4cuda7softmax15SoftmaxWarpImplI10SimpleLoadI6__halffE11SimpleStoreIS4_fEfLi2ELi2ELi2ELi2ELb1ELNS1_9AlgorithmE0EEEvT_T0_ll_param_2];
	ld.param.u64 	%rd11, [_ZN7oneflow4cuda7softmax15SoftmaxWarpImplI10SimpleLoadI6__halffE11SimpleStoreIS4_fEfLi2ELi2ELi2ELi2ELb1ELNS1_9AlgorithmE0EEEvT_T0_ll_param_3];
	cvta.to.global.u64 	%rd1, %rd13;
	cvta.to.global.u64 	%rd3, %rd12;
	setp.lt.s64 	%p1, %rd11, 5;
	@%p1 bra 	$L__BB146_2;
	mov.u64 	%rd14, $str;
	cvta.global.u64 	%rd15, %rd14;
	mov.u64 	%rd16, $str$1;
	cvta.global.u64 	%rd17, %rd16;
	mov.u64 	%rd18, __unnamed_146;
	cvta.global.u64 	%rd19, %rd18;
	{ // callseq 145, 0
	.param .b64 param0;
	st.param.b64 	[param0], %rd15;
	.param .b64 param1;
	st.param.b64 	[param1], %rd17;
	.param .b32 param2;
	st.param.b32 	[param2], 228;
	.param .b64 param3;
	st.param.b64 	[param3], %rd19;
	.param .b64 param4;
	st.param.b64 	[param4], 1;
	call.uni 
	__assertfail, 
	(
	param0, 
	param1, 
	param2, 
	param3, 
	param4
	);
	} // callseq 145
$L__BB146_2:
	mov.u32 	%r2, %ctaid.x;
	mov.u32 	%r3, %ntid.y;
	mov.u32 	%r4, %tid.y;
	mad.lo.s32 	%r5, %r2, %r3, %r4;
	mov.u32 	%r6, %nctaid.x;
	mul.lo.s32 	%r7, %r3, %r6;
	shl.b32 	%r1, %r7, 1;
	shl.b32 	%r8, %r5, 1;
	cvt.s64.s32 	%rd34, %r8;
	setp.le.s64 	%p2, %rd10, %rd34;
	@%p2 bra 	$L__BB146_13;
	mov.u32 	%r9, %tid.x;
	shl.b32 	%r10, %r9, 1;
	cvt.u64.u32 	%rd6, %r10;
	cvt.s64.s32 	%rd7, %r1;
$L__BB146_4:
	setp.le.s64 	%p3, %rd11, %rd6;
	mov.f32 	%f87, 0fFF800000;
	mov.f32 	%f88, %f87;
	mov.f32 	%f89, %f87;
	@%p3 bra 	$L__BB146_6;
	mad.lo.s64 	%rd20, %rd34, %rd2, %rd6;
	shl.b64 	%rd21, %rd20, 1;
	add.s64 	%rd22, %rd1, %rd21;
	ld.global.u16 	%rs1, [%rd22];
	// begin inline asm
	{  cvt.f32.f16 %f88, %rs1;}

	// end inline asm
	ld.global.u16 	%rs2, [%rd22+2];
	// begin inline asm
	{  cvt.f32.f16 %f89, %rs2;}

	// end inline asm
	max.f32 	%f23, %f88, 0fFF800000;
	max.f32 	%f87, %f23, %f89;
$L__BB146_6:
	setp.le.s64 	%p4, %rd11, %rd6;
	mov.f32 	%f90, 0fFF800000;
	mov.f32 	%f91, %f90;
	mov.f32 	%f92, %f90;
	@%p4 bra 	$L__BB146_8;
	mad.lo.s64 	%rd23, %rd2, %rd34, %rd2;
	add.s64 	%rd24, %rd23, %rd6;
	shl.b64 	%rd25, %rd24, 1;
	add.s64 	%rd26, %rd1, %rd25;
	ld.global.u16 	%rs3, [%rd26];
	// begin inline asm
	{  cvt.f32.f16 %f91, %rs3;}

	// end inline asm
	ld.global.u16 	%rs4, [%rd26+2];
	// begin inline asm
	{  cvt.f32.f16 %f92, %rs4;}

	// end inline asm
	max.f32 	%f27, %f91, 0fFF800000;
	max.f32 	%f90, %f27, %f92;
$L__BB146_8:
	setp.le.s64 	%p5, %rd11, %rd6;
	mov.b32 	%r11, %f87;
	shfl.sync.bfly.b32	%r12|%p6, %r11, 1, 31, -1;
	mov.b32 	%f28, %r12;
	max.f32 	%f29, %f87, %f28;
	mov.b32 	%r13, %f90;
	shfl.sync.bfly.b32	%r14|%p7, %r13, 1, 31, -1;
	mov.b32 	%f30, %r14;
	max.f32 	%f31, %f90, %f30;
	sub.f32 	%f32, %f88, %f29;
	fma.rn.f32 	%f33, %f32, 0f3BBB989D, 0f3F000000;
	cvt.sat.f32.f32 	%f34, %f33;
	mov.f32 	%f35, 0f4B400001;
	mov.f32 	%f36, 0f437C0000;
	fma.rm.f32 	%f37, %f34, %f36, %f35;
	add.f32 	%f38, %f37, 0fCB40007F;
	neg.f32 	%f39, %f38;
	fma.rn.f32 	%f40, %f32, 0f3FB8AA3B, %f39;
	fma.rn.f32 	%f41, %f32, 0f32A57060, %f40;
	mov.b32 	%r15, %f37;
	shl.b32 	%r16, %r15, 23;
	mov.b32 	%f42, %r16;
	ex2.approx.ftz.f32 	%f43, %f41;
	mul.f32 	%f44, %f43, %f42;
	add.f32 	%f45, %f44, 0f00000000;
	sub.f32 	%f46, %f89, %f29;
	fma.rn.f32 	%f47, %f46, 0f3BBB989D, 0f3F000000;
	cvt.sat.f32.f32 	%f48, %f47;
	fma.rm.f32 	%f49, %f48, %f36, %f35;
	add.f32 	%f50, %f49, 0fCB40007F;
	neg.f32 	%f51, %f50;
	fma.rn.f32 	%f52, %f46, 0f3FB8AA3B, %f51;
	fma.rn.f32 	%f53, %f46, 0f32A57060, %f52;
	mov.b32 	%r17, %f49;
	shl.b32 	%r18, %r17, 23;
	mov.b32 	%f54, %r18;
	ex2.approx.ftz.f32 	%f55, %f53;
	mul.f32 	%f56, %f55, %f54;
	add.f32 	%f57, %f45, %f56;
	sub.f32 	%f58, %f91, %f31;
	fma.rn.f32 	%f59, %f58, 0f3BBB989D, 0f3F000000;
	cvt.sat.f32.f32 	%f60, %f59;
	fma.rm.f32 	%f61, %f60, %f36, %f35;
	add.f32 	%f62, %f61, 0fCB40007F;
	neg.f32 	%f63, %f62;
	fma.rn.f32 	%f64, %f58, 0f3FB8AA3B, %f63;
	fma.rn.f32 	%f65, %f58, 0f32A57060, %f64;
	mov.b32 	%r19, %f61;
	shl.b32 	%r20, %r19, 23;
	mov.b32 	%f66, %r20;
	ex2.approx.ftz.f32 	%f67, %f65;
	mul.f32 	%f13, %f67, %f66;
	add.f32 	%f68, %f13, 0f00000000;
	sub.f32 	%f69, %f92, %f31;
	fma.rn.f32 	%f70, %f69, 0f3BBB989D, 0f3F000000;
	cvt.sat.f32.f32 	%f71, %f70;
	fma.rm.f32 	%f72, %f71, %f36, %f35;
	add.f32 	%f73, %f72, 0fCB40007F;
	neg.f32 	%f74, %f73;
	fma.rn.f32 	%f75, %f69, 0f3FB8AA3B, %f74;
	fma.rn.f32 	%f76, %f69, 0f32A57060, %f75;
	mov.b32 	%r21, %f72;
	shl.b32 	%r22, %r21, 23;
	mov.b32 	%f77, %r22;
	ex2.approx.ftz.f32 	%f78, %f76;
	mul.f32 	%f14, %f78, %f77;
	add.f32 	%f79, %f68, %f14;
	mov.b32 	%r23, %f57;
	shfl.sync.bfly.b32	%r24|%p8, %r23, 1, 31, -1;
	mov.b32 	%f80, %r24;
	add.f32 	%f81, %f57, %f80;
	mov.b32 	%r25, %f79;
	shfl.sync.bfly.b32	%r26|%p9, %r25, 1, 31, -1;
	mov.b32 	%f82, %r26;
	add.f32 	%f15, %f79, %f82;
	div.rn.f32 	%f16, %f44, %f81;
	div.rn.f32 	%f17, %f56, %f81;
	@%p5 bra 	$L__BB146_10;
	mad.lo.s64 	%rd27, %rd34, %rd4, %rd6;
	// begin inline asm
	{  cvt.rn.f16.f32 %rs5, %f16;}

	// end inline asm
	shl.b64 	%rd28, %rd27, 1;
	add.s64 	%rd29, %rd3, %rd28;
	st.global.u16 	[%rd29], %rs5;
	// begin inline asm
	{  cvt.rn.f16.f32 %rs6, %f17;}

	// end inline asm
	st.global.u16 	[%rd29+2], %rs6;
$L__BB146_10:
	setp.le.s64 	%p10, %rd11, %rd6;
	div.rn.f32 	%f18, %f13, %f15;
	div.rn.f32 	%f19, %f14, %f15;
	@%p10 bra 	$L__BB146_12;
	mad.lo.s64 	%rd30, %rd4, %rd34, %rd4;
	add.s64 	%rd31, %rd30, %rd6;
	// begin inline asm
	{  cvt.rn.f16.f32 %rs7, %f18;}

	// end inline asm
	shl.b64 	%rd32, %rd31, 1;
	add.s64 	%rd33, %rd3, %rd32;
	st.global.u16 	[%rd33], %rs7;
	// begin inline asm
	{  cvt.rn.f16.f32 %rs8, %f19;}

	// end inline asm
	st.global.u16 	[%rd33+2], %rs8;
$L__BB146_12:
	add.s64 	%rd34, %rd34, %rd7;
	setp.lt.s64 	%p11, %rd34, %rd10;
	@%p11 bra 	$L__BB146_4;
$L__BB146_13:
	ret;

}
	// .globl	_ZN7oneflow4cuda7softmax15SoftmaxWarpImplI10SimpleLoadI6__halffE11SimpleStoreIS4_fEfLi2ELi2ELi2ELi1ELb0ELNS1_9AlgorithmE0EEEvT_T0_ll
.visible .entry _ZN7oneflow4cuda7softmax15SoftmaxWarpImplI10SimpleLoadI6__halffE11SimpleStoreIS4_fEfLi2ELi2ELi2ELi1ELb0ELNS1_9AlgorithmE0EEEvT_T0_ll(
	.param .align 8 .b8 _ZN7oneflow4cuda7softmax15SoftmaxWarpImplI10SimpleLoadI6__halffE11SimpleStoreIS4_fEfLi2ELi2ELi2ELi1ELb0ELNS1_9AlgorithmE0EEEvT_T0_ll_param_0[16],
	.param .align 8 .b8 _ZN7oneflow4cuda7softmax15SoftmaxWarpImplI10SimpleLoadI6__halffE11SimpleStoreIS4_fEfLi2ELi2ELi2ELi1ELb0ELNS1_9AlgorithmE0EEEvT_T0_ll_param_1[16],
	.param .u64 _ZN7oneflow4cuda7softmax15SoftmaxWarpImplI10SimpleLoadI6__halffE11SimpleStoreIS4_fEfLi2ELi2ELi2ELi1ELb0ELNS1_9AlgorithmE0EEEvT_T0_ll_param_2,
	.param .u64 _ZN7oneflow4cuda7softmax15SoftmaxWarpImplI10SimpleLoadI6__halffE11SimpleStoreIS4_fEfLi2ELi2ELi2ELi1ELb0ELNS1_9AlgorithmE0EEEvT_T0_ll_param_3
)
{
	.reg .pred 	%p<14>;
	.reg .b16 	%rs<13>;
	.reg .b32 	%r<36>;
	.reg .b32 	%f<107>;
	.reg .b64 	%rd<55>;

	ld.param.u64 	%rd2, [_ZN7oneflow4cuda7softmax15SoftmaxWarpImplI10SimpleLoadI6__halffE11SimpleStoreIS4_fEfLi2ELi2ELi2ELi1ELb0ELNS1_9AlgorithmE0EEEvT_T0_ll_param_0+8];
	ld.param.u64 	%rd4, [_ZN7oneflow4cuda7softmax15SoftmaxWarpImplI10SimpleLoadI6__halffE11SimpleStoreIS4_fEfLi2ELi2ELi2ELi1ELb0ELNS1_9AlgorithmE0EEEvT_T0_ll_param_1+8];
	ld.param.u64 	%rd19, [_ZN7oneflow4cuda7softmax15SoftmaxWarpImplI10SimpleLoadI6__halffE11SimpleStoreIS4_fEfLi2ELi2ELi2ELi1ELb0ELNS1_9AlgorithmE0EEEvT_T0_ll_param_1];
	ld.param.u64 	%rd20, [_ZN7oneflow4cuda7softmax15SoftmaxWarpImplI10SimpleLoadI6__halffE11SimpleStoreIS4_fEfLi2ELi2ELi2ELi1ELb0ELNS1_9AlgorithmE0EEEvT_T0_ll_param_0];
	ld.param.u64 	%rd18, [_ZN7oneflow4cuda7softmax15SoftmaxWarpImplI10SimpleLoadI6__halffE11SimpleStoreIS4_fEfLi2ELi2ELi2ELi1ELb0ELNS1_9AlgorithmE0EEEvT_T0_ll_param_2];
	ld.param.u64 	%rd21, [_ZN7oneflow4cuda7softmax15SoftmaxWarpImplI10SimpleLoadI6__halffE11SimpleStoreIS4_fEfLi2ELi2ELi2ELi1ELb0ELNS1_9AlgorithmE0EEEvT_T0_ll_param_3];
	cvta.to.global.u64 	%rd1, %rd20;
	cvta.to.global.u64 	%rd3, %rd19;
	setp.lt.s64 	%p1, %rd21, 5;
	@%p1 bra 	$L__BB147_2;
	mov.u64 	%rd22, $str;
	cvta.global.u64 	%rd23, %rd22;
	mov.u64 	%rd24, $str$1;
	cvta.global.u64 	%rd25, %rd24;
	mov.u64 	%rd26, __unnamed_147;
	cvta.global.u64 	%rd27, %rd26;
	{ // callseq 146, 0
	.param .b64 param0;
	st.param.b64 	[param0], %rd23;
	.param .b64 param1;
	st.param.b64 	[param1], %rd25;
	.param .b32 param2;
	st.param.b32 	[param2], 228;
	.param .b64 param3;
	st.param.b64 	[param3], %rd27;
	.param .b64 param4;
	st.param.b64 	[param4], 1;
	call.uni 
	__assertfail, 
	(
	param0, 
	param1, 
	param2, 
	param3, 
	param4
	);
	} // callseq 146
$L__BB147_2:
	mov.u32 	%r1, %ctaid.x;
	mov.u32 	%r2, %ntid.y;
	mov.u32 	%r3, %tid.y;
	mad.lo.s32 	%r4, %r1, %r2, %r3;
	mov.u32 	%r5, %nctaid.x;
	mul.lo.s32 	%r6, %r5, %r2;
	cvt.s64.s32 	%rd5, %r6;
	cvt.s64.s32 	%rd54, %r4;
	setp.le.s64 	%p2, %rd18, %rd54;
	@%p2 bra 	$L__BB147_10;
	mov.u32 	%r7, %tid.x;
	shl.b32 	%r8, %r7, 1;
	cvt.u64.u32 	%rd7, %r8;
	add.s64 	%rd8, %rd5, %rd54;
	max.s64 	%rd28, %rd18, %rd8;
	setp.lt.s64 	%p3, %rd8, %rd18;
	selp.u64 	%rd9, 1, 0, %p3;
	add.s64 	%rd29, %rd8, %rd9;
	sub.s64 	%rd10, %rd28, %rd29;
	or.b64  	%rd30, %rd10, %rd5;
	and.b64  	%rd31, %rd30, -4294967296;
	setp.ne.s64 	%p4, %rd31, 0;
	@%p4 bra 	$L__BB147_5;
	cvt.u32.u64 	%r9, %rd5;
	cvt.u32.u64 	%r10, %rd10;
	div.u32 	%r11, %r10, %r9;
	cvt.u64.u32 	%rd52, %r11;
	bra.uni 	$L__BB147_6;
$L__BB147_5:
	div.u64 	%rd52, %rd10, %rd5;
$L__BB147_6:
	add.s64 	%rd14, %rd52, %rd9;
	and.b64  	%rd32, %rd14, 1;
	setp.eq.b64 	%p5, %rd32, 1;
	@%p5 bra 	$L__BB147_8;
	mad.lo.s64 	%rd33, %rd2, %rd54, %rd7;
	shl.b64 	%rd34, %rd33, 1;
	add.s64 	%rd35, %rd1, %rd34;
	ld.global.u16 	%rs1, [%rd35];
	// begin inline asm
	{  cvt.f32.f16 %f1, %rs1;}

	// end inline asm
	ld.global.u16 	%rs2, [%rd35+2];
	// begin inline asm
	{  cvt.f32.f16 %f2, %rs2;}

	// end inline asm
	max.f32 	%f5, %f1, 0fFF800000;
	max.f32 	%f6, %f5, %f2;
	mov.b32 	%r12, %f6;
	shfl.sync.bfly.b32	%r13|%p6, %r12, 1, 31, -1;
	mov.b32 	%f7, %r13;
	max.f32 	%f8, %f6, %f7;
	sub.f32 	%f9, %f1, %f8;
	fma.rn.f32 	%f10, %f9, 0f3BBB989D, 0f3F000000;
	cvt.sat.f32.f32 	%f11, %f10;
	mov.f32 	%f12, 0f4B400001;
	mov.f32 	%f13, 0f437C0000;
	fma.rm.f32 	%f14, %f11, %f13, %f12;
	add.f32 	%f15, %f14, 0fCB40007F;
	neg.f32 	%f16, %f15;
	fma.rn.f32 	%f17, %f9, 0f3FB8AA3B, %f16;
	fma.rn.f32 	%f18, %f9, 0f32A57060, %f17;
	mov.b32 	%r14, %f14;
	shl.b32 	%r15, %r14, 23;
	mov.b32 	%f19, %r15;
	ex2.approx.ftz.f32 	%f20, %f18;
	mul.f32 	%f21, %f20, %f19;
	add.f32 	%f22, %f21, 0f00000000;
	sub.f32 	%f23, %f2, %f8;
	fma.rn.f32 	%f24, %f23, 0f3BBB989D, 0f3F000000;
	cvt.sat.f32.f32 	%f25, %f24;
	fma.rm.f32 	%f26, %f25, %f13, %f12;
	add.f32 	%f27, %f26, 0fCB40007F;
	neg.f32 	%f28, %f27;
	fma.rn.f32 	%f29, %f23, 0f3FB8AA3B, %f28;
	fma.rn.f32 	%f30, %f23, 0f32A57060, %f29;
	mov.b32 	%r16, %f26;
	shl.b32 	%r17, %r16, 23;
	mov.b32 	%f31, %r17;
	ex2.approx.ftz.f32 	%f32, %f30;
	mul.f32 	%f33, %f32, %f31;
	add.f32 	%f34, %f22, %f33;
	mov.b32 	%r18, %f34;
	shfl.sync.bfly.b32	%r19|%p7, %r18, 1, 31, -1;
	mov.b32 	%f35, %r19;
	add.f32 	%f36, %f34, %f35;
	div.rn.f32 	%f3, %f21, %f36;
	div.rn.f32 	%f4, %f33, %f36;
	mad.lo.s64 	%rd36, %rd4, %rd54, %rd7;
	// begin inline asm
	{  cvt.rn.f16.f32 %rs3, %f3;}

	// end inline asm
	shl.b64 	%rd37, %rd36, 1;
	add.s64 	%rd38, %rd3, %rd37;
	st.global.u16 	[%rd38], %rs3;
	// begin inline asm
	{  cvt.rn.f16.f32 %rs4, %f4;}

	// end inline asm
	st.global.u16 	[%rd38+2], %rs4;
	mov.u64 	%rd54, %rd8;
$L__BB147_8:
	setp.eq.s64 	%p8, %rd14, 0;
	@%p8 bra 	$L__BB147_10;
$L__BB147_9:
	mad.lo.s64 	%rd39, %rd54, %rd2, %rd7;
	shl.b64 	%rd40, %rd39, 1;
	add.s64 	%rd41, %rd1, %rd40;
	ld.global.u16 	%rs5, [%rd41];
	// begin inline asm
	{  cvt.f32.f16 %f37, %rs5;}

	// end inline asm
	ld.global.u16 	%rs6, [%rd41+2];
	// begin inline asm
	{  cvt.f32.f16 %f38, %rs6;}

	// end inline asm
	max.f32 	%f45, %f37, 0fFF800000;
	max.f32 	%f46, %f45, %f38;
	mov.b32 	%r20, %f46;
	shfl.sync.bfly.b32	%r21|%p9, %r20, 1, 31, -1;
	mov.b32 	%f47, %r21;
	max.f32 	%f48, %f46, %f47;
	sub.f32 	%f49, %f37, %f48;
	fma.rn.f32 	%f50, %f49, 0f3BBB989D, 0f3F000000;
	cvt.sat.f32.f32 	%f51, %f50;
	mov.f32 	%f52, 0f4B400001;
	mov.f32 	%f53, 0f437C0000;
	fma.rm.f32 	%f54, %f51, %f53, %f52;
	add.f32 	%f55, %f54, 0fCB40007F;
	neg.f32 	%f56, %f55;
	fma.rn.f32 	%f57, %f49, 0f3FB8AA3B, %f56;
	fma.rn.f32 	%f58, %f49, 0f32A57060, %f57;
	mov.b32 	%r22, %f54;
	shl.b32 	%r23, %r22, 23;
	mov.b32 	%f59, %r23;
	ex2.approx.ftz.f32 	%f60, %f58;
	mul.f32 	%f61, %f60, %f59;
	add.f32 	%f62, %f61, 0f00000000;
	sub.f32 	%f63, %f38, %f48;
	fma.rn.f32 	%f64, %f63, 0f3BBB989D, 0f3F000000;
	cvt.sat.f32.f32 	%f65, %f64;
	fma.rm.f32 	%f66, %f65, %f53, %f52;
	add.f32 	%f67, %f66, 0fCB40007F;
	neg.f32 	%f68, %f67;
	fma.rn.f32 	%f69, %f63, 0f3FB8AA3B, %f68;
	fma.rn.f32 	%f70, %f63, 0f32A57060, %f69;
	mov.b32 	%r24, %f66;
	shl.b32 	%r25, %r24, 23;
	mov.b32 	%f71, %r25;
	ex2.approx.ftz.f32 	%f72, %f70;
	mul.f32 	%f73, %f72, %f71;
	add.f32 	%f74, %f62, %f73;
	mov.b32 	%r26, %f74;
	shfl.sync.bfly.b32	%r27|%p10, %r26, 1, 31, -1;
	mov.b32 	%f75, %r27;
	add.f32 	%f76, %f74, %f75;
	div.rn.f32 	%f39, %f61, %f76;
	div.rn.f32 	%f40, %f73, %f76;
	mad.lo.s64 	%rd42, %rd54, %rd4, %rd7;
	// begin inline asm
	{  cvt.rn.f16.f32 %rs7, %f39;}

	// end inline asm
	shl.b64 	%rd43, %rd42, 1;
	add.s64 	%rd44, %rd3, %rd43;
	st.global.u16 	[%rd44], %rs7;
	// begin inline asm
	{  cvt.rn.f16.f32 %rs8, %f40;}

	// end inline asm
	st.global.u16 	[%rd44+2], %rs8;
	add.s64 	%rd45, %rd54, %rd5;
	mad.lo.s64 	%rd46, %rd45, %rd2, %rd7;
	shl.b64 	%rd47, %rd46, 1;
	add.s64 	%rd48, %rd1, %rd47;
	ld.global.u16 	%rs9, [%rd48];
	// begin inline asm
	{  cvt.f32.f16 %f41, %rs9;}

	// end inline asm
	ld.global.u16 	%rs10, [%rd48+2];
	// begin inline asm
	{  cvt.f32.f16 %f42, %rs10;}

	// end inline asm
	max.f32 	%f77, %f41, 0fFF800000;
	max.f32 	%f78, %f77, %f42;
	mov.b32 	%r28, %f78;
	shfl.sync.bfly.b32	%r29|%p11, %r28, 1, 31, -1;
	mov.b32 	%f79, %r29;
	max.f32 	%f80, %f78, %f79;
	sub.f32 	%f81, %f41, %f80;
	fma.rn.f32 	%f82, %f81, 0f3BBB989D, 0f3F000000;
	cvt.sat.f32.f32 	%f83, %f82;
	fma.rm.f32 	%f84, %f83, %f53, %f52;
	add.f32 	%f85, %f84, 0fCB40007F;
	neg.f32 	%f86, %f85;
	fma.rn.f32 	%f87, %f81, 0f3FB8AA3B, %f86;
	fma.rn.f32 	%f88, %f81, 0f32A57060, %f87;
	mov.b32 	%r30, %f84;
	shl.b32 	%r31, %r30, 23;
	mov.b32 	%f89, %r31;
	ex2.approx.ftz.f32 	%f90, %f88;
	mul.f32 	%f91, %f90, %f89;
	add.f32 	%f92, %f91, 0f00000000;
	sub.f32 	%f93, %f42, %f80;
	fma.rn.f32 	%f94, %f93, 0f3BBB989D, 0f3F000000;
	cvt.sat.f32.f32 	%f95, %f94;
	fma.rm.f32 	%f96, %f95, %f53, %f52;
	add.f32 	%f97, %f96, 0fCB40007F;
	neg.f32 	%f98, %f97;
	fma.rn.f32 	%f99, %f93, 0f3FB8AA3B, %f98;
	fma.rn.f32 	%f100, %f93, 0f32A57060, %f99;
	mov.b32 	%r32, %f96;
	shl.b32 	%r33, %r32, 23;
	mov.b32 	%f101, %r33;
	ex2.approx.ftz.f32 	%f102, %f100;
	mul.f32 	%f103, %f102, %f101;
	add.f32 	%f104, %f92, %f103;
	mov.b32 	%r34, %f104;
	shfl.sync.bfly.b32	%r35|%p12, %r34, 1, 31, -1;
	mov.b32 	%f105, %r35;
	add.f32 	%f106, %f104, %f105;
	div.rn.f32 	%f43, %f91, %f106;
	div.rn.f32 	%f44, %f103, %f106;
	mad.lo.s64 	%rd49, %rd45, %rd4, %rd7;
	// begin inline asm
	{  cvt.rn.f16.f32 %rs11, %f43;}

	// end inline asm
	shl.b64 	%rd50, %rd49, 1;
	add.s64 	%rd51, %rd3, %rd50;
	st.global.u16 	[%rd51], %rs11;
	// begin inline asm
	{  cvt.rn.f16.f32 %rs12, %f44;}

	// end inline asm
	st.global.u16 	[%rd51+2], %rs12;
	add.s64 	%rd54, %rd45, %rd5;
	setp.lt.s64 	%p13, %rd54, %rd18;
	@%p13 bra 	$L__BB147_9;
$L__BB147_10:
	ret;

}
	// .globl	_ZN7oneflow4cuda7softmax15SoftmaxWarpImplI10SimpleLoadI6__halffE11SimpleStoreIS4_fEfLi2ELi2ELi2ELi1ELb1ELNS1_9AlgorithmE0EEEvT_T0_ll
.visible .entry _ZN7oneflow4cuda7softmax15SoftmaxWarpImplI10SimpleLoadI6__halffE11SimpleStoreIS4_fEfLi2ELi2ELi2ELi1ELb1ELNS1_9AlgorithmE0EEEvT_T0_ll(
	.param .align 8 .b8 _ZN7oneflow4cuda7softmax15SoftmaxWarpImplI10SimpleLoadI6__halffE11SimpleStoreIS4_fEfLi2ELi2ELi2ELi1ELb1ELNS1_9AlgorithmE0EEEvT_T0_ll_param_0[16],
	.param .align 8 .b8 _ZN7oneflow4cuda7softmax15SoftmaxWarpImplI10SimpleLoadI6__halffE11SimpleStoreIS4_fEfLi2ELi2ELi2ELi1ELb1ELNS1_9AlgorithmE0EEEvT_T0_ll_param_1[16],
	.param .u64 _ZN7oneflow4cuda7softmax15SoftmaxWarpImplI10SimpleLoadI6__halffE11SimpleStoreIS4_fEfLi2ELi2ELi2ELi1ELb1ELNS1_9AlgorithmE0EEEvT_T0_ll_param_2,
	.param .u64 _ZN7oneflow4cuda7softmax15SoftmaxWarpImplI10SimpleLoadI6__halffE11SimpleStoreIS4_fEfLi2ELi2ELi2ELi1ELb1ELNS1_9AlgorithmE0EEEvT_T0_ll_param_3
)
{
	.reg .pred 	%p<20>;
	.reg .b16 	%rs<13>;
	.reg .b32 	%r<36>;
	.reg .b32 	%f<142>;
	.reg .b64 	%rd<55>;

	ld.param.u64 	%rd2, [_ZN7oneflow4cuda7softmax15SoftmaxWarpImplI10SimpleLoadI6__halffE11SimpleStoreIS4_fEfLi2ELi2ELi2ELi1ELb1ELNS1_9AlgorithmE0EEEvT_T0_ll_param_0+8];
	ld.param.u64 	%rd4, [_ZN7oneflow4cuda7softmax15SoftmaxWarpImplI10SimpleLoadI6__halffE11SimpleStoreIS4_fEfLi2ELi2ELi2ELi1ELb1ELNS1_9AlgorithmE0EEEvT_T0_ll_param_1+8];
	ld.param.u64 	%rd21, [_ZN7oneflow4cuda7softmax15SoftmaxWarpImplI10SimpleLoadI6__halffE11SimpleStoreIS4_fEfLi2ELi2ELi2ELi1ELb1ELNS1_9AlgorithmE0EEEvT_T0_ll_param_1];
	ld.param.u64 	%rd22, [_ZN7oneflow4cuda7softmax15SoftmaxWarpImplI10SimpleLoadI6__halffE11SimpleStoreIS4_fEfLi2ELi2ELi2ELi1ELb1ELNS1_9AlgorithmE0EEEvT_T0_ll_param_0];
	ld.param.u64 	%rd19, [_ZN7oneflow4cuda7softmax15SoftmaxWarpImplI10SimpleLoadI6__halffE11SimpleStoreIS4_fEfLi2ELi2ELi2ELi1ELb1ELNS1_9AlgorithmE0EEEvT_T0_ll_param_2];
	ld.param.u64 	%rd20, [_ZN7oneflow4cuda7softmax15SoftmaxWarpImplI10SimpleLoadI6__halffE11SimpleStoreIS4_fEfLi2ELi2ELi2ELi1ELb1ELNS1_9AlgorithmE0EEEvT_T0_ll_param_3];
	cvta.to.global.u64 	%rd1, %rd22;
	cvta.to.global.u64 	%rd3, %rd21;
	setp.lt.s64 	%p1, %rd20, 5;
	@%p1 bra 	$L__BB148_2;
	mov.u64 	%rd23, $str;
	cvta.global.u64 	%rd24, %rd23;
	mov.u64 	%rd25, $str$1;
	cvta.global.u64 	%rd26, %rd25;
	mov.u64 	%rd27, __unnamed_148;
	cvta.global.u64 	%rd28, %rd27;
	{ // callseq 147, 0
	.param .b64 param0;
	st.param.b64 	[param0], %rd24;
	.param .b64 param1;
	st.param.b64 	[param1], %rd26;
	.param .b32 param2;
	st.param.b32 	[param2], 228;
	.param .b64 param3;
	st.param.b64 	[param3], %rd28;
	.param .b64 param4;
	st.param.b64 	[param4], 1;
	call.uni 
	__assertfail, 
	(
	param0, 
	param1, 
	param2, 
	param3, 
	param4
	);
	} // callseq 147
$L__BB148_2:
	mov.u32 	%r1, %ctaid.x;
	mov.u32 	%r2, %ntid.y;
	mov.u32 	%r3, %tid.y;
	mad.lo.s32 	%r4, %r1, %r2, %r3;
	mov.u32 	%r5, %nctaid.x;
	mul.lo.s32 	%r6, %r5, %r2;
	cvt.s64.s32 	%rd5, %r6;
	cvt.s64.s32 	%rd6, %r4;
	setp.le.s64 	%p2, %rd19, %rd6;
	@%p2 bra 	$L__BB148_21;
	mov.u32 	%r7, %tid.x;
	shl.b32 	%r8, %r7, 1;
	cvt.u64.u32 	%rd7, %r8;
	add.s64 	%rd8, %rd5, %rd6;
	max.s64 	%rd29, %rd19, %rd8;
	setp.lt.s64 	%p3, %rd8, %rd19;
	selp.u64 	%rd9, 1, 0, %p3;
	add.s64 	%rd30, %rd8, %rd9;
	sub.s64 	%rd10, %rd29, %rd30;
	or.b64  	%rd31, %rd10, %rd5;
	and.b64  	%rd32, %rd31, -4294967296;
	setp.ne.s64 	%p4, %rd32, 0;
	@%p4 bra 	$L__BB148_5;
	cvt.u32.u64 	%r9, %rd5;
	cvt.u32.u64 	%r10, %rd10;
	div.u32 	%r11, %r10, %r9;
	cvt.u64.u32 	%rd52, %r11;
	bra.uni 	$L__BB148_6;
$L__BB148_5:
	div.u64 	%rd52, %rd10, %rd5;
$L__BB148_6:
	add.s64 	%rd14, %rd52, %rd9;
	and.b64  	%rd33, %rd14, 1;
	setp.eq.b64 	%p5, %rd33, 1;
	mov.u64 	%rd54, %rd6;
	@%p5 bra 	$L__BB148_11;
	setp.le.s64 	%p6, %rd20, %rd7;
	mov.f32 	%f133, 0fFF800000;
	mov.f32 	%f134, %f133;
	mov.f32 	%f135, %f133;
	@%p6 bra 	$L__BB148_9;
	mad.lo.s64 	%rd34, %rd2, %rd6, %rd7;
	shl.b64 	%rd35, %rd34, 1;
	add.s64 	%rd36, %rd1, %rd35;
	ld.global.u16 	%rs1, [%rd36];
	// begin inline asm
	{  cvt.f32.f16 %f134, %rs1;}

	// end inline asm
	ld.global.u16 	%rs2, [%rd36+2];
	// begin inline asm
	{  cvt.f32.f16 %f133, %rs2;}

	// end inline asm
	max.f32 	%f28, %f134, 0fFF800000;
	max.f32 	%f135, %f28, %f133;
$L__BB148_9:
	mov.b32 	%r12, %f135;
	shfl.sync.bfly.b32	%r13|%p8, %r12, 1, 31, -1;
	mov.b32 	%f29, %r13;
	max.f32 	%f30, %f135, %f29;
	sub.f32 	%f31, %f134, %f30;
	fma.rn.f32 	%f32, %f31, 0f3BBB989D, 0f3F000000;
	cvt.sat.f32.f32 	%f33, %f32;
	mov.f32 	%f34, 0f4B400001;
	mov.f32 	%f35, 0f437C0000;
	fma.rm.f32 	%f36, %f33, %f35, %f34;
	add.f32 	%f37, %f36, 0fCB40007F;
	neg.f32 	%f38, %f37;
	fma.rn.f32 	%f39, %f31, 0f3FB8AA3B, %f38;
	fma.rn.f32 	%f40, %f31, 0f32A57060, %f39;
	mov.b32 	%r14, %f36;
	shl.b32 	%r15, %r14, 23;
	mov.b32 	%f41, %r15;
	ex2.approx.ftz.f32 	%f42, %f40;
	mul.f32 	%f43, %f42, %f41;
	add.f32 	%f44, %f43, 0f00000000;
	sub.f32 	%f45, %f133, %f30;
	fma.rn.f32 	%f46, %f45, 0f3BBB989D, 0f3F000000;
	cvt.sat.f32.f32 	%f47, %f46;
	fma.rm.f32 	%f48, %f47, %f35, %f34;
	add.f32 	%f49, %f48, 0fCB40007F;
	neg.f32 	%f50, %f49;
	fma.rn.f32 	%f51, %f45, 0f3FB8AA3B, %f50;
	fma.rn.f32 	%f52, %f45, 0f32A57060, %f51;
	mov.b32 	%r16, %f48;
	shl.b32 	%r17, %r16, 23;
	mov.b32 	%f53, %r17;
	ex2.approx.ftz.f32 	%f54, %f52;
	mul.f32 	%f55, %f54, %f53;
	add.f32 	%f56, %f44, %f55;
	mov.b32 	%r18, %f56;
	shfl.sync.bfly.b32	%r19|%p9, %r18, 1, 31, -1;
	mov.b32 	%f57, %r19;
	add.f32 	%f58, %f56, %f57;
	div.rn.f32 	%f7, %f43, %f58;
	div.rn.f32 	%f8, %f55, %f58;
	mov.u64 	%rd54, %rd8;
	@%p6 bra 	$L__BB148_11;
	mad.lo.s64 	%rd37, %rd4, %rd6, %rd7;
	// begin inline asm
	{  cvt.rn.f16.f32 %rs3, %f7;}

	// end inline asm
	shl.b64 	%rd38, %rd37, 1;
	add.s64 	%rd39, %rd3, %rd38;
	st.global.u16 	[%rd39], %rs3;
	// begin inline asm
	{  cvt.rn.f16.f32 %rs4, %f8;}

	// end inline asm
	st.global.u16 	[%rd39+2], %rs4;
$L__BB148_11:
	setp.eq.s64 	%p10, %rd14, 0;
	@%p10 bra 	$L__BB148_21;
$L__BB148_12:
	setp.le.s64 	%p11, %rd20, %rd7;
	mov.f32 	%f136, 0fFF800000;
	mov.f32 	%f137, %f136;
	mov.f32 	%f138, %f136;
	@%p11 bra 	$L__BB148_14;
	mad.lo.s64 	%rd40, %rd54, %rd2, %rd7;
	shl.b64 	%rd41, %rd40, 1;
	add.s64 	%rd42, %rd1, %rd41;
	ld.global.u16 	%rs5, [%rd42];
	// begin inline asm
	{  cvt.f32.f16 %f137, %rs5;}

	// end inline asm
	ld.global.u16 	%rs6, [%rd42+2];
	// begin inline asm
	{  cvt.f32.f16 %f136, %rs6;}

	// end inline asm
	max.f32 	%f64, %f137, 0fFF800000;
	max.f32 	%f138, %f64, %f136;
$L__BB148_14:
	setp.le.s64 	%p12, %rd20, %rd7;
	mov.b32 	%r20, %f138;
	shfl.sync.bfly.b32	%r21|%p13, %r20, 1, 31, -1;
	mov.b32 	%f65, %r21;
	max.f32 	%f66, %f138, %f65;
	sub.f32 	%f67, %f137, %f66;
	fma.rn.f32 	%f68, %f67, 0f3BBB989D, 0f3F000000;
	cvt.sat.f32.f32 	%f69, %f68;
	mov.f32 	%f70, 0f4B400001;
	mov.f32 	%f71, 0f437C0000;
	fma.rm.f32 	%f72, %f69, %f71, %f70;
	add.f32 	%f73, %f72, 0fCB40007F;
	neg.f32 	%f74, %f73;
	fma.rn.f32 	%f75, %f67, 0f3FB8AA3B, %f74;
	fma.rn.f32 	%f76, %f67, 0f32A57060, %f75;
	mov.b32 	%r22, %f72;
	shl.b32 	%r23, %r22, 23;
	mov.b32 	%f77, %r23;
	ex2.approx.ftz.f32 	%f78, %f76;
	mul.f32 	%f79, %f78, %f77;
	add.f32 	%f80, %f79, 0f00000000;
	sub.f32 	%f81, %f136, %f66;
	fma.rn.f32 	%f82, %f81, 0f3BBB989D, 0f3F000000;
	cvt.sat.f32.f32 	%f83, %f82;
	fma.rm.f32 	%f84, %f83, %f71, %f70;
	add.f32 	%f85, %f84, 0fCB40007F;
	neg.f32 	%f86, %f85;
	fma.rn.f32 	%f87, %f81, 0f3FB8AA3B, %f86;
	fma.rn.f32 	%f88, %f81, 0f32A57060, %f87;
	mov.b32 	%r24, %f84;
	shl.b32 	%r25, %r24, 23;
	mov.b32 	%f89, %r25;
	ex2.approx.ftz.f32 	%f90, %f88;
	mul.f32 	%f91, %f90, %f89;
	add.f32 	%f92, %f80, %f91;
	mov.b32 	%r26, %f92;
	shfl.sync.bfly.b32	%r27|%p14, %r26, 1, 31, -1;
	mov.b32 	%f93, %r27;
	add.f32 	%f94, %f92, %f93;
	div.rn.f32 	%f15, %f79, %f94;
	div.rn.f32 	%f16, %f91, %f94;
	@%p12 bra 	$L__BB148_16;
	mad.lo.s64 	%rd43, %rd54, %rd4, %rd7;
	// begin inline asm
	{  cvt.rn.f16.f32 %rs7, %f15;}

	// end inline asm
	shl.b64 	%rd44, %rd43, 1;
	add.s64 	%rd45, %rd3, %rd44;
	st.global.u16 	[%rd45], %rs7;
	// begin inline asm
	{  cvt.rn.f16.f32 %rs8, %f16;}

	// end inline asm
	st.global.u16 	[%rd45+2], %rs8;
$L__BB148_16:
	setp.le.s64 	%p15, %rd20, %rd7;
	add.s64 	%rd17, %rd54, %rd5;
	mov.f32 	%f139, 0fFF800000;
	mov.f32 	%f140, %f139;
	mov.f32 	%f141, %f139;
	@%p15 bra 	$L__BB148_18;
	mad.lo.s64 	%rd46, %rd17, %rd2, %rd7;
	shl.b64 	%rd47, %rd46, 1;
	add.s64 	%rd48, %rd1, %rd47;
	ld.global.u16 	%rs9, [%rd48];
	// begin inline asm
	{  cvt.f32.f16 %f140, %rs9;}

	// end inline asm
	ld.global.u16 	%rs10, [%rd48+2];
	// begin inline asm
	{  cvt.f32.f16 %f139, %rs10;}

	// end inline asm
	max.f32 	%f100, %f140, 0fFF800000;
	max.f32 	%f141, %f100, %f139;
$L__BB148_18:
	setp.le.s64 	%p16, %rd20, %rd7;
	mov.b32 	%r28, %f141;
	shfl.sync.bfly.b32	%r29|%p17, %r28, 1, 31, -1;
	mov.b32 	%f101, %r29;
	max.f32 	%f102, %f141, %f101;
	sub.f32 	%f103, %f140, %f102;
	fma.rn.f32 	%f104, %f103, 0f3BBB989D, 0f3F000000;
	cvt.sat.f32.f32 	%f105, %f104;
	mov.f32 	%f106, 0f4B400001;
	mov.f32 	%f107, 0f437C0000;
	fma.rm.f32 	%f108, %f105, %f107, %f106;
	add.f32 	%f109, %f108, 0fCB40007F;
	neg.f32 	%f110, %f109;
	fma.rn.f32 	%f111, %f103, 0f3FB8AA3B, %f110;
	fma.rn.f32 	%f112, %f103, 0f32A57060, %f111;
	mov.b32 	%r30, %f108;
	shl.b32 	%r31, %r30, 23;
	mov.b32 	%f113, %r31;
	ex2.approx.ftz.f32 	%f114, %f112;
	mul.f32 	%f115, %f114, %f113;
	add.f32 	%f116, %f115, 0f00000000;
	sub.f32 	%f117, %f139, %f102;
	fma.rn.f32 	%f118, %f117, 0f3BBB989D, 0f3F000000;
	cvt.sat.f32.f32 	%f119, %f118;
	fma.rm.f32 	%f120, %f119, %f107, %f106;
	add.f32 	%f121, %f120, 0fCB40007F;
	neg.f32 	%f122, %f121;
	fma.rn.f32 	%f123, %f117, 0f3FB8AA3B, %f122;
	fma.rn.f32 	%f124, %f117, 0f32A57060, %f123;
	mov.b32 	%r32, %f120;
	shl.b32 	%r33, %r32, 23;
	mov.b32 	%f125, %r33;
	ex2.approx.ftz.f32 	%f126, %f124;
	mul.f32 	%f127, %f126, %f125;
	add.f32 	%f128, %f116, %f127;
	mov.b32 	%r34, %f128;
	shfl.sync.bfly.b32	%r35|%p18, %r34, 1, 31, -1;
	mov.b32 	%f129, %r35;
	add.f32 	%f130, %f128, %f129;
	div.rn.f32 	%f23, %f115, %f130;
	div.rn.f32 	%f24, %f127, %f130;
	@%p16 bra 	$L__BB148_20;
	mad.lo.s64 	%rd49, %rd17, %rd4, %rd7;
	// begin inline asm
	{  cvt.rn.f16.f32 %rs11, %f23;}

	// end inline asm
	shl.b64 	%rd50, %rd49, 1;
	add.s64 	%rd51, %rd3, %rd50;
	st.global.u16 	[%rd51], %rs11;
	// begin inline asm
	{  cvt.rn.f16.f32 %rs12, %f24;}

	// end inline asm
	st.global.u16 	[%rd51+2], %rs12;
$L__BB148_20:
	add.s64 	%rd54, %rd17, %rd5;
	setp.lt.s64 	%p19, %rd54, %rd19;
	@%p19 bra 	$L__BB148_12;
$L__BB148_21:
	ret;

}
	// .globl	_ZN7oneflow4cuda7softmax15SoftmaxWarpImplI10SimpleLoadI6__halffE11SimpleStoreIS4_fEfLi2ELi2ELi4ELi2ELb0ELNS1_9AlgorithmE0EEEvT_T0_ll
.visible .entry _ZN7oneflow4cuda7softmax15SoftmaxWarpImplI10SimpleLoadI6__halffE11SimpleStoreIS4_fEfLi2ELi2ELi4ELi2ELb0ELNS1_9AlgorithmE0EEEvT_T0_ll(
	.param .align 8 .b8 _ZN7oneflow4cuda7softmax15SoftmaxWarpImplI10SimpleLoadI6__halffE11SimpleStoreIS4_fEfLi2ELi2ELi4ELi2ELb0ELNS1_9AlgorithmE0EEEvT_T0_ll_param_0[16],
	.param .align 8 .b8 _ZN7oneflow4cuda7softmax15SoftmaxWarpImplI10SimpleLoadI6__halffE11SimpleStoreIS4_fEfLi2ELi2ELi4ELi2ELb0ELNS1_9AlgorithmE0EEEvT_T0_ll_param_1[16],
	.param .u64 _ZN7oneflow4cuda7softmax15SoftmaxWarpImplI10SimpleLoadI6__halffE11SimpleStoreIS4_fEfLi2ELi2ELi4ELi2ELb0ELNS1_9AlgorithmE0EEEvT_T0_ll_param_2,
	.param .u64 _ZN7oneflow4cuda7softmax15SoftmaxWarpImplI10SimpleLoadI6__halffE11SimpleStoreIS4_fEfLi2ELi2ELi4ELi2ELb0ELNS1_9AlgorithmE0EEEvT_T0_ll_param_3
)
{
	.reg .pred 	%p<12>;
	.reg .b16 	%rs<9>;
	.reg .b32 	%r<35>;
	.reg .b32 	%f<79>;
	.reg .b64 	%rd<31>;

	ld.param.u64 	%rd1, [_ZN7oneflow4cuda7softmax15SoftmaxWarpImplI10SimpleLoadI6__halffE11SimpleStoreIS4_fEfLi2ELi2ELi4ELi2ELb0ELNS1_9AlgorithmE0EEEvT_T0_ll_param_0];
	ld.param.u64 	%rd2, [_ZN7oneflow4cuda7softmax15SoftmaxWarpImplI10SimpleLoadI6__halffE11SimpleStoreIS4_fEfLi2ELi2ELi4ELi2ELb0ELNS1_9AlgorithmE0EEEvT_T0_ll_param_0+8];
	ld.param.u64 	%rd3, [_ZN7oneflow4cuda7softmax15SoftmaxWarpImplI10SimpleLoadI6__halffE11SimpleStoreIS4_fEfLi2ELi2ELi4ELi2ELb0ELNS1_9AlgorithmE0EEEvT_T0_ll_param_1];
	ld.param.u64 	%rd4, [_ZN7oneflow4cuda7softmax15SoftmaxWarpImplI10SimpleLoadI6__halffE11SimpleStoreIS4_fEfLi2ELi2ELi4ELi2ELb0ELNS1_9AlgorithmE0EEEvT_T0_ll_param_1+8];
	ld.param.u64 	%rd12, [_ZN7oneflow4cuda7softmax15SoftmaxWarpImplI10SimpleLoadI6__halffE11SimpleStoreIS4_fEfLi2ELi2ELi4ELi2ELb0ELNS1_9AlgorithmE0EEEvT_T0_ll_param_2];
	ld.param.u64 	%rd13, [_ZN7oneflow4cuda7softmax15SoftmaxWarpImplI10SimpleLoadI6__halffE11SimpleStoreIS4_fEfLi2ELi2ELi4ELi2ELb0ELNS1_9AlgorithmE0EEEvT_T0_ll_param_3];
	setp.lt.s64 	%p1, %rd13, 9;
	@%p1 bra 	$L__BB149_2;
	mov.u64 	%rd14, $str;
	cvta.global.u64 	%rd15, %rd14;
	mov.u64 	%rd16, $str$1;
	cvta.global.u64 	%rd17, %rd16;
	mov.u64 	%rd18, __unnamed_149;
	cvta.global.u64 	%rd19, %rd18;
	{ // callseq 148, 0
	.param .b64 param0;
	st.param.b64 	[param0], %rd15;
	.param .b64 param1;
	st.param.b64 	[param1], %rd17;
	.param .b32 param2;
	st.param.b32 	[param2], 228;
	.param .b64 param3;
	st.param.b64 	[param3], %rd19;
	.param .b64 param4;
	st.param.b64 	[param4], 1;
	call.uni 
	__assertfail, 
	(
	param0, 
	param1, 
	param2, 
	param3, 
	param4
	);
	} // callseq 148
$L__BB149_2:
	mov.u32 	%r2, %ctaid.x;
	mov.u32 	%r3, %ntid.y;
	mov.u32 	%r4, %tid.y;
	mad.lo.s32 	%r5, %r2, %r3, %r4;
	mov.u32 	%r6, %nctaid.x;
	mul.lo.s32 	%r7, %r3, %r6;
	shl.b32 	%r1, %r7, 1;
	shl.b32 	%r8, %r5, 1;
	cvt.s64.s32 	%rd30, %r8;
	setp.le.s64 	%p2, %rd12, %rd30;
	@%p2 bra 	$L__BB149_5;
	mov.u32 	%r9, %tid.x;
	shl.b32 	%r10, %r9, 1;
	cvt.u64.u32 	%rd6, %r10;
	cvta.to.global.u64 	%rd7, %rd3;
	cvta.to.global.u64 	%rd8, %rd1;
	cvt.s64.s32 	%rd9, %r1;
$L__BB149_4:
	mad.lo.s64 	%rd20, %rd30, %rd2, %rd6;
	shl.b64 	%rd21, %rd20, 1;
	add.s64 	%rd22, %rd8, %rd21;
	ld.global.u16 	%rs1, [%rd22];
	// begin inline asm
	{  cvt.f32.f16 %f1, %rs1;}

	// end inline asm
	ld.global.u16 	%rs2, [%rd22+2];
	// begin inline asm
	{  cvt.f32.f16 %f2, %rs2;}

	// end inline asm
	max.f32 	%f9, %f1, 0fFF800000;
	max.f32 	%f10, %f9, %f2;
	shl.b64 	%rd23, %rd2, 1;
	add.s64 	%rd24, %rd22, %rd23;
	ld.global.u16 	%rs3, [%rd24];
	// begin inline asm
	{  cvt.f32.f16 %f3, %rs3;}

	// end inline asm
	ld.global.u16 	%rs4, [%rd24+2];
	// begin inline asm
	{  cvt.f32.f16 %f4, %rs4;}

	// end inline asm
	max.f32 	%f11, %f3, 0fFF800000;
	max.f32 	%f12, %f11, %f4;
	mov.b32 	%r11, %f10;
	shfl.sync.bfly.b32	%r12|%p3, %r11, 2, 31, -1;
	mov.b32 	%f13, %r12;
	max.f32 	%f14, %f10, %f13;
	mov.b32 	%r13, %f14;
	shfl.sync.bfly.b32	%r14|%p4, %r13, 1, 31, -1;
	mov.b32 	%f15, %r14;
	max.f32 	%f16, %f14, %f15;
	mov.b32 	%r15, %f12;
	shfl.sync.bfly.b32	%r16|%p5, %r15, 2, 31, -1;
	mov.b32 	%f17, %r16;
	max.f32 	%f18, %f12, %f17;
	mov.b32 	%r17, %f18;
	shfl.sync.bfly.b32	%r18|%p6, %r17, 1, 31, -1;
	mov.b32 	%f19, %r18;
	max.f32 	%f20, %f18, %f19;
	sub.f32 	%f21, %f1, %f16;
	fma.rn.f32 	%f22, %f21, 0f3BBB989D, 0f3F000000;
	cvt.sat.f32.f32 	%f23, %f22;
	mov.f32 	%f24, 0f4B400001;
	mov.f32 	%f25, 0f437C0000;
	fma.rm.f32 	%f26, %f23, %f25, %f24;
	add.f32 	%f27, %f26, 0fCB40007F;
	neg.f32 	%f28, %f27;
	fma.rn.f32 	%f29, %f21, 0f3FB8AA3B, %f28;
	fma.rn.f32 	%f30, %f21, 0f32A57060, %f29;
	mov.b32 	%r19, %f26;
	shl.b32 	%r20, %r19, 23;
	mov.b32 	%f31, %r20;
	ex2.approx.ftz.f32 	%f32, %f30;
	mul.f32 	%f33, %f32, %f31;
	add.f32 	%f34, %f33, 0f00000000;
	sub.f32 	%f35, %f2, %f16;
	fma.rn.f32 	%f36, %f35, 0f3BBB989D, 0f3F000000;
	cvt.sat.f32.f32 	%f37, %f36;
	fma.rm.f32 	%f38, %f37, %f25, %f24;
	add.f32 	%f39, %f38, 0fCB40007F;
	neg.f32 	%f40, %f39;
	fma.rn.f32 	%f41, %f35, 0f3FB8AA3B, %f40;
	fma.rn.f32 	%f42, %f35, 0f32A57060, %f41;
	mov.b32 	%r21, %f38;
	shl.b32 	%r22, %r21, 23;
	mov.b32 	%f43, %r22;
	ex2.approx.ftz.f32 	%f44, %f42;
	mul.f32 	%f45, %f44, %f43;
	add.f32 	%f46, %f34, %f45;
	sub.f32 	%f47, %f3, %f20;
	fma.rn.f32 	%f48, %f47, 0f3BBB989D, 0f3F000000;
	cvt.sat.f32.f32 	%f49, %f48;
	fma.rm.f32 	%f50, %f49, %f25, %f24;
	add.f32 	%f51, %f50, 0fCB40007F;
	neg.f32 	%f52, %f51;
	fma.rn.f32 	%f53, %f47, 0f3FB8AA3B, %f52;
	fma.rn.f32 	%f54, %f47, 0f32A57060, %f53;
	mov.b32 	%r23, %f50;
	shl.b32 	%r24, %r23, 23;
	mov.b32 	%f55, %r24;
	ex2.approx.ftz.f32 	%f56, %f54;
	mul.f32 	%f57, %f56, %f55;
	add.f32 	%f58, %f57, 0f00000000;
	sub.f32 	%f59, %f4, %f20;
	fma.rn.f32 	%f60, %f59, 0f3BBB989D, 0f3F000000;
	cvt.sat.f32.f32 	%f61, %f60;
	fma.rm.f32 	%f62, %f61, %f25, %f24;
	add.f32 	%f63, %f62, 0fCB40007F;
	neg.f32 	%f64, %f63;
	fma.rn.f32 	%f65, %f59, 0f3FB8AA3B, %f64;
	fma.rn.f32 	%f66, %f59, 0f32A57060, %f65;
	mov.b32 	%r25, %f62;
	shl.b32 	%r26, %r25, 23;
	mov.b32 	%f67, %r26;
	ex2.approx.ftz.f32 	%f68, %f66;
	mul.f32 	%f69, %f68, %f67;
	add.f32 	%f70, %f58, %f69;
	mov.b32 	%r27, %f46;
	shfl.sync.bfly.b32	%r28|%p7, %r27, 2, 31, -1;
	mov.b32 	%f71, %r28;
	add.f32 	%f72, %f46, %f71;
	mov.b32 	%r29, %f72;
	shfl.sync.bfly.b32	%r30|%p8, %r29, 1, 31, -1;
	mov.b32 	%f73, %r30;
	add.f32 	%f74, %f72, %f73;
	mov.b32 	%r31, %f70;
	shfl.sync.bfly.b32	%r32|%p9, %r31, 2, 31, -1;
	mov.b32 	%f75, %r32;
	add.f32 	%f76, %f70, %f75;
	mov.b32 	%r33, %f76;
	shfl.sync.bfly.b32	%r34|%p10, %r33, 1, 31, -1;
	mov.b32 	%f77, %r34;
	add.f32 	%f78, %f76, %f77;
	div.rn.f32 	%f5, %f33, %f74;
	div.rn.f32 	%f6, %f45, %f74;
	mad.lo.s64 	%rd25, %rd30, %rd4, %rd6;
	// begin inline asm
	{  cvt.rn.f16.f32 %rs5, %f5;}

	// end inline asm
	shl.b64 	%rd26, %rd25, 1;
	add.s64 	%rd27, %rd7, %rd26;
	st.global.u16 	[%rd27], %rs5;
	// begin inline asm
	{  cvt.rn.f16.f32 %rs6, %f6;}

	// end inline asm
	st.global.u16 	[%rd27+2], %rs6;
	div.rn.f32 	%f7, %f57, %f78;
	div.rn.f32 	%f8, %f69, %f78;
	// begin inline asm
	{  cvt.rn.f16.f32 %rs7, %f7;}

	// end inline asm
	shl.b64 	%rd28, %rd4, 1;
	add.s64 	%rd29, %rd27, %rd28;
	st.global.u16 	[%rd29], %rs7;
	// begin inline asm
	{  cvt.rn.f16.f32 %rs8, %f8;}

	// end inline asm
	st.global.u16 	[%rd29+2], %rs8;
	add.s64 	%rd30, %rd30, %rd9;
	setp.lt.s64 	%p11, %rd30, %rd12;
	@%p11 bra 	$L__BB149_4;
$L__BB149_5:
	ret;

}
	// .globl	_ZN7oneflow4cuda7softmax15SoftmaxWarpImplI10SimpleLoadI6__halffE11SimpleStoreIS4_fEfLi2ELi2ELi4ELi2ELb1ELNS1_9AlgorithmE0EEEvT_T0_ll
.visible .entry _ZN7oneflow4cuda7softmax15SoftmaxWarpImplI10SimpleLoadI6__halffE11SimpleStoreIS4_fEfLi2ELi2ELi4ELi2ELb1ELNS1_9AlgorithmE0EEEvT_T0_ll(
	.param .align 8 .b8 _ZN7oneflow4cuda7softmax15SoftmaxWarpImplI10SimpleLoadI6__halffE11SimpleStoreIS4_fEfLi2ELi2ELi4ELi2ELb1ELNS1_9AlgorithmE0EEEvT_T0_ll_param_0[16],
	.param .align 8 .b8 _ZN7oneflow4cuda7softmax15SoftmaxWarpImplI10SimpleLoadI6__halffE11SimpleStoreIS4_fEfLi2ELi2ELi4ELi2ELb1ELNS1_9AlgorithmE0EEEvT_T0_ll_param_1[16],
	.param .u64 _ZN7oneflow4cuda7softmax15SoftmaxWarpImplI10SimpleLoadI6__halffE11SimpleStoreIS4_fEfLi2ELi2ELi4ELi2ELb1ELNS1_9AlgorithmE0EEEvT_T0_ll_param_2,
	.param .u64 _ZN7oneflow4cuda7softmax15SoftmaxWarpImplI10SimpleLoadI6__halffE11SimpleStoreIS4_fEfLi2ELi2ELi4ELi2ELb1ELNS1_9AlgorithmE0EEEvT_T0_ll_param_3
)
{
	.reg .pred 	%p<16>;
	.reg .b16 	%rs<9>;
	.reg .b32 	%r<35>;
	.reg .b32 	%f<101>;
	.reg .b64 	%rd<35>;

	ld.param.u64 	%rd2, [_ZN7oneflow4cuda7softmax15SoftmaxWarpImplI10SimpleLoadI6__halffE11SimpleStoreIS4_fEfLi2ELi2ELi4ELi2ELb1ELNS1_9AlgorithmE0EEEvT_T0_ll_param_0+8];
	ld.param.u64 	%rd4, [_ZN7oneflow4cuda7softmax15SoftmaxWarpImplI10SimpleLoadI6__halffE11SimpleStoreIS4_fEfLi2ELi2ELi4ELi2ELb1ELNS1_9AlgorithmE0EEEvT_T0_ll_param_1+8];
	ld.param.u64 	%rd12, [_ZN7oneflow4cuda7softmax15SoftmaxWarpImplI10SimpleLoadI6__halffE11SimpleStoreIS4_fEfLi2ELi2ELi4ELi2ELb1ELNS1_9AlgorithmE0EEEvT_T0_ll_param_1];
	ld.param.u64 	%rd13, [_ZN7oneflow4cuda7softmax15SoftmaxWarpImplI10SimpleLoadI6__halffE11SimpleStoreIS4_fEfLi2ELi2ELi4ELi2ELb1ELNS1_9AlgorithmE0EEEvT_T0_ll_param_0];
	ld.param.u64 	%rd10, [_ZN7oneflow4cuda7softmax15SoftmaxWarpImplI10SimpleLoadI6__halffE11SimpleStoreIS4_fEfLi2ELi2ELi4ELi2ELb1ELNS1_9AlgorithmE0EEEvT_T0_ll_param_2];
	ld.param.u64 	%rd11, [_ZN7oneflow4cuda7softmax15SoftmaxWarpImplI10SimpleLoadI6__halffE11SimpleStoreIS4_fEfLi2ELi2ELi4ELi2ELb1ELNS1_9AlgorithmE0EEEvT_T0_ll_param_3];
	cvta.to.global.u64 	%rd1, %rd13;
	cvta.to.global.u64 	%rd3, %rd12;
	setp.lt.s64 	%p1, %rd11, 9;
	@%p1 bra 	$L__BB150_2;
	mov.u64 	%rd14, $str;
	cvta.global.u64 	%rd15, %rd14;
	mov.u64 	%rd16, $str$1;
	cvta.global.u64 	%rd17, %rd16;
	mov.u64 	%rd18, __unnamed_150;
	cvta.global.u64 	%rd19, %rd18;
	{ // callseq 149, 0
	.param .b64 param0;
	st.param.b64 	[param0], %rd15;
	.param .b64 param1;
	st.param.b64 	[param1], %rd17;
	.param .b32 param2;
	st.param.b32 	[param2], 228;
	.param .b64 param3;
	st.param.b64 	[param3], %rd19;
	.param .b64 param4;
	st.param.b64 	[param4], 1;
	call.uni 
	__assertfail, 
	(
	param0, 
	param1, 
	param2, 
	param3, 
	param4
	);
	} // callseq 149
$L__BB150_2:
	mov.u32 	%r2, %ctaid.x;
	mov.u32 	%r3, %ntid.y;
	mov.u32 	%r4, %tid.y;
	mad.lo.s32 	%r5, %r2, %r3, %r4;
	mov.u32 	%r6, %nctaid.x;
	mul.lo.s32 	%r7, %r3, %r6;
	shl.b32 	%r1, %r7, 1;
	shl.b32 	%r8, %r5, 1;
	cvt.s64.s32 	%rd34, %r8;
	setp.le.s64 	%p2, %rd10, %rd34;
	@%p2 bra 	$L__BB150_13;
	mov.u32 	%r9, %tid.x;
	shl.b32 	%r10, %r9, 1;
	cvt.u64.u32 	%rd6, %r10;
	cvt.s64.s32 	%rd7, %r1;
$L__BB150_4:
	setp.le.s64 	%p3, %rd11, %rd6;
	mov.f32 	%f95, 0fFF800000;
	mov.f32 	%f96, %f95;
	mov.f32 	%f97, %f95;
	@%p3 bra 	$L__BB150_6;
	mad.lo.s64 	%rd20, %rd34, %rd2, %rd6;
	shl.b64 	%rd21, %rd20, 1;
	add.s64 	%rd22, %rd1, %rd21;
	ld.global.u16 	%rs1, [%rd22];
	// begin inline asm
	{  cvt.f32.f16 %f96, %rs1;}

	// end inline asm
	ld.global.u16 	%rs2, [%rd22+2];
	// begin inline asm
	{  cvt.f32.f16 %f97, %rs2;}

	// end inline asm
	max.f32 	%f23, %f96, 0fFF800000;
	max.f32 	%f95, %f23, %f97;
$L__BB150_6:
	setp.le.s64 	%p4, %rd11, %rd6;
	mov.f32 	%f98, 0fFF800000;
	mov.f32 	%f99, %f98;
	mov.f32 	%f100, %f98;
	@%p4 bra 	$L__BB150_8;
	mad.lo.s64 	%rd23, %rd2, %rd34, %rd2;
	add.s64 	%rd24, %rd23, %rd6;
	shl.b64 	%rd25, %rd24, 1;
	add.s64 	%rd26, %rd1, %rd25;
	ld.global.u16 	%rs3, [%rd26];
	// begin inline asm
	{  cvt.f32.f16 %f99, %rs3;}

	// end inline asm
	ld.global.u16 	%rs4, [%rd26+2];
	// begin inline asm
	{  cvt.f32.f16 %f100, %rs4;}

	// end inline asm
	max.f32 	%f27, %f99, 0fFF800000;
	max.f32 	%f98, %f27, %f100;
$L__BB150_8:
	setp.le.s64 	%p5, %rd11, %rd6;
	mov.b32 	%r11, %f95;
	shfl.sync.bfly.b32	%r12|%p6, %r11, 2, 31, -1;
	mov.b32 	%f28, %r12;
	max.f32 	%f29, %f95, %f28;
	mov.b32 	%r13, %f29;
	shfl.sync.bfly.b32	%r14|%p7, %r13, 1, 31, -1;
	mov.b32 	%f30, %r14;
	max.f32 	%f31, %f29, %f30;
	mov.b32 	%r15, %f98;
	shfl.sync.bfly.b32	%r16|%p8, %r15, 2, 31, -1;
	mov.b32 	%f32, %r16;
	max.f32 	%f33, %f98, %f32;
	mov.b32 	%r17, %f33;
	shfl.sync.bfly.b32	%r18|%p9, %r17, 1, 31, -1;
	mov.b32 	%f34, %r18;
	max.f32 	%f35, %f33, %f34;
	sub.f32 	%f36, %f96, %f31;
	fma.rn.f32 	%f37, %f36, 0f3BBB989D, 0f3F000000;
	cvt.sat.f32.f32 	%f38, %f37;
	mov.f32 	%f39, 0f4B400001;
	mov.f32 	%f40, 0f437C0000;
	fma.rm.f32 	%f41, %f38, %f40, %f39;
	add.f32 	%f42, %f41, 0fCB40007F;
	neg.f32 	%f43, %f42;
	fma.rn.f32 	%f44, %f36, 0f3FB8AA3B, %f43;
	fma.rn.f32 	%f45, %f36, 0f32A57060, %f44;
	mov.b32 	%r19, %f41;
	shl.b32 	%r20, %r19, 23;
	mov.b32 	%f46, %r20;
	ex2.approx.ftz.f32 	%f47, %f45;
	mul.f32 	%f48, %f47, %f46;
	add.f32 	%f49, %f48, 0f00000000;
	sub.f32 	%f50, %f97, %f31;
	fma.rn.f32 	%f51, %f50, 0f3BBB989D, 0f3F000000;
	cvt.sat.f32.f32 	%f52, %f51;
	fma.rm.f32 	%f53, %f52, %f40, %f39;
	add.f32 	%f54, %f53, 0fCB40007F;
	neg.f32 	%f55, %f54;
	fma.rn.f32 	%f56, %f50, 0f3FB8AA3B, %f55;
	fma.rn.f32 	%f57, %f50, 0f32A57060, %f56;
	mov.b32 	%r21, %f53;
	shl.b32 	%r22, %r21, 23;
	mov.b32 	%f58, %r22;
	ex2.approx.ftz.f32 	%f59, %f57;
	mul.f32 	%f60, %f59, %f58;
	add.f32 	%f61, %f49, %f60;
	sub.f32 	%f62, %f99, %f35;
	fma.rn.f32 	%f63, %f62, 0f3BBB989D, 0f3F000000;
	cvt.sat.f32.f32 	%f64, %f63;
	fma.rm.f32 	%f65, %f64, %f40, %f39;
	add.f32 	%f66, %f65, 0fCB40007F;
	neg.f32 	%f67, %f66;
	fma.rn.f32 	%f68, %f62, 0f3FB8AA3B, %f67;
	fma.rn.f32 	%f69, %f62, 0f32A57060, %f68;
	mov.b32 	%r23, %f65;
	shl.b32 	%r24, %r23, 23;
	mov.b32 	%f70, %r24;
	ex2.approx.ftz.f32 	%f71, %f69;
	mul.f32 	%f13, %f71, %f70;
	add.f32 	%f72, %f13, 0f00000000;
	sub.f32 	%f73, %f100, %f35;
	fma.rn.f32 	%f74, %f73, 0f3BBB989D, 0f3F000000;
	cvt.sat.f32.f32 	%f75, %f74;
	fma.rm.f32 	%f76, %f75, %f40, %f39;
	add.f32 	%f77, %f76, 0fCB40007F;
	neg.f32 	%f78, %f77;
	fma.rn.f32 	%f79, %f73, 0f3FB8AA3B, %f78;
	fma.rn.f32 	%f80, %f73, 0f32A57060, %f79;
	mov.b32 	%r25, %f76;
	shl.b32 	%r26, %r25, 23;
	mov.b32 	%f81, %r26;
	ex2.approx.ftz.f32 	%f82, %f80;
	mul.f32 	%f14, %f82, %f81;
	add.f32 	%f83, %f72, %f14;
	mov.b32 	%r27, %f61;
	shfl.sync.bfly.b32	%r28|%p10, %r27, 2, 31, -1;
	mov.b32 	%f84, %r28;
	add.f32 	%f85, %f61, %f84;
	mov.b32 	%r29, %f85;
	shfl.sync.bfly.b32	%r30|%p11, %r29, 1, 31, -1;
	mov.b32 	%f86, %r30;
	add.f32 	%f87, %f85, %f86;
	mov.b32 	%r31, %f83;
	shfl.sync.bfly.b32	%r32|%p12, %r31, 2, 31, -1;
	mov.b32 	%f88, %r32;
	add.f32 	%f89, %f83, %f88;
	mov.b32 	%r33, %f89;
	shfl.sync.bfly.b32	%r34|%p13, %r33, 1, 31, -1;
	mov.b32 	%f90, %r34;
	add.f32 	%f15, %f89, %f90;
	div.rn.f32 	%f16, %f48, %f87;
	div.rn.f32 	%f17, %f60, %f87;
	@%p5 bra 	$L__BB150_10;
	mad.lo.s64 	%rd27, %rd34, %rd4, %rd6;
	// begin inline asm
	{  cvt.rn.f16.f32 %rs5, %f16;}

	// end inline asm
	shl.b64 	%rd28, %rd27, 1;
	add.s64 	%rd29, %rd3, %rd28;
	st.global.u16 	[%rd29], %rs5;
	// begin inline asm
	{  cvt.rn.f16.f32 %rs6, %f17;}

	// end inline asm
	st.global.u16 	[%rd29+2], %rs6;
$L__BB150_10:
	setp.le.s64 	%p14, %rd11, %rd6;
	div.rn.f32 	%f18, %f13, %f15;
	div.rn.f32 	%f19, %f14, %f15;
	@%p14 bra 	$L__BB150_12;
	mad.lo.s64 	%rd30, %rd4, %rd34, %rd4;
	add.s64 	%rd31, %rd30, %rd6;
	// begin inline asm
	{  cvt.rn.f16.f32 %rs7, %f18;}

	// end inline asm
	shl.b64 	%rd32, %rd31, 1;
	add.s64 	%rd33, %rd3, %rd32;
	st.global.u16 	[%rd33], %rs7;
	// begin inline asm
	{  cvt.rn.f16.f32 %rs8, %f19;}

	// end inline asm
	st.global.u16 	[%rd33+2], %rs8;
$L__BB150_12:
	add.s64 	%rd34, %rd34, %rd7;
	setp.lt.s64 	%p15, %rd34, %rd10;
	@%p15 bra 	$L__BB150_4;
$L__BB150_13:
	ret;

}
	// .globl	_ZN7oneflow4cuda7softmax15SoftmaxWarpImplI10SimpleLoadI6__halffE11SimpleStoreIS4_fEfLi2ELi2ELi4ELi1ELb0ELNS1_9AlgorithmE0EEEvT_T0_ll
.visible .entry _ZN7oneflow4cuda7softmax15SoftmaxWarpImplI10SimpleLoadI6__halffE11SimpleStoreIS4_fEfLi2ELi2ELi4ELi1ELb0ELNS1_9AlgorithmE0EEEvT_T0_ll(
	.param .align 8 .b8 _ZN7oneflow4cuda7softmax15SoftmaxWarpImplI10SimpleLoadI6__halffE11SimpleStoreIS4_fEfLi2ELi2ELi4ELi1ELb0ELNS1_9AlgorithmE0EEEvT_T0_ll_param_0[16],
	.param .align 8 .b8 _ZN7oneflow4cuda7softmax15SoftmaxWarpImplI10SimpleLoadI6__halffE11SimpleStoreIS4_fEfLi2ELi2ELi4ELi1ELb0ELNS1_9AlgorithmE0EEEvT_T0_ll_param_1[16],
	.param .u64 _ZN7oneflow4cuda7softmax15SoftmaxWarpImplI10SimpleLoadI6__halffE11SimpleStoreIS4_fEfLi2ELi2ELi4ELi1ELb0ELNS1_9AlgorithmE0EEEvT_T0_ll_param_2,
	.param .u64 _ZN7oneflow4cuda7softmax15SoftmaxWarpImplI10SimpleLoadI6__halffE11SimpleStoreIS4_fEfLi2ELi2ELi4ELi1ELb0ELNS1_9AlgorithmE0EEEvT_T0_ll_param_3
)
{
	.reg .pred 	%p<20>;
	.reg .b16 	%rs<13>;
	.reg .b32 	%r<48>;
	.reg .b32 	%f<119>;
	.reg .b64 	%rd<55>;

	ld.param.u64 	%rd2, [_ZN7oneflow4cuda7softmax15SoftmaxWarpImplI10SimpleLoadI6__halffE11SimpleStoreIS4_fEfLi2ELi2ELi4ELi1ELb0ELNS1_9AlgorithmE0EEEvT_T0_ll_param_0+8];
	ld.param.u64 	%rd4, [_ZN7oneflow4cuda7softmax15SoftmaxWarpImplI10SimpleLoadI6__halffE11SimpleStoreIS4_fEfLi2ELi2ELi4ELi1ELb0ELNS1_9AlgorithmE0EEEvT_T0_ll_param_1+8];
	ld.param.u64 	%rd19, [_ZN7oneflow4cuda7softmax15SoftmaxWarpImplI10SimpleLoadI6__halffE11SimpleStoreIS4_fEfLi2ELi2ELi4ELi1ELb0ELNS1_9AlgorithmE0EEEvT_T0_ll_param_1];
	ld.param.u64 	%rd20, [_ZN7oneflow4cuda7softmax15SoftmaxWarpImplI10SimpleLoadI6__halffE11SimpleStoreIS4_fEfLi2ELi2ELi4ELi1ELb0ELNS1_9AlgorithmE0EEEvT_T0_ll_param_0];
	ld.param.u64 	%rd18, [_ZN7oneflow4cuda7softmax15SoftmaxWarpImplI10SimpleLoadI6__halffE11SimpleStoreIS4_fEfLi2ELi2ELi4ELi1ELb0ELNS1_9AlgorithmE0EEEvT_T0_ll_param_2];
	ld.param.u64 	%rd21, [_ZN7oneflow4cuda7softmax15SoftmaxWarpImplI10SimpleLoadI6__halffE11SimpleStoreIS4_fEfLi2ELi2ELi4ELi1ELb0ELNS1_9AlgorithmE0EEEvT_T0_ll_param_3];
	cvta.to.global.u64 	%rd1, %rd20;
	cvta.to.global.u64 	%rd3, %rd19;
	setp.lt.s64 	%p1, %rd21, 9;
	@%p1 bra 	$L__BB151_2;
	mov.u64 	%rd22, $str;
	cvta.global.u64 	%rd23, %rd22;
	mov.u64 	%rd24, $str$1;
	cvta.global.u64 	%rd25, %rd24;
	mov.u64 	%rd26, __unnamed_151;
	cvta.global.u64 	%rd27, %rd26;
	{ // callseq 150, 0
	.param .b64 param0;
	st.param.b64 	[param0], %rd23;
	.param .b64 param1;
	st.param.b64 	[param1], %rd25;
	.param .b32 param2;
	st.param.b32 	[param2], 228;
	.param .b64 param3;
	st.param.b64 	[param3], %rd27;
	.param .b64 param4;
	st.param.b64 	[param4], 1;
	call.uni 
	__assertfail, 
	(
	param0, 
	param1, 
	param2, 
	param3, 
	param4
	);
	} // callseq 150
$L__BB151_2:
	mov.u32 	%r1, %ctaid.x;
	mov.u32 	%r2, %ntid.y;
	mov.u32 	%r3, %tid.y;
	mad.lo.s32 	%r4, %r1, %r2, %r3;
	mov.u32 	%r5, %nctaid.x;
	mul.lo.s32 	%r6, %r5, %r2;
	cvt.s64.s32 	%rd5, %r6;
	cvt.s64.s32 	%rd54, %r4;
	setp.le.s64 	%p2, %rd18, %rd54;
	@%p2 bra 	$L__BB151_10;
	mov.u32 	%r7, %tid.x;
	shl.b32 	%r8, %r7, 1;
	cvt.u64.u32 	%rd7, %r8;
	add.s64 	%rd8, %rd5, %rd54;
	max.s64 	%rd28, %rd18, %rd8;
	setp.lt.s64 	%p3, %rd8, %rd18;
	selp.u64 	%rd9, 1, 0, %p3;
	add.s64 	%rd29, %rd8, %rd9;
	sub.s64 	%rd10, %rd28, %rd29;
	or.b64  	%rd30, %rd10, %rd5;
	and.b64  	%rd31, %rd30, -4294967296;
	setp.ne.s64 	%p4, %rd31, 0;
	@%p4 bra 	$L__BB151_5;
	cvt.u32.u64 	%r9, %rd5;
	cvt.u32.u64 	%r10, %rd10;
	div.u32 	%r11, %r10, %r9;
	cvt.u64.u32 	%rd52, %r11;
	bra.uni 	$L__BB151_6;
$L__BB151_5:
	div.u64 	%rd52, %rd10, %rd5;
$L__BB151_6:
	add.s64 	%rd14, %rd52, %rd9;
	and.b64  	%rd32, %rd14, 1;
	setp.eq.b64 	%p5, %rd32, 1;
	@%p5 bra 	$L__BB151_8;
	mad.lo.s64 	%rd33, %rd2, %rd54, %rd7;
	shl.b64 	%rd34, %rd33, 1;
	add.s64 	%rd35, %rd1, %rd34;
	ld.global.u16 	%rs1, [%rd35];
	// begin inline asm
	{  cvt.f32.f16 %f1, %rs1;}

	// end inline asm
	ld.global.u16 	%rs2, [%rd35+2];
	// begin inline asm
	{  cvt.f32.f16 %f2, %rs2;}

	// end inline asm
	max.f32 	%f5, %f1, 0fFF800000;
	max.f32 	%f6, %f5, %f2;
	mov.b32 	%r12, %f6;
	shfl.sync.bfly.b32	%r13|%p6, %r12, 2, 31, -1;
	mov.b32 	%f7, %r13;
	max.f32 	%f8, %f6, %f7;
	mov.b32 	%r14, %f8;
	shfl.sync.bfly.b32	%r15|%p7, %r14, 1, 31, -1;
	mov.b32 	%f9, %r15;
	max.f32 	%f10, %f8, %f9;
	sub.f32 	%f11, %f1, %f10;
	fma.rn.f32 	%f12, %f11, 0f3BBB989D, 0f3F000000;
	cvt.sat.f32.f32 	%f13, %f12;
	mov.f32 	%f14, 0f4B400001;
	mov.f32 	%f15, 0f437C0000;
	fma.rm.f32 	%f16, %f13, %f15, %f14;
	add.f32 	%f17, %f16, 0fCB40007F;
	neg.f32 	%f18, %f17;
	fma.rn.f32 	%f19, %f11, 0f3FB8AA3B, %f18;
	fma.rn.f32 	%f20, %f11, 0f32A57060, %f19;
	mov.b32 	%r16, %f16;
	shl.b32 	%r17, %r16, 23;
	mov.b32 	%f21, %r17;
	ex2.approx.ftz.f32 	%f22, %f20;
	mul.f32 	%f23, %f22, %f21;
	add.f32 	%f24, %f23, 0f00000000;
	sub.f32 	%f25, %f2, %f10;
	fma.rn.f32 	%f26, %f25, 0f3BBB989D, 0f3F000000;
	cvt.sat.f32.f32 	%f27, %f26;
	fma.rm.f32 	%f28, %f27, %f15, %f14;
	add.f32 	%f29, %f28, 0fCB40007F;
	neg.f32 	%f30, %f29;
	fma.rn.f32 	%f31, %f25, 0f3FB8AA3B, %f30;
	fma.rn.f32 	%f32, %f25, 0f32A57060, %f31;
	mov.b32 	%r18, %f28;
	shl.b32 	%r19, %r18, 23;
	mov.b32 	%f33, %r19;
	ex2.approx.ftz.f32 	%f34, %f32;
	mul.f32 	%f35, %f34, %f33;
	add.f32 	%f36, %f24, %f35;
	mov.b32 	%r20, %f36;
	shfl.sync.bfly.b32	%r21|%p8, %r20, 2, 31, -1;
	mov.b32 	%f37, %r21;
	add.f32 	%f38, %f36, %f37;
	mov.b32 	%r22, %f38;
	shfl.sync.bfly.b32	%r23|%p9, %r22, 1, 31, -1;
	mov.b32 	%f39, %r23;
	add.f32 	%f40, %f38, %f39;
	div.rn.f32 	%f3, %f23, %f40;
	div.rn.f32 	%f4, %f35, %f40;
	mad.lo.s64 	%rd36, %rd4, %rd54, %rd7;
	// begin inline asm
	{  cvt.rn.f16.f32 %rs3, %f3;}

	// end inline asm
	shl.b64 	%rd37, %rd36, 1;
	add.s64 	%rd38, %rd3, %rd37;
	st.global.u16 	[%rd38], %rs3;
	// begin inline asm
	{  cvt.rn.f16.f32 %rs4, %f4;}

	// end inline asm
	st.global.u16 	[%rd38+2], %rs4;
	mov.u64 	%rd54, %rd8;
$L__BB151_8:
	setp.eq.s64 	%p10, %rd14, 0;
	@%p10 bra 	$L__BB151_10;
$L__BB151_9:
	mad.lo.s64 	%rd39, %rd54, %rd2, %rd7;
	shl.b64 	%rd40, %rd39, 1;
	add.s64 	%rd41, %rd1, %rd40;
	ld.global.u16 	%rs5, [%rd41];
	// begin inline asm
	{  cvt.f32.f16 %f41, %rs5;}

	// end inline asm
	ld.global.u16 	%rs6, [%rd41+2];
	// begin inline asm
	{  cvt.f32.f16 %f42, %rs6;}

	// end inline asm
	max.f32 	%f49, %f41, 0fFF800000;
	max.f32 	%f50, %f49, %f42;
	mov.b32 	%r24, %f50;
	shfl.sync.bfly.b32	%r25|%p11, %r24, 2, 31, -1;
	mov.b32 	%f51, %r25;
	max.f32 	%f52, %f50, %f51;
	mov.b32 	%r26, %f52;
	shfl.sync.bfly.b32	%r27|%p12, %r26, 1, 31, -1;
	mov.b32 	%f53, %r27;
	max.f32 	%f54, %f52, %f53;
	sub.f32 	%f55, %f41, %f54;
	fma.rn.f32 	%f56, %f55, 0f3BBB989D, 0f3F000000;
	cvt.sat.f32.f32 	%f57, %f56;
	mov.f32 	%f58, 0f4B400001;
	mov.f32 	%f59, 0f437C0000;
	fma.rm.f32 	%f60, %f57, %f59, %f58;
	add.f32 	%f61, %f60, 0fCB40007F;
	neg.f32 	%f62, %f61;
	fma.rn.f32 	%f63, %f55, 0f3FB8AA3B, %f62;
	fma.rn.f32 	%f64, %f55, 0f32A57060, %f63;
	mov.b32 	%r28, %f60;
	shl.b32 	%r29, %r28, 23;
	mov.b32 	%f65, %r29;
	ex2.approx.ftz.f32 	%f66, %f64;
	mul.f32 	%f67, %f66, %f65;
	add.f32 	%f68, %f67, 0f00000000;
	sub.f32 	%f69, %f42, %f54;
	fma.rn.f32 	%f70, %f69, 0f3BBB989D, 0f3F000000;
	cvt.sat.f32.f32 	%f71, %f70;
	fma.rm.f32 	%f72, %f71, %f59, %f58;
	add.f32 	%f73, %f72, 0fCB40007F;
	neg.f32 	%f74, %f73;
	fma.rn.f32 	%f75, %f69, 0f3FB8AA3B, %f74;
	fma.rn.f32 	%f76, %f69, 0f32A57060, %f75;
	mov.b32 	%r30, %f72;
	shl.b32 	%r31, %r30, 23;
	mov.b32 	%f77, %r31;
	ex2.approx.ftz.f32 	%f78, %f76;
	mul.f32 	%f79, %f78, %f77;
	add.f32 	%f80, %f68, %f79;
	mov.b32 	%r32, %f80;
	shfl.sync.bfly.b32	%r33|%p13, %r32, 2, 31, -1;
	mov.b32 	%f81, %r33;
	add.f32 	%f82, %f80, %f81;
	mov.b32 	%r34, %f82;
	shfl.sync.bfly.b32	%r35|%p14, %r34, 1, 31, -1;
	mov.b32 	%f83, %r35;
	add.f32 	%f84, %f82, %f83;
	div.rn.f32 	%f43, %f67, %f84;
	div.rn.f32 	%f44, %f79, %f84;
	mad.lo.s64 	%rd42, %rd54, %rd4, %rd7;
	// begin inline asm
	{  cvt.rn.f16.f32 %rs7, %f43;}

	// end inline asm
	shl.b64 	%rd43, %rd42, 1;
	add.s64 	%rd44, %rd3, %rd43;
	st.global.u16 	[%rd44], %rs7;
	// begin inline asm
	{  cvt.rn.f16.f32 %rs8, %f44;}

	// end inline asm
	st.global.u16 	[%rd44+2], %rs8;
	add.s64 	%rd45, %rd54, %rd5;
	mad.lo.s64 	%rd46, %rd45, %rd2, %rd7;
	shl.b64 	%rd47, %rd46, 1;
	add.s64 	%rd48, %rd1, %rd47;
	ld.global.u16 	%rs9, [%rd48];
	// begin inline asm
	{  cvt.f32.f16 %f45, %rs9;}

	// end inline asm
	ld.global.u16 	%rs10, [%rd48+2];
	// begin inline asm
	{  cvt.f32.f16 %f46, %rs10;}

	// end inline asm
	max.f32 	%f85, %f45, 0fFF800000;
	max.f32 	%f86, %f85, %f46;
	mov.b32 	%r36, %f86;
	shfl.sync.bfly.b32	%r37|%p15, %r36, 2, 31, -1;
	mov.b32 	%f87, %r37;
	max.f32 	%f88, %f86, %f87;
	mov.b32 	%r38, %f88;
	shfl.sync.bfly.b32	%r39|%p16, %r38, 1, 31, -1;
	mov.b32 	%f89, %r39;
	max.f32 	%f90, %f88, %f89;
	sub.f32 	%f91, %f45, %f90;
	fma.rn.f32 	%f92, %f91, 0f3BBB989D, 0f3F000000;
	cvt.sat.f32.f32 	%f93, %f92;
	fma.rm.f32 	%f94, %f93, %f59, %f58;
	add.f32 	%f95, %f94, 0fCB40007F;
	neg.f32 	%f96, %f95;
	fma.rn.f32 	%f97, %f91, 0f3FB8AA3B, %f96;
	fma.rn.f32 	%f98, %f91, 0f32A57060, %f97;
	mov.b32 	%r40, %f94;
	shl.b32 	%r41, %r40, 23;
	mov.b32 	%f99, %r41;
	ex2.approx.ftz.f32 	%f100, %f98;
	mul.f32 	%f101, %f100, %f99;
	add.f32 	%f102, %f101, 0f00000000;
	sub.f32 	%f103, %f46, %f90;
	fma.rn.f32 	%f104, %f103, 0f3BBB989D, 0f3F000000;
	cvt.sat.f32.f32 	%f105, %f104;
	fma.rm.f32 	%f106, %f105, %f59, %f58;
	add.f32 	%f107, %f106, 0fCB40007F;
	neg.f32 	%f108, %f107;
	fma.rn.f32 	%f109, %f103, 0f3FB8AA3B, %f108;
	fma.rn.f32 	%f110, %f103, 0f32A57060, %f109;
	mov.b32 	%r42, %f106;
	shl.b32 	%r43, %r42, 23;
	mov.b32 	%f111, %r43;
	ex2.approx.ftz.f32 	%f112, %f110;
	mul.f32 	%f113, %f112, %f111;
	add.f32 	%f114, %f102, %f113;
	mov.b32 	%r44, %f114;
	shfl.sync.bfly.b32	%r45|%p17, %r44, 2, 31, -1;
	mov.b32 	%f115, %r45;
	add.f32 	%f116, %f114, %f115;
	mov.b32 	%r46, %f116;
	shfl.sync.bfly.b32	%r47|%p18, %r46, 1, 31, -1;
	mov.b32 	%f117, %r47;
	add.f32 	%f118, %f116, %f117;
	div.rn.f32 	%f47, %f101, %f118;
	div.rn.f32 	%f48, %f113, %f118;
	mad.lo.s64 	%rd49, %rd45, %rd4, %rd7;
	// begin inline asm
	{  cvt.rn.f16.f32 %rs11, %f47;}

	// end inline asm
	shl.b64 	%rd50, %rd49, 1;
	add.s64 	%rd51, %rd3, %rd50;
	st.global.u16 	[%rd51], %rs11;
	// begin inline asm
	{  cvt.rn.f16.f32 %rs12, %f48;}

	// end inline asm
	st.global.u16 	[%rd51+2], %rs12;
	add.s64 	%rd54, %rd45, %rd5;
	setp.lt.s64 	%p19, %rd54, %rd18;
	@%p19 bra 	$L__BB151_9;
$L__BB151_10:
	ret;

}
	// .globl	_ZN7oneflow4cuda7softmax15SoftmaxWarpImplI10SimpleLoadI6__halffE11SimpleStoreIS4_fEfLi2ELi2ELi4ELi1ELb1ELNS1_9AlgorithmE0EEEvT_T0_ll
.visible .entry _ZN7oneflow4cuda7softmax15SoftmaxWarpImplI10SimpleLoadI6__halffE11SimpleStoreIS4_fEfLi2ELi2ELi4ELi1ELb1ELNS1_9AlgorithmE0EEEvT_T0_ll(
	.param .align 8 .b8 _ZN7oneflow4cuda7softmax15SoftmaxWarpImplI10SimpleLoadI6__halffE11SimpleStoreIS4_fEfLi2ELi2ELi4ELi1ELb1ELNS1_9AlgorithmE0EEEvT_T0_ll_param_0[16],
	.param .align 8 .b8 _ZN7oneflow4cuda7softmax15SoftmaxWarpImplI10SimpleLoadI6__halffE11SimpleStoreIS4_fEfLi2ELi2ELi4ELi1ELb1ELNS1_9AlgorithmE0EEEvT_T0_ll_param_1[16],
	.param .u64 _ZN7oneflow4cuda7softmax15SoftmaxWarpImplI10SimpleLoadI6__halffE11SimpleStoreIS4_fEfLi2ELi2ELi4ELi1ELb1ELNS1_9AlgorithmE0EEEvT_T0_ll_param_2,
	.param .u64 _ZN7oneflow4cuda7softmax15SoftmaxWarpImplI10SimpleLoadI6__halffE11SimpleStoreIS4_fEfLi2ELi2ELi4ELi1ELb1ELNS1_9AlgorithmE0EEEvT_T0_ll_param_3
)
{
	.reg .pred 	%p<26>;
	.reg .b16 	%rs<13>;
	.reg .b32 	%r<48>;
	.reg .b32 	%f<154>;
	.reg .b64 	%rd<55>;

	ld.param.u64 	%rd2, [_ZN7oneflow4cuda7softmax15SoftmaxWarpImplI10SimpleLoadI6__halffE11SimpleStoreIS4_fEfLi2ELi2ELi4ELi1ELb1ELNS1_9AlgorithmE0EEEvT_T0_ll_param_0+8];
	ld.param.u64 	%rd4, [_ZN7oneflow4cuda7softmax15SoftmaxWarpImplI10SimpleLoadI6__halffE11SimpleStoreIS4_fEfLi2ELi2ELi4ELi1ELb1ELNS1_9AlgorithmE0EEEvT_T0_ll_param_1+8];
	ld.param.u64 	%rd21, [_ZN7oneflow4cuda7softmax15SoftmaxWarpImplI10SimpleLoadI6__halffE11SimpleStoreIS4_fEfLi2ELi2ELi4ELi1ELb1ELNS1_9AlgorithmE0EEEvT_T0_ll_param_1];
	ld.param.u64 	%rd22, [_ZN7oneflow4cuda7softmax15SoftmaxWarpImplI10SimpleLoadI6__halffE11SimpleStoreIS4_fEfLi2ELi2ELi4ELi1ELb1ELNS1_9AlgorithmE0EEEvT_T0_ll_param_0];
	ld.param.u64 	%rd19, [_ZN7oneflow4cuda7softmax15SoftmaxWarpImplI10SimpleLoadI6__halffE11SimpleStoreIS4_fEfLi2ELi2ELi4ELi1ELb1ELNS1_9AlgorithmE0EEEvT_T0_ll_param_2];
	ld.param.u64 	%rd20, [_ZN7oneflow4cuda7softmax15SoftmaxWarpImplI10SimpleLoadI6__halffE11SimpleStoreIS4_fEfLi2ELi2ELi4ELi1ELb1ELNS1_9AlgorithmE0EEEvT_T0_ll_param_3];
	cvta.to.global.u64 	%rd1, %rd22;
	cvta.to.global.u64 	%rd3, %rd21;
	setp.lt.s64 	%p1, %rd20, 9;
	@%p1 bra 	$L__BB152_2;
	mov.u64 	%rd23, $str;
	cvta.global.u64 	%rd24, %rd23;
	mov.u64 	%rd25, $str$1;
	cvta.global.u64 	%rd26, %rd25;
	mov.u64 	%rd27, __unnamed_152;
	cvta.global.u64 	%rd28, %rd27;
	{ // callseq 151, 0
	.param .b64 param0;
	st.param.b64 	[param0], %rd24;
	.param .b64 param1;
	st.param.b64 	[param1], %rd26;
	.param .b32 param2;
	st.param.b32 	[param2], 228;
	.param .b64 param3;
	st.param.b64 	[param3], %rd28;
	.param .b64 param4;
	st.param.b64 	[param4], 1;
	call.uni 
	__assertfail, 
	(
	param0, 
	param1, 
	param2, 
	param3, 
	param4
	);
	} // callseq 151
$L__BB152_2:
	mov.u32 	%r1, %ctaid.x;
	mov.u32 	%r2, %ntid.y;
	mov.u32 	%r3, %tid.y;
	mad.lo.s32 	%r4, %r1, %r2, %r3;
	mov.u32 	%r5, %nctaid.x;
	mul.lo.s32 	%r6, %r5, %r2;
	cvt.s64.s32 	%rd5, %r6;
	cvt.s64.s32 	%rd6, %r4;
	setp.le.s64 	%p2, %rd19, %rd6;
	@%p2 bra 	$L__BB152_21;
	mov.u32 	%r7, %tid.x;
	shl.b32 	%r8, %r7, 1;
	cvt.u64.u32 	%rd7, %r8;
	add.s64 	%rd8, %rd5, %rd6;
	max.s64 	%rd29, %rd19, %rd8;
	setp.lt.s64 	%p3, %rd8, %rd19;
	selp.u64 	%rd9, 1, 0, %p3;
	add.s64 	%rd30, %rd8, %rd9;
	sub.s64 	%rd10, %rd29, %rd30;
	or.b64  	%rd31, %rd10, %rd5;
	and.b64  	%rd32, %rd31, -4294967296;
	setp.ne.s64 	%p4, %rd32, 0;
	@%p4 bra 	$L__BB152_5;
	cvt.u32.u64 	%r9, %rd5;
	cvt.u32.u64 	%r10, %rd10;
	div.u32 	%r11, %r10, %r9;
	cvt.u64.u32 	%rd52, %r11;
	bra.uni 	$L__BB152_6;
$L__BB152_5:
	div.u64 	%rd52, %rd10, %rd5;
$L__BB152_6:
	add.s64 	%rd14, %rd52, %rd9;
	and.b64  	%rd33, %rd14, 1;
	setp.eq.b64 	%p5, %rd33, 1;
	mov.u64 	%rd54, %rd6;
	@%p5 bra 	$L__BB152_11;
	setp.le.s64 	%p6, %rd20, %rd7;
	mov.f32 	%f145, 0fFF800000;
	mov.f32 	%f146, %f145;
	mov.f32 	%f147, %f145;
	@%p6 bra 	$L__BB152_9;
	mad.lo.s64 	%rd34, %rd2, %rd6, %rd7;
	shl.b64 	%rd35, %rd34, 1;
	add.s64 	%rd36, %rd1, %rd35;
	ld.global.u16 	%rs1, [%rd36];
	// begin inline asm
	{  cvt.f32.f16 %f146, %rs1;}

	// end inline asm
	ld.global.u16 	%rs2, [%rd36+2];
	// begin inline asm
	{  cvt.f32.f16 %f145, %rs2;}

	// end inline asm
	max.f32 	%f28, %f146, 0fFF800000;
	max.f32 	%f147, %f28, %f145;
$L__BB152_9:
	mov.b32 	%r12, %f147;
	shfl.sync.bfly.b32	%r13|%p8, %r12, 2, 31, -1;
	mov.b32 	%f29, %r13;
	max.f32 	%f30, %f147, %f29;
	mov.b32 	%r14, %f30;
	shfl.sync.bfly.b32	%r15|%p9, %r14, 1, 31, -1;
	mov.b32 	%f31, %r15;
	max.f32 	%f32, %f30, %f31;
	sub.f32 	%f33, %f146, %f32;
	fma.rn.f32 	%f34, %f33, 0f3BBB989D, 0f3F000000;
	cvt.sat.f32.f32 	%f35, %f34;
	mov.f32 	%f36, 0f4B400001;
	mov.f32 	%f37, 0f437C0000;
	fma.rm.f32 	%f38, %f35, %f37, %f36;
	add.f32 	%f39, %f38, 0fCB40007F;
	neg.f32 	%f40, %f39;
	fma.rn.f32 	%f41, %f33, 0f3FB8AA3B, %f40;
	fma.rn.f32 	%f42, %f33, 0f32A57060, %f41;
	mov.b32 	%r16, %f38;
	shl.b32 	%r17, %r16, 23;
	mov.b32 	%f43, %r17;
	ex2.approx.ftz.f32 	%f44, %f42;
	mul.f32 	%f45, %f44, %f43;
	add.f32 	%f46, %f45, 0f00000000;
	sub.f32 	%f47, %f145, %f32;
	fma.rn.f32 	%f48, %f47, 0f3BBB989D, 0f3F000000;
	cvt.sat.f32.f32 	%f49, %f48;
	fma.rm.f32 	%f50, %f49, %f37, %f36;
	add.f32 	%f51, %f50, 0fCB40007F;
	neg.f32 	%f52, %f51;
	fma.rn.f32 	%f53, %f47, 0f3FB8AA3B, %f52;
	fma.rn.f32 	%f54, %f47, 0f32A57060, %f53;
	mov.b32 	%r18, %f50;
	shl.b32 	%r19, %r18, 23;
	mov.b32 	%f55, %r19;
	ex2.approx.ftz.f32 	%f56, %f54;
	mul.f32 	%f57, %f56, %f55;
	add.f32 	%f58, %f46, %f57;
	mov.b32 	%r20, %f58;
	shfl.sync.bfly.b32	%r21|%p10, %r20, 2, 31, -1;
	mov.b32 	%f59, %r21;
	add.f32 	%f60, %f58, %f59;
	mov.b32 	%r22, %f60;
	shfl.sync.bfly.b32	%r23|%p11, %r22, 1, 31, -1;
	mov.b32 	%f61, %r23;
	add.f32 	%f62, %f60, %f61;
	div.rn.f32 	%f7, %f45, %f62;
	div.rn.f32 	%f8, %f57, %f62;
	mov.u64 	%rd54, %rd8;
	@%p6 bra 	$L__BB152_11;
	mad.lo.s64 	%rd37, %rd4, %rd6, %rd7;
	// begin inline asm
	{  cvt.rn.f16.f32 %rs3, %f7;}

	// end inline asm
	shl.b64 	%rd38, %rd37, 1;
	add.s64 	%rd39, %rd3, %rd38;
	st.global.u16 	[%rd39], %rs3;
	// begin inline asm
	{  cvt.rn.f16.f32 %rs4, %f8;}

	// end inline asm
	st.global.u16 	[%rd39+2], %rs4;
$L__BB152_11:
	setp.eq.s64 	%p12, %rd14, 0;
	@%p12 bra 	$L__BB152_21;
$L__BB152_12:
	setp.le.s64 	%p13, %rd20, %rd7;
	mov.f32 	%f148, 0fFF800000;
	mov.f32 	%f149, %f148;
	mov.f32 	%f150, %f148;
	@%p13 bra 	$L__BB152_14;
	mad.lo.s64 	%rd40, %rd54, %rd2, %rd7;
	shl.b64 	%rd41, %rd40, 1;
	add.s64 	%rd42, %rd1, %rd41;
	ld.global.u16 	%rs5, [%rd42];
	// begin inline asm
	{  cvt.f32.f16 %f149, %rs5;}

	// end inline asm
	ld.global.u16 	%rs6, [%rd42+2];
	// begin inline asm
	{  cvt.f32.f16 %f148, %rs6;}

	// end inline asm
	max.f32 	%f68, %f149, 0fFF800000;
	max.f32 	%f150, %f68, %f148;
$L__BB152_14:
	setp.le.s64 	%p14, %rd20, %rd7;
	mov.b32 	%r24, %f150;
	shfl.sync.bfly.b32	%r25|%p15, %r24, 2, 31, -1;
	mov.b32 	%f69, %r25;
	max.f32 	%f70, %f150, %f69;
	mov.b32 	%r26, %f70;
	shfl.sync.bfly.b32	%r27|%p16, %r26, 1, 31, -1;
	mov.b32 	%f71, %r27;
	max.f32 	%f72, %f70, %f71;
	sub.f32 	%f73, %f149, %f72;
	fma.rn.f32 	%f74, %f73, 0f3BBB989D, 0f3F000000;
	cvt.sat.f32.f32 	%f75, %f74;
	mov.f32 	%f76, 0f4B400001;
	mov.f32 	%f77, 0f437C0000;
	fma.rm.f32 	%f78, %f75, %f77, %f76;
	add.f32 	%f79, %f78, 0fCB40007F;
	neg.f32 	%f80, %f79;
	fma.rn.f32 	%f81, %f73, 0f3FB8AA3B, %f80;
	fma.rn.f32 	%f82, %f73, 0f32A57060, %f81;
	mov.b32 	%r28, %f78;
	shl.b32 	%r29, %r28, 23;
	mov.b32 	%f83, %r29;
	ex2.approx.ftz.f32 	%f84, %f82;
	mul.f32 	%f85, %f84, %f83;
	add.f32 	%f86, %f85, 0f00000000;
	sub.f32 	%f87, %f148, %f72;
	fma.rn.f32 	%f88, %f87, 0f3BBB989D, 0f3F000000;
	cvt.sat.f32.f32 	%f89, %f88;
	fma.rm.f32 	%f90, %f89, %f77, %f76;
	add.f32 	%f91, %f90, 0fCB40007F;
	neg.f32 	%f92, %f91;
	fma.rn.f32 	%f93, %f87, 0f3FB8AA3B, %f92;
	fma.rn.f32 	%f94, %f87, 0f32A57060, %f93;
	mov.b32 	%r30, %f90;
	shl.b32 	%r31, %r30, 23;
	mov.b32 	%f95, %r31;
	ex2.approx.ftz.f32 	%f96, %f94;
	mul.f32 	%f97, %f96, %f95;
	add.f32 	%f98, %f86, %f97;
	mov.b32 	%r32, %f98;
	shfl.sync.bfly.b32	%r33|%p17, %r32, 2, 31, -1;
	mov.b32 	%f99, %r33;
	add.f32 	%f100, %f98, %f99;
	mov.b32 	%r34, %f100;
	shfl.sync.bfly.b32	%r35|%p18, %r34, 1, 31, -1;
	mov.b32 	%f101, %r35;
	add.f32 	%f102, %f100, %f101;
	div.rn.f32 	%f15, %f85, %f102;
	div.rn.f32 	%f16, %f97, %f102;
	@%p14 bra 	$L__BB152_16;
	mad.lo.s64 	%rd43, %rd54, %rd4, %rd7;
	// begin inline asm
	{  cvt.rn.f16.f32 %rs7, %f15;}

	// end inline asm
	shl.b64 	%rd44, %rd43, 1;
	add.s64 	%rd45, %rd3, %rd44;
	st.global.u16 	[%rd45], %rs7;
	// begin inline asm
	{  cvt.rn.f16.f32 %rs8, %f16;}

	// end inline asm
	st.global.u16 	[%rd45+2], %rs8;
$L__BB152_16:
	setp.le.s64 	%p19, %rd20, %rd7;
	add.s64 	%rd17, %rd54, %rd5;
	mov.f32 	%f151, 0fFF800000;
	mov.f32 	%f152, %f151;
	mov.f32 	%f153, %f151;
	@%p19 bra 	$L__BB152_18;
	mad.lo.s64 	%rd46, %rd17, %rd2, %rd7;
	shl.b64 	%rd47, %rd46, 1;
	add.s64 	%rd48, %rd1, %rd47;
	ld.global.u16 	%rs9, [%rd48];
	// begin inline asm
	{  cvt.f32.f16 %f152, %rs9;}

	// end inline asm
	ld.global.u16 	%rs10, [%rd48+2];
	// begin inline asm
	{  cvt.f32.f16 %f151, %rs10;}

	// end inline asm
	max.f32 	%f108, %f152, 0fFF800000;
	max.f32 	%f153, %f108, %f151;
$L__BB152_18:
	setp.le.s64 	%p20, %rd20, %rd7;
	mov.b32 	%r36, %f153;
	shfl.sync.bfly.b32	%r37|%p21, %r36, 2, 31, -1;
	mov.b32 	%f109, %r37;
	max.f32 	%f110, %f153, %f109;
	mov.b32 	%r38, %f110;
	shfl.sync.bfly.b32	%r39|%p22, %r38, 1, 31, -1;
	mov.b32 	%f111, %r39;
	max.f32 	%f112, %f110, %f111;
	sub.f32 	%f113, %f152, %f112;
	fma.rn.f32 	%f114, %f113, 0f3BBB989D, 0f3F000000;
	cvt.sat.f32.f32 	%f115, %f114;
	mov.f32 	%f116, 0f4B400001;
	mov.f32 	%f117, 0f437C0000;
	fma.rm.f32 	%f118, %f115, %f117, %f116;
	add.f32 	%f119, %f118, 0fCB40007F;
	neg.f32 	%f120, %f119;
	fma.rn.f32 	%f121, %f113, 0f3FB8AA3B, %f120;
	fma.rn.f32 	%f122, %f113, 0f32A57060, %f121;
	mov.b32 	%r40, %f118;
	shl.b32 	%r41, %r40, 23;
	mov.b32 	%f123, %r41;
	ex2.approx.ftz.f32 	%f124, %f122;
	mul.f32 	%f125, %f124, %f123;
	add.f32 	%f126, %f125, 0f00000000;
	sub.f32 	%f127, %f151, %f112;
	fma.rn.f32 	%f128, %f127, 0f3BBB989D, 0f3F000000;
	cvt.sat.f32.f32 	%f129, %f128;
	fma.rm.f32 	%f130, %f129, %f117, %f116;
	add.f32 	%f131, %f130, 0fCB40007F;
	neg.f32 	%f132, %f131;
	fma.rn.f32 	%f133, %f127, 0f3FB8AA3B, %f132;
	fma.rn.f32 	%f134, %f127, 0f32A57060, %f133;
	mov.b32 	%r42, %f130;
	shl.b32 	%r43, %r42, 23;
	mov.b32 	%f135, %r43;
	ex2.approx.ftz.f32 	%f136, %f134;
	mul.f32 	%f137, %f136, %f135;
	add.f32 	%f138, %f126, %f137;
	mov.b32 	%r44, %f138;
	shfl.sync.bfly.b32	%r45|%p23, %r44, 2, 31, -1;
	mov.b32 	%f139, %r45;
	add.f32 	%f140, %f138, %f139;
	mov.b32 	%r46, %f140;
	shfl.sync.bfly.b32	%r47|%p24, %r46, 1, 31, -1;
	mov.b32 	%f141, %r47;
	add.f32 	%f142, %f140, %f141;
	div.rn.f32 	%f23, %f125, %f142;
	div.rn.f32 	%f24, %f137, %f142;
	@%p20 bra 	$L__BB152_20;
	mad.lo.s64 	%rd49, %rd17, %rd4, %rd7;
	// begin inline asm
	{  cvt.rn.f16.f32 %rs11, %f23;}

	// end inline asm
	shl.b64 	%rd50, %rd49, 1;
	add.s64 	%rd51, %rd3, %rd50;
	st.global.u16 	[%rd51], %rs11;
	// begin inline asm
	{  cvt.rn.f16.f32 %rs12, %f24;}

	// end inline asm
	st.global.u16 	[%rd51+2], %rs12;
$L__BB152_20:
	add.s64 	%rd54, %rd17, %rd5;
	setp.lt.s64 	%p25, %rd54, %rd19;
	@%p25 bra 	$L__BB152_12;
$L__BB152_21:
	ret;

}
	// .globl	_ZN7oneflow4cuda7softmax15SoftmaxWarpImplI10SimpleLoadI6__halffE11SimpleStoreIS4_fEfLi2ELi2ELi8ELi2ELb0ELNS1_9AlgorithmE0EEEvT_T0_ll
.visible .entry _ZN7oneflow4cuda7softmax15SoftmaxWarpImplI10SimpleLoadI6__halffE11SimpleStoreIS4_fEfLi2ELi2ELi8ELi2ELb0ELNS1_9AlgorithmE0EEEvT_T0_ll(
	.param .align 8 .b8 _ZN7oneflow4cuda7softmax15SoftmaxWarpImplI10SimpleLoadI6__halffE11SimpleStoreIS4_fEfLi2ELi2ELi8ELi2ELb0ELNS1_9AlgorithmE0EEEvT_T0_ll_param_0[16],
	.param .align 8 .b8 _ZN7oneflow4cuda7softmax15SoftmaxWarpImplI10SimpleLoadI6__halffE11SimpleStoreIS4_fEfLi2ELi2ELi8ELi2ELb0ELNS1_9AlgorithmE0EEEvT_T0_ll_param_1[16],
	.param .u64 _ZN7oneflow4cuda7softmax15SoftmaxWarpImplI10SimpleLoadI6__halffE11SimpleStoreIS4_fEfLi2ELi2ELi8ELi2ELb0ELNS1_9AlgorithmE0EEEvT_T0_ll_param_2,
	.param .u64 _ZN7oneflow4cuda7softmax15SoftmaxWarpImplI10SimpleLoadI6__halffE11SimpleStoreIS4_fEfLi2ELi2ELi8ELi2ELb0ELNS1_9AlgorithmE0EEEvT_T0_ll_param_3
)
{
	.reg .pred 	%p<16>;
	.reg .b16 	%rs<9>;
	.reg .b32 	%r<43>;
	.reg .b32 	%f<87>;
	.reg .b64 	%rd<31>;

	ld.param.u64 	%rd1, [_ZN7oneflow4cuda7softmax15SoftmaxWarpImplI10SimpleLoadI6__halffE11SimpleStoreIS4_fEfLi2ELi2ELi8ELi2ELb0ELNS1_9AlgorithmE0EEEvT_T0_ll_param_0];
	ld.param.u64 	%rd2, [_ZN7oneflow4cuda7softmax15SoftmaxWarpImplI10SimpleLoadI6__halffE11SimpleStoreIS4_fEfLi2ELi2ELi8ELi2ELb0ELNS1_9AlgorithmE0EEEvT_T0_ll_param_0+8];
	ld.param.u64 	%rd3, [_ZN7oneflow4cuda7softmax15SoftmaxWarpImplI10SimpleLoadI6__halffE11SimpleStoreIS4_fEfLi2ELi2ELi8ELi2ELb0ELNS1_9AlgorithmE0EEEvT_T0_ll_param_1];
	ld.param.u64 	%rd4, [_ZN7oneflow4cuda7softmax15SoftmaxWarpImplI10SimpleLoadI6__halffE11SimpleStoreIS4_fEfLi2ELi2ELi8ELi2ELb0ELNS1_9AlgorithmE0EEEvT_T0_ll_param_1+8];
	ld.param.u64 	%rd12, [_ZN7oneflow4cuda7softmax15SoftmaxWarpImplI10SimpleLoadI6__halffE11SimpleStoreIS4_fEfLi2ELi2ELi8ELi2ELb0ELNS1_9AlgorithmE0EEEvT_T0_ll_param_2];
	ld.param.u64 	%rd13, [_ZN7oneflow4cuda7softmax15SoftmaxWarpImplI10SimpleLoadI6__halffE11SimpleStoreIS4_fEfLi2ELi2ELi8ELi2ELb0ELNS1_9AlgorithmE0EEEvT_T0_ll_param_3];
	setp.lt.s64 	%p1, %rd13, 17;
	@%p1 bra 	$L__BB153_2;
	mov.u64 	%rd14, $str;
	cvta.global.u64 	%rd15, %rd14;
	mov.u64 	%rd16, $str$1;
	cvta.global.u64 	%rd17, %rd16;
	mov.u64 	%rd18, __unnamed_153;
	cvta.global.u64 	%rd19, %rd18;
	{ // callseq 152, 0
	.param .b64 param0;
	st.param.b64 	[param0], %rd15;
	.param .b64 param1;
	st.param.b64 	[param1], %rd17;
	.param .b32 param2;
	st.param.b32 	[param2], 228;
	.param .b64 param3;
	st.param.b64 	[param3], %rd19;
	.param .b64 param4;
	st.param.b64 	[param4], 1;
	call.uni 
	__assertfail, 
	(
	param0, 
	param1, 
	param2, 
	param3, 
	param4
	);
	} // callseq 152
$L__BB153_2:
	mov.u32 	%r2, %ctaid.x;
	mov.u32 	%r3, %ntid.y;
	mov.u32 	%r4, %tid.y;
	mad.lo.s32 	%r5, %r2, %r3, %r4;
	mov.u32 	%r6, %nctaid.x;
	mul.lo.s32 	%r7, %r3, %r6;
	shl.b32 	%r1, %r7, 1;
	shl.b32 	%r8, %r5, 1;
	cvt.s64.s32 	%rd30, %r8;
	setp.le.s64 	%p2, %rd12, %rd30;
	@%p2 bra 	$L__BB153_5;
	mov.u32 	%r9, %tid.x;
	shl.b32 	%r10, %r9, 1;
	cvt.u64.u32 	%rd6, %r10;
	cvta.to.global.u64 	%rd7, %rd3;
	cvta.to.global.u64 	%rd8, %rd1;
	cvt.s64.s32 	%rd9, %r1;
$L__BB153_4:
	mad.lo.s64 	%rd20, %rd30, %rd2, %rd6;
	shl.b64 	%rd21, %rd20, 1;
	add.s64 	%rd22, %rd8, %rd21;
	ld.global.u16 	%rs1, [%rd22];
	// begin inline asm
	{  cvt.f32.f16 %f1, %rs1;}

	// end inline asm
	ld.global.u16 	%rs2, [%rd22+2];
	// begin inline asm
	{  cvt.f32.f16 %f2, %rs2;}

	// end inline asm
	max.f32 	%f9, %f1, 0fFF800000;
	max.f32 	%f10, %f9, %f2;
	shl.b64 	%rd23, %rd2, 1;
	add.s64 	%rd24, %rd22, %rd23;
	ld.global.u16 	%rs3, [%rd24];
	// begin inline asm
	{  cvt.f32.f16 %f3, %rs3;}

	// end inline asm
	ld.global.u16 	%rs4, [%rd24+2];
	// begin inline asm
	{  cvt.f32.f16 %f4, %rs4;}

	// end inline asm
	max.f32 	%f11, %f3, 0fFF800000;
	max.f32 	%f12, %f11, %f4;
	mov.b32 	%r11, %f10;
	shfl.sync.bfly.b32	%r12|%p3, %r11, 4, 31, -1;
	mov.b32 	%f13, %r12;
	max.f32 	%f14, %f10, %f13;
	mov.b32 	%r13, %f14;
	shfl.sync.bfly.b32	%r14|%p4, %r13, 2, 31, -1;
	mov.b32 	%f15, %r14;
	max.f32 	%f16, %f14, %f15;
	mov.b32 	%r15, %f16;
	shfl.sync.bfly.b32	%r16|%p5, %r15, 1, 31, -1;
	mov.b32 	%f17, %r16;
	max.f32 	%f18, %f16, %f17;
	mov.b32 	%r17, %f12;
	shfl.sync.bfly.b32	%r18|%p6, %r17, 4, 31, -1;
	mov.b32 	%f19, %r18;
	max.f32 	%f20, %f12, %f19;
	mov.b32 	%r19, %f20;
	shfl.sync.bfly.b32	%r20|%p7, %r19, 2, 31, -1;
	mov.b32 	%f21, %r20;
	max.f32 	%f22, %f20, %f21;
	mov.b32 	%r21, %f22;
	shfl.sync.bfly.b32	%r22|%p8, %r21, 1, 31, -1;
	mov.b32 	%f23, %r22;
	max.f32 	%f24, %f22, %f23;
	sub.f32 	%f25, %f1, %f18;
	fma.rn.f32 	%f26, %f25, 0f3BBB989D, 0f3F000000;
	cvt.sat.f32.f32 	%f27, %f26;
	mov.f32 	%f28, 0f4B400001;
	mov.f32 	%f29, 0f437C0000;
	fma.rm.f32 	%f30, %f27, %f29, %f28;
	add.f32 	%f31, %f30, 0fCB40007F;
	neg.f32 	%f32, %f31;
	fma.rn.f32 	%f33, %f25, 0f3FB8AA3B, %f32;
	fma.rn.f32 	%f34, %f25, 0f32A57060, %f33;
	mov.b32 	%r23, %f30;
	shl.b32 	%r24, %r23, 23;
	mov.b32 	%f35, %r24;
	ex2.approx.ftz.f32 	%f36, %f34;
	mul.f32 	%f37, %f36, %f35;
	add.f32 	%f38, %f37, 0f00000000;
	sub.f32 	%f39, %f2, %f18;
	fma.rn.f32 	%f40, %f39, 0f3BBB989D, 0f3F000000;
	cvt.sat.f32.f32 	%f41, %f40;
	fma.rm.f32 	%f42, %f41, %f29, %f28;
	add.f32 	%f43, %f42, 0fCB40007F;
	neg.f32 	%f44, %f43;
	fma.rn.f32 	%f45, %f39, 0f3FB8AA3B, %f44;
	fma.rn.f32 	%f46, %f39, 0f32A57060, %f45;
	mov.b32 	%r25, %f42;
	shl.b32 	%r26, %r25, 23;
	mov.b32 	%f47, %r26;
	ex2.approx.ftz.f32 	%f48, %f46;
	mul.f32 	%f49, %f48, %f47;
	add.f32 	%f50, %f38, %f49;
	sub.f32 	%f51, %f3, %f24;
	fma.rn.f32 	%f52, %f51, 0f3BBB989D, 0f3F000000;
	cvt.sat.f32.f32 	%f53, %f52;
	fma.rm.f32 	%f54, %f53, %f29, %f28;
	add.f32 	%f55, %f54, 0fCB40007F;
	neg.f32 	%f56, %f55;
	fma.rn.f32 	%f57, %f51, 0f3FB8AA3B, %f56;
	fma.rn.f32 	%f58, %f51, 0f32A57060, %f57;
	mov.b32 	%r27, %f54;
	shl.b32 	%r28, %r27, 23;
	mov.b32 	%f59, %r28;
	ex2.approx.ftz.f32 	%f60, %f58;
	mul.f32 	%f61, %f60, %f59;
	add.f32 	%f62, %f61, 0f00000000;
	sub.f32 	%f63, %f4, %f24;
	fma.rn.f32 	%f64, %f63, 0f3BBB989D, 0f3F000000;
	cvt.sat.f32.f32 	%f65, %f64;
	fma.rm.f32 	%f66, %f65, %f29, %f28;
	add.f32 	%f67, %f66, 0fCB40007F;
	neg.f32 	%f68, %f67;
	fma.rn.f32 	%f69, %f63, 0f3FB8AA3B, %f68;
	fma.rn.f32 	%f70, %f63, 0f32A57060, %f69;
	mov.b32 	%r29, %f66;
	shl.b32 	%r30, %r29, 23;
	mov.b32 	%f71, %r30;
	ex2.approx.ftz.f32 	%f72, %f70;
	mul.f32 	%f73, %f72, %f71;
	add.f32 	%f74, %f62, %f73;
	mov.b32 	%r31, %f50;
	shfl.sync.bfly.b32	%r32|%p9, %r31, 4, 31, -1;
	mov.b32 	%f75, %r32;
	add.f32 	%f76, %f50, %f75;
	mov.b32 	%r33, %f76;
	shfl.sync.bfly.b32	%r34|%p10, %r33, 2, 31, -1;
	mov.b32 	%f77, %r34;
	add.f32 	%f78, %f76, %f77;
	mov.b32 	%r35, %f78;
	shfl.sync.bfly.b32	%r36|%p11, %r35, 1, 31, -1;
	mov.b32 	%f79, %r36;
	add.f32 	%f80, %f78, %f79;
	mov.b32 	%r37, %f74;
	shfl.sync.bfly.b32	%r38|%p12, %r37, 4, 31, -1;
	mov.b32 	%f81, %r38;
	add.f32 	%f82, %f74, %f81;
	mov.b32 	%r39, %f82;
	shfl.sync.bfly.b32	%r40|%p13, %r39, 2, 31, -1;
	mov.b32 	%f83, %r40;
	add.f32 	%f84, %f82, %f83;
	mov.b32 	%r41, %f84;
	shfl.sync.bfly.b32	%r42|%p14, %r41, 1, 31, -1;
	mov.b32 	%f85, %r42;
	add.f32 	%f86, %f84, %f85;
	div.rn.f32 	%f5, %f37, %f80;
	div.rn.f32 	%f6, %f49, %f80;
	mad.lo.s64 	%rd25, %rd30, %rd4, %rd6;
	// begin inline asm
	{  cvt.rn.f16.f32 %rs5, %f5;}

	// end inline asm
	shl.b64 	%rd26, %rd25, 1;
	add.s64 	%rd27, %rd7, %rd26;
	st.global.u16 	[%rd27], %rs5;
	// begin inline asm
	{  cvt.rn.f16.f32 %rs6, %f6;}

	// end inline asm
	st.global.u16 	[%rd27+2], %rs6;
	div.rn.f32 	%f7, %f61, %f86;
	div.rn.f32 	%f8, %f73, %f86;
	// begin inline asm
	{  cvt.rn.f16.f32 %rs7, %f7;}

	// end inline asm
	shl.b64 	%rd28, %rd4, 1;
	add.s64 	%rd29, %rd27, %rd28;
	st.global.u16 	[%rd29], %rs7;
	// begin inline asm
	{  cvt.rn.f16.f32 %rs8, %f8;}

	// end inline asm
	st.global.u16 	[%rd29+2], %rs8;
	add.s64 	%rd30, %rd30, %rd9;
	setp.lt.s64 	%p15, %rd30, %rd12;
	@%p15 bra 	$L__BB153_4;
$L__BB153_5:
	ret;

}
	// .globl	_ZN7oneflow4cuda7softmax15SoftmaxWarpImplI10SimpleLoadI6__halffE11SimpleStoreIS4_fEfLi2ELi2ELi8ELi2ELb1ELNS1_9AlgorithmE0EEEvT_T0_ll
.visible .entry _ZN7oneflow4cuda7softmax15SoftmaxWarpImplI10SimpleLoadI6__halffE11SimpleStoreIS4_fEfLi2ELi2ELi8ELi2ELb1ELNS1_9AlgorithmE0EEEvT_T0_ll(
	.param .align 8 .b8 _ZN7oneflow4cuda7softmax15SoftmaxWarpImplI10SimpleLoadI6__halffE11SimpleStoreIS4_fEfLi2ELi2ELi8ELi2ELb1ELNS1_9AlgorithmE0EEEvT_T0_ll_param_0[16],
	.param .align 8 .b8 _ZN7oneflow4cuda7softmax15SoftmaxWarpImplI10SimpleLoadI6__halffE11SimpleStoreIS4_fEfLi2ELi2ELi8ELi2ELb1ELNS1_9AlgorithmE0EEEvT_T0_ll_param_1[16],
	.param .u64 _ZN7oneflow4cuda7softmax15SoftmaxWarpImplI10SimpleLoadI6__halffE11SimpleStoreIS4_fEfLi2ELi2ELi8ELi2ELb1ELNS1_9AlgorithmE0EEEvT_T0_ll_param_2,
	.param .u64 _ZN7oneflow4cuda7softmax15SoftmaxWarpImplI10SimpleLoadI6__halffE11SimpleStoreIS4_fEfLi2ELi2ELi8ELi2ELb1ELNS1_9AlgorithmE0EEEvT_T0_ll_param_3
)
{
	.reg .pred 	%p<20>;
	.reg .b16 	%rs<9>;
	.reg .b32 	%r<43>;
	.reg .b32 	%f<109>;
	.reg .b64 	%rd<35>;

	ld.param.u64 	%rd2, [_ZN7oneflow4cuda7softmax15SoftmaxWarpImplI10SimpleLoadI6__halffE11SimpleStoreIS4_fEfLi2ELi2ELi8ELi2ELb1ELNS1_9AlgorithmE0EEEvT_T0_ll_param_0+8];
	ld.param.u64 	%rd4, [_ZN7oneflow4cuda7softmax15SoftmaxWarpImplI10SimpleLoadI6__halffE11SimpleStoreIS4_fEfLi2ELi2ELi8ELi2ELb1ELNS1_9AlgorithmE0EEEvT_T0_ll_param_1+8];
	ld.param.u64 	%rd12, [_ZN7oneflow4cuda7softmax15SoftmaxWarpImplI10SimpleLoadI6__halffE11SimpleStoreIS4_fEfLi2ELi2ELi8ELi2ELb1ELNS1_9AlgorithmE0EEEvT_T0_ll_param_1];
	ld.param.u64 	%rd13, [_ZN7oneflow4cuda7softmax15SoftmaxWarpImplI10SimpleLoadI6__halffE11SimpleStoreIS4_fEfLi2ELi2ELi8ELi2ELb1ELNS1_9AlgorithmE0EEEvT_T0_ll_param_0];
	ld.param.u64 	%rd10, [_ZN7oneflow4cuda7softmax15SoftmaxWarpImplI10SimpleLoadI6__halffE11SimpleStoreIS4_fEfLi2ELi2ELi8ELi2ELb1ELNS1_9AlgorithmE0EEEvT_T0_ll_param_2];
	ld.param.u64 	%rd11, [_ZN7oneflow4cuda7softmax15SoftmaxWarpImplI10SimpleLoadI6__halffE11SimpleStoreIS4_fEfLi2ELi2ELi8ELi2ELb1ELNS1_9AlgorithmE0EEEvT_T0_ll_param_3];
	cvta.to.global.u64 	%rd1, %rd13;
	cvta.to.global.u64 	%rd3, %rd12;
	setp.lt.s64 	%p1, %rd11, 17;
	@%p1 bra 	$L__BB154_2;
	mov.u64 	%rd14, $str;
	cvta.global.u64 	%rd15, %rd14;
	mov.u64 	%rd16, $str$1;
	cvta.global.u64 	%rd17, %rd16;
	mov.u64 	%rd18, __unnamed_154;
	cvta.global.u64 	%rd19, %rd18;
	{ // callseq 153, 0
	.param .b64 param0;
	st.param.b64 	[param0], %rd15;
	.param .b64 param1;
	st.param.b64 	[param1], %rd17;
	.param .b32 param2;
	st.param.b32 	[param2], 228;
	.param .b64 param3;
	st.param.b64 	[param3], %rd19;
	.param .b64 param4;
	st.param.b64 	[param4], 1;
	call.uni 
	__assertfail, 
	(
	param0, 
	param1, 
	param2, 
	param3, 
	param4
	);
	} // callseq 153
$L__BB154_2:
	mov.u32 	%r2, %ctaid.x;
	mov.u32 	%r3, %ntid.y;
	mov.u32 	%r4, %tid.y;
	mad.lo.s32 	%r5, %r2, %r3, %r4;
	mov.u32 	%r6, %nctaid.x;
	mul.lo.s32 	%r7, %r3, %r6;
	shl.b32 	%r1, %r7, 1;
	shl.b32 	%r8, %r5, 1;
	cvt.s64.s32 	%rd34, %r8;
	setp.le.s64 	%p2, %rd10, %rd34;
	@%p2 bra 	$L__BB154_13;
	mov.u32 	%r9, %tid.x;
	shl.b32 	%r10, %r9, 1;
	cvt.u64.u32 	%rd6, %r10;
	cvt.s64.s32 	%rd7, %r1;
$L__BB154_4:
	setp.le.s64 	%p3, %rd11, %rd6;
	mov.f32 	%f103, 0fFF800000;
	mov.f32 	%f104, %f103;
	mov.f32 	%f105, %f103;
	@%p3 bra 	$L__BB154_6;
	mad.lo.s64 	%rd20, %rd34, %rd2, %rd6;
	shl.b64 	%rd21, %rd20, 1;
	add.s64 	%rd22, %rd1, %rd21;
	ld.global.u16 	%rs1, [%rd22];
	// begin inline asm
	{  cvt.f32.f16 %f104, %rs1;}

	// end inline asm
	ld.global.u16 	%rs2, [%rd22+2];
	// begin inline asm
	{  cvt.f32.f16 %f105, %rs2;}

	// end inline asm
	max.f32 	%f23, %f104, 0fFF800000;
	max.f32 	%f103, %f23, %f105;
$L__BB154_6:
	setp.le.s64 	%p4, %rd11, %rd6;
	mov.f32 	%f106, 0fFF800000;
	mov.f32 	%f107, %f106;
	mov.f32 	%f108, %f106;
	@%p4 bra 	$L__BB154_8;
	mad.lo.s64 	%rd23, %rd2, %rd34, %rd2;
	add.s64 	%rd24, %rd23, %rd6;
	shl.b64 	%rd25, %rd24, 1;
	add.s64 	%rd26, %rd1, %rd25;
	ld.global.u16 	%rs3, [%rd26];
	// begin inline asm
	{  cvt.f32.f16 %f107, %rs3;}

	// end inline asm
	ld.global.u16 	%rs4, [%rd26+2];
	// begin inline asm
	{  cvt.f32.f16 %f108, %rs4;}

	// end inline asm
	max.f32 	%f27, %f107, 0fFF800000;
	max.f32 	%f106, %f27, %f108;
$L__BB154_8:
	setp.le.s64 	%p5, %rd11, %rd6;
	mov.b32 	%r11, %f103;
	shfl.sync.bfly.b32	%r12|%p6, %r11, 4, 31, -1;
	mov.b32 	%f28, %r12;
	max.f32 	%f29, %f103, %f28;
	mov.b32 	%r13, %f29;
	shfl.sync.bfly.b32	%r14|%p7, %r13, 2, 31, -1;
	mov.b32 	%f30, %r14;
	max.f32 	%f31, %f29, %f30;
	mov.b32 	%r15, %f31;
	shfl.sync.bfly.b32	%r16|%p8, %r15, 1, 31, -1;
	mov.b32 	%f32, %r16;
	max.f32 	%f33, %f31, %f32;
	mov.b32 	%r17, %f106;
	shfl.sync.bfly.b32	%r18|%p9, %r17, 4, 31, -1;
	mov.b32 	%f34, %r18;
	max.f32 	%f35, %f106, %f34;
	mov.b32 	%r19, %f35;
	shfl.sync.bfly.b32	%r20|%p10, %r19, 2, 31, -1;
	mov.b32 	%f36, %r20;
	max.f32 	%f37, %f35, %f36;
	mov.b32 	%r21, %f37;
	shfl.sync.bfly.b32	%r22|%p11, %r21, 1, 31, -1;
	mov.b32 	%f38, %r22;
	max.f32 	%f39, %f37, %f38;
	sub.f32 	%f40, %f104, %f33;
	fma.rn.f32 	%f41, %f40, 0f3BBB989D, 0f3F000000;
	cvt.sat.f32.f32 	%f42, %f41;
	mov.f32 	%f43, 0f4B400001;
	mov.f32 	%f44, 0f437C0000;
	fma.rm.f32 	%f45, %f42, %f44, %f43;
	add.f32 	%f46, %f45, 0fCB40007F;
	neg.f32 	%f47, %f46;
	fma.rn.f32 	%f48, %f40, 0f3FB8AA3B, %f47;
	fma.rn.f32 	%f49, %f40, 0f32A57060, %f48;
	mov.b32 	%r23, %f45;
	shl.b32 	%r24, %r23, 23;
	mov.b32 	%f50, %r24;
	ex2.approx.ftz.f32 	%f51, %f49;
	mul.f32 	%f52, %f51, %f50;
	add.f32 	%f53, %f52, 0f00000000;
	sub.f32 	%f54, %f105, %f33;
	fma.rn.f32 	%f55, %f54, 0f3BBB989D, 0f3F000000;
	cvt.sat.f32.f32 	%f56, %f55;
	fma.rm.f32 	%f57, %f56, %f44, %f43;
	add.f32 	%f58, %f57, 0fCB40007F;
	neg.f32 	%f59, %f58;
	fma.rn.f32 	%f60, %f54, 0f3FB8AA3B, %f59;
	fma.rn.f32 	%f61, %f54, 0f32A57060, %f60;
	mov.b32 	%r25, %f57;
	shl.b32 	%r26, %r25, 23;
	mov.b32 	%f62, %r26;
	ex2.approx.ftz.f32 	%f63, %f61;
	mul.f32 	%f64, %f63, %f62;
	add.f32 	%f65, %f53, %f64;
	sub.f32 	%f66, %f107, %f39;
	fma.rn.f32 	%f67, %f66, 0f3BBB989D, 0f3F000000;
	cvt.sat.f32.f32 	%f68, %f67;
	fma.rm.f32 	%f69, %f68, %f44, %f43;
	add.f32 	%f70, %f69, 0fCB40007F;
	neg.f32 	%f71, %f70;
	fma.rn.f32 	%f72, %f66, 0f3FB8AA3B, %f71;
	fma.rn.f32 	%f73, %f66, 0f32A57060, %f72;
	mov.b32 	%r27, %f69;
	shl.b32 	%r28, %r27, 23;
	mov.b32 	%f74, %r28;
	ex2.approx.ftz.f32 	%f75, %f73;
	mul.f32 	%f13, %f75, %f74;
	add.f32 	%f76, %f13, 0f00000000;
	sub.f32 	%f77, %f108, %f39;
	fma.rn.f32 	%f78, %f77, 0f3BBB989D, 0f3F000000;
	cvt.sat.f32.f32 	%f79, %f78;
	fma.rm.f32 	%f80, %f79, %f44, %f43;
	add.f32 	%f81, %f80, 0fCB40007F;
	neg.f32 	%f82, %f81;
	fma.rn.f32 	%f83, %f77, 0f3FB8AA3B, %f82;
	fma.rn.f32 	%f84, %f77, 0f32A57060, %f83;
	mov.b32 	%r29, %f80;
	shl.b32 	%r30, %r29, 23;
	mov.b32 	%f85, %r30;
	ex2.approx.ftz.f32 	%f86, %f84;
	mul.f32 	%f14, %f86, %f85;
	add.f32 	%f87, %f76, %f14;
	mov.b32 	%r31, %f65;
	shfl.sync.bfly.b32	%r32|%p12, %r31, 4, 31, -1;
	mov.b32 	%f88, %r32;
	add.f32 	%f89, %f65, %f88;
	mov.b32 	%r33, %f89;
	shfl.sync.bfly.b32	%r34|%p13, %r33, 2, 31, -1;
	mov.b32 	%f90, %r34;
	add.f32 	%f91, %f89, %f90;
	mov.b32 	%r35, %f91;
	shfl.sync.bfly.b32	%r36|%p14, %r35, 1, 31, -1;
	mov.b32 	%f92, %r36;
	add.f32 	%f93, %f91, %f92;
	mov.b32 	%r37, %f87;
	shfl.sync.bfly.b32	%r38|%p15, %r37, 4, 31, -1;
	mov.b32 	%f94, %r38;
	add.f32 	%f95, %f87, %f94;
	mov.b32 	%r39, %f95;
	shfl.sync.bfly.b32	%r40|%p16, %r39, 2, 31, -1;
	mov.b32 	%f96, %r40;
	add.f32 	%f97, %f95, %f96;
	mov.b32 	%r41, %f97;
	shfl.sync.bfly.b32	%r42|%p17, %r41, 1, 31, -1;
	mov.b32 	%f98, %r42;
	add.f32 	%f15, %f97, %f98;
	div.rn.f32 	%f16, %f52, %f93;
	div.rn.f32 	%f17, %f64, %f93;
	@%p5 bra 	$L__BB154_10;
	mad.lo.s64 	%rd27, %rd34, %rd4, %rd6;
	// begin inline asm
	{  cvt.rn.f16.f32 %rs5, %f16;}

	// end inline asm
	shl.b64 	%rd28, %rd27, 1;
	add.s64 	%rd29, %rd3, %rd28;
	st.global.u16 	[%rd29], %rs5;
	// begin inline asm
	{  cvt.rn.f16.f32 %rs6, %f17;}

	// end inline asm
	st.global.u16 	[%rd29+2], %rs6;
$L__BB154_10:
	setp.le.s64 	%p18, %rd11, %rd6;
	div.rn.f32 	%f18, %f13, %f15;
	div.rn.f32 	%f19, %f14, %f15;
	@%p18 bra 	$L__BB154_12;
	mad.lo.s64 	%rd30, %rd4, %rd34, %rd4;
	add.s64 	%rd31, %rd30, %rd6;
	// begin inline asm
	{  cvt.rn.f16.f32 %rs7, %f18;}

	// end inline asm
	shl.b64 	%rd32, %rd31, 1;
	add.s64 	%rd33, %rd3, %rd32;
	st.global.u16 	[%rd33], %rs7;
	// begin inline asm
	{  cvt.rn.f16.f32 %rs8, %f19;}

	// end inline asm
	st.global.u16 	[%rd33+2], %rs8;
$L__BB154_12:
	add.s64 	%rd34, %rd34, %rd7;
	setp.lt.s64 	%p19, %rd34, %rd10;
	@%p19 bra 	$L__BB154_4;
$L__BB154_13:
	ret;

}
	// .globl	_ZN7oneflow4cuda7softmax15SoftmaxWarpImplI10SimpleLoadI6__halffE11SimpleStoreIS4_fEfLi2ELi2ELi8ELi1ELb0ELNS1_9AlgorithmE0EEEvT_T0_ll
.visible .entry _ZN7oneflow4cuda7softmax15SoftmaxWarpImplI10SimpleLoadI6__halffE11SimpleStoreIS4_fEfLi2ELi2ELi8ELi1ELb0ELNS1_9AlgorithmE0EEEvT_T0_ll(
	.param .align 8 .b8 _ZN7oneflow4cuda7softmax15SoftmaxWarpImplI10SimpleLoadI6__halffE11SimpleStoreIS4_fEfLi2ELi2ELi8ELi1ELb0ELNS1_9AlgorithmE0EEEvT_T0_ll_param_0[16],
	.param .align 8 .b8 _ZN7oneflow4cuda7softmax15SoftmaxWarpImplI10SimpleLoadI6__halffE11SimpleStoreIS4_fEfLi2ELi2ELi8ELi1ELb0ELNS1_9AlgorithmE0EEEvT_T0_ll_param_1[16],
	.param .u64 _ZN7oneflow4cuda7softmax15SoftmaxWarpImplI10SimpleLoadI6__halffE11SimpleStoreIS4_fEfLi2ELi2ELi8ELi1ELb0ELNS1_9AlgorithmE0EEEvT_T0_ll_param_2,
	.param .u64 _ZN7oneflow4cuda7softmax15SoftmaxWarpImplI10SimpleLoadI6__halffE11SimpleStoreIS4_fEfLi2ELi2ELi8ELi1ELb0ELNS1_9AlgorithmE0EEEvT_T0_ll_param_3
)
{
	.reg .pred 	%p<26>;
	.reg .b16 	%rs<13>;
	.reg .b32 	%r<60>;
	.reg .b32 	%f<131>;
	.reg .b64 	%rd<55>;

	ld.param.u64 	%rd2, [_ZN7oneflow4cuda7softmax15SoftmaxWarpImplI10SimpleLoadI6__halffE11SimpleStoreIS4_fEfLi2ELi2ELi8ELi1ELb0ELNS1_9AlgorithmE0EEEvT_T0_ll_param_0+8];
	ld.param.u64 	%rd4, [_ZN7oneflow4cuda7softmax15SoftmaxWarpImplI10SimpleLoadI6__halffE11SimpleStoreIS4_fEfLi2ELi2ELi8ELi1ELb0ELNS1_9AlgorithmE0EEEvT_T0_ll_param_1+8];
	ld.param.u64 	%rd19, [_ZN7oneflow4cuda7softmax15SoftmaxWarpImplI10SimpleLoadI6__halffE11SimpleStoreIS4_fEfLi2ELi2ELi8ELi1ELb0ELNS1_9AlgorithmE0EEEvT_T0_ll_param_1];
	ld.param.u64 	%rd20, [_ZN7oneflow4cuda7softmax15SoftmaxWarpImplI10SimpleLoadI6__halffE11SimpleStoreIS4_fEfLi2ELi2ELi8ELi1ELb0ELNS1_9AlgorithmE0EEEvT_T0_ll_param_0];
	ld.param.u64 	%rd18, [_ZN7oneflow4cuda7softmax15SoftmaxWarpImplI10SimpleLoadI6__halffE11SimpleStoreIS4_fEfLi2ELi2ELi8ELi1ELb0ELNS1_9AlgorithmE0EEEvT_T0_ll_param_2];
	ld.param.u64 	%rd21, [_ZN7oneflow4cuda7softmax15SoftmaxWarpImplI10SimpleLoadI6__halffE11SimpleStoreIS4_fEfLi2ELi2ELi8ELi1ELb0ELNS1_9AlgorithmE0EEEvT_T0_ll_param_3];
	cvta.to.global.u64 	%rd1, %rd20;
	cvta.to.global.u64 	%rd3, %rd19;
	setp.lt.s64 	%p1, %rd21, 17;
	@%p1 bra 	$L__BB155_2;
	mov.u64 	%rd22, $str;
	cvta.global.u64 	%rd23, %rd22;
	mov.u64 	%rd24, $str$1;
	cvta.global.u64 	%rd25, %rd24;
	mov.u64 	%rd26, __unnamed_155;
	cvta.global.u64 	%rd27, %rd26;
	{ // callseq 154, 0
	.param .b64 param0;
	st.param.b64 	[param0], %rd23;
	.param .b64 param1;
	st.param.b64 	[param1], %rd25;
	.param .b32 param2;
	st.param.b32 	[param2], 228;
	.param .b64 param3;
	st.param.b64 	[param3], %rd27;
	.param .b64 param4;
	st.param.b64 	[param4], 1;
	call.uni 
	__assertfail, 
	(
	param0, 
	param1, 
	param2, 
	param3, 
	param4
	);
	} // callseq 154
$L__BB155_2:
	mov.u32 	%r1, %ctaid.x;
	mov.u32 	%r2, %ntid.y;
	mov.u32 	%r3, %tid.y;
	mad.lo.s32 	%r4, %r1, %r2, %r3;
	mov.u32 	%r5, %nctaid.x;
	mul.lo.s32 	%r6, %r5, %r2;
	cvt.s64.s32 	%rd5, %r6;
	cvt.s64.s32 	%rd54, %r4;
	setp.le.s64 	%p2, %rd18, %rd54;
	@%p2 bra 	$L__BB155_10;
	mov.u32 	%r7, %tid.x;
	shl.b32 	%r8, %r7, 1;
	cvt.u64.u32 	%rd7, %r8;
	add.s64 	%rd8, %rd5, %rd54;
	max.s64 	%rd28, %rd18, %rd8;
	setp.lt.s64 	%p3, %rd8, %rd18;
	selp.u64 	%rd9, 1, 0, %p3;
	add.s64 	%rd29, %rd8, %rd9;
	sub.s64 	%rd10, %rd28, %rd29;
	or.b64  	%rd30, %rd10, %rd5;
	and.b64  	%rd31, %rd30, -4294967296;
	setp.ne.s64 	%p4, %rd31, 0;
	@%p4 bra 	$L__BB155_5;
	cvt.u32.u64 	%r9, %rd5;
	cvt.u32.u64 	%r10, %rd10;
	div.u32 	%r11, %r10, %r9;
	cvt.u64.u32 	%rd52, %r11;
	bra.uni 	$L__BB155_6;
$L__BB155_5:
	div.u64 	%rd52, %rd10, %rd5;
$L__BB155_6:
	add.s64 	%rd14, %rd52, %rd9;
	and.b64  	%rd32, %rd14, 1;
	setp.eq.b64 	%p5, %rd32, 1;
	@%p5 bra 	$L__BB155_8;
	mad.lo.s64 	%rd33, %rd2, %rd54, %rd7;
	shl.b64 	%rd34, %rd33, 1;
	add.s64 	%rd35, %rd1, %rd34;
	ld.global.u16 	%rs1, [%rd35];
	// begin inline asm
	{  cvt.f32.f16 %f1, %rs1;}

	// end inline asm
	ld.global.u16 	%rs2, [%rd35+2];
	// begin inline asm
	{  cvt.f32.f16 %f2, %rs2;}

	// end inline asm
	max.f32 	%f5, %f1, 0fFF800000;
	max.f32 	%f6, %f5, %f2;
	mov.b32 	%r12, %f6;
	shfl.sync.bfly.b32	%r13|%p6, %r12, 4, 31, -1;
	mov.b32 	%f7, %r13;
	max.f32 	%f8, %f6, %f7;
	mov.b32 	%r14, %f8;
	shfl.sync.bfly.b32	%r15|%p7, %r14, 2, 31, -1;
	mov.b32 	%f9, %r15;
	max.f32 	%f10, %f8, %f9;
	mov.b32 	%r16, %f10;
	shfl.sync.bfly.b32	%r17|%p8, %r16, 1, 31, -1;
	mov.b32 	%f11, %r17;
	max.f32 	%f12, %f10, %f11;
	sub.f32 	%f13, %f1, %f12;
	fma.rn.f32 	%f14, %f13, 0f3BBB989D, 0f3F000000;
	cvt.sat.f32.f32 	%f15, %f14;
	mov.f32 	%f16, 0f4B400001;
	mov.f32 	%f17, 0f437C0000;
	fma.rm.f32 	%f18, %f15, %f17, %f16;
	add.f32 	%f19, %f18, 0fCB40007F;
	neg.f32 	%f20, %f19;
	fma.rn.f32 	%f21, %f13, 0f3FB8AA3B, %f20;
	fma.rn.f32 	%f22, %f13, 0f32A57060, %f21;
	mov.b32 	%r18, %f18;
	shl.b32 	%r19, %r18, 23;
	mov.b32 	%f23, %r19;
	ex2.approx.ftz.f32 	%f24, %f22;
	mul.f32 	%f25, %f24, %f23;
	add.f32 	%f26, %f25, 0f00000000;
	sub.f32 	%f27, %f2, %f12;
	fma.rn.f32 	%f28, %f27, 0f3BBB989D, 0f3F000000;
	cvt.sat.f32.f32 	%f29, %f28;
	fma.rm.f32 	%f30, %f29, %f17, %f16;
	add.f32 	%f31, %f30, 0fCB40007F;
	neg.f32 	%f32, %f31;
	fma.rn.f32 	%f33, %f27, 0f3FB8AA3B, %f32;
	fma.rn.f32 	%f34, %f27, 0f32A57060, %f33;
	mov.b32 	%r20, %f30;
	shl.b32 	%r21, %r20, 23;
	mov.b32 	%f35, %r21;
	ex2.approx.ftz.f32 	%f36, %f34;
	mul.f32 	%f37, %f36, %f35;
	add.f32 	%f38, %f26, %f37;
	mov.b32 	%r22, %f38;
	shfl.sync.bfly.b32	%r23|%p9, %r22, 4, 31, -1;
	mov.b32 	%f39, %r23;
	add.f32 	%f40, %f38, %f39;
	mov.b32 	%r24, %f40;
	shfl.sync.bfly.b32	%r25|%p10, %r24, 2, 31, -1;
	mov.b32 	%f41, %r25;
	add.f32 	%f42, %f40, %f41;
	mov.b32 	%r26, %f42;
	shfl.sync.bfly.b32	%r27|%p11, %r26, 1, 31, -1;
	mov.b32 	%f43, %r27;
	add.f32 	%f44, %f42, %f43;
	div.rn.f32 	%f3, %f25, %f44;
	div.rn.f32 	%f4, %f37, %f44;
	mad.lo.s64 	%rd36, %rd4, %rd54, %rd7;
	// begin inline asm
	{  cvt.rn.f16.f32 %rs3, %f3;}

	// end inline asm
	shl.b64 	%rd37, %rd36, 1;
	add.s64 	%rd38, %rd3, %rd37;
	st.global.u16 	[%rd38], %rs3;
	// begin inline asm
	{  cvt.rn.f16.f32 %rs4, %f4;}

	// end inline asm
	st.global.u16 	[%rd38+2], %rs4;
	mov.u64 	%rd54, %rd8;
$L__BB155_8:
	setp.eq.s64 	%p12, %rd14, 0;
	@%p12 bra 	$L__BB155_10;
$L__BB155_9:
	mad.lo.s64 	%rd39, %rd54, %rd2, %rd7;
	shl.b64 	%rd40, %rd39, 1;
	add.s64 	%rd41, %rd1, %rd40;
	ld.global.u16 	%rs5, [%rd41];
	// begin inline asm
	{  cvt.f32.f16 %f45, %rs5;}

	// end inline asm
	ld.global.u16 	%rs6, [%rd41+2];
	// begin inline asm
	{  cvt.f32.f16 %f46, %rs6;}

	// end inline asm
	max.f32 	%f53, %f45, 0fFF800000;
	max.f32 	%f54, %f53, %f46;
	mov.b32 	%r28, %f54;
	shfl.sync.bfly.b32	%r29|%p13, %r28, 4, 31, -1;
	mov.b32 	%f55, %r29;
	max.f32 	%f56, %f54, %f55;
	mov.b32 	%r30, %f56;
	shfl.sync.bfly.b32	%r31|%p14, %r30, 2, 31, -1;
	mov.b32 	%f57, %r31;
	max.f32 	%f58, %f56, %f57;
	mov.b32 	%r32, %f58;
	shfl.sync.bfly.b32	%r33|%p15, %r32, 1, 31, -1;
	mov.b32 	%f59, %r33;
	max.f32 	%f60, %f58, %f59;
	sub.f32 	%f61, %f45, %f60;
	fma.rn.f32 	%f62, %f61, 0f3BBB989D, 0f3F000000;
	cvt.sat.f32.f32 	%f63, %f62;
	mov.f32 	%f64, 0f4B400001;
	mov.f32 	%f65, 0f437C0000;
	fma.rm.f32 	%f66, %f63, %f65, %f64;
	add.f32 	%f67, %f66, 0fCB40007F;
	neg.f32 	%f68, %f67;
	fma.rn.f32 	%f69, %f61, 0f3FB8AA3B, %f68;
	fma.rn.f32 	%f70, %f61, 0f32A57060, %f69;
	mov.b32 	%r34, %f66;
	shl.b32 	%r35, %r34, 23;
	mov.b32 	%f71, %r35;
	ex2.approx.ftz.f32 	%f72, %f70;
	mul.f32 	%f73, %f72, %f71;
	add.f32 	%f74, %f73, 0f00000000;
	sub.f32 	%f75, %f46, %f60;
	fma.rn.f32 	%f76, %f75, 0f3BBB989D, 0f3F000000;
	cvt.sat.f32.f32 	%f77, %f76;
	fma.rm.f32 	%f78, %f77, %f65, %f64;
	add.f32 	%f79, %f78, 0fCB40007F;
	neg.f32 	%f80, %f79;
	fma.rn.f32 	%f81, %f75, 0f3FB8AA3B, %f80;
	fma.rn.f32 	%f82, %f75, 0f32A57060, %f81;
	mov.b32 	%r36, %f78;
	shl.b32 	%r37, %r36, 23;
	mov.b32 	%f83, %r37;
	ex2.approx.ftz.f32 	%f84, %f82;
	mul.f32 	%f85, %f84, %f83;
	add.f32 	%f86, %f74, %f85;
	mov.b32 	%r38, %f86;
	shfl.sync.bfly.b32	%r39|%p16, %r38, 4, 31, -1;
	mov.b32 	%f87, %r39;
	add.f32 	%f88, %f86, %f87;
	mov.b32 	%r40, %f88;
	shfl.sync.bfly.b32	%r41|%p17, %r40, 2, 31, -1;
	mov.b32 	%f89, %r41;
	add.f32 	%f90, %f88, %f89;
	mov.b32 	%r42, %f90;
	shfl.sync.bfly.b32	%r43|%p18, %r42, 1, 31, -1;
	mov.b32 	%f91, %r43;
	add.f32 	%f92, %f90, %f91;
	div.rn.f32 	%f47, %f73, %f92;
	div.rn.f32 	%f48, %f85, %f92;
	mad.lo.s64 	%rd42, %rd54, %rd4, %rd7;
	// begin inline asm
	{  cvt.rn.f16.f32 %rs7, %f47;}

	// end inline asm
	shl.b64 	%rd43, %rd42, 1;
	add.s64 	%rd44, %rd3, %rd43;
	st.global.u16 	[%rd44], %rs7;
	// begin inline asm
	{  cvt.rn.f16.f32 %rs8, %f48;}

	// end inline asm
	st.global.u16 	[%rd44+2], %rs8;
	add.s64 	%rd45, %rd54, %rd5;
	mad.lo.s64 	%rd46, %rd45, %rd2, %rd7;
	shl.b64 	%rd47, %rd46, 1;
	add.s64 	%rd48, %rd1, %rd47;
	ld.global.u16 	%rs9, [%rd48];
	// begin inline asm
	{  cvt.f32.f16 %f49, %rs9;}

	// end inline asm
	ld.global.u16 	%rs10, [%rd48+2];
	// begin inline asm
	{  cvt.f32.f16 %f50, %rs10;}

	// end inline asm
	max.f32 	%f93, %f49, 0fFF800000;
	max.f32 	%f94, %f93, %f50;
	mov.b32 	%r44, %f94;
	shfl.sync.bfly.b32	%r45|%p19, %r44, 4, 31, -1;
	mov.b32 	%f95, %r45;
	max.f32 	%f96, %f94, %f95;
	mov.b32 	%r46, %f96;
	shfl.sync.bfly.b32	%r47|%p20, %r46, 2, 31, -1;
	mov.b32 	%f97, %r47;
	max.f32 	%f98, %f96, %f97;
	mov.b32 	%r48, %f98;
	shfl.sync.bfly.b32	%r49|%p21, %r48, 1, 31, -1;
	mov.b32 	%f99, %r49;
	max.f32 	%f100, %f98, %f99;
	sub.f32 	%f101, %f49, %f100;
	fma.rn.f32 	%f102, %f101, 0f3BBB989D, 0f3F000000;
	cvt.sat.f32.f32 	%f103, %f102;
	fma.rm.f32 	%f104, %f103, %f65, %f64;
	add.f32 	%f105, %f104, 0fCB40007F;
	neg.f32 	%f106, %f105;
	fma.rn.f32 	%f107, %f101, 0f3FB8AA3B, %f106;
	fma.rn.f32 	%f108, %f101, 0f32A57060, %f107;
	mov.b32 	%r50, %f104;
	shl.b32 	%r51, %r50, 23;
	mov.b32 	%f109, %r51;
	ex2.approx.ftz.f32 	%f110, %f108;
	mul.f32 	%f111, %f110, %f109;
	add.f32 	%f112, %f111, 0f00000000;
	sub.f32 	%f113, %f50, %f100;
	fma.rn.f32 	%f114, %f113, 0f3BBB989D, 0f3F000000;
	cvt.sat.f32.f32 	%f115, %f114;
	fma.rm.f32 	%f116, %f115, %f65, %f64;
	add.f32 	%f117, %f116, 0fCB40007F;
	neg.f32 	%f118, %f117;
	fma.rn.f32 	%f119, %f113, 0f3FB8AA3B, %f118;
	fma.rn.f32 	%f120, %f113, 0f32A57060, %f119;
	mov.b32 	%r52, %f116;
	shl.b32 	%r53, %r52, 23;
	mov.b32 	%f121, %r53;
	ex2.approx.ftz.f32 	%f122, %f120;
	mul.f32 	%f123, %f122, %f121;
	add.f32 	%f124, %f112, %f123;
	mov.b32 	%r54, %f124;
	shfl.sync.bfly.b32	%r55|%p22, %r54, 4, 31, -1;
	mov.b32 	%f125, %r55;
	add.f32 	%f126, %f124, %f125;
	mov.b32 	%r56, %f126;
	shfl.sync.bfly.b32	%r57|%p23, %r56, 2, 31, -1;
	mov.b32 	%f127, %r57;
	add.f32 	%f128, %f126, %f127;
	mov.b32 	%r58, %f128;
	shfl.sync.bfly.b32	%r59|%p24, %r58, 1, 31, -1;
	mov.b32 	%f129, %r59;
	add.f32 	%f130, %f128, %f129;
	div.rn.f32 	%f51, %f111, %f130;
	div.rn.f32 	%f52, %f123, %f130;
	mad.lo.s64 	%rd49, %rd45, %rd4, %rd7;
	// begin inline asm
	{  cvt.rn.f16.f32 %rs11, %f51;}

	// end inline asm
	shl.b64 	%rd50, %rd49, 1;
	add.s64 	%rd51, %rd3, %rd50;
	st.global.u16 	[%rd51], %rs11;
	// begin inline asm
	{  cvt.rn.f16.f32 %rs12, %f52;}

	// end inline asm
	st.global.u16 	[%rd51+2], %rs12;
	add.s64 	%rd54, %rd45, %rd5;
	setp.lt.s64 	%p25, %rd54, %rd18;
	@%p25 bra 	$L__BB155_9;
$L__BB155_10:
	ret;

}
	// .globl	_ZN7oneflow4cuda7softmax15SoftmaxWarpImplI10SimpleLoadI6__halffE11SimpleStoreIS4_fEfLi2ELi2ELi8ELi1ELb1ELNS1_9AlgorithmE0EEEvT_T0_ll
.visible .entry _ZN7oneflow4cuda7softmax15SoftmaxWarpImplI10SimpleLoadI6__halffE11SimpleStoreIS4_fEfLi2ELi2ELi8ELi1ELb1ELNS1_9AlgorithmE0EEEvT_T0_ll(
	.param .align 8 .b8 _ZN7oneflow4cuda7softmax15SoftmaxWarpImplI10SimpleLoadI6__halffE11SimpleStoreIS4_fEfLi2ELi2ELi8ELi1ELb1ELNS1_9AlgorithmE0EEEvT_T0_ll_param_0[16],
	.param .align 8 .b8 _ZN7oneflow4cuda7softmax15SoftmaxWarpImplI10SimpleLoadI6__halffE11SimpleStoreIS4_fEfLi2ELi2ELi8ELi1ELb1ELNS1_9AlgorithmE0EEEvT_T0_ll_param_1[16],
	.param .u64 _ZN7oneflow4cuda7softmax15SoftmaxWarpImplI10SimpleLoadI6__halffE11SimpleStoreIS4_fEfLi2ELi2ELi8ELi1ELb1ELNS1_9AlgorithmE0EEEvT_T0_ll_param_2,
	.param .u64 _ZN7oneflow4cuda7softmax15SoftmaxWarpImplI10SimpleLoadI6__halffE11SimpleStoreIS4_fEfLi2ELi2ELi8ELi1ELb1ELNS1_9AlgorithmE0EEEvT_T0_ll_param_3
)
{
	.reg .pred 	%p<12>;
	.reg .b16 	%rs<5>;
	.reg .b32 	%r<25>;
	.reg .b32 	%f<56>;
	.reg .b64 	%rd<27>;

	ld.param.u64 	%rd1, [_ZN7oneflow4cuda7softmax15SoftmaxWarpImplI10SimpleLoadI6__halffE11SimpleStoreIS4_fEfLi2ELi2ELi8ELi1ELb1ELNS1_9AlgorithmE0EEEvT_T0_ll_param_0];
	ld.param.u64 	%rd2, [_ZN7oneflow4cuda7softmax15SoftmaxWarpImplI10SimpleLoadI6__halffE11SimpleStoreIS4_fEfLi2ELi2ELi8ELi1ELb1ELNS1_9AlgorithmE0EEEvT_T0_ll_param_0+8];
	ld.param.u64 	%rd3, [_ZN7oneflow4cuda7softmax15SoftmaxWarpImplI10SimpleLoadI6__halffE11SimpleStoreIS4_fEfLi2ELi2ELi8ELi1ELb1ELNS1_9AlgorithmE0EEEvT_T0_ll_param_1];
	ld.param.u64 	%rd4, [_ZN7oneflow4cuda7softmax15SoftmaxWarpImplI10SimpleLoadI6__halffE11SimpleStoreIS4_fEfLi2ELi2ELi8ELi1ELb1ELNS1_9AlgorithmE0EEEvT_T0_ll_param_1+8];
	ld.param.u64 	%rd12, [_ZN7oneflow4cuda7softmax15SoftmaxWarpImplI10SimpleLoadI6__halffE11SimpleStoreIS4_fEfLi2ELi2ELi8ELi1ELb1ELNS1_9AlgorithmE0EEEvT_T0_ll_param_2];
	ld.param.u64 	%rd13, [_ZN7oneflow4cuda7softmax15SoftmaxWarpImplI10SimpleLoadI6__halffE11SimpleStoreIS4_fEfLi2ELi2ELi8ELi1ELb1ELNS1_9AlgorithmE0EEEvT_T0_ll_param_3];
	setp.lt.s64 	%p1, %rd13, 17;
	@%p1 bra 	$L__BB156_2;
	mov.u64 	%rd14, $str;
	cvta.global.u64 	%rd15, %rd14;
	mov.u64 	%rd16, $str$1;
	cvta.global.u64 	%rd17, %rd16;
	mov.u64 	%rd18, __unnamed_156;
	cvta.global.u64 	%rd19, %rd18;
	{ // callseq 155, 0
	.param .b64 param0;
	st.param.b64 	[param0], %rd15;
	.param .b64 param1;
	st.param.b64 	[param1], %rd17;
	.param .b32 param2;
	st.param.b32 	[param2], 228;
	.param .b64 param3;
	st.param.b64 	[param3], %rd19;
	.param .b64 param4;
	st.param.b64 	[param4], 1;
	call.uni 
	__assertfail, 
	(
	param0, 
	param1, 
	param2, 
	param3, 
	param4
	);
	} // callseq 155
$L__BB156_2:
	mov.u32 	%r2, %ctaid.x;
	mov.u32 	%r3, %ntid.y;
	mov.u32 	%r4, %tid.y;
	mad.lo.s32 	%r5, %r2, %r3, %r4;
	mov.u32 	%r6, %nctaid.x;
	mul.lo.s32 	%r1, %r6, %r3;
	cvt.s64.s32 	%rd26, %r5;
	setp.le.s64 	%p2, %rd12, %rd26;
	@%p2 bra 	$L__BB156_9;
	mov.u32 	%r7, %tid.x;
	shl.b32 	%r8, %r7, 1;
	cvt.u64.u32 	%rd6, %r8;
	cvta.to.global.u64 	%rd7, %rd3;
	cvta.to.global.u64 	%rd8, %rd1;
	cvt.s64.s32 	%rd9, %r1;
$L__BB156_4:
	setp.le.s64 	%p3, %rd13, %rd6;
	mov.f32 	%f53, 0fFF800000;
	mov.f32 	%f54, %f53;
	mov.f32 	%f55, %f53;
	@%p3 bra 	$L__BB156_6;
	mad.lo.s64 	%rd20, %rd26, %rd2, %rd6;
	shl.b64 	%rd21, %rd20, 1;
	add.s64 	%rd22, %rd8, %rd21;
	ld.global.u16 	%rs1, [%rd22];
	// begin inline asm
	{  cvt.f32.f16 %f54, %rs1;}

	// end inline asm
	ld.global.u16 	%rs2, [%rd22+2];
	// begin inline asm
	{  cvt.f32.f16 %f53, %rs2;}

	// end inline asm
	max.f32 	%f12, %f54, 0fFF800000;
	max.f32 	%f55, %f12, %f53;
$L__BB156_6:
	setp.le.s64 	%p4, %rd13, %rd6;
	mov.b32 	%r9, %f55;
	shfl.sync.bfly.b32	%r10|%p5, %r9, 4, 31, -1;
	mov.b32 	%f13, %r10;
	max.f32 	%f14, %f55, %f13;
	mov.b32 	%r11, %f14;
	shfl.sync.bfly.b32	%r12|%p6, %r11, 2, 31, -1;
	mov.b32 	%f15, %r12;
	max.f32 	%f16, %f14, %f15;
	mov.b32 	%r13, %f16;
	shfl.sync.bfly.b32	%r14|%p7, %r13, 1, 31, -1;
	mov.b32 	%f17, %r14;
	max.f32 	%f18, %f16, %f17;
	sub.f32 	%f19, %f54, %f18;
	fma.rn.f32 	%f20, %f19, 0f3BBB989D, 0f3F000000;
	cvt.sat.f32.f32 	%f21, %f20;
	mov.f32 	%f22, 0f4B400001;
	mov.f32 	%f23, 0f437C0000;
	fma.rm.f32 	%f24, %f21, %f23, %f22;
	add.f32 	%f25, %f24, 0fCB40007F;
	neg.f32 	%f26, %f25;
	fma.rn.f32 	%f27, %f19, 0f3FB8AA3B, %f26;
	fma.rn.f32 	%f28, %f19, 0f32A57060, %f27;
	mov.b32 	%r15, %f24;
	shl.b32 	%r16, %r15, 23;
	mov.b32 	%f29, %r16;
	ex2.approx.ftz.f32 	%f30, %f28;
	mul.f32 	%f31, %f30, %f29;
	add.f32 	%f32, %f31, 0f00000000;
	sub.f32 	%f33, %f53, %f18;
	fma.rn.f32 	%f34, %f33, 0f3BBB989D, 0f3F000000;
	cvt.sat.f32.f32 	%f35, %f34;
	fma.rm.f32 	%f36, %f35, %f23, %f22;
	add.f32 	%f37, %f36, 0fCB40007F;
	neg.f32 	%f38, %f37;
	fma.rn.f32 	%f39, %f33, 0f3FB8AA3B, %f38;
	fma.rn.f32 	%f40, %f33, 0f32A57060, %f39;
	mov.b32 	%r17, %f36;
	shl.b32 	%r18, %r17, 23;
	mov.b32 	%f41, %r18;
	ex2.approx.ftz.f32 	%f42, %f40;
	mul.f32 	%f43, %f42, %f41;
	add.f32 	%f44, %f32, %f43;
	mov.b32 	%r19, %f44;
	shfl.sync.bfly.b32	%r20|%p8, %r19, 4, 31, -1;
	mov.b32 	%f45, %r20;
	add.f32 	%f46, %f44, %f45;
	mov.b32 	%r21, %f46;
	shfl.sync.bfly.b32	%r22|%p9, %r21, 2, 31, -1;
	mov.b32 	%f47, %r22;
	add.f32 	%f48, %f46, %f47;
	mov.b32 	%r23, %f48;
	shfl.sync.bfly.b32	%r24|%p10, %r23, 1, 31, -1;
	mov.b32 	%f49, %r24;
	add.f32 	%f50, %f48, %f49;
	div.rn.f32 	%f7, %f31, %f50;
	div.rn.f32 	%f8, %f43, %f50;
	@%p4 bra 	$L__BB156_8;
	mad.lo.s64 	%rd23, %rd26, %rd4, %rd6;
	// begin inline asm
	{  cvt.rn.f16.f32 %rs3, %f7;}

	// end inline asm
	shl.b64 	%rd24, %rd23, 1;
	add.s64 	%rd25, %rd7, %rd24;
	st.global.u16 	[%rd25], %rs3;
	// begin inline asm
	{  cvt.rn.f16.f32 %rs4, %f8;}

	// end inline asm
	st.global.u16 	[%rd25+2], %rs4;
$L__BB156_8:
	add.s64 	%rd26, %rd26, %rd9;
	setp.lt.s64 	%p11, %rd26, %rd12;
	@%p11 bra 	$L__BB156_4;
$L__BB156_9:
	ret;

}
	// .globl	_ZN7oneflow4cuda7softmax15SoftmaxWarpImplI10SimpleLoadI6__halffE11SimpleStoreIS4_fEfLi2ELi2ELi16ELi2ELb0ELNS1_9AlgorithmE0EEEvT_T0_ll
.visible .entry _ZN7oneflow4cuda7softmax15SoftmaxWarpImplI10SimpleLoadI6__halffE11SimpleStoreIS4_fEfLi2ELi2ELi16ELi2ELb0ELNS1_9AlgorithmE0EEEvT_T0_ll(
	.param .align 8 .b8 _ZN7oneflow4cuda7softmax15SoftmaxWarpImplI10SimpleLoadI6__halffE11SimpleStoreIS4_fEfLi2ELi2ELi16ELi2ELb0ELNS1_9AlgorithmE0EEEvT_T0_ll_param_0[16],
	.param .align 8 .b8 _ZN7oneflow4cuda7softmax15SoftmaxWarpImplI10SimpleLoadI6__halffE11SimpleStoreIS4_fEfLi2ELi2ELi16ELi2ELb0ELNS1_9AlgorithmE0EEEvT_T0_ll_param_1[16],
	.param .u64 _ZN7oneflow4cuda7softmax15SoftmaxWarpImplI10SimpleLoadI6__halffE11SimpleStoreIS4_fEfLi2ELi2ELi16ELi2ELb0ELNS1_9AlgorithmE0EEEvT_T0_ll_param_2,
	.param .u64 _ZN7oneflow4cuda7softmax15SoftmaxWarpImplI10SimpleLoadI6__halffE11SimpleStoreIS4_fEfLi2ELi2ELi16ELi2ELb0ELNS1_9AlgorithmE0EEEvT_T0_ll_param_3
)
{
	.reg .pred 	%p<20>;
	.reg .b16 	%rs<9>;
	.reg .b32 	%r<51>;
	.reg .b32 	%f<95>;
	.reg .b64 	%rd<31>;

	ld.param.u64 	%rd1, [_ZN7oneflow4cuda7softmax15SoftmaxWarpImplI10SimpleLoadI6__halffE11SimpleStoreIS4_fEfLi2ELi2ELi16ELi2ELb0ELNS1_9AlgorithmE0EEEvT_T0_ll_param_0];
	ld.param.u64 	%rd2, [_ZN7oneflow4cuda7softmax15SoftmaxWarpImplI10SimpleLoadI6__halffE11SimpleStoreIS4_fEfLi2ELi2ELi16ELi2ELb0ELNS1_9AlgorithmE0EEEvT_T0_ll_param_0+8];
	ld.param.u64 	%rd3, [_ZN7oneflow4cuda7softmax15SoftmaxWarpImplI10SimpleLoadI6__halffE11SimpleStoreIS4_fEfLi2ELi2ELi16ELi2ELb0ELNS1_9AlgorithmE0EEEvT_T0_ll_param_1];
	ld.param.u64 	%rd4, [_ZN7oneflow4cuda7softmax15SoftmaxWarpImplI10SimpleLoadI6__halffE11SimpleStoreIS4_fEfLi2ELi2ELi16ELi2ELb0ELNS1_9AlgorithmE0EEEvT_T0_ll_param_1+8];
	ld.param.u64 	%rd12, [_ZN7oneflow4cuda7softmax15SoftmaxWarpImplI10SimpleLoadI6__halffE11SimpleStoreIS4_fEfLi2ELi2ELi16ELi2ELb0ELNS1_9AlgorithmE0EEEvT_T0_ll_param_2];
	ld.param.u64 	%rd13, [_ZN7oneflow4cuda7softmax15SoftmaxWarpImplI10SimpleLoadI6__halffE11SimpleStoreIS4_fEfLi2ELi2ELi16ELi2ELb0ELNS1_9AlgorithmE0EEEvT_T0_ll_param_3];
	setp.lt.s64 	%p1, %rd13, 33;
	@%p1 bra 	$L__BB157_2;
	mov.u64 	%rd14, $str;
	cvta.global.u64 	%rd15, %rd14;
	mov.u64 	%rd16, $str$1;
	cvta.global.u64 	%rd17, %rd16;
	mov.u64 	%rd18, __unnamed_157;
	cvta.global.u64 	%rd19, %rd18;
	{ // callseq 156, 0
	.param .b64 param0;
	st.param.b64 	[param0], %rd15;
	.param .b64 param1;
	st.param.b64 	[param1], %rd17;
	.param .b32 param2;
	st.param.b32 	[param2], 228;
	.param .b64 param3;
	st.param.b64 	[param3], %rd19;
	.param .b64 param4;
	st.param.b64 	[param4], 1;
	call.uni 
	__assertfail, 
	(
	param0, 
	param1, 
	param2, 
	param3, 
	param4
	);
	} // callseq 156
$L__BB157_2:
	mov.u32 	%r2, %ctaid.x;
	mov.u32 	%r3, %ntid.y;
	mov.u32 	%r4, %tid.y;
	mad.lo.s32 	%r5, %r2, %r3, %r4;
	mov.u32 	%r6, %nctaid.x;
	mul.lo.s32 	%r7, %r3, %r6;
	shl.b32 	%r1, %r7, 1;
	shl.b32 	%r8, %r5, 1;
	cvt.s64.s32 	%rd30, %r8;
	setp.le.s64 	%p2, %rd12, %rd30;
	@%p2 bra 	$L__BB157_5;
	mov.u32 	%r9, %tid.x;
	shl.b32 	%r10, %r9, 1;
	cvt.u64.u32 	%rd6, %r10;
	cvta.to.global.u64 	%rd7, %rd3;
	cvta.to.global.u64 	%rd8, %rd1;
	cvt.s64.s32 	%rd9, %r1;
$L__BB157_4:
	mad.lo.s64 	%rd20, %rd30, %rd2, %rd6;
	shl.b64 	%rd21, %rd20, 1;
	add.s64 	%rd22, %rd8, %rd21;
	ld.global.u16 	%rs1, [%rd22];
	// begin inline asm
	{  cvt.f32.f16 %f1, %rs1;}

	// end inline asm
	ld.global.u16 	%rs2, [%rd22+2];
	// begin inline asm
	{  cvt.f32.f16 %f2, %rs2;}

	// end inline asm
	max.f32 	%f9, %f1, 0fFF800000;
	max.f32 	%f10, %f9, %f2;
	shl.b64 	%rd23, %rd2, 1;
	add.s64 	%rd24, %rd22, %rd23;
	ld.global.u16 	%rs3, [%rd24];
	// begin inline asm
	{  cvt.f32.f16 %f3, %rs3;}

	// end inline asm
	ld.global.u16 	%rs4, [%rd24+2];
	// begin inline asm
	{  cvt.f32.f16 %f4, %rs4;}

	// end inline asm
	max.f32 	%f11, %f3, 0fFF800000;
	max.f32 	%f12, %f11, %f4;
	mov.b32 	%r11, %f10;
	shfl.sync.bfly.b32	%r12|%p3, %r11, 8, 31, -1;
	mov.b32 	%f13, %r12;
	max.f32 	%f14, %f10, %f13;
	mov.b32 	%r13, %f14;
	shfl.sync.bfly.b32	%r14|%p4, %r13, 4, 31, -1;
	mov.b32 	%f15, %r14;
	max.f32 	%f16, %f14, %f15;
	mov.b32 	%r15, %f16;
	shfl.sync.bfly.b32	%r16|%p5, %r15, 2, 31, -1;
	mov.b32 	%f17, %r16;
	max.f32 	%f18, %f16, %f17;
	mov.b32 	%r17, %f18;
	shfl.sync.bfly.b32	%r18|%p6, %r17, 1, 31, -1;
	mov.b32 	%f19, %r18;
	max.f32 	%f20, %f18, %f19;
	mov.b32 	%r19, %f12;
	shfl.sync.bfly.b32	%r20|%p7, %r19, 8, 31, -1;
	mov.b32 	%f21, %r20;
	max.f32 	%f22, %f12, %f21;
	mov.b32 	%r21, %f22;
	shfl.sync.bfly.b32	%r22|%p8, %r21, 4, 31, -1;
	mov.b32 	%f23, %r22;
	max.f32 	%f24, %f22, %f23;
	mov.b32 	%r23, %f24;
	shfl.sync.bfly.b32	%r24|%p9, %r23, 2, 31, -1;
	mov.b32 	%f25, %r24;
	max.f32 	%f26, %f24, %f25;
	mov.b32 	%r25, %f26;
	shfl.sync.bfly.b32	%r26|%p10, %r25, 1, 31, -1;
	mov.b32 	%f27, %r26;
	max.f32 	%f28, %f26, %f27;
	sub.f32 	%f29, %f1, %f20;
	fma.rn.f32 	%f30, %f29, 0f3BBB989D, 0f3F000000;
	cvt.sat.f32.f32 	%f31, %f30;
	mov.f32 	%f32, 0f4B400001;
	mov.f32 	%f33, 0f437C0000;
	fma.rm.f32 	%f34, %f31, %f33, %f32;
	add.f32 	%f35, %f34, 0fCB40007F;
	neg.f32 	%f36, %f35;
	fma.rn.f32 	%f37, %f29, 0f3FB8AA3B, %f36;
	fma.rn.f32 	%f38, %f29, 0f32A57060, %f37;
	mov.b32 	%r27, %f34;
	shl.b32 	%r28, %r27, 23;
	mov.b32 	%f39, %r28;
	ex2.approx.ftz.f32 	%f40, %f38;
	mul.f32 	%f41, %f40, %f39;
	add.f32 	%f42, %f41, 0f00000000;
	sub.f32 	%f43, %f2, %f20;
	fma.rn.f32 	%f44, %f43, 0f3BBB989D, 0f3F000000;
	cvt.sat.f32.f32 	%f45, %f44;
	fma.rm.f32 	%f46, %f45, %f33, %f32;
	add.f32 	%f47, %f46, 0fCB40007F;
	neg.f32 	%f48, %f47;
	fma.rn.f32 	%f49, %f43, 0f3FB8AA3B, %f48;
	fma.rn.f32 	%f50, %f43, 0f32A57060, %f49;
	mov.b32 	%r29, %f46;
	shl.b32 	%r30, %r29, 23;
	mov.b32 	%f51, %r30;
	ex2.approx.ftz.f32 	%f52, %f50;
	mul.f32 	%f53, %f52, %f51;
	add.f32 	%f54, %f42, %f53;
	sub.f32 	%f55, %f3, %f28;
	fma.rn.f32 	%f56, %f55, 0f3BBB989D, 0f3F000000;
	cvt.sat.f32.f32 	%f57, %f56;
	fma.rm.f32 	%f58, %f57, %f33, %f32;
	add.f32 	%f59, %f58, 0fCB40007F;
	neg.f32 	%f60, %f59;
	fma.rn.f32 	%f61, %f55, 0f3FB8AA3B, %f60;
	fma.rn.f32 	%f62, %f55, 0f32A57060, %f61;
	mov.b32 	%r31, %f58;
	shl.b32 	%r32, %r31, 23;
	mov.b32 	%f63, %r32;
	ex2.approx.ftz.f32 	%f64, %f62;
	mul.f32 	%f65, %f64, %f63;
	add.f32 	%f66, %f65, 0f00000000;
	sub.f32 	%f67, %f4, %f28;
	fma.rn.f32 	%f68, %f67, 0f3BBB989D, 0f3F000000;
	cvt.sat.f32.f32 	%f69, %f68;
	fma.rm.f32 	%f70, %f69, %f33, %f32;
	add.f32 	%f71, %f70, 0fCB40007F;
	neg.f32 	%f72, %f71;
	fma.rn.f32 	%f73, %f67, 0f3FB8AA3B, %f72;
	fma.rn.f32 	%f74, %f67, 0f32A57060, %f73;
	mov.b32 	%r33, %f70;
	shl.b32 	%r34, %r33, 23;
	mov.b32 	%f75, %r34;
	ex2.approx.ftz.f32 	%f76, %f74;
	mul.f32 	%f77, %f76, %f75;
	add.f32 	%f78, %f66, %f77;
	mov.b32 	%r35, %f54;
	shfl.sync.bfly.b32	%r36|%p11, %r35, 8, 31, -1;
	mov.b32 	%f79, %r36;
	add.f32 	%f80, %f54, %f79;
	mov.b32 	%r37, %f80;
	shfl.sync.bfly.b32	%r38|%p12, %r37, 4, 31, -1;
	mov.b32 	%f81, %r38;
	add.f32 	%f82, %f80, %f81;
	mov.b32 	%r39, %f82;
	shfl.sync.bfly.b32	%r40|%p13, %r39, 2, 31, -1;
	mov.b32 	%f83, %r40;
	add.f32 	%f84, %f82, %f83;
	mov.b32 	%r41, %f84;
	shfl.sync.bfly.b32	%r42|%p14, %r41, 1, 31, -1;
	mov.b32 	%f85, %r42;
	add.f32 	%f86, %f84, %f85;
	mov.b32 	%r43, %f78;
	shfl.sync.bfly.b32	%r44|%p15, %r43, 8, 31, -1;
	mov.b32 	%f87, %r44;
	add.f32 	%f88, %f78, %f87;
	mov.b32 	%r45, %f88;
	shfl.sync.bfly.b32	%r46|%p16, %r45, 4, 31, -1;
	mov.b32 	%f89, %r46;
	add.f32 	%f90, %f88, %f89;
	mov.b32 	%r47, %f90;
	shfl.sync.bfly.b32	%r48|%p17, %r47, 2, 31, -1;
	mov.b32 	%f91, %r48;
	add.f32 	%f92, %f90, %f91;
	mov.b32 	%r49, %f92;
	shfl.sync.bfly.b32	%r50|%p18, %r49, 1, 31, -1;
	mov.b32 	%f93, %r50;
	add.f32 	%f94, %f92, %f93;
	div.rn.f32 	%f5, %f41, %f86;
	div.rn.f32 	%f6, %f53, %f86;
	mad.lo.s64 	%rd25, %rd30, %rd4, %rd6;
	// begin inline asm
	{  cvt.rn.f16.f32 %rs5, %f5;}

	// end inline asm
	shl.b64 	%rd26, %rd25, 1;
	add.s64 	%rd27, %rd7, %rd26;
	st.global.u16 	[%rd27], %rs5;
	// begin inline asm
	{  cvt.rn.f16.f32 %rs6, %f6;}

	// end inline asm
	st.global.u16 	[%rd27+2], %rs6;
	div.rn.f32 	%f7, %f65, %f94;
	div.rn.f32 	%f8, %f77, %f94;
	// begin inline asm
	{  cvt.rn.f16.f32 %rs7, %f7;}

	// end inline asm
	shl.b64 	%rd28, %rd4, 1;
	add.s64 	%rd29, %rd27, %rd28;
	st.global.u16 	[%rd29], %rs7;
	// begin inline asm
	{  cvt.rn.f16.f32 %rs8, %f8;}

	// end inline asm
	st.global.u16 	[%rd29+2], %rs8;
	add.s64 	%rd30, %rd30, %rd9;
	setp.lt.s64 	%p19, %rd30, %rd12;
	@%p19 bra 	$L__BB157_4;
$L__BB157_5:
	ret;

}
	// .globl	_ZN7oneflow4cuda7softmax15SoftmaxWarpImplI10SimpleLoadI6__halffE11SimpleStoreIS4_fEfLi2ELi2ELi16ELi2ELb1ELNS1_9AlgorithmE0EEEvT_T0_ll
.visible .entry _ZN7oneflow4cuda7softmax15SoftmaxWarpImplI10SimpleLoadI6__halffE11SimpleStoreIS4_fEfLi2ELi2ELi16ELi2ELb1ELNS1_9AlgorithmE0EEEvT_T0_ll(
	.param .align 8 .b8 _ZN7oneflow4cuda7softmax15SoftmaxWarpImplI10SimpleLoadI6__halffE11SimpleStoreIS4_fEfLi2ELi2ELi16ELi2ELb1ELNS1_9AlgorithmE0EEEvT_T0_ll_param_0[16],
	.param .align 8 .b8 _ZN7oneflow4cuda7softmax15SoftmaxWarpImplI10SimpleLoadI6__halffE11SimpleStoreIS4_fEfLi2ELi2ELi16ELi2ELb1ELNS1_9AlgorithmE0EEEvT_T0_ll_param_1[16],
	.param .u64 _ZN7oneflow4cuda7softmax15SoftmaxWarpImplI10SimpleLoadI6__halffE11SimpleStoreIS4_fEfLi2ELi2ELi16ELi2ELb1ELNS1_9AlgorithmE0EEEvT_T0_ll_param_2,
	.param .u64 _ZN7oneflow4cuda7softmax15SoftmaxWarpImplI10SimpleLoadI6__halffE11SimpleStoreIS4_fEfLi2ELi2ELi16ELi2ELb1ELNS1_9AlgorithmE0EEEvT_T0_ll_param_3
)
{
	.reg .pred 	%p<24>;
	.reg .b16 	%rs<9>;
	.reg .b32 	%r<51>;
	.reg .b32 	%f<117>;
	.reg .b64 	%rd<35>;

	ld.param.u64 	%rd2, [_ZN7oneflow4cuda7softmax15SoftmaxWarpImplI10SimpleLoadI6__halffE11SimpleStoreIS4_fEfLi2ELi2ELi16ELi2ELb1ELNS1_9AlgorithmE0EEEvT_T0_ll_param_0+8];
	ld.param.u64 	%rd4, [_ZN7oneflow4cuda7softmax15SoftmaxWarpImplI10SimpleLoadI6__halffE11SimpleStoreIS4_fEfLi2ELi2ELi16ELi2ELb1ELNS1_9AlgorithmE0EEEvT_T0_ll_param_1+8];
	ld.param.u64 	%rd12, [_ZN7oneflow4cuda7softmax15SoftmaxWarpImplI10SimpleLoadI6__halffE11SimpleStoreIS4_fEfLi2ELi2ELi16ELi2ELb1ELNS1_9AlgorithmE0EEEvT_T0_ll_param_1];
	ld.param.u64 	%rd13, [_ZN7oneflow4cuda7softmax15SoftmaxWarpImplI10SimpleLoadI6__halffE11SimpleStoreIS4_fEfLi2ELi2ELi16ELi2ELb1ELNS1_9AlgorithmE0EEEvT_T0_ll_param_0];
	ld.param.u64 	%rd10, [_ZN7oneflow4cuda7softmax15SoftmaxWarpImplI10SimpleLoadI6__halffE11SimpleStoreIS4_fEfLi2ELi2ELi16ELi2ELb1ELNS1_9AlgorithmE0EEEvT_T0_ll_param_2];
	ld.param.u64 	%rd11, [_ZN7oneflow4cuda7softmax15SoftmaxWarpImplI10SimpleLoadI6__halffE11SimpleStoreIS4_fEfLi2ELi2ELi16ELi2ELb1ELNS1_9AlgorithmE0EEEvT_T0_ll_param_3];
	cvta.to.global.u64 	%rd1, %rd13;
	cvta.to.global.u64 	%rd3, %rd12;
	setp.lt.s64 	%p1, %rd11, 33;
	@%p1 bra 	$L__BB158_2;
	mov.u64 	%rd14, $str;
	cvta.global.u64 	%rd15, %rd14;
	mov.u64 	%rd16, $str$1;
	cvta.global.u64 	%rd17, %rd16;
	mov.u64 	%rd18, __unnamed_158;
	cvta.global.u64 	%rd19, %rd18;
	{ // callseq 157, 0
	.param .b64 param0;
	st.param.b64 	[param0], %rd15;
	.param .b64 param1;
	st.param.b64 	[param1], %rd17;
	.param .b32 param2;
	st.param.b32 	[param2], 228;
	.param .b64 param3;
	st.param.b64 	[param3], %rd19;
	.param .b64 param4;
	st.param.b64 	[param4], 1;
	call.uni 
	__assertfail, 
	(
	param0, 
	param1, 
	param2, 
	param3, 
	param4
	);
	} // callseq 157
$L__BB158_2:
	mov.u32 	%r2, %ctaid.x;
	mov.u32 	%r3, %ntid.y;
	mov.u32 	%r4, %tid.y;
	mad.lo.s32 	%r5, %r2, %r3, %r4;
	mov.u32 	%r6, %nctaid.x;
	mul.lo.s32 	%r7, %r3, %r6;
	shl.b32 	%r1, %r7, 1;
	shl.b32 	%r8, %r5, 1;
	cvt.s64.s32 	%rd34, %r8;
	setp.le.s64 	%p2, %rd10, %rd34;
	@%p2 bra 	$L__BB158_13;
	mov.u32 	%r9, %tid.x;
	shl.b32 	%r10, %r9, 1;
	cvt.u64.u32 	%rd6, %r10;
	cvt.s64.s32 	%rd7, %r1;
$L__BB158_4:
	setp.le.s64 	%p3, %rd11, %rd6;
	mov.f32 	%f111, 0fFF800000;
	mov.f32 	%f112, %f111;
	mov.f32 	%f113, %f111;
	@%p3 bra 	$L__BB158_6;
	mad.lo.s64 	%rd20, %rd34, %rd2, %rd6;
	shl.b64 	%rd21, %rd20, 1;
	add.s64 	%rd22, %rd1, %rd21;
	ld.global.u16 	%rs1, [%rd22];
	// begin inline asm
	{  cvt.f32.f16 %f112, %rs1;}

	// end inline asm
	ld.global.u16 	%rs2, [%rd22+2];
	// begin inline asm
	{  cvt.f32.f16 %f113, %rs2;}

	// end inline asm
	max.f32 	%f23, %f112, 0fFF800000;
	max.f32 	%f111, %f23, %f113;
$L__BB158_6:
	setp.le.s64 	%p4, %rd11, %rd6;
	mov.f32 	%f114, 0fFF800000;
	mov.f32 	%f115, %f114;
	mov.f32 	%f116, %f114;
	@%p4 bra 	$L__BB158_8;
	mad.lo.s64 	%rd23, %rd2, %rd34, %rd2;
	add.s64 	%rd24, %rd23, %rd6;
	shl.b64 	%rd25, %rd24, 1;
	add.s64 	%rd26, %rd1, %rd25;
	ld.global.u16 	%rs3, [%rd26];
	// begin inline asm
	{  cvt.f32.f16 %f115, %rs3;}

	// end inline asm
	ld.global.u16 	%rs4, [%rd26+2];
	// begin inline asm
	{  cvt.f32.f16 %f116, %rs4;}

	// end inline asm
	max.f32 	%f27, %f115, 0fFF800000;
	max.f32 	%f114, %f27, %f116;
$L__BB158_8:
	setp.le.s64 	%p5, %rd11, %rd6;
	mov.b32 	%r11, %f111;
	shfl.sync.bfly.b32	%r12|%p6, %r11, 8, 31, -1;
	mov.b32 	%f28, %r12;
	max.f32 	%f29, %f111, %f28;
	mov.b32 	%r13, %f29;
	shfl.sync.bfly.b32	%r14|%p7, %r13, 4, 31, -1;
	mov.b32 	%f30, %r14;
	max.f32 	%f31, %f29, %f30;
	mov.b32 	%r15, %f31;
	shfl.sync.bfly.b32	%r16|%p8, %r15, 2, 31, -1;
	mov.b32 	%f32, %r16;
	max.f32 	%f33, %f31, %f32;
	mov.b32 	%r17, %f33;
	shfl.sync.bfly.b32	%r18|%p9, %r17, 1, 31, -1;
	mov.b32 	%f34, %r18;
	max.f32 	%f35, %f33, %f34;
	mov.b32 	%r19, %f114;
	shfl.sync.bfly.b32	%r20|%p10, %r19, 8, 31, -1;
	mov.b32 	%f36, %r20;
	max.f32 	%f37, %f114, %f36;
	mov.b32 	%r21, %f37;
	shfl.sync.bfly.b32	%r22|%p11, %r21, 4, 31, -1;
	mov.b32 	%f38, %r22;
	max.f32 	%f39, %f37, %f38;
	mov.b32 	%r23, %f39;
	shfl.sync.bfly.b32	%r24|%p12, %r23, 2, 31, -1;
	mov.b32 	%f40, %r24;
	max.f32 	%f41, %f39, %f40;
	mov.b32 	%r25, %f41;
	shfl.sync.bfly.b32	%r26|%p13, %r25, 1, 31, -1;
	mov.b32 	%f42, %r26;
	max.f32 	%f43, %f41, %f42;
	sub.f32 	%f44, %f112, %f35;
	fma.rn.f32 	%f45, %f44, 0f3BBB989D, 0f3F000000;
	cvt.sat.f32.f32 	%f46, %f45;
	mov.f32 	%f47, 0f4B400001;
	mov.f32 	%f48, 0f437C0000;
	fma.rm.f32 	%f49, %f46, %f48, %f47;
	add.f32 	%f50, %f49, 0fCB40007F;
	neg.f32 	%f51, %f50;
	fma.rn.f32 	%f52, %f44, 0f3FB8AA3B, %f51;
	fma.rn.f32 	%f53, %f44, 0f32A57060, %f52;
	mov.b32 	%r27, %f49;
	shl.b32 	%r28, %r27, 23;
	mov.b32 	%f54, %r28;
	ex2.approx.ftz.f32 	%f55, %f53;
	mul.f32 	%f56, %f55, %f54;
	add.f32 	%f57, %f56, 0f00000000;
	sub.f32 	%f58, %f113, %f35;
	fma.rn.f32 	%f59, %f58, 0f3BBB989D, 0f3F000000;
	cvt.sat.f32.f32 	%f60, %f59;
	fma.rm.f32 	%f61, %f60, %f48, %f47;
	add.f32 	%f62, %f61, 0fCB40007F;
	neg.f32 	%f63, %f62;
	fma.rn.f32 	%f64, %f58, 0f3FB8AA3B, %f63;
	fma.rn.f32 	%f65, %f58, 0f32A57060, %f64;
	mov.b32 	%r29, %f61;
	shl.b32 	%r30, %r29, 23;
	mov.b32 	%f66, %r30;
	ex2.approx.ftz.f32 	%f67, %f65;
	mul.f32 	%f68, %f67, %f66;
	add.f32 	%f69, %f57, %f68;
	sub.f32 	%f70, %f115, %f43;
	fma.rn.f32 	%f71, %f70, 0f3BBB989D, 0f3F000000;
	cvt.sat.f32.f32 	%f72, %f71;
	fma.rm.f32 	%f73, %f72, %f48, %f47;
	add.f32 	%f74, %f73, 0fCB40007F;
	neg.f32 	%f75, %f74;
	fma.rn.f32 	%f76, %f70, 0f3FB8AA3B, %f75;
	fma.rn.f32 	%f77, %f70, 0f32A57060, %f76;
	mov.b32 	%r31, %f73;
	shl.b32 	%r32, %r31, 23;
	mov.b32 	%f78, %r32;
	ex2.approx.ftz.f32 	%f79, %f77;
	mul.f32 	%f13, %f79, %f78;
	add.f32 	%f80, %f13, 0f00000000;
	sub.f32 	%f81, %f116, %f43;
	fma.rn.f32 	%f82, %f81, 0f3BBB989D, 0f3F000000;
	cvt.sat.f32.f32 	%f83, %f82;
	fma.rm.f32 	%f84, %f83, %f48, %f47;
	add.f32 	%f85, %f84, 0fCB40007F;
	neg.f32 	%f86, %f85;
	fma.rn.f32 	%f87, %f81, 0f3FB8AA3B, %f86;
	fma.rn.f32 	%f88, %f81, 0f32A57060, %f87;
	mov.b32 	%r33, %f84;
	shl.b32 	%r34, %r33, 23;
	mov.b32 	%f89, %r34;
	ex2.approx.ftz.f32 	%f90, %f88;
	mul.f32 	%f14, %f90, %f89;
	add.f32 	%f91, %f80, %f14;
	mov.b32 	%r35, %f69;
	shfl.sync.bfly.b32	%r36|%p14, %r35, 8, 31, -1;
	mov.b32 	%f92, %r36;
	add.f32 	%f93, %f69, %f92;
	mov.b32 	%r37, %f93;
	shfl.sync.bfly.b32	%r38|%p15, %r37, 4, 31, -1;
	mov.b32 	%f94, %r38;
	add.f32 	%f95, %f93, %f94;
	mov.b32 	%r39, %f95;
	shfl.sync.bfly.b32	%r40|%p16, %r39, 2, 31, -1;
	mov.b32 	%f96, %r40;
	add.f32 	%f97, %f95, %f96;
	mov.b32 	%r41, %f97;
	shfl.sync.bfly.b32	%r42|%p17, %r41, 1, 31, -1;
	mov.b32 	%f98, %r42;
	add.f32 	%f99, %f97, %f98;
	mov.b32 	%r43, %f91;
	shfl.sync.bfly.b32	%r44|%p18, %r43, 8, 31, -1;
	mov.b32 	%f100, %r44;
	add.f32 	%f101, %f91, %f100;
	mov.b32 	%r45, %f101;
	shfl.sync.bfly.b32	%r46|%p19, %r45, 4, 31, -1;
	mov.b32 	%f102, %r46;
	add.f32 	%f103, %f101, %f102;
	mov.b32 	%r47, %f103;
	shfl.sync.bfly.b32	%r48|%p20, %r47, 2, 31, -1;
	mov.b32 	%f104, %r48;
	add.f32 	%f105, %f103, %f104;
	mov.b32 	%r49, %f105;
	shfl.sync.bfly.b32	%r50|%p21, %r49, 1, 31, -1;
	mov.b32 	%f106, %r50;
	add.f32 	%f15, %f105, %f106;
	div.rn.f32 	%f16, %f56, %f99;
	div.rn.f32 	%f17, %f68, %f99;
	@%p5 bra 	$L__BB158_10;
	mad.lo.s64 	%rd27, %rd34, %rd4, %rd6;
	// begin inline asm
	{  cvt.rn.f16.f32 %rs5, %f16;}

	// end inline asm
	shl.b64 	%rd28, %rd27, 1;
	add.s64 	%rd29, %rd3, %rd28;
	st.global.u16 	[%rd29], %rs5;
	// begin inline asm
	{  cvt.rn.f16.f32 %rs6, %f17;}

	// end inline asm
	st.global.u16 	[%rd29+2], %rs6;
$L__BB158_10:
	setp.le.s64 	%p22, %rd11, %rd6;
	div.rn.f32 	%f18, %f13, %f15;
	div.rn.f32 	%f19, %f14, %f15;
	@%p22 bra 	$L__BB158_12;
	mad.lo.s64 	%rd30, %rd4, %rd34, %rd4;
	add.s64 	%rd31, %rd30, %rd6;
	// begin inline asm
	{  cvt.rn.f16.f32 %rs7, %f18;}

	// end inline asm
	shl.b64 	%rd32, %rd31, 1;
	add.s64 	%rd33, %rd3, %rd32;
	st.global.u16 	[%rd33], %rs7;
	// begin inline asm
	{  cvt.rn.f16.f32 %rs8, %f19;}

	// end inline asm
	st.global.u16 	[%rd33+2], %rs8;
$L__BB158_12:
	add.s64 	%rd34, %rd34, %rd7;
	setp.lt.s64 	%p23, %rd34, %rd10;
	@%p23 bra 	$L__BB158_4;
$L__BB158_13:
	ret;

}
	// .globl	_ZN7oneflow4cuda7softmax15SoftmaxWarpImplI10SimpleLoadI6__halffE11SimpleStoreIS4_fEfLi2ELi2ELi16ELi1ELb0ELNS1_9AlgorithmE0EEEvT_T0_ll
.visible .entry _ZN7oneflow4cuda7softmax15SoftmaxWarpImplI10SimpleLoadI6__halffE11SimpleStoreIS4_fEfLi2ELi2ELi16ELi1ELb0ELNS1_9AlgorithmE0EEEvT_T0_ll(
	.param .align 8 .b8 _ZN7oneflow4cuda7softmax15SoftmaxWarpImplI10SimpleLoadI6__halffE11SimpleStoreIS4_fEfLi2ELi2ELi16ELi1ELb0ELNS1_9AlgorithmE0EEEvT_T0_ll_param_0[16],
	.param .align 8 .b8 _ZN7oneflow4cuda7softmax15SoftmaxWarpImplI10SimpleLoadI6__halffE11SimpleStoreIS4_fEfLi2ELi2ELi16ELi1ELb0ELNS1_9AlgorithmE0EEEvT_T0_ll_param_1[16],
	.param .u64 _ZN7oneflow4cuda7softmax15SoftmaxWarpImplI10SimpleLoadI6__halffE11SimpleStoreIS4_fEfLi2ELi2ELi16ELi1ELb0ELNS1_9AlgorithmE0EEEvT_T0_ll_param_2,
	.param .u64 _ZN7oneflow4cuda7softmax15SoftmaxWarpImplI10SimpleLoadI6__halffE11SimpleStoreIS4_fEfLi2ELi2ELi16ELi1ELb0ELNS1_9AlgorithmE0EEEvT_T0_ll_param_3
)
{
	.reg .pred 	%p<12>;
	.reg .b16 	%rs<5>;
	.reg .b32 	%r<29>;
	.reg .b32 	%f<49>;
	.reg .b64 	%rd<27>;

	ld.param.u64 	%rd1, [_ZN7oneflow4cuda7softmax15SoftmaxWarpImplI10SimpleLoadI6__halffE11SimpleStoreIS4_fEfLi2ELi2ELi16ELi1ELb0ELNS1_9AlgorithmE0EEEvT_T0_ll_param_0];
	ld.param.u64 	%rd2, [_ZN7oneflow4cuda7softmax15SoftmaxWarpImplI10SimpleLoadI6__halffE11SimpleStoreIS4_fEfLi2ELi2ELi16ELi1ELb0ELNS1_9AlgorithmE0EEEvT_T0_ll_param_0+8];
	ld.param.u64 	%rd3, [_ZN7oneflow4cuda7softmax15SoftmaxWarpImplI10SimpleLoadI6__halffE11SimpleStoreIS4_fEfLi2ELi2ELi16ELi1ELb0ELNS1_9AlgorithmE0EEEvT_T0_ll_param_1];
	ld.param.u64 	%rd4, [_ZN7oneflow4cuda7softmax15SoftmaxWarpImplI10SimpleLoadI6__halffE11SimpleStoreIS4_fEfLi2ELi2ELi16ELi1ELb0ELNS1_9AlgorithmE0EEEvT_T0_ll_param_1+8];
	ld.param.u64 	%rd12, [_ZN7oneflow4cuda7softmax15SoftmaxWarpImplI10SimpleLoadI6__halffE11SimpleStoreIS4_fEfLi2ELi2ELi16ELi1ELb0ELNS1_9AlgorithmE0EEEvT_T0_ll_param_2];
	ld.param.u64 	%rd13, [_ZN7oneflow4cuda7softmax15SoftmaxWarpImplI10SimpleLoadI6__halffE11SimpleStoreIS4_fEfLi2ELi2ELi16ELi1ELb0ELNS1_9AlgorithmE0EEEvT_T0_ll_param_3];
	setp.lt.s64 	%p1, %rd13, 33;
	@%p1 bra 	$L__BB159_2;
	mov.u64 	%rd14, $str;
	cvta.global.u64 	%rd15, %rd14;
	mov.u64 	%rd16, $str$1;
	cvta.global.u64 	%rd17, %rd16;
	mov.u64 	%rd18, __unnamed_159;
	cvta.global.u64 	%rd19, %rd18;
	{ // callseq 158, 0
	.param .b64 param0;
	st.param.b64 	[param0], %rd15;
	.param .b64 param1;
	st.param.b64 	[param1], %rd17;
	.param .b32 param2;
	st.param.b32 	[param2], 228;
	.param .b64 param3;
	st.param.b64 	[param3], %rd19;
	.param .b64 param4;
	st.param.b64 	[param4], 1;
	call.uni 
	__assertfail, 
	(
	param0, 
	param1, 
	param2, 
	param3, 
	param4
	);
	} // callseq 158
$L__BB159_2:
	mov.u32 	%r2, %ctaid.x;
	mov.u32 	%r3, %ntid.y;
	mov.u32 	%r4, %tid.y;
	mad.lo.s32 	%r5, %r2, %r3, %r4;
	mov.u32 	%r6, %nctaid.x;
	mul.lo.s32 	%r1, %r6, %r3;
	cvt.s64.s32 	%rd26, %r5;
	setp.le.s64 	%p2, %rd12, %rd26;
	@%p2 bra 	$L__BB159_5;
	mov.u32 	%r7, %tid.x;
	shl.b32 	%r8, %r7, 1;
	cvt.u64.u32 	%rd6, %r8;
	cvta.to.global.u64 	%rd7, %rd3;
	cvta.to.global.u64 	%rd8, %rd1;
	cvt.s64.s32 	%rd9, %r1;
$L__BB159_4:
	mad.lo.s64 	%rd20, %rd26, %rd2, %rd6;
	shl.b64 	%rd21, %rd20, 1;
	add.s64 	%rd22, %rd8, %rd21;
	ld.global.u16 	%rs1, [%rd22];
	// begin inline asm
	{  cvt.f32.f16 %f1, %rs1;}

	// end inline asm
	ld.global.u16 	%rs2, [%rd22+2];
	// begin inline asm
	{  cvt.f32.f16 %f2, %rs2;}

	// end inline asm
	max.f32 	%f5, %f1, 0fFF800000;
	max.f32 	%f6, %f5, %f2;
	mov.b32 	%r9, %f6;
	shfl.sync.bfly.b32	%r10|%p3, %r9, 8, 31, -1;
	mov.b32 	%f7, %r10;
	max.f32 	%f8, %f6, %f7;
	mov.b32 	%r11, %f8;
	shfl.sync.bfly.b32	%r12|%p4, %r11, 4, 31, -1;
	mov.b32 	%f9, %r12;
	max.f32 	%f10, %f8, %f9;
	mov.b32 	%r13, %f10;
	shfl.sync.bfly.b32	%r14|%p5, %r13, 2, 31, -1;
	mov.b32 	%f11, %r14;
	max.f32 	%f12, %f10, %f11;
	mov.b32 	%r15, %f12;
	shfl.sync.bfly.b32	%r16|%p6, %r15, 1, 31, -1;
	mov.b32 	%f13, %r16;
	max.f32 	%f14, %f12, %f13;
	sub.f32 	%f15, %f1, %f14;
	fma.rn.f32 	%f16, %f15, 0f3BBB989D, 0f3F000000;
	cvt.sat.f32.f32 	%f17, %f16;
	mov.f32 	%f18, 0f4B400001;
	mov.f32 	%f19, 0f437C0000;
	fma.rm.f32 	%f20, %f17, %f19, %f18;
	add.f32 	%f21, %f20, 0fCB40007F;
	neg.f32 	%f22, %f21;
	fma.rn.f32 	%f23, %f15, 0f3FB8AA3B, %f22;
	fma.rn.f32 	%f24, %f15, 0f32A57060, %f23;
	mov.b32 	%r17, %f20;
	shl.b32 	%r18, %r17, 23;
	mov.b32 	%f25, %r18;
	ex2.approx.ftz.f32 	%f26, %f24;
	mul.f32 	%f27, %f26, %f25;
	add.f32 	%f28, %f27, 0f00000000;
	sub.f32 	%f29, %f2, %f14;
	fma.rn.f32 	%f30, %f29, 0f3BBB989D, 0f3F000000;
	cvt.sat.f32.f32 	%f31, %f30;
	fma.rm.f32 	%f32, %f31, %f19, %f18;
	add.f32 	%f33, %f32, 0fCB40007F;
	neg.f32 	%f34, %f33;
	fma.rn.f32 	%f35, %f29, 0f3FB8AA3B, %f34;
	fma.rn.f32 	%f36, %f29, 0f32A57060, %f35;
	mov.b32 	%r19, %f32;
	shl.b32 	%r20, %r19, 23;
	mov.b32 	%f37, %r20;
	ex2.approx.ftz.f32 	%f38, %f36;
	mul.f32 	%f39, %f38, %f37;
	add.f32 	%f40, %f28, %f39;
	mov.b32 	%r21, %f40;
	shfl.sync.bfly.b32	%r22|%p7, %r21, 8, 31, -1;
	mov.b32 	%f41, %r22;
	add.f32 	%f42, %f40, %f41;
	mov.b32 	%r23, %f42;
	shfl.sync.bfly.b32	%r24|%p8, %r23, 4, 31, -1;
	mov.b32 	%f43, %r24;
	add.f32 	%f44, %f42, %f43;
	mov.b32 	%r25, %f44;
	shfl.sync.bfly.b32	%r26|%p9, %r25, 2, 31, -1;
	mov.b32 	%f45, %r26;
	add.f32 	%f46, %f44, %f45;
	mov.b32 	%r27, %f46;
	shfl.sync.bfly.b32	%r28|%p10, %r27, 1, 31, -1;
	mov.b32 	%f47, %r28;
	add.f32 	%f48, %f46, %f47;
	div.rn.f32 	%f3, %f27, %f48;
	div.rn.f32 	%f4, %f39, %f48;
	mad.lo.s64 	%rd23, %rd26, %rd4, %rd6;
	// begin inline asm
	{  cvt.rn.f16.f32 %rs3, %f3;}

	// end inline asm
	shl.b64 	%rd24, %rd23, 1;
	add.s64 	%rd25, %rd7, %rd24;
	st.global.u16 	[%rd25], %rs3;
	// begin inline asm
	{  cvt.rn.f16.f32 %rs4, %f4;}

	// end inline asm
	st.global.u16 	[%rd25+2], %rs4;
	add.s64 	%rd26, %rd26, %rd9;
	setp.lt.s64 	%p11, %rd26, %rd12;
	@%p11 bra 	$L__BB159_4;
$L__BB159_5:
	ret;

}
	// .globl	_ZN7oneflow4cuda7softmax15SoftmaxWarpImplI10SimpleLoadI6__halffE11SimpleStoreIS4_fEfLi2ELi2ELi16ELi1ELb1ELNS1_9AlgorithmE0EEEvT_T0_ll
.visible .entry _ZN7oneflow4cuda7softmax15SoftmaxWarpImplI10SimpleLoadI6__halffE11SimpleStoreIS4_fEfLi2ELi2ELi16ELi1ELb1ELNS1_9AlgorithmE0EEEvT_T0_ll(
	.param .align 8 .b8 _ZN7oneflow4cuda7softmax15SoftmaxWarpImplI10SimpleLoadI6__halffE11SimpleStoreIS4_fEfLi2ELi2ELi16ELi1ELb1ELNS1_9AlgorithmE0EEEvT_T0_ll_param_0[16],
	.param .align 8 .b8 _ZN7oneflow4cuda7softmax15SoftmaxWarpImplI10SimpleLoadI6__halffE11SimpleStoreIS4_fEfLi2ELi2ELi16ELi1ELb1ELNS1_9AlgorithmE0EEEvT_T0_ll_param_1[16],
	.param .u64 _ZN7oneflow4cuda7softmax15SoftmaxWarpImplI10SimpleLoadI6__halffE11SimpleStoreIS4_fEfLi2ELi2ELi16ELi1ELb1ELNS1_9AlgorithmE0EEEvT_T0_ll_param_2,
	.param .u64 _ZN7oneflow4cuda7softmax15SoftmaxWarpImplI10SimpleLoadI6__halffE11SimpleStoreIS4_fEfLi2ELi2ELi16ELi1ELb1ELNS1_9AlgorithmE0EEEvT_T0_ll_param_3
)
{
	.reg .pred 	%p<14>;
	.reg .b16 	%rs<5>;
	.reg .b32 	%r<29>;
	.reg .b32 	%f<60>;
	.reg .b64 	%rd<27>;

	ld.param.u64 	%rd1, [_ZN7oneflow4cuda7softmax15SoftmaxWarpImplI10SimpleLoadI6__halffE11SimpleStoreIS4_fEfLi2ELi2ELi16ELi1ELb1ELNS1_9AlgorithmE0EEEvT_T0_ll_param_0];
	ld.param.u64 	%rd2, [_ZN7oneflow4cuda7softmax15SoftmaxWarpImplI10SimpleLoadI6__halffE11SimpleStoreIS4_fEfLi2ELi2ELi16ELi1ELb1ELNS1_9AlgorithmE0EEEvT_T0_ll_param_0+8];
	ld.param.u64 	%rd3, [_ZN7oneflow4cuda7softmax15SoftmaxWarpImplI10SimpleLoadI6__halffE11SimpleStoreIS4_fEfLi2ELi2ELi16ELi1ELb1ELNS1_9AlgorithmE0EEEvT_T0_ll_param_1];
	ld.param.u64 	%rd4, [_ZN7oneflow4cuda7softmax15SoftmaxWarpImplI10SimpleLoadI6__halffE11SimpleStoreIS4_fEfLi2ELi2ELi16ELi1ELb1ELNS1_9AlgorithmE0EEEvT_T0_ll_param_1+8];
	ld.param.u64 	%rd12, [_ZN7oneflow4cuda7softmax15SoftmaxWarpImplI10SimpleLoadI6__halffE11SimpleStoreIS4_fEfLi2ELi2ELi16ELi1ELb1ELNS1_9AlgorithmE0EEEvT_T0_ll_param_2];
	ld.param.u64 	%rd13, [_ZN7oneflow4cuda7softmax15SoftmaxWarpImplI10SimpleLoadI6__halffE11SimpleStoreIS4_fEfLi2ELi2ELi16ELi1ELb1ELNS1_9AlgorithmE0EEEvT_T0_ll_param_3];
	setp.lt.s64 	%p1, %rd13, 33;
	@%p1 bra 	$L__BB160_2;
	mov.u64 	%rd14, $str;
	cvta.global.u64 	%rd15, %rd14;
	mov.u64 	%rd16, $str$1;
	cvta.global.u64 	%rd17, %rd16;
	mov.u64 	%rd18, __unnamed_160;
	cvta.global.u64 	%rd19, %rd18;
	{ // callseq 159, 0
	.param .b64 param0;
	st.param.b64 	[param0], %rd15;
	.param .b64 param1;
	st.param.b64 	[param1], %rd17;
	.param .b32 param2;
	st.param.b32 	[param2], 228;
	.param .b64 param3;
	st.param.b64 	[param3], %rd19;
	.param .b64 param4;
	st.param.b64 	[param4], 1;
	call.uni 
	__assertfail, 
	(
	param0, 
	param1, 
	param2, 
	param3, 
	param4
	);
	} // callseq 159
$L__BB160_2:
	mov.u32 	%r2, %ctaid.x;
	mov.u32 	%r3, %ntid.y;
	mov.u32 	%r4, %tid.y;
	mad.lo.s32 	%r5, %r2, %r3, %r4;
	mov.u32 	%r6, %nctaid.x;
	mul.lo.s32 	%r1, %r6, %r3;
	cvt.s64.s32 	%rd26, %r5;
	setp.le.s64 	%p2, %rd12, %rd26;
	@%p2 bra 	$L__BB160_9;
	mov.u32 	%r7, %tid.x;
	shl.b32 	%r8, %r7, 1;
	cvt.u64.u32 	%rd6, %r8;
	cvta.to.global.u64 	%rd7, %rd3;
	cvta.to.global.u64 	%rd8, %rd1;
	cvt.s64.s32 	%rd9, %r1;
$L__BB160_4:
	setp.le.s64 	%p3, %rd13, %rd6;
	mov.f32 	%f57, 0fFF800000;
	mov.f32 	%f58, %f57;
	mov.f32 	%f59, %f57;
	@%p3 bra 	$L__BB160_6;
	mad.lo.s64 	%rd20, %rd26, %rd2, %rd6;
	shl.b64 	%rd21, %rd20, 1;
	add.s64 	%rd22, %rd8, %rd21;
	ld.global.u16 	%rs1, [%rd22];
	// begin inline asm
	{  cvt.f32.f16 %f58, %rs1;}

	// end inline asm
	ld.global.u16 	%rs2, [%rd22+2];
	// begin inline asm
	{  cvt.f32.f16 %f57, %rs2;}

	// end inline asm
	max.f32 	%f12, %f58, 0fFF800000;
	max.f32 	%f59, %f12, %f57;
$L__BB160_6:
	setp.le.s64 	%p4, %rd13, %rd6;
	mov.b32 	%r9, %f59;
	shfl.sync.bfly.b32	%r10|%p5, %r9, 8, 31, -1;
	mov.b32 	%f13, %r10;
	max.f32 	%f14, %f59, %f13;
	mov.b32 	%r11, %f14;
	shfl.sync.bfly.b32	%r12|%p6, %r11, 4, 31, -1;
	mov.b32 	%f15, %r12;
	max.f32 	%f16, %f14, %f15;
	mov.b32 	%r13, %f16;
	shfl.sync.bfly.b32	%r14|%p7, %r13, 2, 31, -1;
	mov.b32 	%f17, %r14;
	max.f32 	%f18, %f16, %f17;
	mov.b32 	%r15, %f18;
	shfl.sync.bfly.b32	%r16|%p8, %r15, 1, 31, -1;
	mov.b32 	%f19, %r16;
	max.f32 	%f20, %f18, %f19;
	sub.f32 	%f21, %f58, %f20;
	fma.rn.f32 	%f22, %f21, 0f3BBB989D, 0f3F000000;
	cvt.sat.f32.f32 	%f23, %f22;
	mov.f32 	%f24, 0f4B400001;
	mov.f32 	%f25, 0f437C0000;
	fma.rm.f32 	%f26, %f23, %f25, %f24;
	add.f32 	%f27, %f26, 0fCB40007F;
	neg.f32 	%f28, %f27;
	fma.rn.f32 	%f29, %f21, 0f3FB8AA3B, %f28;
	fma.rn.f32 	%f30, %f21, 0f32A57060, %f29;
	mov.b32 	%r17, %f26;
	shl.b32 	%r18, %r17, 23;
	mov.b32 	%f31, %r18;
	ex2.approx.ftz.f32 	%f32, %f30;
	mul.f32 	%f33, %f32, %f31;
	add.f32 	%f34, %f33, 0f00000000;
	sub.f32 	%f35, %f57, %f20;
	fma.rn.f32 	%f36, %f35, 0f3BBB989D, 0f3F000000;
	cvt.sat.f32.f32 	%f37, %f36;
	fma.rm.f32 	%f38, %f37, %f25, %f24;
	add.f32 	%f39, %f38, 0fCB40007F;
	neg.f32 	%f40, %f39;
	fma.rn.f32 	%f41, %f35, 0f3FB8AA3B, %f40;
	fma.rn.f32 	%f42, %f35, 0f32A57060, %f41;
	mov.b32 	%r19, %f38;
	shl.b32 	%r20, %r19, 23;
	mov.b32 	%f43, %r20;
	ex2.approx.ftz.f32 	%f44, %f42;
	mul.f32 	%f45, %f44, %f43;
	add.f32 	%f46, %f34, %f45;
	mov.b32 	%r21, %f46;
	shfl.sync.bfly.b32	%r22|%p9, %r21, 8, 31, -1;
	mov.b32 	%f47, %r22;
	add.f32 	%f48, %f46, %f47;
	mov.b32 	%r23, %f48;
	shfl.sync.bfly.b32	%r24|%p10, %r23, 4, 31, -1;
	mov.b32 	%f49, %r24;
	add.f32 	%f50, %f48, %f49;
	mov.b32 	%r25, %f50;
	shfl.sync.bfly.b32	%r26|%p11, %r25, 2, 31, -1;
	mov.b32 	%f51, %r26;
	add.f32 	%f52, %f50, %f51;
	mov.b32 	%r27, %f52;
	shfl.sync.bfly.b32	%r28|%p12, %r27, 1, 31, -1;
	mov.b32 	%f53, %r28;
	add.f32 	%f54, %f52, %f53;
	div.rn.f32 	%f7, %f33, %f54;
	div.rn.f32 	%f8, %f45, %f54;
	@%p4 bra 	$L__BB160_8;
	mad.lo.s64 	%rd23, %rd26, %rd4, %rd6;
	// begin inline asm
	{  cvt.rn.f16.f32 %rs3, %f7;}

	// end inline asm
	shl.b64 	%rd24, %rd23, 1;
	add.s64 	%rd25, %rd7, %rd24;
	st.global.u16 	[%rd25], %rs3;
	// begin inline asm
	{  cvt.rn.f16.f32 %rs4, %f8;}

	// end inline asm
	st.global.u16 	[%rd25+2], %rs4;
$L__BB160_8:
	add.s64 	%rd26, %rd26, %rd9;
	setp.lt.s64 	%p13, %rd26, %rd12;
	@%p13 bra 	$L__BB160_4;
$L__BB160_9:
	ret;

}
	// .globl	_ZN7oneflow4cuda7softmax15SoftmaxWarpImplI10SimpleLoadI6__halffE11SimpleStoreIS4_fEfLi2ELi2ELi32ELi2ELb0ELNS1_9AlgorithmE0EEEvT_T0_ll
.visible .entry _ZN7oneflow4cuda7softmax15SoftmaxWarpImplI10SimpleLoadI6__halffE11SimpleStoreIS4_fEfLi2ELi2ELi32ELi2ELb0ELNS1_9AlgorithmE0EEEvT_T0_ll(
	.param .align 8 .b8 _ZN7oneflow4cuda7softmax15SoftmaxWarpImplI10SimpleLoadI6__halffE11SimpleStoreIS4_fEfLi2ELi2ELi32ELi2ELb0ELNS1_9AlgorithmE0EEEvT_T0_ll_param_0[16],
	.param .align 8 .b8 _ZN7oneflow4cuda7softmax15SoftmaxWarpImplI10SimpleLoadI6__halffE11SimpleStoreIS4_fEfLi2ELi2ELi32ELi2ELb0ELNS1_9AlgorithmE0EEEvT_T0_ll_param_1[16],
	.param .u64 _ZN7oneflow4cuda7softmax15SoftmaxWarpImplI10SimpleLoadI6__halffE11SimpleStoreIS4_fEfLi2ELi2ELi32ELi2ELb0ELNS1_9AlgorithmE0EEEvT_T0_ll_param_2,
	.param .u64 _ZN7oneflow4cuda7softmax15SoftmaxWarpImplI10SimpleLoadI6__halffE11SimpleStoreIS4_fEfLi2ELi2ELi32ELi2ELb0ELNS1_9AlgorithmE0EEEvT_T0_ll_param_3
)
{
	.reg .pred 	%p<24>;
	.reg .b16 	%rs<9>;
	.reg .b32 	%r<59>;
	.reg .b32 	%f<103>;
	.reg .b64 	%rd<31>;

	ld.param.u64 	%rd1, [_ZN7oneflow4cuda7softmax15SoftmaxWarpImplI10SimpleLoadI6__halffE11SimpleStoreIS4_fEfLi2ELi2ELi32ELi2ELb0ELNS1_9AlgorithmE0EEEvT_T0_ll_param_0];
	ld.param.u64 	%rd2, [_ZN7oneflow4cuda7softmax15SoftmaxWarpImplI10SimpleLoadI6__halffE11SimpleStoreIS4_fEfLi2ELi2ELi32ELi2ELb0ELNS1_9AlgorithmE0EEEvT_T0_ll_param_0+8];
	ld.param.u64 	%rd3, [_ZN7oneflow4cuda7softmax15SoftmaxWarpImplI10SimpleLoadI6__halffE11SimpleStoreIS4_fEfLi2ELi2ELi32ELi2ELb0ELNS1_9AlgorithmE0EEEvT_T0_ll_param_1];
	ld.param.u64 	%rd4, [_ZN7oneflow4cuda7softmax15SoftmaxWarpImplI10SimpleLoadI6__halffE11SimpleStoreIS4_fEfLi2ELi2ELi32ELi2ELb0ELNS1_9AlgorithmE0EEEvT_T0_ll_param_1+8];
	ld.param.u64 	%rd12, [_ZN7oneflow4cuda7softmax15SoftmaxWarpImplI10SimpleLoadI6__halffE11SimpleStoreIS4_fEfLi2ELi2ELi32ELi2ELb0ELNS1_9AlgorithmE0EEEvT_T0_ll_param_2];
	ld.param.u64 	%rd13, [_ZN7oneflow4cuda7softmax15SoftmaxWarpImplI10SimpleLoadI6__halffE11SimpleStoreIS4_fEfLi2ELi2ELi32ELi2ELb0ELNS1_9AlgorithmE0EEEvT_T0_ll_param_3];
	setp.lt.s64 	%p1, %rd13, 65;
	@%p1 bra 	$L__BB161_2;
	mov.u64 	%rd14, $str;
	cvta.global.u64 	%rd15, %rd14;
	mov.u64 	%rd16, $str$1;
	cvta.global.u64 	%rd17, %rd16;
	mov.u64 	%rd18, __unnamed_161;
	cvta.global.u64 	%rd19, %rd18;
	{ // callseq 160, 0
	.param .b64 param0;
	st.param.b64 	[param0], %rd15;
	.param .b64 param1;
	st.param.b64 	[param1], %rd17;
	.param .b32 param2;
	st.param.b32 	[param2], 228;
	.param .b64 param3;
	st.param.b64 	[param3], %rd19;
	.param .b64 param4;
	st.param.b64 	[param4], 1;
	call.uni 
	__assertfail, 
	(
	param0, 
	param1, 
	param2, 
	param3, 
	param4
	);
	} // callseq 160
$L__BB161_2:
	mov.u32 	%r2, %ctaid.x;
	mov.u32 	%r3, %ntid.y;
	mov.u32 	%r4, %tid.y;
	mad.lo.s32 	%r5, %r2, %r3, %r4;
	mov.u32 	%r6, %nctaid.x;
	mul.lo.s32 	%r7, %r3, %r6;
	shl.b32 	%r1, %r7, 1;
	shl.b32 	%r8, %r5, 1;
	cvt.s64.s32 	%rd30, %r8;
	setp.le.s64 	%p2, %rd12, %rd30;
	@%p2 bra 	$L__BB161_5;
	mov.u32 	%r9, %tid.x;
	shl.b32 	%r10, %r9, 1;
	cvt.u64.u32 	%rd6, %r10;
	cvta.to.global.u64 	%rd7, %rd3;
	cvta.to.global.u64 	%rd8, %rd1;
	cvt.s64.s32 	%rd9, %r1;
$L__BB161_4:
	mad.lo.s64 	%rd20, %rd30, %rd2, %rd6;
	shl.b64 	%rd21, %rd20, 1;
	add.s64 	%rd22, %rd8, %rd21;
	ld.global.u16 	%rs1, [%rd22];
	// begin inline asm
	{  cvt.f32.f16 %f1, %rs1;}

	// end inline asm
	ld.global.u16 	%rs2, [%rd22+2];
	// begin inline asm
	{  cvt.f32.f16 %f2, %rs2;}

	// end inline asm
	max.f32 	%f9, %f1, 0fFF800000;
	max.f32 	%f10, %f9, %f2;
	shl.b64 	%rd23, %rd2, 1;
	add.s64 	%rd24, %rd22, %rd23;
	ld.global.u16 	%rs3, [%rd24];
	// begin inline asm
	{  cvt.f32.f16 %f3, %rs3;}

	// end inline asm
	ld.global.u16 	%rs4, [%rd24+2];
	// begin inline asm
	{  cvt.f32.f16 %f4, %rs4;}

	// end inline asm
	max.f32 	%f11, %f3, 0fFF800000;
	max.f32 	%f12, %f11, %f4;
	mov.b32 	%r11, %f10;
	shfl.sync.bfly.b32	%r12|%p3, %r11, 16, 31, -1;
	mov.b32 	%f13, %r12;
	max.f32 	%f14, %f10, %f13;
	mov.b32 	%r13, %f14;
	shfl.sync.bfly.b32	%r14|%p4, %r13, 8, 31, -1;
	mov.b32 	%f15, %r14;
	max.f32 	%f16, %f14, %f15;
	mov.b32 	%r15, %f16;
	shfl.sync.bfly.b32	%r16|%p5, %r15, 4, 31, -1;
	mov.b32 	%f17, %r16;
	max.f32 	%f18, %f16, %f17;
	mov.b32 	%r17, %f18;
	shfl.sync.bfly.b32	%r18|%p6, %r17, 2, 31, -1;
	mov.b32 	%f19, %r18;
	max.f32 	%f20, %f18, %f19;
	mov.b32 	%r19, %f20;
	shfl.sync.bfly.b32	%r20|%p7, %r19, 1, 31, -1;
	mov.b32 	%f21, %r20;
	max.f32 	%f22, %f20, %f21;
	mov.b32 	%r21, %f12;
	shfl.sync.bfly.b32	%r22|%p8, %r21, 16, 31, -1;
	mov.b32 	%f23, %r22;
	max.f32 	%f24, %f12, %f23;
	mov.b32 	%r23, %f24;
	shfl.sync.bfly.b32	%r24|%p9, %r23, 8, 31, -1;
	mov.b32 	%f25, %r24;
	max.f32 	%f26, %f24, %f25;
	mov.b32 	%r25, %f26;
	shfl.sync.bfly.b32	%r26|%p10, %r25, 4, 31, -1;
	mov.b32 	%f27, %r26;
	max.f32 	%f28, %f26, %f27;
	mov.b32 	%r27, %f28;
	shfl.sync.bfly.b32	%r28|%p11, %r27, 2, 31, -1;
	mov.b32 	%f29, %r28;
	max.f32 	%f30, %f28, %f29;
	mov.b32 	%r29, %f30;
	shfl.sync.bfly.b32	%r30|%p12, %r29, 1, 31, -1;
	mov.b32 	%f31, %r30;
	max.f32 	%f32, %f30, %f31;
	sub.f32 	%f33, %f1, %f22;
	fma.rn.f32 	%f34, %f33, 0f3BBB989D, 0f3F000000;
	cvt.sat.f32.f32 	%f35, %f34;
	mov.f32 	%f36, 0f4B400001;
	mov.f32 	%f37, 0f437C0000;
	fma.rm.f32 	%f38, %f35, %f37, %f36;
	add.f32 	%f39, %f38, 0fCB40007F;
	neg.f32 	%f40, %f39;
	fma.rn.f32 	%f41, %f33, 0f3FB8AA3B, %f40;
	fma.rn.f32 	%f42, %f33, 0f32A57060, %f41;
	mov.b32 	%r31, %f38;
	shl.b32 	%r32, %r31, 23;
	mov.b32 	%f43, %r32;
	ex2.approx.ftz.f32 	%f44, %f42;
	mul.f32 	%f45, %f44, %f43;
	add.f32 	%f46, %f45, 0f00000000;
	sub.f32 	%f47, %f2, %f22;
	fma.rn.f32 	%f48, %f47, 0f3BBB989D, 0f3F000000;
	cvt.sat.f32.f32 	%f49, %f48;
	fma.rm.f32 	%f50, %f49, %f37, %f36;
	add.f32 	%f51, %f50, 0fCB40007F;
	neg.f32 	%f52, %f51;
	fma.rn.f32 	%f53, %f47, 0f3FB8AA3B, %f52;
	fma.rn.f32 	%f54, %f47, 0f32A57060, %f53;
	mov.b32 	%r33, %f50;
	shl.b32 	%r34, %r33, 23;
	mov.b32 	%f55, %r34;
	ex2.approx.ftz.f32 	%f56, %f54;
	mul.f32 	%f57, %f56, %f55;
	add.f32 	%f58, %f46, %f57;
	sub.f32 	%f59, %f3, %f32;
	fma.rn.f32 	%f60, %f59, 0f3BBB989D, 0f3F000000;
	cvt.sat.f32.f32 	%f61, %f60;
	fma.rm.f32 	%f62, %f61, %f37, %f36;
	add.f32 	%f63, %f62, 0fCB40007F;
	neg.f32 	%f64, %f63;
	fma.rn.f32 	%f65, %f59, 0f3FB8AA3B, %f64;
	fma.rn.f32 	%f66, %f59, 0f32A57060, %f65;
	mov.b32 	%r35, %f62;
	shl.b32 	%r36, %r35, 23;
	mov.b32 	%f67, %r36;
	ex2.approx.ftz.f32 	%f68, %f66;
	mul.f32 	%f69, %f68, %f67;
	add.f32 	%f70, %f69, 0f00000000;
	sub.f32 	%f71, %f4, %f32;
	fma.rn.f32 	%f72, %f71, 0f3BBB989D, 0f3F000000;
	cvt.sat.f32.f32 	%f73, %f72;
	fma.rm.f32 	%f74, %f73, %f37, %f36;
	add.f32 	%f75, %f74, 0fCB40007F;
	neg.f32 	%f76, %f75;
	fma.rn.f32 	%f77, %f71, 0f3FB8AA3B, %f76;
	fma.rn.f32 	%f78, %f71, 0f32A57060, %f77;
	mov.b32 	%r37, %f74;
	shl.b32 	%r38, %r37, 23;
	mov.b32 	%f79, %r38;
	ex2.approx.ftz.f32 	%f80, %f78;
	mul.f32 	%f81, %f80, %f79;
	add.f32 	%f82, %f70, %f81;
	mov.b32 	%r39, %f58;
	shfl.sync.bfly.b32	%r40|%p13, %r39, 16, 31, -1;
	mov.b32 	%f83, %r40;
	add.f32 	%f84, %f58, %f83;
	mov.b32 	%r41, %f84;
	shfl.sync.bfly.b32	%r42|%p14, %r41, 8, 31, -1;
	mov.b32 	%f85, %r42;
	add.f32 	%f86, %f84, %f85;
	mov.b32 	%r43, %f86;
	shfl.sync.bfly.b32	%r44|%p15, %r43, 4, 31, -1;
	mov.b32 	%f87, %r44;
	add.f32 	%f88, %f86, %f87;
	mov.b32 	%r45, %f88;
	shfl.sync.bfly.b32	%r46|%p16, %r45, 2, 31, -1;
	mov.b32 	%f89, %r46;
	add.f32 	%f90, %f88, %f89;
	mov.b32 	%r47, %f90;
	shfl.sync.bfly.b32	%r48|%p17, %r47, 1, 31, -1;
	mov.b32 	%f91, %r48;
	add.f32 	%f92, %f90, %f91;
	mov.b32 	%r49, %f82;
	shfl.sync.bfly.b32	%r50|%p18, %r49, 16, 31, -1;
	mov.b32 	%f93, %r50;
	add.f32 	%f94, %f82, %f93;
	mov.b32 	%r51, %f94;
	shfl.sync.bfly.b32	%r52|%p19, %r51, 8, 31, -1;
	mov.b32 	%f95, %r52;
	add.f32 	%f96, %f94, %f95;
	mov.b32 	%r53, %f96;
	shfl.sync.bfly.b32	%r54|%p20, %r53, 4, 31, -1;
	mov.b32 	%f97, %r54;
	add.f32 	%f98, %f96, %f97;
	mov.b32 	%r55, %f98;
	shfl.sync.bfly.b32	%r56|%p21, %r55, 2, 31, -1;
	mov.b32 	%f99, %r56;
	add.f32 	%f100, %f98, %f99;
	mov.b32 	%r57, %f100;
	shfl.sync.bfly.b32	%r58|%p22, %r57, 1, 31, -1;
	mov.b32 	%f101, %r58;
	add.f32 	%f102, %f100, %f101;
	div.rn.f32 	%f5, %f45, %f92;
	div.rn.f32 	%f6, %f57, %f92;
	mad.lo.s64 	%rd25, %rd30, %rd4, %rd6;
	// begin inline asm
	{  cvt.rn.f16.f32 %rs5, %f5;}

	// end inline asm
	shl.b64 	%rd26, %rd25, 1;
	add.s64 	%rd27, %rd7, %rd26;
	st.global.u16 	[%rd27], %rs5;
	// begin inline asm
	{  cvt.rn.f16.f32 %rs6, %f6;}

	// end inline asm
	st.global.u16 	[%rd27+2], %rs6;
	div.rn.f32 	%f7, %f69, %f102;
	div.rn.f32 	%f8, %f81, %f102;
	// begin inline asm
	{  cvt.rn.f16.f32 %rs7, %f7;}

	// end inline asm
	shl.b64 	%rd28, %rd4, 1;
	add.s64 	%rd29, %rd27, %rd28;
	st.global.u16 	[%rd29], %rs7;
	// begin inline asm
	{  cvt.rn.f16.f32 %rs8, %f8;}

	// end inline asm
	st.global.u16 	[%rd29+2], %rs8;
	add.s64 	%rd30, %rd30, %rd9;
	setp.lt.s64 	%p23, %rd30, %rd12;
	@%p23 bra 	$L__BB161_4;
$L__BB161_5:
	ret;

}
	// .globl	_ZN7oneflow4cuda7softmax15SoftmaxWarpImplI10SimpleLoadI6__halffE11SimpleStoreIS4_fEfLi2ELi2ELi32ELi2ELb1ELNS1_9AlgorithmE0EEEvT_T0_ll
.visible .entry _ZN7oneflow4cuda7softmax15SoftmaxWarpImplI10SimpleLoadI6__halffE11SimpleStoreIS4_fEfLi2ELi2ELi32ELi2ELb1ELNS1_9AlgorithmE0EEEvT_T0_ll(
	.param .align 8 .b8 _ZN7oneflow4cuda7softmax15SoftmaxWarpImplI10SimpleLoadI6__halffE11SimpleStoreIS4_fEfLi2ELi2ELi32ELi2ELb1ELNS1_9AlgorithmE0EEEvT_T0_ll_param_0[16],
	.param .align 8 .b8 _ZN7oneflow4cuda7softmax15SoftmaxWarpImplI10SimpleLoadI6__halffE11SimpleStoreIS4_fEfLi2ELi2ELi32ELi2ELb1ELNS1_9AlgorithmE0EEEvT_T0_ll_param_1[16],
	.param .u64 _ZN7oneflow4cuda7softmax15SoftmaxWarpImplI10SimpleLoadI6__halffE11SimpleStoreIS4_fEfLi2ELi2ELi32ELi2ELb1ELNS1_9AlgorithmE0EEEvT_T0_ll_param_2,
	.param .u64 _ZN7oneflow4cuda7softmax15SoftmaxWarpImplI10SimpleLoadI6__halffE11SimpleStoreIS4_fEfLi2ELi2ELi32ELi2ELb1ELNS1_9AlgorithmE0EEEvT_T0_ll_param_3
)
{
	.reg .pred 	%p<28>;
	.reg .b16 	%rs<9>;
	.reg .b32 	%r<59>;
	.reg .b32 	%f<125>;
	.reg .b64 	%rd<35>;

	ld.param.u64 	%rd2, [_ZN7oneflow4cuda7softmax15SoftmaxWarpImplI10SimpleLoadI6__halffE11SimpleStoreIS4_fEfLi2ELi2ELi32ELi2ELb1ELNS1_9AlgorithmE0EEEvT_T0_ll_param_0+8];
	ld.param.u64 	%rd4, [_ZN7oneflow4cuda7softmax15SoftmaxWarpImplI10SimpleLoadI6__halffE11SimpleStoreIS4_fEfLi2ELi2ELi32ELi2ELb1ELNS1_9AlgorithmE0EEEvT_T0_ll_param_1+8];
	ld.param.u64 	%rd12, [_ZN7oneflow4cuda7softmax15SoftmaxWarpImplI10SimpleLoadI6__halffE11SimpleStoreIS4_fEfLi2ELi2ELi32ELi2ELb1ELNS1_9AlgorithmE0EEEvT_T0_ll_param_1];
	ld.param.u64 	%rd13, [_ZN7oneflow4cuda7softmax15SoftmaxWarpImplI10SimpleLoadI6__halffE11SimpleStoreIS4_fEfLi2ELi2ELi32ELi2ELb1ELNS1_9AlgorithmE0EEEvT_T0_ll_param_0];
	ld.param.u64 	%rd10, [_ZN7oneflow4cuda7softmax15SoftmaxWarpImplI10SimpleLoadI6__halffE11SimpleStoreIS4_fEfLi2ELi2ELi32ELi2ELb1ELNS1_9AlgorithmE0EEEvT_T0_ll_param_2];
	ld.param.u64 	%rd11, [_ZN7oneflow4cuda7softmax15SoftmaxWarpImplI10SimpleLoadI6__halffE11SimpleStoreIS4_fEfLi2ELi2ELi32ELi2ELb1ELNS1_9AlgorithmE0EEEvT_T0_ll_param_3];
	cvta.to.global.u64 	%rd1, %rd13;
	cvta.to.global.u64 	%rd3, %rd12;
	setp.lt.s64 	%p1, %rd11, 65;
	@%p1 bra 	$L__BB162_2;
	mov.u64 	%rd14, $str;
	cvta.global.u64 	%rd15, %rd14;
	mov.u64 	%rd16, $str$1;
	cvta.global.u64 	%rd17, %rd16;
	mov.u64 	%rd18, __unnamed_162;
	cvta.global.u64 	%rd19, %rd18;
	{ // callseq 161, 0
	.param .b64 param0;
	st.param.b64 	[param0], %rd15;
	.param .b64 param1;
	st.param.b64 	[param1], %rd17;
	.param .b32 param2;
	st.param.b32 	[param2], 228;
	.param .b64 param3;
	st.param.b64 	[param3], %rd19;
	.param .b64 param4;
	st.param.b64 	[param4], 1;
	call.uni 
	__assertfail, 
	(
	param0, 
	param1, 
	param2, 
	param3, 
	param4
	);
	} // callseq 161
$L__BB162_2:
	mov.u32 	%r2, %ctaid.x;
	mov.u32 	%r3, %ntid.y;
	mov.u32 	%r4, %tid.y;
	mad.lo.s32 	%r5, %r2, %r3, %r4;
	mov.u32 	%r6, %nctaid.x;
	mul.lo.s32 	%r7, %r3, %r6;
	shl.b32 	%r1, %r7, 1;
	shl.b32 	%r8, %r5, 1;
	cvt.s64.s32 	%rd34, %r8;
	setp.le.s64 	%p2, %rd10, %rd34;
	@%p2 bra 	$L__BB162_13;
	mov.u32 	%r9, %tid.x;
	shl.b32 	%r10, %r9, 1;
	cvt.u64.u32 	%rd6, %r10;
	cvt.s64.s32 	%rd7, %r1;
$L__BB162_4:
	setp.le.s64 	%p3, %rd11, %rd6;
	mov.f32 	%f119, 0fFF800000;
	mov.f32 	%f120, %f119;
	mov.f32 	%f121, %f119;
	@%p3 bra 	$L__BB162_6;
	mad.lo.s64 	%rd20, %rd34, %rd2, %rd6;
	shl.b64 	%rd21, %rd20, 1;
	add.s64 	%rd22, %rd1, %rd21;
	ld.global.u16 	%rs1, [%rd22];
	// begin inline asm
	{  cvt.f32.f16 %f120, %rs1;}

	// end inline asm
	ld.global.u16 	%rs2, [%rd22+2];
	// begin inline asm
	{  cvt.f32.f16 %f121, %rs2;}

	// end inline asm
	max.f32 	%f23, %f120, 0fFF800000;
	max.f32 	%f119, %f23, %f121;
$L__BB162_6:
	setp.le.s64 	%p4, %rd11, %rd6;
	mov.f32 	%f122, 0fFF800000;
	mov.f32 	%f123, %f122;
	mov.f32 	%f124, %f122;
	@%p4 bra 	$L__BB162_8;
	mad.lo.s64 	%rd23, %rd2, %rd34, %rd2;
	add.s64 	%rd24, %rd23, %rd6;
	shl.b64 	%rd25, %rd24, 1;
	add.s64 	%rd26, %rd1, %rd25;
	ld.global.u16 	%rs3, [%rd26];
	// begin inline asm
	{  cvt.f32.f16 %f123, %rs3;}

	// end inline asm
	ld.global.u16 	%rs4, [%rd26+2];
	// begin inline asm
	{  cvt.f32.f16 %f124, %rs4;}

	// end inline asm
	max.f32 	%f27, %f123, 0fFF800000;
	max.f32 	%f122, %f27, %f124;
$L__BB162_8:
	setp.le.s64 	%p5, %rd11, %rd6;
	mov.b32 	%r11, %f119;
	shfl.sync.bfly.b32	%r12|%p6, %r11, 16, 31, -1;
	mov.b32 	%f28, %r12;
	max.f32 	%f29, %f119, %f28;
	mov.b32 	%r13, %f29;
	shfl.sync.bfly.b32	%r14|%p7, %r13, 8, 31, -1;
	mov.b32 	%f30, %r14;
	max.f32 	%f31, %f29, %f30;
	mov.b32 	%r15, %f31;
	shfl.sync.bfly.b32	%r16|%p8, %r15, 4, 31, -1;
	mov.b32 	%f32, %r16;
	max.f32 	%f33, %f31, %f32;
	mov.b32 	%r17, %f33;
	shfl.sync.bfly.b32	%r18|%p9, %r17, 2, 31, -1;
	mov.b32 	%f34, %r18;
	max.f32 	%f35, %f33, %f34;
	mov.b32 	%r19, %f35;
	shfl.sync.bfly.b32	%r20|%p10, %r19, 1, 31, -1;
	mov.b32 	%f36, %r20;
	max.f32 	%f37, %f35, %f36;
	mov.b32 	%r21, %f122;
	shfl.sync.bfly.b32	%r22|%p11, %r21, 16, 31, -1;
	mov.b32 	%f38, %r22;
	max.f32 	%f39, %f122, %f38;
	mov.b32 	%r23, %f39;
	shfl.sync.bfly.b32	%r24|%p12, %r23, 8, 31, -1;
	mov.b32 	%f40, %r24;
	max.f32 	%f41, %f39, %f40;
	mov.b32 	%r25, %f41;
	shfl.sync.bfly.b32	%r26|%p13, %r25, 4, 31, -1;
	mov.b32 	%f42, %r26;
	max.f32 	%f43, %f41, %f42;
	mov.b32 	%r27, %f43;
	shfl.sync.bfly.b32	%r28|%p14, %r27, 2, 31, -1;
	mov.b32 	%f44, %r28;
	max.f32 	%f45, %f43, %f44;
	mov.b32 	%r29, %f45;
	shfl.sync.bfly.b32	%r30|%p15, %r29, 1, 31, -1;
	mov.b32 	%f46, %r30;
	max.f32 	%f47, %f45, %f46;
	sub.f32 	%f48, %f120, %f37;
	fma.rn.f32 	%f49, %f48, 0f3BBB989D, 0f3F000000;
	cvt.sat.f32.f32 	%f50, %f49;
	mov.f32 	%f51, 0f4B400001;
	mov.f32 	%f52, 0f437C0000;
	fma.rm.f32 	%f53, %f50, %f52, %f51;
	add.f32 	%f54, %f53, 0fCB40007F;
	neg.f32 	%f55, %f54;
	fma.rn.f32 	%f56, %f48, 0f3FB8AA3B, %f55;
	fma.rn.f32 	%f57, %f48, 0f32A57060, %f56;
	mov.b32 	%r31, %f53;
	shl.b32 	%r32, %r31, 23;
	mov.b32 	%f58, %r32;
	ex2.approx.ftz.f32 	%f59, %f57;
	mul.f32 	%f60, %f59, %f58;
	add.f32 	%f61, %f60, 0f00000000;
	sub.f32 	%f62, %f121, %f37;
	fma.rn.f32 	%f63, %f62, 0f3BBB989D, 0f3F000000;
	cvt.sat.f32.f32 	%f64, %f63;
	fma.rm.f32 	%f65, %f64, %f52, %f51;
	add.f32 	%f66, %f65, 0fCB40007F;
	neg.f32 	%f67, %f66;
	fma.rn.f32 	%f68, %f62, 0f3FB8AA3B, %f67;
	fma.rn.f32 	%f69, %f62, 0f32A57060, %f68;
	mov.b32 	%r33, %f65;
	shl.b32 	%r34, %r33, 23;
	mov.b32 	%f70, %r34;
	ex2.approx.ftz.f32 	%f71, %f69;
	mul.f32 	%f72, %f71, %f70;
	add.f32 	%f73, %f61, %f72;
	sub.f32 	%f74, %f123, %f47;
	fma.rn.f32 	%f75, %f74, 0f3BBB989D, 0f3F000000;
	cvt.sat.f32.f32 	%f76, %f75;
	fma.rm.f32 	%f77, %f76, %f52, %f51;
	add.f32 	%f78, %f77, 0fCB40007F;
	neg.f32 	%f79, %f78;
	fma.rn.f32 	%f80, %f74, 0f3FB8AA3B, %f79;
	fma.rn.f32 	%f81, %f74, 0f32A57060, %f80;
	mov.b32 	%r35, %f77;
	shl.b32 	%r36, %r35, 23;
	mov.b32 	%f82, %r36;
	ex2.approx.ftz.f32 	%f83, %f81;
	mul.f32 	%f13, %f83, %f82;
	add.f32 	%f84, %f13, 0f00000000;
	sub.f32 	%f85, %f124, %f47;
	fma.rn.f32 	%f86, %f85, 0f3BBB989D, 0f3F000000;
	cvt.sat.f32.f32 	%f87, %f86;
	fma.rm.f32 	%f88, %f87, %f52, %f51;
	add.f32 	%f89, %f88, 0fCB40007F;
	neg.f32 	%f90, %f89;
	fma.rn.f32 	%f91, %f85, 0f3FB8AA3B, %f90;
	fma.rn.f32 	%f92, %f85, 0f32A57060, %f91;
	mov.b32 	%r37, %f88;
	shl.b32 	%r38, %r37, 23;
	mov.b32 	%f93, %r38;
	ex2.approx.ftz.f32 	%f94, %f92;
	mul.f32 	%f14, %f94, %f93;
	add.f32 	%f95, %f84, %f14;
	mov.b32 	%r39, %f73;
	shfl.sync.bfly.b32	%r40|%p16, %r39, 16, 31, -1;
	mov.b32 	%f96, %r40;
	add.f32 	%f97, %f73, %f96;
	mov.b32 	%r41, %f97;
	shfl.sync.bfly.b32	%r42|%p17, %r41, 8, 31, -1;
	mov.b32 	%f98, %r42;
	add.f32 	%f99, %f97, %f98;
	mov.b32 	%r43, %f99;
	shfl.sync.bfly.b32	%r44|%p18, %r43, 4, 31, -1;
	mov.b32 	%f100, %r44;
	add.f32 	%f101, %f99, %f100;
	mov.b32 	%r45, %f101;
	shfl.sync.bfly.b32	%r46|%p19, %r45, 2, 31, -1;
	mov.b32 	%f102, %r46;
	add.f32 	%f103, %f101, %f102;
	mov.b32 	%r47, %f103;
	shfl.sync.bfly.b32	%r48|%p20, %r47, 1, 31, -1;
	mov.b32 	%f104, %r48;
	add.f32 	%f105, %f103, %f104;
	mov.b32 	%r49, %f95;
	shfl.sync.bfly.b32	%r50|%p21, %r49, 16, 31, -1;
	mov.b32 	%f106, %r50;
	add.f32 	%f107, %f95, %f106;
	mov.b32 	%r51, %f107;
	shfl.sync.bfly.b32	%r52|%p22, %r51, 8, 31, -1;
	mov.b32 	%f108, %r52;
	add.f32 	%f109, %f107, %f108;
	mov.b32 	%r53, %f109;
	shfl.sync.bfly.b32	%r54|%p23, %r53, 4, 31, -1;
	mov.b32 	%f110, %r54;
	add.f32 	%f111, %f109, %f110;
	mov.b32 	%r55, %f111;
	shfl.sync.bfly.b32	%r56|%p24, %r55, 2, 31, -1;
	mov.b32 	%f112, %r56;
	add.f32 	%f113, %f111, %f112;
	mov.b32 	%r57, %f113;
	shfl.sync.bfly.b32	%r58|%p25, %r57, 1, 31, -1;
	mov.b32 	%f114, %r58;
	add.f32 	%f15, %f113, %f114;
	div.rn.f32 	%f16, %f60, %f105;
	div.rn.f32 	%f17, %f72, %f105;
	@%p5 bra 	$L__BB162_10;
	mad.lo.s64 	%rd27, %rd34, %rd4, %rd6;
	// begin inline asm
	{  cvt.rn.f16.f32 %rs5, %f16;}

	// end inline asm
	shl.b64 	%rd28, %rd27, 1;
	add.s64 	%rd29, %rd3, %rd28;
	st.global.u16 	[%rd29], %rs5;
	// begin inline asm
	{  cvt.rn.f16.f32 %rs6, %f17;}

	// end inline asm
	st.global.u16 	[%rd29+2], %rs6;
$L__BB162_10:
	setp.le.s64 	%p26, %rd11, %rd6;
	div.rn.f32 	%f18, %f13, %f15;
	div.rn.f32 	%f19, %f14, %f15;
	@%p26 bra 	$L__BB162_12;
	mad.lo.s64 	%rd30, %rd4, %rd34, %rd4;
	add.s64 	%rd31, %rd30, %rd6;
	// begin inline asm
	{  cvt.rn.f16.f32 %rs7, %f18;}

	// end inline asm
	shl.b64 	%rd32, %rd31, 1;
	add.s64 	%rd33, %rd3, %rd32;
	st.global.u16 	[%rd33], %rs7;
	// begin inline asm
	{  cvt.rn.f16.f32 %rs8, %f19;}

	// end inline asm
	st.global.u16 	[%rd33+2], %rs8;
$L__BB162_12:
	add.s64 	%rd34, %rd34, %rd7;
	setp.lt.s64 	%p27, %rd34, %rd10;
	@%p27 bra 	$L__BB162_4;
$L__BB162_13:
	ret;

}
	// .globl	_ZN7oneflow4cuda7softmax15SoftmaxWarpImplI10SimpleLoadI6__halffE11SimpleStoreIS4_fEfLi2ELi2ELi32ELi1ELb0ELNS1_9AlgorithmE0EEEvT_T0_ll
.visible .entry _ZN7oneflow4cuda7softmax15SoftmaxWarpImplI10SimpleLoadI6__halffE11SimpleStoreIS4_fEfLi2ELi2ELi32ELi1ELb0ELNS1_9AlgorithmE0EEEvT_T0_ll(
	.param .align 8 .b8 _ZN7oneflow4cuda7softmax15SoftmaxWarpImplI10SimpleLoadI6__halffE11SimpleStoreIS4_fEfLi2ELi2ELi32ELi1ELb0ELNS1_9AlgorithmE0EEEvT_T0_ll_param_0[16],
	.param .align 8 .b8 _ZN7oneflow4cuda7softmax15SoftmaxWarpImplI10SimpleLoadI6__halffE11SimpleStoreIS4_fEfLi2ELi2ELi32ELi1ELb0ELNS1_9AlgorithmE0EEEvT_T0_ll_param_1[16],
	.param .u64 _ZN7oneflow4cuda7softmax15SoftmaxWarpImplI10SimpleLoadI6__halffE11SimpleStoreIS4_fEfLi2ELi2ELi32ELi1ELb0ELNS1_9AlgorithmE0EEEvT_T0_ll_param_2,
	.param .u64 _ZN7oneflow4cuda7softmax15SoftmaxWarpImplI10SimpleLoadI6__halffE11SimpleStoreIS4_fEfLi2ELi2ELi32ELi1ELb0ELNS1_9AlgorithmE0EEEvT_T0_ll_param_3
)
{
	.reg .pred 	%p<14>;
	.reg .b16 	%rs<5>;
	.reg .b32 	%r<33>;
	.reg .b32 	%f<53>;
	.reg .b64 	%rd<27>;

	ld.param.u64 	%rd1, [_ZN7oneflow4cuda7softmax15SoftmaxWarpImplI10SimpleLoadI6__halffE11SimpleStoreIS4_fEfLi2ELi2ELi32ELi1ELb0ELNS1_9AlgorithmE0EEEvT_T0_ll_param_0];
	ld.param.u64 	%rd2, [_ZN7oneflow4cuda7softmax15SoftmaxWarpImplI10SimpleLoadI6__halffE11SimpleStoreIS4_fEfLi2ELi2ELi32ELi1ELb0ELNS1_9AlgorithmE0EEEvT_T0_ll_param_0+8];
	ld.param.u64 	%rd3, [_ZN7oneflow4cuda7softmax15SoftmaxWarpImplI10SimpleLoadI6__halffE11SimpleStoreIS4_fEfLi2ELi2ELi32ELi1ELb0ELNS1_9AlgorithmE0EEEvT_T0_ll_param_1];
	ld.param.u64 	%rd4, [_ZN7oneflow4cuda7softmax15SoftmaxWarpImplI10SimpleLoadI6__halffE11SimpleStoreIS4_fEfLi2ELi2ELi32ELi1ELb0ELNS1_9AlgorithmE0EEEvT_T0_ll_param_1+8];
	ld.param.u64 	%rd12, [_ZN7oneflow4cuda7softmax15SoftmaxWarpImplI10SimpleLoadI6__halffE11SimpleStoreIS4_fEfLi2ELi2ELi32ELi1ELb0ELNS1_9AlgorithmE0EEEvT_T0_ll_param_2];
	ld.param.u64 	%rd13, [_ZN7oneflow4cuda7softmax15SoftmaxWarpImplI10SimpleLoadI6__halffE11SimpleStoreIS4_fEfLi2ELi2ELi32ELi1ELb0ELNS1_9AlgorithmE0EEEvT_T0_ll_param_3];
	setp.lt.s64 	%p1, %rd13, 65;
	@%p1 bra 	$L__BB163_2;
	mov.u64 	%rd14, $str;
	cvta.global.u64 	%rd15, %rd14;
	mov.u64 	%rd16, $str$1;
	cvta.global.u64 	%rd17, %rd16;
	mov.u64 	%rd18, __unnamed_163;
	cvta.global.u64 	%rd19, %rd18;
	{ // callseq 162, 0
	.param .b64 param0;
	st.param.b64 	[param0], %rd15;
	.param .b64 param1;
	st.param.b64 	[param1], %rd17;
	.param .b32 param2;
	st.param.b32 	[param2], 228;
	.param .b64 param3;
	st.param.b64 	[param3], %rd19;
	.param .b64 param4;
	st.param.b64 	[param4], 1;
	call.uni 
	__assertfail, 
	(
	param0, 
	param1, 
	param2, 
	param3, 
	param4
	);
	} // callseq 162
$L__BB163_2:
	mov.u32 	%r2, %ctaid.x;
	mov.u32 	%r3, %ntid.y;
	mov.u32 	%r4, %tid.y;
	mad.lo.s32 	%r5, %r2, %r3, %r4;
	mov.u32 	%r6, %nctaid.x;
	mul.lo.s32 	%r1, %r6, %r3;
	cvt.s64.s32 	%rd26, %r5;
	setp.le.s64 	%p2, %rd12, %rd26;
	@%p2 bra 	$L__BB163_5;
	mov.u32 	%r7, %tid.x;
	shl.b32 	%r8, %r7, 1;
	cvt.u64.u32 	%rd6, %r8;
	cvta.to.global.u64 	%rd7, %rd3;
	cvta.to.global.u64 	%rd8, %rd1;
	cvt.s64.s32 	%rd9, %r1;
$L__BB163_4:
	mad.lo.s64 	%rd20, %rd26, %rd2, %rd6;
	shl.b64 	%rd21, %rd20, 1;
	add.s64 	%rd22, %rd8, %rd21;
	ld.global.u16 	%rs1, [%rd22];
	// begin inline asm
	{  cvt.f32.f16 %f1, %rs1;}

	// end inline asm
	ld.global.u16 	%rs2, [%rd22+2];
	// begin inline asm
	{  cvt.f32.f16 %f2, %rs2;}

	// end inline asm
	max.f32 	%f5, %f1, 0fFF800000;
	max.f32 	%f6, %f5, %f2;
	mov.b32 	%r9, %f6;
	shfl.sync.bfly.b32	%r10|%p3, %r9, 16, 31, -1;
	mov.b32 	%f7, %r10;
	max.f32 	%f8, %f6, %f7;
	mov.b32 	%r11, %f8;
	shfl.sync.bfly.b32	%r12|%p4, %r11, 8, 31, -1;
	mov.b32 	%f9, %r12;
	max.f32 	%f10, %f8, %f9;
	mov.b32 	%r13, %f10;
	shfl.sync.bfly.b32	%r14|%p5, %r13, 4, 31, -1;
	mov.b32 	%f11, %r14;
	max.f32 	%f12, %f10, %f11;
	mov.b32 	%r15, %f12;
	shfl.sync.bfly.b32	%r16|%p6, %r15, 2, 31, -1;
	mov.b32 	%f13, %r16;
	max.f32 	%f14, %f12, %f13;
	mov.b32 	%r17, %f14;
	shfl.sync.bfly.b32	%r18|%p7, %r17, 1, 31, -1;
	mov.b32 	%f15, %r18;
	max.f32 	%f16, %f14, %f15;
	sub.f32 	%f17, %f1, %f16;
	fma.rn.f32 	%f18, %f17, 0f3BBB989D, 0f3F000000;
	cvt.sat.f32.f32 	%f19, %f18;
	mov.f32 	%f20, 0f4B400001;
	mov.f32 	%f21, 0f437C0000;
	fma.rm.f32 	%f22, %f19, %f21, %f20;
	add.f32 	%f23, %f22, 0fCB40007F;
	neg.f32 	%f24, %f23;
	fma.rn.f32 	%f25, %f17, 0f3FB8AA3B, %f24;
	fma.rn.f32 	%f26, %f17, 0f32A57060, %f25;
	mov.b32 	%r19, %f22;
	shl.b32 	%r20, %r19, 23;
	mov.b32 	%f27, %r20;
	ex2.approx.ftz.f32 	%f28, %f26;
	mul.f32 	%f29, %f28, %f27;
	add.f32 	%f30, %f29, 0f00000000;
	sub.f32 	%f31, %f2, %f16;
	fma.rn.f32 	%f32, %f31, 0f3BBB989D, 0f3F000000;
	cvt.sat.f32.f32 	%f33, %f32;
	fma.rm.f32 	%f34, %f33, %f21, %f20;
	add.f32 	%f35, %f34, 0fCB40007F;
	neg.f32 	%f36, %f35;
	fma.rn.f32 	%f37, %f31, 0f3FB8AA3B, %f36;
	fma.rn.f32 	%f38, %f31, 0f32A57060, %f37;
	mov.b32 	%r21, %f34;
	shl.b32 	%r22, %r21, 23;
	mov.b32 	%f39, %r22;
	ex2.approx.ftz.f32 	%f40, %f38;
	mul.f32 	%f41, %f40, %f39;
	add.f32 	%f42, %f30, %f41;
	mov.b32 	%r23, %f42;
	shfl.sync.bfly.b32	%r24|%p8, %r23, 16, 31, -1;
	mov.b32 	%f43, %r24;
	add.f32 	%f44, %f42, %f43;
	mov.b32 	%r25, %f44;
	shfl.sync.bfly.b32	%r26|%p9, %r25, 8, 31, -1;
	mov.b32 	%f45, %r26;
	add.f32 	%f46, %f44, %f45;
	mov.b32 	%r27, %f46;
	shfl.sync.bfly.b32	%r28|%p10, %r27, 4, 31, -1;
	mov.b32 	%f47, %r28;
	add.f32 	%f48, %f46, %f47;
	mov.b32 	%r29, %f48;
	shfl.sync.bfly.b32	%r30|%p11, %r29, 2, 31, -1;
	mov.b32 	%f49, %r30;
	add.f32 	%f50, %f48, %f49;
	mov.b32 	%r31, %f50;
	shfl.sync.bfly.b32	%r32|%p12, %r31, 1, 31, -1;
	mov.b32 	%f51, %r32;
	add.f32 	%f52, %f50, %f51;
	div.rn.f32 	%f3, %f29, %f52;
	div.rn.f32 	%f4, %f41, %f52;
	mad.lo.s64 	%rd23, %rd26, %rd4, %rd6;
	// begin inline asm
	{  cvt.rn.f16.f32 %rs3, %f3;}

	// end inline asm
	shl.b64 	%rd24, %rd23, 1;
	add.s64 	%rd25, %rd7, %rd24;
	st.global.u16 	[%rd25], %rs3;
	// begin inline asm
	{  cvt.rn.f16.f32 %rs4, %f4;}

	// end inline asm
	st.global.u16 	[%rd25+2], %rs4;
	add.s64 	%rd26, %rd26, %rd9;
	setp.lt.s64 	%p13, %rd26, %rd12;
	@%p13 bra 	$L__BB163_4;
$L__BB163_5:
	ret;

}
	// .globl	_ZN7oneflow4cuda7softmax15SoftmaxWarpImplI10SimpleLoadI6__halffE11SimpleStoreIS4_fEfLi2ELi2ELi32ELi1ELb1ELNS1_9AlgorithmE0EEEvT_T0_ll
.visible .entry _ZN7oneflow4cuda7softmax15SoftmaxWarpImplI10SimpleLoadI6__halffE11SimpleStoreIS4_fEfLi2ELi2ELi32ELi1ELb1ELNS1_9AlgorithmE0EEEvT_T0_ll(
	.param .align 8 .b8 _ZN7oneflow4cuda7softmax15SoftmaxWarpImplI10SimpleLoadI6__halffE11SimpleStoreIS4_fEfLi2ELi2ELi32ELi1ELb1ELNS1_9AlgorithmE0EEEvT_T0_ll_param_0[16],
	.param .align 8 .b8 _ZN7oneflow4cuda7softmax15SoftmaxWarpImplI10SimpleLoadI6__halffE11SimpleStoreIS4_fEfLi2ELi2ELi32ELi1ELb1ELNS1_9AlgorithmE0EEEvT_T0_ll_param_1[16],
	.param .u64 _ZN7oneflow4cuda7softmax15SoftmaxWarpImplI10SimpleLoadI6__halffE11SimpleStoreIS4_fEfLi2ELi2ELi32ELi1ELb1ELNS1_9AlgorithmE0EEEvT_T0_ll_param_2,
	.param .u64 _ZN7oneflow4cuda7softmax15SoftmaxWarpImplI10SimpleLoadI6__halffE11SimpleStoreIS4_fEfLi2ELi2ELi32ELi1ELb1ELNS1_9AlgorithmE0EEEvT_T0_ll_param_3
)
{
	.reg .pred 	%p<16>;
	.reg .b16 	%rs<5>;
	.reg .b32 	%r<33>;
	.reg .b32 	%f<64>;
	.reg .b64 	%rd<27>;

	ld.param.u64 	%rd1, [_ZN7oneflow4cuda7softmax15SoftmaxWarpImplI10SimpleLoadI6__halffE11SimpleStoreIS4_fEfLi2ELi2ELi32ELi1ELb1ELNS1_9AlgorithmE0EEEvT_T0_ll_param_0];
	ld.param.u64 	%rd2, [_ZN7oneflow4cuda7softmax15SoftmaxWarpImplI10SimpleLoadI6__halffE11SimpleStoreIS4_fEfLi2ELi2ELi32ELi1ELb1ELNS1_9AlgorithmE0EEEvT_T0_ll_param_0+8];
	ld.param.u64 	%rd3, [_ZN7oneflow4cuda7softmax15SoftmaxWarpImplI10SimpleLoadI6__halffE11SimpleStoreIS4_fEfLi2ELi2ELi32ELi1ELb1ELNS1_9AlgorithmE0EEEvT_T0_ll_param_1];
	ld.param.u64 	%rd4, [_ZN7oneflow4cuda7softmax15SoftmaxWarpImplI10SimpleLoadI6__halffE11SimpleStoreIS4_fEfLi2ELi2ELi32ELi1ELb1ELNS1_9AlgorithmE0EEEvT_T0_ll_param_1+8];
	ld.param.u64 	%rd12, [_ZN7oneflow4cuda7softmax15SoftmaxWarpImplI10SimpleLoadI6__halffE11SimpleStoreIS4_fEfLi2ELi2ELi32ELi1ELb1ELNS1_9AlgorithmE0EEEvT_T0_ll_param_2];
	ld.param.u64 	%rd13, [_ZN7oneflow4cuda7softmax15SoftmaxWarpImplI10SimpleLoadI6__halffE11SimpleStoreIS4_fEfLi2ELi2ELi32ELi1ELb1ELNS1_9AlgorithmE0EEEvT_T0_ll_param_3];
	setp.lt.s64 	%p1, %rd13, 65;
	@%p1 bra 	$L__BB164_2;
	mov.u64 	%rd14, $str;
	cvta.global.u64 	%rd15, %rd14;
	mov.u64 	%rd16, $str$1;
	cvta.global.u64 	%rd17, %rd16;
	mov.u64 	%rd18, __unnamed_164;
	cvta.global.u64 	%rd19, %rd18;
	{ // callseq 163, 0
	.param .b64 param0;
	st.param.b64 	[param0], %rd15;
	.param .b64 param1;
	st.param.b64 	[param1], %rd17;
	.param .b32 param2;
	st.param.b32 	[param2], 228;
	.param .b64 param3;
	st.param.b64 	[param3], %rd19;
	.param .b64 param4;
	st.param.b64 	[param4], 1;
	call.uni 
	__assertfail, 
	(
	param0, 
	param1, 
	param2, 
	param3, 
	param4
	);
	} // callseq 163
$L__BB164_2:
	mov.u32 	%r2, %ctaid.x;
	mov.u32 	%r3, %ntid.y;
	mov.u32 	%r4, %tid.y;
	mad.lo.s32 	%r5, %r2, %r3, %r4;
	mov.u32 	%r6, %nctaid.x;
	mul.lo.s32 	%r1, %r6, %r3;
	cvt.s64.s32 	%rd26, %r5;
	setp.le.s64 	%p2, %rd12, %rd26;
	@%p2 bra 	$L__BB164_9;
	mov.u32 	%r7, %tid.x;
	shl.b32 	%r8, %r7, 1;
	cvt.u64.u32 	%rd6, %r8;
	cvta.to.global.u64 	%rd7, %rd3;
	cvta.to.global.u64 	%rd8, %rd1;
	cvt.s64.s32 	%rd9, %r1;
$L__BB164_4:
	setp.le.s64 	%p3, %rd13, %rd6;
	mov.f32 	%f61, 0fFF800000;
	mov.f32 	%f62, %f61;
	mov.f32 	%f63, %f61;
	@%p3 bra 	$L__BB164_6;
	mad.lo.s64 	%rd20, %rd26, %rd2, %rd6;
	shl.b64 	%rd21, %rd20, 1;
	add.s64 	%rd22, %rd8, %rd21;
	ld.global.u16 	%rs1, [%rd22];
	// begin inline asm
	{  cvt.f32.f16 %f62, %rs1;}

	// end inline asm
	ld.global.u16 	%rs2, [%rd22+2];
	// begin inline asm
	{  cvt.f32.f16 %f61, %rs2;}

	// end inline asm
	max.f32 	%f12, %f62, 0fFF800000;
	max.f32 	%f63, %f12, %f61;
$L__BB164_6:
	setp.le.s64 	%p4, %rd13, %rd6;
	mov.b32 	%r9, %f63;
	shfl.sync.bfly.b32	%r10|%p5, %r9, 16, 31, -1;
	mov.b32 	%f13, %r10;
	max.f32 	%f14, %f63, %f13;
	mov.b32 	%r11, %f14;
	shfl.sync.bfly.b32	%r12|%p6, %r11, 8, 31, -1;
	mov.b32 	%f15, %r12;
	max.f32 	%f16, %f14, %f15;
	mov.b32 	%r13, %f16;
	shfl.sync.bfly.b32	%r14|%p7, %r13, 4, 31, -1;
	mov.b32 	%f17, %r14;
	max.f32 	%f18, %f16, %f17;
	mov.b32 	%r15, %f18;
	shfl.sync.bfly.b32	%r16|%p8, %r15, 2, 31, -1;
	mov.b32 	%f19, %r16;
	max.f32 	%f20, %f18, %f19;
	mov.b32 	%r17, %f20;
	shfl.sync.bfly.b32	%r18|%p9, %r17, 1, 31, -1;
	mov.b32 	%f21, %r18;
	max.f32 	%f22, %f20, %f21;
	sub.f32 	%f23, %f62, %f22;
	fma.rn.f32 	%f24, %f23, 0f3BBB989D, 0f3F000000;
	cvt.sat.f32.f32 	%f25, %f24;
	mov.f32 	%f26, 0f4B400001;
	mov.f32 	%f27, 0f437C0000;
	fma.rm.f32 	%f28, %f25, %f27, %f26;
	add.f32 	%f29, %f28, 0fCB40007F;
	neg.f32 	%f30, %f29;
	fma.rn.f32 	%f31, %f23, 0f3FB8AA3B, %f30;
	fma.rn.f32 	%f32, %f23, 0f32A57060, %f31;
	mov.b32 	%r19, %f28;
	shl.b32 	%r20, %r19, 23;
	mov.b32 	%f33, %r20;
	ex2.approx.ftz.f32 	%f34, %f32;
	mul.f32 	%f35, %f34, %f33;
	add.f32 	%f36, %f35, 0f00000000;
	sub.f32 	%f37, %f61, %f22;
	fma.rn.f32 	%f38, %f37, 0f3BBB989D, 0f3F000000;
	cvt.sat.f32.f32 	%f39, %f38;
	fma.rm.f32 	%f40, %f39, %f27, %f26;
	add.f32 	%f41, %f40, 0fCB40007F;
	neg.f32 	%f42, %f41;
	fma.rn.f32 	%f43, %f37, 0f3FB8AA3B, %f42;
	fma.rn.f32 	%f44, %f37, 0f32A57060, %f43;
	mov.b32 	%r21, %f40;
	shl.b32 	%r22, %r21, 23;
	mov.b32 	%f45, %r22;
	ex2.approx.ftz.f32 	%f46, %f44;
	mul.f32 	%f47, %f46, %f45;
	add.f32 	%f48, %f36, %f47;
	mov.b32 	%r23, %f48;
	shfl.sync.bfly.b32	%r24|%p10, %r23, 16, 31, -1;
	mov.b32 	%f49, %r24;
	add.f32 	%f50, %f48, %f49;
	mov.b32 	%r25, %f50;
	shfl.sync.bfly.b32	%r26|%p11, %r25, 8, 31, -1;
	mov.b32 	%f51, %r26;
	add.f32 	%f52, %f50, %f51;
	mov.b32 	%r27, %f52;
	shfl.sync.bfly.b32	%r28|%p12, %r27, 4, 31, -1;
	mov.b32 	%f53, %r28;
	add.f32 	%f54, %f52, %f53;
	mov.b32 	%r29, %f54;
	shfl.sync.bfly.b32	%r30|%p13, %r29, 2, 31, -1;
	mov.b32 	%f55, %r30;
	add.f32 	%f56, %f54, %f55;
	mov.b32 	%r31, %f56;
	shfl.sync.bfly.b32	%r32|%p14, %r31, 1, 31, -1;
	mov.b32 	%f57, %r32;
	add.f32 	%f58, %f56, %f57;
	div.rn.f32 	%f7, %f35, %f58;
	div.rn.f32 	%f8, %f47, %f58;
	@%p4 bra 	$L__BB164_8;
	mad.lo.s64 	%rd23, %rd26, %rd4, %rd6;
	// begin inline asm
	{  cvt.rn.f16.f32 %rs3, %f7;}

	// end inline asm
	shl.b64 	%rd24, %rd23, 1;
	add.s64 	%rd25, %rd7, %rd24;
	st.global.u16 	[%rd25], %rs3;
	// begin inline asm
	{  cvt.rn.f16.f32 %rs4, %f8;}

	// end inline asm
	st.global.u16 	[%rd25+2], %rs4;
$L__BB164_8:
	add.s64 	%rd26, %rd26, %rd9;
	setp.lt.s64 	%p15, %rd26, %rd12;
	@%p15 bra 	$L__BB164_4;
$L__BB164_9:
	ret;

}
	// .globl	_ZN7oneflow4cuda7softmax15SoftmaxWarpImplI10SimpleLoadI6__halffE11SimpleStoreIS4_fEfLi2ELi4ELi32ELi1ELb0ELNS1_9AlgorithmE0EEEvT_T0_ll
.visible .entry _ZN7oneflow4cuda7softmax15SoftmaxWarpImplI10SimpleLoadI6__halffE11SimpleStoreIS4_fEfLi2ELi4ELi32ELi1ELb0ELNS1_9AlgorithmE0EEEvT_T0_ll(
	.param .align 8 .b8 _ZN7oneflow4cuda7softmax15SoftmaxWarpImplI10SimpleLoadI6__halffE11SimpleStoreIS4_fEfLi2ELi4ELi32ELi1ELb0ELNS1_9AlgorithmE0EEEvT_T0_ll_param_0[16],
	.param .align 8 .b8 _ZN7oneflow4cuda7softmax15SoftmaxWarpImplI10SimpleLoadI6__halffE11SimpleStoreIS4_fEfLi2ELi4ELi32ELi1ELb0ELNS1_9AlgorithmE0EEEvT_T0_ll_param_1[16],
	.param .u64 _ZN7oneflow4cuda7softmax15SoftmaxWarpImplI10SimpleLoadI6__halffE11SimpleStoreIS4_fEfLi2ELi4ELi32ELi1ELb0ELNS1_9AlgorithmE0EEEvT_T0_ll_param_2,
	.param .u64 _ZN7oneflow4cuda7softmax15SoftmaxWarpImplI10SimpleLoadI6__halffE11SimpleStoreIS4_fEfLi2ELi4ELi32ELi1ELb0ELNS1_9AlgorithmE0EEEvT_T0_ll_param_3
)
{
	.reg .pred 	%p<14>;
	.reg .b16 	%rs<9>;
	.reg .b32 	%r<37>;
	.reg .b32 	%f<83>;
	.reg .b64 	%rd<27>;

	ld.param.u64 	%rd1, [_ZN7oneflow4cuda7softmax15SoftmaxWarpImplI10SimpleLoadI6__halffE11SimpleStoreIS4_fEfLi2ELi4ELi32ELi1ELb0ELNS1_9AlgorithmE0EEEvT_T0_ll_param_0];
	ld.param.u64 	%rd2, [_ZN7oneflow4cuda7softmax15SoftmaxWarpImplI10SimpleLoadI6__halffE11SimpleStoreIS4_fEfLi2ELi4ELi32ELi1ELb0ELNS1_9AlgorithmE0EEEvT_T0_ll_param_0+8];
	ld.param.u64 	%rd3, [_ZN7oneflow4cuda7softmax15SoftmaxWarpImplI10SimpleLoadI6__halffE11SimpleStoreIS4_fEfLi2ELi4ELi32ELi1ELb0ELNS1_9AlgorithmE0EEEvT_T0_ll_param_1];
	ld.param.u64 	%rd4, [_ZN7oneflow4cuda7softmax15SoftmaxWarpImplI10SimpleLoadI6__halffE11SimpleStoreIS4_fEfLi2ELi4ELi32ELi1ELb0ELNS1_9AlgorithmE0EEEvT_T0_ll_param_1+8];
	ld.param.u64 	%rd12, [_ZN7oneflow4cuda7softmax15SoftmaxWarpImplI10SimpleLoadI6__halffE11SimpleStoreIS4_fEfLi2ELi4ELi32ELi1ELb0ELNS1_9AlgorithmE0EEEvT_T0_ll_param_2];
	ld.param.u64 	%rd13, [_ZN7oneflow4cuda7softmax15SoftmaxWarpImplI10SimpleLoadI6__halffE11SimpleStoreIS4_fEfLi2ELi4ELi32ELi1ELb0ELNS1_9AlgorithmE0EEEvT_T0_ll_param_3];
	setp.lt.s64 	%p1, %rd13, 129;
	@%p1 bra 	$L__BB165_2;
	mov.u64 	%rd14, $str;
	cvta.global.u64 	%rd15, %rd14;
	mov.u64 	%rd16, $str$1;
	cvta.global.u64 	%rd17, %rd16;
	mov.u64 	%rd18, __unnamed_165;
	cvta.global.u64 	%rd19, %rd18;
	{ // callseq 164, 0
	.param .b64 param0;
	st.param.b64 	[param0], %rd15;
	.param .b64 param1;
	st.param.b64 	[param1], %rd17;
	.param .b32 param2;
	st.param.b32 	[param2], 228;
	.param .b64 param3;
	st.param.b64 	[param3], %rd19;
	.param .b64 param4;
	st.param.b64 	[param4], 1;
	call.uni 
	__assertfail, 
	(
	param0, 
	param1, 
	param2, 
	param3, 
	param4
	);
	} // callseq 164
$L__BB165_2:
	mov.u32 	%r2, %ctaid.x;
	mov.u32 	%r3, %ntid.y;
	mov.u32 	%r4, %tid.y;
	mad.lo.s32 	%r5, %r2, %r3, %r4;
	mov.u32 	%r6, %nctaid.x;
	mul.lo.s32 	%r1, %r6, %r3;
	cvt.s64.s32 	%rd26, %r5;
	setp.le.s64 	%p2, %rd12, %rd26;
	@%p2 bra 	$L__BB165_5;
	mov.u32 	%r7, %tid.x;
	shl.b32 	%r8, %r7, 1;
	cvt.u64.u32 	%rd6, %r8;
	cvta.to.global.u64 	%rd7, %rd3;
	cvta.to.global.u64 	%rd8, %rd1;
	cvt.s64.s32 	%rd9, %r1;
$L__BB165_4:
	mad.lo.s64 	%rd20, %rd26, %rd2, %rd6;
	shl.b64 	%rd21, %rd20, 1;
	add.s64 	%rd22, %rd8, %rd21;
	ld.global.u16 	%rs1, [%rd22];
	// begin inline asm
	{  cvt.f32.f16 %f1, %rs1;}

	// end inline asm
	ld.global.u16 	%rs2, [%rd22+2];
	// begin inline asm
	{  cvt.f32.f16 %f2, %rs2;}

	// end inline asm
	max.f32 	%f9, %f1, 0fFF800000;
	max.f32 	%f10, %f9, %f2;
	ld.global.u16 	%rs3, [%rd22+128];
	// begin inline asm
	{  cvt.f32.f16 %f3, %rs3;}

	// end inline asm
	ld.global.u16 	%rs4, [%rd22+130];
	// begin inline asm
	{  cvt.f32.f16 %f4, %rs4;}

	// end inline asm
	max.f32 	%f11, %f10, %f3;
	max.f32 	%f12, %f11, %f4;
	mov.b32 	%r9, %f12;
	shfl.sync.bfly.b32	%r10|%p3, %r9, 16, 31, -1;
	mov.b32 	%f13, %r10;
	max.f32 	%f14, %f12, %f13;
	mov.b32 	%r11, %f14;
	shfl.sync.bfly.b32	%r12|%p4, %r11, 8, 31, -1;
	mov.b32 	%f15, %r12;
	max.f32 	%f16, %f14, %f15;
	mov.b32 	%r13, %f16;
	shfl.sync.bfly.b32	%r14|%p5, %r13, 4, 31, -1;
	mov.b32 	%f17, %r14;
	max.f32 	%f18, %f16, %f17;
	mov.b32 	%r15, %f18;
	shfl.sync.bfly.b32	%r16|%p6, %r15, 2, 31, -1;
	mov.b32 	%f19, %r16;
	max.f32 	%f20, %f18, %f19;
	mov.b32 	%r17, %f20;
	shfl.sync.bfly.b32	%r18|%p7, %r17, 1, 31, -1;
	mov.b32 	%f21, %r18;
	max.f32 	%f22, %f20, %f21;
	sub.f32 	%f23, %f1, %f22;
	fma.rn.f32 	%f24, %f23, 0f3BBB989D, 0f3F000000;
	cvt.sat.f32.f32 	%f25, %f24;
	mov.f32 	%f26, 0f4B400001;
	mov.f32 	%f27, 0f437C0000;
	fma.rm.f32 	%f28, %f25, %f27, %f26;
	add.f32 	%f29, %f28, 0fCB40007F;
	neg.f32 	%f30, %f29;
	fma.rn.f32 	%f31, %f23, 0f3FB8AA3B, %f30;
	fma.rn.f32 	%f32, %f23, 0f32A57060, %f31;
	mov.b32 	%r19, %f28;
	shl.b32 	%r20, %r19, 23;
	mov.b32 	%f33, %r20;
	ex2.approx.ftz.f32 	%f34, %f32;
	mul.f32 	%f35, %f34, %f33;
	add.f32 	%f36, %f35, 0f00000000;
	sub.f32 	%f37, %f2, %f22;
	fma.rn.f32 	%f38, %f37, 0f3BBB989D, 0f3F000000;
	cvt.sat.f32.f32 	%f39, %f38;
	fma.rm.f32 	%f40, %f39, %f27, %f26;
	add.f32 	%f41, %f40, 0fCB40007F;
	neg.f32 	%f42, %f41;
	fma.rn.f32 	%f43, %f37, 0f3FB8AA3B, %f42;
	fma.rn.f32 	%f44, %f37, 0f32A57060, %f43;
	mov.b32 	%r21, %f40;
	shl.b32 	%r22, %r21, 23;
	mov.b32 	%f45, %r22;
	ex2.approx.ftz.f32 	%f46, %f44;
	mul.f32 	%f47, %f46, %f45;
	add.f32 	%f48, %f36, %f47;
	sub.f32 	%f49, %f3, %f22;
	fma.rn.f32 	%f50, %f49, 0f3BBB989D, 0f3F000000;
	cvt.sat.f32.f32 	%f51, %f50;
	fma.rm.f32 	%f52, %f51, %f27, %f26;
	add.f32 	%f53, %f52, 0fCB40007F;
	neg.f32 	%f54, %f53;
	fma.rn.f32 	%f55, %f49, 0f3FB8AA3B, %f54;
	fma.rn.f32 	%f56, %f49, 0f32A57060, %f55;
	mov.b32 	%r23, %f52;
	shl.b32 	%r24, %r23, 23;
	mov.b32 	%f57, %r24;
	ex2.approx.ftz.f32 	%f58, %f56;
	mul.f32 	%f59, %f58, %f57;
	add.f32 	%f60, %f48, %f59;
	sub.f32 	%f61, %f4, %f22;
	fma.rn.f32 	%f62, %f61, 0f3BBB989D, 0f3F000000;
	cvt.sat.f32.f32 	%f63, %f62;
	fma.rm.f32 	%f64, %f63, %f27, %f26;
	add.f32 	%f65, %f64, 0fCB40007F;
	neg.f32 	%f66, %f65;
	fma.rn.f32 	%f67, %f61, 0f3FB8AA3B, %f66;
	fma.rn.f32 	%f68, %f61, 0f32A57060, %f67;
	mov.b32 	%r25, %f64;
	shl.b32 	%r26, %r25, 23;
	mov.b32 	%f69, %r26;
	ex2.approx.ftz.f32 	%f70, %f68;
	mul.f32 	%f71, %f70, %f69;
	add.f32 	%f72, %f60, %f71;
	mov.b32 	%r27, %f72;
	shfl.sync.bfly.b32	%r28|%p8, %r27, 16, 31, -1;
	mov.b32 	%f73, %r28;
	add.f32 	%f74, %f72, %f73;
	mov.b32 	%r29, %f74;
	shfl.sync.bfly.b32	%r30|%p9, %r29, 8, 31, -1;
	mov.b32 	%f75, %r30;
	add.f32 	%f76, %f74, %f75;
	mov.b32 	%r31, %f76;
	shfl.sync.bfly.b32	%r32|%p10, %r31, 4, 31, -1;
	mov.b32 	%f77, %r32;
	add.f32 	%f78, %f76, %f77;
	mov.b32 	%r33, %f78;
	shfl.sync.bfly.b32	%r34|%p11, %r33, 2, 31, -1;
	mov.b32 	%f79, %r34;
	add.f32 	%f80, %f78, %f79;
	mov.b32 	%r35, %f80;
	shfl.sync.bfly.b32	%r36|%p12, %r35, 1, 31, -1;
	mov.b32 	%f81, %r36;
	add.f32 	%f82, %f80, %f81;
	div.rn.f32 	%f5, %f35, %f82;
	div.rn.f32 	%f6, %f47, %f82;
	div.rn.f32 	%f7, %f59, %f82;
	div.rn.f32 	%f8, %f71, %f82;
	mad.lo.s64 	%rd23, %rd26, %rd4, %rd6;
	// begin inline asm
	{  cvt.rn.f16.f32 %rs5, %f5;}

	// end inline asm
	shl.b64 	%rd24, %rd23, 1;
	add.s64 	%rd25, %rd7, %rd24;
	st.global.u16 	[%rd25], %rs5;
	// begin inline asm
	{  cvt.rn.f16.f32 %rs6, %f6;}

	// end inline asm
	st.global.u16 	[%rd25+2], %rs6;
	// begin inline asm
	{  cvt.rn.f16.f32 %rs7, %f7;}

	// end inline asm
	st.global.u16 	[%rd25+128], %rs7;
	// begin inline asm
	{  cvt.rn.f16.f32 %rs8, %f8;}

	// end inline asm
	st.global.u16 	[%rd25+130], %rs8;
	add.s64 	%rd26, %rd26, %rd9;
	setp.lt.s64 	%p13, %rd26, %rd12;
	@%p13 bra 	$L__BB165_4;
$L__BB165_5:
	ret;

}
	// .globl	_ZN7oneflow4cuda7softmax15SoftmaxWarpImplI10SimpleLoadI6__halffE11SimpleStoreIS4_fEfLi2ELi4ELi32ELi1ELb1ELNS1_9AlgorithmE0EEEvT_T0_ll
.visible .entry _ZN7oneflow4cuda7softmax15SoftmaxWarpImplI10SimpleLoadI6__halffE11SimpleStoreIS4_fEfLi2ELi4ELi32ELi1ELb1ELNS1_9AlgorithmE0EEEvT_T0_ll(
	.param .align 8 .b8 _ZN7oneflow4cuda7softmax15SoftmaxWarpImplI10SimpleLoadI6__halffE11SimpleStoreIS4_fEfLi2ELi4ELi32ELi1ELb1ELNS1_9AlgorithmE0EEEvT_T0_ll_param_0[16],
	.param .align 8 .b8 _ZN7oneflow4cuda7softmax15SoftmaxWarpImplI10SimpleLoadI6__halffE11SimpleStoreIS4_fEfLi2ELi4ELi32ELi1ELb1ELNS1_9AlgorithmE0EEEvT_T0_ll_param_1[16],
	.param .u64 _ZN7oneflow4cuda7softmax15SoftmaxWarpImplI10SimpleLoadI6__halffE11SimpleStoreIS4_fEfLi2ELi4ELi32ELi1ELb1ELNS1_9AlgorithmE0EEEvT_T0_ll_param_2,
	.param .u64 _ZN7oneflow4cuda7softmax15SoftmaxWarpImplI10SimpleLoadI6__halffE11SimpleStoreIS4_fEfLi2ELi4ELi32ELi1ELb1ELNS1_9AlgorithmE0EEEvT_T0_ll_param_3
)
{
	.reg .pred 	%p<18>;
	.reg .b16 	%rs<9>;
	.reg .b32 	%r<38>;
	.reg .b32 	%f<105>;
	.reg .b64 	%rd<36>;

	ld.param.u64 	%rd2, [_ZN7oneflow4cuda7softmax15SoftmaxWarpImplI10SimpleLoadI6__halffE11SimpleStoreIS4_fEfLi2ELi4ELi32ELi1ELb1ELNS1_9AlgorithmE0EEEvT_T0_ll_param_0+8];
	ld.param.u64 	%rd4, [_ZN7oneflow4cuda7softmax15SoftmaxWarpImplI10SimpleLoadI6__halffE11SimpleStoreIS4_fEfLi2ELi4ELi32ELi1ELb1ELNS1_9AlgorithmE0EEEvT_T0_ll_param_1+8];
	ld.param.u64 	%rd15, [_ZN7oneflow4cuda7softmax15SoftmaxWarpImplI10SimpleLoadI6__halffE11SimpleStoreIS4_fEfLi2ELi4ELi32ELi1ELb1ELNS1_9AlgorithmE0EEEvT_T0_ll_param_1];
	ld.param.u64 	%rd16, [_ZN7oneflow4cuda7softmax15SoftmaxWarpImplI10SimpleLoadI6__halffE11SimpleStoreIS4_fEfLi2ELi4ELi32ELi1ELb1ELNS1_9AlgorithmE0EEEvT_T0_ll_param_0];
	ld.param.u64 	%rd13, [_ZN7oneflow4cuda7softmax15SoftmaxWarpImplI10SimpleLoadI6__halffE11SimpleStoreIS4_fEfLi2ELi4ELi32ELi1ELb1ELNS1_9AlgorithmE0EEEvT_T0_ll_param_2];
	ld.param.u64 	%rd14, [_ZN7oneflow4cuda7softmax15SoftmaxWarpImplI10SimpleLoadI6__halffE11SimpleStoreIS4_fEfLi2ELi4ELi32ELi1ELb1ELNS1_9AlgorithmE0EEEvT_T0_ll_param_3];
	cvta.to.global.u64 	%rd1, %rd16;
	cvta.to.global.u64 	%rd3, %rd15;
	setp.lt.s64 	%p1, %rd14, 129;
	@%p1 bra 	$L__BB166_2;
	mov.u64 	%rd17, $str;
	cvta.global.u64 	%rd18, %rd17;
	mov.u64 	%rd19, $str$1;
	cvta.global.u64 	%rd20, %rd19;
	mov.u64 	%rd21, __unnamed_166;
	cvta.global.u64 	%rd22, %rd21;
	{ // callseq 165, 0
	.param .b64 param0;
	st.param.b64 	[param0], %rd18;
	.param .b64 param1;
	st.param.b64 	[param1], %rd20;
	.param .b32 param2;
	st.param.b32 	[param2], 228;
	.param .b64 param3;
	st.param.b64 	[param3], %rd22;
	.param .b64 param4;
	st.param.b64 	[param4], 1;
	call.uni 
	__assertfail, 
	(
	param0, 
	param1, 
	param2, 
	param3, 
	param4
	);
	} // callseq 165
$L__BB166_2:
	mov.u32 	%r2, %ctaid.x;
	mov.u32 	%r3, %ntid.y;
	mov.u32 	%r4, %tid.y;
	mad.lo.s32 	%r5, %r2, %r3, %r4;
	mov.u32 	%r6, %nctaid.x;
	mul.lo.s32 	%r1, %r6, %r3;
	cvt.s64.s32 	%rd35, %r5;
	setp.le.s64 	%p2, %rd13, %rd35;
	@%p2 bra 	$L__BB166_13;
	mov.u32 	%r7, %tid.x;
	shl.b32 	%r8, %r7, 1;
	cvt.u64.u32 	%rd6, %r8;
	add.s32 	%r9, %r8, 64;
	cvt.u64.u32 	%rd7, %r9;
	cvt.s64.s32 	%rd8, %r1;
$L__BB166_4:
	setp.le.s64 	%p3, %rd14, %rd6;
	mul.lo.s64 	%rd10, %rd35, %rd2;
	mov.f32 	%f99, 0fFF800000;
	mov.f32 	%f100, %f99;
	mov.f32 	%f104, %f99;
	@%p3 bra 	$L__BB166_6;
	add.s64 	%rd23, %rd10, %rd6;
	shl.b64 	%rd24, %rd23, 1;
	add.s64 	%rd25, %rd1, %rd24;
	ld.global.u16 	%rs1, [%rd25];
	// begin inline asm
	{  cvt.f32.f16 %f100, %rs1;}

	// end inline asm
	ld.global.u16 	%rs2, [%rd25+2];
	// begin inline asm
	{  cvt.f32.f16 %f99, %rs2;}

	// end inline asm
	max.f32 	%f20, %f100, 0fFF800000;
	max.f32 	%f104, %f20, %f99;
$L__BB166_6:
	setp.le.s64 	%p4, %rd14, %rd7;
	mov.f32 	%f102, 0fFF800000;
	mov.f32 	%f103, %f102;
	@%p4 bra 	$L__BB166_8;
	add.s64 	%rd26, %rd10, %rd6;
	shl.b64 	%rd27, %rd26, 1;
	add.s64 	%rd28, %rd1, %rd27;
	ld.global.u16 	%rs3, [%rd28+128];
	// begin inline asm
	{  cvt.f32.f16 %f103, %rs3;}

	// end inline asm
	ld.global.u16 	%rs4, [%rd28+130];
	// begin inline asm
	{  cvt.f32.f16 %f102, %rs4;}

	// end inline asm
	max.f32 	%f24, %f104, %f103;
	max.f32 	%f104, %f24, %f102;
$L__BB166_8:
	setp.le.s64 	%p5, %rd14, %rd6;
	mov.b32 	%r10, %f104;
	shfl.sync.bfly.b32	%r11|%p6, %r10, 16, 31, -1;
	mov.b32 	%f25, %r11;
	max.f32 	%f26, %f104, %f25;
	mov.b32 	%r12, %f26;
	shfl.sync.bfly.b32	%r13|%p7, %r12, 8, 31, -1;
	mov.b32 	%f27, %r13;
	max.f32 	%f28, %f26, %f27;
	mov.b32 	%r14, %f28;
	shfl.sync.bfly.b32	%r15|%p8, %r14, 4, 31, -1;
	mov.b32 	%f29, %r15;
	max.f32 	%f30, %f28, %f29;
	mov.b32 	%r16, %f30;
	shfl.sync.bfly.b32	%r17|%p9, %r16, 2, 31, -1;
	mov.b32 	%f31, %r17;
	max.f32 	%f32, %f30, %f31;
	mov.b32 	%r18, %f32;
	shfl.sync.bfly.b32	%r19|%p10, %r18, 1, 31, -1;
	mov.b32 	%f33, %r19;
	max.f32 	%f34, %f32, %f33;
	sub.f32 	%f35, %f100, %f34;
	fma.rn.f32 	%f36, %f35, 0f3BBB989D, 0f3F000000;
	cvt.sat.f32.f32 	%f37, %f36;
	mov.f32 	%f38, 0f4B400001;
	mov.f32 	%f39, 0f437C0000;
	fma.rm.f32 	%f40, %f37, %f39, %f38;
	add.f32 	%f41, %f40, 0fCB40007F;
	neg.f32 	%f42, %f41;
	fma.rn.f32 	%f43, %f35, 0f3FB8AA3B, %f42;
	fma.rn.f32 	%f44, %f35, 0f32A57060, %f43;
	mov.b32 	%r20, %f40;
	shl.b32 	%r21, %r20, 23;
	mov.b32 	%f45, %r21;
	ex2.approx.ftz.f32 	%f46, %f44;
	mul.f32 	%f47, %f46, %f45;
	add.f32 	%f48, %f47, 0f00000000;
	sub.f32 	%f49, %f99, %f34;
	fma.rn.f32 	%f50, %f49, 0f3BBB989D, 0f3F000000;
	cvt.sat.f32.f32 	%f51, %f50;
	fma.rm.f32 	%f52, %f51, %f39, %f38;
	add.f32 	%f53, %f52, 0fCB40007F;
	neg.f32 	%f54, %f53;
	fma.rn.f32 	%f55, %f49, 0f3FB8AA3B, %f54;
	fma.rn.f32 	%f56, %f49, 0f32A57060, %f55;
	mov.b32 	%r22, %f52;
	shl.b32 	%r23, %r22, 23;
	mov.b32 	%f57, %r23;
	ex2.approx.ftz.f32 	%f58, %f56;
	mul.f32 	%f59, %f58, %f57;
	add.f32 	%f60, %f48, %f59;
	sub.f32 	%f61, %f103, %f34;
	fma.rn.f32 	%f62, %f61, 0f3BBB989D, 0f3F000000;
	cvt.sat.f32.f32 	%f63, %f62;
	fma.rm.f32 	%f64, %f63, %f39, %f38;
	add.f32 	%f65, %f64, 0fCB40007F;
	neg.f32 	%f66, %f65;
	fma.rn.f32 	%f67, %f61, 0f3FB8AA3B, %f66;
	fma.rn.f32 	%f68, %f61, 0f32A57060, %f67;
	mov.b32 	%r24, %f64;
	shl.b32 	%r25, %r24, 23;
	mov.b32 	%f69, %r25;
	ex2.approx.ftz.f32 	%f70, %f68;
	mul.f32 	%f71, %f70, %f69;
	add.f32 	%f72, %f60, %f71;
	sub.f32 	%f73, %f102, %f34;
	fma.rn.f32 	%f74, %f73, 0f3BBB989D, 0f3F000000;
	cvt.sat.f32.f32 	%f75, %f74;
	fma.rm.f32 	%f76, %f75, %f39, %f38;
	add.f32 	%f77, %f76, 0fCB40007F;
	neg.f32 	%f78, %f77;
	fma.rn.f32 	%f79, %f73, 0f3FB8AA3B, %f78;
	fma.rn.f32 	%f80, %f73, 0f32A57060, %f79;
	mov.b32 	%r26, %f76;
	shl.b32 	%r27, %r26, 23;
	mov.b32 	%f81, %r27;
	ex2.approx.ftz.f32 	%f82, %f80;
	mul.f32 	%f83, %f82, %f81;
	add.f32 	%f84, %f72, %f83;
	mov.b32 	%r28, %f84;
	shfl.sync.bfly.b32	%r29|%p11, %r28, 16, 31, -1;
	mov.b32 	%f85, %r29;
	add.f32 	%f86, %f84, %f85;
	mov.b32 	%r30, %f86;
	shfl.sync.bfly.b32	%r31|%p12, %r30, 8, 31, -1;
	mov.b32 	%f87, %r31;
	add.f32 	%f88, %f86, %f87;
	mov.b32 	%r32, %f88;
	shfl.sync.bfly.b32	%r33|%p13, %r32, 4, 31, -1;
	mov.b32 	%f89, %r33;
	add.f32 	%f90, %f88, %f89;
	mov.b32 	%r34, %f90;
	shfl.sync.bfly.b32	%r35|%p14, %r34, 2, 31, -1;
	mov.b32 	%f91, %r35;
	add.f32 	%f92, %f90, %f91;
	mov.b32 	%r36, %f92;
	shfl.sync.bfly.b32	%r37|%p15, %r36, 1, 31, -1;
	mov.b32 	%f93, %r37;
	add.f32 	%f94, %f92, %f93;
	div.rn.f32 	%f13, %f47, %f94;
	div.rn.f32 	%f14, %f59, %f94;
	div.rn.f32 	%f15, %f71, %f94;
	div.rn.f32 	%f16, %f83, %f94;
	mul.lo.s64 	%rd11, %rd35, %rd4;
	@%p5 bra 	$L__BB166_10;
	add.s64 	%rd29, %rd11, %rd6;
	// begin inline asm
	{  cvt.rn.f16.f32 %rs5, %f13;}

	// end inline asm
	shl.b64 	%rd30, %rd29, 1;
	add.s64 	%rd31, %rd3, %rd30;
	st.global.u16 	[%rd31], %rs5;
	// begin inline asm
	{  cvt.rn.f16.f32 %rs6, %f14;}

	// end inline asm
	st.global.u16 	[%rd31+2], %rs6;
$L__BB166_10:
	setp.le.s64 	%p16, %rd14, %rd7;
	@%p16 bra 	$L__BB166_12;
	add.s64 	%rd32, %rd11, %rd6;
	// begin inline asm
	{  cvt.rn.f16.f32 %rs7, %f15;}

	// end inline asm
	shl.b64 	%rd33, %rd32, 1;
	add.s64 	%rd34, %rd3, %rd33;
	st.global.u16 	[%rd34+128], %rs7;
	// begin inline asm
	{  cvt.rn.f16.f32 %rs8, %f16;}

	// end inline asm
	st.global.u16 	[%rd34+130], %rs8;
$L__BB166_12:
	add.s64 	%rd35, %rd35, %rd8;
	setp.lt.s64 	%p17, %rd35, %rd13;
	@%p17 bra 	$L__BB166_4;
$L__BB166_13:
	ret;

}
	// .globl	_ZN7oneflow4cuda7softmax15SoftmaxWarpImplI10SimpleLoadI6__halffE11SimpleStoreIS4_fEfLi2ELi6ELi32ELi1ELb0ELNS1_9AlgorithmE0EEEvT_T0_ll
.visible .entry _ZN7oneflow4cuda7softmax15SoftmaxWarpImplI10SimpleLoadI6__halffE11SimpleStoreIS4_fEfLi2ELi6ELi32ELi1ELb0ELNS1_9AlgorithmE0EEEvT_T0_ll(
	.param .align 8 .b8 _ZN7oneflow4cuda7softmax15SoftmaxWarpImplI10SimpleLoadI6__halffE11SimpleStoreIS4_fEfLi2ELi6ELi32ELi1ELb0ELNS1_9AlgorithmE0EEEvT_T0_ll_param_0[16],
	.param .align 8 .b8 _ZN7oneflow4cuda7softmax15SoftmaxWarpImplI10SimpleLoadI6__halffE11SimpleStoreIS4_fEfLi2ELi6ELi32ELi1ELb0ELNS1_9AlgorithmE0EEEvT_T0_ll_param_1[16],
	.param .u64 _ZN7oneflow4cuda7softmax15SoftmaxWarpImplI10SimpleLoadI6__halffE11SimpleStoreIS4_fEfLi2ELi6ELi32ELi1ELb0ELNS1_9AlgorithmE0EEEvT_T0_ll_param_2,
	.param .u64 _ZN7oneflow4cuda7softmax15SoftmaxWarpImplI10SimpleLoadI6__halffE11SimpleStoreIS4_fEfLi2ELi6ELi32ELi1ELb0ELNS1_9AlgorithmE0EEEvT_T0_ll_param_3
)
{
	.reg .pred 	%p<14>;
	.reg .b16 	%rs<13>;
	.reg .b32 	%r<41>;
	.reg .b32 	%f<113>;
	.reg .b64 	%rd<27>;

	ld.param.u64 	%rd1, [_ZN7oneflow4cuda7softmax15SoftmaxWarpImplI10SimpleLoadI6__halffE11SimpleStoreIS4_fEfLi2ELi6ELi32ELi1ELb0ELNS1_9AlgorithmE0EEEvT_T0_ll_param_0];
	ld.param.u64 	%rd2, [_ZN7oneflow4cuda7softmax15SoftmaxWarpImplI10SimpleLoadI6__halffE11SimpleStoreIS4_fEfLi2ELi6ELi32ELi1ELb0ELNS1_9AlgorithmE0EEEvT_T0_ll_param_0+8];
	ld.param.u64 	%rd3, [_ZN7oneflow4cuda7softmax15SoftmaxWarpImplI10SimpleLoadI6__halffE11SimpleStoreIS4_fEfLi2ELi6ELi32ELi1ELb0ELNS1_9AlgorithmE0EEEvT_T0_ll_param_1];
	ld.param.u64 	%rd4, [_ZN7oneflow4cuda7softmax15SoftmaxWarpImplI10SimpleLoadI6__halffE11SimpleStoreIS4_fEfLi2ELi6ELi32ELi1ELb0ELNS1_9AlgorithmE0EEEvT_T0_ll_param_1+8];
	ld.param.u64 	%rd12, [_ZN7oneflow4cuda7softmax15SoftmaxWarpImplI10SimpleLoadI6__halffE11SimpleStoreIS4_fEfLi2ELi6ELi32ELi1ELb0ELNS1_9AlgorithmE0EEEvT_T0_ll_param_2];
	ld.param.u64 	%rd13, [_ZN7oneflow4cuda7softmax15SoftmaxWarpImplI10SimpleLoadI6__halffE11SimpleStoreIS4_fEfLi2ELi6ELi32ELi1ELb0ELNS1_9AlgorithmE0EEEvT_T0_ll_param_3];
	setp.lt.s64 	%p1, %rd13, 193;
	@%p1 bra 	$L__BB167_2;
	mov.u64 	%rd14, $str;
	cvta.global.u64 	%rd15, %rd14;
	mov.u64 	%rd16, $str$1;
	cvta.global.u64 	%rd17, %rd16;
	mov.u64 	%rd18, __unnamed_167;
	cvta.global.u64 	%rd19, %rd18;
	{ // callseq 166, 0
	.param .b64 param0;
	st.param.b64 	[param0], %rd15;
	.param .b64 param1;
	st.param.b64 	[param1], %rd17;
	.param .b32 param2;
	st.param.b32 	[param2], 228;
	.param .b64 param3;
	st.param.b64 	[param3], %rd19;
	.param .b64 param4;
	st.param.b64 	[param4], 1;
	call.uni 
	__assertfail, 
	(
	param0, 
	param1, 
	param2, 
	param3, 
	param4
	);
	} // callseq 166
$L__BB167_2:
	mov.u32 	%r2, %ctaid.x;
	mov.u32 	%r3, %ntid.y;
	mov.u32 	%r4, %tid.y;
	mad.lo.s32 	%r5, %r2, %r3, %r4;
	mov.u32 	%r6, %nctaid.x;
	mul.lo.s32 	%r1, %r6, %r3;
	cvt.s64.s32 	%rd26, %r5;
	setp.le.s64 	%p2, %rd12, %rd26;
	@%p2 bra 	$L__BB167_5;
	mov.u32 	%r7, %tid.x;
	shl.b32 	%r8, %r7, 1;
	cvt.u64.u32 	%rd6, %r8;
	cvta.to.global.u64 	%rd7, %rd3;
	cvta.to.global.u64 	%rd8, %rd1;
	cvt.s64.s32 	%rd9, %r1;
$L__BB167_4:
	mad.lo.s64 	%rd20, %rd26, %rd2, %rd6;
	shl.b64 	%rd21, %rd20, 1;
	add.s64 	%rd22, %rd8, %rd21;
	ld.global.u16 	%rs1, [%rd22];
	// begin inline asm
	{  cvt.f32.f16 %f1, %rs1;}

	// end inline asm
	ld.global.u16 	%rs2, [%rd22+2];
	// begin inline asm
	{  cvt.f32.f16 %f2, %rs2;}

	// end inline asm
	max.f32 	%f13, %f1, 0fFF800000;
	max.f32 	%f14, %f13, %f2;
	ld.global.u16 	%rs3, [%rd22+128];
	// begin inline asm
	{  cvt.f32.f16 %f3, %rs3;}

	// end inline asm
	ld.global.u16 	%rs4, [%rd22+130];
	// begin inline asm
	{  cvt.f32.f16 %f4, %rs4;}

	// end inline asm
	max.f32 	%f15, %f14, %f3;
	max.f32 	%f16, %f15, %f4;
	ld.global.u16 	%rs5, [%rd22+256];
	// begin inline asm
	{  cvt.f32.f16 %f5, %rs5;}

	// end inline asm
	ld.global.u16 	%rs6, [%rd22+258];
	// begin inline asm
	{  cvt.f32.f16 %f6, %rs6;}

	// end inline asm
	max.f32 	%f17, %f16, %f5;
	max.f32 	%f18, %f17, %f6;
	mov.b32 	%r9, %f18;
	shfl.sync.bfly.b32	%r10|%p3, %r9, 16, 31, -1;
	mov.b32 	%f19, %r10;
	max.f32 	%f20, %f18, %f19;
	mov.b32 	%r11, %f20;
	shfl.sync.bfly.b32	%r12|%p4, %r11, 8, 31, -1;
	mov.b32 	%f21, %r12;
	max.f32 	%f22, %f20, %f21;
	mov.b32 	%r13, %f22;
	shfl.sync.bfly.b32	%r14|%p5, %r13, 4, 31, -1;
	mov.b32 	%f23, %r14;
	max.f32 	%f24, %f22, %f23;
	mov.b32 	%r15, %f24;
	shfl.sync.bfly.b32	%r16|%p6, %r15, 2, 31, -1;
	mov.b32 	%f25, %r16;
	max.f32 	%f26, %f24, %f25;
	mov.b32 	%r17, %f26;
	shfl.sync.bfly.b32	%r18|%p7, %r17, 1, 31, -1;
	mov.b32 	%f27, %r18;
	max.f32 	%f28, %f26, %f27;
	sub.f32 	%f29, %f1, %f28;
	fma.rn.f32 	%f30, %f29, 0f3BBB989D, 0f3F000000;
	cvt.sat.f32.f32 	%f31, %f30;
	mov.f32 	%f32, 0f4B400001;
	mov.f32 	%f33, 0f437C0000;
	fma.rm.f32 	%f34, %f31, %f33, %f32;
	add.f32 	%f35, %f34, 0fCB40007F;
	neg.f32 	%f36, %f35;
	fma.rn.f32 	%f37, %f29, 0f3FB8AA3B, %f36;
	fma.rn.f32 	%f38, %f29, 0f32A57060, %f37;
	mov.b32 	%r19, %f34;
	shl.b32 	%r20, %r19, 23;
	mov.b32 	%f39, %r20;
	ex2.approx.ftz.f32 	%f40, %f38;
	mul.f32 	%f41, %f40, %f39;
	add.f32 	%f42, %f41, 0f00000000;
	sub.f32 	%f43, %f2, %f28;
	fma.rn.f32 	%f44, %f43, 0f3BBB989D, 0f3F000000;
	cvt.sat.f32.f32 	%f45, %f44;
	fma.rm.f32 	%f46, %f45, %f33, %f32;
	add.f32 	%f47, %f46, 0fCB40007F;
	neg.f32 	%f48, %f47;
	fma.rn.f32 	%f49, %f43, 0f3FB8AA3B, %f48;
	fma.rn.f32 	%f50, %f43, 0f32A57060, %f49;
	mov.b32 	%r21, %f46;
	shl.b32 	%r22, %r21, 23;
	mov.b32 	%f51, %r22;
	ex2.approx.ftz.f32 	%f52, %f50;
	mul.f32 	%f53, %f52, %f51;
	add.f32 	%f54, %f42, %f53;
	sub.f32 	%f55, %f3, %f28;
	fma.rn.f32 	%f56, %f55, 0f3BBB989D, 0f3F000000;
	cvt.sat.f32.f32 	%f57, %f56;
	fma.rm.f32 	%f58, %f57, %f33, %f32;
	add.f32 	%f59, %f58, 0fCB40007F;
	neg.f32 	%f60, %f59;
	fma.rn.f32 	%f61, %f55, 0f3FB8AA3B, %f60;
	fma.rn.f32 	%f62, %f55, 0f32A57060, %f61;
	mov.b32 	%r23, %f58;
	shl.b32 	%r24, %r23, 23;
	mov.b32 	%f63, %r24;
	ex2.approx.ftz.f32 	%f64, %f62;
	mul.f32 	%f65, %f64, %f63;
	add.f32 	%f66, %f54, %f65;
	sub.f32 	%f67, %f4, %f28;
	fma.rn.f32 	%f68, %f67, 0f3BBB989D, 0f3F000000;
	cvt.sat.f32.f32 	%f69, %f68;
	fma.rm.f32 	%f70, %f69, %f33, %f32;
	add.f32 	%f71, %f70, 0fCB40007F;
	neg.f32 	%f72, %f71;
	fma.rn.f32 	%f73, %f67, 0f3FB8AA3B, %f72;
	fma.rn.f32 	%f74, %f67, 0f32A57060, %f73;
	mov.b32 	%r25, %f70;
	shl.b32 	%r26, %r25, 23;
	mov.b32 	%f75, %r26;
	ex2.approx.ftz.f32 	%f76, %f74;
	mul.f32 	%f77, %f76, %f75;
	add.f32 	%f78, %f66, %f77;
	sub.f32 	%f79, %f5, %f28;
	fma.rn.f32 	%f80, %f79, 0f3BBB989D, 0f3F000000;
	cvt.sat.f32.f32 	%f81, %f80;
	fma.rm.f32 	%f82, %f81, %f33, %f32;
	add.f32 	%f83, %f82, 0fCB40007F;
	neg.f32 	%f84, %f83;
	fma.rn.f32 	%f85, %f79, 0f3FB8AA3B, %f84;
	fma.rn.f32 	%f86, %f79, 0f32A57060, %f85;
	mov.b32 	%r27, %f82;
	shl.b32 	%r28, %r27, 23;
	mov.b32 	%f87, %r28;
	ex2.approx.ftz.f32 	%f88, %f86;
	mul.f32 	%f89, %f88, %f87;
	add.f32 	%f90, %f78, %f89;
	sub.f32 	%f91, %f6, %f28;
	fma.rn.f32 	%f92, %f91, 0f3BBB989D, 0f3F000000;
	cvt.sat.f32.f32 	%f93, %f92;
	fma.rm.f32 	%f94, %f93, %f33, %f32;
	add.f32 	%f95, %f94, 0fCB40007F;
	neg.f32 	%f96, %f95;
	fma.rn.f32 	%f97, %f91, 0f3FB8AA3B, %f96;
	fma.rn.f32 	%f98, %f91, 0f32A57060, %f97;
	mov.b32 	%r29, %f94;
	shl.b32 	%r30, %r29, 23;
	mov.b32 	%f99, %r30;
	ex2.approx.ftz.f32 	%f100, %f98;
	mul.f32 	%f101, %f100, %f99;
	add.f32 	%f102, %f90, %f101;
	mov.b32 	%r31, %f102;
	shfl.sync.bfly.b32	%r32|%p8, %r31, 16, 31, -1;
	mov.b32 	%f103, %r32;
	add.f32 	%f104, %f102, %f103;
	mov.b32 	%r33, %f104;
	shfl.sync.bfly.b32	%r34|%p9, %r33, 8, 31, -1;
	mov.b32 	%f105, %r34;
	add.f32 	%f106, %f104, %f105;
	mov.b32 	%r35, %f106;
	shfl.sync.bfly.b32	%r36|%p10, %r35, 4, 31, -1;
	mov.b32 	%f107, %r36;
	add.f32 	%f108, %f106, %f107;
	mov.b32 	%r37, %f108;
	shfl.sync.bfly.b32	%r38|%p11, %r37, 2, 31, -1;
	mov.b32 	%f109, %r38;
	add.f32 	%f110, %f108, %f109;
	mov.b32 	%r39, %f110;
	shfl.sync.bfly.b32	%r40|%p12, %r39, 1, 31, -1;
	mov.b32 	%f111, %r40;
	add.f32 	%f112, %f110, %f111;
	div.rn.f32 	%f7, %f41, %f112;
	div.rn.f32 	%f8, %f53, %f112;
	div.rn.f32 	%f9, %f65, %f112;
	div.rn.f32 	%f10, %f77, %f112;
	div.rn.f32 	%f11, %f89, %f112;
	div.rn.f32 	%f12, %f101, %f112;
	mad.lo.s64 	%rd23, %rd26, %rd4, %rd6;
	// begin inline asm
	{  cvt.rn.f16.f32 %rs7, %f7;}

	// end inline asm
	shl.b64 	%rd24, %rd23, 1;
	add.s64 	%rd25, %rd7, %rd24;
	st.global.u16 	[%rd25], %rs7;
	// begin inline asm
	{  cvt.rn.f16.f32 %rs8, %f8;}

	// end inline asm
	st.global.u16 	[%rd25+2], %rs8;
	// begin inline asm
	{  cvt.rn.f16.f32 %rs9, %f9;}

	// end inline asm
	st.global.u16 	[%rd25+128], %rs9;
	// begin inline asm
	{  cvt.rn.f16.f32 %rs10, %f10;}

	// end inline asm
	st.global.u16 	[%rd25+130], %rs10;
	// begin inline asm
	{  cvt.rn.f16.f32 %rs11, %f11;}

	// end inline asm
	st.global.u16 	[%rd25+256], %rs11;
	// begin inline asm
	{  cvt.rn.f16.f32 %rs12, %f12;}

	// end inline asm
	st.global.u16 	[%rd25+258], %rs12;
	add.s64 	%rd26, %rd26, %rd9;
	setp.lt.s64 	%p13, %rd26, %rd12;
	@%p13 bra 	$L__BB167_4;
$L__BB167_5:
	ret;

}
	// .globl	_ZN7oneflow4cuda7softmax15SoftmaxWarpImplI10SimpleLoadI6__halffE11SimpleStoreIS4_fEfLi2ELi6ELi32ELi1ELb1ELNS1_9AlgorithmE0EEEvT_T0_ll
.visible .entry _ZN7oneflow4cuda7softmax15SoftmaxWarpImplI10SimpleLoadI6__halffE11SimpleStoreIS4_fEfLi2ELi6ELi32ELi1ELb1ELNS1_9AlgorithmE0EEEvT_T0_ll(
	.param .align 8 .b8 _ZN7oneflow4cuda7softmax15SoftmaxWarpImplI10SimpleLoadI6__halffE11SimpleStoreIS4_fEfLi2ELi6ELi32ELi1ELb1ELNS1_9AlgorithmE0EEEvT_T0_ll_param_0[16],
	.param .align 8 .b8 _ZN7oneflow4cuda7softmax15SoftmaxWarpImplI10SimpleLoadI6__halffE11SimpleStoreIS4_fEfLi2ELi6ELi32ELi1ELb1ELNS1_9AlgorithmE0EEEvT_T0_ll_param_1[16],
	.param .u64 _ZN7oneflow4cuda7softmax15SoftmaxWarpImplI10SimpleLoadI6__halffE11SimpleStoreIS4_fEfLi2ELi6ELi32ELi1ELb1ELNS1_9AlgorithmE0EEEvT_T0_ll_param_2,
	.param .u64 _ZN7oneflow4cuda7softmax15SoftmaxWarpImplI10SimpleLoadI6__halffE11SimpleStoreIS4_fEfLi2ELi6ELi32ELi1ELb1ELNS1_9AlgorithmE0EEEvT_T0_ll_param_3
)
{
	.reg .pred 	%p<20>;
	.reg .b16 	%rs<13>;
	.reg .b32 	%r<43>;
	.reg .b32 	%f<146>;
	.reg .b64 	%rd<40>;

	ld.param.u64 	%rd15, [_ZN7oneflow4cuda7softmax15SoftmaxWarpImplI10SimpleLoadI6__halffE11SimpleStoreIS4_fEfLi2ELi6ELi32ELi1ELb1ELNS1_9AlgorithmE0EEEvT_T0_ll_param_0+8];
	ld.param.u64 	%rd3, [_ZN7oneflow4cuda7softmax15SoftmaxWarpImplI10SimpleLoadI6__halffE11SimpleStoreIS4_fEfLi2ELi6ELi32ELi1ELb1ELNS1_9AlgorithmE0EEEvT_T0_ll_param_1+8];
	ld.param.u64 	%rd18, [_ZN7oneflow4cuda7softmax15SoftmaxWarpImplI10SimpleLoadI6__halffE11SimpleStoreIS4_fEfLi2ELi6ELi32ELi1ELb1ELNS1_9AlgorithmE0EEEvT_T0_ll_param_1];
	ld.param.u64 	%rd14, [_ZN7oneflow4cuda7softmax15SoftmaxWarpImplI10SimpleLoadI6__halffE11SimpleStoreIS4_fEfLi2ELi6ELi32ELi1ELb1ELNS1_9AlgorithmE0EEEvT_T0_ll_param_0];
	ld.param.u64 	%rd16, [_ZN7oneflow4cuda7softmax15SoftmaxWarpImplI10SimpleLoadI6__halffE11SimpleStoreIS4_fEfLi2ELi6ELi32ELi1ELb1ELNS1_9AlgorithmE0EEEvT_T0_ll_param_2];
	ld.param.u64 	%rd17, [_ZN7oneflow4cuda7softmax15SoftmaxWarpImplI10SimpleLoadI6__halffE11SimpleStoreIS4_fEfLi2ELi6ELi32ELi1ELb1ELNS1_9AlgorithmE0EEEvT_T0_ll_param_3];
	cvta.to.global.u64 	%rd1, %rd14;
	cvta.to.global.u64 	%rd2, %rd18;
	setp.lt.s64 	%p1, %rd17, 193;
	@%p1 bra 	$L__BB168_2;
	mov.u64 	%rd19, $str;
	cvta.global.u64 	%rd20, %rd19;
	mov.u64 	%rd21, $str$1;
	cvta.global.u64 	%rd22, %rd21;
	mov.u64 	%rd23, __unnamed_168;
	cvta.global.u64 	%rd24, %rd23;
	{ // callseq 167, 0
	.param .b64 param0;
	st.param.b64 	[param0], %rd20;
	.param .b64 param1;
	st.param.b64 	[param1], %rd22;
	.param .b32 param2;
	st.param.b32 	[param2], 228;
	.param .b64 param3;
	st.param.b64 	[param3], %rd24;
	.param .b64 param4;
	st.param.b64 	[param4], 1;
	call.uni 
	__assertfail, 
	(
	param0, 
	param1, 
	param2, 
	param3, 
	param4
	);
	} // callseq 167
$L__BB168_2:
	mov.u32 	%r2, %ctaid.x;
	mov.u32 	%r3, %ntid.y;
	mov.u32 	%r4, %tid.y;
	mad.lo.s32 	%r5, %r2, %r3, %r4;
	mov.u32 	%r6, %nctaid.x;
	mul.lo.s32 	%r1, %r6, %r3;
	cvt.s64.s32 	%rd39, %r5;
	setp.le.s64 	%p2, %rd16, %rd39;
	@%p2 bra 	$L__BB168_17;
	mov.u32 	%r7, %tid.x;
	shl.b32 	%r8, %r7, 1;
	cvt.u64.u32 	%rd5, %r8;
	add.s32 	%r9, %r8, 64;
	cvt.u64.u32 	%rd6, %r9;
	add.s32 	%r10, %r8, 128;
	cvt.u64.u32 	%rd7, %r10;
	cvt.s64.s32 	%rd8, %r1;
$L__BB168_4:
	setp.le.s64 	%p3, %rd17, %rd5;
	mul.lo.s64 	%rd10, %rd39, %rd15;
	mov.f32 	%f137, 0fFF800000;
	mov.f32 	%f138, %f137;
	mov.f32 	%f142, %f137;
	@%p3 bra 	$L__BB168_6;
	add.s64 	%rd25, %rd10, %rd5;
	shl.b64 	%rd26, %rd25, 1;
	add.s64 	%rd27, %rd1, %rd26;
	ld.global.u16 	%rs1, [%rd27];
	// begin inline asm
	{  cvt.f32.f16 %f138, %rs1;}

	// end inline asm
	ld.global.u16 	%rs2, [%rd27+2];
	// begin inline asm
	{  cvt.f32.f16 %f137, %rs2;}

	// end inline asm
	max.f32 	%f28, %f138, 0fFF800000;
	max.f32 	%f142, %f28, %f137;
$L__BB168_6:
	setp.le.s64 	%p4, %rd17, %rd6;
	add.s64 	%rd28, %rd10, %rd5;
	shl.b64 	%rd29, %rd28, 1;
	add.s64 	%rd11, %rd1, %rd29;
	mov.f32 	%f140, 0fFF800000;
	mov.f32 	%f141, %f140;
	@%p4 bra 	$L__BB168_8;
	ld.global.u16 	%rs3, [%rd11+128];
	// begin inline asm
	{  cvt.f32.f16 %f141, %rs3;}

	// end inline asm
	ld.global.u16 	%rs4, [%rd11+130];
	// begin inline asm
	{  cvt.f32.f16 %f140, %rs4;}

	// end inline asm
	max.f32 	%f32, %f142, %f141;
	max.f32 	%f142, %f32, %f140;
$L__BB168_8:
	setp.le.s64 	%p5, %rd17, %rd7;
	mov.f32 	%f143, 0fFF800000;
	mov.f32 	%f144, %f143;
	@%p5 bra 	$L__BB168_10;
	ld.global.u16 	%rs5, [%rd11+256];
	// begin inline asm
	{  cvt.f32.f16 %f144, %rs5;}

	// end inline asm
	ld.global.u16 	%rs6, [%rd11+258];
	// begin inline asm
	{  cvt.f32.f16 %f143, %rs6;}

	// end inline asm
	max.f32 	%f36, %f142, %f144;
	max.f32 	%f142, %f36, %f143;
$L__BB168_10:
	setp.le.s64 	%p6, %rd17, %rd5;
	mov.b32 	%r11, %f142;
	shfl.sync.bfly.b32	%r12|%p7, %r11, 16, 31, -1;
	mov.b32 	%f37, %r12;
	max.f32 	%f38, %f142, %f37;
	mov.b32 	%r13, %f38;
	shfl.sync.bfly.b32	%r14|%p8, %r13, 8, 31, -1;
	mov.b32 	%f39, %r14;
	max.f32 	%f40, %f38, %f39;
	mov.b32 	%r15, %f40;
	shfl.sync.bfly.b32	%r16|%p9, %r15, 4, 31, -1;
	mov.b32 	%f41, %r16;
	max.f32 	%f42, %f40, %f41;
	mov.b32 	%r17, %f42;
	shfl.sync.bfly.b32	%r18|%p10, %r17, 2, 31, -1;
	mov.b32 	%f43, %r18;
	max.f32 	%f44, %f42, %f43;
	mov.b32 	%r19, %f44;
	shfl.sync.bfly.b32	%r20|%p11, %r19, 1, 31, -1;
	mov.b32 	%f45, %r20;
	max.f32 	%f46, %f44, %f45;
	sub.f32 	%f47, %f138, %f46;
	fma.rn.f32 	%f48, %f47, 0f3BBB989D, 0f3F000000;
	cvt.sat.f32.f32 	%f49, %f48;
	mov.f32 	%f50, 0f4B400001;
	mov.f32 	%f51, 0f437C0000;
	fma.rm.f32 	%f52, %f49, %f51, %f50;
	add.f32 	%f53, %f52, 0fCB40007F;
	neg.f32 	%f54, %f53;
	fma.rn.f32 	%f55, %f47, 0f3FB8AA3B, %f54;
	fma.rn.f32 	%f56, %f47, 0f32A57060, %f55;
	mov.b32 	%r21, %f52;
	shl.b32 	%r22, %r21, 23;
	mov.b32 	%f57, %r22;
	ex2.approx.ftz.f32 	%f58, %f56;
	mul.f32 	%f59, %f58, %f57;
	add.f32 	%f60, %f59, 0f00000000;
	sub.f32 	%f61, %f137, %f46;
	fma.rn.f32 	%f62, %f61, 0f3BBB989D, 0f3F000000;
	cvt.sat.f32.f32 	%f63, %f62;
	fma.rm.f32 	%f64, %f63, %f51, %f50;
	add.f32 	%f65, %f64, 0fCB40007F;
	neg.f32 	%f66, %f65;
	fma.rn.f32 	%f67, %f61, 0f3FB8AA3B, %f66;
	fma.rn.f32 	%f68, %f61, 0f32A57060, %f67;
	mov.b32 	%r23, %f64;
	shl.b32 	%r24, %r23, 23;
	mov.b32 	%f69, %r24;
	ex2.approx.ftz.f32 	%f70, %f68;
	mul.f32 	%f71, %f70, %f69;
	add.f32 	%f72, %f60, %f71;
	sub.f32 	%f73, %f141, %f46;
	fma.rn.f32 	%f74, %f73, 0f3BBB989D, 0f3F000000;
	cvt.sat.f32.f32 	%f75, %f74;
	fma.rm.f32 	%f76, %f75, %f51, %f50;
	add.f32 	%f77, %f76, 0fCB40007F;
	neg.f32 	%f78, %f77;
	fma.rn.f32 	%f79, %f73, 0f3FB8AA3B, %f78;
	fma.rn.f32 	%f80, %f73, 0f32A57060, %f79;
	mov.b32 	%r25, %f76;
	shl.b32 	%r26, %r25, 23;
	mov.b32 	%f81, %r26;
	ex2.approx.ftz.f32 	%f82, %f80;
	mul.f32 	%f83, %f82, %f81;
	add.f32 	%f84, %f72, %f83;
	sub.f32 	%f85, %f140, %f46;
	fma.rn.f32 	%f86, %f85, 0f3BBB989D, 0f3F000000;
	cvt.sat.f32.f32 	%f87, %f86;
	fma.rm.f32 	%f88, %f87, %f51, %f50;
	add.f32 	%f89, %f88, 0fCB40007F;
	neg.f32 	%f90, %f89;
	fma.rn.f32 	%f91, %f85, 0f3FB8AA3B, %f90;
	fma.rn.f32 	%f92, %f85, 0f32A57060, %f91;
	mov.b32 	%r27, %f88;
	shl.b32 	%r28, %r27, 23;
	mov.b32 	%f93, %r28;
	ex2.approx.ftz.f32 	%f94, %f92;
	mul.f32 	%f95, %f94, %f93;
	add.f32 	%f96, %f84, %f95;
	sub.f32 	%f97, %f144, %f46;
	fma.rn.f32 	%f98, %f97, 0f3BBB989D, 0f3F000000;
	cvt.sat.f32.f32 	%f99, %f98;
	fma.rm.f32 	%f100, %f99, %f51, %f50;
	add.f32 	%f101, %f100, 0fCB40007F;
	neg.f32 	%f102, %f101;
	fma.rn.f32 	%f103, %f97, 0f3FB8AA3B, %f102;
	fma.rn.f32 	%f104, %f97, 0f32A57060, %f103;
	mov.b32 	%r29, %f100;
	shl.b32 	%r30, %r29, 23;
	mov.b32 	%f105, %r30;
	ex2.approx.ftz.f32 	%f106, %f104;
	mul.f32 	%f107, %f106, %f105;
	add.f32 	%f108, %f96, %f107;
	sub.f32 	%f109, %f143, %f46;
	fma.rn.f32 	%f110, %f109, 0f3BBB989D, 0f3F000000;
	cvt.sat.f32.f32 	%f111, %f110;
	fma.rm.f32 	%f112, %f111, %f51, %f50;
	add.f32 	%f113, %f112, 0fCB40007F;
	neg.f32 	%f114, %f113;
	fma.rn.f32 	%f115, %f109, 0f3FB8AA3B, %f114;
	fma.rn.f32 	%f116, %f109, 0f32A57060, %f115;
	mov.b32 	%r31, %f112;
	shl.b32 	%r32, %r31, 23;
	mov.b32 	%f117, %r32;
	ex2.approx.ftz.f32 	%f118, %f116;
	mul.f32 	%f119, %f118, %f117;
	add.f32 	%f120, %f108, %f119;
	mov.b32 	%r33, %f120;
	shfl.sync.bfly.b32	%r34|%p12, %r33, 16, 31, -1;
	mov.b32 	%f121, %r34;
	add.f32 	%f122, %f120, %f121;
	mov.b32 	%r35, %f122;
	shfl.sync.bfly.b32	%r36|%p13, %r35, 8, 31, -1;
	mov.b32 	%f123, %r36;
	add.f32 	%f124, %f122, %f123;
	mov.b32 	%r37, %f124;
	shfl.sync.bfly.b32	%r38|%p14, %r37, 4, 31, -1;
	mov.b32 	%f125, %r38;
	add.f32 	%f126, %f124, %f125;
	mov.b32 	%r39, %f126;
	shfl.sync.bfly.b32	%r40|%p15, %r39, 2, 31, -1;
	mov.b32 	%f127, %r40;
	add.f32 	%f128, %f126, %f127;
	mov.b32 	%r41, %f128;
	shfl.sync.bfly.b32	%r42|%p16, %r41, 1, 31, -1;
	mov.b32 	%f129, %r42;
	add.f32 	%f130, %f128, %f129;
	div.rn.f32 	%f19, %f59, %f130;
	div.rn.f32 	%f20, %f71, %f130;
	div.rn.f32 	%f21, %f83, %f130;
	div.rn.f32 	%f22, %f95, %f130;
	div.rn.f32 	%f23, %f107, %f130;
	div.rn.f32 	%f24, %f119, %f130;
	mul.lo.s64 	%rd12, %rd39, %rd3;
	@%p6 bra 	$L__BB168_12;
	add.s64 	%rd30, %rd12, %rd5;
	// begin inline asm
	{  cvt.rn.f16.f32 %rs7, %f19;}

	// end inline asm
	shl.b64 	%rd31, %rd30, 1;
	add.s64 	%rd32, %rd2, %rd31;
	st.global.u16 	[%rd32], %rs7;
	// begin inline asm
	{  cvt.rn.f16.f32 %rs8, %f20;}

	// end inline asm
	st.global.u16 	[%rd32+2], %rs8;
$L__BB168_12:
	setp.le.s64 	%p17, %rd17, %rd6;
	@%p17 bra 	$L__BB168_14;
	add.s64 	%rd33, %rd12, %rd5;
	// begin inline asm
	{  cvt.rn.f16.f32 %rs9, %f21;}

	// end inline asm
	shl.b64 	%rd34, %rd33, 1;
	add.s64 	%rd35, %rd2, %rd34;
	st.global.u16 	[%rd35+128], %rs9;
	// begin inline asm
	{  cvt.rn.f16.f32 %rs10, %f22;}

	// end inline asm
	st.global.u16 	[%rd35+130], %rs10;
$L__BB168_14:
	setp.le.s64 	%p18, %rd17, %rd7;
	@%p18 bra 	$L__BB168_16;
	add.s64 	%rd36, %rd12, %rd5;
	// begin inline asm
	{  cvt.rn.f16.f32 %rs11, %f23;}

	// end inline asm
	shl.b64 	%rd37, %rd36, 1;
	add.s64 	%rd38, %rd2, %rd37;
	st.global.u16 	[%rd38+256], %rs11;
	// begin inline asm
	{  cvt.rn.f16.f32 %rs12, %f24;}

	// end inline asm
	st.global.u16 	[%rd38+258], %rs12;
$L__BB168_16:
	add.s64 	%rd39, %rd39, %rd8;
	setp.lt.s64 	%p19, %rd39, %rd16;
	@%p19 bra 	$L__BB168_4;
$L__BB168_17:
	ret;

}
	// .globl	_ZN7oneflow4cuda7softmax15SoftmaxWarpImplI10SimpleLoadI6__halffE11SimpleStoreIS4_fEfLi2ELi8ELi32ELi1ELb0ELNS1_9AlgorithmE0EEEvT_T0_ll
.visible .entry _ZN7oneflow4cuda7softmax15SoftmaxWarpImplI10SimpleLoadI6__halffE11SimpleStoreIS4_fEfLi2ELi8ELi32ELi1ELb0ELNS1_9AlgorithmE0EEEvT_T0_ll(
	.param .align 8 .b8 _ZN7oneflow4cuda7softmax15SoftmaxWarpImplI10SimpleLoadI6__halffE11SimpleStoreIS4_fEfLi2ELi8ELi32ELi1ELb0ELNS1_9AlgorithmE0EEEvT_T0_ll_param_0[16],
	.param .align 8 .b8 _ZN7oneflow4cuda7softmax15SoftmaxWarpImplI10SimpleLoadI6__halffE11SimpleStoreIS4_fEfLi2ELi8ELi32ELi1ELb0ELNS1_9AlgorithmE0EEEvT_T0_ll_param_1[16],
	.param .u64 _ZN7oneflow4cuda7softmax15SoftmaxWarpImplI10SimpleLoadI6__halffE11SimpleStoreIS4_fEfLi2ELi8ELi32ELi1ELb0ELNS1_9AlgorithmE0EEEvT_T0_ll_param_2,
	.param .u64 _ZN7oneflow4cuda7softmax15SoftmaxWarpImplI10SimpleLoadI6__halffE11SimpleStoreIS4_fEfLi2ELi8ELi32ELi1ELb0ELNS1_9AlgorithmE0EEEvT_T0_ll_param_3
)
{
	.reg .pred 	%p<14>;
	.reg .b16 	%rs<17>;
	.reg .b32 	%r<45>;
	.reg .b32 	%f<143>;
	.reg .b64 	%rd<27>;

	ld.param.u64 	%rd1, [_ZN7oneflow4cuda7softmax15SoftmaxWarpImplI10SimpleLoadI6__halffE11SimpleStoreIS4_fEfLi2ELi8ELi32ELi1ELb0ELNS1_9AlgorithmE0EEEvT_T0_ll_param_0];
	ld.param.u64 	%rd2, [_ZN7oneflow4cuda7softmax15SoftmaxWarpImplI10SimpleLoadI6__halffE11SimpleStoreIS4_fEfLi2ELi8ELi32ELi1ELb0ELNS1_9AlgorithmE0EEEvT_T0_ll_param_0+8];
	ld.param.u64 	%rd3, [_ZN7oneflow4cuda7softmax15SoftmaxWarpImplI10SimpleLoadI6__halffE11SimpleStoreIS4_fEfLi2ELi8ELi32ELi1ELb0ELNS1_9AlgorithmE0EEEvT_T0_ll_param_1];
	ld.param.u64 	%rd4, [_ZN7oneflow4cuda7softmax15SoftmaxWarpImplI10SimpleLoadI6__halffE11SimpleStoreIS4_fEfLi2ELi8ELi32ELi1ELb0ELNS1_9AlgorithmE0EEEvT_T0_ll_param_1+8];
	ld.param.u64 	%rd12, [_ZN7oneflow4cuda7softmax15SoftmaxWarpImplI10SimpleLoadI6__halffE11SimpleStoreIS4_fEfLi2ELi8ELi32ELi1ELb0ELNS1_9AlgorithmE0EEEvT_T0_ll_param_2];
	ld.param.u64 	%rd13, [_ZN7oneflow4cuda7softmax15SoftmaxWarpImplI10SimpleLoadI6__halffE11SimpleStoreIS4_fEfLi2ELi8ELi32ELi1ELb0ELNS1_9AlgorithmE0EEEvT_T0_ll_param_3];
	setp.lt.s64 	%p1, %rd13, 257;
	@%p1 bra 	$L__BB169_2;
	mov.u64 	%rd14, $str;
	cvta.global.u64 	%rd15, %rd14;
	mov.u64 	%rd16, $str$1;
	cvta.global.u64 	%rd17, %rd16;
	mov.u64 	%rd18, __unnamed_169;
	cvta.global.u64 	%rd19, %rd18;
	{ // callseq 168, 0
	.param .b64 param0;
	st.param.b64 	[param0], %rd15;
	.param .b64 param1;
	st.param.b64 	[param1], %rd17;
	.param .b32 param2;
	st.param.b32 	[param2], 228;
	.param .b64 param3;
	st.param.b64 	[param3], %rd19;
	.param .b64 param4;
	st.param.b64 	[param4], 1;
	call.uni 
	__assertfail, 
	(
	param0, 
	param1, 
	param2, 
	param3, 
	param4
	);
	} // callseq 168
$L__BB169_2:
	mov.u32 	%r2, %ctaid.x;
	mov.u32 	%r3, %ntid.y;
	mov.u32 	%r4, %tid.y;
	mad.lo.s32 	%r5, %r2, %r3, %r4;
	mov.u32 	%r6, %nctaid.x;
	mul.lo.s32 	%r1, %r6, %r3;
	cvt.s64.s32 	%rd26, %r5;
	setp.le.s64 	%p2, %rd12, %rd26;
	@%p2 bra 	$L__BB169_5;
	mov.u32 	%r7, %tid.x;
	shl.b32 	%r8, %r7, 1;
	cvt.u64.u32 	%rd6, %r8;
	cvta.to.global.u64 	%rd7, %rd3;
	cvta.to.global.u64 	%rd8, %rd1;
	cvt.s64.s32 	%rd9, %r1;
$L__BB169_4:
	mad.lo.s64 	%rd20, %rd26, %rd2, %rd6;
	shl.b64 	%rd21, %rd20, 1;
	add.s64 	%rd22, %rd8, %rd21;
	ld.global.u16 	%rs1, [%rd22];
	// begin inline asm
	{  cvt.f32.f16 %f1, %rs1;}

	// end inline asm
	ld.global.u16 	%rs2, [%rd22+2];
	// begin inline asm
	{  cvt.f32.f16 %f2, %rs2;}

	// end inline asm
	max.f32 	%f17, %f1, 0fFF800000;
	max.f32 	%f18, %f17, %f2;
	ld.global.u16 	%rs3, [%rd22+128];
	// begin inline asm
	{  cvt.f32.f16 %f3, %rs3;}

	// end inline asm
	ld.global.u16 	%rs4, [%rd22+130];
	// begin inline asm
	{  cvt.f32.f16 %f4, %rs4;}

	// end inline asm
	max.f32 	%f19, %f18, %f3;
	max.f32 	%f20, %f19, %f4;
	ld.global.u16 	%rs5, [%rd22+256];
	// begin inline asm
	{  cvt.f32.f16 %f5, %rs5;}

	// end inline asm
	ld.global.u16 	%rs6, [%rd22+258];
	// begin inline asm
	{  cvt.f32.f16 %f6, %rs6;}

	// end inline asm
	max.f32 	%f21, %f20, %f5;
	max.f32 	%f22, %f21, %f6;
	ld.global.u16 	%rs7, [%rd22+384];
	// begin inline asm
	{  cvt.f32.f16 %f7, %rs7;}

	// end inline asm
	ld.global.u16 	%rs8, [%rd22+386];
	// begin inline asm
	{  cvt.f32.f16 %f8, %rs8;}

	// end inline asm
	max.f32 	%f23, %f22, %f7;
	max.f32 	%f24, %f23, %f8;
	mov.b32 	%r9, %f24;
	shfl.sync.bfly.b32	%r10|%p3, %r9, 16, 31, -1;
	mov.b32 	%f25, %r10;
	max.f32 	%f26, %f24, %f25;
	mov.b32 	%r11, %f26;
	shfl.sync.bfly.b32	%r12|%p4, %r11, 8, 31, -1;
	mov.b32 	%f27, %r12;
	max.f32 	%f28, %f26, %f27;
	mov.b32 	%r13, %f28;
	shfl.sync.bfly.b32	%r14|%p5, %r13, 4, 31, -1;
	mov.b32 	%f29, %r14;
	max.f32 	%f30, %f28, %f29;
	mov.b32 	%r15, %f30;
	shfl.sync.bfly.b32	%r16|%p6, %r15, 2, 31, -1;
	mov.b32 	%f31, %r16;
	max.f32 	%f32, %f30, %f31;
	mov.b32 	%r17, %f32;
	shfl.sync.bfly.b32	%r18|%p7, %r17, 1, 31, -1;
	mov.b32 	%f33, %r18;
	max.f32 	%f34, %f32, %f33;
	sub.f32 	%f35, %f1, %f34;
	fma.rn.f32 	%f36, %f35, 0f3BBB989D, 0f3F000000;
	cvt.sat.f32.f32 	%f37, %f36;
	mov.f32 	%f38, 0f4B400001;
	mov.f32 	%f39, 0f437C0000;
	fma.rm.f32 	%f40, %f37, %f39, %f38;
	add.f32 	%f41, %f40, 0fCB40007F;
	neg.f32 	%f42, %f41;
	fma.rn.f32 	%f43, %f35, 0f3FB8AA3B, %f42;
	fma.rn.f32 	%f44, %f35, 0f32A57060, %f43;
	mov.b32 	%r19, %f40;
	shl.b32 	%r20, %r19, 23;
	mov.b32 	%f45, %r20;
	ex2.approx.ftz.f32 	%f46, %f44;
	mul.f32 	%f47, %f46, %f45;
	add.f32 	%f48, %f47, 0f00000000;
	sub.f32 	%f49, %f2, %f34;
	fma.rn.f32 	%f50, %f49, 0f3BBB989D, 0f3F000000;
	cvt.sat.f32.f32 	%f51, %f50;
	fma.rm.f32 	%f52, %f51, %f39, %f38;
	add.f32 	%f53, %f52, 0fCB40007F;
	neg.f32 	%f54, %f53;
	fma.rn.f32 	%f55, %f49, 0f3FB8AA3B, %f54;
	fma.rn.f32 	%f56, %f49, 0f32A57060, %f55;
	mov.b32 	%r21, %f52;
	shl.b32 	%r22, %r21, 23;
	mov.b32 	%f57, %r22;
	ex2.approx.ftz.f32 	%f58, %f56;
	mul.f32 	%f59, %f58, %f57;
	add.f32 	%f60, %f48, %f59;
	sub.f32 	%f61, %f3, %f34;
	fma.rn.f32 	%f62, %f61, 0f3BBB989D, 0f3F000000;
	cvt.sat.f32.f32 	%f63, %f62;
	fma.rm.f32 	%f64, %f63, %f39, %f38;
	add.f32 	%f65, %f64, 0fCB40007F;
	neg.f32 	%f66, %f65;
	fma.rn.f32 	%f67, %f61, 0f3FB8AA3B, %f66;
	fma.rn.f32 	%f68, %f61, 0f32A57060, %f67;
	mov.b32 	%r23, %f64;
	shl.b32 	%r24, %r23, 23;
	mov.b32 	%f69, %r24;
	ex2.approx.ftz.f32 	%f70, %f68;
	mul.f32 	%f71, %f70, %f69;
	add.f32 	%f72, %f60, %f71;
	sub.f32 	%f73, %f4, %f34;
	fma.rn.f32 	%f74, %f73, 0f3BBB989D, 0f3F000000;
	cvt.sat.f32.f32 	%f75, %f74;
	fma.rm.f32 	%f76, %f75, %f39, %f38;
	add.f32 	%f77, %f76, 0fCB40007F;
	neg.f32 	%f78, %f77;
	fma.rn.f32 	%f79, %f73, 0f3FB8AA3B, %f78;
	fma.rn.f32 	%f80, %f73, 0f32A57060, %f79;
	mov.b32 	%r25, %f76;
	shl.b32 	%r26, %r25, 23;
	mov.b32 	%f81, %r26;
	ex2.approx.ftz.f32 	%f82, %f80;
	mul.f32 	%f83, %f82, %f81;
	add.f32 	%f84, %f72, %f83;
	sub.f32 	%f85, %f5, %f34;
	fma.rn.f32 	%f86, %f85, 0f3BBB989D, 0f3F000000;
	cvt.sat.f32.f32 	%f87, %f86;
	fma.rm.f32 	%f88, %f87, %f39, %f38;
	add.f32 	%f89, %f88, 0fCB40007F;
	neg.f32 	%f90, %f89;
	fma.rn.f32 	%f91, %f85, 0f3FB8AA3B, %f90;
	fma.rn.f32 	%f92, %f85, 0f32A57060, %f91;
	mov.b32 	%r27, %f88;
	shl.b32 	%r28, %r27, 23;
	mov.b32 	%f93, %r28;
	ex2.approx.ftz.f32 	%f94, %f92;
	mul.f32 	%f95, %f94, %f93;
	add.f32 	%f96, %f84, %f95;
	sub.f32 	%f97, %f6, %f34;
	fma.rn.f32 	%f98, %f97, 0f3BBB989D, 0f3F000000;
	cvt.sat.f32.f32 	%f99, %f98;
	fma.rm.f32 	%f100, %f99, %f39, %f38;
	add.f32 	%f101, %f100, 0fCB40007F;
	neg.f32 	%f102, %f101;
	fma.rn.f32 	%f103, %f97, 0f3FB8AA3B, %f102;
	fma.rn.f32 	%f104, %f97, 0f32A57060, %f103;
	mov.b32 	%r29, %f100;
	shl.b32 	%r30, %r29, 23;
	mov.b32 	%f105, %r30;
	ex2.approx.ftz.f32 	%f106, %f104;
	mul.f32 	%f107, %f106, %f105;
	add.f32 	%f108, %f96, %f107;
	sub.f32 	%f109, %f7, %f34;
	fma.rn.f32 	%f110, %f109, 0f3BBB989D, 0f3F000000;
	cvt.sat.f32.f32 	%f111, %f110;
	fma.rm.f32 	%f112, %f111, %f39, %f38;
	add.f32 	%f113, %f112, 0fCB40007F;
	neg.f32 	%f114, %f113;
	fma.rn.f32 	%f115, %f109, 0f3FB8AA3B, %f114;
	fma.rn.f32 	%f116, %f109, 0f32A57060, %f115;
	mov.b32 	%r31, %f112;
	shl.b32 	%r32, %r31, 23;
	mov.b32 	%f117, %r32;
	ex2.approx.ftz.f32 	%f118, %f116;
	mul.f32 	%f119, %f118, %f117;
	add.f32 	%f120, %f108, %f119;
	sub.f32 	%f121, %f8, %f34;
	fma.rn.f32 	%f122, %f121, 0f3BBB989D, 0f3F000000;
	cvt.sat.f32.f32 	%f123, %f122;
	fma.rm.f32 	%f124, %f123, %f39, %f38;
	add.f32 	%f125, %f124, 0fCB40007F;
	neg.f32 	%f126, %f125;
	fma.rn.f32 	%f127, %f121, 0f3FB8AA3B, %f126;
	fma.rn.f32 	%f128, %f121, 0f32A57060, %f127;
	mov.b32 	%r33, %f124;
	shl.b32 	%r34, %r33, 23;
	mov.b32 	%f129, %r34;
	ex2.approx.ftz.f32 	%f130, %f128;
	mul.f32 	%f131, %f130, %f129;
	add.f32 	%f132, %f120, %f131;
	mov.b32 	%r35, %f132;
	shfl.sync.bfly.b32	%r36|%p8, %r35, 16, 31, -1;
	mov.b32 	%f133, %r36;
	add.f32 	%f134, %f132, %f133;
	mov.b32 	%r37, %f134;
	shfl.sync.bfly.b32	%r38|%p9, %r37, 8, 31, -1;
	mov.b32 	%f135, %r38;
	add.f32 	%f136, %f134, %f135;
	mov.b32 	%r39, %f136;
	shfl.sync.bfly.b32	%r40|%p10, %r39, 4, 31, -1;
	mov.b32 	%f137, %r40;
	add.f32 	%f138, %f136, %f137;
	mov.b32 	%r41, %f138;
	shfl.sync.bfly.b32	%r42|%p11, %r41, 2, 31, -1;
	mov.b32 	%f139, %r42;
	add.f32 	%f140, %f138, %f139;
	mov.b32 	%r43, %f140;
	shfl.sync.bfly.b32	%r44|%p12, %r43, 1, 31, -1;
	mov.b32 	%f141, %r44;
	add.f32 	%f142, %f140, %f141;
	div.rn.f32 	%f9, %f47, %f142;
	div.rn.f32 	%f10, %f59, %f142;
	div.rn.f32 	%f11, %f71, %f142;
	div.rn.f32 	%f12, %f83, %f142;
	div.rn.f32 	%f13, %f95, %f142;
	div.rn.f32 	%f14, %f107, %f142;
	div.rn.f32 	%f15, %f119, %f142;
	div.rn.f32 	%f16, %f131, %f142;
	mad.lo.s64 	%rd23, %rd26, %rd4, %rd6;
	// begin inline asm
	{  cvt.rn.f16.f32 %rs9, %f9;}

	// end inline asm
	shl.b64 	%rd24, %rd23, 1;
	add.s64 	%rd25, %rd7, %rd24;
	st.global.u16 	[%rd25], %rs9;
	// begin inline asm
	{  cvt.rn.f16.f32 %rs10, %f10;}

	// end inline asm
	st.global.u16 	[%rd25+2], %rs10;
	// begin inline asm
	{  cvt.rn.f16.f32 %rs11, %f11;}

	// end inline asm
	st.global.u16 	[%rd25+128], %rs11;
	// begin inline asm
	{  cvt.rn.f16.f32 %rs12, %f12;}

	// end inline asm
	st.global.u16 	[%rd25+130], %rs12;
	// begin inline asm
	{  cvt.rn.f16.f32 %rs13, %f13;}

	// end inline asm
	st.global.u16 	[%rd25+256], %rs13;
	// begin inline asm
	{  cvt.rn.f16.f32 %rs14, %f14;}

	// end inline asm
	st.global.u16 	[%rd25+258], %rs14;
	// begin inline asm
	{  cvt.rn.f16.f32 %rs15, %f15;}

	// end inline asm
	st.global.u16 	[%rd25+384], %rs15;
	// begin inline asm
	{  cvt.rn.f16.f32 %rs16, %f16;}

	// end inline asm
	st.global.u16 	[%rd25+386], %rs16;
	add.s64 	%rd26, %rd26, %rd9;
	setp.lt.s64 	%p13, %rd26, %rd12;
	@%p13 bra 	$L__BB169_4;
$L__BB169_5:
	ret;

}
	// .globl	_ZN7oneflow4cuda7softmax15SoftmaxWarpImplI10SimpleLoadI6__halffE11SimpleStoreIS4_fEfLi2ELi8ELi32ELi1ELb1ELNS1_9AlgorithmE0EEEvT_T0_ll
.visible .entry _ZN7oneflow4cuda7softmax15SoftmaxWarpImplI10SimpleLoadI6__halffE11SimpleStoreIS4_fEfLi2ELi8ELi32ELi1ELb1ELNS1_9AlgorithmE0EEEvT_T0_ll(
	.param .align 8 .b8 _ZN7oneflow4cuda7softmax15SoftmaxWarpImplI10SimpleLoadI6__halffE11SimpleStoreIS4_fEfLi2ELi8ELi32ELi1ELb1ELNS1_9AlgorithmE0EEEvT_T0_ll_param_0[16],
	.param .align 8 .b8 _ZN7oneflow4cuda7softmax15SoftmaxWarpImplI10SimpleLoadI6__halffE11SimpleStoreIS4_fEfLi2ELi8ELi32ELi1ELb1ELNS1_9AlgorithmE0EEEvT_T0_ll_param_1[16],
	.param .u64 _ZN7oneflow4cuda7softmax15SoftmaxWarpImplI10SimpleLoadI6__halffE11SimpleStoreIS4_fEfLi2ELi8ELi32ELi1ELb1ELNS1_9AlgorithmE0EEEvT_T0_ll_param_2,
	.param .u64 _ZN7oneflow4cuda7softmax15SoftmaxWarpImplI10SimpleLoadI6__halffE11SimpleStoreIS4_fEfLi2ELi8ELi32ELi1ELb1ELNS1_9AlgorithmE0EEEvT_T0_ll_param_3
)
{
	.reg .pred 	%p<22>;
	.reg .b16 	%rs<17>;
	.reg .b32 	%r<48>;
	.reg .b32 	%f<187>;
	.reg .b64 	%rd<44>;

	ld.param.u64 	%rd17, [_ZN7oneflow4cuda7softmax15SoftmaxWarpImplI10SimpleLoadI6__halffE11SimpleStoreIS4_fEfLi2ELi8ELi32ELi1ELb1ELNS1_9AlgorithmE0EEEvT_T0_ll_param_1+8];
	ld.param.u64 	%rd15, [_ZN7oneflow4cuda7softmax15SoftmaxWarpImplI10SimpleLoadI6__halffE11SimpleStoreIS4_fEfLi2ELi8ELi32ELi1ELb1ELNS1_9AlgorithmE0EEEvT_T0_ll_param_0+8];
	ld.param.u64 	%rd14, [_ZN7oneflow4cuda7softmax15SoftmaxWarpImplI10SimpleLoadI6__halffE11SimpleStoreIS4_fEfLi2ELi8ELi32ELi1ELb1ELNS1_9AlgorithmE0EEEvT_T0_ll_param_0];
	ld.param.u64 	%rd16, [_ZN7oneflow4cuda7softmax15SoftmaxWarpImplI10SimpleLoadI6__halffE11SimpleStoreIS4_fEfLi2ELi8ELi32ELi1ELb1ELNS1_9AlgorithmE0EEEvT_T0_ll_param_1];
	ld.param.u64 	%rd18, [_ZN7oneflow4cuda7softmax15SoftmaxWarpImplI10SimpleLoadI6__halffE11SimpleStoreIS4_fEfLi2ELi8ELi32ELi1ELb1ELNS1_9AlgorithmE0EEEvT_T0_ll_param_2];
	ld.param.u64 	%rd19, [_ZN7oneflow4cuda7softmax15SoftmaxWarpImplI10SimpleLoadI6__halffE11SimpleStoreIS4_fEfLi2ELi8ELi32ELi1ELb1ELNS1_9AlgorithmE0EEEvT_T0_ll_param_3];
	cvta.to.global.u64 	%rd1, %rd16;
	setp.lt.s64 	%p1, %rd19, 257;
	@%p1 bra 	$L__BB170_2;
	mov.u64 	%rd20, $str;
	cvta.global.u64 	%rd21, %rd20;
	mov.u64 	%rd22, $str$1;
	cvta.global.u64 	%rd23, %rd22;
	mov.u64 	%rd24, __unnamed_170;
	cvta.global.u64 	%rd25, %rd24;
	{ // callseq 169, 0
	.param .b64 param0;
	st.param.b64 	[param0], %rd21;
	.param .b64 param1;
	st.param.b64 	[param1], %rd23;
	.param .b32 param2;
	st.param.b32 	[param2], 228;
	.param .b64 param3;
	st.param.b64 	[param3], %rd25;
	.param .b64 param4;
	st.param.b64 	[param4], 1;
	call.uni 
	__assertfail, 
	(
	param0, 
	param1, 
	param2, 
	param3, 
	param4
	);
	} // callseq 169
$L__BB170_2:
	mov.u32 	%r2, %ctaid.x;
	mov.u32 	%r3, %ntid.y;
	mov.u32 	%r4, %tid.y;
	mad.lo.s32 	%r5, %r2, %r3, %r4;
	mov.u32 	%r6, %nctaid.x;
	mul.lo.s32 	%r1, %r6, %r3;
	cvt.s64.s32 	%rd43, %r5;
	setp.le.s64 	%p2, %rd18, %rd43;
	@%p2 bra 	$L__BB170_21;
	mov.u32 	%r7, %tid.x;
	shl.b32 	%r8, %r7, 1;
	cvt.u64.u32 	%rd3, %r8;
	add.s32 	%r9, %r8, 64;
	cvt.u64.u32 	%rd4, %r9;
	add.s32 	%r10, %r8, 128;
	cvt.u64.u32 	%rd5, %r10;
	add.s32 	%r11, %r8, 192;
	cvt.u64.u32 	%rd6, %r11;
	cvt.s64.s32 	%rd7, %r1;
$L__BB170_4:
	cvta.to.global.u64 	%rd9, %rd14;
	setp.le.s64 	%p3, %rd19, %rd3;
	mul.lo.s64 	%rd10, %rd43, %rd15;
	mov.f32 	%f175, 0fFF800000;
	mov.f32 	%f176, %f175;
	mov.f32 	%f180, %f175;
	@%p3 bra 	$L__BB170_6;
	add.s64 	%rd26, %rd10, %rd3;
	shl.b64 	%rd27, %rd26, 1;
	add.s64 	%rd28, %rd9, %rd27;
	ld.global.u16 	%rs1, [%rd28];
	// begin inline asm
	{  cvt.f32.f16 %f176, %rs1;}

	// end inline asm
	ld.global.u16 	%rs2, [%rd28+2];
	// begin inline asm
	{  cvt.f32.f16 %f175, %rs2;}

	// end inline asm
	max.f32 	%f36, %f176, 0fFF800000;
	max.f32 	%f180, %f36, %f175;
$L__BB170_6:
	setp.le.s64 	%p4, %rd19, %rd4;
	add.s64 	%rd29, %rd10, %rd3;
	shl.b64 	%rd30, %rd29, 1;
	add.s64 	%rd11, %rd9, %rd30;
	mov.f32 	%f178, 0fFF800000;
	mov.f32 	%f179, %f178;
	@%p4 bra 	$L__BB170_8;
	ld.global.u16 	%rs3, [%rd11+128];
	// begin inline asm
	{  cvt.f32.f16 %f179, %rs3;}

	// end inline asm
	ld.global.u16 	%rs4, [%rd11+130];
	// begin inline asm
	{  cvt.f32.f16 %f178, %rs4;}

	// end inline asm
	max.f32 	%f40, %f180, %f179;
	max.f32 	%f180, %f40, %f178;
$L__BB170_8:
	setp.le.s64 	%p5, %rd19, %rd5;
	mov.f32 	%f181, 0fFF800000;
	mov.f32 	%f182, %f181;
	@%p5 bra 	$L__BB170_10;
	ld.global.u16 	%rs5, [%rd11+256];
	// begin inline asm
	{  cvt.f32.f16 %f182, %rs5;}

	// end inline asm
	ld.global.u16 	%rs6, [%rd11+258];
	// begin inline asm
	{  cvt.f32.f16 %f181, %rs6;}

	// end inline asm
	max.f32 	%f44, %f180, %f182;
	max.f32 	%f180, %f44, %f181;
$L__BB170_10:
	setp.le.s64 	%p6, %rd19, %rd6;
	mov.f32 	%f184, 0fFF800000;
	mov.f32 	%f185, %f184;
	@%p6 bra 	$L__BB170_12;
	ld.global.u16 	%rs7, [%rd11+384];
	// begin inline asm
	{  cvt.f32.f16 %f185, %rs7;}

	// end inline asm
	ld.global.u16 	%rs8, [%rd11+386];
	// begin inline asm
	{  cvt.f32.f16 %f184, %rs8;}

	// end inline asm
	max.f32 	%f48, %f180, %f185;
	max.f32 	%f180, %f48, %f184;
$L__BB170_12:
	setp.le.s64 	%p7, %rd19, %rd3;
	mov.b32 	%r12, %f180;
	shfl.sync.bfly.b32	%r13|%p8, %r12, 16, 31, -1;
	mov.b32 	%f49, %r13;
	max.f32 	%f50, %f180, %f49;
	mov.b32 	%r14, %f50;
	shfl.sync.bfly.b32	%r15|%p9, %r14, 8, 31, -1;
	mov.b32 	%f51, %r15;
	max.f32 	%f52, %f50, %f51;
	mov.b32 	%r16, %f52;
	shfl.sync.bfly.b32	%r17|%p10, %r16, 4, 31, -1;
	mov.b32 	%f53, %r17;
	max.f32 	%f54, %f52, %f53;
	mov.b32 	%r18, %f54;
	shfl.sync.bfly.b32	%r19|%p11, %r18, 2, 31, -1;
	mov.b32 	%f55, %r19;
	max.f32 	%f56, %f54, %f55;
	mov.b32 	%r20, %f56;
	shfl.sync.bfly.b32	%r21|%p12, %r20, 1, 31, -1;
	mov.b32 	%f57, %r21;
	max.f32 	%f58, %f56, %f57;
	sub.f32 	%f59, %f176, %f58;
	fma.rn.f32 	%f60, %f59, 0f3BBB989D, 0f3F000000;
	cvt.sat.f32.f32 	%f61, %f60;
	mov.f32 	%f62, 0f4B400001;
	mov.f32 	%f63, 0f437C0000;
	fma.rm.f32 	%f64, %f61, %f63, %f62;
	add.f32 	%f65, %f64, 0fCB40007F;
	neg.f32 	%f66, %f65;
	fma.rn.f32 	%f67, %f59, 0f3FB8AA3B, %f66;
	fma.rn.f32 	%f68, %f59, 0f32A57060, %f67;
	mov.b32 	%r22, %f64;
	shl.b32 	%r23, %r22, 23;
	mov.b32 	%f69, %r23;
	ex2.approx.ftz.f32 	%f70, %f68;
	mul.f32 	%f71, %f70, %f69;
	add.f32 	%f72, %f71, 0f00000000;
	sub.f32 	%f73, %f175, %f58;
	fma.rn.f32 	%f74, %f73, 0f3BBB989D, 0f3F000000;
	cvt.sat.f32.f32 	%f75, %f74;
	fma.rm.f32 	%f76, %f75, %f63, %f62;
	add.f32 	%f77, %f76, 0fCB40007F;
	neg.f32 	%f78, %f77;
	fma.rn.f32 	%f79, %f73, 0f3FB8AA3B, %f78;
	fma.rn.f32 	%f80, %f73, 0f32A57060, %f79;
	mov.b32 	%r24, %f76;
	shl.b32 	%r25, %r24, 23;
	mov.b32 	%f81, %r25;
	ex2.approx.ftz.f32 	%f82, %f80;
	mul.f32 	%f83, %f82, %f81;
	add.f32 	%f84, %f72, %f83;
	sub.f32 	%f85, %f179, %f58;
	fma.rn.f32 	%f86, %f85, 0f3BBB989D, 0f3F000000;
	cvt.sat.f32.f32 	%f87, %f86;
	fma.rm.f32 	%f88, %f87, %f63, %f62;
	add.f32 	%f89, %f88, 0fCB40007F;
	neg.f32 	%f90, %f89;
	fma.rn.f32 	%f91, %f85, 0f3FB8AA3B, %f90;
	fma.rn.f32 	%f92, %f85, 0f32A57060, %f91;
	mov.b32 	%r26, %f88;
	shl.b32 	%r27, %r26, 23;
	mov.b32 	%f93, %r27;
	ex2.approx.ftz.f32 	%f94, %f92;
	mul.f32 	%f95, %f94, %f93;
	add.f32 	%f96, %f84, %f95;
	sub.f32 	%f97, %f178, %f58;
	fma.rn.f32 	%f98, %f97, 0f3BBB989D, 0f3F000000;
	cvt.sat.f32.f32 	%f99, %f98;
	fma.rm.f32 	%f100, %f99, %f63, %f62;
	add.f32 	%f101, %f100, 0fCB40007F;
	neg.f32 	%f102, %f101;
	fma.rn.f32 	%f103, %f97, 0f3FB8AA3B, %f102;
	fma.rn.f32 	%f104, %f97, 0f32A57060, %f103;
	mov.b32 	%r28, %f100;
	shl.b32 	%r29, %r28, 23;
	mov.b32 	%f105, %r29;
	ex2.approx.ftz.f32 	%f106, %f104;
	mul.f32 	%f107, %f106, %f105;
	add.f32 	%f108, %f96, %f107;
	sub.f32 	%f109, %f182, %f58;
	fma.rn.f32 	%f110, %f109, 0f3BBB989D, 0f3F000000;
	cvt.sat.f32.f32 	%f111, %f110;
	fma.rm.f32 	%f112, %f111, %f63, %f62;
	add.f32 	%f113, %f112, 0fCB40007F;
	neg.f32 	%f114, %f113;
	fma.rn.f32 	%f115, %f109, 0f3FB8AA3B, %f114;
	fma.rn.f32 	%f116, %f109, 0f32A57060, %f115;
	mov.b32 	%r30, %f112;
	shl.b32 	%r31, %r30, 23;
	mov.b32 	%f117, %r31;
	ex2.approx.ftz.f32 	%f118, %f116;
	mul.f32 	%f119, %f118, %f117;
	add.f32 	%f120, %f108, %f119;
	sub.f32 	%f121, %f181, %f58;
	fma.rn.f32 	%f122, %f121, 0f3BBB989D, 0f3F000000;
	cvt.sat.f32.f32 	%f123, %f122;
	fma.rm.f32 	%f124, %f123, %f63, %f62;
	add.f32 	%f125, %f124, 0fCB40007F;
	neg.f32 	%f126, %f125;
	fma.rn.f32 	%f127, %f121, 0f3FB8AA3B, %f126;
	fma.rn.f32 	%f128, %f121, 0f32A57060, %f127;
	mov.b32 	%r32, %f124;
	shl.b32 	%r33, %r32, 23;
	mov.b32 	%f129, %r33;
	ex2.approx.ftz.f32 	%f130, %f128;
	mul.f32 	%f131, %f130, %f129;
	add.f32 	%f132, %f120, %f131;
	sub.f32 	%f133, %f185, %f58;
	fma.rn.f32 	%f134, %f133, 0f3BBB989D, 0f3F000000;
	cvt.sat.f32.f32 	%f135, %f134;
	fma.rm.f32 	%f136, %f135, %f63, %f62;
	add.f32 	%f137, %f136, 0fCB40007F;
	neg.f32 	%f138, %f137;
	fma.rn.f32 	%f139, %f133, 0f3FB8AA3B, %f138;
	fma.rn.f32 	%f140, %f133, 0f32A57060, %f139;
	mov.b32 	%r34, %f136;
	shl.b32 	%r35, %r34, 23;
	mov.b32 	%f141, %r35;
	ex2.approx.ftz.f32 	%f142, %f140;
	mul.f32 	%f143, %f142, %f141;
	add.f32 	%f144, %f132, %f143;
	sub.f32 	%f145, %f184, %f58;
	fma.rn.f32 	%f146, %f145, 0f3BBB989D, 0f3F000000;
	cvt.sat.f32.f32 	%f147, %f146;
	fma.rm.f32 	%f148, %f147, %f63, %f62;
	add.f32 	%f149, %f148, 0fCB40007F;
	neg.f32 	%f150, %f149;
	fma.rn.f32 	%f151, %f145, 0f3FB8AA3B, %f150;
	fma.rn.f32 	%f152, %f145, 0f32A57060, %f151;
	mov.b32 	%r36, %f148;
	shl.b32 	%r37, %r36, 23;
	mov.b32 	%f153, %r37;
	ex2.approx.ftz.f32 	%f154, %f152;
	mul.f32 	%f155, %f154, %f153;
	add.f32 	%f156, %f144, %f155;
	mov.b32 	%r38, %f156;
	shfl.sync.bfly.b32	%r39|%p13, %r38, 16, 31, -1;
	mov.b32 	%f157, %r39;
	add.f32 	%f158, %f156, %f157;
	mov.b32 	%r40, %f158;
	shfl.sync.bfly.b32	%r41|%p14, %r40, 8, 31, -1;
	mov.b32 	%f159, %r41;
	add.f32 	%f160, %f158, %f159;
	mov.b32 	%r42, %f160;
	shfl.sync.bfly.b32	%r43|%p15, %r42, 4, 31, -1;
	mov.b32 	%f161, %r43;
	add.f32 	%f162, %f160, %f161;
	mov.b32 	%r44, %f162;
	shfl.sync.bfly.b32	%r45|%p16, %r44, 2, 31, -1;
	mov.b32 	%f163, %r45;
	add.f32 	%f164, %f162, %f163;
	mov.b32 	%r46, %f164;
	shfl.sync.bfly.b32	%r47|%p17, %r46, 1, 31, -1;
	mov.b32 	%f165, %r47;
	add.f32 	%f166, %f164, %f165;
	div.rn.f32 	%f25, %f71, %f166;
	div.rn.f32 	%f26, %f83, %f166;
	div.rn.f32 	%f27, %f95, %f166;
	div.rn.f32 	%f28, %f107, %f166;
	div.rn.f32 	%f29, %f119, %f166;
	div.rn.f32 	%f30, %f131, %f166;
	div.rn.f32 	%f31, %f143, %f166;
	div.rn.f32 	%f32, %f155, %f166;
	mul.lo.s64 	%rd12, %rd43, %rd17;
	@%p7 bra 	$L__BB170_14;
	add.s64 	%rd31, %rd12, %rd3;
	// begin inline asm
	{  cvt.rn.f16.f32 %rs9, %f25;}

	// end inline asm
	shl.b64 	%rd32, %rd31, 1;
	add.s64 	%rd33, %rd1, %rd32;
	st.global.u16 	[%rd33], %rs9;
	// begin inline asm
	{  cvt.rn.f16.f32 %rs10, %f26;}

	// end inline asm
	st.global.u16 	[%rd33+2], %rs10;
$L__BB170_14:
	setp.le.s64 	%p18, %rd19, %rd4;
	@%p18 bra 	$L__BB170_16;
	add.s64 	%rd34, %rd12, %rd3;
	// begin inline asm
	{  cvt.rn.f16.f32 %rs11, %f27;}

	// end inline asm
	shl.b64 	%rd35, %rd34, 1;
	add.s64 	%rd36, %rd1, %rd35;
	st.global.u16 	[%rd36+128], %rs11;
	// begin inline asm
	{  cvt.rn.f16.f32 %rs12, %f28;}

	// end inline asm
	st.global.u16 	[%rd36+130], %rs12;
$L__BB170_16:
	setp.le.s64 	%p19, %rd19, %rd5;
	@%p19 bra 	$L__BB170_18;
	add.s64 	%rd37, %rd12, %rd3;
	// begin inline asm
	{  cvt.rn.f16.f32 %rs13, %f29;}

	// end inline asm
	shl.b64 	%rd38, %rd37, 1;
	add.s64 	%rd39, %rd1, %rd38;
	st.global.u16 	[%rd39+256], %rs13;
	// begin inline asm
	{  cvt.rn.f16.f32 %rs14, %f30;}

	// end inline asm
	st.global.u16 	[%rd39+258], %rs14;
$L__BB170_18:
	setp.le.s64 	%p20, %rd19, %rd6;
	@%p20 bra 	$L__BB170_20;
	add.s64 	%rd40, %rd12, %rd3;
	// begin inline asm
	{  cvt.rn.f16.f32 %rs15, %f31;}

	// end inline asm
	shl.b64 	%rd41, %rd40, 1;
	add.s64 	%rd42, %rd1, %rd41;
	st.global.u16 	[%rd42+384], %rs15;
	// begin inline asm
	{  cvt.rn.f16.f32 %rs16, %f32;}

	// end inline asm
	st.global.u16 	[%rd42+386], %rs16;
$L__BB170_20:
	add.s64 	%rd43, %rd43, %rd7;
	setp.lt.s64 	%p21, %rd43, %rd18;
	@%p21 bra 	$L__BB170_4;
$L__BB170_21:
	ret;

}
	// .globl	_ZN7oneflow4cuda7softmax15SoftmaxWarpImplI10SimpleLoadI6__halffE11SimpleStoreIS4_fEfLi2ELi10ELi32ELi1ELb0ELNS1_9AlgorithmE0EEEvT_T0_ll
.visible .entry _ZN7oneflow4cuda7softmax15SoftmaxWarpImplI10SimpleLoadI6__halffE11SimpleStoreIS4_fEfLi2ELi10ELi32ELi1ELb0ELNS1_9AlgorithmE0EEEvT_T0_ll(
	.param .align 8 .b8 _ZN7oneflow4cuda7softmax15SoftmaxWarpImplI10SimpleLoadI6__halffE11SimpleStoreIS4_fEfLi2ELi10ELi32ELi1ELb0ELNS1_9AlgorithmE0EEEvT_T0_ll_param_0[16],
	.param .align 8 .b8 _ZN7oneflow4cuda7softmax15SoftmaxWarpImplI10SimpleLoadI6__halffE11SimpleStoreIS4_fEfLi2ELi10ELi32ELi1ELb0ELNS1_9AlgorithmE0EEEvT_T0_ll_param_1[16],
	.param .u64 _ZN7oneflow4cuda7softmax15SoftmaxWarpImplI10SimpleLoadI6__halffE11SimpleStoreIS4_fEfLi2ELi10ELi32ELi1ELb0ELNS1_9AlgorithmE0EEEvT_T0_ll_param_2,
	.param .u64 _ZN7oneflow4cuda7softmax15SoftmaxWarpImplI10SimpleLoadI6__halffE11SimpleStoreIS4_fEfLi2ELi10ELi32ELi1ELb0ELNS1_9AlgorithmE0EEEvT_T0_ll_param_3
)
{
	.reg .pred 	%p<14>;
	.reg .b16 	%rs<21>;
	.reg .b32 	%r<49>;
	.reg .b32 	%f<173>;
	.reg .b64 	%rd<27>;

	ld.param.u64 	%rd1, [_ZN7oneflow4cuda7softmax15SoftmaxWarpImplI10SimpleLoadI6__halffE11SimpleStoreIS4_fEfLi2ELi10ELi32ELi1ELb0ELNS1_9AlgorithmE0EEEvT_T0_ll_param_0];
	ld.param.u64 	%rd2, [_ZN7oneflow4cuda7softmax15SoftmaxWarpImplI10SimpleLoadI6__halffE11SimpleStoreIS4_fEfLi2ELi10ELi32ELi1ELb0ELNS1_9AlgorithmE0EEEvT_T0_ll_param_0+8];
	ld.param.u64 	%rd3, [_ZN7oneflow4cuda7softmax15SoftmaxWarpImplI10SimpleLoadI6__halffE11SimpleStoreIS4_fEfLi2ELi10ELi32ELi1ELb0ELNS1_9AlgorithmE0EEEvT_T0_ll_param_1];
	ld.param.u64 	%rd4, [_ZN7oneflow4cuda7softmax15SoftmaxWarpImplI10SimpleLoadI6__halffE11SimpleStoreIS4_fEfLi2ELi10ELi32ELi1ELb0ELNS1_9AlgorithmE0EEEvT_T0_ll_param_1+8];
	ld.param.u64 	%rd12, [_ZN7oneflow4cuda7softmax15SoftmaxWarpImplI10SimpleLoadI6__halffE11SimpleStoreIS4_fEfLi2ELi10ELi32ELi1ELb0ELNS1_9AlgorithmE0EEEvT_T0_ll_param_2];
	ld.param.u64 	%rd13, [_ZN7oneflow4cuda7softmax15SoftmaxWarpImplI10SimpleLoadI6__halffE11SimpleStoreIS4_fEfLi2ELi10ELi32ELi1ELb0ELNS1_9AlgorithmE0EEEvT_T0_ll_param_3];
	setp.lt.s64 	%p1, %rd13, 321;
	@%p1 bra 	$L__BB171_2;
	mov.u64 	%rd14, $str;
	cvta.global.u64 	%rd15, %rd14;
	mov.u64 	%rd16, $str$1;
	cvta.global.u64 	%rd17, %rd16;
	mov.u64 	%rd18, __unnamed_171;
	cvta.global.u64 	%rd19, %rd18;
	{ // callseq 170, 0
	.param .b64 param0;
	st.param.b64 	[param0], %rd15;
	.param .b64 param1;
	st.param.b64 	[param1], %rd17;
	.param .b32 param2;
	st.param.b32 	[param2], 228;
	.param .b64 param3;
	st.param.b64 	[param3], %rd19;
	.param .b64 param4;
	st.param.b64 	[param4], 1;
	call.uni 
	__assertfail, 
	(
	param0, 
	param1, 
	param2, 
	param3, 
	param4
	);
	} // callseq 170
$L__BB171_2:
	mov.u32 	%r2, %ctaid.x;
	mov.u32 	%r3, %ntid.y;
	mov.u32 	%r4, %tid.y;
	mad.lo.s32 	%r5, %r2, %r3, %r4;
	mov.u32 	%r6, %nctaid.x;
	mul.lo.s32 	%r1, %r6, %r3;
	cvt.s64.s32 	%rd26, %r5;
	setp.le.s64 	%p2, %rd12, %rd26;
	@%p2 bra 	$L__BB171_5;
	mov.u32 	%r7, %tid.x;
	shl.b32 	%r8, %r7, 1;
	cvt.u64.u32 	%rd6, %r8;
	cvta.to.global.u64 	%rd7, %rd3;
	cvta.to.global.u64 	%rd8, %rd1;
	cvt.s64.s32 	%rd9, %r1;
$L__BB171_4:
	mad.lo.s64 	%rd20, %rd26, %rd2, %rd6;
	shl.b64 	%rd21, %rd20, 1;
	add.s64 	%rd22, %rd8, %rd21;
	ld.global.u16 	%rs1, [%rd22];
	// begin inline asm
	{  cvt.f32.f16 %f1, %rs1;}

	// end inline asm
	ld.global.u16 	%rs2, [%rd22+2];
	// begin inline asm
	{  cvt.f32.f16 %f2, %rs2;}

	// end inline asm
	max.f32 	%f21, %f1, 0fFF800000;
	max.f32 	%f22, %f21, %f2;
	ld.global.u16 	%rs3, [%rd22+128];
	// begin inline asm
	{  cvt.f32.f16 %f3, %rs3;}

	// end inline asm
	ld.global.u16 	%rs4, [%rd22+130];
	// begin inline asm
	{  cvt.f32.f16 %f4, %rs4;}

	// end inline asm
	max.f32 	%f23, %f22, %f3;
	max.f32 	%f24, %f23, %f4;
	ld.global.u16 	%rs5, [%rd22+256];
	// begin inline asm
	{  cvt.f32.f16 %f5, %rs5;}

	// end inline asm
	ld.global.u16 	%rs6, [%rd22+258];
	// begin inline asm
	{  cvt.f32.f16 %f6, %rs6;}

	// end inline asm
	max.f32 	%f25, %f24, %f5;
	max.f32 	%f26, %f25, %f6;
	ld.global.u16 	%rs7, [%rd22+384];
	// begin inline asm
	{  cvt.f32.f16 %f7, %rs7;}

	// end inline asm
	ld.global.u16 	%rs8, [%rd22+386];
	// begin inline asm
	{  cvt.f32.f16 %f8, %rs8;}

	// end inline asm
	max.f32 	%f27, %f26, %f7;
	max.f32 	%f28, %f27, %f8;
	ld.global.u16 	%rs9, [%rd22+512];
	// begin inline asm
	{  cvt.f32.f16 %f9, %rs9;}

	// end inline asm
	ld.global.u16 	%rs10, [%rd22+514];
	// begin inline asm
	{  cvt.f32.f16 %f10, %rs10;}

	// end inline asm
	max.f32 	%f29, %f28, %f9;
	max.f32 	%f30, %f29, %f10;
	mov.b32 	%r9, %f30;
	shfl.sync.bfly.b32	%r10|%p3, %r9, 16, 31, -1;
	mov.b32 	%f31, %r10;
	max.f32 	%f32, %f30, %f31;
	mov.b32 	%r11, %f32;
	shfl.sync.bfly.b32	%r12|%p4, %r11, 8, 31, -1;
	mov.b32 	%f33, %r12;
	max.f32 	%f34, %f32, %f33;
	mov.b32 	%r13, %f34;
	shfl.sync.bfly.b32	%r14|%p5, %r13, 4, 31, -1;
	mov.b32 	%f35, %r14;
	max.f32 	%f36, %f34, %f35;
	mov.b32 	%r15, %f36;
	shfl.sync.bfly.b32	%r16|%p6, %r15, 2, 31, -1;
	mov.b32 	%f37, %r16;
	max.f32 	%f38, %f36, %f37;
	mov.b32 	%r17, %f38;
	shfl.sync.bfly.b32	%r18|%p7, %r17, 1, 31, -1;
	mov.b32 	%f39, %r18;
	max.f32 	%f40, %f38, %f39;
	sub.f32 	%f41, %f1, %f40;
	fma.rn.f32 	%f42, %f41, 0f3BBB989D, 0f3F000000;
	cvt.sat.f32.f32 	%f43, %f42;
	mov.f32 	%f44, 0f4B400001;
	mov.f32 	%f45, 0f437C0000;
	fma.rm.f32 	%f46, %f43, %f45, %f44;
	add.f32 	%f47, %f46, 0fCB40007F;
	neg.f32 	%f48, %f47;
	fma.rn.f32 	%f49, %f41, 0f3FB8AA3B, %f48;
	fma.rn.f32 	%f50, %f41, 0f32A57060, %f49;
	mov.b32 	%r19, %f46;
	shl.b32 	%r20, %r19, 23;
	mov.b32 	%f51, %r20;
	ex2.approx.ftz.f32 	%f52, %f50;
	mul.f32 	%f53, %f52, %f51;
	add.f32 	%f54, %f53, 0f00000000;
	sub.f32 	%f55, %f2, %f40;
	fma.rn.f32 	%f56, %f55, 0f3BBB989D, 0f3F000000;
	cvt.sat.f32.f32 	%f57, %f56;
	fma.rm.f32 	%f58, %f57, %f45, %f44;
	add.f32 	%f59, %f58, 0fCB40007F;
	neg.f32 	%f60, %f59;
	fma.rn.f32 	%f61, %f55, 0f3FB8AA3B, %f60;
	fma.rn.f32 	%f62, %f55, 0f32A57060, %f61;
	mov.b32 	%r21, %f58;
	shl.b32 	%r22, %r21, 23;
	mov.b32 	%f63, %r22;
	ex2.approx.ftz.f32 	%f64, %f62;
	mul.f32 	%f65, %f64, %f63;
	add.f32 	%f66, %f54, %f65;
	sub.f32 	%f67, %f3, %f40;
	fma.rn.f32 	%f68, %f67, 0f3BBB989D, 0f3F000000;
	cvt.sat.f32.f32 	%f69, %f68;
	fma.rm.f32 	%f70, %f69, %f45, %f44;
	add.f32 	%f71, %f70, 0fCB40007F;
	neg.f32 	%f72, %f71;
	fma.rn.f32 	%f73, %f67, 0f3FB8AA3B, %f72;
	fma.rn.f32 	%f74, %f67, 0f32A57060, %f73;
	mov.b32 	%r23, %f70;
	shl.b32 	%r24, %r23, 23;
	mov.b32 	%f75, %r24;
	ex2.approx.ftz.f32 	%f76, %f74;
	mul.f32 	%f77, %f76, %f75;
	add.f32 	%f78, %f66, %f77;
	sub.f32 	%f79, %f4, %f40;
	fma.rn.f32 	%f80, %f79, 0f3BBB989D, 0f3F000000;
	cvt.sat.f32.f32 	%f81, %f80;
	fma.rm.f32 	%f82, %f81, %f45, %f44;
	add.f32 	%f83, %f82, 0fCB40007F;
	neg.f32 	%f84, %f83;
	fma.rn.f32 	%f85, %f79, 0f3FB8AA3B, %f84;
	fma.rn.f32 	%f86, %f79, 0f32A57060, %f85;
	mov.b32 	%r25, %f82;
	shl.b32 	%r26, %r25, 23;
	mov.b32 	%f87, %r26;
	ex2.approx.ftz.f32 	%f88, %f86;
	mul.f32 	%f89, %f88, %f87;
	add.f32 	%f90, %f78, %f89;
	sub.f32 	%f91, %f5, %f40;
	fma.rn.f32 	%f92, %f91, 0f3BBB989D, 0f3F000000;
	cvt.sat.f32.f32 	%f93, %f92;
	fma.rm.f32 	%f94, %f93, %f45, %f44;
	add.f32 	%f95, %f94, 0fCB40007F;
	neg.f32 	%f96, %f95;
	fma.rn.f32 	%f97, %f91, 0f3FB8AA3B, %f96;
	fma.rn.f32 	%f98, %f91, 0f32A57060, %f97;
	mov.b32 	%r27, %f94;
	shl.b32 	%r28, %r27, 23;
	mov.b32 	%f99, %r28;
	ex2.approx.ftz.f32 	%f100, %f98;
	mul.f32 	%f101, %f100, %f99;
	add.f32 	%f102, %f90, %f101;
	sub.f32 	%f103, %f6, %f40;
	fma.rn.f32 	%f104, %f103, 0f3BBB989D, 0f3F000000;
	cvt.sat.f32.f32 	%f105, %f104;
	fma.rm.f32 	%f106, %f105, %f45, %f44;
	add.f32 	%f107, %f106, 0fCB40007F;
	neg.f32 	%f108, %f107;
	fma.rn.f32 	%f109, %f103, 0f3FB8AA3B, %f108;
	fma.rn.f32 	%f110, %f103, 0f32A57060, %f109;
	mov.b32 	%r29, %f106;
	shl.b32 	%r30, %r29, 23;
	mov.b32 	%f111, %r30;
	ex2.approx.ftz.f32 	%f112, %f110;
	mul.f32 	%f113, %f112, %f111;
	add.f32 	%f114, %f102, %f113;
	sub.f32 	%f115, %f7, %f40;
	fma.rn.f32 	%f116, %f115, 0f3BBB989D, 0f3F000000;
	cvt.sat.f32.f32 	%f117, %f116;
	fma.rm.f32 	%f118, %f117, %f45, %f44;
	add.f32 	%f119, %f118, 0fCB40007F;
	neg.f32 	%f120, %f119;
	fma.rn.f32 	%f121, %f115, 0f3FB8AA3B, %f120;
	fma.rn.f32 	%f122, %f115, 0f32A57060, %f121;
	mov.b32 	%r31, %f118;
	shl.b32 	%r32, %r31, 23;
	mov.b32 	%f123, %r32;
	ex2.approx.ftz.f32 	%f124, %f122;
	mul.f32 	%f125, %f124, %f123;
	add.f32 	%f126, %f114, %f125;
	sub.f32 	%f127, %f8, %f40;
	fma.rn.f32 	%f128, %f127, 0f3BBB989D, 0f3F000000;
	cvt.sat.f32.f32 	%f129, %f128;
	fma.rm.f32 	%f130, %f129, %f45, %f44;
	add.f32 	%f131, %f130, 0fCB40007F;
	neg.f32 	%f132, %f131;
	fma.rn.f32 	%f133, %f127, 0f3FB8AA3B, %f132;
	fma.rn.f32 	%f134, %f127, 0f32A57060, %f133;
	mov.b32 	%r33, %f130;
	shl.b32 	%r34, %r33, 23;
	mov.b32 	%f135, %r34;
	ex2.approx.ftz.f32 	%f136, %f134;
	mul.f32 	%f137, %f136, %f135;
	add.f32 	%f138, %f126, %f137;
	sub.f32 	%f139, %f9, %f40;
	fma.rn.f32 	%f140, %f139, 0f3BBB989D, 0f3F000000;
	cvt.sat.f32.f32 	%f141, %f140;
	fma.rm.f32 	%f142, %f141, %f45, %f44;
	add.f32 	%f143, %f142, 0fCB40007F;
	neg.f32 	%f144, %f143;
	fma.rn.f32 	%f145, %f139, 0f3FB8AA3B, %f144;
	fma.rn.f32 	%f146, %f139, 0f32A57060, %f145;
	mov.b32 	%r35, %f142;
	shl.b32 	%r36, %r35, 23;
	mov.b32 	%f147, %r36;
	ex2.approx.ftz.f32 	%f148, %f146;
	mul.f32 	%f149, %f148, %f147;
	add.f32 	%f150, %f138, %f149;
	sub.f32 	%f151, %f10, %f40;
	fma.rn.f32 	%f152, %f151, 0f3BBB989D, 0f3F000000;
	cvt.sat.f32.f32 	%f153, %f152;
	fma.rm.f32 	%f154, %f153, %f45, %f44;
	add.f32 	%f155, %f154, 0fCB40007F;
	neg.f32 	%f156, %f155;
	fma.rn.f32 	%f157, %f151, 0f3FB8AA3B, %f156;
	fma.rn.f32 	%f158, %f151, 0f32A57060, %f157;
	mov.b32 	%r37, %f154;
	shl.b32 	%r38, %r37, 23;
	mov.b32 	%f159, %r38;
	ex2.approx.ftz.f32 	%f160, %f158;
	mul.f32 	%f161, %f160, %f159;
	add.f32 	%f162, %f150, %f161;
	mov.b32 	%r39, %f162;
	shfl.sync.bfly.b32	%r40|%p8, %r39, 16, 31, -1;
	mov.b32 	%f163, %r40;
	add.f32 	%f164, %f162, %f163;
	mov.b32 	%r41, %f164;
	shfl.sync.bfly.b32	%r42|%p9, %r41, 8, 31, -1;
	mov.b32 	%f165, %r42;
	add.f32 	%f166, %f164, %f165;
	mov.b32 	%r43, %f166;
	shfl.sync.bfly.b32	%r44|%p10, %r43, 4, 31, -1;
	mov.b32 	%f167, %r44;
	add.f32 	%f168, %f166, %f167;
	mov.b32 	%r45, %f168;
	shfl.sync.bfly.b32	%r46|%p11, %r45, 2, 31, -1;
	mov.b32 	%f169, %r46;
	add.f32 	%f170, %f168, %f169;
	mov.b32 	%r47, %f170;
	shfl.sync.bfly.b32	%r48|%p12, %r47, 1, 31, -1;
	mov.b32 	%f171, %r48;
	add.f32 	%f172, %f170, %f171;
	div.rn.f32 	%f11, %f53, %f172;
	div.rn.f32 	%f12, %f65, %f172;
	div.rn.f32 	%f13, %f77, %f172;
	div.rn.f32 	%f14, %f89, %f172;
	div.rn.f32 	%f15, %f101, %f172;
	div.rn.f32 	%f16, %f113, %f172;
	div.rn.f32 	%f17, %f125, %f172;
	div.rn.f32 	%f18, %f137, %f172;
	div.rn.f32 	%f19, %f149, %f172;
	div.rn.f32 	%f20, %f161, %f172;
	mad.lo.s64 	%rd23, %rd26, %rd4, %rd6;
	// begin inline asm
	{  cvt.rn.f16.f32 %rs11, %f11;}

	// end inline asm
	shl.b64 	%rd24, %rd23, 1;
	add.s64 	%rd25, %rd7, %rd24;
	st.global.u16 	[%rd25], %rs11;
	// begin inline asm
	{  cvt.rn.f16.f32 %rs12, %f12;}

	// end inline asm
	st.global.u16 	[%rd25+2], %rs12;
	// begin inline asm
	{  cvt.rn.f16.f32 %rs13, %f13;}

	// end inline asm
	st.global.u16 	[%rd25+128], %rs13;
	// begin inline asm
	{  cvt.rn.f16.f32 %rs14, %f14;}

	// end inline asm
	st.global.u16 	[%rd25+130], %rs14;
	// begin inline asm
	{  cvt.rn.f16.f32 %rs15, %f15;}

	// end inline asm
	st.global.u16 	[%rd25+256], %rs15;
	// begin inline asm
	{  cvt.rn.f16.f32 %rs16, %f16;}

	// end inline asm
	st.global.u16 	[%rd25+258], %rs16;
	// begin inline asm
	{  cvt.rn.f16.f32 %rs17, %f17;}

	// end inline asm
	st.global.u16 	[%rd25+384], %rs17;
	// begin inline asm
	{  cvt.rn.f16.f32 %rs18, %f18;}

	// end inline asm
	st.global.u16 	[%rd25+386], %rs18;
	// begin inline asm
	{  cvt.rn.f16.f32 %rs19, %f19;}

	// end inline asm
	st.global.u16 	[%rd25+512], %rs19;
	// begin inline asm
	{  cvt.rn.f16.f32 %rs20, %f20;}

	// end inline asm
	st.global.u16 	[%rd25+514], %rs20;
	add.s64 	%rd26, %rd26, %rd9;
	setp.lt.s64 	%p13, %rd26, %rd12;
	@%p13 bra 	$L__BB171_4;
$L__BB171_5:
	ret;

}
	// .globl	_ZN7oneflow4cuda7softmax15SoftmaxWarpImplI10SimpleLoadI6__halffE11SimpleStoreIS4_fEfLi2ELi10ELi32ELi1ELb1ELNS1_9AlgorithmE0EEEvT_T0_ll
.visible .entry _ZN7oneflow4cuda7softmax15SoftmaxWarpImplI10SimpleLoadI6__halffE11SimpleStoreIS4_fEfLi2ELi10ELi32ELi1ELb1ELNS1_9AlgorithmE0EEEvT_T0_ll(
	.param .align 8 .b8 _ZN7oneflow4cuda7softmax15SoftmaxWarpImplI10SimpleLoadI6__halffE11SimpleStoreIS4_fEfLi2ELi10ELi32ELi1ELb1ELNS1_9AlgorithmE0EEEvT_T0_ll_param_0[16],
	.param .align 8 .b8 _ZN7oneflow4cuda7softmax15SoftmaxWarpImplI10SimpleLoadI6__halffE11SimpleStoreIS4_fEfLi2ELi10ELi32ELi1ELb1ELNS1_9AlgorithmE0EEEvT_T0_ll_param_1[16],
	.param .u64 _ZN7oneflow4cuda7softmax15SoftmaxWarpImplI10SimpleLoadI6__halffE11SimpleStoreIS4_fEfLi2ELi10ELi32ELi1ELb1ELNS1_9AlgorithmE0EEEvT_T0_ll_param_2,
	.param .u64 _ZN7oneflow4cuda7softmax15SoftmaxWarpImplI10SimpleLoadI6__halffE11SimpleStoreIS4_fEfLi2ELi10ELi32ELi1ELb1ELNS1_9AlgorithmE0EEEvT_T0_ll_param_3
)
{
	.reg .pred 	%p<24>;
	.reg .b16 	%rs<21>;
	.reg .b32 	%r<53>;
	.reg .b32 	%f<228>;
	.reg .b64 	%rd<37>;

	ld.param.u64 	%rd17, [_ZN7oneflow4cuda7softmax15SoftmaxWarpImplI10SimpleLoadI6__halffE11SimpleStoreIS4_fEfLi2ELi10ELi32ELi1ELb1ELNS1_9AlgorithmE0EEEvT_T0_ll_param_1+8];
	ld.param.u64 	%rd16, [_ZN7oneflow4cuda7softmax15SoftmaxWarpImplI10SimpleLoadI6__halffE11SimpleStoreIS4_fEfLi2ELi10ELi32ELi1ELb1ELNS1_9AlgorithmE0EEEvT_T0_ll_param_1];
	ld.param.u64 	%rd15, [_ZN7oneflow4cuda7softmax15SoftmaxWarpImplI10SimpleLoadI6__halffE11SimpleStoreIS4_fEfLi2ELi10ELi32ELi1ELb1ELNS1_9AlgorithmE0EEEvT_T0_ll_param_0+8];
	ld.param.u64 	%rd14, [_ZN7oneflow4cuda7softmax15SoftmaxWarpImplI10SimpleLoadI6__halffE11SimpleStoreIS4_fEfLi2ELi10ELi32ELi1ELb1ELNS1_9AlgorithmE0EEEvT_T0_ll_param_0];
	ld.param.u64 	%rd19, [_ZN7oneflow4cuda7softmax15SoftmaxWarpImplI10SimpleLoadI6__halffE11SimpleStoreIS4_fEfLi2ELi10ELi32ELi1ELb1ELNS1_9AlgorithmE0EEEvT_T0_ll_param_3];
	setp.lt.s64 	%p1, %rd19, 321;
	@%p1 bra 	$L__BB172_2;
	mov.u64 	%rd20, $str;
	cvta.global.u64 	%rd21, %rd20;
	mov.u64 	%rd22, $str$1;
	cvta.global.u64 	%rd23, %rd22;
	mov.u64 	%rd24, __unnamed_172;
	cvta.global.u64 	%rd25, %rd24;
	{ // callseq 171, 0
	.param .b64 param0;
	st.param.b64 	[param0], %rd21;
	.param .b64 param1;
	st.param.b64 	[param1], %rd23;
	.param .b32 param2;
	st.param.b32 	[param2], 228;
	.param .b64 param3;
	st.param.b64 	[param3], %rd25;
	.param .b64 param4;
	st.param.b64 	[param4], 1;
	call.uni 
	__assertfail, 
	(
	param0, 
	param1, 
	param2, 
	param3, 
	param4
	);
	} // callseq 171
$L__BB172_2:
	ld.param.u64 	%rd34, [_ZN7oneflow4cuda7softmax15SoftmaxWarpImplI10SimpleLoadI6__halffE11SimpleStoreIS4_fEfLi2ELi10ELi32ELi1ELb1ELNS1_9AlgorithmE0EEEvT_T0_ll_param_2];
	mov.u32 	%r2, %ctaid.x;
	mov.u32 	%r3, %ntid.y;
	mov.u32 	%r4, %tid.y;
	mad.lo.s32 	%r5, %r2, %r3, %r4;
	mov.u32 	%r6, %nctaid.x;
	mul.lo.s32 	%r1, %r6, %r3;
	cvt.s64.s32 	%rd36, %r5;
	setp.le.s64 	%p2, %rd34, %rd36;
	@%p2 bra 	$L__BB172_25;
	mov.u32 	%r7, %tid.x;
	shl.b32 	%r8, %r7, 1;
	cvt.u64.u32 	%rd2, %r8;
	add.s32 	%r9, %r8, 64;
	cvt.u64.u32 	%rd3, %r9;
	add.s32 	%r10, %r8, 128;
	cvt.u64.u32 	%rd4, %r10;
	add.s32 	%r11, %r8, 192;
	cvt.u64.u32 	%rd5, %r11;
	add.s32 	%r12, %r8, 256;
	cvt.u64.u32 	%rd6, %r12;
	cvt.s64.s32 	%rd7, %r1;
$L__BB172_4:
	cvta.to.global.u64 	%rd9, %rd14;
	setp.le.s64 	%p3, %rd19, %rd2;
	mul.lo.s64 	%rd10, %rd36, %rd15;
	mov.f32 	%f213, 0fFF800000;
	mov.f32 	%f214, %f213;
	mov.f32 	%f218, %f213;
	@%p3 bra 	$L__BB172_6;
	add.s64 	%rd26, %rd10, %rd2;
	shl.b64 	%rd27, %rd26, 1;
	add.s64 	%rd28, %rd9, %rd27;
	ld.global.u16 	%rs1, [%rd28];
	// begin inline asm
	{  cvt.f32.f16 %f214, %rs1;}

	// end inline asm
	ld.global.u16 	%rs2, [%rd28+2];
	// begin inline asm
	{  cvt.f32.f16 %f213, %rs2;}

	// end inline asm
	max.f32 	%f44, %f214, 0fFF800000;
	max.f32 	%f218, %f44, %f213;
$L__BB172_6:
	setp.le.s64 	%p4, %rd19, %rd3;
	add.s64 	%rd29, %rd10, %rd2;
	shl.b64 	%rd30, %rd29, 1;
	add.s64 	%rd11, %rd9, %rd30;
	mov.f32 	%f216, 0fFF800000;
	mov.f32 	%f217, %f216;
	@%p4 bra 	$L__BB172_8;
	ld.global.u16 	%rs3, [%rd11+128];
	// begin inline asm
	{  cvt.f32.f16 %f217, %rs3;}

	// end inline asm
	ld.global.u16 	%rs4, [%rd11+130];
	// begin inline asm
	{  cvt.f32.f16 %f216, %rs4;}

	// end inline asm
	max.f32 	%f48, %f218, %f217;
	max.f32 	%f218, %f48, %f216;
$L__BB172_8:
	setp.le.s64 	%p5, %rd19, %rd4;
	mov.f32 	%f219, 0fFF800000;
	mov.f32 	%f220, %f219;
	@%p5 bra 	$L__BB172_10;
	ld.global.u16 	%rs5, [%rd11+256];
	// begin inline asm
	{  cvt.f32.f16 %f220, %rs5;}

	// end inline asm
	ld.global.u16 	%rs6, [%rd11+258];
	// begin inline asm
	{  cvt.f32.f16 %f219, %rs6;}

	// end inline asm
	max.f32 	%f52, %f218, %f220;
	max.f32 	%f218, %f52, %f219;
$L__BB172_10:
	setp.le.s64 	%p6, %rd19, %rd5;
	mov.f32 	%f222, 0fFF800000;
	mov.f32 	%f223, %f222;
	@%p6 bra 	$L__BB172_12;
	ld.global.u16 	%rs7, [%rd11+384];
	// begin inline asm
	{  cvt.f32.f16 %f223, %rs7;}

	// end inline asm
	ld.global.u16 	%rs8, [%rd11+386];
	// begin inline asm
	{  cvt.f32.f16 %f222, %rs8;}

	// end inline asm
	max.f32 	%f56, %f218, %f223;
	max.f32 	%f218, %f56, %f222;
$L__BB172_12:
	setp.le.s64 	%p7, %rd19, %rd6;
	mov.f32 	%f225, 0fFF800000;
	mov.f32 	%f226, %f225;
	@%p7 bra 	$L__BB172_14;
	ld.global.u16 	%rs9, [%rd11+512];
	// begin inline asm
	{  cvt.f32.f16 %f226, %rs9;}

	// end inline asm
	ld.global.u16 	%rs10, [%rd11+514];
	// begin inline asm
	{  cvt.f32.f16 %f225, %rs10;}

	// end inline asm
	max.f32 	%f60, %f218, %f226;
	max.f32 	%f218, %f60, %f225;
$L__BB172_14:
	setp.le.s64 	%p8, %rd19, %rd2;
	mov.b32 	%r13, %f218;
	shfl.sync.bfly.b32	%r14|%p9, %r13, 16, 31, -1;
	mov.b32 	%f61, %r14;
	max.f32 	%f62, %f218, %f61;
	mov.b32 	%r15, %f62;
	shfl.sync.bfly.b32	%r16|%p10, %r15, 8, 31, -1;
	mov.b32 	%f63, %r16;
	max.f32 	%f64, %f62, %f63;
	mov.b32 	%r17, %f64;
	shfl.sync.bfly.b32	%r18|%p11, %r17, 4, 31, -1;
	mov.b32 	%f65, %r18;
	max.f32 	%f66, %f64, %f65;
	mov.b32 	%r19, %f66;
	shfl.sync.bfly.b32	%r20|%p12, %r19, 2, 31, -1;
	mov.b32 	%f67, %r20;
	max.f32 	%f68, %f66, %f67;
	mov.b32 	%r21, %f68;
	shfl.sync.bfly.b32	%r22|%p13, %r21, 1, 31, -1;
	mov.b32 	%f69, %r22;
	max.f32 	%f70, %f68, %f69;
	sub.f32 	%f71, %f214, %f70;
	fma.rn.f32 	%f72, %f71, 0f3BBB989D, 0f3F000000;
	cvt.sat.f32.f32 	%f73, %f72;
	mov.f32 	%f74, 0f4B400001;
	mov.f32 	%f75, 0f437C0000;
	fma.rm.f32 	%f76, %f73, %f75, %f74;
	add.f32 	%f77, %f76, 0fCB40007F;
	neg.f32 	%f78, %f77;
	fma.rn.f32 	%f79, %f71, 0f3FB8AA3B, %f78;
	fma.rn.f32 	%f80, %f71, 0f32A57060, %f79;
	mov.b32 	%r23, %f76;
	shl.b32 	%r24, %r23, 23;
	mov.b32 	%f81, %r24;
	ex2.approx.ftz.f32 	%f82, %f80;
	mul.f32 	%f83, %f82, %f81;
	add.f32 	%f84, %f83, 0f00000000;
	sub.f32 	%f85, %f213, %f70;
	fma.rn.f32 	%f86, %f85, 0f3BBB989D, 0f3F000000;
	cvt.sat.f32.f32 	%f87, %f86;
	fma.rm.f32 	%f88, %f87, %f75, %f74;
	add.f32 	%f89, %f88, 0fCB40007F;
	neg.f32 	%f90, %f89;
	fma.rn.f32 	%f91, %f85, 0f3FB8AA3B, %f90;
	fma.rn.f32 	%f92, %f85, 0f32A57060, %f91;
	mov.b32 	%r25, %f88;
	shl.b32 	%r26, %r25, 23;
	mov.b32 	%f93, %r26;
	ex2.approx.ftz.f32 	%f94, %f92;
	mul.f32 	%f95, %f94, %f93;
	add.f32 	%f96, %f84, %f95;
	sub.f32 	%f97, %f217, %f70;
	fma.rn.f32 	%f98, %f97, 0f3BBB989D, 0f3F000000;
	cvt.sat.f32.f32 	%f99, %f98;
	fma.rm.f32 	%f100, %f99, %f75, %f74;
	add.f32 	%f101, %f100, 0fCB40007F;
	neg.f32 	%f102, %f101;
	fma.rn.f32 	%f103, %f97, 0f3FB8AA3B, %f102;
	fma.rn.f32 	%f104, %f97, 0f32A57060, %f103;
	mov.b32 	%r27, %f100;
	shl.b32 	%r28, %r27, 23;
	mov.b32 	%f105, %r28;
	ex2.approx.ftz.f32 	%f106, %f104;
	mul.f32 	%f107, %f106, %f105;
	add.f32 	%f108, %f96, %f107;
	sub.f32 	%f109, %f216, %f70;
	fma.rn.f32 	%f110, %f109, 0f3BBB989D, 0f3F000000;
	cvt.sat.f32.f32 	%f111, %f110;
	fma.rm.f32 	%f112, %f111, %f75, %f74;
	add.f32 	%f113, %f112, 0fCB40007F;
	neg.f32 	%f114, %f113;
	fma.rn.f32 	%f115, %f109, 0f3FB8AA3B, %f114;
	fma.rn.f32 	%f116, %f109, 0f32A57060, %f115;
	mov.b32 	%r29, %f112;
	shl.b32 	%r30, %r29, 23;
	mov.b32 	%f117, %r30;
	ex2.approx.ftz.f32 	%f118, %f116;
	mul.f32 	%f119, %f118, %f117;
	add.f32 	%f120, %f108, %f119;
	sub.f32 	%f121, %f220, %f70;
	fma.rn.f32 	%f122, %f121, 0f3BBB989D, 0f3F000000;
	cvt.sat.f32.f32 	%f123, %f122;
	fma.rm.f32 	%f124, %f123, %f75, %f74;
	add.f32 	%f125, %f124, 0fCB40007F;
	neg.f32 	%f126, %f125;
	fma.rn.f32 	%f127, %f121, 0f3FB8AA3B, %f126;
	fma.rn.f32 	%f128, %f121, 0f32A57060, %f127;
	mov.b32 	%r31, %f124;
	shl.b32 	%r32, %r31, 23;
	mov.b32 	%f129, %r32;
	ex2.approx.ftz.f32 	%f130, %f128;
	mul.f32 	%f131, %f130, %f129;
	add.f32 	%f132, %f120, %f131;
	sub.f32 	%f133, %f219, %f70;
	fma.rn.f32 	%f134, %f133, 0f3BBB989D, 0f3F000000;
	cvt.sat.f32.f32 	%f135, %f134;
	fma.rm.f32 	%f136, %f135, %f75, %f74;
	add.f32 	%f137, %f136, 0fCB40007F;
	neg.f32 	%f138, %f137;
	fma.rn.f32 	%f139, %f133, 0f3FB8AA3B, %f138;
	fma.rn.f32 	%f140, %f133, 0f32A57060, %f139;
	mov.b32 	%r33, %f136;
	shl.b32 	%r34, %r33, 23;
	mov.b32 	%f141, %r34;
	ex2.approx.ftz.f32 	%f142, %f140;
	mul.f32 	%f143, %f142, %f141;
	add.f32 	%f144, %f132, %f143;
	sub.f32 	%f145, %f223, %f70;
	fma.rn.f32 	%f146, %f145, 0f3BBB989D, 0f3F000000;
	cvt.sat.f32.f32 	%f147, %f146;
	fma.rm.f32 	%f148, %f147, %f75, %f74;
	add.f32 	%f149, %f148, 0fCB40007F;
	neg.f32 	%f150, %f149;
	fma.rn.f32 	%f151, %f145, 0f3FB8AA3B, %f150;
	fma.rn.f32 	%f152, %f145, 0f32A57060, %f151;
	mov.b32 	%r35, %f148;
	shl.b32 	%r36, %r35, 23;
	mov.b32 	%f153, %r36;
	ex2.approx.ftz.f32 	%f154, %f152;
	mul.f32 	%f155, %f154, %f153;
	add.f32 	%f156, %f144, %f155;
	sub.f32 	%f157, %f222, %f70;
	fma.rn.f32 	%f158, %f157, 0f3BBB989D, 0f3F000000;
	cvt.sat.f32.f32 	%f159, %f158;
	fma.rm.f32 	%f160, %f159, %f75, %f74;
	add.f32 	%f161, %f160, 0fCB40007F;
	neg.f32 	%f162, %f161;
	fma.rn.f32 	%f163, %f157, 0f3FB8AA3B, %f162;
	fma.rn.f32 	%f164, %f157, 0f32A57060, %f163;
	mov.b32 	%r37, %f160;
	shl.b32 	%r38, %r37, 23;
	mov.b32 	%f165, %r38;
	ex2.approx.ftz.f32 	%f166, %f164;
	mul.f32 	%f167, %f166, %f165;
	add.f32 	%f168, %f156, %f167;
	sub.f32 	%f169, %f226, %f70;
	fma.rn.f32 	%f170, %f169, 0f3BBB989D, 0f3F000000;
	cvt.sat.f32.f32 	%f171, %f170;
	fma.rm.f32 	%f172, %f171, %f75, %f74;
	add.f32 	%f173, %f172, 0fCB40007F;
	neg.f32 	%f174, %f173;
	fma.rn.f32 	%f175, %f169, 0f3FB8AA3B, %f174;
	fma.rn.f32 	%f176, %f169, 0f32A57060, %f175;
	mov.b32 	%r39, %f172;
	shl.b32 	%r40, %r39, 23;
	mov.b32 	%f177, %r40;
	ex2.approx.ftz.f32 	%f178, %f176;
	mul.f32 	%f179, %f178, %f177;
	add.f32 	%f180, %f168, %f179;
	sub.f32 	%f181, %f225, %f70;
	fma.rn.f32 	%f182, %f181, 0f3BBB989D, 0f3F000000;
	cvt.sat.f32.f32 	%f183, %f182;
	fma.rm.f32 	%f184, %f183, %f75, %f74;
	add.f32 	%f185, %f184, 0fCB40007F;
	neg.f32 	%f186, %f185;
	fma.rn.f32 	%f187, %f181, 0f3FB8AA3B, %f186;
	fma.rn.f32 	%f188, %f181, 0f32A57060, %f187;
	mov.b32 	%r41, %f184;
	shl.b32 	%r42, %r41, 23;
	mov.b32 	%f189, %r42;
	ex2.approx.ftz.f32 	%f190, %f188;
	mul.f32 	%f191, %f190, %f189;
	add.f32 	%f192, %f180, %f191;
	mov.b32 	%r43, %f192;
	shfl.sync.bfly.b32	%r44|%p14, %r43, 16, 31, -1;
	mov.b32 	%f193, %r44;
	add.f32 	%f194, %f192, %f193;
	mov.b32 	%r45, %f194;
	shfl.sync.bfly.b32	%r46|%p15, %r45, 8, 31, -1;
	mov.b32 	%f195, %r46;
	add.f32 	%f196, %f194, %f195;
	mov.b32 	%r47, %f196;
	shfl.sync.bfly.b32	%r48|%p16, %r47, 4, 31, -1;
	mov.b32 	%f197, %r48;
	add.f32 	%f198, %f196, %f197;
	mov.b32 	%r49, %f198;
	shfl.sync.bfly.b32	%r50|%p17, %r49, 2, 31, -1;
	mov.b32 	%f199, %r50;
	add.f32 	%f200, %f198, %f199;
	mov.b32 	%r51, %f200;
	shfl.sync.bfly.b32	%r52|%p18, %r51, 1, 31, -1;
	mov.b32 	%f201, %r52;
	add.f32 	%f202, %f200, %f201;
	div.rn.f32 	%f31, %f83, %f202;
	div.rn.f32 	%f32, %f95, %f202;
	div.rn.f32 	%f33, %f107, %f202;
	div.rn.f32 	%f34, %f119, %f202;
	div.rn.f32 	%f35, %f131, %f202;
	div.rn.f32 	%f36, %f143, %f202;
	div.rn.f32 	%f37, %f155, %f202;
	div.rn.f32 	%f38, %f167, %f202;
	div.rn.f32 	%f39, %f179, %f202;
	div.rn.f32 	%f40, %f191, %f202;
	mad.lo.s64 	%rd31, %rd36, %rd17, %rd2;
	cvta.to.global.u64 	%rd32, %rd16;
	shl.b64 	%rd33, %rd31, 1;
	add.s64 	%rd12, %rd32, %rd33;
	@%p8 bra 	$L__BB172_16;
	// begin inline asm
	{  cvt.rn.f16.f32 %rs11, %f31;}

	// end inline asm
	st.global.u16 	[%rd12], %rs11;
	// begin inline asm
	{  cvt.rn.f16.f32 %rs12, %f32;}

	// end inline asm
	st.global.u16 	[%rd12+2], %rs12;
$L__BB172_16:
	setp.le.s64 	%p19, %rd19, %rd3;
	@%p19 bra 	$L__BB172_18;
	// begin inline asm
	{  cvt.rn.f16.f32 %rs13, %f33;}

	// end inline asm
	st.global.u16 	[%rd12+128], %rs13;
	// begin inline asm
	{  cvt.rn.f16.f32 %rs14, %f34;}

	// end inline asm
	st.global.u16 	[%rd12+130], %rs14;
$L__BB172_18:
	setp.le.s64 	%p20, %rd19, %rd4;
	@%p20 bra 	$L__BB172_20;
	// begin inline asm
	{  cvt.rn.f16.f32 %rs15, %f35;}

	// end inline asm
	st.global.u16 	[%rd12+256], %rs15;
	// begin inline asm
	{  cvt.rn.f16.f32 %rs16, %f36;}

	// end inline asm
	st.global.u16 	[%rd12+258], %rs16;
$L__BB172_20:
	setp.le.s64 	%p21, %rd19, %rd5;
	@%p21 bra 	$L__BB172_22;
	// begin inline asm
	{  cvt.rn.f16.f32 %rs17, %f37;}

	// end inline asm
	st.global.u16 	[%rd12+384], %rs17;
	// begin inline asm
	{  cvt.rn.f16.f32 %rs18, %f38;}

	// end inline asm
	st.global.u16 	[%rd12+386], %rs18;
$L__BB172_22:
	setp.le.s64 	%p22, %rd19, %rd6;
	@%p22 bra 	$L__BB172_24;
	// begin inline asm
	{  cvt.rn.f16.f32 %rs19, %f39;}

	// end inline asm
	st.global.u16 	[%rd12+512], %rs19;
	// begin inline asm
	{  cvt.rn.f16.f32 %rs20, %f40;}

	// end inline asm
	st.global.u16 	[%rd12+514], %rs20;
$L__BB172_24:
	ld.param.u64 	%rd35, [_ZN7oneflow4cuda7softmax15SoftmaxWarpImplI10SimpleLoadI6__halffE11SimpleStoreIS4_fEfLi2ELi10ELi32ELi1ELb1ELNS1_9AlgorithmE0EEEvT_T0_ll_param_2];
	add.s64 	%rd36, %rd36, %rd7;
	setp.lt.s64 	%p23, %rd36, %rd35;
	@%p23 bra 	$L__BB172_4;
$L__BB172_25:
	ret;

}
	// .globl	_ZN7oneflow4cuda7softmax15SoftmaxWarpImplI10SimpleLoadI6__halffE11SimpleStoreIS4_fEfLi2ELi12ELi32ELi1ELb0ELNS1_9AlgorithmE0EEEvT_T0_ll
.visible .entry _ZN7oneflow4cuda7softmax15SoftmaxWarpImplI10SimpleLoadI6__halffE11SimpleStoreIS4_fEfLi2ELi12ELi32ELi1ELb0ELNS1_9AlgorithmE0EEEvT_T0_ll(
	.param .align 8 .b8 _ZN7oneflow4cuda7softmax15SoftmaxWarpImplI10SimpleLoadI6__halffE11SimpleStoreIS4_fEfLi2ELi12ELi32ELi1ELb0ELNS1_9AlgorithmE0EEEvT_T0_ll_param_0[16],
	.param .align 8 .b8 _ZN7oneflow4cuda7softmax15SoftmaxWarpImplI10SimpleLoadI6__halffE11SimpleStoreIS4_fEfLi2ELi12ELi32ELi1ELb0ELNS1_9AlgorithmE0EEEvT_T0_ll_param_1[16],
	.param .u64 _ZN7oneflow4cuda7softmax15SoftmaxWarpImplI10SimpleLoadI6__halffE11SimpleStoreIS4_fEfLi2ELi12ELi32ELi1ELb0ELNS1_9AlgorithmE0EEEvT_T0_ll_param_2,
	.param .u64 _ZN7oneflow4cuda7softmax15SoftmaxWarpImplI10SimpleLoadI6__halffE11SimpleStoreIS4_fEfLi2ELi12ELi32ELi1ELb0ELNS1_9AlgorithmE0EEEvT_T0_ll_param_3
)
{
	.reg .pred 	%p<14>;
	.reg .b16 	%rs<25>;
	.reg .b32 	%r<53>;
	.reg .b32 	%f<203>;
	.reg .b64 	%rd<28>;

	ld.param.u64 	%rd12, [_ZN7oneflow4cuda7softmax15SoftmaxWarpImplI10SimpleLoadI6__halffE11SimpleStoreIS4_fEfLi2ELi12ELi32ELi1ELb0ELNS1_9AlgorithmE0EEEvT_T0_ll_param_0+8];
	ld.param.u64 	%rd11, [_ZN7oneflow4cuda7softmax15SoftmaxWarpImplI10SimpleLoadI6__halffE11SimpleStoreIS4_fEfLi2ELi12ELi32ELi1ELb0ELNS1_9AlgorithmE0EEEvT_T0_ll_param_0];
	ld.param.u64 	%rd2, [_ZN7oneflow4cuda7softmax15SoftmaxWarpImplI10SimpleLoadI6__halffE11SimpleStoreIS4_fEfLi2ELi12ELi32ELi1ELb0ELNS1_9AlgorithmE0EEEvT_T0_ll_param_1];
	ld.param.u64 	%rd3, [_ZN7oneflow4cuda7softmax15SoftmaxWarpImplI10SimpleLoadI6__halffE11SimpleStoreIS4_fEfLi2ELi12ELi32ELi1ELb0ELNS1_9AlgorithmE0EEEvT_T0_ll_param_1+8];
	ld.param.u64 	%rd13, [_ZN7oneflow4cuda7softmax15SoftmaxWarpImplI10SimpleLoadI6__halffE11SimpleStoreIS4_fEfLi2ELi12ELi32ELi1ELb0ELNS1_9AlgorithmE0EEEvT_T0_ll_param_2];
	ld.param.u64 	%rd14, [_ZN7oneflow4cuda7softmax15SoftmaxWarpImplI10SimpleLoadI6__halffE11SimpleStoreIS4_fEfLi2ELi12ELi32ELi1ELb0ELNS1_9AlgorithmE0EEEvT_T0_ll_param_3];
	setp.lt.s64 	%p1, %rd14, 385;
	@%p1 bra 	$L__BB173_2;
	mov.u64 	%rd15, $str;
	cvta.global.u64 	%rd16, %rd15;
	mov.u64 	%rd17, $str$1;
	cvta.global.u64 	%rd18, %rd17;
	mov.u64 	%rd19, __unnamed_173;
	cvta.global.u64 	%rd20, %rd19;
	{ // callseq 172, 0
	.param .b64 param0;
	st.param.b64 	[param0], %rd16;
	.param .b64 param1;
	st.param.b64 	[param1], %rd18;
	.param .b32 param2;
	st.param.b32 	[param2], 228;
	.param .b64 param3;
	st.param.b64 	[param3], %rd20;
	.param .b64 param4;
	st.param.b64 	[param4], 1;
	call.uni 
	__assertfail, 
	(
	param0, 
	param1, 
	param2, 
	param3, 
	param4
	);
	} // callseq 172
$L__BB173_2:
	mov.u32 	%r2, %ctaid.x;
	mov.u32 	%r3, %ntid.y;
	mov.u32 	%r4, %tid.y;
	mad.lo.s32 	%r5, %r2, %r3, %r4;
	mov.u32 	%r6, %nctaid.x;
	mul.lo.s32 	%r1, %r6, %r3;
	cvt.s64.s32 	%rd27, %r5;
	setp.le.s64 	%p2, %rd13, %rd27;
	@%p2 bra 	$L__BB173_5;
	mov.u32 	%r7, %tid.x;
	shl.b32 	%r8, %r7, 1;
	cvt.u64.u32 	%rd5, %r8;
	cvta.to.global.u64 	%rd6, %rd2;
	cvta.to.global.u64 	%rd7, %rd11;
	cvt.s64.s32 	%rd8, %r1;
$L__BB173_4:
	mad.lo.s64 	%rd21, %rd27, %rd12, %rd5;
	shl.b64 	%rd22, %rd21, 1;
	add.s64 	%rd23, %rd7, %rd22;
	ld.global.u16 	%rs1, [%rd23];
	// begin inline asm
	{  cvt.f32.f16 %f1, %rs1;}

	// end inline asm
	ld.global.u16 	%rs2, [%rd23+2];
	// begin inline asm
	{  cvt.f32.f16 %f2, %rs2;}

	// end inline asm
	max.f32 	%f25, %f1, 0fFF800000;
	max.f32 	%f26, %f25, %f2;
	ld.global.u16 	%rs3, [%rd23+128];
	// begin inline asm
	{  cvt.f32.f16 %f3, %rs3;}

	// end inline asm
	ld.global.u16 	%rs4, [%rd23+130];
	// begin inline asm
	{  cvt.f32.f16 %f4, %rs4;}

	// end inline asm
	max.f32 	%f27, %f26, %f3;
	max.f32 	%f28, %f27, %f4;
	ld.global.u16 	%rs5, [%rd23+256];
	// begin inline asm
	{  cvt.f32.f16 %f5, %rs5;}

	// end inline asm
	ld.global.u16 	%rs6, [%rd23+258];
	// begin inline asm
	{  cvt.f32.f16 %f6, %rs6;}

	// end inline asm
	max.f32 	%f29, %f28, %f5;
	max.f32 	%f30, %f29, %f6;
	ld.global.u16 	%rs7, [%rd23+384];
	// begin inline asm
	{  cvt.f32.f16 %f7, %rs7;}

	// end inline asm
	ld.global.u16 	%rs8, [%rd23+386];
	// begin inline asm
	{  cvt.f32.f16 %f8, %rs8;}

	// end inline asm
	max.f32 	%f31, %f30, %f7;
	max.f32 	%f32, %f31, %f8;
	ld.global.u16 	%rs9, [%rd23+512];
	// begin inline asm
	{  cvt.f32.f16 %f9, %rs9;}

	// end inline asm
	ld.global.u16 	%rs10, [%rd23+514];
	// begin inline asm
	{  cvt.f32.f16 %f10, %rs10;}

	// end inline asm
	max.f32 	%f33, %f32, %f9;
	max.f32 	%f34, %f33, %f10;
	ld.global.u16 	%rs11, [%rd23+640];
	// begin inline asm
	{  cvt.f32.f16 %f11, %rs11;}

	// end inline asm
	ld.global.u16 	%rs12, [%rd23+642];
	// begin inline asm
	{  cvt.f32.f16 %f12, %rs12;}

	// end inline asm
	max.f32 	%f35, %f34, %f11;
	max.f32 	%f36, %f35, %f12;
	mov.b32 	%r9, %f36;
	shfl.sync.bfly.b32	%r10|%p3, %r9, 16, 31, -1;
	mov.b32 	%f37, %r10;
	max.f32 	%f38, %f36, %f37;
	mov.b32 	%r11, %f38;
	shfl.sync.bfly.b32	%r12|%p4, %r11, 8, 31, -1;
	mov.b32 	%f39, %r12;
	max.f32 	%f40, %f38, %f39;
	mov.b32 	%r13, %f40;
	shfl.sync.bfly.b32	%r14|%p5, %r13, 4, 31, -1;
	mov.b32 	%f41, %r14;
	max.f32 	%f42, %f40, %f41;
	mov.b32 	%r15, %f42;
	shfl.sync.bfly.b32	%r16|%p6, %r15, 2, 31, -1;
	mov.b32 	%f43, %r16;
	max.f32 	%f44, %f42, %f43;
	mov.b32 	%r17, %f44;
	shfl.sync.bfly.b32	%r18|%p7, %r17, 1, 31, -1;
	mov.b32 	%f45, %r18;
	max.f32 	%f46, %f44, %f45;
	sub.f32 	%f47, %f1, %f46;
	fma.rn.f32 	%f48, %f47, 0f3BBB989D, 0f3F000000;
	cvt.sat.f32.f32 	%f49, %f48;
	mov.f32 	%f50, 0f4B400001;
	mov.f32 	%f51, 0f437C0000;
	fma.rm.f32 	%f52, %f49, %f51, %f50;
	add.f32 	%f53, %f52, 0fCB40007F;
	neg.f32 	%f54, %f53;
	fma.rn.f32 	%f55, %f47, 0f3FB8AA3B, %f54;
	fma.rn.f32 	%f56, %f47, 0f32A57060, %f55;
	mov.b32 	%r19, %f52;
	shl.b32 	%r20, %r19, 23;
	mov.b32 	%f57, %r20;
	ex2.approx.ftz.f32 	%f58, %f56;
	mul.f32 	%f59, %f58, %f57;
	add.f32 	%f60, %f59, 0f00000000;
	sub.f32 	%f61, %f2, %f46;
	fma.rn.f32 	%f62, %f61, 0f3BBB989D, 0f3F000000;
	cvt.sat.f32.f32 	%f63, %f62;
	fma.rm.f32 	%f64, %f63, %f51, %f50;
	add.f32 	%f65, %f64, 0fCB40007F;
	neg.f32 	%f66, %f65;
	fma.rn.f32 	%f67, %f61, 0f3FB8AA3B, %f66;
	fma.rn.f32 	%f68, %f61, 0f32A57060, %f67;
	mov.b32 	%r21, %f64;
	shl.b32 	%r22, %r21, 23;
	mov.b32 	%f69, %r22;
	ex2.approx.ftz.f32 	%f70, %f68;
	mul.f32 	%f71, %f70, %f69;
	add.f32 	%f72, %f60, %f71;
	sub.f32 	%f73, %f3, %f46;
	fma.rn.f32 	%f74, %f73, 0f3BBB989D, 0f3F000000;
	cvt.sat.f32.f32 	%f75, %f74;
	fma.rm.f32 	%f76, %f75, %f51, %f50;
	add.f32 	%f77, %f76, 0fCB40007F;
	neg.f32 	%f78, %f77;
	fma.rn.f32 	%f79, %f73, 0f3FB8AA3B, %f78;
	fma.rn.f32 	%f80, %f73, 0f32A57060, %f79;
	mov.b32 	%r23, %f76;
	shl.b32 	%r24, %r23, 23;
	mov.b32 	%f81, %r24;
	ex2.approx.ftz.f32 	%f82, %f80;
	mul.f32 	%f83, %f82, %f81;
	add.f32 	%f84, %f72, %f83;
	sub.f32 	%f85, %f4, %f46;
	fma.rn.f32 	%f86, %f85, 0f3BBB989D, 0f3F000000;
	cvt.sat.f32.f32 	%f87, %f86;
	fma.rm.f32 	%f88, %f87, %f51, %f50;
	add.f32 	%f89, %f88, 0fCB40007F;
	neg.f32 	%f90, %f89;
	fma.rn.f32 	%f91, %f85, 0f3FB8AA3B, %f90;
	fma.rn.f32 	%f92, %f85, 0f32A57060, %f91;
	mov.b32 	%r25, %f88;
	shl.b32 	%r26, %r25, 23;
	mov.b32 	%f93, %r26;
	ex2.approx.ftz.f32 	%f94, %f92;
	mul.f32 	%f95, %f94, %f93;
	add.f32 	%f96, %f84, %f95;
	sub.f32 	%f97, %f5, %f46;
	fma.rn.f32 	%f98, %f97, 0f3BBB989D, 0f3F000000;
	cvt.sat.f32.f32 	%f99, %f98;
	fma.rm.f32 	%f100, %f99, %f51, %f50;
	add.f32 	%f101, %f100, 0fCB40007F;
	neg.f32 	%f102, %f101;
	fma.rn.f32 	%f103, %f97, 0f3FB8AA3B, %f102;
	fma.rn.f32 	%f104, %f97, 0f32A57060, %f103;
	mov.b32 	%r27, %f100;
	shl.b32 	%r28, %r27, 23;
	mov.b32 	%f105, %r28;
	ex2.approx.ftz.f32 	%f106, %f104;
	mul.f32 	%f107, %f106, %f105;
	add.f32 	%f108, %f96, %f107;
	sub.f32 	%f109, %f6, %f46;
	fma.rn.f32 	%f110, %f109, 0f3BBB989D, 0f3F000000;
	cvt.sat.f32.f32 	%f111, %f110;
	fma.rm.f32 	%f112, %f111, %f51, %f50;
	add.f32 	%f113, %f112, 0fCB40007F;
	neg.f32 	%f114, %f113;
	fma.rn.f32 	%f115, %f109, 0f3FB8AA3B, %f114;
	fma.rn.f32 	%f116, %f109, 0f32A57060, %f115;
	mov.b32 	%r29, %f112;
	shl.b32 	%r30, %r29, 23;
	mov.b32 	%f117, %r30;
	ex2.approx.ftz.f32 	%f118, %f116;
	mul.f32 	%f119, %f118, %f117;
	add.f32 	%f120, %f108, %f119;
	sub.f32 	%f121, %f7, %f46;
	fma.rn.f32 	%f122, %f121, 0f3BBB989D, 0f3F000000;
	cvt.sat.f32.f32 	%f123, %f122;
	fma.rm.f32 	%f124, %f123, %f51, %f50;
	add.f32 	%f125, %f124, 0fCB40007F;
	neg.f32 	%f126, %f125;
	fma.rn.f32 	%f127, %f121, 0f3FB8AA3B, %f126;
	fma.rn.f32 	%f128, %f121, 0f32A57060, %f127;
	mov.b32 	%r31, %f124;
	shl.b32 	%r32, %r31, 23;
	mov.b32 	%f129, %r32;
	ex2.approx.ftz.f32 	%f130, %f128;
	mul.f32 	%f131, %f130, %f129;
	add.f32 	%f132, %f120, %f131;
	sub.f32 	%f133, %f8, %f46;
	fma.rn.f32 	%f134, %f133, 0f3BBB989D, 0f3F000000;
	cvt.sat.f32.f32 	%f135, %f134;
	fma.rm.f32 	%f136, %f135, %f51, %f50;
	add.f32 	%f137, %f136, 0fCB40007F;
	neg.f32 	%f138, %f137;
	fma.rn.f32 	%f139, %f133, 0f3FB8AA3B, %f138;
	fma.rn.f32 	%f140, %f133, 0f32A57060, %f139;
	mov.b32 	%r33, %f136;
	shl.b32 	%r34, %r33, 23;
	mov.b32 	%f141, %r34;
	ex2.approx.ftz.f32 	%f142, %f140;
	mul.f32 	%f143, %f142, %f141;
	add.f32 	%f144, %f132, %f143;
	sub.f32 	%f145, %f9, %f46;
	fma.rn.f32 	%f146, %f145, 0f3BBB989D, 0f3F000000;
	cvt.sat.f32.f32 	%f147, %f146;
	fma.rm.f32 	%f148, %f147, %f51, %f50;
	add.f32 	%f149, %f148, 0fCB40007F;
	neg.f32 	%f150, %f149;
	fma.rn.f32 	%f151, %f145, 0f3FB8AA3B, %f150;
	fma.rn.f32 	%f152, %f145, 0f32A57060, %f151;
	mov.b32 	%r35, %f148;
	shl.b32 	%r36, %r35, 23;
	mov.b32 	%f153, %r36;
	ex2.approx.ftz.f32 	%f154, %f152;
	mul.f32 	%f155, %f154, %f153;
	add.f32 	%f156, %f144, %f155;
	sub.f32 	%f157, %f10, %f46;
	fma.rn.f32 	%f158, %f157, 0f3BBB989D, 0f3F000000;
	cvt.sat.f32.f32 	%f159, %f158;
	fma.rm.f32 	%f160, %f159, %f51, %f50;
	add.f32 	%f161, %f160, 0fCB40007F;
	neg.f32 	%f162, %f161;
	fma.rn.f32 	%f163, %f157, 0f3FB8AA3B, %f162;
	fma.rn.f32 	%f164, %f157, 0f32A57060, %f163;
	mov.b32 	%r37, %f160;
	shl.b32 	%r38, %r37, 23;
	mov.b32 	%f165, %r38;
	ex2.approx.ftz.f32 	%f166, %f164;
	mul.f32 	%f167, %f166, %f165;
	add.f32 	%f168, %f156, %f167;
	sub.f32 	%f169, %f11, %f46;
	fma.rn.f32 	%f170, %f169, 0f3BBB989D, 0f3F000000;
	cvt.sat.f32.f32 	%f171, %f170;
	fma.rm.f32 	%f172, %f171, %f51, %f50;
	add.f32 	%f173, %f172, 0fCB40007F;
	neg.f32 	%f174, %f173;
	fma.rn.f32 	%f175, %f169, 0f3FB8AA3B, %f174;
	fma.rn.f32 	%f176, %f169, 0f32A57060, %f175;
	mov.b32 	%r39, %f172;
	shl.b32 	%r40, %r39, 23;
	mov.b32 	%f177, %r40;
	ex2.approx.ftz.f32 	%f178, %f176;
	mul.f32 	%f179, %f178, %f177;
	add.f32 	%f180, %f168, %f179;
	sub.f32 	%f181, %f12, %f46;
	fma.rn.f32 	%f182, %f181, 0f3BBB989D, 0f3F000000;
	cvt.sat.f32.f32 	%f183, %f182;
	fma.rm.f32 	%f184, %f183, %f51, %f50;
	add.f32 	%f185, %f184, 0fCB40007F;
	neg.f32 	%f186, %f185;
	fma.rn.f32 	%f187, %f181, 0f3FB8AA3B, %f186;
	fma.rn.f32 	%f188, %f181, 0f32A57060, %f187;
	mov.b32 	%r41, %f184;
	shl.b32 	%r42, %r41, 23;
	mov.b32 	%f189, %r42;
	ex2.approx.ftz.f32 	%f190, %f188;
	mul.f32 	%f191, %f190, %f189;
	add.f32 	%f192, %f180, %f191;
	mov.b32 	%r43, %f192;
	shfl.sync.bfly.b32	%r44|%p8, %r43, 16, 31, -1;
	mov.b32 	%f193, %r44;
	add.f32 	%f194, %f192, %f193;
	mov.b32 	%r45, %f194;
	shfl.sync.bfly.b32	%r46|%p9, %r45, 8, 31, -1;
	mov.b32 	%f195, %r46;
	add.f32 	%f196, %f194, %f195;
	mov.b32 	%r47, %f196;
	shfl.sync.bfly.b32	%r48|%p10, %r47, 4, 31, -1;
	mov.b32 	%f197, %r48;
	add.f32 	%f198, %f196, %f197;
	mov.b32 	%r49, %f198;
	shfl.sync.bfly.b32	%r50|%p11, %r49, 2, 31, -1;
	mov.b32 	%f199, %r50;
	add.f32 	%f200, %f198, %f199;
	mov.b32 	%r51, %f200;
	shfl.sync.bfly.b32	%r52|%p12, %r51, 1, 31, -1;
	mov.b32 	%f201, %r52;
	add.f32 	%f202, %f200, %f201;
	div.rn.f32 	%f13, %f59, %f202;
	div.rn.f32 	%f14, %f71, %f202;
	div.rn.f32 	%f15, %f83, %f202;
	div.rn.f32 	%f16, %f95, %f202;
	div.rn.f32 	%f17, %f107, %f202;
	div.rn.f32 	%f18, %f119, %f202;
	div.rn.f32 	%f19, %f131, %f202;
	div.rn.f32 	%f20, %f143, %f202;
	div.rn.f32 	%f21, %f155, %f202;
	div.rn.f32 	%f22, %f167, %f202;
	div.rn.f32 	%f23, %f179, %f202;
	div.rn.f32 	%f24, %f191, %f202;
	mad.lo.s64 	%rd24, %rd27, %rd3, %rd5;
	// begin inline asm
	{  cvt.rn.f16.f32 %rs13, %f13;}

	// end inline asm
	shl.b64 	%rd25, %rd24, 1;
	add.s64 	%rd26, %rd6, %rd25;
	st.global.u16 	[%rd26], %rs13;
	// begin inline asm
	{  cvt.rn.f16.f32 %rs14, %f14;}

	// end inline asm
	st.global.u16 	[%rd26+2], %rs14;
	// begin inline asm
	{  cvt.rn.f16.f32 %rs15, %f15;}

	// end inline asm
	st.global.u16 	[%rd26+128], %rs15;
	// begin inline asm
	{  cvt.rn.f16.f32 %rs16, %f16;}

	// end inline asm
	st.global.u16 	[%rd26+130], %rs16;
	// begin inline asm
	{  cvt.rn.f16.f32 %rs17, %f17;}

	// end inline asm
	st.global.u16 	[%rd26+256], %rs17;
	// begin inline asm
	{  cvt.rn.f16.f32 %rs18, %f18;}

	// end inline asm
	st.global.u16 	[%rd26+258], %rs18;
	// begin inline asm
	{  cvt.rn.f16.f32 %rs19, %f19;}

	// end inline asm
	st.global.u16 	[%rd26+384], %rs19;
	// begin inline asm
	{  cvt.rn.f16.f32 %rs20, %f20;}

	// end inline asm
	st.global.u16 	[%rd26+386], %rs20;
	// begin inline asm
	{  cvt.rn.f16.f32 %rs21, %f21;}

	// end inline asm
	st.global.u16 	[%rd26+512], %rs21;
	// begin inline asm
	{  cvt.rn.f16.f32 %rs22, %f22;}

	// end inline asm
	st.global.u16 	[%rd26+514], %rs22;
	// begin inline asm
	{  cvt.rn.f16.f32 %rs23, %f23;}

	// end inline asm
	st.global.u16 	[%rd26+640], %rs23;
	// begin inline asm
	{  cvt.rn.f16.f32 %rs24, %f24;}

	// end inline asm
	st.global.u16 	[%rd26+642], %rs24;
	add.s64 	%rd27, %rd27, %rd8;
	setp.lt.s64 	%p13, %rd27, %rd13;
	@%p13 bra 	$L__BB173_4;
$L__BB173_5:
	ret;

}
	// .globl	_ZN7oneflow4cuda7softmax15SoftmaxWarpImplI10SimpleLoadI6__halffE11SimpleStoreIS4_fEfLi2ELi12ELi32ELi1ELb1ELNS1_9AlgorithmE0EEEvT_T0_ll
.visible .entry _ZN7oneflow4cuda7softmax15SoftmaxWarpImplI10SimpleLoadI6__halffE11SimpleStoreIS4_fEfLi2ELi12ELi32ELi1ELb1ELNS1_9AlgorithmE0EEEvT_T0_ll(
	.param .align 8 .b8 _ZN7oneflow4cuda7softmax15SoftmaxWarpImplI10SimpleLoadI6__halffE11SimpleStoreIS4_fEfLi2ELi12ELi32ELi1ELb1ELNS1_9AlgorithmE0EEEvT_T0_ll_param_0[16],
	.param .align 8 .b8 _ZN7oneflow4cuda7softmax15SoftmaxWarpImplI10SimpleLoadI6__halffE11SimpleStoreIS4_fEfLi2ELi12ELi32ELi1ELb1ELNS1_9AlgorithmE0EEEvT_T0_ll_param_1[16],
	.param .u64 _ZN7oneflow4cuda7softmax15SoftmaxWarpImplI10SimpleLoadI6__halffE11SimpleStoreIS4_fEfLi2ELi12ELi32ELi1ELb1ELNS1_9AlgorithmE0EEEvT_T0_ll_param_2,
	.param .u64 _ZN7oneflow4cuda7softmax15SoftmaxWarpImplI10SimpleLoadI6__halffE11SimpleStoreIS4_fEfLi2ELi12ELi32ELi1ELb1ELNS1_9AlgorithmE0EEEvT_T0_ll_param_3
)
{
	.reg .pred 	%p<26>;
	.reg .b16 	%rs<25>;
	.reg .b32 	%r<58>;
	.reg .b32 	%f<269>;
	.reg .b64 	%rd<36>;

	ld.param.u64 	%rd18, [_ZN7oneflow4cuda7softmax15SoftmaxWarpImplI10SimpleLoadI6__halffE11SimpleStoreIS4_fEfLi2ELi12ELi32ELi1ELb1ELNS1_9AlgorithmE0EEEvT_T0_ll_param_1+8];
	ld.param.u64 	%rd17, [_ZN7oneflow4cuda7softmax15SoftmaxWarpImplI10SimpleLoadI6__halffE11SimpleStoreIS4_fEfLi2ELi12ELi32ELi1ELb1ELNS1_9AlgorithmE0EEEvT_T0_ll_param_1];
	ld.param.u64 	%rd16, [_ZN7oneflow4cuda7softmax15SoftmaxWarpImplI10SimpleLoadI6__halffE11SimpleStoreIS4_fEfLi2ELi12ELi32ELi1ELb1ELNS1_9AlgorithmE0EEEvT_T0_ll_param_0+8];
	ld.param.u64 	%rd15, [_ZN7oneflow4cuda7softmax15SoftmaxWarpImplI10SimpleLoadI6__halffE11SimpleStoreIS4_fEfLi2ELi12ELi32ELi1ELb1ELNS1_9AlgorithmE0EEEvT_T0_ll_param_0];
	ld.param.u64 	%rd19, [_ZN7oneflow4cuda7softmax15SoftmaxWarpImplI10SimpleLoadI6__halffE11SimpleStoreIS4_fEfLi2ELi12ELi32ELi1ELb1ELNS1_9AlgorithmE0EEEvT_T0_ll_param_2];
	ld.param.u64 	%rd20, [_ZN7oneflow4cuda7softmax15SoftmaxWarpImplI10SimpleLoadI6__halffE11SimpleStoreIS4_fEfLi2ELi12ELi32ELi1ELb1ELNS1_9AlgorithmE0EEEvT_T0_ll_param_3];
	cvta.to.global.u64 	%rd1, %rd15;
	setp.lt.s64 	%p1, %rd20, 385;
	@%p1 bra 	$L__BB174_2;
	mov.u64 	%rd21, $str;
	cvta.global.u64 	%rd22, %rd21;
	mov.u64 	%rd23, $str$1;
	cvta.global.u64 	%rd24, %rd23;
	mov.u64 	%rd25, __unnamed_174;
	cvta.global.u64 	%rd26, %rd25;
	{ // callseq 173, 0
	.param .b64 param0;
	st.param.b64 	[param0], %rd22;
	.param .b64 param1;
	st.param.b64 	[param1], %rd24;
	.param .b32 param2;
	st.param.b32 	[param2], 228;
	.param .b64 param3;
	st.param.b64 	[param3], %rd26;
	.param .b64 param4;
	st.param.b64 	[param4], 1;
	call.uni 
	__assertfail, 
	(
	param0, 
	param1, 
	param2, 
	param3, 
	param4
	);
	} // callseq 173
$L__BB174_2:
	mov.u32 	%r2, %ctaid.x;
	mov.u32 	%r3, %ntid.y;
	mov.u32 	%r4, %tid.y;
	mad.lo.s32 	%r5, %r2, %r3, %r4;
	mov.u32 	%r6, %nctaid.x;
	mul.lo.s32 	%r1, %r6, %r3;
	cvt.s64.s32 	%rd35, %r5;
	setp.le.s64 	%p2, %rd19, %rd35;
	@%p2 bra 	$L__BB174_29;
	mov.u32 	%r7, %tid.x;
	shl.b32 	%r8, %r7, 1;
	cvt.u64.u32 	%rd3, %r8;
	add.s32 	%r9, %r8, 64;
	cvt.u64.u32 	%rd4, %r9;
	add.s32 	%r10, %r8, 128;
	cvt.u64.u32 	%rd5, %r10;
	add.s32 	%r11, %r8, 192;
	cvt.u64.u32 	%rd6, %r11;
	add.s32 	%r12, %r8, 256;
	cvt.u64.u32 	%rd7, %r12;
	add.s32 	%r13, %r8, 320;
	cvt.u64.u32 	%rd8, %r13;
	cvt.s64.s32 	%rd9, %r1;
$L__BB174_4:
	setp.le.s64 	%p3, %rd20, %rd3;
	mul.lo.s64 	%rd11, %rd35, %rd16;
	mov.f32 	%f251, 0fFF800000;
	mov.f32 	%f252, %f251;
	mov.f32 	%f256, %f251;
	@%p3 bra 	$L__BB174_6;
	add.s64 	%rd27, %rd11, %rd3;
	shl.b64 	%rd28, %rd27, 1;
	add.s64 	%rd29, %rd1, %rd28;
	ld.global.u16 	%rs1, [%rd29];
	// begin inline asm
	{  cvt.f32.f16 %f252, %rs1;}

	// end inline asm
	ld.global.u16 	%rs2, [%rd29+2];
	// begin inline asm
	{  cvt.f32.f16 %f251, %rs2;}

	// end inline asm
	max.f32 	%f52, %f252, 0fFF800000;
	max.f32 	%f256, %f52, %f251;
$L__BB174_6:
	setp.le.s64 	%p4, %rd20, %rd4;
	add.s64 	%rd30, %rd11, %rd3;
	shl.b64 	%rd31, %rd30, 1;
	add.s64 	%rd12, %rd1, %rd31;
	mov.f32 	%f254, 0fFF800000;
	mov.f32 	%f255, %f254;
	@%p4 bra 	$L__BB174_8;
	ld.global.u16 	%rs3, [%rd12+128];
	// begin inline asm
	{  cvt.f32.f16 %f255, %rs3;}

	// end inline asm
	ld.global.u16 	%rs4, [%rd12+130];
	// begin inline asm
	{  cvt.f32.f16 %f254, %rs4;}

	// end inline asm
	max.f32 	%f56, %f256, %f255;
	max.f32 	%f256, %f56, %f254;
$L__BB174_8:
	setp.le.s64 	%p5, %rd20, %rd5;
	mov.f32 	%f257, 0fFF800000;
	mov.f32 	%f258, %f257;
	@%p5 bra 	$L__BB174_10;
	ld.global.u16 	%rs5, [%rd12+256];
	// begin inline asm
	{  cvt.f32.f16 %f258, %rs5;}

	// end inline asm
	ld.global.u16 	%rs6, [%rd12+258];
	// begin inline asm
	{  cvt.f32.f16 %f257, %rs6;}

	// end inline asm
	max.f32 	%f60, %f256, %f258;
	max.f32 	%f256, %f60, %f257;
$L__BB174_10:
	setp.le.s64 	%p6, %rd20, %rd6;
	mov.f32 	%f260, 0fFF800000;
	mov.f32 	%f261, %f260;
	@%p6 bra 	$L__BB174_12;
	ld.global.u16 	%rs7, [%rd12+384];
	// begin inline asm
	{  cvt.f32.f16 %f261, %rs7;}

	// end inline asm
	ld.global.u16 	%rs8, [%rd12+386];
	// begin inline asm
	{  cvt.f32.f16 %f260, %rs8;}

	// end inline asm
	max.f32 	%f64, %f256, %f261;
	max.f32 	%f256, %f64, %f260;
$L__BB174_12:
	setp.le.s64 	%p7, %rd20, %rd7;
	mov.f32 	%f263, 0fFF800000;
	mov.f32 	%f264, %f263;
	@%p7 bra 	$L__BB174_14;
	ld.global.u16 	%rs9, [%rd12+512];
	// begin inline asm
	{  cvt.f32.f16 %f264, %rs9;}

	// end inline asm
	ld.global.u16 	%rs10, [%rd12+514];
	// begin inline asm
	{  cvt.f32.f16 %f263, %rs10;}

	// end inline asm
	max.f32 	%f68, %f256, %f264;
	max.f32 	%f256, %f68, %f263;
$L__BB174_14:
	setp.le.s64 	%p8, %rd20, %rd8;
	mov.f32 	%f266, 0fFF800000;
	mov.f32 	%f267, %f266;
	@%p8 bra 	$L__BB174_16;
	ld.global.u16 	%rs11, [%rd12+640];
	// begin inline asm
	{  cvt.f32.f16 %f267, %rs11;}

	// end inline asm
	ld.global.u16 	%rs12, [%rd12+642];
	// begin inline asm
	{  cvt.f32.f16 %f266, %rs12;}

	// end inline asm
	max.f32 	%f72, %f256, %f267;
	max.f32 	%f256, %f72, %f266;
$L__BB174_16:
	setp.le.s64 	%p9, %rd20, %rd3;
	mov.b32 	%r14, %f256;
	shfl.sync.bfly.b32	%r15|%p10, %r14, 16, 31, -1;
	mov.b32 	%f73, %r15;
	max.f32 	%f74, %f256, %f73;
	mov.b32 	%r16, %f74;
	shfl.sync.bfly.b32	%r17|%p11, %r16, 8, 31, -1;
	mov.b32 	%f75, %r17;
	max.f32 	%f76, %f74, %f75;
	mov.b32 	%r18, %f76;
	shfl.sync.bfly.b32	%r19|%p12, %r18, 4, 31, -1;
	mov.b32 	%f77, %r19;
	max.f32 	%f78, %f76, %f77;
	mov.b32 	%r20, %f78;
	shfl.sync.bfly.b32	%r21|%p13, %r20, 2, 31, -1;
	mov.b32 	%f79, %r21;
	max.f32 	%f80, %f78, %f79;
	mov.b32 	%r22, %f80;
	shfl.sync.bfly.b32	%r23|%p14, %r22, 1, 31, -1;
	mov.b32 	%f81, %r23;
	max.f32 	%f82, %f80, %f81;
	sub.f32 	%f83, %f252, %f82;
	fma.rn.f32 	%f84, %f83, 0f3BBB989D, 0f3F000000;
	cvt.sat.f32.f32 	%f85, %f84;
	mov.f32 	%f86, 0f4B400001;
	mov.f32 	%f87, 0f437C0000;
	fma.rm.f32 	%f88, %f85, %f87, %f86;
	add.f32 	%f89, %f88, 0fCB40007F;
	neg.f32 	%f90, %f89;
	fma.rn.f32 	%f91, %f83, 0f3FB8AA3B, %f90;
	fma.rn.f32 	%f92, %f83, 0f32A57060, %f91;
	mov.b32 	%r24, %f88;
	shl.b32 	%r25, %r24, 23;
	mov.b32 	%f93, %r25;
	ex2.approx.ftz.f32 	%f94, %f92;
	mul.f32 	%f95, %f94, %f93;
	add.f32 	%f96, %f95, 0f00000000;
	sub.f32 	%f97, %f251, %f82;
	fma.rn.f32 	%f98, %f97, 0f3BBB989D, 0f3F000000;
	cvt.sat.f32.f32 	%f99, %f98;
	fma.rm.f32 	%f100, %f99, %f87, %f86;
	add.f32 	%f101, %f100, 0fCB40007F;
	neg.f32 	%f102, %f101;
	fma.rn.f32 	%f103, %f97, 0f3FB8AA3B, %f102;
	fma.rn.f32 	%f104, %f97, 0f32A57060, %f103;
	mov.b32 	%r26, %f100;
	shl.b32 	%r27, %r26, 23;
	mov.b32 	%f105, %r27;
	ex2.approx.ftz.f32 	%f106, %f104;
	mul.f32 	%f107, %f106, %f105;
	add.f32 	%f108, %f96, %f107;
	sub.f32 	%f109, %f255, %f82;
	fma.rn.f32 	%f110, %f109, 0f3BBB989D, 0f3F000000;
	cvt.sat.f32.f32 	%f111, %f110;
	fma.rm.f32 	%f112, %f111, %f87, %f86;
	add.f32 	%f113, %f112, 0fCB40007F;
	neg.f32 	%f114, %f113;
	fma.rn.f32 	%f115, %f109, 0f3FB8AA3B, %f114;
	fma.rn.f32 	%f116, %f109, 0f32A57060, %f115;
	mov.b32 	%r28, %f112;
	shl.b32 	%r29, %r28, 23;
	mov.b32 	%f117, %r29;
	ex2.approx.ftz.f32 	%f118, %f116;
	mul.f32 	%f119, %f118, %f117;
	add.f32 	%f120, %f108, %f119;
	sub.f32 	%f121, %f254, %f82;
	fma.rn.f32 	%f122, %f121, 0f3BBB989D, 0f3F000000;
	cvt.sat.f32.f32 	%f123, %f122;
	fma.rm.f32 	%f124, %f123, %f87, %f86;
	add.f32 	%f125, %f124, 0fCB40007F;
	neg.f32 	%f126, %f125;
	fma.rn.f32 	%f127, %f121, 0f3FB8AA3B, %f126;
	fma.rn.f32 	%f128, %f121, 0f32A57060, %f127;
	mov.b32 	%r30, %f124;
	shl.b32 	%r31, %r30, 23;
	mov.b32 	%f129, %r31;
	ex2.approx.ftz.f32 	%f130, %f128;
	mul.f32 	%f131, %f130, %f129;
	add.f32 	%f132, %f120, %f131;
	sub.f32 	%f133, %f258, %f82;
	fma.rn.f32 	%f134, %f133, 0f3BBB989D, 0f3F000000;
	cvt.sat.f32.f32 	%f135, %f134;
	fma.rm.f32 	%f136, %f135, %f87, %f86;
	add.f32 	%f137, %f136, 0fCB40007F;
	neg.f32 	%f138, %f137;
	fma.rn.f32 	%f139, %f133, 0f3FB8AA3B, %f138;
	fma.rn.f32 	%f140, %f133, 0f32A57060, %f139;
	mov.b32 	%r32, %f136;
	shl.b32 	%r33, %r32, 23;
	mov.b32 	%f141, %r33;
	ex2.approx.ftz.f32 	%f142, %f140;
	mul.f32 	%f143, %f142, %f141;
	add.f32 	%f144, %f132, %f143;
	sub.f32 	%f145, %f257, %f82;
	fma.rn.f32 	%f146, %f145, 0f3BBB989D, 0f3F000000;
	cvt.sat.f32.f32 	%f147, %f146;
	fma.rm.f32 	%f148, %f147, %f87, %f86;
	add.f32 	%f149, %f148, 0fCB40007F;
	neg.f32 	%f150, %f149;
	fma.rn.f32 	%f151, %f145, 0f3FB8AA3B, %f150;
	fma.rn.f32 	%f152, %f145, 0f32A57060, %f151;
	mov.b32 	%r34, %f148;
	shl.b32 	%r35, %r34, 23;
	mov.b32 	%f153, %r35;
	ex2.approx.ftz.f32 	%f154, %f152;
	mul.f32 	%f155, %f154, %f153;
	add.f32 	%f156, %f144, %f155;
	sub.f32 	%f157, %f261, %f82;
	fma.rn.f32 	%f158, %f157, 0f3BBB989D, 0f3F000000;
	cvt.sat.f32.f32 	%f159, %f158;
	fma.rm.f32 	%f160, %f159, %f87, %f86;
	add.f32 	%f161, %f160, 0fCB40007F;
	neg.f32 	%f162, %f161;
	fma.rn.f32 	%f163, %f157, 0f3FB8AA3B, %f162;
	fma.rn.f32 	%f164, %f157, 0f32A57060, %f163;
	mov.b32 	%r36, %f160;
	shl.b32 	%r37, %r36, 23;
	mov.b32 	%f165, %r37;
	ex2.approx.ftz.f32 	%f166, %f164;
	mul.f32 	%f167, %f166, %f165;
	add.f32 	%f168, %f156, %f167;
	sub.f32 	%f169, %f260, %f82;
	fma.rn.f32 	%f170, %f169, 0f3BBB989D, 0f3F000000;
	cvt.sat.f32.f32 	%f171, %f170;
	fma.rm.f32 	%f172, %f171, %f87, %f86;
	add.f32 	%f173, %f172, 0fCB40007F;
	neg.f32 	%f174, %f173;
	fma.rn.f32 	%f175, %f169, 0f3FB8AA3B, %f174;
	fma.rn.f32 	%f176, %f169, 0f32A57060, %f175;
	mov.b32 	%r38, %f172;
	shl.b32 	%r39, %r38, 23;
	mov.b32 	%f177, %r39;
	ex2.approx.ftz.f32 	%f178, %f176;
	mul.f32 	%f179, %f178, %f177;
	add.f32 	%f180, %f168, %f179;
	sub.f32 	%f181, %f264, %f82;
	fma.rn.f32 	%f182, %f181, 0f3BBB989D, 0f3F000000;
	cvt.sat.f32.f32 	%f183, %f182;
	fma.rm.f32 	%f184, %f183, %f87, %f86;
	add.f32 	%f185, %f184, 0fCB40007F;
	neg.f32 	%f186, %f185;
	fma.rn.f32 	%f187, %f181, 0f3FB8AA3B, %f186;
	fma.rn.f32 	%f188, %f181, 0f32A57060, %f187;
	mov.b32 	%r40, %f184;
	shl.b32 	%r41, %r40, 23;
	mov.b32 	%f189, %r41;
	ex2.approx.ftz.f32 	%f190, %f188;
	mul.f32 	%f191, %f190, %f189;
	add.f32 	%f192, %f180, %f191;
	sub.f32 	%f193, %f263, %f82;
	fma.rn.f32 	%f194, %f193, 0f3BBB989D, 0f3F000000;
	cvt.sat.f32.f32 	%f195, %f194;
	fma.rm.f32 	%f196, %f195, %f87, %f86;
	add.f32 	%f197, %f196, 0fCB40007F;
	neg.f32 	%f198, %f197;
	fma.rn.f32 	%f199, %f193, 0f3FB8AA3B, %f198;
	fma.rn.f32 	%f200, %f193, 0f32A57060, %f199;
	mov.b32 	%r42, %f196;
	shl.b32 	%r43, %r42, 23;
	mov.b32 	%f201, %r43;
	ex2.approx.ftz.f32 	%f202, %f200;
	mul.f32 	%f203, %f202, %f201;
	add.f32 	%f204, %f192, %f203;
	sub.f32 	%f205, %f267, %f82;
	fma.rn.f32 	%f206, %f205, 0f3BBB989D, 0f3F000000;
	cvt.sat.f32.f32 	%f207, %f206;
	fma.rm.f32 	%f208, %f207, %f87, %f86;
	add.f32 	%f209, %f208, 0fCB40007F;
	neg.f32 	%f210, %f209;
	fma.rn.f32 	%f211, %f205, 0f3FB8AA3B, %f210;
	fma.rn.f32 	%f212, %f205, 0f32A57060, %f211;
	mov.b32 	%r44, %f208;
	shl.b32 	%r45, %r44, 23;
	mov.b32 	%f213, %r45;
	ex2.approx.ftz.f32 	%f214, %f212;
	mul.f32 	%f215, %f214, %f213;
	add.f32 	%f216, %f204, %f215;
	sub.f32 	%f217, %f266, %f82;
	fma.rn.f32 	%f218, %f217, 0f3BBB989D, 0f3F000000;
	cvt.sat.f32.f32 	%f219, %f218;
	fma.rm.f32 	%f220, %f219, %f87, %f86;
	add.f32 	%f221, %f220, 0fCB40007F;
	neg.f32 	%f222, %f221;
	fma.rn.f32 	%f223, %f217, 0f3FB8AA3B, %f222;
	fma.rn.f32 	%f224, %f217, 0f32A57060, %f223;
	mov.b32 	%r46, %f220;
	shl.b32 	%r47, %r46, 23;
	mov.b32 	%f225, %r47;
	ex2.approx.ftz.f32 	%f226, %f224;
	mul.f32 	%f227, %f226, %f225;
	add.f32 	%f228, %f216, %f227;
	mov.b32 	%r48, %f228;
	shfl.sync.bfly.b32	%r49|%p15, %r48, 16, 31, -1;
	mov.b32 	%f229, %r49;
	add.f32 	%f230, %f228, %f229;
	mov.b32 	%r50, %f230;
	shfl.sync.bfly.b32	%r51|%p16, %r50, 8, 31, -1;
	mov.b32 	%f231, %r51;
	add.f32 	%f232, %f230, %f231;
	mov.b32 	%r52, %f232;
	shfl.sync.bfly.b32	%r53|%p17, %r52, 4, 31, -1;
	mov.b32 	%f233, %r53;
	add.f32 	%f234, %f232, %f233;
	mov.b32 	%r54, %f234;
	shfl.sync.bfly.b32	%r55|%p18, %r54, 2, 31, -1;
	mov.b32 	%f235, %r55;
	add.f32 	%f236, %f234, %f235;
	mov.b32 	%r56, %f236;
	shfl.sync.bfly.b32	%r57|%p19, %r56, 1, 31, -1;
	mov.b32 	%f237, %r57;
	add.f32 	%f238, %f236, %f237;
	div.rn.f32 	%f37, %f95, %f238;
	div.rn.f32 	%f38, %f107, %f238;
	div.rn.f32 	%f39, %f119, %f238;
	div.rn.f32 	%f40, %f131, %f238;
	div.rn.f32 	%f41, %f143, %f238;
	div.rn.f32 	%f42, %f155, %f238;
	div.rn.f32 	%f43, %f167, %f238;
	div.rn.f32 	%f44, %f179, %f238;
	div.rn.f32 	%f45, %f191, %f238;
	div.rn.f32 	%f46, %f203, %f238;
	div.rn.f32 	%f47, %f215, %f238;
	div.rn.f32 	%f48, %f227, %f238;
	mad.lo.s64 	%rd32, %rd35, %rd18, %rd3;
	cvta.to.global.u64 	%rd33, %rd17;
	shl.b64 	%rd34, %rd32, 1;
	add.s64 	%rd13, %rd33, %rd34;
	@%p9 bra 	$L__BB174_18;
	// begin inline asm
	{  cvt.rn.f16.f32 %rs13, %f37;}

	// end inline asm
	st.global.u16 	[%rd13], %rs13;
	// begin inline asm
	{  cvt.rn.f16.f32 %rs14, %f38;}

	// end inline asm
	st.global.u16 	[%rd13+2], %rs14;
$L__BB174_18:
	setp.le.s64 	%p20, %rd20, %rd4;
	@%p20 bra 	$L__BB174_20;
	// begin inline asm
	{  cvt.rn.f16.f32 %rs15, %f39;}

	// end inline asm
	st.global.u16 	[%rd13+128], %rs15;
	// begin inline asm
	{  cvt.rn.f16.f32 %rs16, %f40;}

	// end inline asm
	st.global.u16 	[%rd13+130], %rs16;
$L__BB174_20:
	setp.le.s64 	%p21, %rd20, %rd5;
	@%p21 bra 	$L__BB174_22;
	// begin inline asm
	{  cvt.rn.f16.f32 %rs17, %f41;}

	// end inline asm
	st.global.u16 	[%rd13+256], %rs17;
	// begin inline asm
	{  cvt.rn.f16.f32 %rs18, %f42;}

	// end inline asm
	st.global.u16 	[%rd13+258], %rs18;
$L__BB174_22:
	setp.le.s64 	%p22, %rd20, %rd6;
	@%p22 bra 	$L__BB174_24;
	// begin inline asm
	{  cvt.rn.f16.f32 %rs19, %f43;}

	// end inline asm
	st.global.u16 	[%rd13+384], %rs19;
	// begin inline asm
	{  cvt.rn.f16.f32 %rs20, %f44;}

	// end inline asm
	st.global.u16 	[%rd13+386], %rs20;
$L__BB174_24:
	setp.le.s64 	%p23, %rd20, %rd7;
	@%p23 bra 	$L__BB174_26;
	// begin inline asm
	{  cvt.rn.f16.f32 %rs21, %f45;}

	// end inline asm
	st.global.u16 	[%rd13+512], %rs21;
	// begin inline asm
	{  cvt.rn.f16.f32 %rs22, %f46;}

	// end inline asm
	st.global.u16 	[%rd13+514], %rs22;
$L__BB174_26:
	setp.le.s64 	%p24, %rd20, %rd8;
	@%p24 bra 	$L__BB174_28;
	// begin inline asm
	{  cvt.rn.f16.f32 %rs23, %f47;}

	// end inline asm
	st.global.u16 	[%rd13+640], %rs23;
	// begin inline asm
	{  cvt.rn.f16.f32 %rs24, %f48;}

	// end inline asm
	st.global.u16 	[%rd13+642], %rs24;
$L__BB174_28:
	add.s64 	%rd35, %rd35, %rd9;
	setp.lt.s64 	%p25, %rd35, %rd19;
	@%p25 bra 	$L__BB174_4;
$L__BB174_29:
	ret;

}
	// .globl	_ZN7oneflow4cuda7softmax15SoftmaxWarpImplI10SimpleLoadI6__halffE11SimpleStoreIS4_fEfLi2ELi14ELi32ELi1ELb0ELNS1_9AlgorithmE0EEEvT_T0_ll
.visible .entry _ZN7oneflow4cuda7softmax15SoftmaxWarpImplI10SimpleLoadI6__halffE11SimpleStoreIS4_fEfLi2ELi14ELi32ELi1ELb0ELNS1_9AlgorithmE0EEEvT_T0_ll(
	.param .align 8 .b8 _ZN7oneflow4cuda7softmax15SoftmaxWarpImplI10SimpleLoadI6__halffE11SimpleStoreIS4_fEfLi2ELi14ELi32ELi1ELb0ELNS1_9AlgorithmE0EEEvT_T0_ll_param_0[16],
	.param .align 8 .b8 _ZN7oneflow4cuda7softmax15SoftmaxWarpImplI10SimpleLoadI6__halffE11SimpleStoreIS4_fEfLi2ELi14ELi32ELi1ELb0ELNS1_9AlgorithmE0EEEvT_T0_ll_param_1[16],
	.param .u64 _ZN7oneflow4cuda7softmax15SoftmaxWarpImplI10SimpleLoadI6__halffE11SimpleStoreIS4_fEfLi2ELi14ELi32ELi1ELb0ELNS1_9AlgorithmE0EEEvT_T0_ll_param_2,
	.param .u64 _ZN7oneflow4cuda7softmax15SoftmaxWarpImplI10SimpleLoadI6__halffE11SimpleStoreIS4_fEfLi2ELi14ELi32ELi1ELb0ELNS1_9AlgorithmE0EEEvT_T0_ll_param_3
)
{
	.reg .pred 	%p<14>;
	.reg .b16 	%rs<29>;
	.reg .b32 	%r<57>;
	.reg .b32 	%f<233>;
	.reg .b64 	%rd<29>;

	ld.param.u64 	%rd13, [_ZN7oneflow4cuda7softmax15SoftmaxWarpImplI10SimpleLoadI6__halffE11SimpleStoreIS4_fEfLi2ELi14ELi32ELi1ELb0ELNS1_9AlgorithmE0EEEvT_T0_ll_param_1+8];
	ld.param.u64 	%rd12, [_ZN7oneflow4cuda7softmax15SoftmaxWarpImplI10SimpleLoadI6__halffE11SimpleStoreIS4_fEfLi2ELi14ELi32ELi1ELb0ELNS1_9AlgorithmE0EEEvT_T0_ll_param_1];
	ld.param.u64 	%rd11, [_ZN7oneflow4cuda7softmax15SoftmaxWarpImplI10SimpleLoadI6__halffE11SimpleStoreIS4_fEfLi2ELi14ELi32ELi1ELb0ELNS1_9AlgorithmE0EEEvT_T0_ll_param_0+8];
	ld.param.u64 	%rd10, [_ZN7oneflow4cuda7softmax15SoftmaxWarpImplI10SimpleLoadI6__halffE11SimpleStoreIS4_fEfLi2ELi14ELi32ELi1ELb0ELNS1_9AlgorithmE0EEEvT_T0_ll_param_0];
	ld.param.u64 	%rd14, [_ZN7oneflow4cuda7softmax15SoftmaxWarpImplI10SimpleLoadI6__halffE11SimpleStoreIS4_fEfLi2ELi14ELi32ELi1ELb0ELNS1_9AlgorithmE0EEEvT_T0_ll_param_2];
	ld.param.u64 	%rd15, [_ZN7oneflow4cuda7softmax15SoftmaxWarpImplI10SimpleLoadI6__halffE11SimpleStoreIS4_fEfLi2ELi14ELi32ELi1ELb0ELNS1_9AlgorithmE0EEEvT_T0_ll_param_3];
	setp.lt.s64 	%p1, %rd15, 449;
	@%p1 bra 	$L__BB175_2;
	mov.u64 	%rd16, $str;
	cvta.global.u64 	%rd17, %rd16;
	mov.u64 	%rd18, $str$1;
	cvta.global.u64 	%rd19, %rd18;
	mov.u64 	%rd20, __unnamed_175;
	cvta.global.u64 	%rd21, %rd20;
	{ // callseq 174, 0
	.param .b64 param0;
	st.param.b64 	[param0], %rd17;
	.param .b64 param1;
	st.param.b64 	[param1], %rd19;
	.param .b32 param2;
	st.param.b32 	[param2], 228;
	.param .b64 param3;
	st.param.b64 	[param3], %rd21;
	.param .b64 param4;
	st.param.b64 	[param4], 1;
	call.uni 
	__assertfail, 
	(
	param0, 
	param1, 
	param2, 
	param3, 
	param4
	);
	} // callseq 174
$L__BB175_2:
	mov.u32 	%r2, %ctaid.x;
	mov.u32 	%r3, %ntid.y;
	mov.u32 	%r4, %tid.y;
	mad.lo.s32 	%r5, %r2, %r3, %r4;
	mov.u32 	%r6, %nctaid.x;
	mul.lo.s32 	%r1, %r6, %r3;
	cvt.s64.s32 	%rd28, %r5;
	setp.le.s64 	%p2, %rd14, %rd28;
	@%p2 bra 	$L__BB175_5;
	mov.u32 	%r7, %tid.x;
	shl.b32 	%r8, %r7, 1;
	cvt.u64.u32 	%rd4, %r8;
	cvta.to.global.u64 	%rd5, %rd12;
	cvta.to.global.u64 	%rd6, %rd10;
	cvt.s64.s32 	%rd7, %r1;
$L__BB175_4:
	mad.lo.s64 	%rd22, %rd28, %rd11, %rd4;
	shl.b64 	%rd23, %rd22, 1;
	add.s64 	%rd24, %rd6, %rd23;
	ld.global.u16 	%rs1, [%rd24];
	// begin inline asm
	{  cvt.f32.f16 %f1, %rs1;}

	// end inline asm
	ld.global.u16 	%rs2, [%rd24+2];
	// begin inline asm
	{  cvt.f32.f16 %f2, %rs2;}

	// end inline asm
	max.f32 	%f29, %f1, 0fFF800000;
	max.f32 	%f30, %f29, %f2;
	ld.global.u16 	%rs3, [%rd24+128];
	// begin inline asm
	{  cvt.f32.f16 %f3, %rs3;}

	// end inline asm
	ld.global.u16 	%rs4, [%rd24+130];
	// begin inline asm
	{  cvt.f32.f16 %f4, %rs4;}

	// end inline asm
	max.f32 	%f31, %f30, %f3;
	max.f32 	%f32, %f31, %f4;
	ld.global.u16 	%rs5, [%rd24+256];
	// begin inline asm
	{  cvt.f32.f16 %f5, %rs5;}

	// end inline asm
	ld.global.u16 	%rs6, [%rd24+258];
	// begin inline asm
	{  cvt.f32.f16 %f6, %rs6;}

	// end inline asm
	max.f32 	%f33, %f32, %f5;
	max.f32 	%f34, %f33, %f6;
	ld.global.u16 	%rs7, [%rd24+384];
	// begin inline asm
	{  cvt.f32.f16 %f7, %rs7;}

	// end inline asm
	ld.global.u16 	%rs8, [%rd24+386];
	// begin inline asm
	{  cvt.f32.f16 %f8, %rs8;}

	// end inline asm
	max.f32 	%f35, %f34, %f7;
	max.f32 	%f36, %f35, %f8;
	ld.global.u16 	%rs9, [%rd24+512];
	// begin inline asm
	{  cvt.f32.f16 %f9, %rs9;}

	// end inline asm
	ld.global.u16 	%rs10, [%rd24+514];
	// begin inline asm
	{  cvt.f32.f16 %f10, %rs10;}

	// end inline asm
	max.f32 	%f37, %f36, %f9;
	max.f32 	%f38, %f37, %f10;
	ld.global.u16 	%rs11, [%rd24+640];
	// begin inline asm
	{  cvt.f32.f16 %f11, %rs11;}

	// end inline asm
	ld.global.u16 	%rs12, [%rd24+642];
	// begin inline asm
	{  cvt.f32.f16 %f12, %rs12;}

	// end inline asm
	max.f32 	%f39, %f38, %f11;
	max.f32 	%f40, %f39, %f12;
	ld.global.u16 	%rs13, [%rd24+768];
	// begin inline asm
	{  cvt.f32.f16 %f13, %rs13;}

	// end inline asm
	ld.global.u16 	%rs14, [%rd24+770];
	// begin inline asm
	{  cvt.f32.f16 %f14, %rs14;}

	// end inline asm
	max.f32 	%f41, %f40, %f13;
	max.f32 	%f42, %f41, %f14;
	mov.b32 	%r9, %f42;
	shfl.sync.bfly.b32	%r10|%p3, %r9, 16, 31, -1;
	mov.b32 	%f43, %r10;
	max.f32 	%f44, %f42, %f43;
	mov.b32 	%r11, %f44;
	shfl.sync.bfly.b32	%r12|%p4, %r11, 8, 31, -1;
	mov.b32 	%f45, %r12;
	max.f32 	%f46, %f44, %f45;
	mov.b32 	%r13, %f46;
	shfl.sync.bfly.b32	%r14|%p5, %r13, 4, 31, -1;
	mov.b32 	%f47, %r14;
	max.f32 	%f48, %f46, %f47;
	mov.b32 	%r15, %f48;
	shfl.sync.bfly.b32	%r16|%p6, %r15, 2, 31, -1;
	mov.b32 	%f49, %r16;
	max.f32 	%f50, %f48, %f49;
	mov.b32 	%r17, %f50;
	shfl.sync.bfly.b32	%r18|%p7, %r17, 1, 31, -1;
	mov.b32 	%f51, %r18;
	max.f32 	%f52, %f50, %f51;
	sub.f32 	%f53, %f1, %f52;
	fma.rn.f32 	%f54, %f53, 0f3BBB989D, 0f3F000000;
	cvt.sat.f32.f32 	%f55, %f54;
	mov.f32 	%f56, 0f4B400001;
	mov.f32 	%f57, 0f437C0000;
	fma.rm.f32 	%f58, %f55, %f57, %f56;
	add.f32 	%f59, %f58, 0fCB40007F;
	neg.f32 	%f60, %f59;
	fma.rn.f32 	%f61, %f53, 0f3FB8AA3B, %f60;
	fma.rn.f32 	%f62, %f53, 0f32A57060, %f61;
	mov.b32 	%r19, %f58;
	shl.b32 	%r20, %r19, 23;
	mov.b32 	%f63, %r20;
	ex2.approx.ftz.f32 	%f64, %f62;
	mul.f32 	%f65, %f64, %f63;
	add.f32 	%f66, %f65, 0f00000000;
	sub.f32 	%f67, %f2, %f52;
	fma.rn.f32 	%f68, %f67, 0f3BBB989D, 0f3F000000;
	cvt.sat.f32.f32 	%f69, %f68;
	fma.rm.f32 	%f70, %f69, %f57, %f56;
	add.f32 	%f71, %f70, 0fCB40007F;
	neg.f32 	%f72, %f71;
	fma.rn.f32 	%f73, %f67, 0f3FB8AA3B, %f72;
	fma.rn.f32 	%f74, %f67, 0f32A57060, %f73;
	mov.b32 	%r21, %f70;
	shl.b32 	%r22, %r21, 23;
	mov.b32 	%f75, %r22;
	ex2.approx.ftz.f32 	%f76, %f74;
	mul.f32 	%f77, %f76, %f75;
	add.f32 	%f78, %f66, %f77;
	sub.f32 	%f79, %f3, %f52;
	fma.rn.f32 	%f80, %f79, 0f3BBB989D, 0f3F000000;
	cvt.sat.f32.f32 	%f81, %f80;
	fma.rm.f32 	%f82, %f81, %f57, %f56;
	add.f32 	%f83, %f82, 0fCB40007F;
	neg.f32 	%f84, %f83;
	fma.rn.f32 	%f85, %f79, 0f3FB8AA3B, %f84;
	fma.rn.f32 	%f86, %f79, 0f32A57060, %f85;
	mov.b32 	%r23, %f82;
	shl.b32 	%r24, %r23, 23;
	mov.b32 	%f87, %r24;
	ex2.approx.ftz.f32 	%f88, %f86;
	mul.f32 	%f89, %f88, %f87;
	add.f32 	%f90, %f78, %f89;
	sub.f32 	%f91, %f4, %f52;
	fma.rn.f32 	%f92, %f91, 0f3BBB989D, 0f3F000000;
	cvt.sat.f32.f32 	%f93, %f92;
	fma.rm.f32 	%f94, %f93, %f57, %f56;
	add.f32 	%f95, %f94, 0fCB40007F;
	neg.f32 	%f96, %f95;
	fma.rn.f32 	%f97, %f91, 0f3FB8AA3B, %f96;
	fma.rn.f32 	%f98, %f91, 0f32A57060, %f97;
	mov.b32 	%r25, %f94;
	shl.b32 	%r26, %r25, 23;
	mov.b32 	%f99, %r26;
	ex2.approx.ftz.f32 	%f100, %f98;
	mul.f32 	%f101, %f100, %f99;
	add.f32 	%f102, %f90, %f101;
	sub.f32 	%f103, %f5, %f52;
	fma.rn.f32 	%f104, %f103, 0f3BBB989D, 0f3F000000;
	cvt.sat.f32.f32 	%f105, %f104;
	fma.rm.f32 	%f106, %f105, %f57, %f56;
	add.f32 	%f107, %f106, 0fCB40007F;
	neg.f32 	%f108, %f107;
	fma.rn.f32 	%f109, %f103, 0f3FB8AA3B, %f108;
	fma.rn.f32 	%f110, %f103, 0f32A57060, %f109;
	mov.b32 	%r27, %f106;
	shl.b32 	%r28, %r27, 23;
	mov.b32 	%f111, %r28;
	ex2.approx.ftz.f32 	%f112, %f110;
	mul.f32 	%f113, %f112, %f111;
	add.f32 	%f114, %f102, %f113;
	sub.f32 	%f115, %f6, %f52;
	fma.rn.f32 	%f116, %f115, 0f3BBB989D, 0f3F000000;
	cvt.sat.f32.f32 	%f117, %f116;
	fma.rm.f32 	%f118, %f117, %f57, %f56;
	add.f32 	%f119, %f118, 0fCB40007F;
	neg.f32 	%f120, %f119;
	fma.rn.f32 	%f121, %f115, 0f3FB8AA3B, %f120;
	fma.rn.f32 	%f122, %f115, 0f32A57060, %f121;
	mov.b32 	%r29, %f118;
	shl.b32 	%r30, %r29, 23;
	mov.b32 	%f123, %r30;
	ex2.approx.ftz.f32 	%f124, %f122;
	mul.f32 	%f125, %f124, %f123;
	add.f32 	%f126, %f114, %f125;
	sub.f32 	%f127, %f7, %f52;
	fma.rn.f32 	%f128, %f127, 0f3BBB989D, 0f3F000000;
	cvt.sat.f32.f32 	%f129, %f128;
	fma.rm.f32 	%f130, %f129, %f57, %f56;
	add.f32 	%f131, %f130, 0fCB40007F;
	neg.f32 	%f132, %f131;
	fma.rn.f32 	%f133, %f127, 0f3FB8AA3B, %f132;
	fma.rn.f32 	%f134, %f127, 0f32A57060, %f133;
	mov.b32 	%r31, %f130;
	shl.b32 	%r32, %r31, 23;
	mov.b32 	%f135, %r32;
	ex2.approx.ftz.f32 	%f136, %f134;
	mul.f32 	%f137, %f136, %f135;
	add.f32 	%f138, %f126, %f137;
	sub.f32 	%f139, %f8, %f52;
	fma.rn.f32 	%f140, %f139, 0f3BBB989D, 0f3F000000;
	cvt.sat.f32.f32 	%f141, %f140;
	fma.rm.f32 	%f142, %f141, %f57, %f56;
	add.f32 	%f143, %f142, 0fCB40007F;
	neg.f32 	%f144, %f143;
	fma.rn.f32 	%f145, %f139, 0f3FB8AA3B, %f144;
	fma.rn.f32 	%f146, %f139, 0f32A57060, %f145;
	mov.b32 	%r33, %f142;
	shl.b32 	%r34, %r33, 23;
	mov.b32 	%f147, %r34;
	ex2.approx.ftz.f32 	%f148, %f146;
	mul.f32 	%f149, %f148, %f147;
	add.f32 	%f150, %f138, %f149;
	sub.f32 	%f151, %f9, %f52;
	fma.rn.f32 	%f152, %f151, 0f3BBB989D, 0f3F000000;
	cvt.sat.f32.f32 	%f153, %f152;
	fma.rm.f32 	%f154, %f153, %f57, %f56;
	add.f32 	%f155, %f154, 0fCB40007F;
	neg.f32 	%f156, %f155;
	fma.rn.f32 	%f157, %f151, 0f3FB8AA3B, %f156;
	fma.rn.f32 	%f158, %f151, 0f32A57060, %f157;
	mov.b32 	%r35, %f154;
	shl.b32 	%r36, %r35, 23;
	mov.b32 	%f159, %r36;
	ex2.approx.ftz.f32 	%f160, %f158;
	mul.f32 	%f161, %f160, %f159;
	add.f32 	%f162, %f150, %f161;
	sub.f32 	%f163, %f10, %f52;
	fma.rn.f32 	%f164, %f163, 0f3BBB989D, 0f3F000000;
	cvt.sat.f32.f32 	%f165, %f164;
	fma.rm.f32 	%f166, %f165, %f57, %f56;
	add.f32 	%f167, %f166, 0fCB40007F;
	neg.f32 	%f168, %f167;
	fma.rn.f32 	%f169, %f163, 0f3FB8AA3B, %f168;
	fma.rn.f32 	%f170, %f163, 0f32A57060, %f169;
	mov.b32 	%r37, %f166;
	shl.b32 	%r38, %r37, 23;
	mov.b32 	%f171, %r38;
	ex2.approx.ftz.f32 	%f172, %f170;
	mul.f32 	%f173, %f172, %f171;
	add.f32 	%f174, %f162, %f173;
	sub.f32 	%f175, %f11, %f52;
	fma.rn.f32 	%f176, %f175, 0f3BBB989D, 0f3F000000;
	cvt.sat.f32.f32 	%f177, %f176;
	fma.rm.f32 	%f178, %f177, %f57, %f56;
	add.f32 	%f179, %f178, 0fCB40007F;
	neg.f32 	%f180, %f179;
	fma.rn.f32 	%f181, %f175, 0f3FB8AA3B, %f180;
	fma.rn.f32 	%f182, %f175, 0f32A57060, %f181;
	mov.b32 	%r39, %f178;
	shl.b32 	%r40, %r39, 23;
	mov.b32 	%f183, %r40;
	ex2.approx.ftz.f32 	%f184, %f182;
	mul.f32 	%f185, %f184, %f183;
	add.f32 	%f186, %f174, %f185;
	sub.f32 	%f187, %f12, %f52;
	fma.rn.f32 	%f188, %f187, 0f3BBB989D, 0f3F000000;
	cvt.sat.f32.f32 	%f189, %f188;
	fma.rm.f32 	%f190, %f189, %f57, %f56;
	add.f32 	%f191, %f190, 0fCB40007F;
	neg.f32 	%f192, %f191;
	fma.rn.f32 	%f193, %f187, 0f3FB8AA3B, %f192;
	fma.rn.f32 	%f194, %f187, 0f32A57060, %f193;
	mov.b32 	%r41, %f190;
	shl.b32 	%r42, %r41, 23;
	mov.b32 	%f195, %r42;
	ex2.approx.ftz.f32 	%f196, %f194;
	mul.f32 	%f197, %f196, %f195;
	add.f32 	%f198, %f186, %f197;
	sub.f32 	%f199, %f13, %f52;
	fma.rn.f32 	%f200, %f199, 0f3BBB989D, 0f3F000000;
	cvt.sat.f32.f32 	%f201, %f200;
	fma.rm.f32 	%f202, %f201, %f57, %f56;
	add.f32 	%f203, %f202, 0fCB40007F;
	neg.f32 	%f204, %f203;
	fma.rn.f32 	%f205, %f199, 0f3FB8AA3B, %f204;
	fma.rn.f32 	%f206, %f199, 0f32A57060, %f205;
	mov.b32 	%r43, %f202;
	shl.b32 	%r44, %r43, 23;
	mov.b32 	%f207, %r44;
	ex2.approx.ftz.f32 	%f208, %f206;
	mul.f32 	%f209, %f208, %f207;
	add.f32 	%f210, %f198, %f209;
	sub.f32 	%f211, %f14, %f52;
	fma.rn.f32 	%f212, %f211, 0f3BBB989D, 0f3F000000;
	cvt.sat.f32.f32 	%f213, %f212;
	fma.rm.f32 	%f214, %f213, %f57, %f56;
	add.f32 	%f215, %f214, 0fCB40007F;
	neg.f32 	%f216, %f215;
	fma.rn.f32 	%f217, %f211, 0f3FB8AA3B, %f216;
	fma.rn.f32 	%f218, %f211, 0f32A57060, %f217;
	mov.b32 	%r45, %f214;
	shl.b32 	%r46, %r45, 23;
	mov.b32 	%f219, %r46;
	ex2.approx.ftz.f32 	%f220, %f218;
	mul.f32 	%f221, %f220, %f219;
	add.f32 	%f222, %f210, %f221;
	mov.b32 	%r47, %f222;
	shfl.sync.bfly.b32	%r48|%p8, %r47, 16, 31, -1;
	mov.b32 	%f223, %r48;
	add.f32 	%f224, %f222, %f223;
	mov.b32 	%r49, %f224;
	shfl.sync.bfly.b32	%r50|%p9, %r49, 8, 31, -1;
	mov.b32 	%f225, %r50;
	add.f32 	%f226, %f224, %f225;
	mov.b32 	%r51, %f226;
	shfl.sync.bfly.b32	%r52|%p10, %r51, 4, 31, -1;
	mov.b32 	%f227, %r52;
	add.f32 	%f228, %f226, %f227;
	mov.b32 	%r53, %f228;
	shfl.sync.bfly.b32	%r54|%p11, %r53, 2, 31, -1;
	mov.b32 	%f229, %r54;
	add.f32 	%f230, %f228, %f229;
	mov.b32 	%r55, %f230;
	shfl.sync.bfly.b32	%r56|%p12, %r55, 1, 31, -1;
	mov.b32 	%f231, %r56;
	add.f32 	%f232, %f230, %f231;
	div.rn.f32 	%f15, %f65, %f232;
	div.rn.f32 	%f16, %f77, %f232;
	div.rn.f32 	%f17, %f89, %f232;
	div.rn.f32 	%f18, %f101, %f232;
	div.rn.f32 	%f19, %f113, %f232;
	div.rn.f32 	%f20, %f125, %f232;
	div.rn.f32 	%f21, %f137, %f232;
	div.rn.f32 	%f22, %f149, %f232;
	div.rn.f32 	%f23, %f161, %f232;
	div.rn.f32 	%f24, %f173, %f232;
	div.rn.f32 	%f25, %f185, %f232;
	div.rn.f32 	%f26, %f197, %f232;
	div.rn.f32 	%f27, %f209, %f232;
	div.rn.f32 	%f28, %f221, %f232;
	mad.lo.s64 	%rd25, %rd28, %rd13, %rd4;
	// begin inline asm
	{  cvt.rn.f16.f32 %rs15, %f15;}

	// end inline asm
	shl.b64 	%rd26, %rd25, 1;
	add.s64 	%rd27, %rd5, %rd26;
	st.global.u16 	[%rd27], %rs15;
	// begin inline asm
	{  cvt.rn.f16.f32 %rs16, %f16;}

	// end inline asm
	st.global.u16 	[%rd27+2], %rs16;
	// begin inline asm
	{  cvt.rn.f16.f32 %rs17, %f17;}

	// end inline asm
	st.global.u16 	[%rd27+128], %rs17;
	// begin inline asm
	{  cvt.rn.f16.f32 %rs18, %f18;}

	// end inline asm
	st.global.u16 	[%rd27+130], %rs18;
	// begin inline asm
	{  cvt.rn.f16.f32 %rs19, %f19;}

	// end inline asm
	st.global.u16 	[%rd27+256], %rs19;
	// begin inline asm
	{  cvt.rn.f16.f32 %rs20, %f20;}

	// end inline asm
	st.global.u16 	[%rd27+258], %rs20;
	// begin inline asm
	{  cvt.rn.f16.f32 %rs21, %f21;}

	// end inline asm
	st.global.u16 	[%rd27+384], %rs21;
	// begin inline asm
	{  cvt.rn.f16.f32 %rs22, %f22;}

	// end inline asm
	st.global.u16 	[%rd27+386], %rs22;
	// begin inline asm
	{  cvt.rn.f16.f32 %rs23, %f23;}

	// end inline asm
	st.global.u16 	[%rd27+512], %rs23;
	// begin inline asm
	{  cvt.rn.f16.f32 %rs24, %f24;}

	// end inline asm
	st.global.u16 	[%rd27+514], %rs24;
	// begin inline asm
	{  cvt.rn.f16.f32 %rs25, %f25;}

	// end inline asm
	st.global.u16 	[%rd27+640], %rs25;
	// begin inline asm
	{  cvt.rn.f16.f32 %rs26, %f26;}

	// end inline asm
	st.global.u16 	[%rd27+642], %rs26;
	// begin inline asm
	{  cvt.rn.f16.f32 %rs27, %f27;}

	// end inline asm
	st.global.u16 	[%rd27+768], %rs27;
	// begin inline asm
	{  cvt.rn.f16.f32 %rs28, %f28;}

	// end inline asm
	st.global.u16 	[%rd27+770], %rs28;
	add.s64 	%rd28, %rd28, %rd7;
	setp.lt.s64 	%p13, %rd28, %rd14;
	@%p13 bra 	$L__BB175_4;
$L__BB175_5:
	ret;

}
	// .globl	_ZN7oneflow4cuda7softmax15SoftmaxWarpImplI10SimpleLoadI6__halffE11SimpleStoreIS4_fEfLi2ELi14ELi32ELi1ELb1ELNS1_9AlgorithmE0EEEvT_T0_ll
.visible .entry _ZN7oneflow4cuda7softmax15SoftmaxWarpImplI10SimpleLoadI6__halffE11SimpleStoreIS4_fEfLi2ELi14ELi32ELi1ELb1ELNS1_9AlgorithmE0EEEvT_T0_ll(
	.param .align 8 .b8 _ZN7oneflow4cuda7softmax15SoftmaxWarpImplI10SimpleLoadI6__halffE11SimpleStoreIS4_fEfLi2ELi14ELi32ELi1ELb1ELNS1_9AlgorithmE0EEEvT_T0_ll_param_0[16],
	.param .align 8 .b8 _ZN7oneflow4cuda7softmax15SoftmaxWarpImplI10SimpleLoadI6__halffE11SimpleStoreIS4_fEfLi2ELi14ELi32ELi1ELb1ELNS1_9AlgorithmE0EEEvT_T0_ll_param_1[16],
	.param .u64 _ZN7oneflow4cuda7softmax15SoftmaxWarpImplI10SimpleLoadI6__halffE11SimpleStoreIS4_fEfLi2ELi14ELi32ELi1ELb1ELNS1_9AlgorithmE0EEEvT_T0_ll_param_2,
	.param .u64 _ZN7oneflow4cuda7softmax15SoftmaxWarpImplI10SimpleLoadI6__halffE11SimpleStoreIS4_fEfLi2ELi14ELi32ELi1ELb1ELNS1_9AlgorithmE0EEEvT_T0_ll_param_3
)
{
	.reg .pred 	%p<28>;
	.reg .b16 	%rs<29>;
	.reg .b32 	%r<63>;
	.reg .b32 	%f<310>;
	.reg .b64 	%rd<39>;

	ld.param.u64 	%rd19, [_ZN7oneflow4cuda7softmax15SoftmaxWarpImplI10SimpleLoadI6__halffE11SimpleStoreIS4_fEfLi2ELi14ELi32ELi1ELb1ELNS1_9AlgorithmE0EEEvT_T0_ll_param_1+8];
	ld.param.u64 	%rd18, [_ZN7oneflow4cuda7softmax15SoftmaxWarpImplI10SimpleLoadI6__halffE11SimpleStoreIS4_fEfLi2ELi14ELi32ELi1ELb1ELNS1_9AlgorithmE0EEEvT_T0_ll_param_1];
	ld.param.u64 	%rd17, [_ZN7oneflow4cuda7softmax15SoftmaxWarpImplI10SimpleLoadI6__halffE11SimpleStoreIS4_fEfLi2ELi14ELi32ELi1ELb1ELNS1_9AlgorithmE0EEEvT_T0_ll_param_0+8];
	ld.param.u64 	%rd16, [_ZN7oneflow4cuda7softmax15SoftmaxWarpImplI10SimpleLoadI6__halffE11SimpleStoreIS4_fEfLi2ELi14ELi32ELi1ELb1ELNS1_9AlgorithmE0EEEvT_T0_ll_param_0];
	ld.param.u64 	%rd21, [_ZN7oneflow4cuda7softmax15SoftmaxWarpImplI10SimpleLoadI6__halffE11SimpleStoreIS4_fEfLi2ELi14ELi32ELi1ELb1ELNS1_9AlgorithmE0EEEvT_T0_ll_param_3];
	setp.lt.s64 	%p1, %rd21, 449;
	@%p1 bra 	$L__BB176_2;
	mov.u64 	%rd22, $str;
	cvta.global.u64 	%rd23, %rd22;
	mov.u64 	%rd24, $str$1;
	cvta.global.u64 	%rd25, %rd24;
	mov.u64 	%rd26, __unnamed_176;
	cvta.global.u64 	%rd27, %rd26;
	{ // callseq 175, 0
	.param .b64 param0;
	st.param.b64 	[param0], %rd23;
	.param .b64 param1;
	st.param.b64 	[param1], %rd25;
	.param .b32 param2;
	st.param.b32 	[param2], 228;
	.param .b64 param3;
	st.param.b64 	[param3], %rd27;
	.param .b64 param4;
	st.param.b64 	[param4], 1;
	call.uni 
	__assertfail, 
	(
	param0, 
	param1, 
	param2, 
	param3, 
	param4
	);
	} // callseq 175
$L__BB176_2:
	ld.param.u64 	%rd36, [_ZN7oneflow4cuda7softmax15SoftmaxWarpImplI10SimpleLoadI6__halffE11SimpleStoreIS4_fEfLi2ELi14ELi32ELi1ELb1ELNS1_9AlgorithmE0EEEvT_T0_ll_param_2];
	mov.u32 	%r2, %ctaid.x;
	mov.u32 	%r3, %ntid.y;
	mov.u32 	%r4, %tid.y;
	mad.lo.s32 	%r5, %r2, %r3, %r4;
	mov.u32 	%r6, %nctaid.x;
	mul.lo.s32 	%r1, %r6, %r3;
	cvt.s64.s32 	%rd38, %r5;
	setp.le.s64 	%p2, %rd36, %rd38;
	@%p2 bra 	$L__BB176_33;
	mov.u32 	%r7, %tid.x;
	shl.b32 	%r8, %r7, 1;
	cvt.u64.u32 	%rd2, %r8;
	add.s32 	%r9, %r8, 64;
	cvt.u64.u32 	%rd3, %r9;
	add.s32 	%r10, %r8, 128;
	cvt.u64.u32 	%rd4, %r10;
	add.s32 	%r11, %r8, 192;
	cvt.u64.u32 	%rd5, %r11;
	add.s32 	%r12, %r8, 256;
	cvt.u64.u32 	%rd6, %r12;
	add.s32 	%r13, %r8, 320;
	cvt.u64.u32 	%rd7, %r13;
	add.s32 	%r14, %r8, 384;
	cvt.u64.u32 	%rd8, %r14;
	cvt.s64.s32 	%rd9, %r1;
$L__BB176_4:
	cvta.to.global.u64 	%rd11, %rd16;
	setp.le.s64 	%p3, %rd21, %rd2;
	mul.lo.s64 	%rd12, %rd38, %rd17;
	mov.f32 	%f289, 0fFF800000;
	mov.f32 	%f290, %f289;
	mov.f32 	%f294, %f289;
	@%p3 bra 	$L__BB176_6;
	add.s64 	%rd28, %rd12, %rd2;
	shl.b64 	%rd29, %rd28, 1;
	add.s64 	%rd30, %rd11, %rd29;
	ld.global.u16 	%rs1, [%rd30];
	// begin inline asm
	{  cvt.f32.f16 %f290, %rs1;}

	// end inline asm
	ld.global.u16 	%rs2, [%rd30+2];
	// begin inline asm
	{  cvt.f32.f16 %f289, %rs2;}

	// end inline asm
	max.f32 	%f60, %f290, 0fFF800000;
	max.f32 	%f294, %f60, %f289;
$L__BB176_6:
	setp.le.s64 	%p4, %rd21, %rd3;
	add.s64 	%rd31, %rd12, %rd2;
	shl.b64 	%rd32, %rd31, 1;
	add.s64 	%rd13, %rd11, %rd32;
	mov.f32 	%f292, 0fFF800000;
	mov.f32 	%f293, %f292;
	@%p4 bra 	$L__BB176_8;
	ld.global.u16 	%rs3, [%rd13+128];
	// begin inline asm
	{  cvt.f32.f16 %f293, %rs3;}

	// end inline asm
	ld.global.u16 	%rs4, [%rd13+130];
	// begin inline asm
	{  cvt.f32.f16 %f292, %rs4;}

	// end inline asm
	max.f32 	%f64, %f294, %f293;
	max.f32 	%f294, %f64, %f292;
$L__BB176_8:
	setp.le.s64 	%p5, %rd21, %rd4;
	mov.f32 	%f295, 0fFF800000;
	mov.f32 	%f296, %f295;
	@%p5 bra 	$L__BB176_10;
	ld.global.u16 	%rs5, [%rd13+256];
	// begin inline asm
	{  cvt.f32.f16 %f296, %rs5;}

	// end inline asm
	ld.global.u16 	%rs6, [%rd13+258];
	// begin inline asm
	{  cvt.f32.f16 %f295, %rs6;}

	// end inline asm
	max.f32 	%f68, %f294, %f296;
	max.f32 	%f294, %f68, %f295;
$L__BB176_10:
	setp.le.s64 	%p6, %rd21, %rd5;
	mov.f32 	%f298, 0fFF800000;
	mov.f32 	%f299, %f298;
	@%p6 bra 	$L__BB176_12;
	ld.global.u16 	%rs7, [%rd13+384];
	// begin inline asm
	{  cvt.f32.f16 %f299, %rs7;}

	// end inline asm
	ld.global.u16 	%rs8, [%rd13+386];
	// begin inline asm
	{  cvt.f32.f16 %f298, %rs8;}

	// end inline asm
	max.f32 	%f72, %f294, %f299;
	max.f32 	%f294, %f72, %f298;
$L__BB176_12:
	setp.le.s64 	%p7, %rd21, %rd6;
	mov.f32 	%f301, 0fFF800000;
	mov.f32 	%f302, %f301;
	@%p7 bra 	$L__BB176_14;
	ld.global.u16 	%rs9, [%rd13+512];
	// begin inline asm
	{  cvt.f32.f16 %f302, %rs9;}

	// end inline asm
	ld.global.u16 	%rs10, [%rd13+514];
	// begin inline asm
	{  cvt.f32.f16 %f301, %rs10;}

	// end inline asm
	max.f32 	%f76, %f294, %f302;
	max.f32 	%f294, %f76, %f301;
$L__BB176_14:
	setp.le.s64 	%p8, %rd21, %rd7;
	mov.f32 	%f304, 0fFF800000;
	mov.f32 	%f305, %f304;
	@%p8 bra 	$L__BB176_16;
	ld.global.u16 	%rs11, [%rd13+640];
	// begin inline asm
	{  cvt.f32.f16 %f305, %rs11;}

	// end inline asm
	ld.global.u16 	%rs12, [%rd13+642];
	// begin inline asm
	{  cvt.f32.f16 %f304, %rs12;}

	// end inline asm
	max.f32 	%f80, %f294, %f305;
	max.f32 	%f294, %f80, %f304;
$L__BB176_16:
	setp.le.s64 	%p9, %rd21, %rd8;
	mov.f32 	%f307, 0fFF800000;
	mov.f32 	%f308, %f307;
	@%p9 bra 	$L__BB176_18;
	ld.global.u16 	%rs13, [%rd13+768];
	// begin inline asm
	{  cvt.f32.f16 %f308, %rs13;}

	// end inline asm
	ld.global.u16 	%rs14, [%rd13+770];
	// begin inline asm
	{  cvt.f32.f16 %f307, %rs14;}

	// end inline asm
	max.f32 	%f84, %f294, %f308;
	max.f32 	%f294, %f84, %f307;
$L__BB176_18:
	setp.le.s64 	%p10, %rd21, %rd2;
	mov.b32 	%r15, %f294;
	shfl.sync.bfly.b32	%r16|%p11, %r15, 16, 31, -1;
	mov.b32 	%f85, %r16;
	max.f32 	%f86, %f294, %f85;
	mov.b32 	%r17, %f86;
	shfl.sync.bfly.b32	%r18|%p12, %r17, 8, 31, -1;
	mov.b32 	%f87, %r18;
	max.f32 	%f88, %f86, %f87;
	mov.b32 	%r19, %f88;
	shfl.sync.bfly.b32	%r20|%p13, %r19, 4, 31, -1;
	mov.b32 	%f89, %r20;
	max.f32 	%f90, %f88, %f89;
	mov.b32 	%r21, %f90;
	shfl.sync.bfly.b32	%r22|%p14, %r21, 2, 31, -1;
	mov.b32 	%f91, %r22;
	max.f32 	%f92, %f90, %f91;
	mov.b32 	%r23, %f92;
	shfl.sync.bfly.b32	%r24|%p15, %r23, 1, 31, -1;
	mov.b32 	%f93, %r24;
	max.f32 	%f94, %f92, %f93;
	sub.f32 	%f95, %f290, %f94;
	fma.rn.f32 	%f96, %f95, 0f3BBB989D, 0f3F000000;
	cvt.sat.f32.f32 	%f97, %f96;
	mov.f32 	%f98, 0f4B400001;
	mov.f32 	%f99, 0f437C0000;
	fma.rm.f32 	%f100, %f97, %f99, %f98;
	add.f32 	%f101, %f100, 0fCB40007F;
	neg.f32 	%f102, %f101;
	fma.rn.f32 	%f103, %f95, 0f3FB8AA3B, %f102;
	fma.rn.f32 	%f104, %f95, 0f32A57060, %f103;
	mov.b32 	%r25, %f100;
	shl.b32 	%r26, %r25, 23;
	mov.b32 	%f105, %r26;
	ex2.approx.ftz.f32 	%f106, %f104;
	mul.f32 	%f107, %f106, %f105;
	add.f32 	%f108, %f107, 0f00000000;
	sub.f32 	%f109, %f289, %f94;
	fma.rn.f32 	%f110, %f109, 0f3BBB989D, 0f3F000000;
	cvt.sat.f32.f32 	%f111, %f110;
	fma.rm.f32 	%f112, %f111, %f99, %f98;
	add.f32 	%f113, %f112, 0fCB40007F;
	neg.f32 	%f114, %f113;
	fma.rn.f32 	%f115, %f109, 0f3FB8AA3B, %f114;
	fma.rn.f32 	%f116, %f109, 0f32A57060, %f115;
	mov.b32 	%r27, %f112;
	shl.b32 	%r28, %r27, 23;
	mov.b32 	%f117, %r28;
	ex2.approx.ftz.f32 	%f118, %f116;
	mul.f32 	%f119, %f118, %f117;
	add.f32 	%f120, %f108, %f119;
	sub.f32 	%f121, %f293, %f94;
	fma.rn.f32 	%f122, %f121, 0f3BBB989D, 0f3F000000;
	cvt.sat.f32.f32 	%f123, %f122;
	fma.rm.f32 	%f124, %f123, %f99, %f98;
	add.f32 	%f125, %f124, 0fCB40007F;
	neg.f32 	%f126, %f125;
	fma.rn.f32 	%f127, %f121, 0f3FB8AA3B, %f126;
	fma.rn.f32 	%f128, %f121, 0f32A57060, %f127;
	mov.b32 	%r29, %f124;
	shl.b32 	%r30, %r29, 23;
	mov.b32 	%f129, %r30;
	ex2.approx.ftz.f32 	%f130, %f128;
	mul.f32 	%f131, %f130, %f129;
	add.f32 	%f132, %f120, %f131;
	sub.f32 	%f133, %f292, %f94;
	fma.rn.f32 	%f134, %f133, 0f3BBB989D, 0f3F000000;
	cvt.sat.f32.f32 	%f135, %f134;
	fma.rm.f32 	%f136, %f135, %f99, %f98;
	add.f32 	%f137, %f136, 0fCB40007F;
	neg.f32 	%f138, %f137;
	fma.rn.f32 	%f139, %f133, 0f3FB8AA3B, %f138;
	fma.rn.f32 	%f140, %f133, 0f32A57060, %f139;
	mov.b32 	%r31, %f136;
	shl.b32 	%r32, %r31, 23;
	mov.b32 	%f141, %r32;
	ex2.approx.ftz.f32 	%f142, %f140;
	mul.f32 	%f143, %f142, %f141;
	add.f32 	%f144, %f132, %f143;
	sub.f32 	%f145, %f296, %f94;
	fma.rn.f32 	%f146, %f145, 0f3BBB989D, 0f3F000000;
	cvt.sat.f32.f32 	%f147, %f146;
	fma.rm.f32 	%f148, %f147, %f99, %f98;
	add.f32 	%f149, %f148, 0fCB40007F;
	neg.f32 	%f150, %f149;
	fma.rn.f32 	%f151, %f145, 0f3FB8AA3B, %f150;
	fma.rn.f32 	%f152, %f145, 0f32A57060, %f151;
	mov.b32 	%r33, %f148;
	shl.b32 	%r34, %r33, 23;
	mov.b32 	%f153, %r34;
	ex2.approx.ftz.f32 	%f154, %f152;
	mul.f32 	%f155, %f154, %f153;
	add.f32 	%f156, %f144, %f155;
	sub.f32 	%f157, %f295, %f94;
	fma.rn.f32 	%f158, %f157, 0f3BBB989D, 0f3F000000;
	cvt.sat.f32.f32 	%f159, %f158;
	fma.rm.f32 	%f160, %f159, %f99, %f98;
	add.f32 	%f161, %f160, 0fCB40007F;
	neg.f32 	%f162, %f161;
	fma.rn.f32 	%f163, %f157, 0f3FB8AA3B, %f162;
	fma.rn.f32 	%f164, %f157, 0f32A57060, %f163;
	mov.b32 	%r35, %f160;
	shl.b32 	%r36, %r35, 23;
	mov.b32 	%f165, %r36;
	ex2.approx.ftz.f32 	%f166, %f164;
	mul.f32 	%f167, %f166, %f165;
	add.f32 	%f168, %f156, %f167;
	sub.f32 	%f169, %f299, %f94;
	fma.rn.f32 	%f170, %f169, 0f3BBB989D, 0f3F000000;
	cvt.sat.f32.f32 	%f171, %f170;
	fma.rm.f32 	%f172, %f171, %f99, %f98;
	add.f32 	%f173, %f172, 0fCB40007F;
	neg.f32 	%f174, %f173;
	fma.rn.f32 	%f175, %f169, 0f3FB8AA3B, %f174;
	fma.rn.f32 	%f176, %f169, 0f32A57060, %f175;
	mov.b32 	%r37, %f172;
	shl.b32 	%r38, %r37, 23;
	mov.b32 	%f177, %r38;
	ex2.approx.ftz.f32 	%f178, %f176;
	mul.f32 	%f179, %f178, %f177;
	add.f32 	%f180, %f168, %f179;
	sub.f32 	%f181, %f298, %f94;
	fma.rn.f32 	%f182, %f181, 0f3BBB989D, 0f3F000000;
	cvt.sat.f32.f32 	%f183, %f182;
	fma.rm.f32 	%f184, %f183, %f99, %f98;
	add.f32 	%f185, %f184, 0fCB40007F;
	neg.f32 	%f186, %f185;
	fma.rn.f32 	%f187, %f181, 0f3FB8AA3B, %f186;
	fma.rn.f32 	%f188, %f181, 0f32A57060, %f187;
	mov.b32 	%r39, %f184;
	shl.b32 	%r40, %r39, 23;
	mov.b32 	%f189, %r40;
	ex2.approx.ftz.f32 	%f190, %f188;
	mul.f32 	%f191, %f190, %f189;
	add.f32 	%f192, %f180, %f191;
	sub.f32 	%f193, %f302, %f94;
	fma.rn.f32 	%f194, %f193, 0f3BBB989D, 0f3F000000;
	cvt.sat.f32.f32 	%f195, %f194;
	fma.rm.f32 	%f196, %f195, %f99, %f98;
	add.f32 	%f197, %f196, 0fCB40007F;
	neg.f32 	%f198, %f197;
	fma.rn.f32 	%f199, %f193, 0f3FB8AA3B, %f198;
	fma.rn.f32 	%f200, %f193, 0f32A57060, %f199;
	mov.b32 	%r41, %f196;
	shl.b32 	%r42, %r41, 23;
	mov.b32 	%f201, %r42;
	ex2.approx.ftz.f32 	%f202, %f200;
	mul.f32 	%f203, %f202, %f201;
	add.f32 	%f204, %f192, %f203;
	sub.f32 	%f205, %f301, %f94;
	fma.rn.f32 	%f206, %f205, 0f3BBB989D, 0f3F000000;
	cvt.sat.f32.f32 	%f207, %f206;
	fma.rm.f32 	%f208, %f207, %f99, %f98;
	add.f32 	%f209, %f208, 0fCB40007F;
	neg.f32 	%f210, %f209;
	fma.rn.f32 	%f211, %f205, 0f3FB8AA3B, %f210;
	fma.rn.f32 	%f212, %f205, 0f32A57060, %f211;
	mov.b32 	%r43, %f208;
	shl.b32 	%r44, %r43, 23;
	mov.b32 	%f213, %r44;
	ex2.approx.ftz.f32 	%f214, %f212;
	mul.f32 	%f215, %f214, %f213;
	add.f32 	%f216, %f204, %f215;
	sub.f32 	%f217, %f305, %f94;
	fma.rn.f32 	%f218, %f217, 0f3BBB989D, 0f3F000000;
	cvt.sat.f32.f32 	%f219, %f218;
	fma.rm.f32 	%f220, %f219, %f99, %f98;
	add.f32 	%f221, %f220, 0fCB40007F;
	neg.f32 	%f222, %f221;
	fma.rn.f32 	%f223, %f217, 0f3FB8AA3B, %f222;
	fma.rn.f32 	%f224, %f217, 0f32A57060, %f223;
	mov.b32 	%r45, %f220;
	shl.b32 	%r46, %r45, 23;
	mov.b32 	%f225, %r46;
	ex2.approx.ftz.f32 	%f226, %f224;
	mul.f32 	%f227, %f226, %f225;
	add.f32 	%f228, %f216, %f227;
	sub.f32 	%f229, %f304, %f94;
	fma.rn.f32 	%f230, %f229, 0f3BBB989D, 0f3F000000;
	cvt.sat.f32.f32 	%f231, %f230;
	fma.rm.f32 	%f232, %f231, %f99, %f98;
	add.f32 	%f233, %f232, 0fCB40007F;
	neg.f32 	%f234, %f233;
	fma.rn.f32 	%f235, %f229, 0f3FB8AA3B, %f234;
	fma.rn.f32 	%f236, %f229, 0f32A57060, %f235;
	mov.b32 	%r47, %f232;
	shl.b32 	%r48, %r47, 23;
	mov.b32 	%f237, %r48;
	ex2.approx.ftz.f32 	%f238, %f236;
	mul.f32 	%f239, %f238, %f237;
	add.f32 	%f240, %f228, %f239;
	sub.f32 	%f241, %f308, %f94;
	fma.rn.f32 	%f242, %f241, 0f3BBB989D, 0f3F000000;
	cvt.sat.f32.f32 	%f243, %f242;
	fma.rm.f32 	%f244, %f243, %f99, %f98;
	add.f32 	%f245, %f244, 0fCB40007F;
	neg.f32 	%f246, %f245;
	fma.rn.f32 	%f247, %f241, 0f3FB8AA3B, %f246;
	fma.rn.f32 	%f248, %f241, 0f32A57060, %f247;
	mov.b32 	%r49, %f244;
	shl.b32 	%r50, %r49, 23;
	mov.b32 	%f249, %r50;
	ex2.approx.ftz.f32 	%f250, %f248;
	mul.f32 	%f251, %f250, %f249;
	add.f32 	%f252, %f240, %f251;
	sub.f32 	%f253, %f307, %f94;
	fma.rn.f32 	%f254, %f253, 0f3BBB989D, 0f3F000000;
	cvt.sat.f32.f32 	%f255, %f254;
	fma.rm.f32 	%f256, %f255, %f99, %f98;
	add.f32 	%f257, %f256, 0fCB40007F;
	neg.f32 	%f258, %f257;
	fma.rn.f32 	%f259, %f253, 0f3FB8AA3B, %f258;
	fma.rn.f32 	%f260, %f253, 0f32A57060, %f259;
	mov.b32 	%r51, %f256;
	shl.b32 	%r52, %r51, 23;
	mov.b32 	%f261, %r52;
	ex2.approx.ftz.f32 	%f262, %f260;
	mul.f32 	%f263, %f262, %f261;
	add.f32 	%f264, %f252, %f263;
	mov.b32 	%r53, %f264;
	shfl.sync.bfly.b32	%r54|%p16, %r53, 16, 31, -1;
	mov.b32 	%f265, %r54;
	add.f32 	%f266, %f264, %f265;
	mov.b32 	%r55, %f266;
	shfl.sync.bfly.b32	%r56|%p17, %r55, 8, 31, -1;
	mov.b32 	%f267, %r56;
	add.f32 	%f268, %f266, %f267;
	mov.b32 	%r57, %f268;
	shfl.sync.bfly.b32	%r58|%p18, %r57, 4, 31, -1;
	mov.b32 	%f269, %r58;
	add.f32 	%f270, %f268, %f269;
	mov.b32 	%r59, %f270;
	shfl.sync.bfly.b32	%r60|%p19, %r59, 2, 31, -1;
	mov.b32 	%f271, %r60;
	add.f32 	%f272, %f270, %f271;
	mov.b32 	%r61, %f272;
	shfl.sync.bfly.b32	%r62|%p20, %r61, 1, 31, -1;
	mov.b32 	%f273, %r62;
	add.f32 	%f274, %f272, %f273;
	div.rn.f32 	%f43, %f107, %f274;
	div.rn.f32 	%f44, %f119, %f274;
	div.rn.f32 	%f45, %f131, %f274;
	div.rn.f32 	%f46, %f143, %f274;
	div.rn.f32 	%f47, %f155, %f274;
	div.rn.f32 	%f48, %f167, %f274;
	div.rn.f32 	%f49, %f179, %f274;
	div.rn.f32 	%f50, %f191, %f274;
	div.rn.f32 	%f51, %f203, %f274;
	div.rn.f32 	%f52, %f215, %f274;
	div.rn.f32 	%f53, %f227, %f274;
	div.rn.f32 	%f54, %f239, %f274;
	div.rn.f32 	%f55, %f251, %f274;
	div.rn.f32 	%f56, %f263, %f274;
	mad.lo.s64 	%rd33, %rd38, %rd19, %rd2;
	cvta.to.global.u64 	%rd34, %rd18;
	shl.b64 	%rd35, %rd33, 1;
	add.s64 	%rd14, %rd34, %rd35;
	@%p10 bra 	$L__BB176_20;
	// begin inline asm
	{  cvt.rn.f16.f32 %rs15, %f43;}

	// end inline asm
	st.global.u16 	[%rd14], %rs15;
	// begin inline asm
	{  cvt.rn.f16.f32 %rs16, %f44;}

	// end inline asm
	st.global.u16 	[%rd14+2], %rs16;
$L__BB176_20:
	setp.le.s64 	%p21, %rd21, %rd3;
	@%p21 bra 	$L__BB176_22;
	// begin inline asm
	{  cvt.rn.f16.f32 %rs17, %f45;}

	// end inline asm
	st.global.u16 	[%rd14+128], %rs17;
	// begin inline asm
	{  cvt.rn.f16.f32 %rs18, %f46;}

	// end inline asm
	st.global.u16 	[%rd14+130], %rs18;
$L__BB176_22:
	setp.le.s64 	%p22, %rd21, %rd4;
	@%p22 bra 	$L__BB176_24;
	// begin inline asm
	{  cvt.rn.f16.f32 %rs19, %f47;}

	// end inline asm
	st.global.u16 	[%rd14+256], %rs19;
	// begin inline asm
	{  cvt.rn.f16.f32 %rs20, %f48;}

	// end inline asm
	st.global.u16 	[%rd14+258], %rs20;
$L__BB176_24:
	setp.le.s64 	%p23, %rd21, %rd5;
	@%p23 bra 	$L__BB176_26;
	// begin inline asm
	{  cvt.rn.f16.f32 %rs21, %f49;}

	// end inline asm
	st.global.u16 	[%rd14+384], %rs21;
	// begin inline asm
	{  cvt.rn.f16.f32 %rs22, %f50;}

	// end inline asm
	st.global.u16 	[%rd14+386], %rs22;
$L__BB176_26:
	setp.le.s64 	%p24, %rd21, %rd6;
	@%p24 bra 	$L__BB176_28;
	// begin inline asm
	{  cvt.rn.f16.f32 %rs23, %f51;}

	// end inline asm
	st.global.u16 	[%rd14+512], %rs23;
	// begin inline asm
	{  cvt.rn.f16.f32 %rs24, %f52;}

	// end inline asm
	st.global.u16 	[%rd14+514], %rs24;
$L__BB176_28:
	setp.le.s64 	%p25, %rd21, %rd7;
	@%p25 bra 	$L__BB176_30;
	// begin inline asm
	{  cvt.rn.f16.f32 %rs25, %f53;}

	// end inline asm
	st.global.u16 	[%rd14+640], %rs25;
	// begin inline asm
	{  cvt.rn.f16.f32 %rs26, %f54;}

	// end inline asm
	st.global.u16 	[%rd14+642], %rs26;
$L__BB176_30:
	setp.le.s64 	%p26, %rd21, %rd8;
	@%p26 bra 	$L__BB176_32;
	// begin inline asm
	{  cvt.rn.f16.f32 %rs27, %f55;}

	// end inline asm
	st.global.u16 	[%rd14+768], %rs27;
	// begin inline asm
	{  cvt.rn.f16.f32 %rs28, %f56;}

	// end inline asm
	st.global.u16 	[%rd14+770], %rs28;
$L__BB176_32:
	ld.param.u64 	%rd37, [_ZN7oneflow4cuda7softmax15SoftmaxWarpImplI10SimpleLoadI6__halffE11SimpleStoreIS4_fEfLi2ELi14ELi32ELi1ELb1ELNS1_9AlgorithmE0EEEvT_T0_ll_param_2];
	add.s64 	%rd38, %rd38, %rd9;
	setp.lt.s64 	%p27, %rd38, %rd37;
	@%p27 bra 	$L__BB176_4;
$L__BB176_33:
	ret;

}
	// .globl	_ZN7oneflow4cuda7softmax15SoftmaxWarpImplI10SimpleLoadI6__halffE11SimpleStoreIS4_fEfLi2ELi16ELi32ELi1ELb0ELNS1_9AlgorithmE0EEEvT_T0_ll
.visible .entry _ZN7oneflow4cuda7softmax15SoftmaxWarpImplI10SimpleLoadI6__halffE11SimpleStoreIS4_fEfLi2ELi16ELi32ELi1ELb0ELNS1_9AlgorithmE0EEEvT_T0_ll(
	.param .align 8 .b8 _ZN7oneflow4cuda7softmax15SoftmaxWarpImplI10SimpleLoadI6__halffE11SimpleStoreIS4_fEfLi2ELi16ELi32ELi1ELb0ELNS1_9AlgorithmE0EEEvT_T0_ll_param_0[16],
	.param .align 8 .b8 _ZN7oneflow4cuda7softmax15SoftmaxWarpImplI10SimpleLoadI6__halffE11SimpleStoreIS4_fEfLi2ELi16ELi32ELi1ELb0ELNS1_9AlgorithmE0EEEvT_T0_ll_param_1[16],
	.param .u64 _ZN7oneflow4cuda7softmax15SoftmaxWarpImplI10SimpleLoadI6__halffE11SimpleStoreIS4_fEfLi2ELi16ELi32ELi1ELb0ELNS1_9AlgorithmE0EEEvT_T0_ll_param_2,
	.param .u64 _ZN7oneflow4cuda7softmax15SoftmaxWarpImplI10SimpleLoadI6__halffE11SimpleStoreIS4_fEfLi2ELi16ELi32ELi1ELb0ELNS1_9AlgorithmE0EEEvT_T0_ll_param_3
)
{
	.reg .pred 	%p<14>;
	.reg .b16 	%rs<33>;
	.reg .b32 	%r<61>;
	.reg .b32 	%f<263>;
	.reg .b64 	%rd<28>;

	ld.param.u64 	%rd11, [_ZN7oneflow4cuda7softmax15SoftmaxWarpImplI10SimpleLoadI6__halffE11SimpleStoreIS4_fEfLi2ELi16ELi32ELi1ELb0ELNS1_9AlgorithmE0EEEvT_T0_ll_param_1+8];
	ld.param.u64 	%rd10, [_ZN7oneflow4cuda7softmax15SoftmaxWarpImplI10SimpleLoadI6__halffE11SimpleStoreIS4_fEfLi2ELi16ELi32ELi1ELb0ELNS1_9AlgorithmE0EEEvT_T0_ll_param_1];
	ld.param.u64 	%rd9, [_ZN7oneflow4cuda7softmax15SoftmaxWarpImplI10SimpleLoadI6__halffE11SimpleStoreIS4_fEfLi2ELi16ELi32ELi1ELb0ELNS1_9AlgorithmE0EEEvT_T0_ll_param_0+8];
	ld.param.u64 	%rd8, [_ZN7oneflow4cuda7softmax15SoftmaxWarpImplI10SimpleLoadI6__halffE11SimpleStoreIS4_fEfLi2ELi16ELi32ELi1ELb0ELNS1_9AlgorithmE0EEEvT_T0_ll_param_0];
	ld.param.u64 	%rd12, [_ZN7oneflow4cuda7softmax15SoftmaxWarpImplI10SimpleLoadI6__halffE11SimpleStoreIS4_fEfLi2ELi16ELi32ELi1ELb0ELNS1_9AlgorithmE0EEEvT_T0_ll_param_2];
	ld.param.u64 	%rd13, [_ZN7oneflow4cuda7softmax15SoftmaxWarpImplI10SimpleLoadI6__halffE11SimpleStoreIS4_fEfLi2ELi16ELi32ELi1ELb0ELNS1_9AlgorithmE0EEEvT_T0_ll_param_3];
	setp.lt.s64 	%p1, %rd13, 513;
	@%p1 bra 	$L__BB177_2;
	mov.u64 	%rd14, $str;
	cvta.global.u64 	%rd15, %rd14;
	mov.u64 	%rd16, $str$1;
	cvta.global.u64 	%rd17, %rd16;
	mov.u64 	%rd18, __unnamed_177;
	cvta.global.u64 	%rd19, %rd18;
	{ // callseq 176, 0
	.param .b64 param0;
	st.param.b64 	[param0], %rd15;
	.param .b64 param1;
	st.param.b64 	[param1], %rd17;
	.param .b32 param2;
	st.param.b32 	[param2], 228;
	.param .b64 param3;
	st.param.b64 	[param3], %rd19;
	.param .b64 param4;
	st.param.b64 	[param4], 1;
	call.uni 
	__assertfail, 
	(
	param0, 
	param1, 
	param2, 
	param3, 
	param4
	);
	} // callseq 176
$L__BB177_2:
	mov.u32 	%r2, %ctaid.x;
	mov.u32 	%r3, %ntid.y;
	mov.u32 	%r4, %tid.y;
	mad.lo.s32 	%r5, %r2, %r3, %r4;
	mov.u32 	%r6, %nctaid.x;
	mul.lo.s32 	%r1, %r6, %r3;
	cvt.s64.s32 	%rd27, %r5;
	setp.le.s64 	%p2, %rd12, %rd27;
	@%p2 bra 	$L__BB177_5;
	mov.u32 	%r7, %tid.x;
	shl.b32 	%r8, %r7, 1;
	cvt.u64.u32 	%rd3, %r8;
	cvta.to.global.u64 	%rd4, %rd8;
	cvt.s64.s32 	%rd5, %r1;
$L__BB177_4:
	mad.lo.s64 	%rd20, %rd27, %rd9, %rd3;
	shl.b64 	%rd21, %rd20, 1;
	add.s64 	%rd22, %rd4, %rd21;
	ld.global.u16 	%rs1, [%rd22];
	// begin inline asm
	{  cvt.f32.f16 %f1, %rs1;}

	// end inline asm
	ld.global.u16 	%rs2, [%rd22+2];
	// begin inline asm
	{  cvt.f32.f16 %f2, %rs2;}

	// end inline asm
	max.f32 	%f33, %f1, 0fFF800000;
	max.f32 	%f34, %f33, %f2;
	ld.global.u16 	%rs3, [%rd22+128];
	// begin inline asm
	{  cvt.f32.f16 %f3, %rs3;}

	// end inline asm
	ld.global.u16 	%rs4, [%rd22+130];
	// begin inline asm
	{  cvt.f32.f16 %f4, %rs4;}

	// end inline asm
	max.f32 	%f35, %f34, %f3;
	max.f32 	%f36, %f35, %f4;
	ld.global.u16 	%rs5, [%rd22+256];
	// begin inline asm
	{  cvt.f32.f16 %f5, %rs5;}

	// end inline asm
	ld.global.u16 	%rs6, [%rd22+258];
	// begin inline asm
	{  cvt.f32.f16 %f6, %rs6;}

	// end inline asm
	max.f32 	%f37, %f36, %f5;
	max.f32 	%f38, %f37, %f6;
	ld.global.u16 	%rs7, [%rd22+384];
	// begin inline asm
	{  cvt.f32.f16 %f7, %rs7;}

	// end inline asm
	ld.global.u16 	%rs8, [%rd22+386];
	// begin inline asm
	{  cvt.f32.f16 %f8, %rs8;}

	// end inline asm
	max.f32 	%f39, %f38, %f7;
	max.f32 	%f40, %f39, %f8;
	ld.global.u16 	%rs9, [%rd22+512];
	// begin inline asm
	{  cvt.f32.f16 %f9, %rs9;}

	// end inline asm
	ld.global.u16 	%rs10, [%rd22+514];
	// begin inline asm
	{  cvt.f32.f16 %f10, %rs10;}

	// end inline asm
	max.f32 	%f41, %f40, %f9;
	max.f32 	%f42, %f41, %f10;
	ld.global.u16 	%rs11, [%rd22+640];
	// begin inline asm
	{  cvt.f32.f16 %f11, %rs11;}

	// end inline asm
	ld.global.u16 	%rs12, [%rd22+642];
	// begin inline asm
	{  cvt.f32.f16 %f12, %rs12;}

	// end inline asm
	max.f32 	%f43, %f42, %f11;
	max.f32 	%f44, %f43, %f12;
	ld.global.u16 	%rs13, [%rd22+768];
	// begin inline asm
	{  cvt.f32.f16 %f13, %rs13;}

	// end inline asm
	ld.global.u16 	%rs14, [%rd22+770];
	// begin inline asm
	{  cvt.f32.f16 %f14, %rs14;}

	// end inline asm
	max.f32 	%f45, %f44, %f13;
	max.f32 	%f46, %f45, %f14;
	ld.global.u16 	%rs15, [%rd22+896];
	// begin inline asm
	{  cvt.f32.f16 %f15, %rs15;}

	// end inline asm
	ld.global.u16 	%rs16, [%rd22+898];
	// begin inline asm
	{  cvt.f32.f16 %f16, %rs16;}

	// end inline asm
	max.f32 	%f47, %f46, %f15;
	max.f32 	%f48, %f47, %f16;
	mov.b32 	%r9, %f48;
	shfl.sync.bfly.b32	%r10|%p3, %r9, 16, 31, -1;
	mov.b32 	%f49, %r10;
	max.f32 	%f50, %f48, %f49;
	mov.b32 	%r11, %f50;
	shfl.sync.bfly.b32	%r12|%p4, %r11, 8, 31, -1;
	mov.b32 	%f51, %r12;
	max.f32 	%f52, %f50, %f51;
	mov.b32 	%r13, %f52;
	shfl.sync.bfly.b32	%r14|%p5, %r13, 4, 31, -1;
	mov.b32 	%f53, %r14;
	max.f32 	%f54, %f52, %f53;
	mov.b32 	%r15, %f54;
	shfl.sync.bfly.b32	%r16|%p6, %r15, 2, 31, -1;
	mov.b32 	%f55, %r16;
	max.f32 	%f56, %f54, %f55;
	mov.b32 	%r17, %f56;
	shfl.sync.bfly.b32	%r18|%p7, %r17, 1, 31, -1;
	mov.b32 	%f57, %r18;
	max.f32 	%f58, %f56, %f57;
	sub.f32 	%f59, %f1, %f58;
	fma.rn.f32 	%f60, %f59, 0f3BBB989D, 0f3F000000;
	cvt.sat.f32.f32 	%f61, %f60;
	mov.f32 	%f62, 0f4B400001;
	mov.f32 	%f63, 0f437C0000;
	fma.rm.f32 	%f64, %f61, %f63, %f62;
	add.f32 	%f65, %f64, 0fCB40007F;
	neg.f32 	%f66, %f65;
	fma.rn.f32 	%f67, %f59, 0f3FB8AA3B, %f66;
	fma.rn.f32 	%f68, %f59, 0f32A57060, %f67;
	mov.b32 	%r19, %f64;
	shl.b32 	%r20, %r19, 23;
	mov.b32 	%f69, %r20;
	ex2.approx.ftz.f32 	%f70, %f68;
	mul.f32 	%f71, %f70, %f69;
	add.f32 	%f72, %f71, 0f00000000;
	sub.f32 	%f73, %f2, %f58;
	fma.rn.f32 	%f74, %f73, 0f3BBB989D, 0f3F000000;
	cvt.sat.f32.f32 	%f75, %f74;
	fma.rm.f32 	%f76, %f75, %f63, %f62;
	add.f32 	%f77, %f76, 0fCB40007F;
	neg.f32 	%f78, %f77;
	fma.rn.f32 	%f79, %f73, 0f3FB8AA3B, %f78;
	fma.rn.f32 	%f80, %f73, 0f32A57060, %f79;
	mov.b32 	%r21, %f76;
	shl.b32 	%r22, %r21, 23;
	mov.b32 	%f81, %r22;
	ex2.approx.ftz.f32 	%f82, %f80;
	mul.f32 	%f83, %f82, %f81;
	add.f32 	%f84, %f72, %f83;
	sub.f32 	%f85, %f3, %f58;
	fma.rn.f32 	%f86, %f85, 0f3BBB989D, 0f3F000000;
	cvt.sat.f32.f32 	%f87, %f86;
	fma.rm.f32 	%f88, %f87, %f63, %f62;
	add.f32 	%f89, %f88, 0fCB40007F;
	neg.f32 	%f90, %f89;
	fma.rn.f32 	%f91, %f85, 0f3FB8AA3B, %f90;
	fma.rn.f32 	%f92, %f85, 0f32A57060, %f91;
	mov.b32 	%r23, %f88;
	shl.b32 	%r24, %r23, 23;
	mov.b32 	%f93, %r24;
	ex2.approx.ftz.f32 	%f94, %f92;
	mul.f32 	%f95, %f94, %f93;
	add.f32 	%f96, %f84, %f95;
	sub.f32 	%f97, %f4, %f58;
	fma.rn.f32 	%f98, %f97, 0f3BBB989D, 0f3F000000;
	cvt.sat.f32.f32 	%f99, %f98;
	fma.rm.f32 	%f100, %f99, %f63, %f62;
	add.f32 	%f101, %f100, 0fCB40007F;
	neg.f32 	%f102, %f101;
	fma.rn.f32 	%f103, %f97, 0f3FB8AA3B, %f102;
	fma.rn.f32 	%f104, %f97, 0f32A57060, %f103;
	mov.b32 	%r25, %f100;
	shl.b32 	%r26, %r25, 23;
	mov.b32 	%f105, %r26;
	ex2.approx.ftz.f32 	%f106, %f104;
	mul.f32 	%f107, %f106, %f105;
	add.f32 	%f108, %f96, %f107;
	sub.f32 	%f109, %f5, %f58;
	fma.rn.f32 	%f110, %f109, 0f3BBB989D, 0f3F000000;
	cvt.sat.f32.f32 	%f111, %f110;
	fma.rm.f32 	%f112, %f111, %f63, %f62;
	add.f32 	%f113, %f112, 0fCB40007F;
	neg.f32 	%f114, %f113;
	fma.rn.f32 	%f115, %f109, 0f3FB8AA3B, %f114;
	fma.rn.f32 	%f116, %f109, 0f32A57060, %f115;
	mov.b32 	%r27, %f112;
	shl.b32 	%r28, %r27, 23;
	mov.b32 	%f117, %r28;
	ex2.approx.ftz.f32 	%f118, %f116;
	mul.f32 	%f119, %f118, %f117;
	add.f32 	%f120, %f108, %f119;
	sub.f32 	%f121, %f6, %f58;
	fma.rn.f32 	%f122, %f121, 0f3BBB989D, 0f3F000000;
	cvt.sat.f32.f32 	%f123, %f122;
	fma.rm.f32 	%f124, %f123, %f63, %f62;
	add.f32 	%f125, %f124, 0fCB40007F;
	neg.f32 	%f126, %f125;
	fma.rn.f32 	%f127, %f121, 0f3FB8AA3B, %f126;
	fma.rn.f32 	%f128, %f121, 0f32A57060, %f127;
	mov.b32 	%r29, %f124;
	shl.b32 	%r30, %r29, 23;
	mov.b32 	%f129, %r30;
	ex2.approx.ftz.f32 	%f130, %f128;
	mul.f32 	%f131, %f130, %f129;
	add.f32 	%f132, %f120, %f131;
	sub.f32 	%f133, %f7, %f58;
	fma.rn.f32 	%f134, %f133, 0f3BBB989D, 0f3F000000;
	cvt.sat.f32.f32 	%f135, %f134;
	fma.rm.f32 	%f136, %f135, %f63, %f62;
	add.f32 	%f137, %f136, 0fCB40007F;
	neg.f32 	%f138, %f137;
	fma.rn.f32 	%f139, %f133, 0f3FB8AA3B, %f138;
	fma.rn.f32 	%f140, %f133, 0f32A57060, %f139;
	mov.b32 	%r31, %f136;
	shl.b32 	%r32, %r31, 23;
	mov.b32 	%f141, %r32;
	ex2.approx.ftz.f32 	%f142, %f140;
	mul.f32 	%f143, %f142, %f141;
	add.f32 	%f144, %f132, %f143;
	sub.f32 	%f145, %f8, %f58;
	fma.rn.f32 	%f146, %f145, 0f3BBB989D, 0f3F000000;
	cvt.sat.f32.f32 	%f147, %f146;
	fma.rm.f32 	%f148, %f147, %f63, %f62;
	add.f32 	%f149, %f148, 0fCB40007F;
	neg.f32 	%f150, %f149;
	fma.rn.f32 	%f151, %f145, 0f3FB8AA3B, %f150;
	fma.rn.f32 	%f152, %f145, 0f32A57060, %f151;
	mov.b32 	%r33, %f148;
	shl.b32 	%r34, %r33, 23;
	mov.b32 	%f153, %r34;
	ex2.approx.ftz.f32 	%f154, %f152;
	mul.f32 	%f155, %f154, %f153;
	add.f32 	%f156, %f144, %f155;
	sub.f32 	%f157, %f9, %f58;
	fma.rn.f32 	%f158, %f157, 0f3BBB989D, 0f3F000000;
	cvt.sat.f32.f32 	%f159, %f158;
	fma.rm.f32 	%f160, %f159, %f63, %f62;
	add.f32 	%f161, %f160, 0fCB40007F;
	neg.f32 	%f162, %f161;
	fma.rn.f32 	%f163, %f157, 0f3FB8AA3B, %f162;
	fma.rn.f32 	%f164, %f157, 0f32A57060, %f163;
	mov.b32 	%r35, %f160;
	shl.b32 	%r36, %r35, 23;
	mov.b32 	%f165, %r36;
	ex2.approx.ftz.f32 	%f166, %f164;
	mul.f32 	%f167, %f166, %f165;
	add.f32 	%f168, %f156, %f167;
	sub.f32 	%f169, %f10, %f58;
	fma.rn.f32 	%f170, %f169, 0f3BBB989D, 0f3F000000;
	cvt.sat.f32.f32 	%f171, %f170;
	fma.rm.f32 	%f172, %f171, %f63, %f62;
	add.f32 	%f173, %f172, 0fCB40007F;
	neg.f32 	%f174, %f173;
	fma.rn.f32 	%f175, %f169, 0f3FB8AA3B, %f174;
	fma.rn.f32 	%f176, %f169, 0f32A57060, %f175;
	mov.b32 	%r37, %f172;
	shl.b32 	%r38, %r37, 23;
	mov.b32 	%f177, %r38;
	ex2.approx.ftz.f32 	%f178, %f176;
	mul.f32 	%f179, %f178, %f177;
	add.f32 	%f180, %f168, %f179;
	sub.f32 	%f181, %f11, %f58;
	fma.rn.f32 	%f182, %f181, 0f3BBB989D, 0f3F000000;
	cvt.sat.f32.f32 	%f183, %f182;
	fma.rm.f32 	%f184, %f183, %f63, %f62;
	add.f32 	%f185, %f184, 0fCB40007F;
	neg.f32 	%f186, %f185;
	fma.rn.f32 	%f187, %f181, 0f3FB8AA3B, %f186;
	fma.rn.f32 	%f188, %f181, 0f32A57060, %f187;
	mov.b32 	%r39, %f184;
	shl.b32 	%r40, %r39, 23;
	mov.b32 	%f189, %r40;
	ex2.approx.ftz.f32 	%f190, %f188;
	mul.f32 	%f191, %f190, %f189;
	add.f32 	%f192, %f180, %f191;
	sub.f32 	%f193, %f12, %f58;
	fma.rn.f32 	%f194, %f193, 0f3BBB989D, 0f3F000000;
	cvt.sat.f32.f32 	%f195, %f194;
	fma.rm.f32 	%f196, %f195, %f63, %f62;
	add.f32 	%f197, %f196, 0fCB40007F;
	neg.f32 	%f198, %f197;
	fma.rn.f32 	%f199, %f193, 0f3FB8AA3B, %f198;
	fma.rn.f32 	%f200, %f193, 0f32A57060, %f199;
	mov.b32 	%r41, %f196;
	shl.b32 	%r42, %r41, 23;
	mov.b32 	%f201, %r42;
	ex2.approx.ftz.f32 	%f202, %f200;
	mul.f32 	%f203, %f202, %f201;
	add.f32 	%f204, %f192, %f203;
	sub.f32 	%f205, %f13, %f58;
	fma.rn.f32 	%f206, %f205, 0f3BBB989D, 0f3F000000;
	cvt.sat.f32.f32 	%f207, %f206;
	fma.rm.f32 	%f208, %f207, %f63, %f62;
	add.f32 	%f209, %f208, 0fCB40007F;
	neg.f32 	%f210, %f209;
	fma.rn.f32 	%f211, %f205, 0f3FB8AA3B, %f210;
	fma.rn.f32 	%f212, %f205, 0f32A57060, %f211;
	mov.b32 	%r43, %f208;
	shl.b32 	%r44, %r43, 23;
	mov.b32 	%f213, %r44;
	ex2.approx.ftz.f32 	%f214, %f212;
	mul.f32 	%f215, %f214, %f213;
	add.f32 	%f216, %f204, %f215;
	sub.f32 	%f217, %f14, %f58;
	fma.rn.f32 	%f218, %f217, 0f3BBB989D, 0f3F000000;
	cvt.sat.f32.f32 	%f219, %f218;
	fma.rm.f32 	%f220, %f219, %f63, %f62;
	add.f32 	%f221, %f220, 0fCB40007F;
	neg.f32 	%f222, %f221;
	fma.rn.f32 	%f223, %f217, 0f3FB8AA3B, %f222;
	fma.rn.f32 	%f224, %f217, 0f32A57060, %f223;
	mov.b32 	%r45, %f220;
	shl.b32 	%r46, %r45, 23;
	mov.b32 	%f225, %r46;
	ex2.approx.ftz.f32 	%f226, %f224;
	mul.f32 	%f227, %f226, %f225;
	add.f32 	%f228, %f216, %f227;
	sub.f32 	%f229, %f15, %f58;
	fma.rn.f32 	%f230, %f229, 0f3BBB989D, 0f3F000000;
	cvt.sat.f32.f32 	%f231, %f230;
	fma.rm.f32 	%f232, %f231, %f63, %f62;
	add.f32 	%f233, %f232, 0fCB40007F;
	neg.f32 	%f234, %f233;
	fma.rn.f32 	%f235, %f229, 0f3FB8AA3B, %f234;
	fma.rn.f32 	%f236, %f229, 0f32A57060, %f235;
	mov.b32 	%r47, %f232;
	shl.b32 	%r48, %r47, 23;
	mov.b32 	%f237, %r48;
	ex2.approx.ftz.f32 	%f238, %f236;
	mul.f32 	%f239, %f238, %f237;
	add.f32 	%f240, %f228, %f239;
	sub.f32 	%f241, %f16, %f58;
	fma.rn.f32 	%f242, %f241, 0f3BBB989D, 0f3F000000;
	cvt.sat.f32.f32 	%f243, %f242;
	fma.rm.f32 	%f244, %f243, %f63, %f62;
	add.f32 	%f245, %f244, 0fCB40007F;
	neg.f32 	%f246, %f245;
	fma.rn.f32 	%f247, %f241, 0f3FB8AA3B, %f246;
	fma.rn.f32 	%f248, %f241, 0f32A57060, %f247;
	mov.b32 	%r49, %f244;
	shl.b32 	%r50, %r49, 23;
	mov.b32 	%f249, %r50;
	ex2.approx.ftz.f32 	%f250, %f248;
	mul.f32 	%f251, %f250, %f249;
	add.f32 	%f252, %f240, %f251;
	mov.b32 	%r51, %f252;
	shfl.sync.bfly.b32	%r52|%p8, %r51, 16, 31, -1;
	mov.b32 	%f253, %r52;
	add.f32 	%f254, %f252, %f253;
	mov.b32 	%r53, %f254;
	shfl.sync.bfly.b32	%r54|%p9, %r53, 8, 31, -1;
	mov.b32 	%f255, %r54;
	add.f32 	%f256, %f254, %f255;
	mov.b32 	%r55, %f256;
	shfl.sync.bfly.b32	%r56|%p10, %r55, 4, 31, -1;
	mov.b32 	%f257, %r56;
	add.f32 	%f258, %f256, %f257;
	mov.b32 	%r57, %f258;
	shfl.sync.bfly.b32	%r58|%p11, %r57, 2, 31, -1;
	mov.b32 	%f259, %r58;
	add.f32 	%f260, %f258, %f259;
	mov.b32 	%r59, %f260;
	shfl.sync.bfly.b32	%r60|%p12, %r59, 1, 31, -1;
	mov.b32 	%f261, %r60;
	add.f32 	%f262, %f260, %f261;
	div.rn.f32 	%f17, %f71, %f262;
	div.rn.f32 	%f18, %f83, %f262;
	div.rn.f32 	%f19, %f95, %f262;
	div.rn.f32 	%f20, %f107, %f262;
	div.rn.f32 	%f21, %f119, %f262;
	div.rn.f32 	%f22, %f131, %f262;
	div.rn.f32 	%f23, %f143, %f262;
	div.rn.f32 	%f24, %f155, %f262;
	div.rn.f32 	%f25, %f167, %f262;
	div.rn.f32 	%f26, %f179, %f262;
	div.rn.f32 	%f27, %f191, %f262;
	div.rn.f32 	%f28, %f203, %f262;
	div.rn.f32 	%f29, %f215, %f262;
	div.rn.f32 	%f30, %f227, %f262;
	div.rn.f32 	%f31, %f239, %f262;
	div.rn.f32 	%f32, %f251, %f262;
	mad.lo.s64 	%rd23, %rd27, %rd11, %rd3;
	// begin inline asm
	{  cvt.rn.f16.f32 %rs17, %f17;}

	// end inline asm
	cvta.to.global.u64 	%rd24, %rd10;
	shl.b64 	%rd25, %rd23, 1;
	add.s64 	%rd26, %rd24, %rd25;
	st.global.u16 	[%rd26], %rs17;
	// begin inline asm
	{  cvt.rn.f16.f32 %rs18, %f18;}

	// end inline asm
	st.global.u16 	[%rd26+2], %rs18;
	// begin inline asm
	{  cvt.rn.f16.f32 %rs19, %f19;}

	// end inline asm
	st.global.u16 	[%rd26+128], %rs19;
	// begin inline asm
	{  cvt.rn.f16.f32 %rs20, %f20;}

	// end inline asm
	st.global.u16 	[%rd26+130], %rs20;
	// begin inline asm
	{  cvt.rn.f16.f32 %rs21, %f21;}

	// end inline asm
	st.global.u16 	[%rd26+256], %rs21;
	// begin inline asm
	{  cvt.rn.f16.f32 %rs22, %f22;}

	// end inline asm
	st.global.u16 	[%rd26+258], %rs22;
	// begin inline asm
	{  cvt.rn.f16.f32 %rs23, %f23;}

	// end inline asm
	st.global.u16 	[%rd26+384], %rs23;
	// begin inline asm
	{  cvt.rn.f16.f32 %rs24, %f24;}

	// end inline asm
	st.global.u16 	[%rd26+386], %rs24;
	// begin inline asm
	{  cvt.rn.f16.f32 %rs25, %f25;}

	// end inline asm
	st.global.u16 	[%rd26+512], %rs25;
	// begin inline asm
	{  cvt.rn.f16.f32 %rs26, %f26;}

	// end inline asm
	st.global.u16 	[%rd26+514], %rs26;
	// begin inline asm
	{  cvt.rn.f16.f32 %rs27, %f27;}

	// end inline asm
	st.global.u16 	[%rd26+640], %rs27;
	// begin inline asm
	{  cvt.rn.f16.f32 %rs28, %f28;}

	// end inline asm
	st.global.u16 	[%rd26+642], %rs28;
	// begin inline asm
	{  cvt.rn.f16.f32 %rs29, %f29;}

	// end inline asm
	st.global.u16 	[%rd26+768], %rs29;
	// begin inline asm
	{  cvt.rn.f16.f32 %rs30, %f30;}

	// end inline asm
	st.global.u16 	[%rd26+770], %rs30;
	// begin inline asm
	{  cvt.rn.f16.f32 %rs31, %f31;}

	// end inline asm
	st.global.u16 	[%rd26+896], %rs31;
	// begin inline asm
	{  cvt.rn.f16.f32 %rs32, %f32;}

	// end inline asm
	st.global.u16 	[%rd26+898], %rs32;
	add.s64 	%rd27, %rd27, %rd5;
	setp.lt.s64 	%p13, %rd27, %rd12;
	@%p13 bra 	$L__BB177_4;
$L__BB177_5:
	ret;

}
	// .globl	_ZN7oneflow4cuda7softmax15SoftmaxWarpImplI10SimpleLoadI6__halffE11SimpleStoreIS4_fEfLi2ELi16ELi32ELi1ELb1ELNS1_9AlgorithmE0EEEvT_T0_ll
.visible .entry _ZN7oneflow4cuda7softmax15SoftmaxWarpImplI10SimpleLoadI6__halffE11SimpleStoreIS4_fEfLi2ELi16ELi32ELi1ELb1ELNS1_9AlgorithmE0EEEvT_T0_ll(
	.param .align 8 .b8 _ZN7oneflow4cuda7softmax15SoftmaxWarpImplI10SimpleLoadI6__halffE11SimpleStoreIS4_fEfLi2ELi16ELi32ELi1ELb1ELNS1_9AlgorithmE0EEEvT_T0_ll_param_0[16],
	.param .align 8 .b8 _ZN7oneflow4cuda7softmax15SoftmaxWarpImplI10SimpleLoadI6__halffE11SimpleStoreIS4_fEfLi2ELi16ELi32ELi1ELb1ELNS1_9AlgorithmE0EEEvT_T0_ll_param_1[16],
	.param .u64 _ZN7oneflow4cuda7softmax15SoftmaxWarpImplI10SimpleLoadI6__halffE11SimpleStoreIS4_fEfLi2ELi16ELi32ELi1ELb1ELNS1_9AlgorithmE0EEEvT_T0_ll_param_2,
	.param .u64 _ZN7oneflow4cuda7softmax15SoftmaxWarpImplI10SimpleLoadI6__halffE11SimpleStoreIS4_fEfLi2ELi16ELi32ELi1ELb1ELNS1_9AlgorithmE0EEEvT_T0_ll_param_3
)
{
	.reg .pred 	%p<30>;
	.reg .b16 	%rs<33>;
	.reg .b32 	%r<68>;
	.reg .b32 	%f<351>;
	.reg .b64 	%rd<38>;

	ld.param.u64 	%rd20, [_ZN7oneflow4cuda7softmax15SoftmaxWarpImplI10SimpleLoadI6__halffE11SimpleStoreIS4_fEfLi2ELi16ELi32ELi1ELb1ELNS1_9AlgorithmE0EEEvT_T0_ll_param_1+8];
	ld.param.u64 	%rd19, [_ZN7oneflow4cuda7softmax15SoftmaxWarpImplI10SimpleLoadI6__halffE11SimpleStoreIS4_fEfLi2ELi16ELi32ELi1ELb1ELNS1_9AlgorithmE0EEEvT_T0_ll_param_1];
	ld.param.u64 	%rd18, [_ZN7oneflow4cuda7softmax15SoftmaxWarpImplI10SimpleLoadI6__halffE11SimpleStoreIS4_fEfLi2ELi16ELi32ELi1ELb1ELNS1_9AlgorithmE0EEEvT_T0_ll_param_0+8];
	ld.param.u64 	%rd17, [_ZN7oneflow4cuda7softmax15SoftmaxWarpImplI10SimpleLoadI6__halffE11SimpleStoreIS4_fEfLi2ELi16ELi32ELi1ELb1ELNS1_9AlgorithmE0EEEvT_T0_ll_param_0];
	ld.param.u64 	%rd21, [_ZN7oneflow4cuda7softmax15SoftmaxWarpImplI10SimpleLoadI6__halffE11SimpleStoreIS4_fEfLi2ELi16ELi32ELi1ELb1ELNS1_9AlgorithmE0EEEvT_T0_ll_param_2];
	ld.param.u64 	%rd22, [_ZN7oneflow4cuda7softmax15SoftmaxWarpImplI10SimpleLoadI6__halffE11SimpleStoreIS4_fEfLi2ELi16ELi32ELi1ELb1ELNS1_9AlgorithmE0EEEvT_T0_ll_param_3];
	cvta.to.global.u64 	%rd1, %rd17;
	setp.lt.s64 	%p1, %rd22, 513;
	@%p1 bra 	$L__BB178_2;
	mov.u64 	%rd23, $str;
	cvta.global.u64 	%rd24, %rd23;
	mov.u64 	%rd25, $str$1;
	cvta.global.u64 	%rd26, %rd25;
	mov.u64 	%rd27, __unnamed_178;
	cvta.global.u64 	%rd28, %rd27;
	{ // callseq 177, 0
	.param .b64 param0;
	st.param.b64 	[param0], %rd24;
	.param .b64 param1;
	st.param.b64 	[param1], %rd26;
	.param .b32 param2;
	st.param.b32 	[param2], 228;
	.param .b64 param3;
	st.param.b64 	[param3], %rd28;
	.param .b64 param4;
	st.param.b64 	[param4], 1;
	call.uni 
	__assertfail, 
	(
	param0, 
	param1, 
	param2, 
	param3, 
	param4
	);
	} // callseq 177
$L__BB178_2:
	mov.u32 	%r2, %ctaid.x;
	mov.u32 	%r3, %ntid.y;
	mov.u32 	%r4, %tid.y;
	mad.lo.s32 	%r5, %r2, %r3, %r4;
	mov.u32 	%r6, %nctaid.x;
	mul.lo.s32 	%r1, %r6, %r3;
	cvt.s64.s32 	%rd37, %r5;
	setp.le.s64 	%p2, %rd21, %rd37;
	@%p2 bra 	$L__BB178_37;
	mov.u32 	%r7, %tid.x;
	shl.b32 	%r8, %r7, 1;
	cvt.u64.u32 	%rd3, %r8;
	add.s32 	%r9, %r8, 64;
	cvt.u64.u32 	%rd4, %r9;
	add.s32 	%r10, %r8, 128;
	cvt.u64.u32 	%rd5, %r10;
	add.s32 	%r11, %r8, 192;
	cvt.u64.u32 	%rd6, %r11;
	add.s32 	%r12, %r8, 256;
	cvt.u64.u32 	%rd7, %r12;
	add.s32 	%r13, %r8, 320;
	cvt.u64.u32 	%rd8, %r13;
	add.s32 	%r14, %r8, 384;
	cvt.u64.u32 	%rd9, %r14;
	add.s32 	%r15, %r8, 448;
	cvt.u64.u32 	%rd10, %r15;
	cvt.s64.s32 	%rd11, %r1;
$L__BB178_4:
	setp.le.s64 	%p3, %rd22, %rd3;
	mul.lo.s64 	%rd13, %rd37, %rd18;
	mov.f32 	%f327, 0fFF800000;
	mov.f32 	%f328, %f327;
	mov.f32 	%f332, %f327;
	@%p3 bra 	$L__BB178_6;
	add.s64 	%rd29, %rd13, %rd3;
	shl.b64 	%rd30, %rd29, 1;
	add.s64 	%rd31, %rd1, %rd30;
	ld.global.u16 	%rs1, [%rd31];
	// begin inline asm
	{  cvt.f32.f16 %f328, %rs1;}

	// end inline asm
	ld.global.u16 	%rs2, [%rd31+2];
	// begin inline asm
	{  cvt.f32.f16 %f327, %rs2;}

	// end inline asm
	max.f32 	%f68, %f328, 0fFF800000;
	max.f32 	%f332, %f68, %f327;
$L__BB178_6:
	setp.le.s64 	%p4, %rd22, %rd4;
	add.s64 	%rd32, %rd13, %rd3;
	shl.b64 	%rd33, %rd32, 1;
	add.s64 	%rd14, %rd1, %rd33;
	mov.f32 	%f330, 0fFF800000;
	mov.f32 	%f331, %f330;
	@%p4 bra 	$L__BB178_8;
	ld.global.u16 	%rs3, [%rd14+128];
	// begin inline asm
	{  cvt.f32.f16 %f331, %rs3;}

	// end inline asm
	ld.global.u16 	%rs4, [%rd14+130];
	// begin inline asm
	{  cvt.f32.f16 %f330, %rs4;}

	// end inline asm
	max.f32 	%f72, %f332, %f331;
	max.f32 	%f332, %f72, %f330;
$L__BB178_8:
	setp.le.s64 	%p5, %rd22, %rd5;
	mov.f32 	%f333, 0fFF800000;
	mov.f32 	%f334, %f333;
	@%p5 bra 	$L__BB178_10;
	ld.global.u16 	%rs5, [%rd14+256];
	// begin inline asm
	{  cvt.f32.f16 %f334, %rs5;}

	// end inline asm
	ld.global.u16 	%rs6, [%rd14+258];
	// begin inline asm
	{  cvt.f32.f16 %f333, %rs6;}

	// end inline asm
	max.f32 	%f76, %f332, %f334;
	max.f32 	%f332, %f76, %f333;
$L__BB178_10:
	setp.le.s64 	%p6, %rd22, %rd6;
	mov.f32 	%f336, 0fFF800000;
	mov.f32 	%f337, %f336;
	@%p6 bra 	$L__BB178_12;
	ld.global.u16 	%rs7, [%rd14+384];
	// begin inline asm
	{  cvt.f32.f16 %f337, %rs7;}

	// end inline asm
	ld.global.u16 	%rs8, [%rd14+386];
	// begin inline asm
	{  cvt.f32.f16 %f336, %rs8;}

	// end inline asm
	max.f32 	%f80, %f332, %f337;
	max.f32 	%f332, %f80, %f336;
$L__BB178_12:
	setp.le.s64 	%p7, %rd22, %rd7;
	mov.f32 	%f339, 0fFF800000;
	mov.f32 	%f340, %f339;
	@%p7 bra 	$L__BB178_14;
	ld.global.u16 	%rs9, [%rd14+512];
	// begin inline asm
	{  cvt.f32.f16 %f340, %rs9;}

	// end inline asm
	ld.global.u16 	%rs10, [%rd14+514];
	// begin inline asm
	{  cvt.f32.f16 %f339, %rs10;}

	// end inline asm
	max.f32 	%f84, %f332, %f340;
	max.f32 	%f332, %f84, %f339;
$L__BB178_14:
	setp.le.s64 	%p8, %rd22, %rd8;
	mov.f32 	%f342, 0fFF800000;
	mov.f32 	%f343, %f342;
	@%p8 bra 	$L__BB178_16;
	ld.global.u16 	%rs11, [%rd14+640];
	// begin inline asm
	{  cvt.f32.f16 %f343, %rs11;}

	// end inline asm
	ld.global.u16 	%rs12, [%rd14+642];
	// begin inline asm
	{  cvt.f32.f16 %f342, %rs12;}

	// end inline asm
	max.f32 	%f88, %f332, %f343;
	max.f32 	%f332, %f88, %f342;
$L__BB178_16:
	setp.le.s64 	%p9, %rd22, %rd9;
	mov.f32 	%f345, 0fFF800000;
	mov.f32 	%f346, %f345;
	@%p9 bra 	$L__BB178_18;
	ld.global.u16 	%rs13, [%rd14+768];
	// begin inline asm
	{  cvt.f32.f16 %f346, %rs13;}

	// end inline asm
	ld.global.u16 	%rs14, [%rd14+770];
	// begin inline asm
	{  cvt.f32.f16 %f345, %rs14;}

	// end inline asm
	max.f32 	%f92, %f332, %f346;
	max.f32 	%f332, %f92, %f345;
$L__BB178_18:
	setp.le.s64 	%p10, %rd22, %rd10;
	mov.f32 	%f348, 0fFF800000;
	mov.f32 	%f349, %f348;
	@%p10 bra 	$L__BB178_20;
	ld.global.u16 	%rs15, [%rd14+896];
	// begin inline asm
	{  cvt.f32.f16 %f349, %rs15;}

	// end inline asm
	ld.global.u16 	%rs16, [%rd14+898];
	// begin inline asm
	{  cvt.f32.f16 %f348, %rs16;}

	// end inline asm
	max.f32 	%f96, %f332, %f349;
	max.f32 	%f332, %f96, %f348;
$L__BB178_20:
	setp.le.s64 	%p11, %rd22, %rd3;
	mov.b32 	%r16, %f332;
	shfl.sync.bfly.b32	%r17|%p12, %r16, 16, 31, -1;
	mov.b32 	%f97, %r17;
	max.f32 	%f98, %f332, %f97;
	mov.b32 	%r18, %f98;
	shfl.sync.bfly.b32	%r19|%p13, %r18, 8, 31, -1;
	mov.b32 	%f99, %r19;
	max.f32 	%f100, %f98, %f99;
	mov.b32 	%r20, %f100;
	shfl.sync.bfly.b32	%r21|%p14, %r20, 4, 31, -1;
	mov.b32 	%f101, %r21;
	max.f32 	%f102, %f100, %f101;
	mov.b32 	%r22, %f102;
	shfl.sync.bfly.b32	%r23|%p15, %r22, 2, 31, -1;
	mov.b32 	%f103, %r23;
	max.f32 	%f104, %f102, %f103;
	mov.b32 	%r24, %f104;
	shfl.sync.bfly.b32	%r25|%p16, %r24, 1, 31, -1;
	mov.b32 	%f105, %r25;
	max.f32 	%f106, %f104, %f105;
	sub.f32 	%f107, %f328, %f106;
	fma.rn.f32 	%f108, %f107, 0f3BBB989D, 0f3F000000;
	cvt.sat.f32.f32 	%f109, %f108;
	mov.f32 	%f110, 0f4B400001;
	mov.f32 	%f111, 0f437C0000;
	fma.rm.f32 	%f112, %f109, %f111, %f110;
	add.f32 	%f113, %f112, 0fCB40007F;
	neg.f32 	%f114, %f113;
	fma.rn.f32 	%f115, %f107, 0f3FB8AA3B, %f114;
	fma.rn.f32 	%f116, %f107, 0f32A57060, %f115;
	mov.b32 	%r26, %f112;
	shl.b32 	%r27, %r26, 23;
	mov.b32 	%f117, %r27;
	ex2.approx.ftz.f32 	%f118, %f116;
	mul.f32 	%f119, %f118, %f117;
	add.f32 	%f120, %f119, 0f00000000;
	sub.f32 	%f121, %f327, %f106;
	fma.rn.f32 	%f122, %f121, 0f3BBB989D, 0f3F000000;
	cvt.sat.f32.f32 	%f123, %f122;
	fma.rm.f32 	%f124, %f123, %f111, %f110;
	add.f32 	%f125, %f124, 0fCB40007F;
	neg.f32 	%f126, %f125;
	fma.rn.f32 	%f127, %f121, 0f3FB8AA3B, %f126;
	fma.rn.f32 	%f128, %f121, 0f32A57060, %f127;
	mov.b32 	%r28, %f124;
	shl.b32 	%r29, %r28, 23;
	mov.b32 	%f129, %r29;
	ex2.approx.ftz.f32 	%f130, %f128;
	mul.f32 	%f131, %f130, %f129;
	add.f32 	%f132, %f120, %f131;
	sub.f32 	%f133, %f331, %f106;
	fma.rn.f32 	%f134, %f133, 0f3BBB989D, 0f3F000000;
	cvt.sat.f32.f32 	%f135, %f134;
	fma.rm.f32 	%f136, %f135, %f111, %f110;
	add.f32 	%f137, %f136, 0fCB40007F;
	neg.f32 	%f138, %f137;
	fma.rn.f32 	%f139, %f133, 0f3FB8AA3B, %f138;
	fma.rn.f32 	%f140, %f133, 0f32A57060, %f139;
	mov.b32 	%r30, %f136;
	shl.b32 	%r31, %r30, 23;
	mov.b32 	%f141, %r31;
	ex2.approx.ftz.f32 	%f142, %f140;
	mul.f32 	%f143, %f142, %f141;
	add.f32 	%f144, %f132, %f143;
	sub.f32 	%f145, %f330, %f106;
	fma.rn.f32 	%f146, %f145, 0f3BBB989D, 0f3F000000;
	cvt.sat.f32.f32 	%f147, %f146;
	fma.rm.f32 	%f148, %f147, %f111, %f110;
	add.f32 	%f149, %f148, 0fCB40007F;
	neg.f32 	%f150, %f149;
	fma.rn.f32 	%f151, %f145, 0f3FB8AA3B, %f150;
	fma.rn.f32 	%f152, %f145, 0f32A57060, %f151;
	mov.b32 	%r32, %f148;
	shl.b32 	%r33, %r32, 23;
	mov.b32 	%f153, %r33;
	ex2.approx.ftz.f32 	%f154, %f152;
	mul.f32 	%f155, %f154, %f153;
	add.f32 	%f156, %f144, %f155;
	sub.f32 	%f157, %f334, %f106;
	fma.rn.f32 	%f158, %f157, 0f3BBB989D, 0f3F000000;
	cvt.sat.f32.f32 	%f159, %f158;
	fma.rm.f32 	%f160, %f159, %f111, %f110;
	add.f32 	%f161, %f160, 0fCB40007F;
	neg.f32 	%f162, %f161;
	fma.rn.f32 	%f163, %f157, 0f3FB8AA3B, %f162;
	fma.rn.f32 	%f164, %f157, 0f32A57060, %f163;
	mov.b32 	%r34, %f160;
	shl.b32 	%r35, %r34, 23;
	mov.b32 	%f165, %r35;
	ex2.approx.ftz.f32 	%f166, %f164;
	mul.f32 	%f167, %f166, %f165;
	add.f32 	%f168, %f156, %f167;
	sub.f32 	%f169, %f333, %f106;
	fma.rn.f32 	%f170, %f169, 0f3BBB989D, 0f3F000000;
	cvt.sat.f32.f32 	%f171, %f170;
	fma.rm.f32 	%f172, %f171, %f111, %f110;
	add.f32 	%f173, %f172, 0fCB40007F;
	neg.f32 	%f174, %f173;
	fma.rn.f32 	%f175, %f169, 0f3FB8AA3B, %f174;
	fma.rn.f32 	%f176, %f169, 0f32A57060, %f175;
	mov.b32 	%r36, %f172;
	shl.b32 	%r37, %r36, 23;
	mov.b32 	%f177, %r37;
	ex2.approx.ftz.f32 	%f178, %f176;
	mul.f32 	%f179, %f178, %f177;
	add.f32 	%f180, %f168, %f179;
	sub.f32 	%f181, %f337, %f106;
	fma.rn.f32 	%f182, %f181, 0f3BBB989D, 0f3F000000;
	cvt.sat.f32.f32 	%f183, %f182;
	fma.rm.f32 	%f184, %f183, %f111, %f110;
	add.f32 	%f185, %f184, 0fCB40007F;
	neg.f32 	%f186, %f185;
	fma.rn.f32 	%f187, %f181, 0f3FB8AA3B, %f186;
	fma.rn.f32 	%f188, %f181, 0f32A57060, %f187;
	mov.b32 	%r38, %f184;
	shl.b32 	%r39, %r38, 23;
	mov.b32 	%f189, %r39;
	ex2.approx.ftz.f32 	%f190, %f188;
	mul.f32 	%f191, %f190, %f189;
	add.f32 	%f192, %f180, %f191;
	sub.f32 	%f193, %f336, %f106;
	fma.rn.f32 	%f194, %f193, 0f3BBB989D, 0f3F000000;
	cvt.sat.f32.f32 	%f195, %f194;
	fma.rm.f32 	%f196, %f195, %f111, %f110;
	add.f32 	%f197, %f196, 0fCB40007F;
	neg.f32 	%f198, %f197;
	fma.rn.f32 	%f199, %f193, 0f3FB8AA3B, %f198;
	fma.rn.f32 	%f200, %f193, 0f32A57060, %f199;
	mov.b32 	%r40, %f196;
	shl.b32 	%r41, %r40, 23;
	mov.b32 	%f201, %r41;
	ex2.approx.ftz.f32 	%f202, %f200;
	mul.f32 	%f203, %f202, %f201;
	add.f32 	%f204, %f192, %f203;
	sub.f32 	%f205, %f340, %f106;
	fma.rn.f32 	%f206, %f205, 0f3BBB989D, 0f3F000000;
	cvt.sat.f32.f32 	%f207, %f206;
	fma.rm.f32 	%f208, %f207, %f111, %f110;
	add.f32 	%f209, %f208, 0fCB40007F;
	neg.f32 	%f210, %f209;
	fma.rn.f32 	%f211, %f205, 0f3FB8AA3B, %f210;
	fma.rn.f32 	%f212, %f205, 0f32A57060, %f211;
	mov.b32 	%r42, %f208;
	shl.b32 	%r43, %r42, 23;
	mov.b32 	%f213, %r43;
	ex2.approx.ftz.f32 	%f214, %f212;
	mul.f32 	%f215, %f214, %f213;
	add.f32 	%f216, %f204, %f215;
	sub.f32 	%f217, %f339, %f106;
	fma.rn.f32 	%f218, %f217, 0f3BBB989D, 0f3F000000;
	cvt.sat.f32.f32 	%f219, %f218;
	fma.rm.f32 	%f220, %f219, %f111, %f110;
	add.f32 	%f221, %f220, 0fCB40007F;
	neg.f32 	%f222, %f221;
	fma.rn.f32 	%f223, %f217, 0f3FB8AA3B, %f222;
	fma.rn.f32 	%f224, %f217, 0f32A57060, %f223;
	mov.b32 	%r44, %f220;
	shl.b32 	%r45, %r44, 23;
	mov.b32 	%f225, %r45;
	ex2.approx.ftz.f32 	%f226, %f224;
	mul.f32 	%f227, %f226, %f225;
	add.f32 	%f228, %f216, %f227;
	sub.f32 	%f229, %f343, %f106;
	fma.rn.f32 	%f230, %f229, 0f3BBB989D, 0f3F000000;
	cvt.sat.f32.f32 	%f231, %f230;
	fma.rm.f32 	%f232, %f231, %f111, %f110;
	add.f32 	%f233, %f232, 0fCB40007F;
	neg.f32 	%f234, %f233;
	fma.rn.f32 	%f235, %f229, 0f3FB8AA3B, %f234;
	fma.rn.f32 	%f236, %f229, 0f32A57060, %f235;
	mov.b32 	%r46, %f232;
	shl.b32 	%r47, %r46, 23;
	mov.b32 	%f237, %r47;
	ex2.approx.ftz.f32 	%f238, %f236;
	mul.f32 	%f239, %f238, %f237;
	add.f32 	%f240, %f228, %f239;
	sub.f32 	%f241, %f342, %f106;
	fma.rn.f32 	%f242, %f241, 0f3BBB989D, 0f3F000000;
	cvt.sat.f32.f32 	%f243, %f242;
	fma.rm.f32 	%f244, %f243, %f111, %f110;
	add.f32 	%f245, %f244, 0fCB40007F;
	neg.f32 	%f246, %f245;
	fma.rn.f32 	%f247, %f241, 0f3FB8AA3B, %f246;
	fma.rn.f32 	%f248, %f241, 0f32A57060, %f247;
	mov.b32 	%r48, %f244;
	shl.b32 	%r49, %r48, 23;
	mov.b32 	%f249, %r49;
	ex2.approx.ftz.f32 	%f250, %f248;
	mul.f32 	%f251, %f250, %f249;
	add.f32 	%f252, %f240, %f251;
	sub.f32 	%f253, %f346, %f106;
	fma.rn.f32 	%f254, %f253, 0f3BBB989D, 0f3F000000;
	cvt.sat.f32.f32 	%f255, %f254;
	fma.rm.f32 	%f256, %f255, %f111, %f110;
	add.f32 	%f257, %f256, 0fCB40007F;
	neg.f32 	%f258, %f257;
	fma.rn.f32 	%f259, %f253, 0f3FB8AA3B, %f258;
	fma.rn.f32 	%f260, %f253, 0f32A57060, %f259;
	mov.b32 	%r50, %f256;
	shl.b32 	%r51, %r50, 23;
	mov.b32 	%f261, %r51;
	ex2.approx.ftz.f32 	%f262, %f260;
	mul.f32 	%f263, %f262, %f261;
	add.f32 	%f264, %f252, %f263;
	sub.f32 	%f265, %f345, %f106;
	fma.rn.f32 	%f266, %f265, 0f3BBB989D, 0f3F000000;
	cvt.sat.f32.f32 	%f267, %f266;
	fma.rm.f32 	%f268, %f267, %f111, %f110;
	add.f32 	%f269, %f268, 0fCB40007F;
	neg.f32 	%f270, %f269;
	fma.rn.f32 	%f271, %f265, 0f3FB8AA3B, %f270;
	fma.rn.f32 	%f272, %f265, 0f32A57060, %f271;
	mov.b32 	%r52, %f268;
	shl.b32 	%r53, %r52, 23;
	mov.b32 	%f273, %r53;
	ex2.approx.ftz.f32 	%f274, %f272;
	mul.f32 	%f275, %f274, %f273;
	add.f32 	%f276, %f264, %f275;
	sub.f32 	%f277, %f349, %f106;
	fma.rn.f32 	%f278, %f277, 0f3BBB989D, 0f3F000000;
	cvt.sat.f32.f32 	%f279, %f278;
	fma.rm.f32 	%f280, %f279, %f111, %f110;
	add.f32 	%f281, %f280, 0fCB40007F;
	neg.f32 	%f282, %f281;
	fma.rn.f32 	%f283, %f277, 0f3FB8AA3B, %f282;
	fma.rn.f32 	%f284, %f277, 0f32A57060, %f283;
	mov.b32 	%r54, %f280;
	shl.b32 	%r55, %r54, 23;
	mov.b32 	%f285, %r55;
	ex2.approx.ftz.f32 	%f286, %f284;
	mul.f32 	%f287, %f286, %f285;
	add.f32 	%f288, %f276, %f287;
	sub.f32 	%f289, %f348, %f106;
	fma.rn.f32 	%f290, %f289, 0f3BBB989D, 0f3F000000;
	cvt.sat.f32.f32 	%f291, %f290;
	fma.rm.f32 	%f292, %f291, %f111, %f110;
	add.f32 	%f293, %f292, 0fCB40007F;
	neg.f32 	%f294, %f293;
	fma.rn.f32 	%f295, %f289, 0f3FB8AA3B, %f294;
	fma.rn.f32 	%f296, %f289, 0f32A57060, %f295;
	mov.b32 	%r56, %f292;
	shl.b32 	%r57, %r56, 23;
	mov.b32 	%f297, %r57;
	ex2.approx.ftz.f32 	%f298, %f296;
	mul.f32 	%f299, %f298, %f297;
	add.f32 	%f300, %f288, %f299;
	mov.b32 	%r58, %f300;
	shfl.sync.bfly.b32	%r59|%p17, %r58, 16, 31, -1;
	mov.b32 	%f301, %r59;
	add.f32 	%f302, %f300, %f301;
	mov.b32 	%r60, %f302;
	shfl.sync.bfly.b32	%r61|%p18, %r60, 8, 31, -1;
	mov.b32 	%f303, %r61;
	add.f32 	%f304, %f302, %f303;
	mov.b32 	%r62, %f304;
	shfl.sync.bfly.b32	%r63|%p19, %r62, 4, 31, -1;
	mov.b32 	%f305, %r63;
	add.f32 	%f306, %f304, %f305;
	mov.b32 	%r64, %f306;
	shfl.sync.bfly.b32	%r65|%p20, %r64, 2, 31, -1;
	mov.b32 	%f307, %r65;
	add.f32 	%f308, %f306, %f307;
	mov.b32 	%r66, %f308;
	shfl.sync.bfly.b32	%r67|%p21, %r66, 1, 31, -1;
	mov.b32 	%f309, %r67;
	add.f32 	%f310, %f308, %f309;
	div.rn.f32 	%f49, %f119, %f310;
	div.rn.f32 	%f50, %f131, %f310;
	div.rn.f32 	%f51, %f143, %f310;
	div.rn.f32 	%f52, %f155, %f310;
	div.rn.f32 	%f53, %f167, %f310;
	div.rn.f32 	%f54, %f179, %f310;
	div.rn.f32 	%f55, %f191, %f310;
	div.rn.f32 	%f56, %f203, %f310;
	div.rn.f32 	%f57, %f215, %f310;
	div.rn.f32 	%f58, %f227, %f310;
	div.rn.f32 	%f59, %f239, %f310;
	div.rn.f32 	%f60, %f251, %f310;
	div.rn.f32 	%f61, %f263, %f310;
	div.rn.f32 	%f62, %f275, %f310;
	div.rn.f32 	%f63, %f287, %f310;
	div.rn.f32 	%f64, %f299, %f310;
	mad.lo.s64 	%rd34, %rd37, %rd20, %rd3;
	cvta.to.global.u64 	%rd35, %rd19;
	shl.b64 	%rd36, %rd34, 1;
	add.s64 	%rd15, %rd35, %rd36;
	@%p11 bra 	$L__BB178_22;
	// begin inline asm
	{  cvt.rn.f16.f32 %rs17, %f49;}

	// end inline asm
	st.global.u16 	[%rd15], %rs17;
	// begin inline asm
	{  cvt.rn.f16.f32 %rs18, %f50;}

	// end inline asm
	st.global.u16 	[%rd15+2], %rs18;
$L__BB178_22:
	setp.le.s64 	%p22, %rd22, %rd4;
	@%p22 bra 	$L__BB178_24;
	// begin inline asm
	{  cvt.rn.f16.f32 %rs19, %f51;}

	// end inline asm
	st.global.u16 	[%rd15+128], %rs19;
	// begin inline asm
	{  cvt.rn.f16.f32 %rs20, %f52;}

	// end inline asm
	st.global.u16 	[%rd15+130], %rs20;
$L__BB178_24:
	setp.le.s64 	%p23, %rd22, %rd5;
	@%p23 bra 	$L__BB178_26;
	// begin inline asm
	{  cvt.rn.f16.f32 %rs21, %f53;}

	// end inline asm
	st.global.u16 	[%rd15+256], %rs21;
	// begin inline asm
	{  cvt.rn.f16.f32 %rs22, %f54;}

	// end inline asm
	st.global.u16 	[%rd15+258], %rs22;
$L__BB178_26:
	setp.le.s64 	%p24, %rd22, %rd6;
	@%p24 bra 	$L__BB178_28;
	// begin inline asm
	{  cvt.rn.f16.f32 %rs23, %f55;}

	// end inline asm
	st.global.u16 	[%rd15+384], %rs23;
	// begin inline asm
	{  cvt.rn.f16.f32 %rs24, %f56;}

	// end inline asm
	st.global.u16 	[%rd15+386], %rs24;
$L__BB178_28:
	setp.le.s64 	%p25, %rd22, %rd7;
	@%p25 bra 	$L__BB178_30;
	// begin inline asm
	{  cvt.rn.f16.f32 %rs25, %f57;}

	// end inline asm
	st.global.u16 	[%rd15+512], %rs25;
	// begin inline asm
	{  cvt.rn.f16.f32 %rs26, %f58;}

	// end inline asm
	st.global.u16 	[%rd15+514], %rs26;
$L__BB178_30:
	setp.le.s64 	%p26, %rd22, %rd8;
	@%p26 bra 	$L__BB178_32;
	// begin inline asm
	{  cvt.rn.f16.f32 %rs27, %f59;}

	// end inline asm
	st.global.u16 	[%rd15+640], %rs27;
	// begin inline asm
	{  cvt.rn.f16.f32 %rs28, %f60;}

	// end inline asm
	st.global.u16 	[%rd15+642], %rs28;
$L__BB178_32:
	setp.le.s64 	%p27, %rd22, %rd9;
	@%p27 bra 	$L__BB178_34;
	// begin inline asm
	{  cvt.rn.f16.f32 %rs29, %f61;}

	// end inline asm
	st.global.u16 	[%rd15+768], %rs29;
	// begin inline asm
	{  cvt.rn.f16.f32 %rs30, %f62;}

	// end inline asm
	st.global.u16 	[%rd15+770], %rs30;
$L__BB178_34:
	setp.le.s64 	%p28, %rd22, %rd10;
	@%p28 bra 	$L__BB178_36;
	// begin inline asm
	{  cvt.rn.f16.f32 %rs31, %f63;}

	// end inline asm
	st.global.u16 	[%rd15+896], %rs31;
	// begin inline asm
	{  cvt.rn.f16.f32 %rs32, %f64;}

	// end inline asm
	st.global.u16 	[%rd15+898], %rs32;
$L__BB178_36:
	add.s64 	%rd37, %rd37, %rd11;
	setp.lt.s64 	%p29, %rd37, %rd21;
	@%p29 bra 	$L__BB178_4;
$L__BB178_37:
	ret;

}
	// .globl	_ZN7oneflow4cuda7softmax15SoftmaxWarpImplI10SimpleLoadI6__halffE11SimpleStoreIS4_fEfLi2ELi18ELi32ELi1ELb0ELNS1_9AlgorithmE0EEEvT_T0_ll
.visible .entry _ZN7oneflow4cuda7softmax15SoftmaxWarpImplI10SimpleLoadI6__halffE11SimpleStoreIS4_fEfLi2ELi18ELi32ELi1ELb0ELNS1_9AlgorithmE0EEEvT_T0_ll(
	.param .align 8 .b8 _ZN7oneflow4cuda7softmax15SoftmaxWarpImplI10SimpleLoadI6__halffE11SimpleStoreIS4_fEfLi2ELi18ELi32ELi1ELb0ELNS1_9AlgorithmE0EEEvT_T0_ll_param_0[16],
	.param .align 8 .b8 _ZN7oneflow4cuda7softmax15SoftmaxWarpImplI10SimpleLoadI6__halffE11SimpleStoreIS4_fEfLi2ELi18ELi32ELi1ELb0ELNS1_9AlgorithmE0EEEvT_T0_ll_param_1[16],
	.param .u64 _ZN7oneflow4cuda7softmax15SoftmaxWarpImplI10SimpleLoadI6__halffE11SimpleStoreIS4_fEfLi2ELi18ELi32ELi1ELb0ELNS1_9AlgorithmE0EEEvT_T0_ll_param_2,
	.param .u64 _ZN7oneflow4cuda7softmax15SoftmaxWarpImplI10SimpleLoadI6__halffE11SimpleStoreIS4_fEfLi2ELi18ELi32ELi1ELb0ELNS1_9AlgorithmE0EEEvT_T0_ll_param_3
)
{
	.reg .pred 	%p<14>;
	.reg .b16 	%rs<37>;
	.reg .b32 	%r<65>;
	.reg .b32 	%f<293>;
	.reg .b64 	%rd<27>;

	ld.param.u64 	%rd9, [_ZN7oneflow4cuda7softmax15SoftmaxWarpImplI10SimpleLoadI6__halffE11SimpleStoreIS4_fEfLi2ELi18ELi32ELi1ELb0ELNS1_9AlgorithmE0EEEvT_T0_ll_param_1+8];
	ld.param.u64 	%rd8, [_ZN7oneflow4cuda7softmax15SoftmaxWarpImplI10SimpleLoadI6__halffE11SimpleStoreIS4_fEfLi2ELi18ELi32ELi1ELb0ELNS1_9AlgorithmE0EEEvT_T0_ll_param_1];
	ld.param.u64 	%rd7, [_ZN7oneflow4cuda7softmax15SoftmaxWarpImplI10SimpleLoadI6__halffE11SimpleStoreIS4_fEfLi2ELi18ELi32ELi1ELb0ELNS1_9AlgorithmE0EEEvT_T0_ll_param_0+8];
	ld.param.u64 	%rd6, [_ZN7oneflow4cuda7softmax15SoftmaxWarpImplI10SimpleLoadI6__halffE11SimpleStoreIS4_fEfLi2ELi18ELi32ELi1ELb0ELNS1_9AlgorithmE0EEEvT_T0_ll_param_0];
	ld.param.u64 	%rd10, [_ZN7oneflow4cuda7softmax15SoftmaxWarpImplI10SimpleLoadI6__halffE11SimpleStoreIS4_fEfLi2ELi18ELi32ELi1ELb0ELNS1_9AlgorithmE0EEEvT_T0_ll_param_2];
	ld.param.u64 	%rd11, [_ZN7oneflow4cuda7softmax15SoftmaxWarpImplI10SimpleLoadI6__halffE11SimpleStoreIS4_fEfLi2ELi18ELi32ELi1ELb0ELNS1_9AlgorithmE0EEEvT_T0_ll_param_3];
	setp.lt.s64 	%p1, %rd11, 577;
	@%p1 bra 	$L__BB179_2;
	mov.u64 	%rd12, $str;
	cvta.global.u64 	%rd13, %rd12;
	mov.u64 	%rd14, $str$1;
	cvta.global.u64 	%rd15, %rd14;
	mov.u64 	%rd16, __unnamed_179;
	cvta.global.u64 	%rd17, %rd16;
	{ // callseq 178, 0
	.param .b64 param0;
	st.param.b64 	[param0], %rd13;
	.param .b64 param1;
	st.param.b64 	[param1], %rd15;
	.param .b32 param2;
	st.param.b32 	[param2], 228;
	.param .b64 param3;
	st.param.b64 	[param3], %rd17;
	.param .b64 param4;
	st.param.b64 	[param4], 1;
	call.uni 
	__assertfail, 
	(
	param0, 
	param1, 
	param2, 
	param3, 
	param4
	);
	} // callseq 178
$L__BB179_2:
	mov.u32 	%r2, %ctaid.x;
	mov.u32 	%r3, %ntid.y;
	mov.u32 	%r4, %tid.y;
	mad.lo.s32 	%r5, %r2, %r3, %r4;
	mov.u32 	%r6, %nctaid.x;
	mul.lo.s32 	%r1, %r6, %r3;
	cvt.s64.s32 	%rd26, %r5;
	setp.le.s64 	%p2, %rd10, %rd26;
	@%p2 bra 	$L__BB179_5;
	mov.u32 	%r7, %tid.x;
	shl.b32 	%r8, %r7, 1;
	cvt.u64.u32 	%rd2, %r8;
	cvt.s64.s32 	%rd3, %r1;
$L__BB179_4:
	mad.lo.s64 	%rd18, %rd26, %rd7, %rd2;
	cvta.to.global.u64 	%rd19, %rd6;
	shl.b64 	%rd20, %rd18, 1;
	add.s64 	%rd21, %rd19, %rd20;
	ld.global.u16 	%rs1, [%rd21];
	// begin inline asm
	{  cvt.f32.f16 %f1, %rs1;}

	// end inline asm
	ld.global.u16 	%rs2, [%rd21+2];
	// begin inline asm
	{  cvt.f32.f16 %f2, %rs2;}

	// end inline asm
	max.f32 	%f37, %f1, 0fFF800000;
	max.f32 	%f38, %f37, %f2;
	ld.global.u16 	%rs3, [%rd21+128];
	// begin inline asm
	{  cvt.f32.f16 %f3, %rs3;}

	// end inline asm
	ld.global.u16 	%rs4, [%rd21+130];
	// begin inline asm
	{  cvt.f32.f16 %f4, %rs4;}

	// end inline asm
	max.f32 	%f39, %f38, %f3;
	max.f32 	%f40, %f39, %f4;
	ld.global.u16 	%rs5, [%rd21+256];
	// begin inline asm
	{  cvt.f32.f16 %f5, %rs5;}

	// end inline asm
	ld.global.u16 	%rs6, [%rd21+258];
	// begin inline asm
	{  cvt.f32.f16 %f6, %rs6;}

	// end inline asm
	max.f32 	%f41, %f40, %f5;
	max.f32 	%f42, %f41, %f6;
	ld.global.u16 	%rs7, [%rd21+384];
	// begin inline asm
	{  cvt.f32.f16 %f7, %rs7;}

	// end inline asm
	ld.global.u16 	%rs8, [%rd21+386];
	// begin inline asm
	{  cvt.f32.f16 %f8, %rs8;}

	// end inline asm
	max.f32 	%f43, %f42, %f7;
	max.f32 	%f44, %f43, %f8;
	ld.global.u16 	%rs9, [%rd21+512];
	// begin inline asm
	{  cvt.f32.f16 %f9, %rs9;}

	// end inline asm
	ld.global.u16 	%rs10, [%rd21+514];
	// begin inline asm
	{  cvt.f32.f16 %f10, %rs10;}

	// end inline asm
	max.f32 	%f45, %f44, %f9;
	max.f32 	%f46, %f45, %f10;
	ld.global.u16 	%rs11, [%rd21+640];
	// begin inline asm
	{  cvt.f32.f16 %f11, %rs11;}

	// end inline asm
	ld.global.u16 	%rs12, [%rd21+642];
	// begin inline asm
	{  cvt.f32.f16 %f12, %rs12;}

	// end inline asm
	max.f32 	%f47, %f46, %f11;
	max.f32 	%f48, %f47, %f12;
	ld.global.u16 	%rs13, [%rd21+768];
	// begin inline asm
	{  cvt.f32.f16 %f13, %rs13;}

	// end inline asm
	ld.global.u16 	%rs14, [%rd21+770];
	// begin inline asm
	{  cvt.f32.f16 %f14, %rs14;}

	// end inline asm
	max.f32 	%f49, %f48, %f13;
	max.f32 	%f50, %f49, %f14;
	ld.global.u16 	%rs15, [%rd21+896];
	// begin inline asm
	{  cvt.f32.f16 %f15, %rs15;}

	// end inline asm
	ld.global.u16 	%rs16, [%rd21+898];
	// begin inline asm
	{  cvt.f32.f16 %f16, %rs16;}

	// end inline asm
	max.f32 	%f51, %f50, %f15;
	max.f32 	%f52, %f51, %f16;
	ld.global.u16 	%rs17, [%rd21+1024];
	// begin inline asm
	{  cvt.f32.f16 %f17, %rs17;}

	// end inline asm
	ld.global.u16 	%rs18, [%rd21+1026];
	// begin inline asm
	{  cvt.f32.f16 %f18, %rs18;}

	// end inline asm
	max.f32 	%f53, %f52, %f17;
	max.f32 	%f54, %f53, %f18;
	mov.b32 	%r9, %f54;
	shfl.sync.bfly.b32	%r10|%p3, %r9, 16, 31, -1;
	mov.b32 	%f55, %r10;
	max.f32 	%f56, %f54, %f55;
	mov.b32 	%r11, %f56;
	shfl.sync.bfly.b32	%r12|%p4, %r11, 8, 31, -1;
	mov.b32 	%f57, %r12;
	max.f32 	%f58, %f56, %f57;
	mov.b32 	%r13, %f58;
	shfl.sync.bfly.b32	%r14|%p5, %r13, 4, 31, -1;
	mov.b32 	%f59, %r14;
	max.f32 	%f60, %f58, %f59;
	mov.b32 	%r15, %f60;
	shfl.sync.bfly.b32	%r16|%p6, %r15, 2, 31, -1;
	mov.b32 	%f61, %r16;
	max.f32 	%f62, %f60, %f61;
	mov.b32 	%r17, %f62;
	shfl.sync.bfly.b32	%r18|%p7, %r17, 1, 31, -1;
	mov.b32 	%f63, %r18;
	max.f32 	%f64, %f62, %f63;
	sub.f32 	%f65, %f1, %f64;
	fma.rn.f32 	%f66, %f65, 0f3BBB989D, 0f3F000000;
	cvt.sat.f32.f32 	%f67, %f66;
	mov.f32 	%f68, 0f4B400001;
	mov.f32 	%f69, 0f437C0000;
	fma.rm.f32 	%f70, %f67, %f69, %f68;
	add.f32 	%f71, %f70, 0fCB40007F;
	neg.f32 	%f72, %f71;
	fma.rn.f32 	%f73, %f65, 0f3FB8AA3B, %f72;
	fma.rn.f32 	%f74, %f65, 0f32A57060, %f73;
	mov.b32 	%r19, %f70;
	shl.b32 	%r20, %r19, 23;
	mov.b32 	%f75, %r20;
	ex2.approx.ftz.f32 	%f76, %f74;
	mul.f32 	%f77, %f76, %f75;
	add.f32 	%f78, %f77, 0f00000000;
	sub.f32 	%f79, %f2, %f64;
	fma.rn.f32 	%f80, %f79, 0f3BBB989D, 0f3F000000;
	cvt.sat.f32.f32 	%f81, %f80;
	fma.rm.f32 	%f82, %f81, %f69, %f68;
	add.f32 	%f83, %f82, 0fCB40007F;
	neg.f32 	%f84, %f83;
	fma.rn.f32 	%f85, %f79, 0f3FB8AA3B, %f84;
	fma.rn.f32 	%f86, %f79, 0f32A57060, %f85;
	mov.b32 	%r21, %f82;
	shl.b32 	%r22, %r21, 23;
	mov.b32 	%f87, %r22;
	ex2.approx.ftz.f32 	%f88, %f86;
	mul.f32 	%f89, %f88, %f87;
	add.f32 	%f90, %f78, %f89;
	sub.f32 	%f91, %f3, %f64;
	fma.rn.f32 	%f92, %f91, 0f3BBB989D, 0f3F000000;
	cvt.sat.f32.f32 	%f93, %f92;
	fma.rm.f32 	%f94, %f93, %f69, %f68;
	add.f32 	%f95, %f94, 0fCB40007F;
	neg.f32 	%f96, %f95;
	fma.rn.f32 	%f97, %f91, 0f3FB8AA3B, %f96;
	fma.rn.f32 	%f98, %f91, 0f32A57060, %f97;
	mov.b32 	%r23, %f94;
	shl.b32 	%r24, %r23, 23;
	mov.b32 	%f99, %r24;
	ex2.approx.ftz.f32 	%f100, %f98;
	mul.f32 	%f101, %f100, %f99;
	add.f32 	%f102, %f90, %f101;
	sub.f32 	%f103, %f4, %f64;
	fma.rn.f32 	%f104, %f103, 0f3BBB989D, 0f3F000000;
	cvt.sat.f32.f32 	%f105, %f104;
	fma.rm.f32 	%f106, %f105, %f69, %f68;
	add.f32 	%f107, %f106, 0fCB40007F;
	neg.f32 	%f108, %f107;
	fma.rn.f32 	%f109, %f103, 0f3FB8AA3B, %f108;
	fma.rn.f32 	%f110, %f103, 0f32A57060, %f109;
	mov.b32 	%r25, %f106;
	shl.b32 	%r26, %r25, 23;
	mov.b32 	%f111, %r26;
	ex2.approx.ftz.f32 	%f112, %f110;
	mul.f32 	%f113, %f112, %f111;
	add.f32 	%f114, %f102, %f113;
	sub.f32 	%f115, %f5, %f64;
	fma.rn.f32 	%f116, %f115, 0f3BBB989D, 0f3F000000;
	cvt.sat.f32.f32 	%f117, %f116;
	fma.rm.f32 	%f118, %f117, %f69, %f68;
	add.f32 	%f119, %f118, 0fCB40007F;
	neg.f32 	%f120, %f119;
	fma.rn.f32 	%f121, %f115, 0f3FB8AA3B, %f120;
	fma.rn.f32 	%f122, %f115, 0f32A57060, %f121;
	mov.b32 	%r27, %f118;
	shl.b32 	%r28, %r27, 23;
	mov.b32 	%f123, %r28;
	ex2.approx.ftz.f32 	%f124, %f122;
	mul.f32 	%f125, %f124, %f123;
	add.f32 	%f126, %f114, %f125;
	sub.f32 	%f127, %f6, %f64;
	fma.rn.f32 	%f128, %f127, 0f3BBB989D, 0f3F000000;
	cvt.sat.f32.f32 	%f129, %f128;
	fma.rm.f32 	%f130, %f129, %f69, %f68;
	add.f32 	%f131, %f130, 0fCB40007F;
	neg.f32 	%f132, %f131;
	fma.rn.f32 	%f133, %f127, 0f3FB8AA3B, %f132;
	fma.rn.f32 	%f134, %f127, 0f32A57060, %f133;
	mov.b32 	%r29, %f130;
	shl.b32 	%r30, %r29, 23;
	mov.b32 	%f135, %r30;
	ex2.approx.ftz.f32 	%f136, %f134;
	mul.f32 	%f137, %f136, %f135;
	add.f32 	%f138, %f126, %f137;
	sub.f32 	%f139, %f7, %f64;
	fma.rn.f32 	%f140, %f139, 0f3BBB989D, 0f3F000000;
	cvt.sat.f32.f32 	%f141, %f140;
	fma.rm.f32 	%f142, %f141, %f69, %f68;
	add.f32 	%f143, %f142, 0fCB40007F;
	neg.f32 	%f144, %f143;
	fma.rn.f32 	%f145, %f139, 0f3FB8AA3B, %f144;
	fma.rn.f32 	%f146, %f139, 0f32A57060, %f145;
	mov.b32 	%r31, %f142;
	shl.b32 	%r32, %r31, 23;
	mov.b32 	%f147, %r32;
	ex2.approx.ftz.f32 	%f148, %f146;
	mul.f32 	%f149, %f148, %f147;
	add.f32 	%f150, %f138, %f149;
	sub.f32 	%f151, %f8, %f64;
	fma.rn.f32 	%f152, %f151, 0f3BBB989D, 0f3F000000;
	cvt.sat.f32.f32 	%f153, %f152;
	fma.rm.f32 	%f154, %f153, %f69, %f68;
	add.f32 	%f155, %f154, 0fCB40007F;
	neg.f32 	%f156, %f155;
	fma.rn.f32 	%f157, %f151, 0f3FB8AA3B, %f156;
	fma.rn.f32 	%f158, %f151, 0f32A57060, %f157;
	mov.b32 	%r33, %f154;
	shl.b32 	%r34, %r33, 23;
	mov.b32 	%f159, %r34;
	ex2.approx.ftz.f32 	%f160, %f158;
	mul.f32 	%f161, %f160, %f159;
	add.f32 	%f162, %f150, %f161;
	sub.f32 	%f163, %f9, %f64;
	fma.rn.f32 	%f164, %f163, 0f3BBB989D, 0f3F000000;
	cvt.sat.f32.f32 	%f165, %f164;
	fma.rm.f32 	%f166, %f165, %f69, %f68;
	add.f32 	%f167, %f166, 0fCB40007F;
	neg.f32 	%f168, %f167;
	fma.rn.f32 	%f169, %f163, 0f3FB8AA3B, %f168;
	fma.rn.f32 	%f170, %f163, 0f32A57060, %f169;
	mov.b32 	%r35, %f166;
	shl.b32 	%r36, %r35, 23;
	mov.b32 	%f171, %r36;
	ex2.approx.ftz.f32 	%f172, %f170;
	mul.f32 	%f173, %f172, %f171;
	add.f32 	%f174, %f162, %f173;
	sub.f32 	%f175, %f10, %f64;
	fma.rn.f32 	%f176, %f175, 0f3BBB989D, 0f3F000000;
	cvt.sat.f32.f32 	%f177, %f176;
	fma.rm.f32 	%f178, %f177, %f69, %f68;
	add.f32 	%f179, %f178, 0fCB40007F;
	neg.f32 	%f180, %f179;
	fma.rn.f32 	%f181, %f175, 0f3FB8AA3B, %f180;
	fma.rn.f32 	%f182, %f175, 0f32A57060, %f181;
	mov.b32 	%r37, %f178;
	shl.b32 	%r38, %r37, 23;
	mov.b32 	%f183, %r38;
	ex2.approx.ftz.f32 	%f184, %f182;
	mul.f32 	%f185, %f184, %f183;
	add.f32 	%f186, %f174, %f185;
	sub.f32 	%f187, %f11, %f64;
	fma.rn.f32 	%f188, %f187, 0f3BBB989D, 0f3F000000;
	cvt.sat.f32.f32 	%f189, %f188;
	fma.rm.f32 	%f190, %f189, %f69, %f68;
	add.f32 	%f191, %f190, 0fCB40007F;
	neg.f32 	%f192, %f191;
	fma.rn.f32 	%f193, %f187, 0f3FB8AA3B, %f192;
	fma.rn.f32 	%f194, %f187, 0f32A57060, %f193;
	mov.b32 	%r39, %f190;
	shl.b32 	%r40, %r39, 23;
	mov.b32 	%f195, %r40;
	ex2.approx.ftz.f32 	%f196, %f194;
	mul.f32 	%f197, %f196, %f195;
	add.f32 	%f198, %f186, %f197;
	sub.f32 	%f199, %f12, %f64;
	fma.rn.f32 	%f200, %f199, 0f3BBB989D, 0f3F000000;
	cvt.sat.f32.f32 	%f201, %f200;
	fma.rm.f32 	%f202, %f201, %f69, %f68;
	add.f32 	%f203, %f202, 0fCB40007F;
	neg.f32 	%f204, %f203;
	fma.rn.f32 	%f205, %f199, 0f3FB8AA3B, %f204;
	fma.rn.f32 	%f206, %f199, 0f32A57060, %f205;
	mov.b32 	%r41, %f202;
	shl.b32 	%r42, %r41, 23;
	mov.b32 	%f207, %r42;
	ex2.approx.ftz.f32 	%f208, %f206;
	mul.f32 	%f209, %f208, %f207;
	add.f32 	%f210, %f198, %f209;
	sub.f32 	%f211, %f13, %f64;
	fma.rn.f32 	%f212, %f211, 0f3BBB989D, 0f3F000000;
	cvt.sat.f32.f32 	%f213, %f212;
	fma.rm.f32 	%f214, %f213, %f69, %f68;
	add.f32 	%f215, %f214, 0fCB40007F;
	neg.f32 	%f216, %f215;
	fma.rn.f32 	%f217, %f211, 0f3FB8AA3B, %f216;
	fma.rn.f32 	%f218, %f211, 0f32A57060, %f217;
	mov.b32 	%r43, %f214;
	shl.b32 	%r44, %r43, 23;
	mov.b32 	%f219, %r44;
	ex2.approx.ftz.f32 	%f220, %f218;
	mul.f32 	%f221, %f220, %f219;
	add.f32 	%f222, %f210, %f221;
	sub.f32 	%f223, %f14, %f64;
	fma.rn.f32 	%f224, %f223, 0f3BBB989D, 0f3F000000;
	cvt.sat.f32.f32 	%f225, %f224;
	fma.rm.f32 	%f226, %f225, %f69, %f68;
	add.f32 	%f227, %f226, 0fCB40007F;
	neg.f32 	%f228, %f227;
	fma.rn.f32 	%f229, %f223, 0f3FB8AA3B, %f228;
	fma.rn.f32 	%f230, %f223, 0f32A57060, %f229;
	mov.b32 	%r45, %f226;
	shl.b32 	%r46, %r45, 23;
	mov.b32 	%f231, %r46;
	ex2.approx.ftz.f32 	%f232, %f230;
	mul.f32 	%f233, %f232, %f231;
	add.f32 	%f234, %f222, %f233;
	sub.f32 	%f235, %f15, %f64;
	fma.rn.f32 	%f236, %f235, 0f3BBB989D, 0f3F000000;
	cvt.sat.f32.f32 	%f237, %f236;
	fma.rm.f32 	%f238, %f237, %f69, %f68;
	add.f32 	%f239, %f238, 0fCB40007F;
	neg.f32 	%f240, %f239;
	fma.rn.f32 	%f241, %f235, 0f3FB8AA3B, %f240;
	fma.rn.f32 	%f242, %f235, 0f32A57060, %f241;
	mov.b32 	%r47, %f238;
	shl.b32 	%r48, %r47, 23;
	mov.b32 	%f243, %r48;
	ex2.approx.ftz.f32 	%f244, %f242;
	mul.f32 	%f245, %f244, %f243;
	add.f32 	%f246, %f234, %f245;
	sub.f32 	%f247, %f16, %f64;
	fma.rn.f32 	%f248, %f247, 0f3BBB989D, 0f3F000000;
	cvt.sat.f32.f32 	%f249, %f248;
	fma.rm.f32 	%f250, %f249, %f69, %f68;
	add.f32 	%f251, %f250, 0fCB40007F;
	neg.f32 	%f252, %f251;
	fma.rn.f32 	%f253, %f247, 0f3FB8AA3B, %f252;
	fma.rn.f32 	%f254, %f247, 0f32A57060, %f253;
	mov.b32 	%r49, %f250;
	shl.b32 	%r50, %r49, 23;
	mov.b32 	%f255, %r50;
	ex2.approx.ftz.f32 	%f256, %f254;
	mul.f32 	%f257, %f256, %f255;
	add.f32 	%f258, %f246, %f257;
	sub.f32 	%f259, %f17, %f64;
	fma.rn.f32 	%f260, %f259, 0f3BBB989D, 0f3F000000;
	cvt.sat.f32.f32 	%f261, %f260;
	fma.rm.f32 	%f262, %f261, %f69, %f68;
	add.f32 	%f263, %f262, 0fCB40007F;
	neg.f32 	%f264, %f263;
	fma.rn.f32 	%f265, %f259, 0f3FB8AA3B, %f264;
	fma.rn.f32 	%f266, %f259, 0f32A57060, %f265;
	mov.b32 	%r51, %f262;
	shl.b32 	%r52, %r51, 23;
	mov.b32 	%f267, %r52;
	ex2.approx.ftz.f32 	%f268, %f266;
	mul.f32 	%f269, %f268, %f267;
	add.f32 	%f270, %f258, %f269;
	sub.f32 	%f271, %f18, %f64;
	fma.rn.f32 	%f272, %f271, 0f3BBB989D, 0f3F000000;
	cvt.sat.f32.f32 	%f273, %f272;
	fma.rm.f32 	%f274, %f273, %f69, %f68;
	add.f32 	%f275, %f274, 0fCB40007F;
	neg.f32 	%f276, %f275;
	fma.rn.f32 	%f277, %f271, 0f3FB8AA3B, %f276;
	fma.rn.f32 	%f278, %f271, 0f32A57060, %f277;
	mov.b32 	%r53, %f274;
	shl.b32 	%r54, %r53, 23;
	mov.b32 	%f279, %r54;
	ex2.approx.ftz.f32 	%f280, %f278;
	mul.f32 	%f281, %f280, %f279;
	add.f32 	%f282, %f270, %f281;
	mov.b32 	%r55, %f282;
	shfl.sync.bfly.b32	%r56|%p8, %r55, 16, 31, -1;
	mov.b32 	%f283, %r56;
	add.f32 	%f284, %f282, %f283;
	mov.b32 	%r57, %f284;
	shfl.sync.bfly.b32	%r58|%p9, %r57, 8, 31, -1;
	mov.b32 	%f285, %r58;
	add.f32 	%f286, %f284, %f285;
	mov.b32 	%r59, %f286;
	shfl.sync.bfly.b32	%r60|%p10, %r59, 4, 31, -1;
	mov.b32 	%f287, %r60;
	add.f32 	%f288, %f286, %f287;
	mov.b32 	%r61, %f288;
	shfl.sync.bfly.b32	%r62|%p11, %r61, 2, 31, -1;
	mov.b32 	%f289, %r62;
	add.f32 	%f290, %f288, %f289;
	mov.b32 	%r63, %f290;
	shfl.sync.bfly.b32	%r64|%p12, %r63, 1, 31, -1;
	mov.b32 	%f291, %r64;
	add.f32 	%f292, %f290, %f291;
	div.rn.f32 	%f19, %f77, %f292;
	div.rn.f32 	%f20, %f89, %f292;
	div.rn.f32 	%f21, %f101, %f292;
	div.rn.f32 	%f22, %f113, %f292;
	div.rn.f32 	%f23, %f125, %f292;
	div.rn.f32 	%f24, %f137, %f292;
	div.rn.f32 	%f25, %f149, %f292;
	div.rn.f32 	%f26, %f161, %f292;
	div.rn.f32 	%f27, %f173, %f292;
	div.rn.f32 	%f28, %f185, %f292;
	div.rn.f32 	%f29, %f197, %f292;
	div.rn.f32 	%f30, %f209, %f292;
	div.rn.f32 	%f31, %f221, %f292;
	div.rn.f32 	%f32, %f233, %f292;
	div.rn.f32 	%f33, %f245, %f292;
	div.rn.f32 	%f34, %f257, %f292;
	div.rn.f32 	%f35, %f269, %f292;
	div.rn.f32 	%f36, %f281, %f292;
	mad.lo.s64 	%rd22, %rd26, %rd9, %rd2;
	// begin inline asm
	{  cvt.rn.f16.f32 %rs19, %f19;}

	// end inline asm
	cvta.to.global.u64 	%rd23, %rd8;
	shl.b64 	%rd24, %rd22, 1;
	add.s64 	%rd25, %rd23, %rd24;
	st.global.u16 	[%rd25], %rs19;
	// begin inline asm
	{  cvt.rn.f16.f32 %rs20, %f20;}

	// end inline asm
	st.global.u16 	[%rd25+2], %rs20;
	// begin inline asm
	{  cvt.rn.f16.f32 %rs21, %f21;}

	// end inline asm
	st.global.u16 	[%rd25+128], %rs21;
	// begin inline asm
	{  cvt.rn.f16.f32 %rs22, %f22;}

	// end inline asm
	st.global.u16 	[%rd25+130], %rs22;
	// begin inline asm
	{  cvt.rn.f16.f32 %rs23, %f23;}

	// end inline asm
	st.global.u16 	[%rd25+256], %rs23;
	// begin inline asm
	{  cvt.rn.f16.f32 %rs24, %f24;}

	// end inline asm
	st.global.u16 	[%rd25+258], %rs24;
	// begin inline asm
	{  cvt.rn.f16.f32 %rs25, %f25;}

	// end inline asm
	st.global.u16 	[%rd25+384], %rs25;
	// begin inline asm
	{  cvt.rn.f16.f32 %rs26, %f26;}

	// end inline asm
	st.global.u16 	[%rd25+386], %rs26;
	// begin inline asm
	{  cvt.rn.f16.f32 %rs27, %f27;}

	// end inline asm
	st.global.u16 	[%rd25+512], %rs27;
	// begin inline asm
	{  cvt.rn.f16.f32 %rs28, %f28;}

	// end inline asm
	st.global.u16 	[%rd25+514], %rs28;
	// begin inline asm
	{  cvt.rn.f16.f32 %rs29, %f29;}

	// end inline asm
	st.global.u16 	[%rd25+640], %rs29;
	// begin inline asm
	{  cvt.rn.f16.f32 %rs30, %f30;}

	// end inline asm
	st.global.u16 	[%rd25+642], %rs30;
	// begin inline asm
	{  cvt.rn.f16.f32 %rs31, %f31;}

	// end inline asm
	st.global.u16 	[%rd25+768], %rs31;
	// begin inline asm
	{  cvt.rn.f16.f32 %rs32, %f32;}

	// end inline asm
	st.global.u16 	[%rd25+770], %rs32;
	// begin inline asm
	{  cvt.rn.f16.f32 %rs33, %f33;}

	// end inline asm
	st.global.u16 	[%rd25+896], %rs33;
	// begin inline asm
	{  cvt.rn.f16.f32 %rs34, %f34;}

	// end inline asm
	st.global.u16 	[%rd25+898], %rs34;
	// begin inline asm
	{  cvt.rn.f16.f32 %rs35, %f35;}

	// end inline asm
	st.global.u16 	[%rd25+1024], %rs35;
	// begin inline asm
	{  cvt.rn.f16.f32 %rs36, %f36;}

	// end inline asm
	st.global.u16 	[%rd25+1026], %rs36;
	add.s64 	%rd26, %rd26, %rd3;
	setp.lt.s64 	%p13, %rd26, %rd10;
	@%p13 bra 	$L__BB179_4;
$L__BB179_5:
	ret;

}
	// .globl	_ZN7oneflow4cuda7softmax15SoftmaxWarpImplI10SimpleLoadI6__halffE11SimpleStoreIS4_fEfLi2ELi18ELi32ELi1ELb1ELNS1_9AlgorithmE0EEEvT_T0_ll
.visible .entry _ZN7oneflow4cuda7softmax15SoftmaxWarpImplI10SimpleLoadI6__halffE11SimpleStoreIS4_fEfLi2ELi18ELi32ELi1ELb1ELNS1_9AlgorithmE0EEEvT_T0_ll(
	.param .align 8 .b8 _ZN7oneflow4cuda7softmax15SoftmaxWarpImplI10SimpleLoadI6__halffE11SimpleStoreIS4_fEfLi2ELi18ELi32ELi1ELb1ELNS1_9AlgorithmE0EEEvT_T0_ll_param_0[16],
	.param .align 8 .b8 _ZN7oneflow4cuda7softmax15SoftmaxWarpImplI10SimpleLoadI6__halffE11SimpleStoreIS4_fEfLi2ELi18ELi32ELi1ELb1ELNS1_9AlgorithmE0EEEvT_T0_ll_param_1[16],
	.param .u64 _ZN7oneflow4cuda7softmax15SoftmaxWarpImplI10SimpleLoadI6__halffE11SimpleStoreIS4_fEfLi2ELi18ELi32ELi1ELb1ELNS1_9AlgorithmE0EEEvT_T0_ll_param_2,
	.param .u64 _ZN7oneflow4cuda7softmax15SoftmaxWarpImplI10SimpleLoadI6__halffE11SimpleStoreIS4_fEfLi2ELi18ELi32ELi1ELb1ELNS1_9AlgorithmE0EEEvT_T0_ll_param_3
)
{
	.reg .pred 	%p<32>;
	.reg .b16 	%rs<37>;
	.reg .b32 	%r<73>;
	.reg .b32 	%f<392>;
	.reg .b64 	%rd<41>;

	ld.param.u64 	%rd21, [_ZN7oneflow4cuda7softmax15SoftmaxWarpImplI10SimpleLoadI6__halffE11SimpleStoreIS4_fEfLi2ELi18ELi32ELi1ELb1ELNS1_9AlgorithmE0EEEvT_T0_ll_param_1+8];
	ld.param.u64 	%rd20, [_ZN7oneflow4cuda7softmax15SoftmaxWarpImplI10SimpleLoadI6__halffE11SimpleStoreIS4_fEfLi2ELi18ELi32ELi1ELb1ELNS1_9AlgorithmE0EEEvT_T0_ll_param_1];
	ld.param.u64 	%rd19, [_ZN7oneflow4cuda7softmax15SoftmaxWarpImplI10SimpleLoadI6__halffE11SimpleStoreIS4_fEfLi2ELi18ELi32ELi1ELb1ELNS1_9AlgorithmE0EEEvT_T0_ll_param_0+8];
	ld.param.u64 	%rd18, [_ZN7oneflow4cuda7softmax15SoftmaxWarpImplI10SimpleLoadI6__halffE11SimpleStoreIS4_fEfLi2ELi18ELi32ELi1ELb1ELNS1_9AlgorithmE0EEEvT_T0_ll_param_0];
	ld.param.u64 	%rd23, [_ZN7oneflow4cuda7softmax15SoftmaxWarpImplI10SimpleLoadI6__halffE11SimpleStoreIS4_fEfLi2ELi18ELi32ELi1ELb1ELNS1_9AlgorithmE0EEEvT_T0_ll_param_3];
	setp.lt.s64 	%p1, %rd23, 577;
	@%p1 bra 	$L__BB180_2;
	mov.u64 	%rd24, $str;
	cvta.global.u64 	%rd25, %rd24;
	mov.u64 	%rd26, $str$1;
	cvta.global.u64 	%rd27, %rd26;
	mov.u64 	%rd28, __unnamed_180;
	cvta.global.u64 	%rd29, %rd28;
	{ // callseq 179, 0
	.param .b64 param0;
	st.param.b64 	[param0], %rd25;
	.param .b64 param1;
	st.param.b64 	[param1], %rd27;
	.param .b32 param2;
	st.param.b32 	[param2], 228;
	.param .b64 param3;
	st.param.b64 	[param3], %rd29;
	.param .b64 param4;
	st.param.b64 	[param4], 1;
	call.uni 
	__assertfail, 
	(
	param0, 
	param1, 
	param2, 
	param3, 
	param4
	);
	} // callseq 179
$L__BB180_2:
	ld.param.u64 	%rd38, [_ZN7oneflow4cuda7softmax15SoftmaxWarpImplI10SimpleLoadI6__halffE11SimpleStoreIS4_fEfLi2ELi18ELi32ELi1ELb1ELNS1_9AlgorithmE0EEEvT_T0_ll_param_2];
	mov.u32 	%r2, %ctaid.x;
	mov.u32 	%r3, %ntid.y;
	mov.u32 	%r4, %tid.y;
	mad.lo.s32 	%r5, %r2, %r3, %r4;
	mov.u32 	%r6, %nctaid.x;
	mul.lo.s32 	%r1, %r6, %r3;
	cvt.s64.s32 	%rd40, %r5;
	setp.le.s64 	%p2, %rd38, %rd40;
	@%p2 bra 	$L__BB180_41;
	mov.u32 	%r7, %tid.x;
	shl.b32 	%r8, %r7, 1;
	cvt.u64.u32 	%rd2, %r8;
	add.s32 	%r9, %r8, 64;
	cvt.u64.u32 	%rd3, %r9;
	add.s32 	%r10, %r8, 128;
	cvt.u64.u32 	%rd4, %r10;
	add.s32 	%r11, %r8, 192;
	cvt.u64.u32 	%rd5, %r11;
	add.s32 	%r12, %r8, 256;
	cvt.u64.u32 	%rd6, %r12;
	add.s32 	%r13, %r8, 320;
	cvt.u64.u32 	%rd7, %r13;
	add.s32 	%r14, %r8, 384;
	cvt.u64.u32 	%rd8, %r14;
	add.s32 	%r15, %r8, 448;
	cvt.u64.u32 	%rd9, %r15;
	add.s32 	%r16, %r8, 512;
	cvt.u64.u32 	%rd10, %r16;
	cvt.s64.s32 	%rd11, %r1;
$L__BB180_4:
	cvta.to.global.u64 	%rd13, %rd18;
	setp.le.s64 	%p3, %rd23, %rd2;
	mul.lo.s64 	%rd14, %rd40, %rd19;
	mov.f32 	%f365, 0fFF800000;
	mov.f32 	%f366, %f365;
	mov.f32 	%f370, %f365;
	@%p3 bra 	$L__BB180_6;
	add.s64 	%rd30, %rd14, %rd2;
	shl.b64 	%rd31, %rd30, 1;
	add.s64 	%rd32, %rd13, %rd31;
	ld.global.u16 	%rs1, [%rd32];
	// begin inline asm
	{  cvt.f32.f16 %f366, %rs1;}

	// end inline asm
	ld.global.u16 	%rs2, [%rd32+2];
	// begin inline asm
	{  cvt.f32.f16 %f365, %rs2;}

	// end inline asm
	max.f32 	%f76, %f366, 0fFF800000;
	max.f32 	%f370, %f76, %f365;
$L__BB180_6:
	setp.le.s64 	%p4, %rd23, %rd3;
	add.s64 	%rd33, %rd14, %rd2;
	shl.b64 	%rd34, %rd33, 1;
	add.s64 	%rd15, %rd13, %rd34;
	mov.f32 	%f368, 0fFF800000;
	mov.f32 	%f369, %f368;
	@%p4 bra 	$L__BB180_8;
	ld.global.u16 	%rs3, [%rd15+128];
	// begin inline asm
	{  cvt.f32.f16 %f369, %rs3;}

	// end inline asm
	ld.global.u16 	%rs4, [%rd15+130];
	// begin inline asm
	{  cvt.f32.f16 %f368, %rs4;}

	// end inline asm
	max.f32 	%f80, %f370, %f369;
	max.f32 	%f370, %f80, %f368;
$L__BB180_8:
	setp.le.s64 	%p5, %rd23, %rd4;
	mov.f32 	%f371, 0fFF800000;
	mov.f32 	%f372, %f371;
	@%p5 bra 	$L__BB180_10;
	ld.global.u16 	%rs5, [%rd15+256];
	// begin inline asm
	{  cvt.f32.f16 %f372, %rs5;}

	// end inline asm
	ld.global.u16 	%rs6, [%rd15+258];
	// begin inline asm
	{  cvt.f32.f16 %f371, %rs6;}

	// end inline asm
	max.f32 	%f84, %f370, %f372;
	max.f32 	%f370, %f84, %f371;
$L__BB180_10:
	setp.le.s64 	%p6, %rd23, %rd5;
	mov.f32 	%f374, 0fFF800000;
	mov.f32 	%f375, %f374;
	@%p6 bra 	$L__BB180_12;
	ld.global.u16 	%rs7, [%rd15+384];
	// begin inline asm
	{  cvt.f32.f16 %f375, %rs7;}

	// end inline asm
	ld.global.u16 	%rs8, [%rd15+386];
	// begin inline asm
	{  cvt.f32.f16 %f374, %rs8;}

	// end inline asm
	max.f32 	%f88, %f370, %f375;
	max.f32 	%f370, %f88, %f374;
$L__BB180_12:
	setp.le.s64 	%p7, %rd23, %rd6;
	mov.f32 	%f377, 0fFF800000;
	mov.f32 	%f378, %f377;
	@%p7 bra 	$L__BB180_14;
	ld.global.u16 	%rs9, [%rd15+512];
	// begin inline asm
	{  cvt.f32.f16 %f378, %rs9;}

	// end inline asm
	ld.global.u16 	%rs10, [%rd15+514];
	// begin inline asm
	{  cvt.f32.f16 %f377, %rs10;}

	// end inline asm
	max.f32 	%f92, %f370, %f378;
	max.f32 	%f370, %f92, %f377;
$L__BB180_14:
	setp.le.s64 	%p8, %rd23, %rd7;
	mov.f32 	%f380, 0fFF800000;
	mov.f32 	%f381, %f380;
	@%p8 bra 	$L__BB180_16;
	ld.global.u16 	%rs11, [%rd15+640];
	// begin inline asm
	{  cvt.f32.f16 %f381, %rs11;}

	// end inline asm
	ld.global.u16 	%rs12, [%rd15+642];
	// begin inline asm
	{  cvt.f32.f16 %f380, %rs12;}

	// end inline asm
	max.f32 	%f96, %f370, %f381;
	max.f32 	%f370, %f96, %f380;
$L__BB180_16:
	setp.le.s64 	%p9, %rd23, %rd8;
	mov.f32 	%f383, 0fFF800000;
	mov.f32 	%f384, %f383;
	@%p9 bra 	$L__BB180_18;
	ld.global.u16 	%rs13, [%rd15+768];
	// begin inline asm
	{  cvt.f32.f16 %f384, %rs13;}

	// end inline asm
	ld.global.u16 	%rs14, [%rd15+770];
	// begin inline asm
	{  cvt.f32.f16 %f383, %rs14;}

	// end inline asm
	max.f32 	%f100, %f370, %f384;
	max.f32 	%f370, %f100, %f383;
$L__BB180_18:
	setp.le.s64 	%p10, %rd23, %rd9;
	mov.f32 	%f386, 0fFF800000;
	mov.f32 	%f387, %f386;
	@%p10 bra 	$L__BB180_20;
	ld.global.u16 	%rs15, [%rd15+896];
	// begin inline asm
	{  cvt.f32.f16 %f387, %rs15;}

	// end inline asm
	ld.global.u16 	%rs16, [%rd15+898];
	// begin inline asm
	{  cvt.f32.f16 %f386, %rs16;}

	// end inline asm
	max.f32 	%f104, %f370, %f387;
	max.f32 	%f370, %f104, %f386;
$L__BB180_20:
	setp.le.s64 	%p11, %rd23, %rd10;
	mov.f32 	%f389, 0fFF800000;
	mov.f32 	%f390, %f389;
	@%p11 bra 	$L__BB180_22;
	ld.global.u16 	%rs17, [%rd15+1024];
	// begin inline asm
	{  cvt.f32.f16 %f390, %rs17;}

	// end inline asm
	ld.global.u16 	%rs18, [%rd15+1026];
	// begin inline asm
	{  cvt.f32.f16 %f389, %rs18;}

	// end inline asm
	max.f32 	%f108, %f370, %f390;
	max.f32 	%f370, %f108, %f389;
$L__BB180_22:
	setp.le.s64 	%p12, %rd23, %rd2;
	mov.b32 	%r17, %f370;
	shfl.sync.bfly.b32	%r18|%p13, %r17, 16, 31, -1;
	mov.b32 	%f109, %r18;
	max.f32 	%f110, %f370, %f109;
	mov.b32 	%r19, %f110;
	shfl.sync.bfly.b32	%r20|%p14, %r19, 8, 31, -1;
	mov.b32 	%f111, %r20;
	max.f32 	%f112, %f110, %f111;
	mov.b32 	%r21, %f112;
	shfl.sync.bfly.b32	%r22|%p15, %r21, 4, 31, -1;
	mov.b32 	%f113, %r22;
	max.f32 	%f114, %f112, %f113;
	mov.b32 	%r23, %f114;
	shfl.sync.bfly.b32	%r24|%p16, %r23, 2, 31, -1;
	mov.b32 	%f115, %r24;
	max.f32 	%f116, %f114, %f115;
	mov.b32 	%r25, %f116;
	shfl.sync.bfly.b32	%r26|%p17, %r25, 1, 31, -1;
	mov.b32 	%f117, %r26;
	max.f32 	%f118, %f116, %f117;
	sub.f32 	%f119, %f366, %f118;
	fma.rn.f32 	%f120, %f119, 0f3BBB989D, 0f3F000000;
	cvt.sat.f32.f32 	%f121, %f120;
	mov.f32 	%f122, 0f4B400001;
	mov.f32 	%f123, 0f437C0000;
	fma.rm.f32 	%f124, %f121, %f123, %f122;
	add.f32 	%f125, %f124, 0fCB40007F;
	neg.f32 	%f126, %f125;
	fma.rn.f32 	%f127, %f119, 0f3FB8AA3B, %f126;
	fma.rn.f32 	%f128, %f119, 0f32A57060, %f127;
	mov.b32 	%r27, %f124;
	shl.b32 	%r28, %r27, 23;
	mov.b32 	%f129, %r28;
	ex2.approx.ftz.f32 	%f130, %f128;
	mul.f32 	%f131, %f130, %f129;
	add.f32 	%f132, %f131, 0f00000000;
	sub.f32 	%f133, %f365, %f118;
	fma.rn.f32 	%f134, %f133, 0f3BBB989D, 0f3F000000;
	cvt.sat.f32.f32 	%f135, %f134;
	fma.rm.f32 	%f136, %f135, %f123, %f122;
	add.f32 	%f137, %f136, 0fCB40007F;
	neg.f32 	%f138, %f137;
	fma.rn.f32 	%f139, %f133, 0f3FB8AA3B, %f138;
	fma.rn.f32 	%f140, %f133, 0f32A57060, %f139;
	mov.b32 	%r29, %f136;
	shl.b32 	%r30, %r29, 23;
	mov.b32 	%f141, %r30;
	ex2.approx.ftz.f32 	%f142, %f140;
	mul.f32 	%f143, %f142, %f141;
	add.f32 	%f144, %f132, %f143;
	sub.f32 	%f145, %f369, %f118;
	fma.rn.f32 	%f146, %f145, 0f3BBB989D, 0f3F000000;
	cvt.sat.f32.f32 	%f147, %f146;
	fma.rm.f32 	%f148, %f147, %f123, %f122;
	add.f32 	%f149, %f148, 0fCB40007F;
	neg.f32 	%f150, %f149;
	fma.rn.f32 	%f151, %f145, 0f3FB8AA3B, %f150;
	fma.rn.f32 	%f152, %f145, 0f32A57060, %f151;
	mov.b32 	%r31, %f148;
	shl.b32 	%r32, %r31, 23;
	mov.b32 	%f153, %r32;
	ex2.approx.ftz.f32 	%f154, %f152;
	mul.f32 	%f155, %f154, %f153;
	add.f32 	%f156, %f144, %f155;
	sub.f32 	%f157, %f368, %f118;
	fma.rn.f32 	%f158, %f157, 0f3BBB989D, 0f3F000000;
	cvt.sat.f32.f32 	%f159, %f158;
	fma.rm.f32 	%f160, %f159, %f123, %f122;
	add.f32 	%f161, %f160, 0fCB40007F;
	neg.f32 	%f162, %f161;
	fma.rn.f32 	%f163, %f157, 0f3FB8AA3B, %f162;
	fma.rn.f32 	%f164, %f157, 0f32A57060, %f163;
	mov.b32 	%r33, %f160;
	shl.b32 	%r34, %r33, 23;
	mov.b32 	%f165, %r34;
	ex2.approx.ftz.f32 	%f166, %f164;
	mul.f32 	%f167, %f166, %f165;
	add.f32 	%f168, %f156, %f167;
	sub.f32 	%f169, %f372, %f118;
	fma.rn.f32 	%f170, %f169, 0f3BBB989D, 0f3F000000;
	cvt.sat.f32.f32 	%f171, %f170;
	fma.rm.f32 	%f172, %f171, %f123, %f122;
	add.f32 	%f173, %f172, 0fCB40007F;
	neg.f32 	%f174, %f173;
	fma.rn.f32 	%f175, %f169, 0f3FB8AA3B, %f174;
	fma.rn.f32 	%f176, %f169, 0f32A57060, %f175;
	mov.b32 	%r35, %f172;
	shl.b32 	%r36, %r35, 23;
	mov.b32 	%f177, %r36;
	ex2.approx.ftz.f32 	%f178, %f176;
	mul.f32 	%f179, %f178, %f177;
	add.f32 	%f180, %f168, %f179;
	sub.f32 	%f181, %f371, %f118;
	fma.rn.f32 	%f182, %f181, 0f3BBB989D, 0f3F000000;
	cvt.sat.f32.f32 	%f183, %f182;
	fma.rm.f32 	%f184, %f183, %f123, %f122;
	add.f32 	%f185, %f184, 0fCB40007F;
	neg.f32 	%f186, %f185;
	fma.rn.f32 	%f187, %f181, 0f3FB8AA3B, %f186;
	fma.rn.f32 	%f188, %f181, 0f32A57060, %f187;
	mov.b32 	%r37, %f184;
	shl.b32 	%r38, %r37, 23;
	mov.b32 	%f189, %r38;
	ex2.approx.ftz.f32 	%f190, %f188;
	mul.f32 	%f191, %f190, %f189;
	add.f32 	%f192, %f180, %f191;
	sub.f32 	%f193, %f375, %f118;
	fma.rn.f32 	%f194, %f193, 0f3BBB989D, 0f3F000000;
	cvt.sat.f32.f32 	%f195, %f194;
	fma.rm.f32 	%f196, %f195, %f123, %f122;
	add.f32 	%f197, %f196, 0fCB40007F;
	neg.f32 	%f198, %f197;
	fma.rn.f32 	%f199, %f193, 0f3FB8AA3B, %f198;
	fma.rn.f32 	%f200, %f193, 0f32A57060, %f199;
	mov.b32 	%r39, %f196;
	shl.b32 	%r40, %r39, 23;
	mov.b32 	%f201, %r40;
	ex2.approx.ftz.f32 	%f202, %f200;
	mul.f32 	%f203, %f202, %f201;
	add.f32 	%f204, %f192, %f203;
	sub.f32 	%f205, %f374, %f118;
	fma.rn.f32 	%f206, %f205, 0f3BBB989D, 0f3F000000;
	cvt.sat.f32.f32 	%f207, %f206;
	fma.rm.f32 	%f208, %f207, %f123, %f122;
	add.f32 	%f209, %f208, 0fCB40007F;
	neg.f32 	%f210, %f209;
	fma.rn.f32 	%f211, %f205, 0f3FB8AA3B, %f210;
	fma.rn.f32 	%f212, %f205, 0f32A57060, %f211;
	mov.b32 	%r41, %f208;
	shl.b32 	%r42, %r41, 23;
	mov.b32 	%f213, %r42;
	ex2.approx.ftz.f32 	%f214, %f212;
	mul.f32 	%f215, %f214, %f213;
	add.f32 	%f216, %f204, %f215;
	sub.f32 	%f217, %f378, %f118;
	fma.rn.f32 	%f218, %f217, 0f3BBB989D, 0f3F000000;
	cvt.sat.f32.f32 	%f219, %f218;
	fma.rm.f32 	%f220, %f219, %f123, %f122;
	add.f32 	%f221, %f220, 0fCB40007F;
	neg.f32 	%f222, %f221;
	fma.rn.f32 	%f223, %f217, 0f3FB8AA3B, %f222;
	fma.rn.f32 	%f224, %f217, 0f32A57060, %f223;
	mov.b32 	%r43, %f220;
	shl.b32 	%r44, %r43, 23;
	mov.b32 	%f225, %r44;
	ex2.approx.ftz.f32 	%f226, %f224;
	mul.f32 	%f227, %f226, %f225;
	add.f32 	%f228, %f216, %f227;
	sub.f32 	%f229, %f377, %f118;
	fma.rn.f32 	%f230, %f229, 0f3BBB989D, 0f3F000000;
	cvt.sat.f32.f32 	%f231, %f230;
	fma.rm.f32 	%f232, %f231, %f123, %f122;
	add.f32 	%f233, %f232, 0fCB40007F;
	neg.f32 	%f234, %f233;
	fma.rn.f32 	%f235, %f229, 0f3FB8AA3B, %f234;
	fma.rn.f32 	%f236, %f229, 0f32A57060, %f235;
	mov.b32 	%r45, %f232;
	shl.b32 	%r46, %r45, 23;
	mov.b32 	%f237, %r46;
	ex2.approx.ftz.f32 	%f238, %f236;
	mul.f32 	%f239, %f238, %f237;
	add.f32 	%f240, %f228, %f239;
	sub.f32 	%f241, %f381, %f118;
	fma.rn.f32 	%f242, %f241, 0f3BBB989D, 0f3F000000;
	cvt.sat.f32.f32 	%f243, %f242;
	fma.rm.f32 	%f244, %f243, %f123, %f122;
	add.f32 	%f245, %f244, 0fCB40007F;
	neg.f32 	%f246, %f245;
	fma.rn.f32 	%f247, %f241, 0f3FB8AA3B, %f246;
	fma.rn.f32 	%f248, %f241, 0f32A57060, %f247;
	mov.b32 	%r47, %f244;
	shl.b32 	%r48, %r47, 23;
	mov.b32 	%f249, %r48;
	ex2.approx.ftz.f32 	%f250, %f248;
	mul.f32 	%f251, %f250, %f249;
	add.f32 	%f252, %f240, %f251;
	sub.f32 	%f253, %f380, %f118;
	fma.rn.f32 	%f254, %f253, 0f3BBB989D, 0f3F000000;
	cvt.sat.f32.f32 	%f255, %f254;
	fma.rm.f32 	%f256, %f255, %f123, %f122;
	add.f32 	%f257, %f256, 0fCB40007F;
	neg.f32 	%f258, %f257;
	fma.rn.f32 	%f259, %f253, 0f3FB8AA3B, %f258;
	fma.rn.f32 	%f260, %f253, 0f32A57060, %f259;
	mov.b32 	%r49, %f256;
	shl.b32 	%r50, %r49, 23;
	mov.b32 	%f261, %r50;
	ex2.approx.ftz.f32 	%f262, %f260;
	mul.f32 	%f263, %f262, %f261;
	add.f32 	%f264, %f252, %f263;
	sub.f32 	%f265, %f384, %f118;
	fma.rn.f32 	%f266, %f265, 0f3BBB989D, 0f3F000000;
	cvt.sat.f32.f32 	%f267, %f266;
	fma.rm.f32 	%f268, %f267, %f123, %f122;
	add.f32 	%f269, %f268, 0fCB40007F;
	neg.f32 	%f270, %f269;
	fma.rn.f32 	%f271, %f265, 0f3FB8AA3B, %f270;
	fma.rn.f32 	%f272, %f265, 0f32A57060, %f271;
	mov.b32 	%r51, %f268;
	shl.b32 	%r52, %r51, 23;
	mov.b32 	%f273, %r52;
	ex2.approx.ftz.f32 	%f274, %f272;
	mul.f32 	%f275, %f274, %f273;
	add.f32 	%f276, %f264, %f275;
	sub.f32 	%f277, %f383, %f118;
	fma.rn.f32 	%f278, %f277, 0f3BBB989D, 0f3F000000;
	cvt.sat.f32.f32 	%f279, %f278;
	fma.rm.f32 	%f280, %f279, %f123, %f122;
	add.f32 	%f281, %f280, 0fCB40007F;
	neg.f32 	%f282, %f281;
	fma.rn.f32 	%f283, %f277, 0f3FB8AA3B, %f282;
	fma.rn.f32 	%f284, %f277, 0f32A57060, %f283;
	mov.b32 	%r53, %f280;
	shl.b32 	%r54, %r53, 23;
	mov.b32 	%f285, %r54;
	ex2.approx.ftz.f32 	%f286, %f284;
	mul.f32 	%f287, %f286, %f285;
	add.f32 	%f288, %f276, %f287;
	sub.f32 	%f289, %f387, %f118;
	fma.rn.f32 	%f290, %f289, 0f3BBB989D, 0f3F000000;
	cvt.sat.f32.f32 	%f291, %f290;
	fma.rm.f32 	%f292, %f291, %f123, %f122;
	add.f32 	%f293, %f292, 0fCB40007F;
	neg.f32 	%f294, %f293;
	fma.rn.f32 	%f295, %f289, 0f3FB8AA3B, %f294;
	fma.rn.f32 	%f296, %f289, 0f32A57060, %f295;
	mov.b32 	%r55, %f292;
	shl.b32 	%r56, %r55, 23;
	mov.b32 	%f297, %r56;
	ex2.approx.ftz.f32 	%f298, %f296;
	mul.f32 	%f299, %f298, %f297;
	add.f32 	%f300, %f288, %f299;
	sub.f32 	%f301, %f386, %f118;
	fma.rn.f32 	%f302, %f301, 0f3BBB989D, 0f3F000000;
	cvt.sat.f32.f32 	%f303, %f302;
	fma.rm.f32 	%f304, %f303, %f123, %f122;
	add.f32 	%f305, %f304, 0fCB40007F;
	neg.f32 	%f306, %f305;
	fma.rn.f32 	%f307, %f301, 0f3FB8AA3B, %f306;
	fma.rn.f32 	%f308, %f301, 0f32A57060, %f307;
	mov.b32 	%r57, %f304;
	shl.b32 	%r58, %r57, 23;
	mov.b32 	%f309, %r58;
	ex2.approx.ftz.f32 	%f310, %f308;
	mul.f32 	%f311, %f310, %f309;
	add.f32 	%f312, %f300, %f311;
	sub.f32 	%f313, %f390, %f118;
	fma.rn.f32 	%f314, %f313, 0f3BBB989D, 0f3F000000;
	cvt.sat.f32.f32 	%f315, %f314;
	fma.rm.f32 	%f316, %f315, %f123, %f122;
	add.f32 	%f317, %f316, 0fCB40007F;
	neg.f32 	%f318, %f317;
	fma.rn.f32 	%f319, %f313, 0f3FB8AA3B, %f318;
	fma.rn.f32 	%f320, %f313, 0f32A57060, %f319;
	mov.b32 	%r59, %f316;
	shl.b32 	%r60, %r59, 23;
	mov.b32 	%f321, %r60;
	ex2.approx.ftz.f32 	%f322, %f320;
	mul.f32 	%f323, %f322, %f321;
	add.f32 	%f324, %f312, %f323;
	sub.f32 	%f325, %f389, %f118;
	fma.rn.f32 	%f326, %f325, 0f3BBB989D, 0f3F000000;
	cvt.sat.f32.f32 	%f327, %f326;
	fma.rm.f32 	%f328, %f327, %f123, %f122;
	add.f32 	%f329, %f328, 0fCB40007F;
	neg.f32 	%f330, %f329;
	fma.rn.f32 	%f331, %f325, 0f3FB8AA3B, %f330;
	fma.rn.f32 	%f332, %f325, 0f32A57060, %f331;
	mov.b32 	%r61, %f328;
	shl.b32 	%r62, %r61, 23;
	mov.b32 	%f333, %r62;
	ex2.approx.ftz.f32 	%f334, %f332;
	mul.f32 	%f335, %f334, %f333;
	add.f32 	%f336, %f324, %f335;
	mov.b32 	%r63, %f336;
	shfl.sync.bfly.b32	%r64|%p18, %r63, 16, 31, -1;
	mov.b32 	%f337, %r64;
	add.f32 	%f338, %f336, %f337;
	mov.b32 	%r65, %f338;
	shfl.sync.bfly.b32	%r66|%p19, %r65, 8, 31, -1;
	mov.b32 	%f339, %r66;
	add.f32 	%f340, %f338, %f339;
	mov.b32 	%r67, %f340;
	shfl.sync.bfly.b32	%r68|%p20, %r67, 4, 31, -1;
	mov.b32 	%f341, %r68;
	add.f32 	%f342, %f340, %f341;
	mov.b32 	%r69, %f342;
	shfl.sync.bfly.b32	%r70|%p21, %r69, 2, 31, -1;
	mov.b32 	%f343, %r70;
	add.f32 	%f344, %f342, %f343;
	mov.b32 	%r71, %f344;
	shfl.sync.bfly.b32	%r72|%p22, %r71, 1, 31, -1;
	mov.b32 	%f345, %r72;
	add.f32 	%f346, %f344, %f345;
	div.rn.f32 	%f55, %f131, %f346;
	div.rn.f32 	%f56, %f143, %f346;
	div.rn.f32 	%f57, %f155, %f346;
	div.rn.f32 	%f58, %f167, %f346;
	div.rn.f32 	%f59, %f179, %f346;
	div.rn.f32 	%f60, %f191, %f346;
	div.rn.f32 	%f61, %f203, %f346;
	div.rn.f32 	%f62, %f215, %f346;
	div.rn.f32 	%f63, %f227, %f346;
	div.rn.f32 	%f64, %f239, %f346;
	div.rn.f32 	%f65, %f251, %f346;
	div.rn.f32 	%f66, %f263, %f346;
	div.rn.f32 	%f67, %f275, %f346;
	div.rn.f32 	%f68, %f287, %f346;
	div.rn.f32 	%f69, %f299, %f346;
	div.rn.f32 	%f70, %f311, %f346;
	div.rn.f32 	%f71, %f323, %f346;
	div.rn.f32 	%f72, %f335, %f346;
	mad.lo.s64 	%rd35, %rd40, %rd21, %rd2;
	cvta.to.global.u64 	%rd36, %rd20;
	shl.b64 	%rd37, %rd35, 1;
	add.s64 	%rd16, %rd36, %rd37;
	@%p12 bra 	$L__BB180_24;
	// begin inline asm
	{  cvt.rn.f16.f32 %rs19, %f55;}

	// end inline asm
	st.global.u16 	[%rd16], %rs19;
	// begin inline asm
	{  cvt.rn.f16.f32 %rs20, %f56;}

	// end inline asm
	st.global.u16 	[%rd16+2], %rs20;
$L__BB180_24:
	setp.le.s64 	%p23, %rd23, %rd3;
	@%p23 bra 	$L__BB180_26;
	// begin inline asm
	{  cvt.rn.f16.f32 %rs21, %f57;}

	// end inline asm
	st.global.u16 	[%rd16+128], %rs21;
	// begin inline asm
	{  cvt.rn.f16.f32 %rs22, %f58;}

	// end inline asm
	st.global.u16 	[%rd16+130], %rs22;
$L__BB180_26:
	setp.le.s64 	%p24, %rd23, %rd4;
	@%p24 bra 	$L__BB180_28;
	// begin inline asm
	{  cvt.rn.f16.f32 %rs23, %f59;}

	// end inline asm
	st.global.u16 	[%rd16+256], %rs23;
	// begin inline asm
	{  cvt.rn.f16.f32 %rs24, %f60;}

	// end inline asm
	st.global.u16 	[%rd16+258], %rs24;
$L__BB180_28:
	setp.le.s64 	%p25, %rd23, %rd5;
	@%p25 bra 	$L__BB180_30;
	// begin inline asm
	{  cvt.rn.f16.f32 %rs25, %f61;}

	// end inline asm
	st.global.u16 	[%rd16+384], %rs25;
	// begin inline asm
	{  cvt.rn.f16.f32 %rs26, %f62;}

	// end inline asm
	st.global.u16 	[%rd16+386], %rs26;
$L__BB180_30:
	setp.le.s64 	%p26, %rd23, %rd6;
	@%p26 bra 	$L__BB180_32;
	// begin inline asm
	{  cvt.rn.f16.f32 %rs27, %f63;}

	// end inline asm
	st.global.u16 	[%rd16+512], %rs27;
	// begin inline asm
	{  cvt.rn.f16.f32 %rs28, %f64;}

	// end inline asm
	st.global.u16 	[%rd16+514], %rs28;
$L__BB180_32:
	setp.le.s64 	%p27, %rd23, %rd7;
	@%p27 bra 	$L__BB180_34;
	// begin inline asm
	{  cvt.rn.f16.f32 %rs29, %f65;}

	// end inline asm
	st.global.u16 	[%rd16+640], %rs29;
	// begin inline asm
	{  cvt.rn.f16.f32 %rs30, %f66;}

	// end inline asm
	st.global.u16 	[%rd16+642], %rs30;
$L__BB180_34:
	setp.le.s64 	%p28, %rd23, %rd8;
	@%p28 bra 	$L__BB180_36;
	// begin inline asm
	{  cvt.rn.f16.f32 %rs31, %f67;}

	// end inline asm
	st.global.u16 	[%rd16+768], %rs31;
	// begin inline asm
	{  cvt.rn.f16.f32 %rs32, %f68;}

	// end inline asm
	st.global.u16 	[%rd16+770], %rs32;
$L__BB180_36:
	setp.le.s64 	%p29, %rd23, %rd9;
	@%p29 bra 	$L__BB180_38;
	// begin inline asm
	{  cvt.rn.f16.f32 %rs33, %f69;}

	// end inline asm
	st.global.u16 	[%rd16+896], %rs33;
	// begin inline asm
	{  cvt.rn.f16.f32 %rs34, %f70;}

	// end inline asm
	st.global.u16 	[%rd16+898], %rs34;
$L__BB180_38:
	setp.le.s64 	%p30, %rd23, %rd10;
	@%p30 bra 	$L__BB180_40;
	// begin inline asm
	{  cvt.rn.f16.f32 %rs35, %f71;}

	// end inline asm
	st.global.u16 	[%rd16+1024], %rs35;
	// begin inline asm
	{  cvt.rn.f16.f32 %rs36, %f72;}

	// end inline asm
	st.global.u16 	[%rd16+1026], %rs36;
$L__BB180_40:
	ld.param.u64 	%rd39, [_ZN7oneflow4cuda7softmax15SoftmaxWarpImplI10SimpleLoadI6__halffE11SimpleStoreIS4_fEfLi2ELi18ELi32ELi1ELb1ELNS1_9AlgorithmE0EEEvT_T0_ll_param_2];
	add.s64 	%rd40, %rd40, %rd11;
	setp.lt.s64 	%p31, %rd40, %rd39;
	@%p31 bra 	$L__BB180_4;
$L__BB180_41:
	ret;

}
	// .globl	_ZN7oneflow4cuda7softmax15SoftmaxWarpImplI10SimpleLoadI6__halffE11SimpleStoreIS4_fEfLi2ELi20ELi32ELi1ELb0ELNS1_9AlgorithmE0EEEvT_T0_ll
.visible .entry _ZN7oneflow4cuda7softmax15SoftmaxWarpImplI10SimpleLoadI6__halffE11SimpleStoreIS4_fEfLi2ELi20ELi32ELi1ELb0ELNS1_9AlgorithmE0EEEvT_T0_ll(
	.param .align 8 .b8 _ZN7oneflow4cuda7softmax15SoftmaxWarpImplI10SimpleLoadI6__halffE11SimpleStoreIS4_fEfLi2ELi20ELi32ELi1ELb0ELNS1_9AlgorithmE0EEEvT_T0_ll_param_0[16],
	.param .align 8 .b8 _ZN7oneflow4cuda7softmax15SoftmaxWarpImplI10SimpleLoadI6__halffE11SimpleStoreIS4_fEfLi2ELi20ELi32ELi1ELb0ELNS1_9AlgorithmE0EEEvT_T0_ll_param_1[16],
	.param .u64 _ZN7oneflow4cuda7softmax15SoftmaxWarpImplI10SimpleLoadI6__halffE11SimpleStoreIS4_fEfLi2ELi20ELi32ELi1ELb0ELNS1_9AlgorithmE0EEEvT_T0_ll_param_2,
	.param .u64 _ZN7oneflow4cuda7softmax15SoftmaxWarpImplI10SimpleLoadI6__halffE11SimpleStoreIS4_fEfLi2ELi20ELi32ELi1ELb0ELNS1_9AlgorithmE0EEEvT_T0_ll_param_3
)
{
	.reg .pred 	%p<14>;
	.reg .b16 	%rs<41>;
	.reg .b32 	%r<69>;
	.reg .b32 	%f<323>;
	.reg .b64 	%rd<27>;

	ld.param.u64 	%rd8, [_ZN7oneflow4cuda7softmax15SoftmaxWarpImplI10SimpleLoadI6__halffE11SimpleStoreIS4_fEfLi2ELi20ELi32ELi1ELb0ELNS1_9AlgorithmE0EEEvT_T0_ll_param_1+8];
	ld.param.u64 	%rd7, [_ZN7oneflow4cuda7softmax15SoftmaxWarpImplI10SimpleLoadI6__halffE11SimpleStoreIS4_fEfLi2ELi20ELi32ELi1ELb0ELNS1_9AlgorithmE0EEEvT_T0_ll_param_1];
	ld.param.u64 	%rd6, [_ZN7oneflow4cuda7softmax15SoftmaxWarpImplI10SimpleLoadI6__halffE11SimpleStoreIS4_fEfLi2ELi20ELi32ELi1ELb0ELNS1_9AlgorithmE0EEEvT_T0_ll_param_0+8];
	ld.param.u64 	%rd5, [_ZN7oneflow4cuda7softmax15SoftmaxWarpImplI10SimpleLoadI6__halffE11SimpleStoreIS4_fEfLi2ELi20ELi32ELi1ELb0ELNS1_9AlgorithmE0EEEvT_T0_ll_param_0];
	ld.param.u64 	%rd9, [_ZN7oneflow4cuda7softmax15SoftmaxWarpImplI10SimpleLoadI6__halffE11SimpleStoreIS4_fEfLi2ELi20ELi32ELi1ELb0ELNS1_9AlgorithmE0EEEvT_T0_ll_param_2];
	ld.param.u64 	%rd10, [_ZN7oneflow4cuda7softmax15SoftmaxWarpImplI10SimpleLoadI6__halffE11SimpleStoreIS4_fEfLi2ELi20ELi32ELi1ELb0ELNS1_9AlgorithmE0EEEvT_T0_ll_param_3];
	setp.lt.s64 	%p1, %rd10, 641;
	@%p1 bra 	$L__BB181_2;
	mov.u64 	%rd11, $str;
	cvta.global.u64 	%rd12, %rd11;
	mov.u64 	%rd13, $str$1;
	cvta.global.u64 	%rd14, %rd13;
	mov.u64 	%rd15, __unnamed_181;
	cvta.global.u64 	%rd16, %rd15;
	{ // callseq 180, 0
	.param .b64 param0;
	st.param.b64 	[param0], %rd12;
	.param .b64 param1;
	st.param.b64 	[param1], %rd14;
	.param .b32 param2;
	st.param.b32 	[param2], 228;
	.param .b64 param3;
	st.param.b64 	[param3], %rd16;
	.param .b64 param4;
	st.param.b64 	[param4], 1;
	call.uni 
	__assertfail, 
	(
	param0, 
	param1, 
	param2, 
	param3, 
	param4
	);
	} // callseq 180
$L__BB181_2:
	mov.u32 	%r2, %ctaid.x;
	mov.u32 	%r3, %ntid.y;
	mov.u32 	%r4, %tid.y;
	mad.lo.s32 	%r5, %r2, %r3, %r4;
	mov.u32 	%r6, %nctaid.x;
	mul.lo.s32 	%r1, %r6, %r3;
	cvt.s64.s32 	%rd26, %r5;
	setp.le.s64 	%p2, %rd9, %rd26;
	@%p2 bra 	$L__BB181_5;
	cvt.s64.s32 	%rd2, %r1;
	mov.u32 	%r7, %tid.x;
	shl.b32 	%r8, %r7, 1;
	cvt.u64.u32 	%rd17, %r8;
$L__BB181_4:
	mad.lo.s64 	%rd18, %rd26, %rd6, %rd17;
	cvta.to.global.u64 	%rd19, %rd5;
	shl.b64 	%rd20, %rd18, 1;
	add.s64 	%rd21, %rd19, %rd20;
	ld.global.u16 	%rs1, [%rd21];
	// begin inline asm
	{  cvt.f32.f16 %f1, %rs1;}

	// end inline asm
	ld.global.u16 	%rs2, [%rd21+2];
	// begin inline asm
	{  cvt.f32.f16 %f2, %rs2;}

	// end inline asm
	max.f32 	%f41, %f1, 0fFF800000;
	max.f32 	%f42, %f41, %f2;
	ld.global.u16 	%rs3, [%rd21+128];
	// begin inline asm
	{  cvt.f32.f16 %f3, %rs3;}

	// end inline asm
	ld.global.u16 	%rs4, [%rd21+130];
	// begin inline asm
	{  cvt.f32.f16 %f4, %rs4;}

	// end inline asm
	max.f32 	%f43, %f42, %f3;
	max.f32 	%f44, %f43, %f4;
	ld.global.u16 	%rs5, [%rd21+256];
	// begin inline asm
	{  cvt.f32.f16 %f5, %rs5;}

	// end inline asm
	ld.global.u16 	%rs6, [%rd21+258];
	// begin inline asm
	{  cvt.f32.f16 %f6, %rs6;}

	// end inline asm
	max.f32 	%f45, %f44, %f5;
	max.f32 	%f46, %f45, %f6;
	ld.global.u16 	%rs7, [%rd21+384];
	// begin inline asm
	{  cvt.f32.f16 %f7, %rs7;}

	// end inline asm
	ld.global.u16 	%rs8, [%rd21+386];
	// begin inline asm
	{  cvt.f32.f16 %f8, %rs8;}

	// end inline asm
	max.f32 	%f47, %f46, %f7;
	max.f32 	%f48, %f47, %f8;
	ld.global.u16 	%rs9, [%rd21+512];
	// begin inline asm
	{  cvt.f32.f16 %f9, %rs9;}

	// end inline asm
	ld.global.u16 	%rs10, [%rd21+514];
	// begin inline asm
	{  cvt.f32.f16 %f10, %rs10;}

	// end inline asm
	max.f32 	%f49, %f48, %f9;
	max.f32 	%f50, %f49, %f10;
	ld.global.u16 	%rs11, [%rd21+640];
	// begin inline asm
	{  cvt.f32.f16 %f11, %rs11;}

	// end inline asm
	ld.global.u16 	%rs12, [%rd21+642];
	// begin inline asm
	{  cvt.f32.f16 %f12, %rs12;}

	// end inline asm
	max.f32 	%f51, %f50, %f11;
	max.f32 	%f52, %f51, %f12;
	ld.global.u16 	%rs13, [%rd21+768];
	// begin inline asm
	{  cvt.f32.f16 %f13, %rs13;}

	// end inline asm
	ld.global.u16 	%rs14, [%rd21+770];
	// begin inline asm
	{  cvt.f32.f16 %f14, %rs14;}

	// end inline asm
	max.f32 	%f53, %f52, %f13;
	max.f32 	%f54, %f53, %f14;
	ld.global.u16 	%rs15, [%rd21+896];
	// begin inline asm
	{  cvt.f32.f16 %f15, %rs15;}

	// end inline asm
	ld.global.u16 	%rs16, [%rd21+898];
	// begin inline asm
	{  cvt.f32.f16 %f16, %rs16;}

	// end inline asm
	max.f32 	%f55, %f54, %f15;
	max.f32 	%f56, %f55, %f16;
	ld.global.u16 	%rs17, [%rd21+1024];
	// begin inline asm
	{  cvt.f32.f16 %f17, %rs17;}

	// end inline asm
	ld.global.u16 	%rs18, [%rd21+1026];
	// begin inline asm
	{  cvt.f32.f16 %f18, %rs18;}

	// end inline asm
	max.f32 	%f57, %f56, %f17;
	max.f32 	%f58, %f57, %f18;
	ld.global.u16 	%rs19, [%rd21+1152];
	// begin inline asm
	{  cvt.f32.f16 %f19, %rs19;}

	// end inline asm
	ld.global.u16 	%rs20, [%rd21+1154];
	// begin inline asm
	{  cvt.f32.f16 %f20, %rs20;}

	// end inline asm
	max.f32 	%f59, %f58, %f19;
	max.f32 	%f60, %f59, %f20;
	mov.b32 	%r9, %f60;
	shfl.sync.bfly.b32	%r10|%p3, %r9, 16, 31, -1;
	mov.b32 	%f61, %r10;
	max.f32 	%f62, %f60, %f61;
	mov.b32 	%r11, %f62;
	shfl.sync.bfly.b32	%r12|%p4, %r11, 8, 31, -1;
	mov.b32 	%f63, %r12;
	max.f32 	%f64, %f62, %f63;
	mov.b32 	%r13, %f64;
	shfl.sync.bfly.b32	%r14|%p5, %r13, 4, 31, -1;
	mov.b32 	%f65, %r14;
	max.f32 	%f66, %f64, %f65;
	mov.b32 	%r15, %f66;
	shfl.sync.bfly.b32	%r16|%p6, %r15, 2, 31, -1;
	mov.b32 	%f67, %r16;
	max.f32 	%f68, %f66, %f67;
	mov.b32 	%r17, %f68;
	shfl.sync.bfly.b32	%r18|%p7, %r17, 1, 31, -1;
	mov.b32 	%f69, %r18;
	max.f32 	%f70, %f68, %f69;
	sub.f32 	%f71, %f1, %f70;
	fma.rn.f32 	%f72, %f71, 0f3BBB989D, 0f3F000000;
	cvt.sat.f32.f32 	%f73, %f72;
	mov.f32 	%f74, 0f4B400001;
	mov.f32 	%f75, 0f437C0000;
	fma.rm.f32 	%f76, %f73, %f75, %f74;
	add.f32 	%f77, %f76, 0fCB40007F;
	neg.f32 	%f78, %f77;
	fma.rn.f32 	%f79, %f71, 0f3FB8AA3B, %f78;
	fma.rn.f32 	%f80, %f71, 0f32A57060, %f79;
	mov.b32 	%r19, %f76;
	shl.b32 	%r20, %r19, 23;
	mov.b32 	%f81, %r20;
	ex2.approx.ftz.f32 	%f82, %f80;
	mul.f32 	%f83, %f82, %f81;
	add.f32 	%f84, %f83, 0f00000000;
	sub.f32 	%f85, %f2, %f70;
	fma.rn.f32 	%f86, %f85, 0f3BBB989D, 0f3F000000;
	cvt.sat.f32.f32 	%f87, %f86;
	fma.rm.f32 	%f88, %f87, %f75, %f74;
	add.f32 	%f89, %f88, 0fCB40007F;
	neg.f32 	%f90, %f89;
	fma.rn.f32 	%f91, %f85, 0f3FB8AA3B, %f90;
	fma.rn.f32 	%f92, %f85, 0f32A57060, %f91;
	mov.b32 	%r21, %f88;
	shl.b32 	%r22, %r21, 23;
	mov.b32 	%f93, %r22;
	ex2.approx.ftz.f32 	%f94, %f92;
	mul.f32 	%f95, %f94, %f93;
	add.f32 	%f96, %f84, %f95;
	sub.f32 	%f97, %f3, %f70;
	fma.rn.f32 	%f98, %f97, 0f3BBB989D, 0f3F000000;
	cvt.sat.f32.f32 	%f99, %f98;
	fma.rm.f32 	%f100, %f99, %f75, %f74;
	add.f32 	%f101, %f100, 0fCB40007F;
	neg.f32 	%f102, %f101;
	fma.rn.f32 	%f103, %f97, 0f3FB8AA3B, %f102;
	fma.rn.f32 	%f104, %f97, 0f32A57060, %f103;
	mov.b32 	%r23, %f100;
	shl.b32 	%r24, %r23, 23;
	mov.b32 	%f105, %r24;
	ex2.approx.ftz.f32 	%f106, %f104;
	mul.f32 	%f107, %f106, %f105;
	add.f32 	%f108, %f96, %f107;
	sub.f32 	%f109, %f4, %f70;
	fma.rn.f32 	%f110, %f109, 0f3BBB989D, 0f3F000000;
	cvt.sat.f32.f32 	%f111, %f110;
	fma.rm.f32 	%f112, %f111, %f75, %f74;
	add.f32 	%f113, %f112, 0fCB40007F;
	neg.f32 	%f114, %f113;
	fma.rn.f32 	%f115, %f109, 0f3FB8AA3B, %f114;
	fma.rn.f32 	%f116, %f109, 0f32A57060, %f115;
	mov.b32 	%r25, %f112;
	shl.b32 	%r26, %r25, 23;
	mov.b32 	%f117, %r26;
	ex2.approx.ftz.f32 	%f118, %f116;
	mul.f32 	%f119, %f118, %f117;
	add.f32 	%f120, %f108, %f119;
	sub.f32 	%f121, %f5, %f70;
	fma.rn.f32 	%f122, %f121, 0f3BBB989D, 0f3F000000;
	cvt.sat.f32.f32 	%f123, %f122;
	fma.rm.f32 	%f124, %f123, %f75, %f74;
	add.f32 	%f125, %f124, 0fCB40007F;
	neg.f32 	%f126, %f125;
	fma.rn.f32 	%f127, %f121, 0f3FB8AA3B, %f126;
	fma.rn.f32 	%f128, %f121, 0f32A57060, %f127;
	mov.b32 	%r27, %f124;
	shl.b32 	%r28, %r27, 23;
	mov.b32 	%f129, %r28;
	ex2.approx.ftz.f32 	%f130, %f128;
	mul.f32 	%f131, %f130, %f129;
	add.f32 	%f132, %f120, %f131;
	sub.f32 	%f133, %f6, %f70;
	fma.rn.f32 	%f134, %f133, 0f3BBB989D, 0f3F000000;
	cvt.sat.f32.f32 	%f135, %f134;
	fma.rm.f32 	%f136, %f135, %f75, %f74;
	add.f32 	%f137, %f136, 0fCB40007F;
	neg.f32 	%f138, %f137;
	fma.rn.f32 	%f139, %f133, 0f3FB8AA3B, %f138;
	fma.rn.f32 	%f140, %f133, 0f32A57060, %f139;
	mov.b32 	%r29, %f136;
	shl.b32 	%r30, %r29, 23;
	mov.b32 	%f141, %r30;
	ex2.approx.ftz.f32 	%f142, %f140;
	mul.f32 	%f143, %f142, %f141;
	add.f32 	%f144, %f132, %f143;
	sub.f32 	%f145, %f7, %f70;
	fma.rn.f32 	%f146, %f145, 0f3BBB989D, 0f3F000000;
	cvt.sat.f32.f32 	%f147, %f146;
	fma.rm.f32 	%f148, %f147, %f75, %f74;
	add.f32 	%f149, %f148, 0fCB40007F;
	neg.f32 	%f150, %f149;
	fma.rn.f32 	%f151, %f145, 0f3FB8AA3B, %f150;
	fma.rn.f32 	%f152, %f145, 0f32A57060, %f151;
	mov.b32 	%r31, %f148;
	shl.b32 	%r32, %r31, 23;
	mov.b32 	%f153, %r32;
	ex2.approx.ftz.f32 	%f154, %f152;
	mul.f32 	%f155, %f154, %f153;
	add.f32 	%f156, %f144, %f155;
	sub.f32 	%f157, %f8, %f70;
	fma.rn.f32 	%f158, %f157, 0f3BBB989D, 0f3F000000;
	cvt.sat.f32.f32 	%f159, %f158;
	fma.rm.f32 	%f160, %f159, %f75, %f74;
	add.f32 	%f161, %f160, 0fCB40007F;
	neg.f32 	%f162, %f161;
	fma.rn.f32 	%f163, %f157, 0f3FB8AA3B, %f162;
	fma.rn.f32 	%f164, %f157, 0f32A57060, %f163;
	mov.b32 	%r33, %f160;
	shl.b32 	%r34, %r33, 23;
	mov.b32 	%f165, %r34;
	ex2.approx.ftz.f32 	%f166, %f164;
	mul.f32 	%f167, %f166, %f165;
	add.f32 	%f168, %f156, %f167;
	sub.f32 	%f169, %f9, %f70;
	fma.rn.f32 	%f170, %f169, 0f3BBB989D, 0f3F000000;
	cvt.sat.f32.f32 	%f171, %f170;
	fma.rm.f32 	%f172, %f171, %f75, %f74;
	add.f32 	%f173, %f172, 0fCB40007F;
	neg.f32 	%f174, %f173;
	fma.rn.f32 	%f175, %f169, 0f3FB8AA3B, %f174;
	fma.rn.f32 	%f176, %f169, 0f32A57060, %f175;
	mov.b32 	%r35, %f172;
	shl.b32 	%r36, %r35, 23;
	mov.b32 	%f177, %r36;
	ex2.approx.ftz.f32 	%f178, %f176;
	mul.f32 	%f179, %f178, %f177;
	add.f32 	%f180, %f168, %f179;
	sub.f32 	%f181, %f10, %f70;
	fma.rn.f32 	%f182, %f181, 0f3BBB989D, 0f3F000000;
	cvt.sat.f32.f32 	%f183, %f182;
	fma.rm.f32 	%f184, %f183, %f75, %f74;
	add.f32 	%f185, %f184, 0fCB40007F;
	neg.f32 	%f186, %f185;
	fma.rn.f32 	%f187, %f181, 0f3FB8AA3B, %f186;
	fma.rn.f32 	%f188, %f181, 0f32A57060, %f187;
	mov.b32 	%r37, %f184;
	shl.b32 	%r38, %r37, 23;
	mov.b32 	%f189, %r38;
	ex2.approx.ftz.f32 	%f190, %f188;
	mul.f32 	%f191, %f190, %f189;
	add.f32 	%f192, %f180, %f191;
	sub.f32 	%f193, %f11, %f70;
	fma.rn.f32 	%f194, %f193, 0f3BBB989D, 0f3F000000;
	cvt.sat.f32.f32 	%f195, %f194;
	fma.rm.f32 	%f196, %f195, %f75, %f74;
	add.f32 	%f197, %f196, 0fCB40007F;
	neg.f32 	%f198, %f197;
	fma.rn.f32 	%f199, %f193, 0f3FB8AA3B, %f198;
	fma.rn.f32 	%f200, %f193, 0f32A57060, %f199;
	mov.b32 	%r39, %f196;
	shl.b32 	%r40, %r39, 23;
	mov.b32 	%f201, %r40;
	ex2.approx.ftz.f32 	%f202, %f200;
	mul.f32 	%f203, %f202, %f201;
	add.f32 	%f204, %f192, %f203;
	sub.f32 	%f205, %f12, %f70;
	fma.rn.f32 	%f206, %f205, 0f3BBB989D, 0f3F000000;
	cvt.sat.f32.f32 	%f207, %f206;
	fma.rm.f32 	%f208, %f207, %f75, %f74;
	add.f32 	%f209, %f208, 0fCB40007F;
	neg.f32 	%f210, %f209;
	fma.rn.f32 	%f211, %f205, 0f3FB8AA3B, %f210;
	fma.rn.f32 	%f212, %f205, 0f32A57060, %f211;
	mov.b32 	%r41, %f208;
	shl.b32 	%r42, %r41, 23;
	mov.b32 	%f213, %r42;
	ex2.approx.ftz.f32 	%f214, %f212;
	mul.f32 	%f215, %f214, %f213;
	add.f32 	%f216, %f204, %f215;
	sub.f32 	%f217, %f13, %f70;
	fma.rn.f32 	%f218, %f217, 0f3BBB989D, 0f3F000000;
	cvt.sat.f32.f32 	%f219, %f218;
	fma.rm.f32 	%f220, %f219, %f75, %f74;
	add.f32 	%f221, %f220, 0fCB40007F;
	neg.f32 	%f222, %f221;
	fma.rn.f32 	%f223, %f217, 0f3FB8AA3B, %f222;
	fma.rn.f32 	%f224, %f217, 0f32A57060, %f223;
	mov.b32 	%r43, %f220;
	shl.b32 	%r44, %r43, 23;
	mov.b32 	%f225, %r44;
	ex2.approx.ftz.f32 	%f226, %f224;
	mul.f32 	%f227, %f226, %f225;
	add.f32 	%f228, %f216, %f227;
	sub.f32 	%f229, %f14, %f70;
	fma.rn.f32 	%f230, %f229, 0f3BBB989D, 0f3F000000;
	cvt.sat.f32.f32 	%f231, %f230;
	fma.rm.f32 	%f232, %f231, %f75, %f74;
	add.f32 	%f233, %f232, 0fCB40007F;
	neg.f32 	%f234, %f233;
	fma.rn.f32 	%f235, %f229, 0f3FB8AA3B, %f234;
	fma.rn.f32 	%f236, %f229, 0f32A57060, %f235;
	mov.b32 	%r45, %f232;
	shl.b32 	%r46, %r45, 23;
	mov.b32 	%f237, %r46;
	ex2.approx.ftz.f32 	%f238, %f236;
	mul.f32 	%f239, %f238, %f237;
	add.f32 	%f240, %f228, %f239;
	sub.f32 	%f241, %f15, %f70;
	fma.rn.f32 	%f242, %f241, 0f3BBB989D, 0f3F000000;
	cvt.sat.f32.f32 	%f243, %f242;
	fma.rm.f32 	%f244, %f243, %f75, %f74;
	add.f32 	%f245, %f244, 0fCB40007F;
	neg.f32 	%f246, %f245;
	fma.rn.f32 	%f247, %f241, 0f3FB8AA3B, %f246;
	fma.rn.f32 	%f248, %f241, 0f32A57060, %f247;
	mov.b32 	%r47, %f244;
	shl.b32 	%r48, %r47, 23;
	mov.b32 	%f249, %r48;
	ex2.approx.ftz.f32 	%f250, %f248;
	mul.f32 	%f251, %f250, %f249;
	add.f32 	%f252, %f240, %f251;
	sub.f32 	%f253, %f16, %f70;
	fma.rn.f32 	%f254, %f253, 0f3BBB989D, 0f3F000000;
	cvt.sat.f32.f32 	%f255, %f254;
	fma.rm.f32 	%f256, %f255, %f75, %f74;
	add.f32 	%f257, %f256, 0fCB40007F;
	neg.f32 	%f258, %f257;
	fma.rn.f32 	%f259, %f253, 0f3FB8AA3B, %f258;
	fma.rn.f32 	%f260, %f253, 0f32A57060, %f259;
	mov.b32 	%r49, %f256;
	shl.b32 	%r50, %r49, 23;
	mov.b32 	%f261, %r50;
	ex2.approx.ftz.f32 	%f262, %f260;
	mul.f32 	%f263, %f262, %f261;
	add.f32 	%f264, %f252, %f263;
	sub.f32 	%f265, %f17, %f70;
	fma.rn.f32 	%f266, %f265, 0f3BBB989D, 0f3F000000;
	cvt.sat.f32.f32 	%f267, %f266;
	fma.rm.f32 	%f268, %f267, %f75, %f74;
	add.f32 	%f269, %f268, 0fCB40007F;
	neg.f32 	%f270, %f269;
	fma.rn.f32 	%f271, %f265, 0f3FB8AA3B, %f270;
	fma.rn.f32 	%f272, %f265, 0f32A57060, %f271;
	mov.b32 	%r51, %f268;
	shl.b32 	%r52, %r51, 23;
	mov.b32 	%f273, %r52;
	ex2.approx.ftz.f32 	%f274, %f272;
	mul.f32 	%f275, %f274, %f273;
	add.f32 	%f276, %f264, %f275;
	sub.f32 	%f277, %f18, %f70;
	fma.rn.f32 	%f278, %f277, 0f3BBB989D, 0f3F000000;
	cvt.sat.f32.f32 	%f279, %f278;
	fma.rm.f32 	%f280, %f279, %f75, %f74;
	add.f32 	%f281, %f280, 0fCB40007F;
	neg.f32 	%f282, %f281;
	fma.rn.f32 	%f283, %f277, 0f3FB8AA3B, %f282;
	fma.rn.f32 	%f284, %f277, 0f32A57060, %f283;
	mov.b32 	%r53, %f280;
	shl.b32 	%r54, %r53, 23;
	mov.b32 	%f285, %r54;
	ex2.approx.ftz.f32 	%f286, %f284;
	mul.f32 	%f287, %f286, %f285;
	add.f32 	%f288, %f276, %f287;
	sub.f32 	%f289, %f19, %f70;
	fma.rn.f32 	%f290, %f289, 0f3BBB989D, 0f3F000000;
	cvt.sat.f32.f32 	%f291, %f290;
	fma.rm.f32 	%f292, %f291, %f75, %f74;
	add.f32 	%f293, %f292, 0fCB40007F;
	neg.f32 	%f294, %f293;
	fma.rn.f32 	%f295, %f289, 0f3FB8AA3B, %f294;
	fma.rn.f32 	%f296, %f289, 0f32A57060, %f295;
	mov.b32 	%r55, %f292;
	shl.b32 	%r56, %r55, 23;
	mov.b32 	%f297, %r56;
	ex2.approx.ftz.f32 	%f298, %f296;
	mul.f32 	%f299, %f298, %f297;
	add.f32 	%f300, %f288, %f299;
	sub.f32 	%f301, %f20, %f70;
	fma.rn.f32 	%f302, %f301, 0f3BBB989D, 0f3F000000;
	cvt.sat.f32.f32 	%f303, %f302;
	fma.rm.f32 	%f304, %f303, %f75, %f74;
	add.f32 	%f305, %f304, 0fCB40007F;
	neg.f32 	%f306, %f305;
	fma.rn.f32 	%f307, %f301, 0f3FB8AA3B, %f306;
	fma.rn.f32 	%f308, %f301, 0f32A57060, %f307;
	mov.b32 	%r57, %f304;
	shl.b32 	%r58, %r57, 23;
	mov.b32 	%f309, %r58;
	ex2.approx.ftz.f32 	%f310, %f308;
	mul.f32 	%f311, %f310, %f309;
	add.f32 	%f312, %f300, %f311;
	mov.b32 	%r59, %f312;
	shfl.sync.bfly.b32	%r60|%p8, %r59, 16, 31, -1;
	mov.b32 	%f313, %r60;
	add.f32 	%f314, %f312, %f313;
	mov.b32 	%r61, %f314;
	shfl.sync.bfly.b32	%r62|%p9, %r61, 8, 31, -1;
	mov.b32 	%f315, %r62;
	add.f32 	%f316, %f314, %f315;
	mov.b32 	%r63, %f316;
	shfl.sync.bfly.b32	%r64|%p10, %r63, 4, 31, -1;
	mov.b32 	%f317, %r64;
	add.f32 	%f318, %f316, %f317;
	mov.b32 	%r65, %f318;
	shfl.sync.bfly.b32	%r66|%p11, %r65, 2, 31, -1;
	mov.b32 	%f319, %r66;
	add.f32 	%f320, %f318, %f319;
	mov.b32 	%r67, %f320;
	shfl.sync.bfly.b32	%r68|%p12, %r67, 1, 31, -1;
	mov.b32 	%f321, %r68;
	add.f32 	%f322, %f320, %f321;
	div.rn.f32 	%f21, %f83, %f322;
	div.rn.f32 	%f22, %f95, %f322;
	div.rn.f32 	%f23, %f107, %f322;
	div.rn.f32 	%f24, %f119, %f322;
	div.rn.f32 	%f25, %f131, %f322;
	div.rn.f32 	%f26, %f143, %f322;
	div.rn.f32 	%f27, %f155, %f322;
	div.rn.f32 	%f28, %f167, %f322;
	div.rn.f32 	%f29, %f179, %f322;
	div.rn.f32 	%f30, %f191, %f322;
	div.rn.f32 	%f31, %f203, %f322;
	div.rn.f32 	%f32, %f215, %f322;
	div.rn.f32 	%f33, %f227, %f322;
	div.rn.f32 	%f34, %f239, %f322;
	div.rn.f32 	%f35, %f251, %f322;
	div.rn.f32 	%f36, %f263, %f322;
	div.rn.f32 	%f37, %f275, %f322;
	div.rn.f32 	%f38, %f287, %f322;
	div.rn.f32 	%f39, %f299, %f322;
	div.rn.f32 	%f40, %f311, %f322;
	mad.lo.s64 	%rd22, %rd26, %rd8, %rd17;
	// begin inline asm
	{  cvt.rn.f16.f32 %rs21, %f21;}

	// end inline asm
	cvta.to.global.u64 	%rd23, %rd7;
	shl.b64 	%rd24, %rd22, 1;
	add.s64 	%rd25, %rd23, %rd24;
	st.global.u16 	[%rd25], %rs21;
	// begin inline asm
	{  cvt.rn.f16.f32 %rs22, %f22;}

	// end inline asm
	st.global.u16 	[%rd25+2], %rs22;
	// begin inline asm
	{  cvt.rn.f16.f32 %rs23, %f23;}

	// end inline asm
	st.global.u16 	[%rd25+128], %rs23;
	// begin inline asm
	{  cvt.rn.f16.f32 %rs24, %f24;}

	// end inline asm
	st.global.u16 	[%rd25+130], %rs24;
	// begin inline asm
	{  cvt.rn.f16.f32 %rs25, %f25;}

	// end inline asm
	st.global.u16 	[%rd25+256], %rs25;
	// begin inline asm
	{  cvt.rn.f16.f32 %rs26, %f26;}

	// end inline asm
	st.global.u16 	[%rd25+258], %rs26;
	// begin inline asm
	{  cvt.rn.f16.f32 %rs27, %f27;}

	// end inline asm
	st.global.u16 	[%rd25+384], %rs27;
	// begin inline asm
	{  cvt.rn.f16.f32 %rs28, %f28;}

	// end inline asm
	st.global.u16 	[%rd25+386], %rs28;
	// begin inline asm
	{  cvt.rn.f16.f32 %rs29, %f29;}

	// end inline asm
	st.global.u16 	[%rd25+512], %rs29;
	// begin inline asm
	{  cvt.rn.f16.f32 %rs30, %f30;}

	// end inline asm
	st.global.u16 	[%rd25+514], %rs30;
	// begin inline asm
	{  cvt.rn.f16.f32 %rs31, %f31;}

	// end inline asm
	st.global.u16 	[%rd25+640], %rs31;
	// begin inline asm
	{  cvt.rn.f16.f32 %rs32, %f32;}

	// end inline asm
	st.global.u16 	[%rd25+642], %rs32;
	// begin inline asm
	{  cvt.rn.f16.f32 %rs33, %f33;}

	// end inline asm
	st.global.u16 	[%rd25+768], %rs33;
	// begin inline asm
	{  cvt.rn.f16.f32 %rs34, %f34;}

	// end inline asm
	st.global.u16 	[%rd25+770], %rs34;
	// begin inline asm
	{  cvt.rn.f16.f32 %rs35, %f35;}

	// end inline asm
	st.global.u16 	[%rd25+896], %rs35;
	// begin inline asm
	{  cvt.rn.f16.f32 %rs36, %f36;}

	// end inline asm
	st.global.u16 	[%rd25+898], %rs36;
	// begin inline asm
	{  cvt.rn.f16.f32 %rs37, %f37;}

	// end inline asm
	st.global.u16 	[%rd25+1024], %rs37;
	// begin inline asm
	{  cvt.rn.f16.f32 %rs38, %f38;}

	// end inline asm
	st.global.u16 	[%rd25+1026], %rs38;
	// begin inline asm
	{  cvt.rn.f16.f32 %rs39, %f39;}

	// end inline asm
	st.global.u16 	[%rd25+1152], %rs39;
	// begin inline asm
	{  cvt.rn.f16.f32 %rs40, %f40;}

	// end inline asm
	st.global.u16 	[%rd25+1154], %rs40;
	add.s64 	%rd26, %rd26, %rd2;
	setp.lt.s64 	%p13, %rd26, %rd9;
	@%p13 bra 	$L__BB181_4;
$L__BB181_5:
	ret;

}
	// .globl	_ZN7oneflow4cuda7softmax15SoftmaxWarpImplI10SimpleLoadI6__halffE11SimpleStoreIS4_fEfLi2ELi20ELi32ELi1ELb1ELNS1_9AlgorithmE0EEEvT_T0_ll
.visible .entry _ZN7oneflow4cuda7softmax15SoftmaxWarpImplI10SimpleLoadI6__halffE11SimpleStoreIS4_fEfLi2ELi20ELi32ELi1ELb1ELNS1_9AlgorithmE0EEEvT_T0_ll(
	.param .align 8 .b8 _ZN7oneflow4cuda7softmax15SoftmaxWarpImplI10SimpleLoadI6__halffE11SimpleStoreIS4_fEfLi2ELi20ELi32ELi1ELb1ELNS1_9AlgorithmE0EEEvT_T0_ll_param_0[16],
	.param .align 8 .b8 _ZN7oneflow4cuda7softmax15SoftmaxWarpImplI10SimpleLoadI6__halffE11SimpleStoreIS4_fEfLi2ELi20ELi32ELi1ELb1ELNS1_9AlgorithmE0EEEvT_T0_ll_param_1[16],
	.param .u64 _ZN7oneflow4cuda7softmax15SoftmaxWarpImplI10SimpleLoadI6__halffE11SimpleStoreIS4_fEfLi2ELi20ELi32ELi1ELb1ELNS1_9AlgorithmE0EEEvT_T0_ll_param_2,
	.param .u64 _ZN7oneflow4cuda7softmax15SoftmaxWarpImplI10SimpleLoadI6__halffE11SimpleStoreIS4_fEfLi2ELi20ELi32ELi1ELb1ELNS1_9AlgorithmE0EEEvT_T0_ll_param_3
)
{
	.reg .pred 	%p<34>;
	.reg .b16 	%rs<41>;
	.reg .b32 	%r<84>;
	.reg .b32 	%f<433>;
	.reg .b64 	%rd<43>;

	ld.param.u64 	%rd20, [_ZN7oneflow4cuda7softmax15SoftmaxWarpImplI10SimpleLoadI6__halffE11SimpleStoreIS4_fEfLi2ELi20ELi32ELi1ELb1ELNS1_9AlgorithmE0EEEvT_T0_ll_param_1+8];
	ld.param.u64 	%rd19, [_ZN7oneflow4cuda7softmax15SoftmaxWarpImplI10SimpleLoadI6__halffE11SimpleStoreIS4_fEfLi2ELi20ELi32ELi1ELb1ELNS1_9AlgorithmE0EEEvT_T0_ll_param_1];
	ld.param.u64 	%rd18, [_ZN7oneflow4cuda7softmax15SoftmaxWarpImplI10SimpleLoadI6__halffE11SimpleStoreIS4_fEfLi2ELi20ELi32ELi1ELb1ELNS1_9AlgorithmE0EEEvT_T0_ll_param_0+8];
	ld.param.u64 	%rd17, [_ZN7oneflow4cuda7softmax15SoftmaxWarpImplI10SimpleLoadI6__halffE11SimpleStoreIS4_fEfLi2ELi20ELi32ELi1ELb1ELNS1_9AlgorithmE0EEEvT_T0_ll_param_0];
	ld.param.u64 	%rd22, [_ZN7oneflow4cuda7softmax15SoftmaxWarpImplI10SimpleLoadI6__halffE11SimpleStoreIS4_fEfLi2ELi20ELi32ELi1ELb1ELNS1_9AlgorithmE0EEEvT_T0_ll_param_3];
	setp.lt.s64 	%p1, %rd22, 641;
	@%p1 bra 	$L__BB182_2;
	mov.u64 	%rd23, $str;
	cvta.global.u64 	%rd24, %rd23;
	mov.u64 	%rd25, $str$1;
	cvta.global.u64 	%rd26, %rd25;
	mov.u64 	%rd27, __unnamed_182;
	cvta.global.u64 	%rd28, %rd27;
	{ // callseq 181, 0
	.param .b64 param0;
	st.param.b64 	[param0], %rd24;
	.param .b64 param1;
	st.param.b64 	[param1], %rd26;
	.param .b32 param2;
	st.param.b32 	[param2], 228;
	.param .b64 param3;
	st.param.b64 	[param3], %rd28;
	.param .b64 param4;
	st.param.b64 	[param4], 1;
	call.uni 
	__assertfail, 
	(
	param0, 
	param1, 
	param2, 
	param3, 
	param4
	);
	} // callseq 181
$L__BB182_2:
	ld.param.u64 	%rd40, [_ZN7oneflow4cuda7softmax15SoftmaxWarpImplI10SimpleLoadI6__halffE11SimpleStoreIS4_fEfLi2ELi20ELi32ELi1ELb1ELNS1_9AlgorithmE0EEEvT_T0_ll_param_2];
	mov.u32 	%r1, %ctaid.x;
	mov.u32 	%r2, %ntid.y;
	mov.u32 	%r3, %tid.y;
	mad.lo.s32 	%r4, %r1, %r2, %r3;
	cvt.s64.s32 	%rd42, %r4;
	setp.le.s64 	%p2, %rd40, %rd42;
	@%p2 bra 	$L__BB182_45;
	mov.u32 	%r5, %tid.x;
	shl.b32 	%r6, %r5, 1;
	cvt.u64.u32 	%rd2, %r6;
	add.s32 	%r7, %r6, 128;
	cvt.u64.u32 	%rd3, %r7;
	add.s32 	%r8, %r6, 192;
	cvt.u64.u32 	%rd4, %r8;
	add.s32 	%r9, %r6, 256;
	cvt.u64.u32 	%rd5, %r9;
	add.s32 	%r10, %r6, 320;
	cvt.u64.u32 	%rd6, %r10;
	add.s32 	%r11, %r6, 384;
	cvt.u64.u32 	%rd7, %r11;
	add.s32 	%r12, %r6, 448;
	cvt.u64.u32 	%rd8, %r12;
	add.s32 	%r13, %r6, 512;
	cvt.u64.u32 	%rd9, %r13;
	add.s32 	%r14, %r6, 576;
	cvt.u64.u32 	%rd10, %r14;
	add.s32 	%r17, %r6, 64;
	mov.u32 	%r81, %nctaid.x;
	mul.lo.s32 	%r83, %r81, %r2;
$L__BB182_4:
	cvta.to.global.u64 	%rd12, %rd17;
	setp.le.s64 	%p3, %rd22, %rd2;
	mul.lo.s64 	%rd13, %rd42, %rd18;
	mov.f32 	%f403, 0fFF800000;
	mov.f32 	%f404, %f403;
	mov.f32 	%f408, %f403;
	@%p3 bra 	$L__BB182_6;
	add.s64 	%rd29, %rd13, %rd2;
	shl.b64 	%rd30, %rd29, 1;
	add.s64 	%rd31, %rd12, %rd30;
	ld.global.u16 	%rs1, [%rd31];
	// begin inline asm
	{  cvt.f32.f16 %f404, %rs1;}

	// end inline asm
	ld.global.u16 	%rs2, [%rd31+2];
	// begin inline asm
	{  cvt.f32.f16 %f403, %rs2;}

	// end inline asm
	max.f32 	%f84, %f404, 0fFF800000;
	max.f32 	%f408, %f84, %f403;
$L__BB182_6:
	cvt.u64.u32 	%rd32, %r17;
	setp.le.s64 	%p4, %rd22, %rd32;
	add.s64 	%rd33, %rd13, %rd2;
	shl.b64 	%rd34, %rd33, 1;
	add.s64 	%rd14, %rd12, %rd34;
	mov.f32 	%f406, 0fFF800000;
	mov.f32 	%f407, %f406;
	@%p4 bra 	$L__BB182_8;
	ld.global.u16 	%rs3, [%rd14+128];
	// begin inline asm
	{  cvt.f32.f16 %f407, %rs3;}

	// end inline asm
	ld.global.u16 	%rs4, [%rd14+130];
	// begin inline asm
	{  cvt.f32.f16 %f406, %rs4;}

	// end inline asm
	max.f32 	%f88, %f408, %f407;
	max.f32 	%f408, %f88, %f406;
$L__BB182_8:
	setp.le.s64 	%p5, %rd22, %rd3;
	mov.f32 	%f409, 0fFF800000;
	mov.f32 	%f410, %f409;
	@%p5 bra 	$L__BB182_10;
	ld.global.u16 	%rs5, [%rd14+256];
	// begin inline asm
	{  cvt.f32.f16 %f410, %rs5;}

	// end inline asm
	ld.global.u16 	%rs6, [%rd14+258];
	// begin inline asm
	{  cvt.f32.f16 %f409, %rs6;}

	// end inline asm
	max.f32 	%f92, %f408, %f410;
	max.f32 	%f408, %f92, %f409;
$L__BB182_10:
	setp.le.s64 	%p6, %rd22, %rd4;
	mov.f32 	%f412, 0fFF800000;
	mov.f32 	%f413, %f412;
	@%p6 bra 	$L__BB182_12;
	ld.global.u16 	%rs7, [%rd14+384];
	// begin inline asm
	{  cvt.f32.f16 %f413, %rs7;}

	// end inline asm
	ld.global.u16 	%rs8, [%rd14+386];
	// begin inline asm
	{  cvt.f32.f16 %f412, %rs8;}

	// end inline asm
	max.f32 	%f96, %f408, %f413;
	max.f32 	%f408, %f96, %f412;
$L__BB182_12:
	setp.le.s64 	%p7, %rd22, %rd5;
	mov.f32 	%f415, 0fFF800000;
	mov.f32 	%f416, %f415;
	@%p7 bra 	$L__BB182_14;
	ld.global.u16 	%rs9, [%rd14+512];
	// begin inline asm
	{  cvt.f32.f16 %f416, %rs9;}

	// end inline asm
	ld.global.u16 	%rs10, [%rd14+514];
	// begin inline asm
	{  cvt.f32.f16 %f415, %rs10;}

	// end inline asm
	max.f32 	%f100, %f408, %f416;
	max.f32 	%f408, %f100, %f415;
$L__BB182_14:
	setp.le.s64 	%p8, %rd22, %rd6;
	mov.f32 	%f418, 0fFF800000;
	mov.f32 	%f419, %f418;
	@%p8 bra 	$L__BB182_16;
	ld.global.u16 	%rs11, [%rd14+640];
	// begin inline asm
	{  cvt.f32.f16 %f419, %rs11;}

	// end inline asm
	ld.global.u16 	%rs12, [%rd14+642];
	// begin inline asm
	{  cvt.f32.f16 %f418, %rs12;}

	// end inline asm
	max.f32 	%f104, %f408, %f419;
	max.f32 	%f408, %f104, %f418;
$L__BB182_16:
	setp.le.s64 	%p9, %rd22, %rd7;
	mov.f32 	%f421, 0fFF800000;
	mov.f32 	%f422, %f421;
	@%p9 bra 	$L__BB182_18;
	ld.global.u16 	%rs13, [%rd14+768];
	// begin inline asm
	{  cvt.f32.f16 %f422, %rs13;}

	// end inline asm
	ld.global.u16 	%rs14, [%rd14+770];
	// begin inline asm
	{  cvt.f32.f16 %f421, %rs14;}

	// end inline asm
	max.f32 	%f108, %f408, %f422;
	max.f32 	%f408, %f108, %f421;
$L__BB182_18:
	setp.le.s64 	%p10, %rd22, %rd8;
	mov.f32 	%f424, 0fFF800000;
	mov.f32 	%f425, %f424;
	@%p10 bra 	$L__BB182_20;
	ld.global.u16 	%rs15, [%rd14+896];
	// begin inline asm
	{  cvt.f32.f16 %f425, %rs15;}

	// end inline asm
	ld.global.u16 	%rs16, [%rd14+898];
	// begin inline asm
	{  cvt.f32.f16 %f424, %rs16;}

	// end inline asm
	max.f32 	%f112, %f408, %f425;
	max.f32 	%f408, %f112, %f424;
$L__BB182_20:
	setp.le.s64 	%p11, %rd22, %rd9;
	mov.f32 	%f427, 0fFF800000;
	mov.f32 	%f428, %f427;
	@%p11 bra 	$L__BB182_22;
	ld.global.u16 	%rs17, [%rd14+1024];
	// begin inline asm
	{  cvt.f32.f16 %f428, %rs17;}

	// end inline asm
	ld.global.u16 	%rs18, [%rd14+1026];
	// begin inline asm
	{  cvt.f32.f16 %f427, %rs18;}

	// end inline asm
	max.f32 	%f116, %f408, %f428;
	max.f32 	%f408, %f116, %f427;
$L__BB182_22:
	setp.le.s64 	%p12, %rd22, %rd10;
	mov.f32 	%f430, 0fFF800000;
	mov.f32 	%f431, %f430;
	@%p12 bra 	$L__BB182_24;
	ld.global.u16 	%rs19, [%rd14+1152];
	// begin inline asm
	{  cvt.f32.f16 %f431, %rs19;}

	// end inline asm
	ld.global.u16 	%rs20, [%rd14+1154];
	// begin inline asm
	{  cvt.f32.f16 %f430, %rs20;}

	// end inline asm
	max.f32 	%f120, %f408, %f431;
	max.f32 	%f408, %f120, %f430;
$L__BB182_24:
	setp.le.s64 	%p13, %rd22, %rd2;
	mov.b32 	%r18, %f408;
	shfl.sync.bfly.b32	%r19|%p14, %r18, 16, 31, -1;
	mov.b32 	%f121, %r19;
	max.f32 	%f122, %f408, %f121;
	mov.b32 	%r20, %f122;
	shfl.sync.bfly.b32	%r21|%p15, %r20, 8, 31, -1;
	mov.b32 	%f123, %r21;
	max.f32 	%f124, %f122, %f123;
	mov.b32 	%r22, %f124;
	shfl.sync.bfly.b32	%r23|%p16, %r22, 4, 31, -1;
	mov.b32 	%f125, %r23;
	max.f32 	%f126, %f124, %f125;
	mov.b32 	%r24, %f126;
	shfl.sync.bfly.b32	%r25|%p17, %r24, 2, 31, -1;
	mov.b32 	%f127, %r25;
	max.f32 	%f128, %f126, %f127;
	mov.b32 	%r26, %f128;
	shfl.sync.bfly.b32	%r27|%p18, %r26, 1, 31, -1;
	mov.b32 	%f129, %r27;
	max.f32 	%f130, %f128, %f129;
	sub.f32 	%f131, %f404, %f130;
	fma.rn.f32 	%f132, %f131, 0f3BBB989D, 0f3F000000;
	cvt.sat.f32.f32 	%f133, %f132;
	mov.f32 	%f134, 0f4B400001;
	mov.f32 	%f135, 0f437C0000;
	fma.rm.f32 	%f136, %f133, %f135, %f134;
	add.f32 	%f137, %f136, 0fCB40007F;
	neg.f32 	%f138, %f137;
	fma.rn.f32 	%f139, %f131, 0f3FB8AA3B, %f138;
	fma.rn.f32 	%f140, %f131, 0f32A57060, %f139;
	mov.b32 	%r28, %f136;
	shl.b32 	%r29, %r28, 23;
	mov.b32 	%f141, %r29;
	ex2.approx.ftz.f32 	%f142, %f140;
	mul.f32 	%f143, %f142, %f141;
	add.f32 	%f144, %f143, 0f00000000;
	sub.f32 	%f145, %f403, %f130;
	fma.rn.f32 	%f146, %f145, 0f3BBB989D, 0f3F000000;
	cvt.sat.f32.f32 	%f147, %f146;
	fma.rm.f32 	%f148, %f147, %f135, %f134;
	add.f32 	%f149, %f148, 0fCB40007F;
	neg.f32 	%f150, %f149;
	fma.rn.f32 	%f151, %f145, 0f3FB8AA3B, %f150;
	fma.rn.f32 	%f152, %f145, 0f32A57060, %f151;
	mov.b32 	%r30, %f148;
	shl.b32 	%r31, %r30, 23;
	mov.b32 	%f153, %r31;
	ex2.approx.ftz.f32 	%f154, %f152;
	mul.f32 	%f155, %f154, %f153;
	add.f32 	%f156, %f144, %f155;
	sub.f32 	%f157, %f407, %f130;
	fma.rn.f32 	%f158, %f157, 0f3BBB989D, 0f3F000000;
	cvt.sat.f32.f32 	%f159, %f158;
	fma.rm.f32 	%f160, %f159, %f135, %f134;
	add.f32 	%f161, %f160, 0fCB40007F;
	neg.f32 	%f162, %f161;
	fma.rn.f32 	%f163, %f157, 0f3FB8AA3B, %f162;
	fma.rn.f32 	%f164, %f157, 0f32A57060, %f163;
	mov.b32 	%r32, %f160;
	shl.b32 	%r33, %r32, 23;
	mov.b32 	%f165, %r33;
	ex2.approx.ftz.f32 	%f166, %f164;
	mul.f32 	%f167, %f166, %f165;
	add.f32 	%f168, %f156, %f167;
	sub.f32 	%f169, %f406, %f130;
	fma.rn.f32 	%f170, %f169, 0f3BBB989D, 0f3F000000;
	cvt.sat.f32.f32 	%f171, %f170;
	fma.rm.f32 	%f172, %f171, %f135, %f134;
	add.f32 	%f173, %f172, 0fCB40007F;
	neg.f32 	%f174, %f173;
	fma.rn.f32 	%f175, %f169, 0f3FB8AA3B, %f174;
	fma.rn.f32 	%f176, %f169, 0f32A57060, %f175;
	mov.b32 	%r34, %f172;
	shl.b32 	%r35, %r34, 23;
	mov.b32 	%f177, %r35;
	ex2.approx.ftz.f32 	%f178, %f176;
	mul.f32 	%f179, %f178, %f177;
	add.f32 	%f180, %f168, %f179;
	sub.f32 	%f181, %f410, %f130;
	fma.rn.f32 	%f182, %f181, 0f3BBB989D, 0f3F000000;
	cvt.sat.f32.f32 	%f183, %f182;
	fma.rm.f32 	%f184, %f183, %f135, %f134;
	add.f32 	%f185, %f184, 0fCB40007F;
	neg.f32 	%f186, %f185;
	fma.rn.f32 	%f187, %f181, 0f3FB8AA3B, %f186;
	fma.rn.f32 	%f188, %f181, 0f32A57060, %f187;
	mov.b32 	%r36, %f184;
	shl.b32 	%r37, %r36, 23;
	mov.b32 	%f189, %r37;
	ex2.approx.ftz.f32 	%f190, %f188;
	mul.f32 	%f191, %f190, %f189;
	add.f32 	%f192, %f180, %f191;
	sub.f32 	%f193, %f409, %f130;
	fma.rn.f32 	%f194, %f193, 0f3BBB989D, 0f3F000000;
	cvt.sat.f32.f32 	%f195, %f194;
	fma.rm.f32 	%f196, %f195, %f135, %f134;
	add.f32 	%f197, %f196, 0fCB40007F;
	neg.f32 	%f198, %f197;
	fma.rn.f32 	%f199, %f193, 0f3FB8AA3B, %f198;
	fma.rn.f32 	%f200, %f193, 0f32A57060, %f199;
	mov.b32 	%r38, %f196;
	shl.b32 	%r39, %r38, 23;
	mov.b32 	%f201, %r39;
	ex2.approx.ftz.f32 	%f202, %f200;
	mul.f32 	%f203, %f202, %f201;
	add.f32 	%f204, %f192, %f203;
	sub.f32 	%f205, %f413, %f130;
	fma.rn.f32 	%f206, %f205, 0f3BBB989D, 0f3F000000;
	cvt.sat.f32.f32 	%f207, %f206;
	fma.rm.f32 	%f208, %f207, %f135, %f134;
	add.f32 	%f209, %f208, 0fCB40007F;
	neg.f32 	%f210, %f209;
	fma.rn.f32 	%f211, %f205, 0f3FB8AA3B, %f210;
	fma.rn.f32 	%f212, %f205, 0f32A57060, %f211;
	mov.b32 	%r40, %f208;
	shl.b32 	%r41, %r40, 23;
	mov.b32 	%f213, %r41;
	ex2.approx.ftz.f32 	%f214, %f212;
	mul.f32 	%f215, %f214, %f213;
	add.f32 	%f216, %f204, %f215;
	sub.f32 	%f217, %f412, %f130;
	fma.rn.f32 	%f218, %f217, 0f3BBB989D, 0f3F000000;
	cvt.sat.f32.f32 	%f219, %f218;
	fma.rm.f32 	%f220, %f219, %f135, %f134;
	add.f32 	%f221, %f220, 0fCB40007F;
	neg.f32 	%f222, %f221;
	fma.rn.f32 	%f223, %f217, 0f3FB8AA3B, %f222;
	fma.rn.f32 	%f224, %f217, 0f32A57060, %f223;
	mov.b32 	%r42, %f220;
	shl.b32 	%r43, %r42, 23;
	mov.b32 	%f225, %r43;
	ex2.approx.ftz.f32 	%f226, %f224;
	mul.f32 	%f227, %f226, %f225;
	add.f32 	%f228, %f216, %f227;
	sub.f32 	%f229, %f416, %f130;
	fma.rn.f32 	%f230, %f229, 0f3BBB989D, 0f3F000000;
	cvt.sat.f32.f32 	%f231, %f230;
	fma.rm.f32 	%f232, %f231, %f135, %f134;
	add.f32 	%f233, %f232, 0fCB40007F;
	neg.f32 	%f234, %f233;
	fma.rn.f32 	%f235, %f229, 0f3FB8AA3B, %f234;
	fma.rn.f32 	%f236, %f229, 0f32A57060, %f235;
	mov.b32 	%r44, %f232;
	shl.b32 	%r45, %r44, 23;
	mov.b32 	%f237, %r45;
	ex2.approx.ftz.f32 	%f238, %f236;
	mul.f32 	%f239, %f238, %f237;
	add.f32 	%f240, %f228, %f239;
	sub.f32 	%f241, %f415, %f130;
	fma.rn.f32 	%f242, %f241, 0f3BBB989D, 0f3F000000;
	cvt.sat.f32.f32 	%f243, %f242;
	fma.rm.f32 	%f244, %f243, %f135, %f134;
	add.f32 	%f245, %f244, 0fCB40007F;
	neg.f32 	%f246, %f245;
	fma.rn.f32 	%f247, %f241, 0f3FB8AA3B, %f246;
	fma.rn.f32 	%f248, %f241, 0f32A57060, %f247;
	mov.b32 	%r46, %f244;
	shl.b32 	%r47, %r46, 23;
	mov.b32 	%f249, %r47;
	ex2.approx.ftz.f32 	%f250, %f248;
	mul.f32 	%f251, %f250, %f249;
	add.f32 	%f252, %f240, %f251;
	sub.f32 	%f253, %f419, %f130;
	fma.rn.f32 	%f254, %f253, 0f3BBB989D, 0f3F000000;
	cvt.sat.f32.f32 	%f255, %f254;
	fma.rm.f32 	%f256, %f255, %f135, %f134;
	add.f32 	%f257, %f256, 0fCB40007F;
	neg.f32 	%f258, %f257;
	fma.rn.f32 	%f259, %f253, 0f3FB8AA3B, %f258;
	fma.rn.f32 	%f260, %f253, 0f32A57060, %f259;
	mov.b32 	%r48, %f256;
	shl.b32 	%r49, %r48, 23;
	mov.b32 	%f261, %r49;
	ex2.approx.ftz.f32 	%f262, %f260;
	mul.f32 	%f263, %f262, %f261;
	add.f32 	%f264, %f252, %f263;
	sub.f32 	%f265, %f418, %f130;
	fma.rn.f32 	%f266, %f265, 0f3BBB989D, 0f3F000000;
	cvt.sat.f32.f32 	%f267, %f266;
	fma.rm.f32 	%f268, %f267, %f135, %f134;
	add.f32 	%f269, %f268, 0fCB40007F;
	neg.f32 	%f270, %f269;
	fma.rn.f32 	%f271, %f265, 0f3FB8AA3B, %f270;
	fma.rn.f32 	%f272, %f265, 0f32A57060, %f271;
	mov.b32 	%r50, %f268;
	shl.b32 	%r51, %r50, 23;
	mov.b32 	%f273, %r51;
	ex2.approx.ftz.f32 	%f274, %f272;
	mul.f32 	%f275, %f274, %f273;
	add.f32 	%f276, %f264, %f275;
	sub.f32 	%f277, %f422, %f130;
	fma.rn.f32 	%f278, %f277, 0f3BBB989D, 0f3F000000;
	cvt.sat.f32.f32 	%f279, %f278;
	fma.rm.f32 	%f280, %f279, %f135, %f134;
	add.f32 	%f281, %f280, 0fCB40007F;
	neg.f32 	%f282, %f281;
	fma.rn.f32 	%f283, %f277, 0f3FB8AA3B, %f282;
	fma.rn.f32 	%f284, %f277, 0f32A57060, %f283;
	mov.b32 	%r52, %f280;
	shl.b32 	%r53, %r52, 23;
	mov.b32 	%f285, %r53;
	ex2.approx.ftz.f32 	%f286, %f284;
	mul.f32 	%f287, %f286, %f285;
	add.f32 	%f288, %f276, %f287;
	sub.f32 	%f289, %f421, %f130;
	fma.rn.f32 	%f290, %f289, 0f3BBB989D, 0f3F000000;
	cvt.sat.f32.f32 	%f291, %f290;
	fma.rm.f32 	%f292, %f291, %f135, %f134;
	add.f32 	%f293, %f292, 0fCB40007F;
	neg.f32 	%f294, %f293;
	fma.rn.f32 	%f295, %f289, 0f3FB8AA3B, %f294;
	fma.rn.f32 	%f296, %f289, 0f32A57060, %f295;
	mov.b32 	%r54, %f292;
	shl.b32 	%r55, %r54, 23;
	mov.b32 	%f297, %r55;
	ex2.approx.ftz.f32 	%f298, %f296;
	mul.f32 	%f299, %f298, %f297;
	add.f32 	%f300, %f288, %f299;
	sub.f32 	%f301, %f425, %f130;
	fma.rn.f32 	%f302, %f301, 0f3BBB989D, 0f3F000000;
	cvt.sat.f32.f32 	%f303, %f302;
	fma.rm.f32 	%f304, %f303, %f135, %f134;
	add.f32 	%f305, %f304, 0fCB40007F;
	neg.f32 	%f306, %f305;
	fma.rn.f32 	%f307, %f301, 0f3FB8AA3B, %f306;
	fma.rn.f32 	%f308, %f301, 0f32A57060, %f307;
	mov.b32 	%r56, %f304;
	shl.b32 	%r57, %r56, 23;
	mov.b32 	%f309, %r57;
	ex2.approx.ftz.f32 	%f310, %f308;
	mul.f32 	%f311, %f310, %f309;
	add.f32 	%f312, %f300, %f311;
	sub.f32 	%f313, %f424, %f130;
	fma.rn.f32 	%f314, %f313, 0f3BBB989D, 0f3F000000;
	cvt.sat.f32.f32 	%f315, %f314;
	fma.rm.f32 	%f316, %f315, %f135, %f134;
	add.f32 	%f317, %f316, 0fCB40007F;
	neg.f32 	%f318, %f317;
	fma.rn.f32 	%f319, %f313, 0f3FB8AA3B, %f318;
	fma.rn.f32 	%f320, %f313, 0f32A57060, %f319;
	mov.b32 	%r58, %f316;
	shl.b32 	%r59, %r58, 23;
	mov.b32 	%f321, %r59;
	ex2.approx.ftz.f32 	%f322, %f320;
	mul.f32 	%f323, %f322, %f321;
	add.f32 	%f324, %f312, %f323;
	sub.f32 	%f325, %f428, %f130;
	fma.rn.f32 	%f326, %f325, 0f3BBB989D, 0f3F000000;
	cvt.sat.f32.f32 	%f327, %f326;
	fma.rm.f32 	%f328, %f327, %f135, %f134;
	add.f32 	%f329, %f328, 0fCB40007F;
	neg.f32 	%f330, %f329;
	fma.rn.f32 	%f331, %f325, 0f3FB8AA3B, %f330;
	fma.rn.f32 	%f332, %f325, 0f32A57060, %f331;
	mov.b32 	%r60, %f328;
	shl.b32 	%r61, %r60, 23;
	mov.b32 	%f333, %r61;
	ex2.approx.ftz.f32 	%f334, %f332;
	mul.f32 	%f335, %f334, %f333;
	add.f32 	%f336, %f324, %f335;
	sub.f32 	%f337, %f427, %f130;
	fma.rn.f32 	%f338, %f337, 0f3BBB989D, 0f3F000000;
	cvt.sat.f32.f32 	%f339, %f338;
	fma.rm.f32 	%f340, %f339, %f135, %f134;
	add.f32 	%f341, %f340, 0fCB40007F;
	neg.f32 	%f342, %f341;
	fma.rn.f32 	%f343, %f337, 0f3FB8AA3B, %f342;
	fma.rn.f32 	%f344, %f337, 0f32A57060, %f343;
	mov.b32 	%r62, %f340;
	shl.b32 	%r63, %r62, 23;
	mov.b32 	%f345, %r63;
	ex2.approx.ftz.f32 	%f346, %f344;
	mul.f32 	%f347, %f346, %f345;
	add.f32 	%f348, %f336, %f347;
	sub.f32 	%f349, %f431, %f130;
	fma.rn.f32 	%f350, %f349, 0f3BBB989D, 0f3F000000;
	cvt.sat.f32.f32 	%f351, %f350;
	fma.rm.f32 	%f352, %f351, %f135, %f134;
	add.f32 	%f353, %f352, 0fCB40007F;
	neg.f32 	%f354, %f353;
	fma.rn.f32 	%f355, %f349, 0f3FB8AA3B, %f354;
	fma.rn.f32 	%f356, %f349, 0f32A57060, %f355;
	mov.b32 	%r64, %f352;
	shl.b32 	%r65, %r64, 23;
	mov.b32 	%f357, %r65;
	ex2.approx.ftz.f32 	%f358, %f356;
	mul.f32 	%f359, %f358, %f357;
	add.f32 	%f360, %f348, %f359;
	sub.f32 	%f361, %f430, %f130;
	fma.rn.f32 	%f362, %f361, 0f3BBB989D, 0f3F000000;
	cvt.sat.f32.f32 	%f363, %f362;
	fma.rm.f32 	%f364, %f363, %f135, %f134;
	add.f32 	%f365, %f364, 0fCB40007F;
	neg.f32 	%f366, %f365;
	fma.rn.f32 	%f367, %f361, 0f3FB8AA3B, %f366;
	fma.rn.f32 	%f368, %f361, 0f32A57060, %f367;
	mov.b32 	%r66, %f364;
	shl.b32 	%r67, %r66, 23;
	mov.b32 	%f369, %r67;
	ex2.approx.ftz.f32 	%f370, %f368;
	mul.f32 	%f371, %f370, %f369;
	add.f32 	%f372, %f360, %f371;
	mov.b32 	%r68, %f372;
	shfl.sync.bfly.b32	%r69|%p19, %r68, 16, 31, -1;
	mov.b32 	%f373, %r69;
	add.f32 	%f374, %f372, %f373;
	mov.b32 	%r70, %f374;
	shfl.sync.bfly.b32	%r71|%p20, %r70, 8, 31, -1;
	mov.b32 	%f375, %r71;
	add.f32 	%f376, %f374, %f375;
	mov.b32 	%r72, %f376;
	shfl.sync.bfly.b32	%r73|%p21, %r72, 4, 31, -1;
	mov.b32 	%f377, %r73;
	add.f32 	%f378, %f376, %f377;
	mov.b32 	%r74, %f378;
	shfl.sync.bfly.b32	%r75|%p22, %r74, 2, 31, -1;
	mov.b32 	%f379, %r75;
	add.f32 	%f380, %f378, %f379;
	mov.b32 	%r76, %f380;
	shfl.sync.bfly.b32	%r77|%p23, %r76, 1, 31, -1;
	mov.b32 	%f381, %r77;
	add.f32 	%f382, %f380, %f381;
	div.rn.f32 	%f61, %f143, %f382;
	div.rn.f32 	%f62, %f155, %f382;
	div.rn.f32 	%f63, %f167, %f382;
	div.rn.f32 	%f64, %f179, %f382;
	div.rn.f32 	%f65, %f191, %f382;
	div.rn.f32 	%f66, %f203, %f382;
	div.rn.f32 	%f67, %f215, %f382;
	div.rn.f32 	%f68, %f227, %f382;
	div.rn.f32 	%f69, %f239, %f382;
	div.rn.f32 	%f70, %f251, %f382;
	div.rn.f32 	%f71, %f263, %f382;
	div.rn.f32 	%f72, %f275, %f382;
	div.rn.f32 	%f73, %f287, %f382;
	div.rn.f32 	%f74, %f299, %f382;
	div.rn.f32 	%f75, %f311, %f382;
	div.rn.f32 	%f76, %f323, %f382;
	div.rn.f32 	%f77, %f335, %f382;
	div.rn.f32 	%f78, %f347, %f382;
	div.rn.f32 	%f79, %f359, %f382;
	div.rn.f32 	%f80, %f371, %f382;
	mad.lo.s64 	%rd35, %rd42, %rd20, %rd2;
	cvta.to.global.u64 	%rd36, %rd19;
	shl.b64 	%rd37, %rd35, 1;
	add.s64 	%rd15, %rd36, %rd37;
	@%p13 bra 	$L__BB182_26;
	// begin inline asm
	{  cvt.rn.f16.f32 %rs21, %f61;}

	// end inline asm
	st.global.u16 	[%rd15], %rs21;
	// begin inline asm
	{  cvt.rn.f16.f32 %rs22, %f62;}

	// end inline asm
	st.global.u16 	[%rd15+2], %rs22;
$L__BB182_26:
	cvt.u64.u32 	%rd38, %r17;
	setp.le.s64 	%p24, %rd22, %rd38;
	@%p24 bra 	$L__BB182_28;
	// begin inline asm
	{  cvt.rn.f16.f32 %rs23, %f63;}

	// end inline asm
	st.global.u16 	[%rd15+128], %rs23;
	// begin inline asm
	{  cvt.rn.f16.f32 %rs24, %f64;}

	// end inline asm
	st.global.u16 	[%rd15+130], %rs24;
$L__BB182_28:
	setp.le.s64 	%p25, %rd22, %rd3;
	@%p25 bra 	$L__BB182_30;
	// begin inline asm
	{  cvt.rn.f16.f32 %rs25, %f65;}

	// end inline asm
	st.global.u16 	[%rd15+256], %rs25;
	// begin inline asm
	{  cvt.rn.f16.f32 %rs26, %f66;}

	// end inline asm
	st.global.u16 	[%rd15+258], %rs26;
$L__BB182_30:
	setp.le.s64 	%p26, %rd22, %rd4;
	@%p26 bra 	$L__BB182_32;
	// begin inline asm
	{  cvt.rn.f16.f32 %rs27, %f67;}

	// end inline asm
	st.global.u16 	[%rd15+384], %rs27;
	// begin inline asm
	{  cvt.rn.f16.f32 %rs28, %f68;}

	// end inline asm
	st.global.u16 	[%rd15+386], %rs28;
$L__BB182_32:
	setp.le.s64 	%p27, %rd22, %rd5;
	@%p27 bra 	$L__BB182_34;
	// begin inline asm
	{  cvt.rn.f16.f32 %rs29, %f69;}

	// end inline asm
	st.global.u16 	[%rd15+512], %rs29;
	// begin inline asm
	{  cvt.rn.f16.f32 %rs30, %f70;}

	// end inline asm
	st.global.u16 	[%rd15+514], %rs30;
$L__BB182_34:
	setp.le.s64 	%p28, %rd22, %rd6;
	@%p28 bra 	$L__BB182_36;
	// begin inline asm
	{  cvt.rn.f16.f32 %rs31, %f71;}

	// end inline asm
	st.global.u16 	[%rd15+640], %rs31;
	// begin inline asm
	{  cvt.rn.f16.f32 %rs32, %f72;}

	// end inline asm
	st.global.u16 	[%rd15+642], %rs32;
$L__BB182_36:
	setp.le.s64 	%p29, %rd22, %rd7;
	@%p29 bra 	$L__BB182_38;
	// begin inline asm
	{  cvt.rn.f16.f32 %rs33, %f73;}

	// end inline asm
	st.global.u16 	[%rd15+768], %rs33;
	// begin inline asm
	{  cvt.rn.f16.f32 %rs34, %f74;}

	// end inline asm
	st.global.u16 	[%rd15+770], %rs34;
$L__BB182_38:
	setp.le.s64 	%p30, %rd22, %rd8;
	@%p30 bra 	$L__BB182_40;
	// begin inline asm
	{  cvt.rn.f16.f32 %rs35, %f75;}

	// end inline asm
	st.global.u16 	[%rd15+896], %rs35;
	// begin inline asm
	{  cvt.rn.f16.f32 %rs36, %f76;}

	// end inline asm
	st.global.u16 	[%rd15+898], %rs36;
$L__BB182_40:
	setp.le.s64 	%p31, %rd22, %rd9;
	@%p31 bra 	$L__BB182_42;
	// begin inline asm
	{  cvt.rn.f16.f32 %rs37, %f77;}

	// end inline asm
	st.global.u16 	[%rd15+1024], %rs37;
	// begin inline asm
	{  cvt.rn.f16.f32 %rs38, %f78;}

	// end inline asm
	st.global.u16 	[%rd15+1026], %rs38;
$L__BB182_42:
	setp.le.s64 	%p32, %rd22, %rd10;
	@%p32 bra 	$L__BB182_44;
	// begin inline asm
	{  cvt.rn.f16.f32 %rs39, %f79;}

	// end inline asm
	st.global.u16 	[%rd15+1152], %rs39;
	// begin inline asm
	{  cvt.rn.f16.f32 %rs40, %f80;}

	// end inline asm
	st.global.u16 	[%rd15+1154], %rs40;
$L__BB182_44:
	ld.param.u64 	%rd41, [_ZN7oneflow4cuda7softmax15SoftmaxWarpImplI10SimpleLoadI6__halffE11SimpleStoreIS4_fEfLi2ELi20ELi32ELi1ELb1ELNS1_9AlgorithmE0EEEvT_T0_ll_param_2];
	cvt.s64.s32 	%rd39, %r83;
	add.s64 	%rd42, %rd42, %rd39;
	setp.lt.s64 	%p33, %rd42, %rd41;
	@%p33 bra 	$L__BB182_4;
$L__BB182_45:
	ret;

}
	// .globl	_ZN7oneflow4cuda7softmax15SoftmaxWarpImplI10SimpleLoadI6__halffE11SimpleStoreIS4_fEfLi2ELi22ELi32ELi1ELb0ELNS1_9AlgorithmE0EEEvT_T0_ll
.visible .entry _ZN7oneflow4cuda7softmax15SoftmaxWarpImplI10SimpleLoadI6__halffE11SimpleStoreIS4_fEfLi2ELi22ELi32ELi1ELb0ELNS1_9AlgorithmE0EEEvT_T0_ll(
	.param .align 8 .b8 _ZN7oneflow4cuda7softmax15SoftmaxWarpImplI10SimpleLoadI6__halffE11SimpleStoreIS4_fEfLi2ELi22ELi32ELi1ELb0ELNS1_9AlgorithmE0EEEvT_T0_ll_param_0[16],
	.param .align 8 .b8 _ZN7oneflow4cuda7softmax15SoftmaxWarpImplI10SimpleLoadI6__halffE11SimpleStoreIS4_fEfLi2ELi22ELi32ELi1ELb0ELNS1_9AlgorithmE0EEEvT_T0_ll_param_1[16],
	.param .u64 _ZN7oneflow4cuda7softmax15SoftmaxWarpImplI10SimpleLoadI6__halffE11SimpleStoreIS4_fEfLi2ELi22ELi32ELi1ELb0ELNS1_9AlgorithmE0EEEvT_T0_ll_param_2,
	.param .u64 _ZN7oneflow4cuda7softmax15SoftmaxWarpImplI10SimpleLoadI6__halffE11SimpleStoreIS4_fEfLi2ELi22ELi32ELi1ELb0ELNS1_9AlgorithmE0EEEvT_T0_ll_param_3
)
{
	.reg .pred 	%p<14>;
	.reg .b16 	%rs<45>;
	.reg .b32 	%r<73>;
	.reg .b32 	%f<353>;
	.reg .b64 	%rd<29>;

	ld.param.u64 	%rd13, [_ZN7oneflow4cuda7softmax15SoftmaxWarpImplI10SimpleLoadI6__halffE11SimpleStoreIS4_fEfLi2ELi22ELi32ELi1ELb0ELNS1_9AlgorithmE0EEEvT_T0_ll_param_1+8];
	ld.param.u64 	%rd12, [_ZN7oneflow4cuda7softmax15SoftmaxWarpImplI10SimpleLoadI6__halffE11SimpleStoreIS4_fEfLi2ELi22ELi32ELi1ELb0ELNS1_9AlgorithmE0EEEvT_T0_ll_param_1];
	ld.param.u64 	%rd11, [_ZN7oneflow4cuda7softmax15SoftmaxWarpImplI10SimpleLoadI6__halffE11SimpleStoreIS4_fEfLi2ELi22ELi32ELi1ELb0ELNS1_9AlgorithmE0EEEvT_T0_ll_param_0+8];
	ld.param.u64 	%rd10, [_ZN7oneflow4cuda7softmax15SoftmaxWarpImplI10SimpleLoadI6__halffE11SimpleStoreIS4_fEfLi2ELi22ELi32ELi1ELb0ELNS1_9AlgorithmE0EEEvT_T0_ll_param_0];
	ld.param.u64 	%rd14, [_ZN7oneflow4cuda7softmax15SoftmaxWarpImplI10SimpleLoadI6__halffE11SimpleStoreIS4_fEfLi2ELi22ELi32ELi1ELb0ELNS1_9AlgorithmE0EEEvT_T0_ll_param_2];
	ld.param.u64 	%rd15, [_ZN7oneflow4cuda7softmax15SoftmaxWarpImplI10SimpleLoadI6__halffE11SimpleStoreIS4_fEfLi2ELi22ELi32ELi1ELb0ELNS1_9AlgorithmE0EEEvT_T0_ll_param_3];
	setp.lt.s64 	%p1, %rd15, 705;
	@%p1 bra 	$L__BB183_2;
	mov.u64 	%rd16, $str;
	cvta.global.u64 	%rd17, %rd16;
	mov.u64 	%rd18, $str$1;
	cvta.global.u64 	%rd19, %rd18;
	mov.u64 	%rd20, __unnamed_183;
	cvta.global.u64 	%rd21, %rd20;
	{ // callseq 182, 0
	.param .b64 param0;
	st.param.b64 	[param0], %rd17;
	.param .b64 param1;
	st.param.b64 	[param1], %rd19;
	.param .b32 param2;
	st.param.b32 	[param2], 228;
	.param .b64 param3;
	st.param.b64 	[param3], %rd21;
	.param .b64 param4;
	st.param.b64 	[param4], 1;
	call.uni 
	__assertfail, 
	(
	param0, 
	param1, 
	param2, 
	param3, 
	param4
	);
	} // callseq 182
$L__BB183_2:
	mov.u32 	%r2, %ctaid.x;
	mov.u32 	%r3, %ntid.y;
	mov.u32 	%r4, %tid.y;
	mad.lo.s32 	%r5, %r2, %r3, %r4;
	mov.u32 	%r6, %nctaid.x;
	mul.lo.s32 	%r1, %r6, %r3;
	cvt.s64.s32 	%rd28, %r5;
	setp.le.s64 	%p2, %rd14, %rd28;
	@%p2 bra 	$L__BB183_5;
	mov.u32 	%r7, %tid.x;
	shl.b32 	%r8, %r7, 1;
	cvt.u64.u32 	%rd4, %r8;
	cvta.to.global.u64 	%rd5, %rd12;
	cvta.to.global.u64 	%rd6, %rd10;
	cvt.s64.s32 	%rd7, %r1;
$L__BB183_4:
	mad.lo.s64 	%rd22, %rd28, %rd11, %rd4;
	shl.b64 	%rd23, %rd22, 1;
	add.s64 	%rd24, %rd6, %rd23;
	ld.global.u16 	%rs1, [%rd24];
	// begin inline asm
	{  cvt.f32.f16 %f1, %rs1;}

	// end inline asm
	ld.global.u16 	%rs2, [%rd24+2];
	// begin inline asm
	{  cvt.f32.f16 %f2, %rs2;}

	// end inline asm
	max.f32 	%f45, %f1, 0fFF800000;
	max.f32 	%f46, %f45, %f2;
	ld.global.u16 	%rs3, [%rd24+128];
	// begin inline asm
	{  cvt.f32.f16 %f3, %rs3;}

	// end inline asm
	ld.global.u16 	%rs4, [%rd24+130];
	// begin inline asm
	{  cvt.f32.f16 %f4, %rs4;}

	// end inline asm
	max.f32 	%f47, %f46, %f3;
	max.f32 	%f48, %f47, %f4;
	ld.global.u16 	%rs5, [%rd24+256];
	// begin inline asm
	{  cvt.f32.f16 %f5, %rs5;}

	// end inline asm
	ld.global.u16 	%rs6, [%rd24+258];
	// begin inline asm
	{  cvt.f32.f16 %f6, %rs6;}

	// end inline asm
	max.f32 	%f49, %f48, %f5;
	max.f32 	%f50, %f49, %f6;
	ld.global.u16 	%rs7, [%rd24+384];
	// begin inline asm
	{  cvt.f32.f16 %f7, %rs7;}

	// end inline asm
	ld.global.u16 	%rs8, [%rd24+386];
	// begin inline asm
	{  cvt.f32.f16 %f8, %rs8;}

	// end inline asm
	max.f32 	%f51, %f50, %f7;
	max.f32 	%f52, %f51, %f8;
	ld.global.u16 	%rs9, [%rd24+512];
	// begin inline asm
	{  cvt.f32.f16 %f9, %rs9;}

	// end inline asm
	ld.global.u16 	%rs10, [%rd24+514];
	// begin inline asm
	{  cvt.f32.f16 %f10, %rs10;}

	// end inline asm
	max.f32 	%f53, %f52, %f9;
	max.f32 	%f54, %f53, %f10;
	ld.global.u16 	%rs11, [%rd24+640];
	// begin inline asm
	{  cvt.f32.f16 %f11, %rs11;}

	// end inline asm
	ld.global.u16 	%rs12, [%rd24+642];
	// begin inline asm
	{  cvt.f32.f16 %f12, %rs12;}

	// end inline asm
	max.f32 	%f55, %f54, %f11;
	max.f32 	%f56, %f55, %f12;
	ld.global.u16 	%rs13, [%rd24+768];
	// begin inline asm
	{  cvt.f32.f16 %f13, %rs13;}

	// end inline asm
	ld.global.u16 	%rs14, [%rd24+770];
	// begin inline asm
	{  cvt.f32.f16 %f14, %rs14;}

	// end inline asm
	max.f32 	%f57, %f56, %f13;
	max.f32 	%f58, %f57, %f14;
	ld.global.u16 	%rs15, [%rd24+896];
	// begin inline asm
	{  cvt.f32.f16 %f15, %rs15;}

	// end inline asm
	ld.global.u16 	%rs16, [%rd24+898];
	// begin inline asm
	{  cvt.f32.f16 %f16, %rs16;}

	// end inline asm
	max.f32 	%f59, %f58, %f15;
	max.f32 	%f60, %f59, %f16;
	ld.global.u16 	%rs17, [%rd24+1024];
	// begin inline asm
	{  cvt.f32.f16 %f17, %rs17;}

	// end inline asm
	ld.global.u16 	%rs18, [%rd24+1026];
	// begin inline asm
	{  cvt.f32.f16 %f18, %rs18;}

	// end inline asm
	max.f32 	%f61, %f60, %f17;
	max.f32 	%f62, %f61, %f18;
	ld.global.u16 	%rs19, [%rd24+1152];
	// begin inline asm
	{  cvt.f32.f16 %f19, %rs19;}

	// end inline asm
	ld.global.u16 	%rs20, [%rd24+1154];
	// begin inline asm
	{  cvt.f32.f16 %f20, %rs20;}

	// end inline asm
	max.f32 	%f63, %f62, %f19;
	max.f32 	%f64, %f63, %f20;
	ld.global.u16 	%rs21, [%rd24+1280];
	// begin inline asm
	{  cvt.f32.f16 %f21, %rs21;}

	// end inline asm
	ld.global.u16 	%rs22, [%rd24+1282];
	// begin inline asm
	{  cvt.f32.f16 %f22, %rs22;}

	// end inline asm
	max.f32 	%f65, %f64, %f21;
	max.f32 	%f66, %f65, %f22;
	mov.b32 	%r9, %f66;
	shfl.sync.bfly.b32	%r10|%p3, %r9, 16, 31, -1;
	mov.b32 	%f67, %r10;
	max.f32 	%f68, %f66, %f67;
	mov.b32 	%r11, %f68;
	shfl.sync.bfly.b32	%r12|%p4, %r11, 8, 31, -1;
	mov.b32 	%f69, %r12;
	max.f32 	%f70, %f68, %f69;
	mov.b32 	%r13, %f70;
	shfl.sync.bfly.b32	%r14|%p5, %r13, 4, 31, -1;
	mov.b32 	%f71, %r14;
	max.f32 	%f72, %f70, %f71;
	mov.b32 	%r15, %f72;
	shfl.sync.bfly.b32	%r16|%p6, %r15, 2, 31, -1;
	mov.b32 	%f73, %r16;
	max.f32 	%f74, %f72, %f73;
	mov.b32 	%r17, %f74;
	shfl.sync.bfly.b32	%r18|%p7, %r17, 1, 31, -1;
	mov.b32 	%f75, %r18;
	max.f32 	%f76, %f74, %f75;
	sub.f32 	%f77, %f1, %f76;
	fma.rn.f32 	%f78, %f77, 0f3BBB989D, 0f3F000000;
	cvt.sat.f32.f32 	%f79, %f78;
	mov.f32 	%f80, 0f4B400001;
	mov.f32 	%f81, 0f437C0000;
	fma.rm.f32 	%f82, %f79, %f81, %f80;
	add.f32 	%f83, %f82, 0fCB40007F;
	neg.f32 	%f84, %f83;
	fma.rn.f32 	%f85, %f77, 0f3FB8AA3B, %f84;
	fma.rn.f32 	%f86, %f77, 0f32A57060, %f85;
	mov.b32 	%r19, %f82;
	shl.b32 	%r20, %r19, 23;
	mov.b32 	%f87, %r20;
	ex2.approx.ftz.f32 	%f88, %f86;
	mul.f32 	%f89, %f88, %f87;
	add.f32 	%f90, %f89, 0f00000000;
	sub.f32 	%f91, %f2, %f76;
	fma.rn.f32 	%f92, %f91, 0f3BBB989D, 0f3F000000;
	cvt.sat.f32.f32 	%f93, %f92;
	fma.rm.f32 	%f94, %f93, %f81, %f80;
	add.f32 	%f95, %f94, 0fCB40007F;
	neg.f32 	%f96, %f95;
	fma.rn.f32 	%f97, %f91, 0f3FB8AA3B, %f96;
	fma.rn.f32 	%f98, %f91, 0f32A57060, %f97;
	mov.b32 	%r21, %f94;
	shl.b32 	%r22, %r21, 23;
	mov.b32 	%f99, %r22;
	ex2.approx.ftz.f32 	%f100, %f98;
	mul.f32 	%f101, %f100, %f99;
	add.f32 	%f102, %f90, %f101;
	sub.f32 	%f103, %f3, %f76;
	fma.rn.f32 	%f104, %f103, 0f3BBB989D, 0f3F000000;
	cvt.sat.f32.f32 	%f105, %f104;
	fma.rm.f32 	%f106, %f105, %f81, %f80;
	add.f32 	%f107, %f106, 0fCB40007F;
	neg.f32 	%f108, %f107;
	fma.rn.f32 	%f109, %f103, 0f3FB8AA3B, %f108;
	fma.rn.f32 	%f110, %f103, 0f32A57060, %f109;
	mov.b32 	%r23, %f106;
	shl.b32 	%r24, %r23, 23;
	mov.b32 	%f111, %r24;
	ex2.approx.ftz.f32 	%f112, %f110;
	mul.f32 	%f113, %f112, %f111;
	add.f32 	%f114, %f102, %f113;
	sub.f32 	%f115, %f4, %f76;
	fma.rn.f32 	%f116, %f115, 0f3BBB989D, 0f3F000000;
	cvt.sat.f32.f32 	%f117, %f116;
	fma.rm.f32 	%f118, %f117, %f81, %f80;
	add.f32 	%f119, %f118, 0fCB40007F;
	neg.f32 	%f120, %f119;
	fma.rn.f32 	%f121, %f115, 0f3FB8AA3B, %f120;
	fma.rn.f32 	%f122, %f115, 0f32A57060, %f121;
	mov.b32 	%r25, %f118;
	shl.b32 	%r26, %r25, 23;
	mov.b32 	%f123, %r26;
	ex2.approx.ftz.f32 	%f124, %f122;
	mul.f32 	%f125, %f124, %f123;
	add.f32 	%f126, %f114, %f125;
	sub.f32 	%f127, %f5, %f76;
	fma.rn.f32 	%f128, %f127, 0f3BBB989D, 0f3F000000;
	cvt.sat.f32.f32 	%f129, %f128;
	fma.rm.f32 	%f130, %f129, %f81, %f80;
	add.f32 	%f131, %f130, 0fCB40007F;
	neg.f32 	%f132, %f131;
	fma.rn.f32 	%f133, %f127, 0f3FB8AA3B, %f132;
	fma.rn.f32 	%f134, %f127, 0f32A57060, %f133;
	mov.b32 	%r27, %f130;
	shl.b32 	%r28, %r27, 23;
	mov.b32 	%f135, %r28;
	ex2.approx.ftz.f32 	%f136, %f134;
	mul.f32 	%f137, %f136, %f135;
	add.f32 	%f138, %f126, %f137;
	sub.f32 	%f139, %f6, %f76;
	fma.rn.f32 	%f140, %f139, 0f3BBB989D, 0f3F000000;
	cvt.sat.f32.f32 	%f141, %f140;
	fma.rm.f32 	%f142, %f141, %f81, %f80;
	add.f32 	%f143, %f142, 0fCB40007F;
	neg.f32 	%f144, %f143;
	fma.rn.f32 	%f145, %f139, 0f3FB8AA3B, %f144;
	fma.rn.f32 	%f146, %f139, 0f32A57060, %f145;
	mov.b32 	%r29, %f142;
	shl.b32 	%r30, %r29, 23;
	mov.b32 	%f147, %r30;
	ex2.approx.ftz.f32 	%f148, %f146;
	mul.f32 	%f149, %f148, %f147;
	add.f32 	%f150, %f138, %f149;
	sub.f32 	%f151, %f7, %f76;
	fma.rn.f32 	%f152, %f151, 0f3BBB989D, 0f3F000000;
	cvt.sat.f32.f32 	%f153, %f152;
	fma.rm.f32 	%f154, %f153, %f81, %f80;
	add.f32 	%f155, %f154, 0fCB40007F;
	neg.f32 	%f156, %f155;
	fma.rn.f32 	%f157, %f151, 0f3FB8AA3B, %f156;
	fma.rn.f32 	%f158, %f151, 0f32A57060, %f157;
	mov.b32 	%r31, %f154;
	shl.b32 	%r32, %r31, 23;
	mov.b32 	%f159, %r32;
	ex2.approx.ftz.f32 	%f160, %f158;
	mul.f32 	%f161, %f160, %f159;
	add.f32 	%f162, %f150, %f161;
	sub.f32 	%f163, %f8, %f76;
	fma.rn.f32 	%f164, %f163, 0f3BBB989D, 0f3F000000;
	cvt.sat.f32.f32 	%f165, %f164;
	fma.rm.f32 	%f166, %f165, %f81, %f80;
	add.f32 	%f167, %f166, 0fCB40007F;
	neg.f32 	%f168, %f167;
	fma.rn.f32 	%f169, %f163, 0f3FB8AA3B, %f168;
	fma.rn.f32 	%f170, %f163, 0f32A57060, %f169;
	mov.b32 	%r33, %f166;
	shl.b32 	%r34, %r33, 23;
	mov.b32 	%f171, %r34;
	ex2.approx.ftz.f32 	%f172, %f170;
	mul.f32 	%f173, %f172, %f171;
	add.f32 	%f174, %f162, %f173;
	sub.f32 	%f175, %f9, %f76;
	fma.rn.f32 	%f176, %f175, 0f3BBB989D, 0f3F000000;
	cvt.sat.f32.f32 	%f177, %f176;
	fma.rm.f32 	%f178, %f177, %f81, %f80;
	add.f32 	%f179, %f178, 0fCB40007F;
	neg.f32 	%f180, %f179;
	fma.rn.f32 	%f181, %f175, 0f3FB8AA3B, %f180;
	fma.rn.f32 	%f182, %f175, 0f32A57060, %f181;
	mov.b32 	%r35, %f178;
	shl.b32 	%r36, %r35, 23;
	mov.b32 	%f183, %r36;
	ex2.approx.ftz.f32 	%f184, %f182;
	mul.f32 	%f185, %f184, %f183;
	add.f32 	%f186, %f174, %f185;
	sub.f32 	%f187, %f10, %f76;
	fma.rn.f32 	%f188, %f187, 0f3BBB989D, 0f3F000000;
	cvt.sat.f32.f32 	%f189, %f188;
	fma.rm.f32 	%f190, %f189, %f81, %f80;
	add.f32 	%f191, %f190, 0fCB40007F;
	neg.f32 	%f192, %f191;
	fma.rn.f32 	%f193, %f187, 0f3FB8AA3B, %f192;
	fma.rn.f32 	%f194, %f187, 0f32A57060, %f193;
	mov.b32 	%r37, %f190;
	shl.b32 	%r38, %r37, 23;
	mov.b32 	%f195, %r38;
	ex2.approx.ftz.f32 	%f196, %f194;
	mul.f32 	%f197, %f196, %f195;
	add.f32 	%f198, %f186, %f197;
	sub.f32 	%f199, %f11, %f76;
	fma.rn.f32 	%f200, %f199, 0f3BBB989D, 0f3F000000;
	cvt.sat.f32.f32 	%f201, %f200;
	fma.rm.f32 	%f202, %f201, %f81, %f80;
	add.f32 	%f203, %f202, 0fCB40007F;
	neg.f32 	%f204, %f203;
	fma.rn.f32 	%f205, %f199, 0f3FB8AA3B, %f204;
	fma.rn.f32 	%f206, %f199, 0f32A57060, %f205;
	mov.b32 	%r39, %f202;
	shl.b32 	%r40, %r39, 23;
	mov.b32 	%f207, %r40;
	ex2.approx.ftz.f32 	%f208, %f206;
	mul.f32 	%f209, %f208, %f207;
	add.f32 	%f210, %f198, %f209;
	sub.f32 	%f211, %f12, %f76;
	fma.rn.f32 	%f212, %f211, 0f3BBB989D, 0f3F000000;
	cvt.sat.f32.f32 	%f213, %f212;
	fma.rm.f32 	%f214, %f213, %f81, %f80;
	add.f32 	%f215, %f214, 0fCB40007F;
	neg.f32 	%f216, %f215;
	fma.rn.f32 	%f217, %f211, 0f3FB8AA3B, %f216;
	fma.rn.f32 	%f218, %f211, 0f32A57060, %f217;
	mov.b32 	%r41, %f214;
	shl.b32 	%r42, %r41, 23;
	mov.b32 	%f219, %r42;
	ex2.approx.ftz.f32 	%f220, %f218;
	mul.f32 	%f221, %f220, %f219;
	add.f32 	%f222, %f210, %f221;
	sub.f32 	%f223, %f13, %f76;
	fma.rn.f32 	%f224, %f223, 0f3BBB989D, 0f3F000000;
	cvt.sat.f32.f32 	%f225, %f224;
	fma.rm.f32 	%f226, %f225, %f81, %f80;
	add.f32 	%f227, %f226, 0fCB40007F;
	neg.f32 	%f228, %f227;
	fma.rn.f32 	%f229, %f223, 0f3FB8AA3B, %f228;
	fma.rn.f32 	%f230, %f223, 0f32A57060, %f229;
	mov.b32 	%r43, %f226;
	shl.b32 	%r44, %r43, 23;
	mov.b32 	%f231, %r44;
	ex2.approx.ftz.f32 	%f232, %f230;
	mul.f32 	%f233, %f232, %f231;
	add.f32 	%f234, %f222, %f233;
	sub.f32 	%f235, %f14, %f76;
	fma.rn.f32 	%f236, %f235, 0f3BBB989D, 0f3F000000;
	cvt.sat.f32.f32 	%f237, %f236;
	fma.rm.f32 	%f238, %f237, %f81, %f80;
	add.f32 	%f239, %f238, 0fCB40007F;
	neg.f32 	%f240, %f239;
	fma.rn.f32 	%f241, %f235, 0f3FB8AA3B, %f240;
	fma.rn.f32 	%f242, %f235, 0f32A57060, %f241;
	mov.b32 	%r45, %f238;
	shl.b32 	%r46, %r45, 23;
	mov.b32 	%f243, %r46;
	ex2.approx.ftz.f32 	%f244, %f242;
	mul.f32 	%f245, %f244, %f243;
	add.f32 	%f246, %f234, %f245;
	sub.f32 	%f247, %f15, %f76;
	fma.rn.f32 	%f248, %f247, 0f3BBB989D, 0f3F000000;
	cvt.sat.f32.f32 	%f249, %f248;
	fma.rm.f32 	%f250, %f249, %f81, %f80;
	add.f32 	%f251, %f250, 0fCB40007F;
	neg.f32 	%f252, %f251;
	fma.rn.f32 	%f253, %f247, 0f3FB8AA3B, %f252;
	fma.rn.f32 	%f254, %f247, 0f32A57060, %f253;
	mov.b32 	%r47, %f250;
	shl.b32 	%r48, %r47, 23;
	mov.b32 	%f255, %r48;
	ex2.approx.ftz.f32 	%f256, %f254;
	mul.f32 	%f257, %f256, %f255;
	add.f32 	%f258, %f246, %f257;
	sub.f32 	%f259, %f16, %f76;
	fma.rn.f32 	%f260, %f259, 0f3BBB989D, 0f3F000000;
	cvt.sat.f32.f32 	%f261, %f260;
	fma.rm.f32 	%f262, %f261, %f81, %f80;
	add.f32 	%f263, %f262, 0fCB40007F;
	neg.f32 	%f264, %f263;
	fma.rn.f32 	%f265, %f259, 0f3FB8AA3B, %f264;
	fma.rn.f32 	%f266, %f259, 0f32A57060, %f265;
	mov.b32 	%r49, %f262;
	shl.b32 	%r50, %r49, 23;
	mov.b32 	%f267, %r50;
	ex2.approx.ftz.f32 	%f268, %f266;
	mul.f32 	%f269, %f268, %f267;
	add.f32 	%f270, %f258, %f269;
	sub.f32 	%f271, %f17, %f76;
	fma.rn.f32 	%f272, %f271, 0f3BBB989D, 0f3F000000;
	cvt.sat.f32.f32 	%f273, %f272;
	fma.rm.f32 	%f274, %f273, %f81, %f80;
	add.f32 	%f275, %f274, 0fCB40007F;
	neg.f32 	%f276, %f275;
	fma.rn.f32 	%f277, %f271, 0f3FB8AA3B, %f276;
	fma.rn.f32 	%f278, %f271, 0f32A57060, %f277;
	mov.b32 	%r51, %f274;
	shl.b32 	%r52, %r51, 23;
	mov.b32 	%f279, %r52;
	ex2.approx.ftz.f32 	%f280, %f278;
	mul.f32 	%f281, %f280, %f279;
	add.f32 	%f282, %f270, %f281;
	sub.f32 	%f283, %f18, %f76;
	fma.rn.f32 	%f284, %f283, 0f3BBB989D, 0f3F000000;
	cvt.sat.f32.f32 	%f285, %f284;
	fma.rm.f32 	%f286, %f285, %f81, %f80;
	add.f32 	%f287, %f286, 0fCB40007F;
	neg.f32 	%f288, %f287;
	fma.rn.f32 	%f289, %f283, 0f3FB8AA3B, %f288;
	fma.rn.f32 	%f290, %f283, 0f32A57060, %f289;
	mov.b32 	%r53, %f286;
	shl.b32 	%r54, %r53, 23;
	mov.b32 	%f291, %r54;
	ex2.approx.ftz.f32 	%f292, %f290;
	mul.f32 	%f293, %f292, %f291;
	add.f32 	%f294, %f282, %f293;
	sub.f32 	%f295, %f19, %f76;
	fma.rn.f32 	%f296, %f295, 0f3BBB989D, 0f3F000000;
	cvt.sat.f32.f32 	%f297, %f296;
	fma.rm.f32 	%f298, %f297, %f81, %f80;
	add.f32 	%f299, %f298, 0fCB40007F;
	neg.f32 	%f300, %f299;
	fma.rn.f32 	%f301, %f295, 0f3FB8AA3B, %f300;
	fma.rn.f32 	%f302, %f295, 0f32A57060, %f301;
	mov.b32 	%r55, %f298;
	shl.b32 	%r56, %r55, 23;
	mov.b32 	%f303, %r56;
	ex2.approx.ftz.f32 	%f304, %f302;
	mul.f32 	%f305, %f304, %f303;
	add.f32 	%f306, %f294, %f305;
	sub.f32 	%f307, %f20, %f76;
	fma.rn.f32 	%f308, %f307, 0f3BBB989D, 0f3F000000;
	cvt.sat.f32.f32 	%f309, %f308;
	fma.rm.f32 	%f310, %f309, %f81, %f80;
	add.f32 	%f311, %f310, 0fCB40007F;
	neg.f32 	%f312, %f311;
	fma.rn.f32 	%f313, %f307, 0f3FB8AA3B, %f312;
	fma.rn.f32 	%f314, %f307, 0f32A57060, %f313;
	mov.b32 	%r57, %f310;
	shl.b32 	%r58, %r57, 23;
	mov.b32 	%f315, %r58;
	ex2.approx.ftz.f32 	%f316, %f314;
	mul.f32 	%f317, %f316, %f315;
	add.f32 	%f318, %f306, %f317;
	sub.f32 	%f319, %f21, %f76;
	fma.rn.f32 	%f320, %f319, 0f3BBB989D, 0f3F000000;
	cvt.sat.f32.f32 	%f321, %f320;
	fma.rm.f32 	%f322, %f321, %f81, %f80;
	add.f32 	%f323, %f322, 0fCB40007F;
	neg.f32 	%f324, %f323;
	fma.rn.f32 	%f325, %f319, 0f3FB8AA3B, %f324;
	fma.rn.f32 	%f326, %f319, 0f32A57060, %f325;
	mov.b32 	%r59, %f322;
	shl.b32 	%r60, %r59, 23;
	mov.b32 	%f327, %r60;
	ex2.approx.ftz.f32 	%f328, %f326;
	mul.f32 	%f329, %f328, %f327;
	add.f32 	%f330, %f318, %f329;
	sub.f32 	%f331, %f22, %f76;
	fma.rn.f32 	%f332, %f331, 0f3BBB989D, 0f3F000000;
	cvt.sat.f32.f32 	%f333, %f332;
	fma.rm.f32 	%f334, %f333, %f81, %f80;
	add.f32 	%f335, %f334, 0fCB40007F;
	neg.f32 	%f336, %f335;
	fma.rn.f32 	%f337, %f331, 0f3FB8AA3B, %f336;
	fma.rn.f32 	%f338, %f331, 0f32A57060, %f337;
	mov.b32 	%r61, %f334;
	shl.b32 	%r62, %r61, 23;
	mov.b32 	%f339, %r62;
	ex2.approx.ftz.f32 	%f340, %f338;
	mul.f32 	%f341, %f340, %f339;
	add.f32 	%f342, %f330, %f341;
	mov.b32 	%r63, %f342;
	shfl.sync.bfly.b32	%r64|%p8, %r63, 16, 31, -1;
	mov.b32 	%f343, %r64;
	add.f32 	%f344, %f342, %f343;
	mov.b32 	%r65, %f344;
	shfl.sync.bfly.b32	%r66|%p9, %r65, 8, 31, -1;
	mov.b32 	%f345, %r66;
	add.f32 	%f346, %f344, %f345;
	mov.b32 	%r67, %f346;
	shfl.sync.bfly.b32	%r68|%p10, %r67, 4, 31, -1;
	mov.b32 	%f347, %r68;
	add.f32 	%f348, %f346, %f347;
	mov.b32 	%r69, %f348;
	shfl.sync.bfly.b32	%r70|%p11, %r69, 2, 31, -1;
	mov.b32 	%f349, %r70;
	add.f32 	%f350, %f348, %f349;
	mov.b32 	%r71, %f350;
	shfl.sync.bfly.b32	%r72|%p12, %r71, 1, 31, -1;
	mov.b32 	%f351, %r72;
	add.f32 	%f352, %f350, %f351;
	div.rn.f32 	%f23, %f89, %f352;
	div.rn.f32 	%f24, %f101, %f352;
	div.rn.f32 	%f25, %f113, %f352;
	div.rn.f32 	%f26, %f125, %f352;
	div.rn.f32 	%f27, %f137, %f352;
	div.rn.f32 	%f28, %f149, %f352;
	div.rn.f32 	%f29, %f161, %f352;
	div.rn.f32 	%f30, %f173, %f352;
	div.rn.f32 	%f31, %f185, %f352;
	div.rn.f32 	%f32, %f197, %f352;
	div.rn.f32 	%f33, %f209, %f352;
	div.rn.f32 	%f34, %f221, %f352;
	div.rn.f32 	%f35, %f233, %f352;
	div.rn.f32 	%f36, %f245, %f352;
	div.rn.f32 	%f37, %f257, %f352;
	div.rn.f32 	%f38, %f269, %f352;
	div.rn.f32 	%f39, %f281, %f352;
	div.rn.f32 	%f40, %f293, %f352;
	div.rn.f32 	%f41, %f305, %f352;
	div.rn.f32 	%f42, %f317, %f352;
	div.rn.f32 	%f43, %f329, %f352;
	div.rn.f32 	%f44, %f341, %f352;
	mad.lo.s64 	%rd25, %rd28, %rd13, %rd4;
	// begin inline asm
	{  cvt.rn.f16.f32 %rs23, %f23;}

	// end inline asm
	shl.b64 	%rd26, %rd25, 1;
	add.s64 	%rd27, %rd5, %rd26;
	st.global.u16 	[%rd27], %rs23;
	// begin inline asm
	{  cvt.rn.f16.f32 %rs24, %f24;}

	// end inline asm
	st.global.u16 	[%rd27+2], %rs24;
	// begin inline asm
	{  cvt.rn.f16.f32 %rs25, %f25;}

	// end inline asm
	st.global.u16 	[%rd27+128], %rs25;
	// begin inline asm
	{  cvt.rn.f16.f32 %rs26, %f26;}

	// end inline asm
	st.global.u16 	[%rd27+130], %rs26;
	// begin inline asm
	{  cvt.rn.f16.f32 %rs27, %f27;}

	// end inline asm
	st.global.u16 	[%rd27+256], %rs27;
	// begin inline asm
	{  cvt.rn.f16.f32 %rs28, %f28;}

	// end inline asm
	st.global.u16 	[%rd27+258], %rs28;
	// begin inline asm
	{  cvt.rn.f16.f32 %rs29, %f29;}

	// end inline asm
	st.global.u16 	[%rd27+384], %rs29;
	// begin inline asm
	{  cvt.rn.f16.f32 %rs30, %f30;}

	// end inline asm
	st.global.u16 	[%rd27+386], %rs30;
	// begin inline asm
	{  cvt.rn.f16.f32 %rs31, %f31;}

	// end inline asm
	st.global.u16 	[%rd27+512], %rs31;
	// begin inline asm
	{  cvt.rn.f16.f32 %rs32, %f32;}

	// end inline asm
	st.global.u16 	[%rd27+514], %rs32;
	// begin inline asm
	{  cvt.rn.f16.f32 %rs33, %f33;}

	// end inline asm
	st.global.u16 	[%rd27+640], %rs33;
	// begin inline asm
	{  cvt.rn.f16.f32 %rs34, %f34;}

	// end inline asm
	st.global.u16 	[%rd27+642], %rs34;
	// begin inline asm
	{  cvt.rn.f16.f32 %rs35, %f35;}

	// end inline asm
	st.global.u16 	[%rd27+768], %rs35;
	// begin inline asm
	{  cvt.rn.f16.f32 %rs36, %f36;}

	// end inline asm
	st.global.u16 	[%rd27+770], %rs36;
	// begin inline asm
	{  cvt.rn.f16.f32 %rs37, %f37;}

	// end inline asm
	st.global.u16 	[%rd27+896], %rs37;
	// begin inline asm
	{  cvt.rn.f16.f32 %rs38, %f38;}

	// end inline asm
	st.global.u16 	[%rd27+898], %rs38;
	// begin inline asm
	{  cvt.rn.f16.f32 %rs39, %f39;}

	// end inline asm
	st.global.u16 	[%rd27+1024], %rs39;
	// begin inline asm
	{  cvt.rn.f16.f32 %rs40, %f40;}

	// end inline asm
	st.global.u16 	[%rd27+1026], %rs40;
	// begin inline asm
	{  cvt.rn.f16.f32 %rs41, %f41;}

	// end inline asm
	st.global.u16 	[%rd27+1152], %rs41;
	// begin inline asm
	{  cvt.rn.f16.f32 %rs42, %f42;}

	// end inline asm
	st.global.u16 	[%rd27+1154], %rs42;
	// begin inline asm
	{  cvt.rn.f16.f32 %rs43, %f43;}

	// end inline asm
	st.global.u16 	[%rd27+1280], %rs43;
	// begin inline asm
	{  cvt.rn.f16.f32 %rs44, %f44;}

	// end inline asm
	st.global.u16 	[%rd27+1282], %rs44;
	add.s64 	%rd28, %rd28, %rd7;
	setp.lt.s64 	%p13, %rd28, %rd14;
	@%p13 bra 	$L__BB183_4;
$L__BB183_5:
	ret;

}
	// .globl	_ZN7oneflow4cuda7softmax15SoftmaxWarpImplI10SimpleLoadI6__halffE11SimpleStoreIS4_fEfLi2ELi22ELi32ELi1ELb1ELNS1_9AlgorithmE0EEEvT_T0_ll
.visible .entry _ZN7oneflow4cuda7softmax15SoftmaxWarpImplI10SimpleLoadI6__halffE11SimpleStoreIS4_fEfLi2ELi22ELi32ELi1ELb1ELNS1_9AlgorithmE0EEEvT_T0_ll(
	.param .align 8 .b8 _ZN7oneflow4cuda7softmax15SoftmaxWarpImplI10SimpleLoadI6__halffE11SimpleStoreIS4_fEfLi2ELi22ELi32ELi1ELb1ELNS1_9AlgorithmE0EEEvT_T0_ll_param_0[16],
	.param .align 8 .b8 _ZN7oneflow4cuda7softmax15SoftmaxWarpImplI10SimpleLoadI6__halffE11SimpleStoreIS4_fEfLi2ELi22ELi32ELi1ELb1ELNS1_9AlgorithmE0EEEvT_T0_ll_param_1[16],
	.param .u64 _ZN7oneflow4cuda7softmax15SoftmaxWarpImplI10SimpleLoadI6__halffE11SimpleStoreIS4_fEfLi2ELi22ELi32ELi1ELb1ELNS1_9AlgorithmE0EEEvT_T0_ll_param_2,
	.param .u64 _ZN7oneflow4cuda7softmax15SoftmaxWarpImplI10SimpleLoadI6__halffE11SimpleStoreIS4_fEfLi2ELi22ELi32ELi1ELb1ELNS1_9AlgorithmE0EEEvT_T0_ll_param_3
)
{
	.reg .pred 	%p<36>;
	.reg .b16 	%rs<45>;
	.reg .b32 	%r<99>;
	.reg .b32 	%f<474>;
	.reg .b64 	%rd<46>;

	ld.param.u64 	%rd19, [_ZN7oneflow4cuda7softmax15SoftmaxWarpImplI10SimpleLoadI6__halffE11SimpleStoreIS4_fEfLi2ELi22ELi32ELi1ELb1ELNS1_9AlgorithmE0EEEvT_T0_ll_param_1+8];
	ld.param.u64 	%rd18, [_ZN7oneflow4cuda7softmax15SoftmaxWarpImplI10SimpleLoadI6__halffE11SimpleStoreIS4_fEfLi2ELi22ELi32ELi1ELb1ELNS1_9AlgorithmE0EEEvT_T0_ll_param_1];
	ld.param.u64 	%rd17, [_ZN7oneflow4cuda7softmax15SoftmaxWarpImplI10SimpleLoadI6__halffE11SimpleStoreIS4_fEfLi2ELi22ELi32ELi1ELb1ELNS1_9AlgorithmE0EEEvT_T0_ll_param_0+8];
	ld.param.u64 	%rd16, [_ZN7oneflow4cuda7softmax15SoftmaxWarpImplI10SimpleLoadI6__halffE11SimpleStoreIS4_fEfLi2ELi22ELi32ELi1ELb1ELNS1_9AlgorithmE0EEEvT_T0_ll_param_0];
	ld.param.u64 	%rd21, [_ZN7oneflow4cuda7softmax15SoftmaxWarpImplI10SimpleLoadI6__halffE11SimpleStoreIS4_fEfLi2ELi22ELi32ELi1ELb1ELNS1_9AlgorithmE0EEEvT_T0_ll_param_3];
	setp.lt.s64 	%p1, %rd21, 705;
	@%p1 bra 	$L__BB184_2;
	mov.u64 	%rd22, $str;
	cvta.global.u64 	%rd23, %rd22;
	mov.u64 	%rd24, $str$1;
	cvta.global.u64 	%rd25, %rd24;
	mov.u64 	%rd26, __unnamed_184;
	cvta.global.u64 	%rd27, %rd26;
	{ // callseq 183, 0
	.param .b64 param0;
	st.param.b64 	[param0], %rd23;
	.param .b64 param1;
	st.param.b64 	[param1], %rd25;
	.param .b32 param2;
	st.param.b32 	[param2], 228;
	.param .b64 param3;
	st.param.b64 	[param3], %rd27;
	.param .b64 param4;
	st.param.b64 	[param4], 1;
	call.uni 
	__assertfail, 
	(
	param0, 
	param1, 
	param2, 
	param3, 
	param4
	);
	} // callseq 183
$L__BB184_2:
	ld.param.u64 	%rd43, [_ZN7oneflow4cuda7softmax15SoftmaxWarpImplI10SimpleLoadI6__halffE11SimpleStoreIS4_fEfLi2ELi22ELi32ELi1ELb1ELNS1_9AlgorithmE0EEEvT_T0_ll_param_2];
	mov.u32 	%r1, %ctaid.x;
	mov.u32 	%r2, %ntid.y;
	mov.u32 	%r3, %tid.y;
	mad.lo.s32 	%r4, %r1, %r2, %r3;
	cvt.s64.s32 	%rd45, %r4;
	setp.le.s64 	%p2, %rd43, %rd45;
	@%p2 bra 	$L__BB184_49;
	mov.u32 	%r5, %tid.x;
	shl.b32 	%r6, %r5, 1;
	cvt.u64.u32 	%rd2, %r6;
	add.s32 	%r7, %r6, 128;
	cvt.u64.u32 	%rd3, %r7;
	add.s32 	%r8, %r6, 192;
	cvt.u64.u32 	%rd4, %r8;
	add.s32 	%r9, %r6, 256;
	cvt.u64.u32 	%rd5, %r9;
	add.s32 	%r10, %r6, 320;
	cvt.u64.u32 	%rd6, %r10;
	add.s32 	%r11, %r6, 384;
	cvt.u64.u32 	%rd7, %r11;
	add.s32 	%r12, %r6, 448;
	cvt.u64.u32 	%rd8, %r12;
	add.s32 	%r13, %r6, 640;
	cvt.u64.u32 	%rd9, %r13;
	add.s32 	%r16, %r6, 64;
	add.s32 	%r19, %r6, 512;
	add.s32 	%r22, %r6, 576;
	mov.u32 	%r96, %nctaid.x;
	mul.lo.s32 	%r98, %r96, %r2;
$L__BB184_4:
	cvta.to.global.u64 	%rd11, %rd16;
	setp.le.s64 	%p3, %rd21, %rd2;
	mul.lo.s64 	%rd12, %rd45, %rd17;
	mov.f32 	%f441, 0fFF800000;
	mov.f32 	%f442, %f441;
	mov.f32 	%f446, %f441;
	@%p3 bra 	$L__BB184_6;
	add.s64 	%rd28, %rd12, %rd2;
	shl.b64 	%rd29, %rd28, 1;
	add.s64 	%rd30, %rd11, %rd29;
	ld.global.u16 	%rs1, [%rd30];
	// begin inline asm
	{  cvt.f32.f16 %f442, %rs1;}

	// end inline asm
	ld.global.u16 	%rs2, [%rd30+2];
	// begin inline asm
	{  cvt.f32.f16 %f441, %rs2;}

	// end inline asm
	max.f32 	%f92, %f442, 0fFF800000;
	max.f32 	%f446, %f92, %f441;
$L__BB184_6:
	cvt.u64.u32 	%rd31, %r16;
	setp.le.s64 	%p4, %rd21, %rd31;
	add.s64 	%rd32, %rd12, %rd2;
	shl.b64 	%rd33, %rd32, 1;
	add.s64 	%rd13, %rd11, %rd33;
	mov.f32 	%f444, 0fFF800000;
	mov.f32 	%f445, %f444;
	@%p4 bra 	$L__BB184_8;
	ld.global.u16 	%rs3, [%rd13+128];
	// begin inline asm
	{  cvt.f32.f16 %f445, %rs3;}

	// end inline asm
	ld.global.u16 	%rs4, [%rd13+130];
	// begin inline asm
	{  cvt.f32.f16 %f444, %rs4;}

	// end inline asm
	max.f32 	%f96, %f446, %f445;
	max.f32 	%f446, %f96, %f444;
$L__BB184_8:
	setp.le.s64 	%p5, %rd21, %rd3;
	mov.f32 	%f447, 0fFF800000;
	mov.f32 	%f448, %f447;
	@%p5 bra 	$L__BB184_10;
	ld.global.u16 	%rs5, [%rd13+256];
	// begin inline asm
	{  cvt.f32.f16 %f448, %rs5;}

	// end inline asm
	ld.global.u16 	%rs6, [%rd13+258];
	// begin inline asm
	{  cvt.f32.f16 %f447, %rs6;}

	// end inline asm
	max.f32 	%f100, %f446, %f448;
	max.f32 	%f446, %f100, %f447;
$L__BB184_10:
	setp.le.s64 	%p6, %rd21, %rd4;
	mov.f32 	%f450, 0fFF800000;
	mov.f32 	%f451, %f450;
	@%p6 bra 	$L__BB184_12;
	ld.global.u16 	%rs7, [%rd13+384];
	// begin inline asm
	{  cvt.f32.f16 %f451, %rs7;}

	// end inline asm
	ld.global.u16 	%rs8, [%rd13+386];
	// begin inline asm
	{  cvt.f32.f16 %f450, %rs8;}

	// end inline asm
	max.f32 	%f104, %f446, %f451;
	max.f32 	%f446, %f104, %f450;
$L__BB184_12:
	setp.le.s64 	%p7, %rd21, %rd5;
	mov.f32 	%f453, 0fFF800000;
	mov.f32 	%f454, %f453;
	@%p7 bra 	$L__BB184_14;
	ld.global.u16 	%rs9, [%rd13+512];
	// begin inline asm
	{  cvt.f32.f16 %f454, %rs9;}

	// end inline asm
	ld.global.u16 	%rs10, [%rd13+514];
	// begin inline asm
	{  cvt.f32.f16 %f453, %rs10;}

	// end inline asm
	max.f32 	%f108, %f446, %f454;
	max.f32 	%f446, %f108, %f453;
$L__BB184_14:
	setp.le.s64 	%p8, %rd21, %rd6;
	mov.f32 	%f456, 0fFF800000;
	mov.f32 	%f457, %f456;
	@%p8 bra 	$L__BB184_16;
	ld.global.u16 	%rs11, [%rd13+640];
	// begin inline asm
	{  cvt.f32.f16 %f457, %rs11;}

	// end inline asm
	ld.global.u16 	%rs12, [%rd13+642];
	// begin inline asm
	{  cvt.f32.f16 %f456, %rs12;}

	// end inline asm
	max.f32 	%f112, %f446, %f457;
	max.f32 	%f446, %f112, %f456;
$L__BB184_16:
	setp.le.s64 	%p9, %rd21, %rd7;
	mov.f32 	%f459, 0fFF800000;
	mov.f32 	%f460, %f459;
	@%p9 bra 	$L__BB184_18;
	ld.global.u16 	%rs13, [%rd13+768];
	// begin inline asm
	{  cvt.f32.f16 %f460, %rs13;}

	// end inline asm
	ld.global.u16 	%rs14, [%rd13+770];
	// begin inline asm
	{  cvt.f32.f16 %f459, %rs14;}

	// end inline asm
	max.f32 	%f116, %f446, %f460;
	max.f32 	%f446, %f116, %f459;
$L__BB184_18:
	setp.le.s64 	%p10, %rd21, %rd8;
	mov.f32 	%f462, 0fFF800000;
	mov.f32 	%f463, %f462;
	@%p10 bra 	$L__BB184_20;
	ld.global.u16 	%rs15, [%rd13+896];
	// begin inline asm
	{  cvt.f32.f16 %f463, %rs15;}

	// end inline asm
	ld.global.u16 	%rs16, [%rd13+898];
	// begin inline asm
	{  cvt.f32.f16 %f462, %rs16;}

	// end inline asm
	max.f32 	%f120, %f446, %f463;
	max.f32 	%f446, %f120, %f462;
$L__BB184_20:
	cvt.u64.u32 	%rd34, %r19;
	setp.le.s64 	%p11, %rd21, %rd34;
	mov.f32 	%f465, 0fFF800000;
	mov.f32 	%f466, %f465;
	@%p11 bra 	$L__BB184_22;
	ld.global.u16 	%rs17, [%rd13+1024];
	// begin inline asm
	{  cvt.f32.f16 %f466, %rs17;}

	// end inline asm
	ld.global.u16 	%rs18, [%rd13+1026];
	// begin inline asm
	{  cvt.f32.f16 %f465, %rs18;}

	// end inline asm
	max.f32 	%f124, %f446, %f466;
	max.f32 	%f446, %f124, %f465;
$L__BB184_22:
	cvt.u64.u32 	%rd35, %r22;
	setp.le.s64 	%p12, %rd21, %rd35;
	mov.f32 	%f468, 0fFF800000;
	mov.f32 	%f469, %f468;
	@%p12 bra 	$L__BB184_24;
	ld.global.u16 	%rs19, [%rd13+1152];
	// begin inline asm
	{  cvt.f32.f16 %f469, %rs19;}

	// end inline asm
	ld.global.u16 	%rs20, [%rd13+1154];
	// begin inline asm
	{  cvt.f32.f16 %f468, %rs20;}

	// end inline asm
	max.f32 	%f128, %f446, %f469;
	max.f32 	%f446, %f128, %f468;
$L__BB184_24:
	setp.le.s64 	%p13, %rd21, %rd9;
	mov.f32 	%f471, 0fFF800000;
	mov.f32 	%f472, %f471;
	@%p13 bra 	$L__BB184_26;
	ld.global.u16 	%rs21, [%rd13+1280];
	// begin inline asm
	{  cvt.f32.f16 %f472, %rs21;}

	// end inline asm
	ld.global.u16 	%rs22, [%rd13+1282];
	// begin inline asm
	{  cvt.f32.f16 %f471, %rs22;}

	// end inline asm
	max.f32 	%f132, %f446, %f472;
	max.f32 	%f446, %f132, %f471;
$L__BB184_26:
	setp.le.s64 	%p14, %rd21, %rd2;
	mov.b32 	%r23, %f446;
	shfl.sync.bfly.b32	%r24|%p15, %r23, 16, 31, -1;
	mov.b32 	%f133, %r24;
	max.f32 	%f134, %f446, %f133;
	mov.b32 	%r25, %f134;
	shfl.sync.bfly.b32	%r26|%p16, %r25, 8, 31, -1;
	mov.b32 	%f135, %r26;
	max.f32 	%f136, %f134, %f135;
	mov.b32 	%r27, %f136;
	shfl.sync.bfly.b32	%r28|%p17, %r27, 4, 31, -1;
	mov.b32 	%f137, %r28;
	max.f32 	%f138, %f136, %f137;
	mov.b32 	%r29, %f138;
	shfl.sync.bfly.b32	%r30|%p18, %r29, 2, 31, -1;
	mov.b32 	%f139, %r30;
	max.f32 	%f140, %f138, %f139;
	mov.b32 	%r31, %f140;
	shfl.sync.bfly.b32	%r32|%p19, %r31, 1, 31, -1;
	mov.b32 	%f141, %r32;
	max.f32 	%f142, %f140, %f141;
	sub.f32 	%f143, %f442, %f142;
	fma.rn.f32 	%f144, %f143, 0f3BBB989D, 0f3F000000;
	cvt.sat.f32.f32 	%f145, %f144;
	mov.f32 	%f146, 0f4B400001;
	mov.f32 	%f147, 0f437C0000;
	fma.rm.f32 	%f148, %f145, %f147, %f146;
	add.f32 	%f149, %f148, 0fCB40007F;
	neg.f32 	%f150, %f149;
	fma.rn.f32 	%f151, %f143, 0f3FB8AA3B, %f150;
	fma.rn.f32 	%f152, %f143, 0f32A57060, %f151;
	mov.b32 	%r33, %f148;
	shl.b32 	%r34, %r33, 23;
	mov.b32 	%f153, %r34;
	ex2.approx.ftz.f32 	%f154, %f152;
	mul.f32 	%f155, %f154, %f153;
	add.f32 	%f156, %f155, 0f00000000;
	sub.f32 	%f157, %f441, %f142;
	fma.rn.f32 	%f158, %f157, 0f3BBB989D, 0f3F000000;
	cvt.sat.f32.f32 	%f159, %f158;
	fma.rm.f32 	%f160, %f159, %f147, %f146;
	add.f32 	%f161, %f160, 0fCB40007F;
	neg.f32 	%f162, %f161;
	fma.rn.f32 	%f163, %f157, 0f3FB8AA3B, %f162;
	fma.rn.f32 	%f164, %f157, 0f32A57060, %f163;
	mov.b32 	%r35, %f160;
	shl.b32 	%r36, %r35, 23;
	mov.b32 	%f165, %r36;
	ex2.approx.ftz.f32 	%f166, %f164;
	mul.f32 	%f167, %f166, %f165;
	add.f32 	%f168, %f156, %f167;
	sub.f32 	%f169, %f445, %f142;
	fma.rn.f32 	%f170, %f169, 0f3BBB989D, 0f3F000000;
	cvt.sat.f32.f32 	%f171, %f170;
	fma.rm.f32 	%f172, %f171, %f147, %f146;
	add.f32 	%f173, %f172, 0fCB40007F;
	neg.f32 	%f174, %f173;
	fma.rn.f32 	%f175, %f169, 0f3FB8AA3B, %f174;
	fma.rn.f32 	%f176, %f169, 0f32A57060, %f175;
	mov.b32 	%r37, %f172;
	shl.b32 	%r38, %r37, 23;
	mov.b32 	%f177, %r38;
	ex2.approx.ftz.f32 	%f178, %f176;
	mul.f32 	%f179, %f178, %f177;
	add.f32 	%f180, %f168, %f179;
	sub.f32 	%f181, %f444, %f142;
	fma.rn.f32 	%f182, %f181, 0f3BBB989D, 0f3F000000;
	cvt.sat.f32.f32 	%f183, %f182;
	fma.rm.f32 	%f184, %f183, %f147, %f146;
	add.f32 	%f185, %f184, 0fCB40007F;
	neg.f32 	%f186, %f185;
	fma.rn.f32 	%f187, %f181, 0f3FB8AA3B, %f186;
	fma.rn.f32 	%f188, %f181, 0f32A57060, %f187;
	mov.b32 	%r39, %f184;
	shl.b32 	%r40, %r39, 23;
	mov.b32 	%f189, %r40;
	ex2.approx.ftz.f32 	%f190, %f188;
	mul.f32 	%f191, %f190, %f189;
	add.f32 	%f192, %f180, %f191;
	sub.f32 	%f193, %f448, %f142;
	fma.rn.f32 	%f194, %f193, 0f3BBB989D, 0f3F000000;
	cvt.sat.f32.f32 	%f195, %f194;
	fma.rm.f32 	%f196, %f195, %f147, %f146;
	add.f32 	%f197, %f196, 0fCB40007F;
	neg.f32 	%f198, %f197;
	fma.rn.f32 	%f199, %f193, 0f3FB8AA3B, %f198;
	fma.rn.f32 	%f200, %f193, 0f32A57060, %f199;
	mov.b32 	%r41, %f196;
	shl.b32 	%r42, %r41, 23;
	mov.b32 	%f201, %r42;
	ex2.approx.ftz.f32 	%f202, %f200;
	mul.f32 	%f203, %f202, %f201;
	add.f32 	%f204, %f192, %f203;
	sub.f32 	%f205, %f447, %f142;
	fma.rn.f32 	%f206, %f205, 0f3BBB989D, 0f3F000000;
	cvt.sat.f32.f32 	%f207, %f206;
	fma.rm.f32 	%f208, %f207, %f147, %f146;
	add.f32 	%f209, %f208, 0fCB40007F;
	neg.f32 	%f210, %f209;
	fma.rn.f32 	%f211, %f205, 0f3FB8AA3B, %f210;
	fma.rn.f32 	%f212, %f205, 0f32A57060, %f211;
	mov.b32 	%r43, %f208;
	shl.b32 	%r44, %r43, 23;
	mov.b32 	%f213, %r44;
	ex2.approx.ftz.f32 	%f214, %f212;
	mul.f32 	%f215, %f214, %f213;
	add.f32 	%f216, %f204, %f215;
	sub.f32 	%f217, %f451, %f142;
	fma.rn.f32 	%f218, %f217, 0f3BBB989D, 0f3F000000;
	cvt.sat.f32.f32 	%f219, %f218;
	fma.rm.f32 	%f220, %f219, %f147, %f146;
	add.f32 	%f221, %f220, 0fCB40007F;
	neg.f32 	%f222, %f221;
	fma.rn.f32 	%f223, %f217, 0f3FB8AA3B, %f222;
	fma.rn.f32 	%f224, %f217, 0f32A57060, %f223;
	mov.b32 	%r45, %f220;
	shl.b32 	%r46, %r45, 23;
	mov.b32 	%f225, %r46;
	ex2.approx.ftz.f32 	%f226, %f224;
	mul.f32 	%f227, %f226, %f225;
	add.f32 	%f228, %f216, %f227;
	sub.f32 	%f229, %f450, %f142;
	fma.rn.f32 	%f230, %f229, 0f3BBB989D, 0f3F000000;
	cvt.sat.f32.f32 	%f231, %f230;
	fma.rm.f32 	%f232, %f231, %f147, %f146;
	add.f32 	%f233, %f232, 0fCB40007F;
	neg.f32 	%f234, %f233;
	fma.rn.f32 	%f235, %f229, 0f3FB8AA3B, %f234;
	fma.rn.f32 	%f236, %f229, 0f32A57060, %f235;
	mov.b32 	%r47, %f232;
	shl.b32 	%r48, %r47, 23;
	mov.b32 	%f237, %r48;
	ex2.approx.ftz.f32 	%f238, %f236;
	mul.f32 	%f239, %f238, %f237;
	add.f32 	%f240, %f228, %f239;
	sub.f32 	%f241, %f454, %f142;
	fma.rn.f32 	%f242, %f241, 0f3BBB989D, 0f3F000000;
	cvt.sat.f32.f32 	%f243, %f242;
	fma.rm.f32 	%f244, %f243, %f147, %f146;
	add.f32 	%f245, %f244, 0fCB40007F;
	neg.f32 	%f246, %f245;
	fma.rn.f32 	%f247, %f241, 0f3FB8AA3B, %f246;
	fma.rn.f32 	%f248, %f241, 0f32A57060, %f247;
	mov.b32 	%r49, %f244;
	shl.b32 	%r50, %r49, 23;
	mov.b32 	%f249, %r50;
	ex2.approx.ftz.f32 	%f250, %f248;
	mul.f32 	%f251, %f250, %f249;
	add.f32 	%f252, %f240, %f251;
	sub.f32 	%f253, %f453, %f142;
	fma.rn.f32 	%f254, %f253, 0f3BBB989D, 0f3F000000;
	cvt.sat.f32.f32 	%f255, %f254;
	fma.rm.f32 	%f256, %f255, %f147, %f146;
	add.f32 	%f257, %f256, 0fCB40007F;
	neg.f32 	%f258, %f257;
	fma.rn.f32 	%f259, %f253, 0f3FB8AA3B, %f258;
	fma.rn.f32 	%f260, %f253, 0f32A57060, %f259;
	mov.b32 	%r51, %f256;
	shl.b32 	%r52, %r51, 23;
	mov.b32 	%f261, %r52;
	ex2.approx.ftz.f32 	%f262, %f260;
	mul.f32 	%f263, %f262, %f261;
	add.f32 	%f264, %f252, %f263;
	sub.f32 	%f265, %f457, %f142;
	fma.rn.f32 	%f266, %f265, 0f3BBB989D, 0f3F000000;
	cvt.sat.f32.f32 	%f267, %f266;
	fma.rm.f32 	%f268, %f267, %f147, %f146;
	add.f32 	%f269, %f268, 0fCB40007F;
	neg.f32 	%f270, %f269;
	fma.rn.f32 	%f271, %f265, 0f3FB8AA3B, %f270;
	fma.rn.f32 	%f272, %f265, 0f32A57060, %f271;
	mov.b32 	%r53, %f268;
	shl.b32 	%r54, %r53, 23;
	mov.b32 	%f273, %r54;
	ex2.approx.ftz.f32 	%f274, %f272;
	mul.f32 	%f275, %f274, %f273;
	add.f32 	%f276, %f264, %f275;
	sub.f32 	%f277, %f456, %f142;
	fma.rn.f32 	%f278, %f277, 0f3BBB989D, 0f3F000000;
	cvt.sat.f32.f32 	%f279, %f278;
	fma.rm.f32 	%f280, %f279, %f147, %f146;
	add.f32 	%f281, %f280, 0fCB40007F;
	neg.f32 	%f282, %f281;
	fma.rn.f32 	%f283, %f277, 0f3FB8AA3B, %f282;
	fma.rn.f32 	%f284, %f277, 0f32A57060, %f283;
	mov.b32 	%r55, %f280;
	shl.b32 	%r56, %r55, 23;
	mov.b32 	%f285, %r56;
	ex2.approx.ftz.f32 	%f286, %f284;
	mul.f32 	%f287, %f286, %f285;
	add.f32 	%f288, %f276, %f287;
	sub.f32 	%f289, %f460, %f142;
	fma.rn.f32 	%f290, %f289, 0f3BBB989D, 0f3F000000;
	cvt.sat.f32.f32 	%f291, %f290;
	fma.rm.f32 	%f292, %f291, %f147, %f146;
	add.f32 	%f293, %f292, 0fCB40007F;
	neg.f32 	%f294, %f293;
	fma.rn.f32 	%f295, %f289, 0f3FB8AA3B, %f294;
	fma.rn.f32 	%f296, %f289, 0f32A57060, %f295;
	mov.b32 	%r57, %f292;
	shl.b32 	%r58, %r57, 23;
	mov.b32 	%f297, %r58;
	ex2.approx.ftz.f32 	%f298, %f296;
	mul.f32 	%f299, %f298, %f297;
	add.f32 	%f300, %f288, %f299;
	sub.f32 	%f301, %f459, %f142;
	fma.rn.f32 	%f302, %f301, 0f3BBB989D, 0f3F000000;
	cvt.sat.f32.f32 	%f303, %f302;
	fma.rm.f32 	%f304, %f303, %f147, %f146;
	add.f32 	%f305, %f304, 0fCB40007F;
	neg.f32 	%f306, %f305;
	fma.rn.f32 	%f307, %f301, 0f3FB8AA3B, %f306;
	fma.rn.f32 	%f308, %f301, 0f32A57060, %f307;
	mov.b32 	%r59, %f304;
	shl.b32 	%r60, %r59, 23;
	mov.b32 	%f309, %r60;
	ex2.approx.ftz.f32 	%f310, %f308;
	mul.f32 	%f311, %f310, %f309;
	add.f32 	%f312, %f300, %f311;
	sub.f32 	%f313, %f463, %f142;
	fma.rn.f32 	%f314, %f313, 0f3BBB989D, 0f3F000000;
	cvt.sat.f32.f32 	%f315, %f314;
	fma.rm.f32 	%f316, %f315, %f147, %f146;
	add.f32 	%f317, %f316, 0fCB40007F;
	neg.f32 	%f318, %f317;
	fma.rn.f32 	%f319, %f313, 0f3FB8AA3B, %f318;
	fma.rn.f32 	%f320, %f313, 0f32A57060, %f319;
	mov.b32 	%r61, %f316;
	shl.b32 	%r62, %r61, 23;
	mov.b32 	%f321, %r62;
	ex2.approx.ftz.f32 	%f322, %f320;
	mul.f32 	%f323, %f322, %f321;
	add.f32 	%f324, %f312, %f323;
	sub.f32 	%f325, %f462, %f142;
	fma.rn.f32 	%f326, %f325, 0f3BBB989D, 0f3F000000;
	cvt.sat.f32.f32 	%f327, %f326;
	fma.rm.f32 	%f328, %f327, %f147, %f146;
	add.f32 	%f329, %f328, 0fCB40007F;
	neg.f32 	%f330, %f329;
	fma.rn.f32 	%f331, %f325, 0f3FB8AA3B, %f330;
	fma.rn.f32 	%f332, %f325, 0f32A57060, %f331;
	mov.b32 	%r63, %f328;
	shl.b32 	%r64, %r63, 23;
	mov.b32 	%f333, %r64;
	ex2.approx.ftz.f32 	%f334, %f332;
	mul.f32 	%f335, %f334, %f333;
	add.f32 	%f336, %f324, %f335;
	sub.f32 	%f337, %f466, %f142;
	fma.rn.f32 	%f338, %f337, 0f3BBB989D, 0f3F000000;
	cvt.sat.f32.f32 	%f339, %f338;
	fma.rm.f32 	%f340, %f339, %f147, %f146;
	add.f32 	%f341, %f340, 0fCB40007F;
	neg.f32 	%f342, %f341;
	fma.rn.f32 	%f343, %f337, 0f3FB8AA3B, %f342;
	fma.rn.f32 	%f344, %f337, 0f32A57060, %f343;
	mov.b32 	%r65, %f340;
	shl.b32 	%r66, %r65, 23;
	mov.b32 	%f345, %r66;
	ex2.approx.ftz.f32 	%f346, %f344;
	mul.f32 	%f347, %f346, %f345;
	add.f32 	%f348, %f336, %f347;
	sub.f32 	%f349, %f465, %f142;
	fma.rn.f32 	%f350, %f349, 0f3BBB989D, 0f3F000000;
	cvt.sat.f32.f32 	%f351, %f350;
	fma.rm.f32 	%f352, %f351, %f147, %f146;
	add.f32 	%f353, %f352, 0fCB40007F;
	neg.f32 	%f354, %f353;
	fma.rn.f32 	%f355, %f349, 0f3FB8AA3B, %f354;
	fma.rn.f32 	%f356, %f349, 0f32A57060, %f355;
	mov.b32 	%r67, %f352;
	shl.b32 	%r68, %r67, 23;
	mov.b32 	%f357, %r68;
	ex2.approx.ftz.f32 	%f358, %f356;
	mul.f32 	%f359, %f358, %f357;
	add.f32 	%f360, %f348, %f359;
	sub.f32 	%f361, %f469, %f142;
	fma.rn.f32 	%f362, %f361, 0f3BBB989D, 0f3F000000;
	cvt.sat.f32.f32 	%f363, %f362;
	fma.rm.f32 	%f364, %f363, %f147, %f146;
	add.f32 	%f365, %f364, 0fCB40007F;
	neg.f32 	%f366, %f365;
	fma.rn.f32 	%f367, %f361, 0f3FB8AA3B, %f366;
	fma.rn.f32 	%f368, %f361, 0f32A57060, %f367;
	mov.b32 	%r69, %f364;
	shl.b32 	%r70, %r69, 23;
	mov.b32 	%f369, %r70;
	ex2.approx.ftz.f32 	%f370, %f368;
	mul.f32 	%f371, %f370, %f369;
	add.f32 	%f372, %f360, %f371;
	sub.f32 	%f373, %f468, %f142;
	fma.rn.f32 	%f374, %f373, 0f3BBB989D, 0f3F000000;
	cvt.sat.f32.f32 	%f375, %f374;
	fma.rm.f32 	%f376, %f375, %f147, %f146;
	add.f32 	%f377, %f376, 0fCB40007F;
	neg.f32 	%f378, %f377;
	fma.rn.f32 	%f379, %f373, 0f3FB8AA3B, %f378;
	fma.rn.f32 	%f380, %f373, 0f32A57060, %f379;
	mov.b32 	%r71, %f376;
	shl.b32 	%r72, %r71, 23;
	mov.b32 	%f381, %r72;
	ex2.approx.ftz.f32 	%f382, %f380;
	mul.f32 	%f383, %f382, %f381;
	add.f32 	%f384, %f372, %f383;
	sub.f32 	%f385, %f472, %f142;
	fma.rn.f32 	%f386, %f385, 0f3BBB989D, 0f3F000000;
	cvt.sat.f32.f32 	%f387, %f386;
	fma.rm.f32 	%f388, %f387, %f147, %f146;
	add.f32 	%f389, %f388, 0fCB40007F;
	neg.f32 	%f390, %f389;
	fma.rn.f32 	%f391, %f385, 0f3FB8AA3B, %f390;
	fma.rn.f32 	%f392, %f385, 0f32A57060, %f391;
	mov.b32 	%r73, %f388;
	shl.b32 	%r74, %r73, 23;
	mov.b32 	%f393, %r74;
	ex2.approx.ftz.f32 	%f394, %f392;
	mul.f32 	%f395, %f394, %f393;
	add.f32 	%f396, %f384, %f395;
	sub.f32 	%f397, %f471, %f142;
	fma.rn.f32 	%f398, %f397, 0f3BBB989D, 0f3F000000;
	cvt.sat.f32.f32 	%f399, %f398;
	fma.rm.f32 	%f400, %f399, %f147, %f146;
	add.f32 	%f401, %f400, 0fCB40007F;
	neg.f32 	%f402, %f401;
	fma.rn.f32 	%f403, %f397, 0f3FB8AA3B, %f402;
	fma.rn.f32 	%f404, %f397, 0f32A57060, %f403;
	mov.b32 	%r75, %f400;
	shl.b32 	%r76, %r75, 23;
	mov.b32 	%f405, %r76;
	ex2.approx.ftz.f32 	%f406, %f404;
	mul.f32 	%f407, %f406, %f405;
	add.f32 	%f408, %f396, %f407;
	mov.b32 	%r77, %f408;
	shfl.sync.bfly.b32	%r78|%p20, %r77, 16, 31, -1;
	mov.b32 	%f409, %r78;
	add.f32 	%f410, %f408, %f409;
	mov.b32 	%r79, %f410;
	shfl.sync.bfly.b32	%r80|%p21, %r79, 8, 31, -1;
	mov.b32 	%f411, %r80;
	add.f32 	%f412, %f410, %f411;
	mov.b32 	%r81, %f412;
	shfl.sync.bfly.b32	%r82|%p22, %r81, 4, 31, -1;
	mov.b32 	%f413, %r82;
	add.f32 	%f414, %f412, %f413;
	mov.b32 	%r83, %f414;
	shfl.sync.bfly.b32	%r84|%p23, %r83, 2, 31, -1;
	mov.b32 	%f415, %r84;
	add.f32 	%f416, %f414, %f415;
	mov.b32 	%r85, %f416;
	shfl.sync.bfly.b32	%r86|%p24, %r85, 1, 31, -1;
	mov.b32 	%f417, %r86;
	add.f32 	%f418, %f416, %f417;
	div.rn.f32 	%f67, %f155, %f418;
	div.rn.f32 	%f68, %f167, %f418;
	div.rn.f32 	%f69, %f179, %f418;
	div.rn.f32 	%f70, %f191, %f418;
	div.rn.f32 	%f71, %f203, %f418;
	div.rn.f32 	%f72, %f215, %f418;
	div.rn.f32 	%f73, %f227, %f418;
	div.rn.f32 	%f74, %f239, %f418;
	div.rn.f32 	%f75, %f251, %f418;
	div.rn.f32 	%f76, %f263, %f418;
	div.rn.f32 	%f77, %f275, %f418;
	div.rn.f32 	%f78, %f287, %f418;
	div.rn.f32 	%f79, %f299, %f418;
	div.rn.f32 	%f80, %f311, %f418;
	div.rn.f32 	%f81, %f323, %f418;
	div.rn.f32 	%f82, %f335, %f418;
	div.rn.f32 	%f83, %f347, %f418;
	div.rn.f32 	%f84, %f359, %f418;
	div.rn.f32 	%f85, %f371, %f418;
	div.rn.f32 	%f86, %f383, %f418;
	div.rn.f32 	%f87, %f395, %f418;
	div.rn.f32 	%f88, %f407, %f418;
	mad.lo.s64 	%rd36, %rd45, %rd19, %rd2;
	cvta.to.global.u64 	%rd37, %rd18;
	shl.b64 	%rd38, %rd36, 1;
	add.s64 	%rd14, %rd37, %rd38;
	@%p14 bra 	$L__BB184_28;
	// begin inline asm
	{  cvt.rn.f16.f32 %rs23, %f67;}

	// end inline asm
	st.global.u16 	[%rd14], %rs23;
	// begin inline asm
	{  cvt.rn.f16.f32 %rs24, %f68;}

	// end inline asm
	st.global.u16 	[%rd14+2], %rs24;
$L__BB184_28:
	cvt.u64.u32 	%rd39, %r16;
	setp.le.s64 	%p25, %rd21, %rd39;
	@%p25 bra 	$L__BB184_30;
	// begin inline asm
	{  cvt.rn.f16.f32 %rs25, %f69;}

	// end inline asm
	st.global.u16 	[%rd14+128], %rs25;
	// begin inline asm
	{  cvt.rn.f16.f32 %rs26, %f70;}

	// end inline asm
	st.global.u16 	[%rd14+130], %rs26;
$L__BB184_30:
	setp.le.s64 	%p26, %rd21, %rd3;
	@%p26 bra 	$L__BB184_32;
	// begin inline asm
	{  cvt.rn.f16.f32 %rs27, %f71;}

	// end inline asm
	st.global.u16 	[%rd14+256], %rs27;
	// begin inline asm
	{  cvt.rn.f16.f32 %rs28, %f72;}

	// end inline asm
	st.global.u16 	[%rd14+258], %rs28;
$L__BB184_32:
	setp.le.s64 	%p27, %rd21, %rd4;
	@%p27 bra 	$L__BB184_34;
	// begin inline asm
	{  cvt.rn.f16.f32 %rs29, %f73;}

	// end inline asm
	st.global.u16 	[%rd14+384], %rs29;
	// begin inline asm
	{  cvt.rn.f16.f32 %rs30, %f74;}

	// end inline asm
	st.global.u16 	[%rd14+386], %rs30;
$L__BB184_34:
	setp.le.s64 	%p28, %rd21, %rd5;
	@%p28 bra 	$L__BB184_36;
	// begin inline asm
	{  cvt.rn.f16.f32 %rs31, %f75;}

	// end inline asm
	st.global.u16 	[%rd14+512], %rs31;
	// begin inline asm
	{  cvt.rn.f16.f32 %rs32, %f76;}

	// end inline asm
	st.global.u16 	[%rd14+514], %rs32;
$L__BB184_36:
	setp.le.s64 	%p29, %rd21, %rd6;
	@%p29 bra 	$L__BB184_38;
	// begin inline asm
	{  cvt.rn.f16.f32 %rs33, %f77;}

	// end inline asm
	st.global.u16 	[%rd14+640], %rs33;
	// begin inline asm
	{  cvt.rn.f16.f32 %rs34, %f78;}

	// end inline asm
	st.global.u16 	[%rd14+642], %rs34;
$L__BB184_38:
	setp.le.s64 	%p30, %rd21, %rd7;
	@%p30 bra 	$L__BB184_40;
	// begin inline asm
	{  cvt.rn.f16.f32 %rs35, %f79;}

	// end inline asm
	st.global.u16 	[%rd14+768], %rs35;
	// begin inline asm
	{  cvt.rn.f16.f32 %rs36, %f80;}

	// end inline asm
	st.global.u16 	[%rd14+770], %rs36;
$L__BB184_40:
	setp.le.s64 	%p31, %rd21, %rd8;
	@%p31 bra 	$L__BB184_42;
	// begin inline asm
	{  cvt.rn.f16.f32 %rs37, %f81;}

	// end inline asm
	st.global.u16 	[%rd14+896], %rs37;
	// begin inline asm
	{  cvt.rn.f16.f32 %rs38, %f82;}

	// end inline asm
	st.global.u16 	[%rd14+898], %rs38;
$L__BB184_42:
	cvt.u64.u32 	%rd40, %r19;
	setp.le.s64 	%p32, %rd21, %rd40;
	@%p32 bra 	$L__BB184_44;
	// begin inline asm
	{  cvt.rn.f16.f32 %rs39, %f83;}

	// end inline asm
	st.global.u16 	[%rd14+1024], %rs39;
	// begin inline asm
	{  cvt.rn.f16.f32 %rs40, %f84;}

	// end inline asm
	st.global.u16 	[%rd14+1026], %rs40;
$L__BB184_44:
	cvt.u64.u32 	%rd41, %r22;
	setp.le.s64 	%p33, %rd21, %rd41;
	@%p33 bra 	$L__BB184_46;
	// begin inline asm
	{  cvt.rn.f16.f32 %rs41, %f85;}

	// end inline asm
	st.global.u16 	[%rd14+1152], %rs41;
	// begin inline asm
	{  cvt.rn.f16.f32 %rs42, %f86;}

	// end inline asm
	st.global.u16 	[%rd14+1154], %rs42;
$L__BB184_46:
	setp.le.s64 	%p34, %rd21, %rd9;
	@%p34 bra 	$L__BB184_48;
	// begin inline asm
	{  cvt.rn.f16.f32 %rs43, %f87;}

	// end inline asm
	st.global.u16 	[%rd14+1280], %rs43;
	// begin inline asm
	{  cvt.rn.f16.f32 %rs44, %f88;}

	// end inline asm
	st.global.u16 	[%rd14+1282], %rs44;
$L__BB184_48:
	ld.param.u64 	%rd44, [_ZN7oneflow4cuda7softmax15SoftmaxWarpImplI10SimpleLoadI6__halffE11SimpleStoreIS4_fEfLi2ELi22ELi32ELi1ELb1ELNS1_9AlgorithmE0EEEvT_T0_ll_param_2];
	cvt.s64.s32 	%rd42, %r98;
	add.s64 	%rd45, %rd45, %rd42;
	setp.lt.s64 	%p35, %rd45, %rd44;
	@%p35 bra 	$L__BB184_4;
$L__BB184_49:
	ret;

}
	// .globl	_ZN7oneflow4cuda7softmax15SoftmaxWarpImplI10SimpleLoadI6__halffE11SimpleStoreIS4_fEfLi2ELi24ELi32ELi1ELb0ELNS1_9AlgorithmE0EEEvT_T0_ll
.visible .entry _ZN7oneflow4cuda7softmax15SoftmaxWarpImplI10SimpleLoadI6__halffE11SimpleStoreIS4_fEfLi2ELi24ELi32ELi1ELb0ELNS1_9AlgorithmE0EEEvT_T0_ll(
	.param .align 8 .b8 _ZN7oneflow4cuda7softmax15SoftmaxWarpImplI10SimpleLoadI6__halffE11SimpleStoreIS4_fEfLi2ELi24ELi32ELi1ELb0ELNS1_9AlgorithmE0EEEvT_T0_ll_param_0[16],
	.param .align 8 .b8 _ZN7oneflow4cuda7softmax15SoftmaxWarpImplI10SimpleLoadI6__halffE11SimpleStoreIS4_fEfLi2ELi24ELi32ELi1ELb0ELNS1_9AlgorithmE0EEEvT_T0_ll_param_1[16],
	.param .u64 _ZN7oneflow4cuda7softmax15SoftmaxWarpImplI10SimpleLoadI6__halffE11SimpleStoreIS4_fEfLi2ELi24ELi32ELi1ELb0ELNS1_9AlgorithmE0EEEvT_T0_ll_param_2,
	.param .u64 _ZN7oneflow4cuda7softmax15SoftmaxWarpImplI10SimpleLoadI6__halffE11SimpleStoreIS4_fEfLi2ELi24ELi32ELi1ELb0ELNS1_9AlgorithmE0EEEvT_T0_ll_param_3
)
{
	.reg .pred 	%p<14>;
	.reg .b16 	%rs<49>;
	.reg .b32 	%r<77>;
	.reg .b32 	%f<383>;
	.reg .b64 	%rd<28>;

	ld.param.u64 	%rd11, [_ZN7oneflow4cuda7softmax15SoftmaxWarpImplI10SimpleLoadI6__halffE11SimpleStoreIS4_fEfLi2ELi24ELi32ELi1ELb0ELNS1_9AlgorithmE0EEEvT_T0_ll_param_1+8];
	ld.param.u64 	%rd10, [_ZN7oneflow4cuda7softmax15SoftmaxWarpImplI10SimpleLoadI6__halffE11SimpleStoreIS4_fEfLi2ELi24ELi32ELi1ELb0ELNS1_9AlgorithmE0EEEvT_T0_ll_param_1];
	ld.param.u64 	%rd9, [_ZN7oneflow4cuda7softmax15SoftmaxWarpImplI10SimpleLoadI6__halffE11SimpleStoreIS4_fEfLi2ELi24ELi32ELi1ELb0ELNS1_9AlgorithmE0EEEvT_T0_ll_param_0+8];
	ld.param.u64 	%rd8, [_ZN7oneflow4cuda7softmax15SoftmaxWarpImplI10SimpleLoadI6__halffE11SimpleStoreIS4_fEfLi2ELi24ELi32ELi1ELb0ELNS1_9AlgorithmE0EEEvT_T0_ll_param_0];
	ld.param.u64 	%rd12, [_ZN7oneflow4cuda7softmax15SoftmaxWarpImplI10SimpleLoadI6__halffE11SimpleStoreIS4_fEfLi2ELi24ELi32ELi1ELb0ELNS1_9AlgorithmE0EEEvT_T0_ll_param_2];
	ld.param.u64 	%rd13, [_ZN7oneflow4cuda7softmax15SoftmaxWarpImplI10SimpleLoadI6__halffE11SimpleStoreIS4_fEfLi2ELi24ELi32ELi1ELb0ELNS1_9AlgorithmE0EEEvT_T0_ll_param_3];
	setp.lt.s64 	%p1, %rd13, 769;
	@%p1 bra 	$L__BB185_2;
	mov.u64 	%rd14, $str;
	cvta.global.u64 	%rd15, %rd14;
	mov.u64 	%rd16, $str$1;
	cvta.global.u64 	%rd17, %rd16;
	mov.u64 	%rd18, __unnamed_185;
	cvta.global.u64 	%rd19, %rd18;
	{ // callseq 184, 0
	.param .b64 param0;
	st.param.b64 	[param0], %rd15;
	.param .b64 param1;
	st.param.b64 	[param1], %rd17;
	.param .b32 param2;
	st.param.b32 	[param2], 228;
	.param .b64 param3;
	st.param.b64 	[param3], %rd19;
	.param .b64 param4;
	st.param.b64 	[param4], 1;
	call.uni 
	__assertfail, 
	(
	param0, 
	param1, 
	param2, 
	param3, 
	param4
	);
	} // callseq 184
$L__BB185_2:
	mov.u32 	%r2, %ctaid.x;
	mov.u32 	%r3, %ntid.y;
	mov.u32 	%r4, %tid.y;
	mad.lo.s32 	%r5, %r2, %r3, %r4;
	mov.u32 	%r6, %nctaid.x;
	mul.lo.s32 	%r1, %r6, %r3;
	cvt.s64.s32 	%rd27, %r5;
	setp.le.s64 	%p2, %rd12, %rd27;
	@%p2 bra 	$L__BB185_5;
	mov.u32 	%r7, %tid.x;
	shl.b32 	%r8, %r7, 1;
	cvt.u64.u32 	%rd3, %r8;
	cvta.to.global.u64 	%rd4, %rd8;
	cvt.s64.s32 	%rd5, %r1;
$L__BB185_4:
	mad.lo.s64 	%rd20, %rd27, %rd9, %rd3;
	shl.b64 	%rd21, %rd20, 1;
	add.s64 	%rd22, %rd4, %rd21;
	ld.global.u16 	%rs1, [%rd22];
	// begin inline asm
	{  cvt.f32.f16 %f1, %rs1;}

	// end inline asm
	ld.global.u16 	%rs2, [%rd22+2];
	// begin inline asm
	{  cvt.f32.f16 %f2, %rs2;}

	// end inline asm
	max.f32 	%f49, %f1, 0fFF800000;
	max.f32 	%f50, %f49, %f2;
	ld.global.u16 	%rs3, [%rd22+128];
	// begin inline asm
	{  cvt.f32.f16 %f3, %rs3;}

	// end inline asm
	ld.global.u16 	%rs4, [%rd22+130];
	// begin inline asm
	{  cvt.f32.f16 %f4, %rs4;}

	// end inline asm
	max.f32 	%f51, %f50, %f3;
	max.f32 	%f52, %f51, %f4;
	ld.global.u16 	%rs5, [%rd22+256];
	// begin inline asm
	{  cvt.f32.f16 %f5, %rs5;}

	// end inline asm
	ld.global.u16 	%rs6, [%rd22+258];
	// begin inline asm
	{  cvt.f32.f16 %f6, %rs6;}

	// end inline asm
	max.f32 	%f53, %f52, %f5;
	max.f32 	%f54, %f53, %f6;
	ld.global.u16 	%rs7, [%rd22+384];
	// begin inline asm
	{  cvt.f32.f16 %f7, %rs7;}

	// end inline asm
	ld.global.u16 	%rs8, [%rd22+386];
	// begin inline asm
	{  cvt.f32.f16 %f8, %rs8;}

	// end inline asm
	max.f32 	%f55, %f54, %f7;
	max.f32 	%f56, %f55, %f8;
	ld.global.u16 	%rs9, [%rd22+512];
	// begin inline asm
	{  cvt.f32.f16 %f9, %rs9;}

	// end inline asm
	ld.global.u16 	%rs10, [%rd22+514];
	// begin inline asm
	{  cvt.f32.f16 %f10, %rs10;}

	// end inline asm
	max.f32 	%f57, %f56, %f9;
	max.f32 	%f58, %f57, %f10;
	ld.global.u16 	%rs11, [%rd22+640];
	// begin inline asm
	{  cvt.f32.f16 %f11, %rs11;}

	// end inline asm
	ld.global.u16 	%rs12, [%rd22+642];
	// begin inline asm
	{  cvt.f32.f16 %f12, %rs12;}

	// end inline asm
	max.f32 	%f59, %f58, %f11;
	max.f32 	%f60, %f59, %f12;
	ld.global.u16 	%rs13, [%rd22+768];
	// begin inline asm
	{  cvt.f32.f16 %f13, %rs13;}

	// end inline asm
	ld.global.u16 	%rs14, [%rd22+770];
	// begin inline asm
	{  cvt.f32.f16 %f14, %rs14;}

	// end inline asm
	max.f32 	%f61, %f60, %f13;
	max.f32 	%f62, %f61, %f14;
	ld.global.u16 	%rs15, [%rd22+896];
	// begin inline asm
	{  cvt.f32.f16 %f15, %rs15;}

	// end inline asm
	ld.global.u16 	%rs16, [%rd22+898];
	// begin inline asm
	{  cvt.f32.f16 %f16, %rs16;}

	// end inline asm
	max.f32 	%f63, %f62, %f15;
	max.f32 	%f64, %f63, %f16;
	ld.global.u16 	%rs17, [%rd22+1024];
	// begin inline asm
	{  cvt.f32.f16 %f17, %rs17;}

	// end inline asm
	ld.global.u16 	%rs18, [%rd22+1026];
	// begin inline asm
	{  cvt.f32.f16 %f18, %rs18;}

	// end inline asm
	max.f32 	%f65, %f64, %f17;
	max.f32 	%f66, %f65, %f18;
	ld.global.u16 	%rs19, [%rd22+1152];
	// begin inline asm
	{  cvt.f32.f16 %f19, %rs19;}

	// end inline asm
	ld.global.u16 	%rs20, [%rd22+1154];
	// begin inline asm
	{  cvt.f32.f16 %f20, %rs20;}

	// end inline asm
	max.f32 	%f67, %f66, %f19;
	max.f32 	%f68, %f67, %f20;
	ld.global.u16 	%rs21, [%rd22+1280];
	// begin inline asm
	{  cvt.f32.f16 %f21, %rs21;}

	// end inline asm
	ld.global.u16 	%rs22, [%rd22+1282];
	// begin inline asm
	{  cvt.f32.f16 %f22, %rs22;}

	// end inline asm
	max.f32 	%f69, %f68, %f21;
	max.f32 	%f70, %f69, %f22;
	ld.global.u16 	%rs23, [%rd22+1408];
	// begin inline asm
	{  cvt.f32.f16 %f23, %rs23;}

	// end inline asm
	ld.global.u16 	%rs24, [%rd22+1410];
	// begin inline asm
	{  cvt.f32.f16 %f24, %rs24;}

	// end inline asm
	max.f32 	%f71, %f70, %f23;
	max.f32 	%f72, %f71, %f24;
	mov.b32 	%r9, %f72;
	shfl.sync.bfly.b32	%r10|%p3, %r9, 16, 31, -1;
	mov.b32 	%f73, %r10;
	max.f32 	%f74, %f72, %f73;
	mov.b32 	%r11, %f74;
	shfl.sync.bfly.b32	%r12|%p4, %r11, 8, 31, -1;
	mov.b32 	%f75, %r12;
	max.f32 	%f76, %f74, %f75;
	mov.b32 	%r13, %f76;
	shfl.sync.bfly.b32	%r14|%p5, %r13, 4, 31, -1;
	mov.b32 	%f77, %r14;
	max.f32 	%f78, %f76, %f77;
	mov.b32 	%r15, %f78;
	shfl.sync.bfly.b32	%r16|%p6, %r15, 2, 31, -1;
	mov.b32 	%f79, %r16;
	max.f32 	%f80, %f78, %f79;
	mov.b32 	%r17, %f80;
	shfl.sync.bfly.b32	%r18|%p7, %r17, 1, 31, -1;
	mov.b32 	%f81, %r18;
	max.f32 	%f82, %f80, %f81;
	sub.f32 	%f83, %f1, %f82;
	fma.rn.f32 	%f84, %f83, 0f3BBB989D, 0f3F000000;
	cvt.sat.f32.f32 	%f85, %f84;
	mov.f32 	%f86, 0f4B400001;
	mov.f32 	%f87, 0f437C0000;
	fma.rm.f32 	%f88, %f85, %f87, %f86;
	add.f32 	%f89, %f88, 0fCB40007F;
	neg.f32 	%f90, %f89;
	fma.rn.f32 	%f91, %f83, 0f3FB8AA3B, %f90;
	fma.rn.f32 	%f92, %f83, 0f32A57060, %f91;
	mov.b32 	%r19, %f88;
	shl.b32 	%r20, %r19, 23;
	mov.b32 	%f93, %r20;
	ex2.approx.ftz.f32 	%f94, %f92;
	mul.f32 	%f95, %f94, %f93;
	add.f32 	%f96, %f95, 0f00000000;
	sub.f32 	%f97, %f2, %f82;
	fma.rn.f32 	%f98, %f97, 0f3BBB989D, 0f3F000000;
	cvt.sat.f32.f32 	%f99, %f98;
	fma.rm.f32 	%f100, %f99, %f87, %f86;
	add.f32 	%f101, %f100, 0fCB40007F;
	neg.f32 	%f102, %f101;
	fma.rn.f32 	%f103, %f97, 0f3FB8AA3B, %f102;
	fma.rn.f32 	%f104, %f97, 0f32A57060, %f103;
	mov.b32 	%r21, %f100;
	shl.b32 	%r22, %r21, 23;
	mov.b32 	%f105, %r22;
	ex2.approx.ftz.f32 	%f106, %f104;
	mul.f32 	%f107, %f106, %f105;
	add.f32 	%f108, %f96, %f107;
	sub.f32 	%f109, %f3, %f82;
	fma.rn.f32 	%f110, %f109, 0f3BBB989D, 0f3F000000;
	cvt.sat.f32.f32 	%f111, %f110;
	fma.rm.f32 	%f112, %f111, %f87, %f86;
	add.f32 	%f113, %f112, 0fCB40007F;
	neg.f32 	%f114, %f113;
	fma.rn.f32 	%f115, %f109, 0f3FB8AA3B, %f114;
	fma.rn.f32 	%f116, %f109, 0f32A57060, %f115;
	mov.b32 	%r23, %f112;
	shl.b32 	%r24, %r23, 23;
	mov.b32 	%f117, %r24;
	ex2.approx.ftz.f32 	%f118, %f116;
	mul.f32 	%f119, %f118, %f117;
	add.f32 	%f120, %f108, %f119;
	sub.f32 	%f121, %f4, %f82;
	fma.rn.f32 	%f122, %f121, 0f3BBB989D, 0f3F000000;
	cvt.sat.f32.f32 	%f123, %f122;
	fma.rm.f32 	%f124, %f123, %f87, %f86;
	add.f32 	%f125, %f124, 0fCB40007F;
	neg.f32 	%f126, %f125;
	fma.rn.f32 	%f127, %f121, 0f3FB8AA3B, %f126;
	fma.rn.f32 	%f128, %f121, 0f32A57060, %f127;
	mov.b32 	%r25, %f124;
	shl.b32 	%r26, %r25, 23;
	mov.b32 	%f129, %r26;
	ex2.approx.ftz.f32 	%f130, %f128;
	mul.f32 	%f131, %f130, %f129;
	add.f32 	%f132, %f120, %f131;
	sub.f32 	%f133, %f5, %f82;
	fma.rn.f32 	%f134, %f133, 0f3BBB989D, 0f3F000000;
	cvt.sat.f32.f32 	%f135, %f134;
	fma.rm.f32 	%f136, %f135, %f87, %f86;
	add.f32 	%f137, %f136, 0fCB40007F;
	neg.f32 	%f138, %f137;
	fma.rn.f32 	%f139, %f133, 0f3FB8AA3B, %f138;
	fma.rn.f32 	%f140, %f133, 0f32A57060, %f139;
	mov.b32 	%r27, %f136;
	shl.b32 	%r28, %r27, 23;
	mov.b32 	%f141, %r28;
	ex2.approx.ftz.f32 	%f142, %f140;
	mul.f32 	%f143, %f142, %f141;
	add.f32 	%f144, %f132, %f143;
	sub.f32 	%f145, %f6, %f82;
	fma.rn.f32 	%f146, %f145, 0f3BBB989D, 0f3F000000;
	cvt.sat.f32.f32 	%f147, %f146;
	fma.rm.f32 	%f148, %f147, %f87, %f86;
	add.f32 	%f149, %f148, 0fCB40007F;
	neg.f32 	%f150, %f149;
	fma.rn.f32 	%f151, %f145, 0f3FB8AA3B, %f150;
	fma.rn.f32 	%f152, %f145, 0f32A57060, %f151;
	mov.b32 	%r29, %f148;
	shl.b32 	%r30, %r29, 23;
	mov.b32 	%f153, %r30;
	ex2.approx.ftz.f32 	%f154, %f152;
	mul.f32 	%f155, %f154, %f153;
	add.f32 	%f156, %f144, %f155;
	sub.f32 	%f157, %f7, %f82;
	fma.rn.f32 	%f158, %f157, 0f3BBB989D, 0f3F000000;
	cvt.sat.f32.f32 	%f159, %f158;
	fma.rm.f32 	%f160, %f159, %f87, %f86;
	add.f32 	%f161, %f160, 0fCB40007F;
	neg.f32 	%f162, %f161;
	fma.rn.f32 	%f163, %f157, 0f3FB8AA3B, %f162;
	fma.rn.f32 	%f164, %f157, 0f32A57060, %f163;
	mov.b32 	%r31, %f160;
	shl.b32 	%r32, %r31, 23;
	mov.b32 	%f165, %r32;
	ex2.approx.ftz.f32 	%f166, %f164;
	mul.f32 	%f167, %f166, %f165;
	add.f32 	%f168, %f156, %f167;
	sub.f32 	%f169, %f8, %f82;
	fma.rn.f32 	%f170, %f169, 0f3BBB989D, 0f3F000000;
	cvt.sat.f32.f32 	%f171, %f170;
	fma.rm.f32 	%f172, %f171, %f87, %f86;
	add.f32 	%f173, %f172, 0fCB40007F;
	neg.f32 	%f174, %f173;
	fma.rn.f32 	%f175, %f169, 0f3FB8AA3B, %f174;
	fma.rn.f32 	%f176, %f169, 0f32A57060, %f175;
	mov.b32 	%r33, %f172;
	shl.b32 	%r34, %r33, 23;
	mov.b32 	%f177, %r34;
	ex2.approx.ftz.f32 	%f178, %f176;
	mul.f32 	%f179, %f178, %f177;
	add.f32 	%f180, %f168, %f179;
	sub.f32 	%f181, %f9, %f82;
	fma.rn.f32 	%f182, %f181, 0f3BBB989D, 0f3F000000;
	cvt.sat.f32.f32 	%f183, %f182;
	fma.rm.f32 	%f184, %f183, %f87, %f86;
	add.f32 	%f185, %f184, 0fCB40007F;
	neg.f32 	%f186, %f185;
	fma.rn.f32 	%f187, %f181, 0f3FB8AA3B, %f186;
	fma.rn.f32 	%f188, %f181, 0f32A57060, %f187;
	mov.b32 	%r35, %f184;
	shl.b32 	%r36, %r35, 23;
	mov.b32 	%f189, %r36;
	ex2.approx.ftz.f32 	%f190, %f188;
	mul.f32 	%f191, %f190, %f189;
	add.f32 	%f192, %f180, %f191;
	sub.f32 	%f193, %f10, %f82;
	fma.rn.f32 	%f194, %f193, 0f3BBB989D, 0f3F000000;
	cvt.sat.f32.f32 	%f195, %f194;
	fma.rm.f32 	%f196, %f195, %f87, %f86;
	add.f32 	%f197, %f196, 0fCB40007F;
	neg.f32 	%f198, %f197;
	fma.rn.f32 	%f199, %f193, 0f3FB8AA3B, %f198;
	fma.rn.f32 	%f200, %f193, 0f32A57060, %f199;
	mov.b32 	%r37, %f196;
	shl.b32 	%r38, %r37, 23;
	mov.b32 	%f201, %r38;
	ex2.approx.ftz.f32 	%f202, %f200;
	mul.f32 	%f203, %f202, %f201;
	add.f32 	%f204, %f192, %f203;
	sub.f32 	%f205, %f11, %f82;
	fma.rn.f32 	%f206, %f205, 0f3BBB989D, 0f3F000000;
	cvt.sat.f32.f32 	%f207, %f206;
	fma.rm.f32 	%f208, %f207, %f87, %f86;
	add.f32 	%f209, %f208, 0fCB40007F;
	neg.f32 	%f210, %f209;
	fma.rn.f32 	%f211, %f205, 0f3FB8AA3B, %f210;
	fma.rn.f32 	%f212, %f205, 0f32A57060, %f211;
	mov.b32 	%r39, %f208;
	shl.b32 	%r40, %r39, 23;
	mov.b32 	%f213, %r40;
	ex2.approx.ftz.f32 	%f214, %f212;
	mul.f32 	%f215, %f214, %f213;
	add.f32 	%f216, %f204, %f215;
	sub.f32 	%f217, %f12, %f82;
	fma.rn.f32 	%f218, %f217, 0f3BBB989D, 0f3F000000;
	cvt.sat.f32.f32 	%f219, %f218;
	fma.rm.f32 	%f220, %f219, %f87, %f86;
	add.f32 	%f221, %f220, 0fCB40007F;
	neg.f32 	%f222, %f221;
	fma.rn.f32 	%f223, %f217, 0f3FB8AA3B, %f222;
	fma.rn.f32 	%f224, %f217, 0f32A57060, %f223;
	mov.b32 	%r41, %f220;
	shl.b32 	%r42, %r41, 23;
	mov.b32 	%f225, %r42;
	ex2.approx.ftz.f32 	%f226, %f224;
	mul.f32 	%f227, %f226, %f225;
	add.f32 	%f228, %f216, %f227;
	sub.f32 	%f229, %f13, %f82;
	fma.rn.f32 	%f230, %f229, 0f3BBB989D, 0f3F000000;
	cvt.sat.f32.f32 	%f231, %f230;
	fma.rm.f32 	%f232, %f231, %f87, %f86;
	add.f32 	%f233, %f232, 0fCB40007F;
	neg.f32 	%f234, %f233;
	fma.rn.f32 	%f235, %f229, 0f3FB8AA3B, %f234;
	fma.rn.f32 	%f236, %f229, 0f32A57060, %f235;
	mov.b32 	%r43, %f232;
	shl.b32 	%r44, %r43, 23;
	mov.b32 	%f237, %r44;
	ex2.approx.ftz.f32 	%f238, %f236;
	mul.f32 	%f239, %f238, %f237;
	add.f32 	%f240, %f228, %f239;
	sub.f32 	%f241, %f14, %f82;
	fma.rn.f32 	%f242, %f241, 0f3BBB989D, 0f3F000000;
	cvt.sat.f32.f32 	%f243, %f242;
	fma.rm.f32 	%f244, %f243, %f87, %f86;
	add.f32 	%f245, %f244, 0fCB40007F;
	neg.f32 	%f246, %f245;
	fma.rn.f32 	%f247, %f241, 0f3FB8AA3B, %f246;
	fma.rn.f32 	%f248, %f241, 0f32A57060, %f247;
	mov.b32 	%r45, %f244;
	shl.b32 	%r46, %r45, 23;
	mov.b32 	%f249, %r46;
	ex2.approx.ftz.f32 	%f250, %f248;
	mul.f32 	%f251, %f250, %f249;
	add.f32 	%f252, %f240, %f251;
	sub.f32 	%f253, %f15, %f82;
	fma.rn.f32 	%f254, %f253, 0f3BBB989D, 0f3F000000;
	cvt.sat.f32.f32 	%f255, %f254;
	fma.rm.f32 	%f256, %f255, %f87, %f86;
	add.f32 	%f257, %f256, 0fCB40007F;
	neg.f32 	%f258, %f257;
	fma.rn.f32 	%f259, %f253, 0f3FB8AA3B, %f258;
	fma.rn.f32 	%f260, %f253, 0f32A57060, %f259;
	mov.b32 	%r47, %f256;
	shl.b32 	%r48, %r47, 23;
	mov.b32 	%f261, %r48;
	ex2.approx.ftz.f32 	%f262, %f260;
	mul.f32 	%f263, %f262, %f261;
	add.f32 	%f264, %f252, %f263;
	sub.f32 	%f265, %f16, %f82;
	fma.rn.f32 	%f266, %f265, 0f3BBB989D, 0f3F000000;
	cvt.sat.f32.f32 	%f267, %f266;
	fma.rm.f32 	%f268, %f267, %f87, %f86;
	add.f32 	%f269, %f268, 0fCB40007F;
	neg.f32 	%f270, %f269;
	fma.rn.f32 	%f271, %f265, 0f3FB8AA3B, %f270;
	fma.rn.f32 	%f272, %f265, 0f32A57060, %f271;
	mov.b32 	%r49, %f268;
	shl.b32 	%r50, %r49, 23;
	mov.b32 	%f273, %r50;
	ex2.approx.ftz.f32 	%f274, %f272;
	mul.f32 	%f275, %f274, %f273;
	add.f32 	%f276, %f264, %f275;
	sub.f32 	%f277, %f17, %f82;
	fma.rn.f32 	%f278, %f277, 0f3BBB989D, 0f3F000000;
	cvt.sat.f32.f32 	%f279, %f278;
	fma.rm.f32 	%f280, %f279, %f87, %f86;
	add.f32 	%f281, %f280, 0fCB40007F;
	neg.f32 	%f282, %f281;
	fma.rn.f32 	%f283, %f277, 0f3FB8AA3B, %f282;
	fma.rn.f32 	%f284, %f277, 0f32A57060, %f283;
	mov.b32 	%r51, %f280;
	shl.b32 	%r52, %r51, 23;
	mov.b32 	%f285, %r52;
	ex2.approx.ftz.f32 	%f286, %f284;
	mul.f32 	%f287, %f286, %f285;
	add.f32 	%f288, %f276, %f287;
	sub.f32 	%f289, %f18, %f82;
	fma.rn.f32 	%f290, %f289, 0f3BBB989D, 0f3F000000;
	cvt.sat.f32.f32 	%f291, %f290;
	fma.rm.f32 	%f292, %f291, %f87, %f86;
	add.f32 	%f293, %f292, 0fCB40007F;
	neg.f32 	%f294, %f293;
	fma.rn.f32 	%f295, %f289, 0f3FB8AA3B, %f294;
	fma.rn.f32 	%f296, %f289, 0f32A57060, %f295;
	mov.b32 	%r53, %f292;
	shl.b32 	%r54, %r53, 23;
	mov.b32 	%f297, %r54;
	ex2.approx.ftz.f32 	%f298, %f296;
	mul.f32 	%f299, %f298, %f297;
	add.f32 	%f300, %f288, %f299;
	sub.f32 	%f301, %f19, %f82;
	fma.rn.f32 	%f302, %f301, 0f3BBB989D, 0f3F000000;
	cvt.sat.f32.f32 	%f303, %f302;
	fma.rm.f32 	%f304, %f303, %f87, %f86;
	add.f32 	%f305, %f304, 0fCB40007F;
	neg.f32 	%f306, %f305;
	fma.rn.f32 	%f307, %f301, 0f3FB8AA3B, %f306;
	fma.rn.f32 	%f308, %f301, 0f32A57060, %f307;
	mov.b32 	%r55, %f304;
	shl.b32 	%r56, %r55, 23;
	mov.b32 	%f309, %r56;
	ex2.approx.ftz.f32 	%f310, %f308;
	mul.f32 	%f311, %f310, %f309;
	add.f32 	%f312, %f300, %f311;
	sub.f32 	%f313, %f20, %f82;
	fma.rn.f32 	%f314, %f313, 0f3BBB989D, 0f3F000000;
	cvt.sat.f32.f32 	%f315, %f314;
	fma.rm.f32 	%f316, %f315, %f87, %f86;
	add.f32 	%f317, %f316, 0fCB40007F;
	neg.f32 	%f318, %f317;
	fma.rn.f32 	%f319, %f313, 0f3FB8AA3B, %f318;
	fma.rn.f32 	%f320, %f313, 0f32A57060, %f319;
	mov.b32 	%r57, %f316;
	shl.b32 	%r58, %r57, 23;
	mov.b32 	%f321, %r58;
	ex2.approx.ftz.f32 	%f322, %f320;
	mul.f32 	%f323, %f322, %f321;
	add.f32 	%f324, %f312, %f323;
	sub.f32 	%f325, %f21, %f82;
	fma.rn.f32 	%f326, %f325, 0f3BBB989D, 0f3F000000;
	cvt.sat.f32.f32 	%f327, %f326;
	fma.rm.f32 	%f328, %f327, %f87, %f86;
	add.f32 	%f329, %f328, 0fCB40007F;
	neg.f32 	%f330, %f329;
	fma.rn.f32 	%f331, %f325, 0f3FB8AA3B, %f330;
	fma.rn.f32 	%f332, %f325, 0f32A57060, %f331;
	mov.b32 	%r59, %f328;
	shl.b32 	%r60, %r59, 23;
	mov.b32 	%f333, %r60;
	ex2.approx.ftz.f32 	%f334, %f332;
	mul.f32 	%f335, %f334, %f333;
	add.f32 	%f336, %f324, %f335;
	sub.f32 	%f337, %f22, %f82;
	fma.rn.f32 	%f338, %f337, 0f3BBB989D, 0f3F000000;
	cvt.sat.f32.f32 	%f339, %f338;
	fma.rm.f32 	%f340, %f339, %f87, %f86;
	add.f32 	%f341, %f340, 0fCB40007F;
	neg.f32 	%f342, %f341;
	fma.rn.f32 	%f343, %f337, 0f3FB8AA3B, %f342;
	fma.rn.f32 	%f344, %f337, 0f32A57060, %f343;
	mov.b32 	%r61, %f340;
	shl.b32 	%r62, %r61, 23;
	mov.b32 	%f345, %r62;
	ex2.approx.ftz.f32 	%f346, %f344;
	mul.f32 	%f347, %f346, %f345;
	add.f32 	%f348, %f336, %f347;
	sub.f32 	%f349, %f23, %f82;
	fma.rn.f32 	%f350, %f349, 0f3BBB989D, 0f3F000000;
	cvt.sat.f32.f32 	%f351, %f350;
	fma.rm.f32 	%f352, %f351, %f87, %f86;
	add.f32 	%f353, %f352, 0fCB40007F;
	neg.f32 	%f354, %f353;
	fma.rn.f32 	%f355, %f349, 0f3FB8AA3B, %f354;
	fma.rn.f32 	%f356, %f349, 0f32A57060, %f355;
	mov.b32 	%r63, %f352;
	shl.b32 	%r64, %r63, 23;
	mov.b32 	%f357, %r64;
	ex2.approx.ftz.f32 	%f358, %f356;
	mul.f32 	%f359, %f358, %f357;
	add.f32 	%f360, %f348, %f359;
	sub.f32 	%f361, %f24, %f82;
	fma.rn.f32 	%f362, %f361, 0f3BBB989D, 0f3F000000;
	cvt.sat.f32.f32 	%f363, %f362;
	fma.rm.f32 	%f364, %f363, %f87, %f86;
	add.f32 	%f365, %f364, 0fCB40007F;
	neg.f32 	%f366, %f365;
	fma.rn.f32 	%f367, %f361, 0f3FB8AA3B, %f366;
	fma.rn.f32 	%f368, %f361, 0f32A57060, %f367;
	mov.b32 	%r65, %f364;
	shl.b32 	%r66, %r65, 23;
	mov.b32 	%f369, %r66;
	ex2.approx.ftz.f32 	%f370, %f368;
	mul.f32 	%f371, %f370, %f369;
	add.f32 	%f372, %f360, %f371;
	mov.b32 	%r67, %f372;
	shfl.sync.bfly.b32	%r68|%p8, %r67, 16, 31, -1;
	mov.b32 	%f373, %r68;
	add.f32 	%f374, %f372, %f373;
	mov.b32 	%r69, %f374;
	shfl.sync.bfly.b32	%r70|%p9, %r69, 8, 31, -1;
	mov.b32 	%f375, %r70;
	add.f32 	%f376, %f374, %f375;
	mov.b32 	%r71, %f376;
	shfl.sync.bfly.b32	%r72|%p10, %r71, 4, 31, -1;
	mov.b32 	%f377, %r72;
	add.f32 	%f378, %f376, %f377;
	mov.b32 	%r73, %f378;
	shfl.sync.bfly.b32	%r74|%p11, %r73, 2, 31, -1;
	mov.b32 	%f379, %r74;
	add.f32 	%f380, %f378, %f379;
	mov.b32 	%r75, %f380;
	shfl.sync.bfly.b32	%r76|%p12, %r75, 1, 31, -1;
	mov.b32 	%f381, %r76;
	add.f32 	%f382, %f380, %f381;
	div.rn.f32 	%f25, %f95, %f382;
	div.rn.f32 	%f26, %f107, %f382;
	div.rn.f32 	%f27, %f119, %f382;
	div.rn.f32 	%f28, %f131, %f382;
	div.rn.f32 	%f29, %f143, %f382;
	div.rn.f32 	%f30, %f155, %f382;
	div.rn.f32 	%f31, %f167, %f382;
	div.rn.f32 	%f32, %f179, %f382;
	div.rn.f32 	%f33, %f191, %f382;
	div.rn.f32 	%f34, %f203, %f382;
	div.rn.f32 	%f35, %f215, %f382;
	div.rn.f32 	%f36, %f227, %f382;
	div.rn.f32 	%f37, %f239, %f382;
	div.rn.f32 	%f38, %f251, %f382;
	div.rn.f32 	%f39, %f263, %f382;
	div.rn.f32 	%f40, %f275, %f382;
	div.rn.f32 	%f41, %f287, %f382;
	div.rn.f32 	%f42, %f299, %f382;
	div.rn.f32 	%f43, %f311, %f382;
	div.rn.f32 	%f44, %f323, %f382;
	div.rn.f32 	%f45, %f335, %f382;
	div.rn.f32 	%f46, %f347, %f382;
	div.rn.f32 	%f47, %f359, %f382;
	div.rn.f32 	%f48, %f371, %f382;
	mad.lo.s64 	%rd23, %rd27, %rd11, %rd3;
	// begin inline asm
	{  cvt.rn.f16.f32 %rs25, %f25;}

	// end inline asm
	cvta.to.global.u64 	%rd24, %rd10;
	shl.b64 	%rd25, %rd23, 1;
	add.s64 	%rd26, %rd24, %rd25;
	st.global.u16 	[%rd26], %rs25;
	// begin inline asm
	{  cvt.rn.f16.f32 %rs26, %f26;}

	// end inline asm
	st.global.u16 	[%rd26+2], %rs26;
	// begin inline asm
	{  cvt.rn.f16.f32 %rs27, %f27;}

	// end inline asm
	st.global.u16 	[%rd26+128], %rs27;
	// begin inline asm
	{  cvt.rn.f16.f32 %rs28, %f28;}

	// end inline asm
	st.global.u16 	[%rd26+130], %rs28;
	// begin inline asm
	{  cvt.rn.f16.f32 %rs29, %f29;}

	// end inline asm
	st.global.u16 	[%rd26+256], %rs29;
	// begin inline asm
	{  cvt.rn.f16.f32 %rs30, %f30;}

	// end inline asm
	st.global.u16 	[%rd26+258], %rs30;
	// begin inline asm
	{  cvt.rn.f16.f32 %rs31, %f31;}

	// end inline asm
	st.global.u16 	[%rd26+384], %rs31;
	// begin inline asm
	{  cvt.rn.f16.f32 %rs32, %f32;}

	// end inline asm
	st.global.u16 	[%rd26+386], %rs32;
	// begin inline asm
	{  cvt.rn.f16.f32 %rs33, %f33;}

	// end inline asm
	st.global.u16 	[%rd26+512], %rs33;
	// begin inline asm
	{  cvt.rn.f16.f32 %rs34, %f34;}

	// end inline asm
	st.global.u16 	[%rd26+514], %rs34;
	// begin inline asm
	{  cvt.rn.f16.f32 %rs35, %f35;}

	// end inline asm
	st.global.u16 	[%rd26+640], %rs35;
	// begin inline asm
	{  cvt.rn.f16.f32 %rs36, %f36;}

	// end inline asm
	st.global.u16 	[%rd26+642], %rs36;
	// begin inline asm
	{  cvt.rn.f16.f32 %rs37, %f37;}

	// end inline asm
	st.global.u16 	[%rd26+768], %rs37;
	// begin inline asm
	{  cvt.rn.f16.f32 %rs38, %f38;}

	// end inline asm
	st.global.u16 	[%rd26+770], %rs38;
	// begin inline asm
	{  cvt.rn.f16.f32 %rs39, %f39;}

	// end inline asm
	st.global.u16 	[%rd26+896], %rs39;
	// begin inline asm
	{  cvt.rn.f16.f32 %rs40, %f40;}

	// end inline asm
	st.global.u16 	[%rd26+898], %rs40;
	// begin inline asm
	{  cvt.rn.f16.f32 %rs41, %f41;}

	// end inline asm
	st.global.u16 	[%rd26+1024], %rs41;
	// begin inline asm
	{  cvt.rn.f16.f32 %rs42, %f42;}

	// end inline asm
	st.global.u16 	[%rd26+1026], %rs42;
	// begin inline asm
	{  cvt.rn.f16.f32 %rs43, %f43;}

	// end inline asm
	st.global.u16 	[%rd26+1152], %rs43;
	// begin inline asm
	{  cvt.rn.f16.f32 %rs44, %f44;}

	// end inline asm
	st.global.u16 	[%rd26+1154], %rs44;
	// begin inline asm
	{  cvt.rn.f16.f32 %rs45, %f45;}

	// end inline asm
	st.global.u16 	[%rd26+1280], %rs45;
	// begin inline asm
	{  cvt.rn.f16.f32 %rs46, %f46;}

	// end inline asm
	st.global.u16 	[%rd26+1282], %rs46;
	// begin inline asm
	{  cvt.rn.f16.f32 %rs47, %f47;}

	// end inline asm
	st.global.u16 	[%rd26+1408], %rs47;
	// begin inline asm
	{  cvt.rn.f16.f32 %rs48, %f48;}

	// end inline asm
	st.global.u16 	[%rd26+1410], %rs48;
	add.s64 	%rd27, %rd27, %rd5;
	setp.lt.s64 	%p13, %rd27, %rd12;
	@%p13 bra 	$L__BB185_4;
$L__BB185_5:
	ret;

}
	// .globl	_ZN7oneflow4cuda7softmax15SoftmaxWarpImplI10SimpleLoadI6__halffE11SimpleStoreIS4_fEfLi2ELi24ELi32ELi1ELb1ELNS1_9AlgorithmE0EEEvT_T0_ll
.visible .entry _ZN7oneflow4cuda7softmax15SoftmaxWarpImplI10SimpleLoadI6__halffE11SimpleStoreIS4_fEfLi2ELi24ELi32ELi1ELb1ELNS1_9AlgorithmE0EEEvT_T0_ll(
	.param .align 8 .b8 _ZN7oneflow4cuda7softmax15SoftmaxWarpImplI10SimpleLoadI6__halffE11SimpleStoreIS4_fEfLi2ELi24ELi32ELi1ELb1ELNS1_9AlgorithmE0EEEvT_T0_ll_param_0[16],
	.param .align 8 .b8 _ZN7oneflow4cuda7softmax15SoftmaxWarpImplI10SimpleLoadI6__halffE11SimpleStoreIS4_fEfLi2ELi24ELi32ELi1ELb1ELNS1_9AlgorithmE0EEEvT_T0_ll_param_1[16],
	.param .u64 _ZN7oneflow4cuda7softmax15SoftmaxWarpImplI10SimpleLoadI6__halffE11SimpleStoreIS4_fEfLi2ELi24ELi32ELi1ELb1ELNS1_9AlgorithmE0EEEvT_T0_ll_param_2,
	.param .u64 _ZN7oneflow4cuda7softmax15SoftmaxWarpImplI10SimpleLoadI6__halffE11SimpleStoreIS4_fEfLi2ELi24ELi32ELi1ELb1ELNS1_9AlgorithmE0EEEvT_T0_ll_param_3
)
{
	.reg .pred 	%p<38>;
	.reg .b16 	%rs<49>;
	.reg .b32 	%r<88>;
	.reg .b32 	%f<515>;
	.reg .b64 	%rd<42>;

	ld.param.u64 	%rd24, [_ZN7oneflow4cuda7softmax15SoftmaxWarpImplI10SimpleLoadI6__halffE11SimpleStoreIS4_fEfLi2ELi24ELi32ELi1ELb1ELNS1_9AlgorithmE0EEEvT_T0_ll_param_1+8];
	ld.param.u64 	%rd23, [_ZN7oneflow4cuda7softmax15SoftmaxWarpImplI10SimpleLoadI6__halffE11SimpleStoreIS4_fEfLi2ELi24ELi32ELi1ELb1ELNS1_9AlgorithmE0EEEvT_T0_ll_param_1];
	ld.param.u64 	%rd22, [_ZN7oneflow4cuda7softmax15SoftmaxWarpImplI10SimpleLoadI6__halffE11SimpleStoreIS4_fEfLi2ELi24ELi32ELi1ELb1ELNS1_9AlgorithmE0EEEvT_T0_ll_param_0+8];
	ld.param.u64 	%rd21, [_ZN7oneflow4cuda7softmax15SoftmaxWarpImplI10SimpleLoadI6__halffE11SimpleStoreIS4_fEfLi2ELi24ELi32ELi1ELb1ELNS1_9AlgorithmE0EEEvT_T0_ll_param_0];
	ld.param.u64 	%rd25, [_ZN7oneflow4cuda7softmax15SoftmaxWarpImplI10SimpleLoadI6__halffE11SimpleStoreIS4_fEfLi2ELi24ELi32ELi1ELb1ELNS1_9AlgorithmE0EEEvT_T0_ll_param_2];
	ld.param.u64 	%rd26, [_ZN7oneflow4cuda7softmax15SoftmaxWarpImplI10SimpleLoadI6__halffE11SimpleStoreIS4_fEfLi2ELi24ELi32ELi1ELb1ELNS1_9AlgorithmE0EEEvT_T0_ll_param_3];
	cvta.to.global.u64 	%rd1, %rd21;
	setp.lt.s64 	%p1, %rd26, 769;
	@%p1 bra 	$L__BB186_2;
	mov.u64 	%rd27, $str;
	cvta.global.u64 	%rd28, %rd27;
	mov.u64 	%rd29, $str$1;
	cvta.global.u64 	%rd30, %rd29;
	mov.u64 	%rd31, __unnamed_186;
	cvta.global.u64 	%rd32, %rd31;
	{ // callseq 185, 0
	.param .b64 param0;
	st.param.b64 	[param0], %rd28;
	.param .b64 param1;
	st.param.b64 	[param1], %rd30;
	.param .b32 param2;
	st.param.b32 	[param2], 228;
	.param .b64 param3;
	st.param.b64 	[param3], %rd32;
	.param .b64 param4;
	st.param.b64 	[param4], 1;
	call.uni 
	__assertfail, 
	(
	param0, 
	param1, 
	param2, 
	param3, 
	param4
	);
	} // callseq 185
$L__BB186_2:
	mov.u32 	%r2, %ctaid.x;
	mov.u32 	%r3, %ntid.y;
	mov.u32 	%r4, %tid.y;
	mad.lo.s32 	%r5, %r2, %r3, %r4;
	mov.u32 	%r6, %nctaid.x;
	mul.lo.s32 	%r1, %r6, %r3;
	cvt.s64.s32 	%rd41, %r5;
	setp.le.s64 	%p2, %rd25, %rd41;
	@%p2 bra 	$L__BB186_53;
	mov.u32 	%r7, %tid.x;
	shl.b32 	%r8, %r7, 1;
	cvt.u64.u32 	%rd3, %r8;
	add.s32 	%r9, %r8, 64;
	cvt.u64.u32 	%rd4, %r9;
	add.s32 	%r10, %r8, 128;
	cvt.u64.u32 	%rd5, %r10;
	add.s32 	%r11, %r8, 192;
	cvt.u64.u32 	%rd6, %r11;
	add.s32 	%r12, %r8, 256;
	cvt.u64.u32 	%rd7, %r12;
	add.s32 	%r13, %r8, 320;
	cvt.u64.u32 	%rd8, %r13;
	add.s32 	%r14, %r8, 384;
	cvt.u64.u32 	%rd9, %r14;
	add.s32 	%r15, %r8, 448;
	cvt.u64.u32 	%rd10, %r15;
	add.s32 	%r16, %r8, 512;
	cvt.u64.u32 	%rd11, %r16;
	add.s32 	%r17, %r8, 576;
	cvt.u64.u32 	%rd12, %r17;
	add.s32 	%r18, %r8, 640;
	cvt.u64.u32 	%rd13, %r18;
	add.s32 	%r19, %r8, 704;
	cvt.u64.u32 	%rd14, %r19;
	cvt.s64.s32 	%rd15, %r1;
$L__BB186_4:
	setp.le.s64 	%p3, %rd26, %rd3;
	mul.lo.s64 	%rd17, %rd41, %rd22;
	mov.f32 	%f479, 0fFF800000;
	mov.f32 	%f480, %f479;
	mov.f32 	%f484, %f479;
	@%p3 bra 	$L__BB186_6;
	add.s64 	%rd33, %rd17, %rd3;
	shl.b64 	%rd34, %rd33, 1;
	add.s64 	%rd35, %rd1, %rd34;
	ld.global.u16 	%rs1, [%rd35];
	// begin inline asm
	{  cvt.f32.f16 %f480, %rs1;}

	// end inline asm
	ld.global.u16 	%rs2, [%rd35+2];
	// begin inline asm
	{  cvt.f32.f16 %f479, %rs2;}

	// end inline asm
	max.f32 	%f100, %f480, 0fFF800000;
	max.f32 	%f484, %f100, %f479;
$L__BB186_6:
	setp.le.s64 	%p4, %rd26, %rd4;
	add.s64 	%rd36, %rd17, %rd3;
	shl.b64 	%rd37, %rd36, 1;
	add.s64 	%rd18, %rd1, %rd37;
	mov.f32 	%f482, 0fFF800000;
	mov.f32 	%f483, %f482;
	@%p4 bra 	$L__BB186_8;
	ld.global.u16 	%rs3, [%rd18+128];
	// begin inline asm
	{  cvt.f32.f16 %f483, %rs3;}

	// end inline asm
	ld.global.u16 	%rs4, [%rd18+130];
	// begin inline asm
	{  cvt.f32.f16 %f482, %rs4;}

	// end inline asm
	max.f32 	%f104, %f484, %f483;
	max.f32 	%f484, %f104, %f482;
$L__BB186_8:
	setp.le.s64 	%p5, %rd26, %rd5;
	mov.f32 	%f485, 0fFF800000;
	mov.f32 	%f486, %f485;
	@%p5 bra 	$L__BB186_10;
	ld.global.u16 	%rs5, [%rd18+256];
	// begin inline asm
	{  cvt.f32.f16 %f486, %rs5;}

	// end inline asm
	ld.global.u16 	%rs6, [%rd18+258];
	// begin inline asm
	{  cvt.f32.f16 %f485, %rs6;}

	// end inline asm
	max.f32 	%f108, %f484, %f486;
	max.f32 	%f484, %f108, %f485;
$L__BB186_10:
	setp.le.s64 	%p6, %rd26, %rd6;
	mov.f32 	%f488, 0fFF800000;
	mov.f32 	%f489, %f488;
	@%p6 bra 	$L__BB186_12;
	ld.global.u16 	%rs7, [%rd18+384];
	// begin inline asm
	{  cvt.f32.f16 %f489, %rs7;}

	// end inline asm
	ld.global.u16 	%rs8, [%rd18+386];
	// begin inline asm
	{  cvt.f32.f16 %f488, %rs8;}

	// end inline asm
	max.f32 	%f112, %f484, %f489;
	max.f32 	%f484, %f112, %f488;
$L__BB186_12:
	setp.le.s64 	%p7, %rd26, %rd7;
	mov.f32 	%f491, 0fFF800000;
	mov.f32 	%f492, %f491;
	@%p7 bra 	$L__BB186_14;
	ld.global.u16 	%rs9, [%rd18+512];
	// begin inline asm
	{  cvt.f32.f16 %f492, %rs9;}

	// end inline asm
	ld.global.u16 	%rs10, [%rd18+514];
	// begin inline asm
	{  cvt.f32.f16 %f491, %rs10;}

	// end inline asm
	max.f32 	%f116, %f484, %f492;
	max.f32 	%f484, %f116, %f491;
$L__BB186_14:
	setp.le.s64 	%p8, %rd26, %rd8;
	mov.f32 	%f494, 0fFF800000;
	mov.f32 	%f495, %f494;
	@%p8 bra 	$L__BB186_16;
	ld.global.u16 	%rs11, [%rd18+640];
	// begin inline asm
	{  cvt.f32.f16 %f495, %rs11;}

	// end inline asm
	ld.global.u16 	%rs12, [%rd18+642];
	// begin inline asm
	{  cvt.f32.f16 %f494, %rs12;}

	// end inline asm
	max.f32 	%f120, %f484, %f495;
	max.f32 	%f484, %f120, %f494;
$L__BB186_16:
	setp.le.s64 	%p9, %rd26, %rd9;
	mov.f32 	%f497, 0fFF800000;
	mov.f32 	%f498, %f497;
	@%p9 bra 	$L__BB186_18;
	ld.global.u16 	%rs13, [%rd18+768];
	// begin inline asm
	{  cvt.f32.f16 %f498, %rs13;}

	// end inline asm
	ld.global.u16 	%rs14, [%rd18+770];
	// begin inline asm
	{  cvt.f32.f16 %f497, %rs14;}

	// end inline asm
	max.f32 	%f124, %f484, %f498;
	max.f32 	%f484, %f124, %f497;
$L__BB186_18:
	setp.le.s64 	%p10, %rd26, %rd10;
	mov.f32 	%f500, 0fFF800000;
	mov.f32 	%f501, %f500;
	@%p10 bra 	$L__BB186_20;
	ld.global.u16 	%rs15, [%rd18+896];
	// begin inline asm
	{  cvt.f32.f16 %f501, %rs15;}

	// end inline asm
	ld.global.u16 	%rs16, [%rd18+898];
	// begin inline asm
	{  cvt.f32.f16 %f500, %rs16;}

	// end inline asm
	max.f32 	%f128, %f484, %f501;
	max.f32 	%f484, %f128, %f500;
$L__BB186_20:
	setp.le.s64 	%p11, %rd26, %rd11;
	mov.f32 	%f503, 0fFF800000;
	mov.f32 	%f504, %f503;
	@%p11 bra 	$L__BB186_22;
	ld.global.u16 	%rs17, [%rd18+1024];
	// begin inline asm
	{  cvt.f32.f16 %f504, %rs17;}

	// end inline asm
	ld.global.u16 	%rs18, [%rd18+1026];
	// begin inline asm
	{  cvt.f32.f16 %f503, %rs18;}

	// end inline asm
	max.f32 	%f132, %f484, %f504;
	max.f32 	%f484, %f132, %f503;
$L__BB186_22:
	setp.le.s64 	%p12, %rd26, %rd12;
	mov.f32 	%f506, 0fFF800000;
	mov.f32 	%f507, %f506;
	@%p12 bra 	$L__BB186_24;
	ld.global.u16 	%rs19, [%rd18+1152];
	// begin inline asm
	{  cvt.f32.f16 %f507, %rs19;}

	// end inline asm
	ld.global.u16 	%rs20, [%rd18+1154];
	// begin inline asm
	{  cvt.f32.f16 %f506, %rs20;}

	// end inline asm
	max.f32 	%f136, %f484, %f507;
	max.f32 	%f484, %f136, %f506;
$L__BB186_24:
	setp.le.s64 	%p13, %rd26, %rd13;
	mov.f32 	%f509, 0fFF800000;
	mov.f32 	%f510, %f509;
	@%p13 bra 	$L__BB186_26;
	ld.global.u16 	%rs21, [%rd18+1280];
	// begin inline asm
	{  cvt.f32.f16 %f510, %rs21;}

	// end inline asm
	ld.global.u16 	%rs22, [%rd18+1282];
	// begin inline asm
	{  cvt.f32.f16 %f509, %rs22;}

	// end inline asm
	max.f32 	%f140, %f484, %f510;
	max.f32 	%f484, %f140, %f509;
$L__BB186_26:
	setp.le.s64 	%p14, %rd26, %rd14;
	mov.f32 	%f512, 0fFF800000;
	mov.f32 	%f513, %f512;
	@%p14 bra 	$L__BB186_28;
	ld.global.u16 	%rs23, [%rd18+1408];
	// begin inline asm
	{  cvt.f32.f16 %f513, %rs23;}

	// end inline asm
	ld.global.u16 	%rs24, [%rd18+1410];
	// begin inline asm
	{  cvt.f32.f16 %f512, %rs24;}

	// end inline asm
	max.f32 	%f144, %f484, %f513;
	max.f32 	%f484, %f144, %f512;
$L__BB186_28:
	setp.le.s64 	%p15, %rd26, %rd3;
	mov.b32 	%r20, %f484;
	shfl.sync.bfly.b32	%r21|%p16, %r20, 16, 31, -1;
	mov.b32 	%f145, %r21;
	max.f32 	%f146, %f484, %f145;
	mov.b32 	%r22, %f146;
	shfl.sync.bfly.b32	%r23|%p17, %r22, 8, 31, -1;
	mov.b32 	%f147, %r23;
	max.f32 	%f148, %f146, %f147;
	mov.b32 	%r24, %f148;
	shfl.sync.bfly.b32	%r25|%p18, %r24, 4, 31, -1;
	mov.b32 	%f149, %r25;
	max.f32 	%f150, %f148, %f149;
	mov.b32 	%r26, %f150;
	shfl.sync.bfly.b32	%r27|%p19, %r26, 2, 31, -1;
	mov.b32 	%f151, %r27;
	max.f32 	%f152, %f150, %f151;
	mov.b32 	%r28, %f152;
	shfl.sync.bfly.b32	%r29|%p20, %r28, 1, 31, -1;
	mov.b32 	%f153, %r29;
	max.f32 	%f154, %f152, %f153;
	sub.f32 	%f155, %f480, %f154;
	fma.rn.f32 	%f156, %f155, 0f3BBB989D, 0f3F000000;
	cvt.sat.f32.f32 	%f157, %f156;
	mov.f32 	%f158, 0f4B400001;
	mov.f32 	%f159, 0f437C0000;
	fma.rm.f32 	%f160, %f157, %f159, %f158;
	add.f32 	%f161, %f160, 0fCB40007F;
	neg.f32 	%f162, %f161;
	fma.rn.f32 	%f163, %f155, 0f3FB8AA3B, %f162;
	fma.rn.f32 	%f164, %f155, 0f32A57060, %f163;
	mov.b32 	%r30, %f160;
	shl.b32 	%r31, %r30, 23;
	mov.b32 	%f165, %r31;
	ex2.approx.ftz.f32 	%f166, %f164;
	mul.f32 	%f167, %f166, %f165;
	add.f32 	%f168, %f167, 0f00000000;
	sub.f32 	%f169, %f479, %f154;
	fma.rn.f32 	%f170, %f169, 0f3BBB989D, 0f3F000000;
	cvt.sat.f32.f32 	%f171, %f170;
	fma.rm.f32 	%f172, %f171, %f159, %f158;
	add.f32 	%f173, %f172, 0fCB40007F;
	neg.f32 	%f174, %f173;
	fma.rn.f32 	%f175, %f169, 0f3FB8AA3B, %f174;
	fma.rn.f32 	%f176, %f169, 0f32A57060, %f175;
	mov.b32 	%r32, %f172;
	shl.b32 	%r33, %r32, 23;
	mov.b32 	%f177, %r33;
	ex2.approx.ftz.f32 	%f178, %f176;
	mul.f32 	%f179, %f178, %f177;
	add.f32 	%f180, %f168, %f179;
	sub.f32 	%f181, %f483, %f154;
	fma.rn.f32 	%f182, %f181, 0f3BBB989D, 0f3F000000;
	cvt.sat.f32.f32 	%f183, %f182;
	fma.rm.f32 	%f184, %f183, %f159, %f158;
	add.f32 	%f185, %f184, 0fCB40007F;
	neg.f32 	%f186, %f185;
	fma.rn.f32 	%f187, %f181, 0f3FB8AA3B, %f186;
	fma.rn.f32 	%f188, %f181, 0f32A57060, %f187;
	mov.b32 	%r34, %f184;
	shl.b32 	%r35, %r34, 23;
	mov.b32 	%f189, %r35;
	ex2.approx.ftz.f32 	%f190, %f188;
	mul.f32 	%f191, %f190, %f189;
	add.f32 	%f192, %f180, %f191;
	sub.f32 	%f193, %f482, %f154;
	fma.rn.f32 	%f194, %f193, 0f3BBB989D, 0f3F000000;
	cvt.sat.f32.f32 	%f195, %f194;
	fma.rm.f32 	%f196, %f195, %f159, %f158;
	add.f32 	%f197, %f196, 0fCB40007F;
	neg.f32 	%f198, %f197;
	fma.rn.f32 	%f199, %f193, 0f3FB8AA3B, %f198;
	fma.rn.f32 	%f200, %f193, 0f32A57060, %f199;
	mov.b32 	%r36, %f196;
	shl.b32 	%r37, %r36, 23;
	mov.b32 	%f201, %r37;
	ex2.approx.ftz.f32 	%f202, %f200;
	mul.f32 	%f203, %f202, %f201;
	add.f32 	%f204, %f192, %f203;
	sub.f32 	%f205, %f486, %f154;
	fma.rn.f32 	%f206, %f205, 0f3BBB989D, 0f3F000000;
	cvt.sat.f32.f32 	%f207, %f206;
	fma.rm.f32 	%f208, %f207, %f159, %f158;
	add.f32 	%f209, %f208, 0fCB40007F;
	neg.f32 	%f210, %f209;
	fma.rn.f32 	%f211, %f205, 0f3FB8AA3B, %f210;
	fma.rn.f32 	%f212, %f205, 0f32A57060, %f211;
	mov.b32 	%r38, %f208;
	shl.b32 	%r39, %r38, 23;
	mov.b32 	%f213, %r39;
	ex2.approx.ftz.f32 	%f214, %f212;
	mul.f32 	%f215, %f214, %f213;
	add.f32 	%f216, %f204, %f215;
	sub.f32 	%f217, %f485, %f154;
	fma.rn.f32 	%f218, %f217, 0f3BBB989D, 0f3F000000;
	cvt.sat.f32.f32 	%f219, %f218;
	fma.rm.f32 	%f220, %f219, %f159, %f158;
	add.f32 	%f221, %f220, 0fCB40007F;
	neg.f32 	%f222, %f221;
	fma.rn.f32 	%f223, %f217, 0f3FB8AA3B, %f222;
	fma.rn.f32 	%f224, %f217, 0f32A57060, %f223;
	mov.b32 	%r40, %f220;
	shl.b32 	%r41, %r40, 23;
	mov.b32 	%f225, %r41;
	ex2.approx.ftz.f32 	%f226, %f224;
	mul.f32 	%f227, %f226, %f225;
	add.f32 	%f228, %f216, %f227;
	sub.f32 	%f229, %f489, %f154;
	fma.rn.f32 	%f230, %f229, 0f3BBB989D, 0f3F000000;
	cvt.sat.f32.f32 	%f231, %f230;
	fma.rm.f32 	%f232, %f231, %f159, %f158;
	add.f32 	%f233, %f232, 0fCB40007F;
	neg.f32 	%f234, %f233;
	fma.rn.f32 	%f235, %f229, 0f3FB8AA3B, %f234;
	fma.rn.f32 	%f236, %f229, 0f32A57060, %f235;
	mov.b32 	%r42, %f232;
	shl.b32 	%r43, %r42, 23;
	mov.b32 	%f237, %r43;
	ex2.approx.ftz.f32 	%f238, %f236;
	mul.f32 	%f239, %f238, %f237;
	add.f32 	%f240, %f228, %f239;
	sub.f32 	%f241, %f488, %f154;
	fma.rn.f32 	%f242, %f241, 0f3BBB989D, 0f3F000000;
	cvt.sat.f32.f32 	%f243, %f242;
	fma.rm.f32 	%f244, %f243, %f159, %f158;
	add.f32 	%f245, %f244, 0fCB40007F;
	neg.f32 	%f246, %f245;
	fma.rn.f32 	%f247, %f241, 0f3FB8AA3B, %f246;
	fma.rn.f32 	%f248, %f241, 0f32A57060, %f247;
	mov.b32 	%r44, %f244;
	shl.b32 	%r45, %r44, 23;
	mov.b32 	%f249, %r45;
	ex2.approx.ftz.f32 	%f250, %f248;
	mul.f32 	%f251, %f250, %f249;
	add.f32 	%f252, %f240, %f251;
	sub.f32 	%f253, %f492, %f154;
	fma.rn.f32 	%f254, %f253, 0f3BBB989D, 0f3F000000;
	cvt.sat.f32.f32 	%f255, %f254;
	fma.rm.f32 	%f256, %f255, %f159, %f158;
	add.f32 	%f257, %f256, 0fCB40007F;
	neg.f32 	%f258, %f257;
	fma.rn.f32 	%f259, %f253, 0f3FB8AA3B, %f258;
	fma.rn.f32 	%f260, %f253, 0f32A57060, %f259;
	mov.b32 	%r46, %f256;
	shl.b32 	%r47, %r46, 23;
	mov.b32 	%f261, %r47;
	ex2.approx.ftz.f32 	%f262, %f260;
	mul.f32 	%f263, %f262, %f261;
	add.f32 	%f264, %f252, %f263;
	sub.f32 	%f265, %f491, %f154;
	fma.rn.f32 	%f266, %f265, 0f3BBB989D, 0f3F000000;
	cvt.sat.f32.f32 	%f267, %f266;
	fma.rm.f32 	%f268, %f267, %f159, %f158;
	add.f32 	%f269, %f268, 0fCB40007F;
	neg.f32 	%f270, %f269;
	fma.rn.f32 	%f271, %f265, 0f3FB8AA3B, %f270;
	fma.rn.f32 	%f272, %f265, 0f32A57060, %f271;
	mov.b32 	%r48, %f268;
	shl.b32 	%r49, %r48, 23;
	mov.b32 	%f273, %r49;
	ex2.approx.ftz.f32 	%f274, %f272;
	mul.f32 	%f275, %f274, %f273;
	add.f32 	%f276, %f264, %f275;
	sub.f32 	%f277, %f495, %f154;
	fma.rn.f32 	%f278, %f277, 0f3BBB989D, 0f3F000000;
	cvt.sat.f32.f32 	%f279, %f278;
	fma.rm.f32 	%f280, %f279, %f159, %f158;
	add.f32 	%f281, %f280, 0fCB40007F;
	neg.f32 	%f282, %f281;
	fma.rn.f32 	%f283, %f277, 0f3FB8AA3B, %f282;
	fma.rn.f32 	%f284, %f277, 0f32A57060, %f283;
	mov.b32 	%r50, %f280;
	shl.b32 	%r51, %r50, 23;
	mov.b32 	%f285, %r51;
	ex2.approx.ftz.f32 	%f286, %f284;
	mul.f32 	%f287, %f286, %f285;
	add.f32 	%f288, %f276, %f287;
	sub.f32 	%f289, %f494, %f154;
	fma.rn.f32 	%f290, %f289, 0f3BBB989D, 0f3F000000;
	cvt.sat.f32.f32 	%f291, %f290;
	fma.rm.f32 	%f292, %f291, %f159, %f158;
	add.f32 	%f293, %f292, 0fCB40007F;
	neg.f32 	%f294, %f293;
	fma.rn.f32 	%f295, %f289, 0f3FB8AA3B, %f294;
	fma.rn.f32 	%f296, %f289, 0f32A57060, %f295;
	mov.b32 	%r52, %f292;
	shl.b32 	%r53, %r52, 23;
	mov.b32 	%f297, %r53;
	ex2.approx.ftz.f32 	%f298, %f296;
	mul.f32 	%f299, %f298, %f297;
	add.f32 	%f300, %f288, %f299;
	sub.f32 	%f301, %f498, %f154;
	fma.rn.f32 	%f302, %f301, 0f3BBB989D, 0f3F000000;
	cvt.sat.f32.f32 	%f303, %f302;
	fma.rm.f32 	%f304, %f303, %f159, %f158;
	add.f32 	%f305, %f304, 0fCB40007F;
	neg.f32 	%f306, %f305;
	fma.rn.f32 	%f307, %f301, 0f3FB8AA3B, %f306;
	fma.rn.f32 	%f308, %f301, 0f32A57060, %f307;
	mov.b32 	%r54, %f304;
	shl.b32 	%r55, %r54, 23;
	mov.b32 	%f309, %r55;
	ex2.approx.ftz.f32 	%f310, %f308;
	mul.f32 	%f311, %f310, %f309;
	add.f32 	%f312, %f300, %f311;
	sub.f32 	%f313, %f497, %f154;
	fma.rn.f32 	%f314, %f313, 0f3BBB989D, 0f3F000000;
	cvt.sat.f32.f32 	%f315, %f314;
	fma.rm.f32 	%f316, %f315, %f159, %f158;
	add.f32 	%f317, %f316, 0fCB40007F;
	neg.f32 	%f318, %f317;
	fma.rn.f32 	%f319, %f313, 0f3FB8AA3B, %f318;
	fma.rn.f32 	%f320, %f313, 0f32A57060, %f319;
	mov.b32 	%r56, %f316;
	shl.b32 	%r57, %r56, 23;
	mov.b32 	%f321, %r57;
	ex2.approx.ftz.f32 	%f322, %f320;
	mul.f32 	%f323, %f322, %f321;
	add.f32 	%f324, %f312, %f323;
	sub.f32 	%f325, %f501, %f154;
	fma.rn.f32 	%f326, %f325, 0f3BBB989D, 0f3F000000;
	cvt.sat.f32.f32 	%f327, %f326;
	fma.rm.f32 	%f328, %f327, %f159, %f158;
	add.f32 	%f329, %f328, 0fCB40007F;
	neg.f32 	%f330, %f329;
	fma.rn.f32 	%f331, %f325, 0f3FB8AA3B, %f330;
	fma.rn.f32 	%f332, %f325, 0f32A57060, %f331;
	mov.b32 	%r58, %f328;
	shl.b32 	%r59, %r58, 23;
	mov.b32 	%f333, %r59;
	ex2.approx.ftz.f32 	%f334, %f332;
	mul.f32 	%f335, %f334, %f333;
	add.f32 	%f336, %f324, %f335;
	sub.f32 	%f337, %f500, %f154;
	fma.rn.f32 	%f338, %f337, 0f3BBB989D, 0f3F000000;
	cvt.sat.f32.f32 	%f339, %f338;
	fma.rm.f32 	%f340, %f339, %f159, %f158;
	add.f32 	%f341, %f340, 0fCB40007F;
	neg.f32 	%f342, %f341;
	fma.rn.f32 	%f343, %f337, 0f3FB8AA3B, %f342;
	fma.rn.f32 	%f344, %f337, 0f32A57060, %f343;
	mov.b32 	%r60, %f340;
	shl.b32 	%r61, %r60, 23;
	mov.b32 	%f345, %r61;
	ex2.approx.ftz.f32 	%f346, %f344;
	mul.f32 	%f347, %f346, %f345;
	add.f32 	%f348, %f336, %f347;
	sub.f32 	%f349, %f504, %f154;
	fma.rn.f32 	%f350, %f349, 0f3BBB989D, 0f3F000000;
	cvt.sat.f32.f32 	%f351, %f350;
	fma.rm.f32 	%f352, %f351, %f159, %f158;
	add.f32 	%f353, %f352, 0fCB40007F;
	neg.f32 	%f354, %f353;
	fma.rn.f32 	%f355, %f349, 0f3FB8AA3B, %f354;
	fma.rn.f32 	%f356, %f349, 0f32A57060, %f355;
	mov.b32 	%r62, %f352;
	shl.b32 	%r63, %r62, 23;
	mov.b32 	%f357, %r63;
	ex2.approx.ftz.f32 	%f358, %f356;
	mul.f32 	%f359, %f358, %f357;
	add.f32 	%f360, %f348, %f359;
	sub.f32 	%f361, %f503, %f154;
	fma.rn.f32 	%f362, %f361, 0f3BBB989D, 0f3F000000;
	cvt.sat.f32.f32 	%f363, %f362;
	fma.rm.f32 	%f364, %f363, %f159, %f158;
	add.f32 	%f365, %f364, 0fCB40007F;
	neg.f32 	%f366, %f365;
	fma.rn.f32 	%f367, %f361, 0f3FB8AA3B, %f366;
	fma.rn.f32 	%f368, %f361, 0f32A57060, %f367;
	mov.b32 	%r64, %f364;
	shl.b32 	%r65, %r64, 23;
	mov.b32 	%f369, %r65;
	ex2.approx.ftz.f32 	%f370, %f368;
	mul.f32 	%f371, %f370, %f369;
	add.f32 	%f372, %f360, %f371;
	sub.f32 	%f373, %f507, %f154;
	fma.rn.f32 	%f374, %f373, 0f3BBB989D, 0f3F000000;
	cvt.sat.f32.f32 	%f375, %f374;
	fma.rm.f32 	%f376, %f375, %f159, %f158;
	add.f32 	%f377, %f376, 0fCB40007F;
	neg.f32 	%f378, %f377;
	fma.rn.f32 	%f379, %f373, 0f3FB8AA3B, %f378;
	fma.rn.f32 	%f380, %f373, 0f32A57060, %f379;
	mov.b32 	%r66, %f376;
	shl.b32 	%r67, %r66, 23;
	mov.b32 	%f381, %r67;
	ex2.approx.ftz.f32 	%f382, %f380;
	mul.f32 	%f383, %f382, %f381;
	add.f32 	%f384, %f372, %f383;
	sub.f32 	%f385, %f506, %f154;
	fma.rn.f32 	%f386, %f385, 0f3BBB989D, 0f3F000000;
	cvt.sat.f32.f32 	%f387, %f386;
	fma.rm.f32 	%f388, %f387, %f159, %f158;
	add.f32 	%f389, %f388, 0fCB40007F;
	neg.f32 	%f390, %f389;
	fma.rn.f32 	%f391, %f385, 0f3FB8AA3B, %f390;
	fma.rn.f32 	%f392, %f385, 0f32A57060, %f391;
	mov.b32 	%r68, %f388;
	shl.b32 	%r69, %r68, 23;
	mov.b32 	%f393, %r69;
	ex2.approx.ftz.f32 	%f394, %f392;
	mul.f32 	%f395, %f394, %f393;
	add.f32 	%f396, %f384, %f395;
	sub.f32 	%f397, %f510, %f154;
	fma.rn.f32 	%f398, %f397, 0f3BBB989D, 0f3F000000;
	cvt.sat.f32.f32 	%f399, %f398;
	fma.rm.f32 	%f400, %f399, %f159, %f158;
	add.f32 	%f401, %f400, 0fCB40007F;
	neg.f32 	%f402, %f401;
	fma.rn.f32 	%f403, %f397, 0f3FB8AA3B, %f402;
	fma.rn.f32 	%f404, %f397, 0f32A57060, %f403;
	mov.b32 	%r70, %f400;
	shl.b32 	%r71, %r70, 23;
	mov.b32 	%f405, %r71;
	ex2.approx.ftz.f32 	%f406, %f404;
	mul.f32 	%f407, %f406, %f405;
	add.f32 	%f408, %f396, %f407;
	sub.f32 	%f409, %f509, %f154;
	fma.rn.f32 	%f410, %f409, 0f3BBB989D, 0f3F000000;
	cvt.sat.f32.f32 	%f411, %f410;
	fma.rm.f32 	%f412, %f411, %f159, %f158;
	add.f32 	%f413, %f412, 0fCB40007F;
	neg.f32 	%f414, %f413;
	fma.rn.f32 	%f415, %f409, 0f3FB8AA3B, %f414;
	fma.rn.f32 	%f416, %f409, 0f32A57060, %f415;
	mov.b32 	%r72, %f412;
	shl.b32 	%r73, %r72, 23;
	mov.b32 	%f417, %r73;
	ex2.approx.ftz.f32 	%f418, %f416;
	mul.f32 	%f419, %f418, %f417;
	add.f32 	%f420, %f408, %f419;
	sub.f32 	%f421, %f513, %f154;
	fma.rn.f32 	%f422, %f421, 0f3BBB989D, 0f3F000000;
	cvt.sat.f32.f32 	%f423, %f422;
	fma.rm.f32 	%f424, %f423, %f159, %f158;
	add.f32 	%f425, %f424, 0fCB40007F;
	neg.f32 	%f426, %f425;
	fma.rn.f32 	%f427, %f421, 0f3FB8AA3B, %f426;
	fma.rn.f32 	%f428, %f421, 0f32A57060, %f427;
	mov.b32 	%r74, %f424;
	shl.b32 	%r75, %r74, 23;
	mov.b32 	%f429, %r75;
	ex2.approx.ftz.f32 	%f430, %f428;
	mul.f32 	%f431, %f430, %f429;
	add.f32 	%f432, %f420, %f431;
	sub.f32 	%f433, %f512, %f154;
	fma.rn.f32 	%f434, %f433, 0f3BBB989D, 0f3F000000;
	cvt.sat.f32.f32 	%f435, %f434;
	fma.rm.f32 	%f436, %f435, %f159, %f158;
	add.f32 	%f437, %f436, 0fCB40007F;
	neg.f32 	%f438, %f437;
	fma.rn.f32 	%f439, %f433, 0f3FB8AA3B, %f438;
	fma.rn.f32 	%f440, %f433, 0f32A57060, %f439;
	mov.b32 	%r76, %f436;
	shl.b32 	%r77, %r76, 23;
	mov.b32 	%f441, %r77;
	ex2.approx.ftz.f32 	%f442, %f440;
	mul.f32 	%f443, %f442, %f441;
	add.f32 	%f444, %f432, %f443;
	mov.b32 	%r78, %f444;
	shfl.sync.bfly.b32	%r79|%p21, %r78, 16, 31, -1;
	mov.b32 	%f445, %r79;
	add.f32 	%f446, %f444, %f445;
	mov.b32 	%r80, %f446;
	shfl.sync.bfly.b32	%r81|%p22, %r80, 8, 31, -1;
	mov.b32 	%f447, %r81;
	add.f32 	%f448, %f446, %f447;
	mov.b32 	%r82, %f448;
	shfl.sync.bfly.b32	%r83|%p23, %r82, 4, 31, -1;
	mov.b32 	%f449, %r83;
	add.f32 	%f450, %f448, %f449;
	mov.b32 	%r84, %f450;
	shfl.sync.bfly.b32	%r85|%p24, %r84, 2, 31, -1;
	mov.b32 	%f451, %r85;
	add.f32 	%f452, %f450, %f451;
	mov.b32 	%r86, %f452;
	shfl.sync.bfly.b32	%r87|%p25, %r86, 1, 31, -1;
	mov.b32 	%f453, %r87;
	add.f32 	%f454, %f452, %f453;
	div.rn.f32 	%f73, %f167, %f454;
	div.rn.f32 	%f74, %f179, %f454;
	div.rn.f32 	%f75, %f191, %f454;
	div.rn.f32 	%f76, %f203, %f454;
	div.rn.f32 	%f77, %f215, %f454;
	div.rn.f32 	%f78, %f227, %f454;
	div.rn.f32 	%f79, %f239, %f454;
	div.rn.f32 	%f80, %f251, %f454;
	div.rn.f32 	%f81, %f263, %f454;
	div.rn.f32 	%f82, %f275, %f454;
	div.rn.f32 	%f83, %f287, %f454;
	div.rn.f32 	%f84, %f299, %f454;
	div.rn.f32 	%f85, %f311, %f454;
	div.rn.f32 	%f86, %f323, %f454;
	div.rn.f32 	%f87, %f335, %f454;
	div.rn.f32 	%f88, %f347, %f454;
	div.rn.f32 	%f89, %f359, %f454;
	div.rn.f32 	%f90, %f371, %f454;
	div.rn.f32 	%f91, %f383, %f454;
	div.rn.f32 	%f92, %f395, %f454;
	div.rn.f32 	%f93, %f407, %f454;
	div.rn.f32 	%f94, %f419, %f454;
	div.rn.f32 	%f95, %f431, %f454;
	div.rn.f32 	%f96, %f443, %f454;
	mad.lo.s64 	%rd38, %rd41, %rd24, %rd3;
	cvta.to.global.u64 	%rd39, %rd23;
	shl.b64 	%rd40, %rd38, 1;
	add.s64 	%rd19, %rd39, %rd40;
	@%p15 bra 	$L__BB186_30;
	// begin inline asm
	{  cvt.rn.f16.f32 %rs25, %f73;}

	// end inline asm
	st.global.u16 	[%rd19], %rs25;
	// begin inline asm
	{  cvt.rn.f16.f32 %rs26, %f74;}

	// end inline asm
	st.global.u16 	[%rd19+2], %rs26;
$L__BB186_30:
	setp.le.s64 	%p26, %rd26, %rd4;
	@%p26 bra 	$L__BB186_32;
	// begin inline asm
	{  cvt.rn.f16.f32 %rs27, %f75;}

	// end inline asm
	st.global.u16 	[%rd19+128], %rs27;
	// begin inline asm
	{  cvt.rn.f16.f32 %rs28, %f76;}

	// end inline asm
	st.global.u16 	[%rd19+130], %rs28;
$L__BB186_32:
	setp.le.s64 	%p27, %rd26, %rd5;
	@%p27 bra 	$L__BB186_34;
	// begin inline asm
	{  cvt.rn.f16.f32 %rs29, %f77;}

	// end inline asm
	st.global.u16 	[%rd19+256], %rs29;
	// begin inline asm
	{  cvt.rn.f16.f32 %rs30, %f78;}

	// end inline asm
	st.global.u16 	[%rd19+258], %rs30;
$L__BB186_34:
	setp.le.s64 	%p28, %rd26, %rd6;
	@%p28 bra 	$L__BB186_36;
	// begin inline asm
	{  cvt.rn.f16.f32 %rs31, %f79;}

	// end inline asm
	st.global.u16 	[%rd19+384], %rs31;
	// begin inline asm
	{  cvt.rn.f16.f32 %rs32, %f80;}

	// end inline asm
	st.global.u16 	[%rd19+386], %rs32;
$L__BB186_36:
	setp.le.s64 	%p29, %rd26, %rd7;
	@%p29 bra 	$L__BB186_38;
	// begin inline asm
	{  cvt.rn.f16.f32 %rs33, %f81;}

	// end inline asm
	st.global.u16 	[%rd19+512], %rs33;
	// begin inline asm
	{  cvt.rn.f16.f32 %rs34, %f82;}

	// end inline asm
	st.global.u16 	[%rd19+514], %rs34;
$L__BB186_38:
	setp.le.s64 	%p30, %rd26, %rd8;
	@%p30 bra 	$L__BB186_40;
	// begin inline asm
	{  cvt.rn.f16.f32 %rs35, %f83;}

	// end inline asm
	st.global.u16 	[%rd19+640], %rs35;
	// begin inline asm
	{  cvt.rn.f16.f32 %rs36, %f84;}

	// end inline asm
	st.global.u16 	[%rd19+642], %rs36;
$L__BB186_40:
	setp.le.s64 	%p31, %rd26, %rd9;
	@%p31 bra 	$L__BB186_42;
	// begin inline asm
	{  cvt.rn.f16.f32 %rs37, %f85;}

	// end inline asm
	st.global.u16 	[%rd19+768], %rs37;
	// begin inline asm
	{  cvt.rn.f16.f32 %rs38, %f86;}

	// end inline asm
	st.global.u16 	[%rd19+770], %rs38;
$L__BB186_42:
	setp.le.s64 	%p32, %rd26, %rd10;
	@%p32 bra 	$L__BB186_44;
	// begin inline asm
	{  cvt.rn.f16.f32 %rs39, %f87;}

	// end inline asm
	st.global.u16 	[%rd19+896], %rs39;
	// begin inline asm
	{  cvt.rn.f16.f32 %rs40, %f88;}

	// end inline asm
	st.global.u16 	[%rd19+898], %rs40;
$L__BB186_44:
	setp.le.s64 	%p33, %rd26, %rd11;
	@%p33 bra 	$L__BB186_46;
	// begin inline asm
	{  cvt.rn.f16.f32 %rs41, %f89;}

	// end inline asm
	st.global.u16 	[%rd19+1024], %rs41;
	// begin inline asm
	{  cvt.rn.f16.f32 %rs42, %f90;}

	// end inline asm
	st.global.u16 	[%rd19+1026], %rs42;
$L__BB186_46:
	setp.le.s64 	%p34, %rd26, %rd12;
	@%p34 bra 	$L__BB186_48;
	// begin inline asm
	{  cvt.rn.f16.f32 %rs43, %f91;}

	// end inline asm
	st.global.u16 	[%rd19+1152], %rs43;
	// begin inline asm
	{  cvt.rn.f16.f32 %rs44, %f92;}

	// end inline asm
	st.global.u16 	[%rd19+1154], %rs44;
$L__BB186_48:
	setp.le.s64 	%p35, %rd26, %rd13;
	@%p35 bra 	$L__BB186_50;
	// begin inline asm
	{  cvt.rn.f16.f32 %rs45, %f93;}

	// end inline asm
	st.global.u16 	[%rd19+1280], %rs45;
	// begin inline asm
	{  cvt.rn.f16.f32 %rs46, %f94;}

	// end inline asm
	st.global.u16 	[%rd19+1282], %rs46;
$L__BB186_50:
	setp.le.s64 	%p36, %rd26, %rd14;
	@%p36 bra 	$L__BB186_52;
	// begin inline asm
	{  cvt.rn.f16.f32 %rs47, %f95;}

	// end inline asm
	st.global.u16 	[%rd19+1408], %rs47;
	// begin inline asm
	{  cvt.rn.f16.f32 %rs48, %f96;}

	// end inline asm
	st.global.u16 	[%rd19+1410], %rs48;
$L__BB186_52:
	add.s64 	%rd41, %rd41, %rd15;
	setp.lt.s64 	%p37, %rd41, %rd25;
	@%p37 bra 	$L__BB186_4;
$L__BB186_53:
	ret;

}
	// .globl	_ZN7oneflow4cuda7softmax15SoftmaxWarpImplI10SimpleLoadI6__halffE11SimpleStoreIS4_fEfLi2ELi26ELi32ELi1ELb0ELNS1_9AlgorithmE0EEEvT_T0_ll
.visible .entry _ZN7oneflow4cuda7softmax15SoftmaxWarpImplI10SimpleLoadI6__halffE11SimpleStoreIS4_fEfLi2ELi26ELi32ELi1ELb0ELNS1_9AlgorithmE0EEEvT_T0_ll(
	.param .align 8 .b8 _ZN7oneflow4cuda7softmax15SoftmaxWarpImplI10SimpleLoadI6__halffE11SimpleStoreIS4_fEfLi2ELi26ELi32ELi1ELb0ELNS1_9AlgorithmE0EEEvT_T0_ll_param_0[16],
	.param .align 8 .b8 _ZN7oneflow4cuda7softmax15SoftmaxWarpImplI10SimpleLoadI6__halffE11SimpleStoreIS4_fEfLi2ELi26ELi32ELi1ELb0ELNS1_9AlgorithmE0EEEvT_T0_ll_param_1[16],
	.param .u64 _ZN7oneflow4cuda7softmax15SoftmaxWarpImplI10SimpleLoadI6__halffE11SimpleStoreIS4_fEfLi2ELi26ELi32ELi1ELb0ELNS1_9AlgorithmE0EEEvT_T0_ll_param_2,
	.param .u64 _ZN7oneflow4cuda7softmax15SoftmaxWarpImplI10SimpleLoadI6__halffE11SimpleStoreIS4_fEfLi2ELi26ELi32ELi1ELb0ELNS1_9AlgorithmE0EEEvT_T0_ll_param_3
)
{
	.reg .pred 	%p<14>;
	.reg .b16 	%rs<53>;
	.reg .b32 	%r<81>;
	.reg .b32 	%f<413>;
	.reg .b64 	%rd<27>;

	ld.param.u64 	%rd9, [_ZN7oneflow4cuda7softmax15SoftmaxWarpImplI10SimpleLoadI6__halffE11SimpleStoreIS4_fEfLi2ELi26ELi32ELi1ELb0ELNS1_9AlgorithmE0EEEvT_T0_ll_param_1+8];
	ld.param.u64 	%rd8, [_ZN7oneflow4cuda7softmax15SoftmaxWarpImplI10SimpleLoadI6__halffE11SimpleStoreIS4_fEfLi2ELi26ELi32ELi1ELb0ELNS1_9AlgorithmE0EEEvT_T0_ll_param_1];
	ld.param.u64 	%rd7, [_ZN7oneflow4cuda7softmax15SoftmaxWarpImplI10SimpleLoadI6__halffE11SimpleStoreIS4_fEfLi2ELi26ELi32ELi1ELb0ELNS1_9AlgorithmE0EEEvT_T0_ll_param_0+8];
	ld.param.u64 	%rd6, [_ZN7oneflow4cuda7softmax15SoftmaxWarpImplI10SimpleLoadI6__halffE11SimpleStoreIS4_fEfLi2ELi26ELi32ELi1ELb0ELNS1_9AlgorithmE0EEEvT_T0_ll_param_0];
	ld.param.u64 	%rd10, [_ZN7oneflow4cuda7softmax15SoftmaxWarpImplI10SimpleLoadI6__halffE11SimpleStoreIS4_fEfLi2ELi26ELi32ELi1ELb0ELNS1_9AlgorithmE0EEEvT_T0_ll_param_2];
	ld.param.u64 	%rd11, [_ZN7oneflow4cuda7softmax15SoftmaxWarpImplI10SimpleLoadI6__halffE11SimpleStoreIS4_fEfLi2ELi26ELi32ELi1ELb0ELNS1_9AlgorithmE0EEEvT_T0_ll_param_3];
	setp.lt.s64 	%p1, %rd11, 833;
	@%p1 bra 	$L__BB187_2;
	mov.u64 	%rd12, $str;
	cvta.global.u64 	%rd13, %rd12;
	mov.u64 	%rd14, $str$1;
	cvta.global.u64 	%rd15, %rd14;
	mov.u64 	%rd16, __unnamed_187;
	cvta.global.u64 	%rd17, %rd16;
	{ // callseq 186, 0
	.param .b64 param0;
	st.param.b64 	[param0], %rd13;
	.param .b64 param1;
	st.param.b64 	[param1], %rd15;
	.param .b32 param2;
	st.param.b32 	[param2], 228;
	.param .b64 param3;
	st.param.b64 	[param3], %rd17;
	.param .b64 param4;
	st.param.b64 	[param4], 1;
	call.uni 
	__assertfail, 
	(
	param0, 
	param1, 
	param2, 
	param3, 
	param4
	);
	} // callseq 186
$L__BB187_2:
	mov.u32 	%r2, %ctaid.x;
	mov.u32 	%r3, %ntid.y;
	mov.u32 	%r4, %tid.y;
	mad.lo.s32 	%r5, %r2, %r3, %r4;
	mov.u32 	%r6, %nctaid.x;
	mul.lo.s32 	%r1, %r6, %r3;
	cvt.s64.s32 	%rd26, %r5;
	setp.le.s64 	%p2, %rd10, %rd26;
	@%p2 bra 	$L__BB187_5;
	mov.u32 	%r7, %tid.x;
	shl.b32 	%r8, %r7, 1;
	cvt.u64.u32 	%rd2, %r8;
	cvt.s64.s32 	%rd3, %r1;
$L__BB187_4:
	mad.lo.s64 	%rd18, %rd26, %rd7, %rd2;
	cvta.to.global.u64 	%rd19, %rd6;
	shl.b64 	%rd20, %rd18, 1;
	add.s64 	%rd21, %rd19, %rd20;
	ld.global.u16 	%rs1, [%rd21];
	// begin inline asm
	{  cvt.f32.f16 %f1, %rs1;}

	// end inline asm
	ld.global.u16 	%rs2, [%rd21+2];
	// begin inline asm
	{  cvt.f32.f16 %f2, %rs2;}

	// end inline asm
	max.f32 	%f53, %f1, 0fFF800000;
	max.f32 	%f54, %f53, %f2;
	ld.global.u16 	%rs3, [%rd21+128];
	// begin inline asm
	{  cvt.f32.f16 %f3, %rs3;}

	// end inline asm
	ld.global.u16 	%rs4, [%rd21+130];
	// begin inline asm
	{  cvt.f32.f16 %f4, %rs4;}

	// end inline asm
	max.f32 	%f55, %f54, %f3;
	max.f32 	%f56, %f55, %f4;
	ld.global.u16 	%rs5, [%rd21+256];
	// begin inline asm
	{  cvt.f32.f16 %f5, %rs5;}

	// end inline asm
	ld.global.u16 	%rs6, [%rd21+258];
	// begin inline asm
	{  cvt.f32.f16 %f6, %rs6;}

	// end inline asm
	max.f32 	%f57, %f56, %f5;
	max.f32 	%f58, %f57, %f6;
	ld.global.u16 	%rs7, [%rd21+384];
	// begin inline asm
	{  cvt.f32.f16 %f7, %rs7;}

	// end inline asm
	ld.global.u16 	%rs8, [%rd21+386];
	// begin inline asm
	{  cvt.f32.f16 %f8, %rs8;}

	// end inline asm
	max.f32 	%f59, %f58, %f7;
	max.f32 	%f60, %f59, %f8;
	ld.global.u16 	%rs9, [%rd21+512];
	// begin inline asm
	{  cvt.f32.f16 %f9, %rs9;}

	// end inline asm
	ld.global.u16 	%rs10, [%rd21+514];
	// begin inline asm
	{  cvt.f32.f16 %f10, %rs10;}

	// end inline asm
	max.f32 	%f61, %f60, %f9;
	max.f32 	%f62, %f61, %f10;
	ld.global.u16 	%rs11, [%rd21+640];
	// begin inline asm
	{  cvt.f32.f16 %f11, %rs11;}

	// end inline asm
	ld.global.u16 	%rs12, [%rd21+642];
	// begin inline asm
	{  cvt.f32.f16 %f12, %rs12;}

	// end inline asm
	max.f32 	%f63, %f62, %f11;
	max.f32 	%f64, %f63, %f12;
	ld.global.u16 	%rs13, [%rd21+768];
	// begin inline asm
	{  cvt.f32.f16 %f13, %rs13;}

	// end inline asm
	ld.global.u16 	%rs14, [%rd21+770];
	// begin inline asm
	{  cvt.f32.f16 %f14, %rs14;}

	// end inline asm
	max.f32 	%f65, %f64, %f13;
	max.f32 	%f66, %f65, %f14;
	ld.global.u16 	%rs15, [%rd21+896];
	// begin inline asm
	{  cvt.f32.f16 %f15, %rs15;}

	// end inline asm
	ld.global.u16 	%rs16, [%rd21+898];
	// begin inline asm
	{  cvt.f32.f16 %f16, %rs16;}

	// end inline asm
	max.f32 	%f67, %f66, %f15;
	max.f32 	%f68, %f67, %f16;
	ld.global.u16 	%rs17, [%rd21+1024];
	// begin inline asm
	{  cvt.f32.f16 %f17, %rs17;}

	// end inline asm
	ld.global.u16 	%rs18, [%rd21+1026];
	// begin inline asm
	{  cvt.f32.f16 %f18, %rs18;}

	// end inline asm
	max.f32 	%f69, %f68, %f17;
	max.f32 	%f70, %f69, %f18;
	ld.global.u16 	%rs19, [%rd21+1152];
	// begin inline asm
	{  cvt.f32.f16 %f19, %rs19;}

	// end inline asm
	ld.global.u16 	%rs20, [%rd21+1154];
	// begin inline asm
	{  cvt.f32.f16 %f20, %rs20;}

	// end inline asm
	max.f32 	%f71, %f70, %f19;
	max.f32 	%f72, %f71, %f20;
	ld.global.u16 	%rs21, [%rd21+1280];
	// begin inline asm
	{  cvt.f32.f16 %f21, %rs21;}

	// end inline asm
	ld.global.u16 	%rs22, [%rd21+1282];
	// begin inline asm
	{  cvt.f32.f16 %f22, %rs22;}

	// end inline asm
	max.f32 	%f73, %f72, %f21;
	max.f32 	%f74, %f73, %f22;
	ld.global.u16 	%rs23, [%rd21+1408];
	// begin inline asm
	{  cvt.f32.f16 %f23, %rs23;}

	// end inline asm
	ld.global.u16 	%rs24, [%rd21+1410];
	// begin inline asm
	{  cvt.f32.f16 %f24, %rs24;}

	// end inline asm
	max.f32 	%f75, %f74, %f23;
	max.f32 	%f76, %f75, %f24;
	ld.global.u16 	%rs25, [%rd21+1536];
	// begin inline asm
	{  cvt.f32.f16 %f25, %rs25;}

	// end inline asm
	ld.global.u16 	%rs26, [%rd21+1538];
	// begin inline asm
	{  cvt.f32.f16 %f26, %rs26;}

	// end inline asm
	max.f32 	%f77, %f76, %f25;
	max.f32 	%f78, %f77, %f26;
	mov.b32 	%r9, %f78;
	shfl.sync.bfly.b32	%r10|%p3, %r9, 16, 31, -1;
	mov.b32 	%f79, %r10;
	max.f32 	%f80, %f78, %f79;
	mov.b32 	%r11, %f80;
	shfl.sync.bfly.b32	%r12|%p4, %r11, 8, 31, -1;
	mov.b32 	%f81, %r12;
	max.f32 	%f82, %f80, %f81;
	mov.b32 	%r13, %f82;
	shfl.sync.bfly.b32	%r14|%p5, %r13, 4, 31, -1;
	mov.b32 	%f83, %r14;
	max.f32 	%f84, %f82, %f83;
	mov.b32 	%r15, %f84;
	shfl.sync.bfly.b32	%r16|%p6, %r15, 2, 31, -1;
	mov.b32 	%f85, %r16;
	max.f32 	%f86, %f84, %f85;
	mov.b32 	%r17, %f86;
	shfl.sync.bfly.b32	%r18|%p7, %r17, 1, 31, -1;
	mov.b32 	%f87, %r18;
	max.f32 	%f88, %f86, %f87;
	sub.f32 	%f89, %f1, %f88;
	fma.rn.f32 	%f90, %f89, 0f3BBB989D, 0f3F000000;
	cvt.sat.f32.f32 	%f91, %f90;
	mov.f32 	%f92, 0f4B400001;
	mov.f32 	%f93, 0f437C0000;
	fma.rm.f32 	%f94, %f91, %f93, %f92;
	add.f32 	%f95, %f94, 0fCB40007F;
	neg.f32 	%f96, %f95;
	fma.rn.f32 	%f97, %f89, 0f3FB8AA3B, %f96;
	fma.rn.f32 	%f98, %f89, 0f32A57060, %f97;
	mov.b32 	%r19, %f94;
	shl.b32 	%r20, %r19, 23;
	mov.b32 	%f99, %r20;
	ex2.approx.ftz.f32 	%f100, %f98;
	mul.f32 	%f101, %f100, %f99;
	add.f32 	%f102, %f101, 0f00000000;
	sub.f32 	%f103, %f2, %f88;
	fma.rn.f32 	%f104, %f103, 0f3BBB989D, 0f3F000000;
	cvt.sat.f32.f32 	%f105, %f104;
	fma.rm.f32 	%f106, %f105, %f93, %f92;
	add.f32 	%f107, %f106, 0fCB40007F;
	neg.f32 	%f108, %f107;
	fma.rn.f32 	%f109, %f103, 0f3FB8AA3B, %f108;
	fma.rn.f32 	%f110, %f103, 0f32A57060, %f109;
	mov.b32 	%r21, %f106;
	shl.b32 	%r22, %r21, 23;
	mov.b32 	%f111, %r22;
	ex2.approx.ftz.f32 	%f112, %f110;
	mul.f32 	%f113, %f112, %f111;
	add.f32 	%f114, %f102, %f113;
	sub.f32 	%f115, %f3, %f88;
	fma.rn.f32 	%f116, %f115, 0f3BBB989D, 0f3F000000;
	cvt.sat.f32.f32 	%f117, %f116;
	fma.rm.f32 	%f118, %f117, %f93, %f92;
	add.f32 	%f119, %f118, 0fCB40007F;
	neg.f32 	%f120, %f119;
	fma.rn.f32 	%f121, %f115, 0f3FB8AA3B, %f120;
	fma.rn.f32 	%f122, %f115, 0f32A57060, %f121;
	mov.b32 	%r23, %f118;
	shl.b32 	%r24, %r23, 23;
	mov.b32 	%f123, %r24;
	ex2.approx.ftz.f32 	%f124, %f122;
	mul.f32 	%f125, %f124, %f123;
	add.f32 	%f126, %f114, %f125;
	sub.f32 	%f127, %f4, %f88;
	fma.rn.f32 	%f128, %f127, 0f3BBB989D, 0f3F000000;
	cvt.sat.f32.f32 	%f129, %f128;
	fma.rm.f32 	%f130, %f129, %f93, %f92;
	add.f32 	%f131, %f130, 0fCB40007F;
	neg.f32 	%f132, %f131;
	fma.rn.f32 	%f133, %f127, 0f3FB8AA3B, %f132;
	fma.rn.f32 	%f134, %f127, 0f32A57060, %f133;
	mov.b32 	%r25, %f130;
	shl.b32 	%r26, %r25, 23;
	mov.b32 	%f135, %r26;
	ex2.approx.ftz.f32 	%f136, %f134;
	mul.f32 	%f137, %f136, %f135;
	add.f32 	%f138, %f126, %f137;
	sub.f32 	%f139, %f5, %f88;
	fma.rn.f32 	%f140, %f139, 0f3BBB989D, 0f3F000000;
	cvt.sat.f32.f32 	%f141, %f140;
	fma.rm.f32 	%f142, %f141, %f93, %f92;
	add.f32 	%f143, %f142, 0fCB40007F;
	neg.f32 	%f144, %f143;
	fma.rn.f32 	%f145, %f139, 0f3FB8AA3B, %f144;
	fma.rn.f32 	%f146, %f139, 0f32A57060, %f145;
	mov.b32 	%r27, %f142;
	shl.b32 	%r28, %r27, 23;
	mov.b32 	%f147, %r28;
	ex2.approx.ftz.f32 	%f148, %f146;
	mul.f32 	%f149, %f148, %f147;
	add.f32 	%f150, %f138, %f149;
	sub.f32 	%f151, %f6, %f88;
	fma.rn.f32 	%f152, %f151, 0f3BBB989D, 0f3F000000;
	cvt.sat.f32.f32 	%f153, %f152;
	fma.rm.f32 	%f154, %f153, %f93, %f92;
	add.f32 	%f155, %f154, 0fCB40007F;
	neg.f32 	%f156, %f155;
	fma.rn.f32 	%f157, %f151, 0f3FB8AA3B, %f156;
	fma.rn.f32 	%f158, %f151, 0f32A57060, %f157;
	mov.b32 	%r29, %f154;
	shl.b32 	%r30, %r29, 23;
	mov.b32 	%f159, %r30;
	ex2.approx.ftz.f32 	%f160, %f158;
	mul.f32 	%f161, %f160, %f159;
	add.f32 	%f162, %f150, %f161;
	sub.f32 	%f163, %f7, %f88;
	fma.rn.f32 	%f164, %f163, 0f3BBB989D, 0f3F000000;
	cvt.sat.f32.f32 	%f165, %f164;
	fma.rm.f32 	%f166, %f165, %f93, %f92;
	add.f32 	%f167, %f166, 0fCB40007F;
	neg.f32 	%f168, %f167;
	fma.rn.f32 	%f169, %f163, 0f3FB8AA3B, %f168;
	fma.rn.f32 	%f170, %f163, 0f32A57060, %f169;
	mov.b32 	%r31, %f166;
	shl.b32 	%r32, %r31, 23;
	mov.b32 	%f171, %r32;
	ex2.approx.ftz.f32 	%f172, %f170;
	mul.f32 	%f173, %f172, %f171;
	add.f32 	%f174, %f162, %f173;
	sub.f32 	%f175, %f8, %f88;
	fma.rn.f32 	%f176, %f175, 0f3BBB989D, 0f3F000000;
	cvt.sat.f32.f32 	%f177, %f176;
	fma.rm.f32 	%f178, %f177, %f93, %f92;
	add.f32 	%f179, %f178, 0fCB40007F;
	neg.f32 	%f180, %f179;
	fma.rn.f32 	%f181, %f175, 0f3FB8AA3B, %f180;
	fma.rn.f32 	%f182, %f175, 0f32A57060, %f181;
	mov.b32 	%r33, %f178;
	shl.b32 	%r34, %r33, 23;
	mov.b32 	%f183, %r34;
	ex2.approx.ftz.f32 	%f184, %f182;
	mul.f32 	%f185, %f184, %f183;
	add.f32 	%f186, %f174, %f185;
	sub.f32 	%f187, %f9, %f88;
	fma.rn.f32 	%f188, %f187, 0f3BBB989D, 0f3F000000;
	cvt.sat.f32.f32 	%f189, %f188;
	fma.rm.f32 	%f190, %f189, %f93, %f92;
	add.f32 	%f191, %f190, 0fCB40007F;
	neg.f32 	%f192, %f191;
	fma.rn.f32 	%f193, %f187, 0f3FB8AA3B, %f192;
	fma.rn.f32 	%f194, %f187, 0f32A57060, %f193;
	mov.b32 	%r35, %f190;
	shl.b32 	%r36, %r35, 23;
	mov.b32 	%f195, %r36;
	ex2.approx.ftz.f32 	%f196, %f194;
	mul.f32 	%f197, %f196, %f195;
	add.f32 	%f198, %f186, %f197;
	sub.f32 	%f199, %f10, %f88;
	fma.rn.f32 	%f200, %f199, 0f3BBB989D, 0f3F000000;
	cvt.sat.f32.f32 	%f201, %f200;
	fma.rm.f32 	%f202, %f201, %f93, %f92;
	add.f32 	%f203, %f202, 0fCB40007F;
	neg.f32 	%f204, %f203;
	fma.rn.f32 	%f205, %f199, 0f3FB8AA3B, %f204;
	fma.rn.f32 	%f206, %f199, 0f32A57060, %f205;
	mov.b32 	%r37, %f202;
	shl.b32 	%r38, %r37, 23;
	mov.b32 	%f207, %r38;
	ex2.approx.ftz.f32 	%f208, %f206;
	mul.f32 	%f209, %f208, %f207;
	add.f32 	%f210, %f198, %f209;
	sub.f32 	%f211, %f11, %f88;
	fma.rn.f32 	%f212, %f211, 0f3BBB989D, 0f3F000000;
	cvt.sat.f32.f32 	%f213, %f212;
	fma.rm.f32 	%f214, %f213, %f93, %f92;
	add.f32 	%f215, %f214, 0fCB40007F;
	neg.f32 	%f216, %f215;
	fma.rn.f32 	%f217, %f211, 0f3FB8AA3B, %f216;
	fma.rn.f32 	%f218, %f211, 0f32A57060, %f217;
	mov.b32 	%r39, %f214;
	shl.b32 	%r40, %r39, 23;
	mov.b32 	%f219, %r40;
	ex2.approx.ftz.f32 	%f220, %f218;
	mul.f32 	%f221, %f220, %f219;
	add.f32 	%f222, %f210, %f221;
	sub.f32 	%f223, %f12, %f88;
	fma.rn.f32 	%f224, %f223, 0f3BBB989D, 0f3F000000;
	cvt.sat.f32.f32 	%f225, %f224;
	fma.rm.f32 	%f226, %f225, %f93, %f92;
	add.f32 	%f227, %f226, 0fCB40007F;
	neg.f32 	%f228, %f227;
	fma.rn.f32 	%f229, %f223, 0f3FB8AA3B, %f228;
	fma.rn.f32 	%f230, %f223, 0f32A57060, %f229;
	mov.b32 	%r41, %f226;
	shl.b32 	%r42, %r41, 23;
	mov.b32 	%f231, %r42;
	ex2.approx.ftz.f32 	%f232, %f230;
	mul.f32 	%f233, %f232, %f231;
	add.f32 	%f234, %f222, %f233;
	sub.f32 	%f235, %f13, %f88;
	fma.rn.f32 	%f236, %f235, 0f3BBB989D, 0f3F000000;
	cvt.sat.f32.f32 	%f237, %f236;
	fma.rm.f32 	%f238, %f237, %f93, %f92;
	add.f32 	%f239, %f238, 0fCB40007F;
	neg.f32 	%f240, %f239;
	fma.rn.f32 	%f241, %f235, 0f3FB8AA3B, %f240;
	fma.rn.f32 	%f242, %f235, 0f32A57060, %f241;
	mov.b32 	%r43, %f238;
	shl.b32 	%r44, %r43, 23;
	mov.b32 	%f243, %r44;
	ex2.approx.ftz.f32 	%f244, %f242;
	mul.f32 	%f245, %f244, %f243;
	add.f32 	%f246, %f234, %f245;
	sub.f32 	%f247, %f14, %f88;
	fma.rn.f32 	%f248, %f247, 0f3BBB989D, 0f3F000000;
	cvt.sat.f32.f32 	%f249, %f248;
	fma.rm.f32 	%f250, %f249, %f93, %f92;
	add.f32 	%f251, %f250, 0fCB40007F;
	neg.f32 	%f252, %f251;
	fma.rn.f32 	%f253, %f247, 0f3FB8AA3B, %f252;
	fma.rn.f32 	%f254, %f247, 0f32A57060, %f253;
	mov.b32 	%r45, %f250;
	shl.b32 	%r46, %r45, 23;
	mov.b32 	%f255, %r46;
	ex2.approx.ftz.f32 	%f256, %f254;
	mul.f32 	%f257, %f256, %f255;
	add.f32 	%f258, %f246, %f257;
	sub.f32 	%f259, %f15, %f88;
	fma.rn.f32 	%f260, %f259, 0f3BBB989D, 0f3F000000;
	cvt.sat.f32.f32 	%f261, %f260;
	fma.rm.f32 	%f262, %f261, %f93, %f92;
	add.f32 	%f263, %f262, 0fCB40007F;
	neg.f32 	%f264, %f263;
	fma.rn.f32 	%f265, %f259, 0f3FB8AA3B, %f264;
	fma.rn.f32 	%f266, %f259, 0f32A57060, %f265;
	mov.b32 	%r47, %f262;
	shl.b32 	%r48, %r47, 23;
	mov.b32 	%f267, %r48;
	ex2.approx.ftz.f32 	%f268, %f266;
	mul.f32 	%f269, %f268, %f267;
	add.f32 	%f270, %f258, %f269;
	sub.f32 	%f271, %f16, %f88;
	fma.rn.f32 	%f272, %f271, 0f3BBB989D, 0f3F000000;
	cvt.sat.f32.f32 	%f273, %f272;
	fma.rm.f32 	%f274, %f273, %f93, %f92;
	add.f32 	%f275, %f274, 0fCB40007F;
	neg.f32 	%f276, %f275;
	fma.rn.f32 	%f277, %f271, 0f3FB8AA3B, %f276;
	fma.rn.f32 	%f278, %f271, 0f32A57060, %f277;
	mov.b32 	%r49, %f274;
	shl.b32 	%r50, %r49, 23;
	mov.b32 	%f279, %r50;
	ex2.approx.ftz.f32 	%f280, %f278;
	mul.f32 	%f281, %f280, %f279;
	add.f32 	%f282, %f270, %f281;
	sub.f32 	%f283, %f17, %f88;
	fma.rn.f32 	%f284, %f283, 0f3BBB989D, 0f3F000000;
	cvt.sat.f32.f32 	%f285, %f284;
	fma.rm.f32 	%f286, %f285, %f93, %f92;
	add.f32 	%f287, %f286, 0fCB40007F;
	neg.f32 	%f288, %f287;
	fma.rn.f32 	%f289, %f283, 0f3FB8AA3B, %f288;
	fma.rn.f32 	%f290, %f283, 0f32A57060, %f289;
	mov.b32 	%r51, %f286;
	shl.b32 	%r52, %r51, 23;
	mov.b32 	%f291, %r52;
	ex2.approx.ftz.f32 	%f292, %f290;
	mul.f32 	%f293, %f292, %f291;
	add.f32 	%f294, %f282, %f293;
	sub.f32 	%f295, %f18, %f88;
	fma.rn.f32 	%f296, %f295, 0f3BBB989D, 0f3F000000;
	cvt.sat.f32.f32 	%f297, %f296;
	fma.rm.f32 	%f298, %f297, %f93, %f92;
	add.f32 	%f299, %f298, 0fCB40007F;
	neg.f32 	%f300, %f299;
	fma.rn.f32 	%f301, %f295, 0f3FB8AA3B, %f300;
	fma.rn.f32 	%f302, %f295, 0f32A57060, %f301;
	mov.b32 	%r53, %f298;
	shl.b32 	%r54, %r53, 23;
	mov.b32 	%f303, %r54;
	ex2.approx.ftz.f32 	%f304, %f302;
	mul.f32 	%f305, %f304, %f303;
	add.f32 	%f306, %f294, %f305;
	sub.f32 	%f307, %f19, %f88;
	fma.rn.f32 	%f308, %f307, 0f3BBB989D, 0f3F000000;
	cvt.sat.f32.f32 	%f309, %f308;
	fma.rm.f32 	%f310, %f309, %f93, %f92;
	add.f32 	%f311, %f310, 0fCB40007F;
	neg.f32 	%f312, %f311;
	fma.rn.f32 	%f313, %f307, 0f3FB8AA3B, %f312;
	fma.rn.f32 	%f314, %f307, 0f32A57060, %f313;
	mov.b32 	%r55, %f310;
	shl.b32 	%r56, %r55, 23;
	mov.b32 	%f315, %r56;
	ex2.approx.ftz.f32 	%f316, %f314;
	mul.f32 	%f317, %f316, %f315;
	add.f32 	%f318, %f306, %f317;
	sub.f32 	%f319, %f20, %f88;
	fma.rn.f32 	%f320, %f319, 0f3BBB989D, 0f3F000000;
	cvt.sat.f32.f32 	%f321, %f320;
	fma.rm.f32 	%f322, %f321, %f93, %f92;
	add.f32 	%f323, %f322, 0fCB40007F;
	neg.f32 	%f324, %f323;
	fma.rn.f32 	%f325, %f319, 0f3FB8AA3B, %f324;
	fma.rn.f32 	%f326, %f319, 0f32A57060, %f325;
	mov.b32 	%r57, %f322;
	shl.b32 	%r58, %r57, 23;
	mov.b32 	%f327, %r58;
	ex2.approx.ftz.f32 	%f328, %f326;
	mul.f32 	%f329, %f328, %f327;
	add.f32 	%f330, %f318, %f329;
	sub.f32 	%f331, %f21, %f88;
	fma.rn.f32 	%f332, %f331, 0f3BBB989D, 0f3F000000;
	cvt.sat.f32.f32 	%f333, %f332;
	fma.rm.f32 	%f334, %f333, %f93, %f92;
	add.f32 	%f335, %f334, 0fCB40007F;
	neg.f32 	%f336, %f335;
	fma.rn.f32 	%f337, %f331, 0f3FB8AA3B, %f336;
	fma.rn.f32 	%f338, %f331, 0f32A57060, %f337;
	mov.b32 	%r59, %f334;
	shl.b32 	%r60, %r59, 23;
	mov.b32 	%f339, %r60;
	ex2.approx.ftz.f32 	%f340, %f338;
	mul.f32 	%f341, %f340, %f339;
	add.f32 	%f342, %f330, %f341;
	sub.f32 	%f343, %f22, %f88;
	fma.rn.f32 	%f344, %f343, 0f3BBB989D, 0f3F000000;
	cvt.sat.f32.f32 	%f345, %f344;
	fma.rm.f32 	%f346, %f345, %f93, %f92;
	add.f32 	%f347, %f346, 0fCB40007F;
	neg.f32 	%f348, %f347;
	fma.rn.f32 	%f349, %f343, 0f3FB8AA3B, %f348;
	fma.rn.f32 	%f350, %f343, 0f32A57060, %f349;
	mov.b32 	%r61, %f346;
	shl.b32 	%r62, %r61, 23;
	mov.b32 	%f351, %r62;
	ex2.approx.ftz.f32 	%f352, %f350;
	mul.f32 	%f353, %f352, %f351;
	add.f32 	%f354, %f342, %f353;
	sub.f32 	%f355, %f23, %f88;
	fma.rn.f32 	%f356, %f355, 0f3BBB989D, 0f3F000000;
	cvt.sat.f32.f32 	%f357, %f356;
	fma.rm.f32 	%f358, %f357, %f93, %f92;
	add.f32 	%f359, %f358, 0fCB40007F;
	neg.f32 	%f360, %f359;
	fma.rn.f32 	%f361, %f355, 0f3FB8AA3B, %f360;
	fma.rn.f32 	%f362, %f355, 0f32A57060, %f361;
	mov.b32 	%r63, %f358;
	shl.b32 	%r64, %r63, 23;
	mov.b32 	%f363, %r64;
	ex2.approx.ftz.f32 	%f364, %f362;
	mul.f32 	%f365, %f364, %f363;
	add.f32 	%f366, %f354, %f365;
	sub.f32 	%f367, %f24, %f88;
	fma.rn.f32 	%f368, %f367, 0f3BBB989D, 0f3F000000;
	cvt.sat.f32.f32 	%f369, %f368;
	fma.rm.f32 	%f370, %f369, %f93, %f92;
	add.f32 	%f371, %f370, 0fCB40007F;
	neg.f32 	%f372, %f371;
	fma.rn.f32 	%f373, %f367, 0f3FB8AA3B, %f372;
	fma.rn.f32 	%f374, %f367, 0f32A57060, %f373;
	mov.b32 	%r65, %f370;
	shl.b32 	%r66, %r65, 23;
	mov.b32 	%f375, %r66;
	ex2.approx.ftz.f32 	%f376, %f374;
	mul.f32 	%f377, %f376, %f375;
	add.f32 	%f378, %f366, %f377;
	sub.f32 	%f379, %f25, %f88;
	fma.rn.f32 	%f380, %f379, 0f3BBB989D, 0f3F000000;
	cvt.sat.f32.f32 	%f381, %f380;
	fma.rm.f32 	%f382, %f381, %f93, %f92;
	add.f32 	%f383, %f382, 0fCB40007F;
	neg.f32 	%f384, %f383;
	fma.rn.f32 	%f385, %f379, 0f3FB8AA3B, %f384;
	fma.rn.f32 	%f386, %f379, 0f32A57060, %f385;
	mov.b32 	%r67, %f382;
	shl.b32 	%r68, %r67, 23;
	mov.b32 	%f387, %r68;
	ex2.approx.ftz.f32 	%f388, %f386;
	mul.f32 	%f389, %f388, %f387;
	add.f32 	%f390, %f378, %f389;
	sub.f32 	%f391, %f26, %f88;
	fma.rn.f32 	%f392, %f391, 0f3BBB989D, 0f3F000000;
	cvt.sat.f32.f32 	%f393, %f392;
	fma.rm.f32 	%f394, %f393, %f93, %f92;
	add.f32 	%f395, %f394, 0fCB40007F;
	neg.f32 	%f396, %f395;
	fma.rn.f32 	%f397, %f391, 0f3FB8AA3B, %f396;
	fma.rn.f32 	%f398, %f391, 0f32A57060, %f397;
	mov.b32 	%r69, %f394;
	shl.b32 	%r70, %r69, 23;
	mov.b32 	%f399, %r70;
	ex2.approx.ftz.f32 	%f400, %f398;
	mul.f32 	%f401, %f400, %f399;
	add.f32 	%f402, %f390, %f401;
	mov.b32 	%r71, %f402;
	shfl.sync.bfly.b32	%r72|%p8, %r71, 16, 31, -1;
	mov.b32 	%f403, %r72;
	add.f32 	%f404, %f402, %f403;
	mov.b32 	%r73, %f404;
	shfl.sync.bfly.b32	%r74|%p9, %r73, 8, 31, -1;
	mov.b32 	%f405, %r74;
	add.f32 	%f406, %f404, %f405;
	mov.b32 	%r75, %f406;
	shfl.sync.bfly.b32	%r76|%p10, %r75, 4, 31, -1;
	mov.b32 	%f407, %r76;
	add.f32 	%f408, %f406, %f407;
	mov.b32 	%r77, %f408;
	shfl.sync.bfly.b32	%r78|%p11, %r77, 2, 31, -1;
	mov.b32 	%f409, %r78;
	add.f32 	%f410, %f408, %f409;
	mov.b32 	%r79, %f410;
	shfl.sync.bfly.b32	%r80|%p12, %r79, 1, 31, -1;
	mov.b32 	%f411, %r80;
	add.f32 	%f412, %f410, %f411;
	div.rn.f32 	%f27, %f101, %f412;
	div.rn.f32 	%f28, %f113, %f412;
	div.rn.f32 	%f29, %f125, %f412;
	div.rn.f32 	%f30, %f137, %f412;
	div.rn.f32 	%f31, %f149, %f412;
	div.rn.f32 	%f32, %f161, %f412;
	div.rn.f32 	%f33, %f173, %f412;
	div.rn.f32 	%f34, %f185, %f412;
	div.rn.f32 	%f35, %f197, %f412;
	div.rn.f32 	%f36, %f209, %f412;
	div.rn.f32 	%f37, %f221, %f412;
	div.rn.f32 	%f38, %f233, %f412;
	div.rn.f32 	%f39, %f245, %f412;
	div.rn.f32 	%f40, %f257, %f412;
	div.rn.f32 	%f41, %f269, %f412;
	div.rn.f32 	%f42, %f281, %f412;
	div.rn.f32 	%f43, %f293, %f412;
	div.rn.f32 	%f44, %f305, %f412;
	div.rn.f32 	%f45, %f317, %f412;
	div.rn.f32 	%f46, %f329, %f412;
	div.rn.f32 	%f47, %f341, %f412;
	div.rn.f32 	%f48, %f353, %f412;
	div.rn.f32 	%f49, %f365, %f412;
	div.rn.f32 	%f50, %f377, %f412;
	div.rn.f32 	%f51, %f389, %f412;
	div.rn.f32 	%f52, %f401, %f412;
	mad.lo.s64 	%rd22, %rd26, %rd9, %rd2;
	// begin inline asm
	{  cvt.rn.f16.f32 %rs27, %f27;}

	// end inline asm
	cvta.to.global.u64 	%rd23, %rd8;
	shl.b64 	%rd24, %rd22, 1;
	add.s64 	%rd25, %rd23, %rd24;
	st.global.u16 	[%rd25], %rs27;
	// begin inline asm
	{  cvt.rn.f16.f32 %rs28, %f28;}

	// end inline asm
	st.global.u16 	[%rd25+2], %rs28;
	// begin inline asm
	{  cvt.rn.f16.f32 %rs29, %f29;}

	// end inline asm
	st.global.u16 	[%rd25+128], %rs29;
	// begin inline asm
	{  cvt.rn.f16.f32 %rs30, %f30;}

	// end inline asm
	st.global.u16 	[%rd25+130], %rs30;
	// begin inline asm
	{  cvt.rn.f16.f32 %rs31, %f31;}

	// end inline asm
	st.global.u16 	[%rd25+256], %rs31;
	// begin inline asm
	{  cvt.rn.f16.f32 %rs32, %f32;}

	// end inline asm
	st.global.u16 	[%rd25+258], %rs32;
	// begin inline asm
	{  cvt.rn.f16.f32 %rs33, %f33;}

	// end inline asm
	st.global.u16 	[%rd25+384], %rs33;
	// begin inline asm
	{  cvt.rn.f16.f32 %rs34, %f34;}

	// end inline asm
	st.global.u16 	[%rd25+386], %rs34;
	// begin inline asm
	{  cvt.rn.f16.f32 %rs35, %f35;}

	// end inline asm
	st.global.u16 	[%rd25+512], %rs35;
	// begin inline asm
	{  cvt.rn.f16.f32 %rs36, %f36;}

	// end inline asm
	st.global.u16 	[%rd25+514], %rs36;
	// begin inline asm
	{  cvt.rn.f16.f32 %rs37, %f37;}

	// end inline asm
	st.global.u16 	[%rd25+640], %rs37;
	// begin inline asm
	{  cvt.rn.f16.f32 %rs38, %f38;}

	// end inline asm
	st.global.u16 	[%rd25+642], %rs38;
	// begin inline asm
	{  cvt.rn.f16.f32 %rs39, %f39;}

	// end inline asm
	st.global.u16 	[%rd25+768], %rs39;
	// begin inline asm
	{  cvt.rn.f16.f32 %rs40, %f40;}

	// end inline asm
	st.global.u16 	[%rd25+770], %rs40;
	// begin inline asm
	{  cvt.rn.f16.f32 %rs41, %f41;}

	// end inline asm
	st.global.u16 	[%rd25+896], %rs41;
	// begin inline asm
	{  cvt.rn.f16.f32 %rs42, %f42;}

	// end inline asm
	st.global.u16 	[%rd25+898], %rs42;
	// begin inline asm
	{  cvt.rn.f16.f32 %rs43, %f43;}

	// end inline asm
	st.global.u16 	[%rd25+1024], %rs43;
	// begin inline asm
	{  cvt.rn.f16.f32 %rs44, %f44;}

	// end inline asm
	st.global.u16 	[%rd25+1026], %rs44;
	// begin inline asm
	{  cvt.rn.f16.f32 %rs45, %f45;}

	// end inline asm
	st.global.u16 	[%rd25+1152], %rs45;
	// begin inline asm
	{  cvt.rn.f16.f32 %rs46, %f46;}

	// end inline asm
	st.global.u16 	[%rd25+1154], %rs46;
	// begin inline asm
	{  cvt.rn.f16.f32 %rs47, %f47;}

	// end inline asm
	st.global.u16 	[%rd25+1280], %rs47;
	// begin inline asm
	{  cvt.rn.f16.f32 %rs48, %f48;}

	// end inline asm
	st.global.u16 	[%rd25+1282], %rs48;
	// begin inline asm
	{  cvt.rn.f16.f32 %rs49, %f49;}

	// end inline asm
	st.global.u16 	[%rd25+1408], %rs49;
	// begin inline asm
	{  cvt.rn.f16.f32 %rs50, %f50;}

	// end inline asm
	st.global.u16 	[%rd25+1410], %rs50;
	// begin inline asm
	{  cvt.rn.f16.f32 %rs51, %f51;}

	// end inline asm
	st.global.u16 	[%rd25+1536], %rs51;
	// begin inline asm
	{  cvt.rn.f16.f32 %rs52, %f52;}

	// end inline asm
	st.global.u16 	[%rd25+1538], %rs52;
	add.s64 	%rd26, %rd26, %rd3;
	setp.lt.s64 	%p13, %rd26, %rd10;
	@%p13 bra 	$L__BB187_4;
$L__BB187_5:
	ret;

}
	// .globl	_ZN7oneflow4cuda7softmax15SoftmaxWarpImplI10SimpleLoadI6__halffE11SimpleStoreIS4_fEfLi2ELi26ELi32ELi1ELb1ELNS1_9AlgorithmE0EEEvT_T0_ll
.visible .entry _ZN7oneflow4cuda7softmax15SoftmaxWarpImplI10SimpleLoadI6__halffE11SimpleStoreIS4_fEfLi2ELi26ELi32ELi1ELb1ELNS1_9AlgorithmE0EEEvT_T0_ll(
	.param .align 8 .b8 _ZN7oneflow4cuda7softmax15SoftmaxWarpImplI10SimpleLoadI6__halffE11SimpleStoreIS4_fEfLi2ELi26ELi32ELi1ELb1ELNS1_9AlgorithmE0EEEvT_T0_ll_param_0[16],
	.param .align 8 .b8 _ZN7oneflow4cuda7softmax15SoftmaxWarpImplI10SimpleLoadI6__halffE11SimpleStoreIS4_fEfLi2ELi26ELi32ELi1ELb1ELNS1_9AlgorithmE0EEEvT_T0_ll_param_1[16],
	.param .u64 _ZN7oneflow4cuda7softmax15SoftmaxWarpImplI10SimpleLoadI6__halffE11SimpleStoreIS4_fEfLi2ELi26ELi32ELi1ELb1ELNS1_9AlgorithmE0EEEvT_T0_ll_param_2,
	.param .u64 _ZN7oneflow4cuda7softmax15SoftmaxWarpImplI10SimpleLoadI6__halffE11SimpleStoreIS4_fEfLi2ELi26ELi32ELi1ELb1ELNS1_9AlgorithmE0EEEvT_T0_ll_param_3
)
{
	.reg .pred 	%p<40>;
	.reg .b16 	%rs<53>;
	.reg .b32 	%r<93>;
	.reg .b32 	%f<556>;
	.reg .b64 	%rd<45>;

	ld.param.u64 	%rd25, [_ZN7oneflow4cuda7softmax15SoftmaxWarpImplI10SimpleLoadI6__halffE11SimpleStoreIS4_fEfLi2ELi26ELi32ELi1ELb1ELNS1_9AlgorithmE0EEEvT_T0_ll_param_1+8];
	ld.param.u64 	%rd24, [_ZN7oneflow4cuda7softmax15SoftmaxWarpImplI10SimpleLoadI6__halffE11SimpleStoreIS4_fEfLi2ELi26ELi32ELi1ELb1ELNS1_9AlgorithmE0EEEvT_T0_ll_param_1];
	ld.param.u64 	%rd23, [_ZN7oneflow4cuda7softmax15SoftmaxWarpImplI10SimpleLoadI6__halffE11SimpleStoreIS4_fEfLi2ELi26ELi32ELi1ELb1ELNS1_9AlgorithmE0EEEvT_T0_ll_param_0+8];
	ld.param.u64 	%rd22, [_ZN7oneflow4cuda7softmax15SoftmaxWarpImplI10SimpleLoadI6__halffE11SimpleStoreIS4_fEfLi2ELi26ELi32ELi1ELb1ELNS1_9AlgorithmE0EEEvT_T0_ll_param_0];
	ld.param.u64 	%rd27, [_ZN7oneflow4cuda7softmax15SoftmaxWarpImplI10SimpleLoadI6__halffE11SimpleStoreIS4_fEfLi2ELi26ELi32ELi1ELb1ELNS1_9AlgorithmE0EEEvT_T0_ll_param_3];
	setp.lt.s64 	%p1, %rd27, 833;
	@%p1 bra 	$L__BB188_2;
	mov.u64 	%rd28, $str;
	cvta.global.u64 	%rd29, %rd28;
	mov.u64 	%rd30, $str$1;
	cvta.global.u64 	%rd31, %rd30;
	mov.u64 	%rd32, __unnamed_188;
	cvta.global.u64 	%rd33, %rd32;
	{ // callseq 187, 0
	.param .b64 param0;
	st.param.b64 	[param0], %rd29;
	.param .b64 param1;
	st.param.b64 	[param1], %rd31;
	.param .b32 param2;
	st.param.b32 	[param2], 228;
	.param .b64 param3;
	st.param.b64 	[param3], %rd33;
	.param .b64 param4;
	st.param.b64 	[param4], 1;
	call.uni 
	__assertfail, 
	(
	param0, 
	param1, 
	param2, 
	param3, 
	param4
	);
	} // callseq 187
$L__BB188_2:
	ld.param.u64 	%rd42, [_ZN7oneflow4cuda7softmax15SoftmaxWarpImplI10SimpleLoadI6__halffE11SimpleStoreIS4_fEfLi2ELi26ELi32ELi1ELb1ELNS1_9AlgorithmE0EEEvT_T0_ll_param_2];
	mov.u32 	%r2, %ctaid.x;
	mov.u32 	%r3, %ntid.y;
	mov.u32 	%r4, %tid.y;
	mad.lo.s32 	%r5, %r2, %r3, %r4;
	mov.u32 	%r6, %nctaid.x;
	mul.lo.s32 	%r1, %r6, %r3;
	cvt.s64.s32 	%rd44, %r5;
	setp.le.s64 	%p2, %rd42, %rd44;
	@%p2 bra 	$L__BB188_57;
	mov.u32 	%r7, %tid.x;
	shl.b32 	%r8, %r7, 1;
	cvt.u64.u32 	%rd2, %r8;
	add.s32 	%r9, %r8, 64;
	cvt.u64.u32 	%rd3, %r9;
	add.s32 	%r10, %r8, 128;
	cvt.u64.u32 	%rd4, %r10;
	add.s32 	%r11, %r8, 192;
	cvt.u64.u32 	%rd5, %r11;
	add.s32 	%r12, %r8, 256;
	cvt.u64.u32 	%rd6, %r12;
	add.s32 	%r13, %r8, 320;
	cvt.u64.u32 	%rd7, %r13;
	add.s32 	%r14, %r8, 384;
	cvt.u64.u32 	%rd8, %r14;
	add.s32 	%r15, %r8, 448;
	cvt.u64.u32 	%rd9, %r15;
	add.s32 	%r16, %r8, 512;
	cvt.u64.u32 	%rd10, %r16;
	add.s32 	%r17, %r8, 576;
	cvt.u64.u32 	%rd11, %r17;
	add.s32 	%r18, %r8, 640;
	cvt.u64.u32 	%rd12, %r18;
	add.s32 	%r19, %r8, 704;
	cvt.u64.u32 	%rd13, %r19;
	add.s32 	%r20, %r8, 768;
	cvt.u64.u32 	%rd14, %r20;
	cvt.s64.s32 	%rd15, %r1;
$L__BB188_4:
	cvta.to.global.u64 	%rd17, %rd22;
	setp.le.s64 	%p3, %rd27, %rd2;
	mul.lo.s64 	%rd18, %rd44, %rd23;
	mov.f32 	%f517, 0fFF800000;
	mov.f32 	%f518, %f517;
	mov.f32 	%f522, %f517;
	@%p3 bra 	$L__BB188_6;
	add.s64 	%rd34, %rd18, %rd2;
	shl.b64 	%rd35, %rd34, 1;
	add.s64 	%rd36, %rd17, %rd35;
	ld.global.u16 	%rs1, [%rd36];
	// begin inline asm
	{  cvt.f32.f16 %f518, %rs1;}

	// end inline asm
	ld.global.u16 	%rs2, [%rd36+2];
	// begin inline asm
	{  cvt.f32.f16 %f517, %rs2;}

	// end inline asm
	max.f32 	%f108, %f518, 0fFF800000;
	max.f32 	%f522, %f108, %f517;
$L__BB188_6:
	setp.le.s64 	%p4, %rd27, %rd3;
	add.s64 	%rd37, %rd18, %rd2;
	shl.b64 	%rd38, %rd37, 1;
	add.s64 	%rd19, %rd17, %rd38;
	mov.f32 	%f520, 0fFF800000;
	mov.f32 	%f521, %f520;
	@%p4 bra 	$L__BB188_8;
	ld.global.u16 	%rs3, [%rd19+128];
	// begin inline asm
	{  cvt.f32.f16 %f521, %rs3;}

	// end inline asm
	ld.global.u16 	%rs4, [%rd19+130];
	// begin inline asm
	{  cvt.f32.f16 %f520, %rs4;}

	// end inline asm
	max.f32 	%f112, %f522, %f521;
	max.f32 	%f522, %f112, %f520;
$L__BB188_8:
	setp.le.s64 	%p5, %rd27, %rd4;
	mov.f32 	%f523, 0fFF800000;
	mov.f32 	%f524, %f523;
	@%p5 bra 	$L__BB188_10;
	ld.global.u16 	%rs5, [%rd19+256];
	// begin inline asm
	{  cvt.f32.f16 %f524, %rs5;}

	// end inline asm
	ld.global.u16 	%rs6, [%rd19+258];
	// begin inline asm
	{  cvt.f32.f16 %f523, %rs6;}

	// end inline asm
	max.f32 	%f116, %f522, %f524;
	max.f32 	%f522, %f116, %f523;
$L__BB188_10:
	setp.le.s64 	%p6, %rd27, %rd5;
	mov.f32 	%f526, 0fFF800000;
	mov.f32 	%f527, %f526;
	@%p6 bra 	$L__BB188_12;
	ld.global.u16 	%rs7, [%rd19+384];
	// begin inline asm
	{  cvt.f32.f16 %f527, %rs7;}

	// end inline asm
	ld.global.u16 	%rs8, [%rd19+386];
	// begin inline asm
	{  cvt.f32.f16 %f526, %rs8;}

	// end inline asm
	max.f32 	%f120, %f522, %f527;
	max.f32 	%f522, %f120, %f526;
$L__BB188_12:
	setp.le.s64 	%p7, %rd27, %rd6;
	mov.f32 	%f529, 0fFF800000;
	mov.f32 	%f530, %f529;
	@%p7 bra 	$L__BB188_14;
	ld.global.u16 	%rs9, [%rd19+512];
	// begin inline asm
	{  cvt.f32.f16 %f530, %rs9;}

	// end inline asm
	ld.global.u16 	%rs10, [%rd19+514];
	// begin inline asm
	{  cvt.f32.f16 %f529, %rs10;}

	// end inline asm
	max.f32 	%f124, %f522, %f530;
	max.f32 	%f522, %f124, %f529;
$L__BB188_14:
	setp.le.s64 	%p8, %rd27, %rd7;
	mov.f32 	%f532, 0fFF800000;
	mov.f32 	%f533, %f532;
	@%p8 bra 	$L__BB188_16;
	ld.global.u16 	%rs11, [%rd19+640];
	// begin inline asm
	{  cvt.f32.f16 %f533, %rs11;}

	// end inline asm
	ld.global.u16 	%rs12, [%rd19+642];
	// begin inline asm
	{  cvt.f32.f16 %f532, %rs12;}

	// end inline asm
	max.f32 	%f128, %f522, %f533;
	max.f32 	%f522, %f128, %f532;
$L__BB188_16:
	setp.le.s64 	%p9, %rd27, %rd8;
	mov.f32 	%f535, 0fFF800000;
	mov.f32 	%f536, %f535;
	@%p9 bra 	$L__BB188_18;
	ld.global.u16 	%rs13, [%rd19+768];
	// begin inline asm
	{  cvt.f32.f16 %f536, %rs13;}

	// end inline asm
	ld.global.u16 	%rs14, [%rd19+770];
	// begin inline asm
	{  cvt.f32.f16 %f535, %rs14;}

	// end inline asm
	max.f32 	%f132, %f522, %f536;
	max.f32 	%f522, %f132, %f535;
$L__BB188_18:
	setp.le.s64 	%p10, %rd27, %rd9;
	mov.f32 	%f538, 0fFF800000;
	mov.f32 	%f539, %f538;
	@%p10 bra 	$L__BB188_20;
	ld.global.u16 	%rs15, [%rd19+896];
	// begin inline asm
	{  cvt.f32.f16 %f539, %rs15;}

	// end inline asm
	ld.global.u16 	%rs16, [%rd19+898];
	// begin inline asm
	{  cvt.f32.f16 %f538, %rs16;}

	// end inline asm
	max.f32 	%f136, %f522, %f539;
	max.f32 	%f522, %f136, %f538;
$L__BB188_20:
	setp.le.s64 	%p11, %rd27, %rd10;
	mov.f32 	%f541, 0fFF800000;
	mov.f32 	%f542, %f541;
	@%p11 bra 	$L__BB188_22;
	ld.global.u16 	%rs17, [%rd19+1024];
	// begin inline asm
	{  cvt.f32.f16 %f542, %rs17;}

	// end inline asm
	ld.global.u16 	%rs18, [%rd19+1026];
	// begin inline asm
	{  cvt.f32.f16 %f541, %rs18;}

	// end inline asm
	max.f32 	%f140, %f522, %f542;
	max.f32 	%f522, %f140, %f541;
$L__BB188_22:
	setp.le.s64 	%p12, %rd27, %rd11;
	mov.f32 	%f544, 0fFF800000;
	mov.f32 	%f545, %f544;
	@%p12 bra 	$L__BB188_24;
	ld.global.u16 	%rs19, [%rd19+1152];
	// begin inline asm
	{  cvt.f32.f16 %f545, %rs19;}

	// end inline asm
	ld.global.u16 	%rs20, [%rd19+1154];
	// begin inline asm
	{  cvt.f32.f16 %f544, %rs20;}

	// end inline asm
	max.f32 	%f144, %f522, %f545;
	max.f32 	%f522, %f144, %f544;
$L__BB188_24:
	setp.le.s64 	%p13, %rd27, %rd12;
	mov.f32 	%f547, 0fFF800000;
	mov.f32 	%f548, %f547;
	@%p13 bra 	$L__BB188_26;
	ld.global.u16 	%rs21, [%rd19+1280];
	// begin inline asm
	{  cvt.f32.f16 %f548, %rs21;}

	// end inline asm
	ld.global.u16 	%rs22, [%rd19+1282];
	// begin inline asm
	{  cvt.f32.f16 %f547, %rs22;}

	// end inline asm
	max.f32 	%f148, %f522, %f548;
	max.f32 	%f522, %f148, %f547;
$L__BB188_26:
	setp.le.s64 	%p14, %rd27, %rd13;
	mov.f32 	%f550, 0fFF800000;
	mov.f32 	%f551, %f550;
	@%p14 bra 	$L__BB188_28;
	ld.global.u16 	%rs23, [%rd19+1408];
	// begin inline asm
	{  cvt.f32.f16 %f551, %rs23;}

	// end inline asm
	ld.global.u16 	%rs24, [%rd19+1410];
	// begin inline asm
	{  cvt.f32.f16 %f550, %rs24;}

	// end inline asm
	max.f32 	%f152, %f522, %f551;
	max.f32 	%f522, %f152, %f550;
$L__BB188_28:
	setp.le.s64 	%p15, %rd27, %rd14;
	mov.f32 	%f553, 0fFF800000;
	mov.f32 	%f554, %f553;
	@%p15 bra 	$L__BB188_30;
	ld.global.u16 	%rs25, [%rd19+1536];
	// begin inline asm
	{  cvt.f32.f16 %f554, %rs25;}

	// end inline asm
	ld.global.u16 	%rs26, [%rd19+1538];
	// begin inline asm
	{  cvt.f32.f16 %f553, %rs26;}

	// end inline asm
	max.f32 	%f156, %f522, %f554;
	max.f32 	%f522, %f156, %f553;
$L__BB188_30:
	setp.le.s64 	%p16, %rd27, %rd2;
	mov.b32 	%r21, %f522;
	shfl.sync.bfly.b32	%r22|%p17, %r21, 16, 31, -1;
	mov.b32 	%f157, %r22;
	max.f32 	%f158, %f522, %f157;
	mov.b32 	%r23, %f158;
	shfl.sync.bfly.b32	%r24|%p18, %r23, 8, 31, -1;
	mov.b32 	%f159, %r24;
	max.f32 	%f160, %f158, %f159;
	mov.b32 	%r25, %f160;
	shfl.sync.bfly.b32	%r26|%p19, %r25, 4, 31, -1;
	mov.b32 	%f161, %r26;
	max.f32 	%f162, %f160, %f161;
	mov.b32 	%r27, %f162;
	shfl.sync.bfly.b32	%r28|%p20, %r27, 2, 31, -1;
	mov.b32 	%f163, %r28;
	max.f32 	%f164, %f162, %f163;
	mov.b32 	%r29, %f164;
	shfl.sync.bfly.b32	%r30|%p21, %r29, 1, 31, -1;
	mov.b32 	%f165, %r30;
	max.f32 	%f166, %f164, %f165;
	sub.f32 	%f167, %f518, %f166;
	fma.rn.f32 	%f168, %f167, 0f3BBB989D, 0f3F000000;
	cvt.sat.f32.f32 	%f169, %f168;
	mov.f32 	%f170, 0f4B400001;
	mov.f32 	%f171, 0f437C0000;
	fma.rm.f32 	%f172, %f169, %f171, %f170;
	add.f32 	%f173, %f172, 0fCB40007F;
	neg.f32 	%f174, %f173;
	fma.rn.f32 	%f175, %f167, 0f3FB8AA3B, %f174;
	fma.rn.f32 	%f176, %f167, 0f32A57060, %f175;
	mov.b32 	%r31, %f172;
	shl.b32 	%r32, %r31, 23;
	mov.b32 	%f177, %r32;
	ex2.approx.ftz.f32 	%f178, %f176;
	mul.f32 	%f179, %f178, %f177;
	add.f32 	%f180, %f179, 0f00000000;
	sub.f32 	%f181, %f517, %f166;
	fma.rn.f32 	%f182, %f181, 0f3BBB989D, 0f3F000000;
	cvt.sat.f32.f32 	%f183, %f182;
	fma.rm.f32 	%f184, %f183, %f171, %f170;
	add.f32 	%f185, %f184, 0fCB40007F;
	neg.f32 	%f186, %f185;
	fma.rn.f32 	%f187, %f181, 0f3FB8AA3B, %f186;
	fma.rn.f32 	%f188, %f181, 0f32A57060, %f187;
	mov.b32 	%r33, %f184;
	shl.b32 	%r34, %r33, 23;
	mov.b32 	%f189, %r34;
	ex2.approx.ftz.f32 	%f190, %f188;
	mul.f32 	%f191, %f190, %f189;
	add.f32 	%f192, %f180, %f191;
	sub.f32 	%f193, %f521, %f166;
	fma.rn.f32 	%f194, %f193, 0f3BBB989D, 0f3F000000;
	cvt.sat.f32.f32 	%f195, %f194;
	fma.rm.f32 	%f196, %f195, %f171, %f170;
	add.f32 	%f197, %f196, 0fCB40007F;
	neg.f32 	%f198, %f197;
	fma.rn.f32 	%f199, %f193, 0f3FB8AA3B, %f198;
	fma.rn.f32 	%f200, %f193, 0f32A57060, %f199;
	mov.b32 	%r35, %f196;
	shl.b32 	%r36, %r35, 23;
	mov.b32 	%f201, %r36;
	ex2.approx.ftz.f32 	%f202, %f200;
	mul.f32 	%f203, %f202, %f201;
	add.f32 	%f204, %f192, %f203;
	sub.f32 	%f205, %f520, %f166;
	fma.rn.f32 	%f206, %f205, 0f3BBB989D, 0f3F000000;
	cvt.sat.f32.f32 	%f207, %f206;
	fma.rm.f32 	%f208, %f207, %f171, %f170;
	add.f32 	%f209, %f208, 0fCB40007F;
	neg.f32 	%f210, %f209;
	fma.rn.f32 	%f211, %f205, 0f3FB8AA3B, %f210;
	fma.rn.f32 	%f212, %f205, 0f32A57060, %f211;
	mov.b32 	%r37, %f208;
	shl.b32 	%r38, %r37, 23;
	mov.b32 	%f213, %r38;
	ex2.approx.ftz.f32 	%f214, %f212;
	mul.f32 	%f215, %f214, %f213;
	add.f32 	%f216, %f204, %f215;
	sub.f32 	%f217, %f524, %f166;
	fma.rn.f32 	%f218, %f217, 0f3BBB989D, 0f3F000000;
	cvt.sat.f32.f32 	%f219, %f218;
	fma.rm.f32 	%f220, %f219, %f171, %f170;
	add.f32 	%f221, %f220, 0fCB40007F;
	neg.f32 	%f222, %f221;
	fma.rn.f32 	%f223, %f217, 0f3FB8AA3B, %f222;
	fma.rn.f32 	%f224, %f217, 0f32A57060, %f223;
	mov.b32 	%r39, %f220;
	shl.b32 	%r40, %r39, 23;
	mov.b32 	%f225, %r40;
	ex2.approx.ftz.f32 	%f226, %f224;
	mul.f32 	%f227, %f226, %f225;
	add.f32 	%f228, %f216, %f227;
	sub.f32 	%f229, %f523, %f166;
	fma.rn.f32 	%f230, %f229, 0f3BBB989D, 0f3F000000;
	cvt.sat.f32.f32 	%f231, %f230;
	fma.rm.f32 	%f232, %f231, %f171, %f170;
	add.f32 	%f233, %f232, 0fCB40007F;
	neg.f32 	%f234, %f233;
	fma.rn.f32 	%f235, %f229, 0f3FB8AA3B, %f234;
	fma.rn.f32 	%f236, %f229, 0f32A57060, %f235;
	mov.b32 	%r41, %f232;
	shl.b32 	%r42, %r41, 23;
	mov.b32 	%f237, %r42;
	ex2.approx.ftz.f32 	%f238, %f236;
	mul.f32 	%f239, %f238, %f237;
	add.f32 	%f240, %f228, %f239;
	sub.f32 	%f241, %f527, %f166;
	fma.rn.f32 	%f242, %f241, 0f3BBB989D, 0f3F000000;
	cvt.sat.f32.f32 	%f243, %f242;
	fma.rm.f32 	%f244, %f243, %f171, %f170;
	add.f32 	%f245, %f244, 0fCB40007F;
	neg.f32 	%f246, %f245;
	fma.rn.f32 	%f247, %f241, 0f3FB8AA3B, %f246;
	fma.rn.f32 	%f248, %f241, 0f32A57060, %f247;
	mov.b32 	%r43, %f244;
	shl.b32 	%r44, %r43, 23;
	mov.b32 	%f249, %r44;
	ex2.approx.ftz.f32 	%f250, %f248;
	mul.f32 	%f251, %f250, %f249;
	add.f32 	%f252, %f240, %f251;
	sub.f32 	%f253, %f526, %f166;
	fma.rn.f32 	%f254, %f253, 0f3BBB989D, 0f3F000000;
	cvt.sat.f32.f32 	%f255, %f254;
	fma.rm.f32 	%f256, %f255, %f171, %f170;
	add.f32 	%f257, %f256, 0fCB40007F;
	neg.f32 	%f258, %f257;
	fma.rn.f32 	%f259, %f253, 0f3FB8AA3B, %f258;
	fma.rn.f32 	%f260, %f253, 0f32A57060, %f259;
	mov.b32 	%r45, %f256;
	shl.b32 	%r46, %r45, 23;
	mov.b32 	%f261, %r46;
	ex2.approx.ftz.f32 	%f262, %f260;
	mul.f32 	%f263, %f262, %f261;
	add.f32 	%f264, %f252, %f263;
	sub.f32 	%f265, %f530, %f166;
	fma.rn.f32 	%f266, %f265, 0f3BBB989D, 0f3F000000;
	cvt.sat.f32.f32 	%f267, %f266;
	fma.rm.f32 	%f268, %f267, %f171, %f170;
	add.f32 	%f269, %f268, 0fCB40007F;
	neg.f32 	%f270, %f269;
	fma.rn.f32 	%f271, %f265, 0f3FB8AA3B, %f270;
	fma.rn.f32 	%f272, %f265, 0f32A57060, %f271;
	mov.b32 	%r47, %f268;
	shl.b32 	%r48, %r47, 23;
	mov.b32 	%f273, %r48;
	ex2.approx.ftz.f32 	%f274, %f272;
	mul.f32 	%f275, %f274, %f273;
	add.f32 	%f276, %f264, %f275;
	sub.f32 	%f277, %f529, %f166;
	fma.rn.f32 	%f278, %f277, 0f3BBB989D, 0f3F000000;
	cvt.sat.f32.f32 	%f279, %f278;
	fma.rm.f32 	%f280, %f279, %f171, %f170;
	add.f32 	%f281, %f280, 0fCB40007F;
	neg.f32 	%f282, %f281;
	fma.rn.f32 	%f283, %f277, 0f3FB8AA3B, %f282;
	fma.rn.f32 	%f284, %f277, 0f32A57060, %f283;
	mov.b32 	%r49, %f280;
	shl.b32 	%r50, %r49, 23;
	mov.b32 	%f285, %r50;
	ex2.approx.ftz.f32 	%f286, %f284;
	mul.f32 	%f287, %f286, %f285;
	add.f32 	%f288, %f276, %f287;
	sub.f32 	%f289, %f533, %f166;
	fma.rn.f32 	%f290, %f289, 0f3BBB989D, 0f3F000000;
	cvt.sat.f32.f32 	%f291, %f290;
	fma.rm.f32 	%f292, %f291, %f171, %f170;
	add.f32 	%f293, %f292, 0fCB40007F;
	neg.f32 	%f294, %f293;
	fma.rn.f32 	%f295, %f289, 0f3FB8AA3B, %f294;
	fma.rn.f32 	%f296, %f289, 0f32A57060, %f295;
	mov.b32 	%r51, %f292;
	shl.b32 	%r52, %r51, 23;
	mov.b32 	%f297, %r52;
	ex2.approx.ftz.f32 	%f298, %f296;
	mul.f32 	%f299, %f298, %f297;
	add.f32 	%f300, %f288, %f299;
	sub.f32 	%f301, %f532, %f166;
	fma.rn.f32 	%f302, %f301, 0f3BBB989D, 0f3F000000;
	cvt.sat.f32.f32 	%f303, %f302;
	fma.rm.f32 	%f304, %f303, %f171, %f170;
	add.f32 	%f305, %f304, 0fCB40007F;
	neg.f32 	%f306, %f305;
	fma.rn.f32 	%f307, %f301, 0f3FB8AA3B, %f306;
	fma.rn.f32 	%f308, %f301, 0f32A57060, %f307;
	mov.b32 	%r53, %f304;
	shl.b32 	%r54, %r53, 23;
	mov.b32 	%f309, %r54;
	ex2.approx.ftz.f32 	%f310, %f308;
	mul.f32 	%f311, %f310, %f309;
	add.f32 	%f312, %f300, %f311;
	sub.f32 	%f313, %f536, %f166;
	fma.rn.f32 	%f314, %f313, 0f3BBB989D, 0f3F000000;
	cvt.sat.f32.f32 	%f315, %f314;
	fma.rm.f32 	%f316, %f315, %f171, %f170;
	add.f32 	%f317, %f316, 0fCB40007F;
	neg.f32 	%f318, %f317;
	fma.rn.f32 	%f319, %f313, 0f3FB8AA3B, %f318;
	fma.rn.f32 	%f320, %f313, 0f32A57060, %f319;
	mov.b32 	%r55, %f316;
	shl.b32 	%r56, %r55, 23;
	mov.b32 	%f321, %r56;
	ex2.approx.ftz.f32 	%f322, %f320;
	mul.f32 	%f323, %f322, %f321;
	add.f32 	%f324, %f312, %f323;
	sub.f32 	%f325, %f535, %f166;
	fma.rn.f32 	%f326, %f325, 0f3BBB989D, 0f3F000000;
	cvt.sat.f32.f32 	%f327, %f326;
	fma.rm.f32 	%f328, %f327, %f171, %f170;
	add.f32 	%f329, %f328, 0fCB40007F;
	neg.f32 	%f330, %f329;
	fma.rn.f32 	%f331, %f325, 0f3FB8AA3B, %f330;
	fma.rn.f32 	%f332, %f325, 0f32A57060, %f331;
	mov.b32 	%r57, %f328;
	shl.b32 	%r58, %r57, 23;
	mov.b32 	%f333, %r58;
	ex2.approx.ftz.f32 	%f334, %f332;
	mul.f32 	%f335, %f334, %f333;
	add.f32 	%f336, %f324, %f335;
	sub.f32 	%f337, %f539, %f166;
	fma.rn.f32 	%f338, %f337, 0f3BBB989D, 0f3F000000;
	cvt.sat.f32.f32 	%f339, %f338;
	fma.rm.f32 	%f340, %f339, %f171, %f170;
	add.f32 	%f341, %f340, 0fCB40007F;
	neg.f32 	%f342, %f341;
	fma.rn.f32 	%f343, %f337, 0f3FB8AA3B, %f342;
	fma.rn.f32 	%f344, %f337, 0f32A57060, %f343;
	mov.b32 	%r59, %f340;
	shl.b32 	%r60, %r59, 23;
	mov.b32 	%f345, %r60;
	ex2.approx.ftz.f32 	%f346, %f344;
	mul.f32 	%f347, %f346, %f345;
	add.f32 	%f348, %f336, %f347;
	sub.f32 	%f349, %f538, %f166;
	fma.rn.f32 	%f350, %f349, 0f3BBB989D, 0f3F000000;
	cvt.sat.f32.f32 	%f351, %f350;
	fma.rm.f32 	%f352, %f351, %f171, %f170;
	add.f32 	%f353, %f352, 0fCB40007F;
	neg.f32 	%f354, %f353;
	fma.rn.f32 	%f355, %f349, 0f3FB8AA3B, %f354;
	fma.rn.f32 	%f356, %f349, 0f32A57060, %f355;
	mov.b32 	%r61, %f352;
	shl.b32 	%r62, %r61, 23;
	mov.b32 	%f357, %r62;
	ex2.approx.ftz.f32 	%f358, %f356;
	mul.f32 	%f359, %f358, %f357;
	add.f32 	%f360, %f348, %f359;
	sub.f32 	%f361, %f542, %f166;
	fma.rn.f32 	%f362, %f361, 0f3BBB989D, 0f3F000000;
	cvt.sat.f32.f32 	%f363, %f362;
	fma.rm.f32 	%f364, %f363, %f171, %f170;
	add.f32 	%f365, %f364, 0fCB40007F;
	neg.f32 	%f366, %f365;
	fma.rn.f32 	%f367, %f361, 0f3FB8AA3B, %f366;
	fma.rn.f32 	%f368, %f361, 0f32A57060, %f367;
	mov.b32 	%r63, %f364;
	shl.b32 	%r64, %r63, 23;
	mov.b32 	%f369, %r64;
	ex2.approx.ftz.f32 	%f370, %f368;
	mul.f32 	%f371, %f370, %f369;
	add.f32 	%f372, %f360, %f371;
	sub.f32 	%f373, %f541, %f166;
	fma.rn.f32 	%f374, %f373, 0f3BBB989D, 0f3F000000;
	cvt.sat.f32.f32 	%f375, %f374;
	fma.rm.f32 	%f376, %f375, %f171, %f170;
	add.f32 	%f377, %f376, 0fCB40007F;
	neg.f32 	%f378, %f377;
	fma.rn.f32 	%f379, %f373, 0f3FB8AA3B, %f378;
	fma.rn.f32 	%f380, %f373, 0f32A57060, %f379;
	mov.b32 	%r65, %f376;
	shl.b32 	%r66, %r65, 23;
	mov.b32 	%f381, %r66;
	ex2.approx.ftz.f32 	%f382, %f380;
	mul.f32 	%f383, %f382, %f381;
	add.f32 	%f384, %f372, %f383;
	sub.f32 	%f385, %f545, %f166;
	fma.rn.f32 	%f386, %f385, 0f3BBB989D, 0f3F000000;
	cvt.sat.f32.f32 	%f387, %f386;
	fma.rm.f32 	%f388, %f387, %f171, %f170;
	add.f32 	%f389, %f388, 0fCB40007F;
	neg.f32 	%f390, %f389;
	fma.rn.f32 	%f391, %f385, 0f3FB8AA3B, %f390;
	fma.rn.f32 	%f392, %f385, 0f32A57060, %f391;
	mov.b32 	%r67, %f388;
	shl.b32 	%r68, %r67, 23;
	mov.b32 	%f393, %r68;
	ex2.approx.ftz.f32 	%f394, %f392;
	mul.f32 	%f395, %f394, %f393;
	add.f32 	%f396, %f384, %f395;
	sub.f32 	%f397, %f544, %f166;
	fma.rn.f32 	%f398, %f397, 0f3BBB989D, 0f3F000000;
	cvt.sat.f32.f32 	%f399, %f398;
	fma.rm.f32 	%f400, %f399, %f171, %f170;
	add.f32 	%f401, %f400, 0fCB40007F;
	neg.f32 	%f402, %f401;
	fma.rn.f32 	%f403, %f397, 0f3FB8AA3B, %f402;
	fma.rn.f32 	%f404, %f397, 0f32A57060, %f403;
	mov.b32 	%r69, %f400;
	shl.b32 	%r70, %r69, 23;
	mov.b32 	%f405, %r70;
	ex2.approx.ftz.f32 	%f406, %f404;
	mul.f32 	%f407, %f406, %f405;
	add.f32 	%f408, %f396, %f407;
	sub.f32 	%f409, %f548, %f166;
	fma.rn.f32 	%f410, %f409, 0f3BBB989D, 0f3F000000;
	cvt.sat.f32.f32 	%f411, %f410;
	fma.rm.f32 	%f412, %f411, %f171, %f170;
	add.f32 	%f413, %f412, 0fCB40007F;
	neg.f32 	%f414, %f413;
	fma.rn.f32 	%f415, %f409, 0f3FB8AA3B, %f414;
	fma.rn.f32 	%f416, %f409, 0f32A57060, %f415;
	mov.b32 	%r71, %f412;
	shl.b32 	%r72, %r71, 23;
	mov.b32 	%f417, %r72;
	ex2.approx.ftz.f32 	%f418, %f416;
	mul.f32 	%f419, %f418, %f417;
	add.f32 	%f420, %f408, %f419;
	sub.f32 	%f421, %f547, %f166;
	fma.rn.f32 	%f422, %f421, 0f3BBB989D, 0f3F000000;
	cvt.sat.f32.f32 	%f423, %f422;
	fma.rm.f32 	%f424, %f423, %f171, %f170;
	add.f32 	%f425, %f424, 0fCB40007F;
	neg.f32 	%f426, %f425;
	fma.rn.f32 	%f427, %f421, 0f3FB8AA3B, %f426;
	fma.rn.f32 	%f428, %f421, 0f32A57060, %f427;
	mov.b32 	%r73, %f424;
	shl.b32 	%r74, %r73, 23;
	mov.b32 	%f429, %r74;
	ex2.approx.ftz.f32 	%f430, %f428;
	mul.f32 	%f431, %f430, %f429;
	add.f32 	%f432, %f420, %f431;
	sub.f32 	%f433, %f551, %f166;
	fma.rn.f32 	%f434, %f433, 0f3BBB989D, 0f3F000000;
	cvt.sat.f32.f32 	%f435, %f434;
	fma.rm.f32 	%f436, %f435, %f171, %f170;
	add.f32 	%f437, %f436, 0fCB40007F;
	neg.f32 	%f438, %f437;
	fma.rn.f32 	%f439, %f433, 0f3FB8AA3B, %f438;
	fma.rn.f32 	%f440, %f433, 0f32A57060, %f439;
	mov.b32 	%r75, %f436;
	shl.b32 	%r76, %r75, 23;
	mov.b32 	%f441, %r76;
	ex2.approx.ftz.f32 	%f442, %f440;
	mul.f32 	%f443, %f442, %f441;
	add.f32 	%f444, %f432, %f443;
	sub.f32 	%f445, %f550, %f166;
	fma.rn.f32 	%f446, %f445, 0f3BBB989D, 0f3F000000;
	cvt.sat.f32.f32 	%f447, %f446;
	fma.rm.f32 	%f448, %f447, %f171, %f170;
	add.f32 	%f449, %f448, 0fCB40007F;
	neg.f32 	%f450, %f449;
	fma.rn.f32 	%f451, %f445, 0f3FB8AA3B, %f450;
	fma.rn.f32 	%f452, %f445, 0f32A57060, %f451;
	mov.b32 	%r77, %f448;
	shl.b32 	%r78, %r77, 23;
	mov.b32 	%f453, %r78;
	ex2.approx.ftz.f32 	%f454, %f452;
	mul.f32 	%f455, %f454, %f453;
	add.f32 	%f456, %f444, %f455;
	sub.f32 	%f457, %f554, %f166;
	fma.rn.f32 	%f458, %f457, 0f3BBB989D, 0f3F000000;
	cvt.sat.f32.f32 	%f459, %f458;
	fma.rm.f32 	%f460, %f459, %f171, %f170;
	add.f32 	%f461, %f460, 0fCB40007F;
	neg.f32 	%f462, %f461;
	fma.rn.f32 	%f463, %f457, 0f3FB8AA3B, %f462;
	fma.rn.f32 	%f464, %f457, 0f32A57060, %f463;
	mov.b32 	%r79, %f460;
	shl.b32 	%r80, %r79, 23;
	mov.b32 	%f465, %r80;
	ex2.approx.ftz.f32 	%f466, %f464;
	mul.f32 	%f467, %f466, %f465;
	add.f32 	%f468, %f456, %f467;
	sub.f32 	%f469, %f553, %f166;
	fma.rn.f32 	%f470, %f469, 0f3BBB989D, 0f3F000000;
	cvt.sat.f32.f32 	%f471, %f470;
	fma.rm.f32 	%f472, %f471, %f171, %f170;
	add.f32 	%f473, %f472, 0fCB40007F;
	neg.f32 	%f474, %f473;
	fma.rn.f32 	%f475, %f469, 0f3FB8AA3B, %f474;
	fma.rn.f32 	%f476, %f469, 0f32A57060, %f475;
	mov.b32 	%r81, %f472;
	shl.b32 	%r82, %r81, 23;
	mov.b32 	%f477, %r82;
	ex2.approx.ftz.f32 	%f478, %f476;
	mul.f32 	%f479, %f478, %f477;
	add.f32 	%f480, %f468, %f479;
	mov.b32 	%r83, %f480;
	shfl.sync.bfly.b32	%r84|%p22, %r83, 16, 31, -1;
	mov.b32 	%f481, %r84;
	add.f32 	%f482, %f480, %f481;
	mov.b32 	%r85, %f482;
	shfl.sync.bfly.b32	%r86|%p23, %r85, 8, 31, -1;
	mov.b32 	%f483, %r86;
	add.f32 	%f484, %f482, %f483;
	mov.b32 	%r87, %f484;
	shfl.sync.bfly.b32	%r88|%p24, %r87, 4, 31, -1;
	mov.b32 	%f485, %r88;
	add.f32 	%f486, %f484, %f485;
	mov.b32 	%r89, %f486;
	shfl.sync.bfly.b32	%r90|%p25, %r89, 2, 31, -1;
	mov.b32 	%f487, %r90;
	add.f32 	%f488, %f486, %f487;
	mov.b32 	%r91, %f488;
	shfl.sync.bfly.b32	%r92|%p26, %r91, 1, 31, -1;
	mov.b32 	%f489, %r92;
	add.f32 	%f490, %f488, %f489;
	div.rn.f32 	%f79, %f179, %f490;
	div.rn.f32 	%f80, %f191, %f490;
	div.rn.f32 	%f81, %f203, %f490;
	div.rn.f32 	%f82, %f215, %f490;
	div.rn.f32 	%f83, %f227, %f490;
	div.rn.f32 	%f84, %f239, %f490;
	div.rn.f32 	%f85, %f251, %f490;
	div.rn.f32 	%f86, %f263, %f490;
	div.rn.f32 	%f87, %f275, %f490;
	div.rn.f32 	%f88, %f287, %f490;
	div.rn.f32 	%f89, %f299, %f490;
	div.rn.f32 	%f90, %f311, %f490;
	div.rn.f32 	%f91, %f323, %f490;
	div.rn.f32 	%f92, %f335, %f490;
	div.rn.f32 	%f93, %f347, %f490;
	div.rn.f32 	%f94, %f359, %f490;
	div.rn.f32 	%f95, %f371, %f490;
	div.rn.f32 	%f96, %f383, %f490;
	div.rn.f32 	%f97, %f395, %f490;
	div.rn.f32 	%f98, %f407, %f490;
	div.rn.f32 	%f99, %f419, %f490;
	div.rn.f32 	%f100, %f431, %f490;
	div.rn.f32 	%f101, %f443, %f490;
	div.rn.f32 	%f102, %f455, %f490;
	div.rn.f32 	%f103, %f467, %f490;
	div.rn.f32 	%f104, %f479, %f490;
	mad.lo.s64 	%rd39, %rd44, %rd25, %rd2;
	cvta.to.global.u64 	%rd40, %rd24;
	shl.b64 	%rd41, %rd39, 1;
	add.s64 	%rd20, %rd40, %rd41;
	@%p16 bra 	$L__BB188_32;
	// begin inline asm
	{  cvt.rn.f16.f32 %rs27, %f79;}

	// end inline asm
	st.global.u16 	[%rd20], %rs27;
	// begin inline asm
	{  cvt.rn.f16.f32 %rs28, %f80;}

	// end inline asm
	st.global.u16 	[%rd20+2], %rs28;
$L__BB188_32:
	setp.le.s64 	%p27, %rd27, %rd3;
	@%p27 bra 	$L__BB188_34;
	// begin inline asm
	{  cvt.rn.f16.f32 %rs29, %f81;}

	// end inline asm
	st.global.u16 	[%rd20+128], %rs29;
	// begin inline asm
	{  cvt.rn.f16.f32 %rs30, %f82;}

	// end inline asm
	st.global.u16 	[%rd20+130], %rs30;
$L__BB188_34:
	setp.le.s64 	%p28, %rd27, %rd4;
	@%p28 bra 	$L__BB188_36;
	// begin inline asm
	{  cvt.rn.f16.f32 %rs31, %f83;}

	// end inline asm
	st.global.u16 	[%rd20+256], %rs31;
	// begin inline asm
	{  cvt.rn.f16.f32 %rs32, %f84;}

	// end inline asm
	st.global.u16 	[%rd20+258], %rs32;
$L__BB188_36:
	setp.le.s64 	%p29, %rd27, %rd5;
	@%p29 bra 	$L__BB188_38;
	// begin inline asm
	{  cvt.rn.f16.f32 %rs33, %f85;}

	// end inline asm
	st.global.u16 	[%rd20+384], %rs33;
	// begin inline asm
	{  cvt.rn.f16.f32 %rs34, %f86;}

	// end inline asm
	st.global.u16 	[%rd20+386], %rs34;
$L__BB188_38:
	setp.le.s64 	%p30, %rd27, %rd6;
	@%p30 bra 	$L__BB188_40;
	// begin inline asm
	{  cvt.rn.f16.f32 %rs35, %f87;}

	// end inline asm
	st.global.u16 	[%rd20+512], %rs35;
	// begin inline asm
	{  cvt.rn.f16.f32 %rs36, %f88;}

	// end inline asm
	st.global.u16 	[%rd20+514], %rs36;
$L__BB188_40:
	setp.le.s64 	%p31, %rd27, %rd7;
	@%p31 bra 	$L__BB188_42;
	// begin inline asm
	{  cvt.rn.f16.f32 %rs37, %f89;}

	// end inline asm
	st.global.u16 	[%rd20+640], %rs37;
	// begin inline asm
	{  cvt.rn.f16.f32 %rs38, %f90;}

	// end inline asm
	st.global.u16 	[%rd20+642], %rs38;
$L__BB188_42:
	setp.le.s64 	%p32, %rd27, %rd8;
	@%p32 bra 	$L__BB188_44;
	// begin inline asm
	{  cvt.rn.f16.f32 %rs39, %f91;}

	// end inline asm
	st.global.u16 	[%rd20+768], %rs39;
	// begin inline asm
	{  cvt.rn.f16.f32 %rs40, %f92;}

	// end inline asm
	st.global.u16 	[%rd20+770], %rs40;
$L__BB188_44:
	setp.le.s64 	%p33, %rd27, %rd9;
	@%p33 bra 	$L__BB188_46;
	// begin inline asm
	{  cvt.rn.f16.f32 %rs41, %f93;}

	// end inline asm
	st.global.u16 	[%rd20+896], %rs41;
	// begin inline asm
	{  cvt.rn.f16.f32 %rs42, %f94;}

	// end inline asm
	st.global.u16 	[%rd20+898], %rs42;
$L__BB188_46:
	setp.le.s64 	%p34, %rd27, %rd10;
	@%p34 bra 	$L__BB188_48;
	// begin inline asm
	{  cvt.rn.f16.f32 %rs43, %f95;}

	// end inline asm
	st.global.u16 	[%rd20+1024], %rs43;
	// begin inline asm
	{  cvt.rn.f16.f32 %rs44, %f96;}

	// end inline asm
	st.global.u16 	[%rd20+1026], %rs44;
$L__BB188_48:
	setp.le.s64 	%p35, %rd27, %rd11;
	@%p35 bra 	$L__BB188_50;
	// begin inline asm
	{  cvt.rn.f16.f32 %rs45, %f97;}

	// end inline asm
	st.global.u16 	[%rd20+1152], %rs45;
	// begin inline asm
	{  cvt.rn.f16.f32 %rs46, %f98;}

	// end inline asm
	st.global.u16 	[%rd20+1154], %rs46;
$L__BB188_50:
	setp.le.s64 	%p36, %rd27, %rd12;
	@%p36 bra 	$L__BB188_52;
	// begin inline asm
	{  cvt.rn.f16.f32 %rs47, %f99;}

	// end inline asm
	st.global.u16 	[%rd20+1280], %rs47;
	// begin inline asm
	{  cvt.rn.f16.f32 %rs48, %f100;}

	// end inline asm
	st.global.u16 	[%rd20+1282], %rs48;
$L__BB188_52:
	setp.le.s64 	%p37, %rd27, %rd13;
	@%p37 bra 	$L__BB188_54;
	// begin inline asm
	{  cvt.rn.f16.f32 %rs49, %f101;}

	// end inline asm
	st.global.u16 	[%rd20+1408], %rs49;
	// begin inline asm
	{  cvt.rn.f16.f32 %rs50, %f102;}

	// end inline asm
	st.global.u16 	[%rd20+1410], %rs50;
$L__BB188_54:
	setp.le.s64 	%p38, %rd27, %rd14;
	@%p38 bra 	$L__BB188_56;
	// begin inline asm
	{  cvt.rn.f16.f32 %rs51, %f103;}

	// end inline asm
	st.global.u16 	[%rd20+1536], %rs51;
	// begin inline asm
	{  cvt.rn.f16.f32 %rs52, %f104;}

	// end inline asm
	st.global.u16 	[%rd20+1538], %rs52;
$L__BB188_56:
	ld.param.u64 	%rd43, [_ZN7oneflow4cuda7softmax15SoftmaxWarpImplI10SimpleLoadI6__halffE11SimpleStoreIS4_fEfLi2ELi26ELi32ELi1ELb1ELNS1_9AlgorithmE0EEEvT_T0_ll_param_2];
	add.s64 	%rd44, %rd44, %rd15;
	setp.lt.s64 	%p39, %rd44, %rd43;
	@%p39 bra 	$L__BB188_4;
$L__BB188_57:
	ret;

}
	// .globl	_ZN7oneflow4cuda7softmax15SoftmaxWarpImplI10SimpleLoadI6__halffE11SimpleStoreIS4_fEfLi2ELi28ELi32ELi1ELb0ELNS1_9AlgorithmE0EEEvT_T0_ll
.visible .entry _ZN7oneflow4cuda7softmax15SoftmaxWarpImplI10SimpleLoadI6__halffE11SimpleStoreIS4_fEfLi2ELi28ELi32ELi1ELb0ELNS1_9AlgorithmE0EEEvT_T0_ll(
	.param .align 8 .b8 _ZN7oneflow4cuda7softmax15SoftmaxWarpImplI10SimpleLoadI6__halffE11SimpleStoreIS4_fEfLi2ELi28ELi32ELi1ELb0ELNS1_9AlgorithmE0EEEvT_T0_ll_param_0[16],
	.param .align 8 .b8 _ZN7oneflow4cuda7softmax15SoftmaxWarpImplI10SimpleLoadI6__halffE11SimpleStoreIS4_fEfLi2ELi28ELi32ELi1ELb0ELNS1_9AlgorithmE0EEEvT_T0_ll_param_1[16],
	.param .u64 _ZN7oneflow4cuda7softmax15SoftmaxWarpImplI10SimpleLoadI6__halffE11SimpleStoreIS4_fEfLi2ELi28ELi32ELi1ELb0ELNS1_9AlgorithmE0EEEvT_T0_ll_param_2,
	.param .u64 _ZN7oneflow4cuda7softmax15SoftmaxWarpImplI10SimpleLoadI6__halffE11SimpleStoreIS4_fEfLi2ELi28ELi32ELi1ELb0ELNS1_9AlgorithmE0EEEvT_T0_ll_param_3
)
{
	.reg .pred 	%p<14>;
	.reg .b16 	%rs<57>;
	.reg .b32 	%r<85>;
	.reg .b32 	%f<443>;
	.reg .b64 	%rd<27>;

	ld.param.u64 	%rd8, [_ZN7oneflow4cuda7softmax15SoftmaxWarpImplI10SimpleLoadI6__halffE11SimpleStoreIS4_fEfLi2ELi28ELi32ELi1ELb0ELNS1_9AlgorithmE0EEEvT_T0_ll_param_1+8];
	ld.param.u64 	%rd7, [_ZN7oneflow4cuda7softmax15SoftmaxWarpImplI10SimpleLoadI6__halffE11SimpleStoreIS4_fEfLi2ELi28ELi32ELi1ELb0ELNS1_9AlgorithmE0EEEvT_T0_ll_param_1];
	ld.param.u64 	%rd6, [_ZN7oneflow4cuda7softmax15SoftmaxWarpImplI10SimpleLoadI6__halffE11SimpleStoreIS4_fEfLi2ELi28ELi32ELi1ELb0ELNS1_9AlgorithmE0EEEvT_T0_ll_param_0+8];
	ld.param.u64 	%rd5, [_ZN7oneflow4cuda7softmax15SoftmaxWarpImplI10SimpleLoadI6__halffE11SimpleStoreIS4_fEfLi2ELi28ELi32ELi1ELb0ELNS1_9AlgorithmE0EEEvT_T0_ll_param_0];
	ld.param.u64 	%rd9, [_ZN7oneflow4cuda7softmax15SoftmaxWarpImplI10SimpleLoadI6__halffE11SimpleStoreIS4_fEfLi2ELi28ELi32ELi1ELb0ELNS1_9AlgorithmE0EEEvT_T0_ll_param_2];
	ld.param.u64 	%rd10, [_ZN7oneflow4cuda7softmax15SoftmaxWarpImplI10SimpleLoadI6__halffE11SimpleStoreIS4_fEfLi2ELi28ELi32ELi1ELb0ELNS1_9AlgorithmE0EEEvT_T0_ll_param_3];
	setp.lt.s64 	%p1, %rd10, 897;
	@%p1 bra 	$L__BB189_2;
	mov.u64 	%rd11, $str;
	cvta.global.u64 	%rd12, %rd11;
	mov.u64 	%rd13, $str$1;
	cvta.global.u64 	%rd14, %rd13;
	mov.u64 	%rd15, __unnamed_189;
	cvta.global.u64 	%rd16, %rd15;
	{ // callseq 188, 0
	.param .b64 param0;
	st.param.b64 	[param0], %rd12;
	.param .b64 param1;
	st.param.b64 	[param1], %rd14;
	.param .b32 param2;
	st.param.b32 	[param2], 228;
	.param .b64 param3;
	st.param.b64 	[param3], %rd16;
	.param .b64 param4;
	st.param.b64 	[param4], 1;
	call.uni 
	__assertfail, 
	(
	param0, 
	param1, 
	param2, 
	param3, 
	param4
	);
	} // callseq 188
$L__BB189_2:
	mov.u32 	%r2, %ctaid.x;
	mov.u32 	%r3, %ntid.y;
	mov.u32 	%r4, %tid.y;
	mad.lo.s32 	%r5, %r2, %r3, %r4;
	mov.u32 	%r6, %nctaid.x;
	mul.lo.s32 	%r1, %r6, %r3;
	cvt.s64.s32 	%rd26, %r5;
	setp.le.s64 	%p2, %rd9, %rd26;
	@%p2 bra 	$L__BB189_5;
	cvt.s64.s32 	%rd2, %r1;
	mov.u32 	%r7, %tid.x;
	shl.b32 	%r8, %r7, 1;
	cvt.u64.u32 	%rd17, %r8;
$L__BB189_4:
	mad.lo.s64 	%rd18, %rd26, %rd6, %rd17;
	cvta.to.global.u64 	%rd19, %rd5;
	shl.b64 	%rd20, %rd18, 1;
	add.s64 	%rd21, %rd19, %rd20;
	ld.global.u16 	%rs1, [%rd21];
	// begin inline asm
	{  cvt.f32.f16 %f1, %rs1;}

	// end inline asm
	ld.global.u16 	%rs2, [%rd21+2];
	// begin inline asm
	{  cvt.f32.f16 %f2, %rs2;}

	// end inline asm
	max.f32 	%f57, %f1, 0fFF800000;
	max.f32 	%f58, %f57, %f2;
	ld.global.u16 	%rs3, [%rd21+128];
	// begin inline asm
	{  cvt.f32.f16 %f3, %rs3;}

	// end inline asm
	ld.global.u16 	%rs4, [%rd21+130];
	// begin inline asm
	{  cvt.f32.f16 %f4, %rs4;}

	// end inline asm
	max.f32 	%f59, %f58, %f3;
	max.f32 	%f60, %f59, %f4;
	ld.global.u16 	%rs5, [%rd21+256];
	// begin inline asm
	{  cvt.f32.f16 %f5, %rs5;}

	// end inline asm
	ld.global.u16 	%rs6, [%rd21+258];
	// begin inline asm
	{  cvt.f32.f16 %f6, %rs6;}

	// end inline asm
	max.f32 	%f61, %f60, %f5;
	max.f32 	%f62, %f61, %f6;
	ld.global.u16 	%rs7, [%rd21+384];
	// begin inline asm
	{  cvt.f32.f16 %f7, %rs7;}

	// end inline asm
	ld.global.u16 	%rs8, [%rd21+386];
	// begin inline asm
	{  cvt.f32.f16 %f8, %rs8;}

	// end inline asm
	max.f32 	%f63, %f62, %f7;
	max.f32 	%f64, %f63, %f8;
	ld.global.u16 	%rs9, [%rd21+512];
	// begin inline asm
	{  cvt.f32.f16 %f9, %rs9;}

	// end inline asm
	ld.global.u16 	%rs10, [%rd21+514];
	// begin inline asm
	{  cvt.f32.f16 %f10, %rs10;}

	// end inline asm
	max.f32 	%f65, %f64, %f9;
	max.f32 	%f66, %f65, %f10;
	ld.global.u16 	%rs11, [%rd21+640];
	// begin inline asm
	{  cvt.f32.f16 %f11, %rs11;}

	// end inline asm
	ld.global.u16 	%rs12, [%rd21+642];
	// begin inline asm
	{  cvt.f32.f16 %f12, %rs12;}

	// end inline asm
	max.f32 	%f67, %f66, %f11;
	max.f32 	%f68, %f67, %f12;
	ld.global.u16 	%rs13, [%rd21+768];
	// begin inline asm
	{  cvt.f32.f16 %f13, %rs13;}

	// end inline asm
	ld.global.u16 	%rs14, [%rd21+770];
	// begin inline asm
	{  cvt.f32.f16 %f14, %rs14;}

	// end inline asm
	max.f32 	%f69, %f68, %f13;
	max.f32 	%f70, %f69, %f14;
	ld.global.u16 	%rs15, [%rd21+896];
	// begin inline asm
	{  cvt.f32.f16 %f15, %rs15;}

	// end inline asm
	ld.global.u16 	%rs16, [%rd21+898];
	// begin inline asm
	{  cvt.f32.f16 %f16, %rs16;}

	// end inline asm
	max.f32 	%f71, %f70, %f15;
	max.f32 	%f72, %f71, %f16;
	ld.global.u16 	%rs17, [%rd21+1024];
	// begin inline asm
	{  cvt.f32.f16 %f17, %rs17;}

	// end inline asm
	ld.global.u16 	%rs18, [%rd21+1026];
	// begin inline asm
	{  cvt.f32.f16 %f18, %rs18;}

	// end inline asm
	max.f32 	%f73, %f72, %f17;
	max.f32 	%f74, %f73, %f18;
	ld.global.u16 	%rs19, [%rd21+1152];
	// begin inline asm
	{  cvt.f32.f16 %f19, %rs19;}

	// end inline asm
	ld.global.u16 	%rs20, [%rd21+1154];
	// begin inline asm
	{  cvt.f32.f16 %f20, %rs20;}

	// end inline asm
	max.f32 	%f75, %f74, %f19;
	max.f32 	%f76, %f75, %f20;
	ld.global.u16 	%rs21, [%rd21+1280];
	// begin inline asm
	{  cvt.f32.f16 %f21, %rs21;}

	// end inline asm
	ld.global.u16 	%rs22, [%rd21+1282];
	// begin inline asm
	{  cvt.f32.f16 %f22, %rs22;}

	// end inline asm
	max.f32 	%f77, %f76, %f21;
	max.f32 	%f78, %f77, %f22;
	ld.global.u16 	%rs23, [%rd21+1408];
	// begin inline asm
	{  cvt.f32.f16 %f23, %rs23;}

	// end inline asm
	ld.global.u16 	%rs24, [%rd21+1410];
	// begin inline asm
	{  cvt.f32.f16 %f24, %rs24;}

	// end inline asm
	max.f32 	%f79, %f78, %f23;
	max.f32 	%f80, %f79, %f24;
	ld.global.u16 	%rs25, [%rd21+1536];
	// begin inline asm
	{  cvt.f32.f16 %f25, %rs25;}

	// end inline asm
	ld.global.u16 	%rs26, [%rd21+1538];
	// begin inline asm
	{  cvt.f32.f16 %f26, %rs26;}

	// end inline asm
	max.f32 	%f81, %f80, %f25;
	max.f32 	%f82, %f81, %f26;
	ld.global.u16 	%rs27, [%rd21+1664];
	// begin inline asm
	{  cvt.f32.f16 %f27, %rs27;}

	// end inline asm
	ld.global.u16 	%rs28, [%rd21+1666];
	// begin inline asm
	{  cvt.f32.f16 %f28, %rs28;}

	// end inline asm
	max.f32 	%f83, %f82, %f27;
	max.f32 	%f84, %f83, %f28;
	mov.b32 	%r9, %f84;
	shfl.sync.bfly.b32	%r10|%p3, %r9, 16, 31, -1;
	mov.b32 	%f85, %r10;
	max.f32 	%f86, %f84, %f85;
	mov.b32 	%r11, %f86;
	shfl.sync.bfly.b32	%r12|%p4, %r11, 8, 31, -1;
	mov.b32 	%f87, %r12;
	max.f32 	%f88, %f86, %f87;
	mov.b32 	%r13, %f88;
	shfl.sync.bfly.b32	%r14|%p5, %r13, 4, 31, -1;
	mov.b32 	%f89, %r14;
	max.f32 	%f90, %f88, %f89;
	mov.b32 	%r15, %f90;
	shfl.sync.bfly.b32	%r16|%p6, %r15, 2, 31, -1;
	mov.b32 	%f91, %r16;
	max.f32 	%f92, %f90, %f91;
	mov.b32 	%r17, %f92;
	shfl.sync.bfly.b32	%r18|%p7, %r17, 1, 31, -1;
	mov.b32 	%f93, %r18;
	max.f32 	%f94, %f92, %f93;
	sub.f32 	%f95, %f1, %f94;
	fma.rn.f32 	%f96, %f95, 0f3BBB989D, 0f3F000000;
	cvt.sat.f32.f32 	%f97, %f96;
	mov.f32 	%f98, 0f4B400001;
	mov.f32 	%f99, 0f437C0000;
	fma.rm.f32 	%f100, %f97, %f99, %f98;
	add.f32 	%f101, %f100, 0fCB40007F;
	neg.f32 	%f102, %f101;
	fma.rn.f32 	%f103, %f95, 0f3FB8AA3B, %f102;
	fma.rn.f32 	%f104, %f95, 0f32A57060, %f103;
	mov.b32 	%r19, %f100;
	shl.b32 	%r20, %r19, 23;
	mov.b32 	%f105, %r20;
	ex2.approx.ftz.f32 	%f106, %f104;
	mul.f32 	%f107, %f106, %f105;
	add.f32 	%f108, %f107, 0f00000000;
	sub.f32 	%f109, %f2, %f94;
	fma.rn.f32 	%f110, %f109, 0f3BBB989D, 0f3F000000;
	cvt.sat.f32.f32 	%f111, %f110;
	fma.rm.f32 	%f112, %f111, %f99, %f98;
	add.f32 	%f113, %f112, 0fCB40007F;
	neg.f32 	%f114, %f113;
	fma.rn.f32 	%f115, %f109, 0f3FB8AA3B, %f114;
	fma.rn.f32 	%f116, %f109, 0f32A57060, %f115;
	mov.b32 	%r21, %f112;
	shl.b32 	%r22, %r21, 23;
	mov.b32 	%f117, %r22;
	ex2.approx.ftz.f32 	%f118, %f116;
	mul.f32 	%f119, %f118, %f117;
	add.f32 	%f120, %f108, %f119;
	sub.f32 	%f121, %f3, %f94;
	fma.rn.f32 	%f122, %f121, 0f3BBB989D, 0f3F000000;
	cvt.sat.f32.f32 	%f123, %f122;
	fma.rm.f32 	%f124, %f123, %f99, %f98;
	add.f32 	%f125, %f124, 0fCB40007F;
	neg.f32 	%f126, %f125;
	fma.rn.f32 	%f127, %f121, 0f3FB8AA3B, %f126;
	fma.rn.f32 	%f128, %f121, 0f32A57060, %f127;
	mov.b32 	%r23, %f124;
	shl.b32 	%r24, %r23, 23;
	mov.b32 	%f129, %r24;
	ex2.approx.ftz.f32 	%f130, %f128;
	mul.f32 	%f131, %f130, %f129;
	add.f32 	%f132, %f120, %f131;
	sub.f32 	%f133, %f4, %f94;
	fma.rn.f32 	%f134, %f133, 0f3BBB989D, 0f3F000000;
	cvt.sat.f32.f32 	%f135, %f134;
	fma.rm.f32 	%f136, %f135, %f99, %f98;
	add.f32 	%f137, %f136, 0fCB40007F;
	neg.f32 	%f138, %f137;
	fma.rn.f32 	%f139, %f133, 0f3FB8AA3B, %f138;
	fma.rn.f32 	%f140, %f133, 0f32A57060, %f139;
	mov.b32 	%r25, %f136;
	shl.b32 	%r26, %r25, 23;
	mov.b32 	%f141, %r26;
	ex2.approx.ftz.f32 	%f142, %f140;
	mul.f32 	%f143, %f142, %f141;
	add.f32 	%f144, %f132, %f143;
	sub.f32 	%f145, %f5, %f94;
	fma.rn.f32 	%f146, %f145, 0f3BBB989D, 0f3F000000;
	cvt.sat.f32.f32 	%f147, %f146;
	fma.rm.f32 	%f148, %f147, %f99, %f98;
	add.f32 	%f149, %f148, 0fCB40007F;
	neg.f32 	%f150, %f149;
	fma.rn.f32 	%f151, %f145, 0f3FB8AA3B, %f150;
	fma.rn.f32 	%f152, %f145, 0f32A57060, %f151;
	mov.b32 	%r27, %f148;
	shl.b32 	%r28, %r27, 23;
	mov.b32 	%f153, %r28;
	ex2.approx.ftz.f32 	%f154, %f152;
	mul.f32 	%f155, %f154, %f153;
	add.f32 	%f156, %f144, %f155;
	sub.f32 	%f157, %f6, %f94;
	fma.rn.f32 	%f158, %f157, 0f3BBB989D, 0f3F000000;
	cvt.sat.f32.f32 	%f159, %f158;
	fma.rm.f32 	%f160, %f159, %f99, %f98;
	add.f32 	%f161, %f160, 0fCB40007F;
	neg.f32 	%f162, %f161;
	fma.rn.f32 	%f163, %f157, 0f3FB8AA3B, %f162;
	fma.rn.f32 	%f164, %f157, 0f32A57060, %f163;
	mov.b32 	%r29, %f160;
	shl.b32 	%r30, %r29, 23;
	mov.b32 	%f165, %r30;
	ex2.approx.ftz.f32 	%f166, %f164;
	mul.f32 	%f167, %f166, %f165;
	add.f32 	%f168, %f156, %f167;
	sub.f32 	%f169, %f7, %f94;
	fma.rn.f32 	%f170, %f169, 0f3BBB989D, 0f3F000000;
	cvt.sat.f32.f32 	%f171, %f170;
	fma.rm.f32 	%f172, %f171, %f99, %f98;
	add.f32 	%f173, %f172, 0fCB40007F;
	neg.f32 	%f174, %f173;
	fma.rn.f32 	%f175, %f169, 0f3FB8AA3B, %f174;
	fma.rn.f32 	%f176, %f169, 0f32A57060, %f175;
	mov.b32 	%r31, %f172;
	shl.b32 	%r32, %r31, 23;
	mov.b32 	%f177, %r32;
	ex2.approx.ftz.f32 	%f178, %f176;
	mul.f32 	%f179, %f178, %f177;
	add.f32 	%f180, %f168, %f179;
	sub.f32 	%f181, %f8, %f94;
	fma.rn.f32 	%f182, %f181, 0f3BBB989D, 0f3F000000;
	cvt.sat.f32.f32 	%f183, %f182;
	fma.rm.f32 	%f184, %f183, %f99, %f98;
	add.f32 	%f185, %f184, 0fCB40007F;
	neg.f32 	%f186, %f185;
	fma.rn.f32 	%f187, %f181, 0f3FB8AA3B, %f186;
	fma.rn.f32 	%f188, %f181, 0f32A57060, %f187;
	mov.b32 	%r33, %f184;
	shl.b32 	%r34, %r33, 23;
	mov.b32 	%f189, %r34;
	ex2.approx.ftz.f32 	%f190, %f188;
	mul.f32 	%f191, %f190, %f189;
	add.f32 	%f192, %f180, %f191;
	sub.f32 	%f193, %f9, %f94;
	fma.rn.f32 	%f194, %f193, 0f3BBB989D, 0f3F000000;
	cvt.sat.f32.f32 	%f195, %f194;
	fma.rm.f32 	%f196, %f195, %f99, %f98;
	add.f32 	%f197, %f196, 0fCB40007F;
	neg.f32 	%f198, %f197;
	fma.rn.f32 	%f199, %f193, 0f3FB8AA3B, %f198;
	fma.rn.f32 	%f200, %f193, 0f32A57060, %f199;
	mov.b32 	%r35, %f196;
	shl.b32 	%r36, %r35, 23;
	mov.b32 	%f201, %r36;
	ex2.approx.ftz.f32 	%f202, %f200;
	mul.f32 	%f203, %f202, %f201;
	add.f32 	%f204, %f192, %f203;
	sub.f32 	%f205, %f10, %f94;
	fma.rn.f32 	%f206, %f205, 0f3BBB989D, 0f3F000000;
	cvt.sat.f32.f32 	%f207, %f206;
	fma.rm.f32 	%f208, %f207, %f99, %f98;
	add.f32 	%f209, %f208, 0fCB40007F;
	neg.f32 	%f210, %f209;
	fma.rn.f32 	%f211, %f205, 0f3FB8AA3B, %f210;
	fma.rn.f32 	%f212, %f205, 0f32A57060, %f211;
	mov.b32 	%r37, %f208;
	shl.b32 	%r38, %r37, 23;
	mov.b32 	%f213, %r38;
	ex2.approx.ftz.f32 	%f214, %f212;
	mul.f32 	%f215, %f214, %f213;
	add.f32 	%f216, %f204, %f215;
	sub.f32 	%f217, %f11, %f94;
	fma.rn.f32 	%f218, %f217, 0f3BBB989D, 0f3F000000;
	cvt.sat.f32.f32 	%f219, %f218;
	fma.rm.f32 	%f220, %f219, %f99, %f98;
	add.f32 	%f221, %f220, 0fCB40007F;
	neg.f32 	%f222, %f221;
	fma.rn.f32 	%f223, %f217, 0f3FB8AA3B, %f222;
	fma.rn.f32 	%f224, %f217, 0f32A57060, %f223;
	mov.b32 	%r39, %f220;
	shl.b32 	%r40, %r39, 23;
	mov.b32 	%f225, %r40;
	ex2.approx.ftz.f32 	%f226, %f224;
	mul.f32 	%f227, %f226, %f225;
	add.f32 	%f228, %f216, %f227;
	sub.f32 	%f229, %f12, %f94;
	fma.rn.f32 	%f230, %f229, 0f3BBB989D, 0f3F000000;
	cvt.sat.f32.f32 	%f231, %f230;
	fma.rm.f32 	%f232, %f231, %f99, %f98;
	add.f32 	%f233, %f232, 0fCB40007F;
	neg.f32 	%f234, %f233;
	fma.rn.f32 	%f235, %f229, 0f3FB8AA3B, %f234;
	fma.rn.f32 	%f236, %f229, 0f32A57060, %f235;
	mov.b32 	%r41, %f232;
	shl.b32 	%r42, %r41, 23;
	mov.b32 	%f237, %r42;
	ex2.approx.ftz.f32 	%f238, %f236;
	mul.f32 	%f239, %f238, %f237;
	add.f32 	%f240, %f228, %f239;
	sub.f32 	%f241, %f13, %f94;
	fma.rn.f32 	%f242, %f241, 0f3BBB989D, 0f3F000000;
	cvt.sat.f32.f32 	%f243, %f242;
	fma.rm.f32 	%f244, %f243, %f99, %f98;
	add.f32 	%f245, %f244, 0fCB40007F;
	neg.f32 	%f246, %f245;
	fma.rn.f32 	%f247, %f241, 0f3FB8AA3B, %f246;
	fma.rn.f32 	%f248, %f241, 0f32A57060, %f247;
	mov.b32 	%r43, %f244;
	shl.b32 	%r44, %r43, 23;
	mov.b32 	%f249, %r44;
	ex2.approx.ftz.f32 	%f250, %f248;
	mul.f32 	%f251, %f250, %f249;
	add.f32 	%f252, %f240, %f251;
	sub.f32 	%f253, %f14, %f94;
	fma.rn.f32 	%f254, %f253, 0f3BBB989D, 0f3F000000;
	cvt.sat.f32.f32 	%f255, %f254;
	fma.rm.f32 	%f256, %f255, %f99, %f98;
	add.f32 	%f257, %f256, 0fCB40007F;
	neg.f32 	%f258, %f257;
	fma.rn.f32 	%f259, %f253, 0f3FB8AA3B, %f258;
	fma.rn.f32 	%f260, %f253, 0f32A57060, %f259;
	mov.b32 	%r45, %f256;
	shl.b32 	%r46, %r45, 23;
	mov.b32 	%f261, %r46;
	ex2.approx.ftz.f32 	%f262, %f260;
	mul.f32 	%f263, %f262, %f261;
	add.f32 	%f264, %f252, %f263;
	sub.f32 	%f265, %f15, %f94;
	fma.rn.f32 	%f266, %f265, 0f3BBB989D, 0f3F000000;
	cvt.sat.f32.f32 	%f267, %f266;
	fma.rm.f32 	%f268, %f267, %f99, %f98;
	add.f32 	%f269, %f268, 0fCB40007F;
	neg.f32 	%f270, %f269;
	fma.rn.f32 	%f271, %f265, 0f3FB8AA3B, %f270;
	fma.rn.f32 	%f272, %f265, 0f32A57060, %f271;
	mov.b32 	%r47, %f268;
	shl.b32 	%r48, %r47, 23;
	mov.b32 	%f273, %r48;
	ex2.approx.ftz.f32 	%f274, %f272;
	mul.f32 	%f275, %f274, %f273;
	add.f32 	%f276, %f264, %f275;
	sub.f32 	%f277, %f16, %f94;
	fma.rn.f32 	%f278, %f277, 0f3BBB989D, 0f3F000000;
	cvt.sat.f32.f32 	%f279, %f278;
	fma.rm.f32 	%f280, %f279, %f99, %f98;
	add.f32 	%f281, %f280, 0fCB40007F;
	neg.f32 	%f282, %f281;
	fma.rn.f32 	%f283, %f277, 0f3FB8AA3B, %f282;
	fma.rn.f32 	%f284, %f277, 0f32A57060, %f283;
	mov.b32 	%r49, %f280;
	shl.b32 	%r50, %r49, 23;
	mov.b32 	%f285, %r50;
	ex2.approx.ftz.f32 	%f286, %f284;
	mul.f32 	%f287, %f286, %f285;
	add.f32 	%f288, %f276, %f287;
	sub.f32 	%f289, %f17, %f94;
	fma.rn.f32 	%f290, %f289, 0f3BBB989D, 0f3F000000;
	cvt.sat.f32.f32 	%f291, %f290;
	fma.rm.f32 	%f292, %f291, %f99, %f98;
	add.f32 	%f293, %f292, 0fCB40007F;
	neg.f32 	%f294, %f293;
	fma.rn.f32 	%f295, %f289, 0f3FB8AA3B, %f294;
	fma.rn.f32 	%f296, %f289, 0f32A57060, %f295;
	mov.b32 	%r51, %f292;
	shl.b32 	%r52, %r51, 23;
	mov.b32 	%f297, %r52;
	ex2.approx.ftz.f32 	%f298, %f296;
	mul.f32 	%f299, %f298, %f297;
	add.f32 	%f300, %f288, %f299;
	sub.f32 	%f301, %f18, %f94;
	fma.rn.f32 	%f302, %f301, 0f3BBB989D, 0f3F000000;
	cvt.sat.f32.f32 	%f303, %f302;
	fma.rm.f32 	%f304, %f303, %f99, %f98;
	add.f32 	%f305, %f304, 0fCB40007F;
	neg.f32 	%f306, %f305;
	fma.rn.f32 	%f307, %f301, 0f3FB8AA3B, %f306;
	fma.rn.f32 	%f308, %f301, 0f32A57060, %f307;
	mov.b32 	%r53, %f304;
	shl.b32 	%r54, %r53, 23;
	mov.b32 	%f309, %r54;
	ex2.approx.ftz.f32 	%f310, %f308;
	mul.f32 	%f311, %f310, %f309;
	add.f32 	%f312, %f300, %f311;
	sub.f32 	%f313, %f19, %f94;
	fma.rn.f32 	%f314, %f313, 0f3BBB989D, 0f3F000000;
	cvt.sat.f32.f32 	%f315, %f314;
	fma.rm.f32 	%f316, %f315, %f99, %f98;
	add.f32 	%f317, %f316, 0fCB40007F;
	neg.f32 	%f318, %f317;
	fma.rn.f32 	%f319, %f313, 0f3FB8AA3B, %f318;
	fma.rn.f32 	%f320, %f313, 0f32A57060, %f319;
	mov.b32 	%r55, %f316;
	shl.b32 	%r56, %r55, 23;
	mov.b32 	%f321, %r56;
	ex2.approx.ftz.f32 	%f322, %f320;
	mul.f32 	%f323, %f322, %f321;
	add.f32 	%f324, %f312, %f323;
	sub.f32 	%f325, %f20, %f94;
	fma.rn.f32 	%f326, %f325, 0f3BBB989D, 0f3F000000;
	cvt.sat.f32.f32 	%f327, %f326;
	fma.rm.f32 	%f328, %f327, %f99, %f98;
	add.f32 	%f329, %f328, 0fCB40007F;
	neg.f32 	%f330, %f329;
	fma.rn.f32 	%f331, %f325, 0f3FB8AA3B, %f330;
	fma.rn.f32 	%f332, %f325, 0f32A57060, %f331;
	mov.b32 	%r57, %f328;
	shl.b32 	%r58, %r57, 23;
	mov.b32 	%f333, %r58;
	ex2.approx.ftz.f32 	%f334, %f332;
	mul.f32 	%f335, %f334, %f333;
	add.f32 	%f336, %f324, %f335;
	sub.f32 	%f337, %f21, %f94;
	fma.rn.f32 	%f338, %f337, 0f3BBB989D, 0f3F000000;
	cvt.sat.f32.f32 	%f339, %f338;
	fma.rm.f32 	%f340, %f339, %f99, %f98;
	add.f32 	%f341, %f340, 0fCB40007F;
	neg.f32 	%f342, %f341;
	fma.rn.f32 	%f343, %f337, 0f3FB8AA3B, %f342;
	fma.rn.f32 	%f344, %f337, 0f32A57060, %f343;
	mov.b32 	%r59, %f340;
	shl.b32 	%r60, %r59, 23;
	mov.b32 	%f345, %r60;
	ex2.approx.ftz.f32 	%f346, %f344;
	mul.f32 	%f347, %f346, %f345;
	add.f32 	%f348, %f336, %f347;
	sub.f32 	%f349, %f22, %f94;
	fma.rn.f32 	%f350, %f349, 0f3BBB989D, 0f3F000000;
	cvt.sat.f32.f32 	%f351, %f350;
	fma.rm.f32 	%f352, %f351, %f99, %f98;
	add.f32 	%f353, %f352, 0fCB40007F;
	neg.f32 	%f354, %f353;
	fma.rn.f32 	%f355, %f349, 0f3FB8AA3B, %f354;
	fma.rn.f32 	%f356, %f349, 0f32A57060, %f355;
	mov.b32 	%r61, %f352;
	shl.b32 	%r62, %r61, 23;
	mov.b32 	%f357, %r62;
	ex2.approx.ftz.f32 	%f358, %f356;
	mul.f32 	%f359, %f358, %f357;
	add.f32 	%f360, %f348, %f359;
	sub.f32 	%f361, %f23, %f94;
	fma.rn.f32 	%f362, %f361, 0f3BBB989D, 0f3F000000;
	cvt.sat.f32.f32 	%f363, %f362;
	fma.rm.f32 	%f364, %f363, %f99, %f98;
	add.f32 	%f365, %f364, 0fCB40007F;
	neg.f32 	%f366, %f365;
	fma.rn.f32 	%f367, %f361, 0f3FB8AA3B, %f366;
	fma.rn.f32 	%f368, %f361, 0f32A57060, %f367;
	mov.b32 	%r63, %f364;
	shl.b32 	%r64, %r63, 23;
	mov.b32 	%f369, %r64;
	ex2.approx.ftz.f32 	%f370, %f368;
	mul.f32 	%f371, %f370, %f369;
	add.f32 	%f372, %f360, %f371;
	sub.f32 	%f373, %f24, %f94;
	fma.rn.f32 	%f374, %f373, 0f3BBB989D, 0f3F000000;
	cvt.sat.f32.f32 	%f375, %f374;
	fma.rm.f32 	%f376, %f375, %f99, %f98;
	add.f32 	%f377, %f376, 0fCB40007F;
	neg.f32 	%f378, %f377;
	fma.rn.f32 	%f379, %f373, 0f3FB8AA3B, %f378;
	fma.rn.f32 	%f380, %f373, 0f32A57060, %f379;
	mov.b32 	%r65, %f376;
	shl.b32 	%r66, %r65, 23;
	mov.b32 	%f381, %r66;
	ex2.approx.ftz.f32 	%f382, %f380;
	mul.f32 	%f383, %f382, %f381;
	add.f32 	%f384, %f372, %f383;
	sub.f32 	%f385, %f25, %f94;
	fma.rn.f32 	%f386, %f385, 0f3BBB989D, 0f3F000000;
	cvt.sat.f32.f32 	%f387, %f386;
	fma.rm.f32 	%f388, %f387, %f99, %f98;
	add.f32 	%f389, %f388, 0fCB40007F;
	neg.f32 	%f390, %f389;
	fma.rn.f32 	%f391, %f385, 0f3FB8AA3B, %f390;
	fma.rn.f32 	%f392, %f385, 0f32A57060, %f391;
	mov.b32 	%r67, %f388;
	shl.b32 	%r68, %r67, 23;
	mov.b32 	%f393, %r68;
	ex2.approx.ftz.f32 	%f394, %f392;
	mul.f32 	%f395, %f394, %f393;
	add.f32 	%f396, %f384, %f395;
	sub.f32 	%f397, %f26, %f94;
	fma.rn.f32 	%f398, %f397, 0f3BBB989D, 0f3F000000;
	cvt.sat.f32.f32 	%f399, %f398;
	fma.rm.f32 	%f400, %f399, %f99, %f98;
	add.f32 	%f401, %f400, 0fCB40007F;
	neg.f32 	%f402, %f401;
	fma.rn.f32 	%f403, %f397, 0f3FB8AA3B, %f402;
	fma.rn.f32 	%f404, %f397, 0f32A57060, %f403;
	mov.b32 	%r69, %f400;
	shl.b32 	%r70, %r69, 23;
	mov.b32 	%f405, %r70;
	ex2.approx.ftz.f32 	%f406, %f404;
	mul.f32 	%f407, %f406, %f405;
	add.f32 	%f408, %f396, %f407;
	sub.f32 	%f409, %f27, %f94;
	fma.rn.f32 	%f410, %f409, 0f3BBB989D, 0f3F000000;
	cvt.sat.f32.f32 	%f411, %f410;
	fma.rm.f32 	%f412, %f411, %f99, %f98;
	add.f32 	%f413, %f412, 0fCB40007F;
	neg.f32 	%f414, %f413;
	fma.rn.f32 	%f415, %f409, 0f3FB8AA3B, %f414;
	fma.rn.f32 	%f416, %f409, 0f32A57060, %f415;
	mov.b32 	%r71, %f412;
	shl.b32 	%r72, %r71, 23;
	mov.b32 	%f417, %r72;
	ex2.approx.ftz.f32 	%f418, %f416;
	mul.f32 	%f419, %f418, %f417;
	add.f32 	%f420, %f408, %f419;
	sub.f32 	%f421, %f28, %f94;
	fma.rn.f32 	%f422, %f421, 0f3BBB989D, 0f3F000000;
	cvt.sat.f32.f32 	%f423, %f422;
	fma.rm.f32 	%f424, %f423, %f99, %f98;
	add.f32 	%f425, %f424, 0fCB40007F;
	neg.f32 	%f426, %f425;
	fma.rn.f32 	%f427, %f421, 0f3FB8AA3B, %f426;
	fma.rn.f32 	%f428, %f421, 0f32A57060, %f427;
	mov.b32 	%r73, %f424;
	shl.b32 	%r74, %r73, 23;
	mov.b32 	%f429, %r74;
	ex2.approx.ftz.f32 	%f430, %f428;
	mul.f32 	%f431, %f430, %f429;
	add.f32 	%f432, %f420, %f431;
	mov.b32 	%r75, %f432;
	shfl.sync.bfly.b32	%r76|%p8, %r75, 16, 31, -1;
	mov.b32 	%f433, %r76;
	add.f32 	%f434, %f432, %f433;
	mov.b32 	%r77, %f434;
	shfl.sync.bfly.b32	%r78|%p9, %r77, 8, 31, -1;
	mov.b32 	%f435, %r78;
	add.f32 	%f436, %f434, %f435;
	mov.b32 	%r79, %f436;
	shfl.sync.bfly.b32	%r80|%p10, %r79, 4, 31, -1;
	mov.b32 	%f437, %r80;
	add.f32 	%f438, %f436, %f437;
	mov.b32 	%r81, %f438;
	shfl.sync.bfly.b32	%r82|%p11, %r81, 2, 31, -1;
	mov.b32 	%f439, %r82;
	add.f32 	%f440, %f438, %f439;
	mov.b32 	%r83, %f440;
	shfl.sync.bfly.b32	%r84|%p12, %r83, 1, 31, -1;
	mov.b32 	%f441, %r84;
	add.f32 	%f442, %f440, %f441;
	div.rn.f32 	%f29, %f107, %f442;
	div.rn.f32 	%f30, %f119, %f442;
	div.rn.f32 	%f31, %f131, %f442;
	div.rn.f32 	%f32, %f143, %f442;
	div.rn.f32 	%f33, %f155, %f442;
	div.rn.f32 	%f34, %f167, %f442;
	div.rn.f32 	%f35, %f179, %f442;
	div.rn.f32 	%f36, %f191, %f442;
	div.rn.f32 	%f37, %f203, %f442;
	div.rn.f32 	%f38, %f215, %f442;
	div.rn.f32 	%f39, %f227, %f442;
	div.rn.f32 	%f40, %f239, %f442;
	div.rn.f32 	%f41, %f251, %f442;
	div.rn.f32 	%f42, %f263, %f442;
	div.rn.f32 	%f43, %f275, %f442;
	div.rn.f32 	%f44, %f287, %f442;
	div.rn.f32 	%f45, %f299, %f442;
	div.rn.f32 	%f46, %f311, %f442;
	div.rn.f32 	%f47, %f323, %f442;
	div.rn.f32 	%f48, %f335, %f442;
	div.rn.f32 	%f49, %f347, %f442;
	div.rn.f32 	%f50, %f359, %f442;
	div.rn.f32 	%f51, %f371, %f442;
	div.rn.f32 	%f52, %f383, %f442;
	div.rn.f32 	%f53, %f395, %f442;
	div.rn.f32 	%f54, %f407, %f442;
	div.rn.f32 	%f55, %f419, %f442;
	div.rn.f32 	%f56, %f431, %f442;
	mad.lo.s64 	%rd22, %rd26, %rd8, %rd17;
	// begin inline asm
	{  cvt.rn.f16.f32 %rs29, %f29;}

	// end inline asm
	cvta.to.global.u64 	%rd23, %rd7;
	shl.b64 	%rd24, %rd22, 1;
	add.s64 	%rd25, %rd23, %rd24;
	st.global.u16 	[%rd25], %rs29;
	// begin inline asm
	{  cvt.rn.f16.f32 %rs30, %f30;}

	// end inline asm
	st.global.u16 	[%rd25+2], %rs30;
	// begin inline asm
	{  cvt.rn.f16.f32 %rs31, %f31;}

	// end inline asm
	st.global.u16 	[%rd25+128], %rs31;
	// begin inline asm
	{  cvt.rn.f16.f32 %rs32, %f32;}

	// end inline asm
	st.global.u16 	[%rd25+130], %rs32;
	// begin inline asm
	{  cvt.rn.f16.f32 %rs33, %f33;}

	// end inline asm
	st.global.u16 	[%rd25+256], %rs33;
	// begin inline asm
	{  cvt.rn.f16.f32 %rs34, %f34;}

	// end inline asm
	st.global.u16 	[%rd25+258], %rs34;
	// begin inline asm
	{  cvt.rn.f16.f32 %rs35, %f35;}

	// end inline asm
	st.global.u16 	[%rd25+384], %rs35;
	// begin inline asm
	{  cvt.rn.f16.f32 %rs36, %f36;}

	// end inline asm
	st.global.u16 	[%rd25+386], %rs36;
	// begin inline asm
	{  cvt.rn.f16.f32 %rs37, %f37;}

	// end inline asm
	st.global.u16 	[%rd25+512], %rs37;
	// begin inline asm
	{  cvt.rn.f16.f32 %rs38, %f38;}

	// end inline asm
	st.global.u16 	[%rd25+514], %rs38;
	// begin inline asm
	{  cvt.rn.f16.f32 %rs39, %f39;}

	// end inline asm
	st.global.u16 	[%rd25+640], %rs39;
	// begin inline asm
	{  cvt.rn.f16.f32 %rs40, %f40;}

	// end inline asm
	st.global.u16 	[%rd25+642], %rs40;
	// begin inline asm
	{  cvt.rn.f16.f32 %rs41, %f41;}

	// end inline asm
	st.global.u16 	[%rd25+768], %rs41;
	// begin inline asm
	{  cvt.rn.f16.f32 %rs42, %f42;}

	// end inline asm
	st.global.u16 	[%rd25+770], %rs42;
	// begin inline asm
	{  cvt.rn.f16.f32 %rs43, %f43;}

	// end inline asm
	st.global.u16 	[%rd25+896], %rs43;
	// begin inline asm
	{  cvt.rn.f16.f32 %rs44, %f44;}

	// end inline asm
	st.global.u16 	[%rd25+898], %rs44;
	// begin inline asm
	{  cvt.rn.f16.f32 %rs45, %f45;}

	// end inline asm
	st.global.u16 	[%rd25+1024], %rs45;
	// begin inline asm
	{  cvt.rn.f16.f32 %rs46, %f46;}

	// end inline asm
	st.global.u16 	[%rd25+1026], %rs46;
	// begin inline asm
	{  cvt.rn.f16.f32 %rs47, %f47;}

	// end inline asm
	st.global.u16 	[%rd25+1152], %rs47;
	// begin inline asm
	{  cvt.rn.f16.f32 %rs48, %f48;}

	// end inline asm
	st.global.u16 	[%rd25+1154], %rs48;
	// begin inline asm
	{  cvt.rn.f16.f32 %rs49, %f49;}

	// end inline asm
	st.global.u16 	[%rd25+1280], %rs49;
	// begin inline asm
	{  cvt.rn.f16.f32 %rs50, %f50;}

	// end inline asm
	st.global.u16 	[%rd25+1282], %rs50;
	// begin inline asm
	{  cvt.rn.f16.f32 %rs51, %f51;}

	// end inline asm
	st.global.u16 	[%rd25+1408], %rs51;
	// begin inline asm
	{  cvt.rn.f16.f32 %rs52, %f52;}

	// end inline asm
	st.global.u16 	[%rd25+1410], %rs52;
	// begin inline asm
	{  cvt.rn.f16.f32 %rs53, %f53;}

	// end inline asm
	st.global.u16 	[%rd25+1536], %rs53;
	// begin inline asm
	{  cvt.rn.f16.f32 %rs54, %f54;}

	// end inline asm
	st.global.u16 	[%rd25+1538], %rs54;
	// begin inline asm
	{  cvt.rn.f16.f32 %rs55, %f55;}

	// end inline asm
	st.global.u16 	[%rd25+1664], %rs55;
	// begin inline asm
	{  cvt.rn.f16.f32 %rs56, %f56;}

	// end inline asm
	st.global.u16 	[%rd25+1666], %rs56;
	add.s64 	%rd26, %rd26, %rd2;
	setp.lt.s64 	%p13, %rd26, %rd9;
	@%p13 bra 	$L__BB189_4;
$L__BB189_5:
	ret;

}
	// .globl	_ZN7oneflow4cuda7softmax15SoftmaxWarpImplI10SimpleLoadI6__halffE11SimpleStoreIS4_fEfLi2ELi28ELi32ELi1ELb1ELNS1_9AlgorithmE0EEEvT_T0_ll
.visible .entry _ZN7oneflow4cuda7softmax15SoftmaxWarpImplI10SimpleLoadI6__halffE11SimpleStoreIS4_fEfLi2ELi28ELi32ELi1ELb1ELNS1_9AlgorithmE0EEEvT_T0_ll(
	.param .align 8 .b8 _ZN7oneflow4cuda7softmax15SoftmaxWarpImplI10SimpleLoadI6__halffE11SimpleStoreIS4_fEfLi2ELi28ELi32ELi1ELb1ELNS1_9AlgorithmE0EEEvT_T0_ll_param_0[16],
	.param .align 8 .b8 _ZN7oneflow4cuda7softmax15SoftmaxWarpImplI10SimpleLoadI6__halffE11SimpleStoreIS4_fEfLi2ELi28ELi32ELi1ELb1ELNS1_9AlgorithmE0EEEvT_T0_ll_param_1[16],
	.param .u64 _ZN7oneflow4cuda7softmax15SoftmaxWarpImplI10SimpleLoadI6__halffE11SimpleStoreIS4_fEfLi2ELi28ELi32ELi1ELb1ELNS1_9AlgorithmE0EEEvT_T0_ll_param_2,
	.param .u64 _ZN7oneflow4cuda7softmax15SoftmaxWarpImplI10SimpleLoadI6__halffE11SimpleStoreIS4_fEfLi2ELi28ELi32ELi1ELb1ELNS1_9AlgorithmE0EEEvT_T0_ll_param_3
)
{
	.reg .pred 	%p<42>;
	.reg .b16 	%rs<57>;
	.reg .b32 	%r<104>;
	.reg .b32 	%f<597>;
	.reg .b64 	%rd<47>;

	ld.param.u64 	%rd24, [_ZN7oneflow4cuda7softmax15SoftmaxWarpImplI10SimpleLoadI6__halffE11SimpleStoreIS4_fEfLi2ELi28ELi32ELi1ELb1ELNS1_9AlgorithmE0EEEvT_T0_ll_param_1+8];
	ld.param.u64 	%rd23, [_ZN7oneflow4cuda7softmax15SoftmaxWarpImplI10SimpleLoadI6__halffE11SimpleStoreIS4_fEfLi2ELi28ELi32ELi1ELb1ELNS1_9AlgorithmE0EEEvT_T0_ll_param_1];
	ld.param.u64 	%rd22, [_ZN7oneflow4cuda7softmax15SoftmaxWarpImplI10SimpleLoadI6__halffE11SimpleStoreIS4_fEfLi2ELi28ELi32ELi1ELb1ELNS1_9AlgorithmE0EEEvT_T0_ll_param_0+8];
	ld.param.u64 	%rd21, [_ZN7oneflow4cuda7softmax15SoftmaxWarpImplI10SimpleLoadI6__halffE11SimpleStoreIS4_fEfLi2ELi28ELi32ELi1ELb1ELNS1_9AlgorithmE0EEEvT_T0_ll_param_0];
	ld.param.u64 	%rd26, [_ZN7oneflow4cuda7softmax15SoftmaxWarpImplI10SimpleLoadI6__halffE11SimpleStoreIS4_fEfLi2ELi28ELi32ELi1ELb1ELNS1_9AlgorithmE0EEEvT_T0_ll_param_3];
	setp.lt.s64 	%p1, %rd26, 897;
	@%p1 bra 	$L__BB190_2;
	mov.u64 	%rd27, $str;
	cvta.global.u64 	%rd28, %rd27;
	mov.u64 	%rd29, $str$1;
	cvta.global.u64 	%rd30, %rd29;
	mov.u64 	%rd31, __unnamed_190;
	cvta.global.u64 	%rd32, %rd31;
	{ // callseq 189, 0
	.param .b64 param0;
	st.param.b64 	[param0], %rd28;
	.param .b64 param1;
	st.param.b64 	[param1], %rd30;
	.param .b32 param2;
	st.param.b32 	[param2], 228;
	.param .b64 param3;
	st.param.b64 	[param3], %rd32;
	.param .b64 param4;
	st.param.b64 	[param4], 1;
	call.uni 
	__assertfail, 
	(
	param0, 
	param1, 
	param2, 
	param3, 
	param4
	);
	} // callseq 189
$L__BB190_2:
	ld.param.u64 	%rd44, [_ZN7oneflow4cuda7softmax15SoftmaxWarpImplI10SimpleLoadI6__halffE11SimpleStoreIS4_fEfLi2ELi28ELi32ELi1ELb1ELNS1_9AlgorithmE0EEEvT_T0_ll_param_2];
	mov.u32 	%r1, %ctaid.x;
	mov.u32 	%r2, %ntid.y;
	mov.u32 	%r3, %tid.y;
	mad.lo.s32 	%r4, %r1, %r2, %r3;
	cvt.s64.s32 	%rd46, %r4;
	setp.le.s64 	%p2, %rd44, %rd46;
	@%p2 bra 	$L__BB190_61;
	mov.u32 	%r5, %tid.x;
	shl.b32 	%r6, %r5, 1;
	cvt.u64.u32 	%rd2, %r6;
	add.s32 	%r7, %r6, 128;
	cvt.u64.u32 	%rd3, %r7;
	add.s32 	%r8, %r6, 192;
	cvt.u64.u32 	%rd4, %r8;
	add.s32 	%r9, %r6, 256;
	cvt.u64.u32 	%rd5, %r9;
	add.s32 	%r10, %r6, 320;
	cvt.u64.u32 	%rd6, %r10;
	add.s32 	%r11, %r6, 384;
	cvt.u64.u32 	%rd7, %r11;
	add.s32 	%r12, %r6, 448;
	cvt.u64.u32 	%rd8, %r12;
	add.s32 	%r13, %r6, 512;
	cvt.u64.u32 	%rd9, %r13;
	add.s32 	%r14, %r6, 576;
	cvt.u64.u32 	%rd10, %r14;
	add.s32 	%r15, %r6, 640;
	cvt.u64.u32 	%rd11, %r15;
	add.s32 	%r16, %r6, 704;
	cvt.u64.u32 	%rd12, %r16;
	add.s32 	%r17, %r6, 768;
	cvt.u64.u32 	%rd13, %r17;
	add.s32 	%r18, %r6, 832;
	cvt.u64.u32 	%rd14, %r18;
	add.s32 	%r21, %r6, 64;
	mov.u32 	%r101, %nctaid.x;
	mul.lo.s32 	%r103, %r101, %r2;
$L__BB190_4:
	cvta.to.global.u64 	%rd16, %rd21;
	setp.le.s64 	%p3, %rd26, %rd2;
	mul.lo.s64 	%rd17, %rd46, %rd22;
	mov.f32 	%f555, 0fFF800000;
	mov.f32 	%f556, %f555;
	mov.f32 	%f560, %f555;
	@%p3 bra 	$L__BB190_6;
	add.s64 	%rd33, %rd17, %rd2;
	shl.b64 	%rd34, %rd33, 1;
	add.s64 	%rd35, %rd16, %rd34;
	ld.global.u16 	%rs1, [%rd35];
	// begin inline asm
	{  cvt.f32.f16 %f556, %rs1;}

	// end inline asm
	ld.global.u16 	%rs2, [%rd35+2];
	// begin inline asm
	{  cvt.f32.f16 %f555, %rs2;}

	// end inline asm
	max.f32 	%f116, %f556, 0fFF800000;
	max.f32 	%f560, %f116, %f555;
$L__BB190_6:
	cvt.u64.u32 	%rd36, %r21;
	setp.le.s64 	%p4, %rd26, %rd36;
	add.s64 	%rd37, %rd17, %rd2;
	shl.b64 	%rd38, %rd37, 1;
	add.s64 	%rd18, %rd16, %rd38;
	mov.f32 	%f558, 0fFF800000;
	mov.f32 	%f559, %f558;
	@%p4 bra 	$L__BB190_8;
	ld.global.u16 	%rs3, [%rd18+128];
	// begin inline asm
	{  cvt.f32.f16 %f559, %rs3;}

	// end inline asm
	ld.global.u16 	%rs4, [%rd18+130];
	// begin inline asm
	{  cvt.f32.f16 %f558, %rs4;}

	// end inline asm
	max.f32 	%f120, %f560, %f559;
	max.f32 	%f560, %f120, %f558;
$L__BB190_8:
	setp.le.s64 	%p5, %rd26, %rd3;
	mov.f32 	%f561, 0fFF800000;
	mov.f32 	%f562, %f561;
	@%p5 bra 	$L__BB190_10;
	ld.global.u16 	%rs5, [%rd18+256];
	// begin inline asm
	{  cvt.f32.f16 %f562, %rs5;}

	// end inline asm
	ld.global.u16 	%rs6, [%rd18+258];
	// begin inline asm
	{  cvt.f32.f16 %f561, %rs6;}

	// end inline asm
	max.f32 	%f124, %f560, %f562;
	max.f32 	%f560, %f124, %f561;
$L__BB190_10:
	setp.le.s64 	%p6, %rd26, %rd4;
	mov.f32 	%f564, 0fFF800000;
	mov.f32 	%f565, %f564;
	@%p6 bra 	$L__BB190_12;
	ld.global.u16 	%rs7, [%rd18+384];
	// begin inline asm
	{  cvt.f32.f16 %f565, %rs7;}

	// end inline asm
	ld.global.u16 	%rs8, [%rd18+386];
	// begin inline asm
	{  cvt.f32.f16 %f564, %rs8;}

	// end inline asm
	max.f32 	%f128, %f560, %f565;
	max.f32 	%f560, %f128, %f564;
$L__BB190_12:
	setp.le.s64 	%p7, %rd26, %rd5;
	mov.f32 	%f567, 0fFF800000;
	mov.f32 	%f568, %f567;
	@%p7 bra 	$L__BB190_14;
	ld.global.u16 	%rs9, [%rd18+512];
	// begin inline asm
	{  cvt.f32.f16 %f568, %rs9;}

	// end inline asm
	ld.global.u16 	%rs10, [%rd18+514];
	// begin inline asm
	{  cvt.f32.f16 %f567, %rs10;}

	// end inline asm
	max.f32 	%f132, %f560, %f568;
	max.f32 	%f560, %f132, %f567;
$L__BB190_14:
	setp.le.s64 	%p8, %rd26, %rd6;
	mov.f32 	%f570, 0fFF800000;
	mov.f32 	%f571, %f570;
	@%p8 bra 	$L__BB190_16;
	ld.global.u16 	%rs11, [%rd18+640];
	// begin inline asm
	{  cvt.f32.f16 %f571, %rs11;}

	// end inline asm
	ld.global.u16 	%rs12, [%rd18+642];
	// begin inline asm
	{  cvt.f32.f16 %f570, %rs12;}

	// end inline asm
	max.f32 	%f136, %f560, %f571;
	max.f32 	%f560, %f136, %f570;
$L__BB190_16:
	setp.le.s64 	%p9, %rd26, %rd7;
	mov.f32 	%f573, 0fFF800000;
	mov.f32 	%f574, %f573;
	@%p9 bra 	$L__BB190_18;
	ld.global.u16 	%rs13, [%rd18+768];
	// begin inline asm
	{  cvt.f32.f16 %f574, %rs13;}

	// end inline asm
	ld.global.u16 	%rs14, [%rd18+770];
	// begin inline asm
	{  cvt.f32.f16 %f573, %rs14;}

	// end inline asm
	max.f32 	%f140, %f560, %f574;
	max.f32 	%f560, %f140, %f573;
$L__BB190_18:
	setp.le.s64 	%p10, %rd26, %rd8;
	mov.f32 	%f576, 0fFF800000;
	mov.f32 	%f577, %f576;
	@%p10 bra 	$L__BB190_20;
	ld.global.u16 	%rs15, [%rd18+896];
	// begin inline asm
	{  cvt.f32.f16 %f577, %rs15;}

	// end inline asm
	ld.global.u16 	%rs16, [%rd18+898];
	// begin inline asm
	{  cvt.f32.f16 %f576, %rs16;}

	// end inline asm
	max.f32 	%f144, %f560, %f577;
	max.f32 	%f560, %f144, %f576;
$L__BB190_20:
	setp.le.s64 	%p11, %rd26, %rd9;
	mov.f32 	%f579, 0fFF800000;
	mov.f32 	%f580, %f579;
	@%p11 bra 	$L__BB190_22;
	ld.global.u16 	%rs17, [%rd18+1024];
	// begin inline asm
	{  cvt.f32.f16 %f580, %rs17;}

	// end inline asm
	ld.global.u16 	%rs18, [%rd18+1026];
	// begin inline asm
	{  cvt.f32.f16 %f579, %rs18;}

	// end inline asm
	max.f32 	%f148, %f560, %f580;
	max.f32 	%f560, %f148, %f579;
$L__BB190_22:
	setp.le.s64 	%p12, %rd26, %rd10;
	mov.f32 	%f582, 0fFF800000;
	mov.f32 	%f583, %f582;
	@%p12 bra 	$L__BB190_24;
	ld.global.u16 	%rs19, [%rd18+1152];
	// begin inline asm
	{  cvt.f32.f16 %f583, %rs19;}

	// end inline asm
	ld.global.u16 	%rs20, [%rd18+1154];
	// begin inline asm
	{  cvt.f32.f16 %f582, %rs20;}

	// end inline asm
	max.f32 	%f152, %f560, %f583;
	max.f32 	%f560, %f152, %f582;
$L__BB190_24:
	setp.le.s64 	%p13, %rd26, %rd11;
	mov.f32 	%f585, 0fFF800000;
	mov.f32 	%f586, %f585;
	@%p13 bra 	$L__BB190_26;
	ld.global.u16 	%rs21, [%rd18+1280];
	// begin inline asm
	{  cvt.f32.f16 %f586, %rs21;}

	// end inline asm
	ld.global.u16 	%rs22, [%rd18+1282];
	// begin inline asm
	{  cvt.f32.f16 %f585, %rs22;}

	// end inline asm
	max.f32 	%f156, %f560, %f586;
	max.f32 	%f560, %f156, %f585;
$L__BB190_26:
	setp.le.s64 	%p14, %rd26, %rd12;
	mov.f32 	%f588, 0fFF800000;
	mov.f32 	%f589, %f588;
	@%p14 bra 	$L__BB190_28;
	ld.global.u16 	%rs23, [%rd18+1408];
	// begin inline asm
	{  cvt.f32.f16 %f589, %rs23;}

	// end inline asm
	ld.global.u16 	%rs24, [%rd18+1410];
	// begin inline asm
	{  cvt.f32.f16 %f588, %rs24;}

	// end inline asm
	max.f32 	%f160, %f560, %f589;
	max.f32 	%f560, %f160, %f588;
$L__BB190_28:
	setp.le.s64 	%p15, %rd26, %rd13;
	mov.f32 	%f591, 0fFF800000;
	mov.f32 	%f592, %f591;
	@%p15 bra 	$L__BB190_30;
	ld.global.u16 	%rs25, [%rd18+1536];
	// begin inline asm
	{  cvt.f32.f16 %f592, %rs25;}

	// end inline asm
	ld.global.u16 	%rs26, [%rd18+1538];
	// begin inline asm
	{  cvt.f32.f16 %f591, %rs26;}

	// end inline asm
	max.f32 	%f164, %f560, %f592;
	max.f32 	%f560, %f164, %f591;
$L__BB190_30:
	setp.le.s64 	%p16, %rd26, %rd14;
	mov.f32 	%f594, 0fFF800000;
	mov.f32 	%f595, %f594;
	@%p16 bra 	$L__BB190_32;
	ld.global.u16 	%rs27, [%rd18+1664];
	// begin inline asm
	{  cvt.f32.f16 %f595, %rs27;}

	// end inline asm
	ld.global.u16 	%rs28, [%rd18+1666];
	// begin inline asm
	{  cvt.f32.f16 %f594, %rs28;}

	// end inline asm
	max.f32 	%f168, %f560, %f595;
	max.f32 	%f560, %f168, %f594;
$L__BB190_32:
	setp.le.s64 	%p17, %rd26, %rd2;
	mov.b32 	%r22, %f560;
	shfl.sync.bfly.b32	%r23|%p18, %r22, 16, 31, -1;
	mov.b32 	%f169, %r23;
	max.f32 	%f170, %f560, %f169;
	mov.b32 	%r24, %f170;
	shfl.sync.bfly.b32	%r25|%p19, %r24, 8, 31, -1;
	mov.b32 	%f171, %r25;
	max.f32 	%f172, %f170, %f171;
	mov.b32 	%r26, %f172;
	shfl.sync.bfly.b32	%r27|%p20, %r26, 4, 31, -1;
	mov.b32 	%f173, %r27;
	max.f32 	%f174, %f172, %f173;
	mov.b32 	%r28, %f174;
	shfl.sync.bfly.b32	%r29|%p21, %r28, 2, 31, -1;
	mov.b32 	%f175, %r29;
	max.f32 	%f176, %f174, %f175;
	mov.b32 	%r30, %f176;
	shfl.sync.bfly.b32	%r31|%p22, %r30, 1, 31, -1;
	mov.b32 	%f177, %r31;
	max.f32 	%f178, %f176, %f177;
	sub.f32 	%f179, %f556, %f178;
	fma.rn.f32 	%f180, %f179, 0f3BBB989D, 0f3F000000;
	cvt.sat.f32.f32 	%f181, %f180;
	mov.f32 	%f182, 0f4B400001;
	mov.f32 	%f183, 0f437C0000;
	fma.rm.f32 	%f184, %f181, %f183, %f182;
	add.f32 	%f185, %f184, 0fCB40007F;
	neg.f32 	%f186, %f185;
	fma.rn.f32 	%f187, %f179, 0f3FB8AA3B, %f186;
	fma.rn.f32 	%f188, %f179, 0f32A57060, %f187;
	mov.b32 	%r32, %f184;
	shl.b32 	%r33, %r32, 23;
	mov.b32 	%f189, %r33;
	ex2.approx.ftz.f32 	%f190, %f188;
	mul.f32 	%f191, %f190, %f189;
	add.f32 	%f192, %f191, 0f00000000;
	sub.f32 	%f193, %f555, %f178;
	fma.rn.f32 	%f194, %f193, 0f3BBB989D, 0f3F000000;
	cvt.sat.f32.f32 	%f195, %f194;
	fma.rm.f32 	%f196, %f195, %f183, %f182;
	add.f32 	%f197, %f196, 0fCB40007F;
	neg.f32 	%f198, %f197;
	fma.rn.f32 	%f199, %f193, 0f3FB8AA3B, %f198;
	fma.rn.f32 	%f200, %f193, 0f32A57060, %f199;
	mov.b32 	%r34, %f196;
	shl.b32 	%r35, %r34, 23;
	mov.b32 	%f201, %r35;
	ex2.approx.ftz.f32 	%f202, %f200;
	mul.f32 	%f203, %f202, %f201;
	add.f32 	%f204, %f192, %f203;
	sub.f32 	%f205, %f559, %f178;
	fma.rn.f32 	%f206, %f205, 0f3BBB989D, 0f3F000000;
	cvt.sat.f32.f32 	%f207, %f206;
	fma.rm.f32 	%f208, %f207, %f183, %f182;
	add.f32 	%f209, %f208, 0fCB40007F;
	neg.f32 	%f210, %f209;
	fma.rn.f32 	%f211, %f205, 0f3FB8AA3B, %f210;
	fma.rn.f32 	%f212, %f205, 0f32A57060, %f211;
	mov.b32 	%r36, %f208;
	shl.b32 	%r37, %r36, 23;
	mov.b32 	%f213, %r37;
	ex2.approx.ftz.f32 	%f214, %f212;
	mul.f32 	%f215, %f214, %f213;
	add.f32 	%f216, %f204, %f215;
	sub.f32 	%f217, %f558, %f178;
	fma.rn.f32 	%f218, %f217, 0f3BBB989D, 0f3F000000;
	cvt.sat.f32.f32 	%f219, %f218;
	fma.rm.f32 	%f220, %f219, %f183, %f182;
	add.f32 	%f221, %f220, 0fCB40007F;
	neg.f32 	%f222, %f221;
	fma.rn.f32 	%f223, %f217, 0f3FB8AA3B, %f222;
	fma.rn.f32 	%f224, %f217, 0f32A57060, %f223;
	mov.b32 	%r38, %f220;
	shl.b32 	%r39, %r38, 23;
	mov.b32 	%f225, %r39;
	ex2.approx.ftz.f32 	%f226, %f224;
	mul.f32 	%f227, %f226, %f225;
	add.f32 	%f228, %f216, %f227;
	sub.f32 	%f229, %f562, %f178;
	fma.rn.f32 	%f230, %f229, 0f3BBB989D, 0f3F000000;
	cvt.sat.f32.f32 	%f231, %f230;
	fma.rm.f32 	%f232, %f231, %f183, %f182;
	add.f32 	%f233, %f232, 0fCB40007F;
	neg.f32 	%f234, %f233;
	fma.rn.f32 	%f235, %f229, 0f3FB8AA3B, %f234;
	fma.rn.f32 	%f236, %f229, 0f32A57060, %f235;
	mov.b32 	%r40, %f232;
	shl.b32 	%r41, %r40, 23;
	mov.b32 	%f237, %r41;
	ex2.approx.ftz.f32 	%f238, %f236;
	mul.f32 	%f239, %f238, %f237;
	add.f32 	%f240, %f228, %f239;
	sub.f32 	%f241, %f561, %f178;
	fma.rn.f32 	%f242, %f241, 0f3BBB989D, 0f3F000000;
	cvt.sat.f32.f32 	%f243, %f242;
	fma.rm.f32 	%f244, %f243, %f183, %f182;
	add.f32 	%f245, %f244, 0fCB40007F;
	neg.f32 	%f246, %f245;
	fma.rn.f32 	%f247, %f241, 0f3FB8AA3B, %f246;
	fma.rn.f32 	%f248, %f241, 0f32A57060, %f247;
	mov.b32 	%r42, %f244;
	shl.b32 	%r43, %r42, 23;
	mov.b32 	%f249, %r43;
	ex2.approx.ftz.f32 	%f250, %f248;
	mul.f32 	%f251, %f250, %f249;
	add.f32 	%f252, %f240, %f251;
	sub.f32 	%f253, %f565, %f178;
	fma.rn.f32 	%f254, %f253, 0f3BBB989D, 0f3F000000;
	cvt.sat.f32.f32 	%f255, %f254;
	fma.rm.f32 	%f256, %f255, %f183, %f182;
	add.f32 	%f257, %f256, 0fCB40007F;
	neg.f32 	%f258, %f257;
	fma.rn.f32 	%f259, %f253, 0f3FB8AA3B, %f258;
	fma.rn.f32 	%f260, %f253, 0f32A57060, %f259;
	mov.b32 	%r44, %f256;
	shl.b32 	%r45, %r44, 23;
	mov.b32 	%f261, %r45;
	ex2.approx.ftz.f32 	%f262, %f260;
	mul.f32 	%f263, %f262, %f261;
	add.f32 	%f264, %f252, %f263;
	sub.f32 	%f265, %f564, %f178;
	fma.rn.f32 	%f266, %f265, 0f3BBB989D, 0f3F000000;
	cvt.sat.f32.f32 	%f267, %f266;
	fma.rm.f32 	%f268, %f267, %f183, %f182;
	add.f32 	%f269, %f268, 0fCB40007F;
	neg.f32 	%f270, %f269;
	fma.rn.f32 	%f271, %f265, 0f3FB8AA3B, %f270;
	fma.rn.f32 	%f272, %f265, 0f32A57060, %f271;
	mov.b32 	%r46, %f268;
	shl.b32 	%r47, %r46, 23;
	mov.b32 	%f273, %r47;
	ex2.approx.ftz.f32 	%f274, %f272;
	mul.f32 	%f275, %f274, %f273;
	add.f32 	%f276, %f264, %f275;
	sub.f32 	%f277, %f568, %f178;
	fma.rn.f32 	%f278, %f277, 0f3BBB989D, 0f3F000000;
	cvt.sat.f32.f32 	%f279, %f278;
	fma.rm.f32 	%f280, %f279, %f183, %f182;
	add.f32 	%f281, %f280, 0fCB40007F;
	neg.f32 	%f282, %f281;
	fma.rn.f32 	%f283, %f277, 0f3FB8AA3B, %f282;
	fma.rn.f32 	%f284, %f277, 0f32A57060, %f283;
	mov.b32 	%r48, %f280;
	shl.b32 	%r49, %r48, 23;
	mov.b32 	%f285, %r49;
	ex2.approx.ftz.f32 	%f286, %f284;
	mul.f32 	%f287, %f286, %f285;
	add.f32 	%f288, %f276, %f287;
	sub.f32 	%f289, %f567, %f178;
	fma.rn.f32 	%f290, %f289, 0f3BBB989D, 0f3F000000;
	cvt.sat.f32.f32 	%f291, %f290;
	fma.rm.f32 	%f292, %f291, %f183, %f182;
	add.f32 	%f293, %f292, 0fCB40007F;
	neg.f32 	%f294, %f293;
	fma.rn.f32 	%f295, %f289, 0f3FB8AA3B, %f294;
	fma.rn.f32 	%f296, %f289, 0f32A57060, %f295;
	mov.b32 	%r50, %f292;
	shl.b32 	%r51, %r50, 23;
	mov.b32 	%f297, %r51;
	ex2.approx.ftz.f32 	%f298, %f296;
	mul.f32 	%f299, %f298, %f297;
	add.f32 	%f300, %f288, %f299;
	sub.f32 	%f301, %f571, %f178;
	fma.rn.f32 	%f302, %f301, 0f3BBB989D, 0f3F000000;
	cvt.sat.f32.f32 	%f303, %f302;
	fma.rm.f32 	%f304, %f303, %f183, %f182;
	add.f32 	%f305, %f304, 0fCB40007F;
	neg.f32 	%f306, %f305;
	fma.rn.f32 	%f307, %f301, 0f3FB8AA3B, %f306;
	fma.rn.f32 	%f308, %f301, 0f32A57060, %f307;
	mov.b32 	%r52, %f304;
	shl.b32 	%r53, %r52, 23;
	mov.b32 	%f309, %r53;
	ex2.approx.ftz.f32 	%f310, %f308;
	mul.f32 	%f311, %f310, %f309;
	add.f32 	%f312, %f300, %f311;
	sub.f32 	%f313, %f570, %f178;
	fma.rn.f32 	%f314, %f313, 0f3BBB989D, 0f3F000000;
	cvt.sat.f32.f32 	%f315, %f314;
	fma.rm.f32 	%f316, %f315, %f183, %f182;
	add.f32 	%f317, %f316, 0fCB40007F;
	neg.f32 	%f318, %f317;
	fma.rn.f32 	%f319, %f313, 0f3FB8AA3B, %f318;
	fma.rn.f32 	%f320, %f313, 0f32A57060, %f319;
	mov.b32 	%r54, %f316;
	shl.b32 	%r55, %r54, 23;
	mov.b32 	%f321, %r55;
	ex2.approx.ftz.f32 	%f322, %f320;
	mul.f32 	%f323, %f322, %f321;
	add.f32 	%f324, %f312, %f323;
	sub.f32 	%f325, %f574, %f178;
	fma.rn.f32 	%f326, %f325, 0f3BBB989D, 0f3F000000;
	cvt.sat.f32.f32 	%f327, %f326;
	fma.rm.f32 	%f328, %f327, %f183, %f182;
	add.f32 	%f329, %f328, 0fCB40007F;
	neg.f32 	%f330, %f329;
	fma.rn.f32 	%f331, %f325, 0f3FB8AA3B, %f330;
	fma.rn.f32 	%f332, %f325, 0f32A57060, %f331;
	mov.b32 	%r56, %f328;
	shl.b32 	%r57, %r56, 23;
	mov.b32 	%f333, %r57;
	ex2.approx.ftz.f32 	%f334, %f332;
	mul.f32 	%f335, %f334, %f333;
	add.f32 	%f336, %f324, %f335;
	sub.f32 	%f337, %f573, %f178;
	fma.rn.f32 	%f338, %f337, 0f3BBB989D, 0f3F000000;
	cvt.sat.f32.f32 	%f339, %f338;
	fma.rm.f32 	%f340, %f339, %f183, %f182;
	add.f32 	%f341, %f340, 0fCB40007F;
	neg.f32 	%f342, %f341;
	fma.rn.f32 	%f343, %f337, 0f3FB8AA3B, %f342;
	fma.rn.f32 	%f344, %f337, 0f32A57060, %f343;
	mov.b32 	%r58, %f340;
	shl.b32 	%r59, %r58, 23;
	mov.b32 	%f345, %r59;
	ex2.approx.ftz.f32 	%f346, %f344;
	mul.f32 	%f347, %f346, %f345;
	add.f32 	%f348, %f336, %f347;
	sub.f32 	%f349, %f577, %f178;
	fma.rn.f32 	%f350, %f349, 0f3BBB989D, 0f3F000000;
	cvt.sat.f32.f32 	%f351, %f350;
	fma.rm.f32 	%f352, %f351, %f183, %f182;
	add.f32 	%f353, %f352, 0fCB40007F;
	neg.f32 	%f354, %f353;
	fma.rn.f32 	%f355, %f349, 0f3FB8AA3B, %f354;
	fma.rn.f32 	%f356, %f349, 0f32A57060, %f355;
	mov.b32 	%r60, %f352;
	shl.b32 	%r61, %r60, 23;
	mov.b32 	%f357, %r61;
	ex2.approx.ftz.f32 	%f358, %f356;
	mul.f32 	%f359, %f358, %f357;
	add.f32 	%f360, %f348, %f359;
	sub.f32 	%f361, %f576, %f178;
	fma.rn.f32 	%f362, %f361, 0f3BBB989D, 0f3F000000;
	cvt.sat.f32.f32 	%f363, %f362;
	fma.rm.f32 	%f364, %f363, %f183, %f182;
	add.f32 	%f365, %f364, 0fCB40007F;
	neg.f32 	%f366, %f365;
	fma.rn.f32 	%f367, %f361, 0f3FB8AA3B, %f366;
	fma.rn.f32 	%f368, %f361, 0f32A57060, %f367;
	mov.b32 	%r62, %f364;
	shl.b32 	%r63, %r62, 23;
	mov.b32 	%f369, %r63;
	ex2.approx.ftz.f32 	%f370, %f368;
	mul.f32 	%f371, %f370, %f369;
	add.f32 	%f372, %f360, %f371;
	sub.f32 	%f373, %f580, %f178;
	fma.rn.f32 	%f374, %f373, 0f3BBB989D, 0f3F000000;
	cvt.sat.f32.f32 	%f375, %f374;
	fma.rm.f32 	%f376, %f375, %f183, %f182;
	add.f32 	%f377, %f376, 0fCB40007F;
	neg.f32 	%f378, %f377;
	fma.rn.f32 	%f379, %f373, 0f3FB8AA3B, %f378;
	fma.rn.f32 	%f380, %f373, 0f32A57060, %f379;
	mov.b32 	%r64, %f376;
	shl.b32 	%r65, %r64, 23;
	mov.b32 	%f381, %r65;
	ex2.approx.ftz.f32 	%f382, %f380;
	mul.f32 	%f383, %f382, %f381;
	add.f32 	%f384, %f372, %f383;
	sub.f32 	%f385, %f579, %f178;
	fma.rn.f32 	%f386, %f385, 0f3BBB989D, 0f3F000000;
	cvt.sat.f32.f32 	%f387, %f386;
	fma.rm.f32 	%f388, %f387, %f183, %f182;
	add.f32 	%f389, %f388, 0fCB40007F;
	neg.f32 	%f390, %f389;
	fma.rn.f32 	%f391, %f385, 0f3FB8AA3B, %f390;
	fma.rn.f32 	%f392, %f385, 0f32A57060, %f391;
	mov.b32 	%r66, %f388;
	shl.b32 	%r67, %r66, 23;
	mov.b32 	%f393, %r67;
	ex2.approx.ftz.f32 	%f394, %f392;
	mul.f32 	%f395, %f394, %f393;
	add.f32 	%f396, %f384, %f395;
	sub.f32 	%f397, %f583, %f178;
	fma.rn.f32 	%f398, %f397, 0f3BBB989D, 0f3F000000;
	cvt.sat.f32.f32 	%f399, %f398;
	fma.rm.f32 	%f400, %f399, %f183, %f182;
	add.f32 	%f401, %f400, 0fCB40007F;
	neg.f32 	%f402, %f401;
	fma.rn.f32 	%f403, %f397, 0f3FB8AA3B, %f402;
	fma.rn.f32 	%f404, %f397, 0f32A57060, %f403;
	mov.b32 	%r68, %f400;
	shl.b32 	%r69, %r68, 23;
	mov.b32 	%f405, %r69;
	ex2.approx.ftz.f32 	%f406, %f404;
	mul.f32 	%f407, %f406, %f405;
	add.f32 	%f408, %f396, %f407;
	sub.f32 	%f409, %f582, %f178;
	fma.rn.f32 	%f410, %f409, 0f3BBB989D, 0f3F000000;
	cvt.sat.f32.f32 	%f411, %f410;
	fma.rm.f32 	%f412, %f411, %f183, %f182;
	add.f32 	%f413, %f412, 0fCB40007F;
	neg.f32 	%f414, %f413;
	fma.rn.f32 	%f415, %f409, 0f3FB8AA3B, %f414;
	fma.rn.f32 	%f416, %f409, 0f32A57060, %f415;
	mov.b32 	%r70, %f412;
	shl.b32 	%r71, %r70, 23;
	mov.b32 	%f417, %r71;
	ex2.approx.ftz.f32 	%f418, %f416;
	mul.f32 	%f419, %f418, %f417;
	add.f32 	%f420, %f408, %f419;
	sub.f32 	%f421, %f586, %f178;
	fma.rn.f32 	%f422, %f421, 0f3BBB989D, 0f3F000000;
	cvt.sat.f32.f32 	%f423, %f422;
	fma.rm.f32 	%f424, %f423, %f183, %f182;
	add.f32 	%f425, %f424, 0fCB40007F;
	neg.f32 	%f426, %f425;
	fma.rn.f32 	%f427, %f421, 0f3FB8AA3B, %f426;
	fma.rn.f32 	%f428, %f421, 0f32A57060, %f427;
	mov.b32 	%r72, %f424;
	shl.b32 	%r73, %r72, 23;
	mov.b32 	%f429, %r73;
	ex2.approx.ftz.f32 	%f430, %f428;
	mul.f32 	%f431, %f430, %f429;
	add.f32 	%f432, %f420, %f431;
	sub.f32 	%f433, %f585, %f178;
	fma.rn.f32 	%f434, %f433, 0f3BBB989D, 0f3F000000;
	cvt.sat.f32.f32 	%f435, %f434;
	fma.rm.f32 	%f436, %f435, %f183, %f182;
	add.f32 	%f437, %f436, 0fCB40007F;
	neg.f32 	%f438, %f437;
	fma.rn.f32 	%f439, %f433, 0f3FB8AA3B, %f438;
	fma.rn.f32 	%f440, %f433, 0f32A57060, %f439;
	mov.b32 	%r74, %f436;
	shl.b32 	%r75, %r74, 23;
	mov.b32 	%f441, %r75;
	ex2.approx.ftz.f32 	%f442, %f440;
	mul.f32 	%f443, %f442, %f441;
	add.f32 	%f444, %f432, %f443;
	sub.f32 	%f445, %f589, %f178;
	fma.rn.f32 	%f446, %f445, 0f3BBB989D, 0f3F000000;
	cvt.sat.f32.f32 	%f447, %f446;
	fma.rm.f32 	%f448, %f447, %f183, %f182;
	add.f32 	%f449, %f448, 0fCB40007F;
	neg.f32 	%f450, %f449;
	fma.rn.f32 	%f451, %f445, 0f3FB8AA3B, %f450;
	fma.rn.f32 	%f452, %f445, 0f32A57060, %f451;
	mov.b32 	%r76, %f448;
	shl.b32 	%r77, %r76, 23;
	mov.b32 	%f453, %r77;
	ex2.approx.ftz.f32 	%f454, %f452;
	mul.f32 	%f455, %f454, %f453;
	add.f32 	%f456, %f444, %f455;
	sub.f32 	%f457, %f588, %f178;
	fma.rn.f32 	%f458, %f457, 0f3BBB989D, 0f3F000000;
	cvt.sat.f32.f32 	%f459, %f458;
	fma.rm.f32 	%f460, %f459, %f183, %f182;
	add.f32 	%f461, %f460, 0fCB40007F;
	neg.f32 	%f462, %f461;
	fma.rn.f32 	%f463, %f457, 0f3FB8AA3B, %f462;
	fma.rn.f32 	%f464, %f457, 0f32A57060, %f463;
	mov.b32 	%r78, %f460;
	shl.b32 	%r79, %r78, 23;
	mov.b32 	%f465, %r79;
	ex2.approx.ftz.f32 	%f466, %f464;
	mul.f32 	%f467, %f466, %f465;
	add.f32 	%f468, %f456, %f467;
	sub.f32 	%f469, %f592, %f178;
	fma.rn.f32 	%f470, %f469, 0f3BBB989D, 0f3F000000;
	cvt.sat.f32.f32 	%f471, %f470;
	fma.rm.f32 	%f472, %f471, %f183, %f182;
	add.f32 	%f473, %f472, 0fCB40007F;
	neg.f32 	%f474, %f473;
	fma.rn.f32 	%f475, %f469, 0f3FB8AA3B, %f474;
	fma.rn.f32 	%f476, %f469, 0f32A57060, %f475;
	mov.b32 	%r80, %f472;
	shl.b32 	%r81, %r80, 23;
	mov.b32 	%f477, %r81;
	ex2.approx.ftz.f32 	%f478, %f476;
	mul.f32 	%f479, %f478, %f477;
	add.f32 	%f480, %f468, %f479;
	sub.f32 	%f481, %f591, %f178;
	fma.rn.f32 	%f482, %f481, 0f3BBB989D, 0f3F000000;
	cvt.sat.f32.f32 	%f483, %f482;
	fma.rm.f32 	%f484, %f483, %f183, %f182;
	add.f32 	%f485, %f484, 0fCB40007F;
	neg.f32 	%f486, %f485;
	fma.rn.f32 	%f487, %f481, 0f3FB8AA3B, %f486;
	fma.rn.f32 	%f488, %f481, 0f32A57060, %f487;
	mov.b32 	%r82, %f484;
	shl.b32 	%r83, %r82, 23;
	mov.b32 	%f489, %r83;
	ex2.approx.ftz.f32 	%f490, %f488;
	mul.f32 	%f491, %f490, %f489;
	add.f32 	%f492, %f480, %f491;
	sub.f32 	%f493, %f595, %f178;
	fma.rn.f32 	%f494, %f493, 0f3BBB989D, 0f3F000000;
	cvt.sat.f32.f32 	%f495, %f494;
	fma.rm.f32 	%f496, %f495, %f183, %f182;
	add.f32 	%f497, %f496, 0fCB40007F;
	neg.f32 	%f498, %f497;
	fma.rn.f32 	%f499, %f493, 0f3FB8AA3B, %f498;
	fma.rn.f32 	%f500, %f493, 0f32A57060, %f499;
	mov.b32 	%r84, %f496;
	shl.b32 	%r85, %r84, 23;
	mov.b32 	%f501, %r85;
	ex2.approx.ftz.f32 	%f502, %f500;
	mul.f32 	%f503, %f502, %f501;
	add.f32 	%f504, %f492, %f503;
	sub.f32 	%f505, %f594, %f178;
	fma.rn.f32 	%f506, %f505, 0f3BBB989D, 0f3F000000;
	cvt.sat.f32.f32 	%f507, %f506;
	fma.rm.f32 	%f508, %f507, %f183, %f182;
	add.f32 	%f509, %f508, 0fCB40007F;
	neg.f32 	%f510, %f509;
	fma.rn.f32 	%f511, %f505, 0f3FB8AA3B, %f510;
	fma.rn.f32 	%f512, %f505, 0f32A57060, %f511;
	mov.b32 	%r86, %f508;
	shl.b32 	%r87, %r86, 23;
	mov.b32 	%f513, %r87;
	ex2.approx.ftz.f32 	%f514, %f512;
	mul.f32 	%f515, %f514, %f513;
	add.f32 	%f516, %f504, %f515;
	mov.b32 	%r88, %f516;
	shfl.sync.bfly.b32	%r89|%p23, %r88, 16, 31, -1;
	mov.b32 	%f517, %r89;
	add.f32 	%f518, %f516, %f517;
	mov.b32 	%r90, %f518;
	shfl.sync.bfly.b32	%r91|%p24, %r90, 8, 31, -1;
	mov.b32 	%f519, %r91;
	add.f32 	%f520, %f518, %f519;
	mov.b32 	%r92, %f520;
	shfl.sync.bfly.b32	%r93|%p25, %r92, 4, 31, -1;
	mov.b32 	%f521, %r93;
	add.f32 	%f522, %f520, %f521;
	mov.b32 	%r94, %f522;
	shfl.sync.bfly.b32	%r95|%p26, %r94, 2, 31, -1;
	mov.b32 	%f523, %r95;
	add.f32 	%f524, %f522, %f523;
	mov.b32 	%r96, %f524;
	shfl.sync.bfly.b32	%r97|%p27, %r96, 1, 31, -1;
	mov.b32 	%f525, %r97;
	add.f32 	%f526, %f524, %f525;
	div.rn.f32 	%f85, %f191, %f526;
	div.rn.f32 	%f86, %f203, %f526;
	div.rn.f32 	%f87, %f215, %f526;
	div.rn.f32 	%f88, %f227, %f526;
	div.rn.f32 	%f89, %f239, %f526;
	div.rn.f32 	%f90, %f251, %f526;
	div.rn.f32 	%f91, %f263, %f526;
	div.rn.f32 	%f92, %f275, %f526;
	div.rn.f32 	%f93, %f287, %f526;
	div.rn.f32 	%f94, %f299, %f526;
	div.rn.f32 	%f95, %f311, %f526;
	div.rn.f32 	%f96, %f323, %f526;
	div.rn.f32 	%f97, %f335, %f526;
	div.rn.f32 	%f98, %f347, %f526;
	div.rn.f32 	%f99, %f359, %f526;
	div.rn.f32 	%f100, %f371, %f526;
	div.rn.f32 	%f101, %f383, %f526;
	div.rn.f32 	%f102, %f395, %f526;
	div.rn.f32 	%f103, %f407, %f526;
	div.rn.f32 	%f104, %f419, %f526;
	div.rn.f32 	%f105, %f431, %f526;
	div.rn.f32 	%f106, %f443, %f526;
	div.rn.f32 	%f107, %f455, %f526;
	div.rn.f32 	%f108, %f467, %f526;
	div.rn.f32 	%f109, %f479, %f526;
	div.rn.f32 	%f110, %f491, %f526;
	div.rn.f32 	%f111, %f503, %f526;
	div.rn.f32 	%f112, %f515, %f526;
	mad.lo.s64 	%rd39, %rd46, %rd24, %rd2;
	cvta.to.global.u64 	%rd40, %rd23;
	shl.b64 	%rd41, %rd39, 1;
	add.s64 	%rd19, %rd40, %rd41;
	@%p17 bra 	$L__BB190_34;
	// begin inline asm
	{  cvt.rn.f16.f32 %rs29, %f85;}

	// end inline asm
	st.global.u16 	[%rd19], %rs29;
	// begin inline asm
	{  cvt.rn.f16.f32 %rs30, %f86;}

	// end inline asm
	st.global.u16 	[%rd19+2], %rs30;
$L__BB190_34:
	cvt.u64.u32 	%rd42, %r21;
	setp.le.s64 	%p28, %rd26, %rd42;
	@%p28 bra 	$L__BB190_36;
	// begin inline asm
	{  cvt.rn.f16.f32 %rs31, %f87;}

	// end inline asm
	st.global.u16 	[%rd19+128], %rs31;
	// begin inline asm
	{  cvt.rn.f16.f32 %rs32, %f88;}

	// end inline asm
	st.global.u16 	[%rd19+130], %rs32;
$L__BB190_36:
	setp.le.s64 	%p29, %rd26, %rd3;
	@%p29 bra 	$L__BB190_38;
	// begin inline asm
	{  cvt.rn.f16.f32 %rs33, %f89;}

	// end inline asm
	st.global.u16 	[%rd19+256], %rs33;
	// begin inline asm
	{  cvt.rn.f16.f32 %rs34, %f90;}

	// end inline asm
	st.global.u16 	[%rd19+258], %rs34;
$L__BB190_38:
	setp.le.s64 	%p30, %rd26, %rd4;
	@%p30 bra 	$L__BB190_40;
	// begin inline asm
	{  cvt.rn.f16.f32 %rs35, %f91;}

	// end inline asm
	st.global.u16 	[%rd19+384], %rs35;
	// begin inline asm
	{  cvt.rn.f16.f32 %rs36, %f92;}

	// end inline asm
	st.global.u16 	[%rd19+386], %rs36;
$L__BB190_40:
	setp.le.s64 	%p31, %rd26, %rd5;
	@%p31 bra 	$L__BB190_42;
	// begin inline asm
	{  cvt.rn.f16.f32 %rs37, %f93;}

	// end inline asm
	st.global.u16 	[%rd19+512], %rs37;
	// begin inline asm
	{  cvt.rn.f16.f32 %rs38, %f94;}

	// end inline asm
	st.global.u16 	[%rd19+514], %rs38;
$L__BB190_42:
	setp.le.s64 	%p32, %rd26, %rd6;
	@%p32 bra 	$L__BB190_44;
	// begin inline asm
	{  cvt.rn.f16.f32 %rs39, %f95;}

	// end inline asm
	st.global.u16 	[%rd19+640], %rs39;
	// begin inline asm
	{  cvt.rn.f16.f32 %rs40, %f96;}

	// end inline asm
	st.global.u16 	[%rd19+642], %rs40;
$L__BB190_44:
	setp.le.s64 	%p33, %rd26, %rd7;
	@%p33 bra 	$L__BB190_46;
	// begin inline asm
	{  cvt.rn.f16.f32 %rs41, %f97;}

	// end inline asm
	st.global.u16 	[%rd19+768], %rs41;
	// begin inline asm
	{  cvt.rn.f16.f32 %rs42, %f98;}

	// end inline asm
	st.global.u16 	[%rd19+770], %rs42;
$L__BB190_46:
	setp.le.s64 	%p34, %rd26, %rd8;
	@%p34 bra 	$L__BB190_48;
	// begin inline asm
	{  cvt.rn.f16.f32 %rs43, %f99;}

	// end inline asm
	st.global.u16 	[%rd19+896], %rs43;
	// begin inline asm
	{  cvt.rn.f16.f32 %rs44, %f100;}

	// end inline asm
	st.global.u16 	[%rd19+898], %rs44;
$L__BB190_48:
	setp.le.s64 	%p35, %rd26, %rd9;
	@%p35 bra 	$L__BB190_50;
	// begin inline asm
	{  cvt.rn.f16.f32 %rs45, %f101;}

	// end inline asm
	st.global.u16 	[%rd19+1024], %rs45;
	// begin inline asm
	{  cvt.rn.f16.f32 %rs46, %f102;}

	// end inline asm
	st.global.u16 	[%rd19+1026], %rs46;
$L__BB190_50:
	setp.le.s64 	%p36, %rd26, %rd10;
	@%p36 bra 	$L__BB190_52;
	// begin inline asm
	{  cvt.rn.f16.f32 %rs47, %f103;}

	// end inline asm
	st.global.u16 	[%rd19+1152], %rs47;
	// begin inline asm
	{  cvt.rn.f16.f32 %rs48, %f104;}

	// end inline asm
	st.global.u16 	[%rd19+1154], %rs48;
$L__BB190_52:
	setp.le.s64 	%p37, %rd26, %rd11;
	@%p37 bra 	$L__BB190_54;
	// begin inline asm
	{  cvt.rn.f16.f32 %rs49, %f105;}

	// end inline asm
	st.global.u16 	[%rd19+1280], %rs49;
	// begin inline asm
	{  cvt.rn.f16.f32 %rs50, %f106;}

	// end inline asm
	st.global.u16 	[%rd19+1282], %rs50;
$L__BB190_54:
	setp.le.s64 	%p38, %rd26, %rd12;
	@%p38 bra 	$L__BB190_56;
	// begin inline asm
	{  cvt.rn.f16.f32 %rs51, %f107;}

	// end inline asm
	st.global.u16 	[%rd19+1408], %rs51;
	// begin inline asm
	{  cvt.rn.f16.f32 %rs52, %f108;}

	// end inline asm
	st.global.u16 	[%rd19+1410], %rs52;
$L__BB190_56:
	setp.le.s64 	%p39, %rd26, %rd13;
	@%p39 bra 	$L__BB190_58;
	// begin inline asm
	{  cvt.rn.f16.f32 %rs53, %f109;}

	// end inline asm
	st.global.u16 	[%rd19+1536], %rs53;
	// begin inline asm
	{  cvt.rn.f16.f32 %rs54, %f110;}

	// end inline asm
	st.global.u16 	[%rd19+1538], %rs54;
$L__BB190_58:
	setp.le.s64 	%p40, %rd26, %rd14;
	@%p40 bra 	$L__BB190_60;
	// begin inline asm
	{  cvt.rn.f16.f32 %rs55, %f111;}

	// end inline asm
	st.global.u16 	[%rd19+1664], %rs55;
	// begin inline asm
	{  cvt.rn.f16.f32 %rs56, %f112;}

	// end inline asm
	st.global.u16 	[%rd19+1666], %rs56;
$L__BB190_60:
	ld.param.u64 	%rd45, [_ZN7oneflow4cuda7softmax15SoftmaxWarpImplI10SimpleLoadI6__halffE11SimpleStoreIS4_fEfLi2ELi28ELi32ELi1ELb1ELNS1_9AlgorithmE0EEEvT_T0_ll_param_2];
	cvt.s64.s32 	%rd43, %r103;
	add.s64 	%rd46, %rd46, %rd43;
	setp.lt.s64 	%p41, %rd46, %rd45;
	@%p41 bra 	$L__BB190_4;
$L__BB190_61:
	ret;

}
	// .globl	_ZN7oneflow4cuda7softmax15SoftmaxWarpImplI10SimpleLoadI6__halffE11SimpleStoreIS4_fEfLi2ELi30ELi32ELi1ELb0ELNS1_9AlgorithmE0EEEvT_T0_ll
.visible .entry _ZN7oneflow4cuda7softmax15SoftmaxWarpImplI10SimpleLoadI6__halffE11SimpleStoreIS4_fEfLi2ELi30ELi32ELi1ELb0ELNS1_9AlgorithmE0EEEvT_T0_ll(
	.param .align 8 .b8 _ZN7oneflow4cuda7softmax15SoftmaxWarpImplI10SimpleLoadI6__halffE11SimpleStoreIS4_fEfLi2ELi30ELi32ELi1ELb0ELNS1_9AlgorithmE0EEEvT_T0_ll_param_0[16],
	.param .align 8 .b8 _ZN7oneflow4cuda7softmax15SoftmaxWarpImplI10SimpleLoadI6__halffE11SimpleStoreIS4_fEfLi2ELi30ELi32ELi1ELb0ELNS1_9AlgorithmE0EEEvT_T0_ll_param_1[16],
	.param .u64 _ZN7oneflow4cuda7softmax15SoftmaxWarpImplI10SimpleLoadI6__halffE11SimpleStoreIS4_fEfLi2ELi30ELi32ELi1ELb0ELNS1_9AlgorithmE0EEEvT_T0_ll_param_2,
	.param .u64 _ZN7oneflow4cuda7softmax15SoftmaxWarpImplI10SimpleLoadI6__halffE11SimpleStoreIS4_fEfLi2ELi30ELi32ELi1ELb0ELNS1_9AlgorithmE0EEEvT_T0_ll_param_3
)
{
	.reg .pred 	%p<14>;
	.reg .b16 	%rs<61>;
	.reg .b32 	%r<89>;
	.reg .b32 	%f<473>;
	.reg .b64 	%rd<29>;

	ld.param.u64 	%rd13, [_ZN7oneflow4cuda7softmax15SoftmaxWarpImplI10SimpleLoadI6__halffE11SimpleStoreIS4_fEfLi2ELi30ELi32ELi1ELb0ELNS1_9AlgorithmE0EEEvT_T0_ll_param_1+8];
	ld.param.u64 	%rd12, [_ZN7oneflow4cuda7softmax15SoftmaxWarpImplI10SimpleLoadI6__halffE11SimpleStoreIS4_fEfLi2ELi30ELi32ELi1ELb0ELNS1_9AlgorithmE0EEEvT_T0_ll_param_1];
	ld.param.u64 	%rd11, [_ZN7oneflow4cuda7softmax15SoftmaxWarpImplI10SimpleLoadI6__halffE11SimpleStoreIS4_fEfLi2ELi30ELi32ELi1ELb0ELNS1_9AlgorithmE0EEEvT_T0_ll_param_0+8];
	ld.param.u64 	%rd10, [_ZN7oneflow4cuda7softmax15SoftmaxWarpImplI10SimpleLoadI6__halffE11SimpleStoreIS4_fEfLi2ELi30ELi32ELi1ELb0ELNS1_9AlgorithmE0EEEvT_T0_ll_param_0];
	ld.param.u64 	%rd14, [_ZN7oneflow4cuda7softmax15SoftmaxWarpImplI10SimpleLoadI6__halffE11SimpleStoreIS4_fEfLi2ELi30ELi32ELi1ELb0ELNS1_9AlgorithmE0EEEvT_T0_ll_param_2];
	ld.param.u64 	%rd15, [_ZN7oneflow4cuda7softmax15SoftmaxWarpImplI10SimpleLoadI6__halffE11SimpleStoreIS4_fEfLi2ELi30ELi32ELi1ELb0ELNS1_9AlgorithmE0EEEvT_T0_ll_param_3];
	setp.lt.s64 	%p1, %rd15, 961;
	@%p1 bra 	$L__BB191_2;
	mov.u64 	%rd16, $str;
	cvta.global.u64 	%rd17, %rd16;
	mov.u64 	%rd18, $str$1;
	cvta.global.u64 	%rd19, %rd18;
	mov.u64 	%rd20, __unnamed_191;
	cvta.global.u64 	%rd21, %rd20;
	{ // callseq 190, 0
	.param .b64 param0;
	st.param.b64 	[param0], %rd17;
	.param .b64 param1;
	st.param.b64 	[param1], %rd19;
	.param .b32 param2;
	st.param.b32 	[param2], 228;
	.param .b64 param3;
	st.param.b64 	[param3], %rd21;
	.param .b64 param4;
	st.param.b64 	[param4], 1;
	call.uni 
	__assertfail, 
	(
	param0, 
	param1, 
	param2, 
	param3, 
	param4
	);
	} // callseq 190
$L__BB191_2:
	mov.u32 	%r2, %ctaid.x;
	mov.u32 	%r3, %ntid.y;
	mov.u32 	%r4, %tid.y;
	mad.lo.s32 	%r5, %r2, %r3, %r4;
	mov.u32 	%r6, %nctaid.x;
	mul.lo.s32 	%r1, %r6, %r3;
	cvt.s64.s32 	%rd28, %r5;
	setp.le.s64 	%p2, %rd14, %rd28;
	@%p2 bra 	$L__BB191_5;
	mov.u32 	%r7, %tid.x;
	shl.b32 	%r8, %r7, 1;
	cvt.u64.u32 	%rd4, %r8;
	cvta.to.global.u64 	%rd5, %rd12;
	cvta.to.global.u64 	%rd6, %rd10;
	cvt.s64.s32 	%rd7, %r1;
$L__BB191_4:
	mad.lo.s64 	%rd22, %rd28, %rd11, %rd4;
	shl.b64 	%rd23, %rd22, 1;
	add.s64 	%rd24, %rd6, %rd23;
	ld.global.u16 	%rs1, [%rd24];
	// begin inline asm
	{  cvt.f32.f16 %f1, %rs1;}

	// end inline asm
	ld.global.u16 	%rs2, [%rd24+2];
	// begin inline asm
	{  cvt.f32.f16 %f2, %rs2;}

	// end inline asm
	max.f32 	%f61, %f1, 0fFF800000;
	max.f32 	%f62, %f61, %f2;
	ld.global.u16 	%rs3, [%rd24+128];
	// begin inline asm
	{  cvt.f32.f16 %f3, %rs3;}

	// end inline asm
	ld.global.u16 	%rs4, [%rd24+130];
	// begin inline asm
	{  cvt.f32.f16 %f4, %rs4;}

	// end inline asm
	max.f32 	%f63, %f62, %f3;
	max.f32 	%f64, %f63, %f4;
	ld.global.u16 	%rs5, [%rd24+256];
	// begin inline asm
	{  cvt.f32.f16 %f5, %rs5;}

	// end inline asm
	ld.global.u16 	%rs6, [%rd24+258];
	// begin inline asm
	{  cvt.f32.f16 %f6, %rs6;}

	// end inline asm
	max.f32 	%f65, %f64, %f5;
	max.f32 	%f66, %f65, %f6;
	ld.global.u16 	%rs7, [%rd24+384];
	// begin inline asm
	{  cvt.f32.f16 %f7, %rs7;}

	// end inline asm
	ld.global.u16 	%rs8, [%rd24+386];
	// begin inline asm
	{  cvt.f32.f16 %f8, %rs8;}

	// end inline asm
	max.f32 	%f67, %f66, %f7;
	max.f32 	%f68, %f67, %f8;
	ld.global.u16 	%rs9, [%rd24+512];
	// begin inline asm
	{  cvt.f32.f16 %f9, %rs9;}

	// end inline asm
	ld.global.u16 	%rs10, [%rd24+514];
	// begin inline asm
	{  cvt.f32.f16 %f10, %rs10;}

	// end inline asm
	max.f32 	%f69, %f68, %f9;
	max.f32 	%f70, %f69, %f10;
	ld.global.u16 	%rs11, [%rd24+640];
	// begin inline asm
	{  cvt.f32.f16 %f11, %rs11;}

	// end inline asm
	ld.global.u16 	%rs12, [%rd24+642];
	// begin inline asm
	{  cvt.f32.f16 %f12, %rs12;}

	// end inline asm
	max.f32 	%f71, %f70, %f11;
	max.f32 	%f72, %f71, %f12;
	ld.global.u16 	%rs13, [%rd24+768];
	// begin inline asm
	{  cvt.f32.f16 %f13, %rs13;}

	// end inline asm
	ld.global.u16 	%rs14, [%rd24+770];
	// begin inline asm
	{  cvt.f32.f16 %f14, %rs14;}

	// end inline asm
	max.f32 	%f73, %f72, %f13;
	max.f32 	%f74, %f73, %f14;
	ld.global.u16 	%rs15, [%rd24+896];
	// begin inline asm
	{  cvt.f32.f16 %f15, %rs15;}

	// end inline asm
	ld.global.u16 	%rs16, [%rd24+898];
	// begin inline asm
	{  cvt.f32.f16 %f16, %rs16;}

	// end inline asm
	max.f32 	%f75, %f74, %f15;
	max.f32 	%f76, %f75, %f16;
	ld.global.u16 	%rs17, [%rd24+1024];
	// begin inline asm
	{  cvt.f32.f16 %f17, %rs17;}

	// end inline asm
	ld.global.u16 	%rs18, [%rd24+1026];
	// begin inline asm
	{  cvt.f32.f16 %f18, %rs18;}

	// end inline asm
	max.f32 	%f77, %f76, %f17;
	max.f32 	%f78, %f77, %f18;
	ld.global.u16 	%rs19, [%rd24+1152];
	// begin inline asm
	{  cvt.f32.f16 %f19, %rs19;}

	// end inline asm
	ld.global.u16 	%rs20, [%rd24+1154];
	// begin inline asm
	{  cvt.f32.f16 %f20, %rs20;}

	// end inline asm
	max.f32 	%f79, %f78, %f19;
	max.f32 	%f80, %f79, %f20;
	ld.global.u16 	%rs21, [%rd24+1280];
	// begin inline asm
	{  cvt.f32.f16 %f21, %rs21;}

	// end inline asm
	ld.global.u16 	%rs22, [%rd24+1282];
	// begin inline asm
	{  cvt.f32.f16 %f22, %rs22;}

	// end inline asm
	max.f32 	%f81, %f80, %f21;
	max.f32 	%f82, %f81, %f22;
	ld.global.u16 	%rs23, [%rd24+1408];
	// begin inline asm
	{  cvt.f32.f16 %f23, %rs23;}

	// end inline asm
	ld.global.u16 	%rs24, [%rd24+1410];
	// begin inline asm
	{  cvt.f32.f16 %f24, %rs24;}

	// end inline asm
	max.f32 	%f83, %f82, %f23;
	max.f32 	%f84, %f83, %f24;
	ld.global.u16 	%rs25, [%rd24+1536];
	// begin inline asm
	{  cvt.f32.f16 %f25, %rs25;}

	// end inline asm
	ld.global.u16 	%rs26, [%rd24+1538];
	// begin inline asm
	{  cvt.f32.f16 %f26, %rs26;}

	// end inline asm
	max.f32 	%f85, %f84, %f25;
	max.f32 	%f86, %f85, %f26;
	ld.global.u16 	%rs27, [%rd24+1664];
	// begin inline asm
	{  cvt.f32.f16 %f27, %rs27;}

	// end inline asm
	ld.global.u16 	%rs28, [%rd24+1666];
	// begin inline asm
	{  cvt.f32.f16 %f28, %rs28;}

	// end inline asm
	max.f32 	%f87, %f86, %f27;
	max.f32 	%f88, %f87, %f28;
	ld.global.u16 	%rs29, [%rd24+1792];
	// begin inline asm
	{  cvt.f32.f16 %f29, %rs29;}

	// end inline asm
	ld.global.u16 	%rs30, [%rd24+1794];
	// begin inline asm
	{  cvt.f32.f16 %f30, %rs30;}

	// end inline asm
	max.f32 	%f89, %f88, %f29;
	max.f32 	%f90, %f89, %f30;
	mov.b32 	%r9, %f90;
	shfl.sync.bfly.b32	%r10|%p3, %r9, 16, 31, -1;
	mov.b32 	%f91, %r10;
	max.f32 	%f92, %f90, %f91;
	mov.b32 	%r11, %f92;
	shfl.sync.bfly.b32	%r12|%p4, %r11, 8, 31, -1;
	mov.b32 	%f93, %r12;
	max.f32 	%f94, %f92, %f93;
	mov.b32 	%r13, %f94;
	shfl.sync.bfly.b32	%r14|%p5, %r13, 4, 31, -1;
	mov.b32 	%f95, %r14;
	max.f32 	%f96, %f94, %f95;
	mov.b32 	%r15, %f96;
	shfl.sync.bfly.b32	%r16|%p6, %r15, 2, 31, -1;
	mov.b32 	%f97, %r16;
	max.f32 	%f98, %f96, %f97;
	mov.b32 	%r17, %f98;
	shfl.sync.bfly.b32	%r18|%p7, %r17, 1, 31, -1;
	mov.b32 	%f99, %r18;
	max.f32 	%f100, %f98, %f99;
	sub.f32 	%f101, %f1, %f100;
	fma.rn.f32 	%f102, %f101, 0f3BBB989D, 0f3F000000;
	cvt.sat.f32.f32 	%f103, %f102;
	mov.f32 	%f104, 0f4B400001;
	mov.f32 	%f105, 0f437C0000;
	fma.rm.f32 	%f106, %f103, %f105, %f104;
	add.f32 	%f107, %f106, 0fCB40007F;
	neg.f32 	%f108, %f107;
	fma.rn.f32 	%f109, %f101, 0f3FB8AA3B, %f108;
	fma.rn.f32 	%f110, %f101, 0f32A57060, %f109;
	mov.b32 	%r19, %f106;
	shl.b32 	%r20, %r19, 23;
	mov.b32 	%f111, %r20;
	ex2.approx.ftz.f32 	%f112, %f110;
	mul.f32 	%f113, %f112, %f111;
	add.f32 	%f114, %f113, 0f00000000;
	sub.f32 	%f115, %f2, %f100;
	fma.rn.f32 	%f116, %f115, 0f3BBB989D, 0f3F000000;
	cvt.sat.f32.f32 	%f117, %f116;
	fma.rm.f32 	%f118, %f117, %f105, %f104;
	add.f32 	%f119, %f118, 0fCB40007F;
	neg.f32 	%f120, %f119;
	fma.rn.f32 	%f121, %f115, 0f3FB8AA3B, %f120;
	fma.rn.f32 	%f122, %f115, 0f32A57060, %f121;
	mov.b32 	%r21, %f118;
	shl.b32 	%r22, %r21, 23;
	mov.b32 	%f123, %r22;
	ex2.approx.ftz.f32 	%f124, %f122;
	mul.f32 	%f125, %f124, %f123;
	add.f32 	%f126, %f114, %f125;
	sub.f32 	%f127, %f3, %f100;
	fma.rn.f32 	%f128, %f127, 0f3BBB989D, 0f3F000000;
	cvt.sat.f32.f32 	%f129, %f128;
	fma.rm.f32 	%f130, %f129, %f105, %f104;
	add.f32 	%f131, %f130, 0fCB40007F;
	neg.f32 	%f132, %f131;
	fma.rn.f32 	%f133, %f127, 0f3FB8AA3B, %f132;
	fma.rn.f32 	%f134, %f127, 0f32A57060, %f133;
	mov.b32 	%r23, %f130;
	shl.b32 	%r24, %r23, 23;
	mov.b32 	%f135, %r24;
	ex2.approx.ftz.f32 	%f136, %f134;
	mul.f32 	%f137, %f136, %f135;
	add.f32 	%f138, %f126, %f137;
	sub.f32 	%f139, %f4, %f100;
	fma.rn.f32 	%f140, %f139, 0f3BBB989D, 0f3F000000;
	cvt.sat.f32.f32 	%f141, %f140;
	fma.rm.f32 	%f142, %f141, %f105, %f104;
	add.f32 	%f143, %f142, 0fCB40007F;
	neg.f32 	%f144, %f143;
	fma.rn.f32 	%f145, %f139, 0f3FB8AA3B, %f144;
	fma.rn.f32 	%f146, %f139, 0f32A57060, %f145;
	mov.b32 	%r25, %f142;
	shl.b32 	%r26, %r25, 23;
	mov.b32 	%f147, %r26;
	ex2.approx.ftz.f32 	%f148, %f146;
	mul.f32 	%f149, %f148, %f147;
	add.f32 	%f150, %f138, %f149;
	sub.f32 	%f151, %f5, %f100;
	fma.rn.f32 	%f152, %f151, 0f3BBB989D, 0f3F000000;
	cvt.sat.f32.f32 	%f153, %f152;
	fma.rm.f32 	%f154, %f153, %f105, %f104;
	add.f32 	%f155, %f154, 0fCB40007F;
	neg.f32 	%f156, %f155;
	fma.rn.f32 	%f157, %f151, 0f3FB8AA3B, %f156;
	fma.rn.f32 	%f158, %f151, 0f32A57060, %f157;
	mov.b32 	%r27, %f154;
	shl.b32 	%r28, %r27, 23;
	mov.b32 	%f159, %r28;
	ex2.approx.ftz.f32 	%f160, %f158;
	mul.f32 	%f161, %f160, %f159;
	add.f32 	%f162, %f150, %f161;
	sub.f32 	%f163, %f6, %f100;
	fma.rn.f32 	%f164, %f163, 0f3BBB989D, 0f3F000000;
	cvt.sat.f32.f32 	%f165, %f164;
	fma.rm.f32 	%f166, %f165, %f105, %f104;
	add.f32 	%f167, %f166, 0fCB40007F;
	neg.f32 	%f168, %f167;
	fma.rn.f32 	%f169, %f163, 0f3FB8AA3B, %f168;
	fma.rn.f32 	%f170, %f163, 0f32A57060, %f169;
	mov.b32 	%r29, %f166;
	shl.b32 	%r30, %r29, 23;
	mov.b32 	%f171, %r30;
	ex2.approx.ftz.f32 	%f172, %f170;
	mul.f32 	%f173, %f172, %f171;
	add.f32 	%f174, %f162, %f173;
	sub.f32 	%f175, %f7, %f100;
	fma.rn.f32 	%f176, %f175, 0f3BBB989D, 0f3F000000;
	cvt.sat.f32.f32 	%f177, %f176;
	fma.rm.f32 	%f178, %f177, %f105, %f104;
	add.f32 	%f179, %f178, 0fCB40007F;
	neg.f32 	%f180, %f179;
	fma.rn.f32 	%f181, %f175, 0f3FB8AA3B, %f180;
	fma.rn.f32 	%f182, %f175, 0f32A57060, %f181;
	mov.b32 	%r31, %f178;
	shl.b32 	%r32, %r31, 23;
	mov.b32 	%f183, %r32;
	ex2.approx.ftz.f32 	%f184, %f182;
	mul.f32 	%f185, %f184, %f183;
	add.f32 	%f186, %f174, %f185;
	sub.f32 	%f187, %f8, %f100;
	fma.rn.f32 	%f188, %f187, 0f3BBB989D, 0f3F000000;
	cvt.sat.f32.f32 	%f189, %f188;
	fma.rm.f32 	%f190, %f189, %f105, %f104;
	add.f32 	%f191, %f190, 0fCB40007F;
	neg.f32 	%f192, %f191;
	fma.rn.f32 	%f193, %f187, 0f3FB8AA3B, %f192;
	fma.rn.f32 	%f194, %f187, 0f32A57060, %f193;
	mov.b32 	%r33, %f190;
	shl.b32 	%r34, %r33, 23;
	mov.b32 	%f195, %r34;
	ex2.approx.ftz.f32 	%f196, %f194;
	mul.f32 	%f197, %f196, %f195;
	add.f32 	%f198, %f186, %f197;
	sub.f32 	%f199, %f9, %f100;
	fma.rn.f32 	%f200, %f199, 0f3BBB989D, 0f3F000000;
	cvt.sat.f32.f32 	%f201, %f200;
	fma.rm.f32 	%f202, %f201, %f105, %f104;
	add.f32 	%f203, %f202, 0fCB40007F;
	neg.f32 	%f204, %f203;
	fma.rn.f32 	%f205, %f199, 0f3FB8AA3B, %f204;
	fma.rn.f32 	%f206, %f199, 0f32A57060, %f205;
	mov.b32 	%r35, %f202;
	shl.b32 	%r36, %r35, 23;
	mov.b32 	%f207, %r36;
	ex2.approx.ftz.f32 	%f208, %f206;
	mul.f32 	%f209, %f208, %f207;
	add.f32 	%f210, %f198, %f209;
	sub.f32 	%f211, %f10, %f100;
	fma.rn.f32 	%f212, %f211, 0f3BBB989D, 0f3F000000;
	cvt.sat.f32.f32 	%f213, %f212;
	fma.rm.f32 	%f214, %f213, %f105, %f104;
	add.f32 	%f215, %f214, 0fCB40007F;
	neg.f32 	%f216, %f215;
	fma.rn.f32 	%f217, %f211, 0f3FB8AA3B, %f216;
	fma.rn.f32 	%f218, %f211, 0f32A57060, %f217;
	mov.b32 	%r37, %f214;
	shl.b32 	%r38, %r37, 23;
	mov.b32 	%f219, %r38;
	ex2.approx.ftz.f32 	%f220, %f218;
	mul.f32 	%f221, %f220, %f219;
	add.f32 	%f222, %f210, %f221;
	sub.f32 	%f223, %f11, %f100;
	fma.rn.f32 	%f224, %f223, 0f3BBB989D, 0f3F000000;
	cvt.sat.f32.f32 	%f225, %f224;
	fma.rm.f32 	%f226, %f225, %f105, %f104;
	add.f32 	%f227, %f226, 0fCB40007F;
	neg.f32 	%f228, %f227;
	fma.rn.f32 	%f229, %f223, 0f3FB8AA3B, %f228;
	fma.rn.f32 	%f230, %f223, 0f32A57060, %f229;
	mov.b32 	%r39, %f226;
	shl.b32 	%r40, %r39, 23;
	mov.b32 	%f231, %r40;
	ex2.approx.ftz.f32 	%f232, %f230;
	mul.f32 	%f233, %f232, %f231;
	add.f32 	%f234, %f222, %f233;
	sub.f32 	%f235, %f12, %f100;
	fma.rn.f32 	%f236, %f235, 0f3BBB989D, 0f3F000000;
	cvt.sat.f32.f32 	%f237, %f236;
	fma.rm.f32 	%f238, %f237, %f105, %f104;
	add.f32 	%f239, %f238, 0fCB40007F;
	neg.f32 	%f240, %f239;
	fma.rn.f32 	%f241, %f235, 0f3FB8AA3B, %f240;
	fma.rn.f32 	%f242, %f235, 0f32A57060, %f241;
	mov.b32 	%r41, %f238;
	shl.b32 	%r42, %r41, 23;
	mov.b32 	%f243, %r42;
	ex2.approx.ftz.f32 	%f244, %f242;
	mul.f32 	%f245, %f244, %f243;
	add.f32 	%f246, %f234, %f245;
	sub.f32 	%f247, %f13, %f100;
	fma.rn.f32 	%f248, %f247, 0f3BBB989D, 0f3F000000;
	cvt.sat.f32.f32 	%f249, %f248;
	fma.rm.f32 	%f250, %f249, %f105, %f104;
	add.f32 	%f251, %f250, 0fCB40007F;
	neg.f32 	%f252, %f251;
	fma.rn.f32 	%f253, %f247, 0f3FB8AA3B, %f252;
	fma.rn.f32 	%f254, %f247, 0f32A57060, %f253;
	mov.b32 	%r43, %f250;
	shl.b32 	%r44, %r43, 23;
	mov.b32 	%f255, %r44;
	ex2.approx.ftz.f32 	%f256, %f254;
	mul.f32 	%f257, %f256, %f255;
	add.f32 	%f258, %f246, %f257;
	sub.f32 	%f259, %f14, %f100;
	fma.rn.f32 	%f260, %f259, 0f3BBB989D, 0f3F000000;
	cvt.sat.f32.f32 	%f261, %f260;
	fma.rm.f32 	%f262, %f261, %f105, %f104;
	add.f32 	%f263, %f262, 0fCB40007F;
	neg.f32 	%f264, %f263;
	fma.rn.f32 	%f265, %f259, 0f3FB8AA3B, %f264;
	fma.rn.f32 	%f266, %f259, 0f32A57060, %f265;
	mov.b32 	%r45, %f262;
	shl.b32 	%r46, %r45, 23;
	mov.b32 	%f267, %r46;
	ex2.approx.ftz.f32 	%f268, %f266;
	mul.f32 	%f269, %f268, %f267;
	add.f32 	%f270, %f258, %f269;
	sub.f32 	%f271, %f15, %f100;
	fma.rn.f32 	%f272, %f271, 0f3BBB989D, 0f3F000000;
	cvt.sat.f32.f32 	%f273, %f272;
	fma.rm.f32 	%f274, %f273, %f105, %f104;
	add.f32 	%f275, %f274, 0fCB40007F;
	neg.f32 	%f276, %f275;
	fma.rn.f32 	%f277, %f271, 0f3FB8AA3B, %f276;
	fma.rn.f32 	%f278, %f271, 0f32A57060, %f277;
	mov.b32 	%r47, %f274;
	shl.b32 	%r48, %r47, 23;
	mov.b32 	%f279, %r48;
	ex2.approx.ftz.f32 	%f280, %f278;
	mul.f32 	%f281, %f280, %f279;
	add.f32 	%f282, %f270, %f281;
	sub.f32 	%f283, %f16, %f100;
	fma.rn.f32 	%f284, %f283, 0f3BBB989D, 0f3F000000;
	cvt.sat.f32.f32 	%f285, %f284;
	fma.rm.f32 	%f286, %f285, %f105, %f104;
	add.f32 	%f287, %f286, 0fCB40007F;
	neg.f32 	%f288, %f287;
	fma.rn.f32 	%f289, %f283, 0f3FB8AA3B, %f288;
	fma.rn.f32 	%f290, %f283, 0f32A57060, %f289;
	mov.b32 	%r49, %f286;
	shl.b32 	%r50, %r49, 23;
	mov.b32 	%f291, %r50;
	ex2.approx.ftz.f32 	%f292, %f290;
	mul.f32 	%f293, %f292, %f291;
	add.f32 	%f294, %f282, %f293;
	sub.f32 	%f295, %f17, %f100;
	fma.rn.f32 	%f296, %f295, 0f3BBB989D, 0f3F000000;
	cvt.sat.f32.f32 	%f297, %f296;
	fma.rm.f32 	%f298, %f297, %f105, %f104;
	add.f32 	%f299, %f298, 0fCB40007F;
	neg.f32 	%f300, %f299;
	fma.rn.f32 	%f301, %f295, 0f3FB8AA3B, %f300;
	fma.rn.f32 	%f302, %f295, 0f32A57060, %f301;
	mov.b32 	%r51, %f298;
	shl.b32 	%r52, %r51, 23;
	mov.b32 	%f303, %r52;
	ex2.approx.ftz.f32 	%f304, %f302;
	mul.f32 	%f305, %f304, %f303;
	add.f32 	%f306, %f294, %f305;
	sub.f32 	%f307, %f18, %f100;
	fma.rn.f32 	%f308, %f307, 0f3BBB989D, 0f3F000000;
	cvt.sat.f32.f32 	%f309, %f308;
	fma.rm.f32 	%f310, %f309, %f105, %f104;
	add.f32 	%f311, %f310, 0fCB40007F;
	neg.f32 	%f312, %f311;
	fma.rn.f32 	%f313, %f307, 0f3FB8AA3B, %f312;
	fma.rn.f32 	%f314, %f307, 0f32A57060, %f313;
	mov.b32 	%r53, %f310;
	shl.b32 	%r54, %r53, 23;
	mov.b32 	%f315, %r54;
	ex2.approx.ftz.f32 	%f316, %f314;
	mul.f32 	%f317, %f316, %f315;
	add.f32 	%f318, %f306, %f317;
	sub.f32 	%f319, %f19, %f100;
	fma.rn.f32 	%f320, %f319, 0f3BBB989D, 0f3F000000;
	cvt.sat.f32.f32 	%f321, %f320;
	fma.rm.f32 	%f322, %f321, %f105, %f104;
	add.f32 	%f323, %f322, 0fCB40007F;
	neg.f32 	%f324, %f323;
	fma.rn.f32 	%f325, %f319, 0f3FB8AA3B, %f324;
	fma.rn.f32 	%f326, %f319, 0f32A57060, %f325;
	mov.b32 	%r55, %f322;
	shl.b32 	%r56, %r55, 23;
	mov.b32 	%f327, %r56;
	ex2.approx.ftz.f32 	%f328, %f326;
	mul.f32 	%f329, %f328, %f327;
	add.f32 	%f330, %f318, %f329;
	sub.f32 	%f331, %f20, %f100;
	fma.rn.f32 	%f332, %f331, 0f3BBB989D, 0f3F000000;
	cvt.sat.f32.f32 	%f333, %f332;
	fma.rm.f32 	%f334, %f333, %f105, %f104;
	add.f32 	%f335, %f334, 0fCB40007F;
	neg.f32 	%f336, %f335;
	fma.rn.f32 	%f337, %f331, 0f3FB8AA3B, %f336;
	fma.rn.f32 	%f338, %f331, 0f32A57060, %f337;
	mov.b32 	%r57, %f334;
	shl.b32 	%r58, %r57, 23;
	mov.b32 	%f339, %r58;
	ex2.approx.ftz.f32 	%f340, %f338;
	mul.f32 	%f341, %f340, %f339;
	add.f32 	%f342, %f330, %f341;
	sub.f32 	%f343, %f21, %f100;
	fma.rn.f32 	%f344, %f343, 0f3BBB989D, 0f3F000000;
	cvt.sat.f32.f32 	%f345, %f344;
	fma.rm.f32 	%f346, %f345, %f105, %f104;
	add.f32 	%f347, %f346, 0fCB40007F;
	neg.f32 	%f348, %f347;
	fma.rn.f32 	%f349, %f343, 0f3FB8AA3B, %f348;
	fma.rn.f32 	%f350, %f343, 0f32A57060, %f349;
	mov.b32 	%r59, %f346;
	shl.b32 	%r60, %r59, 23;
	mov.b32 	%f351, %r60;
	ex2.approx.ftz.f32 	%f352, %f350;
	mul.f32 	%f353, %f352, %f351;
	add.f32 	%f354, %f342, %f353;
	sub.f32 	%f355, %f22, %f100;
	fma.rn.f32 	%f356, %f355, 0f3BBB989D, 0f3F000000;
	cvt.sat.f32.f32 	%f357, %f356;
	fma.rm.f32 	%f358, %f357, %f105, %f104;
	add.f32 	%f359, %f358, 0fCB40007F;
	neg.f32 	%f360, %f359;
	fma.rn.f32 	%f361, %f355, 0f3FB8AA3B, %f360;
	fma.rn.f32 	%f362, %f355, 0f32A57060, %f361;
	mov.b32 	%r61, %f358;
	shl.b32 	%r62, %r61, 23;
	mov.b32 	%f363, %r62;
	ex2.approx.ftz.f32 	%f364, %f362;
	mul.f32 	%f365, %f364, %f363;
	add.f32 	%f366, %f354, %f365;
	sub.f32 	%f367, %f23, %f100;
	fma.rn.f32 	%f368, %f367, 0f3BBB989D, 0f3F000000;
	cvt.sat.f32.f32 	%f369, %f368;
	fma.rm.f32 	%f370, %f369, %f105, %f104;
	add.f32 	%f371, %f370, 0fCB40007F;
	neg.f32 	%f372, %f371;
	fma.rn.f32 	%f373, %f367, 0f3FB8AA3B, %f372;
	fma.rn.f32 	%f374, %f367, 0f32A57060, %f373;
	mov.b32 	%r63, %f370;
	shl.b32 	%r64, %r63, 23;
	mov.b32 	%f375, %r64;
	ex2.approx.ftz.f32 	%f376, %f374;
	mul.f32 	%f377, %f376, %f375;
	add.f32 	%f378, %f366, %f377;
	sub.f32 	%f379, %f24, %f100;
	fma.rn.f32 	%f380, %f379, 0f3BBB989D, 0f3F000000;
	cvt.sat.f32.f32 	%f381, %f380;
	fma.rm.f32 	%f382, %f381, %f105, %f104;
	add.f32 	%f383, %f382, 0fCB40007F;
	neg.f32 	%f384, %f383;
	fma.rn.f32 	%f385, %f379, 0f3FB8AA3B, %f384;
	fma.rn.f32 	%f386, %f379, 0f32A57060, %f385;
	mov.b32 	%r65, %f382;
	shl.b32 	%r66, %r65, 23;
	mov.b32 	%f387, %r66;
	ex2.approx.ftz.f32 	%f388, %f386;
	mul.f32 	%f389, %f388, %f387;
	add.f32 	%f390, %f378, %f389;
	sub.f32 	%f391, %f25, %f100;
	fma.rn.f32 	%f392, %f391, 0f3BBB989D, 0f3F000000;
	cvt.sat.f32.f32 	%f393, %f392;
	fma.rm.f32 	%f394, %f393, %f105, %f104;
	add.f32 	%f395, %f394, 0fCB40007F;
	neg.f32 	%f396, %f395;
	fma.rn.f32 	%f397, %f391, 0f3FB8AA3B, %f396;
	fma.rn.f32 	%f398, %f391, 0f32A57060, %f397;
	mov.b32 	%r67, %f394;
	shl.b32 	%r68, %r67, 23;
	mov.b32 	%f399, %r68;
	ex2.approx.ftz.f32 	%f400, %f398;
	mul.f32 	%f401, %f400, %f399;
	add.f32 	%f402, %f390, %f401;
	sub.f32 	%f403, %f26, %f100;
	fma.rn.f32 	%f404, %f403, 0f3BBB989D, 0f3F000000;
	cvt.sat.f32.f32 	%f405, %f404;
	fma.rm.f32 	%f406, %f405, %f105, %f104;
	add.f32 	%f407, %f406, 0fCB40007F;
	neg.f32 	%f408, %f407;
	fma.rn.f32 	%f409, %f403, 0f3FB8AA3B, %f408;
	fma.rn.f32 	%f410, %f403, 0f32A57060, %f409;
	mov.b32 	%r69, %f406;
	shl.b32 	%r70, %r69, 23;
	mov.b32 	%f411, %r70;
	ex2.approx.ftz.f32 	%f412, %f410;
	mul.f32 	%f413, %f412, %f411;
	add.f32 	%f414, %f402, %f413;
	sub.f32 	%f415, %f27, %f100;
	fma.rn.f32 	%f416, %f415, 0f3BBB989D, 0f3F000000;
	cvt.sat.f32.f32 	%f417, %f416;
	fma.rm.f32 	%f418, %f417, %f105, %f104;
	add.f32 	%f419, %f418, 0fCB40007F;
	neg.f32 	%f420, %f419;
	fma.rn.f32 	%f421, %f415, 0f3FB8AA3B, %f420;
	fma.rn.f32 	%f422, %f415, 0f32A57060, %f421;
	mov.b32 	%r71, %f418;
	shl.b32 	%r72, %r71, 23;
	mov.b32 	%f423, %r72;
	ex2.approx.ftz.f32 	%f424, %f422;
	mul.f32 	%f425, %f424, %f423;
	add.f32 	%f426, %f414, %f425;
	sub.f32 	%f427, %f28, %f100;
	fma.rn.f32 	%f428, %f427, 0f3BBB989D, 0f3F000000;
	cvt.sat.f32.f32 	%f429, %f428;
	fma.rm.f32 	%f430, %f429, %f105, %f104;
	add.f32 	%f431, %f430, 0fCB40007F;
	neg.f32 	%f432, %f431;
	fma.rn.f32 	%f433, %f427, 0f3FB8AA3B, %f432;
	fma.rn.f32 	%f434, %f427, 0f32A57060, %f433;
	mov.b32 	%r73, %f430;
	shl.b32 	%r74, %r73, 23;
	mov.b32 	%f435, %r74;
	ex2.approx.ftz.f32 	%f436, %f434;
	mul.f32 	%f437, %f436, %f435;
	add.f32 	%f438, %f426, %f437;
	sub.f32 	%f439, %f29, %f100;
	fma.rn.f32 	%f440, %f439, 0f3BBB989D, 0f3F000000;
	cvt.sat.f32.f32 	%f441, %f440;
	fma.rm.f32 	%f442, %f441, %f105, %f104;
	add.f32 	%f443, %f442, 0fCB40007F;
	neg.f32 	%f444, %f443;
	fma.rn.f32 	%f445, %f439, 0f3FB8AA3B, %f444;
	fma.rn.f32 	%f446, %f439, 0f32A57060, %f445;
	mov.b32 	%r75, %f442;
	shl.b32 	%r76, %r75, 23;
	mov.b32 	%f447, %r76;
	ex2.approx.ftz.f32 	%f448, %f446;
	mul.f32 	%f449, %f448, %f447;
	add.f32 	%f450, %f438, %f449;
	sub.f32 	%f451, %f30, %f100;
	fma.rn.f32 	%f452, %f451, 0f3BBB989D, 0f3F000000;
	cvt.sat.f32.f32 	%f453, %f452;
	fma.rm.f32 	%f454, %f453, %f105, %f104;
	add.f32 	%f455, %f454, 0fCB40007F;
	neg.f32 	%f456, %f455;
	fma.rn.f32 	%f457, %f451, 0f3FB8AA3B, %f456;
	fma.rn.f32 	%f458, %f451, 0f32A57060, %f457;
	mov.b32 	%r77, %f454;
	shl.b32 	%r78, %r77, 23;
	mov.b32 	%f459, %r78;
	ex2.approx.ftz.f32 	%f460, %f458;
	mul.f32 	%f461, %f460, %f459;
	add.f32 	%f462, %f450, %f461;
	mov.b32 	%r79, %f462;
	shfl.sync.bfly.b32	%r80|%p8, %r79, 16, 31, -1;
	mov.b32 	%f463, %r80;
	add.f32 	%f464, %f462, %f463;
	mov.b32 	%r81, %f464;
	shfl.sync.bfly.b32	%r82|%p9, %r81, 8, 31, -1;
	mov.b32 	%f465, %r82;
	add.f32 	%f466, %f464, %f465;
	mov.b32 	%r83, %f466;
	shfl.sync.bfly.b32	%r84|%p10, %r83, 4, 31, -1;
	mov.b32 	%f467, %r84;
	add.f32 	%f468, %f466, %f467;
	mov.b32 	%r85, %f468;
	shfl.sync.bfly.b32	%r86|%p11, %r85, 2, 31, -1;
	mov.b32 	%f469, %r86;
	add.f32 	%f470, %f468, %f469;
	mov.b32 	%r87, %f470;
	shfl.sync.bfly.b32	%r88|%p12, %r87, 1, 31, -1;
	mov.b32 	%f471, %r88;
	add.f32 	%f472, %f470, %f471;
	div.rn.f32 	%f31, %f113, %f472;
	div.rn.f32 	%f32, %f125, %f472;
	div.rn.f32 	%f33, %f137, %f472;
	div.rn.f32 	%f34, %f149, %f472;
	div.rn.f32 	%f35, %f161, %f472;
	div.rn.f32 	%f36, %f173, %f472;
	div.rn.f32 	%f37, %f185, %f472;
	div.rn.f32 	%f38, %f197, %f472;
	div.rn.f32 	%f39, %f209, %f472;
	div.rn.f32 	%f40, %f221, %f472;
	div.rn.f32 	%f41, %f233, %f472;
	div.rn.f32 	%f42, %f245, %f472;
	div.rn.f32 	%f43, %f257, %f472;
	div.rn.f32 	%f44, %f269, %f472;
	div.rn.f32 	%f45, %f281, %f472;
	div.rn.f32 	%f46, %f293, %f472;
	div.rn.f32 	%f47, %f305, %f472;
	div.rn.f32 	%f48, %f317, %f472;
	div.rn.f32 	%f49, %f329, %f472;
	div.rn.f32 	%f50, %f341, %f472;
	div.rn.f32 	%f51, %f353, %f472;
	div.rn.f32 	%f52, %f365, %f472;
	div.rn.f32 	%f53, %f377, %f472;
	div.rn.f32 	%f54, %f389, %f472;
	div.rn.f32 	%f55, %f401, %f472;
	div.rn.f32 	%f56, %f413, %f472;
	div.rn.f32 	%f57, %f425, %f472;
	div.rn.f32 	%f58, %f437, %f472;
	div.rn.f32 	%f59, %f449, %f472;
	div.rn.f32 	%f60, %f461, %f472;
	mad.lo.s64 	%rd25, %rd28, %rd13, %rd4;
	// begin inline asm
	{  cvt.rn.f16.f32 %rs31, %f31;}

	// end inline asm
	shl.b64 	%rd26, %rd25, 1;
	add.s64 	%rd27, %rd5, %rd26;
	st.global.u16 	[%rd27], %rs31;
	// begin inline asm
	{  cvt.rn.f16.f32 %rs32, %f32;}

	// end inline asm
	st.global.u16 	[%rd27+2], %rs32;
	// begin inline asm
	{  cvt.rn.f16.f32 %rs33, %f33;}

	// end inline asm
	st.global.u16 	[%rd27+128], %rs33;
	// begin inline asm
	{  cvt.rn.f16.f32 %rs34, %f34;}

	// end inline asm
	st.global.u16 	[%rd27+130], %rs34;
	// begin inline asm
	{  cvt.rn.f16.f32 %rs35, %f35;}

	// end inline asm
	st.global.u16 	[%rd27+256], %rs35;
	// begin inline asm
	{  cvt.rn.f16.f32 %rs36, %f36;}

	// end inline asm
	st.global.u16 	[%rd27+258], %rs36;
	// begin inline asm
	{  cvt.rn.f16.f32 %rs37, %f37;}

	// end inline asm
	st.global.u16 	[%rd27+384], %rs37;
	// begin inline asm
	{  cvt.rn.f16.f32 %rs38, %f38;}

	// end inline asm
	st.global.u16 	[%rd27+386], %rs38;
	// begin inline asm
	{  cvt.rn.f16.f32 %rs39, %f39;}

	// end inline asm
	st.global.u16 	[%rd27+512], %rs39;
	// begin inline asm
	{  cvt.rn.f16.f32 %rs40, %f40;}

	// end inline asm
	st.global.u16 	[%rd27+514], %rs40;
	// begin inline asm
	{  cvt.rn.f16.f32 %rs41, %f41;}

	// end inline asm
	st.global.u16 	[%rd27+640], %rs41;
	// begin inline asm
	{  cvt.rn.f16.f32 %rs42, %f42;}

	// end inline asm
	st.global.u16 	[%rd27+642], %rs42;
	// begin inline asm
	{  cvt.rn.f16.f32 %rs43, %f43;}

	// end inline asm
	st.global.u16 	[%rd27+768], %rs43;
	// begin inline asm
	{  cvt.rn.f16.f32 %rs44, %f44;}

	// end inline asm
	st.global.u16 	[%rd27+770], %rs44;
	// begin inline asm
	{  cvt.rn.f16.f32 %rs45, %f45;}

	// end inline asm
	st.global.u16 	[%rd27+896], %rs45;
	// begin inline asm
	{  cvt.rn.f16.f32 %rs46, %f46;}

	// end inline asm
	st.global.u16 	[%rd27+898], %rs46;
	// begin inline asm
	{  cvt.rn.f16.f32 %rs47, %f47;}

	// end inline asm
	st.global.u16 	[%rd27+1024], %rs47;
	// begin inline asm
	{  cvt.rn.f16.f32 %rs48, %f48;}

	// end inline asm
	st.global.u16 	[%rd27+1026], %rs48;
	// begin inline asm
	{  cvt.rn.f16.f32 %rs49, %f49;}

	// end inline asm
	st.global.u16 	[%rd27+1152], %rs49;
	// begin inline asm
	{  cvt.rn.f16.f32 %rs50, %f50;}

	// end inline asm
	st.global.u16 	[%rd27+1154], %rs50;
	// begin inline asm
	{  cvt.rn.f16.f32 %rs51, %f51;}

	// end inline asm
	st.global.u16 	[%rd27+1280], %rs51;
	// begin inline asm
	{  cvt.rn.f16.f32 %rs52, %f52;}

	// end inline asm
	st.global.u16 	[%rd27+1282], %rs52;
	// begin inline asm
	{  cvt.rn.f16.f32 %rs53, %f53;}

	// end inline asm
	st.global.u16 	[%rd27+1408], %rs53;
	// begin inline asm
	{  cvt.rn.f16.f32 %rs54, %f54;}

	// end inline asm
	st.global.u16 	[%rd27+1410], %rs54;
	// begin inline asm
	{  cvt.rn.f16.f32 %rs55, %f55;}

	// end inline asm
	st.global.u16 	[%rd27+1536], %rs55;
	// begin inline asm
	{  cvt.rn.f16.f32 %rs56, %f56;}

	// end inline asm
	st.global.u16 	[%rd27+1538], %rs56;
	// begin inline asm
	{  cvt.rn.f16.f32 %rs57, %f57;}

	// end inline asm
	st.global.u16 	[%rd27+1664], %rs57;
	// begin inline asm
	{  cvt.rn.f16.f32 %rs58, %f58;}

	// end inline asm
	st.global.u16 	[%rd27+1666], %rs58;
	// begin inline asm
	{  cvt.rn.f16.f32 %rs59, %f59;}

	// end inline asm
	st.global.u16 	[%rd27+1792], %rs59;
	// begin inline asm
	{  cvt.rn.f16.f32 %rs60, %f60;}

	// end inline asm
	st.global.u16 	[%rd27+1794], %rs60;
	add.s64 	%rd28, %rd28, %rd7;
	setp.lt.s64 	%p13, %rd28, %rd14;
	@%p13 bra 	$L__BB191_4;
$L__BB191_5:
	ret;

}
	// .globl	_ZN7oneflow4cuda7softmax15SoftmaxWarpImplI10SimpleLoadI6__halffE11SimpleStoreIS4_fEfLi2ELi30ELi32ELi1ELb1ELNS1_9AlgorithmE0EEEvT_T0_ll
.visible .entry _ZN7oneflow4cuda7softmax15SoftmaxWarpImplI10SimpleLoadI6__halffE11SimpleStoreIS4_fEfLi2ELi30ELi32ELi1ELb1ELNS1_9AlgorithmE0EEEvT_T0_ll(
	.param .align 8 .b8 _ZN7oneflow4cuda7softmax15SoftmaxWarpImplI10SimpleLoadI6__halffE11SimpleStoreIS4_fEfLi2ELi30ELi32ELi1ELb1ELNS1_9AlgorithmE0EEEvT_T0_ll_param_0[16],
	.param .align 8 .b8 _ZN7oneflow4cuda7softmax15SoftmaxWarpImplI10SimpleLoadI6__halffE11SimpleStoreIS4_fEfLi2ELi30ELi32ELi1ELb1ELNS1_9AlgorithmE0EEEvT_T0_ll_param_1[16],
	.param .u64 _ZN7oneflow4cuda7softmax15SoftmaxWarpImplI10SimpleLoadI6__halffE11SimpleStoreIS4_fEfLi2ELi30ELi32ELi1ELb1ELNS1_9AlgorithmE0EEEvT_T0_ll_param_2,
	.param .u64 _ZN7oneflow4cuda7softmax15SoftmaxWarpImplI10SimpleLoadI6__halffE11SimpleStoreIS4_fEfLi2ELi30ELi32ELi1ELb1ELNS1_9AlgorithmE0EEEvT_T0_ll_param_3
)
{
	.reg .pred 	%p<44>;
	.reg .b16 	%rs<61>;
	.reg .b32 	%r<119>;
	.reg .b32 	%f<638>;
	.reg .b64 	%rd<50>;

	ld.param.u64 	%rd23, [_ZN7oneflow4cuda7softmax15SoftmaxWarpImplI10SimpleLoadI6__halffE11SimpleStoreIS4_fEfLi2ELi30ELi32ELi1ELb1ELNS1_9AlgorithmE0EEEvT_T0_ll_param_1+8];
	ld.param.u64 	%rd22, [_ZN7oneflow4cuda7softmax15SoftmaxWarpImplI10SimpleLoadI6__halffE11SimpleStoreIS4_fEfLi2ELi30ELi32ELi1ELb1ELNS1_9AlgorithmE0EEEvT_T0_ll_param_1];
	ld.param.u64 	%rd21, [_ZN7oneflow4cuda7softmax15SoftmaxWarpImplI10SimpleLoadI6__halffE11SimpleStoreIS4_fEfLi2ELi30ELi32ELi1ELb1ELNS1_9AlgorithmE0EEEvT_T0_ll_param_0+8];
	ld.param.u64 	%rd20, [_ZN7oneflow4cuda7softmax15SoftmaxWarpImplI10SimpleLoadI6__halffE11SimpleStoreIS4_fEfLi2ELi30ELi32ELi1ELb1ELNS1_9AlgorithmE0EEEvT_T0_ll_param_0];
	ld.param.u64 	%rd25, [_ZN7oneflow4cuda7softmax15SoftmaxWarpImplI10SimpleLoadI6__halffE11SimpleStoreIS4_fEfLi2ELi30ELi32ELi1ELb1ELNS1_9AlgorithmE0EEEvT_T0_ll_param_3];
	setp.lt.s64 	%p1, %rd25, 961;
	@%p1 bra 	$L__BB192_2;
	mov.u64 	%rd26, $str;
	cvta.global.u64 	%rd27, %rd26;
	mov.u64 	%rd28, $str$1;
	cvta.global.u64 	%rd29, %rd28;
	mov.u64 	%rd30, __unnamed_192;
	cvta.global.u64 	%rd31, %rd30;
	{ // callseq 191, 0
	.param .b64 param0;
	st.param.b64 	[param0], %rd27;
	.param .b64 param1;
	st.param.b64 	[param1], %rd29;
	.param .b32 param2;
	st.param.b32 	[param2], 228;
	.param .b64 param3;
	st.param.b64 	[param3], %rd31;
	.param .b64 param4;
	st.param.b64 	[param4], 1;
	call.uni 
	__assertfail, 
	(
	param0, 
	param1, 
	param2, 
	param3, 
	param4
	);
	} // callseq 191
$L__BB192_2:
	ld.param.u64 	%rd47, [_ZN7oneflow4cuda7softmax15SoftmaxWarpImplI10SimpleLoadI6__halffE11SimpleStoreIS4_fEfLi2ELi30ELi32ELi1ELb1ELNS1_9AlgorithmE0EEEvT_T0_ll_param_2];
	mov.u32 	%r1, %ctaid.x;
	mov.u32 	%r2, %ntid.y;
	mov.u32 	%r3, %tid.y;
	mad.lo.s32 	%r4, %r1, %r2, %r3;
	cvt.s64.s32 	%rd49, %r4;
	setp.le.s64 	%p2, %rd47, %rd49;
	@%p2 bra 	$L__BB192_65;
	mov.u32 	%r5, %tid.x;
	shl.b32 	%r6, %r5, 1;
	cvt.u64.u32 	%rd2, %r6;
	add.s32 	%r7, %r6, 128;
	cvt.u64.u32 	%rd3, %r7;
	add.s32 	%r8, %r6, 192;
	cvt.u64.u32 	%rd4, %r8;
	add.s32 	%r9, %r6, 256;
	cvt.u64.u32 	%rd5, %r9;
	add.s32 	%r10, %r6, 320;
	cvt.u64.u32 	%rd6, %r10;
	add.s32 	%r11, %r6, 384;
	cvt.u64.u32 	%rd7, %r11;
	add.s32 	%r12, %r6, 448;
	cvt.u64.u32 	%rd8, %r12;
	add.s32 	%r13, %r6, 640;
	cvt.u64.u32 	%rd9, %r13;
	add.s32 	%r14, %r6, 704;
	cvt.u64.u32 	%rd10, %r14;
	add.s32 	%r15, %r6, 768;
	cvt.u64.u32 	%rd11, %r15;
	add.s32 	%r16, %r6, 832;
	cvt.u64.u32 	%rd12, %r16;
	add.s32 	%r17, %r6, 896;
	cvt.u64.u32 	%rd13, %r17;
	add.s32 	%r20, %r6, 64;
	add.s32 	%r23, %r6, 512;
	add.s32 	%r26, %r6, 576;
	mov.u32 	%r116, %nctaid.x;
	mul.lo.s32 	%r118, %r116, %r2;
$L__BB192_4:
	cvta.to.global.u64 	%rd15, %rd20;
	setp.le.s64 	%p3, %rd25, %rd2;
	mul.lo.s64 	%rd16, %rd49, %rd21;
	mov.f32 	%f593, 0fFF800000;
	mov.f32 	%f594, %f593;
	mov.f32 	%f598, %f593;
	@%p3 bra 	$L__BB192_6;
	add.s64 	%rd32, %rd16, %rd2;
	shl.b64 	%rd33, %rd32, 1;
	add.s64 	%rd34, %rd15, %rd33;
	ld.global.u16 	%rs1, [%rd34];
	// begin inline asm
	{  cvt.f32.f16 %f594, %rs1;}

	// end inline asm
	ld.global.u16 	%rs2, [%rd34+2];
	// begin inline asm
	{  cvt.f32.f16 %f593, %rs2;}

	// end inline asm
	max.f32 	%f124, %f594, 0fFF800000;
	max.f32 	%f598, %f124, %f593;
$L__BB192_6:
	cvt.u64.u32 	%rd35, %r20;
	setp.le.s64 	%p4, %rd25, %rd35;
	add.s64 	%rd36, %rd16, %rd2;
	shl.b64 	%rd37, %rd36, 1;
	add.s64 	%rd17, %rd15, %rd37;
	mov.f32 	%f596, 0fFF800000;
	mov.f32 	%f597, %f596;
	@%p4 bra 	$L__BB192_8;
	ld.global.u16 	%rs3, [%rd17+128];
	// begin inline asm
	{  cvt.f32.f16 %f597, %rs3;}

	// end inline asm
	ld.global.u16 	%rs4, [%rd17+130];
	// begin inline asm
	{  cvt.f32.f16 %f596, %rs4;}

	// end inline asm
	max.f32 	%f128, %f598, %f597;
	max.f32 	%f598, %f128, %f596;
$L__BB192_8:
	setp.le.s64 	%p5, %rd25, %rd3;
	mov.f32 	%f599, 0fFF800000;
	mov.f32 	%f600, %f599;
	@%p5 bra 	$L__BB192_10;
	ld.global.u16 	%rs5, [%rd17+256];
	// begin inline asm
	{  cvt.f32.f16 %f600, %rs5;}

	// end inline asm
	ld.global.u16 	%rs6, [%rd17+258];
	// begin inline asm
	{  cvt.f32.f16 %f599, %rs6;}

	// end inline asm
	max.f32 	%f132, %f598, %f600;
	max.f32 	%f598, %f132, %f599;
$L__BB192_10:
	setp.le.s64 	%p6, %rd25, %rd4;
	mov.f32 	%f602, 0fFF800000;
	mov.f32 	%f603, %f602;
	@%p6 bra 	$L__BB192_12;
	ld.global.u16 	%rs7, [%rd17+384];
	// begin inline asm
	{  cvt.f32.f16 %f603, %rs7;}

	// end inline asm
	ld.global.u16 	%rs8, [%rd17+386];
	// begin inline asm
	{  cvt.f32.f16 %f602, %rs8;}

	// end inline asm
	max.f32 	%f136, %f598, %f603;
	max.f32 	%f598, %f136, %f602;
$L__BB192_12:
	setp.le.s64 	%p7, %rd25, %rd5;
	mov.f32 	%f605, 0fFF800000;
	mov.f32 	%f606, %f605;
	@%p7 bra 	$L__BB192_14;
	ld.global.u16 	%rs9, [%rd17+512];
	// begin inline asm
	{  cvt.f32.f16 %f606, %rs9;}

	// end inline asm
	ld.global.u16 	%rs10, [%rd17+514];
	// begin inline asm
	{  cvt.f32.f16 %f605, %rs10;}

	// end inline asm
	max.f32 	%f140, %f598, %f606;
	max.f32 	%f598, %f140, %f605;
$L__BB192_14:
	setp.le.s64 	%p8, %rd25, %rd6;
	mov.f32 	%f608, 0fFF800000;
	mov.f32 	%f609, %f608;
	@%p8 bra 	$L__BB192_16;
	ld.global.u16 	%rs11, [%rd17+640];
	// begin inline asm
	{  cvt.f32.f16 %f609, %rs11;}

	// end inline asm
	ld.global.u16 	%rs12, [%rd17+642];
	// begin inline asm
	{  cvt.f32.f16 %f608, %rs12;}

	// end inline asm
	max.f32 	%f144, %f598, %f609;
	max.f32 	%f598, %f144, %f608;
$L__BB192_16:
	setp.le.s64 	%p9, %rd25, %rd7;
	mov.f32 	%f611, 0fFF800000;
	mov.f32 	%f612, %f611;
	@%p9 bra 	$L__BB192_18;
	ld.global.u16 	%rs13, [%rd17+768];
	// begin inline asm
	{  cvt.f32.f16 %f612, %rs13;}

	// end inline asm
	ld.global.u16 	%rs14, [%rd17+770];
	// begin inline asm
	{  cvt.f32.f16 %f611, %rs14;}

	// end inline asm
	max.f32 	%f148, %f598, %f612;
	max.f32 	%f598, %f148, %f611;
$L__BB192_18:
	setp.le.s64 	%p10, %rd25, %rd8;
	mov.f32 	%f614, 0fFF800000;
	mov.f32 	%f615, %f614;
	@%p10 bra 	$L__BB192_20;
	ld.global.u16 	%rs15, [%rd17+896];
	// begin inline asm
	{  cvt.f32.f16 %f615, %rs15;}

	// end inline asm
	ld.global.u16 	%rs16, [%rd17+898];
	// begin inline asm
	{  cvt.f32.f16 %f614, %rs16;}

	// end inline asm
	max.f32 	%f152, %f598, %f615;
	max.f32 	%f598, %f152, %f614;
$L__BB192_20:
	cvt.u64.u32 	%rd38, %r23;
	setp.le.s64 	%p11, %rd25, %rd38;
	mov.f32 	%f617, 0fFF800000;
	mov.f32 	%f618, %f617;
	@%p11 bra 	$L__BB192_22;
	ld.global.u16 	%rs17, [%rd17+1024];
	// begin inline asm
	{  cvt.f32.f16 %f618, %rs17;}

	// end inline asm
	ld.global.u16 	%rs18, [%rd17+1026];
	// begin inline asm
	{  cvt.f32.f16 %f617, %rs18;}

	// end inline asm
	max.f32 	%f156, %f598, %f618;
	max.f32 	%f598, %f156, %f617;
$L__BB192_22:
	cvt.u64.u32 	%rd39, %r26;
	setp.le.s64 	%p12, %rd25, %rd39;
	mov.f32 	%f620, 0fFF800000;
	mov.f32 	%f621, %f620;
	@%p12 bra 	$L__BB192_24;
	ld.global.u16 	%rs19, [%rd17+1152];
	// begin inline asm
	{  cvt.f32.f16 %f621, %rs19;}

	// end inline asm
	ld.global.u16 	%rs20, [%rd17+1154];
	// begin inline asm
	{  cvt.f32.f16 %f620, %rs20;}

	// end inline asm
	max.f32 	%f160, %f598, %f621;
	max.f32 	%f598, %f160, %f620;
$L__BB192_24:
	setp.le.s64 	%p13, %rd25, %rd9;
	mov.f32 	%f623, 0fFF800000;
	mov.f32 	%f624, %f623;
	@%p13 bra 	$L__BB192_26;
	ld.global.u16 	%rs21, [%rd17+1280];
	// begin inline asm
	{  cvt.f32.f16 %f624, %rs21;}

	// end inline asm
	ld.global.u16 	%rs22, [%rd17+1282];
	// begin inline asm
	{  cvt.f32.f16 %f623, %rs22;}

	// end inline asm
	max.f32 	%f164, %f598, %f624;
	max.f32 	%f598, %f164, %f623;
$L__BB192_26:
	setp.le.s64 	%p14, %rd25, %rd10;
	mov.f32 	%f626, 0fFF800000;
	mov.f32 	%f627, %f626;
	@%p14 bra 	$L__BB192_28;
	ld.global.u16 	%rs23, [%rd17+1408];
	// begin inline asm
	{  cvt.f32.f16 %f627, %rs23;}

	// end inline asm
	ld.global.u16 	%rs24, [%rd17+1410];
	// begin inline asm
	{  cvt.f32.f16 %f626, %rs24;}

	// end inline asm
	max.f32 	%f168, %f598, %f627;
	max.f32 	%f598, %f168, %f626;
$L__BB192_28:
	setp.le.s64 	%p15, %rd25, %rd11;
	mov.f32 	%f629, 0fFF800000;
	mov.f32 	%f630, %f629;
	@%p15 bra 	$L__BB192_30;
	ld.global.u16 	%rs25, [%rd17+1536];
	// begin inline asm
	{  cvt.f32.f16 %f630, %rs25;}

	// end inline asm
	ld.global.u16 	%rs26, [%rd17+1538];
	// begin inline asm
	{  cvt.f32.f16 %f629, %rs26;}

	// end inline asm
	max.f32 	%f172, %f598, %f630;
	max.f32 	%f598, %f172, %f629;
$L__BB192_30:
	setp.le.s64 	%p16, %rd25, %rd12;
	mov.f32 	%f632, 0fFF800000;
	mov.f32 	%f633, %f632;
	@%p16 bra 	$L__BB192_32;
	ld.global.u16 	%rs27, [%rd17+1664];
	// begin inline asm
	{  cvt.f32.f16 %f633, %rs27;}

	// end inline asm
	ld.global.u16 	%rs28, [%rd17+1666];
	// begin inline asm
	{  cvt.f32.f16 %f632, %rs28;}

	// end inline asm
	max.f32 	%f176, %f598, %f633;
	max.f32 	%f598, %f176, %f632;
$L__BB192_32:
	setp.le.s64 	%p17, %rd25, %rd13;
	mov.f32 	%f635, 0fFF800000;
	mov.f32 	%f636, %f635;
	@%p17 bra 	$L__BB192_34;
	ld.global.u16 	%rs29, [%rd17+1792];
	// begin inline asm
	{  cvt.f32.f16 %f636, %rs29;}

	// end inline asm
	ld.global.u16 	%rs30, [%rd17+1794];
	// begin inline asm
	{  cvt.f32.f16 %f635, %rs30;}

	// end inline asm
	max.f32 	%f180, %f598, %f636;
	max.f32 	%f598, %f180, %f635;
$L__BB192_34:
	setp.le.s64 	%p18, %rd25, %rd2;
	mov.b32 	%r27, %f598;
	shfl.sync.bfly.b32	%r28|%p19, %r27, 16, 31, -1;
	mov.b32 	%f181, %r28;
	max.f32 	%f182, %f598, %f181;
	mov.b32 	%r29, %f182;
	shfl.sync.bfly.b32	%r30|%p20, %r29, 8, 31, -1;
	mov.b32 	%f183, %r30;
	max.f32 	%f184, %f182, %f183;
	mov.b32 	%r31, %f184;
	shfl.sync.bfly.b32	%r32|%p21, %r31, 4, 31, -1;
	mov.b32 	%f185, %r32;
	max.f32 	%f186, %f184, %f185;
	mov.b32 	%r33, %f186;
	shfl.sync.bfly.b32	%r34|%p22, %r33, 2, 31, -1;
	mov.b32 	%f187, %r34;
	max.f32 	%f188, %f186, %f187;
	mov.b32 	%r35, %f188;
	shfl.sync.bfly.b32	%r36|%p23, %r35, 1, 31, -1;
	mov.b32 	%f189, %r36;
	max.f32 	%f190, %f188, %f189;
	sub.f32 	%f191, %f594, %f190;
	fma.rn.f32 	%f192, %f191, 0f3BBB989D, 0f3F000000;
	cvt.sat.f32.f32 	%f193, %f192;
	mov.f32 	%f194, 0f4B400001;
	mov.f32 	%f195, 0f437C0000;
	fma.rm.f32 	%f196, %f193, %f195, %f194;
	add.f32 	%f197, %f196, 0fCB40007F;
	neg.f32 	%f198, %f197;
	fma.rn.f32 	%f199, %f191, 0f3FB8AA3B, %f198;
	fma.rn.f32 	%f200, %f191, 0f32A57060, %f199;
	mov.b32 	%r37, %f196;
	shl.b32 	%r38, %r37, 23;
	mov.b32 	%f201, %r38;
	ex2.approx.ftz.f32 	%f202, %f200;
	mul.f32 	%f203, %f202, %f201;
	add.f32 	%f204, %f203, 0f00000000;
	sub.f32 	%f205, %f593, %f190;
	fma.rn.f32 	%f206, %f205, 0f3BBB989D, 0f3F000000;
	cvt.sat.f32.f32 	%f207, %f206;
	fma.rm.f32 	%f208, %f207, %f195, %f194;
	add.f32 	%f209, %f208, 0fCB40007F;
	neg.f32 	%f210, %f209;
	fma.rn.f32 	%f211, %f205, 0f3FB8AA3B, %f210;
	fma.rn.f32 	%f212, %f205, 0f32A57060, %f211;
	mov.b32 	%r39, %f208;
	shl.b32 	%r40, %r39, 23;
	mov.b32 	%f213, %r40;
	ex2.approx.ftz.f32 	%f214, %f212;
	mul.f32 	%f215, %f214, %f213;
	add.f32 	%f216, %f204, %f215;
	sub.f32 	%f217, %f597, %f190;
	fma.rn.f32 	%f218, %f217, 0f3BBB989D, 0f3F000000;
	cvt.sat.f32.f32 	%f219, %f218;
	fma.rm.f32 	%f220, %f219, %f195, %f194;
	add.f32 	%f221, %f220, 0fCB40007F;
	neg.f32 	%f222, %f221;
	fma.rn.f32 	%f223, %f217, 0f3FB8AA3B, %f222;
	fma.rn.f32 	%f224, %f217, 0f32A57060, %f223;
	mov.b32 	%r41, %f220;
	shl.b32 	%r42, %r41, 23;
	mov.b32 	%f225, %r42;
	ex2.approx.ftz.f32 	%f226, %f224;
	mul.f32 	%f227, %f226, %f225;
	add.f32 	%f228, %f216, %f227;
	sub.f32 	%f229, %f596, %f190;
	fma.rn.f32 	%f230, %f229, 0f3BBB989D, 0f3F000000;
	cvt.sat.f32.f32 	%f231, %f230;
	fma.rm.f32 	%f232, %f231, %f195, %f194;
	add.f32 	%f233, %f232, 0fCB40007F;
	neg.f32 	%f234, %f233;
	fma.rn.f32 	%f235, %f229, 0f3FB8AA3B, %f234;
	fma.rn.f32 	%f236, %f229, 0f32A57060, %f235;
	mov.b32 	%r43, %f232;
	shl.b32 	%r44, %r43, 23;
	mov.b32 	%f237, %r44;
	ex2.approx.ftz.f32 	%f238, %f236;
	mul.f32 	%f239, %f238, %f237;
	add.f32 	%f240, %f228, %f239;
	sub.f32 	%f241, %f600, %f190;
	fma.rn.f32 	%f242, %f241, 0f3BBB989D, 0f3F000000;
	cvt.sat.f32.f32 	%f243, %f242;
	fma.rm.f32 	%f244, %f243, %f195, %f194;
	add.f32 	%f245, %f244, 0fCB40007F;
	neg.f32 	%f246, %f245;
	fma.rn.f32 	%f247, %f241, 0f3FB8AA3B, %f246;
	fma.rn.f32 	%f248, %f241, 0f32A57060, %f247;
	mov.b32 	%r45, %f244;
	shl.b32 	%r46, %r45, 23;
	mov.b32 	%f249, %r46;
	ex2.approx.ftz.f32 	%f250, %f248;
	mul.f32 	%f251, %f250, %f249;
	add.f32 	%f252, %f240, %f251;
	sub.f32 	%f253, %f599, %f190;
	fma.rn.f32 	%f254, %f253, 0f3BBB989D, 0f3F000000;
	cvt.sat.f32.f32 	%f255, %f254;
	fma.rm.f32 	%f256, %f255, %f195, %f194;
	add.f32 	%f257, %f256, 0fCB40007F;
	neg.f32 	%f258, %f257;
	fma.rn.f32 	%f259, %f253, 0f3FB8AA3B, %f258;
	fma.rn.f32 	%f260, %f253, 0f32A57060, %f259;
	mov.b32 	%r47, %f256;
	shl.b32 	%r48, %r47, 23;
	mov.b32 	%f261, %r48;
	ex2.approx.ftz.f32 	%f262, %f260;
	mul.f32 	%f263, %f262, %f261;
	add.f32 	%f264, %f252, %f263;
	sub.f32 	%f265, %f603, %f190;
	fma.rn.f32 	%f266, %f265, 0f3BBB989D, 0f3F000000;
	cvt.sat.f32.f32 	%f267, %f266;
	fma.rm.f32 	%f268, %f267, %f195, %f194;
	add.f32 	%f269, %f268, 0fCB40007F;
	neg.f32 	%f270, %f269;
	fma.rn.f32 	%f271, %f265, 0f3FB8AA3B, %f270;
	fma.rn.f32 	%f272, %f265, 0f32A57060, %f271;
	mov.b32 	%r49, %f268;
	shl.b32 	%r50, %r49, 23;
	mov.b32 	%f273, %r50;
	ex2.approx.ftz.f32 	%f274, %f272;
	mul.f32 	%f275, %f274, %f273;
	add.f32 	%f276, %f264, %f275;
	sub.f32 	%f277, %f602, %f190;
	fma.rn.f32 	%f278, %f277, 0f3BBB989D, 0f3F000000;
	cvt.sat.f32.f32 	%f279, %f278;
	fma.rm.f32 	%f280, %f279, %f195, %f194;
	add.f32 	%f281, %f280, 0fCB40007F;
	neg.f32 	%f282, %f281;
	fma.rn.f32 	%f283, %f277, 0f3FB8AA3B, %f282;
	fma.rn.f32 	%f284, %f277, 0f32A57060, %f283;
	mov.b32 	%r51, %f280;
	shl.b32 	%r52, %r51, 23;
	mov.b32 	%f285, %r52;
	ex2.approx.ftz.f32 	%f286, %f284;
	mul.f32 	%f287, %f286, %f285;
	add.f32 	%f288, %f276, %f287;
	sub.f32 	%f289, %f606, %f190;
	fma.rn.f32 	%f290, %f289, 0f3BBB989D, 0f3F000000;
	cvt.sat.f32.f32 	%f291, %f290;
	fma.rm.f32 	%f292, %f291, %f195, %f194;
	add.f32 	%f293, %f292, 0fCB40007F;
	neg.f32 	%f294, %f293;
	fma.rn.f32 	%f295, %f289, 0f3FB8AA3B, %f294;
	fma.rn.f32 	%f296, %f289, 0f32A57060, %f295;
	mov.b32 	%r53, %f292;
	shl.b32 	%r54, %r53, 23;
	mov.b32 	%f297, %r54;
	ex2.approx.ftz.f32 	%f298, %f296;
	mul.f32 	%f299, %f298, %f297;
	add.f32 	%f300, %f288, %f299;
	sub.f32 	%f301, %f605, %f190;
	fma.rn.f32 	%f302, %f301, 0f3BBB989D, 0f3F000000;
	cvt.sat.f32.f32 	%f303, %f302;
	fma.rm.f32 	%f304, %f303, %f195, %f194;
	add.f32 	%f305, %f304, 0fCB40007F;
	neg.f32 	%f306, %f305;
	fma.rn.f32 	%f307, %f301, 0f3FB8AA3B, %f306;
	fma.rn.f32 	%f308, %f301, 0f32A57060, %f307;
	mov.b32 	%r55, %f304;
	shl.b32 	%r56, %r55, 23;
	mov.b32 	%f309, %r56;
	ex2.approx.ftz.f32 	%f310, %f308;
	mul.f32 	%f311, %f310, %f309;
	add.f32 	%f312, %f300, %f311;
	sub.f32 	%f313, %f609, %f190;
	fma.rn.f32 	%f314, %f313, 0f3BBB989D, 0f3F000000;
	cvt.sat.f32.f32 	%f315, %f314;
	fma.rm.f32 	%f316, %f315, %f195, %f194;
	add.f32 	%f317, %f316, 0fCB40007F;
	neg.f32 	%f318, %f317;
	fma.rn.f32 	%f319, %f313, 0f3FB8AA3B, %f318;
	fma.rn.f32 	%f320, %f313, 0f32A57060, %f319;
	mov.b32 	%r57, %f316;
	shl.b32 	%r58, %r57, 23;
	mov.b32 	%f321, %r58;
	ex2.approx.ftz.f32 	%f322, %f320;
	mul.f32 	%f323, %f322, %f321;
	add.f32 	%f324, %f312, %f323;
	sub.f32 	%f325, %f608, %f190;
	fma.rn.f32 	%f326, %f325, 0f3BBB989D, 0f3F000000;
	cvt.sat.f32.f32 	%f327, %f326;
	fma.rm.f32 	%f328, %f327, %f195, %f194;
	add.f32 	%f329, %f328, 0fCB40007F;
	neg.f32 	%f330, %f329;
	fma.rn.f32 	%f331, %f325, 0f3FB8AA3B, %f330;
	fma.rn.f32 	%f332, %f325, 0f32A57060, %f331;
	mov.b32 	%r59, %f328;
	shl.b32 	%r60, %r59, 23;
	mov.b32 	%f333, %r60;
	ex2.approx.ftz.f32 	%f334, %f332;
	mul.f32 	%f335, %f334, %f333;
	add.f32 	%f336, %f324, %f335;
	sub.f32 	%f337, %f612, %f190;
	fma.rn.f32 	%f338, %f337, 0f3BBB989D, 0f3F000000;
	cvt.sat.f32.f32 	%f339, %f338;
	fma.rm.f32 	%f340, %f339, %f195, %f194;
	add.f32 	%f341, %f340, 0fCB40007F;
	neg.f32 	%f342, %f341;
	fma.rn.f32 	%f343, %f337, 0f3FB8AA3B, %f342;
	fma.rn.f32 	%f344, %f337, 0f32A57060, %f343;
	mov.b32 	%r61, %f340;
	shl.b32 	%r62, %r61, 23;
	mov.b32 	%f345, %r62;
	ex2.approx.ftz.f32 	%f346, %f344;
	mul.f32 	%f347, %f346, %f345;
	add.f32 	%f348, %f336, %f347;
	sub.f32 	%f349, %f611, %f190;
	fma.rn.f32 	%f350, %f349, 0f3BBB989D, 0f3F000000;
	cvt.sat.f32.f32 	%f351, %f350;
	fma.rm.f32 	%f352, %f351, %f195, %f194;
	add.f32 	%f353, %f352, 0fCB40007F;
	neg.f32 	%f354, %f353;
	fma.rn.f32 	%f355, %f349, 0f3FB8AA3B, %f354;
	fma.rn.f32 	%f356, %f349, 0f32A57060, %f355;
	mov.b32 	%r63, %f352;
	shl.b32 	%r64, %r63, 23;
	mov.b32 	%f357, %r64;
	ex2.approx.ftz.f32 	%f358, %f356;
	mul.f32 	%f359, %f358, %f357;
	add.f32 	%f360, %f348, %f359;
	sub.f32 	%f361, %f615, %f190;
	fma.rn.f32 	%f362, %f361, 0f3BBB989D, 0f3F000000;
	cvt.sat.f32.f32 	%f363, %f362;
	fma.rm.f32 	%f364, %f363, %f195, %f194;
	add.f32 	%f365, %f364, 0fCB40007F;
	neg.f32 	%f366, %f365;
	fma.rn.f32 	%f367, %f361, 0f3FB8AA3B, %f366;
	fma.rn.f32 	%f368, %f361, 0f32A57060, %f367;
	mov.b32 	%r65, %f364;
	shl.b32 	%r66, %r65, 23;
	mov.b32 	%f369, %r66;
	ex2.approx.ftz.f32 	%f370, %f368;
	mul.f32 	%f371, %f370, %f369;
	add.f32 	%f372, %f360, %f371;
	sub.f32 	%f373, %f614, %f190;
	fma.rn.f32 	%f374, %f373, 0f3BBB989D, 0f3F000000;
	cvt.sat.f32.f32 	%f375, %f374;
	fma.rm.f32 	%f376, %f375, %f195, %f194;
	add.f32 	%f377, %f376, 0fCB40007F;
	neg.f32 	%f378, %f377;
	fma.rn.f32 	%f379, %f373, 0f3FB8AA3B, %f378;
	fma.rn.f32 	%f380, %f373, 0f32A57060, %f379;
	mov.b32 	%r67, %f376;
	shl.b32 	%r68, %r67, 23;
	mov.b32 	%f381, %r68;
	ex2.approx.ftz.f32 	%f382, %f380;
	mul.f32 	%f383, %f382, %f381;
	add.f32 	%f384, %f372, %f383;
	sub.f32 	%f385, %f618, %f190;
	fma.rn.f32 	%f386, %f385, 0f3BBB989D, 0f3F000000;
	cvt.sat.f32.f32 	%f387, %f386;
	fma.rm.f32 	%f388, %f387, %f195, %f194;
	add.f32 	%f389, %f388, 0fCB40007F;
	neg.f32 	%f390, %f389;
	fma.rn.f32 	%f391, %f385, 0f3FB8AA3B, %f390;
	fma.rn.f32 	%f392, %f385, 0f32A57060, %f391;
	mov.b32 	%r69, %f388;
	shl.b32 	%r70, %r69, 23;
	mov.b32 	%f393, %r70;
	ex2.approx.ftz.f32 	%f394, %f392;
	mul.f32 	%f395, %f394, %f393;
	add.f32 	%f396, %f384, %f395;
	sub.f32 	%f397, %f617, %f190;
	fma.rn.f32 	%f398, %f397, 0f3BBB989D, 0f3F000000;
	cvt.sat.f32.f32 	%f399, %f398;
	fma.rm.f32 	%f400, %f399, %f195, %f194;
	add.f32 	%f401, %f400, 0fCB40007F;
	neg.f32 	%f402, %f401;
	fma.rn.f32 	%f403, %f397, 0f3FB8AA3B, %f402;
	fma.rn.f32 	%f404, %f397, 0f32A57060, %f403;
	mov.b32 	%r71, %f400;
	shl.b32 	%r72, %r71, 23;
	mov.b32 	%f405, %r72;
	ex2.approx.ftz.f32 	%f406, %f404;
	mul.f32 	%f407, %f406, %f405;
	add.f32 	%f408, %f396, %f407;
	sub.f32 	%f409, %f621, %f190;
	fma.rn.f32 	%f410, %f409, 0f3BBB989D, 0f3F000000;
	cvt.sat.f32.f32 	%f411, %f410;
	fma.rm.f32 	%f412, %f411, %f195, %f194;
	add.f32 	%f413, %f412, 0fCB40007F;
	neg.f32 	%f414, %f413;
	fma.rn.f32 	%f415, %f409, 0f3FB8AA3B, %f414;
	fma.rn.f32 	%f416, %f409, 0f32A57060, %f415;
	mov.b32 	%r73, %f412;
	shl.b32 	%r74, %r73, 23;
	mov.b32 	%f417, %r74;
	ex2.approx.ftz.f32 	%f418, %f416;
	mul.f32 	%f419, %f418, %f417;
	add.f32 	%f420, %f408, %f419;
	sub.f32 	%f421, %f620, %f190;
	fma.rn.f32 	%f422, %f421, 0f3BBB989D, 0f3F000000;
	cvt.sat.f32.f32 	%f423, %f422;
	fma.rm.f32 	%f424, %f423, %f195, %f194;
	add.f32 	%f425, %f424, 0fCB40007F;
	neg.f32 	%f426, %f425;
	fma.rn.f32 	%f427, %f421, 0f3FB8AA3B, %f426;
	fma.rn.f32 	%f428, %f421, 0f32A57060, %f427;
	mov.b32 	%r75, %f424;
	shl.b32 	%r76, %r75, 23;
	mov.b32 	%f429, %r76;
	ex2.approx.ftz.f32 	%f430, %f428;
	mul.f32 	%f431, %f430, %f429;
	add.f32 	%f432, %f420, %f431;
	sub.f32 	%f433, %f624, %f190;
	fma.rn.f32 	%f434, %f433, 0f3BBB989D, 0f3F000000;
	cvt.sat.f32.f32 	%f435, %f434;
	fma.rm.f32 	%f436, %f435, %f195, %f194;
	add.f32 	%f437, %f436, 0fCB40007F;
	neg.f32 	%f438, %f437;
	fma.rn.f32 	%f439, %f433, 0f3FB8AA3B, %f438;
	fma.rn.f32 	%f440, %f433, 0f32A57060, %f439;
	mov.b32 	%r77, %f436;
	shl.b32 	%r78, %r77, 23;
	mov.b32 	%f441, %r78;
	ex2.approx.ftz.f32 	%f442, %f440;
	mul.f32 	%f443, %f442, %f441;
	add.f32 	%f444, %f432, %f443;
	sub.f32 	%f445, %f623, %f190;
	fma.rn.f32 	%f446, %f445, 0f3BBB989D, 0f3F000000;
	cvt.sat.f32.f32 	%f447, %f446;
	fma.rm.f32 	%f448, %f447, %f195, %f194;
	add.f32 	%f449, %f448, 0fCB40007F;
	neg.f32 	%f450, %f449;
	fma.rn.f32 	%f451, %f445, 0f3FB8AA3B, %f450;
	fma.rn.f32 	%f452, %f445, 0f32A57060, %f451;
	mov.b32 	%r79, %f448;
	shl.b32 	%r80, %r79, 23;
	mov.b32 	%f453, %r80;
	ex2.approx.ftz.f32 	%f454, %f452;
	mul.f32 	%f455, %f454, %f453;
	add.f32 	%f456, %f444, %f455;
	sub.f32 	%f457, %f627, %f190;
	fma.rn.f32 	%f458, %f457, 0f3BBB989D, 0f3F000000;
	cvt.sat.f32.f32 	%f459, %f458;
	fma.rm.f32 	%f460, %f459, %f195, %f194;
	add.f32 	%f461, %f460, 0fCB40007F;
	neg.f32 	%f462, %f461;
	fma.rn.f32 	%f463, %f457, 0f3FB8AA3B, %f462;
	fma.rn.f32 	%f464, %f457, 0f32A57060, %f463;
	mov.b32 	%r81, %f460;
	shl.b32 	%r82, %r81, 23;
	mov.b32 	%f465, %r82;
	ex2.approx.ftz.f32 	%f466, %f464;
	mul.f32 	%f467, %f466, %f465;
	add.f32 	%f468, %f456, %f467;
	sub.f32 	%f469, %f626, %f190;
	fma.rn.f32 	%f470, %f469, 0f3BBB989D, 0f3F000000;
	cvt.sat.f32.f32 	%f471, %f470;
	fma.rm.f32 	%f472, %f471, %f195, %f194;
	add.f32 	%f473, %f472, 0fCB40007F;
	neg.f32 	%f474, %f473;
	fma.rn.f32 	%f475, %f469, 0f3FB8AA3B, %f474;
	fma.rn.f32 	%f476, %f469, 0f32A57060, %f475;
	mov.b32 	%r83, %f472;
	shl.b32 	%r84, %r83, 23;
	mov.b32 	%f477, %r84;
	ex2.approx.ftz.f32 	%f478, %f476;
	mul.f32 	%f479, %f478, %f477;
	add.f32 	%f480, %f468, %f479;
	sub.f32 	%f481, %f630, %f190;
	fma.rn.f32 	%f482, %f481, 0f3BBB989D, 0f3F000000;
	cvt.sat.f32.f32 	%f483, %f482;
	fma.rm.f32 	%f484, %f483, %f195, %f194;
	add.f32 	%f485, %f484, 0fCB40007F;
	neg.f32 	%f486, %f485;
	fma.rn.f32 	%f487, %f481, 0f3FB8AA3B, %f486;
	fma.rn.f32 	%f488, %f481, 0f32A57060, %f487;
	mov.b32 	%r85, %f484;
	shl.b32 	%r86, %r85, 23;
	mov.b32 	%f489, %r86;
	ex2.approx.ftz.f32 	%f490, %f488;
	mul.f32 	%f491, %f490, %f489;
	add.f32 	%f492, %f480, %f491;
	sub.f32 	%f493, %f629, %f190;
	fma.rn.f32 	%f494, %f493, 0f3BBB989D, 0f3F000000;
	cvt.sat.f32.f32 	%f495, %f494;
	fma.rm.f32 	%f496, %f495, %f195, %f194;
	add.f32 	%f497, %f496, 0fCB40007F;
	neg.f32 	%f498, %f497;
	fma.rn.f32 	%f499, %f493, 0f3FB8AA3B, %f498;
	fma.rn.f32 	%f500, %f493, 0f32A57060, %f499;
	mov.b32 	%r87, %f496;
	shl.b32 	%r88, %r87, 23;
	mov.b32 	%f501, %r88;
	ex2.approx.ftz.f32 	%f502, %f500;
	mul.f32 	%f503, %f502, %f501;
	add.f32 	%f504, %f492, %f503;
	sub.f32 	%f505, %f633, %f190;
	fma.rn.f32 	%f506, %f505, 0f3BBB989D, 0f3F000000;
	cvt.sat.f32.f32 	%f507, %f506;
	fma.rm.f32 	%f508, %f507, %f195, %f194;
	add.f32 	%f509, %f508, 0fCB40007F;
	neg.f32 	%f510, %f509;
	fma.rn.f32 	%f511, %f505, 0f3FB8AA3B, %f510;
	fma.rn.f32 	%f512, %f505, 0f32A57060, %f511;
	mov.b32 	%r89, %f508;
	shl.b32 	%r90, %r89, 23;
	mov.b32 	%f513, %r90;
	ex2.approx.ftz.f32 	%f514, %f512;
	mul.f32 	%f515, %f514, %f513;
	add.f32 	%f516, %f504, %f515;
	sub.f32 	%f517, %f632, %f190;
	fma.rn.f32 	%f518, %f517, 0f3BBB989D, 0f3F000000;
	cvt.sat.f32.f32 	%f519, %f518;
	fma.rm.f32 	%f520, %f519, %f195, %f194;
	add.f32 	%f521, %f520, 0fCB40007F;
	neg.f32 	%f522, %f521;
	fma.rn.f32 	%f523, %f517, 0f3FB8AA3B, %f522;
	fma.rn.f32 	%f524, %f517, 0f32A57060, %f523;
	mov.b32 	%r91, %f520;
	shl.b32 	%r92, %r91, 23;
	mov.b32 	%f525, %r92;
	ex2.approx.ftz.f32 	%f526, %f524;
	mul.f32 	%f527, %f526, %f525;
	add.f32 	%f528, %f516, %f527;
	sub.f32 	%f529, %f636, %f190;
	fma.rn.f32 	%f530, %f529, 0f3BBB989D, 0f3F000000;
	cvt.sat.f32.f32 	%f531, %f530;
	fma.rm.f32 	%f532, %f531, %f195, %f194;
	add.f32 	%f533, %f532, 0fCB40007F;
	neg.f32 	%f534, %f533;
	fma.rn.f32 	%f535, %f529, 0f3FB8AA3B, %f534;
	fma.rn.f32 	%f536, %f529, 0f32A57060, %f535;
	mov.b32 	%r93, %f532;
	shl.b32 	%r94, %r93, 23;
	mov.b32 	%f537, %r94;
	ex2.approx.ftz.f32 	%f538, %f536;
	mul.f32 	%f539, %f538, %f537;
	add.f32 	%f540, %f528, %f539;
	sub.f32 	%f541, %f635, %f190;
	fma.rn.f32 	%f542, %f541, 0f3BBB989D, 0f3F000000;
	cvt.sat.f32.f32 	%f543, %f542;
	fma.rm.f32 	%f544, %f543, %f195, %f194;
	add.f32 	%f545, %f544, 0fCB40007F;
	neg.f32 	%f546, %f545;
	fma.rn.f32 	%f547, %f541, 0f3FB8AA3B, %f546;
	fma.rn.f32 	%f548, %f541, 0f32A57060, %f547;
	mov.b32 	%r95, %f544;
	shl.b32 	%r96, %r95, 23;
	mov.b32 	%f549, %r96;
	ex2.approx.ftz.f32 	%f550, %f548;
	mul.f32 	%f551, %f550, %f549;
	add.f32 	%f552, %f540, %f551;
	mov.b32 	%r97, %f552;
	shfl.sync.bfly.b32	%r98|%p24, %r97, 16, 31, -1;
	mov.b32 	%f553, %r98;
	add.f32 	%f554, %f552, %f553;
	mov.b32 	%r99, %f554;
	shfl.sync.bfly.b32	%r100|%p25, %r99, 8, 31, -1;
	mov.b32 	%f555, %r100;
	add.f32 	%f556, %f554, %f555;
	mov.b32 	%r101, %f556;
	shfl.sync.bfly.b32	%r102|%p26, %r101, 4, 31, -1;
	mov.b32 	%f557, %r102;
	add.f32 	%f558, %f556, %f557;
	mov.b32 	%r103, %f558;
	shfl.sync.bfly.b32	%r104|%p27, %r103, 2, 31, -1;
	mov.b32 	%f559, %r104;
	add.f32 	%f560, %f558, %f559;
	mov.b32 	%r105, %f560;
	shfl.sync.bfly.b32	%r106|%p28, %r105, 1, 31, -1;
	mov.b32 	%f561, %r106;
	add.f32 	%f562, %f560, %f561;
	div.rn.f32 	%f91, %f203, %f562;
	div.rn.f32 	%f92, %f215, %f562;
	div.rn.f32 	%f93, %f227, %f562;
	div.rn.f32 	%f94, %f239, %f562;
	div.rn.f32 	%f95, %f251, %f562;
	div.rn.f32 	%f96, %f263, %f562;
	div.rn.f32 	%f97, %f275, %f562;
	div.rn.f32 	%f98, %f287, %f562;
	div.rn.f32 	%f99, %f299, %f562;
	div.rn.f32 	%f100, %f311, %f562;
	div.rn.f32 	%f101, %f323, %f562;
	div.rn.f32 	%f102, %f335, %f562;
	div.rn.f32 	%f103, %f347, %f562;
	div.rn.f32 	%f104, %f359, %f562;
	div.rn.f32 	%f105, %f371, %f562;
	div.rn.f32 	%f106, %f383, %f562;
	div.rn.f32 	%f107, %f395, %f562;
	div.rn.f32 	%f108, %f407, %f562;
	div.rn.f32 	%f109, %f419, %f562;
	div.rn.f32 	%f110, %f431, %f562;
	div.rn.f32 	%f111, %f443, %f562;
	div.rn.f32 	%f112, %f455, %f562;
	div.rn.f32 	%f113, %f467, %f562;
	div.rn.f32 	%f114, %f479, %f562;
	div.rn.f32 	%f115, %f491, %f562;
	div.rn.f32 	%f116, %f503, %f562;
	div.rn.f32 	%f117, %f515, %f562;
	div.rn.f32 	%f118, %f527, %f562;
	div.rn.f32 	%f119, %f539, %f562;
	div.rn.f32 	%f120, %f551, %f562;
	mad.lo.s64 	%rd40, %rd49, %rd23, %rd2;
	cvta.to.global.u64 	%rd41, %rd22;
	shl.b64 	%rd42, %rd40, 1;
	add.s64 	%rd18, %rd41, %rd42;
	@%p18 bra 	$L__BB192_36;
	// begin inline asm
	{  cvt.rn.f16.f32 %rs31, %f91;}

	// end inline asm
	st.global.u16 	[%rd18], %rs31;
	// begin inline asm
	{  cvt.rn.f16.f32 %rs32, %f92;}

	// end inline asm
	st.global.u16 	[%rd18+2], %rs32;
$L__BB192_36:
	cvt.u64.u32 	%rd43, %r20;
	setp.le.s64 	%p29, %rd25, %rd43;
	@%p29 bra 	$L__BB192_38;
	// begin inline asm
	{  cvt.rn.f16.f32 %rs33, %f93;}

	// end inline asm
	st.global.u16 	[%rd18+128], %rs33;
	// begin inline asm
	{  cvt.rn.f16.f32 %rs34, %f94;}

	// end inline asm
	st.global.u16 	[%rd18+130], %rs34;
$L__BB192_38:
	setp.le.s64 	%p30, %rd25, %rd3;
	@%p30 bra 	$L__BB192_40;
	// begin inline asm
	{  cvt.rn.f16.f32 %rs35, %f95;}

	// end inline asm
	st.global.u16 	[%rd18+256], %rs35;
	// begin inline asm
	{  cvt.rn.f16.f32 %rs36, %f96;}

	// end inline asm
	st.global.u16 	[%rd18+258], %rs36;
$L__BB192_40:
	setp.le.s64 	%p31, %rd25, %rd4;
	@%p31 bra 	$L__BB192_42;
	// begin inline asm
	{  cvt.rn.f16.f32 %rs37, %f97;}

	// end inline asm
	st.global.u16 	[%rd18+384], %rs37;
	// begin inline asm
	{  cvt.rn.f16.f32 %rs38, %f98;}

	// end inline asm
	st.global.u16 	[%rd18+386], %rs38;
$L__BB192_42:
	setp.le.s64 	%p32, %rd25, %rd5;
	@%p32 bra 	$L__BB192_44;
	// begin inline asm
	{  cvt.rn.f16.f32 %rs39, %f99;}

	// end inline asm
	st.global.u16 	[%rd18+512], %rs39;
	// begin inline asm
	{  cvt.rn.f16.f32 %rs40, %f100;}

	// end inline asm
	st.global.u16 	[%rd18+514], %rs40;
$L__BB192_44:
	setp.le.s64 	%p33, %rd25, %rd6;
	@%p33 bra 	$L__BB192_46;
	// begin inline asm
	{  cvt.rn.f16.f32 %rs41, %f101;}

	// end inline asm
	st.global.u16 	[%rd18+640], %rs41;
	// begin inline asm
	{  cvt.rn.f16.f32 %rs42, %f102;}

	// end inline asm
	st.global.u16 	[%rd18+642], %rs42;
$L__BB192_46:
	setp.le.s64 	%p34, %rd25, %rd7;
	@%p34 bra 	$L__BB192_48;
	// begin inline asm
	{  cvt.rn.f16.f32 %rs43, %f103;}

	// end inline asm
	st.global.u16 	[%rd18+768], %rs43;
	// begin inline asm
	{  cvt.rn.f16.f32 %rs44, %f104;}

	// end inline asm
	st.global.u16 	[%rd18+770], %rs44;
$L__BB192_48:
	setp.le.s64 	%p35, %rd25, %rd8;
	@%p35 bra 	$L__BB192_50;
	// begin inline asm
	{  cvt.rn.f16.f32 %rs45, %f105;}

	// end inline asm
	st.global.u16 	[%rd18+896], %rs45;
	// begin inline asm
	{  cvt.rn.f16.f32 %rs46, %f106;}

	// end inline asm
	st.global.u16 	[%rd18+898], %rs46;
$L__BB192_50:
	cvt.u64.u32 	%rd44, %r23;
	setp.le.s64 	%p36, %rd25, %rd44;
	@%p36 bra 	$L__BB192_52;
	// begin inline asm
	{  cvt.rn.f16.f32 %rs47, %f107;}

	// end inline asm
	st.global.u16 	[%rd18+1024], %rs47;
	// begin inline asm
	{  cvt.rn.f16.f32 %rs48, %f108;}

	// end inline asm
	st.global.u16 	[%rd18+1026], %rs48;
$L__BB192_52:
	cvt.u64.u32 	%rd45, %r26;
	setp.le.s64 	%p37, %rd25, %rd45;
	@%p37 bra 	$L__BB192_54;
	// begin inline asm
	{  cvt.rn.f16.f32 %rs49, %f109;}

	// end inline asm
	st.global.u16 	[%rd18+1152], %rs49;
	// begin inline asm
	{  cvt.rn.f16.f32 %rs50, %f110;}

	// end inline asm
	st.global.u16 	[%rd18+1154], %rs50;
$L__BB192_54:
	setp.le.s64 	%p38, %rd25, %rd9;
	@%p38 bra 	$L__BB192_56;
	// begin inline asm
	{  cvt.rn.f16.f32 %rs51, %f111;}

	// end inline asm
	st.global.u16 	[%rd18+1280], %rs51;
	// begin inline asm
	{  cvt.rn.f16.f32 %rs52, %f112;}

	// end inline asm
	st.global.u16 	[%rd18+1282], %rs52;
$L__BB192_56:
	setp.le.s64 	%p39, %rd25, %rd10;
	@%p39 bra 	$L__BB192_58;
	// begin inline asm
	{  cvt.rn.f16.f32 %rs53, %f113;}

	// end inline asm
	st.global.u16 	[%rd18+1408], %rs53;
	// begin inline asm
	{  cvt.rn.f16.f32 %rs54, %f114;}

	// end inline asm
	st.global.u16 	[%rd18+1410], %rs54;
$L__BB192_58:
	setp.le.s64 	%p40, %rd25, %rd11;
	@%p40 bra 	$L__BB192_60;
	// begin inline asm
	{  cvt.rn.f16.f32 %rs55, %f115;}

	// end inline asm
	st.global.u16 	[%rd18+1536], %rs55;
	// begin inline asm
	{  cvt.rn.f16.f32 %rs56, %f116;}

	// end inline asm
	st.global.u16 	[%rd18+1538], %rs56;
$L__BB192_60:
	setp.le.s64 	%p41, %rd25, %rd12;
	@%p41 bra 	$L__BB192_62;
	// begin inline asm
	{  cvt.rn.f16.f32 %rs57, %f117;}

	// end inline asm
	st.global.u16 	[%rd18+1664], %rs57;
	// begin inline asm
	{  cvt.rn.f16.f32 %rs58, %f118;}

	// end inline asm
	st.global.u16 	[%rd18+1666], %rs58;
$L__BB192_62:
	setp.le.s64 	%p42, %rd25, %rd13;
	@%p42 bra 	$L__BB192_64;
	// begin inline asm
	{  cvt.rn.f16.f32 %rs59, %f119;}

	// end inline asm
	st.global.u16 	[%rd18+1792], %rs59;
	// begin inline asm
	{  cvt.rn.f16.f32 %rs60, %f120;}

	// end inline asm
	st.global.u16 	[%rd18+1794], %rs60;
$L__BB192_64:
	ld.param.u64 	%rd48, [_ZN7oneflow4cuda7softmax15SoftmaxWarpImplI10SimpleLoadI6__halffE11SimpleStoreIS4_fEfLi2ELi30ELi32ELi1ELb1ELNS1_9AlgorithmE0EEEvT_T0_ll_param_2];
	cvt.s64.s32 	%rd46, %r118;
	add.s64 	%rd49, %rd49, %rd46;
	setp.lt.s64 	%p43, %rd49, %rd48;
	@%p43 bra 	$L__BB192_4;
$L__BB192_65:
	ret;

}
	// .globl	_ZN7oneflow4cuda7softmax15SoftmaxWarpImplI10SimpleLoadI6__halffE11SimpleStoreIS4_fEfLi2ELi32ELi32ELi1ELb0ELNS1_9AlgorithmE0EEEvT_T0_ll
.visible .entry _ZN7oneflow4cuda7softmax15SoftmaxWarpImplI10SimpleLoadI6__halffE11SimpleStoreIS4_fEfLi2ELi32ELi32ELi1ELb0ELNS1_9AlgorithmE0EEEvT_T0_ll(
	.param .align 8 .b8 _ZN7oneflow4cuda7softmax15SoftmaxWarpImplI10SimpleLoadI6__halffE11SimpleStoreIS4_fEfLi2ELi32ELi32ELi1ELb0ELNS1_9AlgorithmE0EEEvT_T0_ll_param_0[16],
	.param .align 8 .b8 _ZN7oneflow4cuda7softmax15SoftmaxWarpImplI10SimpleLoadI6__halffE11SimpleStoreIS4_fEfLi2ELi32ELi32ELi1ELb0ELNS1_9AlgorithmE0EEEvT_T0_ll_param_1[16],
	.param .u64 _ZN7oneflow4cuda7softmax15SoftmaxWarpImplI10SimpleLoadI6__halffE11SimpleStoreIS4_fEfLi2ELi32ELi32ELi1ELb0ELNS1_9AlgorithmE0EEEvT_T0_ll_param_2,
	.param .u64 _ZN7oneflow4cuda7softmax15SoftmaxWarpImplI10SimpleLoadI6__halffE11SimpleStoreIS4_fEfLi2ELi32ELi32ELi1ELb0ELNS1_9AlgorithmE0EEEvT_T0_ll_param_3
)
{
	.reg .pred 	%p<14>;
	.reg .b16 	%rs<65>;
	.reg .b32 	%r<93>;
	.reg .b32 	%f<503>;
	.reg .b64 	%rd<28>;

	ld.param.u64 	%rd11, [_ZN7oneflow4cuda7softmax15SoftmaxWarpImplI10SimpleLoadI6__halffE11SimpleStoreIS4_fEfLi2ELi32ELi32ELi1ELb0ELNS1_9AlgorithmE0EEEvT_T0_ll_param_1+8];
	ld.param.u64 	%rd10, [_ZN7oneflow4cuda7softmax15SoftmaxWarpImplI10SimpleLoadI6__halffE11SimpleStoreIS4_fEfLi2ELi32ELi32ELi1ELb0ELNS1_9AlgorithmE0EEEvT_T0_ll_param_1];
	ld.param.u64 	%rd9, [_ZN7oneflow4cuda7softmax15SoftmaxWarpImplI10SimpleLoadI6__halffE11SimpleStoreIS4_fEfLi2ELi32ELi32ELi1ELb0ELNS1_9AlgorithmE0EEEvT_T0_ll_param_0+8];
	ld.param.u64 	%rd8, [_ZN7oneflow4cuda7softmax15SoftmaxWarpImplI10SimpleLoadI6__halffE11SimpleStoreIS4_fEfLi2ELi32ELi32ELi1ELb0ELNS1_9AlgorithmE0EEEvT_T0_ll_param_0];
	ld.param.u64 	%rd12, [_ZN7oneflow4cuda7softmax15SoftmaxWarpImplI10SimpleLoadI6__halffE11SimpleStoreIS4_fEfLi2ELi32ELi32ELi1ELb0ELNS1_9AlgorithmE0EEEvT_T0_ll_param_2];
	ld.param.u64 	%rd13, [_ZN7oneflow4cuda7softmax15SoftmaxWarpImplI10SimpleLoadI6__halffE11SimpleStoreIS4_fEfLi2ELi32ELi32ELi1ELb0ELNS1_9AlgorithmE0EEEvT_T0_ll_param_3];
	setp.lt.s64 	%p1, %rd13, 1025;
	@%p1 bra 	$L__BB193_2;
	mov.u64 	%rd14, $str;
	cvta.global.u64 	%rd15, %rd14;
	mov.u64 	%rd16, $str$1;
	cvta.global.u64 	%rd17, %rd16;
	mov.u64 	%rd18, __unnamed_193;
	cvta.global.u64 	%rd19, %rd18;
	{ // callseq 192, 0
	.param .b64 param0;
	st.param.b64 	[param0], %rd15;
	.param .b64 param1;
	st.param.b64 	[param1], %rd17;
	.param .b32 param2;
	st.param.b32 	[param2], 228;
	.param .b64 param3;
	st.param.b64 	[param3], %rd19;
	.param .b64 param4;
	st.param.b64 	[param4], 1;
	call.uni 
	__assertfail, 
	(
	param0, 
	param1, 
	param2, 
	param3, 
	param4
	);
	} // callseq 192
$L__BB193_2:
	mov.u32 	%r2, %ctaid.x;
	mov.u32 	%r3, %ntid.y;
	mov.u32 	%r4, %tid.y;
	mad.lo.s32 	%r5, %r2, %r3, %r4;
	mov.u32 	%r6, %nctaid.x;
	mul.lo.s32 	%r1, %r6, %r3;
	cvt.s64.s32 	%rd27, %r5;
	setp.le.s64 	%p2, %rd12, %rd27;
	@%p2 bra 	$L__BB193_5;
	mov.u32 	%r7, %tid.x;
	shl.b32 	%r8, %r7, 1;
	cvt.u64.u32 	%rd3, %r8;
	cvta.to.global.u64 	%rd4, %rd8;
	cvt.s64.s32 	%rd5, %r1;
$L__BB193_4:
	mad.lo.s64 	%rd20, %rd27, %rd9, %rd3;
	shl.b64 	%rd21, %rd20, 1;
	add.s64 	%rd22, %rd4, %rd21;
	ld.global.u16 	%rs1, [%rd22];
	// begin inline asm
	{  cvt.f32.f16 %f1, %rs1;}

	// end inline asm
	ld.global.u16 	%rs2, [%rd22+2];
	// begin inline asm
	{  cvt.f32.f16 %f2, %rs2;}

	// end inline asm
	max.f32 	%f65, %f1, 0fFF800000;
	max.f32 	%f66, %f65, %f2;
	ld.global.u16 	%rs3, [%rd22+128];
	// begin inline asm
	{  cvt.f32.f16 %f3, %rs3;}

	// end inline asm
	ld.global.u16 	%rs4, [%rd22+130];
	// begin inline asm
	{  cvt.f32.f16 %f4, %rs4;}

	// end inline asm
	max.f32 	%f67, %f66, %f3;
	max.f32 	%f68, %f67, %f4;
	ld.global.u16 	%rs5, [%rd22+256];
	// begin inline asm
	{  cvt.f32.f16 %f5, %rs5;}

	// end inline asm
	ld.global.u16 	%rs6, [%rd22+258];
	// begin inline asm
	{  cvt.f32.f16 %f6, %rs6;}

	// end inline asm
	max.f32 	%f69, %f68, %f5;
	max.f32 	%f70, %f69, %f6;
	ld.global.u16 	%rs7, [%rd22+384];
	// begin inline asm
	{  cvt.f32.f16 %f7, %rs7;}

	// end inline asm
	ld.global.u16 	%rs8, [%rd22+386];
	// begin inline asm
	{  cvt.f32.f16 %f8, %rs8;}

	// end inline asm
	max.f32 	%f71, %f70, %f7;
	max.f32 	%f72, %f71, %f8;
	ld.global.u16 	%rs9, [%rd22+512];
	// begin inline asm
	{  cvt.f32.f16 %f9, %rs9;}

	// end inline asm
	ld.global.u16 	%rs10, [%rd22+514];
	// begin inline asm
	{  cvt.f32.f16 %f10, %rs10;}

	// end inline asm
	max.f32 	%f73, %f72, %f9;
	max.f32 	%f74, %f73, %f10;
	ld.global.u16 	%rs11, [%rd22+640];
	// begin inline asm
	{  cvt.f32.f16 %f11, %rs11;}

	// end inline asm
	ld.global.u16 	%rs12, [%rd22+642];
	// begin inline asm
	{  cvt.f32.f16 %f12, %rs12;}

	// end inline asm
	max.f32 	%f75, %f74, %f11;
	max.f32 	%f76, %f75, %f12;
	ld.global.u16 	%rs13, [%rd22+768];
	// begin inline asm
	{  cvt.f32.f16 %f13, %rs13;}

	// end inline asm
	ld.global.u16 	%rs14, [%rd22+770];
	// begin inline asm
	{  cvt.f32.f16 %f14, %rs14;}

	// end inline asm
	max.f32 	%f77, %f76, %f13;
	max.f32 	%f78, %f77, %f14;
	ld.global.u16 	%rs15, [%rd22+896];
	// begin inline asm
	{  cvt.f32.f16 %f15, %rs15;}

	// end inline asm
	ld.global.u16 	%rs16, [%rd22+898];
	// begin inline asm
	{  cvt.f32.f16 %f16, %rs16;}

	// end inline asm
	max.f32 	%f79, %f78, %f15;
	max.f32 	%f80, %f79, %f16;
	ld.global.u16 	%rs17, [%rd22+1024];
	// begin inline asm
	{  cvt.f32.f16 %f17, %rs17;}

	// end inline asm
	ld.global.u16 	%rs18, [%rd22+1026];
	// begin inline asm
	{  cvt.f32.f16 %f18, %rs18;}

	// end inline asm
	max.f32 	%f81, %f80, %f17;
	max.f32 	%f82, %f81, %f18;
	ld.global.u16 	%rs19, [%rd22+1152];
	// begin inline asm
	{  cvt.f32.f16 %f19, %rs19;}

	// end inline asm
	ld.global.u16 	%rs20, [%rd22+1154];
	// begin inline asm
	{  cvt.f32.f16 %f20, %rs20;}

	// end inline asm
	max.f32 	%f83, %f82, %f19;
	max.f32 	%f84, %f83, %f20;
	ld.global.u16 	%rs21, [%rd22+1280];
	// begin inline asm
	{  cvt.f32.f16 %f21, %rs21;}

	// end inline asm
	ld.global.u16 	%rs22, [%rd22+1282];
	// begin inline asm
	{  cvt.f32.f16 %f22, %rs22;}

	// end inline asm
	max.f32 	%f85, %f84, %f21;
	max.f32 	%f86, %f85, %f22;
	ld.global.u16 	%rs23, [%rd22+1408];
	// begin inline asm
	{  cvt.f32.f16 %f23, %rs23;}

	// end inline asm
	ld.global.u16 	%rs24, [%rd22+1410];
	// begin inline asm
	{  cvt.f32.f16 %f24, %rs24;}

	// end inline asm
	max.f32 	%f87, %f86, %f23;
	max.f32 	%f88, %f87, %f24;
	ld.global.u16 	%rs25, [%rd22+1536];
	// begin inline asm
	{  cvt.f32.f16 %f25, %rs25;}

	// end inline asm
	ld.global.u16 	%rs26, [%rd22+1538];
	// begin inline asm
	{  cvt.f32.f16 %f26, %rs26;}

	// end inline asm
	max.f32 	%f89, %f88, %f25;
	max.f32 	%f90, %f89, %f26;
	ld.global.u16 	%rs27, [%rd22+1664];
	// begin inline asm
	{  cvt.f32.f16 %f27, %rs27;}

	// end inline asm
	ld.global.u16 	%rs28, [%rd22+1666];
	// begin inline asm
	{  cvt.f32.f16 %f28, %rs28;}

	// end inline asm
	max.f32 	%f91, %f90, %f27;
	max.f32 	%f92, %f91, %f28;
	ld.global.u16 	%rs29, [%rd22+1792];
	// begin inline asm
	{  cvt.f32.f16 %f29, %rs29;}

	// end inline asm
	ld.global.u16 	%rs30, [%rd22+1794];
	// begin inline asm
	{  cvt.f32.f16 %f30, %rs30;}

	// end inline asm
	max.f32 	%f93, %f92, %f29;
	max.f32 	%f94, %f93, %f30;
	ld.global.u16 	%rs31, [%rd22+1920];
	// begin inline asm
	{  cvt.f32.f16 %f31, %rs31;}

	// end inline asm
	ld.global.u16 	%rs32, [%rd22+1922];
	// begin inline asm
	{  cvt.f32.f16 %f32, %rs32;}

	// end inline asm
	max.f32 	%f95, %f94, %f31;
	max.f32 	%f96, %f95, %f32;
	mov.b32 	%r9, %f96;
	shfl.sync.bfly.b32	%r10|%p3, %r9, 16, 31, -1;
	mov.b32 	%f97, %r10;
	max.f32 	%f98, %f96, %f97;
	mov.b32 	%r11, %f98;
	shfl.sync.bfly.b32	%r12|%p4, %r11, 8, 31, -1;
	mov.b32 	%f99, %r12;
	max.f32 	%f100, %f98, %f99;
	mov.b32 	%r13, %f100;
	shfl.sync.bfly.b32	%r14|%p5, %r13, 4, 31, -1;
	mov.b32 	%f101, %r14;
	max.f32 	%f102, %f100, %f101;
	mov.b32 	%r15, %f102;
	shfl.sync.bfly.b32	%r16|%p6, %r15, 2, 31, -1;
	mov.b32 	%f103, %r16;
	max.f32 	%f104, %f102, %f103;
	mov.b32 	%r17, %f104;
	shfl.sync.bfly.b32	%r18|%p7, %r17, 1, 31, -1;
	mov.b32 	%f105, %r18;
	max.f32 	%f106, %f104, %f105;
	sub.f32 	%f107, %f1, %f106;
	fma.rn.f32 	%f108, %f107, 0f3BBB989D, 0f3F000000;
	cvt.sat.f32.f32 	%f109, %f108;
	mov.f32 	%f110, 0f4B400001;
	mov.f32 	%f111, 0f437C0000;
	fma.rm.f32 	%f112, %f109, %f111, %f110;
	add.f32 	%f113, %f112, 0fCB40007F;
	neg.f32 	%f114, %f113;
	fma.rn.f32 	%f115, %f107, 0f3FB8AA3B, %f114;
	fma.rn.f32 	%f116, %f107, 0f32A57060, %f115;
	mov.b32 	%r19, %f112;
	shl.b32 	%r20, %r19, 23;
	mov.b32 	%f117, %r20;
	ex2.approx.ftz.f32 	%f118, %f116;
	mul.f32 	%f119, %f118, %f117;
	add.f32 	%f120, %f119, 0f00000000;
	sub.f32 	%f121, %f2, %f106;
	fma.rn.f32 	%f122, %f121, 0f3BBB989D, 0f3F000000;
	cvt.sat.f32.f32 	%f123, %f122;
	fma.rm.f32 	%f124, %f123, %f111, %f110;
	add.f32 	%f125, %f124, 0fCB40007F;
	neg.f32 	%f126, %f125;
	fma.rn.f32 	%f127, %f121, 0f3FB8AA3B, %f126;
	fma.rn.f32 	%f128, %f121, 0f32A57060, %f127;
	mov.b32 	%r21, %f124;
	shl.b32 	%r22, %r21, 23;
	mov.b32 	%f129, %r22;
	ex2.approx.ftz.f32 	%f130, %f128;
	mul.f32 	%f131, %f130, %f129;
	add.f32 	%f132, %f120, %f131;
	sub.f32 	%f133, %f3, %f106;
	fma.rn.f32 	%f134, %f133, 0f3BBB989D, 0f3F000000;
	cvt.sat.f32.f32 	%f135, %f134;
	fma.rm.f32 	%f136, %f135, %f111, %f110;
	add.f32 	%f137, %f136, 0fCB40007F;
	neg.f32 	%f138, %f137;
	fma.rn.f32 	%f139, %f133, 0f3FB8AA3B, %f138;
	fma.rn.f32 	%f140, %f133, 0f32A57060, %f139;
	mov.b32 	%r23, %f136;
	shl.b32 	%r24, %r23, 23;
	mov.b32 	%f141, %r24;
	ex2.approx.ftz.f32 	%f142, %f140;
	mul.f32 	%f143, %f142, %f141;
	add.f32 	%f144, %f132, %f143;
	sub.f32 	%f145, %f4, %f106;
	fma.rn.f32 	%f146, %f145, 0f3BBB989D, 0f3F000000;
	cvt.sat.f32.f32 	%f147, %f146;
	fma.rm.f32 	%f148, %f147, %f111, %f110;
	add.f32 	%f149, %f148, 0fCB40007F;
	neg.f32 	%f150, %f149;
	fma.rn.f32 	%f151, %f145, 0f3FB8AA3B, %f150;
	fma.rn.f32 	%f152, %f145, 0f32A57060, %f151;
	mov.b32 	%r25, %f148;
	shl.b32 	%r26, %r25, 23;
	mov.b32 	%f153, %r26;
	ex2.approx.ftz.f32 	%f154, %f152;
	mul.f32 	%f155, %f154, %f153;
	add.f32 	%f156, %f144, %f155;
	sub.f32 	%f157, %f5, %f106;
	fma.rn.f32 	%f158, %f157, 0f3BBB989D, 0f3F000000;
	cvt.sat.f32.f32 	%f159, %f158;
	fma.rm.f32 	%f160, %f159, %f111, %f110;
	add.f32 	%f161, %f160, 0fCB40007F;
	neg.f32 	%f162, %f161;
	fma.rn.f32 	%f163, %f157, 0f3FB8AA3B, %f162;
	fma.rn.f32 	%f164, %f157, 0f32A57060, %f163;
	mov.b32 	%r27, %f160;
	shl.b32 	%r28, %r27, 23;
	mov.b32 	%f165, %r28;
	ex2.approx.ftz.f32 	%f166, %f164;
	mul.f32 	%f167, %f166, %f165;
	add.f32 	%f168, %f156, %f167;
	sub.f32 	%f169, %f6, %f106;
	fma.rn.f32 	%f170, %f169, 0f3BBB989D, 0f3F000000;
	cvt.sat.f32.f32 	%f171, %f170;
	fma.rm.f32 	%f172, %f171, %f111, %f110;
	add.f32 	%f173, %f172, 0fCB40007F;
	neg.f32 	%f174, %f173;
	fma.rn.f32 	%f175, %f169, 0f3FB8AA3B, %f174;
	fma.rn.f32 	%f176, %f169, 0f32A57060, %f175;
	mov.b32 	%r29, %f172;
	shl.b32 	%r30, %r29, 23;
	mov.b32 	%f177, %r30;
	ex2.approx.ftz.f32 	%f178, %f176;
	mul.f32 	%f179, %f178, %f177;
	add.f32 	%f180, %f168, %f179;
	sub.f32 	%f181, %f7, %f106;
	fma.rn.f32 	%f182, %f181, 0f3BBB989D, 0f3F000000;
	cvt.sat.f32.f32 	%f183, %f182;
	fma.rm.f32 	%f184, %f183, %f111, %f110;
	add.f32 	%f185, %f184, 0fCB40007F;
	neg.f32 	%f186, %f185;
	fma.rn.f32 	%f187, %f181, 0f3FB8AA3B, %f186;
	fma.rn.f32 	%f188, %f181, 0f32A57060, %f187;
	mov.b32 	%r31, %f184;
	shl.b32 	%r32, %r31, 23;
	mov.b32 	%f189, %r32;
	ex2.approx.ftz.f32 	%f190, %f188;
	mul.f32 	%f191, %f190, %f189;
	add.f32 	%f192, %f180, %f191;
	sub.f32 	%f193, %f8, %f106;
	fma.rn.f32 	%f194, %f193, 0f3BBB989D, 0f3F000000;
	cvt.sat.f32.f32 	%f195, %f194;
	fma.rm.f32 	%f196, %f195, %f111, %f110;
	add.f32 	%f197, %f196, 0fCB40007F;
	neg.f32 	%f198, %f197;
	fma.rn.f32 	%f199, %f193, 0f3FB8AA3B, %f198;
	fma.rn.f32 	%f200, %f193, 0f32A57060, %f199;
	mov.b32 	%r33, %f196;
	shl.b32 	%r34, %r33, 23;
	mov.b32 	%f201, %r34;
	ex2.approx.ftz.f32 	%f202, %f200;
	mul.f32 	%f203, %f202, %f201;
	add.f32 	%f204, %f192, %f203;
	sub.f32 	%f205, %f9, %f106;
	fma.rn.f32 	%f206, %f205, 0f3BBB989D, 0f3F000000;
	cvt.sat.f32.f32 	%f207, %f206;
	fma.rm.f32 	%f208, %f207, %f111, %f110;
	add.f32 	%f209, %f208, 0fCB40007F;
	neg.f32 	%f210, %f209;
	fma.rn.f32 	%f211, %f205, 0f3FB8AA3B, %f210;
	fma.rn.f32 	%f212, %f205, 0f32A57060, %f211;
	mov.b32 	%r35, %f208;
	shl.b32 	%r36, %r35, 23;
	mov.b32 	%f213, %r36;
	ex2.approx.ftz.f32 	%f214, %f212;
	mul.f32 	%f215, %f214, %f213;
	add.f32 	%f216, %f204, %f215;
	sub.f32 	%f217, %f10, %f106;
	fma.rn.f32 	%f218, %f217, 0f3BBB989D, 0f3F000000;
	cvt.sat.f32.f32 	%f219, %f218;
	fma.rm.f32 	%f220, %f219, %f111, %f110;
	add.f32 	%f221, %f220, 0fCB40007F;
	neg.f32 	%f222, %f221;
	fma.rn.f32 	%f223, %f217, 0f3FB8AA3B, %f222;
	fma.rn.f32 	%f224, %f217, 0f32A57060, %f223;
	mov.b32 	%r37, %f220;
	shl.b32 	%r38, %r37, 23;
	mov.b32 	%f225, %r38;
	ex2.approx.ftz.f32 	%f226, %f224;
	mul.f32 	%f227, %f226, %f225;
	add.f32 	%f228, %f216, %f227;
	sub.f32 	%f229, %f11, %f106;
	fma.rn.f32 	%f230, %f229, 0f3BBB989D, 0f3F000000;
	cvt.sat.f32.f32 	%f231, %f230;
	fma.rm.f32 	%f232, %f231, %f111, %f110;
	add.f32 	%f233, %f232, 0fCB40007F;
	neg.f32 	%f234, %f233;
	fma.rn.f32 	%f235, %f229, 0f3FB8AA3B, %f234;
	fma.rn.f32 	%f236, %f229, 0f32A57060, %f235;
	mov.b32 	%r39, %f232;
	shl.b32 	%r40, %r39, 23;
	mov.b32 	%f237, %r40;
	ex2.approx.ftz.f32 	%f238, %f236;
	mul.f32 	%f239, %f238, %f237;
	add.f32 	%f240, %f228, %f239;
	sub.f32 	%f241, %f12, %f106;
	fma.rn.f32 	%f242, %f241, 0f3BBB989D, 0f3F000000;
	cvt.sat.f32.f32 	%f243, %f242;
	fma.rm.f32 	%f244, %f243, %f111, %f110;
	add.f32 	%f245, %f244, 0fCB40007F;
	neg.f32 	%f246, %f245;
	fma.rn.f32 	%f247, %f241, 0f3FB8AA3B, %f246;
	fma.rn.f32 	%f248, %f241, 0f32A57060, %f247;
	mov.b32 	%r41, %f244;
	shl.b32 	%r42, %r41, 23;
	mov.b32 	%f249, %r42;
	ex2.approx.ftz.f32 	%f250, %f248;
	mul.f32 	%f251, %f250, %f249;
	add.f32 	%f252, %f240, %f251;
	sub.f32 	%f253, %f13, %f106;
	fma.rn.f32 	%f254, %f253, 0f3BBB989D, 0f3F000000;
	cvt.sat.f32.f32 	%f255, %f254;
	fma.rm.f32 	%f256, %f255, %f111, %f110;
	add.f32 	%f257, %f256, 0fCB40007F;
	neg.f32 	%f258, %f257;
	fma.rn.f32 	%f259, %f253, 0f3FB8AA3B, %f258;
	fma.rn.f32 	%f260, %f253, 0f32A57060, %f259;
	mov.b32 	%r43, %f256;
	shl.b32 	%r44, %r43, 23;
	mov.b32 	%f261, %r44;
	ex2.approx.ftz.f32 	%f262, %f260;
	mul.f32 	%f263, %f262, %f261;
	add.f32 	%f264, %f252, %f263;
	sub.f32 	%f265, %f14, %f106;
	fma.rn.f32 	%f266, %f265, 0f3BBB989D, 0f3F000000;
	cvt.sat.f32.f32 	%f267, %f266;
	fma.rm.f32 	%f268, %f267, %f111, %f110;
	add.f32 	%f269, %f268, 0fCB40007F;
	neg.f32 	%f270, %f269;
	fma.rn.f32 	%f271, %f265, 0f3FB8AA3B, %f270;
	fma.rn.f32 	%f272, %f265, 0f32A57060, %f271;
	mov.b32 	%r45, %f268;
	shl.b32 	%r46, %r45, 23;
	mov.b32 	%f273, %r46;
	ex2.approx.ftz.f32 	%f274, %f272;
	mul.f32 	%f275, %f274, %f273;
	add.f32 	%f276, %f264, %f275;
	sub.f32 	%f277, %f15, %f106;
	fma.rn.f32 	%f278, %f277, 0f3BBB989D, 0f3F000000;
	cvt.sat.f32.f32 	%f279, %f278;
	fma.rm.f32 	%f280, %f279, %f111, %f110;
	add.f32 	%f281, %f280, 0fCB40007F;
	neg.f32 	%f282, %f281;
	fma.rn.f32 	%f283, %f277, 0f3FB8AA3B, %f282;
	fma.rn.f32 	%f284, %f277, 0f32A57060, %f283;
	mov.b32 	%r47, %f280;
	shl.b32 	%r48, %r47, 23;
	mov.b32 	%f285, %r48;
	ex2.approx.ftz.f32 	%f286, %f284;
	mul.f32 	%f287, %f286, %f285;
	add.f32 	%f288, %f276, %f287;
	sub.f32 	%f289, %f16, %f106;
	fma.rn.f32 	%f290, %f289, 0f3BBB989D, 0f3F000000;
	cvt.sat.f32.f32 	%f291, %f290;
	fma.rm.f32 	%f292, %f291, %f111, %f110;
	add.f32 	%f293, %f292, 0fCB40007F;
	neg.f32 	%f294, %f293;
	fma.rn.f32 	%f295, %f289, 0f3FB8AA3B, %f294;
	fma.rn.f32 	%f296, %f289, 0f32A57060, %f295;
	mov.b32 	%r49, %f292;
	shl.b32 	%r50, %r49, 23;
	mov.b32 	%f297, %r50;
	ex2.approx.ftz.f32 	%f298, %f296;
	mul.f32 	%f299, %f298, %f297;
	add.f32 	%f300, %f288, %f299;
	sub.f32 	%f301, %f17, %f106;
	fma.rn.f32 	%f302, %f301, 0f3BBB989D, 0f3F000000;
	cvt.sat.f32.f32 	%f303, %f302;
	fma.rm.f32 	%f304, %f303, %f111, %f110;
	add.f32 	%f305, %f304, 0fCB40007F;
	neg.f32 	%f306, %f305;
	fma.rn.f32 	%f307, %f301, 0f3FB8AA3B, %f306;
	fma.rn.f32 	%f308, %f301, 0f32A57060, %f307;
	mov.b32 	%r51, %f304;
	shl.b32 	%r52, %r51, 23;
	mov.b32 	%f309, %r52;
	ex2.approx.ftz.f32 	%f310, %f308;
	mul.f32 	%f311, %f310, %f309;
	add.f32 	%f312, %f300, %f311;
	sub.f32 	%f313, %f18, %f106;
	fma.rn.f32 	%f314, %f313, 0f3BBB989D, 0f3F000000;
	cvt.sat.f32.f32 	%f315, %f314;
	fma.rm.f32 	%f316, %f315, %f111, %f110;
	add.f32 	%f317, %f316, 0fCB40007F;
	neg.f32 	%f318, %f317;
	fma.rn.f32 	%f319, %f313, 0f3FB8AA3B, %f318;
	fma.rn.f32 	%f320, %f313, 0f32A57060, %f319;
	mov.b32 	%r53, %f316;
	shl.b32 	%r54, %r53, 23;
	mov.b32 	%f321, %r54;
	ex2.approx.ftz.f32 	%f322, %f320;
	mul.f32 	%f323, %f322, %f321;
	add.f32 	%f324, %f312, %f323;
	sub.f32 	%f325, %f19, %f106;
	fma.rn.f32 	%f326, %f325, 0f3BBB989D, 0f3F000000;
	cvt.sat.f32.f32 	%f327, %f326;
	fma.rm.f32 	%f328, %f327, %f111, %f110;
	add.f32 	%f329, %f328, 0fCB40007F;
	neg.f32 	%f330, %f329;
	fma.rn.f32 	%f331, %f325, 0f3FB8AA3B, %f330;
	fma.rn.f32 	%f332, %f325, 0f32A57060, %f331;
	mov.b32 	%r55, %f328;
	shl.b32 	%r56, %r55, 23;
	mov.b32 	%f333, %r56;
	ex2.approx.ftz.f32 	%f334, %f332;
	mul.f32 	%f335, %f334, %f333;
	add.f32 	%f336, %f324, %f335;
	sub.f32 	%f337, %f20, %f106;
	fma.rn.f32 	%f338, %f337, 0f3BBB989D, 0f3F000000;
	cvt.sat.f32.f32 	%f339, %f338;
	fma.rm.f32 	%f340, %f339, %f111, %f110;
	add.f32 	%f341, %f340, 0fCB40007F;
	neg.f32 	%f342, %f341;
	fma.rn.f32 	%f343, %f337, 0f3FB8AA3B, %f342;
	fma.rn.f32 	%f344, %f337, 0f32A57060, %f343;
	mov.b32 	%r57, %f340;
	shl.b32 	%r58, %r57, 23;
	mov.b32 	%f345, %r58;
	ex2.approx.ftz.f32 	%f346, %f344;
	mul.f32 	%f347, %f346, %f345;
	add.f32 	%f348, %f336, %f347;
	sub.f32 	%f349, %f21, %f106;
	fma.rn.f32 	%f350, %f349, 0f3BBB989D, 0f3F000000;
	cvt.sat.f32.f32 	%f351, %f350;
	fma.rm.f32 	%f352, %f351, %f111, %f110;
	add.f32 	%f353, %f352, 0fCB40007F;
	neg.f32 	%f354, %f353;
	fma.rn.f32 	%f355, %f349, 0f3FB8AA3B, %f354;
	fma.rn.f32 	%f356, %f349, 0f32A57060, %f355;
	mov.b32 	%r59, %f352;
	shl.b32 	%r60, %r59, 23;
	mov.b32 	%f357, %r60;
	ex2.approx.ftz.f32 	%f358, %f356;
	mul.f32 	%f359, %f358, %f357;
	add.f32 	%f360, %f348, %f359;
	sub.f32 	%f361, %f22, %f106;
	fma.rn.f32 	%f362, %f361, 0f3BBB989D, 0f3F000000;
	cvt.sat.f32.f32 	%f363, %f362;
	fma.rm.f32 	%f364, %f363, %f111, %f110;
	add.f32 	%f365, %f364, 0fCB40007F;
	neg.f32 	%f366, %f365;
	fma.rn.f32 	%f367, %f361, 0f3FB8AA3B, %f366;
	fma.rn.f32 	%f368, %f361, 0f32A57060, %f367;
	mov.b32 	%r61, %f364;
	shl.b32 	%r62, %r61, 23;
	mov.b32 	%f369, %r62;
	ex2.approx.ftz.f32 	%f370, %f368;
	mul.f32 	%f371, %f370, %f369;
	add.f32 	%f372, %f360, %f371;
	sub.f32 	%f373, %f23, %f106;
	fma.rn.f32 	%f374, %f373, 0f3BBB989D, 0f3F000000;
	cvt.sat.f32.f32 	%f375, %f374;
	fma.rm.f32 	%f376, %f375, %f111, %f110;
	add.f32 	%f377, %f376, 0fCB40007F;
	neg.f32 	%f378, %f377;
	fma.rn.f32 	%f379, %f373, 0f3FB8AA3B, %f378;
	fma.rn.f32 	%f380, %f373, 0f32A57060, %f379;
	mov.b32 	%r63, %f376;
	shl.b32 	%r64, %r63, 23;
	mov.b32 	%f381, %r64;
	ex2.approx.ftz.f32 	%f382, %f380;
	mul.f32 	%f383, %f382, %f381;
	add.f32 	%f384, %f372, %f383;
	sub.f32 	%f385, %f24, %f106;
	fma.rn.f32 	%f386, %f385, 0f3BBB989D, 0f3F000000;
	cvt.sat.f32.f32 	%f387, %f386;
	fma.rm.f32 	%f388, %f387, %f111, %f110;
	add.f32 	%f389, %f388, 0fCB40007F;
	neg.f32 	%f390, %f389;
	fma.rn.f32 	%f391, %f385, 0f3FB8AA3B, %f390;
	fma.rn.f32 	%f392, %f385, 0f32A57060, %f391;
	mov.b32 	%r65, %f388;
	shl.b32 	%r66, %r65, 23;
	mov.b32 	%f393, %r66;
	ex2.approx.ftz.f32 	%f394, %f392;
	mul.f32 	%f395, %f394, %f393;
	add.f32 	%f396, %f384, %f395;
	sub.f32 	%f397, %f25, %f106;
	fma.rn.f32 	%f398, %f397, 0f3BBB989D, 0f3F000000;
	cvt.sat.f32.f32 	%f399, %f398;
	fma.rm.f32 	%f400, %f399, %f111, %f110;
	add.f32 	%f401, %f400, 0fCB40007F;
	neg.f32 	%f402, %f401;
	fma.rn.f32 	%f403, %f397, 0f3FB8AA3B, %f402;
	fma.rn.f32 	%f404, %f397, 0f32A57060, %f403;
	mov.b32 	%r67, %f400;
	shl.b32 	%r68, %r67, 23;
	mov.b32 	%f405, %r68;
	ex2.approx.ftz.f32 	%f406, %f404;
	mul.f32 	%f407, %f406, %f405;
	add.f32 	%f408, %f396, %f407;
	sub.f32 	%f409, %f26, %f106;
	fma.rn.f32 	%f410, %f409, 0f3BBB989D, 0f3F000000;
	cvt.sat.f32.f32 	%f411, %f410;
	fma.rm.f32 	%f412, %f411, %f111, %f110;
	add.f32 	%f413, %f412, 0fCB40007F;
	neg.f32 	%f414, %f413;
	fma.rn.f32 	%f415, %f409, 0f3FB8AA3B, %f414;
	fma.rn.f32 	%f416, %f409, 0f32A57060, %f415;
	mov.b32 	%r69, %f412;
	shl.b32 	%r70, %r69, 23;
	mov.b32 	%f417, %r70;
	ex2.approx.ftz.f32 	%f418, %f416;
	mul.f32 	%f419, %f418, %f417;
	add.f32 	%f420, %f408, %f419;
	sub.f32 	%f421, %f27, %f106;
	fma.rn.f32 	%f422, %f421, 0f3BBB989D, 0f3F000000;
	cvt.sat.f32.f32 	%f423, %f422;
	fma.rm.f32 	%f424, %f423, %f111, %f110;
	add.f32 	%f425, %f424, 0fCB40007F;
	neg.f32 	%f426, %f425;
	fma.rn.f32 	%f427, %f421, 0f3FB8AA3B, %f426;
	fma.rn.f32 	%f428, %f421, 0f32A57060, %f427;
	mov.b32 	%r71, %f424;
	shl.b32 	%r72, %r71, 23;
	mov.b32 	%f429, %r72;
	ex2.approx.ftz.f32 	%f430, %f428;
	mul.f32 	%f431, %f430, %f429;
	add.f32 	%f432, %f420, %f431;
	sub.f32 	%f433, %f28, %f106;
	fma.rn.f32 	%f434, %f433, 0f3BBB989D, 0f3F000000;
	cvt.sat.f32.f32 	%f435, %f434;
	fma.rm.f32 	%f436, %f435, %f111, %f110;
	add.f32 	%f437, %f436, 0fCB40007F;
	neg.f32 	%f438, %f437;
	fma.rn.f32 	%f439, %f433, 0f3FB8AA3B, %f438;
	fma.rn.f32 	%f440, %f433, 0f32A57060, %f439;
	mov.b32 	%r73, %f436;
	shl.b32 	%r74, %r73, 23;
	mov.b32 	%f441, %r74;
	ex2.approx.ftz.f32 	%f442, %f440;
	mul.f32 	%f443, %f442, %f441;
	add.f32 	%f444, %f432, %f443;
	sub.f32 	%f445, %f29, %f106;
	fma.rn.f32 	%f446, %f445, 0f3BBB989D, 0f3F000000;
	cvt.sat.f32.f32 	%f447, %f446;
	fma.rm.f32 	%f448, %f447, %f111, %f110;
	add.f32 	%f449, %f448, 0fCB40007F;
	neg.f32 	%f450, %f449;
	fma.rn.f32 	%f451, %f445, 0f3FB8AA3B, %f450;
	fma.rn.f32 	%f452, %f445, 0f32A57060, %f451;
	mov.b32 	%r75, %f448;
	shl.b32 	%r76, %r75, 23;
	mov.b32 	%f453, %r76;
	ex2.approx.ftz.f32 	%f454, %f452;
	mul.f32 	%f455, %f454, %f453;
	add.f32 	%f456, %f444, %f455;
	sub.f32 	%f457, %f30, %f106;
	fma.rn.f32 	%f458, %f457, 0f3BBB989D, 0f3F000000;
	cvt.sat.f32.f32 	%f459, %f458;
	fma.rm.f32 	%f460, %f459, %f111, %f110;
	add.f32 	%f461, %f460, 0fCB40007F;
	neg.f32 	%f462, %f461;
	fma.rn.f32 	%f463, %f457, 0f3FB8AA3B, %f462;
	fma.rn.f32 	%f464, %f457, 0f32A57060, %f463;
	mov.b32 	%r77, %f460;
	shl.b32 	%r78, %r77, 23;
	mov.b32 	%f465, %r78;
	ex2.approx.ftz.f32 	%f466, %f464;
	mul.f32 	%f467, %f466, %f465;
	add.f32 	%f468, %f456, %f467;
	sub.f32 	%f469, %f31, %f106;
	fma.rn.f32 	%f470, %f469, 0f3BBB989D, 0f3F000000;
	cvt.sat.f32.f32 	%f471, %f470;
	fma.rm.f32 	%f472, %f471, %f111, %f110;
	add.f32 	%f473, %f472, 0fCB40007F;
	neg.f32 	%f474, %f473;
	fma.rn.f32 	%f475, %f469, 0f3FB8AA3B, %f474;
	fma.rn.f32 	%f476, %f469, 0f32A57060, %f475;
	mov.b32 	%r79, %f472;
	shl.b32 	%r80, %r79, 23;
	mov.b32 	%f477, %r80;
	ex2.approx.ftz.f32 	%f478, %f476;
	mul.f32 	%f479, %f478, %f477;
	add.f32 	%f480, %f468, %f479;
	sub.f32 	%f481, %f32, %f106;
	fma.rn.f32 	%f482, %f481, 0f3BBB989D, 0f3F000000;
	cvt.sat.f32.f32 	%f483, %f482;
	fma.rm.f32 	%f484, %f483, %f111, %f110;
	add.f32 	%f485, %f484, 0fCB40007F;
	neg.f32 	%f486, %f485;
	fma.rn.f32 	%f487, %f481, 0f3FB8AA3B, %f486;
	fma.rn.f32 	%f488, %f481, 0f32A57060, %f487;
	mov.b32 	%r81, %f484;
	shl.b32 	%r82, %r81, 23;
	mov.b32 	%f489, %r82;
	ex2.approx.ftz.f32 	%f490, %f488;
	mul.f32 	%f491, %f490, %f489;
	add.f32 	%f492, %f480, %f491;
	mov.b32 	%r83, %f492;
	shfl.sync.bfly.b32	%r84|%p8, %r83, 16, 31, -1;
	mov.b32 	%f493, %r84;
	add.f32 	%f494, %f492, %f493;
	mov.b32 	%r85, %f494;
	shfl.sync.bfly.b32	%r86|%p9, %r85, 8, 31, -1;
	mov.b32 	%f495, %r86;
	add.f32 	%f496, %f494, %f495;
	mov.b32 	%r87, %f496;
	shfl.sync.bfly.b32	%r88|%p10, %r87, 4, 31, -1;
	mov.b32 	%f497, %r88;
	add.f32 	%f498, %f496, %f497;
	mov.b32 	%r89, %f498;
	shfl.sync.bfly.b32	%r90|%p11, %r89, 2, 31, -1;
	mov.b32 	%f499, %r90;
	add.f32 	%f500, %f498, %f499;
	mov.b32 	%r91, %f500;
	shfl.sync.bfly.b32	%r92|%p12, %r91, 1, 31, -1;
	mov.b32 	%f501, %r92;
	add.f32 	%f502, %f500, %f501;
	div.rn.f32 	%f33, %f119, %f502;
	div.rn.f32 	%f34, %f131, %f502;
	div.rn.f32 	%f35, %f143, %f502;
	div.rn.f32 	%f36, %f155, %f502;
	div.rn.f32 	%f37, %f167, %f502;
	div.rn.f32 	%f38, %f179, %f502;
	div.rn.f32 	%f39, %f191, %f502;
	div.rn.f32 	%f40, %f203, %f502;
	div.rn.f32 	%f41, %f215, %f502;
	div.rn.f32 	%f42, %f227, %f502;
	div.rn.f32 	%f43, %f239, %f502;
	div.rn.f32 	%f44, %f251, %f502;
	div.rn.f32 	%f45, %f263, %f502;
	div.rn.f32 	%f46, %f275, %f502;
	div.rn.f32 	%f47, %f287, %f502;
	div.rn.f32 	%f48, %f299, %f502;
	div.rn.f32 	%f49, %f311, %f502;
	div.rn.f32 	%f50, %f323, %f502;
	div.rn.f32 	%f51, %f335, %f502;
	div.rn.f32 	%f52, %f347, %f502;
	div.rn.f32 	%f53, %f359, %f502;
	div.rn.f32 	%f54, %f371, %f502;
	div.rn.f32 	%f55, %f383, %f502;
	div.rn.f32 	%f56, %f395, %f502;
	div.rn.f32 	%f57, %f407, %f502;
	div.rn.f32 	%f58, %f419, %f502;
	div.rn.f32 	%f59, %f431, %f502;
	div.rn.f32 	%f60, %f443, %f502;
	div.rn.f32 	%f61, %f455, %f502;
	div.rn.f32 	%f62, %f467, %f502;
	div.rn.f32 	%f63, %f479, %f502;
	div.rn.f32 	%f64, %f491, %f502;
	mad.lo.s64 	%rd23, %rd27, %rd11, %rd3;
	// begin inline asm
	{  cvt.rn.f16.f32 %rs33, %f33;}

	// end inline asm
	cvta.to.global.u64 	%rd24, %rd10;
	shl.b64 	%rd25, %rd23, 1;
	add.s64 	%rd26, %rd24, %rd25;
	st.global.u16 	[%rd26], %rs33;
	// begin inline asm
	{  cvt.rn.f16.f32 %rs34, %f34;}

	// end inline asm
	st.global.u16 	[%rd26+2], %rs34;
	// begin inline asm
	{  cvt.rn.f16.f32 %rs35, %f35;}

	// end inline asm
	st.global.u16 	[%rd26+128], %rs35;
	// begin inline asm
	{  cvt.rn.f16.f32 %rs36, %f36;}

	// end inline asm
	st.global.u16 	[%rd26+130], %rs36;
	// begin inline asm
	{  cvt.rn.f16.f32 %rs37, %f37;}

	// end inline asm
	st.global.u16 	[%rd26+256], %rs37;
	// begin inline asm
	{  cvt.rn.f16.f32 %rs38, %f38;}

	// end inline asm
	st.global.u16 	[%rd26+258], %rs38;
	// begin inline asm
	{  cvt.rn.f16.f32 %rs39, %f39;}

	// end inline asm
	st.global.u16 	[%rd26+384], %rs39;
	// begin inline asm
	{  cvt.rn.f16.f32 %rs40, %f40;}

	// end inline asm
	st.global.u16 	[%rd26+386], %rs40;
	// begin inline asm
	{  cvt.rn.f16.f32 %rs41, %f41;}

	// end inline asm
	st.global.u16 	[%rd26+512], %rs41;
	// begin inline asm
	{  cvt.rn.f16.f32 %rs42, %f42;}

	// end inline asm
	st.global.u16 	[%rd26+514], %rs42;
	// begin inline asm
	{  cvt.rn.f16.f32 %rs43, %f43;}

	// end inline asm
	st.global.u16 	[%rd26+640], %rs43;
	// begin inline asm
	{  cvt.rn.f16.f32 %rs44, %f44;}

	// end inline asm
	st.global.u16 	[%rd26+642], %rs44;
	// begin inline asm
	{  cvt.rn.f16.f32 %rs45, %f45;}

	// end inline asm
	st.global.u16 	[%rd26+768], %rs45;
	// begin inline asm
	{  cvt.rn.f16.f32 %rs46, %f46;}

	// end inline asm
	st.global.u16 	[%rd26+770], %rs46;
	// begin inline asm
	{  cvt.rn.f16.f32 %rs47, %f47;}

	// end inline asm
	st.global.u16 	[%rd26+896], %rs47;
	// begin inline asm
	{  cvt.rn.f16.f32 %rs48, %f48;}

	// end inline asm
	st.global.u16 	[%rd26+898], %rs48;
	// begin inline asm
	{  cvt.rn.f16.f32 %rs49, %f49;}

	// end inline asm
	st.global.u16 	[%rd26+1024], %rs49;
	// begin inline asm
	{  cvt.rn.f16.f32 %rs50, %f50;}

	// end inline asm
	st.global.u16 	[%rd26+1026], %rs50;
	// begin inline asm
	{  cvt.rn.f16.f32 %rs51, %f51;}

	// end inline asm
	st.global.u16 	[%rd26+1152], %rs51;
	// begin inline asm
	{  cvt.rn.f16.f32 %rs52, %f52;}

	// end inline asm
	st.global.u16 	[%rd26+1154], %rs52;
	// begin inline asm
	{  cvt.rn.f16.f32 %rs53, %f53;}

	// end inline asm
	st.global.u16 	[%rd26+1280], %rs53;
	// begin inline asm
	{  cvt.rn.f16.f32 %rs54, %f54;}

	// end inline asm
	st.global.u16 	[%rd26+1282], %rs54;
	// begin inline asm
	{  cvt.rn.f16.f32 %rs55, %f55;}

	// end inline asm
	st.global.u16 	[%rd26+1408], %rs55;
	// begin inline asm
	{  cvt.rn.f16.f32 %rs56, %f56;}

	// end inline asm
	st.global.u16 	[%rd26+1410], %rs56;
	// begin inline asm
	{  cvt.rn.f16.f32 %rs57, %f57;}

	// end inline asm
	st.global.u16 	[%rd26+1536], %rs57;
	// begin inline asm
	{  cvt.rn.f16.f32 %rs58, %f58;}

	// end inline asm
	st.global.u16 	[%rd26+1538], %rs58;
	// begin inline asm
	{  cvt.rn.f16.f32 %rs59, %f59;}

	// end inline asm
	st.global.u16 	[%rd26+1664], %rs59;
	// begin inline asm
	{  cvt.rn.f16.f32 %rs60, %f60;}

	// end inline asm
	st.global.u16 	[%rd26+1666], %rs60;
	// begin inline asm
	{  cvt.rn.f16.f32 %rs61, %f61;}

	// end inline asm
	st.global.u16 	[%rd26+1792], %rs61;
	// begin inline asm
	{  cvt.rn.f16.f32 %rs62, %f62;}

	// end inline asm
	st.global.u16 	[%rd26+1794], %rs62;
	// begin inline asm
	{  cvt.rn.f16.f32 %rs63, %f63;}

	// end inline asm
	st.global.u16 	[%rd26+1920], %rs63;
	// begin inline asm
	{  cvt.rn.f16.f32 %rs64, %f64;}

	// end inline asm
	st.global.u16 	[%rd26+1922], %rs64;
	add.s64 	%rd27, %rd27, %rd5;
	setp.lt.s64 	%p13, %rd27, %rd12;
	@%p13 bra 	$L__BB193_4;
$L__BB193_5:
	ret;

}
	// .globl	_ZN7oneflow4cuda7softmax15SoftmaxWarpImplI10SimpleLoadI6__halffE11SimpleStoreIS4_fEfLi2ELi32ELi32ELi1ELb1ELNS1_9AlgorithmE0EEEvT_T0_ll
.visible .entry _ZN7oneflow4cuda7softmax15SoftmaxWarpImplI10SimpleLoadI6__halffE11SimpleStoreIS4_fEfLi2ELi32ELi32ELi1ELb1ELNS1_9AlgorithmE0EEEvT_T0_ll(
	.param .align 8 .b8 _ZN7oneflow4cuda7softmax15SoftmaxWarpImplI10SimpleLoadI6__halffE11SimpleStoreIS4_fEfLi2ELi32ELi32ELi1ELb1ELNS1_9AlgorithmE0EEEvT_T0_ll_param_0[16],
	.param .align 8 .b8 _ZN7oneflow4cuda7softmax15SoftmaxWarpImplI10SimpleLoadI6__halffE11SimpleStoreIS4_fEfLi2ELi32ELi32ELi1ELb1ELNS1_9AlgorithmE0EEEvT_T0_ll_param_1[16],
	.param .u64 _ZN7oneflow4cuda7softmax15SoftmaxWarpImplI10SimpleLoadI6__halffE11SimpleStoreIS4_fEfLi2ELi32ELi32ELi1ELb1ELNS1_9AlgorithmE0EEEvT_T0_ll_param_2,
	.param .u64 _ZN7oneflow4cuda7softmax15SoftmaxWarpImplI10SimpleLoadI6__halffE11SimpleStoreIS4_fEfLi2ELi32ELi32ELi1ELb1ELNS1_9AlgorithmE0EEEvT_T0_ll_param_3
)
{
	.reg .pred 	%p<46>;
	.reg .b16 	%rs<65>;
	.reg .b32 	%r<108>;
	.reg .b32 	%f<679>;
	.reg .b64 	%rd<46>;

	ld.param.u64 	%rd28, [_ZN7oneflow4cuda7softmax15SoftmaxWarpImplI10SimpleLoadI6__halffE11SimpleStoreIS4_fEfLi2ELi32ELi32ELi1ELb1ELNS1_9AlgorithmE0EEEvT_T0_ll_param_1+8];
	ld.param.u64 	%rd27, [_ZN7oneflow4cuda7softmax15SoftmaxWarpImplI10SimpleLoadI6__halffE11SimpleStoreIS4_fEfLi2ELi32ELi32ELi1ELb1ELNS1_9AlgorithmE0EEEvT_T0_ll_param_1];
	ld.param.u64 	%rd26, [_ZN7oneflow4cuda7softmax15SoftmaxWarpImplI10SimpleLoadI6__halffE11SimpleStoreIS4_fEfLi2ELi32ELi32ELi1ELb1ELNS1_9AlgorithmE0EEEvT_T0_ll_param_0+8];
	ld.param.u64 	%rd25, [_ZN7oneflow4cuda7softmax15SoftmaxWarpImplI10SimpleLoadI6__halffE11SimpleStoreIS4_fEfLi2ELi32ELi32ELi1ELb1ELNS1_9AlgorithmE0EEEvT_T0_ll_param_0];
	ld.param.u64 	%rd29, [_ZN7oneflow4cuda7softmax15SoftmaxWarpImplI10SimpleLoadI6__halffE11SimpleStoreIS4_fEfLi2ELi32ELi32ELi1ELb1ELNS1_9AlgorithmE0EEEvT_T0_ll_param_2];
	ld.param.u64 	%rd30, [_ZN7oneflow4cuda7softmax15SoftmaxWarpImplI10SimpleLoadI6__halffE11SimpleStoreIS4_fEfLi2ELi32ELi32ELi1ELb1ELNS1_9AlgorithmE0EEEvT_T0_ll_param_3];
	cvta.to.global.u64 	%rd1, %rd25;
	setp.lt.s64 	%p1, %rd30, 1025;
	@%p1 bra 	$L__BB194_2;
	mov.u64 	%rd31, $str;
	cvta.global.u64 	%rd32, %rd31;
	mov.u64 	%rd33, $str$1;
	cvta.global.u64 	%rd34, %rd33;
	mov.u64 	%rd35, __unnamed_194;
	cvta.global.u64 	%rd36, %rd35;
	{ // callseq 193, 0
	.param .b64 param0;
	st.param.b64 	[param0], %rd32;
	.param .b64 param1;
	st.param.b64 	[param1], %rd34;
	.param .b32 param2;
	st.param.b32 	[param2], 228;
	.param .b64 param3;
	st.param.b64 	[param3], %rd36;
	.param .b64 param4;
	st.param.b64 	[param4], 1;
	call.uni 
	__assertfail, 
	(
	param0, 
	param1, 
	param2, 
	param3, 
	param4
	);
	} // callseq 193
$L__BB194_2:
	mov.u32 	%r2, %ctaid.x;
	mov.u32 	%r3, %ntid.y;
	mov.u32 	%r4, %tid.y;
	mad.lo.s32 	%r5, %r2, %r3, %r4;
	mov.u32 	%r6, %nctaid.x;
	mul.lo.s32 	%r1, %r6, %r3;
	cvt.s64.s32 	%rd45, %r5;
	setp.le.s64 	%p2, %rd29, %rd45;
	@%p2 bra 	$L__BB194_69;
	mov.u32 	%r7, %tid.x;
	shl.b32 	%r8, %r7, 1;
	cvt.u64.u32 	%rd3, %r8;
	add.s32 	%r9, %r8, 64;
	cvt.u64.u32 	%rd4, %r9;
	add.s32 	%r10, %r8, 128;
	cvt.u64.u32 	%rd5, %r10;
	add.s32 	%r11, %r8, 192;
	cvt.u64.u32 	%rd6, %r11;
	add.s32 	%r12, %r8, 256;
	cvt.u64.u32 	%rd7, %r12;
	add.s32 	%r13, %r8, 320;
	cvt.u64.u32 	%rd8, %r13;
	add.s32 	%r14, %r8, 384;
	cvt.u64.u32 	%rd9, %r14;
	add.s32 	%r15, %r8, 448;
	cvt.u64.u32 	%rd10, %r15;
	add.s32 	%r16, %r8, 512;
	cvt.u64.u32 	%rd11, %r16;
	add.s32 	%r17, %r8, 576;
	cvt.u64.u32 	%rd12, %r17;
	add.s32 	%r18, %r8, 640;
	cvt.u64.u32 	%rd13, %r18;
	add.s32 	%r19, %r8, 704;
	cvt.u64.u32 	%rd14, %r19;
	add.s32 	%r20, %r8, 768;
	cvt.u64.u32 	%rd15, %r20;
	add.s32 	%r21, %r8, 832;
	cvt.u64.u32 	%rd16, %r21;
	add.s32 	%r22, %r8, 896;
	cvt.u64.u32 	%rd17, %r22;
	add.s32 	%r23, %r8, 960;
	cvt.u64.u32 	%rd18, %r23;
	cvt.s64.s32 	%rd19, %r1;
$L__BB194_4:
	setp.le.s64 	%p3, %rd30, %rd3;
	mul.lo.s64 	%rd21, %rd45, %rd26;
	mov.f32 	%f631, 0fFF800000;
	mov.f32 	%f632, %f631;
	mov.f32 	%f636, %f631;
	@%p3 bra 	$L__BB194_6;
	add.s64 	%rd37, %rd21, %rd3;
	shl.b64 	%rd38, %rd37, 1;
	add.s64 	%rd39, %rd1, %rd38;
	ld.global.u16 	%rs1, [%rd39];
	// begin inline asm
	{  cvt.f32.f16 %f632, %rs1;}

	// end inline asm
	ld.global.u16 	%rs2, [%rd39+2];
	// begin inline asm
	{  cvt.f32.f16 %f631, %rs2;}

	// end inline asm
	max.f32 	%f132, %f632, 0fFF800000;
	max.f32 	%f636, %f132, %f631;
$L__BB194_6:
	setp.le.s64 	%p4, %rd30, %rd4;
	add.s64 	%rd40, %rd21, %rd3;
	shl.b64 	%rd41, %rd40, 1;
	add.s64 	%rd22, %rd1, %rd41;
	mov.f32 	%f634, 0fFF800000;
	mov.f32 	%f635, %f634;
	@%p4 bra 	$L__BB194_8;
	ld.global.u16 	%rs3, [%rd22+128];
	// begin inline asm
	{  cvt.f32.f16 %f635, %rs3;}

	// end inline asm
	ld.global.u16 	%rs4, [%rd22+130];
	// begin inline asm
	{  cvt.f32.f16 %f634, %rs4;}

	// end inline asm
	max.f32 	%f136, %f636, %f635;
	max.f32 	%f636, %f136, %f634;
$L__BB194_8:
	setp.le.s64 	%p5, %rd30, %rd5;
	mov.f32 	%f637, 0fFF800000;
	mov.f32 	%f638, %f637;
	@%p5 bra 	$L__BB194_10;
	ld.global.u16 	%rs5, [%rd22+256];
	// begin inline asm
	{  cvt.f32.f16 %f638, %rs5;}

	// end inline asm
	ld.global.u16 	%rs6, [%rd22+258];
	// begin inline asm
	{  cvt.f32.f16 %f637, %rs6;}

	// end inline asm
	max.f32 	%f140, %f636, %f638;
	max.f32 	%f636, %f140, %f637;
$L__BB194_10:
	setp.le.s64 	%p6, %rd30, %rd6;
	mov.f32 	%f640, 0fFF800000;
	mov.f32 	%f641, %f640;
	@%p6 bra 	$L__BB194_12;
	ld.global.u16 	%rs7, [%rd22+384];
	// begin inline asm
	{  cvt.f32.f16 %f641, %rs7;}

	// end inline asm
	ld.global.u16 	%rs8, [%rd22+386];
	// begin inline asm
	{  cvt.f32.f16 %f640, %rs8;}

	// end inline asm
	max.f32 	%f144, %f636, %f641;
	max.f32 	%f636, %f144, %f640;
$L__BB194_12:
	setp.le.s64 	%p7, %rd30, %rd7;
	mov.f32 	%f643, 0fFF800000;
	mov.f32 	%f644, %f643;
	@%p7 bra 	$L__BB194_14;
	ld.global.u16 	%rs9, [%rd22+512];
	// begin inline asm
	{  cvt.f32.f16 %f644, %rs9;}

	// end inline asm
	ld.global.u16 	%rs10, [%rd22+514];
	// begin inline asm
	{  cvt.f32.f16 %f643, %rs10;}

	// end inline asm
	max.f32 	%f148, %f636, %f644;
	max.f32 	%f636, %f148, %f643;
$L__BB194_14:
	setp.le.s64 	%p8, %rd30, %rd8;
	mov.f32 	%f646, 0fFF800000;
	mov.f32 	%f647, %f646;
	@%p8 bra 	$L__BB194_16;
	ld.global.u16 	%rs11, [%rd22+640];
	// begin inline asm
	{  cvt.f32.f16 %f647, %rs11;}

	// end inline asm
	ld.global.u16 	%rs12, [%rd22+642];
	// begin inline asm
	{  cvt.f32.f16 %f646, %rs12;}

	// end inline asm
	max.f32 	%f152, %f636, %f647;
	max.f32 	%f636, %f152, %f646;
$L__BB194_16:
	setp.le.s64 	%p9, %rd30, %rd9;
	mov.f32 	%f649, 0fFF800000;
	mov.f32 	%f650, %f649;
	@%p9 bra 	$L__BB194_18;
	ld.global.u16 	%rs13, [%rd22+768];
	// begin inline asm
	{  cvt.f32.f16 %f650, %rs13;}

	// end inline asm
	ld.global.u16 	%rs14, [%rd22+770];
	// begin inline asm
	{  cvt.f32.f16 %f649, %rs14;}

	// end inline asm
	max.f32 	%f156, %f636, %f650;
	max.f32 	%f636, %f156, %f649;
$L__BB194_18:
	setp.le.s64 	%p10, %rd30, %rd10;
	mov.f32 	%f652, 0fFF800000;
	mov.f32 	%f653, %f652;
	@%p10 bra 	$L__BB194_20;
	ld.global.u16 	%rs15, [%rd22+896];
	// begin inline asm
	{  cvt.f32.f16 %f653, %rs15;}

	// end inline asm
	ld.global.u16 	%rs16, [%rd22+898];
	// begin inline asm
	{  cvt.f32.f16 %f652, %rs16;}

	// end inline asm
	max.f32 	%f160, %f636, %f653;
	max.f32 	%f636, %f160, %f652;
$L__BB194_20:
	setp.le.s64 	%p11, %rd30, %rd11;
	mov.f32 	%f655, 0fFF800000;
	mov.f32 	%f656, %f655;
	@%p11 bra 	$L__BB194_22;
	ld.global.u16 	%rs17, [%rd22+1024];
	// begin inline asm
	{  cvt.f32.f16 %f656, %rs17;}

	// end inline asm
	ld.global.u16 	%rs18, [%rd22+1026];
	// begin inline asm
	{  cvt.f32.f16 %f655, %rs18;}

	// end inline asm
	max.f32 	%f164, %f636, %f656;
	max.f32 	%f636, %f164, %f655;
$L__BB194_22:
	setp.le.s64 	%p12, %rd30, %rd12;
	mov.f32 	%f658, 0fFF800000;
	mov.f32 	%f659, %f658;
	@%p12 bra 	$L__BB194_24;
	ld.global.u16 	%rs19, [%rd22+1152];
	// begin inline asm
	{  cvt.f32.f16 %f659, %rs19;}

	// end inline asm
	ld.global.u16 	%rs20, [%rd22+1154];
	// begin inline asm
	{  cvt.f32.f16 %f658, %rs20;}

	// end inline asm
	max.f32 	%f168, %f636, %f659;
	max.f32 	%f636, %f168, %f658;
$L__BB194_24:
	setp.le.s64 	%p13, %rd30, %rd13;
	mov.f32 	%f661, 0fFF800000;
	mov.f32 	%f662, %f661;
	@%p13 bra 	$L__BB194_26;
	ld.global.u16 	%rs21, [%rd22+1280];
	// begin inline asm
	{  cvt.f32.f16 %f662, %rs21;}

	// end inline asm
	ld.global.u16 	%rs22, [%rd22+1282];
	// begin inline asm
	{  cvt.f32.f16 %f661, %rs22;}

	// end inline asm
	max.f32 	%f172, %f636, %f662;
	max.f32 	%f636, %f172, %f661;
$L__BB194_26:
	setp.le.s64 	%p14, %rd30, %rd14;
	mov.f32 	%f664, 0fFF800000;
	mov.f32 	%f665, %f664;
	@%p14 bra 	$L__BB194_28;
	ld.global.u16 	%rs23, [%rd22+1408];
	// begin inline asm
	{  cvt.f32.f16 %f665, %rs23;}

	// end inline asm
	ld.global.u16 	%rs24, [%rd22+1410];
	// begin inline asm
	{  cvt.f32.f16 %f664, %rs24;}

	// end inline asm
	max.f32 	%f176, %f636, %f665;
	max.f32 	%f636, %f176, %f664;
$L__BB194_28:
	setp.le.s64 	%p15, %rd30, %rd15;
	mov.f32 	%f667, 0fFF800000;
	mov.f32 	%f668, %f667;
	@%p15 bra 	$L__BB194_30;
	ld.global.u16 	%rs25, [%rd22+1536];
	// begin inline asm
	{  cvt.f32.f16 %f668, %rs25;}

	// end inline asm
	ld.global.u16 	%rs26, [%rd22+1538];
	// begin inline asm
	{  cvt.f32.f16 %f667, %rs26;}

	// end inline asm
	max.f32 	%f180, %f636, %f668;
	max.f32 	%f636, %f180, %f667;
$L__BB194_30:
	setp.le.s64 	%p16, %rd30, %rd16;
	mov.f32 	%f670, 0fFF800000;
	mov.f32 	%f671, %f670;
	@%p16 bra 	$L__BB194_32;
	ld.global.u16 	%rs27, [%rd22+1664];
	// begin inline asm
	{  cvt.f32.f16 %f671, %rs27;}

	// end inline asm
	ld.global.u16 	%rs28, [%rd22+1666];
	// begin inline asm
	{  cvt.f32.f16 %f670, %rs28;}

	// end inline asm
	max.f32 	%f184, %f636, %f671;
	max.f32 	%f636, %f184, %f670;
$L__BB194_32:
	setp.le.s64 	%p17, %rd30, %rd17;
	mov.f32 	%f673, 0fFF800000;
	mov.f32 	%f674, %f673;
	@%p17 bra 	$L__BB194_34;
	ld.global.u16 	%rs29, [%rd22+1792];
	// begin inline asm
	{  cvt.f32.f16 %f674, %rs29;}

	// end inline asm
	ld.global.u16 	%rs30, [%rd22+1794];
	// begin inline asm
	{  cvt.f32.f16 %f673, %rs30;}

	// end inline asm
	max.f32 	%f188, %f636, %f674;
	max.f32 	%f636, %f188, %f673;
$L__BB194_34:
	setp.le.s64 	%p18, %rd30, %rd18;
	mov.f32 	%f676, 0fFF800000;
	mov.f32 	%f677, %f676;
	@%p18 bra 	$L__BB194_36;
	ld.global.u16 	%rs31, [%rd22+1920];
	// begin inline asm
	{  cvt.f32.f16 %f677, %rs31;}

	// end inline asm
	ld.global.u16 	%rs32, [%rd22+1922];
	// begin inline asm
	{  cvt.f32.f16 %f676, %rs32;}

	// end inline asm
	max.f32 	%f192, %f636, %f677;
	max.f32 	%f636, %f192, %f676;
$L__BB194_36:
	setp.le.s64 	%p19, %rd30, %rd3;
	mov.b32 	%r24, %f636;
	shfl.sync.bfly.b32	%r25|%p20, %r24, 16, 31, -1;
	mov.b32 	%f193, %r25;
	max.f32 	%f194, %f636, %f193;
	mov.b32 	%r26, %f194;
	shfl.sync.bfly.b32	%r27|%p21, %r26, 8, 31, -1;
	mov.b32 	%f195, %r27;
	max.f32 	%f196, %f194, %f195;
	mov.b32 	%r28, %f196;
	shfl.sync.bfly.b32	%r29|%p22, %r28, 4, 31, -1;
	mov.b32 	%f197, %r29;
	max.f32 	%f198, %f196, %f197;
	mov.b32 	%r30, %f198;
	shfl.sync.bfly.b32	%r31|%p23, %r30, 2, 31, -1;
	mov.b32 	%f199, %r31;
	max.f32 	%f200, %f198, %f199;
	mov.b32 	%r32, %f200;
	shfl.sync.bfly.b32	%r33|%p24, %r32, 1, 31, -1;
	mov.b32 	%f201, %r33;
	max.f32 	%f202, %f200, %f201;
	sub.f32 	%f203, %f632, %f202;
	fma.rn.f32 	%f204, %f203, 0f3BBB989D, 0f3F000000;
	cvt.sat.f32.f32 	%f205, %f204;
	mov.f32 	%f206, 0f4B400001;
	mov.f32 	%f207, 0f437C0000;
	fma.rm.f32 	%f208, %f205, %f207, %f206;
	add.f32 	%f209, %f208, 0fCB40007F;
	neg.f32 	%f210, %f209;
	fma.rn.f32 	%f211, %f203, 0f3FB8AA3B, %f210;
	fma.rn.f32 	%f212, %f203, 0f32A57060, %f211;
	mov.b32 	%r34, %f208;
	shl.b32 	%r35, %r34, 23;
	mov.b32 	%f213, %r35;
	ex2.approx.ftz.f32 	%f214, %f212;
	mul.f32 	%f215, %f214, %f213;
	add.f32 	%f216, %f215, 0f00000000;
	sub.f32 	%f217, %f631, %f202;
	fma.rn.f32 	%f218, %f217, 0f3BBB989D, 0f3F000000;
	cvt.sat.f32.f32 	%f219, %f218;
	fma.rm.f32 	%f220, %f219, %f207, %f206;
	add.f32 	%f221, %f220, 0fCB40007F;
	neg.f32 	%f222, %f221;
	fma.rn.f32 	%f223, %f217, 0f3FB8AA3B, %f222;
	fma.rn.f32 	%f224, %f217, 0f32A57060, %f223;
	mov.b32 	%r36, %f220;
	shl.b32 	%r37, %r36, 23;
	mov.b32 	%f225, %r37;
	ex2.approx.ftz.f32 	%f226, %f224;
	mul.f32 	%f227, %f226, %f225;
	add.f32 	%f228, %f216, %f227;
	sub.f32 	%f229, %f635, %f202;
	fma.rn.f32 	%f230, %f229, 0f3BBB989D, 0f3F000000;
	cvt.sat.f32.f32 	%f231, %f230;
	fma.rm.f32 	%f232, %f231, %f207, %f206;
	add.f32 	%f233, %f232, 0fCB40007F;
	neg.f32 	%f234, %f233;
	fma.rn.f32 	%f235, %f229, 0f3FB8AA3B, %f234;
	fma.rn.f32 	%f236, %f229, 0f32A57060, %f235;
	mov.b32 	%r38, %f232;
	shl.b32 	%r39, %r38, 23;
	mov.b32 	%f237, %r39;
	ex2.approx.ftz.f32 	%f238, %f236;
	mul.f32 	%f239, %f238, %f237;
	add.f32 	%f240, %f228, %f239;
	sub.f32 	%f241, %f634, %f202;
	fma.rn.f32 	%f242, %f241, 0f3BBB989D, 0f3F000000;
	cvt.sat.f32.f32 	%f243, %f242;
	fma.rm.f32 	%f244, %f243, %f207, %f206;
	add.f32 	%f245, %f244, 0fCB40007F;
	neg.f32 	%f246, %f245;
	fma.rn.f32 	%f247, %f241, 0f3FB8AA3B, %f246;
	fma.rn.f32 	%f248, %f241, 0f32A57060, %f247;
	mov.b32 	%r40, %f244;
	shl.b32 	%r41, %r40, 23;
	mov.b32 	%f249, %r41;
	ex2.approx.ftz.f32 	%f250, %f248;
	mul.f32 	%f251, %f250, %f249;
	add.f32 	%f252, %f240, %f251;
	sub.f32 	%f253, %f638, %f202;
	fma.rn.f32 	%f254, %f253, 0f3BBB989D, 0f3F000000;
	cvt.sat.f32.f32 	%f255, %f254;
	fma.rm.f32 	%f256, %f255, %f207, %f206;
	add.f32 	%f257, %f256, 0fCB40007F;
	neg.f32 	%f258, %f257;
	fma.rn.f32 	%f259, %f253, 0f3FB8AA3B, %f258;
	fma.rn.f32 	%f260, %f253, 0f32A57060, %f259;
	mov.b32 	%r42, %f256;
	shl.b32 	%r43, %r42, 23;
	mov.b32 	%f261, %r43;
	ex2.approx.ftz.f32 	%f262, %f260;
	mul.f32 	%f263, %f262, %f261;
	add.f32 	%f264, %f252, %f263;
	sub.f32 	%f265, %f637, %f202;
	fma.rn.f32 	%f266, %f265, 0f3BBB989D, 0f3F000000;
	cvt.sat.f32.f32 	%f267, %f266;
	fma.rm.f32 	%f268, %f267, %f207, %f206;
	add.f32 	%f269, %f268, 0fCB40007F;
	neg.f32 	%f270, %f269;
	fma.rn.f32 	%f271, %f265, 0f3FB8AA3B, %f270;
	fma.rn.f32 	%f272, %f265, 0f32A57060, %f271;
	mov.b32 	%r44, %f268;
	shl.b32 	%r45, %r44, 23;
	mov.b32 	%f273, %r45;
	ex2.approx.ftz.f32 	%f274, %f272;
	mul.f32 	%f275, %f274, %f273;
	add.f32 	%f276, %f264, %f275;
	sub.f32 	%f277, %f641, %f202;
	fma.rn.f32 	%f278, %f277, 0f3BBB989D, 0f3F000000;
	cvt.sat.f32.f32 	%f279, %f278;
	fma.rm.f32 	%f280, %f279, %f207, %f206;
	add.f32 	%f281, %f280, 0fCB40007F;
	neg.f32 	%f282, %f281;
	fma.rn.f32 	%f283, %f277, 0f3FB8AA3B, %f282;
	fma.rn.f32 	%f284, %f277, 0f32A57060, %f283;
	mov.b32 	%r46, %f280;
	shl.b32 	%r47, %r46, 23;
	mov.b32 	%f285, %r47;
	ex2.approx.ftz.f32 	%f286, %f284;
	mul.f32 	%f287, %f286, %f285;
	add.f32 	%f288, %f276, %f287;
	sub.f32 	%f289, %f640, %f202;
	fma.rn.f32 	%f290, %f289, 0f3BBB989D, 0f3F000000;
	cvt.sat.f32.f32 	%f291, %f290;
	fma.rm.f32 	%f292, %f291, %f207, %f206;
	add.f32 	%f293, %f292, 0fCB40007F;
	neg.f32 	%f294, %f293;
	fma.rn.f32 	%f295, %f289, 0f3FB8AA3B, %f294;
	fma.rn.f32 	%f296, %f289, 0f32A57060, %f295;
	mov.b32 	%r48, %f292;
	shl.b32 	%r49, %r48, 23;
	mov.b32 	%f297, %r49;
	ex2.approx.ftz.f32 	%f298, %f296;
	mul.f32 	%f299, %f298, %f297;
	add.f32 	%f300, %f288, %f299;
	sub.f32 	%f301, %f644, %f202;
	fma.rn.f32 	%f302, %f301, 0f3BBB989D, 0f3F000000;
	cvt.sat.f32.f32 	%f303, %f302;
	fma.rm.f32 	%f304, %f303, %f207, %f206;
	add.f32 	%f305, %f304, 0fCB40007F;
	neg.f32 	%f306, %f305;
	fma.rn.f32 	%f307, %f301, 0f3FB8AA3B, %f306;
	fma.rn.f32 	%f308, %f301, 0f32A57060, %f307;
	mov.b32 	%r50, %f304;
	shl.b32 	%r51, %r50, 23;
	mov.b32 	%f309, %r51;
	ex2.approx.ftz.f32 	%f310, %f308;
	mul.f32 	%f311, %f310, %f309;
	add.f32 	%f312, %f300, %f311;
	sub.f32 	%f313, %f643, %f202;
	fma.rn.f32 	%f314, %f313, 0f3BBB989D, 0f3F000000;
	cvt.sat.f32.f32 	%f315, %f314;
	fma.rm.f32 	%f316, %f315, %f207, %f206;
	add.f32 	%f317, %f316, 0fCB40007F;
	neg.f32 	%f318, %f317;
	fma.rn.f32 	%f319, %f313, 0f3FB8AA3B, %f318;
	fma.rn.f32 	%f320, %f313, 0f32A57060, %f319;
	mov.b32 	%r52, %f316;
	shl.b32 	%r53, %r52, 23;
	mov.b32 	%f321, %r53;
	ex2.approx.ftz.f32 	%f322, %f320;
	mul.f32 	%f323, %f322, %f321;
	add.f32 	%f324, %f312, %f323;
	sub.f32 	%f325, %f647, %f202;
	fma.rn.f32 	%f326, %f325, 0f3BBB989D, 0f3F000000;
	cvt.sat.f32.f32 	%f327, %f326;
	fma.rm.f32 	%f328, %f327, %f207, %f206;
	add.f32 	%f329, %f328, 0fCB40007F;
	neg.f32 	%f330, %f329;
	fma.rn.f32 	%f331, %f325, 0f3FB8AA3B, %f330;
	fma.rn.f32 	%f332, %f325, 0f32A57060, %f331;
	mov.b32 	%r54, %f328;
	shl.b32 	%r55, %r54, 23;
	mov.b32 	%f333, %r55;
	ex2.approx.ftz.f32 	%f334, %f332;
	mul.f32 	%f335, %f334, %f333;
	add.f32 	%f336, %f324, %f335;
	sub.f32 	%f337, %f646, %f202;
	fma.rn.f32 	%f338, %f337, 0f3BBB989D, 0f3F000000;
	cvt.sat.f32.f32 	%f339, %f338;
	fma.rm.f32 	%f340, %f339, %f207, %f206;
	add.f32 	%f341, %f340, 0fCB40007F;
	neg.f32 	%f342, %f341;
	fma.rn.f32 	%f343, %f337, 0f3FB8AA3B, %f342;
	fma.rn.f32 	%f344, %f337, 0f32A57060, %f343;
	mov.b32 	%r56, %f340;
	shl.b32 	%r57, %r56, 23;
	mov.b32 	%f345, %r57;
	ex2.approx.ftz.f32 	%f346, %f344;
	mul.f32 	%f347, %f346, %f345;
	add.f32 	%f348, %f336, %f347;
	sub.f32 	%f349, %f650, %f202;
	fma.rn.f32 	%f350, %f349, 0f3BBB989D, 0f3F000000;
	cvt.sat.f32.f32 	%f351, %f350;
	fma.rm.f32 	%f352, %f351, %f207, %f206;
	add.f32 	%f353, %f352, 0fCB40007F;
	neg.f32 	%f354, %f353;
	fma.rn.f32 	%f355, %f349, 0f3FB8AA3B, %f354;
	fma.rn.f32 	%f356, %f349, 0f32A57060, %f355;
	mov.b32 	%r58, %f352;
	shl.b32 	%r59, %r58, 23;
	mov.b32 	%f357, %r59;
	ex2.approx.ftz.f32 	%f358, %f356;
	mul.f32 	%f359, %f358, %f357;
	add.f32 	%f360, %f348, %f359;
	sub.f32 	%f361, %f649, %f202;
	fma.rn.f32 	%f362, %f361, 0f3BBB989D, 0f3F000000;
	cvt.sat.f32.f32 	%f363, %f362;
	fma.rm.f32 	%f364, %f363, %f207, %f206;
	add.f32 	%f365, %f364, 0fCB40007F;
	neg.f32 	%f366, %f365;
	fma.rn.f32 	%f367, %f361, 0f3FB8AA3B, %f366;
	fma.rn.f32 	%f368, %f361, 0f32A57060, %f367;
	mov.b32 	%r60, %f364;
	shl.b32 	%r61, %r60, 23;
	mov.b32 	%f369, %r61;
	ex2.approx.ftz.f32 	%f370, %f368;
	mul.f32 	%f371, %f370, %f369;
	add.f32 	%f372, %f360, %f371;
	sub.f32 	%f373, %f653, %f202;
	fma.rn.f32 	%f374, %f373, 0f3BBB989D, 0f3F000000;
	cvt.sat.f32.f32 	%f375, %f374;
	fma.rm.f32 	%f376, %f375, %f207, %f206;
	add.f32 	%f377, %f376, 0fCB40007F;
	neg.f32 	%f378, %f377;
	fma.rn.f32 	%f379, %f373, 0f3FB8AA3B, %f378;
	fma.rn.f32 	%f380, %f373, 0f32A57060, %f379;
	mov.b32 	%r62, %f376;
	shl.b32 	%r63, %r62, 23;
	mov.b32 	%f381, %r63;
	ex2.approx.ftz.f32 	%f382, %f380;
	mul.f32 	%f383, %f382, %f381;
	add.f32 	%f384, %f372, %f383;
	sub.f32 	%f385, %f652, %f202;
	fma.rn.f32 	%f386, %f385, 0f3BBB989D, 0f3F000000;
	cvt.sat.f32.f32 	%f387, %f386;
	fma.rm.f32 	%f388, %f387, %f207, %f206;
	add.f32 	%f389, %f388, 0fCB40007F;
	neg.f32 	%f390, %f389;
	fma.rn.f32 	%f391, %f385, 0f3FB8AA3B, %f390;
	fma.rn.f32 	%f392, %f385, 0f32A57060, %f391;
	mov.b32 	%r64, %f388;
	shl.b32 	%r65, %r64, 23;
	mov.b32 	%f393, %r65;
	ex2.approx.ftz.f32 	%f394, %f392;
	mul.f32 	%f395, %f394, %f393;
	add.f32 	%f396, %f384, %f395;
	sub.f32 	%f397, %f656, %f202;
	fma.rn.f32 	%f398, %f397, 0f3BBB989D, 0f3F000000;
	cvt.sat.f32.f32 	%f399, %f398;
	fma.rm.f32 	%f400, %f399, %f207, %f206;
	add.f32 	%f401, %f400, 0fCB40007F;
	neg.f32 	%f402, %f401;
	fma.rn.f32 	%f403, %f397, 0f3FB8AA3B, %f402;
	fma.rn.f32 	%f404, %f397, 0f32A57060, %f403;
	mov.b32 	%r66, %f400;
	shl.b32 	%r67, %r66, 23;
	mov.b32 	%f405, %r67;
	ex2.approx.ftz.f32 	%f406, %f404;
	mul.f32 	%f407, %f406, %f405;
	add.f32 	%f408, %f396, %f407;
	sub.f32 	%f409, %f655, %f202;
	fma.rn.f32 	%f410, %f409, 0f3BBB989D, 0f3F000000;
	cvt.sat.f32.f32 	%f411, %f410;
	fma.rm.f32 	%f412, %f411, %f207, %f206;
	add.f32 	%f413, %f412, 0fCB40007F;
	neg.f32 	%f414, %f413;
	fma.rn.f32 	%f415, %f409, 0f3FB8AA3B, %f414;
	fma.rn.f32 	%f416, %f409, 0f32A57060, %f415;
	mov.b32 	%r68, %f412;
	shl.b32 	%r69, %r68, 23;
	mov.b32 	%f417, %r69;
	ex2.approx.ftz.f32 	%f418, %f416;
	mul.f32 	%f419, %f418, %f417;
	add.f32 	%f420, %f408, %f419;
	sub.f32 	%f421, %f659, %f202;
	fma.rn.f32 	%f422, %f421, 0f3BBB989D, 0f3F000000;
	cvt.sat.f32.f32 	%f423, %f422;
	fma.rm.f32 	%f424, %f423, %f207, %f206;
	add.f32 	%f425, %f424, 0fCB40007F;
	neg.f32 	%f426, %f425;
	fma.rn.f32 	%f427, %f421, 0f3FB8AA3B, %f426;
	fma.rn.f32 	%f428, %f421, 0f32A57060, %f427;
	mov.b32 	%r70, %f424;
	shl.b32 	%r71, %r70, 23;
	mov.b32 	%f429, %r71;
	ex2.approx.ftz.f32 	%f430, %f428;
	mul.f32 	%f431, %f430, %f429;
	add.f32 	%f432, %f420, %f431;
	sub.f32 	%f433, %f658, %f202;
	fma.rn.f32 	%f434, %f433, 0f3BBB989D, 0f3F000000;
	cvt.sat.f32.f32 	%f435, %f434;
	fma.rm.f32 	%f436, %f435, %f207, %f206;
	add.f32 	%f437, %f436, 0fCB40007F;
	neg.f32 	%f438, %f437;
	fma.rn.f32 	%f439, %f433, 0f3FB8AA3B, %f438;
	fma.rn.f32 	%f440, %f433, 0f32A57060, %f439;
	mov.b32 	%r72, %f436;
	shl.b32 	%r73, %r72, 23;
	mov.b32 	%f441, %r73;
	ex2.approx.ftz.f32 	%f442, %f440;
	mul.f32 	%f443, %f442, %f441;
	add.f32 	%f444, %f432, %f443;
	sub.f32 	%f445, %f662, %f202;
	fma.rn.f32 	%f446, %f445, 0f3BBB989D, 0f3F000000;
	cvt.sat.f32.f32 	%f447, %f446;
	fma.rm.f32 	%f448, %f447, %f207, %f206;
	add.f32 	%f449, %f448, 0fCB40007F;
	neg.f32 	%f450, %f449;
	fma.rn.f32 	%f451, %f445, 0f3FB8AA3B, %f450;
	fma.rn.f32 	%f452, %f445, 0f32A57060, %f451;
	mov.b32 	%r74, %f448;
	shl.b32 	%r75, %r74, 23;
	mov.b32 	%f453, %r75;
	ex2.approx.ftz.f32 	%f454, %f452;
	mul.f32 	%f455, %f454, %f453;
	add.f32 	%f456, %f444, %f455;
	sub.f32 	%f457, %f661, %f202;
	fma.rn.f32 	%f458, %f457, 0f3BBB989D, 0f3F000000;
	cvt.sat.f32.f32 	%f459, %f458;
	fma.rm.f32 	%f460, %f459, %f207, %f206;
	add.f32 	%f461, %f460, 0fCB40007F;
	neg.f32 	%f462, %f461;
	fma.rn.f32 	%f463, %f457, 0f3FB8AA3B, %f462;
	fma.rn.f32 	%f464, %f457, 0f32A57060, %f463;
	mov.b32 	%r76, %f460;
	shl.b32 	%r77, %r76, 23;
	mov.b32 	%f465, %r77;
	ex2.approx.ftz.f32 	%f466, %f464;
	mul.f32 	%f467, %f466, %f465;
	add.f32 	%f468, %f456, %f467;
	sub.f32 	%f469, %f665, %f202;
	fma.rn.f32 	%f470, %f469, 0f3BBB989D, 0f3F000000;
	cvt.sat.f32.f32 	%f471, %f470;
	fma.rm.f32 	%f472, %f471, %f207, %f206;
	add.f32 	%f473, %f472, 0fCB40007F;
	neg.f32 	%f474, %f473;
	fma.rn.f32 	%f475, %f469, 0f3FB8AA3B, %f474;
	fma.rn.f32 	%f476, %f469, 0f32A57060, %f475;
	mov.b32 	%r78, %f472;
	shl.b32 	%r79, %r78, 23;
	mov.b32 	%f477, %r79;
	ex2.approx.ftz.f32 	%f478, %f476;
	mul.f32 	%f479, %f478, %f477;
	add.f32 	%f480, %f468, %f479;
	sub.f32 	%f481, %f664, %f202;
	fma.rn.f32 	%f482, %f481, 0f3BBB989D, 0f3F000000;
	cvt.sat.f32.f32 	%f483, %f482;
	fma.rm.f32 	%f484, %f483, %f207, %f206;
	add.f32 	%f485, %f484, 0fCB40007F;
	neg.f32 	%f486, %f485;
	fma.rn.f32 	%f487, %f481, 0f3FB8AA3B, %f486;
	fma.rn.f32 	%f488, %f481, 0f32A57060, %f487;
	mov.b32 	%r80, %f484;
	shl.b32 	%r81, %r80, 23;
	mov.b32 	%f489, %r81;
	ex2.approx.ftz.f32 	%f490, %f488;
	mul.f32 	%f491, %f490, %f489;
	add.f32 	%f492, %f480, %f491;
	sub.f32 	%f493, %f668, %f202;
	fma.rn.f32 	%f494, %f493, 0f3BBB989D, 0f3F000000;
	cvt.sat.f32.f32 	%f495, %f494;
	fma.rm.f32 	%f496, %f495, %f207, %f206;
	add.f32 	%f497, %f496, 0fCB40007F;
	neg.f32 	%f498, %f497;
	fma.rn.f32 	%f499, %f493, 0f3FB8AA3B, %f498;
	fma.rn.f32 	%f500, %f493, 0f32A57060, %f499;
	mov.b32 	%r82, %f496;
	shl.b32 	%r83, %r82, 23;
	mov.b32 	%f501, %r83;
	ex2.approx.ftz.f32 	%f502, %f500;
	mul.f32 	%f503, %f502, %f501;
	add.f32 	%f504, %f492, %f503;
	sub.f32 	%f505, %f667, %f202;
	fma.rn.f32 	%f506, %f505, 0f3BBB989D, 0f3F000000;
	cvt.sat.f32.f32 	%f507, %f506;
	fma.rm.f32 	%f508, %f507, %f207, %f206;
	add.f32 	%f509, %f508, 0fCB40007F;
	neg.f32 	%f510, %f509;
	fma.rn.f32 	%f511, %f505, 0f3FB8AA3B, %f510;
	fma.rn.f32 	%f512, %f505, 0f32A57060, %f511;
	mov.b32 	%r84, %f508;
	shl.b32 	%r85, %r84, 23;
	mov.b32 	%f513, %r85;
	ex2.approx.ftz.f32 	%f514, %f512;
	mul.f32 	%f515, %f514, %f513;
	add.f32 	%f516, %f504, %f515;
	sub.f32 	%f517, %f671, %f202;
	fma.rn.f32 	%f518, %f517, 0f3BBB989D, 0f3F000000;
	cvt.sat.f32.f32 	%f519, %f518;
	fma.rm.f32 	%f520, %f519, %f207, %f206;
	add.f32 	%f521, %f520, 0fCB40007F;
	neg.f32 	%f522, %f521;
	fma.rn.f32 	%f523, %f517, 0f3FB8AA3B, %f522;
	fma.rn.f32 	%f524, %f517, 0f32A57060, %f523;
	mov.b32 	%r86, %f520;
	shl.b32 	%r87, %r86, 23;
	mov.b32 	%f525, %r87;
	ex2.approx.ftz.f32 	%f526, %f524;
	mul.f32 	%f527, %f526, %f525;
	add.f32 	%f528, %f516, %f527;
	sub.f32 	%f529, %f670, %f202;
	fma.rn.f32 	%f530, %f529, 0f3BBB989D, 0f3F000000;
	cvt.sat.f32.f32 	%f531, %f530;
	fma.rm.f32 	%f532, %f531, %f207, %f206;
	add.f32 	%f533, %f532, 0fCB40007F;
	neg.f32 	%f534, %f533;
	fma.rn.f32 	%f535, %f529, 0f3FB8AA3B, %f534;
	fma.rn.f32 	%f536, %f529, 0f32A57060, %f535;
	mov.b32 	%r88, %f532;
	shl.b32 	%r89, %r88, 23;
	mov.b32 	%f537, %r89;
	ex2.approx.ftz.f32 	%f538, %f536;
	mul.f32 	%f539, %f538, %f537;
	add.f32 	%f540, %f528, %f539;
	sub.f32 	%f541, %f674, %f202;
	fma.rn.f32 	%f542, %f541, 0f3BBB989D, 0f3F000000;
	cvt.sat.f32.f32 	%f543, %f542;
	fma.rm.f32 	%f544, %f543, %f207, %f206;
	add.f32 	%f545, %f544, 0fCB40007F;
	neg.f32 	%f546, %f545;
	fma.rn.f32 	%f547, %f541, 0f3FB8AA3B, %f546;
	fma.rn.f32 	%f548, %f541, 0f32A57060, %f547;
	mov.b32 	%r90, %f544;
	shl.b32 	%r91, %r90, 23;
	mov.b32 	%f549, %r91;
	ex2.approx.ftz.f32 	%f550, %f548;
	mul.f32 	%f551, %f550, %f549;
	add.f32 	%f552, %f540, %f551;
	sub.f32 	%f553, %f673, %f202;
	fma.rn.f32 	%f554, %f553, 0f3BBB989D, 0f3F000000;
	cvt.sat.f32.f32 	%f555, %f554;
	fma.rm.f32 	%f556, %f555, %f207, %f206;
	add.f32 	%f557, %f556, 0fCB40007F;
	neg.f32 	%f558, %f557;
	fma.rn.f32 	%f559, %f553, 0f3FB8AA3B, %f558;
	fma.rn.f32 	%f560, %f553, 0f32A57060, %f559;
	mov.b32 	%r92, %f556;
	shl.b32 	%r93, %r92, 23;
	mov.b32 	%f561, %r93;
	ex2.approx.ftz.f32 	%f562, %f560;
	mul.f32 	%f563, %f562, %f561;
	add.f32 	%f564, %f552, %f563;
	sub.f32 	%f565, %f677, %f202;
	fma.rn.f32 	%f566, %f565, 0f3BBB989D, 0f3F000000;
	cvt.sat.f32.f32 	%f567, %f566;
	fma.rm.f32 	%f568, %f567, %f207, %f206;
	add.f32 	%f569, %f568, 0fCB40007F;
	neg.f32 	%f570, %f569;
	fma.rn.f32 	%f571, %f565, 0f3FB8AA3B, %f570;
	fma.rn.f32 	%f572, %f565, 0f32A57060, %f571;
	mov.b32 	%r94, %f568;
	shl.b32 	%r95, %r94, 23;
	mov.b32 	%f573, %r95;
	ex2.approx.ftz.f32 	%f574, %f572;
	mul.f32 	%f575, %f574, %f573;
	add.f32 	%f576, %f564, %f575;
	sub.f32 	%f577, %f676, %f202;
	fma.rn.f32 	%f578, %f577, 0f3BBB989D, 0f3F000000;
	cvt.sat.f32.f32 	%f579, %f578;
	fma.rm.f32 	%f580, %f579, %f207, %f206;
	add.f32 	%f581, %f580, 0fCB40007F;
	neg.f32 	%f582, %f581;
	fma.rn.f32 	%f583, %f577, 0f3FB8AA3B, %f582;
	fma.rn.f32 	%f584, %f577, 0f32A57060, %f583;
	mov.b32 	%r96, %f580;
	shl.b32 	%r97, %r96, 23;
	mov.b32 	%f585, %r97;
	ex2.approx.ftz.f32 	%f586, %f584;
	mul.f32 	%f587, %f586, %f585;
	add.f32 	%f588, %f576, %f587;
	mov.b32 	%r98, %f588;
	shfl.sync.bfly.b32	%r99|%p25, %r98, 16, 31, -1;
	mov.b32 	%f589, %r99;
	add.f32 	%f590, %f588, %f589;
	mov.b32 	%r100, %f590;
	shfl.sync.bfly.b32	%r101|%p26, %r100, 8, 31, -1;
	mov.b32 	%f591, %r101;
	add.f32 	%f592, %f590, %f591;
	mov.b32 	%r102, %f592;
	shfl.sync.bfly.b32	%r103|%p27, %r102, 4, 31, -1;
	mov.b32 	%f593, %r103;
	add.f32 	%f594, %f592, %f593;
	mov.b32 	%r104, %f594;
	shfl.sync.bfly.b32	%r105|%p28, %r104, 2, 31, -1;
	mov.b32 	%f595, %r105;
	add.f32 	%f596, %f594, %f595;
	mov.b32 	%r106, %f596;
	shfl.sync.bfly.b32	%r107|%p29, %r106, 1, 31, -1;
	mov.b32 	%f597, %r107;
	add.f32 	%f598, %f596, %f597;
	div.rn.f32 	%f97, %f215, %f598;
	div.rn.f32 	%f98, %f227, %f598;
	div.rn.f32 	%f99, %f239, %f598;
	div.rn.f32 	%f100, %f251, %f598;
	div.rn.f32 	%f101, %f263, %f598;
	div.rn.f32 	%f102, %f275, %f598;
	div.rn.f32 	%f103, %f287, %f598;
	div.rn.f32 	%f104, %f299, %f598;
	div.rn.f32 	%f105, %f311, %f598;
	div.rn.f32 	%f106, %f323, %f598;
	div.rn.f32 	%f107, %f335, %f598;
	div.rn.f32 	%f108, %f347, %f598;
	div.rn.f32 	%f109, %f359, %f598;
	div.rn.f32 	%f110, %f371, %f598;
	div.rn.f32 	%f111, %f383, %f598;
	div.rn.f32 	%f112, %f395, %f598;
	div.rn.f32 	%f113, %f407, %f598;
	div.rn.f32 	%f114, %f419, %f598;
	div.rn.f32 	%f115, %f431, %f598;
	div.rn.f32 	%f116, %f443, %f598;
	div.rn.f32 	%f117, %f455, %f598;
	div.rn.f32 	%f118, %f467, %f598;
	div.rn.f32 	%f119, %f479, %f598;
	div.rn.f32 	%f120, %f491, %f598;
	div.rn.f32 	%f121, %f503, %f598;
	div.rn.f32 	%f122, %f515, %f598;
	div.rn.f32 	%f123, %f527, %f598;
	div.rn.f32 	%f124, %f539, %f598;
	div.rn.f32 	%f125, %f551, %f598;
	div.rn.f32 	%f126, %f563, %f598;
	div.rn.f32 	%f127, %f575, %f598;
	div.rn.f32 	%f128, %f587, %f598;
	mad.lo.s64 	%rd42, %rd45, %rd28, %rd3;
	cvta.to.global.u64 	%rd43, %rd27;
	shl.b64 	%rd44, %rd42, 1;
	add.s64 	%rd23, %rd43, %rd44;
	@%p19 bra 	$L__BB194_38;
	// begin inline asm
	{  cvt.rn.f16.f32 %rs33, %f97;}

	// end inline asm
	st.global.u16 	[%rd23], %rs33;
	// begin inline asm
	{  cvt.rn.f16.f32 %rs34, %f98;}

	// end inline asm
	st.global.u16 	[%rd23+2], %rs34;
$L__BB194_38:
	setp.le.s64 	%p30, %rd30, %rd4;
	@%p30 bra 	$L__BB194_40;
	// begin inline asm
	{  cvt.rn.f16.f32 %rs35, %f99;}

	// end inline asm
	st.global.u16 	[%rd23+128], %rs35;
	// begin inline asm
	{  cvt.rn.f16.f32 %rs36, %f100;}

	// end inline asm
	st.global.u16 	[%rd23+130], %rs36;
$L__BB194_40:
	setp.le.s64 	%p31, %rd30, %rd5;
	@%p31 bra 	$L__BB194_42;
	// begin inline asm
	{  cvt.rn.f16.f32 %rs37, %f101;}

	// end inline asm
	st.global.u16 	[%rd23+256], %rs37;
	// begin inline asm
	{  cvt.rn.f16.f32 %rs38, %f102;}

	// end inline asm
	st.global.u16 	[%rd23+258], %rs38;
$L__BB194_42:
	setp.le.s64 	%p32, %rd30, %rd6;
	@%p32 bra 	$L__BB194_44;
	// begin inline asm
	{  cvt.rn.f16.f32 %rs39, %f103;}

	// end inline asm
	st.global.u16 	[%rd23+384], %rs39;
	// begin inline asm
	{  cvt.rn.f16.f32 %rs40, %f104;}

	// end inline asm
	st.global.u16 	[%rd23+386], %rs40;
$L__BB194_44:
	setp.le.s64 	%p33, %rd30, %rd7;
	@%p33 bra 	$L__BB194_46;
	// begin inline asm
	{  cvt.rn.f16.f32 %rs41, %f105;}

	// end inline asm
	st.global.u16 	[%rd23+512], %rs41;
	// begin inline asm
	{  cvt.rn.f16.f32 %rs42, %f106;}

	// end inline asm
	st.global.u16 	[%rd23+514], %rs42;
$L__BB194_46:
	setp.le.s64 	%p34, %rd30, %rd8;
	@%p34 bra 	$L__BB194_48;
	// begin inline asm
	{  cvt.rn.f16.f32 %rs43, %f107;}

	// end inline asm
	st.global.u16 	[%rd23+640], %rs43;
	// begin inline asm
	{  cvt.rn.f16.f32 %rs44, %f108;}

	// end inline asm
	st.global.u16 	[%rd23+642], %rs44;
$L__BB194_48:
	setp.le.s64 	%p35, %rd30, %rd9;
	@%p35 bra 	$L__BB194_50;
	// begin inline asm
	{  cvt.rn.f16.f32 %rs45, %f109;}

	// end inline asm
	st.global.u16 	[%rd23+768], %rs45;
	// begin inline asm
	{  cvt.rn.f16.f32 %rs46, %f110;}

	// end inline asm
	st.global.u16 	[%rd23+770], %rs46;
$L__BB194_50:
	setp.le.s64 	%p36, %rd30, %rd10;
	@%p36 bra 	$L__BB194_52;
	// begin inline asm
	{  cvt.rn.f16.f32 %rs47, %f111;}

	// end inline asm
	st.global.u16 	[%rd23+896], %rs47;
	// begin inline asm
	{  cvt.rn.f16.f32 %rs48, %f112;}

	// end inline asm
	st.global.u16 	[%rd23+898], %rs48;
$L__BB194_52:
	setp.le.s64 	%p37, %rd30, %rd11;
	@%p37 bra 	$L__BB194_54;
	// begin inline asm
	{  cvt.rn.f16.f32 %rs49, %f113;}

	// end inline asm
	st.global.u16 	[%rd23+1024], %rs49;
	// begin inline asm
	{  cvt.rn.f16.f32 %rs50, %f114;}

	// end inline asm
	st.global.u16 	[%rd23+1026], %rs50;
$L__BB194_54:
	setp.le.s64 	%p38, %rd30, %rd12;
	@%p38 bra 	$L__BB194_56;
	// begin inline asm
	{  cvt.rn.f16.f32 %rs51, %f115;}

	// end inline asm
	st.global.u16 	[%rd23+1152], %rs51;
	// begin inline asm
	{  cvt.rn.f16.f32 %rs52, %f116;}

	// end inline asm
	st.global.u16 	[%rd23+1154], %rs52;
$L__BB194_56:
	setp.le.s64 	%p39, %rd30, %rd13;
	@%p39 bra 	$L__BB194_58;
	// begin inline asm
	{  cvt.rn.f16.f32 %rs53, %f117;}

	// end inline asm
	st.global.u16 	[%rd23+1280], %rs53;
	// begin inline asm
	{  cvt.rn.f16.f32 %rs54, %f118;}

	// end inline asm
	st.global.u16 	[%rd23+1282], %rs54;
$L__BB194_58:
	setp.le.s64 	%p40, %rd30, %rd14;
	@%p40 bra 	$L__BB194_60;
	// begin inline asm
	{  cvt.rn.f16.f32 %rs55, %f119;}

	// end inline asm
	st.global.u16 	[%rd23+1408], %rs55;
	// begin inline asm
	{  cvt.rn.f16.f32 %rs56, %f120;}

	// end inline asm
	st.global.u16 	[%rd23+1410], %rs56;
$L__BB194_60:
	setp.le.s64 	%p41, %rd30, %rd15;
	@%p41 bra 	$L__BB194_62;
	// begin inline asm
	{  cvt.rn.f16.f32 %rs57, %f121;}

	// end inline asm
	st.global.u16 	[%rd23+1536], %rs57;
	// begin inline asm
	{  cvt.rn.f16.f32 %rs58, %f122;}

	// end inline asm
	st.global.u16 	[%rd23+1538], %rs58;
$L__BB194_62:
	setp.le.s64 	%p42, %rd30, %rd16;
	@%p42 bra 	$L__BB194_64;
	// begin inline asm
	{  cvt.rn.f16.f32 %rs59, %f123;}

	// end inline asm
	st.global.u16 	[%rd23+1664], %rs59;
	// begin inline asm
	{  cvt.rn.f16.f32 %rs60, %f124;}

	// end inline asm
	st.global.u16 	[%rd23+1666], %rs60;
$L__BB194_64:
	setp.le.s64 	%p43, %rd30, %rd17;
	@%p43 bra 	$L__BB194_66;
	// begin inline asm
	{  cvt.rn.f16.f32 %rs61, %f125;}

	// end inline asm
	st.global.u16 	[%rd23+1792], %rs61;
	// begin inline asm
	{  cvt.rn.f16.f32 %rs62, %f126;}

	// end inline asm
	st.global.u16 	[%rd23+1794], %rs62;
$L__BB194_66:
	setp.le.s64 	%p44, %rd30, %rd18;
	@%p44 bra 	$L__BB194_68;
	// begin inline asm
	{  cvt.rn.f16.f32 %rs63, %f127;}

	// end inline asm
	st.global.u16 	[%rd23+1920], %rs63;
	// begin inline asm
	{  cvt.rn.f16.f32 %rs64, %f128;}

	// end inline asm
	st.global.u16 	[%rd23+1922], %rs64;
$L__BB194_68:
	add.s64 	%rd45, %rd45, %rd19;
	setp.lt.s64 	%p45, %rd45, %rd29;
	@%p45 bra 	$L__BB194_4;
$L__BB194_69:
	ret;

}
	// .globl	_ZN7oneflow4cuda7softmax15SoftmaxWarpImplI10SimpleLoadI6__halffE11SimpleStoreIS4_fEfLi1ELi1ELi1ELi2ELb0ELNS1_9AlgorithmE0EEEvT_T0_ll
.visible .entry _ZN7oneflow4cuda7softmax15SoftmaxWarpImplI10SimpleLoadI6__halffE11SimpleStoreIS4_fEfLi1ELi1ELi1ELi2ELb0ELNS1_9AlgorithmE0EEEvT_T0_ll(
	.param .align 8 .b8 _ZN7oneflow4cuda7softmax15SoftmaxWarpImplI10SimpleLoadI6__halffE11SimpleStoreIS4_fEfLi1ELi1ELi1ELi2ELb0ELNS1_9AlgorithmE0EEEvT_T0_ll_param_0[16],
	.param .align 8 .b8 _ZN7oneflow4cuda7softmax15SoftmaxWarpImplI10SimpleLoadI6__halffE11SimpleStoreIS4_fEfLi1ELi1ELi1ELi2ELb0ELNS1_9AlgorithmE0EEEvT_T0_ll_param_1[16],
	.param .u64 _ZN7oneflow4cuda7softmax15SoftmaxWarpImplI10SimpleLoadI6__halffE11SimpleStoreIS4_fEfLi1ELi1ELi1ELi2ELb0ELNS1_9AlgorithmE0EEEvT_T0_ll_param_2,
	.param .u64 _ZN7oneflow4cuda7softmax15SoftmaxWarpImplI10SimpleLoadI6__halffE11SimpleStoreIS4_fEfLi1ELi1ELi1ELi2ELb0ELNS1_9AlgorithmE0EEEvT_T0_ll_param_3
)
{
	.reg .pred 	%p<8>;
	.reg .b16 	%rs<13>;
	.reg .b32 	%r<25>;
	.reg .b32 	%f<95>;
	.reg .b64 	%rd<65>;

	ld.param.u64 	%rd2, [_ZN7oneflow4cuda7softmax15SoftmaxWarpImplI10SimpleLoadI6__halffE11SimpleStoreIS4_fEfLi1ELi1ELi1ELi2ELb0ELNS1_9AlgorithmE0EEEvT_T0_ll_param_0+8];
	ld.param.u64 	%rd4, [_ZN7oneflow4cuda7softmax15SoftmaxWarpImplI10SimpleLoadI6__halffE11SimpleStoreIS4_fEfLi1ELi1ELi1ELi2ELb0ELNS1_9AlgorithmE0EEEvT_T0_ll_param_1+8];
	ld.param.u64 	%rd19, [_ZN7oneflow4cuda7softmax15SoftmaxWarpImplI10SimpleLoadI6__halffE11SimpleStoreIS4_fEfLi1ELi1ELi1ELi2ELb0ELNS1_9AlgorithmE0EEEvT_T0_ll_param_1];
	ld.param.u64 	%rd20, [_ZN7oneflow4cuda7softmax15SoftmaxWarpImplI10SimpleLoadI6__halffE11SimpleStoreIS4_fEfLi1ELi1ELi1ELi2ELb0ELNS1_9AlgorithmE0EEEvT_T0_ll_param_0];
	ld.param.u64 	%rd18, [_ZN7oneflow4cuda7softmax15SoftmaxWarpImplI10SimpleLoadI6__halffE11SimpleStoreIS4_fEfLi1ELi1ELi1ELi2ELb0ELNS1_9AlgorithmE0EEEvT_T0_ll_param_2];
	ld.param.u64 	%rd21, [_ZN7oneflow4cuda7softmax15SoftmaxWarpImplI10SimpleLoadI6__halffE11SimpleStoreIS4_fEfLi1ELi1ELi1ELi2ELb0ELNS1_9AlgorithmE0EEEvT_T0_ll_param_3];
	cvta.to.global.u64 	%rd1, %rd20;
	cvta.to.global.u64 	%rd3, %rd19;
	setp.lt.s64 	%p1, %rd21, 2;
	@%p1 bra 	$L__BB195_2;
	mov.u64 	%rd22, $str;
	cvta.global.u64 	%rd23, %rd22;
	mov.u64 	%rd24, $str$1;
	cvta.global.u64 	%rd25, %rd24;
	mov.u64 	%rd26, __unnamed_195;
	cvta.global.u64 	%rd27, %rd26;
	{ // callseq 194, 0
	.param .b64 param0;
	st.param.b64 	[param0], %rd23;
	.param .b64 param1;
	st.param.b64 	[param1], %rd25;
	.param .b32 param2;
	st.param.b32 	[param2], 228;
	.param .b64 param3;
	st.param.b64 	[param3], %rd27;
	.param .b64 param4;
	st.param.b64 	[param4], 1;
	call.uni 
	__assertfail, 
	(
	param0, 
	param1, 
	param2, 
	param3, 
	param4
	);
	} // callseq 194
$L__BB195_2:
	mov.u32 	%r1, %ctaid.x;
	mov.u32 	%r2, %ntid.y;
	mov.u32 	%r3, %tid.y;
	mad.lo.s32 	%r4, %r1, %r2, %r3;
	mov.u32 	%r5, %nctaid.x;
	mul.lo.s32 	%r6, %r2, %r5;
	shl.b32 	%r7, %r6, 1;
	cvt.s64.s32 	%rd5, %r7;
	shl.b32 	%r8, %r4, 1;
	cvt.s64.s32 	%rd64, %r8;
	setp.le.s64 	%p2, %rd18, %rd64;
	@%p2 bra 	$L__BB195_11;
	mov.u32 	%r9, %tid.x;
	cvt.u64.u32 	%rd7, %r9;
	add.s64 	%rd8, %rd5, %rd64;
	max.s64 	%rd28, %rd18, %rd8;
	setp.lt.s64 	%p3, %rd8, %rd18;
	selp.u64 	%rd9, 1, 0, %p3;
	add.s64 	%rd29, %rd8, %rd9;
	sub.s64 	%rd10, %rd28, %rd29;
	or.b64  	%rd30, %rd10, %rd5;
	and.b64  	%rd31, %rd30, -4294967296;
	setp.ne.s64 	%p4, %rd31, 0;
	@%p4 bra 	$L__BB195_5;
	cvt.u32.u64 	%r10, %rd5;
	cvt.u32.u64 	%r11, %rd10;
	div.u32 	%r12, %r11, %r10;
	cvt.u64.u32 	%rd62, %r12;
	bra.uni 	$L__BB195_6;
$L__BB195_5:
	div.u64 	%rd62, %rd10, %rd5;
$L__BB195_6:
	add.s64 	%rd14, %rd62, %rd9;
	and.b64  	%rd32, %rd14, 1;
	setp.eq.b64 	%p5, %rd32, 1;
	@%p5 bra 	$L__BB195_8;
	mad.lo.s64 	%rd33, %rd2, %rd64, %rd7;
	shl.b64 	%rd34, %rd33, 1;
	add.s64 	%rd35, %rd1, %rd34;
	ld.global.u16 	%rs1, [%rd35];
	// begin inline asm
	{  cvt.f32.f16 %f1, %rs1;}

	// end inline asm
	max.f32 	%f5, %f1, 0fFF800000;
	shl.b64 	%rd36, %rd2, 1;
	add.s64 	%rd37, %rd35, %rd36;
	ld.global.u16 	%rs2, [%rd37];
	// begin inline asm
	{  cvt.f32.f16 %f2, %rs2;}

	// end inline asm
	max.f32 	%f6, %f2, 0fFF800000;
	sub.f32 	%f7, %f1, %f5;
	fma.rn.f32 	%f8, %f7, 0f3BBB989D, 0f3F000000;
	cvt.sat.f32.f32 	%f9, %f8;
	mov.f32 	%f10, 0f4B400001;
	mov.f32 	%f11, 0f437C0000;
	fma.rm.f32 	%f12, %f9, %f11, %f10;
	add.f32 	%f13, %f12, 0fCB40007F;
	neg.f32 	%f14, %f13;
	fma.rn.f32 	%f15, %f7, 0f3FB8AA3B, %f14;
	fma.rn.f32 	%f16, %f7, 0f32A57060, %f15;
	mov.b32 	%r13, %f12;
	shl.b32 	%r14, %r13, 23;
	mov.b32 	%f17, %r14;
	ex2.approx.ftz.f32 	%f18, %f16;
	mul.f32 	%f19, %f18, %f17;
	add.f32 	%f20, %f19, 0f00000000;
	sub.f32 	%f21, %f2, %f6;
	fma.rn.f32 	%f22, %f21, 0f3BBB989D, 0f3F000000;
	cvt.sat.f32.f32 	%f23, %f22;
	fma.rm.f32 	%f24, %f23, %f11, %f10;
	add.f32 	%f25, %f24, 0fCB40007F;
	neg.f32 	%f26, %f25;
	fma.rn.f32 	%f27, %f21, 0f3FB8AA3B, %f26;
	fma.rn.f32 	%f28, %f21, 0f32A57060, %f27;
	mov.b32 	%r15, %f24;
	shl.b32 	%r16, %r15, 23;
	mov.b32 	%f29, %r16;
	ex2.approx.ftz.f32 	%f30, %f28;
	mul.f32 	%f31, %f30, %f29;
	add.f32 	%f32, %f31, 0f00000000;
	div.rn.f32 	%f3, %f19, %f20;
	// begin inline asm
	{  cvt.rn.f16.f32 %rs3, %f3;}

	// end inline asm
	mad.lo.s64 	%rd38, %rd4, %rd64, %rd7;
	shl.b64 	%rd39, %rd38, 1;
	add.s64 	%rd40, %rd3, %rd39;
	st.global.u16 	[%rd40], %rs3;
	div.rn.f32 	%f4, %f31, %f32;
	// begin inline asm
	{  cvt.rn.f16.f32 %rs4, %f4;}

	// end inline asm
	shl.b64 	%rd41, %rd4, 1;
	add.s64 	%rd42, %rd40, %rd41;
	st.global.u16 	[%rd42], %rs4;
	mov.u64 	%rd64, %rd8;
$L__BB195_8:
	setp.eq.s64 	%p6, %rd14, 0;
	@%p6 bra 	$L__BB195_11;
	shl.b64 	%rd46, %rd2, 1;
	shl.b64 	%rd51, %rd4, 1;
$L__BB195_10:
	mad.lo.s64 	%rd43, %rd64, %rd2, %rd7;
	shl.b64 	%rd44, %rd43, 1;
	add.s64 	%rd45, %rd1, %rd44;
	ld.global.u16 	%rs5, [%rd45];
	// begin inline asm
	{  cvt.f32.f16 %f33, %rs5;}

	// end inline asm
	max.f32 	%f41, %f33, 0fFF800000;
	add.s64 	%rd47, %rd45, %rd46;
	ld.global.u16 	%rs6, [%rd47];
	// begin inline asm
	{  cvt.f32.f16 %f34, %rs6;}

	// end inline asm
	max.f32 	%f42, %f34, 0fFF800000;
	sub.f32 	%f43, %f33, %f41;
	fma.rn.f32 	%f44, %f43, 0f3BBB989D, 0f3F000000;
	cvt.sat.f32.f32 	%f45, %f44;
	mov.f32 	%f46, 0f4B400001;
	mov.f32 	%f47, 0f437C0000;
	fma.rm.f32 	%f48, %f45, %f47, %f46;
	add.f32 	%f49, %f48, 0fCB40007F;
	neg.f32 	%f50, %f49;
	fma.rn.f32 	%f51, %f43, 0f3FB8AA3B, %f50;
	fma.rn.f32 	%f52, %f43, 0f32A57060, %f51;
	mov.b32 	%r17, %f48;
	shl.b32 	%r18, %r17, 23;
	mov.b32 	%f53, %r18;
	ex2.approx.ftz.f32 	%f54, %f52;
	mul.f32 	%f55, %f54, %f53;
	add.f32 	%f56, %f55, 0f00000000;
	sub.f32 	%f57, %f34, %f42;
	fma.rn.f32 	%f58, %f57, 0f3BBB989D, 0f3F000000;
	cvt.sat.f32.f32 	%f59, %f58;
	fma.rm.f32 	%f60, %f59, %f47, %f46;
	add.f32 	%f61, %f60, 0fCB40007F;
	neg.f32 	%f62, %f61;
	fma.rn.f32 	%f63, %f57, 0f3FB8AA3B, %f62;
	fma.rn.f32 	%f64, %f57, 0f32A57060, %f63;
	mov.b32 	%r19, %f60;
	shl.b32 	%r20, %r19, 23;
	mov.b32 	%f65, %r20;
	ex2.approx.ftz.f32 	%f66, %f64;
	mul.f32 	%f67, %f66, %f65;
	add.f32 	%f68, %f67, 0f00000000;
	div.rn.f32 	%f35, %f55, %f56;
	// begin inline asm
	{  cvt.rn.f16.f32 %rs7, %f35;}

	// end inline asm
	mad.lo.s64 	%rd48, %rd64, %rd4, %rd7;
	shl.b64 	%rd49, %rd48, 1;
	add.s64 	%rd50, %rd3, %rd49;
	st.global.u16 	[%rd50], %rs7;
	div.rn.f32 	%f36, %f67, %f68;
	// begin inline asm
	{  cvt.rn.f16.f32 %rs8, %f36;}

	// end inline asm
	add.s64 	%rd52, %rd50, %rd51;
	st.global.u16 	[%rd52], %rs8;
	add.s64 	%rd53, %rd64, %rd5;
	mad.lo.s64 	%rd54, %rd53, %rd2, %rd7;
	shl.b64 	%rd55, %rd54, 1;
	add.s64 	%rd56, %rd1, %rd55;
	ld.global.u16 	%rs9, [%rd56];
	// begin inline asm
	{  cvt.f32.f16 %f37, %rs9;}

	// end inline asm
	max.f32 	%f69, %f37, 0fFF800000;
	add.s64 	%rd57, %rd56, %rd46;
	ld.global.u16 	%rs10, [%rd57];
	// begin inline asm
	{  cvt.f32.f16 %f38, %rs10;}

	// end inline asm
	max.f32 	%f70, %f38, 0fFF800000;
	sub.f32 	%f71, %f37, %f69;
	fma.rn.f32 	%f72, %f71, 0f3BBB989D, 0f3F000000;
	cvt.sat.f32.f32 	%f73, %f72;
	fma.rm.f32 	%f74, %f73, %f47, %f46;
	add.f32 	%f75, %f74, 0fCB40007F;
	neg.f32 	%f76, %f75;
	fma.rn.f32 	%f77, %f71, 0f3FB8AA3B, %f76;
	fma.rn.f32 	%f78, %f71, 0f32A57060, %f77;
	mov.b32 	%r21, %f74;
	shl.b32 	%r22, %r21, 23;
	mov.b32 	%f79, %r22;
	ex2.approx.ftz.f32 	%f80, %f78;
	mul.f32 	%f81, %f80, %f79;
	add.f32 	%f82, %f81, 0f00000000;
	sub.f32 	%f83, %f38, %f70;
	fma.rn.f32 	%f84, %f83, 0f3BBB989D, 0f3F000000;
	cvt.sat.f32.f32 	%f85, %f84;
	fma.rm.f32 	%f86, %f85, %f47, %f46;
	add.f32 	%f87, %f86, 0fCB40007F;
	neg.f32 	%f88, %f87;
	fma.rn.f32 	%f89, %f83, 0f3FB8AA3B, %f88;
	fma.rn.f32 	%f90, %f83, 0f32A57060, %f89;
	mov.b32 	%r23, %f86;
	shl.b32 	%r24, %r23, 23;
	mov.b32 	%f91, %r24;
	ex2.approx.ftz.f32 	%f92, %f90;
	mul.f32 	%f93, %f92, %f91;
	add.f32 	%f94, %f93, 0f00000000;
	div.rn.f32 	%f39, %f81, %f82;
	// begin inline asm
	{  cvt.rn.f16.f32 %rs11, %f39;}

	// end inline asm
	mad.lo.s64 	%rd58, %rd53, %rd4, %rd7;
	shl.b64 	%rd59, %rd58, 1;
	add.s64 	%rd60, %rd3, %rd59;
	st.global.u16 	[%rd60], %rs11;
	div.rn.f32 	%f40, %f93, %f94;
	// begin inline asm
	{  cvt.rn.f16.f32 %rs12, %f40;}

	// end inline asm
	add.s64 	%rd61, %rd60, %rd51;
	st.global.u16 	[%rd61], %rs12;
	add.s64 	%rd64, %rd53, %rd5;
	setp.lt.s64 	%p7, %rd64, %rd18;
	@%p7 bra 	$L__BB195_10;
$L__BB195_11:
	ret;

}
	// .globl	_ZN7oneflow4cuda7softmax15SoftmaxWarpImplI10SimpleLoadI6__halffE11SimpleStoreIS4_fEfLi1ELi1ELi1ELi2ELb1ELNS1_9AlgorithmE0EEEvT_T0_ll
.visible .entry _ZN7oneflow4cuda7softmax15SoftmaxWarpImplI10SimpleLoadI6__halffE11SimpleStoreIS4_fEfLi1ELi1ELi1ELi2ELb1ELNS1_9AlgorithmE0EEEvT_T0_ll(
	.param .align 8 .b8 _ZN7oneflow4cuda7softmax15SoftmaxWarpImplI10SimpleLoadI6__halffE11SimpleStoreIS4_fEfLi1ELi1ELi1ELi2ELb1ELNS1_9AlgorithmE0EEEvT_T0_ll_param_0[16],
	.param .align 8 .b8 _ZN7oneflow4cuda7softmax15SoftmaxWarpImplI10SimpleLoadI6__halffE11SimpleStoreIS4_fEfLi1ELi1ELi1ELi2ELb1ELNS1_9AlgorithmE0EEEvT_T0_ll_param_1[16],
	.param .u64 _ZN7oneflow4cuda7softmax15SoftmaxWarpImplI10SimpleLoadI6__halffE11SimpleStoreIS4_fEfLi1ELi1ELi1ELi2ELb1ELNS1_9AlgorithmE0EEEvT_T0_ll_param_2,
	.param .u64 _ZN7oneflow4cuda7softmax15SoftmaxWarpImplI10SimpleLoadI6__halffE11SimpleStoreIS4_fEfLi1ELi1ELi1ELi2ELb1ELNS1_9AlgorithmE0EEEvT_T0_ll_param_3
)
{
	.reg .pred 	%p<20>;
	.reg .b16 	%rs<13>;
	.reg .b32 	%r<25>;
	.reg .b32 	%f<139>;
	.reg .b64 	%rd<79>;

	ld.param.u64 	%rd2, [_ZN7oneflow4cuda7softmax15SoftmaxWarpImplI10SimpleLoadI6__halffE11SimpleStoreIS4_fEfLi1ELi1ELi1ELi2ELb1ELNS1_9AlgorithmE0EEEvT_T0_ll_param_0+8];
	ld.param.u64 	%rd4, [_ZN7oneflow4cuda7softmax15SoftmaxWarpImplI10SimpleLoadI6__halffE11SimpleStoreIS4_fEfLi1ELi1ELi1ELi2ELb1ELNS1_9AlgorithmE0EEEvT_T0_ll_param_1+8];
	ld.param.u64 	%rd21, [_ZN7oneflow4cuda7softmax15SoftmaxWarpImplI10SimpleLoadI6__halffE11SimpleStoreIS4_fEfLi1ELi1ELi1ELi2ELb1ELNS1_9AlgorithmE0EEEvT_T0_ll_param_1];
	ld.param.u64 	%rd22, [_ZN7oneflow4cuda7softmax15SoftmaxWarpImplI10SimpleLoadI6__halffE11SimpleStoreIS4_fEfLi1ELi1ELi1ELi2ELb1ELNS1_9AlgorithmE0EEEvT_T0_ll_param_0];
	ld.param.u64 	%rd19, [_ZN7oneflow4cuda7softmax15SoftmaxWarpImplI10SimpleLoadI6__halffE11SimpleStoreIS4_fEfLi1ELi1ELi1ELi2ELb1ELNS1_9AlgorithmE0EEEvT_T0_ll_param_2];
	ld.param.u64 	%rd20, [_ZN7oneflow4cuda7softmax15SoftmaxWarpImplI10SimpleLoadI6__halffE11SimpleStoreIS4_fEfLi1ELi1ELi1ELi2ELb1ELNS1_9AlgorithmE0EEEvT_T0_ll_param_3];
	cvta.to.global.u64 	%rd1, %rd22;
	cvta.to.global.u64 	%rd3, %rd21;
	setp.lt.s64 	%p1, %rd20, 2;
	@%p1 bra 	$L__BB196_2;
	mov.u64 	%rd23, $str;
	cvta.global.u64 	%rd24, %rd23;
	mov.u64 	%rd25, $str$1;
	cvta.global.u64 	%rd26, %rd25;
	mov.u64 	%rd27, __unnamed_196;
	cvta.global.u64 	%rd28, %rd27;
	{ // callseq 195, 0
	.param .b64 param0;
	st.param.b64 	[param0], %rd24;
	.param .b64 param1;
	st.param.b64 	[param1], %rd26;
	.param .b32 param2;
	st.param.b32 	[param2], 228;
	.param .b64 param3;
	st.param.b64 	[param3], %rd28;
	.param .b64 param4;
	st.param.b64 	[param4], 1;
	call.uni 
	__assertfail, 
	(
	param0, 
	param1, 
	param2, 
	param3, 
	param4
	);
	} // callseq 195
$L__BB196_2:
	mov.u32 	%r1, %ctaid.x;
	mov.u32 	%r2, %ntid.y;
	mov.u32 	%r3, %tid.y;
	mad.lo.s32 	%r4, %r1, %r2, %r3;
	mov.u32 	%r5, %nctaid.x;
	mul.lo.s32 	%r6, %r2, %r5;
	shl.b32 	%r7, %r6, 1;
	cvt.s64.s32 	%rd5, %r7;
	shl.b32 	%r8, %r4, 1;
	cvt.s64.s32 	%rd6, %r8;
	setp.le.s64 	%p2, %rd19, %rd6;
	@%p2 bra 	$L__BB196_33;
	mov.u32 	%r9, %tid.x;
	cvt.u64.u32 	%rd7, %r9;
	add.s64 	%rd8, %rd5, %rd6;
	max.s64 	%rd29, %rd19, %rd8;
	setp.lt.s64 	%p3, %rd8, %rd19;
	selp.u64 	%rd9, 1, 0, %p3;
	add.s64 	%rd30, %rd8, %rd9;
	sub.s64 	%rd10, %rd29, %rd30;
	or.b64  	%rd31, %rd10, %rd5;
	and.b64  	%rd32, %rd31, -4294967296;
	setp.ne.s64 	%p4, %rd32, 0;
	@%p4 bra 	$L__BB196_5;
	cvt.u32.u64 	%r10, %rd5;
	cvt.u32.u64 	%r11, %rd10;
	div.u32 	%r12, %r11, %r10;
	cvt.u64.u32 	%rd76, %r12;
	bra.uni 	$L__BB196_6;
$L__BB196_5:
	div.u64 	%rd76, %rd10, %rd5;
$L__BB196_6:
	add.s64 	%rd14, %rd76, %rd9;
	and.b64  	%rd33, %rd14, 1;
	setp.eq.b64 	%p5, %rd33, 1;
	mov.u64 	%rd78, %rd6;
	@%p5 bra 	$L__BB196_15;
	setp.le.s64 	%p6, %rd20, %rd7;
	mov.f32 	%f127, 0fFF800000;
	mov.f32 	%f128, %f127;
	@%p6 bra 	$L__BB196_9;
	mad.lo.s64 	%rd34, %rd2, %rd6, %rd7;
	shl.b64 	%rd35, %rd34, 1;
	add.s64 	%rd36, %rd1, %rd35;
	ld.global.u16 	%rs1, [%rd36];
	// begin inline asm
	{  cvt.f32.f16 %f127, %rs1;}

	// end inline asm
	max.f32 	%f128, %f127, 0fFF800000;
$L__BB196_9:
	setp.le.s64 	%p7, %rd20, %rd7;
	mov.f32 	%f129, 0fFF800000;
	mov.f32 	%f130, %f129;
	@%p7 bra 	$L__BB196_11;
	mad.lo.s64 	%rd37, %rd2, %rd6, %rd2;
	add.s64 	%rd38, %rd37, %rd7;
	shl.b64 	%rd39, %rd38, 1;
	add.s64 	%rd40, %rd1, %rd39;
	ld.global.u16 	%rs2, [%rd40];
	// begin inline asm
	{  cvt.f32.f16 %f129, %rs2;}

	// end inline asm
	max.f32 	%f130, %f129, 0fFF800000;
$L__BB196_11:
	sub.f32 	%f41, %f127, %f128;
	fma.rn.f32 	%f42, %f41, 0f3BBB989D, 0f3F000000;
	cvt.sat.f32.f32 	%f43, %f42;
	mov.f32 	%f44, 0f4B400001;
	mov.f32 	%f45, 0f437C0000;
	fma.rm.f32 	%f46, %f43, %f45, %f44;
	add.f32 	%f47, %f46, 0fCB40007F;
	neg.f32 	%f48, %f47;
	fma.rn.f32 	%f49, %f41, 0f3FB8AA3B, %f48;
	fma.rn.f32 	%f50, %f41, 0f32A57060, %f49;
	mov.b32 	%r13, %f46;
	shl.b32 	%r14, %r13, 23;
	mov.b32 	%f51, %r14;
	ex2.approx.ftz.f32 	%f52, %f50;
	mul.f32 	%f53, %f52, %f51;
	add.f32 	%f54, %f53, 0f00000000;
	sub.f32 	%f55, %f129, %f130;
	fma.rn.f32 	%f56, %f55, 0f3BBB989D, 0f3F000000;
	cvt.sat.f32.f32 	%f57, %f56;
	fma.rm.f32 	%f58, %f57, %f45, %f44;
	add.f32 	%f59, %f58, 0fCB40007F;
	neg.f32 	%f60, %f59;
	fma.rn.f32 	%f61, %f55, 0f3FB8AA3B, %f60;
	fma.rn.f32 	%f62, %f55, 0f32A57060, %f61;
	mov.b32 	%r15, %f58;
	shl.b32 	%r16, %r15, 23;
	mov.b32 	%f63, %r16;
	ex2.approx.ftz.f32 	%f64, %f62;
	mul.f32 	%f9, %f64, %f63;
	add.f32 	%f10, %f9, 0f00000000;
	div.rn.f32 	%f11, %f53, %f54;
	@%p7 bra 	$L__BB196_13;
	// begin inline asm
	{  cvt.rn.f16.f32 %rs3, %f11;}

	// end inline asm
	mad.lo.s64 	%rd41, %rd4, %rd6, %rd7;
	shl.b64 	%rd42, %rd41, 1;
	add.s64 	%rd43, %rd3, %rd42;
	st.global.u16 	[%rd43], %rs3;
$L__BB196_13:
	setp.le.s64 	%p9, %rd20, %rd7;
	div.rn.f32 	%f12, %f9, %f10;
	mov.u64 	%rd78, %rd8;
	@%p9 bra 	$L__BB196_15;
	// begin inline asm
	{  cvt.rn.f16.f32 %rs4, %f12;}

	// end inline asm
	mad.lo.s64 	%rd44, %rd4, %rd6, %rd4;
	add.s64 	%rd45, %rd44, %rd7;
	shl.b64 	%rd46, %rd45, 1;
	add.s64 	%rd47, %rd3, %rd46;
	st.global.u16 	[%rd47], %rs4;
$L__BB196_15:
	setp.eq.s64 	%p10, %rd14, 0;
	@%p10 bra 	$L__BB196_33;
$L__BB196_16:
	setp.le.s64 	%p11, %rd20, %rd7;
	mov.f32 	%f131, 0fFF800000;
	mov.f32 	%f132, %f131;
	@%p11 bra 	$L__BB196_18;
	mad.lo.s64 	%rd48, %rd78, %rd2, %rd7;
	shl.b64 	%rd49, %rd48, 1;
	add.s64 	%rd50, %rd1, %rd49;
	ld.global.u16 	%rs5, [%rd50];
	// begin inline asm
	{  cvt.f32.f16 %f131, %rs5;}

	// end inline asm
	max.f32 	%f132, %f131, 0fFF800000;
$L__BB196_18:
	setp.le.s64 	%p12, %rd20, %rd7;
	mov.f32 	%f133, 0fFF800000;
	mov.f32 	%f134, %f133;
	@%p12 bra 	$L__BB196_20;
	mad.lo.s64 	%rd51, %rd2, %rd78, %rd2;
	add.s64 	%rd52, %rd51, %rd7;
	shl.b64 	%rd53, %rd52, 1;
	add.s64 	%rd54, %rd1, %rd53;
	ld.global.u16 	%rs6, [%rd54];
	// begin inline asm
	{  cvt.f32.f16 %f133, %rs6;}

	// end inline asm
	max.f32 	%f134, %f133, 0fFF800000;
$L__BB196_20:
	setp.le.s64 	%p13, %rd20, %rd7;
	sub.f32 	%f71, %f131, %f132;
	fma.rn.f32 	%f72, %f71, 0f3BBB989D, 0f3F000000;
	cvt.sat.f32.f32 	%f73, %f72;
	mov.f32 	%f74, 0f4B400001;
	mov.f32 	%f75, 0f437C0000;
	fma.rm.f32 	%f76, %f73, %f75, %f74;
	add.f32 	%f77, %f76, 0fCB40007F;
	neg.f32 	%f78, %f77;
	fma.rn.f32 	%f79, %f71, 0f3FB8AA3B, %f78;
	fma.rn.f32 	%f80, %f71, 0f32A57060, %f79;
	mov.b32 	%r17, %f76;
	shl.b32 	%r18, %r17, 23;
	mov.b32 	%f81, %r18;
	ex2.approx.ftz.f32 	%f82, %f80;
	mul.f32 	%f83, %f82, %f81;
	add.f32 	%f84, %f83, 0f00000000;
	sub.f32 	%f85, %f133, %f134;
	fma.rn.f32 	%f86, %f85, 0f3BBB989D, 0f3F000000;
	cvt.sat.f32.f32 	%f87, %f86;
	fma.rm.f32 	%f88, %f87, %f75, %f74;
	add.f32 	%f89, %f88, 0fCB40007F;
	neg.f32 	%f90, %f89;
	fma.rn.f32 	%f91, %f85, 0f3FB8AA3B, %f90;
	fma.rn.f32 	%f92, %f85, 0f32A57060, %f91;
	mov.b32 	%r19, %f88;
	shl.b32 	%r20, %r19, 23;
	mov.b32 	%f93, %r20;
	ex2.approx.ftz.f32 	%f94, %f92;
	mul.f32 	%f21, %f94, %f93;
	add.f32 	%f22, %f21, 0f00000000;
	div.rn.f32 	%f23, %f83, %f84;
	@%p13 bra 	$L__BB196_22;
	// begin inline asm
	{  cvt.rn.f16.f32 %rs7, %f23;}

	// end inline asm
	mad.lo.s64 	%rd55, %rd78, %rd4, %rd7;
	shl.b64 	%rd56, %rd55, 1;
	add.s64 	%rd57, %rd3, %rd56;
	st.global.u16 	[%rd57], %rs7;
$L__BB196_22:
	setp.le.s64 	%p14, %rd20, %rd7;
	div.rn.f32 	%f24, %f21, %f22;
	@%p14 bra 	$L__BB196_24;
	// begin inline asm
	{  cvt.rn.f16.f32 %rs8, %f24;}

	// end inline asm
	mad.lo.s64 	%rd58, %rd4, %rd78, %rd4;
	add.s64 	%rd59, %rd58, %rd7;
	shl.b64 	%rd60, %rd59, 1;
	add.s64 	%rd61, %rd3, %rd60;
	st.global.u16 	[%rd61], %rs8;
$L__BB196_24:
	setp.le.s64 	%p15, %rd20, %rd7;
	add.s64 	%rd17, %rd78, %rd5;
	mov.f32 	%f135, 0fFF800000;
	mov.f32 	%f136, %f135;
	@%p15 bra 	$L__BB196_26;
	mad.lo.s64 	%rd62, %rd17, %rd2, %rd7;
	shl.b64 	%rd63, %rd62, 1;
	add.s64 	%rd64, %rd1, %rd63;
	ld.global.u16 	%rs9, [%rd64];
	// begin inline asm
	{  cvt.f32.f16 %f135, %rs9;}

	// end inline asm
	max.f32 	%f136, %f135, 0fFF800000;
$L__BB196_26:
	setp.le.s64 	%p16, %rd20, %rd7;
	mov.f32 	%f137, 0fFF800000;
	mov.f32 	%f138, %f137;
	@%p16 bra 	$L__BB196_28;
	mad.lo.s64 	%rd65, %rd2, %rd17, %rd2;
	add.s64 	%rd66, %rd65, %rd7;
	shl.b64 	%rd67, %rd66, 1;
	add.s64 	%rd68, %rd1, %rd67;
	ld.global.u16 	%rs10, [%rd68];
	// begin inline asm
	{  cvt.f32.f16 %f137, %rs10;}

	// end inline asm
	max.f32 	%f138, %f137, 0fFF800000;
$L__BB196_28:
	setp.le.s64 	%p17, %rd20, %rd7;
	sub.f32 	%f101, %f135, %f136;
	fma.rn.f32 	%f102, %f101, 0f3BBB989D, 0f3F000000;
	cvt.sat.f32.f32 	%f103, %f102;
	mov.f32 	%f104, 0f4B400001;
	mov.f32 	%f105, 0f437C0000;
	fma.rm.f32 	%f106, %f103, %f105, %f104;
	add.f32 	%f107, %f106, 0fCB40007F;
	neg.f32 	%f108, %f107;
	fma.rn.f32 	%f109, %f101, 0f3FB8AA3B, %f108;
	fma.rn.f32 	%f110, %f101, 0f32A57060, %f109;
	mov.b32 	%r21, %f106;
	shl.b32 	%r22, %r21, 23;
	mov.b32 	%f111, %r22;
	ex2.approx.ftz.f32 	%f112, %f110;
	mul.f32 	%f113, %f112, %f111;
	add.f32 	%f114, %f113, 0f00000000;
	sub.f32 	%f115, %f137, %f138;
	fma.rn.f32 	%f116, %f115, 0f3BBB989D, 0f3F000000;
	cvt.sat.f32.f32 	%f117, %f116;
	fma.rm.f32 	%f118, %f117, %f105, %f104;
	add.f32 	%f119, %f118, 0fCB40007F;
	neg.f32 	%f120, %f119;
	fma.rn.f32 	%f121, %f115, 0f3FB8AA3B, %f120;
	fma.rn.f32 	%f122, %f115, 0f32A57060, %f121;
	mov.b32 	%r23, %f118;
	shl.b32 	%r24, %r23, 23;
	mov.b32 	%f123, %r24;
	ex2.approx.ftz.f32 	%f124, %f122;
	mul.f32 	%f33, %f124, %f123;
	add.f32 	%f34, %f33, 0f00000000;
	div.rn.f32 	%f35, %f113, %f114;
	@%p17 bra 	$L__BB196_30;
	// begin inline asm
	{  cvt.rn.f16.f32 %rs11, %f35;}

	// end inline asm
	mad.lo.s64 	%rd69, %rd17, %rd4, %rd7;
	shl.b64 	%rd70, %rd69, 1;
	add.s64 	%rd71, %rd3, %rd70;
	st.global.u16 	[%rd71], %rs11;
$L__BB196_30:
	setp.le.s64 	%p18, %rd20, %rd7;
	div.rn.f32 	%f36, %f33, %f34;
	@%p18 bra 	$L__BB196_32;
	// begin inline asm
	{  cvt.rn.f16.f32 %rs12, %f36;}

	// end inline asm
	mad.lo.s64 	%rd72, %rd4, %rd17, %rd4;
	add.s64 	%rd73, %rd72, %rd7;
	shl.b64 	%rd74, %rd73, 1;
	add.s64 	%rd75, %rd3, %rd74;
	st.global.u16 	[%rd75], %rs12;
$L__BB196_32:
	add.s64 	%rd78, %rd17, %rd5;
	setp.lt.s64 	%p19, %rd78, %rd19;
	@%p19 bra 	$L__BB196_16;
$L__BB196_33:
	ret;

}
	// .globl	_ZN7oneflow4cuda7softmax15SoftmaxWarpImplI10SimpleLoadI6__halffE11SimpleStoreIS4_fEfLi1ELi1ELi1ELi1ELb0ELNS1_9AlgorithmE0EEEvT_T0_ll
.visible .entry _ZN7oneflow4cuda7softmax15SoftmaxWarpImplI10SimpleLoadI6__halffE11SimpleStoreIS4_fEfLi1ELi1ELi1ELi1ELb0ELNS1_9AlgorithmE0EEEvT_T0_ll(
	.param .align 8 .b8 _ZN7oneflow4cuda7softmax15SoftmaxWarpImplI10SimpleLoadI6__halffE11SimpleStoreIS4_fEfLi1ELi1ELi1ELi1ELb0ELNS1_9AlgorithmE0EEEvT_T0_ll_param_0[16],
	.param .align 8 .b8 _ZN7oneflow4cuda7softmax15SoftmaxWarpImplI10SimpleLoadI6__halffE11SimpleStoreIS4_fEfLi1ELi1ELi1ELi1ELb0ELNS1_9AlgorithmE0EEEvT_T0_ll_param_1[16],
	.param .u64 _ZN7oneflow4cuda7softmax15SoftmaxWarpImplI10SimpleLoadI6__halffE11SimpleStoreIS4_fEfLi1ELi1ELi1ELi1ELb0ELNS1_9AlgorithmE0EEEvT_T0_ll_param_2,
	.param .u64 _ZN7oneflow4cuda7softmax15SoftmaxWarpImplI10SimpleLoadI6__halffE11SimpleStoreIS4_fEfLi1ELi1ELi1ELi1ELb0ELNS1_9AlgorithmE0EEEvT_T0_ll_param_3
)
{
	.reg .pred 	%p<9>;
	.reg .b16 	%rs<11>;
	.reg .b32 	%r<21>;
	.reg .b32 	%f<80>;
	.reg .b64 	%rd<87>;

	ld.param.u64 	%rd2, [_ZN7oneflow4cuda7softmax15SoftmaxWarpImplI10SimpleLoadI6__halffE11SimpleStoreIS4_fEfLi1ELi1ELi1ELi1ELb0ELNS1_9AlgorithmE0EEEvT_T0_ll_param_0+8];
	ld.param.u64 	%rd4, [_ZN7oneflow4cuda7softmax15SoftmaxWarpImplI10SimpleLoadI6__halffE11SimpleStoreIS4_fEfLi1ELi1ELi1ELi1ELb0ELNS1_9AlgorithmE0EEEvT_T0_ll_param_1+8];
	ld.param.u64 	%rd31, [_ZN7oneflow4cuda7softmax15SoftmaxWarpImplI10SimpleLoadI6__halffE11SimpleStoreIS4_fEfLi1ELi1ELi1ELi1ELb0ELNS1_9AlgorithmE0EEEvT_T0_ll_param_1];
	ld.param.u64 	%rd32, [_ZN7oneflow4cuda7softmax15SoftmaxWarpImplI10SimpleLoadI6__halffE11SimpleStoreIS4_fEfLi1ELi1ELi1ELi1ELb0ELNS1_9AlgorithmE0EEEvT_T0_ll_param_0];
	ld.param.u64 	%rd30, [_ZN7oneflow4cuda7softmax15SoftmaxWarpImplI10SimpleLoadI6__halffE11SimpleStoreIS4_fEfLi1ELi1ELi1ELi1ELb0ELNS1_9AlgorithmE0EEEvT_T0_ll_param_2];
	ld.param.u64 	%rd33, [_ZN7oneflow4cuda7softmax15SoftmaxWarpImplI10SimpleLoadI6__halffE11SimpleStoreIS4_fEfLi1ELi1ELi1ELi1ELb0ELNS1_9AlgorithmE0EEEvT_T0_ll_param_3];
	cvta.to.global.u64 	%rd1, %rd32;
	cvta.to.global.u64 	%rd3, %rd31;
	setp.lt.s64 	%p1, %rd33, 2;
	@%p1 bra 	$L__BB197_2;
	mov.u64 	%rd34, $str;
	cvta.global.u64 	%rd35, %rd34;
	mov.u64 	%rd36, $str$1;
	cvta.global.u64 	%rd37, %rd36;
	mov.u64 	%rd38, __unnamed_197;
	cvta.global.u64 	%rd39, %rd38;
	{ // callseq 196, 0
	.param .b64 param0;
	st.param.b64 	[param0], %rd35;
	.param .b64 param1;
	st.param.b64 	[param1], %rd37;
	.param .b32 param2;
	st.param.b32 	[param2], 228;
	.param .b64 param3;
	st.param.b64 	[param3], %rd39;
	.param .b64 param4;
	st.param.b64 	[param4], 1;
	call.uni 
	__assertfail, 
	(
	param0, 
	param1, 
	param2, 
	param3, 
	param4
	);
	} // callseq 196
$L__BB197_2:
	mov.u32 	%r1, %ctaid.x;
	mov.u32 	%r2, %ntid.y;
	mov.u32 	%r3, %tid.y;
	mad.lo.s32 	%r4, %r1, %r2, %r3;
	mov.u32 	%r5, %nctaid.x;
	mul.lo.s32 	%r6, %r5, %r2;
	cvt.s64.s32 	%rd5, %r6;
	cvt.s64.s32 	%rd85, %r4;
	setp.le.s64 	%p2, %rd30, %rd85;
	@%p2 bra 	$L__BB197_11;
	mov.u32 	%r7, %tid.x;
	cvt.u64.u32 	%rd7, %r7;
	add.s64 	%rd40, %rd5, %rd85;
	max.s64 	%rd41, %rd30, %rd40;
	setp.lt.s64 	%p3, %rd40, %rd30;
	selp.u64 	%rd8, 1, 0, %p3;
	add.s64 	%rd42, %rd40, %rd8;
	sub.s64 	%rd9, %rd41, %rd42;
	or.b64  	%rd43, %rd9, %rd5;
	and.b64  	%rd44, %rd43, -4294967296;
	setp.ne.s64 	%p4, %rd44, 0;
	@%p4 bra 	$L__BB197_5;
	cvt.u32.u64 	%r8, %rd5;
	cvt.u32.u64 	%r9, %rd9;
	div.u32 	%r10, %r9, %r8;
	cvt.u64.u32 	%rd80, %r10;
	bra.uni 	$L__BB197_6;
$L__BB197_5:
	div.u64 	%rd80, %rd9, %rd5;
$L__BB197_6:
	add.s64 	%rd13, %rd80, %rd8;
	and.b64  	%rd45, %rd13, 3;
	setp.eq.s64 	%p5, %rd45, 3;
	@%p5 bra 	$L__BB197_9;
	mad.lo.s64 	%rd46, %rd4, %rd85, %rd7;
	shl.b64 	%rd47, %rd46, 1;
	add.s64 	%rd83, %rd3, %rd47;
	mul.lo.s64 	%rd48, %rd4, %rd5;
	shl.b64 	%rd15, %rd48, 1;
	mad.lo.s64 	%rd49, %rd2, %rd85, %rd7;
	shl.b64 	%rd50, %rd49, 1;
	add.s64 	%rd82, %rd1, %rd50;
	mul.lo.s64 	%rd51, %rd2, %rd5;
	shl.b64 	%rd17, %rd51, 1;
	add.s64 	%rd52, %rd13, 1;
	and.b64  	%rd81, %rd52, 3;
$L__BB197_8:
	.pragma "nounroll";
	ld.global.u16 	%rs1, [%rd82];
	// begin inline asm
	{  cvt.f32.f16 %f1, %rs1;}

	// end inline asm
	max.f32 	%f3, %f1, 0fFF800000;
	sub.f32 	%f4, %f1, %f3;
	fma.rn.f32 	%f5, %f4, 0f3BBB989D, 0f3F000000;
	cvt.sat.f32.f32 	%f6, %f5;
	mov.f32 	%f7, 0f4B400001;
	mov.f32 	%f8, 0f437C0000;
	fma.rm.f32 	%f9, %f6, %f8, %f7;
	add.f32 	%f10, %f9, 0fCB40007F;
	neg.f32 	%f11, %f10;
	fma.rn.f32 	%f12, %f4, 0f3FB8AA3B, %f11;
	fma.rn.f32 	%f13, %f4, 0f32A57060, %f12;
	mov.b32 	%r11, %f9;
	shl.b32 	%r12, %r11, 23;
	mov.b32 	%f14, %r12;
	ex2.approx.ftz.f32 	%f15, %f13;
	mul.f32 	%f16, %f15, %f14;
	add.f32 	%f17, %f16, 0f00000000;
	div.rn.f32 	%f2, %f16, %f17;
	// begin inline asm
	{  cvt.rn.f16.f32 %rs2, %f2;}

	// end inline asm
	st.global.u16 	[%rd83], %rs2;
	add.s64 	%rd85, %rd85, %rd5;
	add.s64 	%rd83, %rd83, %rd15;
	add.s64 	%rd82, %rd82, %rd17;
	add.s64 	%rd81, %rd81, -1;
	setp.ne.s64 	%p6, %rd81, 0;
	@%p6 bra 	$L__BB197_8;
$L__BB197_9:
	setp.lt.u64 	%p7, %rd13, 3;
	@%p7 bra 	$L__BB197_11;
$L__BB197_10:
	mad.lo.s64 	%rd53, %rd85, %rd2, %rd7;
	shl.b64 	%rd54, %rd53, 1;
	add.s64 	%rd55, %rd1, %rd54;
	ld.global.u16 	%rs3, [%rd55];
	// begin inline asm
	{  cvt.f32.f16 %f18, %rs3;}

	// end inline asm
	max.f32 	%f26, %f18, 0fFF800000;
	sub.f32 	%f27, %f18, %f26;
	fma.rn.f32 	%f28, %f27, 0f3BBB989D, 0f3F000000;
	cvt.sat.f32.f32 	%f29, %f28;
	mov.f32 	%f30, 0f4B400001;
	mov.f32 	%f31, 0f437C0000;
	fma.rm.f32 	%f32, %f29, %f31, %f30;
	add.f32 	%f33, %f32, 0fCB40007F;
	neg.f32 	%f34, %f33;
	fma.rn.f32 	%f35, %f27, 0f3FB8AA3B, %f34;
	fma.rn.f32 	%f36, %f27, 0f32A57060, %f35;
	mov.b32 	%r13, %f32;
	shl.b32 	%r14, %r13, 23;
	mov.b32 	%f37, %r14;
	ex2.approx.ftz.f32 	%f38, %f36;
	mul.f32 	%f39, %f38, %f37;
	add.f32 	%f40, %f39, 0f00000000;
	div.rn.f32 	%f19, %f39, %f40;
	// begin inline asm
	{  cvt.rn.f16.f32 %rs4, %f19;}

	// end inline asm
	mad.lo.s64 	%rd56, %rd85, %rd4, %rd7;
	shl.b64 	%rd57, %rd56, 1;
	add.s64 	%rd58, %rd3, %rd57;
	st.global.u16 	[%rd58], %rs4;
	add.s64 	%rd59, %rd85, %rd5;
	mad.lo.s64 	%rd60, %rd59, %rd2, %rd7;
	shl.b64 	%rd61, %rd60, 1;
	add.s64 	%rd62, %rd1, %rd61;
	ld.global.u16 	%rs5, [%rd62];
	// begin inline asm
	{  cvt.f32.f16 %f20, %rs5;}

	// end inline asm
	max.f32 	%f41, %f20, 0fFF800000;
	sub.f32 	%f42, %f20, %f41;
	fma.rn.f32 	%f43, %f42, 0f3BBB989D, 0f3F000000;
	cvt.sat.f32.f32 	%f44, %f43;
	fma.rm.f32 	%f45, %f44, %f31, %f30;
	add.f32 	%f46, %f45, 0fCB40007F;
	neg.f32 	%f47, %f46;
	fma.rn.f32 	%f48, %f42, 0f3FB8AA3B, %f47;
	fma.rn.f32 	%f49, %f42, 0f32A57060, %f48;
	mov.b32 	%r15, %f45;
	shl.b32 	%r16, %r15, 23;
	mov.b32 	%f50, %r16;
	ex2.approx.ftz.f32 	%f51, %f49;
	mul.f32 	%f52, %f51, %f50;
	add.f32 	%f53, %f52, 0f00000000;
	div.rn.f32 	%f21, %f52, %f53;
	// begin inline asm
	{  cvt.rn.f16.f32 %rs6, %f21;}

	// end inline asm
	mad.lo.s64 	%rd63, %rd59, %rd4, %rd7;
	shl.b64 	%rd64, %rd63, 1;
	add.s64 	%rd65, %rd3, %rd64;
	st.global.u16 	[%rd65], %rs6;
	add.s64 	%rd66, %rd59, %rd5;
	mad.lo.s64 	%rd67, %rd66, %rd2, %rd7;
	shl.b64 	%rd68, %rd67, 1;
	add.s64 	%rd69, %rd1, %rd68;
	ld.global.u16 	%rs7, [%rd69];
	// begin inline asm
	{  cvt.f32.f16 %f22, %rs7;}

	// end inline asm
	max.f32 	%f54, %f22, 0fFF800000;
	sub.f32 	%f55, %f22, %f54;
	fma.rn.f32 	%f56, %f55, 0f3BBB989D, 0f3F000000;
	cvt.sat.f32.f32 	%f57, %f56;
	fma.rm.f32 	%f58, %f57, %f31, %f30;
	add.f32 	%f59, %f58, 0fCB40007F;
	neg.f32 	%f60, %f59;
	fma.rn.f32 	%f61, %f55, 0f3FB8AA3B, %f60;
	fma.rn.f32 	%f62, %f55, 0f32A57060, %f61;
	mov.b32 	%r17, %f58;
	shl.b32 	%r18, %r17, 23;
	mov.b32 	%f63, %r18;
	ex2.approx.ftz.f32 	%f64, %f62;
	mul.f32 	%f65, %f64, %f63;
	add.f32 	%f66, %f65, 0f00000000;
	div.rn.f32 	%f23, %f65, %f66;
	// begin inline asm
	{  cvt.rn.f16.f32 %rs8, %f23;}

	// end inline asm
	mad.lo.s64 	%rd70, %rd66, %rd4, %rd7;
	shl.b64 	%rd71, %rd70, 1;
	add.s64 	%rd72, %rd3, %rd71;
	st.global.u16 	[%rd72], %rs8;
	add.s64 	%rd73, %rd66, %rd5;
	mad.lo.s64 	%rd74, %rd73, %rd2, %rd7;
	shl.b64 	%rd75, %rd74, 1;
	add.s64 	%rd76, %rd1, %rd75;
	ld.global.u16 	%rs9, [%rd76];
	// begin inline asm
	{  cvt.f32.f16 %f24, %rs9;}

	// end inline asm
	max.f32 	%f67, %f24, 0fFF800000;
	sub.f32 	%f68, %f24, %f67;
	fma.rn.f32 	%f69, %f68, 0f3BBB989D, 0f3F000000;
	cvt.sat.f32.f32 	%f70, %f69;
	fma.rm.f32 	%f71, %f70, %f31, %f30;
	add.f32 	%f72, %f71, 0fCB40007F;
	neg.f32 	%f73, %f72;
	fma.rn.f32 	%f74, %f68, 0f3FB8AA3B, %f73;
	fma.rn.f32 	%f75, %f68, 0f32A57060, %f74;
	mov.b32 	%r19, %f71;
	shl.b32 	%r20, %r19, 23;
	mov.b32 	%f76, %r20;
	ex2.approx.ftz.f32 	%f77, %f75;
	mul.f32 	%f78, %f77, %f76;
	add.f32 	%f79, %f78, 0f00000000;
	div.rn.f32 	%f25, %f78, %f79;
	// begin inline asm
	{  cvt.rn.f16.f32 %rs10, %f25;}

	// end inline asm
	mad.lo.s64 	%rd77, %rd73, %rd4, %rd7;
	shl.b64 	%rd78, %rd77, 1;
	add.s64 	%rd79, %rd3, %rd78;
	st.global.u16 	[%rd79], %rs10;
	add.s64 	%rd85, %rd73, %rd5;
	setp.lt.s64 	%p8, %rd85, %rd30;
	@%p8 bra 	$L__BB197_10;
$L__BB197_11:
	ret;

}
	// .globl	_ZN7oneflow4cuda7softmax15SoftmaxWarpImplI10SimpleLoadI6__halffE11SimpleStoreIS4_fEfLi1ELi1ELi1ELi1ELb1ELNS1_9AlgorithmE0EEEvT_T0_ll
.visible .entry _ZN7oneflow4cuda7softmax15SoftmaxWarpImplI10SimpleLoadI6__halffE11SimpleStoreIS4_fEfLi1ELi1ELi1ELi1ELb1ELNS1_9AlgorithmE0EEEvT_T0_ll(
	.param .align 8 .b8 _ZN7oneflow4cuda7softmax15SoftmaxWarpImplI10SimpleLoadI6__halffE11SimpleStoreIS4_fEfLi1ELi1ELi1ELi1ELb1ELNS1_9AlgorithmE0EEEvT_T0_ll_param_0[16],
	.param .align 8 .b8 _ZN7oneflow4cuda7softmax15SoftmaxWarpImplI10SimpleLoadI6__halffE11SimpleStoreIS4_fEfLi1ELi1ELi1ELi1ELb1ELNS1_9AlgorithmE0EEEvT_T0_ll_param_1[16],
	.param .u64 _ZN7oneflow4cuda7softmax15SoftmaxWarpImplI10SimpleLoadI6__halffE11SimpleStoreIS4_fEfLi1ELi1ELi1ELi1ELb1ELNS1_9AlgorithmE0EEEvT_T0_ll_param_2,
	.param .u64 _ZN7oneflow4cuda7softmax15SoftmaxWarpImplI10SimpleLoadI6__halffE11SimpleStoreIS4_fEfLi1ELi1ELi1ELi1ELb1ELNS1_9AlgorithmE0EEEvT_T0_ll_param_3
)
{
	.reg .pred 	%p<19>;
	.reg .b16 	%rs<11>;
	.reg .b32 	%r<21>;
	.reg .b32 	%f<121>;
	.reg .b64 	%rd<87>;

	ld.param.u64 	%rd2, [_ZN7oneflow4cuda7softmax15SoftmaxWarpImplI10SimpleLoadI6__halffE11SimpleStoreIS4_fEfLi1ELi1ELi1ELi1ELb1ELNS1_9AlgorithmE0EEEvT_T0_ll_param_0+8];
	ld.param.u64 	%rd4, [_ZN7oneflow4cuda7softmax15SoftmaxWarpImplI10SimpleLoadI6__halffE11SimpleStoreIS4_fEfLi1ELi1ELi1ELi1ELb1ELNS1_9AlgorithmE0EEEvT_T0_ll_param_1+8];
	ld.param.u64 	%rd34, [_ZN7oneflow4cuda7softmax15SoftmaxWarpImplI10SimpleLoadI6__halffE11SimpleStoreIS4_fEfLi1ELi1ELi1ELi1ELb1ELNS1_9AlgorithmE0EEEvT_T0_ll_param_1];
	ld.param.u64 	%rd35, [_ZN7oneflow4cuda7softmax15SoftmaxWarpImplI10SimpleLoadI6__halffE11SimpleStoreIS4_fEfLi1ELi1ELi1ELi1ELb1ELNS1_9AlgorithmE0EEEvT_T0_ll_param_0];
	ld.param.u64 	%rd32, [_ZN7oneflow4cuda7softmax15SoftmaxWarpImplI10SimpleLoadI6__halffE11SimpleStoreIS4_fEfLi1ELi1ELi1ELi1ELb1ELNS1_9AlgorithmE0EEEvT_T0_ll_param_2];
	ld.param.u64 	%rd33, [_ZN7oneflow4cuda7softmax15SoftmaxWarpImplI10SimpleLoadI6__halffE11SimpleStoreIS4_fEfLi1ELi1ELi1ELi1ELb1ELNS1_9AlgorithmE0EEEvT_T0_ll_param_3];
	cvta.to.global.u64 	%rd1, %rd35;
	cvta.to.global.u64 	%rd3, %rd34;
	setp.lt.s64 	%p1, %rd33, 2;
	@%p1 bra 	$L__BB198_2;
	mov.u64 	%rd36, $str;
	cvta.global.u64 	%rd37, %rd36;
	mov.u64 	%rd38, $str$1;
	cvta.global.u64 	%rd39, %rd38;
	mov.u64 	%rd40, __unnamed_198;
	cvta.global.u64 	%rd41, %rd40;
	{ // callseq 197, 0
	.param .b64 param0;
	st.param.b64 	[param0], %rd37;
	.param .b64 param1;
	st.param.b64 	[param1], %rd39;
	.param .b32 param2;
	st.param.b32 	[param2], 228;
	.param .b64 param3;
	st.param.b64 	[param3], %rd41;
	.param .b64 param4;
	st.param.b64 	[param4], 1;
	call.uni 
	__assertfail, 
	(
	param0, 
	param1, 
	param2, 
	param3, 
	param4
	);
	} // callseq 197
$L__BB198_2:
	mov.u32 	%r1, %ctaid.x;
	mov.u32 	%r2, %ntid.y;
	mov.u32 	%r3, %tid.y;
	mad.lo.s32 	%r4, %r1, %r2, %r3;
	mov.u32 	%r5, %nctaid.x;
	mul.lo.s32 	%r6, %r5, %r2;
	cvt.s64.s32 	%rd5, %r6;
	cvt.s64.s32 	%rd85, %r4;
	setp.le.s64 	%p2, %rd32, %rd85;
	@%p2 bra 	$L__BB198_31;
	mov.u32 	%r7, %tid.x;
	cvt.u64.u32 	%rd7, %r7;
	add.s64 	%rd42, %rd5, %rd85;
	max.s64 	%rd43, %rd32, %rd42;
	setp.lt.s64 	%p3, %rd42, %rd32;
	selp.u64 	%rd8, 1, 0, %p3;
	add.s64 	%rd44, %rd42, %rd8;
	sub.s64 	%rd9, %rd43, %rd44;
	or.b64  	%rd45, %rd9, %rd5;
	and.b64  	%rd46, %rd45, -4294967296;
	setp.ne.s64 	%p4, %rd46, 0;
	@%p4 bra 	$L__BB198_5;
	cvt.u32.u64 	%r8, %rd5;
	cvt.u32.u64 	%r9, %rd9;
	div.u32 	%r10, %r9, %r8;
	cvt.u64.u32 	%rd80, %r10;
	bra.uni 	$L__BB198_6;
$L__BB198_5:
	div.u64 	%rd80, %rd9, %rd5;
$L__BB198_6:
	add.s64 	%rd13, %rd80, %rd8;
	and.b64  	%rd47, %rd13, 3;
	setp.eq.s64 	%p5, %rd47, 3;
	@%p5 bra 	$L__BB198_13;
	mad.lo.s64 	%rd48, %rd4, %rd85, %rd7;
	shl.b64 	%rd49, %rd48, 1;
	add.s64 	%rd83, %rd3, %rd49;
	mad.lo.s64 	%rd50, %rd2, %rd85, %rd7;
	shl.b64 	%rd51, %rd50, 1;
	add.s64 	%rd82, %rd1, %rd51;
	mul.lo.s64 	%rd52, %rd2, %rd5;
	shl.b64 	%rd16, %rd52, 1;
	add.s64 	%rd53, %rd13, 1;
	and.b64  	%rd81, %rd53, 3;
$L__BB198_8:
	.pragma "nounroll";
	setp.le.s64 	%p6, %rd33, %rd7;
	mov.f32 	%f111, 0fFF800000;
	mov.f32 	%f112, %f111;
	@%p6 bra 	$L__BB198_10;
	ld.global.u16 	%rs1, [%rd82];
	// begin inline asm
	{  cvt.f32.f16 %f111, %rs1;}

	// end inline asm
	max.f32 	%f112, %f111, 0fFF800000;
$L__BB198_10:
	sub.f32 	%f28, %f111, %f112;
	fma.rn.f32 	%f29, %f28, 0f3BBB989D, 0f3F000000;
	cvt.sat.f32.f32 	%f30, %f29;
	mov.f32 	%f31, 0f4B400001;
	mov.f32 	%f32, 0f437C0000;
	fma.rm.f32 	%f33, %f30, %f32, %f31;
	add.f32 	%f34, %f33, 0fCB40007F;
	neg.f32 	%f35, %f34;
	fma.rn.f32 	%f36, %f28, 0f3FB8AA3B, %f35;
	fma.rn.f32 	%f37, %f28, 0f32A57060, %f36;
	mov.b32 	%r11, %f33;
	shl.b32 	%r12, %r11, 23;
	mov.b32 	%f38, %r12;
	ex2.approx.ftz.f32 	%f39, %f37;
	mul.f32 	%f40, %f39, %f38;
	add.f32 	%f41, %f40, 0f00000000;
	div.rn.f32 	%f5, %f40, %f41;
	@%p6 bra 	$L__BB198_12;
	// begin inline asm
	{  cvt.rn.f16.f32 %rs2, %f5;}

	// end inline asm
	st.global.u16 	[%rd83], %rs2;
$L__BB198_12:
	add.s64 	%rd85, %rd85, %rd5;
	mul.lo.s64 	%rd54, %rd4, %rd5;
	shl.b64 	%rd55, %rd54, 1;
	add.s64 	%rd83, %rd83, %rd55;
	add.s64 	%rd82, %rd82, %rd16;
	add.s64 	%rd81, %rd81, -1;
	setp.ne.s64 	%p8, %rd81, 0;
	@%p8 bra 	$L__BB198_8;
$L__BB198_13:
	setp.lt.u64 	%p9, %rd13, 3;
	@%p9 bra 	$L__BB198_31;
$L__BB198_14:
	setp.le.s64 	%p10, %rd33, %rd7;
	mov.f32 	%f113, 0fFF800000;
	mov.f32 	%f114, %f113;
	@%p10 bra 	$L__BB198_16;
	mad.lo.s64 	%rd56, %rd85, %rd2, %rd7;
	shl.b64 	%rd57, %rd56, 1;
	add.s64 	%rd58, %rd1, %rd57;
	ld.global.u16 	%rs3, [%rd58];
	// begin inline asm
	{  cvt.f32.f16 %f113, %rs3;}

	// end inline asm
	max.f32 	%f114, %f113, 0fFF800000;
$L__BB198_16:
	setp.le.s64 	%p11, %rd33, %rd7;
	sub.f32 	%f45, %f113, %f114;
	fma.rn.f32 	%f46, %f45, 0f3BBB989D, 0f3F000000;
	cvt.sat.f32.f32 	%f47, %f46;
	mov.f32 	%f48, 0f4B400001;
	mov.f32 	%f49, 0f437C0000;
	fma.rm.f32 	%f50, %f47, %f49, %f48;
	add.f32 	%f51, %f50, 0fCB40007F;
	neg.f32 	%f52, %f51;
	fma.rn.f32 	%f53, %f45, 0f3FB8AA3B, %f52;
	fma.rn.f32 	%f54, %f45, 0f32A57060, %f53;
	mov.b32 	%r13, %f50;
	shl.b32 	%r14, %r13, 23;
	mov.b32 	%f55, %r14;
	ex2.approx.ftz.f32 	%f56, %f54;
	mul.f32 	%f57, %f56, %f55;
	add.f32 	%f58, %f57, 0f00000000;
	div.rn.f32 	%f10, %f57, %f58;
	@%p11 bra 	$L__BB198_18;
	// begin inline asm
	{  cvt.rn.f16.f32 %rs4, %f10;}

	// end inline asm
	mad.lo.s64 	%rd59, %rd85, %rd4, %rd7;
	shl.b64 	%rd60, %rd59, 1;
	add.s64 	%rd61, %rd3, %rd60;
	st.global.u16 	[%rd61], %rs4;
$L__BB198_18:
	setp.le.s64 	%p12, %rd33, %rd7;
	add.s64 	%rd28, %rd85, %rd5;
	mov.f32 	%f115, 0fFF800000;
	mov.f32 	%f116, %f115;
	@%p12 bra 	$L__BB198_20;
	mad.lo.s64 	%rd62, %rd28, %rd2, %rd7;
	shl.b64 	%rd63, %rd62, 1;
	add.s64 	%rd64, %rd1, %rd63;
	ld.global.u16 	%rs5, [%rd64];
	// begin inline asm
	{  cvt.f32.f16 %f115, %rs5;}

	// end inline asm
	max.f32 	%f116, %f115, 0fFF800000;
$L__BB198_20:
	setp.le.s64 	%p13, %rd33, %rd7;
	sub.f32 	%f62, %f115, %f116;
	fma.rn.f32 	%f63, %f62, 0f3BBB989D, 0f3F000000;
	cvt.sat.f32.f32 	%f64, %f63;
	mov.f32 	%f65, 0f4B400001;
	mov.f32 	%f66, 0f437C0000;
	fma.rm.f32 	%f67, %f64, %f66, %f65;
	add.f32 	%f68, %f67, 0fCB40007F;
	neg.f32 	%f69, %f68;
	fma.rn.f32 	%f70, %f62, 0f3FB8AA3B, %f69;
	fma.rn.f32 	%f71, %f62, 0f32A57060, %f70;
	mov.b32 	%r15, %f67;
	shl.b32 	%r16, %r15, 23;
	mov.b32 	%f72, %r16;
	ex2.approx.ftz.f32 	%f73, %f71;
	mul.f32 	%f74, %f73, %f72;
	add.f32 	%f75, %f74, 0f00000000;
	div.rn.f32 	%f15, %f74, %f75;
	@%p13 bra 	$L__BB198_22;
	// begin inline asm
	{  cvt.rn.f16.f32 %rs6, %f15;}

	// end inline asm
	mad.lo.s64 	%rd65, %rd28, %rd4, %rd7;
	shl.b64 	%rd66, %rd65, 1;
	add.s64 	%rd67, %rd3, %rd66;
	st.global.u16 	[%rd67], %rs6;
$L__BB198_22:
	setp.le.s64 	%p14, %rd33, %rd7;
	add.s64 	%rd29, %rd28, %rd5;
	mov.f32 	%f117, 0fFF800000;
	mov.f32 	%f118, %f117;
	@%p14 bra 	$L__BB198_24;
	mad.lo.s64 	%rd68, %rd29, %rd2, %rd7;
	shl.b64 	%rd69, %rd68, 1;
	add.s64 	%rd70, %rd1, %rd69;
	ld.global.u16 	%rs7, [%rd70];
	// begin inline asm
	{  cvt.f32.f16 %f117, %rs7;}

	// end inline asm
	max.f32 	%f118, %f117, 0fFF800000;
$L__BB198_24:
	setp.le.s64 	%p15, %rd33, %rd7;
	sub.f32 	%f79, %f117, %f118;
	fma.rn.f32 	%f80, %f79, 0f3BBB989D, 0f3F000000;
	cvt.sat.f32.f32 	%f81, %f80;
	mov.f32 	%f82, 0f4B400001;
	mov.f32 	%f83, 0f437C0000;
	fma.rm.f32 	%f84, %f81, %f83, %f82;
	add.f32 	%f85, %f84, 0fCB40007F;
	neg.f32 	%f86, %f85;
	fma.rn.f32 	%f87, %f79, 0f3FB8AA3B, %f86;
	fma.rn.f32 	%f88, %f79, 0f32A57060, %f87;
	mov.b32 	%r17, %f84;
	shl.b32 	%r18, %r17, 23;
	mov.b32 	%f89, %r18;
	ex2.approx.ftz.f32 	%f90, %f88;
	mul.f32 	%f91, %f90, %f89;
	add.f32 	%f92, %f91, 0f00000000;
	div.rn.f32 	%f20, %f91, %f92;
	@%p15 bra 	$L__BB198_26;
	// begin inline asm
	{  cvt.rn.f16.f32 %rs8, %f20;}

	// end inline asm
	mad.lo.s64 	%rd71, %rd29, %rd4, %rd7;
	shl.b64 	%rd72, %rd71, 1;
	add.s64 	%rd73, %rd3, %rd72;
	st.global.u16 	[%rd73], %rs8;
$L__BB198_26:
	setp.le.s64 	%p16, %rd33, %rd7;
	add.s64 	%rd30, %rd29, %rd5;
	mov.f32 	%f119, 0fFF800000;
	mov.f32 	%f120, %f119;
	@%p16 bra 	$L__BB198_28;
	mad.lo.s64 	%rd74, %rd30, %rd2, %rd7;
	shl.b64 	%rd75, %rd74, 1;
	add.s64 	%rd76, %rd1, %rd75;
	ld.global.u16 	%rs9, [%rd76];
	// begin inline asm
	{  cvt.f32.f16 %f119, %rs9;}

	// end inline asm
	max.f32 	%f120, %f119, 0fFF800000;
$L__BB198_28:
	setp.le.s64 	%p17, %rd33, %rd7;
	sub.f32 	%f96, %f119, %f120;
	fma.rn.f32 	%f97, %f96, 0f3BBB989D, 0f3F000000;
	cvt.sat.f32.f32 	%f98, %f97;
	mov.f32 	%f99, 0f4B400001;
	mov.f32 	%f100, 0f437C0000;
	fma.rm.f32 	%f101, %f98, %f100, %f99;
	add.f32 	%f102, %f101, 0fCB40007F;
	neg.f32 	%f103, %f102;
	fma.rn.f32 	%f104, %f96, 0f3FB8AA3B, %f103;
	fma.rn.f32 	%f105, %f96, 0f32A57060, %f104;
	mov.b32 	%r19, %f101;
	shl.b32 	%r20, %r19, 23;
	mov.b32 	%f106, %r20;
	ex2.approx.ftz.f32 	%f107, %f105;
	mul.f32 	%f108, %f107, %f106;
	add.f32 	%f109, %f108, 0f00000000;
	div.rn.f32 	%f25, %f108, %f109;
	@%p17 bra 	$L__BB198_30;
	// begin inline asm
	{  cvt.rn.f16.f32 %rs10, %f25;}

	// end inline asm
	mad.lo.s64 	%rd77, %rd30, %rd4, %rd7;
	shl.b64 	%rd78, %rd77, 1;
	add.s64 	%rd79, %rd3, %rd78;
	st.global.u16 	[%rd79], %rs10;
$L__BB198_30:
	add.s64 	%rd85, %rd30, %rd5;
	setp.lt.s64 	%p18, %rd85, %rd32;
	@%p18 bra 	$L__BB198_14;
$L__BB198_31:
	ret;

}
	// .globl	_ZN7oneflow4cuda7softmax15SoftmaxWarpImplI10SimpleLoadI6__halffE11SimpleStoreIS4_fEfLi1ELi1ELi2ELi2ELb0ELNS1_9AlgorithmE0EEEvT_T0_ll
.visible .entry _ZN7oneflow4cuda7softmax15SoftmaxWarpImplI10SimpleLoadI6__halffE11SimpleStoreIS4_fEfLi1ELi1ELi2ELi2ELb0ELNS1_9AlgorithmE0EEEvT_T0_ll(
	.param .align 8 .b8 _ZN7oneflow4cuda7softmax15SoftmaxWarpImplI10SimpleLoadI6__halffE11SimpleStoreIS4_fEfLi1ELi1ELi2ELi2ELb0ELNS1_9AlgorithmE0EEEvT_T0_ll_param_0[16],
	.param .align 8 .b8 _ZN7oneflow4cuda7softmax15SoftmaxWarpImplI10SimpleLoadI6__halffE11SimpleStoreIS4_fEfLi1ELi1ELi2ELi2ELb0ELNS1_9AlgorithmE0EEEvT_T0_ll_param_1[16],
	.param .u64 _ZN7oneflow4cuda7softmax15SoftmaxWarpImplI10SimpleLoadI6__halffE11SimpleStoreIS4_fEfLi1ELi1ELi2ELi2ELb0ELNS1_9AlgorithmE0EEEvT_T0_ll_param_2,
	.param .u64 _ZN7oneflow4cuda7softmax15SoftmaxWarpImplI10SimpleLoadI6__halffE11SimpleStoreIS4_fEfLi1ELi1ELi2ELi2ELb0ELNS1_9AlgorithmE0EEEvT_T0_ll_param_3
)
{
	.reg .pred 	%p<20>;
	.reg .b16 	%rs<13>;
	.reg .b32 	%r<49>;
	.reg .b32 	%f<119>;
	.reg .b64 	%rd<65>;

	ld.param.u64 	%rd2, [_ZN7oneflow4cuda7softmax15SoftmaxWarpImplI10SimpleLoadI6__halffE11SimpleStoreIS4_fEfLi1ELi1ELi2ELi2ELb0ELNS1_9AlgorithmE0EEEvT_T0_ll_param_0+8];
	ld.param.u64 	%rd4, [_ZN7oneflow4cuda7softmax15SoftmaxWarpImplI10SimpleLoadI6__halffE11SimpleStoreIS4_fEfLi1ELi1ELi2ELi2ELb0ELNS1_9AlgorithmE0EEEvT_T0_ll_param_1+8];
	ld.param.u64 	%rd19, [_ZN7oneflow4cuda7softmax15SoftmaxWarpImplI10SimpleLoadI6__halffE11SimpleStoreIS4_fEfLi1ELi1ELi2ELi2ELb0ELNS1_9AlgorithmE0EEEvT_T0_ll_param_1];
	ld.param.u64 	%rd20, [_ZN7oneflow4cuda7softmax15SoftmaxWarpImplI10SimpleLoadI6__halffE11SimpleStoreIS4_fEfLi1ELi1ELi2ELi2ELb0ELNS1_9AlgorithmE0EEEvT_T0_ll_param_0];
	ld.param.u64 	%rd18, [_ZN7oneflow4cuda7softmax15SoftmaxWarpImplI10SimpleLoadI6__halffE11SimpleStoreIS4_fEfLi1ELi1ELi2ELi2ELb0ELNS1_9AlgorithmE0EEEvT_T0_ll_param_2];
	ld.param.u64 	%rd21, [_ZN7oneflow4cuda7softmax15SoftmaxWarpImplI10SimpleLoadI6__halffE11SimpleStoreIS4_fEfLi1ELi1ELi2ELi2ELb0ELNS1_9AlgorithmE0EEEvT_T0_ll_param_3];
	cvta.to.global.u64 	%rd1, %rd20;
	cvta.to.global.u64 	%rd3, %rd19;
	setp.lt.s64 	%p1, %rd21, 3;
	@%p1 bra 	$L__BB199_2;
	mov.u64 	%rd22, $str;
	cvta.global.u64 	%rd23, %rd22;
	mov.u64 	%rd24, $str$1;
	cvta.global.u64 	%rd25, %rd24;
	mov.u64 	%rd26, __unnamed_199;
	cvta.global.u64 	%rd27, %rd26;
	{ // callseq 198, 0
	.param .b64 param0;
	st.param.b64 	[param0], %rd23;
	.param .b64 param1;
	st.param.b64 	[param1], %rd25;
	.param .b32 param2;
	st.param.b32 	[param2], 228;
	.param .b64 param3;
	st.param.b64 	[param3], %rd27;
	.param .b64 param4;
	st.param.b64 	[param4], 1;
	call.uni 
	__assertfail, 
	(
	param0, 
	param1, 
	param2, 
	param3, 
	param4
	);
	} // callseq 198
$L__BB199_2:
	mov.u32 	%r1, %ctaid.x;
	mov.u32 	%r2, %ntid.y;
	mov.u32 	%r3, %tid.y;
	mad.lo.s32 	%r4, %r1, %r2, %r3;
	mov.u32 	%r5, %nctaid.x;
	mul.lo.s32 	%r6, %r2, %r5;
	shl.b32 	%r7, %r6, 1;
	cvt.s64.s32 	%rd5, %r7;
	shl.b32 	%r8, %r4, 1;
	cvt.s64.s32 	%rd64, %r8;
	setp.le.s64 	%p2, %rd18, %rd64;
	@%p2 bra 	$L__BB199_11;
	mov.u32 	%r9, %tid.x;
	cvt.u64.u32 	%rd7, %r9;
	add.s64 	%rd8, %rd5, %rd64;
	max.s64 	%rd28, %rd18, %rd8;
	setp.lt.s64 	%p3, %rd8, %rd18;
	selp.u64 	%rd9, 1, 0, %p3;
	add.s64 	%rd29, %rd8, %rd9;
	sub.s64 	%rd10, %rd28, %rd29;
	or.b64  	%rd30, %rd10, %rd5;
	and.b64  	%rd31, %rd30, -4294967296;
	setp.ne.s64 	%p4, %rd31, 0;
	@%p4 bra 	$L__BB199_5;
	cvt.u32.u64 	%r10, %rd5;
	cvt.u32.u64 	%r11, %rd10;
	div.u32 	%r12, %r11, %r10;
	cvt.u64.u32 	%rd62, %r12;
	bra.uni 	$L__BB199_6;
$L__BB199_5:
	div.u64 	%rd62, %rd10, %rd5;
$L__BB199_6:
	add.s64 	%rd14, %rd62, %rd9;
	and.b64  	%rd32, %rd14, 1;
	setp.eq.b64 	%p5, %rd32, 1;
	@%p5 bra 	$L__BB199_8;
	mad.lo.s64 	%rd33, %rd2, %rd64, %rd7;
	shl.b64 	%rd34, %rd33, 1;
	add.s64 	%rd35, %rd1, %rd34;
	ld.global.u16 	%rs1, [%rd35];
	// begin inline asm
	{  cvt.f32.f16 %f1, %rs1;}

	// end inline asm
	max.f32 	%f5, %f1, 0fFF800000;
	shl.b64 	%rd36, %rd2, 1;
	add.s64 	%rd37, %rd35, %rd36;
	ld.global.u16 	%rs2, [%rd37];
	// begin inline asm
	{  cvt.f32.f16 %f2, %rs2;}

	// end inline asm
	max.f32 	%f6, %f2, 0fFF800000;
	mov.b32 	%r13, %f5;
	shfl.sync.bfly.b32	%r14|%p6, %r13, 1, 31, -1;
	mov.b32 	%f7, %r14;
	max.f32 	%f8, %f5, %f7;
	mov.b32 	%r15, %f6;
	shfl.sync.bfly.b32	%r16|%p7, %r15, 1, 31, -1;
	mov.b32 	%f9, %r16;
	max.f32 	%f10, %f6, %f9;
	sub.f32 	%f11, %f1, %f8;
	fma.rn.f32 	%f12, %f11, 0f3BBB989D, 0f3F000000;
	cvt.sat.f32.f32 	%f13, %f12;
	mov.f32 	%f14, 0f4B400001;
	mov.f32 	%f15, 0f437C0000;
	fma.rm.f32 	%f16, %f13, %f15, %f14;
	add.f32 	%f17, %f16, 0fCB40007F;
	neg.f32 	%f18, %f17;
	fma.rn.f32 	%f19, %f11, 0f3FB8AA3B, %f18;
	fma.rn.f32 	%f20, %f11, 0f32A57060, %f19;
	mov.b32 	%r17, %f16;
	shl.b32 	%r18, %r17, 23;
	mov.b32 	%f21, %r18;
	ex2.approx.ftz.f32 	%f22, %f20;
	mul.f32 	%f23, %f22, %f21;
	add.f32 	%f24, %f23, 0f00000000;
	sub.f32 	%f25, %f2, %f10;
	fma.rn.f32 	%f26, %f25, 0f3BBB989D, 0f3F000000;
	cvt.sat.f32.f32 	%f27, %f26;
	fma.rm.f32 	%f28, %f27, %f15, %f14;
	add.f32 	%f29, %f28, 0fCB40007F;
	neg.f32 	%f30, %f29;
	fma.rn.f32 	%f31, %f25, 0f3FB8AA3B, %f30;
	fma.rn.f32 	%f32, %f25, 0f32A57060, %f31;
	mov.b32 	%r19, %f28;
	shl.b32 	%r20, %r19, 23;
	mov.b32 	%f33, %r20;
	ex2.approx.ftz.f32 	%f34, %f32;
	mul.f32 	%f35, %f34, %f33;
	add.f32 	%f36, %f35, 0f00000000;
	mov.b32 	%r21, %f24;
	shfl.sync.bfly.b32	%r22|%p8, %r21, 1, 31, -1;
	mov.b32 	%f37, %r22;
	add.f32 	%f38, %f24, %f37;
	mov.b32 	%r23, %f36;
	shfl.sync.bfly.b32	%r24|%p9, %r23, 1, 31, -1;
	mov.b32 	%f39, %r24;
	add.f32 	%f40, %f36, %f39;
	div.rn.f32 	%f3, %f23, %f38;
	// begin inline asm
	{  cvt.rn.f16.f32 %rs3, %f3;}

	// end inline asm
	mad.lo.s64 	%rd38, %rd4, %rd64, %rd7;
	shl.b64 	%rd39, %rd38, 1;
	add.s64 	%rd40, %rd3, %rd39;
	st.global.u16 	[%rd40], %rs3;
	div.rn.f32 	%f4, %f35, %f40;
	// begin inline asm
	{  cvt.rn.f16.f32 %rs4, %f4;}

	// end inline asm
	shl.b64 	%rd41, %rd4, 1;
	add.s64 	%rd42, %rd40, %rd41;
	st.global.u16 	[%rd42], %rs4;
	mov.u64 	%rd64, %rd8;
$L__BB199_8:
	setp.eq.s64 	%p10, %rd14, 0;
	@%p10 bra 	$L__BB199_11;
	shl.b64 	%rd46, %rd2, 1;
	shl.b64 	%rd51, %rd4, 1;
$L__BB199_10:
	mad.lo.s64 	%rd43, %rd64, %rd2, %rd7;
	shl.b64 	%rd44, %rd43, 1;
	add.s64 	%rd45, %rd1, %rd44;
	ld.global.u16 	%rs5, [%rd45];
	// begin inline asm
	{  cvt.f32.f16 %f41, %rs5;}

	// end inline asm
	max.f32 	%f49, %f41, 0fFF800000;
	add.s64 	%rd47, %rd45, %rd46;
	ld.global.u16 	%rs6, [%rd47];
	// begin inline asm
	{  cvt.f32.f16 %f42, %rs6;}

	// end inline asm
	max.f32 	%f50, %f42, 0fFF800000;
	mov.b32 	%r25, %f49;
	shfl.sync.bfly.b32	%r26|%p11, %r25, 1, 31, -1;
	mov.b32 	%f51, %r26;
	max.f32 	%f52, %f49, %f51;
	mov.b32 	%r27, %f50;
	shfl.sync.bfly.b32	%r28|%p12, %r27, 1, 31, -1;
	mov.b32 	%f53, %r28;
	max.f32 	%f54, %f50, %f53;
	sub.f32 	%f55, %f41, %f52;
	fma.rn.f32 	%f56, %f55, 0f3BBB989D, 0f3F000000;
	cvt.sat.f32.f32 	%f57, %f56;
	mov.f32 	%f58, 0f4B400001;
	mov.f32 	%f59, 0f437C0000;
	fma.rm.f32 	%f60, %f57, %f59, %f58;
	add.f32 	%f61, %f60, 0fCB40007F;
	neg.f32 	%f62, %f61;
	fma.rn.f32 	%f63, %f55, 0f3FB8AA3B, %f62;
	fma.rn.f32 	%f64, %f55, 0f32A57060, %f63;
	mov.b32 	%r29, %f60;
	shl.b32 	%r30, %r29, 23;
	mov.b32 	%f65, %r30;
	ex2.approx.ftz.f32 	%f66, %f64;
	mul.f32 	%f67, %f66, %f65;
	add.f32 	%f68, %f67, 0f00000000;
	sub.f32 	%f69, %f42, %f54;
	fma.rn.f32 	%f70, %f69, 0f3BBB989D, 0f3F000000;
	cvt.sat.f32.f32 	%f71, %f70;
	fma.rm.f32 	%f72, %f71, %f59, %f58;
	add.f32 	%f73, %f72, 0fCB40007F;
	neg.f32 	%f74, %f73;
	fma.rn.f32 	%f75, %f69, 0f3FB8AA3B, %f74;
	fma.rn.f32 	%f76, %f69, 0f32A57060, %f75;
	mov.b32 	%r31, %f72;
	shl.b32 	%r32, %r31, 23;
	mov.b32 	%f77, %r32;
	ex2.approx.ftz.f32 	%f78, %f76;
	mul.f32 	%f79, %f78, %f77;
	add.f32 	%f80, %f79, 0f00000000;
	mov.b32 	%r33, %f68;
	shfl.sync.bfly.b32	%r34|%p13, %r33, 1, 31, -1;
	mov.b32 	%f81, %r34;
	add.f32 	%f82, %f68, %f81;
	mov.b32 	%r35, %f80;
	shfl.sync.bfly.b32	%r36|%p14, %r35, 1, 31, -1;
	mov.b32 	%f83, %r36;
	add.f32 	%f84, %f80, %f83;
	div.rn.f32 	%f43, %f67, %f82;
	// begin inline asm
	{  cvt.rn.f16.f32 %rs7, %f43;}

	// end inline asm
	mad.lo.s64 	%rd48, %rd64, %rd4, %rd7;
	shl.b64 	%rd49, %rd48, 1;
	add.s64 	%rd50, %rd3, %rd49;
	st.global.u16 	[%rd50], %rs7;
	div.rn.f32 	%f44, %f79, %f84;
	// begin inline asm
	{  cvt.rn.f16.f32 %rs8, %f44;}

	// end inline asm
	add.s64 	%rd52, %rd50, %rd51;
	st.global.u16 	[%rd52], %rs8;
	add.s64 	%rd53, %rd64, %rd5;
	mad.lo.s64 	%rd54, %rd53, %rd2, %rd7;
	shl.b64 	%rd55, %rd54, 1;
	add.s64 	%rd56, %rd1, %rd55;
	ld.global.u16 	%rs9, [%rd56];
	// begin inline asm
	{  cvt.f32.f16 %f45, %rs9;}

	// end inline asm
	max.f32 	%f85, %f45, 0fFF800000;
	add.s64 	%rd57, %rd56, %rd46;
	ld.global.u16 	%rs10, [%rd57];
	// begin inline asm
	{  cvt.f32.f16 %f46, %rs10;}

	// end inline asm
	max.f32 	%f86, %f46, 0fFF800000;
	mov.b32 	%r37, %f85;
	shfl.sync.bfly.b32	%r38|%p15, %r37, 1, 31, -1;
	mov.b32 	%f87, %r38;
	max.f32 	%f88, %f85, %f87;
	mov.b32 	%r39, %f86;
	shfl.sync.bfly.b32	%r40|%p16, %r39, 1, 31, -1;
	mov.b32 	%f89, %r40;
	max.f32 	%f90, %f86, %f89;
	sub.f32 	%f91, %f45, %f88;
	fma.rn.f32 	%f92, %f91, 0f3BBB989D, 0f3F000000;
	cvt.sat.f32.f32 	%f93, %f92;
	fma.rm.f32 	%f94, %f93, %f59, %f58;
	add.f32 	%f95, %f94, 0fCB40007F;
	neg.f32 	%f96, %f95;
	fma.rn.f32 	%f97, %f91, 0f3FB8AA3B, %f96;
	fma.rn.f32 	%f98, %f91, 0f32A57060, %f97;
	mov.b32 	%r41, %f94;
	shl.b32 	%r42, %r41, 23;
	mov.b32 	%f99, %r42;
	ex2.approx.ftz.f32 	%f100, %f98;
	mul.f32 	%f101, %f100, %f99;
	add.f32 	%f102, %f101, 0f00000000;
	sub.f32 	%f103, %f46, %f90;
	fma.rn.f32 	%f104, %f103, 0f3BBB989D, 0f3F000000;
	cvt.sat.f32.f32 	%f105, %f104;
	fma.rm.f32 	%f106, %f105, %f59, %f58;
	add.f32 	%f107, %f106, 0fCB40007F;
	neg.f32 	%f108, %f107;
	fma.rn.f32 	%f109, %f103, 0f3FB8AA3B, %f108;
	fma.rn.f32 	%f110, %f103, 0f32A57060, %f109;
	mov.b32 	%r43, %f106;
	shl.b32 	%r44, %r43, 23;
	mov.b32 	%f111, %r44;
	ex2.approx.ftz.f32 	%f112, %f110;
	mul.f32 	%f113, %f112, %f111;
	add.f32 	%f114, %f113, 0f00000000;
	mov.b32 	%r45, %f102;
	shfl.sync.bfly.b32	%r46|%p17, %r45, 1, 31, -1;
	mov.b32 	%f115, %r46;
	add.f32 	%f116, %f102, %f115;
	mov.b32 	%r47, %f114;
	shfl.sync.bfly.b32	%r48|%p18, %r47, 1, 31, -1;
	mov.b32 	%f117, %r48;
	add.f32 	%f118, %f114, %f117;
	div.rn.f32 	%f47, %f101, %f116;
	// begin inline asm
	{  cvt.rn.f16.f32 %rs11, %f47;}

	// end inline asm
	mad.lo.s64 	%rd58, %rd53, %rd4, %rd7;
	shl.b64 	%rd59, %rd58, 1;
	add.s64 	%rd60, %rd3, %rd59;
	st.global.u16 	[%rd60], %rs11;
	div.rn.f32 	%f48, %f113, %f118;
	// begin inline asm
	{  cvt.rn.f16.f32 %rs12, %f48;}

	// end inline asm
	add.s64 	%rd61, %rd60, %rd51;
	st.global.u16 	[%rd61], %rs12;
	add.s64 	%rd64, %rd53, %rd5;
	setp.lt.s64 	%p19, %rd64, %rd18;
	@%p19 bra 	$L__BB199_10;
$L__BB199_11:
	ret;

}
	// .globl	_ZN7oneflow4cuda7softmax15SoftmaxWarpImplI10SimpleLoadI6__halffE11SimpleStoreIS4_fEfLi1ELi1ELi2ELi2ELb1ELNS1_9AlgorithmE0EEEvT_T0_ll
.visible .entry _ZN7oneflow4cuda7softmax15SoftmaxWarpImplI10SimpleLoadI6__halffE11SimpleStoreIS4_fEfLi1ELi1ELi2ELi2ELb1ELNS1_9AlgorithmE0EEEvT_T0_ll(
	.param .align 8 .b8 _ZN7oneflow4cuda7softmax15SoftmaxWarpImplI10SimpleLoadI6__halffE11SimpleStoreIS4_fEfLi1ELi1ELi2ELi2ELb1ELNS1_9AlgorithmE0EEEvT_T0_ll_param_0[16],
	.param .align 8 .b8 _ZN7oneflow4cuda7softmax15SoftmaxWarpImplI10SimpleLoadI6__halffE11SimpleStoreIS4_fEfLi1ELi1ELi2ELi2ELb1ELNS1_9AlgorithmE0EEEvT_T0_ll_param_1[16],
	.param .u64 _ZN7oneflow4cuda7softmax15SoftmaxWarpImplI10SimpleLoadI6__halffE11SimpleStoreIS4_fEfLi1ELi1ELi2ELi2ELb1ELNS1_9AlgorithmE0EEEvT_T0_ll_param_2,
	.param .u64 _ZN7oneflow4cuda7softmax15SoftmaxWarpImplI10SimpleLoadI6__halffE11SimpleStoreIS4_fEfLi1ELi1ELi2ELi2ELb1ELNS1_9AlgorithmE0EEEvT_T0_ll_param_3
)
{
	.reg .pred 	%p<12>;
	.reg .b16 	%rs<5>;
	.reg .b32 	%r<22>;
	.reg .b32 	%f<55>;
	.reg .b64 	%rd<35>;

	ld.param.u64 	%rd2, [_ZN7oneflow4cuda7softmax15SoftmaxWarpImplI10SimpleLoadI6__halffE11SimpleStoreIS4_fEfLi1ELi1ELi2ELi2ELb1ELNS1_9AlgorithmE0EEEvT_T0_ll_param_0+8];
	ld.param.u64 	%rd4, [_ZN7oneflow4cuda7softmax15SoftmaxWarpImplI10SimpleLoadI6__halffE11SimpleStoreIS4_fEfLi1ELi1ELi2ELi2ELb1ELNS1_9AlgorithmE0EEEvT_T0_ll_param_1+8];
	ld.param.u64 	%rd12, [_ZN7oneflow4cuda7softmax15SoftmaxWarpImplI10SimpleLoadI6__halffE11SimpleStoreIS4_fEfLi1ELi1ELi2ELi2ELb1ELNS1_9AlgorithmE0EEEvT_T0_ll_param_1];
	ld.param.u64 	%rd13, [_ZN7oneflow4cuda7softmax15SoftmaxWarpImplI10SimpleLoadI6__halffE11SimpleStoreIS4_fEfLi1ELi1ELi2ELi2ELb1ELNS1_9AlgorithmE0EEEvT_T0_ll_param_0];
	ld.param.u64 	%rd10, [_ZN7oneflow4cuda7softmax15SoftmaxWarpImplI10SimpleLoadI6__halffE11SimpleStoreIS4_fEfLi1ELi1ELi2ELi2ELb1ELNS1_9AlgorithmE0EEEvT_T0_ll_param_2];
	ld.param.u64 	%rd11, [_ZN7oneflow4cuda7softmax15SoftmaxWarpImplI10SimpleLoadI6__halffE11SimpleStoreIS4_fEfLi1ELi1ELi2ELi2ELb1ELNS1_9AlgorithmE0EEEvT_T0_ll_param_3];
	cvta.to.global.u64 	%rd1, %rd13;
	cvta.to.global.u64 	%rd3, %rd12;
	setp.lt.s64 	%p1, %rd11, 3;
	@%p1 bra 	$L__BB200_2;
	mov.u64 	%rd14, $str;
	cvta.global.u64 	%rd15, %rd14;
	mov.u64 	%rd16, $str$1;
	cvta.global.u64 	%rd17, %rd16;
	mov.u64 	%rd18, __unnamed_200;
	cvta.global.u64 	%rd19, %rd18;
	{ // callseq 199, 0
	.param .b64 param0;
	st.param.b64 	[param0], %rd15;
	.param .b64 param1;
	st.param.b64 	[param1], %rd17;
	.param .b32 param2;
	st.param.b32 	[param2], 228;
	.param .b64 param3;
	st.param.b64 	[param3], %rd19;
	.param .b64 param4;
	st.param.b64 	[param4], 1;
	call.uni 
	__assertfail, 
	(
	param0, 
	param1, 
	param2, 
	param3, 
	param4
	);
	} // callseq 199
$L__BB200_2:
	mov.u32 	%r2, %ctaid.x;
	mov.u32 	%r3, %ntid.y;
	mov.u32 	%r4, %tid.y;
	mad.lo.s32 	%r5, %r2, %r3, %r4;
	mov.u32 	%r6, %nctaid.x;
	mul.lo.s32 	%r7, %r3, %r6;
	shl.b32 	%r1, %r7, 1;
	shl.b32 	%r8, %r5, 1;
	cvt.s64.s32 	%rd34, %r8;
	setp.le.s64 	%p2, %rd10, %rd34;
	@%p2 bra 	$L__BB200_13;
	mov.u32 	%r9, %tid.x;
	cvt.u64.u32 	%rd6, %r9;
	cvt.s64.s32 	%rd7, %r1;
$L__BB200_4:
	setp.le.s64 	%p3, %rd11, %rd6;
	mov.f32 	%f51, 0fFF800000;
	mov.f32 	%f52, %f51;
	@%p3 bra 	$L__BB200_6;
	mad.lo.s64 	%rd20, %rd34, %rd2, %rd6;
	shl.b64 	%rd21, %rd20, 1;
	add.s64 	%rd22, %rd1, %rd21;
	ld.global.u16 	%rs1, [%rd22];
	// begin inline asm
	{  cvt.f32.f16 %f52, %rs1;}

	// end inline asm
	max.f32 	%f51, %f52, 0fFF800000;
$L__BB200_6:
	setp.le.s64 	%p4, %rd11, %rd6;
	mov.f32 	%f53, 0fFF800000;
	mov.f32 	%f54, %f53;
	@%p4 bra 	$L__BB200_8;
	mad.lo.s64 	%rd23, %rd2, %rd34, %rd2;
	add.s64 	%rd24, %rd23, %rd6;
	shl.b64 	%rd25, %rd24, 1;
	add.s64 	%rd26, %rd1, %rd25;
	ld.global.u16 	%rs2, [%rd26];
	// begin inline asm
	{  cvt.f32.f16 %f54, %rs2;}

	// end inline asm
	max.f32 	%f53, %f54, 0fFF800000;
$L__BB200_8:
	setp.le.s64 	%p5, %rd11, %rd6;
	mov.b32 	%r10, %f51;
	shfl.sync.bfly.b32	%r11|%p6, %r10, 1, 31, -1;
	mov.b32 	%f17, %r11;
	max.f32 	%f18, %f51, %f17;
	mov.b32 	%r12, %f53;
	shfl.sync.bfly.b32	%r13|%p7, %r12, 1, 31, -1;
	mov.b32 	%f19, %r13;
	max.f32 	%f20, %f53, %f19;
	sub.f32 	%f21, %f52, %f18;
	fma.rn.f32 	%f22, %f21, 0f3BBB989D, 0f3F000000;
	cvt.sat.f32.f32 	%f23, %f22;
	mov.f32 	%f24, 0f4B400001;
	mov.f32 	%f25, 0f437C0000;
	fma.rm.f32 	%f26, %f23, %f25, %f24;
	add.f32 	%f27, %f26, 0fCB40007F;
	neg.f32 	%f28, %f27;
	fma.rn.f32 	%f29, %f21, 0f3FB8AA3B, %f28;
	fma.rn.f32 	%f30, %f21, 0f32A57060, %f29;
	mov.b32 	%r14, %f26;
	shl.b32 	%r15, %r14, 23;
	mov.b32 	%f31, %r15;
	ex2.approx.ftz.f32 	%f32, %f30;
	mul.f32 	%f33, %f32, %f31;
	add.f32 	%f34, %f33, 0f00000000;
	sub.f32 	%f35, %f54, %f20;
	fma.rn.f32 	%f36, %f35, 0f3BBB989D, 0f3F000000;
	cvt.sat.f32.f32 	%f37, %f36;
	fma.rm.f32 	%f38, %f37, %f25, %f24;
	add.f32 	%f39, %f38, 0fCB40007F;
	neg.f32 	%f40, %f39;
	fma.rn.f32 	%f41, %f35, 0f3FB8AA3B, %f40;
	fma.rn.f32 	%f42, %f35, 0f32A57060, %f41;
	mov.b32 	%r16, %f38;
	shl.b32 	%r17, %r16, 23;
	mov.b32 	%f43, %r17;
	ex2.approx.ftz.f32 	%f44, %f42;
	mul.f32 	%f9, %f44, %f43;
	add.f32 	%f45, %f9, 0f00000000;
	mov.b32 	%r18, %f34;
	shfl.sync.bfly.b32	%r19|%p8, %r18, 1, 31, -1;
	mov.b32 	%f46, %r19;
	add.f32 	%f47, %f34, %f46;
	mov.b32 	%r20, %f45;
	shfl.sync.bfly.b32	%r21|%p9, %r20, 1, 31, -1;
	mov.b32 	%f48, %r21;
	add.f32 	%f10, %f45, %f48;
	div.rn.f32 	%f11, %f33, %f47;
	@%p5 bra 	$L__BB200_10;
	// begin inline asm
	{  cvt.rn.f16.f32 %rs3, %f11;}

	// end inline asm
	mad.lo.s64 	%rd27, %rd34, %rd4, %rd6;
	shl.b64 	%rd28, %rd27, 1;
	add.s64 	%rd29, %rd3, %rd28;
	st.global.u16 	[%rd29], %rs3;
$L__BB200_10:
	setp.le.s64 	%p10, %rd11, %rd6;
	div.rn.f32 	%f12, %f9, %f10;
	@%p10 bra 	$L__BB200_12;
	// begin inline asm
	{  cvt.rn.f16.f32 %rs4, %f12;}

	// end inline asm
	mad.lo.s64 	%rd30, %rd4, %rd34, %rd4;
	add.s64 	%rd31, %rd30, %rd6;
	shl.b64 	%rd32, %rd31, 1;
	add.s64 	%rd33, %rd3, %rd32;
	st.global.u16 	[%rd33], %rs4;
$L__BB200_12:
	add.s64 	%rd34, %rd34, %rd7;
	setp.lt.s64 	%p11, %rd34, %rd10;
	@%p11 bra 	$L__BB200_4;
$L__BB200_13:
	ret;

}
	// .globl	_ZN7oneflow4cuda7softmax15SoftmaxWarpImplI10SimpleLoadI6__halffE11SimpleStoreIS4_fEfLi1ELi1ELi2ELi1ELb0ELNS1_9AlgorithmE0EEEvT_T0_ll
.visible .entry _ZN7oneflow4cuda7softmax15SoftmaxWarpImplI10SimpleLoadI6__halffE11SimpleStoreIS4_fEfLi1ELi1ELi2ELi1ELb0ELNS1_9AlgorithmE0EEEvT_T0_ll(
	.param .align 8 .b8 _ZN7oneflow4cuda7softmax15SoftmaxWarpImplI10SimpleLoadI6__halffE11SimpleStoreIS4_fEfLi1ELi1ELi2ELi1ELb0ELNS1_9AlgorithmE0EEEvT_T0_ll_param_0[16],
	.param .align 8 .b8 _ZN7oneflow4cuda7softmax15SoftmaxWarpImplI10SimpleLoadI6__halffE11SimpleStoreIS4_fEfLi1ELi1ELi2ELi1ELb0ELNS1_9AlgorithmE0EEEvT_T0_ll_param_1[16],
	.param .u64 _ZN7oneflow4cuda7softmax15SoftmaxWarpImplI10SimpleLoadI6__halffE11SimpleStoreIS4_fEfLi1ELi1ELi2ELi1ELb0ELNS1_9AlgorithmE0EEEvT_T0_ll_param_2,
	.param .u64 _ZN7oneflow4cuda7softmax15SoftmaxWarpImplI10SimpleLoadI6__halffE11SimpleStoreIS4_fEfLi1ELi1ELi2ELi1ELb0ELNS1_9AlgorithmE0EEEvT_T0_ll_param_3
)
{
	.reg .pred 	%p<6>;
	.reg .b16 	%rs<3>;
	.reg .b32 	%r<14>;
	.reg .b32 	%f<22>;
	.reg .b64 	%rd<27>;

	ld.param.u64 	%rd1, [_ZN7oneflow4cuda7softmax15SoftmaxWarpImplI10SimpleLoadI6__halffE11SimpleStoreIS4_fEfLi1ELi1ELi2ELi1ELb0ELNS1_9AlgorithmE0EEEvT_T0_ll_param_0];
	ld.param.u64 	%rd2, [_ZN7oneflow4cuda7softmax15SoftmaxWarpImplI10SimpleLoadI6__halffE11SimpleStoreIS4_fEfLi1ELi1ELi2ELi1ELb0ELNS1_9AlgorithmE0EEEvT_T0_ll_param_0+8];
	ld.param.u64 	%rd3, [_ZN7oneflow4cuda7softmax15SoftmaxWarpImplI10SimpleLoadI6__halffE11SimpleStoreIS4_fEfLi1ELi1ELi2ELi1ELb0ELNS1_9AlgorithmE0EEEvT_T0_ll_param_1];
	ld.param.u64 	%rd4, [_ZN7oneflow4cuda7softmax15SoftmaxWarpImplI10SimpleLoadI6__halffE11SimpleStoreIS4_fEfLi1ELi1ELi2ELi1ELb0ELNS1_9AlgorithmE0EEEvT_T0_ll_param_1+8];
	ld.param.u64 	%rd12, [_ZN7oneflow4cuda7softmax15SoftmaxWarpImplI10SimpleLoadI6__halffE11SimpleStoreIS4_fEfLi1ELi1ELi2ELi1ELb0ELNS1_9AlgorithmE0EEEvT_T0_ll_param_2];
	ld.param.u64 	%rd13, [_ZN7oneflow4cuda7softmax15SoftmaxWarpImplI10SimpleLoadI6__halffE11SimpleStoreIS4_fEfLi1ELi1ELi2ELi1ELb0ELNS1_9AlgorithmE0EEEvT_T0_ll_param_3];
	setp.lt.s64 	%p1, %rd13, 3;
	@%p1 bra 	$L__BB201_2;
	mov.u64 	%rd14, $str;
	cvta.global.u64 	%rd15, %rd14;
	mov.u64 	%rd16, $str$1;
	cvta.global.u64 	%rd17, %rd16;
	mov.u64 	%rd18, __unnamed_201;
	cvta.global.u64 	%rd19, %rd18;
	{ // callseq 200, 0
	.param .b64 param0;
	st.param.b64 	[param0], %rd15;
	.param .b64 param1;
	st.param.b64 	[param1], %rd17;
	.param .b32 param2;
	st.param.b32 	[param2], 228;
	.param .b64 param3;
	st.param.b64 	[param3], %rd19;
	.param .b64 param4;
	st.param.b64 	[param4], 1;
	call.uni 
	__assertfail, 
	(
	param0, 
	param1, 
	param2, 
	param3, 
	param4
	);
	} // callseq 200
$L__BB201_2:
	mov.u32 	%r2, %ctaid.x;
	mov.u32 	%r3, %ntid.y;
	mov.u32 	%r4, %tid.y;
	mad.lo.s32 	%r5, %r2, %r3, %r4;
	mov.u32 	%r6, %nctaid.x;
	mul.lo.s32 	%r1, %r6, %r3;
	cvt.s64.s32 	%rd26, %r5;
	setp.le.s64 	%p2, %rd12, %rd26;
	@%p2 bra 	$L__BB201_5;
	mov.u32 	%r7, %tid.x;
	cvt.u64.u32 	%rd6, %r7;
	cvta.to.global.u64 	%rd7, %rd3;
	cvta.to.global.u64 	%rd8, %rd1;
	cvt.s64.s32 	%rd9, %r1;
$L__BB201_4:
	mad.lo.s64 	%rd20, %rd26, %rd2, %rd6;
	shl.b64 	%rd21, %rd20, 1;
	add.s64 	%rd22, %rd8, %rd21;
	ld.global.u16 	%rs1, [%rd22];
	// begin inline asm
	{  cvt.f32.f16 %f1, %rs1;}

	// end inline asm
	max.f32 	%f3, %f1, 0fFF800000;
	mov.b32 	%r8, %f3;
	shfl.sync.bfly.b32	%r9|%p3, %r8, 1, 31, -1;
	mov.b32 	%f4, %r9;
	max.f32 	%f5, %f3, %f4;
	sub.f32 	%f6, %f1, %f5;
	fma.rn.f32 	%f7, %f6, 0f3BBB989D, 0f3F000000;
	cvt.sat.f32.f32 	%f8, %f7;
	mov.f32 	%f9, 0f4B400001;
	mov.f32 	%f10, 0f437C0000;
	fma.rm.f32 	%f11, %f8, %f10, %f9;
	add.f32 	%f12, %f11, 0fCB40007F;
	neg.f32 	%f13, %f12;
	fma.rn.f32 	%f14, %f6, 0f3FB8AA3B, %f13;
	fma.rn.f32 	%f15, %f6, 0f32A57060, %f14;
	mov.b32 	%r10, %f11;
	shl.b32 	%r11, %r10, 23;
	mov.b32 	%f16, %r11;
	ex2.approx.ftz.f32 	%f17, %f15;
	mul.f32 	%f18, %f17, %f16;
	add.f32 	%f19, %f18, 0f00000000;
	mov.b32 	%r12, %f19;
	shfl.sync.bfly.b32	%r13|%p4, %r12, 1, 31, -1;
	mov.b32 	%f20, %r13;
	add.f32 	%f21, %f19, %f20;
	div.rn.f32 	%f2, %f18, %f21;
	// begin inline asm
	{  cvt.rn.f16.f32 %rs2, %f2;}

	// end inline asm
	mad.lo.s64 	%rd23, %rd26, %rd4, %rd6;
	shl.b64 	%rd24, %rd23, 1;
	add.s64 	%rd25, %rd7, %rd24;
	st.global.u16 	[%rd25], %rs2;
	add.s64 	%rd26, %rd26, %rd9;
	setp.lt.s64 	%p5, %rd26, %rd12;
	@%p5 bra 	$L__BB201_4;
$L__BB201_5:
	ret;

}
	// .globl	_ZN7oneflow4cuda7softmax15SoftmaxWarpImplI10SimpleLoadI6__halffE11SimpleStoreIS4_fEfLi1ELi1ELi2ELi1ELb1ELNS1_9AlgorithmE0EEEvT_T0_ll
.visible .entry _ZN7oneflow4cuda7softmax15SoftmaxWarpImplI10SimpleLoadI6__halffE11SimpleStoreIS4_fEfLi1ELi1ELi2ELi1ELb1ELNS1_9AlgorithmE0EEEvT_T0_ll(
	.param .align 8 .b8 _ZN7oneflow4cuda7softmax15SoftmaxWarpImplI10SimpleLoadI6__halffE11SimpleStoreIS4_fEfLi1ELi1ELi2ELi1ELb1ELNS1_9AlgorithmE0EEEvT_T0_ll_param_0[16],
	.param .align 8 .b8 _ZN7oneflow4cuda7softmax15SoftmaxWarpImplI10SimpleLoadI6__halffE11SimpleStoreIS4_fEfLi1ELi1ELi2ELi1ELb1ELNS1_9AlgorithmE0EEEvT_T0_ll_param_1[16],
	.param .u64 _ZN7oneflow4cuda7softmax15SoftmaxWarpImplI10SimpleLoadI6__halffE11SimpleStoreIS4_fEfLi1ELi1ELi2ELi1ELb1ELNS1_9AlgorithmE0EEEvT_T0_ll_param_2,
	.param .u64 _ZN7oneflow4cuda7softmax15SoftmaxWarpImplI10SimpleLoadI6__halffE11SimpleStoreIS4_fEfLi1ELi1ELi2ELi1ELb1ELNS1_9AlgorithmE0EEEvT_T0_ll_param_3
)
{
	.reg .pred 	%p<8>;
	.reg .b16 	%rs<3>;
	.reg .b32 	%r<14>;
	.reg .b32 	%f<29>;
	.reg .b64 	%rd<27>;

	ld.param.u64 	%rd1, [_ZN7oneflow4cuda7softmax15SoftmaxWarpImplI10SimpleLoadI6__halffE11SimpleStoreIS4_fEfLi1ELi1ELi2ELi1ELb1ELNS1_9AlgorithmE0EEEvT_T0_ll_param_0];
	ld.param.u64 	%rd2, [_ZN7oneflow4cuda7softmax15SoftmaxWarpImplI10SimpleLoadI6__halffE11SimpleStoreIS4_fEfLi1ELi1ELi2ELi1ELb1ELNS1_9AlgorithmE0EEEvT_T0_ll_param_0+8];
	ld.param.u64 	%rd3, [_ZN7oneflow4cuda7softmax15SoftmaxWarpImplI10SimpleLoadI6__halffE11SimpleStoreIS4_fEfLi1ELi1ELi2ELi1ELb1ELNS1_9AlgorithmE0EEEvT_T0_ll_param_1];
	ld.param.u64 	%rd4, [_ZN7oneflow4cuda7softmax15SoftmaxWarpImplI10SimpleLoadI6__halffE11SimpleStoreIS4_fEfLi1ELi1ELi2ELi1ELb1ELNS1_9AlgorithmE0EEEvT_T0_ll_param_1+8];
	ld.param.u64 	%rd12, [_ZN7oneflow4cuda7softmax15SoftmaxWarpImplI10SimpleLoadI6__halffE11SimpleStoreIS4_fEfLi1ELi1ELi2ELi1ELb1ELNS1_9AlgorithmE0EEEvT_T0_ll_param_2];
	ld.param.u64 	%rd13, [_ZN7oneflow4cuda7softmax15SoftmaxWarpImplI10SimpleLoadI6__halffE11SimpleStoreIS4_fEfLi1ELi1ELi2ELi1ELb1ELNS1_9AlgorithmE0EEEvT_T0_ll_param_3];
	setp.lt.s64 	%p1, %rd13, 3;
	@%p1 bra 	$L__BB202_2;
	mov.u64 	%rd14, $str;
	cvta.global.u64 	%rd15, %rd14;
	mov.u64 	%rd16, $str$1;
	cvta.global.u64 	%rd17, %rd16;
	mov.u64 	%rd18, __unnamed_202;
	cvta.global.u64 	%rd19, %rd18;
	{ // callseq 201, 0
	.param .b64 param0;
	st.param.b64 	[param0], %rd15;
	.param .b64 param1;
	st.param.b64 	[param1], %rd17;
	.param .b32 param2;
	st.param.b32 	[param2], 228;
	.param .b64 param3;
	st.param.b64 	[param3], %rd19;
	.param .b64 param4;
	st.param.b64 	[param4], 1;
	call.uni 
	__assertfail, 
	(
	param0, 
	param1, 
	param2, 
	param3, 
	param4
	);
	} // callseq 201
$L__BB202_2:
	mov.u32 	%r2, %ctaid.x;
	mov.u32 	%r3, %ntid.y;
	mov.u32 	%r4, %tid.y;
	mad.lo.s32 	%r5, %r2, %r3, %r4;
	mov.u32 	%r6, %nctaid.x;
	mul.lo.s32 	%r1, %r6, %r3;
	cvt.s64.s32 	%rd26, %r5;
	setp.le.s64 	%p2, %rd12, %rd26;
	@%p2 bra 	$L__BB202_9;
	mov.u32 	%r7, %tid.x;
	cvt.u64.u32 	%rd6, %r7;
	cvta.to.global.u64 	%rd7, %rd3;
	cvta.to.global.u64 	%rd8, %rd1;
	cvt.s64.s32 	%rd9, %r1;
$L__BB202_4:
	setp.le.s64 	%p3, %rd13, %rd6;
	mov.f32 	%f27, 0fFF800000;
	mov.f32 	%f28, %f27;
	@%p3 bra 	$L__BB202_6;
	mad.lo.s64 	%rd20, %rd26, %rd2, %rd6;
	shl.b64 	%rd21, %rd20, 1;
	add.s64 	%rd22, %rd8, %rd21;
	ld.global.u16 	%rs1, [%rd22];
	// begin inline asm
	{  cvt.f32.f16 %f27, %rs1;}

	// end inline asm
	max.f32 	%f28, %f27, 0fFF800000;
$L__BB202_6:
	setp.le.s64 	%p4, %rd13, %rd6;
	mov.b32 	%r8, %f28;
	shfl.sync.bfly.b32	%r9|%p5, %r8, 1, 31, -1;
	mov.b32 	%f8, %r9;
	max.f32 	%f9, %f28, %f8;
	sub.f32 	%f10, %f27, %f9;
	fma.rn.f32 	%f11, %f10, 0f3BBB989D, 0f3F000000;
	cvt.sat.f32.f32 	%f12, %f11;
	mov.f32 	%f13, 0f4B400001;
	mov.f32 	%f14, 0f437C0000;
	fma.rm.f32 	%f15, %f12, %f14, %f13;
	add.f32 	%f16, %f15, 0fCB40007F;
	neg.f32 	%f17, %f16;
	fma.rn.f32 	%f18, %f10, 0f3FB8AA3B, %f17;
	fma.rn.f32 	%f19, %f10, 0f32A57060, %f18;
	mov.b32 	%r10, %f15;
	shl.b32 	%r11, %r10, 23;
	mov.b32 	%f20, %r11;
	ex2.approx.ftz.f32 	%f21, %f19;
	mul.f32 	%f22, %f21, %f20;
	add.f32 	%f23, %f22, 0f00000000;
	mov.b32 	%r12, %f23;
	shfl.sync.bfly.b32	%r13|%p6, %r12, 1, 31, -1;
	mov.b32 	%f24, %r13;
	add.f32 	%f25, %f23, %f24;
	div.rn.f32 	%f5, %f22, %f25;
	@%p4 bra 	$L__BB202_8;
	// begin inline asm
	{  cvt.rn.f16.f32 %rs2, %f5;}

	// end inline asm
	mad.lo.s64 	%rd23, %rd26, %rd4, %rd6;
	shl.b64 	%rd24, %rd23, 1;
	add.s64 	%rd25, %rd7, %rd24;
	st.global.u16 	[%rd25], %rs2;
$L__BB202_8:
	add.s64 	%rd26, %rd26, %rd9;
	setp.lt.s64 	%p7, %rd26, %rd12;
	@%p7 bra 	$L__BB202_4;
$L__BB202_9:
	ret;

}
	// .globl	_ZN7oneflow4cuda7softmax15SoftmaxWarpImplI10SimpleLoadI6__halffE11SimpleStoreIS4_fEfLi1ELi1ELi4ELi2ELb0ELNS1_9AlgorithmE0EEEvT_T0_ll
.visible .entry _ZN7oneflow4cuda7softmax15SoftmaxWarpImplI10SimpleLoadI6__halffE11SimpleStoreIS4_fEfLi1ELi1ELi4ELi2ELb0ELNS1_9AlgorithmE0EEEvT_T0_ll(
	.param .align 8 .b8 _ZN7oneflow4cuda7softmax15SoftmaxWarpImplI10SimpleLoadI6__halffE11SimpleStoreIS4_fEfLi1ELi1ELi4ELi2ELb0ELNS1_9AlgorithmE0EEEvT_T0_ll_param_0[16],
	.param .align 8 .b8 _ZN7oneflow4cuda7softmax15SoftmaxWarpImplI10SimpleLoadI6__halffE11SimpleStoreIS4_fEfLi1ELi1ELi4ELi2ELb0ELNS1_9AlgorithmE0EEEvT_T0_ll_param_1[16],
	.param .u64 _ZN7oneflow4cuda7softmax15SoftmaxWarpImplI10SimpleLoadI6__halffE11SimpleStoreIS4_fEfLi1ELi1ELi4ELi2ELb0ELNS1_9AlgorithmE0EEEvT_T0_ll_param_2,
	.param .u64 _ZN7oneflow4cuda7softmax15SoftmaxWarpImplI10SimpleLoadI6__halffE11SimpleStoreIS4_fEfLi1ELi1ELi4ELi2ELb0ELNS1_9AlgorithmE0EEEvT_T0_ll_param_3
)
{
	.reg .pred 	%p<12>;
	.reg .b16 	%rs<5>;
	.reg .b32 	%r<30>;
	.reg .b32 	%f<49>;
	.reg .b64 	%rd<31>;

	ld.param.u64 	%rd1, [_ZN7oneflow4cuda7softmax15SoftmaxWarpImplI10SimpleLoadI6__halffE11SimpleStoreIS4_fEfLi1ELi1ELi4ELi2ELb0ELNS1_9AlgorithmE0EEEvT_T0_ll_param_0];
	ld.param.u64 	%rd2, [_ZN7oneflow4cuda7softmax15SoftmaxWarpImplI10SimpleLoadI6__halffE11SimpleStoreIS4_fEfLi1ELi1ELi4ELi2ELb0ELNS1_9AlgorithmE0EEEvT_T0_ll_param_0+8];
	ld.param.u64 	%rd3, [_ZN7oneflow4cuda7softmax15SoftmaxWarpImplI10SimpleLoadI6__halffE11SimpleStoreIS4_fEfLi1ELi1ELi4ELi2ELb0ELNS1_9AlgorithmE0EEEvT_T0_ll_param_1];
	ld.param.u64 	%rd4, [_ZN7oneflow4cuda7softmax15SoftmaxWarpImplI10SimpleLoadI6__halffE11SimpleStoreIS4_fEfLi1ELi1ELi4ELi2ELb0ELNS1_9AlgorithmE0EEEvT_T0_ll_param_1+8];
	ld.param.u64 	%rd12, [_ZN7oneflow4cuda7softmax15SoftmaxWarpImplI10SimpleLoadI6__halffE11SimpleStoreIS4_fEfLi1ELi1ELi4ELi2ELb0ELNS1_9AlgorithmE0EEEvT_T0_ll_param_2];
	ld.param.u64 	%rd13, [_ZN7oneflow4cuda7softmax15SoftmaxWarpImplI10SimpleLoadI6__halffE11SimpleStoreIS4_fEfLi1ELi1ELi4ELi2ELb0ELNS1_9AlgorithmE0EEEvT_T0_ll_param_3];
	setp.lt.s64 	%p1, %rd13, 5;
	@%p1 bra 	$L__BB203_2;
	mov.u64 	%rd14, $str;
	cvta.global.u64 	%rd15, %rd14;
	mov.u64 	%rd16, $str$1;
	cvta.global.u64 	%rd17, %rd16;
	mov.u64 	%rd18, __unnamed_203;
	cvta.global.u64 	%rd19, %rd18;
	{ // callseq 202, 0
	.param .b64 param0;
	st.param.b64 	[param0], %rd15;
	.param .b64 param1;
	st.param.b64 	[param1], %rd17;
	.param .b32 param2;
	st.param.b32 	[param2], 228;
	.param .b64 param3;
	st.param.b64 	[param3], %rd19;
	.param .b64 param4;
	st.param.b64 	[param4], 1;
	call.uni 
	__assertfail, 
	(
	param0, 
	param1, 
	param2, 
	param3, 
	param4
	);
	} // callseq 202
$L__BB203_2:
	mov.u32 	%r2, %ctaid.x;
	mov.u32 	%r3, %ntid.y;
	mov.u32 	%r4, %tid.y;
	mad.lo.s32 	%r5, %r2, %r3, %r4;
	mov.u32 	%r6, %nctaid.x;
	mul.lo.s32 	%r7, %r3, %r6;
	shl.b32 	%r1, %r7, 1;
	shl.b32 	%r8, %r5, 1;
	cvt.s64.s32 	%rd30, %r8;
	setp.le.s64 	%p2, %rd12, %rd30;
	@%p2 bra 	$L__BB203_5;
	mov.u32 	%r9, %tid.x;
	cvt.u64.u32 	%rd6, %r9;
	cvta.to.global.u64 	%rd7, %rd3;
	cvta.to.global.u64 	%rd8, %rd1;
	cvt.s64.s32 	%rd9, %r1;
$L__BB203_4:
	mad.lo.s64 	%rd20, %rd30, %rd2, %rd6;
	shl.b64 	%rd21, %rd20, 1;
	add.s64 	%rd22, %rd8, %rd21;
	ld.global.u16 	%rs1, [%rd22];
	// begin inline asm
	{  cvt.f32.f16 %f1, %rs1;}

	// end inline asm
	max.f32 	%f5, %f1, 0fFF800000;
	shl.b64 	%rd23, %rd2, 1;
	add.s64 	%rd24, %rd22, %rd23;
	ld.global.u16 	%rs2, [%rd24];
	// begin inline asm
	{  cvt.f32.f16 %f2, %rs2;}

	// end inline asm
	max.f32 	%f6, %f2, 0fFF800000;
	mov.b32 	%r10, %f5;
	shfl.sync.bfly.b32	%r11|%p3, %r10, 2, 31, -1;
	mov.b32 	%f7, %r11;
	max.f32 	%f8, %f5, %f7;
	mov.b32 	%r12, %f8;
	shfl.sync.bfly.b32	%r13|%p4, %r12, 1, 31, -1;
	mov.b32 	%f9, %r13;
	max.f32 	%f10, %f8, %f9;
	mov.b32 	%r14, %f6;
	shfl.sync.bfly.b32	%r15|%p5, %r14, 2, 31, -1;
	mov.b32 	%f11, %r15;
	max.f32 	%f12, %f6, %f11;
	mov.b32 	%r16, %f12;
	shfl.sync.bfly.b32	%r17|%p6, %r16, 1, 31, -1;
	mov.b32 	%f13, %r17;
	max.f32 	%f14, %f12, %f13;
	sub.f32 	%f15, %f1, %f10;
	fma.rn.f32 	%f16, %f15, 0f3BBB989D, 0f3F000000;
	cvt.sat.f32.f32 	%f17, %f16;
	mov.f32 	%f18, 0f4B400001;
	mov.f32 	%f19, 0f437C0000;
	fma.rm.f32 	%f20, %f17, %f19, %f18;
	add.f32 	%f21, %f20, 0fCB40007F;
	neg.f32 	%f22, %f21;
	fma.rn.f32 	%f23, %f15, 0f3FB8AA3B, %f22;
	fma.rn.f32 	%f24, %f15, 0f32A57060, %f23;
	mov.b32 	%r18, %f20;
	shl.b32 	%r19, %r18, 23;
	mov.b32 	%f25, %r19;
	ex2.approx.ftz.f32 	%f26, %f24;
	mul.f32 	%f27, %f26, %f25;
	add.f32 	%f28, %f27, 0f00000000;
	sub.f32 	%f29, %f2, %f14;
	fma.rn.f32 	%f30, %f29, 0f3BBB989D, 0f3F000000;
	cvt.sat.f32.f32 	%f31, %f30;
	fma.rm.f32 	%f32, %f31, %f19, %f18;
	add.f32 	%f33, %f32, 0fCB40007F;
	neg.f32 	%f34, %f33;
	fma.rn.f32 	%f35, %f29, 0f3FB8AA3B, %f34;
	fma.rn.f32 	%f36, %f29, 0f32A57060, %f35;
	mov.b32 	%r20, %f32;
	shl.b32 	%r21, %r20, 23;
	mov.b32 	%f37, %r21;
	ex2.approx.ftz.f32 	%f38, %f36;
	mul.f32 	%f39, %f38, %f37;
	add.f32 	%f40, %f39, 0f00000000;
	mov.b32 	%r22, %f28;
	shfl.sync.bfly.b32	%r23|%p7, %r22, 2, 31, -1;
	mov.b32 	%f41, %r23;
	add.f32 	%f42, %f28, %f41;
	mov.b32 	%r24, %f42;
	shfl.sync.bfly.b32	%r25|%p8, %r24, 1, 31, -1;
	mov.b32 	%f43, %r25;
	add.f32 	%f44, %f42, %f43;
	mov.b32 	%r26, %f40;
	shfl.sync.bfly.b32	%r27|%p9, %r26, 2, 31, -1;
	mov.b32 	%f45, %r27;
	add.f32 	%f46, %f40, %f45;
	mov.b32 	%r28, %f46;
	shfl.sync.bfly.b32	%r29|%p10, %r28, 1, 31, -1;
	mov.b32 	%f47, %r29;
	add.f32 	%f48, %f46, %f47;
	div.rn.f32 	%f3, %f27, %f44;
	// begin inline asm
	{  cvt.rn.f16.f32 %rs3, %f3;}

	// end inline asm
	mad.lo.s64 	%rd25, %rd30, %rd4, %rd6;
	shl.b64 	%rd26, %rd25, 1;
	add.s64 	%rd27, %rd7, %rd26;
	st.global.u16 	[%rd27], %rs3;
	div.rn.f32 	%f4, %f39, %f48;
	// begin inline asm
	{  cvt.rn.f16.f32 %rs4, %f4;}

	// end inline asm
	shl.b64 	%rd28, %rd4, 1;
	add.s64 	%rd29, %rd27, %rd28;
	st.global.u16 	[%rd29], %rs4;
	add.s64 	%rd30, %rd30, %rd9;
	setp.lt.s64 	%p11, %rd30, %rd12;
	@%p11 bra 	$L__BB203_4;
$L__BB203_5:
	ret;

}
	// .globl	_ZN7oneflow4cuda7softmax15SoftmaxWarpImplI10SimpleLoadI6__halffE11SimpleStoreIS4_fEfLi1ELi1ELi4ELi2ELb1ELNS1_9AlgorithmE0EEEvT_T0_ll
.visible .entry _ZN7oneflow4cuda7softmax15SoftmaxWarpImplI10SimpleLoadI6__halffE11SimpleStoreIS4_fEfLi1ELi1ELi4ELi2ELb1ELNS1_9AlgorithmE0EEEvT_T0_ll(
	.param .align 8 .b8 _ZN7oneflow4cuda7softmax15SoftmaxWarpImplI10SimpleLoadI6__halffE11SimpleStoreIS4_fEfLi1ELi1ELi4ELi2ELb1ELNS1_9AlgorithmE0EEEvT_T0_ll_param_0[16],
	.param .align 8 .b8 _ZN7oneflow4cuda7softmax15SoftmaxWarpImplI10SimpleLoadI6__halffE11SimpleStoreIS4_fEfLi1ELi1ELi4ELi2ELb1ELNS1_9AlgorithmE0EEEvT_T0_ll_param_1[16],
	.param .u64 _ZN7oneflow4cuda7softmax15SoftmaxWarpImplI10SimpleLoadI6__halffE11SimpleStoreIS4_fEfLi1ELi1ELi4ELi2ELb1ELNS1_9AlgorithmE0EEEvT_T0_ll_param_2,
	.param .u64 _ZN7oneflow4cuda7softmax15SoftmaxWarpImplI10SimpleLoadI6__halffE11SimpleStoreIS4_fEfLi1ELi1ELi4ELi2ELb1ELNS1_9AlgorithmE0EEEvT_T0_ll_param_3
)
{
	.reg .pred 	%p<16>;
	.reg .b16 	%rs<5>;
	.reg .b32 	%r<30>;
	.reg .b32 	%f<63>;
	.reg .b64 	%rd<35>;

	ld.param.u64 	%rd2, [_ZN7oneflow4cuda7softmax15SoftmaxWarpImplI10SimpleLoadI6__halffE11SimpleStoreIS4_fEfLi1ELi1ELi4ELi2ELb1ELNS1_9AlgorithmE0EEEvT_T0_ll_param_0+8];
	ld.param.u64 	%rd4, [_ZN7oneflow4cuda7softmax15SoftmaxWarpImplI10SimpleLoadI6__halffE11SimpleStoreIS4_fEfLi1ELi1ELi4ELi2ELb1ELNS1_9AlgorithmE0EEEvT_T0_ll_param_1+8];
	ld.param.u64 	%rd12, [_ZN7oneflow4cuda7softmax15SoftmaxWarpImplI10SimpleLoadI6__halffE11SimpleStoreIS4_fEfLi1ELi1ELi4ELi2ELb1ELNS1_9AlgorithmE0EEEvT_T0_ll_param_1];
	ld.param.u64 	%rd13, [_ZN7oneflow4cuda7softmax15SoftmaxWarpImplI10SimpleLoadI6__halffE11SimpleStoreIS4_fEfLi1ELi1ELi4ELi2ELb1ELNS1_9AlgorithmE0EEEvT_T0_ll_param_0];
	ld.param.u64 	%rd10, [_ZN7oneflow4cuda7softmax15SoftmaxWarpImplI10SimpleLoadI6__halffE11SimpleStoreIS4_fEfLi1ELi1ELi4ELi2ELb1ELNS1_9AlgorithmE0EEEvT_T0_ll_param_2];
	ld.param.u64 	%rd11, [_ZN7oneflow4cuda7softmax15SoftmaxWarpImplI10SimpleLoadI6__halffE11SimpleStoreIS4_fEfLi1ELi1ELi4ELi2ELb1ELNS1_9AlgorithmE0EEEvT_T0_ll_param_3];
	cvta.to.global.u64 	%rd1, %rd13;
	cvta.to.global.u64 	%rd3, %rd12;
	setp.lt.s64 	%p1, %rd11, 5;
	@%p1 bra 	$L__BB204_2;
	mov.u64 	%rd14, $str;
	cvta.global.u64 	%rd15, %rd14;
	mov.u64 	%rd16, $str$1;
	cvta.global.u64 	%rd17, %rd16;
	mov.u64 	%rd18, __unnamed_204;
	cvta.global.u64 	%rd19, %rd18;
	{ // callseq 203, 0
	.param .b64 param0;
	st.param.b64 	[param0], %rd15;
	.param .b64 param1;
	st.param.b64 	[param1], %rd17;
	.param .b32 param2;
	st.param.b32 	[param2], 228;
	.param .b64 param3;
	st.param.b64 	[param3], %rd19;
	.param .b64 param4;
	st.param.b64 	[param4], 1;
	call.uni 
	__assertfail, 
	(
	param0, 
	param1, 
	param2, 
	param3, 
	param4
	);
	} // callseq 203
$L__BB204_2:
	mov.u32 	%r2, %ctaid.x;
	mov.u32 	%r3, %ntid.y;
	mov.u32 	%r4, %tid.y;
	mad.lo.s32 	%r5, %r2, %r3, %r4;
	mov.u32 	%r6, %nctaid.x;
	mul.lo.s32 	%r7, %r3, %r6;
	shl.b32 	%r1, %r7, 1;
	shl.b32 	%r8, %r5, 1;
	cvt.s64.s32 	%rd34, %r8;
	setp.le.s64 	%p2, %rd10, %rd34;
	@%p2 bra 	$L__BB204_13;
	mov.u32 	%r9, %tid.x;
	cvt.u64.u32 	%rd6, %r9;
	cvt.s64.s32 	%rd7, %r1;
$L__BB204_4:
	setp.le.s64 	%p3, %rd11, %rd6;
	mov.f32 	%f59, 0fFF800000;
	mov.f32 	%f60, %f59;
	@%p3 bra 	$L__BB204_6;
	mad.lo.s64 	%rd20, %rd34, %rd2, %rd6;
	shl.b64 	%rd21, %rd20, 1;
	add.s64 	%rd22, %rd1, %rd21;
	ld.global.u16 	%rs1, [%rd22];
	// begin inline asm
	{  cvt.f32.f16 %f60, %rs1;}

	// end inline asm
	max.f32 	%f59, %f60, 0fFF800000;
$L__BB204_6:
	setp.le.s64 	%p4, %rd11, %rd6;
	mov.f32 	%f61, 0fFF800000;
	mov.f32 	%f62, %f61;
	@%p4 bra 	$L__BB204_8;
	mad.lo.s64 	%rd23, %rd2, %rd34, %rd2;
	add.s64 	%rd24, %rd23, %rd6;
	shl.b64 	%rd25, %rd24, 1;
	add.s64 	%rd26, %rd1, %rd25;
	ld.global.u16 	%rs2, [%rd26];
	// begin inline asm
	{  cvt.f32.f16 %f62, %rs2;}

	// end inline asm
	max.f32 	%f61, %f62, 0fFF800000;
$L__BB204_8:
	setp.le.s64 	%p5, %rd11, %rd6;
	mov.b32 	%r10, %f59;
	shfl.sync.bfly.b32	%r11|%p6, %r10, 2, 31, -1;
	mov.b32 	%f17, %r11;
	max.f32 	%f18, %f59, %f17;
	mov.b32 	%r12, %f18;
	shfl.sync.bfly.b32	%r13|%p7, %r12, 1, 31, -1;
	mov.b32 	%f19, %r13;
	max.f32 	%f20, %f18, %f19;
	mov.b32 	%r14, %f61;
	shfl.sync.bfly.b32	%r15|%p8, %r14, 2, 31, -1;
	mov.b32 	%f21, %r15;
	max.f32 	%f22, %f61, %f21;
	mov.b32 	%r16, %f22;
	shfl.sync.bfly.b32	%r17|%p9, %r16, 1, 31, -1;
	mov.b32 	%f23, %r17;
	max.f32 	%f24, %f22, %f23;
	sub.f32 	%f25, %f60, %f20;
	fma.rn.f32 	%f26, %f25, 0f3BBB989D, 0f3F000000;
	cvt.sat.f32.f32 	%f27, %f26;
	mov.f32 	%f28, 0f4B400001;
	mov.f32 	%f29, 0f437C0000;
	fma.rm.f32 	%f30, %f27, %f29, %f28;
	add.f32 	%f31, %f30, 0fCB40007F;
	neg.f32 	%f32, %f31;
	fma.rn.f32 	%f33, %f25, 0f3FB8AA3B, %f32;
	fma.rn.f32 	%f34, %f25, 0f32A57060, %f33;
	mov.b32 	%r18, %f30;
	shl.b32 	%r19, %r18, 23;
	mov.b32 	%f35, %r19;
	ex2.approx.ftz.f32 	%f36, %f34;
	mul.f32 	%f37, %f36, %f35;
	add.f32 	%f38, %f37, 0f00000000;
	sub.f32 	%f39, %f62, %f24;
	fma.rn.f32 	%f40, %f39, 0f3BBB989D, 0f3F000000;
	cvt.sat.f32.f32 	%f41, %f40;
	fma.rm.f32 	%f42, %f41, %f29, %f28;
	add.f32 	%f43, %f42, 0fCB40007F;
	neg.f32 	%f44, %f43;
	fma.rn.f32 	%f45, %f39, 0f3FB8AA3B, %f44;
	fma.rn.f32 	%f46, %f39, 0f32A57060, %f45;
	mov.b32 	%r20, %f42;
	shl.b32 	%r21, %r20, 23;
	mov.b32 	%f47, %r21;
	ex2.approx.ftz.f32 	%f48, %f46;
	mul.f32 	%f9, %f48, %f47;
	add.f32 	%f49, %f9, 0f00000000;
	mov.b32 	%r22, %f38;
	shfl.sync.bfly.b32	%r23|%p10, %r22, 2, 31, -1;
	mov.b32 	%f50, %r23;
	add.f32 	%f51, %f38, %f50;
	mov.b32 	%r24, %f51;
	shfl.sync.bfly.b32	%r25|%p11, %r24, 1, 31, -1;
	mov.b32 	%f52, %r25;
	add.f32 	%f53, %f51, %f52;
	mov.b32 	%r26, %f49;
	shfl.sync.bfly.b32	%r27|%p12, %r26, 2, 31, -1;
	mov.b32 	%f54, %r27;
	add.f32 	%f55, %f49, %f54;
	mov.b32 	%r28, %f55;
	shfl.sync.bfly.b32	%r29|%p13, %r28, 1, 31, -1;
	mov.b32 	%f56, %r29;
	add.f32 	%f10, %f55, %f56;
	div.rn.f32 	%f11, %f37, %f53;
	@%p5 bra 	$L__BB204_10;
	// begin inline asm
	{  cvt.rn.f16.f32 %rs3, %f11;}

	// end inline asm
	mad.lo.s64 	%rd27, %rd34, %rd4, %rd6;
	shl.b64 	%rd28, %rd27, 1;
	add.s64 	%rd29, %rd3, %rd28;
	st.global.u16 	[%rd29], %rs3;
$L__BB204_10:
	setp.le.s64 	%p14, %rd11, %rd6;
	div.rn.f32 	%f12, %f9, %f10;
	@%p14 bra 	$L__BB204_12;
	// begin inline asm
	{  cvt.rn.f16.f32 %rs4, %f12;}

	// end inline asm
	mad.lo.s64 	%rd30, %rd4, %rd34, %rd4;
	add.s64 	%rd31, %rd30, %rd6;
	shl.b64 	%rd32, %rd31, 1;
	add.s64 	%rd33, %rd3, %rd32;
	st.global.u16 	[%rd33], %rs4;
$L__BB204_12:
	add.s64 	%rd34, %rd34, %rd7;
	setp.lt.s64 	%p15, %rd34, %rd10;
	@%p15 bra 	$L__BB204_4;
$L__BB204_13:
	ret;

}
	// .globl	_ZN7oneflow4cuda7softmax15SoftmaxWarpImplI10SimpleLoadI6__halffE11SimpleStoreIS4_fEfLi1ELi1ELi4ELi1ELb0ELNS1_9AlgorithmE0EEEvT_T0_ll
.visible .entry _ZN7oneflow4cuda7softmax15SoftmaxWarpImplI10SimpleLoadI6__halffE11SimpleStoreIS4_fEfLi1ELi1ELi4ELi1ELb0ELNS1_9AlgorithmE0EEEvT_T0_ll(
	.param .align 8 .b8 _ZN7oneflow4cuda7softmax15SoftmaxWarpImplI10SimpleLoadI6__halffE11SimpleStoreIS4_fEfLi1ELi1ELi4ELi1ELb0ELNS1_9AlgorithmE0EEEvT_T0_ll_param_0[16],
	.param .align 8 .b8 _ZN7oneflow4cuda7softmax15SoftmaxWarpImplI10SimpleLoadI6__halffE11SimpleStoreIS4_fEfLi1ELi1ELi4ELi1ELb0ELNS1_9AlgorithmE0EEEvT_T0_ll_param_1[16],
	.param .u64 _ZN7oneflow4cuda7softmax15SoftmaxWarpImplI10SimpleLoadI6__halffE11SimpleStoreIS4_fEfLi1ELi1ELi4ELi1ELb0ELNS1_9AlgorithmE0EEEvT_T0_ll_param_2,
	.param .u64 _ZN7oneflow4cuda7softmax15SoftmaxWarpImplI10SimpleLoadI6__halffE11SimpleStoreIS4_fEfLi1ELi1ELi4ELi1ELb0ELNS1_9AlgorithmE0EEEvT_T0_ll_param_3
)
{
	.reg .pred 	%p<20>;
	.reg .b16 	%rs<7>;
	.reg .b32 	%r<41>;
	.reg .b32 	%f<74>;
	.reg .b64 	%rd<55>;

	ld.param.u64 	%rd2, [_ZN7oneflow4cuda7softmax15SoftmaxWarpImplI10SimpleLoadI6__halffE11SimpleStoreIS4_fEfLi1ELi1ELi4ELi1ELb0ELNS1_9AlgorithmE0EEEvT_T0_ll_param_0+8];
	ld.param.u64 	%rd4, [_ZN7oneflow4cuda7softmax15SoftmaxWarpImplI10SimpleLoadI6__halffE11SimpleStoreIS4_fEfLi1ELi1ELi4ELi1ELb0ELNS1_9AlgorithmE0EEEvT_T0_ll_param_1+8];
	ld.param.u64 	%rd19, [_ZN7oneflow4cuda7softmax15SoftmaxWarpImplI10SimpleLoadI6__halffE11SimpleStoreIS4_fEfLi1ELi1ELi4ELi1ELb0ELNS1_9AlgorithmE0EEEvT_T0_ll_param_1];
	ld.param.u64 	%rd20, [_ZN7oneflow4cuda7softmax15SoftmaxWarpImplI10SimpleLoadI6__halffE11SimpleStoreIS4_fEfLi1ELi1ELi4ELi1ELb0ELNS1_9AlgorithmE0EEEvT_T0_ll_param_0];
	ld.param.u64 	%rd18, [_ZN7oneflow4cuda7softmax15SoftmaxWarpImplI10SimpleLoadI6__halffE11SimpleStoreIS4_fEfLi1ELi1ELi4ELi1ELb0ELNS1_9AlgorithmE0EEEvT_T0_ll_param_2];
	ld.param.u64 	%rd21, [_ZN7oneflow4cuda7softmax15SoftmaxWarpImplI10SimpleLoadI6__halffE11SimpleStoreIS4_fEfLi1ELi1ELi4ELi1ELb0ELNS1_9AlgorithmE0EEEvT_T0_ll_param_3];
	cvta.to.global.u64 	%rd1, %rd20;
	cvta.to.global.u64 	%rd3, %rd19;
	setp.lt.s64 	%p1, %rd21, 5;
	@%p1 bra 	$L__BB205_2;
	mov.u64 	%rd22, $str;
	cvta.global.u64 	%rd23, %rd22;
	mov.u64 	%rd24, $str$1;
	cvta.global.u64 	%rd25, %rd24;
	mov.u64 	%rd26, __unnamed_205;
	cvta.global.u64 	%rd27, %rd26;
	{ // callseq 204, 0
	.param .b64 param0;
	st.param.b64 	[param0], %rd23;
	.param .b64 param1;
	st.param.b64 	[param1], %rd25;
	.param .b32 param2;
	st.param.b32 	[param2], 228;
	.param .b64 param3;
	st.param.b64 	[param3], %rd27;
	.param .b64 param4;
	st.param.b64 	[param4], 1;
	call.uni 
	__assertfail, 
	(
	param0, 
	param1, 
	param2, 
	param3, 
	param4
	);
	} // callseq 204
$L__BB205_2:
	mov.u32 	%r1, %ctaid.x;
	mov.u32 	%r2, %ntid.y;
	mov.u32 	%r3, %tid.y;
	mad.lo.s32 	%r4, %r1, %r2, %r3;
	mov.u32 	%r5, %nctaid.x;
	mul.lo.s32 	%r6, %r5, %r2;
	cvt.s64.s32 	%rd5, %r6;
	cvt.s64.s32 	%rd54, %r4;
	setp.le.s64 	%p2, %rd18, %rd54;
	@%p2 bra 	$L__BB205_10;
	mov.u32 	%r7, %tid.x;
	cvt.u64.u32 	%rd7, %r7;
	add.s64 	%rd8, %rd5, %rd54;
	max.s64 	%rd28, %rd18, %rd8;
	setp.lt.s64 	%p3, %rd8, %rd18;
	selp.u64 	%rd9, 1, 0, %p3;
	add.s64 	%rd29, %rd8, %rd9;
	sub.s64 	%rd10, %rd28, %rd29;
	or.b64  	%rd30, %rd10, %rd5;
	and.b64  	%rd31, %rd30, -4294967296;
	setp.ne.s64 	%p4, %rd31, 0;
	@%p4 bra 	$L__BB205_5;
	cvt.u32.u64 	%r8, %rd5;
	cvt.u32.u64 	%r9, %rd10;
	div.u32 	%r10, %r9, %r8;
	cvt.u64.u32 	%rd52, %r10;
	bra.uni 	$L__BB205_6;
$L__BB205_5:
	div.u64 	%rd52, %rd10, %rd5;
$L__BB205_6:
	add.s64 	%rd14, %rd52, %rd9;
	and.b64  	%rd32, %rd14, 1;
	setp.eq.b64 	%p5, %rd32, 1;
	@%p5 bra 	$L__BB205_8;
	mad.lo.s64 	%rd33, %rd2, %rd54, %rd7;
	shl.b64 	%rd34, %rd33, 1;
	add.s64 	%rd35, %rd1, %rd34;
	ld.global.u16 	%rs1, [%rd35];
	// begin inline asm
	{  cvt.f32.f16 %f1, %rs1;}

	// end inline asm
	max.f32 	%f3, %f1, 0fFF800000;
	mov.b32 	%r11, %f3;
	shfl.sync.bfly.b32	%r12|%p6, %r11, 2, 31, -1;
	mov.b32 	%f4, %r12;
	max.f32 	%f5, %f3, %f4;
	mov.b32 	%r13, %f5;
	shfl.sync.bfly.b32	%r14|%p7, %r13, 1, 31, -1;
	mov.b32 	%f6, %r14;
	max.f32 	%f7, %f5, %f6;
	sub.f32 	%f8, %f1, %f7;
	fma.rn.f32 	%f9, %f8, 0f3BBB989D, 0f3F000000;
	cvt.sat.f32.f32 	%f10, %f9;
	mov.f32 	%f11, 0f4B400001;
	mov.f32 	%f12, 0f437C0000;
	fma.rm.f32 	%f13, %f10, %f12, %f11;
	add.f32 	%f14, %f13, 0fCB40007F;
	neg.f32 	%f15, %f14;
	fma.rn.f32 	%f16, %f8, 0f3FB8AA3B, %f15;
	fma.rn.f32 	%f17, %f8, 0f32A57060, %f16;
	mov.b32 	%r15, %f13;
	shl.b32 	%r16, %r15, 23;
	mov.b32 	%f18, %r16;
	ex2.approx.ftz.f32 	%f19, %f17;
	mul.f32 	%f20, %f19, %f18;
	add.f32 	%f21, %f20, 0f00000000;
	mov.b32 	%r17, %f21;
	shfl.sync.bfly.b32	%r18|%p8, %r17, 2, 31, -1;
	mov.b32 	%f22, %r18;
	add.f32 	%f23, %f21, %f22;
	mov.b32 	%r19, %f23;
	shfl.sync.bfly.b32	%r20|%p9, %r19, 1, 31, -1;
	mov.b32 	%f24, %r20;
	add.f32 	%f25, %f23, %f24;
	div.rn.f32 	%f2, %f20, %f25;
	// begin inline asm
	{  cvt.rn.f16.f32 %rs2, %f2;}

	// end inline asm
	mad.lo.s64 	%rd36, %rd4, %rd54, %rd7;
	shl.b64 	%rd37, %rd36, 1;
	add.s64 	%rd38, %rd3, %rd37;
	st.global.u16 	[%rd38], %rs2;
	mov.u64 	%rd54, %rd8;
$L__BB205_8:
	setp.eq.s64 	%p10, %rd14, 0;
	@%p10 bra 	$L__BB205_10;
$L__BB205_9:
	mad.lo.s64 	%rd39, %rd54, %rd2, %rd7;
	shl.b64 	%rd40, %rd39, 1;
	add.s64 	%rd41, %rd1, %rd40;
	ld.global.u16 	%rs3, [%rd41];
	// begin inline asm
	{  cvt.f32.f16 %f26, %rs3;}

	// end inline asm
	max.f32 	%f30, %f26, 0fFF800000;
	mov.b32 	%r21, %f30;
	shfl.sync.bfly.b32	%r22|%p11, %r21, 2, 31, -1;
	mov.b32 	%f31, %r22;
	max.f32 	%f32, %f30, %f31;
	mov.b32 	%r23, %f32;
	shfl.sync.bfly.b32	%r24|%p12, %r23, 1, 31, -1;
	mov.b32 	%f33, %r24;
	max.f32 	%f34, %f32, %f33;
	sub.f32 	%f35, %f26, %f34;
	fma.rn.f32 	%f36, %f35, 0f3BBB989D, 0f3F000000;
	cvt.sat.f32.f32 	%f37, %f36;
	mov.f32 	%f38, 0f4B400001;
	mov.f32 	%f39, 0f437C0000;
	fma.rm.f32 	%f40, %f37, %f39, %f38;
	add.f32 	%f41, %f40, 0fCB40007F;
	neg.f32 	%f42, %f41;
	fma.rn.f32 	%f43, %f35, 0f3FB8AA3B, %f42;
	fma.rn.f32 	%f44, %f35, 0f32A57060, %f43;
	mov.b32 	%r25, %f40;
	shl.b32 	%r26, %r25, 23;
	mov.b32 	%f45, %r26;
	ex2.approx.ftz.f32 	%f46, %f44;
	mul.f32 	%f47, %f46, %f45;
	add.f32 	%f48, %f47, 0f00000000;
	mov.b32 	%r27, %f48;
	shfl.sync.bfly.b32	%r28|%p13, %r27, 2, 31, -1;
	mov.b32 	%f49, %r28;
	add.f32 	%f50, %f48, %f49;
	mov.b32 	%r29, %f50;
	shfl.sync.bfly.b32	%r30|%p14, %r29, 1, 31, -1;
	mov.b32 	%f51, %r30;
	add.f32 	%f52, %f50, %f51;
	div.rn.f32 	%f27, %f47, %f52;
	// begin inline asm
	{  cvt.rn.f16.f32 %rs4, %f27;}

	// end inline asm
	mad.lo.s64 	%rd42, %rd54, %rd4, %rd7;
	shl.b64 	%rd43, %rd42, 1;
	add.s64 	%rd44, %rd3, %rd43;
	st.global.u16 	[%rd44], %rs4;
	add.s64 	%rd45, %rd54, %rd5;
	mad.lo.s64 	%rd46, %rd45, %rd2, %rd7;
	shl.b64 	%rd47, %rd46, 1;
	add.s64 	%rd48, %rd1, %rd47;
	ld.global.u16 	%rs5, [%rd48];
	// begin inline asm
	{  cvt.f32.f16 %f28, %rs5;}

	// end inline asm
	max.f32 	%f53, %f28, 0fFF800000;
	mov.b32 	%r31, %f53;
	shfl.sync.bfly.b32	%r32|%p15, %r31, 2, 31, -1;
	mov.b32 	%f54, %r32;
	max.f32 	%f55, %f53, %f54;
	mov.b32 	%r33, %f55;
	shfl.sync.bfly.b32	%r34|%p16, %r33, 1, 31, -1;
	mov.b32 	%f56, %r34;
	max.f32 	%f57, %f55, %f56;
	sub.f32 	%f58, %f28, %f57;
	fma.rn.f32 	%f59, %f58, 0f3BBB989D, 0f3F000000;
	cvt.sat.f32.f32 	%f60, %f59;
	fma.rm.f32 	%f61, %f60, %f39, %f38;
	add.f32 	%f62, %f61, 0fCB40007F;
	neg.f32 	%f63, %f62;
	fma.rn.f32 	%f64, %f58, 0f3FB8AA3B, %f63;
	fma.rn.f32 	%f65, %f58, 0f32A57060, %f64;
	mov.b32 	%r35, %f61;
	shl.b32 	%r36, %r35, 23;
	mov.b32 	%f66, %r36;
	ex2.approx.ftz.f32 	%f67, %f65;
	mul.f32 	%f68, %f67, %f66;
	add.f32 	%f69, %f68, 0f00000000;
	mov.b32 	%r37, %f69;
	shfl.sync.bfly.b32	%r38|%p17, %r37, 2, 31, -1;
	mov.b32 	%f70, %r38;
	add.f32 	%f71, %f69, %f70;
	mov.b32 	%r39, %f71;
	shfl.sync.bfly.b32	%r40|%p18, %r39, 1, 31, -1;
	mov.b32 	%f72, %r40;
	add.f32 	%f73, %f71, %f72;
	div.rn.f32 	%f29, %f68, %f73;
	// begin inline asm
	{  cvt.rn.f16.f32 %rs6, %f29;}

	// end inline asm
	mad.lo.s64 	%rd49, %rd45, %rd4, %rd7;
	shl.b64 	%rd50, %rd49, 1;
	add.s64 	%rd51, %rd3, %rd50;
	st.global.u16 	[%rd51], %rs6;
	add.s64 	%rd54, %rd45, %rd5;
	setp.lt.s64 	%p19, %rd54, %rd18;
	@%p19 bra 	$L__BB205_9;
$L__BB205_10:
	ret;

}
	// .globl	_ZN7oneflow4cuda7softmax15SoftmaxWarpImplI10SimpleLoadI6__halffE11SimpleStoreIS4_fEfLi1ELi1ELi4ELi1ELb1ELNS1_9AlgorithmE0EEEvT_T0_ll
.visible .entry _ZN7oneflow4cuda7softmax15SoftmaxWarpImplI10SimpleLoadI6__halffE11SimpleStoreIS4_fEfLi1ELi1ELi4ELi1ELb1ELNS1_9AlgorithmE0EEEvT_T0_ll(
	.param .align 8 .b8 _ZN7oneflow4cuda7softmax15SoftmaxWarpImplI10SimpleLoadI6__halffE11SimpleStoreIS4_fEfLi1ELi1ELi4ELi1ELb1ELNS1_9AlgorithmE0EEEvT_T0_ll_param_0[16],
	.param .align 8 .b8 _ZN7oneflow4cuda7softmax15SoftmaxWarpImplI10SimpleLoadI6__halffE11SimpleStoreIS4_fEfLi1ELi1ELi4ELi1ELb1ELNS1_9AlgorithmE0EEEvT_T0_ll_param_1[16],
	.param .u64 _ZN7oneflow4cuda7softmax15SoftmaxWarpImplI10SimpleLoadI6__halffE11SimpleStoreIS4_fEfLi1ELi1ELi4ELi1ELb1ELNS1_9AlgorithmE0EEEvT_T0_ll_param_2,
	.param .u64 _ZN7oneflow4cuda7softmax15SoftmaxWarpImplI10SimpleLoadI6__halffE11SimpleStoreIS4_fEfLi1ELi1ELi4ELi1ELb1ELNS1_9AlgorithmE0EEEvT_T0_ll_param_3
)
{
	.reg .pred 	%p<26>;
	.reg .b16 	%rs<7>;
	.reg .b32 	%r<41>;
	.reg .b32 	%f<97>;
	.reg .b64 	%rd<55>;

	ld.param.u64 	%rd2, [_ZN7oneflow4cuda7softmax15SoftmaxWarpImplI10SimpleLoadI6__halffE11SimpleStoreIS4_fEfLi1ELi1ELi4ELi1ELb1ELNS1_9AlgorithmE0EEEvT_T0_ll_param_0+8];
	ld.param.u64 	%rd4, [_ZN7oneflow4cuda7softmax15SoftmaxWarpImplI10SimpleLoadI6__halffE11SimpleStoreIS4_fEfLi1ELi1ELi4ELi1ELb1ELNS1_9AlgorithmE0EEEvT_T0_ll_param_1+8];
	ld.param.u64 	%rd21, [_ZN7oneflow4cuda7softmax15SoftmaxWarpImplI10SimpleLoadI6__halffE11SimpleStoreIS4_fEfLi1ELi1ELi4ELi1ELb1ELNS1_9AlgorithmE0EEEvT_T0_ll_param_1];
	ld.param.u64 	%rd22, [_ZN7oneflow4cuda7softmax15SoftmaxWarpImplI10SimpleLoadI6__halffE11SimpleStoreIS4_fEfLi1ELi1ELi4ELi1ELb1ELNS1_9AlgorithmE0EEEvT_T0_ll_param_0];
	ld.param.u64 	%rd19, [_ZN7oneflow4cuda7softmax15SoftmaxWarpImplI10SimpleLoadI6__halffE11SimpleStoreIS4_fEfLi1ELi1ELi4ELi1ELb1ELNS1_9AlgorithmE0EEEvT_T0_ll_param_2];
	ld.param.u64 	%rd20, [_ZN7oneflow4cuda7softmax15SoftmaxWarpImplI10SimpleLoadI6__halffE11SimpleStoreIS4_fEfLi1ELi1ELi4ELi1ELb1ELNS1_9AlgorithmE0EEEvT_T0_ll_param_3];
	cvta.to.global.u64 	%rd1, %rd22;
	cvta.to.global.u64 	%rd3, %rd21;
	setp.lt.s64 	%p1, %rd20, 5;
	@%p1 bra 	$L__BB206_2;
	mov.u64 	%rd23, $str;
	cvta.global.u64 	%rd24, %rd23;
	mov.u64 	%rd25, $str$1;
	cvta.global.u64 	%rd26, %rd25;
	mov.u64 	%rd27, __unnamed_206;
	cvta.global.u64 	%rd28, %rd27;
	{ // callseq 205, 0
	.param .b64 param0;
	st.param.b64 	[param0], %rd24;
	.param .b64 param1;
	st.param.b64 	[param1], %rd26;
	.param .b32 param2;
	st.param.b32 	[param2], 228;
	.param .b64 param3;
	st.param.b64 	[param3], %rd28;
	.param .b64 param4;
	st.param.b64 	[param4], 1;
	call.uni 
	__assertfail, 
	(
	param0, 
	param1, 
	param2, 
	param3, 
	param4
	);
	} // callseq 205
$L__BB206_2:
	mov.u32 	%r1, %ctaid.x;
	mov.u32 	%r2, %ntid.y;
	mov.u32 	%r3, %tid.y;
	mad.lo.s32 	%r4, %r1, %r2, %r3;
	mov.u32 	%r5, %nctaid.x;
	mul.lo.s32 	%r6, %r5, %r2;
	cvt.s64.s32 	%rd5, %r6;
	cvt.s64.s32 	%rd6, %r4;
	setp.le.s64 	%p2, %rd19, %rd6;
	@%p2 bra 	$L__BB206_21;
	mov.u32 	%r7, %tid.x;
	cvt.u64.u32 	%rd7, %r7;
	add.s64 	%rd8, %rd5, %rd6;
	max.s64 	%rd29, %rd19, %rd8;
	setp.lt.s64 	%p3, %rd8, %rd19;
	selp.u64 	%rd9, 1, 0, %p3;
	add.s64 	%rd30, %rd8, %rd9;
	sub.s64 	%rd10, %rd29, %rd30;
	or.b64  	%rd31, %rd10, %rd5;
	and.b64  	%rd32, %rd31, -4294967296;
	setp.ne.s64 	%p4, %rd32, 0;
	@%p4 bra 	$L__BB206_5;
	cvt.u32.u64 	%r8, %rd5;
	cvt.u32.u64 	%r9, %rd10;
	div.u32 	%r10, %r9, %r8;
	cvt.u64.u32 	%rd52, %r10;
	bra.uni 	$L__BB206_6;
$L__BB206_5:
	div.u64 	%rd52, %rd10, %rd5;
$L__BB206_6:
	add.s64 	%rd14, %rd52, %rd9;
	and.b64  	%rd33, %rd14, 1;
	setp.eq.b64 	%p5, %rd33, 1;
	mov.u64 	%rd54, %rd6;
	@%p5 bra 	$L__BB206_11;
	setp.le.s64 	%p6, %rd20, %rd7;
	mov.f32 	%f91, 0fFF800000;
	mov.f32 	%f92, %f91;
	@%p6 bra 	$L__BB206_9;
	mad.lo.s64 	%rd34, %rd2, %rd6, %rd7;
	shl.b64 	%rd35, %rd34, 1;
	add.s64 	%rd36, %rd1, %rd35;
	ld.global.u16 	%rs1, [%rd36];
	// begin inline asm
	{  cvt.f32.f16 %f91, %rs1;}

	// end inline asm
	max.f32 	%f92, %f91, 0fFF800000;
$L__BB206_9:
	mov.b32 	%r11, %f92;
	shfl.sync.bfly.b32	%r12|%p8, %r11, 2, 31, -1;
	mov.b32 	%f18, %r12;
	max.f32 	%f19, %f92, %f18;
	mov.b32 	%r13, %f19;
	shfl.sync.bfly.b32	%r14|%p9, %r13, 1, 31, -1;
	mov.b32 	%f20, %r14;
	max.f32 	%f21, %f19, %f20;
	sub.f32 	%f22, %f91, %f21;
	fma.rn.f32 	%f23, %f22, 0f3BBB989D, 0f3F000000;
	cvt.sat.f32.f32 	%f24, %f23;
	mov.f32 	%f25, 0f4B400001;
	mov.f32 	%f26, 0f437C0000;
	fma.rm.f32 	%f27, %f24, %f26, %f25;
	add.f32 	%f28, %f27, 0fCB40007F;
	neg.f32 	%f29, %f28;
	fma.rn.f32 	%f30, %f22, 0f3FB8AA3B, %f29;
	fma.rn.f32 	%f31, %f22, 0f32A57060, %f30;
	mov.b32 	%r15, %f27;
	shl.b32 	%r16, %r15, 23;
	mov.b32 	%f32, %r16;
	ex2.approx.ftz.f32 	%f33, %f31;
	mul.f32 	%f34, %f33, %f32;
	add.f32 	%f35, %f34, 0f00000000;
	mov.b32 	%r17, %f35;
	shfl.sync.bfly.b32	%r18|%p10, %r17, 2, 31, -1;
	mov.b32 	%f36, %r18;
	add.f32 	%f37, %f35, %f36;
	mov.b32 	%r19, %f37;
	shfl.sync.bfly.b32	%r20|%p11, %r19, 1, 31, -1;
	mov.b32 	%f38, %r20;
	add.f32 	%f39, %f37, %f38;
	div.rn.f32 	%f5, %f34, %f39;
	mov.u64 	%rd54, %rd8;
	@%p6 bra 	$L__BB206_11;
	// begin inline asm
	{  cvt.rn.f16.f32 %rs2, %f5;}

	// end inline asm
	mad.lo.s64 	%rd37, %rd4, %rd6, %rd7;
	shl.b64 	%rd38, %rd37, 1;
	add.s64 	%rd39, %rd3, %rd38;
	st.global.u16 	[%rd39], %rs2;
$L__BB206_11:
	setp.eq.s64 	%p12, %rd14, 0;
	@%p12 bra 	$L__BB206_21;
$L__BB206_12:
	setp.le.s64 	%p13, %rd20, %rd7;
	mov.f32 	%f93, 0fFF800000;
	mov.f32 	%f94, %f93;
	@%p13 bra 	$L__BB206_14;
	mad.lo.s64 	%rd40, %rd54, %rd2, %rd7;
	shl.b64 	%rd41, %rd40, 1;
	add.s64 	%rd42, %rd1, %rd41;
	ld.global.u16 	%rs3, [%rd42];
	// begin inline asm
	{  cvt.f32.f16 %f93, %rs3;}

	// end inline asm
	max.f32 	%f94, %f93, 0fFF800000;
$L__BB206_14:
	setp.le.s64 	%p14, %rd20, %rd7;
	mov.b32 	%r21, %f94;
	shfl.sync.bfly.b32	%r22|%p15, %r21, 2, 31, -1;
	mov.b32 	%f43, %r22;
	max.f32 	%f44, %f94, %f43;
	mov.b32 	%r23, %f44;
	shfl.sync.bfly.b32	%r24|%p16, %r23, 1, 31, -1;
	mov.b32 	%f45, %r24;
	max.f32 	%f46, %f44, %f45;
	sub.f32 	%f47, %f93, %f46;
	fma.rn.f32 	%f48, %f47, 0f3BBB989D, 0f3F000000;
	cvt.sat.f32.f32 	%f49, %f48;
	mov.f32 	%f50, 0f4B400001;
	mov.f32 	%f51, 0f437C0000;
	fma.rm.f32 	%f52, %f49, %f51, %f50;
	add.f32 	%f53, %f52, 0fCB40007F;
	neg.f32 	%f54, %f53;
	fma.rn.f32 	%f55, %f47, 0f3FB8AA3B, %f54;
	fma.rn.f32 	%f56, %f47, 0f32A57060, %f55;
	mov.b32 	%r25, %f52;
	shl.b32 	%r26, %r25, 23;
	mov.b32 	%f57, %r26;
	ex2.approx.ftz.f32 	%f58, %f56;
	mul.f32 	%f59, %f58, %f57;
	add.f32 	%f60, %f59, 0f00000000;
	mov.b32 	%r27, %f60;
	shfl.sync.bfly.b32	%r28|%p17, %r27, 2, 31, -1;
	mov.b32 	%f61, %r28;
	add.f32 	%f62, %f60, %f61;
	mov.b32 	%r29, %f62;
	shfl.sync.bfly.b32	%r30|%p18, %r29, 1, 31, -1;
	mov.b32 	%f63, %r30;
	add.f32 	%f64, %f62, %f63;
	div.rn.f32 	%f10, %f59, %f64;
	@%p14 bra 	$L__BB206_16;
	// begin inline asm
	{  cvt.rn.f16.f32 %rs4, %f10;}

	// end inline asm
	mad.lo.s64 	%rd43, %rd54, %rd4, %rd7;
	shl.b64 	%rd44, %rd43, 1;
	add.s64 	%rd45, %rd3, %rd44;
	st.global.u16 	[%rd45], %rs4;
$L__BB206_16:
	setp.le.s64 	%p19, %rd20, %rd7;
	add.s64 	%rd17, %rd54, %rd5;
	mov.f32 	%f95, 0fFF800000;
	mov.f32 	%f96, %f95;
	@%p19 bra 	$L__BB206_18;
	mad.lo.s64 	%rd46, %rd17, %rd2, %rd7;
	shl.b64 	%rd47, %rd46, 1;
	add.s64 	%rd48, %rd1, %rd47;
	ld.global.u16 	%rs5, [%rd48];
	// begin inline asm
	{  cvt.f32.f16 %f95, %rs5;}

	// end inline asm
	max.f32 	%f96, %f95, 0fFF800000;
$L__BB206_18:
	setp.le.s64 	%p20, %rd20, %rd7;
	mov.b32 	%r31, %f96;
	shfl.sync.bfly.b32	%r32|%p21, %r31, 2, 31, -1;
	mov.b32 	%f68, %r32;
	max.f32 	%f69, %f96, %f68;
	mov.b32 	%r33, %f69;
	shfl.sync.bfly.b32	%r34|%p22, %r33, 1, 31, -1;
	mov.b32 	%f70, %r34;
	max.f32 	%f71, %f69, %f70;
	sub.f32 	%f72, %f95, %f71;
	fma.rn.f32 	%f73, %f72, 0f3BBB989D, 0f3F000000;
	cvt.sat.f32.f32 	%f74, %f73;
	mov.f32 	%f75, 0f4B400001;
	mov.f32 	%f76, 0f437C0000;
	fma.rm.f32 	%f77, %f74, %f76, %f75;
	add.f32 	%f78, %f77, 0fCB40007F;
	neg.f32 	%f79, %f78;
	fma.rn.f32 	%f80, %f72, 0f3FB8AA3B, %f79;
	fma.rn.f32 	%f81, %f72, 0f32A57060, %f80;
	mov.b32 	%r35, %f77;
	shl.b32 	%r36, %r35, 23;
	mov.b32 	%f82, %r36;
	ex2.approx.ftz.f32 	%f83, %f81;
	mul.f32 	%f84, %f83, %f82;
	add.f32 	%f85, %f84, 0f00000000;
	mov.b32 	%r37, %f85;
	shfl.sync.bfly.b32	%r38|%p23, %r37, 2, 31, -1;
	mov.b32 	%f86, %r38;
	add.f32 	%f87, %f85, %f86;
	mov.b32 	%r39, %f87;
	shfl.sync.bfly.b32	%r40|%p24, %r39, 1, 31, -1;
	mov.b32 	%f88, %r40;
	add.f32 	%f89, %f87, %f88;
	div.rn.f32 	%f15, %f84, %f89;
	@%p20 bra 	$L__BB206_20;
	// begin inline asm
	{  cvt.rn.f16.f32 %rs6, %f15;}

	// end inline asm
	mad.lo.s64 	%rd49, %rd17, %rd4, %rd7;
	shl.b64 	%rd50, %rd49, 1;
	add.s64 	%rd51, %rd3, %rd50;
	st.global.u16 	[%rd51], %rs6;
$L__BB206_20:
	add.s64 	%rd54, %rd17, %rd5;
	setp.lt.s64 	%p25, %rd54, %rd19;
	@%p25 bra 	$L__BB206_12;
$L__BB206_21:
	ret;

}
	// .globl	_ZN7oneflow4cuda7softmax15SoftmaxWarpImplI10SimpleLoadI6__halffE11SimpleStoreIS4_fEfLi1ELi1ELi8ELi2ELb0ELNS1_9AlgorithmE0EEEvT_T0_ll
.visible .entry _ZN7oneflow4cuda7softmax15SoftmaxWarpImplI10SimpleLoadI6__halffE11SimpleStoreIS4_fEfLi1ELi1ELi8ELi2ELb0ELNS1_9AlgorithmE0EEEvT_T0_ll(
	.param .align 8 .b8 _ZN7oneflow4cuda7softmax15SoftmaxWarpImplI10SimpleLoadI6__halffE11SimpleStoreIS4_fEfLi1ELi1ELi8ELi2ELb0ELNS1_9AlgorithmE0EEEvT_T0_ll_param_0[16],
	.param .align 8 .b8 _ZN7oneflow4cuda7softmax15SoftmaxWarpImplI10SimpleLoadI6__halffE11SimpleStoreIS4_fEfLi1ELi1ELi8ELi2ELb0ELNS1_9AlgorithmE0EEEvT_T0_ll_param_1[16],
	.param .u64 _ZN7oneflow4cuda7softmax15SoftmaxWarpImplI10SimpleLoadI6__halffE11SimpleStoreIS4_fEfLi1ELi1ELi8ELi2ELb0ELNS1_9AlgorithmE0EEEvT_T0_ll_param_2,
	.param .u64 _ZN7oneflow4cuda7softmax15SoftmaxWarpImplI10SimpleLoadI6__halffE11SimpleStoreIS4_fEfLi1ELi1ELi8ELi2ELb0ELNS1_9AlgorithmE0EEEvT_T0_ll_param_3
)
{
	.reg .pred 	%p<16>;
	.reg .b16 	%rs<5>;
	.reg .b32 	%r<38>;
	.reg .b32 	%f<57>;
	.reg .b64 	%rd<31>;

	ld.param.u64 	%rd1, [_ZN7oneflow4cuda7softmax15SoftmaxWarpImplI10SimpleLoadI6__halffE11SimpleStoreIS4_fEfLi1ELi1ELi8ELi2ELb0ELNS1_9AlgorithmE0EEEvT_T0_ll_param_0];
	ld.param.u64 	%rd2, [_ZN7oneflow4cuda7softmax15SoftmaxWarpImplI10SimpleLoadI6__halffE11SimpleStoreIS4_fEfLi1ELi1ELi8ELi2ELb0ELNS1_9AlgorithmE0EEEvT_T0_ll_param_0+8];
	ld.param.u64 	%rd3, [_ZN7oneflow4cuda7softmax15SoftmaxWarpImplI10SimpleLoadI6__halffE11SimpleStoreIS4_fEfLi1ELi1ELi8ELi2ELb0ELNS1_9AlgorithmE0EEEvT_T0_ll_param_1];
	ld.param.u64 	%rd4, [_ZN7oneflow4cuda7softmax15SoftmaxWarpImplI10SimpleLoadI6__halffE11SimpleStoreIS4_fEfLi1ELi1ELi8ELi2ELb0ELNS1_9AlgorithmE0EEEvT_T0_ll_param_1+8];
	ld.param.u64 	%rd12, [_ZN7oneflow4cuda7softmax15SoftmaxWarpImplI10SimpleLoadI6__halffE11SimpleStoreIS4_fEfLi1ELi1ELi8ELi2ELb0ELNS1_9AlgorithmE0EEEvT_T0_ll_param_2];
	ld.param.u64 	%rd13, [_ZN7oneflow4cuda7softmax15SoftmaxWarpImplI10SimpleLoadI6__halffE11SimpleStoreIS4_fEfLi1ELi1ELi8ELi2ELb0ELNS1_9AlgorithmE0EEEvT_T0_ll_param_3];
	setp.lt.s64 	%p1, %rd13, 9;
	@%p1 bra 	$L__BB207_2;
	mov.u64 	%rd14, $str;
	cvta.global.u64 	%rd15, %rd14;
	mov.u64 	%rd16, $str$1;
	cvta.global.u64 	%rd17, %rd16;
	mov.u64 	%rd18, __unnamed_207;
	cvta.global.u64 	%rd19, %rd18;
	{ // callseq 206, 0
	.param .b64 param0;
	st.param.b64 	[param0], %rd15;
	.param .b64 param1;
	st.param.b64 	[param1], %rd17;
	.param .b32 param2;
	st.param.b32 	[param2], 228;
	.param .b64 param3;
	st.param.b64 	[param3], %rd19;
	.param .b64 param4;
	st.param.b64 	[param4], 1;
	call.uni 
	__assertfail, 
	(
	param0, 
	param1, 
	param2, 
	param3, 
	param4
	);
	} // callseq 206
$L__BB207_2:
	mov.u32 	%r2, %ctaid.x;
	mov.u32 	%r3, %ntid.y;
	mov.u32 	%r4, %tid.y;
	mad.lo.s32 	%r5, %r2, %r3, %r4;
	mov.u32 	%r6, %nctaid.x;
	mul.lo.s32 	%r7, %r3, %r6;
	shl.b32 	%r1, %r7, 1;
	shl.b32 	%r8, %r5, 1;
	cvt.s64.s32 	%rd30, %r8;
	setp.le.s64 	%p2, %rd12, %rd30;
	@%p2 bra 	$L__BB207_5;
	mov.u32 	%r9, %tid.x;
	cvt.u64.u32 	%rd6, %r9;
	cvta.to.global.u64 	%rd7, %rd3;
	cvta.to.global.u64 	%rd8, %rd1;
	cvt.s64.s32 	%rd9, %r1;
$L__BB207_4:
	mad.lo.s64 	%rd20, %rd30, %rd2, %rd6;
	shl.b64 	%rd21, %rd20, 1;
	add.s64 	%rd22, %rd8, %rd21;
	ld.global.u16 	%rs1, [%rd22];
	// begin inline asm
	{  cvt.f32.f16 %f1, %rs1;}

	// end inline asm
	max.f32 	%f5, %f1, 0fFF800000;
	shl.b64 	%rd23, %rd2, 1;
	add.s64 	%rd24, %rd22, %rd23;
	ld.global.u16 	%rs2, [%rd24];
	// begin inline asm
	{  cvt.f32.f16 %f2, %rs2;}

	// end inline asm
	max.f32 	%f6, %f2, 0fFF800000;
	mov.b32 	%r10, %f5;
	shfl.sync.bfly.b32	%r11|%p3, %r10, 4, 31, -1;
	mov.b32 	%f7, %r11;
	max.f32 	%f8, %f5, %f7;
	mov.b32 	%r12, %f8;
	shfl.sync.bfly.b32	%r13|%p4, %r12, 2, 31, -1;
	mov.b32 	%f9, %r13;
	max.f32 	%f10, %f8, %f9;
	mov.b32 	%r14, %f10;
	shfl.sync.bfly.b32	%r15|%p5, %r14, 1, 31, -1;
	mov.b32 	%f11, %r15;
	max.f32 	%f12, %f10, %f11;
	mov.b32 	%r16, %f6;
	shfl.sync.bfly.b32	%r17|%p6, %r16, 4, 31, -1;
	mov.b32 	%f13, %r17;
	max.f32 	%f14, %f6, %f13;
	mov.b32 	%r18, %f14;
	shfl.sync.bfly.b32	%r19|%p7, %r18, 2, 31, -1;
	mov.b32 	%f15, %r19;
	max.f32 	%f16, %f14, %f15;
	mov.b32 	%r20, %f16;
	shfl.sync.bfly.b32	%r21|%p8, %r20, 1, 31, -1;
	mov.b32 	%f17, %r21;
	max.f32 	%f18, %f16, %f17;
	sub.f32 	%f19, %f1, %f12;
	fma.rn.f32 	%f20, %f19, 0f3BBB989D, 0f3F000000;
	cvt.sat.f32.f32 	%f21, %f20;
	mov.f32 	%f22, 0f4B400001;
	mov.f32 	%f23, 0f437C0000;
	fma.rm.f32 	%f24, %f21, %f23, %f22;
	add.f32 	%f25, %f24, 0fCB40007F;
	neg.f32 	%f26, %f25;
	fma.rn.f32 	%f27, %f19, 0f3FB8AA3B, %f26;
	fma.rn.f32 	%f28, %f19, 0f32A57060, %f27;
	mov.b32 	%r22, %f24;
	shl.b32 	%r23, %r22, 23;
	mov.b32 	%f29, %r23;
	ex2.approx.ftz.f32 	%f30, %f28;
	mul.f32 	%f31, %f30, %f29;
	add.f32 	%f32, %f31, 0f00000000;
	sub.f32 	%f33, %f2, %f18;
	fma.rn.f32 	%f34, %f33, 0f3BBB989D, 0f3F000000;
	cvt.sat.f32.f32 	%f35, %f34;
	fma.rm.f32 	%f36, %f35, %f23, %f22;
	add.f32 	%f37, %f36, 0fCB40007F;
	neg.f32 	%f38, %f37;
	fma.rn.f32 	%f39, %f33, 0f3FB8AA3B, %f38;
	fma.rn.f32 	%f40, %f33, 0f32A57060, %f39;
	mov.b32 	%r24, %f36;
	shl.b32 	%r25, %r24, 23;
	mov.b32 	%f41, %r25;
	ex2.approx.ftz.f32 	%f42, %f40;
	mul.f32 	%f43, %f42, %f41;
	add.f32 	%f44, %f43, 0f00000000;
	mov.b32 	%r26, %f32;
	shfl.sync.bfly.b32	%r27|%p9, %r26, 4, 31, -1;
	mov.b32 	%f45, %r27;
	add.f32 	%f46, %f32, %f45;
	mov.b32 	%r28, %f46;
	shfl.sync.bfly.b32	%r29|%p10, %r28, 2, 31, -1;
	mov.b32 	%f47, %r29;
	add.f32 	%f48, %f46, %f47;
	mov.b32 	%r30, %f48;
	shfl.sync.bfly.b32	%r31|%p11, %r30, 1, 31, -1;
	mov.b32 	%f49, %r31;
	add.f32 	%f50, %f48, %f49;
	mov.b32 	%r32, %f44;
	shfl.sync.bfly.b32	%r33|%p12, %r32, 4, 31, -1;
	mov.b32 	%f51, %r33;
	add.f32 	%f52, %f44, %f51;
	mov.b32 	%r34, %f52;
	shfl.sync.bfly.b32	%r35|%p13, %r34, 2, 31, -1;
	mov.b32 	%f53, %r35;
	add.f32 	%f54, %f52, %f53;
	mov.b32 	%r36, %f54;
	shfl.sync.bfly.b32	%r37|%p14, %r36, 1, 31, -1;
	mov.b32 	%f55, %r37;
	add.f32 	%f56, %f54, %f55;
	div.rn.f32 	%f3, %f31, %f50;
	// begin inline asm
	{  cvt.rn.f16.f32 %rs3, %f3;}

	// end inline asm
	mad.lo.s64 	%rd25, %rd30, %rd4, %rd6;
	shl.b64 	%rd26, %rd25, 1;
	add.s64 	%rd27, %rd7, %rd26;
	st.global.u16 	[%rd27], %rs3;
	div.rn.f32 	%f4, %f43, %f56;
	// begin inline asm
	{  cvt.rn.f16.f32 %rs4, %f4;}

	// end inline asm
	shl.b64 	%rd28, %rd4, 1;
	add.s64 	%rd29, %rd27, %rd28;
	st.global.u16 	[%rd29], %rs4;
	add.s64 	%rd30, %rd30, %rd9;
	setp.lt.s64 	%p15, %rd30, %rd12;
	@%p15 bra 	$L__BB207_4;
$L__BB207_5:
	ret;

}
	// .globl	_ZN7oneflow4cuda7softmax15SoftmaxWarpImplI10SimpleLoadI6__halffE11SimpleStoreIS4_fEfLi1ELi1ELi8ELi2ELb1ELNS1_9AlgorithmE0EEEvT_T0_ll
.visible .entry _ZN7oneflow4cuda7softmax15SoftmaxWarpImplI10SimpleLoadI6__halffE11SimpleStoreIS4_fEfLi1ELi1ELi8ELi2ELb1ELNS1_9AlgorithmE0EEEvT_T0_ll(
	.param .align 8 .b8 _ZN7oneflow4cuda7softmax15SoftmaxWarpImplI10SimpleLoadI6__halffE11SimpleStoreIS4_fEfLi1ELi1ELi8ELi2ELb1ELNS1_9AlgorithmE0EEEvT_T0_ll_param_0[16],
	.param .align 8 .b8 _ZN7oneflow4cuda7softmax15SoftmaxWarpImplI10SimpleLoadI6__halffE11SimpleStoreIS4_fEfLi1ELi1ELi8ELi2ELb1ELNS1_9AlgorithmE0EEEvT_T0_ll_param_1[16],
	.param .u64 _ZN7oneflow4cuda7softmax15SoftmaxWarpImplI10SimpleLoadI6__halffE11SimpleStoreIS4_fEfLi1ELi1ELi8ELi2ELb1ELNS1_9AlgorithmE0EEEvT_T0_ll_param_2,
	.param .u64 _ZN7oneflow4cuda7softmax15SoftmaxWarpImplI10SimpleLoadI6__halffE11SimpleStoreIS4_fEfLi1ELi1ELi8ELi2ELb1ELNS1_9AlgorithmE0EEEvT_T0_ll_param_3
)
{
	.reg .pred 	%p<20>;
	.reg .b16 	%rs<5>;
	.reg .b32 	%r<38>;
	.reg .b32 	%f<71>;
	.reg .b64 	%rd<35>;

	ld.param.u64 	%rd2, [_ZN7oneflow4cuda7softmax15SoftmaxWarpImplI10SimpleLoadI6__halffE11SimpleStoreIS4_fEfLi1ELi1ELi8ELi2ELb1ELNS1_9AlgorithmE0EEEvT_T0_ll_param_0+8];
	ld.param.u64 	%rd4, [_ZN7oneflow4cuda7softmax15SoftmaxWarpImplI10SimpleLoadI6__halffE11SimpleStoreIS4_fEfLi1ELi1ELi8ELi2ELb1ELNS1_9AlgorithmE0EEEvT_T0_ll_param_1+8];
	ld.param.u64 	%rd12, [_ZN7oneflow4cuda7softmax15SoftmaxWarpImplI10SimpleLoadI6__halffE11SimpleStoreIS4_fEfLi1ELi1ELi8ELi2ELb1ELNS1_9AlgorithmE0EEEvT_T0_ll_param_1];
	ld.param.u64 	%rd13, [_ZN7oneflow4cuda7softmax15SoftmaxWarpImplI10SimpleLoadI6__halffE11SimpleStoreIS4_fEfLi1ELi1ELi8ELi2ELb1ELNS1_9AlgorithmE0EEEvT_T0_ll_param_0];
	ld.param.u64 	%rd10, [_ZN7oneflow4cuda7softmax15SoftmaxWarpImplI10SimpleLoadI6__halffE11SimpleStoreIS4_fEfLi1ELi1ELi8ELi2ELb1ELNS1_9AlgorithmE0EEEvT_T0_ll_param_2];
	ld.param.u64 	%rd11, [_ZN7oneflow4cuda7softmax15SoftmaxWarpImplI10SimpleLoadI6__halffE11SimpleStoreIS4_fEfLi1ELi1ELi8ELi2ELb1ELNS1_9AlgorithmE0EEEvT_T0_ll_param_3];
	cvta.to.global.u64 	%rd1, %rd13;
	cvta.to.global.u64 	%rd3, %rd12;
	setp.lt.s64 	%p1, %rd11, 9;
	@%p1 bra 	$L__BB208_2;
	mov.u64 	%rd14, $str;
	cvta.global.u64 	%rd15, %rd14;
	mov.u64 	%rd16, $str$1;
	cvta.global.u64 	%rd17, %rd16;
	mov.u64 	%rd18, __unnamed_208;
	cvta.global.u64 	%rd19, %rd18;
	{ // callseq 207, 0
	.param .b64 param0;
	st.param.b64 	[param0], %rd15;
	.param .b64 param1;
	st.param.b64 	[param1], %rd17;
	.param .b32 param2;
	st.param.b32 	[param2], 228;
	.param .b64 param3;
	st.param.b64 	[param3], %rd19;
	.param .b64 param4;
	st.param.b64 	[param4], 1;
	call.uni 
	__assertfail, 
	(
	param0, 
	param1, 
	param2, 
	param3, 
	param4
	);
	} // callseq 207
$L__BB208_2:
	mov.u32 	%r2, %ctaid.x;
	mov.u32 	%r3, %ntid.y;
	mov.u32 	%r4, %tid.y;
	mad.lo.s32 	%r5, %r2, %r3, %r4;
	mov.u32 	%r6, %nctaid.x;
	mul.lo.s32 	%r7, %r3, %r6;
	shl.b32 	%r1, %r7, 1;
	shl.b32 	%r8, %r5, 1;
	cvt.s64.s32 	%rd34, %r8;
	setp.le.s64 	%p2, %rd10, %rd34;
	@%p2 bra 	$L__BB208_13;
	mov.u32 	%r9, %tid.x;
	cvt.u64.u32 	%rd6, %r9;
	cvt.s64.s32 	%rd7, %r1;
$L__BB208_4:
	setp.le.s64 	%p3, %rd11, %rd6;
	mov.f32 	%f67, 0fFF800000;
	mov.f32 	%f68, %f67;
	@%p3 bra 	$L__BB208_6;
	mad.lo.s64 	%rd20, %rd34, %rd2, %rd6;
	shl.b64 	%rd21, %rd20, 1;
	add.s64 	%rd22, %rd1, %rd21;
	ld.global.u16 	%rs1, [%rd22];
	// begin inline asm
	{  cvt.f32.f16 %f68, %rs1;}

	// end inline asm
	max.f32 	%f67, %f68, 0fFF800000;
$L__BB208_6:
	setp.le.s64 	%p4, %rd11, %rd6;
	mov.f32 	%f69, 0fFF800000;
	mov.f32 	%f70, %f69;
	@%p4 bra 	$L__BB208_8;
	mad.lo.s64 	%rd23, %rd2, %rd34, %rd2;
	add.s64 	%rd24, %rd23, %rd6;
	shl.b64 	%rd25, %rd24, 1;
	add.s64 	%rd26, %rd1, %rd25;
	ld.global.u16 	%rs2, [%rd26];
	// begin inline asm
	{  cvt.f32.f16 %f70, %rs2;}

	// end inline asm
	max.f32 	%f69, %f70, 0fFF800000;
$L__BB208_8:
	setp.le.s64 	%p5, %rd11, %rd6;
	mov.b32 	%r10, %f67;
	shfl.sync.bfly.b32	%r11|%p6, %r10, 4, 31, -1;
	mov.b32 	%f17, %r11;
	max.f32 	%f18, %f67, %f17;
	mov.b32 	%r12, %f18;
	shfl.sync.bfly.b32	%r13|%p7, %r12, 2, 31, -1;
	mov.b32 	%f19, %r13;
	max.f32 	%f20, %f18, %f19;
	mov.b32 	%r14, %f20;
	shfl.sync.bfly.b32	%r15|%p8, %r14, 1, 31, -1;
	mov.b32 	%f21, %r15;
	max.f32 	%f22, %f20, %f21;
	mov.b32 	%r16, %f69;
	shfl.sync.bfly.b32	%r17|%p9, %r16, 4, 31, -1;
	mov.b32 	%f23, %r17;
	max.f32 	%f24, %f69, %f23;
	mov.b32 	%r18, %f24;
	shfl.sync.bfly.b32	%r19|%p10, %r18, 2, 31, -1;
	mov.b32 	%f25, %r19;
	max.f32 	%f26, %f24, %f25;
	mov.b32 	%r20, %f26;
	shfl.sync.bfly.b32	%r21|%p11, %r20, 1, 31, -1;
	mov.b32 	%f27, %r21;
	max.f32 	%f28, %f26, %f27;
	sub.f32 	%f29, %f68, %f22;
	fma.rn.f32 	%f30, %f29, 0f3BBB989D, 0f3F000000;
	cvt.sat.f32.f32 	%f31, %f30;
	mov.f32 	%f32, 0f4B400001;
	mov.f32 	%f33, 0f437C0000;
	fma.rm.f32 	%f34, %f31, %f33, %f32;
	add.f32 	%f35, %f34, 0fCB40007F;
	neg.f32 	%f36, %f35;
	fma.rn.f32 	%f37, %f29, 0f3FB8AA3B, %f36;
	fma.rn.f32 	%f38, %f29, 0f32A57060, %f37;
	mov.b32 	%r22, %f34;
	shl.b32 	%r23, %r22, 23;
	mov.b32 	%f39, %r23;
	ex2.approx.ftz.f32 	%f40, %f38;
	mul.f32 	%f41, %f40, %f39;
	add.f32 	%f42, %f41, 0f00000000;
	sub.f32 	%f43, %f70, %f28;
	fma.rn.f32 	%f44, %f43, 0f3BBB989D, 0f3F000000;
	cvt.sat.f32.f32 	%f45, %f44;
	fma.rm.f32 	%f46, %f45, %f33, %f32;
	add.f32 	%f47, %f46, 0fCB40007F;
	neg.f32 	%f48, %f47;
	fma.rn.f32 	%f49, %f43, 0f3FB8AA3B, %f48;
	fma.rn.f32 	%f50, %f43, 0f32A57060, %f49;
	mov.b32 	%r24, %f46;
	shl.b32 	%r25, %r24, 23;
	mov.b32 	%f51, %r25;
	ex2.approx.ftz.f32 	%f52, %f50;
	mul.f32 	%f9, %f52, %f51;
	add.f32 	%f53, %f9, 0f00000000;
	mov.b32 	%r26, %f42;
	shfl.sync.bfly.b32	%r27|%p12, %r26, 4, 31, -1;
	mov.b32 	%f54, %r27;
	add.f32 	%f55, %f42, %f54;
	mov.b32 	%r28, %f55;
	shfl.sync.bfly.b32	%r29|%p13, %r28, 2, 31, -1;
	mov.b32 	%f56, %r29;
	add.f32 	%f57, %f55, %f56;
	mov.b32 	%r30, %f57;
	shfl.sync.bfly.b32	%r31|%p14, %r30, 1, 31, -1;
	mov.b32 	%f58, %r31;
	add.f32 	%f59, %f57, %f58;
	mov.b32 	%r32, %f53;
	shfl.sync.bfly.b32	%r33|%p15, %r32, 4, 31, -1;
	mov.b32 	%f60, %r33;
	add.f32 	%f61, %f53, %f60;
	mov.b32 	%r34, %f61;
	shfl.sync.bfly.b32	%r35|%p16, %r34, 2, 31, -1;
	mov.b32 	%f62, %r35;
	add.f32 	%f63, %f61, %f62;
	mov.b32 	%r36, %f63;
	shfl.sync.bfly.b32	%r37|%p17, %r36, 1, 31, -1;
	mov.b32 	%f64, %r37;
	add.f32 	%f10, %f63, %f64;
	div.rn.f32 	%f11, %f41, %f59;
	@%p5 bra 	$L__BB208_10;
	// begin inline asm
	{  cvt.rn.f16.f32 %rs3, %f11;}

	// end inline asm
	mad.lo.s64 	%rd27, %rd34, %rd4, %rd6;
	shl.b64 	%rd28, %rd27, 1;
	add.s64 	%rd29, %rd3, %rd28;
	st.global.u16 	[%rd29], %rs3;
$L__BB208_10:
	setp.le.s64 	%p18, %rd11, %rd6;
	div.rn.f32 	%f12, %f9, %f10;
	@%p18 bra 	$L__BB208_12;
	// begin inline asm
	{  cvt.rn.f16.f32 %rs4, %f12;}

	// end inline asm
	mad.lo.s64 	%rd30, %rd4, %rd34, %rd4;
	add.s64 	%rd31, %rd30, %rd6;
	shl.b64 	%rd32, %rd31, 1;
	add.s64 	%rd33, %rd3, %rd32;
	st.global.u16 	[%rd33], %rs4;
$L__BB208_12:
	add.s64 	%rd34, %rd34, %rd7;
	setp.lt.s64 	%p19, %rd34, %rd10;
	@%p19 bra 	$L__BB208_4;
$L__BB208_13:
	ret;

}
	// .globl	_ZN7oneflow4cuda7softmax15SoftmaxWarpImplI10SimpleLoadI6__halffE11SimpleStoreIS4_fEfLi1ELi1ELi8ELi1ELb0ELNS1_9AlgorithmE0EEEvT_T0_ll
.visible .entry _ZN7oneflow4cuda7softmax15SoftmaxWarpImplI10SimpleLoadI6__halffE11SimpleStoreIS4_fEfLi1ELi1ELi8ELi1ELb0ELNS1_9AlgorithmE0EEEvT_T0_ll(
	.param .align 8 .b8 _ZN7oneflow4cuda7softmax15SoftmaxWarpImplI10SimpleLoadI6__halffE11SimpleStoreIS4_fEfLi1ELi1ELi8ELi1ELb0ELNS1_9AlgorithmE0EEEvT_T0_ll_param_0[16],
	.param .align 8 .b8 _ZN7oneflow4cuda7softmax15SoftmaxWarpImplI10SimpleLoadI6__halffE11SimpleStoreIS4_fEfLi1ELi1ELi8ELi1ELb0ELNS1_9AlgorithmE0EEEvT_T0_ll_param_1[16],
	.param .u64 _ZN7oneflow4cuda7softmax15SoftmaxWarpImplI10SimpleLoadI6__halffE11SimpleStoreIS4_fEfLi1ELi1ELi8ELi1ELb0ELNS1_9AlgorithmE0EEEvT_T0_ll_param_2,
	.param .u64 _ZN7oneflow4cuda7softmax15SoftmaxWarpImplI10SimpleLoadI6__halffE11SimpleStoreIS4_fEfLi1ELi1ELi8ELi1ELb0ELNS1_9AlgorithmE0EEEvT_T0_ll_param_3
)
{
	.reg .pred 	%p<26>;
	.reg .b16 	%rs<7>;
	.reg .b32 	%r<53>;
	.reg .b32 	%f<86>;
	.reg .b64 	%rd<55>;

	ld.param.u64 	%rd2, [_ZN7oneflow4cuda7softmax15SoftmaxWarpImplI10SimpleLoadI6__halffE11SimpleStoreIS4_fEfLi1ELi1ELi8ELi1ELb0ELNS1_9AlgorithmE0EEEvT_T0_ll_param_0+8];
	ld.param.u64 	%rd4, [_ZN7oneflow4cuda7softmax15SoftmaxWarpImplI10SimpleLoadI6__halffE11SimpleStoreIS4_fEfLi1ELi1ELi8ELi1ELb0ELNS1_9AlgorithmE0EEEvT_T0_ll_param_1+8];
	ld.param.u64 	%rd19, [_ZN7oneflow4cuda7softmax15SoftmaxWarpImplI10SimpleLoadI6__halffE11SimpleStoreIS4_fEfLi1ELi1ELi8ELi1ELb0ELNS1_9AlgorithmE0EEEvT_T0_ll_param_1];
	ld.param.u64 	%rd20, [_ZN7oneflow4cuda7softmax15SoftmaxWarpImplI10SimpleLoadI6__halffE11SimpleStoreIS4_fEfLi1ELi1ELi8ELi1ELb0ELNS1_9AlgorithmE0EEEvT_T0_ll_param_0];
	ld.param.u64 	%rd18, [_ZN7oneflow4cuda7softmax15SoftmaxWarpImplI10SimpleLoadI6__halffE11SimpleStoreIS4_fEfLi1ELi1ELi8ELi1ELb0ELNS1_9AlgorithmE0EEEvT_T0_ll_param_2];
	ld.param.u64 	%rd21, [_ZN7oneflow4cuda7softmax15SoftmaxWarpImplI10SimpleLoadI6__halffE11SimpleStoreIS4_fEfLi1ELi1ELi8ELi1ELb0ELNS1_9AlgorithmE0EEEvT_T0_ll_param_3];
	cvta.to.global.u64 	%rd1, %rd20;
	cvta.to.global.u64 	%rd3, %rd19;
	setp.lt.s64 	%p1, %rd21, 9;
	@%p1 bra 	$L__BB209_2;
	mov.u64 	%rd22, $str;
	cvta.global.u64 	%rd23, %rd22;
	mov.u64 	%rd24, $str$1;
	cvta.global.u64 	%rd25, %rd24;
	mov.u64 	%rd26, __unnamed_209;
	cvta.global.u64 	%rd27, %rd26;
	{ // callseq 208, 0
	.param .b64 param0;
	st.param.b64 	[param0], %rd23;
	.param .b64 param1;
	st.param.b64 	[param1], %rd25;
	.param .b32 param2;
	st.param.b32 	[param2], 228;
	.param .b64 param3;
	st.param.b64 	[param3], %rd27;
	.param .b64 param4;
	st.param.b64 	[param4], 1;
	call.uni 
	__assertfail, 
	(
	param0, 
	param1, 
	param2, 
	param3, 
	param4
	);
	} // callseq 208
$L__BB209_2:
	mov.u32 	%r1, %ctaid.x;
	mov.u32 	%r2, %ntid.y;
	mov.u32 	%r3, %tid.y;
	mad.lo.s32 	%r4, %r1, %r2, %r3;
	mov.u32 	%r5, %nctaid.x;
	mul.lo.s32 	%r6, %r5, %r2;
	cvt.s64.s32 	%rd5, %r6;
	cvt.s64.s32 	%rd54, %r4;
	setp.le.s64 	%p2, %rd18, %rd54;
	@%p2 bra 	$L__BB209_10;
	mov.u32 	%r7, %tid.x;
	cvt.u64.u32 	%rd7, %r7;
	add.s64 	%rd8, %rd5, %rd54;
	max.s64 	%rd28, %rd18, %rd8;
	setp.lt.s64 	%p3, %rd8, %rd18;
	selp.u64 	%rd9, 1, 0, %p3;
	add.s64 	%rd29, %rd8, %rd9;
	sub.s64 	%rd10, %rd28, %rd29;
	or.b64  	%rd30, %rd10, %rd5;
	and.b64  	%rd31, %rd30, -4294967296;
	setp.ne.s64 	%p4, %rd31, 0;
	@%p4 bra 	$L__BB209_5;
	cvt.u32.u64 	%r8, %rd5;
	cvt.u32.u64 	%r9, %rd10;
	div.u32 	%r10, %r9, %r8;
	cvt.u64.u32 	%rd52, %r10;
	bra.uni 	$L__BB209_6;
$L__BB209_5:
	div.u64 	%rd52, %rd10, %rd5;
$L__BB209_6:
	add.s64 	%rd14, %rd52, %rd9;
	and.b64  	%rd32, %rd14, 1;
	setp.eq.b64 	%p5, %rd32, 1;
	@%p5 bra 	$L__BB209_8;
	mad.lo.s64 	%rd33, %rd2, %rd54, %rd7;
	shl.b64 	%rd34, %rd33, 1;
	add.s64 	%rd35, %rd1, %rd34;
	ld.global.u16 	%rs1, [%rd35];
	// begin inline asm
	{  cvt.f32.f16 %f1, %rs1;}

	// end inline asm
	max.f32 	%f3, %f1, 0fFF800000;
	mov.b32 	%r11, %f3;
	shfl.sync.bfly.b32	%r12|%p6, %r11, 4, 31, -1;
	mov.b32 	%f4, %r12;
	max.f32 	%f5, %f3, %f4;
	mov.b32 	%r13, %f5;
	shfl.sync.bfly.b32	%r14|%p7, %r13, 2, 31, -1;
	mov.b32 	%f6, %r14;
	max.f32 	%f7, %f5, %f6;
	mov.b32 	%r15, %f7;
	shfl.sync.bfly.b32	%r16|%p8, %r15, 1, 31, -1;
	mov.b32 	%f8, %r16;
	max.f32 	%f9, %f7, %f8;
	sub.f32 	%f10, %f1, %f9;
	fma.rn.f32 	%f11, %f10, 0f3BBB989D, 0f3F000000;
	cvt.sat.f32.f32 	%f12, %f11;
	mov.f32 	%f13, 0f4B400001;
	mov.f32 	%f14, 0f437C0000;
	fma.rm.f32 	%f15, %f12, %f14, %f13;
	add.f32 	%f16, %f15, 0fCB40007F;
	neg.f32 	%f17, %f16;
	fma.rn.f32 	%f18, %f10, 0f3FB8AA3B, %f17;
	fma.rn.f32 	%f19, %f10, 0f32A57060, %f18;
	mov.b32 	%r17, %f15;
	shl.b32 	%r18, %r17, 23;
	mov.b32 	%f20, %r18;
	ex2.approx.ftz.f32 	%f21, %f19;
	mul.f32 	%f22, %f21, %f20;
	add.f32 	%f23, %f22, 0f00000000;
	mov.b32 	%r19, %f23;
	shfl.sync.bfly.b32	%r20|%p9, %r19, 4, 31, -1;
	mov.b32 	%f24, %r20;
	add.f32 	%f25, %f23, %f24;
	mov.b32 	%r21, %f25;
	shfl.sync.bfly.b32	%r22|%p10, %r21, 2, 31, -1;
	mov.b32 	%f26, %r22;
	add.f32 	%f27, %f25, %f26;
	mov.b32 	%r23, %f27;
	shfl.sync.bfly.b32	%r24|%p11, %r23, 1, 31, -1;
	mov.b32 	%f28, %r24;
	add.f32 	%f29, %f27, %f28;
	div.rn.f32 	%f2, %f22, %f29;
	// begin inline asm
	{  cvt.rn.f16.f32 %rs2, %f2;}

	// end inline asm
	mad.lo.s64 	%rd36, %rd4, %rd54, %rd7;
	shl.b64 	%rd37, %rd36, 1;
	add.s64 	%rd38, %rd3, %rd37;
	st.global.u16 	[%rd38], %rs2;
	mov.u64 	%rd54, %rd8;
$L__BB209_8:
	setp.eq.s64 	%p12, %rd14, 0;
	@%p12 bra 	$L__BB209_10;
$L__BB209_9:
	mad.lo.s64 	%rd39, %rd54, %rd2, %rd7;
	shl.b64 	%rd40, %rd39, 1;
	add.s64 	%rd41, %rd1, %rd40;
	ld.global.u16 	%rs3, [%rd41];
	// begin inline asm
	{  cvt.f32.f16 %f30, %rs3;}

	// end inline asm
	max.f32 	%f34, %f30, 0fFF800000;
	mov.b32 	%r25, %f34;
	shfl.sync.bfly.b32	%r26|%p13, %r25, 4, 31, -1;
	mov.b32 	%f35, %r26;
	max.f32 	%f36, %f34, %f35;
	mov.b32 	%r27, %f36;
	shfl.sync.bfly.b32	%r28|%p14, %r27, 2, 31, -1;
	mov.b32 	%f37, %r28;
	max.f32 	%f38, %f36, %f37;
	mov.b32 	%r29, %f38;
	shfl.sync.bfly.b32	%r30|%p15, %r29, 1, 31, -1;
	mov.b32 	%f39, %r30;
	max.f32 	%f40, %f38, %f39;
	sub.f32 	%f41, %f30, %f40;
	fma.rn.f32 	%f42, %f41, 0f3BBB989D, 0f3F000000;
	cvt.sat.f32.f32 	%f43, %f42;
	mov.f32 	%f44, 0f4B400001;
	mov.f32 	%f45, 0f437C0000;
	fma.rm.f32 	%f46, %f43, %f45, %f44;
	add.f32 	%f47, %f46, 0fCB40007F;
	neg.f32 	%f48, %f47;
	fma.rn.f32 	%f49, %f41, 0f3FB8AA3B, %f48;
	fma.rn.f32 	%f50, %f41, 0f32A57060, %f49;
	mov.b32 	%r31, %f46;
	shl.b32 	%r32, %r31, 23;
	mov.b32 	%f51, %r32;
	ex2.approx.ftz.f32 	%f52, %f50;
	mul.f32 	%f53, %f52, %f51;
	add.f32 	%f54, %f53, 0f00000000;
	mov.b32 	%r33, %f54;
	shfl.sync.bfly.b32	%r34|%p16, %r33, 4, 31, -1;
	mov.b32 	%f55, %r34;
	add.f32 	%f56, %f54, %f55;
	mov.b32 	%r35, %f56;
	shfl.sync.bfly.b32	%r36|%p17, %r35, 2, 31, -1;
	mov.b32 	%f57, %r36;
	add.f32 	%f58, %f56, %f57;
	mov.b32 	%r37, %f58;
	shfl.sync.bfly.b32	%r38|%p18, %r37, 1, 31, -1;
	mov.b32 	%f59, %r38;
	add.f32 	%f60, %f58, %f59;
	div.rn.f32 	%f31, %f53, %f60;
	// begin inline asm
	{  cvt.rn.f16.f32 %rs4, %f31;}

	// end inline asm
	mad.lo.s64 	%rd42, %rd54, %rd4, %rd7;
	shl.b64 	%rd43, %rd42, 1;
	add.s64 	%rd44, %rd3, %rd43;
	st.global.u16 	[%rd44], %rs4;
	add.s64 	%rd45, %rd54, %rd5;
	mad.lo.s64 	%rd46, %rd45, %rd2, %rd7;
	shl.b64 	%rd47, %rd46, 1;
	add.s64 	%rd48, %rd1, %rd47;
	ld.global.u16 	%rs5, [%rd48];
	// begin inline asm
	{  cvt.f32.f16 %f32, %rs5;}

	// end inline asm
	max.f32 	%f61, %f32, 0fFF800000;
	mov.b32 	%r39, %f61;
	shfl.sync.bfly.b32	%r40|%p19, %r39, 4, 31, -1;
	mov.b32 	%f62, %r40;
	max.f32 	%f63, %f61, %f62;
	mov.b32 	%r41, %f63;
	shfl.sync.bfly.b32	%r42|%p20, %r41, 2, 31, -1;
	mov.b32 	%f64, %r42;
	max.f32 	%f65, %f63, %f64;
	mov.b32 	%r43, %f65;
	shfl.sync.bfly.b32	%r44|%p21, %r43, 1, 31, -1;
	mov.b32 	%f66, %r44;
	max.f32 	%f67, %f65, %f66;
	sub.f32 	%f68, %f32, %f67;
	fma.rn.f32 	%f69, %f68, 0f3BBB989D, 0f3F000000;
	cvt.sat.f32.f32 	%f70, %f69;
	fma.rm.f32 	%f71, %f70, %f45, %f44;
	add.f32 	%f72, %f71, 0fCB40007F;
	neg.f32 	%f73, %f72;
	fma.rn.f32 	%f74, %f68, 0f3FB8AA3B, %f73;
	fma.rn.f32 	%f75, %f68, 0f32A57060, %f74;
	mov.b32 	%r45, %f71;
	shl.b32 	%r46, %r45, 23;
	mov.b32 	%f76, %r46;
	ex2.approx.ftz.f32 	%f77, %f75;
	mul.f32 	%f78, %f77, %f76;
	add.f32 	%f79, %f78, 0f00000000;
	mov.b32 	%r47, %f79;
	shfl.sync.bfly.b32	%r48|%p22, %r47, 4, 31, -1;
	mov.b32 	%f80, %r48;
	add.f32 	%f81, %f79, %f80;
	mov.b32 	%r49, %f81;
	shfl.sync.bfly.b32	%r50|%p23, %r49, 2, 31, -1;
	mov.b32 	%f82, %r50;
	add.f32 	%f83, %f81, %f82;
	mov.b32 	%r51, %f83;
	shfl.sync.bfly.b32	%r52|%p24, %r51, 1, 31, -1;
	mov.b32 	%f84, %r52;
	add.f32 	%f85, %f83, %f84;
	div.rn.f32 	%f33, %f78, %f85;
	// begin inline asm
	{  cvt.rn.f16.f32 %rs6, %f33;}

	// end inline asm
	mad.lo.s64 	%rd49, %rd45, %rd4, %rd7;
	shl.b64 	%rd50, %rd49, 1;
	add.s64 	%rd51, %rd3, %rd50;
	st.global.u16 	[%rd51], %rs6;
	add.s64 	%rd54, %rd45, %rd5;
	setp.lt.s64 	%p25, %rd54, %rd18;
	@%p25 bra 	$L__BB209_9;
$L__BB209_10:
	ret;

}
	// .globl	_ZN7oneflow4cuda7softmax15SoftmaxWarpImplI10SimpleLoadI6__halffE11SimpleStoreIS4_fEfLi1ELi1ELi8ELi1ELb1ELNS1_9AlgorithmE0EEEvT_T0_ll
.visible .entry _ZN7oneflow4cuda7softmax15SoftmaxWarpImplI10SimpleLoadI6__halffE11SimpleStoreIS4_fEfLi1ELi1ELi8ELi1ELb1ELNS1_9AlgorithmE0EEEvT_T0_ll(
	.param .align 8 .b8 _ZN7oneflow4cuda7softmax15SoftmaxWarpImplI10SimpleLoadI6__halffE11SimpleStoreIS4_fEfLi1ELi1ELi8ELi1ELb1ELNS1_9AlgorithmE0EEEvT_T0_ll_param_0[16],
	.param .align 8 .b8 _ZN7oneflow4cuda7softmax15SoftmaxWarpImplI10SimpleLoadI6__halffE11SimpleStoreIS4_fEfLi1ELi1ELi8ELi1ELb1ELNS1_9AlgorithmE0EEEvT_T0_ll_param_1[16],
	.param .u64 _ZN7oneflow4cuda7softmax15SoftmaxWarpImplI10SimpleLoadI6__halffE11SimpleStoreIS4_fEfLi1ELi1ELi8ELi1ELb1ELNS1_9AlgorithmE0EEEvT_T0_ll_param_2,
	.param .u64 _ZN7oneflow4cuda7softmax15SoftmaxWarpImplI10SimpleLoadI6__halffE11SimpleStoreIS4_fEfLi1ELi1ELi8ELi1ELb1ELNS1_9AlgorithmE0EEEvT_T0_ll_param_3
)
{
	.reg .pred 	%p<32>;
	.reg .b16 	%rs<7>;
	.reg .b32 	%r<53>;
	.reg .b32 	%f<109>;
	.reg .b64 	%rd<55>;

	ld.param.u64 	%rd2, [_ZN7oneflow4cuda7softmax15SoftmaxWarpImplI10SimpleLoadI6__halffE11SimpleStoreIS4_fEfLi1ELi1ELi8ELi1ELb1ELNS1_9AlgorithmE0EEEvT_T0_ll_param_0+8];
	ld.param.u64 	%rd4, [_ZN7oneflow4cuda7softmax15SoftmaxWarpImplI10SimpleLoadI6__halffE11SimpleStoreIS4_fEfLi1ELi1ELi8ELi1ELb1ELNS1_9AlgorithmE0EEEvT_T0_ll_param_1+8];
	ld.param.u64 	%rd21, [_ZN7oneflow4cuda7softmax15SoftmaxWarpImplI10SimpleLoadI6__halffE11SimpleStoreIS4_fEfLi1ELi1ELi8ELi1ELb1ELNS1_9AlgorithmE0EEEvT_T0_ll_param_1];
	ld.param.u64 	%rd22, [_ZN7oneflow4cuda7softmax15SoftmaxWarpImplI10SimpleLoadI6__halffE11SimpleStoreIS4_fEfLi1ELi1ELi8ELi1ELb1ELNS1_9AlgorithmE0EEEvT_T0_ll_param_0];
	ld.param.u64 	%rd19, [_ZN7oneflow4cuda7softmax15SoftmaxWarpImplI10SimpleLoadI6__halffE11SimpleStoreIS4_fEfLi1ELi1ELi8ELi1ELb1ELNS1_9AlgorithmE0EEEvT_T0_ll_param_2];
	ld.param.u64 	%rd20, [_ZN7oneflow4cuda7softmax15SoftmaxWarpImplI10SimpleLoadI6__halffE11SimpleStoreIS4_fEfLi1ELi1ELi8ELi1ELb1ELNS1_9AlgorithmE0EEEvT_T0_ll_param_3];
	cvta.to.global.u64 	%rd1, %rd22;
	cvta.to.global.u64 	%rd3, %rd21;
	setp.lt.s64 	%p1, %rd20, 9;
	@%p1 bra 	$L__BB210_2;
	mov.u64 	%rd23, $str;
	cvta.global.u64 	%rd24, %rd23;
	mov.u64 	%rd25, $str$1;
	cvta.global.u64 	%rd26, %rd25;
	mov.u64 	%rd27, __unnamed_210;
	cvta.global.u64 	%rd28, %rd27;
	{ // callseq 209, 0
	.param .b64 param0;
	st.param.b64 	[param0], %rd24;
	.param .b64 param1;
	st.param.b64 	[param1], %rd26;
	.param .b32 param2;
	st.param.b32 	[param2], 228;
	.param .b64 param3;
	st.param.b64 	[param3], %rd28;
	.param .b64 param4;
	st.param.b64 	[param4], 1;
	call.uni 
	__assertfail, 
	(
	param0, 
	param1, 
	param2, 
	param3, 
	param4
	);
	} // callseq 209
$L__BB210_2:
	mov.u32 	%r1, %ctaid.x;
	mov.u32 	%r2, %ntid.y;
	mov.u32 	%r3, %tid.y;
	mad.lo.s32 	%r4, %r1, %r2, %r3;
	mov.u32 	%r5, %nctaid.x;
	mul.lo.s32 	%r6, %r5, %r2;
	cvt.s64.s32 	%rd5, %r6;
	cvt.s64.s32 	%rd6, %r4;
	setp.le.s64 	%p2, %rd19, %rd6;
	@%p2 bra 	$L__BB210_21;
	mov.u32 	%r7, %tid.x;
	cvt.u64.u32 	%rd7, %r7;
	add.s64 	%rd8, %rd5, %rd6;
	max.s64 	%rd29, %rd19, %rd8;
	setp.lt.s64 	%p3, %rd8, %rd19;
	selp.u64 	%rd9, 1, 0, %p3;
	add.s64 	%rd30, %rd8, %rd9;
	sub.s64 	%rd10, %rd29, %rd30;
	or.b64  	%rd31, %rd10, %rd5;
	and.b64  	%rd32, %rd31, -4294967296;
	setp.ne.s64 	%p4, %rd32, 0;
	@%p4 bra 	$L__BB210_5;
	cvt.u32.u64 	%r8, %rd5;
	cvt.u32.u64 	%r9, %rd10;
	div.u32 	%r10, %r9, %r8;
	cvt.u64.u32 	%rd52, %r10;
	bra.uni 	$L__BB210_6;
$L__BB210_5:
	div.u64 	%rd52, %rd10, %rd5;
$L__BB210_6:
	add.s64 	%rd14, %rd52, %rd9;
	and.b64  	%rd33, %rd14, 1;
	setp.eq.b64 	%p5, %rd33, 1;
	mov.u64 	%rd54, %rd6;
	@%p5 bra 	$L__BB210_11;
	setp.le.s64 	%p6, %rd20, %rd7;
	mov.f32 	%f103, 0fFF800000;
	mov.f32 	%f104, %f103;
	@%p6 bra 	$L__BB210_9;
	mad.lo.s64 	%rd34, %rd2, %rd6, %rd7;
	shl.b64 	%rd35, %rd34, 1;
	add.s64 	%rd36, %rd1, %rd35;
	ld.global.u16 	%rs1, [%rd36];
	// begin inline asm
	{  cvt.f32.f16 %f103, %rs1;}

	// end inline asm
	max.f32 	%f104, %f103, 0fFF800000;
$L__BB210_9:
	setp.le.s64 	%p7, %rd20, %rd7;
	mov.b32 	%r11, %f104;
	shfl.sync.bfly.b32	%r12|%p8, %r11, 4, 31, -1;
	mov.b32 	%f18, %r12;
	max.f32 	%f19, %f104, %f18;
	mov.b32 	%r13, %f19;
	shfl.sync.bfly.b32	%r14|%p9, %r13, 2, 31, -1;
	mov.b32 	%f20, %r14;
	max.f32 	%f21, %f19, %f20;
	mov.b32 	%r15, %f21;
	shfl.sync.bfly.b32	%r16|%p10, %r15, 1, 31, -1;
	mov.b32 	%f22, %r16;
	max.f32 	%f23, %f21, %f22;
	sub.f32 	%f24, %f103, %f23;
	fma.rn.f32 	%f25, %f24, 0f3BBB989D, 0f3F000000;
	cvt.sat.f32.f32 	%f26, %f25;
	mov.f32 	%f27, 0f4B400001;
	mov.f32 	%f28, 0f437C0000;
	fma.rm.f32 	%f29, %f26, %f28, %f27;
	add.f32 	%f30, %f29, 0fCB40007F;
	neg.f32 	%f31, %f30;
	fma.rn.f32 	%f32, %f24, 0f3FB8AA3B, %f31;
	fma.rn.f32 	%f33, %f24, 0f32A57060, %f32;
	mov.b32 	%r17, %f29;
	shl.b32 	%r18, %r17, 23;
	mov.b32 	%f34, %r18;
	ex2.approx.ftz.f32 	%f35, %f33;
	mul.f32 	%f36, %f35, %f34;
	add.f32 	%f37, %f36, 0f00000000;
	mov.b32 	%r19, %f37;
	shfl.sync.bfly.b32	%r20|%p11, %r19, 4, 31, -1;
	mov.b32 	%f38, %r20;
	add.f32 	%f39, %f37, %f38;
	mov.b32 	%r21, %f39;
	shfl.sync.bfly.b32	%r22|%p12, %r21, 2, 31, -1;
	mov.b32 	%f40, %r22;
	add.f32 	%f41, %f39, %f40;
	mov.b32 	%r23, %f41;
	shfl.sync.bfly.b32	%r24|%p13, %r23, 1, 31, -1;
	mov.b32 	%f42, %r24;
	add.f32 	%f43, %f41, %f42;
	div.rn.f32 	%f5, %f36, %f43;
	mov.u64 	%rd54, %rd8;
	@%p7 bra 	$L__BB210_11;
	// begin inline asm
	{  cvt.rn.f16.f32 %rs2, %f5;}

	// end inline asm
	mad.lo.s64 	%rd37, %rd4, %rd6, %rd7;
	shl.b64 	%rd38, %rd37, 1;
	add.s64 	%rd39, %rd3, %rd38;
	st.global.u16 	[%rd39], %rs2;
$L__BB210_11:
	setp.eq.s64 	%p14, %rd14, 0;
	@%p14 bra 	$L__BB210_21;
$L__BB210_12:
	setp.le.s64 	%p15, %rd20, %rd7;
	mov.f32 	%f105, 0fFF800000;
	mov.f32 	%f106, %f105;
	@%p15 bra 	$L__BB210_14;
	mad.lo.s64 	%rd40, %rd54, %rd2, %rd7;
	shl.b64 	%rd41, %rd40, 1;
	add.s64 	%rd42, %rd1, %rd41;
	ld.global.u16 	%rs3, [%rd42];
	// begin inline asm
	{  cvt.f32.f16 %f105, %rs3;}

	// end inline asm
	max.f32 	%f106, %f105, 0fFF800000;
$L__BB210_14:
	setp.le.s64 	%p16, %rd20, %rd7;
	mov.b32 	%r25, %f106;
	shfl.sync.bfly.b32	%r26|%p17, %r25, 4, 31, -1;
	mov.b32 	%f47, %r26;
	max.f32 	%f48, %f106, %f47;
	mov.b32 	%r27, %f48;
	shfl.sync.bfly.b32	%r28|%p18, %r27, 2, 31, -1;
	mov.b32 	%f49, %r28;
	max.f32 	%f50, %f48, %f49;
	mov.b32 	%r29, %f50;
	shfl.sync.bfly.b32	%r30|%p19, %r29, 1, 31, -1;
	mov.b32 	%f51, %r30;
	max.f32 	%f52, %f50, %f51;
	sub.f32 	%f53, %f105, %f52;
	fma.rn.f32 	%f54, %f53, 0f3BBB989D, 0f3F000000;
	cvt.sat.f32.f32 	%f55, %f54;
	mov.f32 	%f56, 0f4B400001;
	mov.f32 	%f57, 0f437C0000;
	fma.rm.f32 	%f58, %f55, %f57, %f56;
	add.f32 	%f59, %f58, 0fCB40007F;
	neg.f32 	%f60, %f59;
	fma.rn.f32 	%f61, %f53, 0f3FB8AA3B, %f60;
	fma.rn.f32 	%f62, %f53, 0f32A57060, %f61;
	mov.b32 	%r31, %f58;
	shl.b32 	%r32, %r31, 23;
	mov.b32 	%f63, %r32;
	ex2.approx.ftz.f32 	%f64, %f62;
	mul.f32 	%f65, %f64, %f63;
	add.f32 	%f66, %f65, 0f00000000;
	mov.b32 	%r33, %f66;
	shfl.sync.bfly.b32	%r34|%p20, %r33, 4, 31, -1;
	mov.b32 	%f67, %r34;
	add.f32 	%f68, %f66, %f67;
	mov.b32 	%r35, %f68;
	shfl.sync.bfly.b32	%r36|%p21, %r35, 2, 31, -1;
	mov.b32 	%f69, %r36;
	add.f32 	%f70, %f68, %f69;
	mov.b32 	%r37, %f70;
	shfl.sync.bfly.b32	%r38|%p22, %r37, 1, 31, -1;
	mov.b32 	%f71, %r38;
	add.f32 	%f72, %f70, %f71;
	div.rn.f32 	%f10, %f65, %f72;
	@%p16 bra 	$L__BB210_16;
	// begin inline asm
	{  cvt.rn.f16.f32 %rs4, %f10;}

	// end inline asm
	mad.lo.s64 	%rd43, %rd54, %rd4, %rd7;
	shl.b64 	%rd44, %rd43, 1;
	add.s64 	%rd45, %rd3, %rd44;
	st.global.u16 	[%rd45], %rs4;
$L__BB210_16:
	setp.le.s64 	%p23, %rd20, %rd7;
	add.s64 	%rd17, %rd54, %rd5;
	mov.f32 	%f107, 0fFF800000;
	mov.f32 	%f108, %f107;
	@%p23 bra 	$L__BB210_18;
	mad.lo.s64 	%rd46, %rd17, %rd2, %rd7;
	shl.b64 	%rd47, %rd46, 1;
	add.s64 	%rd48, %rd1, %rd47;
	ld.global.u16 	%rs5, [%rd48];
	// begin inline asm
	{  cvt.f32.f16 %f107, %rs5;}

	// end inline asm
	max.f32 	%f108, %f107, 0fFF800000;
$L__BB210_18:
	setp.le.s64 	%p24, %rd20, %rd7;
	mov.b32 	%r39, %f108;
	shfl.sync.bfly.b32	%r40|%p25, %r39, 4, 31, -1;
	mov.b32 	%f76, %r40;
	max.f32 	%f77, %f108, %f76;
	mov.b32 	%r41, %f77;
	shfl.sync.bfly.b32	%r42|%p26, %r41, 2, 31, -1;
	mov.b32 	%f78, %r42;
	max.f32 	%f79, %f77, %f78;
	mov.b32 	%r43, %f79;
	shfl.sync.bfly.b32	%r44|%p27, %r43, 1, 31, -1;
	mov.b32 	%f80, %r44;
	max.f32 	%f81, %f79, %f80;
	sub.f32 	%f82, %f107, %f81;
	fma.rn.f32 	%f83, %f82, 0f3BBB989D, 0f3F000000;
	cvt.sat.f32.f32 	%f84, %f83;
	mov.f32 	%f85, 0f4B400001;
	mov.f32 	%f86, 0f437C0000;
	fma.rm.f32 	%f87, %f84, %f86, %f85;
	add.f32 	%f88, %f87, 0fCB40007F;
	neg.f32 	%f89, %f88;
	fma.rn.f32 	%f90, %f82, 0f3FB8AA3B, %f89;
	fma.rn.f32 	%f91, %f82, 0f32A57060, %f90;
	mov.b32 	%r45, %f87;
	shl.b32 	%r46, %r45, 23;
	mov.b32 	%f92, %r46;
	ex2.approx.ftz.f32 	%f93, %f91;
	mul.f32 	%f94, %f93, %f92;
	add.f32 	%f95, %f94, 0f00000000;
	mov.b32 	%r47, %f95;
	shfl.sync.bfly.b32	%r48|%p28, %r47, 4, 31, -1;
	mov.b32 	%f96, %r48;
	add.f32 	%f97, %f95, %f96;
	mov.b32 	%r49, %f97;
	shfl.sync.bfly.b32	%r50|%p29, %r49, 2, 31, -1;
	mov.b32 	%f98, %r50;
	add.f32 	%f99, %f97, %f98;
	mov.b32 	%r51, %f99;
	shfl.sync.bfly.b32	%r52|%p30, %r51, 1, 31, -1;
	mov.b32 	%f100, %r52;
	add.f32 	%f101, %f99, %f100;
	div.rn.f32 	%f15, %f94, %f101;
	@%p24 bra 	$L__BB210_20;
	// begin inline asm
	{  cvt.rn.f16.f32 %rs6, %f15;}

	// end inline asm
	mad.lo.s64 	%rd49, %rd17, %rd4, %rd7;
	shl.b64 	%rd50, %rd49, 1;
	add.s64 	%rd51, %rd3, %rd50;
	st.global.u16 	[%rd51], %rs6;
$L__BB210_20:
	add.s64 	%rd54, %rd17, %rd5;
	setp.lt.s64 	%p31, %rd54, %rd19;
	@%p31 bra 	$L__BB210_12;
$L__BB210_21:
	ret;

}
	// .globl	_ZN7oneflow4cuda7softmax15SoftmaxWarpImplI10SimpleLoadI6__halffE11SimpleStoreIS4_fEfLi1ELi1ELi16ELi2ELb0ELNS1_9AlgorithmE0EEEvT_T0_ll
.visible .entry _ZN7oneflow4cuda7softmax15SoftmaxWarpImplI10SimpleLoadI6__halffE11SimpleStoreIS4_fEfLi1ELi1ELi16ELi2ELb0ELNS1_9AlgorithmE0EEEvT_T0_ll(
	.param .align 8 .b8 _ZN7oneflow4cuda7softmax15SoftmaxWarpImplI10SimpleLoadI6__halffE11SimpleStoreIS4_fEfLi1ELi1ELi16ELi2ELb0ELNS1_9AlgorithmE0EEEvT_T0_ll_param_0[16],
	.param .align 8 .b8 _ZN7oneflow4cuda7softmax15SoftmaxWarpImplI10SimpleLoadI6__halffE11SimpleStoreIS4_fEfLi1ELi1ELi16ELi2ELb0ELNS1_9AlgorithmE0EEEvT_T0_ll_param_1[16],
	.param .u64 _ZN7oneflow4cuda7softmax15SoftmaxWarpImplI10SimpleLoadI6__halffE11SimpleStoreIS4_fEfLi1ELi1ELi16ELi2ELb0ELNS1_9AlgorithmE0EEEvT_T0_ll_param_2,
	.param .u64 _ZN7oneflow4cuda7softmax15SoftmaxWarpImplI10SimpleLoadI6__halffE11SimpleStoreIS4_fEfLi1ELi1ELi16ELi2ELb0ELNS1_9AlgorithmE0EEEvT_T0_ll_param_3
)
{
	.reg .pred 	%p<20>;
	.reg .b16 	%rs<5>;
	.reg .b32 	%r<46>;
	.reg .b32 	%f<65>;
	.reg .b64 	%rd<31>;

	ld.param.u64 	%rd1, [_ZN7oneflow4cuda7softmax15SoftmaxWarpImplI10SimpleLoadI6__halffE11SimpleStoreIS4_fEfLi1ELi1ELi16ELi2ELb0ELNS1_9AlgorithmE0EEEvT_T0_ll_param_0];
	ld.param.u64 	%rd2, [_ZN7oneflow4cuda7softmax15SoftmaxWarpImplI10SimpleLoadI6__halffE11SimpleStoreIS4_fEfLi1ELi1ELi16ELi2ELb0ELNS1_9AlgorithmE0EEEvT_T0_ll_param_0+8];
	ld.param.u64 	%rd3, [_ZN7oneflow4cuda7softmax15SoftmaxWarpImplI10SimpleLoadI6__halffE11SimpleStoreIS4_fEfLi1ELi1ELi16ELi2ELb0ELNS1_9AlgorithmE0EEEvT_T0_ll_param_1];
	ld.param.u64 	%rd4, [_ZN7oneflow4cuda7softmax15SoftmaxWarpImplI10SimpleLoadI6__halffE11SimpleStoreIS4_fEfLi1ELi1ELi16ELi2ELb0ELNS1_9AlgorithmE0EEEvT_T0_ll_param_1+8];
	ld.param.u64 	%rd12, [_ZN7oneflow4cuda7softmax15SoftmaxWarpImplI10SimpleLoadI6__halffE11SimpleStoreIS4_fEfLi1ELi1ELi16ELi2ELb0ELNS1_9AlgorithmE0EEEvT_T0_ll_param_2];
	ld.param.u64 	%rd13, [_ZN7oneflow4cuda7softmax15SoftmaxWarpImplI10SimpleLoadI6__halffE11SimpleStoreIS4_fEfLi1ELi1ELi16ELi2ELb0ELNS1_9AlgorithmE0EEEvT_T0_ll_param_3];
	setp.lt.s64 	%p1, %rd13, 17;
	@%p1 bra 	$L__BB211_2;
	mov.u64 	%rd14, $str;
	cvta.global.u64 	%rd15, %rd14;
	mov.u64 	%rd16, $str$1;
	cvta.global.u64 	%rd17, %rd16;
	mov.u64 	%rd18, __unnamed_211;
	cvta.global.u64 	%rd19, %rd18;
	{ // callseq 210, 0
	.param .b64 param0;
	st.param.b64 	[param0], %rd15;
	.param .b64 param1;
	st.param.b64 	[param1], %rd17;
	.param .b32 param2;
	st.param.b32 	[param2], 228;
	.param .b64 param3;
	st.param.b64 	[param3], %rd19;
	.param .b64 param4;
	st.param.b64 	[param4], 1;
	call.uni 
	__assertfail, 
	(
	param0, 
	param1, 
	param2, 
	param3, 
	param4
	);
	} // callseq 210
$L__BB211_2:
	mov.u32 	%r2, %ctaid.x;
	mov.u32 	%r3, %ntid.y;
	mov.u32 	%r4, %tid.y;
	mad.lo.s32 	%r5, %r2, %r3, %r4;
	mov.u32 	%r6, %nctaid.x;
	mul.lo.s32 	%r7, %r3, %r6;
	shl.b32 	%r1, %r7, 1;
	shl.b32 	%r8, %r5, 1;
	cvt.s64.s32 	%rd30, %r8;
	setp.le.s64 	%p2, %rd12, %rd30;
	@%p2 bra 	$L__BB211_5;
	mov.u32 	%r9, %tid.x;
	cvt.u64.u32 	%rd6, %r9;
	cvta.to.global.u64 	%rd7, %rd3;
	cvta.to.global.u64 	%rd8, %rd1;
	cvt.s64.s32 	%rd9, %r1;
$L__BB211_4:
	mad.lo.s64 	%rd20, %rd30, %rd2, %rd6;
	shl.b64 	%rd21, %rd20, 1;
	add.s64 	%rd22, %rd8, %rd21;
	ld.global.u16 	%rs1, [%rd22];
	// begin inline asm
	{  cvt.f32.f16 %f1, %rs1;}

	// end inline asm
	max.f32 	%f5, %f1, 0fFF800000;
	shl.b64 	%rd23, %rd2, 1;
	add.s64 	%rd24, %rd22, %rd23;
	ld.global.u16 	%rs2, [%rd24];
	// begin inline asm
	{  cvt.f32.f16 %f2, %rs2;}

	// end inline asm
	max.f32 	%f6, %f2, 0fFF800000;
	mov.b32 	%r10, %f5;
	shfl.sync.bfly.b32	%r11|%p3, %r10, 8, 31, -1;
	mov.b32 	%f7, %r11;
	max.f32 	%f8, %f5, %f7;
	mov.b32 	%r12, %f8;
	shfl.sync.bfly.b32	%r13|%p4, %r12, 4, 31, -1;
	mov.b32 	%f9, %r13;
	max.f32 	%f10, %f8, %f9;
	mov.b32 	%r14, %f10;
	shfl.sync.bfly.b32	%r15|%p5, %r14, 2, 31, -1;
	mov.b32 	%f11, %r15;
	max.f32 	%f12, %f10, %f11;
	mov.b32 	%r16, %f12;
	shfl.sync.bfly.b32	%r17|%p6, %r16, 1, 31, -1;
	mov.b32 	%f13, %r17;
	max.f32 	%f14, %f12, %f13;
	mov.b32 	%r18, %f6;
	shfl.sync.bfly.b32	%r19|%p7, %r18, 8, 31, -1;
	mov.b32 	%f15, %r19;
	max.f32 	%f16, %f6, %f15;
	mov.b32 	%r20, %f16;
	shfl.sync.bfly.b32	%r21|%p8, %r20, 4, 31, -1;
	mov.b32 	%f17, %r21;
	max.f32 	%f18, %f16, %f17;
	mov.b32 	%r22, %f18;
	shfl.sync.bfly.b32	%r23|%p9, %r22, 2, 31, -1;
	mov.b32 	%f19, %r23;
	max.f32 	%f20, %f18, %f19;
	mov.b32 	%r24, %f20;
	shfl.sync.bfly.b32	%r25|%p10, %r24, 1, 31, -1;
	mov.b32 	%f21, %r25;
	max.f32 	%f22, %f20, %f21;
	sub.f32 	%f23, %f1, %f14;
	fma.rn.f32 	%f24, %f23, 0f3BBB989D, 0f3F000000;
	cvt.sat.f32.f32 	%f25, %f24;
	mov.f32 	%f26, 0f4B400001;
	mov.f32 	%f27, 0f437C0000;
	fma.rm.f32 	%f28, %f25, %f27, %f26;
	add.f32 	%f29, %f28, 0fCB40007F;
	neg.f32 	%f30, %f29;
	fma.rn.f32 	%f31, %f23, 0f3FB8AA3B, %f30;
	fma.rn.f32 	%f32, %f23, 0f32A57060, %f31;
	mov.b32 	%r26, %f28;
	shl.b32 	%r27, %r26, 23;
	mov.b32 	%f33, %r27;
	ex2.approx.ftz.f32 	%f34, %f32;
	mul.f32 	%f35, %f34, %f33;
	add.f32 	%f36, %f35, 0f00000000;
	sub.f32 	%f37, %f2, %f22;
	fma.rn.f32 	%f38, %f37, 0f3BBB989D, 0f3F000000;
	cvt.sat.f32.f32 	%f39, %f38;
	fma.rm.f32 	%f40, %f39, %f27, %f26;
	add.f32 	%f41, %f40, 0fCB40007F;
	neg.f32 	%f42, %f41;
	fma.rn.f32 	%f43, %f37, 0f3FB8AA3B, %f42;
	fma.rn.f32 	%f44, %f37, 0f32A57060, %f43;
	mov.b32 	%r28, %f40;
	shl.b32 	%r29, %r28, 23;
	mov.b32 	%f45, %r29;
	ex2.approx.ftz.f32 	%f46, %f44;
	mul.f32 	%f47, %f46, %f45;
	add.f32 	%f48, %f47, 0f00000000;
	mov.b32 	%r30, %f36;
	shfl.sync.bfly.b32	%r31|%p11, %r30, 8, 31, -1;
	mov.b32 	%f49, %r31;
	add.f32 	%f50, %f36, %f49;
	mov.b32 	%r32, %f50;
	shfl.sync.bfly.b32	%r33|%p12, %r32, 4, 31, -1;
	mov.b32 	%f51, %r33;
	add.f32 	%f52, %f50, %f51;
	mov.b32 	%r34, %f52;
	shfl.sync.bfly.b32	%r35|%p13, %r34, 2, 31, -1;
	mov.b32 	%f53, %r35;
	add.f32 	%f54, %f52, %f53;
	mov.b32 	%r36, %f54;
	shfl.sync.bfly.b32	%r37|%p14, %r36, 1, 31, -1;
	mov.b32 	%f55, %r37;
	add.f32 	%f56, %f54, %f55;
	mov.b32 	%r38, %f48;
	shfl.sync.bfly.b32	%r39|%p15, %r38, 8, 31, -1;
	mov.b32 	%f57, %r39;
	add.f32 	%f58, %f48, %f57;
	mov.b32 	%r40, %f58;
	shfl.sync.bfly.b32	%r41|%p16, %r40, 4, 31, -1;
	mov.b32 	%f59, %r41;
	add.f32 	%f60, %f58, %f59;
	mov.b32 	%r42, %f60;
	shfl.sync.bfly.b32	%r43|%p17, %r42, 2, 31, -1;
	mov.b32 	%f61, %r43;
	add.f32 	%f62, %f60, %f61;
	mov.b32 	%r44, %f62;
	shfl.sync.bfly.b32	%r45|%p18, %r44, 1, 31, -1;
	mov.b32 	%f63, %r45;
	add.f32 	%f64, %f62, %f63;
	div.rn.f32 	%f3, %f35, %f56;
	// begin inline asm
	{  cvt.rn.f16.f32 %rs3, %f3;}

	// end inline asm
	mad.lo.s64 	%rd25, %rd30, %rd4, %rd6;
	shl.b64 	%rd26, %rd25, 1;
	add.s64 	%rd27, %rd7, %rd26;
	st.global.u16 	[%rd27], %rs3;
	div.rn.f32 	%f4, %f47, %f64;
	// begin inline asm
	{  cvt.rn.f16.f32 %rs4, %f4;}

	// end inline asm
	shl.b64 	%rd28, %rd4, 1;
	add.s64 	%rd29, %rd27, %rd28;
	st.global.u16 	[%rd29], %rs4;
	add.s64 	%rd30, %rd30, %rd9;
	setp.lt.s64 	%p19, %rd30, %rd12;
	@%p19 bra 	$L__BB211_4;
$L__BB211_5:
	ret;

}
	// .globl	_ZN7oneflow4cuda7softmax15SoftmaxWarpImplI10SimpleLoadI6__halffE11SimpleStoreIS4_fEfLi1ELi1ELi16ELi2ELb1ELNS1_9AlgorithmE0EEEvT_T0_ll
.visible .entry _ZN7oneflow4cuda7softmax15SoftmaxWarpImplI10SimpleLoadI6__halffE11SimpleStoreIS4_fEfLi1ELi1ELi16ELi2ELb1ELNS1_9AlgorithmE0EEEvT_T0_ll(
	.param .align 8 .b8 _ZN7oneflow4cuda7softmax15SoftmaxWarpImplI10SimpleLoadI6__halffE11SimpleStoreIS4_fEfLi1ELi1ELi16ELi2ELb1ELNS1_9AlgorithmE0EEEvT_T0_ll_param_0[16],
	.param .align 8 .b8 _ZN7oneflow4cuda7softmax15SoftmaxWarpImplI10SimpleLoadI6__halffE11SimpleStoreIS4_fEfLi1ELi1ELi16ELi2ELb1ELNS1_9AlgorithmE0EEEvT_T0_ll_param_1[16],
	.param .u64 _ZN7oneflow4cuda7softmax15SoftmaxWarpImplI10SimpleLoadI6__halffE11SimpleStoreIS4_fEfLi1ELi1ELi16ELi2ELb1ELNS1_9AlgorithmE0EEEvT_T0_ll_param_2,
	.param .u64 _ZN7oneflow4cuda7softmax15SoftmaxWarpImplI10SimpleLoadI6__halffE11SimpleStoreIS4_fEfLi1ELi1ELi16ELi2ELb1ELNS1_9AlgorithmE0EEEvT_T0_ll_param_3
)
{
	.reg .pred 	%p<24>;
	.reg .b16 	%rs<5>;
	.reg .b32 	%r<46>;
	.reg .b32 	%f<79>;
	.reg .b64 	%rd<35>;

	ld.param.u64 	%rd2, [_ZN7oneflow4cuda7softmax15SoftmaxWarpImplI10SimpleLoadI6__halffE11SimpleStoreIS4_fEfLi1ELi1ELi16ELi2ELb1ELNS1_9AlgorithmE0EEEvT_T0_ll_param_0+8];
	ld.param.u64 	%rd4, [_ZN7oneflow4cuda7softmax15SoftmaxWarpImplI10SimpleLoadI6__halffE11SimpleStoreIS4_fEfLi1ELi1ELi16ELi2ELb1ELNS1_9AlgorithmE0EEEvT_T0_ll_param_1+8];
	ld.param.u64 	%rd12, [_ZN7oneflow4cuda7softmax15SoftmaxWarpImplI10SimpleLoadI6__halffE11SimpleStoreIS4_fEfLi1ELi1ELi16ELi2ELb1ELNS1_9AlgorithmE0EEEvT_T0_ll_param_1];
	ld.param.u64 	%rd13, [_ZN7oneflow4cuda7softmax15SoftmaxWarpImplI10SimpleLoadI6__halffE11SimpleStoreIS4_fEfLi1ELi1ELi16ELi2ELb1ELNS1_9AlgorithmE0EEEvT_T0_ll_param_0];
	ld.param.u64 	%rd10, [_ZN7oneflow4cuda7softmax15SoftmaxWarpImplI10SimpleLoadI6__halffE11SimpleStoreIS4_fEfLi1ELi1ELi16ELi2ELb1ELNS1_9AlgorithmE0EEEvT_T0_ll_param_2];
	ld.param.u64 	%rd11, [_ZN7oneflow4cuda7softmax15SoftmaxWarpImplI10SimpleLoadI6__halffE11SimpleStoreIS4_fEfLi1ELi1ELi16ELi2ELb1ELNS1_9AlgorithmE0EEEvT_T0_ll_param_3];
	cvta.to.global.u64 	%rd1, %rd13;
	cvta.to.global.u64 	%rd3, %rd12;
	setp.lt.s64 	%p1, %rd11, 17;
	@%p1 bra 	$L__BB212_2;
	mov.u64 	%rd14, $str;
	cvta.global.u64 	%rd15, %rd14;
	mov.u64 	%rd16, $str$1;
	cvta.global.u64 	%rd17, %rd16;
	mov.u64 	%rd18, __unnamed_212;
	cvta.global.u64 	%rd19, %rd18;
	{ // callseq 211, 0
	.param .b64 param0;
	st.param.b64 	[param0], %rd15;
	.param .b64 param1;
	st.param.b64 	[param1], %rd17;
	.param .b32 param2;
	st.param.b32 	[param2], 228;
	.param .b64 param3;
	st.param.b64 	[param3], %rd19;
	.param .b64 param4;
	st.param.b64 	[param4], 1;
	call.uni 
	__assertfail, 
	(
	param0, 
	param1, 
	param2, 
	param3, 
	param4
	);
	} // callseq 211
$L__BB212_2:
	mov.u32 	%r2, %ctaid.x;
	mov.u32 	%r3, %ntid.y;
	mov.u32 	%r4, %tid.y;
	mad.lo.s32 	%r5, %r2, %r3, %r4;
	mov.u32 	%r6, %nctaid.x;
	mul.lo.s32 	%r7, %r3, %r6;
	shl.b32 	%r1, %r7, 1;
	shl.b32 	%r8, %r5, 1;
	cvt.s64.s32 	%rd34, %r8;
	setp.le.s64 	%p2, %rd10, %rd34;
	@%p2 bra 	$L__BB212_13;
	mov.u32 	%r9, %tid.x;
	cvt.u64.u32 	%rd6, %r9;
	cvt.s64.s32 	%rd7, %r1;
$L__BB212_4:
	setp.le.s64 	%p3, %rd11, %rd6;
	mov.f32 	%f75, 0fFF800000;
	mov.f32 	%f76, %f75;
	@%p3 bra 	$L__BB212_6;
	mad.lo.s64 	%rd20, %rd34, %rd2, %rd6;
	shl.b64 	%rd21, %rd20, 1;
	add.s64 	%rd22, %rd1, %rd21;
	ld.global.u16 	%rs1, [%rd22];
	// begin inline asm
	{  cvt.f32.f16 %f76, %rs1;}

	// end inline asm
	max.f32 	%f75, %f76, 0fFF800000;
$L__BB212_6:
	setp.le.s64 	%p4, %rd11, %rd6;
	mov.f32 	%f77, 0fFF800000;
	mov.f32 	%f78, %f77;
	@%p4 bra 	$L__BB212_8;
	mad.lo.s64 	%rd23, %rd2, %rd34, %rd2;
	add.s64 	%rd24, %rd23, %rd6;
	shl.b64 	%rd25, %rd24, 1;
	add.s64 	%rd26, %rd1, %rd25;
	ld.global.u16 	%rs2, [%rd26];
	// begin inline asm
	{  cvt.f32.f16 %f78, %rs2;}

	// end inline asm
	max.f32 	%f77, %f78, 0fFF800000;
$L__BB212_8:
	setp.le.s64 	%p5, %rd11, %rd6;
	mov.b32 	%r10, %f75;
	shfl.sync.bfly.b32	%r11|%p6, %r10, 8, 31, -1;
	mov.b32 	%f17, %r11;
	max.f32 	%f18, %f75, %f17;
	mov.b32 	%r12, %f18;
	shfl.sync.bfly.b32	%r13|%p7, %r12, 4, 31, -1;
	mov.b32 	%f19, %r13;
	max.f32 	%f20, %f18, %f19;
	mov.b32 	%r14, %f20;
	shfl.sync.bfly.b32	%r15|%p8, %r14, 2, 31, -1;
	mov.b32 	%f21, %r15;
	max.f32 	%f22, %f20, %f21;
	mov.b32 	%r16, %f22;
	shfl.sync.bfly.b32	%r17|%p9, %r16, 1, 31, -1;
	mov.b32 	%f23, %r17;
	max.f32 	%f24, %f22, %f23;
	mov.b32 	%r18, %f77;
	shfl.sync.bfly.b32	%r19|%p10, %r18, 8, 31, -1;
	mov.b32 	%f25, %r19;
	max.f32 	%f26, %f77, %f25;
	mov.b32 	%r20, %f26;
	shfl.sync.bfly.b32	%r21|%p11, %r20, 4, 31, -1;
	mov.b32 	%f27, %r21;
	max.f32 	%f28, %f26, %f27;
	mov.b32 	%r22, %f28;
	shfl.sync.bfly.b32	%r23|%p12, %r22, 2, 31, -1;
	mov.b32 	%f29, %r23;
	max.f32 	%f30, %f28, %f29;
	mov.b32 	%r24, %f30;
	shfl.sync.bfly.b32	%r25|%p13, %r24, 1, 31, -1;
	mov.b32 	%f31, %r25;
	max.f32 	%f32, %f30, %f31;
	sub.f32 	%f33, %f76, %f24;
	fma.rn.f32 	%f34, %f33, 0f3BBB989D, 0f3F000000;
	cvt.sat.f32.f32 	%f35, %f34;
	mov.f32 	%f36, 0f4B400001;
	mov.f32 	%f37, 0f437C0000;
	fma.rm.f32 	%f38, %f35, %f37, %f36;
	add.f32 	%f39, %f38, 0fCB40007F;
	neg.f32 	%f40, %f39;
	fma.rn.f32 	%f41, %f33, 0f3FB8AA3B, %f40;
	fma.rn.f32 	%f42, %f33, 0f32A57060, %f41;
	mov.b32 	%r26, %f38;
	shl.b32 	%r27, %r26, 23;
	mov.b32 	%f43, %r27;
	ex2.approx.ftz.f32 	%f44, %f42;
	mul.f32 	%f45, %f44, %f43;
	add.f32 	%f46, %f45, 0f00000000;
	sub.f32 	%f47, %f78, %f32;
	fma.rn.f32 	%f48, %f47, 0f3BBB989D, 0f3F000000;
	cvt.sat.f32.f32 	%f49, %f48;
	fma.rm.f32 	%f50, %f49, %f37, %f36;
	add.f32 	%f51, %f50, 0fCB40007F;
	neg.f32 	%f52, %f51;
	fma.rn.f32 	%f53, %f47, 0f3FB8AA3B, %f52;
	fma.rn.f32 	%f54, %f47, 0f32A57060, %f53;
	mov.b32 	%r28, %f50;
	shl.b32 	%r29, %r28, 23;
	mov.b32 	%f55, %r29;
	ex2.approx.ftz.f32 	%f56, %f54;
	mul.f32 	%f9, %f56, %f55;
	add.f32 	%f57, %f9, 0f00000000;
	mov.b32 	%r30, %f46;
	shfl.sync.bfly.b32	%r31|%p14, %r30, 8, 31, -1;
	mov.b32 	%f58, %r31;
	add.f32 	%f59, %f46, %f58;
	mov.b32 	%r32, %f59;
	shfl.sync.bfly.b32	%r33|%p15, %r32, 4, 31, -1;
	mov.b32 	%f60, %r33;
	add.f32 	%f61, %f59, %f60;
	mov.b32 	%r34, %f61;
	shfl.sync.bfly.b32	%r35|%p16, %r34, 2, 31, -1;
	mov.b32 	%f62, %r35;
	add.f32 	%f63, %f61, %f62;
	mov.b32 	%r36, %f63;
	shfl.sync.bfly.b32	%r37|%p17, %r36, 1, 31, -1;
	mov.b32 	%f64, %r37;
	add.f32 	%f65, %f63, %f64;
	mov.b32 	%r38, %f57;
	shfl.sync.bfly.b32	%r39|%p18, %r38, 8, 31, -1;
	mov.b32 	%f66, %r39;
	add.f32 	%f67, %f57, %f66;
	mov.b32 	%r40, %f67;
	shfl.sync.bfly.b32	%r41|%p19, %r40, 4, 31, -1;
	mov.b32 	%f68, %r41;
	add.f32 	%f69, %f67, %f68;
	mov.b32 	%r42, %f69;
	shfl.sync.bfly.b32	%r43|%p20, %r42, 2, 31, -1;
	mov.b32 	%f70, %r43;
	add.f32 	%f71, %f69, %f70;
	mov.b32 	%r44, %f71;
	shfl.sync.bfly.b32	%r45|%p21, %r44, 1, 31, -1;
	mov.b32 	%f72, %r45;
	add.f32 	%f10, %f71, %f72;
	div.rn.f32 	%f11, %f45, %f65;
	@%p5 bra 	$L__BB212_10;
	// begin inline asm
	{  cvt.rn.f16.f32 %rs3, %f11;}

	// end inline asm
	mad.lo.s64 	%rd27, %rd34, %rd4, %rd6;
	shl.b64 	%rd28, %rd27, 1;
	add.s64 	%rd29, %rd3, %rd28;
	st.global.u16 	[%rd29], %rs3;
$L__BB212_10:
	setp.le.s64 	%p22, %rd11, %rd6;
	div.rn.f32 	%f12, %f9, %f10;
	@%p22 bra 	$L__BB212_12;
	// begin inline asm
	{  cvt.rn.f16.f32 %rs4, %f12;}

	// end inline asm
	mad.lo.s64 	%rd30, %rd4, %rd34, %rd4;
	add.s64 	%rd31, %rd30, %rd6;
	shl.b64 	%rd32, %rd31, 1;
	add.s64 	%rd33, %rd3, %rd32;
	st.global.u16 	[%rd33], %rs4;
$L__BB212_12:
	add.s64 	%rd34, %rd34, %rd7;
	setp.lt.s64 	%p23, %rd34, %rd10;
	@%p23 bra 	$L__BB212_4;
$L__BB212_13:
	ret;

}
	// .globl	_ZN7oneflow4cuda7softmax15SoftmaxWarpImplI10SimpleLoadI6__halffE11SimpleStoreIS4_fEfLi1ELi1ELi16ELi1ELb0ELNS1_9AlgorithmE0EEEvT_T0_ll
.visible .entry _ZN7oneflow4cuda7softmax15SoftmaxWarpImplI10SimpleLoadI6__halffE11SimpleStoreIS4_fEfLi1ELi1ELi16ELi1ELb0ELNS1_9AlgorithmE0EEEvT_T0_ll(
	.param .align 8 .b8 _ZN7oneflow4cuda7softmax15SoftmaxWarpImplI10SimpleLoadI6__halffE11SimpleStoreIS4_fEfLi1ELi1ELi16ELi1ELb0ELNS1_9AlgorithmE0EEEvT_T0_ll_param_0[16],
	.param .align 8 .b8 _ZN7oneflow4cuda7softmax15SoftmaxWarpImplI10SimpleLoadI6__halffE11SimpleStoreIS4_fEfLi1ELi1ELi16ELi1ELb0ELNS1_9AlgorithmE0EEEvT_T0_ll_param_1[16],
	.param .u64 _ZN7oneflow4cuda7softmax15SoftmaxWarpImplI10SimpleLoadI6__halffE11SimpleStoreIS4_fEfLi1ELi1ELi16ELi1ELb0ELNS1_9AlgorithmE0EEEvT_T0_ll_param_2,
	.param .u64 _ZN7oneflow4cuda7softmax15SoftmaxWarpImplI10SimpleLoadI6__halffE11SimpleStoreIS4_fEfLi1ELi1ELi16ELi1ELb0ELNS1_9AlgorithmE0EEEvT_T0_ll_param_3
)
{
	.reg .pred 	%p<32>;
	.reg .b16 	%rs<7>;
	.reg .b32 	%r<65>;
	.reg .b32 	%f<98>;
	.reg .b64 	%rd<55>;

	ld.param.u64 	%rd2, [_ZN7oneflow4cuda7softmax15SoftmaxWarpImplI10SimpleLoadI6__halffE11SimpleStoreIS4_fEfLi1ELi1ELi16ELi1ELb0ELNS1_9AlgorithmE0EEEvT_T0_ll_param_0+8];
	ld.param.u64 	%rd4, [_ZN7oneflow4cuda7softmax15SoftmaxWarpImplI10SimpleLoadI6__halffE11SimpleStoreIS4_fEfLi1ELi1ELi16ELi1ELb0ELNS1_9AlgorithmE0EEEvT_T0_ll_param_1+8];
	ld.param.u64 	%rd19, [_ZN7oneflow4cuda7softmax15SoftmaxWarpImplI10SimpleLoadI6__halffE11SimpleStoreIS4_fEfLi1ELi1ELi16ELi1ELb0ELNS1_9AlgorithmE0EEEvT_T0_ll_param_1];
	ld.param.u64 	%rd20, [_ZN7oneflow4cuda7softmax15SoftmaxWarpImplI10SimpleLoadI6__halffE11SimpleStoreIS4_fEfLi1ELi1ELi16ELi1ELb0ELNS1_9AlgorithmE0EEEvT_T0_ll_param_0];
	ld.param.u64 	%rd18, [_ZN7oneflow4cuda7softmax15SoftmaxWarpImplI10SimpleLoadI6__halffE11SimpleStoreIS4_fEfLi1ELi1ELi16ELi1ELb0ELNS1_9AlgorithmE0EEEvT_T0_ll_param_2];
	ld.param.u64 	%rd21, [_ZN7oneflow4cuda7softmax15SoftmaxWarpImplI10SimpleLoadI6__halffE11SimpleStoreIS4_fEfLi1ELi1ELi16ELi1ELb0ELNS1_9AlgorithmE0EEEvT_T0_ll_param_3];
	cvta.to.global.u64 	%rd1, %rd20;
	cvta.to.global.u64 	%rd3, %rd19;
	setp.lt.s64 	%p1, %rd21, 17;
	@%p1 bra 	$L__BB213_2;
	mov.u64 	%rd22, $str;
	cvta.global.u64 	%rd23, %rd22;
	mov.u64 	%rd24, $str$1;
	cvta.global.u64 	%rd25, %rd24;
	mov.u64 	%rd26, __unnamed_213;
	cvta.global.u64 	%rd27, %rd26;
	{ // callseq 212, 0
	.param .b64 param0;
	st.param.b64 	[param0], %rd23;
	.param .b64 param1;
	st.param.b64 	[param1], %rd25;
	.param .b32 param2;
	st.param.b32 	[param2], 228;
	.param .b64 param3;
	st.param.b64 	[param3], %rd27;
	.param .b64 param4;
	st.param.b64 	[param4], 1;
	call.uni 
	__assertfail, 
	(
	param0, 
	param1, 
	param2, 
	param3, 
	param4
	);
	} // callseq 212
$L__BB213_2:
	mov.u32 	%r1, %ctaid.x;
	mov.u32 	%r2, %ntid.y;
	mov.u32 	%r3, %tid.y;
	mad.lo.s32 	%r4, %r1, %r2, %r3;
	mov.u32 	%r5, %nctaid.x;
	mul.lo.s32 	%r6, %r5, %r2;
	cvt.s64.s32 	%rd5, %r6;
	cvt.s64.s32 	%rd54, %r4;
	setp.le.s64 	%p2, %rd18, %rd54;
	@%p2 bra 	$L__BB213_10;
	mov.u32 	%r7, %tid.x;
	cvt.u64.u32 	%rd7, %r7;
	add.s64 	%rd8, %rd5, %rd54;
	max.s64 	%rd28, %rd18, %rd8;
	setp.lt.s64 	%p3, %rd8, %rd18;
	selp.u64 	%rd9, 1, 0, %p3;
	add.s64 	%rd29, %rd8, %rd9;
	sub.s64 	%rd10, %rd28, %rd29;
	or.b64  	%rd30, %rd10, %rd5;
	and.b64  	%rd31, %rd30, -4294967296;
	setp.ne.s64 	%p4, %rd31, 0;
	@%p4 bra 	$L__BB213_5;
	cvt.u32.u64 	%r8, %rd5;
	cvt.u32.u64 	%r9, %rd10;
	div.u32 	%r10, %r9, %r8;
	cvt.u64.u32 	%rd52, %r10;
	bra.uni 	$L__BB213_6;
$L__BB213_5:
	div.u64 	%rd52, %rd10, %rd5;
$L__BB213_6:
	add.s64 	%rd14, %rd52, %rd9;
	and.b64  	%rd32, %rd14, 1;
	setp.eq.b64 	%p5, %rd32, 1;
	@%p5 bra 	$L__BB213_8;
	mad.lo.s64 	%rd33, %rd2, %rd54, %rd7;
	shl.b64 	%rd34, %rd33, 1;
	add.s64 	%rd35, %rd1, %rd34;
	ld.global.u16 	%rs1, [%rd35];
	// begin inline asm
	{  cvt.f32.f16 %f1, %rs1;}

	// end inline asm
	max.f32 	%f3, %f1, 0fFF800000;
	mov.b32 	%r11, %f3;
	shfl.sync.bfly.b32	%r12|%p6, %r11, 8, 31, -1;
	mov.b32 	%f4, %r12;
	max.f32 	%f5, %f3, %f4;
	mov.b32 	%r13, %f5;
	shfl.sync.bfly.b32	%r14|%p7, %r13, 4, 31, -1;
	mov.b32 	%f6, %r14;
	max.f32 	%f7, %f5, %f6;
	mov.b32 	%r15, %f7;
	shfl.sync.bfly.b32	%r16|%p8, %r15, 2, 31, -1;
	mov.b32 	%f8, %r16;
	max.f32 	%f9, %f7, %f8;
	mov.b32 	%r17, %f9;
	shfl.sync.bfly.b32	%r18|%p9, %r17, 1, 31, -1;
	mov.b32 	%f10, %r18;
	max.f32 	%f11, %f9, %f10;
	sub.f32 	%f12, %f1, %f11;
	fma.rn.f32 	%f13, %f12, 0f3BBB989D, 0f3F000000;
	cvt.sat.f32.f32 	%f14, %f13;
	mov.f32 	%f15, 0f4B400001;
	mov.f32 	%f16, 0f437C0000;
	fma.rm.f32 	%f17, %f14, %f16, %f15;
	add.f32 	%f18, %f17, 0fCB40007F;
	neg.f32 	%f19, %f18;
	fma.rn.f32 	%f20, %f12, 0f3FB8AA3B, %f19;
	fma.rn.f32 	%f21, %f12, 0f32A57060, %f20;
	mov.b32 	%r19, %f17;
	shl.b32 	%r20, %r19, 23;
	mov.b32 	%f22, %r20;
	ex2.approx.ftz.f32 	%f23, %f21;
	mul.f32 	%f24, %f23, %f22;
	add.f32 	%f25, %f24, 0f00000000;
	mov.b32 	%r21, %f25;
	shfl.sync.bfly.b32	%r22|%p10, %r21, 8, 31, -1;
	mov.b32 	%f26, %r22;
	add.f32 	%f27, %f25, %f26;
	mov.b32 	%r23, %f27;
	shfl.sync.bfly.b32	%r24|%p11, %r23, 4, 31, -1;
	mov.b32 	%f28, %r24;
	add.f32 	%f29, %f27, %f28;
	mov.b32 	%r25, %f29;
	shfl.sync.bfly.b32	%r26|%p12, %r25, 2, 31, -1;
	mov.b32 	%f30, %r26;
	add.f32 	%f31, %f29, %f30;
	mov.b32 	%r27, %f31;
	shfl.sync.bfly.b32	%r28|%p13, %r27, 1, 31, -1;
	mov.b32 	%f32, %r28;
	add.f32 	%f33, %f31, %f32;
	div.rn.f32 	%f2, %f24, %f33;
	// begin inline asm
	{  cvt.rn.f16.f32 %rs2, %f2;}

	// end inline asm
	mad.lo.s64 	%rd36, %rd4, %rd54, %rd7;
	shl.b64 	%rd37, %rd36, 1;
	add.s64 	%rd38, %rd3, %rd37;
	st.global.u16 	[%rd38], %rs2;
	mov.u64 	%rd54, %rd8;
$L__BB213_8:
	setp.eq.s64 	%p14, %rd14, 0;
	@%p14 bra 	$L__BB213_10;
$L__BB213_9:
	mad.lo.s64 	%rd39, %rd54, %rd2, %rd7;
	shl.b64 	%rd40, %rd39, 1;
	add.s64 	%rd41, %rd1, %rd40;
	ld.global.u16 	%rs3, [%rd41];
	// begin inline asm
	{  cvt.f32.f16 %f34, %rs3;}

	// end inline asm
	max.f32 	%f38, %f34, 0fFF800000;
	mov.b32 	%r29, %f38;
	shfl.sync.bfly.b32	%r30|%p15, %r29, 8, 31, -1;
	mov.b32 	%f39, %r30;
	max.f32 	%f40, %f38, %f39;
	mov.b32 	%r31, %f40;
	shfl.sync.bfly.b32	%r32|%p16, %r31, 4, 31, -1;
	mov.b32 	%f41, %r32;
	max.f32 	%f42, %f40, %f41;
	mov.b32 	%r33, %f42;
	shfl.sync.bfly.b32	%r34|%p17, %r33, 2, 31, -1;
	mov.b32 	%f43, %r34;
	max.f32 	%f44, %f42, %f43;
	mov.b32 	%r35, %f44;
	shfl.sync.bfly.b32	%r36|%p18, %r35, 1, 31, -1;
	mov.b32 	%f45, %r36;
	max.f32 	%f46, %f44, %f45;
	sub.f32 	%f47, %f34, %f46;
	fma.rn.f32 	%f48, %f47, 0f3BBB989D, 0f3F000000;
	cvt.sat.f32.f32 	%f49, %f48;
	mov.f32 	%f50, 0f4B400001;
	mov.f32 	%f51, 0f437C0000;
	fma.rm.f32 	%f52, %f49, %f51, %f50;
	add.f32 	%f53, %f52, 0fCB40007F;
	neg.f32 	%f54, %f53;
	fma.rn.f32 	%f55, %f47, 0f3FB8AA3B, %f54;
	fma.rn.f32 	%f56, %f47, 0f32A57060, %f55;
	mov.b32 	%r37, %f52;
	shl.b32 	%r38, %r37, 23;
	mov.b32 	%f57, %r38;
	ex2.approx.ftz.f32 	%f58, %f56;
	mul.f32 	%f59, %f58, %f57;
	add.f32 	%f60, %f59, 0f00000000;
	mov.b32 	%r39, %f60;
	shfl.sync.bfly.b32	%r40|%p19, %r39, 8, 31, -1;
	mov.b32 	%f61, %r40;
	add.f32 	%f62, %f60, %f61;
	mov.b32 	%r41, %f62;
	shfl.sync.bfly.b32	%r42|%p20, %r41, 4, 31, -1;
	mov.b32 	%f63, %r42;
	add.f32 	%f64, %f62, %f63;
	mov.b32 	%r43, %f64;
	shfl.sync.bfly.b32	%r44|%p21, %r43, 2, 31, -1;
	mov.b32 	%f65, %r44;
	add.f32 	%f66, %f64, %f65;
	mov.b32 	%r45, %f66;
	shfl.sync.bfly.b32	%r46|%p22, %r45, 1, 31, -1;
	mov.b32 	%f67, %r46;
	add.f32 	%f68, %f66, %f67;
	div.rn.f32 	%f35, %f59, %f68;
	// begin inline asm
	{  cvt.rn.f16.f32 %rs4, %f35;}

	// end inline asm
	mad.lo.s64 	%rd42, %rd54, %rd4, %rd7;
	shl.b64 	%rd43, %rd42, 1;
	add.s64 	%rd44, %rd3, %rd43;
	st.global.u16 	[%rd44], %rs4;
	add.s64 	%rd45, %rd54, %rd5;
	mad.lo.s64 	%rd46, %rd45, %rd2, %rd7;
	shl.b64 	%rd47, %rd46, 1;
	add.s64 	%rd48, %rd1, %rd47;
	ld.global.u16 	%rs5, [%rd48];
	// begin inline asm
	{  cvt.f32.f16 %f36, %rs5;}

	// end inline asm
	max.f32 	%f69, %f36, 0fFF800000;
	mov.b32 	%r47, %f69;
	shfl.sync.bfly.b32	%r48|%p23, %r47, 8, 31, -1;
	mov.b32 	%f70, %r48;
	max.f32 	%f71, %f69, %f70;
	mov.b32 	%r49, %f71;
	shfl.sync.bfly.b32	%r50|%p24, %r49, 4, 31, -1;
	mov.b32 	%f72, %r50;
	max.f32 	%f73, %f71, %f72;
	mov.b32 	%r51, %f73;
	shfl.sync.bfly.b32	%r52|%p25, %r51, 2, 31, -1;
	mov.b32 	%f74, %r52;
	max.f32 	%f75, %f73, %f74;
	mov.b32 	%r53, %f75;
	shfl.sync.bfly.b32	%r54|%p26, %r53, 1, 31, -1;
	mov.b32 	%f76, %r54;
	max.f32 	%f77, %f75, %f76;
	sub.f32 	%f78, %f36, %f77;
	fma.rn.f32 	%f79, %f78, 0f3BBB989D, 0f3F000000;
	cvt.sat.f32.f32 	%f80, %f79;
	fma.rm.f32 	%f81, %f80, %f51, %f50;
	add.f32 	%f82, %f81, 0fCB40007F;
	neg.f32 	%f83, %f82;
	fma.rn.f32 	%f84, %f78, 0f3FB8AA3B, %f83;
	fma.rn.f32 	%f85, %f78, 0f32A57060, %f84;
	mov.b32 	%r55, %f81;
	shl.b32 	%r56, %r55, 23;
	mov.b32 	%f86, %r56;
	ex2.approx.ftz.f32 	%f87, %f85;
	mul.f32 	%f88, %f87, %f86;
	add.f32 	%f89, %f88, 0f00000000;
	mov.b32 	%r57, %f89;
	shfl.sync.bfly.b32	%r58|%p27, %r57, 8, 31, -1;
	mov.b32 	%f90, %r58;
	add.f32 	%f91, %f89, %f90;
	mov.b32 	%r59, %f91;
	shfl.sync.bfly.b32	%r60|%p28, %r59, 4, 31, -1;
	mov.b32 	%f92, %r60;
	add.f32 	%f93, %f91, %f92;
	mov.b32 	%r61, %f93;
	shfl.sync.bfly.b32	%r62|%p29, %r61, 2, 31, -1;
	mov.b32 	%f94, %r62;
	add.f32 	%f95, %f93, %f94;
	mov.b32 	%r63, %f95;
	shfl.sync.bfly.b32	%r64|%p30, %r63, 1, 31, -1;
	mov.b32 	%f96, %r64;
	add.f32 	%f97, %f95, %f96;
	div.rn.f32 	%f37, %f88, %f97;
	// begin inline asm
	{  cvt.rn.f16.f32 %rs6, %f37;}

	// end inline asm
	mad.lo.s64 	%rd49, %rd45, %rd4, %rd7;
	shl.b64 	%rd50, %rd49, 1;
	add.s64 	%rd51, %rd3, %rd50;
	st.global.u16 	[%rd51], %rs6;
	add.s64 	%rd54, %rd45, %rd5;
	setp.lt.s64 	%p31, %rd54, %rd18;
	@%p31 bra 	$L__BB213_9;
$L__BB213_10:
	ret;

}
	// .globl	_ZN7oneflow4cuda7softmax15SoftmaxWarpImplI10SimpleLoadI6__halffE11SimpleStoreIS4_fEfLi1ELi1ELi16ELi1ELb1ELNS1_9AlgorithmE0EEEvT_T0_ll
.visible .entry _ZN7oneflow4cuda7softmax15SoftmaxWarpImplI10SimpleLoadI6__halffE11SimpleStoreIS4_fEfLi1ELi1ELi16ELi1ELb1ELNS1_9AlgorithmE0EEEvT_T0_ll(
	.param .align 8 .b8 _ZN7oneflow4cuda7softmax15SoftmaxWarpImplI10SimpleLoadI6__halffE11SimpleStoreIS4_fEfLi1ELi1ELi16ELi1ELb1ELNS1_9AlgorithmE0EEEvT_T0_ll_param_0[16],
	.param .align 8 .b8 _ZN7oneflow4cuda7softmax15SoftmaxWarpImplI10SimpleLoadI6__halffE11SimpleStoreIS4_fEfLi1ELi1ELi16ELi1ELb1ELNS1_9AlgorithmE0EEEvT_T0_ll_param_1[16],
	.param .u64 _ZN7oneflow4cuda7softmax15SoftmaxWarpImplI10SimpleLoadI6__halffE11SimpleStoreIS4_fEfLi1ELi1ELi16ELi1ELb1ELNS1_9AlgorithmE0EEEvT_T0_ll_param_2,
	.param .u64 _ZN7oneflow4cuda7softmax15SoftmaxWarpImplI10SimpleLoadI6__halffE11SimpleStoreIS4_fEfLi1ELi1ELi16ELi1ELb1ELNS1_9AlgorithmE0EEEvT_T0_ll_param_3
)
{
	.reg .pred 	%p<38>;
	.reg .b16 	%rs<7>;
	.reg .b32 	%r<65>;
	.reg .b32 	%f<121>;
	.reg .b64 	%rd<55>;

	ld.param.u64 	%rd2, [_ZN7oneflow4cuda7softmax15SoftmaxWarpImplI10SimpleLoadI6__halffE11SimpleStoreIS4_fEfLi1ELi1ELi16ELi1ELb1ELNS1_9AlgorithmE0EEEvT_T0_ll_param_0+8];
	ld.param.u64 	%rd4, [_ZN7oneflow4cuda7softmax15SoftmaxWarpImplI10SimpleLoadI6__halffE11SimpleStoreIS4_fEfLi1ELi1ELi16ELi1ELb1ELNS1_9AlgorithmE0EEEvT_T0_ll_param_1+8];
	ld.param.u64 	%rd21, [_ZN7oneflow4cuda7softmax15SoftmaxWarpImplI10SimpleLoadI6__halffE11SimpleStoreIS4_fEfLi1ELi1ELi16ELi1ELb1ELNS1_9AlgorithmE0EEEvT_T0_ll_param_1];
	ld.param.u64 	%rd22, [_ZN7oneflow4cuda7softmax15SoftmaxWarpImplI10SimpleLoadI6__halffE11SimpleStoreIS4_fEfLi1ELi1ELi16ELi1ELb1ELNS1_9AlgorithmE0EEEvT_T0_ll_param_0];
	ld.param.u64 	%rd19, [_ZN7oneflow4cuda7softmax15SoftmaxWarpImplI10SimpleLoadI6__halffE11SimpleStoreIS4_fEfLi1ELi1ELi16ELi1ELb1ELNS1_9AlgorithmE0EEEvT_T0_ll_param_2];
	ld.param.u64 	%rd20, [_ZN7oneflow4cuda7softmax15SoftmaxWarpImplI10SimpleLoadI6__halffE11SimpleStoreIS4_fEfLi1ELi1ELi16ELi1ELb1ELNS1_9AlgorithmE0EEEvT_T0_ll_param_3];
	cvta.to.global.u64 	%rd1, %rd22;
	cvta.to.global.u64 	%rd3, %rd21;
	setp.lt.s64 	%p1, %rd20, 17;
	@%p1 bra 	$L__BB214_2;
	mov.u64 	%rd23, $str;
	cvta.global.u64 	%rd24, %rd23;
	mov.u64 	%rd25, $str$1;
	cvta.global.u64 	%rd26, %rd25;
	mov.u64 	%rd27, __unnamed_214;
	cvta.global.u64 	%rd28, %rd27;
	{ // callseq 213, 0
	.param .b64 param0;
	st.param.b64 	[param0], %rd24;
	.param .b64 param1;
	st.param.b64 	[param1], %rd26;
	.param .b32 param2;
	st.param.b32 	[param2], 228;
	.param .b64 param3;
	st.param.b64 	[param3], %rd28;
	.param .b64 param4;
	st.param.b64 	[param4], 1;
	call.uni 
	__assertfail, 
	(
	param0, 
	param1, 
	param2, 
	param3, 
	param4
	);
	} // callseq 213
$L__BB214_2:
	mov.u32 	%r1, %ctaid.x;
	mov.u32 	%r2, %ntid.y;
	mov.u32 	%r3, %tid.y;
	mad.lo.s32 	%r4, %r1, %r2, %r3;
	mov.u32 	%r5, %nctaid.x;
	mul.lo.s32 	%r6, %r5, %r2;
	cvt.s64.s32 	%rd5, %r6;
	cvt.s64.s32 	%rd6, %r4;
	setp.le.s64 	%p2, %rd19, %rd6;
	@%p2 bra 	$L__BB214_21;
	mov.u32 	%r7, %tid.x;
	cvt.u64.u32 	%rd7, %r7;
	add.s64 	%rd8, %rd5, %rd6;
	max.s64 	%rd29, %rd19, %rd8;
	setp.lt.s64 	%p3, %rd8, %rd19;
	selp.u64 	%rd9, 1, 0, %p3;
	add.s64 	%rd30, %rd8, %rd9;
	sub.s64 	%rd10, %rd29, %rd30;
	or.b64  	%rd31, %rd10, %rd5;
	and.b64  	%rd32, %rd31, -4294967296;
	setp.ne.s64 	%p4, %rd32, 0;
	@%p4 bra 	$L__BB214_5;
	cvt.u32.u64 	%r8, %rd5;
	cvt.u32.u64 	%r9, %rd10;
	div.u32 	%r10, %r9, %r8;
	cvt.u64.u32 	%rd52, %r10;
	bra.uni 	$L__BB214_6;
$L__BB214_5:
	div.u64 	%rd52, %rd10, %rd5;
$L__BB214_6:
	add.s64 	%rd14, %rd52, %rd9;
	and.b64  	%rd33, %rd14, 1;
	setp.eq.b64 	%p5, %rd33, 1;
	mov.u64 	%rd54, %rd6;
	@%p5 bra 	$L__BB214_11;
	setp.le.s64 	%p6, %rd20, %rd7;
	mov.f32 	%f115, 0fFF800000;
	mov.f32 	%f116, %f115;
	@%p6 bra 	$L__BB214_9;
	mad.lo.s64 	%rd34, %rd2, %rd6, %rd7;
	shl.b64 	%rd35, %rd34, 1;
	add.s64 	%rd36, %rd1, %rd35;
	ld.global.u16 	%rs1, [%rd36];
	// begin inline asm
	{  cvt.f32.f16 %f115, %rs1;}

	// end inline asm
	max.f32 	%f116, %f115, 0fFF800000;
$L__BB214_9:
	setp.le.s64 	%p7, %rd20, %rd7;
	mov.b32 	%r11, %f116;
	shfl.sync.bfly.b32	%r12|%p8, %r11, 8, 31, -1;
	mov.b32 	%f18, %r12;
	max.f32 	%f19, %f116, %f18;
	mov.b32 	%r13, %f19;
	shfl.sync.bfly.b32	%r14|%p9, %r13, 4, 31, -1;
	mov.b32 	%f20, %r14;
	max.f32 	%f21, %f19, %f20;
	mov.b32 	%r15, %f21;
	shfl.sync.bfly.b32	%r16|%p10, %r15, 2, 31, -1;
	mov.b32 	%f22, %r16;
	max.f32 	%f23, %f21, %f22;
	mov.b32 	%r17, %f23;
	shfl.sync.bfly.b32	%r18|%p11, %r17, 1, 31, -1;
	mov.b32 	%f24, %r18;
	max.f32 	%f25, %f23, %f24;
	sub.f32 	%f26, %f115, %f25;
	fma.rn.f32 	%f27, %f26, 0f3BBB989D, 0f3F000000;
	cvt.sat.f32.f32 	%f28, %f27;
	mov.f32 	%f29, 0f4B400001;
	mov.f32 	%f30, 0f437C0000;
	fma.rm.f32 	%f31, %f28, %f30, %f29;
	add.f32 	%f32, %f31, 0fCB40007F;
	neg.f32 	%f33, %f32;
	fma.rn.f32 	%f34, %f26, 0f3FB8AA3B, %f33;
	fma.rn.f32 	%f35, %f26, 0f32A57060, %f34;
	mov.b32 	%r19, %f31;
	shl.b32 	%r20, %r19, 23;
	mov.b32 	%f36, %r20;
	ex2.approx.ftz.f32 	%f37, %f35;
	mul.f32 	%f38, %f37, %f36;
	add.f32 	%f39, %f38, 0f00000000;
	mov.b32 	%r21, %f39;
	shfl.sync.bfly.b32	%r22|%p12, %r21, 8, 31, -1;
	mov.b32 	%f40, %r22;
	add.f32 	%f41, %f39, %f40;
	mov.b32 	%r23, %f41;
	shfl.sync.bfly.b32	%r24|%p13, %r23, 4, 31, -1;
	mov.b32 	%f42, %r24;
	add.f32 	%f43, %f41, %f42;
	mov.b32 	%r25, %f43;
	shfl.sync.bfly.b32	%r26|%p14, %r25, 2, 31, -1;
	mov.b32 	%f44, %r26;
	add.f32 	%f45, %f43, %f44;
	mov.b32 	%r27, %f45;
	shfl.sync.bfly.b32	%r28|%p15, %r27, 1, 31, -1;
	mov.b32 	%f46, %r28;
	add.f32 	%f47, %f45, %f46;
	div.rn.f32 	%f5, %f38, %f47;
	mov.u64 	%rd54, %rd8;
	@%p7 bra 	$L__BB214_11;
	// begin inline asm
	{  cvt.rn.f16.f32 %rs2, %f5;}

	// end inline asm
	mad.lo.s64 	%rd37, %rd4, %rd6, %rd7;
	shl.b64 	%rd38, %rd37, 1;
	add.s64 	%rd39, %rd3, %rd38;
	st.global.u16 	[%rd39], %rs2;
$L__BB214_11:
	setp.eq.s64 	%p16, %rd14, 0;
	@%p16 bra 	$L__BB214_21;
$L__BB214_12:
	setp.le.s64 	%p17, %rd20, %rd7;
	mov.f32 	%f117, 0fFF800000;
	mov.f32 	%f118, %f117;
	@%p17 bra 	$L__BB214_14;
	mad.lo.s64 	%rd40, %rd54, %rd2, %rd7;
	shl.b64 	%rd41, %rd40, 1;
	add.s64 	%rd42, %rd1, %rd41;
	ld.global.u16 	%rs3, [%rd42];
	// begin inline asm
	{  cvt.f32.f16 %f117, %rs3;}

	// end inline asm
	max.f32 	%f118, %f117, 0fFF800000;
$L__BB214_14:
	setp.le.s64 	%p18, %rd20, %rd7;
	mov.b32 	%r29, %f118;
	shfl.sync.bfly.b32	%r30|%p19, %r29, 8, 31, -1;
	mov.b32 	%f51, %r30;
	max.f32 	%f52, %f118, %f51;
	mov.b32 	%r31, %f52;
	shfl.sync.bfly.b32	%r32|%p20, %r31, 4, 31, -1;
	mov.b32 	%f53, %r32;
	max.f32 	%f54, %f52, %f53;
	mov.b32 	%r33, %f54;
	shfl.sync.bfly.b32	%r34|%p21, %r33, 2, 31, -1;
	mov.b32 	%f55, %r34;
	max.f32 	%f56, %f54, %f55;
	mov.b32 	%r35, %f56;
	shfl.sync.bfly.b32	%r36|%p22, %r35, 1, 31, -1;
	mov.b32 	%f57, %r36;
	max.f32 	%f58, %f56, %f57;
	sub.f32 	%f59, %f117, %f58;
	fma.rn.f32 	%f60, %f59, 0f3BBB989D, 0f3F000000;
	cvt.sat.f32.f32 	%f61, %f60;
	mov.f32 	%f62, 0f4B400001;
	mov.f32 	%f63, 0f437C0000;
	fma.rm.f32 	%f64, %f61, %f63, %f62;
	add.f32 	%f65, %f64, 0fCB40007F;
	neg.f32 	%f66, %f65;
	fma.rn.f32 	%f67, %f59, 0f3FB8AA3B, %f66;
	fma.rn.f32 	%f68, %f59, 0f32A57060, %f67;
	mov.b32 	%r37, %f64;
	shl.b32 	%r38, %r37, 23;
	mov.b32 	%f69, %r38;
	ex2.approx.ftz.f32 	%f70, %f68;
	mul.f32 	%f71, %f70, %f69;
	add.f32 	%f72, %f71, 0f00000000;
	mov.b32 	%r39, %f72;
	shfl.sync.bfly.b32	%r40|%p23, %r39, 8, 31, -1;
	mov.b32 	%f73, %r40;
	add.f32 	%f74, %f72, %f73;
	mov.b32 	%r41, %f74;
	shfl.sync.bfly.b32	%r42|%p24, %r41, 4, 31, -1;
	mov.b32 	%f75, %r42;
	add.f32 	%f76, %f74, %f75;
	mov.b32 	%r43, %f76;
	shfl.sync.bfly.b32	%r44|%p25, %r43, 2, 31, -1;
	mov.b32 	%f77, %r44;
	add.f32 	%f78, %f76, %f77;
	mov.b32 	%r45, %f78;
	shfl.sync.bfly.b32	%r46|%p26, %r45, 1, 31, -1;
	mov.b32 	%f79, %r46;
	add.f32 	%f80, %f78, %f79;
	div.rn.f32 	%f10, %f71, %f80;
	@%p18 bra 	$L__BB214_16;
	// begin inline asm
	{  cvt.rn.f16.f32 %rs4, %f10;}

	// end inline asm
	mad.lo.s64 	%rd43, %rd54, %rd4, %rd7;
	shl.b64 	%rd44, %rd43, 1;
	add.s64 	%rd45, %rd3, %rd44;
	st.global.u16 	[%rd45], %rs4;
$L__BB214_16:
	setp.le.s64 	%p27, %rd20, %rd7;
	add.s64 	%rd17, %rd54, %rd5;
	mov.f32 	%f119, 0fFF800000;
	mov.f32 	%f120, %f119;
	@%p27 bra 	$L__BB214_18;
	mad.lo.s64 	%rd46, %rd17, %rd2, %rd7;
	shl.b64 	%rd47, %rd46, 1;
	add.s64 	%rd48, %rd1, %rd47;
	ld.global.u16 	%rs5, [%rd48];
	// begin inline asm
	{  cvt.f32.f16 %f119, %rs5;}

	// end inline asm
	max.f32 	%f120, %f119, 0fFF800000;
$L__BB214_18:
	setp.le.s64 	%p28, %rd20, %rd7;
	mov.b32 	%r47, %f120;
	shfl.sync.bfly.b32	%r48|%p29, %r47, 8, 31, -1;
	mov.b32 	%f84, %r48;
	max.f32 	%f85, %f120, %f84;
	mov.b32 	%r49, %f85;
	shfl.sync.bfly.b32	%r50|%p30, %r49, 4, 31, -1;
	mov.b32 	%f86, %r50;
	max.f32 	%f87, %f85, %f86;
	mov.b32 	%r51, %f87;
	shfl.sync.bfly.b32	%r52|%p31, %r51, 2, 31, -1;
	mov.b32 	%f88, %r52;
	max.f32 	%f89, %f87, %f88;
	mov.b32 	%r53, %f89;
	shfl.sync.bfly.b32	%r54|%p32, %r53, 1, 31, -1;
	mov.b32 	%f90, %r54;
	max.f32 	%f91, %f89, %f90;
	sub.f32 	%f92, %f119, %f91;
	fma.rn.f32 	%f93, %f92, 0f3BBB989D, 0f3F000000;
	cvt.sat.f32.f32 	%f94, %f93;
	mov.f32 	%f95, 0f4B400001;
	mov.f32 	%f96, 0f437C0000;
	fma.rm.f32 	%f97, %f94, %f96, %f95;
	add.f32 	%f98, %f97, 0fCB40007F;
	neg.f32 	%f99, %f98;
	fma.rn.f32 	%f100, %f92, 0f3FB8AA3B, %f99;
	fma.rn.f32 	%f101, %f92, 0f32A57060, %f100;
	mov.b32 	%r55, %f97;
	shl.b32 	%r56, %r55, 23;
	mov.b32 	%f102, %r56;
	ex2.approx.ftz.f32 	%f103, %f101;
	mul.f32 	%f104, %f103, %f102;
	add.f32 	%f105, %f104, 0f00000000;
	mov.b32 	%r57, %f105;
	shfl.sync.bfly.b32	%r58|%p33, %r57, 8, 31, -1;
	mov.b32 	%f106, %r58;
	add.f32 	%f107, %f105, %f106;
	mov.b32 	%r59, %f107;
	shfl.sync.bfly.b32	%r60|%p34, %r59, 4, 31, -1;
	mov.b32 	%f108, %r60;
	add.f32 	%f109, %f107, %f108;
	mov.b32 	%r61, %f109;
	shfl.sync.bfly.b32	%r62|%p35, %r61, 2, 31, -1;
	mov.b32 	%f110, %r62;
	add.f32 	%f111, %f109, %f110;
	mov.b32 	%r63, %f111;
	shfl.sync.bfly.b32	%r64|%p36, %r63, 1, 31, -1;
	mov.b32 	%f112, %r64;
	add.f32 	%f113, %f111, %f112;
	div.rn.f32 	%f15, %f104, %f113;
	@%p28 bra 	$L__BB214_20;
	// begin inline asm
	{  cvt.rn.f16.f32 %rs6, %f15;}

	// end inline asm
	mad.lo.s64 	%rd49, %rd17, %rd4, %rd7;
	shl.b64 	%rd50, %rd49, 1;
	add.s64 	%rd51, %rd3, %rd50;
	st.global.u16 	[%rd51], %rs6;
$L__BB214_20:
	add.s64 	%rd54, %rd17, %rd5;
	setp.lt.s64 	%p37, %rd54, %rd19;
	@%p37 bra 	$L__BB214_12;
$L__BB214_21:
	ret;

}
	// .globl	_ZN7oneflow4cuda7softmax15SoftmaxWarpImplI10SimpleLoadI6__halffE11SimpleStoreIS4_fEfLi1ELi1ELi32ELi2ELb0ELNS1_9AlgorithmE0EEEvT_T0_ll
.visible .entry _ZN7oneflow4cuda7softmax15SoftmaxWarpImplI10SimpleLoadI6__halffE11SimpleStoreIS4_fEfLi1ELi1ELi32ELi2ELb0ELNS1_9AlgorithmE0EEEvT_T0_ll(
	.param .align 8 .b8 _ZN7oneflow4cuda7softmax15SoftmaxWarpImplI10SimpleLoadI6__halffE11SimpleStoreIS4_fEfLi1ELi1ELi32ELi2ELb0ELNS1_9AlgorithmE0EEEvT_T0_ll_param_0[16],
	.param .align 8 .b8 _ZN7oneflow4cuda7softmax15SoftmaxWarpImplI10SimpleLoadI6__halffE11SimpleStoreIS4_fEfLi1ELi1ELi32ELi2ELb0ELNS1_9AlgorithmE0EEEvT_T0_ll_param_1[16],
	.param .u64 _ZN7oneflow4cuda7softmax15SoftmaxWarpImplI10SimpleLoadI6__halffE11SimpleStoreIS4_fEfLi1ELi1ELi32ELi2ELb0ELNS1_9AlgorithmE0EEEvT_T0_ll_param_2,
	.param .u64 _ZN7oneflow4cuda7softmax15SoftmaxWarpImplI10SimpleLoadI6__halffE11SimpleStoreIS4_fEfLi1ELi1ELi32ELi2ELb0ELNS1_9AlgorithmE0EEEvT_T0_ll_param_3
)
{
	.reg .pred 	%p<24>;
	.reg .b16 	%rs<5>;
	.reg .b32 	%r<54>;
	.reg .b32 	%f<73>;
	.reg .b64 	%rd<31>;

	ld.param.u64 	%rd1, [_ZN7oneflow4cuda7softmax15SoftmaxWarpImplI10SimpleLoadI6__halffE11SimpleStoreIS4_fEfLi1ELi1ELi32ELi2ELb0ELNS1_9AlgorithmE0EEEvT_T0_ll_param_0];
	ld.param.u64 	%rd2, [_ZN7oneflow4cuda7softmax15SoftmaxWarpImplI10SimpleLoadI6__halffE11SimpleStoreIS4_fEfLi1ELi1ELi32ELi2ELb0ELNS1_9AlgorithmE0EEEvT_T0_ll_param_0+8];
	ld.param.u64 	%rd3, [_ZN7oneflow4cuda7softmax15SoftmaxWarpImplI10SimpleLoadI6__halffE11SimpleStoreIS4_fEfLi1ELi1ELi32ELi2ELb0ELNS1_9AlgorithmE0EEEvT_T0_ll_param_1];
	ld.param.u64 	%rd4, [_ZN7oneflow4cuda7softmax15SoftmaxWarpImplI10SimpleLoadI6__halffE11SimpleStoreIS4_fEfLi1ELi1ELi32ELi2ELb0ELNS1_9AlgorithmE0EEEvT_T0_ll_param_1+8];
	ld.param.u64 	%rd12, [_ZN7oneflow4cuda7softmax15SoftmaxWarpImplI10SimpleLoadI6__halffE11SimpleStoreIS4_fEfLi1ELi1ELi32ELi2ELb0ELNS1_9AlgorithmE0EEEvT_T0_ll_param_2];
	ld.param.u64 	%rd13, [_ZN7oneflow4cuda7softmax15SoftmaxWarpImplI10SimpleLoadI6__halffE11SimpleStoreIS4_fEfLi1ELi1ELi32ELi2ELb0ELNS1_9AlgorithmE0EEEvT_T0_ll_param_3];
	setp.lt.s64 	%p1, %rd13, 33;
	@%p1 bra 	$L__BB215_2;
	mov.u64 	%rd14, $str;
	cvta.global.u64 	%rd15, %rd14;
	mov.u64 	%rd16, $str$1;
	cvta.global.u64 	%rd17, %rd16;
	mov.u64 	%rd18, __unnamed_215;
	cvta.global.u64 	%rd19, %rd18;
	{ // callseq 214, 0
	.param .b64 param0;
	st.param.b64 	[param0], %rd15;
	.param .b64 param1;
	st.param.b64 	[param1], %rd17;
	.param .b32 param2;
	st.param.b32 	[param2], 228;
	.param .b64 param3;
	st.param.b64 	[param3], %rd19;
	.param .b64 param4;
	st.param.b64 	[param4], 1;
	call.uni 
	__assertfail, 
	(
	param0, 
	param1, 
	param2, 
	param3, 
	param4
	);
	} // callseq 214
$L__BB215_2:
	mov.u32 	%r2, %ctaid.x;
	mov.u32 	%r3, %ntid.y;
	mov.u32 	%r4, %tid.y;
	mad.lo.s32 	%r5, %r2, %r3, %r4;
	mov.u32 	%r6, %nctaid.x;
	mul.lo.s32 	%r7, %r3, %r6;
	shl.b32 	%r1, %r7, 1;
	shl.b32 	%r8, %r5, 1;
	cvt.s64.s32 	%rd30, %r8;
	setp.le.s64 	%p2, %rd12, %rd30;
	@%p2 bra 	$L__BB215_5;
	mov.u32 	%r9, %tid.x;
	cvt.u64.u32 	%rd6, %r9;
	cvta.to.global.u64 	%rd7, %rd3;
	cvta.to.global.u64 	%rd8, %rd1;
	cvt.s64.s32 	%rd9, %r1;
$L__BB215_4:
	mad.lo.s64 	%rd20, %rd30, %rd2, %rd6;
	shl.b64 	%rd21, %rd20, 1;
	add.s64 	%rd22, %rd8, %rd21;
	ld.global.u16 	%rs1, [%rd22];
	// begin inline asm
	{  cvt.f32.f16 %f1, %rs1;}

	// end inline asm
	max.f32 	%f5, %f1, 0fFF800000;
	shl.b64 	%rd23, %rd2, 1;
	add.s64 	%rd24, %rd22, %rd23;
	ld.global.u16 	%rs2, [%rd24];
	// begin inline asm
	{  cvt.f32.f16 %f2, %rs2;}

	// end inline asm
	max.f32 	%f6, %f2, 0fFF800000;
	mov.b32 	%r10, %f5;
	shfl.sync.bfly.b32	%r11|%p3, %r10, 16, 31, -1;
	mov.b32 	%f7, %r11;
	max.f32 	%f8, %f5, %f7;
	mov.b32 	%r12, %f8;
	shfl.sync.bfly.b32	%r13|%p4, %r12, 8, 31, -1;
	mov.b32 	%f9, %r13;
	max.f32 	%f10, %f8, %f9;
	mov.b32 	%r14, %f10;
	shfl.sync.bfly.b32	%r15|%p5, %r14, 4, 31, -1;
	mov.b32 	%f11, %r15;
	max.f32 	%f12, %f10, %f11;
	mov.b32 	%r16, %f12;
	shfl.sync.bfly.b32	%r17|%p6, %r16, 2, 31, -1;
	mov.b32 	%f13, %r17;
	max.f32 	%f14, %f12, %f13;
	mov.b32 	%r18, %f14;
	shfl.sync.bfly.b32	%r19|%p7, %r18, 1, 31, -1;
	mov.b32 	%f15, %r19;
	max.f32 	%f16, %f14, %f15;
	mov.b32 	%r20, %f6;
	shfl.sync.bfly.b32	%r21|%p8, %r20, 16, 31, -1;
	mov.b32 	%f17, %r21;
	max.f32 	%f18, %f6, %f17;
	mov.b32 	%r22, %f18;
	shfl.sync.bfly.b32	%r23|%p9, %r22, 8, 31, -1;
	mov.b32 	%f19, %r23;
	max.f32 	%f20, %f18, %f19;
	mov.b32 	%r24, %f20;
	shfl.sync.bfly.b32	%r25|%p10, %r24, 4, 31, -1;
	mov.b32 	%f21, %r25;
	max.f32 	%f22, %f20, %f21;
	mov.b32 	%r26, %f22;
	shfl.sync.bfly.b32	%r27|%p11, %r26, 2, 31, -1;
	mov.b32 	%f23, %r27;
	max.f32 	%f24, %f22, %f23;
	mov.b32 	%r28, %f24;
	shfl.sync.bfly.b32	%r29|%p12, %r28, 1, 31, -1;
	mov.b32 	%f25, %r29;
	max.f32 	%f26, %f24, %f25;
	sub.f32 	%f27, %f1, %f16;
	fma.rn.f32 	%f28, %f27, 0f3BBB989D, 0f3F000000;
	cvt.sat.f32.f32 	%f29, %f28;
	mov.f32 	%f30, 0f4B400001;
	mov.f32 	%f31, 0f437C0000;
	fma.rm.f32 	%f32, %f29, %f31, %f30;
	add.f32 	%f33, %f32, 0fCB40007F;
	neg.f32 	%f34, %f33;
	fma.rn.f32 	%f35, %f27, 0f3FB8AA3B, %f34;
	fma.rn.f32 	%f36, %f27, 0f32A57060, %f35;
	mov.b32 	%r30, %f32;
	shl.b32 	%r31, %r30, 23;
	mov.b32 	%f37, %r31;
	ex2.approx.ftz.f32 	%f38, %f36;
	mul.f32 	%f39, %f38, %f37;
	add.f32 	%f40, %f39, 0f00000000;
	sub.f32 	%f41, %f2, %f26;
	fma.rn.f32 	%f42, %f41, 0f3BBB989D, 0f3F000000;
	cvt.sat.f32.f32 	%f43, %f42;
	fma.rm.f32 	%f44, %f43, %f31, %f30;
	add.f32 	%f45, %f44, 0fCB40007F;
	neg.f32 	%f46, %f45;
	fma.rn.f32 	%f47, %f41, 0f3FB8AA3B, %f46;
	fma.rn.f32 	%f48, %f41, 0f32A57060, %f47;
	mov.b32 	%r32, %f44;
	shl.b32 	%r33, %r32, 23;
	mov.b32 	%f49, %r33;
	ex2.approx.ftz.f32 	%f50, %f48;
	mul.f32 	%f51, %f50, %f49;
	add.f32 	%f52, %f51, 0f00000000;
	mov.b32 	%r34, %f40;
	shfl.sync.bfly.b32	%r35|%p13, %r34, 16, 31, -1;
	mov.b32 	%f53, %r35;
	add.f32 	%f54, %f40, %f53;
	mov.b32 	%r36, %f54;
	shfl.sync.bfly.b32	%r37|%p14, %r36, 8, 31, -1;
	mov.b32 	%f55, %r37;
	add.f32 	%f56, %f54, %f55;
	mov.b32 	%r38, %f56;
	shfl.sync.bfly.b32	%r39|%p15, %r38, 4, 31, -1;
	mov.b32 	%f57, %r39;
	add.f32 	%f58, %f56, %f57;
	mov.b32 	%r40, %f58;
	shfl.sync.bfly.b32	%r41|%p16, %r40, 2, 31, -1;
	mov.b32 	%f59, %r41;
	add.f32 	%f60, %f58, %f59;
	mov.b32 	%r42, %f60;
	shfl.sync.bfly.b32	%r43|%p17, %r42, 1, 31, -1;
	mov.b32 	%f61, %r43;
	add.f32 	%f62, %f60, %f61;
	mov.b32 	%r44, %f52;
	shfl.sync.bfly.b32	%r45|%p18, %r44, 16, 31, -1;
	mov.b32 	%f63, %r45;
	add.f32 	%f64, %f52, %f63;
	mov.b32 	%r46, %f64;
	shfl.sync.bfly.b32	%r47|%p19, %r46, 8, 31, -1;
	mov.b32 	%f65, %r47;
	add.f32 	%f66, %f64, %f65;
	mov.b32 	%r48, %f66;
	shfl.sync.bfly.b32	%r49|%p20, %r48, 4, 31, -1;
	mov.b32 	%f67, %r49;
	add.f32 	%f68, %f66, %f67;
	mov.b32 	%r50, %f68;
	shfl.sync.bfly.b32	%r51|%p21, %r50, 2, 31, -1;
	mov.b32 	%f69, %r51;
	add.f32 	%f70, %f68, %f69;
	mov.b32 	%r52, %f70;
	shfl.sync.bfly.b32	%r53|%p22, %r52, 1, 31, -1;
	mov.b32 	%f71, %r53;
	add.f32 	%f72, %f70, %f71;
	div.rn.f32 	%f3, %f39, %f62;
	// begin inline asm
	{  cvt.rn.f16.f32 %rs3, %f3;}

	// end inline asm
	mad.lo.s64 	%rd25, %rd30, %rd4, %rd6;
	shl.b64 	%rd26, %rd25, 1;
	add.s64 	%rd27, %rd7, %rd26;
	st.global.u16 	[%rd27], %rs3;
	div.rn.f32 	%f4, %f51, %f72;
	// begin inline asm
	{  cvt.rn.f16.f32 %rs4, %f4;}

	// end inline asm
	shl.b64 	%rd28, %rd4, 1;
	add.s64 	%rd29, %rd27, %rd28;
	st.global.u16 	[%rd29], %rs4;
	add.s64 	%rd30, %rd30, %rd9;
	setp.lt.s64 	%p23, %rd30, %rd12;
	@%p23 bra 	$L__BB215_4;
$L__BB215_5:
	ret;

}
	// .globl	_ZN7oneflow4cuda7softmax15SoftmaxWarpImplI10SimpleLoadI6__halffE11SimpleStoreIS4_fEfLi1ELi1ELi32ELi2ELb1ELNS1_9AlgorithmE0EEEvT_T0_ll
.visible .entry _ZN7oneflow4cuda7softmax15SoftmaxWarpImplI10SimpleLoadI6__halffE11SimpleStoreIS4_fEfLi1ELi1ELi32ELi2ELb1ELNS1_9AlgorithmE0EEEvT_T0_ll(
	.param .align 8 .b8 _ZN7oneflow4cuda7softmax15SoftmaxWarpImplI10SimpleLoadI6__halffE11SimpleStoreIS4_fEfLi1ELi1ELi32ELi2ELb1ELNS1_9AlgorithmE0EEEvT_T0_ll_param_0[16],
	.param .align 8 .b8 _ZN7oneflow4cuda7softmax15SoftmaxWarpImplI10SimpleLoadI6__halffE11SimpleStoreIS4_fEfLi1ELi1ELi32ELi2ELb1ELNS1_9AlgorithmE0EEEvT_T0_ll_param_1[16],
	.param .u64 _ZN7oneflow4cuda7softmax15SoftmaxWarpImplI10SimpleLoadI6__halffE11SimpleStoreIS4_fEfLi1ELi1ELi32ELi2ELb1ELNS1_9AlgorithmE0EEEvT_T0_ll_param_2,
	.param .u64 _ZN7oneflow4cuda7softmax15SoftmaxWarpImplI10SimpleLoadI6__halffE11SimpleStoreIS4_fEfLi1ELi1ELi32ELi2ELb1ELNS1_9AlgorithmE0EEEvT_T0_ll_param_3
)
{
	.reg .pred 	%p<28>;
	.reg .b16 	%rs<5>;
	.reg .b32 	%r<54>;
	.reg .b32 	%f<87>;
	.reg .b64 	%rd<35>;

	ld.param.u64 	%rd2, [_ZN7oneflow4cuda7softmax15SoftmaxWarpImplI10SimpleLoadI6__halffE11SimpleStoreIS4_fEfLi1ELi1ELi32ELi2ELb1ELNS1_9AlgorithmE0EEEvT_T0_ll_param_0+8];
	ld.param.u64 	%rd4, [_ZN7oneflow4cuda7softmax15SoftmaxWarpImplI10SimpleLoadI6__halffE11SimpleStoreIS4_fEfLi1ELi1ELi32ELi2ELb1ELNS1_9AlgorithmE0EEEvT_T0_ll_param_1+8];
	ld.param.u64 	%rd12, [_ZN7oneflow4cuda7softmax15SoftmaxWarpImplI10SimpleLoadI6__halffE11SimpleStoreIS4_fEfLi1ELi1ELi32ELi2ELb1ELNS1_9AlgorithmE0EEEvT_T0_ll_param_1];
	ld.param.u64 	%rd13, [_ZN7oneflow4cuda7softmax15SoftmaxWarpImplI10SimpleLoadI6__halffE11SimpleStoreIS4_fEfLi1ELi1ELi32ELi2ELb1ELNS1_9AlgorithmE0EEEvT_T0_ll_param_0];
	ld.param.u64 	%rd10, [_ZN7oneflow4cuda7softmax15SoftmaxWarpImplI10SimpleLoadI6__halffE11SimpleStoreIS4_fEfLi1ELi1ELi32ELi2ELb1ELNS1_9AlgorithmE0EEEvT_T0_ll_param_2];
	ld.param.u64 	%rd11, [_ZN7oneflow4cuda7softmax15SoftmaxWarpImplI10SimpleLoadI6__halffE11SimpleStoreIS4_fEfLi1ELi1ELi32ELi2ELb1ELNS1_9AlgorithmE0EEEvT_T0_ll_param_3];
	cvta.to.global.u64 	%rd1, %rd13;
	cvta.to.global.u64 	%rd3, %rd12;
	setp.lt.s64 	%p1, %rd11, 33;
	@%p1 bra 	$L__BB216_2;
	mov.u64 	%rd14, $str;
	cvta.global.u64 	%rd15, %rd14;
	mov.u64 	%rd16, $str$1;
	cvta.global.u64 	%rd17, %rd16;
	mov.u64 	%rd18, __unnamed_216;
	cvta.global.u64 	%rd19, %rd18;
	{ // callseq 215, 0
	.param .b64 param0;
	st.param.b64 	[param0], %rd15;
	.param .b64 param1;
	st.param.b64 	[param1], %rd17;
	.param .b32 param2;
	st.param.b32 	[param2], 228;
	.param .b64 param3;
	st.param.b64 	[param3], %rd19;
	.param .b64 param4;
	st.param.b64 	[param4], 1;
	call.uni 
	__assertfail, 
	(
	param0, 
	param1, 
	param2, 
	param3, 
	param4
	);
	} // callseq 215
$L__BB216_2:
	mov.u32 	%r2, %ctaid.x;
	mov.u32 	%r3, %ntid.y;
	mov.u32 	%r4, %tid.y;
	mad.lo.s32 	%r5, %r2, %r3, %r4;
	mov.u32 	%r6, %nctaid.x;
	mul.lo.s32 	%r7, %r3, %r6;
	shl.b32 	%r1, %r7, 1;
	shl.b32 	%r8, %r5, 1;
	cvt.s64.s32 	%rd34, %r8;
	setp.le.s64 	%p2, %rd10, %rd34;
	@%p2 bra 	$L__BB216_13;
	mov.u32 	%r9, %tid.x;
	cvt.u64.u32 	%rd6, %r9;
	cvt.s64.s32 	%rd7, %r1;
$L__BB216_4:
	setp.le.s64 	%p3, %rd11, %rd6;
	mov.f32 	%f83, 0fFF800000;
	mov.f32 	%f84, %f83;
	@%p3 bra 	$L__BB216_6;
	mad.lo.s64 	%rd20, %rd34, %rd2, %rd6;
	shl.b64 	%rd21, %rd20, 1;
	add.s64 	%rd22, %rd1, %rd21;
	ld.global.u16 	%rs1, [%rd22];
	// begin inline asm
	{  cvt.f32.f16 %f84, %rs1;}

	// end inline asm
	max.f32 	%f83, %f84, 0fFF800000;
$L__BB216_6:
	setp.le.s64 	%p4, %rd11, %rd6;
	mov.f32 	%f85, 0fFF800000;
	mov.f32 	%f86, %f85;
	@%p4 bra 	$L__BB216_8;
	mad.lo.s64 	%rd23, %rd2, %rd34, %rd2;
	add.s64 	%rd24, %rd23, %rd6;
	shl.b64 	%rd25, %rd24, 1;
	add.s64 	%rd26, %rd1, %rd25;
	ld.global.u16 	%rs2, [%rd26];
	// begin inline asm
	{  cvt.f32.f16 %f86, %rs2;}

	// end inline asm
	max.f32 	%f85, %f86, 0fFF800000;
$L__BB216_8:
	setp.le.s64 	%p5, %rd11, %rd6;
	mov.b32 	%r10, %f83;
	shfl.sync.bfly.b32	%r11|%p6, %r10, 16, 31, -1;
	mov.b32 	%f17, %r11;
	max.f32 	%f18, %f83, %f17;
	mov.b32 	%r12, %f18;
	shfl.sync.bfly.b32	%r13|%p7, %r12, 8, 31, -1;
	mov.b32 	%f19, %r13;
	max.f32 	%f20, %f18, %f19;
	mov.b32 	%r14, %f20;
	shfl.sync.bfly.b32	%r15|%p8, %r14, 4, 31, -1;
	mov.b32 	%f21, %r15;
	max.f32 	%f22, %f20, %f21;
	mov.b32 	%r16, %f22;
	shfl.sync.bfly.b32	%r17|%p9, %r16, 2, 31, -1;
	mov.b32 	%f23, %r17;
	max.f32 	%f24, %f22, %f23;
	mov.b32 	%r18, %f24;
	shfl.sync.bfly.b32	%r19|%p10, %r18, 1, 31, -1;
	mov.b32 	%f25, %r19;
	max.f32 	%f26, %f24, %f25;
	mov.b32 	%r20, %f85;
	shfl.sync.bfly.b32	%r21|%p11, %r20, 16, 31, -1;
	mov.b32 	%f27, %r21;
	max.f32 	%f28, %f85, %f27;
	mov.b32 	%r22, %f28;
	shfl.sync.bfly.b32	%r23|%p12, %r22, 8, 31, -1;
	mov.b32 	%f29, %r23;
	max.f32 	%f30, %f28, %f29;
	mov.b32 	%r24, %f30;
	shfl.sync.bfly.b32	%r25|%p13, %r24, 4, 31, -1;
	mov.b32 	%f31, %r25;
	max.f32 	%f32, %f30, %f31;
	mov.b32 	%r26, %f32;
	shfl.sync.bfly.b32	%r27|%p14, %r26, 2, 31, -1;
	mov.b32 	%f33, %r27;
	max.f32 	%f34, %f32, %f33;
	mov.b32 	%r28, %f34;
	shfl.sync.bfly.b32	%r29|%p15, %r28, 1, 31, -1;
	mov.b32 	%f35, %r29;
	max.f32 	%f36, %f34, %f35;
	sub.f32 	%f37, %f84, %f26;
	fma.rn.f32 	%f38, %f37, 0f3BBB989D, 0f3F000000;
	cvt.sat.f32.f32 	%f39, %f38;
	mov.f32 	%f40, 0f4B400001;
	mov.f32 	%f41, 0f437C0000;
	fma.rm.f32 	%f42, %f39, %f41, %f40;
	add.f32 	%f43, %f42, 0fCB40007F;
	neg.f32 	%f44, %f43;
	fma.rn.f32 	%f45, %f37, 0f3FB8AA3B, %f44;
	fma.rn.f32 	%f46, %f37, 0f32A57060, %f45;
	mov.b32 	%r30, %f42;
	shl.b32 	%r31, %r30, 23;
	mov.b32 	%f47, %r31;
	ex2.approx.ftz.f32 	%f48, %f46;
	mul.f32 	%f49, %f48, %f47;
	add.f32 	%f50, %f49, 0f00000000;
	sub.f32 	%f51, %f86, %f36;
	fma.rn.f32 	%f52, %f51, 0f3BBB989D, 0f3F000000;
	cvt.sat.f32.f32 	%f53, %f52;
	fma.rm.f32 	%f54, %f53, %f41, %f40;
	add.f32 	%f55, %f54, 0fCB40007F;
	neg.f32 	%f56, %f55;
	fma.rn.f32 	%f57, %f51, 0f3FB8AA3B, %f56;
	fma.rn.f32 	%f58, %f51, 0f32A57060, %f57;
	mov.b32 	%r32, %f54;
	shl.b32 	%r33, %r32, 23;
	mov.b32 	%f59, %r33;
	ex2.approx.ftz.f32 	%f60, %f58;
	mul.f32 	%f9, %f60, %f59;
	add.f32 	%f61, %f9, 0f00000000;
	mov.b32 	%r34, %f50;
	shfl.sync.bfly.b32	%r35|%p16, %r34, 16, 31, -1;
	mov.b32 	%f62, %r35;
	add.f32 	%f63, %f50, %f62;
	mov.b32 	%r36, %f63;
	shfl.sync.bfly.b32	%r37|%p17, %r36, 8, 31, -1;
	mov.b32 	%f64, %r37;
	add.f32 	%f65, %f63, %f64;
	mov.b32 	%r38, %f65;
	shfl.sync.bfly.b32	%r39|%p18, %r38, 4, 31, -1;
	mov.b32 	%f66, %r39;
	add.f32 	%f67, %f65, %f66;
	mov.b32 	%r40, %f67;
	shfl.sync.bfly.b32	%r41|%p19, %r40, 2, 31, -1;
	mov.b32 	%f68, %r41;
	add.f32 	%f69, %f67, %f68;
	mov.b32 	%r42, %f69;
	shfl.sync.bfly.b32	%r43|%p20, %r42, 1, 31, -1;
	mov.b32 	%f70, %r43;
	add.f32 	%f71, %f69, %f70;
	mov.b32 	%r44, %f61;
	shfl.sync.bfly.b32	%r45|%p21, %r44, 16, 31, -1;
	mov.b32 	%f72, %r45;
	add.f32 	%f73, %f61, %f72;
	mov.b32 	%r46, %f73;
	shfl.sync.bfly.b32	%r47|%p22, %r46, 8, 31, -1;
	mov.b32 	%f74, %r47;
	add.f32 	%f75, %f73, %f74;
	mov.b32 	%r48, %f75;
	shfl.sync.bfly.b32	%r49|%p23, %r48, 4, 31, -1;
	mov.b32 	%f76, %r49;
	add.f32 	%f77, %f75, %f76;
	mov.b32 	%r50, %f77;
	shfl.sync.bfly.b32	%r51|%p24, %r50, 2, 31, -1;
	mov.b32 	%f78, %r51;
	add.f32 	%f79, %f77, %f78;
	mov.b32 	%r52, %f79;
	shfl.sync.bfly.b32	%r53|%p25, %r52, 1, 31, -1;
	mov.b32 	%f80, %r53;
	add.f32 	%f10, %f79, %f80;
	div.rn.f32 	%f11, %f49, %f71;
	@%p5 bra 	$L__BB216_10;
	// begin inline asm
	{  cvt.rn.f16.f32 %rs3, %f11;}

	// end inline asm
	mad.lo.s64 	%rd27, %rd34, %rd4, %rd6;
	shl.b64 	%rd28, %rd27, 1;
	add.s64 	%rd29, %rd3, %rd28;
	st.global.u16 	[%rd29], %rs3;
$L__BB216_10:
	setp.le.s64 	%p26, %rd11, %rd6;
	div.rn.f32 	%f12, %f9, %f10;
	@%p26 bra 	$L__BB216_12;
	// begin inline asm
	{  cvt.rn.f16.f32 %rs4, %f12;}

	// end inline asm
	mad.lo.s64 	%rd30, %rd4, %rd34, %rd4;
	add.s64 	%rd31, %rd30, %rd6;
	shl.b64 	%rd32, %rd31, 1;
	add.s64 	%rd33, %rd3, %rd32;
	st.global.u16 	[%rd33], %rs4;
$L__BB216_12:
	add.s64 	%rd34, %rd34, %rd7;
	setp.lt.s64 	%p27, %rd34, %rd10;
	@%p27 bra 	$L__BB216_4;
$L__BB216_13:
	ret;

}
	// .globl	_ZN7oneflow4cuda7softmax15SoftmaxWarpImplI10SimpleLoadI6__halffE11SimpleStoreIS4_fEfLi1ELi1ELi32ELi1ELb0ELNS1_9AlgorithmE0EEEvT_T0_ll
.visible .entry _ZN7oneflow4cuda7softmax15SoftmaxWarpImplI10SimpleLoadI6__halffE11SimpleStoreIS4_fEfLi1ELi1ELi32ELi1ELb0ELNS1_9AlgorithmE0EEEvT_T0_ll(
	.param .align 8 .b8 _ZN7oneflow4cuda7softmax15SoftmaxWarpImplI10SimpleLoadI6__halffE11SimpleStoreIS4_fEfLi1ELi1ELi32ELi1ELb0ELNS1_9AlgorithmE0EEEvT_T0_ll_param_0[16],
	.param .align 8 .b8 _ZN7oneflow4cuda7softmax15SoftmaxWarpImplI10SimpleLoadI6__halffE11SimpleStoreIS4_fEfLi1ELi1ELi32ELi1ELb0ELNS1_9AlgorithmE0EEEvT_T0_ll_param_1[16],
	.param .u64 _ZN7oneflow4cuda7softmax15SoftmaxWarpImplI10SimpleLoadI6__halffE11SimpleStoreIS4_fEfLi1ELi1ELi32ELi1ELb0ELNS1_9AlgorithmE0EEEvT_T0_ll_param_2,
	.param .u64 _ZN7oneflow4cuda7softmax15SoftmaxWarpImplI10SimpleLoadI6__halffE11SimpleStoreIS4_fEfLi1ELi1ELi32ELi1ELb0ELNS1_9AlgorithmE0EEEvT_T0_ll_param_3
)
{
	.reg .pred 	%p<38>;
	.reg .b16 	%rs<7>;
	.reg .b32 	%r<77>;
	.reg .b32 	%f<110>;
	.reg .b64 	%rd<55>;

	ld.param.u64 	%rd2, [_ZN7oneflow4cuda7softmax15SoftmaxWarpImplI10SimpleLoadI6__halffE11SimpleStoreIS4_fEfLi1ELi1ELi32ELi1ELb0ELNS1_9AlgorithmE0EEEvT_T0_ll_param_0+8];
	ld.param.u64 	%rd4, [_ZN7oneflow4cuda7softmax15SoftmaxWarpImplI10SimpleLoadI6__halffE11SimpleStoreIS4_fEfLi1ELi1ELi32ELi1ELb0ELNS1_9AlgorithmE0EEEvT_T0_ll_param_1+8];
	ld.param.u64 	%rd19, [_ZN7oneflow4cuda7softmax15SoftmaxWarpImplI10SimpleLoadI6__halffE11SimpleStoreIS4_fEfLi1ELi1ELi32ELi1ELb0ELNS1_9AlgorithmE0EEEvT_T0_ll_param_1];
	ld.param.u64 	%rd20, [_ZN7oneflow4cuda7softmax15SoftmaxWarpImplI10SimpleLoadI6__halffE11SimpleStoreIS4_fEfLi1ELi1ELi32ELi1ELb0ELNS1_9AlgorithmE0EEEvT_T0_ll_param_0];
	ld.param.u64 	%rd18, [_ZN7oneflow4cuda7softmax15SoftmaxWarpImplI10SimpleLoadI6__halffE11SimpleStoreIS4_fEfLi1ELi1ELi32ELi1ELb0ELNS1_9AlgorithmE0EEEvT_T0_ll_param_2];
	ld.param.u64 	%rd21, [_ZN7oneflow4cuda7softmax15SoftmaxWarpImplI10SimpleLoadI6__halffE11SimpleStoreIS4_fEfLi1ELi1ELi32ELi1ELb0ELNS1_9AlgorithmE0EEEvT_T0_ll_param_3];
	cvta.to.global.u64 	%rd1, %rd20;
	cvta.to.global.u64 	%rd3, %rd19;
	setp.lt.s64 	%p1, %rd21, 33;
	@%p1 bra 	$L__BB217_2;
	mov.u64 	%rd22, $str;
	cvta.global.u64 	%rd23, %rd22;
	mov.u64 	%rd24, $str$1;
	cvta.global.u64 	%rd25, %rd24;
	mov.u64 	%rd26, __unnamed_217;
	cvta.global.u64 	%rd27, %rd26;
	{ // callseq 216, 0
	.param .b64 param0;
	st.param.b64 	[param0], %rd23;
	.param .b64 param1;
	st.param.b64 	[param1], %rd25;
	.param .b32 param2;
	st.param.b32 	[param2], 228;
	.param .b64 param3;
	st.param.b64 	[param3], %rd27;
	.param .b64 param4;
	st.param.b64 	[param4], 1;
	call.uni 
	__assertfail, 
	(
	param0, 
	param1, 
	param2, 
	param3, 
	param4
	);
	} // callseq 216
$L__BB217_2:
	mov.u32 	%r1, %ctaid.x;
	mov.u32 	%r2, %ntid.y;
	mov.u32 	%r3, %tid.y;
	mad.lo.s32 	%r4, %r1, %r2, %r3;
	mov.u32 	%r5, %nctaid.x;
	mul.lo.s32 	%r6, %r5, %r2;
	cvt.s64.s32 	%rd5, %r6;
	cvt.s64.s32 	%rd54, %r4;
	setp.le.s64 	%p2, %rd18, %rd54;
	@%p2 bra 	$L__BB217_10;
	mov.u32 	%r7, %tid.x;
	cvt.u64.u32 	%rd7, %r7;
	add.s64 	%rd8, %rd5, %rd54;
	max.s64 	%rd28, %rd18, %rd8;
	setp.lt.s64 	%p3, %rd8, %rd18;
	selp.u64 	%rd9, 1, 0, %p3;
	add.s64 	%rd29, %rd8, %rd9;
	sub.s64 	%rd10, %rd28, %rd29;
	or.b64  	%rd30, %rd10, %rd5;
	and.b64  	%rd31, %rd30, -4294967296;
	setp.ne.s64 	%p4, %rd31, 0;
	@%p4 bra 	$L__BB217_5;
	cvt.u32.u64 	%r8, %rd5;
	cvt.u32.u64 	%r9, %rd10;
	div.u32 	%r10, %r9, %r8;
	cvt.u64.u32 	%rd52, %r10;
	bra.uni 	$L__BB217_6;
$L__BB217_5:
	div.u64 	%rd52, %rd10, %rd5;
$L__BB217_6:
	add.s64 	%rd14, %rd52, %rd9;
	and.b64  	%rd32, %rd14, 1;
	setp.eq.b64 	%p5, %rd32, 1;
	@%p5 bra 	$L__BB217_8;
	mad.lo.s64 	%rd33, %rd2, %rd54, %rd7;
	shl.b64 	%rd34, %rd33, 1;
	add.s64 	%rd35, %rd1, %rd34;
	ld.global.u16 	%rs1, [%rd35];
	// begin inline asm
	{  cvt.f32.f16 %f1, %rs1;}

	// end inline asm
	max.f32 	%f3, %f1, 0fFF800000;
	mov.b32 	%r11, %f3;
	shfl.sync.bfly.b32	%r12|%p6, %r11, 16, 31, -1;
	mov.b32 	%f4, %r12;
	max.f32 	%f5, %f3, %f4;
	mov.b32 	%r13, %f5;
	shfl.sync.bfly.b32	%r14|%p7, %r13, 8, 31, -1;
	mov.b32 	%f6, %r14;
	max.f32 	%f7, %f5, %f6;
	mov.b32 	%r15, %f7;
	shfl.sync.bfly.b32	%r16|%p8, %r15, 4, 31, -1;
	mov.b32 	%f8, %r16;
	max.f32 	%f9, %f7, %f8;
	mov.b32 	%r17, %f9;
	shfl.sync.bfly.b32	%r18|%p9, %r17, 2, 31, -1;
	mov.b32 	%f10, %r18;
	max.f32 	%f11, %f9, %f10;
	mov.b32 	%r19, %f11;
	shfl.sync.bfly.b32	%r20|%p10, %r19, 1, 31, -1;
	mov.b32 	%f12, %r20;
	max.f32 	%f13, %f11, %f12;
	sub.f32 	%f14, %f1, %f13;
	fma.rn.f32 	%f15, %f14, 0f3BBB989D, 0f3F000000;
	cvt.sat.f32.f32 	%f16, %f15;
	mov.f32 	%f17, 0f4B400001;
	mov.f32 	%f18, 0f437C0000;
	fma.rm.f32 	%f19, %f16, %f18, %f17;
	add.f32 	%f20, %f19, 0fCB40007F;
	neg.f32 	%f21, %f20;
	fma.rn.f32 	%f22, %f14, 0f3FB8AA3B, %f21;
	fma.rn.f32 	%f23, %f14, 0f32A57060, %f22;
	mov.b32 	%r21, %f19;
	shl.b32 	%r22, %r21, 23;
	mov.b32 	%f24, %r22;
	ex2.approx.ftz.f32 	%f25, %f23;
	mul.f32 	%f26, %f25, %f24;
	add.f32 	%f27, %f26, 0f00000000;
	mov.b32 	%r23, %f27;
	shfl.sync.bfly.b32	%r24|%p11, %r23, 16, 31, -1;
	mov.b32 	%f28, %r24;
	add.f32 	%f29, %f27, %f28;
	mov.b32 	%r25, %f29;
	shfl.sync.bfly.b32	%r26|%p12, %r25, 8, 31, -1;
	mov.b32 	%f30, %r26;
	add.f32 	%f31, %f29, %f30;
	mov.b32 	%r27, %f31;
	shfl.sync.bfly.b32	%r28|%p13, %r27, 4, 31, -1;
	mov.b32 	%f32, %r28;
	add.f32 	%f33, %f31, %f32;
	mov.b32 	%r29, %f33;
	shfl.sync.bfly.b32	%r30|%p14, %r29, 2, 31, -1;
	mov.b32 	%f34, %r30;
	add.f32 	%f35, %f33, %f34;
	mov.b32 	%r31, %f35;
	shfl.sync.bfly.b32	%r32|%p15, %r31, 1, 31, -1;
	mov.b32 	%f36, %r32;
	add.f32 	%f37, %f35, %f36;
	div.rn.f32 	%f2, %f26, %f37;
	// begin inline asm
	{  cvt.rn.f16.f32 %rs2, %f2;}

	// end inline asm
	mad.lo.s64 	%rd36, %rd4, %rd54, %rd7;
	shl.b64 	%rd37, %rd36, 1;
	add.s64 	%rd38, %rd3, %rd37;
	st.global.u16 	[%rd38], %rs2;
	mov.u64 	%rd54, %rd8;
$L__BB217_8:
	setp.eq.s64 	%p16, %rd14, 0;
	@%p16 bra 	$L__BB217_10;
$L__BB217_9:
	mad.lo.s64 	%rd39, %rd54, %rd2, %rd7;
	shl.b64 	%rd40, %rd39, 1;
	add.s64 	%rd41, %rd1, %rd40;
	ld.global.u16 	%rs3, [%rd41];
	// begin inline asm
	{  cvt.f32.f16 %f38, %rs3;}

	// end inline asm
	max.f32 	%f42, %f38, 0fFF800000;
	mov.b32 	%r33, %f42;
	shfl.sync.bfly.b32	%r34|%p17, %r33, 16, 31, -1;
	mov.b32 	%f43, %r34;
	max.f32 	%f44, %f42, %f43;
	mov.b32 	%r35, %f44;
	shfl.sync.bfly.b32	%r36|%p18, %r35, 8, 31, -1;
	mov.b32 	%f45, %r36;
	max.f32 	%f46, %f44, %f45;
	mov.b32 	%r37, %f46;
	shfl.sync.bfly.b32	%r38|%p19, %r37, 4, 31, -1;
	mov.b32 	%f47, %r38;
	max.f32 	%f48, %f46, %f47;
	mov.b32 	%r39, %f48;
	shfl.sync.bfly.b32	%r40|%p20, %r39, 2, 31, -1;
	mov.b32 	%f49, %r40;
	max.f32 	%f50, %f48, %f49;
	mov.b32 	%r41, %f50;
	shfl.sync.bfly.b32	%r42|%p21, %r41, 1, 31, -1;
	mov.b32 	%f51, %r42;
	max.f32 	%f52, %f50, %f51;
	sub.f32 	%f53, %f38, %f52;
	fma.rn.f32 	%f54, %f53, 0f3BBB989D, 0f3F000000;
	cvt.sat.f32.f32 	%f55, %f54;
	mov.f32 	%f56, 0f4B400001;
	mov.f32 	%f57, 0f437C0000;
	fma.rm.f32 	%f58, %f55, %f57, %f56;
	add.f32 	%f59, %f58, 0fCB40007F;
	neg.f32 	%f60, %f59;
	fma.rn.f32 	%f61, %f53, 0f3FB8AA3B, %f60;
	fma.rn.f32 	%f62, %f53, 0f32A57060, %f61;
	mov.b32 	%r43, %f58;
	shl.b32 	%r44, %r43, 23;
	mov.b32 	%f63, %r44;
	ex2.approx.ftz.f32 	%f64, %f62;
	mul.f32 	%f65, %f64, %f63;
	add.f32 	%f66, %f65, 0f00000000;
	mov.b32 	%r45, %f66;
	shfl.sync.bfly.b32	%r46|%p22, %r45, 16, 31, -1;
	mov.b32 	%f67, %r46;
	add.f32 	%f68, %f66, %f67;
	mov.b32 	%r47, %f68;
	shfl.sync.bfly.b32	%r48|%p23, %r47, 8, 31, -1;
	mov.b32 	%f69, %r48;
	add.f32 	%f70, %f68, %f69;
	mov.b32 	%r49, %f70;
	shfl.sync.bfly.b32	%r50|%p24, %r49, 4, 31, -1;
	mov.b32 	%f71, %r50;
	add.f32 	%f72, %f70, %f71;
	mov.b32 	%r51, %f72;
	shfl.sync.bfly.b32	%r52|%p25, %r51, 2, 31, -1;
	mov.b32 	%f73, %r52;
	add.f32 	%f74, %f72, %f73;
	mov.b32 	%r53, %f74;
	shfl.sync.bfly.b32	%r54|%p26, %r53, 1, 31, -1;
	mov.b32 	%f75, %r54;
	add.f32 	%f76, %f74, %f75;
	div.rn.f32 	%f39, %f65, %f76;
	// begin inline asm
	{  cvt.rn.f16.f32 %rs4, %f39;}

	// end inline asm
	mad.lo.s64 	%rd42, %rd54, %rd4, %rd7;
	shl.b64 	%rd43, %rd42, 1;
	add.s64 	%rd44, %rd3, %rd43;
	st.global.u16 	[%rd44], %rs4;
	add.s64 	%rd45, %rd54, %rd5;
	mad.lo.s64 	%rd46, %rd45, %rd2, %rd7;
	shl.b64 	%rd47, %rd46, 1;
	add.s64 	%rd48, %rd1, %rd47;
	ld.global.u16 	%rs5, [%rd48];
	// begin inline asm
	{  cvt.f32.f16 %f40, %rs5;}

	// end inline asm
	max.f32 	%f77, %f40, 0fFF800000;
	mov.b32 	%r55, %f77;
	shfl.sync.bfly.b32	%r56|%p27, %r55, 16, 31, -1;
	mov.b32 	%f78, %r56;
	max.f32 	%f79, %f77, %f78;
	mov.b32 	%r57, %f79;
	shfl.sync.bfly.b32	%r58|%p28, %r57, 8, 31, -1;
	mov.b32 	%f80, %r58;
	max.f32 	%f81, %f79, %f80;
	mov.b32 	%r59, %f81;
	shfl.sync.bfly.b32	%r60|%p29, %r59, 4, 31, -1;
	mov.b32 	%f82, %r60;
	max.f32 	%f83, %f81, %f82;
	mov.b32 	%r61, %f83;
	shfl.sync.bfly.b32	%r62|%p30, %r61, 2, 31, -1;
	mov.b32 	%f84, %r62;
	max.f32 	%f85, %f83, %f84;
	mov.b32 	%r63, %f85;
	shfl.sync.bfly.b32	%r64|%p31, %r63, 1, 31, -1;
	mov.b32 	%f86, %r64;
	max.f32 	%f87, %f85, %f86;
	sub.f32 	%f88, %f40, %f87;
	fma.rn.f32 	%f89, %f88, 0f3BBB989D, 0f3F000000;
	cvt.sat.f32.f32 	%f90, %f89;
	fma.rm.f32 	%f91, %f90, %f57, %f56;
	add.f32 	%f92, %f91, 0fCB40007F;
	neg.f32 	%f93, %f92;
	fma.rn.f32 	%f94, %f88, 0f3FB8AA3B, %f93;
	fma.rn.f32 	%f95, %f88, 0f32A57060, %f94;
	mov.b32 	%r65, %f91;
	shl.b32 	%r66, %r65, 23;
	mov.b32 	%f96, %r66;
	ex2.approx.ftz.f32 	%f97, %f95;
	mul.f32 	%f98, %f97, %f96;
	add.f32 	%f99, %f98, 0f00000000;
	mov.b32 	%r67, %f99;
	shfl.sync.bfly.b32	%r68|%p32, %r67, 16, 31, -1;
	mov.b32 	%f100, %r68;
	add.f32 	%f101, %f99, %f100;
	mov.b32 	%r69, %f101;
	shfl.sync.bfly.b32	%r70|%p33, %r69, 8, 31, -1;
	mov.b32 	%f102, %r70;
	add.f32 	%f103, %f101, %f102;
	mov.b32 	%r71, %f103;
	shfl.sync.bfly.b32	%r72|%p34, %r71, 4, 31, -1;
	mov.b32 	%f104, %r72;
	add.f32 	%f105, %f103, %f104;
	mov.b32 	%r73, %f105;
	shfl.sync.bfly.b32	%r74|%p35, %r73, 2, 31, -1;
	mov.b32 	%f106, %r74;
	add.f32 	%f107, %f105, %f106;
	mov.b32 	%r75, %f107;
	shfl.sync.bfly.b32	%r76|%p36, %r75, 1, 31, -1;
	mov.b32 	%f108, %r76;
	add.f32 	%f109, %f107, %f108;
	div.rn.f32 	%f41, %f98, %f109;
	// begin inline asm
	{  cvt.rn.f16.f32 %rs6, %f41;}

	// end inline asm
	mad.lo.s64 	%rd49, %rd45, %rd4, %rd7;
	shl.b64 	%rd50, %rd49, 1;
	add.s64 	%rd51, %rd3, %rd50;
	st.global.u16 	[%rd51], %rs6;
	add.s64 	%rd54, %rd45, %rd5;
	setp.lt.s64 	%p37, %rd54, %rd18;
	@%p37 bra 	$L__BB217_9;
$L__BB217_10:
	ret;

}
	// .globl	_ZN7oneflow4cuda7softmax15SoftmaxWarpImplI10SimpleLoadI6__halffE11SimpleStoreIS4_fEfLi1ELi1ELi32ELi1ELb1ELNS1_9AlgorithmE0EEEvT_T0_ll
.visible .entry _ZN7oneflow4cuda7softmax15SoftmaxWarpImplI10SimpleLoadI6__halffE11SimpleStoreIS4_fEfLi1ELi1ELi32ELi1ELb1ELNS1_9AlgorithmE0EEEvT_T0_ll(
	.param .align 8 .b8 _ZN7oneflow4cuda7softmax15SoftmaxWarpImplI10SimpleLoadI6__halffE11SimpleStoreIS4_fEfLi1ELi1ELi32ELi1ELb1ELNS1_9AlgorithmE0EEEvT_T0_ll_param_0[16],
	.param .align 8 .b8 _ZN7oneflow4cuda7softmax15SoftmaxWarpImplI10SimpleLoadI6__halffE11SimpleStoreIS4_fEfLi1ELi1ELi32ELi1ELb1ELNS1_9AlgorithmE0EEEvT_T0_ll_param_1[16],
	.param .u64 _ZN7oneflow4cuda7softmax15SoftmaxWarpImplI10SimpleLoadI6__halffE11SimpleStoreIS4_fEfLi1ELi1ELi32ELi1ELb1ELNS1_9AlgorithmE0EEEvT_T0_ll_param_2,
	.param .u64 _ZN7oneflow4cuda7softmax15SoftmaxWarpImplI10SimpleLoadI6__halffE11SimpleStoreIS4_fEfLi1ELi1ELi32ELi1ELb1ELNS1_9AlgorithmE0EEEvT_T0_ll_param_3
)
{
	.reg .pred 	%p<44>;
	.reg .b16 	%rs<7>;
	.reg .b32 	%r<77>;
	.reg .b32 	%f<133>;
	.reg .b64 	%rd<55>;

	ld.param.u64 	%rd2, [_ZN7oneflow4cuda7softmax15SoftmaxWarpImplI10SimpleLoadI6__halffE11SimpleStoreIS4_fEfLi1ELi1ELi32ELi1ELb1ELNS1_9AlgorithmE0EEEvT_T0_ll_param_0+8];
	ld.param.u64 	%rd4, [_ZN7oneflow4cuda7softmax15SoftmaxWarpImplI10SimpleLoadI6__halffE11SimpleStoreIS4_fEfLi1ELi1ELi32ELi1ELb1ELNS1_9AlgorithmE0EEEvT_T0_ll_param_1+8];
	ld.param.u64 	%rd21, [_ZN7oneflow4cuda7softmax15SoftmaxWarpImplI10SimpleLoadI6__halffE11SimpleStoreIS4_fEfLi1ELi1ELi32ELi1ELb1ELNS1_9AlgorithmE0EEEvT_T0_ll_param_1];
	ld.param.u64 	%rd22, [_ZN7oneflow4cuda7softmax15SoftmaxWarpImplI10SimpleLoadI6__halffE11SimpleStoreIS4_fEfLi1ELi1ELi32ELi1ELb1ELNS1_9AlgorithmE0EEEvT_T0_ll_param_0];
	ld.param.u64 	%rd19, [_ZN7oneflow4cuda7softmax15SoftmaxWarpImplI10SimpleLoadI6__halffE11SimpleStoreIS4_fEfLi1ELi1ELi32ELi1ELb1ELNS1_9AlgorithmE0EEEvT_T0_ll_param_2];
	ld.param.u64 	%rd20, [_ZN7oneflow4cuda7softmax15SoftmaxWarpImplI10SimpleLoadI6__halffE11SimpleStoreIS4_fEfLi1ELi1ELi32ELi1ELb1ELNS1_9AlgorithmE0EEEvT_T0_ll_param_3];
	cvta.to.global.u64 	%rd1, %rd22;
	cvta.to.global.u64 	%rd3, %rd21;
	setp.lt.s64 	%p1, %rd20, 33;
	@%p1 bra 	$L__BB218_2;
	mov.u64 	%rd23, $str;
	cvta.global.u64 	%rd24, %rd23;
	mov.u64 	%rd25, $str$1;
	cvta.global.u64 	%rd26, %rd25;
	mov.u64 	%rd27, __unnamed_218;
	cvta.global.u64 	%rd28, %rd27;
	{ // callseq 217, 0
	.param .b64 param0;
	st.param.b64 	[param0], %rd24;
	.param .b64 param1;
	st.param.b64 	[param1], %rd26;
	.param .b32 param2;
	st.param.b32 	[param2], 228;
	.param .b64 param3;
	st.param.b64 	[param3], %rd28;
	.param .b64 param4;
	st.param.b64 	[param4], 1;
	call.uni 
	__assertfail, 
	(
	param0, 
	param1, 
	param2, 
	param3, 
	param4
	);
	} // callseq 217
$L__BB218_2:
	mov.u32 	%r1, %ctaid.x;
	mov.u32 	%r2, %ntid.y;
	mov.u32 	%r3, %tid.y;
	mad.lo.s32 	%r4, %r1, %r2, %r3;
	mov.u32 	%r5, %nctaid.x;
	mul.lo.s32 	%r6, %r5, %r2;
	cvt.s64.s32 	%rd5, %r6;
	cvt.s64.s32 	%rd6, %r4;
	setp.le.s64 	%p2, %rd19, %rd6;
	@%p2 bra 	$L__BB218_21;
	mov.u32 	%r7, %tid.x;
	cvt.u64.u32 	%rd7, %r7;
	add.s64 	%rd8, %rd5, %rd6;
	max.s64 	%rd29, %rd19, %rd8;
	setp.lt.s64 	%p3, %rd8, %rd19;
	selp.u64 	%rd9, 1, 0, %p3;
	add.s64 	%rd30, %rd8, %rd9;
	sub.s64 	%rd10, %rd29, %rd30;
	or.b64  	%rd31, %rd10, %rd5;
	and.b64  	%rd32, %rd31, -4294967296;
	setp.ne.s64 	%p4, %rd32, 0;
	@%p4 bra 	$L__BB218_5;
	cvt.u32.u64 	%r8, %rd5;
	cvt.u32.u64 	%r9, %rd10;
	div.u32 	%r10, %r9, %r8;
	cvt.u64.u32 	%rd52, %r10;
	bra.uni 	$L__BB218_6;
$L__BB218_5:
	div.u64 	%rd52, %rd10, %rd5;
$L__BB218_6:
	add.s64 	%rd14, %rd52, %rd9;
	and.b64  	%rd33, %rd14, 1;
	setp.eq.b64 	%p5, %rd33, 1;
	mov.u64 	%rd54, %rd6;
	@%p5 bra 	$L__BB218_11;
	setp.le.s64 	%p6, %rd20, %rd7;
	mov.f32 	%f127, 0fFF800000;
	mov.f32 	%f128, %f127;
	@%p6 bra 	$L__BB218_9;
	mad.lo.s64 	%rd34, %rd2, %rd6, %rd7;
	shl.b64 	%rd35, %rd34, 1;
	add.s64 	%rd36, %rd1, %rd35;
	ld.global.u16 	%rs1, [%rd36];
	// begin inline asm
	{  cvt.f32.f16 %f127, %rs1;}

	// end inline asm
	max.f32 	%f128, %f127, 0fFF800000;
$L__BB218_9:
	setp.le.s64 	%p7, %rd20, %rd7;
	mov.b32 	%r11, %f128;
	shfl.sync.bfly.b32	%r12|%p8, %r11, 16, 31, -1;
	mov.b32 	%f18, %r12;
	max.f32 	%f19, %f128, %f18;
	mov.b32 	%r13, %f19;
	shfl.sync.bfly.b32	%r14|%p9, %r13, 8, 31, -1;
	mov.b32 	%f20, %r14;
	max.f32 	%f21, %f19, %f20;
	mov.b32 	%r15, %f21;
	shfl.sync.bfly.b32	%r16|%p10, %r15, 4, 31, -1;
	mov.b32 	%f22, %r16;
	max.f32 	%f23, %f21, %f22;
	mov.b32 	%r17, %f23;
	shfl.sync.bfly.b32	%r18|%p11, %r17, 2, 31, -1;
	mov.b32 	%f24, %r18;
	max.f32 	%f25, %f23, %f24;
	mov.b32 	%r19, %f25;
	shfl.sync.bfly.b32	%r20|%p12, %r19, 1, 31, -1;
	mov.b32 	%f26, %r20;
	max.f32 	%f27, %f25, %f26;
	sub.f32 	%f28, %f127, %f27;
	fma.rn.f32 	%f29, %f28, 0f3BBB989D, 0f3F000000;
	cvt.sat.f32.f32 	%f30, %f29;
	mov.f32 	%f31, 0f4B400001;
	mov.f32 	%f32, 0f437C0000;
	fma.rm.f32 	%f33, %f30, %f32, %f31;
	add.f32 	%f34, %f33, 0fCB40007F;
	neg.f32 	%f35, %f34;
	fma.rn.f32 	%f36, %f28, 0f3FB8AA3B, %f35;
	fma.rn.f32 	%f37, %f28, 0f32A57060, %f36;
	mov.b32 	%r21, %f33;
	shl.b32 	%r22, %r21, 23;
	mov.b32 	%f38, %r22;
	ex2.approx.ftz.f32 	%f39, %f37;
	mul.f32 	%f40, %f39, %f38;
	add.f32 	%f41, %f40, 0f00000000;
	mov.b32 	%r23, %f41;
	shfl.sync.bfly.b32	%r24|%p13, %r23, 16, 31, -1;
	mov.b32 	%f42, %r24;
	add.f32 	%f43, %f41, %f42;
	mov.b32 	%r25, %f43;
	shfl.sync.bfly.b32	%r26|%p14, %r25, 8, 31, -1;
	mov.b32 	%f44, %r26;
	add.f32 	%f45, %f43, %f44;
	mov.b32 	%r27, %f45;
	shfl.sync.bfly.b32	%r28|%p15, %r27, 4, 31, -1;
	mov.b32 	%f46, %r28;
	add.f32 	%f47, %f45, %f46;
	mov.b32 	%r29, %f47;
	shfl.sync.bfly.b32	%r30|%p16, %r29, 2, 31, -1;
	mov.b32 	%f48, %r30;
	add.f32 	%f49, %f47, %f48;
	mov.b32 	%r31, %f49;
	shfl.sync.bfly.b32	%r32|%p17, %r31, 1, 31, -1;
	mov.b32 	%f50, %r32;
	add.f32 	%f51, %f49, %f50;
	div.rn.f32 	%f5, %f40, %f51;
	mov.u64 	%rd54, %rd8;
	@%p7 bra 	$L__BB218_11;
	// begin inline asm
	{  cvt.rn.f16.f32 %rs2, %f5;}

	// end inline asm
	mad.lo.s64 	%rd37, %rd4, %rd6, %rd7;
	shl.b64 	%rd38, %rd37, 1;
	add.s64 	%rd39, %rd3, %rd38;
	st.global.u16 	[%rd39], %rs2;
$L__BB218_11:
	setp.eq.s64 	%p18, %rd14, 0;
	@%p18 bra 	$L__BB218_21;
$L__BB218_12:
	setp.le.s64 	%p19, %rd20, %rd7;
	mov.f32 	%f129, 0fFF800000;
	mov.f32 	%f130, %f129;
	@%p19 bra 	$L__BB218_14;
	mad.lo.s64 	%rd40, %rd54, %rd2, %rd7;
	shl.b64 	%rd41, %rd40, 1;
	add.s64 	%rd42, %rd1, %rd41;
	ld.global.u16 	%rs3, [%rd42];
	// begin inline asm
	{  cvt.f32.f16 %f129, %rs3;}

	// end inline asm
	max.f32 	%f130, %f129, 0fFF800000;
$L__BB218_14:
	setp.le.s64 	%p20, %rd20, %rd7;
	mov.b32 	%r33, %f130;
	shfl.sync.bfly.b32	%r34|%p21, %r33, 16, 31, -1;
	mov.b32 	%f55, %r34;
	max.f32 	%f56, %f130, %f55;
	mov.b32 	%r35, %f56;
	shfl.sync.bfly.b32	%r36|%p22, %r35, 8, 31, -1;
	mov.b32 	%f57, %r36;
	max.f32 	%f58, %f56, %f57;
	mov.b32 	%r37, %f58;
	shfl.sync.bfly.b32	%r38|%p23, %r37, 4, 31, -1;
	mov.b32 	%f59, %r38;
	max.f32 	%f60, %f58, %f59;
	mov.b32 	%r39, %f60;
	shfl.sync.bfly.b32	%r40|%p24, %r39, 2, 31, -1;
	mov.b32 	%f61, %r40;
	max.f32 	%f62, %f60, %f61;
	mov.b32 	%r41, %f62;
	shfl.sync.bfly.b32	%r42|%p25, %r41, 1, 31, -1;
	mov.b32 	%f63, %r42;
	max.f32 	%f64, %f62, %f63;
	sub.f32 	%f65, %f129, %f64;
	fma.rn.f32 	%f66, %f65, 0f3BBB989D, 0f3F000000;
	cvt.sat.f32.f32 	%f67, %f66;
	mov.f32 	%f68, 0f4B400001;
	mov.f32 	%f69, 0f437C0000;
	fma.rm.f32 	%f70, %f67, %f69, %f68;
	add.f32 	%f71, %f70, 0fCB40007F;
	neg.f32 	%f72, %f71;
	fma.rn.f32 	%f73, %f65, 0f3FB8AA3B, %f72;
	fma.rn.f32 	%f74, %f65, 0f32A57060, %f73;
	mov.b32 	%r43, %f70;
	shl.b32 	%r44, %r43, 23;
	mov.b32 	%f75, %r44;
	ex2.approx.ftz.f32 	%f76, %f74;
	mul.f32 	%f77, %f76, %f75;
	add.f32 	%f78, %f77, 0f00000000;
	mov.b32 	%r45, %f78;
	shfl.sync.bfly.b32	%r46|%p26, %r45, 16, 31, -1;
	mov.b32 	%f79, %r46;
	add.f32 	%f80, %f78, %f79;
	mov.b32 	%r47, %f80;
	shfl.sync.bfly.b32	%r48|%p27, %r47, 8, 31, -1;
	mov.b32 	%f81, %r48;
	add.f32 	%f82, %f80, %f81;
	mov.b32 	%r49, %f82;
	shfl.sync.bfly.b32	%r50|%p28, %r49, 4, 31, -1;
	mov.b32 	%f83, %r50;
	add.f32 	%f84, %f82, %f83;
	mov.b32 	%r51, %f84;
	shfl.sync.bfly.b32	%r52|%p29, %r51, 2, 31, -1;
	mov.b32 	%f85, %r52;
	add.f32 	%f86, %f84, %f85;
	mov.b32 	%r53, %f86;
	shfl.sync.bfly.b32	%r54|%p30, %r53, 1, 31, -1;
	mov.b32 	%f87, %r54;
	add.f32 	%f88, %f86, %f87;
	div.rn.f32 	%f10, %f77, %f88;
	@%p20 bra 	$L__BB218_16;
	// begin inline asm
	{  cvt.rn.f16.f32 %rs4, %f10;}

	// end inline asm
	mad.lo.s64 	%rd43, %rd54, %rd4, %rd7;
	shl.b64 	%rd44, %rd43, 1;
	add.s64 	%rd45, %rd3, %rd44;
	st.global.u16 	[%rd45], %rs4;
$L__BB218_16:
	setp.le.s64 	%p31, %rd20, %rd7;
	add.s64 	%rd17, %rd54, %rd5;
	mov.f32 	%f131, 0fFF800000;
	mov.f32 	%f132, %f131;
	@%p31 bra 	$L__BB218_18;
	mad.lo.s64 	%rd46, %rd17, %rd2, %rd7;
	shl.b64 	%rd47, %rd46, 1;
	add.s64 	%rd48, %rd1, %rd47;
	ld.global.u16 	%rs5, [%rd48];
	// begin inline asm
	{  cvt.f32.f16 %f131, %rs5;}

	// end inline asm
	max.f32 	%f132, %f131, 0fFF800000;
$L__BB218_18:
	setp.le.s64 	%p32, %rd20, %rd7;
	mov.b32 	%r55, %f132;
	shfl.sync.bfly.b32	%r56|%p33, %r55, 16, 31, -1;
	mov.b32 	%f92, %r56;
	max.f32 	%f93, %f132, %f92;
	mov.b32 	%r57, %f93;
	shfl.sync.bfly.b32	%r58|%p34, %r57, 8, 31, -1;
	mov.b32 	%f94, %r58;
	max.f32 	%f95, %f93, %f94;
	mov.b32 	%r59, %f95;
	shfl.sync.bfly.b32	%r60|%p35, %r59, 4, 31, -1;
	mov.b32 	%f96, %r60;
	max.f32 	%f97, %f95, %f96;
	mov.b32 	%r61, %f97;
	shfl.sync.bfly.b32	%r62|%p36, %r61, 2, 31, -1;
	mov.b32 	%f98, %r62;
	max.f32 	%f99, %f97, %f98;
	mov.b32 	%r63, %f99;
	shfl.sync.bfly.b32	%r64|%p37, %r63, 1, 31, -1;
	mov.b32 	%f100, %r64;
	max.f32 	%f101, %f99, %f100;
	sub.f32 	%f102, %f131, %f101;
	fma.rn.f32 	%f103, %f102, 0f3BBB989D, 0f3F000000;
	cvt.sat.f32.f32 	%f104, %f103;
	mov.f32 	%f105, 0f4B400001;
	mov.f32 	%f106, 0f437C0000;
	fma.rm.f32 	%f107, %f104, %f106, %f105;
	add.f32 	%f108, %f107, 0fCB40007F;
	neg.f32 	%f109, %f108;
	fma.rn.f32 	%f110, %f102, 0f3FB8AA3B, %f109;
	fma.rn.f32 	%f111, %f102, 0f32A57060, %f110;
	mov.b32 	%r65, %f107;
	shl.b32 	%r66, %r65, 23;
	mov.b32 	%f112, %r66;
	ex2.approx.ftz.f32 	%f113, %f111;
	mul.f32 	%f114, %f113, %f112;
	add.f32 	%f115, %f114, 0f00000000;
	mov.b32 	%r67, %f115;
	shfl.sync.bfly.b32	%r68|%p38, %r67, 16, 31, -1;
	mov.b32 	%f116, %r68;
	add.f32 	%f117, %f115, %f116;
	mov.b32 	%r69, %f117;
	shfl.sync.bfly.b32	%r70|%p39, %r69, 8, 31, -1;
	mov.b32 	%f118, %r70;
	add.f32 	%f119, %f117, %f118;
	mov.b32 	%r71, %f119;
	shfl.sync.bfly.b32	%r72|%p40, %r71, 4, 31, -1;
	mov.b32 	%f120, %r72;
	add.f32 	%f121, %f119, %f120;
	mov.b32 	%r73, %f121;
	shfl.sync.bfly.b32	%r74|%p41, %r73, 2, 31, -1;
	mov.b32 	%f122, %r74;
	add.f32 	%f123, %f121, %f122;
	mov.b32 	%r75, %f123;
	shfl.sync.bfly.b32	%r76|%p42, %r75, 1, 31, -1;
	mov.b32 	%f124, %r76;
	add.f32 	%f125, %f123, %f124;
	div.rn.f32 	%f15, %f114, %f125;
	@%p32 bra 	$L__BB218_20;
	// begin inline asm
	{  cvt.rn.f16.f32 %rs6, %f15;}

	// end inline asm
	mad.lo.s64 	%rd49, %rd17, %rd4, %rd7;
	shl.b64 	%rd50, %rd49, 1;
	add.s64 	%rd51, %rd3, %rd50;
	st.global.u16 	[%rd51], %rs6;
$L__BB218_20:
	add.s64 	%rd54, %rd17, %rd5;
	setp.lt.s64 	%p43, %rd54, %rd19;
	@%p43 bra 	$L__BB218_12;
$L__BB218_21:
	ret;

}
	// .globl	_ZN7oneflow4cuda7softmax15SoftmaxWarpImplI10SimpleLoadI6__halffE11SimpleStoreIS4_fEfLi1ELi2ELi32ELi1ELb0ELNS1_9AlgorithmE0EEEvT_T0_ll
.visible .entry _ZN7oneflow4cuda7softmax15SoftmaxWarpImplI10SimpleLoadI6__halffE11SimpleStoreIS4_fEfLi1ELi2ELi32ELi1ELb0ELNS1_9AlgorithmE0EEEvT_T0_ll(
	.param .align 8 .b8 _ZN7oneflow4cuda7softmax15SoftmaxWarpImplI10SimpleLoadI6__halffE11SimpleStoreIS4_fEfLi1ELi2ELi32ELi1ELb0ELNS1_9AlgorithmE0EEEvT_T0_ll_param_0[16],
	.param .align 8 .b8 _ZN7oneflow4cuda7softmax15SoftmaxWarpImplI10SimpleLoadI6__halffE11SimpleStoreIS4_fEfLi1ELi2ELi32ELi1ELb0ELNS1_9AlgorithmE0EEEvT_T0_ll_param_1[16],
	.param .u64 _ZN7oneflow4cuda7softmax15SoftmaxWarpImplI10SimpleLoadI6__halffE11SimpleStoreIS4_fEfLi1ELi2ELi32ELi1ELb0ELNS1_9AlgorithmE0EEEvT_T0_ll_param_2,
	.param .u64 _ZN7oneflow4cuda7softmax15SoftmaxWarpImplI10SimpleLoadI6__halffE11SimpleStoreIS4_fEfLi1ELi2ELi32ELi1ELb0ELNS1_9AlgorithmE0EEEvT_T0_ll_param_3
)
{
	.reg .pred 	%p<14>;
	.reg .b16 	%rs<5>;
	.reg .b32 	%r<32>;
	.reg .b32 	%f<53>;
	.reg .b64 	%rd<27>;

	ld.param.u64 	%rd1, [_ZN7oneflow4cuda7softmax15SoftmaxWarpImplI10SimpleLoadI6__halffE11SimpleStoreIS4_fEfLi1ELi2ELi32ELi1ELb0ELNS1_9AlgorithmE0EEEvT_T0_ll_param_0];
	ld.param.u64 	%rd2, [_ZN7oneflow4cuda7softmax15SoftmaxWarpImplI10SimpleLoadI6__halffE11SimpleStoreIS4_fEfLi1ELi2ELi32ELi1ELb0ELNS1_9AlgorithmE0EEEvT_T0_ll_param_0+8];
	ld.param.u64 	%rd3, [_ZN7oneflow4cuda7softmax15SoftmaxWarpImplI10SimpleLoadI6__halffE11SimpleStoreIS4_fEfLi1ELi2ELi32ELi1ELb0ELNS1_9AlgorithmE0EEEvT_T0_ll_param_1];
	ld.param.u64 	%rd4, [_ZN7oneflow4cuda7softmax15SoftmaxWarpImplI10SimpleLoadI6__halffE11SimpleStoreIS4_fEfLi1ELi2ELi32ELi1ELb0ELNS1_9AlgorithmE0EEEvT_T0_ll_param_1+8];
	ld.param.u64 	%rd12, [_ZN7oneflow4cuda7softmax15SoftmaxWarpImplI10SimpleLoadI6__halffE11SimpleStoreIS4_fEfLi1ELi2ELi32ELi1ELb0ELNS1_9AlgorithmE0EEEvT_T0_ll_param_2];
	ld.param.u64 	%rd13, [_ZN7oneflow4cuda7softmax15SoftmaxWarpImplI10SimpleLoadI6__halffE11SimpleStoreIS4_fEfLi1ELi2ELi32ELi1ELb0ELNS1_9AlgorithmE0EEEvT_T0_ll_param_3];
	setp.lt.s64 	%p1, %rd13, 65;
	@%p1 bra 	$L__BB219_2;
	mov.u64 	%rd14, $str;
	cvta.global.u64 	%rd15, %rd14;
	mov.u64 	%rd16, $str$1;
	cvta.global.u64 	%rd17, %rd16;
	mov.u64 	%rd18, __unnamed_219;
	cvta.global.u64 	%rd19, %rd18;
	{ // callseq 218, 0
	.param .b64 param0;
	st.param.b64 	[param0], %rd15;
	.param .b64 param1;
	st.param.b64 	[param1], %rd17;
	.param .b32 param2;
	st.param.b32 	[param2], 228;
	.param .b64 param3;
	st.param.b64 	[param3], %rd19;
	.param .b64 param4;
	st.param.b64 	[param4], 1;
	call.uni 
	__assertfail, 
	(
	param0, 
	param1, 
	param2, 
	param3, 
	param4
	);
	} // callseq 218
$L__BB219_2:
	mov.u32 	%r2, %ctaid.x;
	mov.u32 	%r3, %ntid.y;
	mov.u32 	%r4, %tid.y;
	mad.lo.s32 	%r5, %r2, %r3, %r4;
	mov.u32 	%r6, %nctaid.x;
	mul.lo.s32 	%r1, %r6, %r3;
	cvt.s64.s32 	%rd26, %r5;
	setp.le.s64 	%p2, %rd12, %rd26;
	@%p2 bra 	$L__BB219_5;
	mov.u32 	%r7, %tid.x;
	cvt.u64.u32 	%rd6, %r7;
	cvta.to.global.u64 	%rd7, %rd3;
	cvta.to.global.u64 	%rd8, %rd1;
	cvt.s64.s32 	%rd9, %r1;
$L__BB219_4:
	mad.lo.s64 	%rd20, %rd26, %rd2, %rd6;
	shl.b64 	%rd21, %rd20, 1;
	add.s64 	%rd22, %rd8, %rd21;
	ld.global.u16 	%rs1, [%rd22];
	// begin inline asm
	{  cvt.f32.f16 %f1, %rs1;}

	// end inline asm
	max.f32 	%f5, %f1, 0fFF800000;
	ld.global.u16 	%rs2, [%rd22+64];
	// begin inline asm
	{  cvt.f32.f16 %f2, %rs2;}

	// end inline asm
	max.f32 	%f6, %f5, %f2;
	mov.b32 	%r8, %f6;
	shfl.sync.bfly.b32	%r9|%p3, %r8, 16, 31, -1;
	mov.b32 	%f7, %r9;
	max.f32 	%f8, %f6, %f7;
	mov.b32 	%r10, %f8;
	shfl.sync.bfly.b32	%r11|%p4, %r10, 8, 31, -1;
	mov.b32 	%f9, %r11;
	max.f32 	%f10, %f8, %f9;
	mov.b32 	%r12, %f10;
	shfl.sync.bfly.b32	%r13|%p5, %r12, 4, 31, -1;
	mov.b32 	%f11, %r13;
	max.f32 	%f12, %f10, %f11;
	mov.b32 	%r14, %f12;
	shfl.sync.bfly.b32	%r15|%p6, %r14, 2, 31, -1;
	mov.b32 	%f13, %r15;
	max.f32 	%f14, %f12, %f13;
	mov.b32 	%r16, %f14;
	shfl.sync.bfly.b32	%r17|%p7, %r16, 1, 31, -1;
	mov.b32 	%f15, %r17;
	max.f32 	%f16, %f14, %f15;
	sub.f32 	%f17, %f1, %f16;
	fma.rn.f32 	%f18, %f17, 0f3BBB989D, 0f3F000000;
	cvt.sat.f32.f32 	%f19, %f18;
	mov.f32 	%f20, 0f4B400001;
	mov.f32 	%f21, 0f437C0000;
	fma.rm.f32 	%f22, %f19, %f21, %f20;
	add.f32 	%f23, %f22, 0fCB40007F;
	neg.f32 	%f24, %f23;
	fma.rn.f32 	%f25, %f17, 0f3FB8AA3B, %f24;
	fma.rn.f32 	%f26, %f17, 0f32A57060, %f25;
	mov.b32 	%r18, %f22;
	shl.b32 	%r19, %r18, 23;
	mov.b32 	%f27, %r19;
	ex2.approx.ftz.f32 	%f28, %f26;
	mul.f32 	%f29, %f28, %f27;
	add.f32 	%f30, %f29, 0f00000000;
	sub.f32 	%f31, %f2, %f16;
	fma.rn.f32 	%f32, %f31, 0f3BBB989D, 0f3F000000;
	cvt.sat.f32.f32 	%f33, %f32;
	fma.rm.f32 	%f34, %f33, %f21, %f20;
	add.f32 	%f35, %f34, 0fCB40007F;
	neg.f32 	%f36, %f35;
	fma.rn.f32 	%f37, %f31, 0f3FB8AA3B, %f36;
	fma.rn.f32 	%f38, %f31, 0f32A57060, %f37;
	mov.b32 	%r20, %f34;
	shl.b32 	%r21, %r20, 23;
	mov.b32 	%f39, %r21;
	ex2.approx.ftz.f32 	%f40, %f38;
	mul.f32 	%f41, %f40, %f39;
	add.f32 	%f42, %f30, %f41;
	mov.b32 	%r22, %f42;
	shfl.sync.bfly.b32	%r23|%p8, %r22, 16, 31, -1;
	mov.b32 	%f43, %r23;
	add.f32 	%f44, %f42, %f43;
	mov.b32 	%r24, %f44;
	shfl.sync.bfly.b32	%r25|%p9, %r24, 8, 31, -1;
	mov.b32 	%f45, %r25;
	add.f32 	%f46, %f44, %f45;
	mov.b32 	%r26, %f46;
	shfl.sync.bfly.b32	%r27|%p10, %r26, 4, 31, -1;
	mov.b32 	%f47, %r27;
	add.f32 	%f48, %f46, %f47;
	mov.b32 	%r28, %f48;
	shfl.sync.bfly.b32	%r29|%p11, %r28, 2, 31, -1;
	mov.b32 	%f49, %r29;
	add.f32 	%f50, %f48, %f49;
	mov.b32 	%r30, %f50;
	shfl.sync.bfly.b32	%r31|%p12, %r30, 1, 31, -1;
	mov.b32 	%f51, %r31;
	add.f32 	%f52, %f50, %f51;
	div.rn.f32 	%f3, %f29, %f52;
	div.rn.f32 	%f4, %f41, %f52;
	// begin inline asm
	{  cvt.rn.f16.f32 %rs3, %f3;}

	// end inline asm
	mad.lo.s64 	%rd23, %rd26, %rd4, %rd6;
	shl.b64 	%rd24, %rd23, 1;
	add.s64 	%rd25, %rd7, %rd24;
	st.global.u16 	[%rd25], %rs3;
	// begin inline asm
	{  cvt.rn.f16.f32 %rs4, %f4;}

	// end inline asm
	st.global.u16 	[%rd25+64], %rs4;
	add.s64 	%rd26, %rd26, %rd9;
	setp.lt.s64 	%p13, %rd26, %rd12;
	@%p13 bra 	$L__BB219_4;
$L__BB219_5:
	ret;

}
	// .globl	_ZN7oneflow4cuda7softmax15SoftmaxWarpImplI10SimpleLoadI6__halffE11SimpleStoreIS4_fEfLi1ELi2ELi32ELi1ELb1ELNS1_9AlgorithmE0EEEvT_T0_ll
.visible .entry _ZN7oneflow4cuda7softmax15SoftmaxWarpImplI10SimpleLoadI6__halffE11SimpleStoreIS4_fEfLi1ELi2ELi32ELi1ELb1ELNS1_9AlgorithmE0EEEvT_T0_ll(
	.param .align 8 .b8 _ZN7oneflow4cuda7softmax15SoftmaxWarpImplI10SimpleLoadI6__halffE11SimpleStoreIS4_fEfLi1ELi2ELi32ELi1ELb1ELNS1_9AlgorithmE0EEEvT_T0_ll_param_0[16],
	.param .align 8 .b8 _ZN7oneflow4cuda7softmax15SoftmaxWarpImplI10SimpleLoadI6__halffE11SimpleStoreIS4_fEfLi1ELi2ELi32ELi1ELb1ELNS1_9AlgorithmE0EEEvT_T0_ll_param_1[16],
	.param .u64 _ZN7oneflow4cuda7softmax15SoftmaxWarpImplI10SimpleLoadI6__halffE11SimpleStoreIS4_fEfLi1ELi2ELi32ELi1ELb1ELNS1_9AlgorithmE0EEEvT_T0_ll_param_2,
	.param .u64 _ZN7oneflow4cuda7softmax15SoftmaxWarpImplI10SimpleLoadI6__halffE11SimpleStoreIS4_fEfLi1ELi2ELi32ELi1ELb1ELNS1_9AlgorithmE0EEEvT_T0_ll_param_3
)
{
	.reg .pred 	%p<18>;
	.reg .b16 	%rs<5>;
	.reg .b32 	%r<33>;
	.reg .b32 	%f<67>;
	.reg .b64 	%rd<28>;

	ld.param.u64 	%rd1, [_ZN7oneflow4cuda7softmax15SoftmaxWarpImplI10SimpleLoadI6__halffE11SimpleStoreIS4_fEfLi1ELi2ELi32ELi1ELb1ELNS1_9AlgorithmE0EEEvT_T0_ll_param_0];
	ld.param.u64 	%rd2, [_ZN7oneflow4cuda7softmax15SoftmaxWarpImplI10SimpleLoadI6__halffE11SimpleStoreIS4_fEfLi1ELi2ELi32ELi1ELb1ELNS1_9AlgorithmE0EEEvT_T0_ll_param_0+8];
	ld.param.u64 	%rd3, [_ZN7oneflow4cuda7softmax15SoftmaxWarpImplI10SimpleLoadI6__halffE11SimpleStoreIS4_fEfLi1ELi2ELi32ELi1ELb1ELNS1_9AlgorithmE0EEEvT_T0_ll_param_1];
	ld.param.u64 	%rd4, [_ZN7oneflow4cuda7softmax15SoftmaxWarpImplI10SimpleLoadI6__halffE11SimpleStoreIS4_fEfLi1ELi2ELi32ELi1ELb1ELNS1_9AlgorithmE0EEEvT_T0_ll_param_1+8];
	ld.param.u64 	%rd15, [_ZN7oneflow4cuda7softmax15SoftmaxWarpImplI10SimpleLoadI6__halffE11SimpleStoreIS4_fEfLi1ELi2ELi32ELi1ELb1ELNS1_9AlgorithmE0EEEvT_T0_ll_param_2];
	ld.param.u64 	%rd16, [_ZN7oneflow4cuda7softmax15SoftmaxWarpImplI10SimpleLoadI6__halffE11SimpleStoreIS4_fEfLi1ELi2ELi32ELi1ELb1ELNS1_9AlgorithmE0EEEvT_T0_ll_param_3];
	setp.lt.s64 	%p1, %rd16, 65;
	@%p1 bra 	$L__BB220_2;
	mov.u64 	%rd17, $str;
	cvta.global.u64 	%rd18, %rd17;
	mov.u64 	%rd19, $str$1;
	cvta.global.u64 	%rd20, %rd19;
	mov.u64 	%rd21, __unnamed_220;
	cvta.global.u64 	%rd22, %rd21;
	{ // callseq 219, 0
	.param .b64 param0;
	st.param.b64 	[param0], %rd18;
	.param .b64 param1;
	st.param.b64 	[param1], %rd20;
	.param .b32 param2;
	st.param.b32 	[param2], 228;
	.param .b64 param3;
	st.param.b64 	[param3], %rd22;
	.param .b64 param4;
	st.param.b64 	[param4], 1;
	call.uni 
	__assertfail, 
	(
	param0, 
	param1, 
	param2, 
	param3, 
	param4
	);
	} // callseq 219
$L__BB220_2:
	mov.u32 	%r2, %ctaid.x;
	mov.u32 	%r3, %ntid.y;
	mov.u32 	%r4, %tid.y;
	mad.lo.s32 	%r5, %r2, %r3, %r4;
	mov.u32 	%r6, %nctaid.x;
	mul.lo.s32 	%r1, %r6, %r3;
	cvt.s64.s32 	%rd27, %r5;
	setp.le.s64 	%p2, %rd15, %rd27;
	@%p2 bra 	$L__BB220_13;
	mov.u32 	%r7, %tid.x;
	cvt.u64.u32 	%rd6, %r7;
	add.s32 	%r8, %r7, 32;
	cvt.u64.u32 	%rd7, %r8;
	cvta.to.global.u64 	%rd8, %rd3;
	cvta.to.global.u64 	%rd9, %rd1;
	cvt.s64.s32 	%rd10, %r1;
$L__BB220_4:
	setp.le.s64 	%p3, %rd16, %rd6;
	mad.lo.s64 	%rd23, %rd27, %rd2, %rd6;
	shl.b64 	%rd24, %rd23, 1;
	add.s64 	%rd12, %rd9, %rd24;
	mov.f32 	%f63, 0fFF800000;
	mov.f32 	%f66, %f63;
	@%p3 bra 	$L__BB220_6;
	ld.global.u16 	%rs1, [%rd12];
	// begin inline asm
	{  cvt.f32.f16 %f63, %rs1;}

	// end inline asm
	max.f32 	%f66, %f63, 0fFF800000;
$L__BB220_6:
	setp.le.s64 	%p4, %rd16, %rd7;
	mov.f32 	%f65, 0fFF800000;
	@%p4 bra 	$L__BB220_8;
	ld.global.u16 	%rs2, [%rd12+64];
	// begin inline asm
	{  cvt.f32.f16 %f65, %rs2;}

	// end inline asm
	max.f32 	%f66, %f66, %f65;
$L__BB220_8:
	setp.le.s64 	%p5, %rd16, %rd6;
	mov.b32 	%r9, %f66;
	shfl.sync.bfly.b32	%r10|%p6, %r9, 16, 31, -1;
	mov.b32 	%f15, %r10;
	max.f32 	%f16, %f66, %f15;
	mov.b32 	%r11, %f16;
	shfl.sync.bfly.b32	%r12|%p7, %r11, 8, 31, -1;
	mov.b32 	%f17, %r12;
	max.f32 	%f18, %f16, %f17;
	mov.b32 	%r13, %f18;
	shfl.sync.bfly.b32	%r14|%p8, %r13, 4, 31, -1;
	mov.b32 	%f19, %r14;
	max.f32 	%f20, %f18, %f19;
	mov.b32 	%r15, %f20;
	shfl.sync.bfly.b32	%r16|%p9, %r15, 2, 31, -1;
	mov.b32 	%f21, %r16;
	max.f32 	%f22, %f20, %f21;
	mov.b32 	%r17, %f22;
	shfl.sync.bfly.b32	%r18|%p10, %r17, 1, 31, -1;
	mov.b32 	%f23, %r18;
	max.f32 	%f24, %f22, %f23;
	sub.f32 	%f25, %f63, %f24;
	fma.rn.f32 	%f26, %f25, 0f3BBB989D, 0f3F000000;
	cvt.sat.f32.f32 	%f27, %f26;
	mov.f32 	%f28, 0f4B400001;
	mov.f32 	%f29, 0f437C0000;
	fma.rm.f32 	%f30, %f27, %f29, %f28;
	add.f32 	%f31, %f30, 0fCB40007F;
	neg.f32 	%f32, %f31;
	fma.rn.f32 	%f33, %f25, 0f3FB8AA3B, %f32;
	fma.rn.f32 	%f34, %f25, 0f32A57060, %f33;
	mov.b32 	%r19, %f30;
	shl.b32 	%r20, %r19, 23;
	mov.b32 	%f35, %r20;
	ex2.approx.ftz.f32 	%f36, %f34;
	mul.f32 	%f37, %f36, %f35;
	add.f32 	%f38, %f37, 0f00000000;
	sub.f32 	%f39, %f65, %f24;
	fma.rn.f32 	%f40, %f39, 0f3BBB989D, 0f3F000000;
	cvt.sat.f32.f32 	%f41, %f40;
	fma.rm.f32 	%f42, %f41, %f29, %f28;
	add.f32 	%f43, %f42, 0fCB40007F;
	neg.f32 	%f44, %f43;
	fma.rn.f32 	%f45, %f39, 0f3FB8AA3B, %f44;
	fma.rn.f32 	%f46, %f39, 0f32A57060, %f45;
	mov.b32 	%r21, %f42;
	shl.b32 	%r22, %r21, 23;
	mov.b32 	%f47, %r22;
	ex2.approx.ftz.f32 	%f48, %f46;
	mul.f32 	%f49, %f48, %f47;
	add.f32 	%f50, %f38, %f49;
	mov.b32 	%r23, %f50;
	shfl.sync.bfly.b32	%r24|%p11, %r23, 16, 31, -1;
	mov.b32 	%f51, %r24;
	add.f32 	%f52, %f50, %f51;
	mov.b32 	%r25, %f52;
	shfl.sync.bfly.b32	%r26|%p12, %r25, 8, 31, -1;
	mov.b32 	%f53, %r26;
	add.f32 	%f54, %f52, %f53;
	mov.b32 	%r27, %f54;
	shfl.sync.bfly.b32	%r28|%p13, %r27, 4, 31, -1;
	mov.b32 	%f55, %r28;
	add.f32 	%f56, %f54, %f55;
	mov.b32 	%r29, %f56;
	shfl.sync.bfly.b32	%r30|%p14, %r29, 2, 31, -1;
	mov.b32 	%f57, %r30;
	add.f32 	%f58, %f56, %f57;
	mov.b32 	%r31, %f58;
	shfl.sync.bfly.b32	%r32|%p15, %r31, 1, 31, -1;
	mov.b32 	%f59, %r32;
	add.f32 	%f60, %f58, %f59;
	div.rn.f32 	%f9, %f37, %f60;
	div.rn.f32 	%f10, %f49, %f60;
	mad.lo.s64 	%rd25, %rd27, %rd4, %rd6;
	shl.b64 	%rd26, %rd25, 1;
	add.s64 	%rd13, %rd8, %rd26;
	@%p5 bra 	$L__BB220_10;
	// begin inline asm
	{  cvt.rn.f16.f32 %rs3, %f9;}

	// end inline asm
	st.global.u16 	[%rd13], %rs3;
$L__BB220_10:
	setp.le.s64 	%p16, %rd16, %rd7;
	@%p16 bra 	$L__BB220_12;
	// begin inline asm
	{  cvt.rn.f16.f32 %rs4, %f10;}

	// end inline asm
	st.global.u16 	[%rd13+64], %rs4;
$L__BB220_12:
	add.s64 	%rd27, %rd27, %rd10;
	setp.lt.s64 	%p17, %rd27, %rd15;
	@%p17 bra 	$L__BB220_4;
$L__BB220_13:
	ret;

}
	// .globl	_ZN7oneflow4cuda7softmax15SoftmaxWarpImplI10SimpleLoadI6__halffE11SimpleStoreIS4_fEfLi1ELi3ELi32ELi1ELb0ELNS1_9AlgorithmE0EEEvT_T0_ll
.visible .entry _ZN7oneflow4cuda7softmax15SoftmaxWarpImplI10SimpleLoadI6__halffE11SimpleStoreIS4_fEfLi1ELi3ELi32ELi1ELb0ELNS1_9AlgorithmE0EEEvT_T0_ll(
	.param .align 8 .b8 _ZN7oneflow4cuda7softmax15SoftmaxWarpImplI10SimpleLoadI6__halffE11SimpleStoreIS4_fEfLi1ELi3ELi32ELi1ELb0ELNS1_9AlgorithmE0EEEvT_T0_ll_param_0[16],
	.param .align 8 .b8 _ZN7oneflow4cuda7softmax15SoftmaxWarpImplI10SimpleLoadI6__halffE11SimpleStoreIS4_fEfLi1ELi3ELi32ELi1ELb0ELNS1_9AlgorithmE0EEEvT_T0_ll_param_1[16],
	.param .u64 _ZN7oneflow4cuda7softmax15SoftmaxWarpImplI10SimpleLoadI6__halffE11SimpleStoreIS4_fEfLi1ELi3ELi32ELi1ELb0ELNS1_9AlgorithmE0EEEvT_T0_ll_param_2,
	.param .u64 _ZN7oneflow4cuda7softmax15SoftmaxWarpImplI10SimpleLoadI6__halffE11SimpleStoreIS4_fEfLi1ELi3ELi32ELi1ELb0ELNS1_9AlgorithmE0EEEvT_T0_ll_param_3
)
{
	.reg .pred 	%p<14>;
	.reg .b16 	%rs<7>;
	.reg .b32 	%r<34>;
	.reg .b32 	%f<68>;
	.reg .b64 	%rd<27>;

	ld.param.u64 	%rd1, [_ZN7oneflow4cuda7softmax15SoftmaxWarpImplI10SimpleLoadI6__halffE11SimpleStoreIS4_fEfLi1ELi3ELi32ELi1ELb0ELNS1_9AlgorithmE0EEEvT_T0_ll_param_0];
	ld.param.u64 	%rd2, [_ZN7oneflow4cuda7softmax15SoftmaxWarpImplI10SimpleLoadI6__halffE11SimpleStoreIS4_fEfLi1ELi3ELi32ELi1ELb0ELNS1_9AlgorithmE0EEEvT_T0_ll_param_0+8];
	ld.param.u64 	%rd3, [_ZN7oneflow4cuda7softmax15SoftmaxWarpImplI10SimpleLoadI6__halffE11SimpleStoreIS4_fEfLi1ELi3ELi32ELi1ELb0ELNS1_9AlgorithmE0EEEvT_T0_ll_param_1];
	ld.param.u64 	%rd4, [_ZN7oneflow4cuda7softmax15SoftmaxWarpImplI10SimpleLoadI6__halffE11SimpleStoreIS4_fEfLi1ELi3ELi32ELi1ELb0ELNS1_9AlgorithmE0EEEvT_T0_ll_param_1+8];
	ld.param.u64 	%rd12, [_ZN7oneflow4cuda7softmax15SoftmaxWarpImplI10SimpleLoadI6__halffE11SimpleStoreIS4_fEfLi1ELi3ELi32ELi1ELb0ELNS1_9AlgorithmE0EEEvT_T0_ll_param_2];
	ld.param.u64 	%rd13, [_ZN7oneflow4cuda7softmax15SoftmaxWarpImplI10SimpleLoadI6__halffE11SimpleStoreIS4_fEfLi1ELi3ELi32ELi1ELb0ELNS1_9AlgorithmE0EEEvT_T0_ll_param_3];
	setp.lt.s64 	%p1, %rd13, 97;
	@%p1 bra 	$L__BB221_2;
	mov.u64 	%rd14, $str;
	cvta.global.u64 	%rd15, %rd14;
	mov.u64 	%rd16, $str$1;
	cvta.global.u64 	%rd17, %rd16;
	mov.u64 	%rd18, __unnamed_221;
	cvta.global.u64 	%rd19, %rd18;
	{ // callseq 220, 0
	.param .b64 param0;
	st.param.b64 	[param0], %rd15;
	.param .b64 param1;
	st.param.b64 	[param1], %rd17;
	.param .b32 param2;
	st.param.b32 	[param2], 228;
	.param .b64 param3;
	st.param.b64 	[param3], %rd19;
	.param .b64 param4;
	st.param.b64 	[param4], 1;
	call.uni 
	__assertfail, 
	(
	param0, 
	param1, 
	param2, 
	param3, 
	param4
	);
	} // callseq 220
$L__BB221_2:
	mov.u32 	%r2, %ctaid.x;
	mov.u32 	%r3, %ntid.y;
	mov.u32 	%r4, %tid.y;
	mad.lo.s32 	%r5, %r2, %r3, %r4;
	mov.u32 	%r6, %nctaid.x;
	mul.lo.s32 	%r1, %r6, %r3;
	cvt.s64.s32 	%rd26, %r5;
	setp.le.s64 	%p2, %rd12, %rd26;
	@%p2 bra 	$L__BB221_5;
	mov.u32 	%r7, %tid.x;
	cvt.u64.u32 	%rd6, %r7;
	cvta.to.global.u64 	%rd7, %rd3;
	cvta.to.global.u64 	%rd8, %rd1;
	cvt.s64.s32 	%rd9, %r1;
$L__BB221_4:
	mad.lo.s64 	%rd20, %rd26, %rd2, %rd6;
	shl.b64 	%rd21, %rd20, 1;
	add.s64 	%rd22, %rd8, %rd21;
	ld.global.u16 	%rs1, [%rd22];
	// begin inline asm
	{  cvt.f32.f16 %f1, %rs1;}

	// end inline asm
	max.f32 	%f7, %f1, 0fFF800000;
	ld.global.u16 	%rs2, [%rd22+64];
	// begin inline asm
	{  cvt.f32.f16 %f2, %rs2;}

	// end inline asm
	max.f32 	%f8, %f7, %f2;
	ld.global.u16 	%rs3, [%rd22+128];
	// begin inline asm
	{  cvt.f32.f16 %f3, %rs3;}

	// end inline asm
	max.f32 	%f9, %f8, %f3;
	mov.b32 	%r8, %f9;
	shfl.sync.bfly.b32	%r9|%p3, %r8, 16, 31, -1;
	mov.b32 	%f10, %r9;
	max.f32 	%f11, %f9, %f10;
	mov.b32 	%r10, %f11;
	shfl.sync.bfly.b32	%r11|%p4, %r10, 8, 31, -1;
	mov.b32 	%f12, %r11;
	max.f32 	%f13, %f11, %f12;
	mov.b32 	%r12, %f13;
	shfl.sync.bfly.b32	%r13|%p5, %r12, 4, 31, -1;
	mov.b32 	%f14, %r13;
	max.f32 	%f15, %f13, %f14;
	mov.b32 	%r14, %f15;
	shfl.sync.bfly.b32	%r15|%p6, %r14, 2, 31, -1;
	mov.b32 	%f16, %r15;
	max.f32 	%f17, %f15, %f16;
	mov.b32 	%r16, %f17;
	shfl.sync.bfly.b32	%r17|%p7, %r16, 1, 31, -1;
	mov.b32 	%f18, %r17;
	max.f32 	%f19, %f17, %f18;
	sub.f32 	%f20, %f1, %f19;
	fma.rn.f32 	%f21, %f20, 0f3BBB989D, 0f3F000000;
	cvt.sat.f32.f32 	%f22, %f21;
	mov.f32 	%f23, 0f4B400001;
	mov.f32 	%f24, 0f437C0000;
	fma.rm.f32 	%f25, %f22, %f24, %f23;
	add.f32 	%f26, %f25, 0fCB40007F;
	neg.f32 	%f27, %f26;
	fma.rn.f32 	%f28, %f20, 0f3FB8AA3B, %f27;
	fma.rn.f32 	%f29, %f20, 0f32A57060, %f28;
	mov.b32 	%r18, %f25;
	shl.b32 	%r19, %r18, 23;
	mov.b32 	%f30, %r19;
	ex2.approx.ftz.f32 	%f31, %f29;
	mul.f32 	%f32, %f31, %f30;
	add.f32 	%f33, %f32, 0f00000000;
	sub.f32 	%f34, %f2, %f19;
	fma.rn.f32 	%f35, %f34, 0f3BBB989D, 0f3F000000;
	cvt.sat.f32.f32 	%f36, %f35;
	fma.rm.f32 	%f37, %f36, %f24, %f23;
	add.f32 	%f38, %f37, 0fCB40007F;
	neg.f32 	%f39, %f38;
	fma.rn.f32 	%f40, %f34, 0f3FB8AA3B, %f39;
	fma.rn.f32 	%f41, %f34, 0f32A57060, %f40;
	mov.b32 	%r20, %f37;
	shl.b32 	%r21, %r20, 23;
	mov.b32 	%f42, %r21;
	ex2.approx.ftz.f32 	%f43, %f41;
	mul.f32 	%f44, %f43, %f42;
	add.f32 	%f45, %f33, %f44;
	sub.f32 	%f46, %f3, %f19;
	fma.rn.f32 	%f47, %f46, 0f3BBB989D, 0f3F000000;
	cvt.sat.f32.f32 	%f48, %f47;
	fma.rm.f32 	%f49, %f48, %f24, %f23;
	add.f32 	%f50, %f49, 0fCB40007F;
	neg.f32 	%f51, %f50;
	fma.rn.f32 	%f52, %f46, 0f3FB8AA3B, %f51;
	fma.rn.f32 	%f53, %f46, 0f32A57060, %f52;
	mov.b32 	%r22, %f49;
	shl.b32 	%r23, %r22, 23;
	mov.b32 	%f54, %r23;
	ex2.approx.ftz.f32 	%f55, %f53;
	mul.f32 	%f56, %f55, %f54;
	add.f32 	%f57, %f45, %f56;
	mov.b32 	%r24, %f57;
	shfl.sync.bfly.b32	%r25|%p8, %r24, 16, 31, -1;
	mov.b32 	%f58, %r25;
	add.f32 	%f59, %f57, %f58;
	mov.b32 	%r26, %f59;
	shfl.sync.bfly.b32	%r27|%p9, %r26, 8, 31, -1;
	mov.b32 	%f60, %r27;
	add.f32 	%f61, %f59, %f60;
	mov.b32 	%r28, %f61;
	shfl.sync.bfly.b32	%r29|%p10, %r28, 4, 31, -1;
	mov.b32 	%f62, %r29;
	add.f32 	%f63, %f61, %f62;
	mov.b32 	%r30, %f63;
	shfl.sync.bfly.b32	%r31|%p11, %r30, 2, 31, -1;
	mov.b32 	%f64, %r31;
	add.f32 	%f65, %f63, %f64;
	mov.b32 	%r32, %f65;
	shfl.sync.bfly.b32	%r33|%p12, %r32, 1, 31, -1;
	mov.b32 	%f66, %r33;
	add.f32 	%f67, %f65, %f66;
	div.rn.f32 	%f4, %f32, %f67;
	div.rn.f32 	%f5, %f44, %f67;
	div.rn.f32 	%f6, %f56, %f67;
	// begin inline asm
	{  cvt.rn.f16.f32 %rs4, %f4;}

	// end inline asm
	mad.lo.s64 	%rd23, %rd26, %rd4, %rd6;
	shl.b64 	%rd24, %rd23, 1;
	add.s64 	%rd25, %rd7, %rd24;
	st.global.u16 	[%rd25], %rs4;
	// begin inline asm
	{  cvt.rn.f16.f32 %rs5, %f5;}

	// end inline asm
	st.global.u16 	[%rd25+64], %rs5;
	// begin inline asm
	{  cvt.rn.f16.f32 %rs6, %f6;}

	// end inline asm
	st.global.u16 	[%rd25+128], %rs6;
	add.s64 	%rd26, %rd26, %rd9;
	setp.lt.s64 	%p13, %rd26, %rd12;
	@%p13 bra 	$L__BB221_4;
$L__BB221_5:
	ret;

}
	// .globl	_ZN7oneflow4cuda7softmax15SoftmaxWarpImplI10SimpleLoadI6__halffE11SimpleStoreIS4_fEfLi1ELi3ELi32ELi1ELb1ELNS1_9AlgorithmE0EEEvT_T0_ll
.visible .entry _ZN7oneflow4cuda7softmax15SoftmaxWarpImplI10SimpleLoadI6__halffE11SimpleStoreIS4_fEfLi1ELi3ELi32ELi1ELb1ELNS1_9AlgorithmE0EEEvT_T0_ll(
	.param .align 8 .b8 _ZN7oneflow4cuda7softmax15SoftmaxWarpImplI10SimpleLoadI6__halffE11SimpleStoreIS4_fEfLi1ELi3ELi32ELi1ELb1ELNS1_9AlgorithmE0EEEvT_T0_ll_param_0[16],
	.param .align 8 .b8 _ZN7oneflow4cuda7softmax15SoftmaxWarpImplI10SimpleLoadI6__halffE11SimpleStoreIS4_fEfLi1ELi3ELi32ELi1ELb1ELNS1_9AlgorithmE0EEEvT_T0_ll_param_1[16],
	.param .u64 _ZN7oneflow4cuda7softmax15SoftmaxWarpImplI10SimpleLoadI6__halffE11SimpleStoreIS4_fEfLi1ELi3ELi32ELi1ELb1ELNS1_9AlgorithmE0EEEvT_T0_ll_param_2,
	.param .u64 _ZN7oneflow4cuda7softmax15SoftmaxWarpImplI10SimpleLoadI6__halffE11SimpleStoreIS4_fEfLi1ELi3ELi32ELi1ELb1ELNS1_9AlgorithmE0EEEvT_T0_ll_param_3
)
{
	.reg .pred 	%p<20>;
	.reg .b16 	%rs<7>;
	.reg .b32 	%r<36>;
	.reg .b32 	%f<89>;
	.reg .b64 	%rd<29>;

	ld.param.u64 	%rd1, [_ZN7oneflow4cuda7softmax15SoftmaxWarpImplI10SimpleLoadI6__halffE11SimpleStoreIS4_fEfLi1ELi3ELi32ELi1ELb1ELNS1_9AlgorithmE0EEEvT_T0_ll_param_0];
	ld.param.u64 	%rd2, [_ZN7oneflow4cuda7softmax15SoftmaxWarpImplI10SimpleLoadI6__halffE11SimpleStoreIS4_fEfLi1ELi3ELi32ELi1ELb1ELNS1_9AlgorithmE0EEEvT_T0_ll_param_0+8];
	ld.param.u64 	%rd3, [_ZN7oneflow4cuda7softmax15SoftmaxWarpImplI10SimpleLoadI6__halffE11SimpleStoreIS4_fEfLi1ELi3ELi32ELi1ELb1ELNS1_9AlgorithmE0EEEvT_T0_ll_param_1];
	ld.param.u64 	%rd4, [_ZN7oneflow4cuda7softmax15SoftmaxWarpImplI10SimpleLoadI6__halffE11SimpleStoreIS4_fEfLi1ELi3ELi32ELi1ELb1ELNS1_9AlgorithmE0EEEvT_T0_ll_param_1+8];
	ld.param.u64 	%rd16, [_ZN7oneflow4cuda7softmax15SoftmaxWarpImplI10SimpleLoadI6__halffE11SimpleStoreIS4_fEfLi1ELi3ELi32ELi1ELb1ELNS1_9AlgorithmE0EEEvT_T0_ll_param_2];
	ld.param.u64 	%rd17, [_ZN7oneflow4cuda7softmax15SoftmaxWarpImplI10SimpleLoadI6__halffE11SimpleStoreIS4_fEfLi1ELi3ELi32ELi1ELb1ELNS1_9AlgorithmE0EEEvT_T0_ll_param_3];
	setp.lt.s64 	%p1, %rd17, 97;
	@%p1 bra 	$L__BB222_2;
	mov.u64 	%rd18, $str;
	cvta.global.u64 	%rd19, %rd18;
	mov.u64 	%rd20, $str$1;
	cvta.global.u64 	%rd21, %rd20;
	mov.u64 	%rd22, __unnamed_222;
	cvta.global.u64 	%rd23, %rd22;
	{ // callseq 221, 0
	.param .b64 param0;
	st.param.b64 	[param0], %rd19;
	.param .b64 param1;
	st.param.b64 	[param1], %rd21;
	.param .b32 param2;
	st.param.b32 	[param2], 228;
	.param .b64 param3;
	st.param.b64 	[param3], %rd23;
	.param .b64 param4;
	st.param.b64 	[param4], 1;
	call.uni 
	__assertfail, 
	(
	param0, 
	param1, 
	param2, 
	param3, 
	param4
	);
	} // callseq 221
$L__BB222_2:
	mov.u32 	%r2, %ctaid.x;
	mov.u32 	%r3, %ntid.y;
	mov.u32 	%r4, %tid.y;
	mad.lo.s32 	%r5, %r2, %r3, %r4;
	mov.u32 	%r6, %nctaid.x;
	mul.lo.s32 	%r1, %r6, %r3;
	cvt.s64.s32 	%rd28, %r5;
	setp.le.s64 	%p2, %rd16, %rd28;
	@%p2 bra 	$L__BB222_17;
	mov.u32 	%r7, %tid.x;
	cvt.u64.u32 	%rd6, %r7;
	add.s32 	%r8, %r7, 32;
	cvt.u64.u32 	%rd7, %r8;
	add.s32 	%r9, %r7, 64;
	cvt.u64.u32 	%rd8, %r9;
	cvta.to.global.u64 	%rd9, %rd3;
	cvta.to.global.u64 	%rd10, %rd1;
	cvt.s64.s32 	%rd11, %r1;
$L__BB222_4:
	setp.le.s64 	%p3, %rd17, %rd6;
	mad.lo.s64 	%rd24, %rd28, %rd2, %rd6;
	shl.b64 	%rd25, %rd24, 1;
	add.s64 	%rd13, %rd10, %rd25;
	mov.f32 	%f83, 0fFF800000;
	mov.f32 	%f86, %f83;
	@%p3 bra 	$L__BB222_6;
	ld.global.u16 	%rs1, [%rd13];
	// begin inline asm
	{  cvt.f32.f16 %f83, %rs1;}

	// end inline asm
	max.f32 	%f86, %f83, 0fFF800000;
$L__BB222_6:
	setp.le.s64 	%p4, %rd17, %rd7;
	mov.f32 	%f85, 0fFF800000;
	@%p4 bra 	$L__BB222_8;
	ld.global.u16 	%rs2, [%rd13+64];
	// begin inline asm
	{  cvt.f32.f16 %f85, %rs2;}

	// end inline asm
	max.f32 	%f86, %f86, %f85;
$L__BB222_8:
	setp.le.s64 	%p5, %rd17, %rd8;
	mov.f32 	%f87, 0fFF800000;
	@%p5 bra 	$L__BB222_10;
	ld.global.u16 	%rs3, [%rd13+128];
	// begin inline asm
	{  cvt.f32.f16 %f87, %rs3;}

	// end inline asm
	max.f32 	%f86, %f86, %f87;
$L__BB222_10:
	setp.le.s64 	%p6, %rd17, %rd6;
	mov.b32 	%r10, %f86;
	shfl.sync.bfly.b32	%r11|%p7, %r10, 16, 31, -1;
	mov.b32 	%f22, %r11;
	max.f32 	%f23, %f86, %f22;
	mov.b32 	%r12, %f23;
	shfl.sync.bfly.b32	%r13|%p8, %r12, 8, 31, -1;
	mov.b32 	%f24, %r13;
	max.f32 	%f25, %f23, %f24;
	mov.b32 	%r14, %f25;
	shfl.sync.bfly.b32	%r15|%p9, %r14, 4, 31, -1;
	mov.b32 	%f26, %r15;
	max.f32 	%f27, %f25, %f26;
	mov.b32 	%r16, %f27;
	shfl.sync.bfly.b32	%r17|%p10, %r16, 2, 31, -1;
	mov.b32 	%f28, %r17;
	max.f32 	%f29, %f27, %f28;
	mov.b32 	%r18, %f29;
	shfl.sync.bfly.b32	%r19|%p11, %r18, 1, 31, -1;
	mov.b32 	%f30, %r19;
	max.f32 	%f31, %f29, %f30;
	sub.f32 	%f32, %f83, %f31;
	fma.rn.f32 	%f33, %f32, 0f3BBB989D, 0f3F000000;
	cvt.sat.f32.f32 	%f34, %f33;
	mov.f32 	%f35, 0f4B400001;
	mov.f32 	%f36, 0f437C0000;
	fma.rm.f32 	%f37, %f34, %f36, %f35;
	add.f32 	%f38, %f37, 0fCB40007F;
	neg.f32 	%f39, %f38;
	fma.rn.f32 	%f40, %f32, 0f3FB8AA3B, %f39;
	fma.rn.f32 	%f41, %f32, 0f32A57060, %f40;
	mov.b32 	%r20, %f37;
	shl.b32 	%r21, %r20, 23;
	mov.b32 	%f42, %r21;
	ex2.approx.ftz.f32 	%f43, %f41;
	mul.f32 	%f44, %f43, %f42;
	add.f32 	%f45, %f44, 0f00000000;
	sub.f32 	%f46, %f85, %f31;
	fma.rn.f32 	%f47, %f46, 0f3BBB989D, 0f3F000000;
	cvt.sat.f32.f32 	%f48, %f47;
	fma.rm.f32 	%f49, %f48, %f36, %f35;
	add.f32 	%f50, %f49, 0fCB40007F;
	neg.f32 	%f51, %f50;
	fma.rn.f32 	%f52, %f46, 0f3FB8AA3B, %f51;
	fma.rn.f32 	%f53, %f46, 0f32A57060, %f52;
	mov.b32 	%r22, %f49;
	shl.b32 	%r23, %r22, 23;
	mov.b32 	%f54, %r23;
	ex2.approx.ftz.f32 	%f55, %f53;
	mul.f32 	%f56, %f55, %f54;
	add.f32 	%f57, %f45, %f56;
	sub.f32 	%f58, %f87, %f31;
	fma.rn.f32 	%f59, %f58, 0f3BBB989D, 0f3F000000;
	cvt.sat.f32.f32 	%f60, %f59;
	fma.rm.f32 	%f61, %f60, %f36, %f35;
	add.f32 	%f62, %f61, 0fCB40007F;
	neg.f32 	%f63, %f62;
	fma.rn.f32 	%f64, %f58, 0f3FB8AA3B, %f63;
	fma.rn.f32 	%f65, %f58, 0f32A57060, %f64;
	mov.b32 	%r24, %f61;
	shl.b32 	%r25, %r24, 23;
	mov.b32 	%f66, %r25;
	ex2.approx.ftz.f32 	%f67, %f65;
	mul.f32 	%f68, %f67, %f66;
	add.f32 	%f69, %f57, %f68;
	mov.b32 	%r26, %f69;
	shfl.sync.bfly.b32	%r27|%p12, %r26, 16, 31, -1;
	mov.b32 	%f70, %r27;
	add.f32 	%f71, %f69, %f70;
	mov.b32 	%r28, %f71;
	shfl.sync.bfly.b32	%r29|%p13, %r28, 8, 31, -1;
	mov.b32 	%f72, %r29;
	add.f32 	%f73, %f71, %f72;
	mov.b32 	%r30, %f73;
	shfl.sync.bfly.b32	%r31|%p14, %r30, 4, 31, -1;
	mov.b32 	%f74, %r31;
	add.f32 	%f75, %f73, %f74;
	mov.b32 	%r32, %f75;
	shfl.sync.bfly.b32	%r33|%p15, %r32, 2, 31, -1;
	mov.b32 	%f76, %r33;
	add.f32 	%f77, %f75, %f76;
	mov.b32 	%r34, %f77;
	shfl.sync.bfly.b32	%r35|%p16, %r34, 1, 31, -1;
	mov.b32 	%f78, %r35;
	add.f32 	%f79, %f77, %f78;
	div.rn.f32 	%f13, %f44, %f79;
	div.rn.f32 	%f14, %f56, %f79;
	div.rn.f32 	%f15, %f68, %f79;
	mad.lo.s64 	%rd26, %rd28, %rd4, %rd6;
	shl.b64 	%rd27, %rd26, 1;
	add.s64 	%rd14, %rd9, %rd27;
	@%p6 bra 	$L__BB222_12;
	// begin inline asm
	{  cvt.rn.f16.f32 %rs4, %f13;}

	// end inline asm
	st.global.u16 	[%rd14], %rs4;
$L__BB222_12:
	setp.le.s64 	%p17, %rd17, %rd7;
	@%p17 bra 	$L__BB222_14;
	// begin inline asm
	{  cvt.rn.f16.f32 %rs5, %f14;}

	// end inline asm
	st.global.u16 	[%rd14+64], %rs5;
$L__BB222_14:
	setp.le.s64 	%p18, %rd17, %rd8;
	@%p18 bra 	$L__BB222_16;
	// begin inline asm
	{  cvt.rn.f16.f32 %rs6, %f15;}

	// end inline asm
	st.global.u16 	[%rd14+128], %rs6;
$L__BB222_16:
	add.s64 	%rd28, %rd28, %rd11;
	setp.lt.s64 	%p19, %rd28, %rd16;
	@%p19 bra 	$L__BB222_4;
$L__BB222_17:
	ret;

}
	// .globl	_ZN7oneflow4cuda7softmax15SoftmaxWarpImplI10SimpleLoadI6__halffE11SimpleStoreIS4_fEfLi1ELi4ELi32ELi1ELb0ELNS1_9AlgorithmE0EEEvT_T0_ll
.visible .entry _ZN7oneflow4cuda7softmax15SoftmaxWarpImplI10SimpleLoadI6__halffE11SimpleStoreIS4_fEfLi1ELi4ELi32ELi1ELb0ELNS1_9AlgorithmE0EEEvT_T0_ll(
	.param .align 8 .b8 _ZN7oneflow4cuda7softmax15SoftmaxWarpImplI10SimpleLoadI6__halffE11SimpleStoreIS4_fEfLi1ELi4ELi32ELi1ELb0ELNS1_9AlgorithmE0EEEvT_T0_ll_param_0[16],
	.param .align 8 .b8 _ZN7oneflow4cuda7softmax15SoftmaxWarpImplI10SimpleLoadI6__halffE11SimpleStoreIS4_fEfLi1ELi4ELi32ELi1ELb0ELNS1_9AlgorithmE0EEEvT_T0_ll_param_1[16],
	.param .u64 _ZN7oneflow4cuda7softmax15SoftmaxWarpImplI10SimpleLoadI6__halffE11SimpleStoreIS4_fEfLi1ELi4ELi32ELi1ELb0ELNS1_9AlgorithmE0EEEvT_T0_ll_param_2,
	.param .u64 _ZN7oneflow4cuda7softmax15SoftmaxWarpImplI10SimpleLoadI6__halffE11SimpleStoreIS4_fEfLi1ELi4ELi32ELi1ELb0ELNS1_9AlgorithmE0EEEvT_T0_ll_param_3
)
{
	.reg .pred 	%p<14>;
	.reg .b16 	%rs<9>;
	.reg .b32 	%r<36>;
	.reg .b32 	%f<83>;
	.reg .b64 	%rd<27>;

	ld.param.u64 	%rd1, [_ZN7oneflow4cuda7softmax15SoftmaxWarpImplI10SimpleLoadI6__halffE11SimpleStoreIS4_fEfLi1ELi4ELi32ELi1ELb0ELNS1_9AlgorithmE0EEEvT_T0_ll_param_0];
	ld.param.u64 	%rd2, [_ZN7oneflow4cuda7softmax15SoftmaxWarpImplI10SimpleLoadI6__halffE11SimpleStoreIS4_fEfLi1ELi4ELi32ELi1ELb0ELNS1_9AlgorithmE0EEEvT_T0_ll_param_0+8];
	ld.param.u64 	%rd3, [_ZN7oneflow4cuda7softmax15SoftmaxWarpImplI10SimpleLoadI6__halffE11SimpleStoreIS4_fEfLi1ELi4ELi32ELi1ELb0ELNS1_9AlgorithmE0EEEvT_T0_ll_param_1];
	ld.param.u64 	%rd4, [_ZN7oneflow4cuda7softmax15SoftmaxWarpImplI10SimpleLoadI6__halffE11SimpleStoreIS4_fEfLi1ELi4ELi32ELi1ELb0ELNS1_9AlgorithmE0EEEvT_T0_ll_param_1+8];
	ld.param.u64 	%rd12, [_ZN7oneflow4cuda7softmax15SoftmaxWarpImplI10SimpleLoadI6__halffE11SimpleStoreIS4_fEfLi1ELi4ELi32ELi1ELb0ELNS1_9AlgorithmE0EEEvT_T0_ll_param_2];
	ld.param.u64 	%rd13, [_ZN7oneflow4cuda7softmax15SoftmaxWarpImplI10SimpleLoadI6__halffE11SimpleStoreIS4_fEfLi1ELi4ELi32ELi1ELb0ELNS1_9AlgorithmE0EEEvT_T0_ll_param_3];
	setp.lt.s64 	%p1, %rd13, 129;
	@%p1 bra 	$L__BB223_2;
	mov.u64 	%rd14, $str;
	cvta.global.u64 	%rd15, %rd14;
	mov.u64 	%rd16, $str$1;
	cvta.global.u64 	%rd17, %rd16;
	mov.u64 	%rd18, __unnamed_223;
	cvta.global.u64 	%rd19, %rd18;
	{ // callseq 222, 0
	.param .b64 param0;
	st.param.b64 	[param0], %rd15;
	.param .b64 param1;
	st.param.b64 	[param1], %rd17;
	.param .b32 param2;
	st.param.b32 	[param2], 228;
	.param .b64 param3;
	st.param.b64 	[param3], %rd19;
	.param .b64 param4;
	st.param.b64 	[param4], 1;
	call.uni 
	__assertfail, 
	(
	param0, 
	param1, 
	param2, 
	param3, 
	param4
	);
	} // callseq 222
$L__BB223_2:
	mov.u32 	%r2, %ctaid.x;
	mov.u32 	%r3, %ntid.y;
	mov.u32 	%r4, %tid.y;
	mad.lo.s32 	%r5, %r2, %r3, %r4;
	mov.u32 	%r6, %nctaid.x;
	mul.lo.s32 	%r1, %r6, %r3;
	cvt.s64.s32 	%rd26, %r5;
	setp.le.s64 	%p2, %rd12, %rd26;
	@%p2 bra 	$L__BB223_5;
	mov.u32 	%r7, %tid.x;
	cvt.u64.u32 	%rd6, %r7;
	cvta.to.global.u64 	%rd7, %rd3;
	cvta.to.global.u64 	%rd8, %rd1;
	cvt.s64.s32 	%rd9, %r1;
$L__BB223_4:
	mad.lo.s64 	%rd20, %rd26, %rd2, %rd6;
	shl.b64 	%rd21, %rd20, 1;
	add.s64 	%rd22, %rd8, %rd21;
	ld.global.u16 	%rs1, [%rd22];
	// begin inline asm
	{  cvt.f32.f16 %f1, %rs1;}

	// end inline asm
	max.f32 	%f9, %f1, 0fFF800000;
	ld.global.u16 	%rs2, [%rd22+64];
	// begin inline asm
	{  cvt.f32.f16 %f2, %rs2;}

	// end inline asm
	max.f32 	%f10, %f9, %f2;
	ld.global.u16 	%rs3, [%rd22+128];
	// begin inline asm
	{  cvt.f32.f16 %f3, %rs3;}

	// end inline asm
	max.f32 	%f11, %f10, %f3;
	ld.global.u16 	%rs4, [%rd22+192];
	// begin inline asm
	{  cvt.f32.f16 %f4, %rs4;}

	// end inline asm
	max.f32 	%f12, %f11, %f4;
	mov.b32 	%r8, %f12;
	shfl.sync.bfly.b32	%r9|%p3, %r8, 16, 31, -1;
	mov.b32 	%f13, %r9;
	max.f32 	%f14, %f12, %f13;
	mov.b32 	%r10, %f14;
	shfl.sync.bfly.b32	%r11|%p4, %r10, 8, 31, -1;
	mov.b32 	%f15, %r11;
	max.f32 	%f16, %f14, %f15;
	mov.b32 	%r12, %f16;
	shfl.sync.bfly.b32	%r13|%p5, %r12, 4, 31, -1;
	mov.b32 	%f17, %r13;
	max.f32 	%f18, %f16, %f17;
	mov.b32 	%r14, %f18;
	shfl.sync.bfly.b32	%r15|%p6, %r14, 2, 31, -1;
	mov.b32 	%f19, %r15;
	max.f32 	%f20, %f18, %f19;
	mov.b32 	%r16, %f20;
	shfl.sync.bfly.b32	%r17|%p7, %r16, 1, 31, -1;
	mov.b32 	%f21, %r17;
	max.f32 	%f22, %f20, %f21;
	sub.f32 	%f23, %f1, %f22;
	fma.rn.f32 	%f24, %f23, 0f3BBB989D, 0f3F000000;
	cvt.sat.f32.f32 	%f25, %f24;
	mov.f32 	%f26, 0f4B400001;
	mov.f32 	%f27, 0f437C0000;
	fma.rm.f32 	%f28, %f25, %f27, %f26;
	add.f32 	%f29, %f28, 0fCB40007F;
	neg.f32 	%f30, %f29;
	fma.rn.f32 	%f31, %f23, 0f3FB8AA3B, %f30;
	fma.rn.f32 	%f32, %f23, 0f32A57060, %f31;
	mov.b32 	%r18, %f28;
	shl.b32 	%r19, %r18, 23;
	mov.b32 	%f33, %r19;
	ex2.approx.ftz.f32 	%f34, %f32;
	mul.f32 	%f35, %f34, %f33;
	add.f32 	%f36, %f35, 0f00000000;
	sub.f32 	%f37, %f2, %f22;
	fma.rn.f32 	%f38, %f37, 0f3BBB989D, 0f3F000000;
	cvt.sat.f32.f32 	%f39, %f38;
	fma.rm.f32 	%f40, %f39, %f27, %f26;
	add.f32 	%f41, %f40, 0fCB40007F;
	neg.f32 	%f42, %f41;
	fma.rn.f32 	%f43, %f37, 0f3FB8AA3B, %f42;
	fma.rn.f32 	%f44, %f37, 0f32A57060, %f43;
	mov.b32 	%r20, %f40;
	shl.b32 	%r21, %r20, 23;
	mov.b32 	%f45, %r21;
	ex2.approx.ftz.f32 	%f46, %f44;
	mul.f32 	%f47, %f46, %f45;
	add.f32 	%f48, %f36, %f47;
	sub.f32 	%f49, %f3, %f22;
	fma.rn.f32 	%f50, %f49, 0f3BBB989D, 0f3F000000;
	cvt.sat.f32.f32 	%f51, %f50;
	fma.rm.f32 	%f52, %f51, %f27, %f26;
	add.f32 	%f53, %f52, 0fCB40007F;
	neg.f32 	%f54, %f53;
	fma.rn.f32 	%f55, %f49, 0f3FB8AA3B, %f54;
	fma.rn.f32 	%f56, %f49, 0f32A57060, %f55;
	mov.b32 	%r22, %f52;
	shl.b32 	%r23, %r22, 23;
	mov.b32 	%f57, %r23;
	ex2.approx.ftz.f32 	%f58, %f56;
	mul.f32 	%f59, %f58, %f57;
	add.f32 	%f60, %f48, %f59;
	sub.f32 	%f61, %f4, %f22;
	fma.rn.f32 	%f62, %f61, 0f3BBB989D, 0f3F000000;
	cvt.sat.f32.f32 	%f63, %f62;
	fma.rm.f32 	%f64, %f63, %f27, %f26;
	add.f32 	%f65, %f64, 0fCB40007F;
	neg.f32 	%f66, %f65;
	fma.rn.f32 	%f67, %f61, 0f3FB8AA3B, %f66;
	fma.rn.f32 	%f68, %f61, 0f32A57060, %f67;
	mov.b32 	%r24, %f64;
	shl.b32 	%r25, %r24, 23;
	mov.b32 	%f69, %r25;
	ex2.approx.ftz.f32 	%f70, %f68;
	mul.f32 	%f71, %f70, %f69;
	add.f32 	%f72, %f60, %f71;
	mov.b32 	%r26, %f72;
	shfl.sync.bfly.b32	%r27|%p8, %r26, 16, 31, -1;
	mov.b32 	%f73, %r27;
	add.f32 	%f74, %f72, %f73;
	mov.b32 	%r28, %f74;
	shfl.sync.bfly.b32	%r29|%p9, %r28, 8, 31, -1;
	mov.b32 	%f75, %r29;
	add.f32 	%f76, %f74, %f75;
	mov.b32 	%r30, %f76;
	shfl.sync.bfly.b32	%r31|%p10, %r30, 4, 31, -1;
	mov.b32 	%f77, %r31;
	add.f32 	%f78, %f76, %f77;
	mov.b32 	%r32, %f78;
	shfl.sync.bfly.b32	%r33|%p11, %r32, 2, 31, -1;
	mov.b32 	%f79, %r33;
	add.f32 	%f80, %f78, %f79;
	mov.b32 	%r34, %f80;
	shfl.sync.bfly.b32	%r35|%p12, %r34, 1, 31, -1;
	mov.b32 	%f81, %r35;
	add.f32 	%f82, %f80, %f81;
	div.rn.f32 	%f5, %f35, %f82;
	div.rn.f32 	%f6, %f47, %f82;
	div.rn.f32 	%f7, %f59, %f82;
	div.rn.f32 	%f8, %f71, %f82;
	// begin inline asm
	{  cvt.rn.f16.f32 %rs5, %f5;}

	// end inline asm
	mad.lo.s64 	%rd23, %rd26, %rd4, %rd6;
	shl.b64 	%rd24, %rd23, 1;
	add.s64 	%rd25, %rd7, %rd24;
	st.global.u16 	[%rd25], %rs5;
	// begin inline asm
	{  cvt.rn.f16.f32 %rs6, %f6;}

	// end inline asm
	st.global.u16 	[%rd25+64], %rs6;
	// begin inline asm
	{  cvt.rn.f16.f32 %rs7, %f7;}

	// end inline asm
	st.global.u16 	[%rd25+128], %rs7;
	// begin inline asm
	{  cvt.rn.f16.f32 %rs8, %f8;}

	// end inline asm
	st.global.u16 	[%rd25+192], %rs8;
	add.s64 	%rd26, %rd26, %rd9;
	setp.lt.s64 	%p13, %rd26, %rd12;
	@%p13 bra 	$L__BB223_4;
$L__BB223_5:
	ret;

}
	// .globl	_ZN7oneflow4cuda7softmax15SoftmaxWarpImplI10SimpleLoadI6__halffE11SimpleStoreIS4_fEfLi1ELi4ELi32ELi1ELb1ELNS1_9AlgorithmE0EEEvT_T0_ll
.visible .entry _ZN7oneflow4cuda7softmax15SoftmaxWarpImplI10SimpleLoadI6__halffE11SimpleStoreIS4_fEfLi1ELi4ELi32ELi1ELb1ELNS1_9AlgorithmE0EEEvT_T0_ll(
	.param .align 8 .b8 _ZN7oneflow4cuda7softmax15SoftmaxWarpImplI10SimpleLoadI6__halffE11SimpleStoreIS4_fEfLi1ELi4ELi32ELi1ELb1ELNS1_9AlgorithmE0EEEvT_T0_ll_param_0[16],
	.param .align 8 .b8 _ZN7oneflow4cuda7softmax15SoftmaxWarpImplI10SimpleLoadI6__halffE11SimpleStoreIS4_fEfLi1ELi4ELi32ELi1ELb1ELNS1_9AlgorithmE0EEEvT_T0_ll_param_1[16],
	.param .u64 _ZN7oneflow4cuda7softmax15SoftmaxWarpImplI10SimpleLoadI6__halffE11SimpleStoreIS4_fEfLi1ELi4ELi32ELi1ELb1ELNS1_9AlgorithmE0EEEvT_T0_ll_param_2,
	.param .u64 _ZN7oneflow4cuda7softmax15SoftmaxWarpImplI10SimpleLoadI6__halffE11SimpleStoreIS4_fEfLi1ELi4ELi32ELi1ELb1ELNS1_9AlgorithmE0EEEvT_T0_ll_param_3
)
{
	.reg .pred 	%p<22>;
	.reg .b16 	%rs<9>;
	.reg .b32 	%r<39>;
	.reg .b32 	%f<111>;
	.reg .b64 	%rd<31>;

	ld.param.u64 	%rd17, [_ZN7oneflow4cuda7softmax15SoftmaxWarpImplI10SimpleLoadI6__halffE11SimpleStoreIS4_fEfLi1ELi4ELi32ELi1ELb1ELNS1_9AlgorithmE0EEEvT_T0_ll_param_0+8];
	ld.param.u64 	%rd16, [_ZN7oneflow4cuda7softmax15SoftmaxWarpImplI10SimpleLoadI6__halffE11SimpleStoreIS4_fEfLi1ELi4ELi32ELi1ELb1ELNS1_9AlgorithmE0EEEvT_T0_ll_param_0];
	ld.param.u64 	%rd2, [_ZN7oneflow4cuda7softmax15SoftmaxWarpImplI10SimpleLoadI6__halffE11SimpleStoreIS4_fEfLi1ELi4ELi32ELi1ELb1ELNS1_9AlgorithmE0EEEvT_T0_ll_param_1];
	ld.param.u64 	%rd3, [_ZN7oneflow4cuda7softmax15SoftmaxWarpImplI10SimpleLoadI6__halffE11SimpleStoreIS4_fEfLi1ELi4ELi32ELi1ELb1ELNS1_9AlgorithmE0EEEvT_T0_ll_param_1+8];
	ld.param.u64 	%rd18, [_ZN7oneflow4cuda7softmax15SoftmaxWarpImplI10SimpleLoadI6__halffE11SimpleStoreIS4_fEfLi1ELi4ELi32ELi1ELb1ELNS1_9AlgorithmE0EEEvT_T0_ll_param_2];
	ld.param.u64 	%rd19, [_ZN7oneflow4cuda7softmax15SoftmaxWarpImplI10SimpleLoadI6__halffE11SimpleStoreIS4_fEfLi1ELi4ELi32ELi1ELb1ELNS1_9AlgorithmE0EEEvT_T0_ll_param_3];
	setp.lt.s64 	%p1, %rd19, 129;
	@%p1 bra 	$L__BB224_2;
	mov.u64 	%rd20, $str;
	cvta.global.u64 	%rd21, %rd20;
	mov.u64 	%rd22, $str$1;
	cvta.global.u64 	%rd23, %rd22;
	mov.u64 	%rd24, __unnamed_224;
	cvta.global.u64 	%rd25, %rd24;
	{ // callseq 223, 0
	.param .b64 param0;
	st.param.b64 	[param0], %rd21;
	.param .b64 param1;
	st.param.b64 	[param1], %rd23;
	.param .b32 param2;
	st.param.b32 	[param2], 228;
	.param .b64 param3;
	st.param.b64 	[param3], %rd25;
	.param .b64 param4;
	st.param.b64 	[param4], 1;
	call.uni 
	__assertfail, 
	(
	param0, 
	param1, 
	param2, 
	param3, 
	param4
	);
	} // callseq 223
$L__BB224_2:
	mov.u32 	%r2, %ctaid.x;
	mov.u32 	%r3, %ntid.y;
	mov.u32 	%r4, %tid.y;
	mad.lo.s32 	%r5, %r2, %r3, %r4;
	mov.u32 	%r6, %nctaid.x;
	mul.lo.s32 	%r1, %r6, %r3;
	cvt.s64.s32 	%rd30, %r5;
	setp.le.s64 	%p2, %rd18, %rd30;
	@%p2 bra 	$L__BB224_21;
	mov.u32 	%r7, %tid.x;
	cvt.u64.u32 	%rd5, %r7;
	add.s32 	%r8, %r7, 32;
	cvt.u64.u32 	%rd6, %r8;
	add.s32 	%r9, %r7, 64;
	cvt.u64.u32 	%rd7, %r9;
	add.s32 	%r10, %r7, 96;
	cvt.u64.u32 	%rd8, %r10;
	cvta.to.global.u64 	%rd9, %rd2;
	cvta.to.global.u64 	%rd10, %rd16;
	cvt.s64.s32 	%rd11, %r1;
$L__BB224_4:
	setp.le.s64 	%p3, %rd19, %rd5;
	mad.lo.s64 	%rd26, %rd30, %rd17, %rd5;
	shl.b64 	%rd27, %rd26, 1;
	add.s64 	%rd13, %rd10, %rd27;
	mov.f32 	%f103, 0fFF800000;
	mov.f32 	%f106, %f103;
	@%p3 bra 	$L__BB224_6;
	ld.global.u16 	%rs1, [%rd13];
	// begin inline asm
	{  cvt.f32.f16 %f103, %rs1;}

	// end inline asm
	max.f32 	%f106, %f103, 0fFF800000;
$L__BB224_6:
	setp.le.s64 	%p4, %rd19, %rd6;
	mov.f32 	%f105, 0fFF800000;
	@%p4 bra 	$L__BB224_8;
	ld.global.u16 	%rs2, [%rd13+64];
	// begin inline asm
	{  cvt.f32.f16 %f105, %rs2;}

	// end inline asm
	max.f32 	%f106, %f106, %f105;
$L__BB224_8:
	setp.le.s64 	%p5, %rd19, %rd7;
	mov.f32 	%f107, 0fFF800000;
	@%p5 bra 	$L__BB224_10;
	ld.global.u16 	%rs3, [%rd13+128];
	// begin inline asm
	{  cvt.f32.f16 %f107, %rs3;}

	// end inline asm
	max.f32 	%f106, %f106, %f107;
$L__BB224_10:
	setp.le.s64 	%p6, %rd19, %rd8;
	mov.f32 	%f109, 0fFF800000;
	@%p6 bra 	$L__BB224_12;
	ld.global.u16 	%rs4, [%rd13+192];
	// begin inline asm
	{  cvt.f32.f16 %f109, %rs4;}

	// end inline asm
	max.f32 	%f106, %f106, %f109;
$L__BB224_12:
	setp.le.s64 	%p7, %rd19, %rd5;
	mov.b32 	%r11, %f106;
	shfl.sync.bfly.b32	%r12|%p8, %r11, 16, 31, -1;
	mov.b32 	%f29, %r12;
	max.f32 	%f30, %f106, %f29;
	mov.b32 	%r13, %f30;
	shfl.sync.bfly.b32	%r14|%p9, %r13, 8, 31, -1;
	mov.b32 	%f31, %r14;
	max.f32 	%f32, %f30, %f31;
	mov.b32 	%r15, %f32;
	shfl.sync.bfly.b32	%r16|%p10, %r15, 4, 31, -1;
	mov.b32 	%f33, %r16;
	max.f32 	%f34, %f32, %f33;
	mov.b32 	%r17, %f34;
	shfl.sync.bfly.b32	%r18|%p11, %r17, 2, 31, -1;
	mov.b32 	%f35, %r18;
	max.f32 	%f36, %f34, %f35;
	mov.b32 	%r19, %f36;
	shfl.sync.bfly.b32	%r20|%p12, %r19, 1, 31, -1;
	mov.b32 	%f37, %r20;
	max.f32 	%f38, %f36, %f37;
	sub.f32 	%f39, %f103, %f38;
	fma.rn.f32 	%f40, %f39, 0f3BBB989D, 0f3F000000;
	cvt.sat.f32.f32 	%f41, %f40;
	mov.f32 	%f42, 0f4B400001;
	mov.f32 	%f43, 0f437C0000;
	fma.rm.f32 	%f44, %f41, %f43, %f42;
	add.f32 	%f45, %f44, 0fCB40007F;
	neg.f32 	%f46, %f45;
	fma.rn.f32 	%f47, %f39, 0f3FB8AA3B, %f46;
	fma.rn.f32 	%f48, %f39, 0f32A57060, %f47;
	mov.b32 	%r21, %f44;
	shl.b32 	%r22, %r21, 23;
	mov.b32 	%f49, %r22;
	ex2.approx.ftz.f32 	%f50, %f48;
	mul.f32 	%f51, %f50, %f49;
	add.f32 	%f52, %f51, 0f00000000;
	sub.f32 	%f53, %f105, %f38;
	fma.rn.f32 	%f54, %f53, 0f3BBB989D, 0f3F000000;
	cvt.sat.f32.f32 	%f55, %f54;
	fma.rm.f32 	%f56, %f55, %f43, %f42;
	add.f32 	%f57, %f56, 0fCB40007F;
	neg.f32 	%f58, %f57;
	fma.rn.f32 	%f59, %f53, 0f3FB8AA3B, %f58;
	fma.rn.f32 	%f60, %f53, 0f32A57060, %f59;
	mov.b32 	%r23, %f56;
	shl.b32 	%r24, %r23, 23;
	mov.b32 	%f61, %r24;
	ex2.approx.ftz.f32 	%f62, %f60;
	mul.f32 	%f63, %f62, %f61;
	add.f32 	%f64, %f52, %f63;
	sub.f32 	%f65, %f107, %f38;
	fma.rn.f32 	%f66, %f65, 0f3BBB989D, 0f3F000000;
	cvt.sat.f32.f32 	%f67, %f66;
	fma.rm.f32 	%f68, %f67, %f43, %f42;
	add.f32 	%f69, %f68, 0fCB40007F;
	neg.f32 	%f70, %f69;
	fma.rn.f32 	%f71, %f65, 0f3FB8AA3B, %f70;
	fma.rn.f32 	%f72, %f65, 0f32A57060, %f71;
	mov.b32 	%r25, %f68;
	shl.b32 	%r26, %r25, 23;
	mov.b32 	%f73, %r26;
	ex2.approx.ftz.f32 	%f74, %f72;
	mul.f32 	%f75, %f74, %f73;
	add.f32 	%f76, %f64, %f75;
	sub.f32 	%f77, %f109, %f38;
	fma.rn.f32 	%f78, %f77, 0f3BBB989D, 0f3F000000;
	cvt.sat.f32.f32 	%f79, %f78;
	fma.rm.f32 	%f80, %f79, %f43, %f42;
	add.f32 	%f81, %f80, 0fCB40007F;
	neg.f32 	%f82, %f81;
	fma.rn.f32 	%f83, %f77, 0f3FB8AA3B, %f82;
	fma.rn.f32 	%f84, %f77, 0f32A57060, %f83;
	mov.b32 	%r27, %f80;
	shl.b32 	%r28, %r27, 23;
	mov.b32 	%f85, %r28;
	ex2.approx.ftz.f32 	%f86, %f84;
	mul.f32 	%f87, %f86, %f85;
	add.f32 	%f88, %f76, %f87;
	mov.b32 	%r29, %f88;
	shfl.sync.bfly.b32	%r30|%p13, %r29, 16, 31, -1;
	mov.b32 	%f89, %r30;
	add.f32 	%f90, %f88, %f89;
	mov.b32 	%r31, %f90;
	shfl.sync.bfly.b32	%r32|%p14, %r31, 8, 31, -1;
	mov.b32 	%f91, %r32;
	add.f32 	%f92, %f90, %f91;
	mov.b32 	%r33, %f92;
	shfl.sync.bfly.b32	%r34|%p15, %r33, 4, 31, -1;
	mov.b32 	%f93, %r34;
	add.f32 	%f94, %f92, %f93;
	mov.b32 	%r35, %f94;
	shfl.sync.bfly.b32	%r36|%p16, %r35, 2, 31, -1;
	mov.b32 	%f95, %r36;
	add.f32 	%f96, %f94, %f95;
	mov.b32 	%r37, %f96;
	shfl.sync.bfly.b32	%r38|%p17, %r37, 1, 31, -1;
	mov.b32 	%f97, %r38;
	add.f32 	%f98, %f96, %f97;
	div.rn.f32 	%f17, %f51, %f98;
	div.rn.f32 	%f18, %f63, %f98;
	div.rn.f32 	%f19, %f75, %f98;
	div.rn.f32 	%f20, %f87, %f98;
	mad.lo.s64 	%rd28, %rd30, %rd3, %rd5;
	shl.b64 	%rd29, %rd28, 1;
	add.s64 	%rd14, %rd9, %rd29;
	@%p7 bra 	$L__BB224_14;
	// begin inline asm
	{  cvt.rn.f16.f32 %rs5, %f17;}

	// end inline asm
	st.global.u16 	[%rd14], %rs5;
$L__BB224_14:
	setp.le.s64 	%p18, %rd19, %rd6;
	@%p18 bra 	$L__BB224_16;
	// begin inline asm
	{  cvt.rn.f16.f32 %rs6, %f18;}

	// end inline asm
	st.global.u16 	[%rd14+64], %rs6;
$L__BB224_16:
	setp.le.s64 	%p19, %rd19, %rd7;
	@%p19 bra 	$L__BB224_18;
	// begin inline asm
	{  cvt.rn.f16.f32 %rs7, %f19;}

	// end inline asm
	st.global.u16 	[%rd14+128], %rs7;
$L__BB224_18:
	setp.le.s64 	%p20, %rd19, %rd8;
	@%p20 bra 	$L__BB224_20;
	// begin inline asm
	{  cvt.rn.f16.f32 %rs8, %f20;}

	// end inline asm
	st.global.u16 	[%rd14+192], %rs8;
$L__BB224_20:
	add.s64 	%rd30, %rd30, %rd11;
	setp.lt.s64 	%p21, %rd30, %rd18;
	@%p21 bra 	$L__BB224_4;
$L__BB224_21:
	ret;

}
	// .globl	_ZN7oneflow4cuda7softmax15SoftmaxWarpImplI10SimpleLoadI6__halffE11SimpleStoreIS4_fEfLi1ELi5ELi32ELi1ELb0ELNS1_9AlgorithmE0EEEvT_T0_ll
.visible .entry _ZN7oneflow4cuda7softmax15SoftmaxWarpImplI10SimpleLoadI6__halffE11SimpleStoreIS4_fEfLi1ELi5ELi32ELi1ELb0ELNS1_9AlgorithmE0EEEvT_T0_ll(
	.param .align 8 .b8 _ZN7oneflow4cuda7softmax15SoftmaxWarpImplI10SimpleLoadI6__halffE11SimpleStoreIS4_fEfLi1ELi5ELi32ELi1ELb0ELNS1_9AlgorithmE0EEEvT_T0_ll_param_0[16],
	.param .align 8 .b8 _ZN7oneflow4cuda7softmax15SoftmaxWarpImplI10SimpleLoadI6__halffE11SimpleStoreIS4_fEfLi1ELi5ELi32ELi1ELb0ELNS1_9AlgorithmE0EEEvT_T0_ll_param_1[16],
	.param .u64 _ZN7oneflow4cuda7softmax15SoftmaxWarpImplI10SimpleLoadI6__halffE11SimpleStoreIS4_fEfLi1ELi5ELi32ELi1ELb0ELNS1_9AlgorithmE0EEEvT_T0_ll_param_2,
	.param .u64 _ZN7oneflow4cuda7softmax15SoftmaxWarpImplI10SimpleLoadI6__halffE11SimpleStoreIS4_fEfLi1ELi5ELi32ELi1ELb0ELNS1_9AlgorithmE0EEEvT_T0_ll_param_3
)
{
	.reg .pred 	%p<14>;
	.reg .b16 	%rs<11>;
	.reg .b32 	%r<38>;
	.reg .b32 	%f<98>;
	.reg .b64 	%rd<27>;

	ld.param.u64 	%rd1, [_ZN7oneflow4cuda7softmax15SoftmaxWarpImplI10SimpleLoadI6__halffE11SimpleStoreIS4_fEfLi1ELi5ELi32ELi1ELb0ELNS1_9AlgorithmE0EEEvT_T0_ll_param_0];
	ld.param.u64 	%rd2, [_ZN7oneflow4cuda7softmax15SoftmaxWarpImplI10SimpleLoadI6__halffE11SimpleStoreIS4_fEfLi1ELi5ELi32ELi1ELb0ELNS1_9AlgorithmE0EEEvT_T0_ll_param_0+8];
	ld.param.u64 	%rd3, [_ZN7oneflow4cuda7softmax15SoftmaxWarpImplI10SimpleLoadI6__halffE11SimpleStoreIS4_fEfLi1ELi5ELi32ELi1ELb0ELNS1_9AlgorithmE0EEEvT_T0_ll_param_1];
	ld.param.u64 	%rd4, [_ZN7oneflow4cuda7softmax15SoftmaxWarpImplI10SimpleLoadI6__halffE11SimpleStoreIS4_fEfLi1ELi5ELi32ELi1ELb0ELNS1_9AlgorithmE0EEEvT_T0_ll_param_1+8];
	ld.param.u64 	%rd12, [_ZN7oneflow4cuda7softmax15SoftmaxWarpImplI10SimpleLoadI6__halffE11SimpleStoreIS4_fEfLi1ELi5ELi32ELi1ELb0ELNS1_9AlgorithmE0EEEvT_T0_ll_param_2];
	ld.param.u64 	%rd13, [_ZN7oneflow4cuda7softmax15SoftmaxWarpImplI10SimpleLoadI6__halffE11SimpleStoreIS4_fEfLi1ELi5ELi32ELi1ELb0ELNS1_9AlgorithmE0EEEvT_T0_ll_param_3];
	setp.lt.s64 	%p1, %rd13, 161;
	@%p1 bra 	$L__BB225_2;
	mov.u64 	%rd14, $str;
	cvta.global.u64 	%rd15, %rd14;
	mov.u64 	%rd16, $str$1;
	cvta.global.u64 	%rd17, %rd16;
	mov.u64 	%rd18, __unnamed_225;
	cvta.global.u64 	%rd19, %rd18;
	{ // callseq 224, 0
	.param .b64 param0;
	st.param.b64 	[param0], %rd15;
	.param .b64 param1;
	st.param.b64 	[param1], %rd17;
	.param .b32 param2;
	st.param.b32 	[param2], 228;
	.param .b64 param3;
	st.param.b64 	[param3], %rd19;
	.param .b64 param4;
	st.param.b64 	[param4], 1;
	call.uni 
	__assertfail, 
	(
	param0, 
	param1, 
	param2, 
	param3, 
	param4
	);
	} // callseq 224
$L__BB225_2:
	mov.u32 	%r2, %ctaid.x;
	mov.u32 	%r3, %ntid.y;
	mov.u32 	%r4, %tid.y;
	mad.lo.s32 	%r5, %r2, %r3, %r4;
	mov.u32 	%r6, %nctaid.x;
	mul.lo.s32 	%r1, %r6, %r3;
	cvt.s64.s32 	%rd26, %r5;
	setp.le.s64 	%p2, %rd12, %rd26;
	@%p2 bra 	$L__BB225_5;
	mov.u32 	%r7, %tid.x;
	cvt.u64.u32 	%rd6, %r7;
	cvta.to.global.u64 	%rd7, %rd3;
	cvta.to.global.u64 	%rd8, %rd1;
	cvt.s64.s32 	%rd9, %r1;
$L__BB225_4:
	mad.lo.s64 	%rd20, %rd26, %rd2, %rd6;
	shl.b64 	%rd21, %rd20, 1;
	add.s64 	%rd22, %rd8, %rd21;
	ld.global.u16 	%rs1, [%rd22];
	// begin inline asm
	{  cvt.f32.f16 %f1, %rs1;}

	// end inline asm
	max.f32 	%f11, %f1, 0fFF800000;
	ld.global.u16 	%rs2, [%rd22+64];
	// begin inline asm
	{  cvt.f32.f16 %f2, %rs2;}

	// end inline asm
	max.f32 	%f12, %f11, %f2;
	ld.global.u16 	%rs3, [%rd22+128];
	// begin inline asm
	{  cvt.f32.f16 %f3, %rs3;}

	// end inline asm
	max.f32 	%f13, %f12, %f3;
	ld.global.u16 	%rs4, [%rd22+192];
	// begin inline asm
	{  cvt.f32.f16 %f4, %rs4;}

	// end inline asm
	max.f32 	%f14, %f13, %f4;
	ld.global.u16 	%rs5, [%rd22+256];
	// begin inline asm
	{  cvt.f32.f16 %f5, %rs5;}

	// end inline asm
	max.f32 	%f15, %f14, %f5;
	mov.b32 	%r8, %f15;
	shfl.sync.bfly.b32	%r9|%p3, %r8, 16, 31, -1;
	mov.b32 	%f16, %r9;
	max.f32 	%f17, %f15, %f16;
	mov.b32 	%r10, %f17;
	shfl.sync.bfly.b32	%r11|%p4, %r10, 8, 31, -1;
	mov.b32 	%f18, %r11;
	max.f32 	%f19, %f17, %f18;
	mov.b32 	%r12, %f19;
	shfl.sync.bfly.b32	%r13|%p5, %r12, 4, 31, -1;
	mov.b32 	%f20, %r13;
	max.f32 	%f21, %f19, %f20;
	mov.b32 	%r14, %f21;
	shfl.sync.bfly.b32	%r15|%p6, %r14, 2, 31, -1;
	mov.b32 	%f22, %r15;
	max.f32 	%f23, %f21, %f22;
	mov.b32 	%r16, %f23;
	shfl.sync.bfly.b32	%r17|%p7, %r16, 1, 31, -1;
	mov.b32 	%f24, %r17;
	max.f32 	%f25, %f23, %f24;
	sub.f32 	%f26, %f1, %f25;
	fma.rn.f32 	%f27, %f26, 0f3BBB989D, 0f3F000000;
	cvt.sat.f32.f32 	%f28, %f27;
	mov.f32 	%f29, 0f4B400001;
	mov.f32 	%f30, 0f437C0000;
	fma.rm.f32 	%f31, %f28, %f30, %f29;
	add.f32 	%f32, %f31, 0fCB40007F;
	neg.f32 	%f33, %f32;
	fma.rn.f32 	%f34, %f26, 0f3FB8AA3B, %f33;
	fma.rn.f32 	%f35, %f26, 0f32A57060, %f34;
	mov.b32 	%r18, %f31;
	shl.b32 	%r19, %r18, 23;
	mov.b32 	%f36, %r19;
	ex2.approx.ftz.f32 	%f37, %f35;
	mul.f32 	%f38, %f37, %f36;
	add.f32 	%f39, %f38, 0f00000000;
	sub.f32 	%f40, %f2, %f25;
	fma.rn.f32 	%f41, %f40, 0f3BBB989D, 0f3F000000;
	cvt.sat.f32.f32 	%f42, %f41;
	fma.rm.f32 	%f43, %f42, %f30, %f29;
	add.f32 	%f44, %f43, 0fCB40007F;
	neg.f32 	%f45, %f44;
	fma.rn.f32 	%f46, %f40, 0f3FB8AA3B, %f45;
	fma.rn.f32 	%f47, %f40, 0f32A57060, %f46;
	mov.b32 	%r20, %f43;
	shl.b32 	%r21, %r20, 23;
	mov.b32 	%f48, %r21;
	ex2.approx.ftz.f32 	%f49, %f47;
	mul.f32 	%f50, %f49, %f48;
	add.f32 	%f51, %f39, %f50;
	sub.f32 	%f52, %f3, %f25;
	fma.rn.f32 	%f53, %f52, 0f3BBB989D, 0f3F000000;
	cvt.sat.f32.f32 	%f54, %f53;
	fma.rm.f32 	%f55, %f54, %f30, %f29;
	add.f32 	%f56, %f55, 0fCB40007F;
	neg.f32 	%f57, %f56;
	fma.rn.f32 	%f58, %f52, 0f3FB8AA3B, %f57;
	fma.rn.f32 	%f59, %f52, 0f32A57060, %f58;
	mov.b32 	%r22, %f55;
	shl.b32 	%r23, %r22, 23;
	mov.b32 	%f60, %r23;
	ex2.approx.ftz.f32 	%f61, %f59;
	mul.f32 	%f62, %f61, %f60;
	add.f32 	%f63, %f51, %f62;
	sub.f32 	%f64, %f4, %f25;
	fma.rn.f32 	%f65, %f64, 0f3BBB989D, 0f3F000000;
	cvt.sat.f32.f32 	%f66, %f65;
	fma.rm.f32 	%f67, %f66, %f30, %f29;
	add.f32 	%f68, %f67, 0fCB40007F;
	neg.f32 	%f69, %f68;
	fma.rn.f32 	%f70, %f64, 0f3FB8AA3B, %f69;
	fma.rn.f32 	%f71, %f64, 0f32A57060, %f70;
	mov.b32 	%r24, %f67;
	shl.b32 	%r25, %r24, 23;
	mov.b32 	%f72, %r25;
	ex2.approx.ftz.f32 	%f73, %f71;
	mul.f32 	%f74, %f73, %f72;
	add.f32 	%f75, %f63, %f74;
	sub.f32 	%f76, %f5, %f25;
	fma.rn.f32 	%f77, %f76, 0f3BBB989D, 0f3F000000;
	cvt.sat.f32.f32 	%f78, %f77;
	fma.rm.f32 	%f79, %f78, %f30, %f29;
	add.f32 	%f80, %f79, 0fCB40007F;
	neg.f32 	%f81, %f80;
	fma.rn.f32 	%f82, %f76, 0f3FB8AA3B, %f81;
	fma.rn.f32 	%f83, %f76, 0f32A57060, %f82;
	mov.b32 	%r26, %f79;
	shl.b32 	%r27, %r26, 23;
	mov.b32 	%f84, %r27;
	ex2.approx.ftz.f32 	%f85, %f83;
	mul.f32 	%f86, %f85, %f84;
	add.f32 	%f87, %f75, %f86;
	mov.b32 	%r28, %f87;
	shfl.sync.bfly.b32	%r29|%p8, %r28, 16, 31, -1;
	mov.b32 	%f88, %r29;
	add.f32 	%f89, %f87, %f88;
	mov.b32 	%r30, %f89;
	shfl.sync.bfly.b32	%r31|%p9, %r30, 8, 31, -1;
	mov.b32 	%f90, %r31;
	add.f32 	%f91, %f89, %f90;
	mov.b32 	%r32, %f91;
	shfl.sync.bfly.b32	%r33|%p10, %r32, 4, 31, -1;
	mov.b32 	%f92, %r33;
	add.f32 	%f93, %f91, %f92;
	mov.b32 	%r34, %f93;
	shfl.sync.bfly.b32	%r35|%p11, %r34, 2, 31, -1;
	mov.b32 	%f94, %r35;
	add.f32 	%f95, %f93, %f94;
	mov.b32 	%r36, %f95;
	shfl.sync.bfly.b32	%r37|%p12, %r36, 1, 31, -1;
	mov.b32 	%f96, %r37;
	add.f32 	%f97, %f95, %f96;
	div.rn.f32 	%f6, %f38, %f97;
	div.rn.f32 	%f7, %f50, %f97;
	div.rn.f32 	%f8, %f62, %f97;
	div.rn.f32 	%f9, %f74, %f97;
	div.rn.f32 	%f10, %f86, %f97;
	// begin inline asm
	{  cvt.rn.f16.f32 %rs6, %f6;}

	// end inline asm
	mad.lo.s64 	%rd23, %rd26, %rd4, %rd6;
	shl.b64 	%rd24, %rd23, 1;
	add.s64 	%rd25, %rd7, %rd24;
	st.global.u16 	[%rd25], %rs6;
	// begin inline asm
	{  cvt.rn.f16.f32 %rs7, %f7;}

	// end inline asm
	st.global.u16 	[%rd25+64], %rs7;
	// begin inline asm
	{  cvt.rn.f16.f32 %rs8, %f8;}

	// end inline asm
	st.global.u16 	[%rd25+128], %rs8;
	// begin inline asm
	{  cvt.rn.f16.f32 %rs9, %f9;}

	// end inline asm
	st.global.u16 	[%rd25+192], %rs9;
	// begin inline asm
	{  cvt.rn.f16.f32 %rs10, %f10;}

	// end inline asm
	st.global.u16 	[%rd25+256], %rs10;
	add.s64 	%rd26, %rd26, %rd9;
	setp.lt.s64 	%p13, %rd26, %rd12;
	@%p13 bra 	$L__BB225_4;
$L__BB225_5:
	ret;

}
	// .globl	_ZN7oneflow4cuda7softmax15SoftmaxWarpImplI10SimpleLoadI6__halffE11SimpleStoreIS4_fEfLi1ELi5ELi32ELi1ELb1ELNS1_9AlgorithmE0EEEvT_T0_ll
.visible .entry _ZN7oneflow4cuda7softmax15SoftmaxWarpImplI10SimpleLoadI6__halffE11SimpleStoreIS4_fEfLi1ELi5ELi32ELi1ELb1ELNS1_9AlgorithmE0EEEvT_T0_ll(
	.param .align 8 .b8 _ZN7oneflow4cuda7softmax15SoftmaxWarpImplI10SimpleLoadI6__halffE11SimpleStoreIS4_fEfLi1ELi5ELi32ELi1ELb1ELNS1_9AlgorithmE0EEEvT_T0_ll_param_0[16],
	.param .align 8 .b8 _ZN7oneflow4cuda7softmax15SoftmaxWarpImplI10SimpleLoadI6__halffE11SimpleStoreIS4_fEfLi1ELi5ELi32ELi1ELb1ELNS1_9AlgorithmE0EEEvT_T0_ll_param_1[16],
	.param .u64 _ZN7oneflow4cuda7softmax15SoftmaxWarpImplI10SimpleLoadI6__halffE11SimpleStoreIS4_fEfLi1ELi5ELi32ELi1ELb1ELNS1_9AlgorithmE0EEEvT_T0_ll_param_2,
	.param .u64 _ZN7oneflow4cuda7softmax15SoftmaxWarpImplI10SimpleLoadI6__halffE11SimpleStoreIS4_fEfLi1ELi5ELi32ELi1ELb1ELNS1_9AlgorithmE0EEEvT_T0_ll_param_3
)
{
	.reg .pred 	%p<24>;
	.reg .b16 	%rs<11>;
	.reg .b32 	%r<42>;
	.reg .b32 	%f<133>;
	.reg .b64 	%rd<33>;

	ld.param.u64 	%rd19, [_ZN7oneflow4cuda7softmax15SoftmaxWarpImplI10SimpleLoadI6__halffE11SimpleStoreIS4_fEfLi1ELi5ELi32ELi1ELb1ELNS1_9AlgorithmE0EEEvT_T0_ll_param_1+8];
	ld.param.u64 	%rd18, [_ZN7oneflow4cuda7softmax15SoftmaxWarpImplI10SimpleLoadI6__halffE11SimpleStoreIS4_fEfLi1ELi5ELi32ELi1ELb1ELNS1_9AlgorithmE0EEEvT_T0_ll_param_1];
	ld.param.u64 	%rd17, [_ZN7oneflow4cuda7softmax15SoftmaxWarpImplI10SimpleLoadI6__halffE11SimpleStoreIS4_fEfLi1ELi5ELi32ELi1ELb1ELNS1_9AlgorithmE0EEEvT_T0_ll_param_0+8];
	ld.param.u64 	%rd16, [_ZN7oneflow4cuda7softmax15SoftmaxWarpImplI10SimpleLoadI6__halffE11SimpleStoreIS4_fEfLi1ELi5ELi32ELi1ELb1ELNS1_9AlgorithmE0EEEvT_T0_ll_param_0];
	ld.param.u64 	%rd20, [_ZN7oneflow4cuda7softmax15SoftmaxWarpImplI10SimpleLoadI6__halffE11SimpleStoreIS4_fEfLi1ELi5ELi32ELi1ELb1ELNS1_9AlgorithmE0EEEvT_T0_ll_param_2];
	ld.param.u64 	%rd21, [_ZN7oneflow4cuda7softmax15SoftmaxWarpImplI10SimpleLoadI6__halffE11SimpleStoreIS4_fEfLi1ELi5ELi32ELi1ELb1ELNS1_9AlgorithmE0EEEvT_T0_ll_param_3];
	setp.lt.s64 	%p1, %rd21, 161;
	@%p1 bra 	$L__BB226_2;
	mov.u64 	%rd22, $str;
	cvta.global.u64 	%rd23, %rd22;
	mov.u64 	%rd24, $str$1;
	cvta.global.u64 	%rd25, %rd24;
	mov.u64 	%rd26, __unnamed_226;
	cvta.global.u64 	%rd27, %rd26;
	{ // callseq 225, 0
	.param .b64 param0;
	st.param.b64 	[param0], %rd23;
	.param .b64 param1;
	st.param.b64 	[param1], %rd25;
	.param .b32 param2;
	st.param.b32 	[param2], 228;
	.param .b64 param3;
	st.param.b64 	[param3], %rd27;
	.param .b64 param4;
	st.param.b64 	[param4], 1;
	call.uni 
	__assertfail, 
	(
	param0, 
	param1, 
	param2, 
	param3, 
	param4
	);
	} // callseq 225
$L__BB226_2:
	mov.u32 	%r2, %ctaid.x;
	mov.u32 	%r3, %ntid.y;
	mov.u32 	%r4, %tid.y;
	mad.lo.s32 	%r5, %r2, %r3, %r4;
	mov.u32 	%r6, %nctaid.x;
	mul.lo.s32 	%r1, %r6, %r3;
	cvt.s64.s32 	%rd32, %r5;
	setp.le.s64 	%p2, %rd20, %rd32;
	@%p2 bra 	$L__BB226_25;
	mov.u32 	%r7, %tid.x;
	cvt.u64.u32 	%rd4, %r7;
	add.s32 	%r8, %r7, 32;
	cvt.u64.u32 	%rd5, %r8;
	add.s32 	%r9, %r7, 64;
	cvt.u64.u32 	%rd6, %r9;
	add.s32 	%r10, %r7, 96;
	cvt.u64.u32 	%rd7, %r10;
	add.s32 	%r11, %r7, 128;
	cvt.u64.u32 	%rd8, %r11;
	cvta.to.global.u64 	%rd9, %rd18;
	cvta.to.global.u64 	%rd10, %rd16;
	cvt.s64.s32 	%rd11, %r1;
$L__BB226_4:
	setp.le.s64 	%p3, %rd21, %rd4;
	mad.lo.s64 	%rd28, %rd32, %rd17, %rd4;
	shl.b64 	%rd29, %rd28, 1;
	add.s64 	%rd13, %rd10, %rd29;
	mov.f32 	%f123, 0fFF800000;
	mov.f32 	%f126, %f123;
	@%p3 bra 	$L__BB226_6;
	ld.global.u16 	%rs1, [%rd13];
	// begin inline asm
	{  cvt.f32.f16 %f123, %rs1;}

	// end inline asm
	max.f32 	%f126, %f123, 0fFF800000;
$L__BB226_6:
	setp.le.s64 	%p4, %rd21, %rd5;
	mov.f32 	%f125, 0fFF800000;
	@%p4 bra 	$L__BB226_8;
	ld.global.u16 	%rs2, [%rd13+64];
	// begin inline asm
	{  cvt.f32.f16 %f125, %rs2;}

	// end inline asm
	max.f32 	%f126, %f126, %f125;
$L__BB226_8:
	setp.le.s64 	%p5, %rd21, %rd6;
	mov.f32 	%f127, 0fFF800000;
	@%p5 bra 	$L__BB226_10;
	ld.global.u16 	%rs3, [%rd13+128];
	// begin inline asm
	{  cvt.f32.f16 %f127, %rs3;}

	// end inline asm
	max.f32 	%f126, %f126, %f127;
$L__BB226_10:
	setp.le.s64 	%p6, %rd21, %rd7;
	mov.f32 	%f129, 0fFF800000;
	@%p6 bra 	$L__BB226_12;
	ld.global.u16 	%rs4, [%rd13+192];
	// begin inline asm
	{  cvt.f32.f16 %f129, %rs4;}

	// end inline asm
	max.f32 	%f126, %f126, %f129;
$L__BB226_12:
	setp.le.s64 	%p7, %rd21, %rd8;
	mov.f32 	%f131, 0fFF800000;
	@%p7 bra 	$L__BB226_14;
	ld.global.u16 	%rs5, [%rd13+256];
	// begin inline asm
	{  cvt.f32.f16 %f131, %rs5;}

	// end inline asm
	max.f32 	%f126, %f126, %f131;
$L__BB226_14:
	setp.le.s64 	%p8, %rd21, %rd4;
	mov.b32 	%r12, %f126;
	shfl.sync.bfly.b32	%r13|%p9, %r12, 16, 31, -1;
	mov.b32 	%f36, %r13;
	max.f32 	%f37, %f126, %f36;
	mov.b32 	%r14, %f37;
	shfl.sync.bfly.b32	%r15|%p10, %r14, 8, 31, -1;
	mov.b32 	%f38, %r15;
	max.f32 	%f39, %f37, %f38;
	mov.b32 	%r16, %f39;
	shfl.sync.bfly.b32	%r17|%p11, %r16, 4, 31, -1;
	mov.b32 	%f40, %r17;
	max.f32 	%f41, %f39, %f40;
	mov.b32 	%r18, %f41;
	shfl.sync.bfly.b32	%r19|%p12, %r18, 2, 31, -1;
	mov.b32 	%f42, %r19;
	max.f32 	%f43, %f41, %f42;
	mov.b32 	%r20, %f43;
	shfl.sync.bfly.b32	%r21|%p13, %r20, 1, 31, -1;
	mov.b32 	%f44, %r21;
	max.f32 	%f45, %f43, %f44;
	sub.f32 	%f46, %f123, %f45;
	fma.rn.f32 	%f47, %f46, 0f3BBB989D, 0f3F000000;
	cvt.sat.f32.f32 	%f48, %f47;
	mov.f32 	%f49, 0f4B400001;
	mov.f32 	%f50, 0f437C0000;
	fma.rm.f32 	%f51, %f48, %f50, %f49;
	add.f32 	%f52, %f51, 0fCB40007F;
	neg.f32 	%f53, %f52;
	fma.rn.f32 	%f54, %f46, 0f3FB8AA3B, %f53;
	fma.rn.f32 	%f55, %f46, 0f32A57060, %f54;
	mov.b32 	%r22, %f51;
	shl.b32 	%r23, %r22, 23;
	mov.b32 	%f56, %r23;
	ex2.approx.ftz.f32 	%f57, %f55;
	mul.f32 	%f58, %f57, %f56;
	add.f32 	%f59, %f58, 0f00000000;
	sub.f32 	%f60, %f125, %f45;
	fma.rn.f32 	%f61, %f60, 0f3BBB989D, 0f3F000000;
	cvt.sat.f32.f32 	%f62, %f61;
	fma.rm.f32 	%f63, %f62, %f50, %f49;
	add.f32 	%f64, %f63, 0fCB40007F;
	neg.f32 	%f65, %f64;
	fma.rn.f32 	%f66, %f60, 0f3FB8AA3B, %f65;
	fma.rn.f32 	%f67, %f60, 0f32A57060, %f66;
	mov.b32 	%r24, %f63;
	shl.b32 	%r25, %r24, 23;
	mov.b32 	%f68, %r25;
	ex2.approx.ftz.f32 	%f69, %f67;
	mul.f32 	%f70, %f69, %f68;
	add.f32 	%f71, %f59, %f70;
	sub.f32 	%f72, %f127, %f45;
	fma.rn.f32 	%f73, %f72, 0f3BBB989D, 0f3F000000;
	cvt.sat.f32.f32 	%f74, %f73;
	fma.rm.f32 	%f75, %f74, %f50, %f49;
	add.f32 	%f76, %f75, 0fCB40007F;
	neg.f32 	%f77, %f76;
	fma.rn.f32 	%f78, %f72, 0f3FB8AA3B, %f77;
	fma.rn.f32 	%f79, %f72, 0f32A57060, %f78;
	mov.b32 	%r26, %f75;
	shl.b32 	%r27, %r26, 23;
	mov.b32 	%f80, %r27;
	ex2.approx.ftz.f32 	%f81, %f79;
	mul.f32 	%f82, %f81, %f80;
	add.f32 	%f83, %f71, %f82;
	sub.f32 	%f84, %f129, %f45;
	fma.rn.f32 	%f85, %f84, 0f3BBB989D, 0f3F000000;
	cvt.sat.f32.f32 	%f86, %f85;
	fma.rm.f32 	%f87, %f86, %f50, %f49;
	add.f32 	%f88, %f87, 0fCB40007F;
	neg.f32 	%f89, %f88;
	fma.rn.f32 	%f90, %f84, 0f3FB8AA3B, %f89;
	fma.rn.f32 	%f91, %f84, 0f32A57060, %f90;
	mov.b32 	%r28, %f87;
	shl.b32 	%r29, %r28, 23;
	mov.b32 	%f92, %r29;
	ex2.approx.ftz.f32 	%f93, %f91;
	mul.f32 	%f94, %f93, %f92;
	add.f32 	%f95, %f83, %f94;
	sub.f32 	%f96, %f131, %f45;
	fma.rn.f32 	%f97, %f96, 0f3BBB989D, 0f3F000000;
	cvt.sat.f32.f32 	%f98, %f97;
	fma.rm.f32 	%f99, %f98, %f50, %f49;
	add.f32 	%f100, %f99, 0fCB40007F;
	neg.f32 	%f101, %f100;
	fma.rn.f32 	%f102, %f96, 0f3FB8AA3B, %f101;
	fma.rn.f32 	%f103, %f96, 0f32A57060, %f102;
	mov.b32 	%r30, %f99;
	shl.b32 	%r31, %r30, 23;
	mov.b32 	%f104, %r31;
	ex2.approx.ftz.f32 	%f105, %f103;
	mul.f32 	%f106, %f105, %f104;
	add.f32 	%f107, %f95, %f106;
	mov.b32 	%r32, %f107;
	shfl.sync.bfly.b32	%r33|%p14, %r32, 16, 31, -1;
	mov.b32 	%f108, %r33;
	add.f32 	%f109, %f107, %f108;
	mov.b32 	%r34, %f109;
	shfl.sync.bfly.b32	%r35|%p15, %r34, 8, 31, -1;
	mov.b32 	%f110, %r35;
	add.f32 	%f111, %f109, %f110;
	mov.b32 	%r36, %f111;
	shfl.sync.bfly.b32	%r37|%p16, %r36, 4, 31, -1;
	mov.b32 	%f112, %r37;
	add.f32 	%f113, %f111, %f112;
	mov.b32 	%r38, %f113;
	shfl.sync.bfly.b32	%r39|%p17, %r38, 2, 31, -1;
	mov.b32 	%f114, %r39;
	add.f32 	%f115, %f113, %f114;
	mov.b32 	%r40, %f115;
	shfl.sync.bfly.b32	%r41|%p18, %r40, 1, 31, -1;
	mov.b32 	%f116, %r41;
	add.f32 	%f117, %f115, %f116;
	div.rn.f32 	%f21, %f58, %f117;
	div.rn.f32 	%f22, %f70, %f117;
	div.rn.f32 	%f23, %f82, %f117;
	div.rn.f32 	%f24, %f94, %f117;
	div.rn.f32 	%f25, %f106, %f117;
	mad.lo.s64 	%rd30, %rd32, %rd19, %rd4;
	shl.b64 	%rd31, %rd30, 1;
	add.s64 	%rd14, %rd9, %rd31;
	@%p8 bra 	$L__BB226_16;
	// begin inline asm
	{  cvt.rn.f16.f32 %rs6, %f21;}

	// end inline asm
	st.global.u16 	[%rd14], %rs6;
$L__BB226_16:
	setp.le.s64 	%p19, %rd21, %rd5;
	@%p19 bra 	$L__BB226_18;
	// begin inline asm
	{  cvt.rn.f16.f32 %rs7, %f22;}

	// end inline asm
	st.global.u16 	[%rd14+64], %rs7;
$L__BB226_18:
	setp.le.s64 	%p20, %rd21, %rd6;
	@%p20 bra 	$L__BB226_20;
	// begin inline asm
	{  cvt.rn.f16.f32 %rs8, %f23;}

	// end inline asm
	st.global.u16 	[%rd14+128], %rs8;
$L__BB226_20:
	setp.le.s64 	%p21, %rd21, %rd7;
	@%p21 bra 	$L__BB226_22;
	// begin inline asm
	{  cvt.rn.f16.f32 %rs9, %f24;}

	// end inline asm
	st.global.u16 	[%rd14+192], %rs9;
$L__BB226_22:
	setp.le.s64 	%p22, %rd21, %rd8;
	@%p22 bra 	$L__BB226_24;
	// begin inline asm
	{  cvt.rn.f16.f32 %rs10, %f25;}

	// end inline asm
	st.global.u16 	[%rd14+256], %rs10;
$L__BB226_24:
	add.s64 	%rd32, %rd32, %rd11;
	setp.lt.s64 	%p23, %rd32, %rd20;
	@%p23 bra 	$L__BB226_4;
$L__BB226_25:
	ret;

}
	// .globl	_ZN7oneflow4cuda7softmax15SoftmaxWarpImplI10SimpleLoadI6__halffE11SimpleStoreIS4_fEfLi1ELi6ELi32ELi1ELb0ELNS1_9AlgorithmE0EEEvT_T0_ll
.visible .entry _ZN7oneflow4cuda7softmax15SoftmaxWarpImplI10SimpleLoadI6__halffE11SimpleStoreIS4_fEfLi1ELi6ELi32ELi1ELb0ELNS1_9AlgorithmE0EEEvT_T0_ll(
	.param .align 8 .b8 _ZN7oneflow4cuda7softmax15SoftmaxWarpImplI10SimpleLoadI6__halffE11SimpleStoreIS4_fEfLi1ELi6ELi32ELi1ELb0ELNS1_9AlgorithmE0EEEvT_T0_ll_param_0[16],
	.param .align 8 .b8 _ZN7oneflow4cuda7softmax15SoftmaxWarpImplI10SimpleLoadI6__halffE11SimpleStoreIS4_fEfLi1ELi6ELi32ELi1ELb0ELNS1_9AlgorithmE0EEEvT_T0_ll_param_1[16],
	.param .u64 _ZN7oneflow4cuda7softmax15SoftmaxWarpImplI10SimpleLoadI6__halffE11SimpleStoreIS4_fEfLi1ELi6ELi32ELi1ELb0ELNS1_9AlgorithmE0EEEvT_T0_ll_param_2,
	.param .u64 _ZN7oneflow4cuda7softmax15SoftmaxWarpImplI10SimpleLoadI6__halffE11SimpleStoreIS4_fEfLi1ELi6ELi32ELi1ELb0ELNS1_9AlgorithmE0EEEvT_T0_ll_param_3
)
{
	.reg .pred 	%p<14>;
	.reg .b16 	%rs<13>;
	.reg .b32 	%r<40>;
	.reg .b32 	%f<113>;
	.reg .b64 	%rd<27>;

	ld.param.u64 	%rd1, [_ZN7oneflow4cuda7softmax15SoftmaxWarpImplI10SimpleLoadI6__halffE11SimpleStoreIS4_fEfLi1ELi6ELi32ELi1ELb0ELNS1_9AlgorithmE0EEEvT_T0_ll_param_0];
	ld.param.u64 	%rd2, [_ZN7oneflow4cuda7softmax15SoftmaxWarpImplI10SimpleLoadI6__halffE11SimpleStoreIS4_fEfLi1ELi6ELi32ELi1ELb0ELNS1_9AlgorithmE0EEEvT_T0_ll_param_0+8];
	ld.param.u64 	%rd3, [_ZN7oneflow4cuda7softmax15SoftmaxWarpImplI10SimpleLoadI6__halffE11SimpleStoreIS4_fEfLi1ELi6ELi32ELi1ELb0ELNS1_9AlgorithmE0EEEvT_T0_ll_param_1];
	ld.param.u64 	%rd4, [_ZN7oneflow4cuda7softmax15SoftmaxWarpImplI10SimpleLoadI6__halffE11SimpleStoreIS4_fEfLi1ELi6ELi32ELi1ELb0ELNS1_9AlgorithmE0EEEvT_T0_ll_param_1+8];
	ld.param.u64 	%rd12, [_ZN7oneflow4cuda7softmax15SoftmaxWarpImplI10SimpleLoadI6__halffE11SimpleStoreIS4_fEfLi1ELi6ELi32ELi1ELb0ELNS1_9AlgorithmE0EEEvT_T0_ll_param_2];
	ld.param.u64 	%rd13, [_ZN7oneflow4cuda7softmax15SoftmaxWarpImplI10SimpleLoadI6__halffE11SimpleStoreIS4_fEfLi1ELi6ELi32ELi1ELb0ELNS1_9AlgorithmE0EEEvT_T0_ll_param_3];
	setp.lt.s64 	%p1, %rd13, 193;
	@%p1 bra 	$L__BB227_2;
	mov.u64 	%rd14, $str;
	cvta.global.u64 	%rd15, %rd14;
	mov.u64 	%rd16, $str$1;
	cvta.global.u64 	%rd17, %rd16;
	mov.u64 	%rd18, __unnamed_227;
	cvta.global.u64 	%rd19, %rd18;
	{ // callseq 226, 0
	.param .b64 param0;
	st.param.b64 	[param0], %rd15;
	.param .b64 param1;
	st.param.b64 	[param1], %rd17;
	.param .b32 param2;
	st.param.b32 	[param2], 228;
	.param .b64 param3;
	st.param.b64 	[param3], %rd19;
	.param .b64 param4;
	st.param.b64 	[param4], 1;
	call.uni 
	__assertfail, 
	(
	param0, 
	param1, 
	param2, 
	param3, 
	param4
	);
	} // callseq 226
$L__BB227_2:
	mov.u32 	%r2, %ctaid.x;
	mov.u32 	%r3, %ntid.y;
	mov.u32 	%r4, %tid.y;
	mad.lo.s32 	%r5, %r2, %r3, %r4;
	mov.u32 	%r6, %nctaid.x;
	mul.lo.s32 	%r1, %r6, %r3;
	cvt.s64.s32 	%rd26, %r5;
	setp.le.s64 	%p2, %rd12, %rd26;
	@%p2 bra 	$L__BB227_5;
	mov.u32 	%r7, %tid.x;
	cvt.u64.u32 	%rd6, %r7;
	cvta.to.global.u64 	%rd7, %rd3;
	cvta.to.global.u64 	%rd8, %rd1;
	cvt.s64.s32 	%rd9, %r1;
$L__BB227_4:
	mad.lo.s64 	%rd20, %rd26, %rd2, %rd6;
	shl.b64 	%rd21, %rd20, 1;
	add.s64 	%rd22, %rd8, %rd21;
	ld.global.u16 	%rs1, [%rd22];
	// begin inline asm
	{  cvt.f32.f16 %f1, %rs1;}

	// end inline asm
	max.f32 	%f13, %f1, 0fFF800000;
	ld.global.u16 	%rs2, [%rd22+64];
	// begin inline asm
	{  cvt.f32.f16 %f2, %rs2;}

	// end inline asm
	max.f32 	%f14, %f13, %f2;
	ld.global.u16 	%rs3, [%rd22+128];
	// begin inline asm
	{  cvt.f32.f16 %f3, %rs3;}

	// end inline asm
	max.f32 	%f15, %f14, %f3;
	ld.global.u16 	%rs4, [%rd22+192];
	// begin inline asm
	{  cvt.f32.f16 %f4, %rs4;}

	// end inline asm
	max.f32 	%f16, %f15, %f4;
	ld.global.u16 	%rs5, [%rd22+256];
	// begin inline asm
	{  cvt.f32.f16 %f5, %rs5;}

	// end inline asm
	max.f32 	%f17, %f16, %f5;
	ld.global.u16 	%rs6, [%rd22+320];
	// begin inline asm
	{  cvt.f32.f16 %f6, %rs6;}

	// end inline asm
	max.f32 	%f18, %f17, %f6;
	mov.b32 	%r8, %f18;
	shfl.sync.bfly.b32	%r9|%p3, %r8, 16, 31, -1;
	mov.b32 	%f19, %r9;
	max.f32 	%f20, %f18, %f19;
	mov.b32 	%r10, %f20;
	shfl.sync.bfly.b32	%r11|%p4, %r10, 8, 31, -1;
	mov.b32 	%f21, %r11;
	max.f32 	%f22, %f20, %f21;
	mov.b32 	%r12, %f22;
	shfl.sync.bfly.b32	%r13|%p5, %r12, 4, 31, -1;
	mov.b32 	%f23, %r13;
	max.f32 	%f24, %f22, %f23;
	mov.b32 	%r14, %f24;
	shfl.sync.bfly.b32	%r15|%p6, %r14, 2, 31, -1;
	mov.b32 	%f25, %r15;
	max.f32 	%f26, %f24, %f25;
	mov.b32 	%r16, %f26;
	shfl.sync.bfly.b32	%r17|%p7, %r16, 1, 31, -1;
	mov.b32 	%f27, %r17;
	max.f32 	%f28, %f26, %f27;
	sub.f32 	%f29, %f1, %f28;
	fma.rn.f32 	%f30, %f29, 0f3BBB989D, 0f3F000000;
	cvt.sat.f32.f32 	%f31, %f30;
	mov.f32 	%f32, 0f4B400001;
	mov.f32 	%f33, 0f437C0000;
	fma.rm.f32 	%f34, %f31, %f33, %f32;
	add.f32 	%f35, %f34, 0fCB40007F;
	neg.f32 	%f36, %f35;
	fma.rn.f32 	%f37, %f29, 0f3FB8AA3B, %f36;
	fma.rn.f32 	%f38, %f29, 0f32A57060, %f37;
	mov.b32 	%r18, %f34;
	shl.b32 	%r19, %r18, 23;
	mov.b32 	%f39, %r19;
	ex2.approx.ftz.f32 	%f40, %f38;
	mul.f32 	%f41, %f40, %f39;
	add.f32 	%f42, %f41, 0f00000000;
	sub.f32 	%f43, %f2, %f28;
	fma.rn.f32 	%f44, %f43, 0f3BBB989D, 0f3F000000;
	cvt.sat.f32.f32 	%f45, %f44;
	fma.rm.f32 	%f46, %f45, %f33, %f32;
	add.f32 	%f47, %f46, 0fCB40007F;
	neg.f32 	%f48, %f47;
	fma.rn.f32 	%f49, %f43, 0f3FB8AA3B, %f48;
	fma.rn.f32 	%f50, %f43, 0f32A57060, %f49;
	mov.b32 	%r20, %f46;
	shl.b32 	%r21, %r20, 23;
	mov.b32 	%f51, %r21;
	ex2.approx.ftz.f32 	%f52, %f50;
	mul.f32 	%f53, %f52, %f51;
	add.f32 	%f54, %f42, %f53;
	sub.f32 	%f55, %f3, %f28;
	fma.rn.f32 	%f56, %f55, 0f3BBB989D, 0f3F000000;
	cvt.sat.f32.f32 	%f57, %f56;
	fma.rm.f32 	%f58, %f57, %f33, %f32;
	add.f32 	%f59, %f58, 0fCB40007F;
	neg.f32 	%f60, %f59;
	fma.rn.f32 	%f61, %f55, 0f3FB8AA3B, %f60;
	fma.rn.f32 	%f62, %f55, 0f32A57060, %f61;
	mov.b32 	%r22, %f58;
	shl.b32 	%r23, %r22, 23;
	mov.b32 	%f63, %r23;
	ex2.approx.ftz.f32 	%f64, %f62;
	mul.f32 	%f65, %f64, %f63;
	add.f32 	%f66, %f54, %f65;
	sub.f32 	%f67, %f4, %f28;
	fma.rn.f32 	%f68, %f67, 0f3BBB989D, 0f3F000000;
	cvt.sat.f32.f32 	%f69, %f68;
	fma.rm.f32 	%f70, %f69, %f33, %f32;
	add.f32 	%f71, %f70, 0fCB40007F;
	neg.f32 	%f72, %f71;
	fma.rn.f32 	%f73, %f67, 0f3FB8AA3B, %f72;
	fma.rn.f32 	%f74, %f67, 0f32A57060, %f73;
	mov.b32 	%r24, %f70;
	shl.b32 	%r25, %r24, 23;
	mov.b32 	%f75, %r25;
	ex2.approx.ftz.f32 	%f76, %f74;
	mul.f32 	%f77, %f76, %f75;
	add.f32 	%f78, %f66, %f77;
	sub.f32 	%f79, %f5, %f28;
	fma.rn.f32 	%f80, %f79, 0f3BBB989D, 0f3F000000;
	cvt.sat.f32.f32 	%f81, %f80;
	fma.rm.f32 	%f82, %f81, %f33, %f32;
	add.f32 	%f83, %f82, 0fCB40007F;
	neg.f32 	%f84, %f83;
	fma.rn.f32 	%f85, %f79, 0f3FB8AA3B, %f84;
	fma.rn.f32 	%f86, %f79, 0f32A57060, %f85;
	mov.b32 	%r26, %f82;
	shl.b32 	%r27, %r26, 23;
	mov.b32 	%f87, %r27;
	ex2.approx.ftz.f32 	%f88, %f86;
	mul.f32 	%f89, %f88, %f87;
	add.f32 	%f90, %f78, %f89;
	sub.f32 	%f91, %f6, %f28;
	fma.rn.f32 	%f92, %f91, 0f3BBB989D, 0f3F000000;
	cvt.sat.f32.f32 	%f93, %f92;
	fma.rm.f32 	%f94, %f93, %f33, %f32;
	add.f32 	%f95, %f94, 0fCB40007F;
	neg.f32 	%f96, %f95;
	fma.rn.f32 	%f97, %f91, 0f3FB8AA3B, %f96;
	fma.rn.f32 	%f98, %f91, 0f32A57060, %f97;
	mov.b32 	%r28, %f94;
	shl.b32 	%r29, %r28, 23;
	mov.b32 	%f99, %r29;
	ex2.approx.ftz.f32 	%f100, %f98;
	mul.f32 	%f101, %f100, %f99;
	add.f32 	%f102, %f90, %f101;
	mov.b32 	%r30, %f102;
	shfl.sync.bfly.b32	%r31|%p8, %r30, 16, 31, -1;
	mov.b32 	%f103, %r31;
	add.f32 	%f104, %f102, %f103;
	mov.b32 	%r32, %f104;
	shfl.sync.bfly.b32	%r33|%p9, %r32, 8, 31, -1;
	mov.b32 	%f105, %r33;
	add.f32 	%f106, %f104, %f105;
	mov.b32 	%r34, %f106;
	shfl.sync.bfly.b32	%r35|%p10, %r34, 4, 31, -1;
	mov.b32 	%f107, %r35;
	add.f32 	%f108, %f106, %f107;
	mov.b32 	%r36, %f108;
	shfl.sync.bfly.b32	%r37|%p11, %r36, 2, 31, -1;
	mov.b32 	%f109, %r37;
	add.f32 	%f110, %f108, %f109;
	mov.b32 	%r38, %f110;
	shfl.sync.bfly.b32	%r39|%p12, %r38, 1, 31, -1;
	mov.b32 	%f111, %r39;
	add.f32 	%f112, %f110, %f111;
	div.rn.f32 	%f7, %f41, %f112;
	div.rn.f32 	%f8, %f53, %f112;
	div.rn.f32 	%f9, %f65, %f112;
	div.rn.f32 	%f10, %f77, %f112;
	div.rn.f32 	%f11, %f89, %f112;
	div.rn.f32 	%f12, %f101, %f112;
	// begin inline asm
	{  cvt.rn.f16.f32 %rs7, %f7;}

	// end inline asm
	mad.lo.s64 	%rd23, %rd26, %rd4, %rd6;
	shl.b64 	%rd24, %rd23, 1;
	add.s64 	%rd25, %rd7, %rd24;
	st.global.u16 	[%rd25], %rs7;
	// begin inline asm
	{  cvt.rn.f16.f32 %rs8, %f8;}

	// end inline asm
	st.global.u16 	[%rd25+64], %rs8;
	// begin inline asm
	{  cvt.rn.f16.f32 %rs9, %f9;}

	// end inline asm
	st.global.u16 	[%rd25+128], %rs9;
	// begin inline asm
	{  cvt.rn.f16.f32 %rs10, %f10;}

	// end inline asm
	st.global.u16 	[%rd25+192], %rs10;
	// begin inline asm
	{  cvt.rn.f16.f32 %rs11, %f11;}

	// end inline asm
	st.global.u16 	[%rd25+256], %rs11;
	// begin inline asm
	{  cvt.rn.f16.f32 %rs12, %f12;}

	// end inline asm
	st.global.u16 	[%rd25+320], %rs12;
	add.s64 	%rd26, %rd26, %rd9;
	setp.lt.s64 	%p13, %rd26, %rd12;
	@%p13 bra 	$L__BB227_4;
$L__BB227_5:
	ret;

}
	// .globl	_ZN7oneflow4cuda7softmax15SoftmaxWarpImplI10SimpleLoadI6__halffE11SimpleStoreIS4_fEfLi1ELi6ELi32ELi1ELb1ELNS1_9AlgorithmE0EEEvT_T0_ll
.visible .entry _ZN7oneflow4cuda7softmax15SoftmaxWarpImplI10SimpleLoadI6__halffE11SimpleStoreIS4_fEfLi1ELi6ELi32ELi1ELb1ELNS1_9AlgorithmE0EEEvT_T0_ll(
	.param .align 8 .b8 _ZN7oneflow4cuda7softmax15SoftmaxWarpImplI10SimpleLoadI6__halffE11SimpleStoreIS4_fEfLi1ELi6ELi32ELi1ELb1ELNS1_9AlgorithmE0EEEvT_T0_ll_param_0[16],
	.param .align 8 .b8 _ZN7oneflow4cuda7softmax15SoftmaxWarpImplI10SimpleLoadI6__halffE11SimpleStoreIS4_fEfLi1ELi6ELi32ELi1ELb1ELNS1_9AlgorithmE0EEEvT_T0_ll_param_1[16],
	.param .u64 _ZN7oneflow4cuda7softmax15SoftmaxWarpImplI10SimpleLoadI6__halffE11SimpleStoreIS4_fEfLi1ELi6ELi32ELi1ELb1ELNS1_9AlgorithmE0EEEvT_T0_ll_param_2,
	.param .u64 _ZN7oneflow4cuda7softmax15SoftmaxWarpImplI10SimpleLoadI6__halffE11SimpleStoreIS4_fEfLi1ELi6ELi32ELi1ELb1ELNS1_9AlgorithmE0EEEvT_T0_ll_param_3
)
{
	.reg .pred 	%p<26>;
	.reg .b16 	%rs<13>;
	.reg .b32 	%r<45>;
	.reg .b32 	%f<155>;
	.reg .b64 	%rd<32>;

	ld.param.u64 	%rd16, [_ZN7oneflow4cuda7softmax15SoftmaxWarpImplI10SimpleLoadI6__halffE11SimpleStoreIS4_fEfLi1ELi6ELi32ELi1ELb1ELNS1_9AlgorithmE0EEEvT_T0_ll_param_1+8];
	ld.param.u64 	%rd15, [_ZN7oneflow4cuda7softmax15SoftmaxWarpImplI10SimpleLoadI6__halffE11SimpleStoreIS4_fEfLi1ELi6ELi32ELi1ELb1ELNS1_9AlgorithmE0EEEvT_T0_ll_param_1];
	ld.param.u64 	%rd14, [_ZN7oneflow4cuda7softmax15SoftmaxWarpImplI10SimpleLoadI6__halffE11SimpleStoreIS4_fEfLi1ELi6ELi32ELi1ELb1ELNS1_9AlgorithmE0EEEvT_T0_ll_param_0+8];
	ld.param.u64 	%rd13, [_ZN7oneflow4cuda7softmax15SoftmaxWarpImplI10SimpleLoadI6__halffE11SimpleStoreIS4_fEfLi1ELi6ELi32ELi1ELb1ELNS1_9AlgorithmE0EEEvT_T0_ll_param_0];
	ld.param.u64 	%rd17, [_ZN7oneflow4cuda7softmax15SoftmaxWarpImplI10SimpleLoadI6__halffE11SimpleStoreIS4_fEfLi1ELi6ELi32ELi1ELb1ELNS1_9AlgorithmE0EEEvT_T0_ll_param_2];
	ld.param.u64 	%rd18, [_ZN7oneflow4cuda7softmax15SoftmaxWarpImplI10SimpleLoadI6__halffE11SimpleStoreIS4_fEfLi1ELi6ELi32ELi1ELb1ELNS1_9AlgorithmE0EEEvT_T0_ll_param_3];
	setp.lt.s64 	%p1, %rd18, 193;
	@%p1 bra 	$L__BB228_2;
	mov.u64 	%rd19, $str;
	cvta.global.u64 	%rd20, %rd19;
	mov.u64 	%rd21, $str$1;
	cvta.global.u64 	%rd22, %rd21;
	mov.u64 	%rd23, __unnamed_228;
	cvta.global.u64 	%rd24, %rd23;
	{ // callseq 227, 0
	.param .b64 param0;
	st.param.b64 	[param0], %rd20;
	.param .b64 param1;
	st.param.b64 	[param1], %rd22;
	.param .b32 param2;
	st.param.b32 	[param2], 228;
	.param .b64 param3;
	st.param.b64 	[param3], %rd24;
	.param .b64 param4;
	st.param.b64 	[param4], 1;
	call.uni 
	__assertfail, 
	(
	param0, 
	param1, 
	param2, 
	param3, 
	param4
	);
	} // callseq 227
$L__BB228_2:
	mov.u32 	%r2, %ctaid.x;
	mov.u32 	%r3, %ntid.y;
	mov.u32 	%r4, %tid.y;
	mad.lo.s32 	%r5, %r2, %r3, %r4;
	mov.u32 	%r6, %nctaid.x;
	mul.lo.s32 	%r1, %r6, %r3;
	cvt.s64.s32 	%rd31, %r5;
	setp.le.s64 	%p2, %rd17, %rd31;
	@%p2 bra 	$L__BB228_29;
	mov.u32 	%r7, %tid.x;
	cvt.u64.u32 	%rd2, %r7;
	add.s32 	%r8, %r7, 32;
	cvt.u64.u32 	%rd3, %r8;
	add.s32 	%r9, %r7, 64;
	cvt.u64.u32 	%rd4, %r9;
	add.s32 	%r10, %r7, 96;
	cvt.u64.u32 	%rd5, %r10;
	add.s32 	%r11, %r7, 128;
	cvt.u64.u32 	%rd6, %r11;
	add.s32 	%r12, %r7, 160;
	cvt.u64.u32 	%rd7, %r12;
	cvt.s64.s32 	%rd8, %r1;
$L__BB228_4:
	setp.le.s64 	%p3, %rd18, %rd2;
	mad.lo.s64 	%rd25, %rd31, %rd14, %rd2;
	cvta.to.global.u64 	%rd26, %rd13;
	shl.b64 	%rd27, %rd25, 1;
	add.s64 	%rd10, %rd26, %rd27;
	mov.f32 	%f143, 0fFF800000;
	mov.f32 	%f146, %f143;
	@%p3 bra 	$L__BB228_6;
	ld.global.u16 	%rs1, [%rd10];
	// begin inline asm
	{  cvt.f32.f16 %f143, %rs1;}

	// end inline asm
	max.f32 	%f146, %f143, 0fFF800000;
$L__BB228_6:
	setp.le.s64 	%p4, %rd18, %rd3;
	mov.f32 	%f145, 0fFF800000;
	@%p4 bra 	$L__BB228_8;
	ld.global.u16 	%rs2, [%rd10+64];
	// begin inline asm
	{  cvt.f32.f16 %f145, %rs2;}

	// end inline asm
	max.f32 	%f146, %f146, %f145;
$L__BB228_8:
	setp.le.s64 	%p5, %rd18, %rd4;
	mov.f32 	%f147, 0fFF800000;
	@%p5 bra 	$L__BB228_10;
	ld.global.u16 	%rs3, [%rd10+128];
	// begin inline asm
	{  cvt.f32.f16 %f147, %rs3;}

	// end inline asm
	max.f32 	%f146, %f146, %f147;
$L__BB228_10:
	setp.le.s64 	%p6, %rd18, %rd5;
	mov.f32 	%f149, 0fFF800000;
	@%p6 bra 	$L__BB228_12;
	ld.global.u16 	%rs4, [%rd10+192];
	// begin inline asm
	{  cvt.f32.f16 %f149, %rs4;}

	// end inline asm
	max.f32 	%f146, %f146, %f149;
$L__BB228_12:
	setp.le.s64 	%p7, %rd18, %rd6;
	mov.f32 	%f151, 0fFF800000;
	@%p7 bra 	$L__BB228_14;
	ld.global.u16 	%rs5, [%rd10+256];
	// begin inline asm
	{  cvt.f32.f16 %f151, %rs5;}

	// end inline asm
	max.f32 	%f146, %f146, %f151;
$L__BB228_14:
	setp.le.s64 	%p8, %rd18, %rd7;
	mov.f32 	%f153, 0fFF800000;
	@%p8 bra 	$L__BB228_16;
	ld.global.u16 	%rs6, [%rd10+320];
	// begin inline asm
	{  cvt.f32.f16 %f153, %rs6;}

	// end inline asm
	max.f32 	%f146, %f146, %f153;
$L__BB228_16:
	setp.le.s64 	%p9, %rd18, %rd2;
	mov.b32 	%r13, %f146;
	shfl.sync.bfly.b32	%r14|%p10, %r13, 16, 31, -1;
	mov.b32 	%f43, %r14;
	max.f32 	%f44, %f146, %f43;
	mov.b32 	%r15, %f44;
	shfl.sync.bfly.b32	%r16|%p11, %r15, 8, 31, -1;
	mov.b32 	%f45, %r16;
	max.f32 	%f46, %f44, %f45;
	mov.b32 	%r17, %f46;
	shfl.sync.bfly.b32	%r18|%p12, %r17, 4, 31, -1;
	mov.b32 	%f47, %r18;
	max.f32 	%f48, %f46, %f47;
	mov.b32 	%r19, %f48;
	shfl.sync.bfly.b32	%r20|%p13, %r19, 2, 31, -1;
	mov.b32 	%f49, %r20;
	max.f32 	%f50, %f48, %f49;
	mov.b32 	%r21, %f50;
	shfl.sync.bfly.b32	%r22|%p14, %r21, 1, 31, -1;
	mov.b32 	%f51, %r22;
	max.f32 	%f52, %f50, %f51;
	sub.f32 	%f53, %f143, %f52;
	fma.rn.f32 	%f54, %f53, 0f3BBB989D, 0f3F000000;
	cvt.sat.f32.f32 	%f55, %f54;
	mov.f32 	%f56, 0f4B400001;
	mov.f32 	%f57, 0f437C0000;
	fma.rm.f32 	%f58, %f55, %f57, %f56;
	add.f32 	%f59, %f58, 0fCB40007F;
	neg.f32 	%f60, %f59;
	fma.rn.f32 	%f61, %f53, 0f3FB8AA3B, %f60;
	fma.rn.f32 	%f62, %f53, 0f32A57060, %f61;
	mov.b32 	%r23, %f58;
	shl.b32 	%r24, %r23, 23;
	mov.b32 	%f63, %r24;
	ex2.approx.ftz.f32 	%f64, %f62;
	mul.f32 	%f65, %f64, %f63;
	add.f32 	%f66, %f65, 0f00000000;
	sub.f32 	%f67, %f145, %f52;
	fma.rn.f32 	%f68, %f67, 0f3BBB989D, 0f3F000000;
	cvt.sat.f32.f32 	%f69, %f68;
	fma.rm.f32 	%f70, %f69, %f57, %f56;
	add.f32 	%f71, %f70, 0fCB40007F;
	neg.f32 	%f72, %f71;
	fma.rn.f32 	%f73, %f67, 0f3FB8AA3B, %f72;
	fma.rn.f32 	%f74, %f67, 0f32A57060, %f73;
	mov.b32 	%r25, %f70;
	shl.b32 	%r26, %r25, 23;
	mov.b32 	%f75, %r26;
	ex2.approx.ftz.f32 	%f76, %f74;
	mul.f32 	%f77, %f76, %f75;
	add.f32 	%f78, %f66, %f77;
	sub.f32 	%f79, %f147, %f52;
	fma.rn.f32 	%f80, %f79, 0f3BBB989D, 0f3F000000;
	cvt.sat.f32.f32 	%f81, %f80;
	fma.rm.f32 	%f82, %f81, %f57, %f56;
	add.f32 	%f83, %f82, 0fCB40007F;
	neg.f32 	%f84, %f83;
	fma.rn.f32 	%f85, %f79, 0f3FB8AA3B, %f84;
	fma.rn.f32 	%f86, %f79, 0f32A57060, %f85;
	mov.b32 	%r27, %f82;
	shl.b32 	%r28, %r27, 23;
	mov.b32 	%f87, %r28;
	ex2.approx.ftz.f32 	%f88, %f86;
	mul.f32 	%f89, %f88, %f87;
	add.f32 	%f90, %f78, %f89;
	sub.f32 	%f91, %f149, %f52;
	fma.rn.f32 	%f92, %f91, 0f3BBB989D, 0f3F000000;
	cvt.sat.f32.f32 	%f93, %f92;
	fma.rm.f32 	%f94, %f93, %f57, %f56;
	add.f32 	%f95, %f94, 0fCB40007F;
	neg.f32 	%f96, %f95;
	fma.rn.f32 	%f97, %f91, 0f3FB8AA3B, %f96;
	fma.rn.f32 	%f98, %f91, 0f32A57060, %f97;
	mov.b32 	%r29, %f94;
	shl.b32 	%r30, %r29, 23;
	mov.b32 	%f99, %r30;
	ex2.approx.ftz.f32 	%f100, %f98;
	mul.f32 	%f101, %f100, %f99;
	add.f32 	%f102, %f90, %f101;
	sub.f32 	%f103, %f151, %f52;
	fma.rn.f32 	%f104, %f103, 0f3BBB989D, 0f3F000000;
	cvt.sat.f32.f32 	%f105, %f104;
	fma.rm.f32 	%f106, %f105, %f57, %f56;
	add.f32 	%f107, %f106, 0fCB40007F;
	neg.f32 	%f108, %f107;
	fma.rn.f32 	%f109, %f103, 0f3FB8AA3B, %f108;
	fma.rn.f32 	%f110, %f103, 0f32A57060, %f109;
	mov.b32 	%r31, %f106;
	shl.b32 	%r32, %r31, 23;
	mov.b32 	%f111, %r32;
	ex2.approx.ftz.f32 	%f112, %f110;
	mul.f32 	%f113, %f112, %f111;
	add.f32 	%f114, %f102, %f113;
	sub.f32 	%f115, %f153, %f52;
	fma.rn.f32 	%f116, %f115, 0f3BBB989D, 0f3F000000;
	cvt.sat.f32.f32 	%f117, %f116;
	fma.rm.f32 	%f118, %f117, %f57, %f56;
	add.f32 	%f119, %f118, 0fCB40007F;
	neg.f32 	%f120, %f119;
	fma.rn.f32 	%f121, %f115, 0f3FB8AA3B, %f120;
	fma.rn.f32 	%f122, %f115, 0f32A57060, %f121;
	mov.b32 	%r33, %f118;
	shl.b32 	%r34, %r33, 23;
	mov.b32 	%f123, %r34;
	ex2.approx.ftz.f32 	%f124, %f122;
	mul.f32 	%f125, %f124, %f123;
	add.f32 	%f126, %f114, %f125;
	mov.b32 	%r35, %f126;
	shfl.sync.bfly.b32	%r36|%p15, %r35, 16, 31, -1;
	mov.b32 	%f127, %r36;
	add.f32 	%f128, %f126, %f127;
	mov.b32 	%r37, %f128;
	shfl.sync.bfly.b32	%r38|%p16, %r37, 8, 31, -1;
	mov.b32 	%f129, %r38;
	add.f32 	%f130, %f128, %f129;
	mov.b32 	%r39, %f130;
	shfl.sync.bfly.b32	%r40|%p17, %r39, 4, 31, -1;
	mov.b32 	%f131, %r40;
	add.f32 	%f132, %f130, %f131;
	mov.b32 	%r41, %f132;
	shfl.sync.bfly.b32	%r42|%p18, %r41, 2, 31, -1;
	mov.b32 	%f133, %r42;
	add.f32 	%f134, %f132, %f133;
	mov.b32 	%r43, %f134;
	shfl.sync.bfly.b32	%r44|%p19, %r43, 1, 31, -1;
	mov.b32 	%f135, %r44;
	add.f32 	%f136, %f134, %f135;
	div.rn.f32 	%f25, %f65, %f136;
	div.rn.f32 	%f26, %f77, %f136;
	div.rn.f32 	%f27, %f89, %f136;
	div.rn.f32 	%f28, %f101, %f136;
	div.rn.f32 	%f29, %f113, %f136;
	div.rn.f32 	%f30, %f125, %f136;
	mad.lo.s64 	%rd28, %rd31, %rd16, %rd2;
	cvta.to.global.u64 	%rd29, %rd15;
	shl.b64 	%rd30, %rd28, 1;
	add.s64 	%rd11, %rd29, %rd30;
	@%p9 bra 	$L__BB228_18;
	// begin inline asm
	{  cvt.rn.f16.f32 %rs7, %f25;}

	// end inline asm
	st.global.u16 	[%rd11], %rs7;
$L__BB228_18:
	setp.le.s64 	%p20, %rd18, %rd3;
	@%p20 bra 	$L__BB228_20;
	// begin inline asm
	{  cvt.rn.f16.f32 %rs8, %f26;}

	// end inline asm
	st.global.u16 	[%rd11+64], %rs8;
$L__BB228_20:
	setp.le.s64 	%p21, %rd18, %rd4;
	@%p21 bra 	$L__BB228_22;
	// begin inline asm
	{  cvt.rn.f16.f32 %rs9, %f27;}

	// end inline asm
	st.global.u16 	[%rd11+128], %rs9;
$L__BB228_22:
	setp.le.s64 	%p22, %rd18, %rd5;
	@%p22 bra 	$L__BB228_24;
	// begin inline asm
	{  cvt.rn.f16.f32 %rs10, %f28;}

	// end inline asm
	st.global.u16 	[%rd11+192], %rs10;
$L__BB228_24:
	setp.le.s64 	%p23, %rd18, %rd6;
	@%p23 bra 	$L__BB228_26;
	// begin inline asm
	{  cvt.rn.f16.f32 %rs11, %f29;}

	// end inline asm
	st.global.u16 	[%rd11+256], %rs11;
$L__BB228_26:
	setp.le.s64 	%p24, %rd18, %rd7;
	@%p24 bra 	$L__BB228_28;
	// begin inline asm
	{  cvt.rn.f16.f32 %rs12, %f30;}

	// end inline asm
	st.global.u16 	[%rd11+320], %rs12;
$L__BB228_28:
	add.s64 	%rd31, %rd31, %rd8;
	setp.lt.s64 	%p25, %rd31, %rd17;
	@%p25 bra 	$L__BB228_4;
$L__BB228_29:
	ret;

}
	// .globl	_ZN7oneflow4cuda7softmax15SoftmaxWarpImplI10SimpleLoadI6__halffE11SimpleStoreIS4_fEfLi1ELi7ELi32ELi1ELb0ELNS1_9AlgorithmE0EEEvT_T0_ll
.visible .entry _ZN7oneflow4cuda7softmax15SoftmaxWarpImplI10SimpleLoadI6__halffE11SimpleStoreIS4_fEfLi1ELi7ELi32ELi1ELb0ELNS1_9AlgorithmE0EEEvT_T0_ll(
	.param .align 8 .b8 _ZN7oneflow4cuda7softmax15SoftmaxWarpImplI10SimpleLoadI6__halffE11SimpleStoreIS4_fEfLi1ELi7ELi32ELi1ELb0ELNS1_9AlgorithmE0EEEvT_T0_ll_param_0[16],
	.param .align 8 .b8 _ZN7oneflow4cuda7softmax15SoftmaxWarpImplI10SimpleLoadI6__halffE11SimpleStoreIS4_fEfLi1ELi7ELi32ELi1ELb0ELNS1_9AlgorithmE0EEEvT_T0_ll_param_1[16],
	.param .u64 _ZN7oneflow4cuda7softmax15SoftmaxWarpImplI10SimpleLoadI6__halffE11SimpleStoreIS4_fEfLi1ELi7ELi32ELi1ELb0ELNS1_9AlgorithmE0EEEvT_T0_ll_param_2,
	.param .u64 _ZN7oneflow4cuda7softmax15SoftmaxWarpImplI10SimpleLoadI6__halffE11SimpleStoreIS4_fEfLi1ELi7ELi32ELi1ELb0ELNS1_9AlgorithmE0EEEvT_T0_ll_param_3
)
{
	.reg .pred 	%p<14>;
	.reg .b16 	%rs<15>;
	.reg .b32 	%r<42>;
	.reg .b32 	%f<128>;
	.reg .b64 	%rd<27>;

	ld.param.u64 	%rd1, [_ZN7oneflow4cuda7softmax15SoftmaxWarpImplI10SimpleLoadI6__halffE11SimpleStoreIS4_fEfLi1ELi7ELi32ELi1ELb0ELNS1_9AlgorithmE0EEEvT_T0_ll_param_0];
	ld.param.u64 	%rd2, [_ZN7oneflow4cuda7softmax15SoftmaxWarpImplI10SimpleLoadI6__halffE11SimpleStoreIS4_fEfLi1ELi7ELi32ELi1ELb0ELNS1_9AlgorithmE0EEEvT_T0_ll_param_0+8];
	ld.param.u64 	%rd3, [_ZN7oneflow4cuda7softmax15SoftmaxWarpImplI10SimpleLoadI6__halffE11SimpleStoreIS4_fEfLi1ELi7ELi32ELi1ELb0ELNS1_9AlgorithmE0EEEvT_T0_ll_param_1];
	ld.param.u64 	%rd4, [_ZN7oneflow4cuda7softmax15SoftmaxWarpImplI10SimpleLoadI6__halffE11SimpleStoreIS4_fEfLi1ELi7ELi32ELi1ELb0ELNS1_9AlgorithmE0EEEvT_T0_ll_param_1+8];
	ld.param.u64 	%rd12, [_ZN7oneflow4cuda7softmax15SoftmaxWarpImplI10SimpleLoadI6__halffE11SimpleStoreIS4_fEfLi1ELi7ELi32ELi1ELb0ELNS1_9AlgorithmE0EEEvT_T0_ll_param_2];
	ld.param.u64 	%rd13, [_ZN7oneflow4cuda7softmax15SoftmaxWarpImplI10SimpleLoadI6__halffE11SimpleStoreIS4_fEfLi1ELi7ELi32ELi1ELb0ELNS1_9AlgorithmE0EEEvT_T0_ll_param_3];
	setp.lt.s64 	%p1, %rd13, 225;
	@%p1 bra 	$L__BB229_2;
	mov.u64 	%rd14, $str;
	cvta.global.u64 	%rd15, %rd14;
	mov.u64 	%rd16, $str$1;
	cvta.global.u64 	%rd17, %rd16;
	mov.u64 	%rd18, __unnamed_229;
	cvta.global.u64 	%rd19, %rd18;
	{ // callseq 228, 0
	.param .b64 param0;
	st.param.b64 	[param0], %rd15;
	.param .b64 param1;
	st.param.b64 	[param1], %rd17;
	.param .b32 param2;
	st.param.b32 	[param2], 228;
	.param .b64 param3;
	st.param.b64 	[param3], %rd19;
	.param .b64 param4;
	st.param.b64 	[param4], 1;
	call.uni 
	__assertfail, 
	(
	param0, 
	param1, 
	param2, 
	param3, 
	param4
	);
	} // callseq 228
$L__BB229_2:
	mov.u32 	%r2, %ctaid.x;
	mov.u32 	%r3, %ntid.y;
	mov.u32 	%r4, %tid.y;
	mad.lo.s32 	%r5, %r2, %r3, %r4;
	mov.u32 	%r6, %nctaid.x;
	mul.lo.s32 	%r1, %r6, %r3;
	cvt.s64.s32 	%rd26, %r5;
	setp.le.s64 	%p2, %rd12, %rd26;
	@%p2 bra 	$L__BB229_5;
	mov.u32 	%r7, %tid.x;
	cvt.u64.u32 	%rd6, %r7;
	cvta.to.global.u64 	%rd7, %rd3;
	cvta.to.global.u64 	%rd8, %rd1;
	cvt.s64.s32 	%rd9, %r1;
$L__BB229_4:
	mad.lo.s64 	%rd20, %rd26, %rd2, %rd6;
	shl.b64 	%rd21, %rd20, 1;
	add.s64 	%rd22, %rd8, %rd21;
	ld.global.u16 	%rs1, [%rd22];
	// begin inline asm
	{  cvt.f32.f16 %f1, %rs1;}

	// end inline asm
	max.f32 	%f15, %f1, 0fFF800000;
	ld.global.u16 	%rs2, [%rd22+64];
	// begin inline asm
	{  cvt.f32.f16 %f2, %rs2;}

	// end inline asm
	max.f32 	%f16, %f15, %f2;
	ld.global.u16 	%rs3, [%rd22+128];
	// begin inline asm
	{  cvt.f32.f16 %f3, %rs3;}

	// end inline asm
	max.f32 	%f17, %f16, %f3;
	ld.global.u16 	%rs4, [%rd22+192];
	// begin inline asm
	{  cvt.f32.f16 %f4, %rs4;}

	// end inline asm
	max.f32 	%f18, %f17, %f4;
	ld.global.u16 	%rs5, [%rd22+256];
	// begin inline asm
	{  cvt.f32.f16 %f5, %rs5;}

	// end inline asm
	max.f32 	%f19, %f18, %f5;
	ld.global.u16 	%rs6, [%rd22+320];
	// begin inline asm
	{  cvt.f32.f16 %f6, %rs6;}

	// end inline asm
	max.f32 	%f20, %f19, %f6;
	ld.global.u16 	%rs7, [%rd22+384];
	// begin inline asm
	{  cvt.f32.f16 %f7, %rs7;}

	// end inline asm
	max.f32 	%f21, %f20, %f7;
	mov.b32 	%r8, %f21;
	shfl.sync.bfly.b32	%r9|%p3, %r8, 16, 31, -1;
	mov.b32 	%f22, %r9;
	max.f32 	%f23, %f21, %f22;
	mov.b32 	%r10, %f23;
	shfl.sync.bfly.b32	%r11|%p4, %r10, 8, 31, -1;
	mov.b32 	%f24, %r11;
	max.f32 	%f25, %f23, %f24;
	mov.b32 	%r12, %f25;
	shfl.sync.bfly.b32	%r13|%p5, %r12, 4, 31, -1;
	mov.b32 	%f26, %r13;
	max.f32 	%f27, %f25, %f26;
	mov.b32 	%r14, %f27;
	shfl.sync.bfly.b32	%r15|%p6, %r14, 2, 31, -1;
	mov.b32 	%f28, %r15;
	max.f32 	%f29, %f27, %f28;
	mov.b32 	%r16, %f29;
	shfl.sync.bfly.b32	%r17|%p7, %r16, 1, 31, -1;
	mov.b32 	%f30, %r17;
	max.f32 	%f31, %f29, %f30;
	sub.f32 	%f32, %f1, %f31;
	fma.rn.f32 	%f33, %f32, 0f3BBB989D, 0f3F000000;
	cvt.sat.f32.f32 	%f34, %f33;
	mov.f32 	%f35, 0f4B400001;
	mov.f32 	%f36, 0f437C0000;
	fma.rm.f32 	%f37, %f34, %f36, %f35;
	add.f32 	%f38, %f37, 0fCB40007F;
	neg.f32 	%f39, %f38;
	fma.rn.f32 	%f40, %f32, 0f3FB8AA3B, %f39;
	fma.rn.f32 	%f41, %f32, 0f32A57060, %f40;
	mov.b32 	%r18, %f37;
	shl.b32 	%r19, %r18, 23;
	mov.b32 	%f42, %r19;
	ex2.approx.ftz.f32 	%f43, %f41;
	mul.f32 	%f44, %f43, %f42;
	add.f32 	%f45, %f44, 0f00000000;
	sub.f32 	%f46, %f2, %f31;
	fma.rn.f32 	%f47, %f46, 0f3BBB989D, 0f3F000000;
	cvt.sat.f32.f32 	%f48, %f47;
	fma.rm.f32 	%f49, %f48, %f36, %f35;
	add.f32 	%f50, %f49, 0fCB40007F;
	neg.f32 	%f51, %f50;
	fma.rn.f32 	%f52, %f46, 0f3FB8AA3B, %f51;
	fma.rn.f32 	%f53, %f46, 0f32A57060, %f52;
	mov.b32 	%r20, %f49;
	shl.b32 	%r21, %r20, 23;
	mov.b32 	%f54, %r21;
	ex2.approx.ftz.f32 	%f55, %f53;
	mul.f32 	%f56, %f55, %f54;
	add.f32 	%f57, %f45, %f56;
	sub.f32 	%f58, %f3, %f31;
	fma.rn.f32 	%f59, %f58, 0f3BBB989D, 0f3F000000;
	cvt.sat.f32.f32 	%f60, %f59;
	fma.rm.f32 	%f61, %f60, %f36, %f35;
	add.f32 	%f62, %f61, 0fCB40007F;
	neg.f32 	%f63, %f62;
	fma.rn.f32 	%f64, %f58, 0f3FB8AA3B, %f63;
	fma.rn.f32 	%f65, %f58, 0f32A57060, %f64;
	mov.b32 	%r22, %f61;
	shl.b32 	%r23, %r22, 23;
	mov.b32 	%f66, %r23;
	ex2.approx.ftz.f32 	%f67, %f65;
	mul.f32 	%f68, %f67, %f66;
	add.f32 	%f69, %f57, %f68;
	sub.f32 	%f70, %f4, %f31;
	fma.rn.f32 	%f71, %f70, 0f3BBB989D, 0f3F000000;
	cvt.sat.f32.f32 	%f72, %f71;
	fma.rm.f32 	%f73, %f72, %f36, %f35;
	add.f32 	%f74, %f73, 0fCB40007F;
	neg.f32 	%f75, %f74;
	fma.rn.f32 	%f76, %f70, 0f3FB8AA3B, %f75;
	fma.rn.f32 	%f77, %f70, 0f32A57060, %f76;
	mov.b32 	%r24, %f73;
	shl.b32 	%r25, %r24, 23;
	mov.b32 	%f78, %r25;
	ex2.approx.ftz.f32 	%f79, %f77;
	mul.f32 	%f80, %f79, %f78;
	add.f32 	%f81, %f69, %f80;
	sub.f32 	%f82, %f5, %f31;
	fma.rn.f32 	%f83, %f82, 0f3BBB989D, 0f3F000000;
	cvt.sat.f32.f32 	%f84, %f83;
	fma.rm.f32 	%f85, %f84, %f36, %f35;
	add.f32 	%f86, %f85, 0fCB40007F;
	neg.f32 	%f87, %f86;
	fma.rn.f32 	%f88, %f82, 0f3FB8AA3B, %f87;
	fma.rn.f32 	%f89, %f82, 0f32A57060, %f88;
	mov.b32 	%r26, %f85;
	shl.b32 	%r27, %r26, 23;
	mov.b32 	%f90, %r27;
	ex2.approx.ftz.f32 	%f91, %f89;
	mul.f32 	%f92, %f91, %f90;
	add.f32 	%f93, %f81, %f92;
	sub.f32 	%f94, %f6, %f31;
	fma.rn.f32 	%f95, %f94, 0f3BBB989D, 0f3F000000;
	cvt.sat.f32.f32 	%f96, %f95;
	fma.rm.f32 	%f97, %f96, %f36, %f35;
	add.f32 	%f98, %f97, 0fCB40007F;
	neg.f32 	%f99, %f98;
	fma.rn.f32 	%f100, %f94, 0f3FB8AA3B, %f99;
	fma.rn.f32 	%f101, %f94, 0f32A57060, %f100;
	mov.b32 	%r28, %f97;
	shl.b32 	%r29, %r28, 23;
	mov.b32 	%f102, %r29;
	ex2.approx.ftz.f32 	%f103, %f101;
	mul.f32 	%f104, %f103, %f102;
	add.f32 	%f105, %f93, %f104;
	sub.f32 	%f106, %f7, %f31;
	fma.rn.f32 	%f107, %f106, 0f3BBB989D, 0f3F000000;
	cvt.sat.f32.f32 	%f108, %f107;
	fma.rm.f32 	%f109, %f108, %f36, %f35;
	add.f32 	%f110, %f109, 0fCB40007F;
	neg.f32 	%f111, %f110;
	fma.rn.f32 	%f112, %f106, 0f3FB8AA3B, %f111;
	fma.rn.f32 	%f113, %f106, 0f32A57060, %f112;
	mov.b32 	%r30, %f109;
	shl.b32 	%r31, %r30, 23;
	mov.b32 	%f114, %r31;
	ex2.approx.ftz.f32 	%f115, %f113;
	mul.f32 	%f116, %f115, %f114;
	add.f32 	%f117, %f105, %f116;
	mov.b32 	%r32, %f117;
	shfl.sync.bfly.b32	%r33|%p8, %r32, 16, 31, -1;
	mov.b32 	%f118, %r33;
	add.f32 	%f119, %f117, %f118;
	mov.b32 	%r34, %f119;
	shfl.sync.bfly.b32	%r35|%p9, %r34, 8, 31, -1;
	mov.b32 	%f120, %r35;
	add.f32 	%f121, %f119, %f120;
	mov.b32 	%r36, %f121;
	shfl.sync.bfly.b32	%r37|%p10, %r36, 4, 31, -1;
	mov.b32 	%f122, %r37;
	add.f32 	%f123, %f121, %f122;
	mov.b32 	%r38, %f123;
	shfl.sync.bfly.b32	%r39|%p11, %r38, 2, 31, -1;
	mov.b32 	%f124, %r39;
	add.f32 	%f125, %f123, %f124;
	mov.b32 	%r40, %f125;
	shfl.sync.bfly.b32	%r41|%p12, %r40, 1, 31, -1;
	mov.b32 	%f126, %r41;
	add.f32 	%f127, %f125, %f126;
	div.rn.f32 	%f8, %f44, %f127;
	div.rn.f32 	%f9, %f56, %f127;
	div.rn.f32 	%f10, %f68, %f127;
	div.rn.f32 	%f11, %f80, %f127;
	div.rn.f32 	%f12, %f92, %f127;
	div.rn.f32 	%f13, %f104, %f127;
	div.rn.f32 	%f14, %f116, %f127;
	// begin inline asm
	{  cvt.rn.f16.f32 %rs8, %f8;}

	// end inline asm
	mad.lo.s64 	%rd23, %rd26, %rd4, %rd6;
	shl.b64 	%rd24, %rd23, 1;
	add.s64 	%rd25, %rd7, %rd24;
	st.global.u16 	[%rd25], %rs8;
	// begin inline asm
	{  cvt.rn.f16.f32 %rs9, %f9;}

	// end inline asm
	st.global.u16 	[%rd25+64], %rs9;
	// begin inline asm
	{  cvt.rn.f16.f32 %rs10, %f10;}

	// end inline asm
	st.global.u16 	[%rd25+128], %rs10;
	// begin inline asm
	{  cvt.rn.f16.f32 %rs11, %f11;}

	// end inline asm
	st.global.u16 	[%rd25+192], %rs11;
	// begin inline asm
	{  cvt.rn.f16.f32 %rs12, %f12;}

	// end inline asm
	st.global.u16 	[%rd25+256], %rs12;
	// begin inline asm
	{  cvt.rn.f16.f32 %rs13, %f13;}

	// end inline asm
	st.global.u16 	[%rd25+320], %rs13;
	// begin inline asm
	{  cvt.rn.f16.f32 %rs14, %f14;}

	// end inline asm
	st.global.u16 	[%rd25+384], %rs14;
	add.s64 	%rd26, %rd26, %rd9;
	setp.lt.s64 	%p13, %rd26, %rd12;
	@%p13 bra 	$L__BB229_4;
$L__BB229_5:
	ret;

}
	// .globl	_ZN7oneflow4cuda7softmax15SoftmaxWarpImplI10SimpleLoadI6__halffE11SimpleStoreIS4_fEfLi1ELi7ELi32ELi1ELb1ELNS1_9AlgorithmE0EEEvT_T0_ll
.visible .entry _ZN7oneflow4cuda7softmax15SoftmaxWarpImplI10SimpleLoadI6__halffE11SimpleStoreIS4_fEfLi1ELi7ELi32ELi1ELb1ELNS1_9AlgorithmE0EEEvT_T0_ll(
	.param .align 8 .b8 _ZN7oneflow4cuda7softmax15SoftmaxWarpImplI10SimpleLoadI6__halffE11SimpleStoreIS4_fEfLi1ELi7ELi32ELi1ELb1ELNS1_9AlgorithmE0EEEvT_T0_ll_param_0[16],
	.param .align 8 .b8 _ZN7oneflow4cuda7softmax15SoftmaxWarpImplI10SimpleLoadI6__halffE11SimpleStoreIS4_fEfLi1ELi7ELi32ELi1ELb1ELNS1_9AlgorithmE0EEEvT_T0_ll_param_1[16],
	.param .u64 _ZN7oneflow4cuda7softmax15SoftmaxWarpImplI10SimpleLoadI6__halffE11SimpleStoreIS4_fEfLi1ELi7ELi32ELi1ELb1ELNS1_9AlgorithmE0EEEvT_T0_ll_param_2,
	.param .u64 _ZN7oneflow4cuda7softmax15SoftmaxWarpImplI10SimpleLoadI6__halffE11SimpleStoreIS4_fEfLi1ELi7ELi32ELi1ELb1ELNS1_9AlgorithmE0EEEvT_T0_ll_param_3
)
{
	.reg .pred 	%p<28>;
	.reg .b16 	%rs<15>;
	.reg .b32 	%r<48>;
	.reg .b32 	%f<177>;
	.reg .b64 	%rd<34>;

	ld.param.u64 	%rd20, [_ZN7oneflow4cuda7softmax15SoftmaxWarpImplI10SimpleLoadI6__halffE11SimpleStoreIS4_fEfLi1ELi7ELi32ELi1ELb1ELNS1_9AlgorithmE0EEEvT_T0_ll_param_0+8];
	ld.param.u64 	%rd19, [_ZN7oneflow4cuda7softmax15SoftmaxWarpImplI10SimpleLoadI6__halffE11SimpleStoreIS4_fEfLi1ELi7ELi32ELi1ELb1ELNS1_9AlgorithmE0EEEvT_T0_ll_param_0];
	ld.param.u64 	%rd2, [_ZN7oneflow4cuda7softmax15SoftmaxWarpImplI10SimpleLoadI6__halffE11SimpleStoreIS4_fEfLi1ELi7ELi32ELi1ELb1ELNS1_9AlgorithmE0EEEvT_T0_ll_param_1];
	ld.param.u64 	%rd3, [_ZN7oneflow4cuda7softmax15SoftmaxWarpImplI10SimpleLoadI6__halffE11SimpleStoreIS4_fEfLi1ELi7ELi32ELi1ELb1ELNS1_9AlgorithmE0EEEvT_T0_ll_param_1+8];
	ld.param.u64 	%rd21, [_ZN7oneflow4cuda7softmax15SoftmaxWarpImplI10SimpleLoadI6__halffE11SimpleStoreIS4_fEfLi1ELi7ELi32ELi1ELb1ELNS1_9AlgorithmE0EEEvT_T0_ll_param_2];
	ld.param.u64 	%rd22, [_ZN7oneflow4cuda7softmax15SoftmaxWarpImplI10SimpleLoadI6__halffE11SimpleStoreIS4_fEfLi1ELi7ELi32ELi1ELb1ELNS1_9AlgorithmE0EEEvT_T0_ll_param_3];
	setp.lt.s64 	%p1, %rd22, 225;
	@%p1 bra 	$L__BB230_2;
	mov.u64 	%rd23, $str;
	cvta.global.u64 	%rd24, %rd23;
	mov.u64 	%rd25, $str$1;
	cvta.global.u64 	%rd26, %rd25;
	mov.u64 	%rd27, __unnamed_230;
	cvta.global.u64 	%rd28, %rd27;
	{ // callseq 229, 0
	.param .b64 param0;
	st.param.b64 	[param0], %rd24;
	.param .b64 param1;
	st.param.b64 	[param1], %rd26;
	.param .b32 param2;
	st.param.b32 	[param2], 228;
	.param .b64 param3;
	st.param.b64 	[param3], %rd28;
	.param .b64 param4;
	st.param.b64 	[param4], 1;
	call.uni 
	__assertfail, 
	(
	param0, 
	param1, 
	param2, 
	param3, 
	param4
	);
	} // callseq 229
$L__BB230_2:
	mov.u32 	%r2, %ctaid.x;
	mov.u32 	%r3, %ntid.y;
	mov.u32 	%r4, %tid.y;
	mad.lo.s32 	%r5, %r2, %r3, %r4;
	mov.u32 	%r6, %nctaid.x;
	mul.lo.s32 	%r1, %r6, %r3;
	cvt.s64.s32 	%rd33, %r5;
	setp.le.s64 	%p2, %rd21, %rd33;
	@%p2 bra 	$L__BB230_33;
	mov.u32 	%r7, %tid.x;
	cvt.u64.u32 	%rd5, %r7;
	add.s32 	%r8, %r7, 32;
	cvt.u64.u32 	%rd6, %r8;
	add.s32 	%r9, %r7, 64;
	cvt.u64.u32 	%rd7, %r9;
	add.s32 	%r10, %r7, 96;
	cvt.u64.u32 	%rd8, %r10;
	add.s32 	%r11, %r7, 128;
	cvt.u64.u32 	%rd9, %r11;
	add.s32 	%r12, %r7, 160;
	cvt.u64.u32 	%rd10, %r12;
	add.s32 	%r13, %r7, 192;
	cvt.u64.u32 	%rd11, %r13;
	cvta.to.global.u64 	%rd12, %rd2;
	cvta.to.global.u64 	%rd13, %rd19;
	cvt.s64.s32 	%rd14, %r1;
$L__BB230_4:
	setp.le.s64 	%p3, %rd22, %rd5;
	mad.lo.s64 	%rd29, %rd33, %rd20, %rd5;
	shl.b64 	%rd30, %rd29, 1;
	add.s64 	%rd16, %rd13, %rd30;
	mov.f32 	%f163, 0fFF800000;
	mov.f32 	%f166, %f163;
	@%p3 bra 	$L__BB230_6;
	ld.global.u16 	%rs1, [%rd16];
	// begin inline asm
	{  cvt.f32.f16 %f163, %rs1;}

	// end inline asm
	max.f32 	%f166, %f163, 0fFF800000;
$L__BB230_6:
	setp.le.s64 	%p4, %rd22, %rd6;
	mov.f32 	%f165, 0fFF800000;
	@%p4 bra 	$L__BB230_8;
	ld.global.u16 	%rs2, [%rd16+64];
	// begin inline asm
	{  cvt.f32.f16 %f165, %rs2;}

	// end inline asm
	max.f32 	%f166, %f166, %f165;
$L__BB230_8:
	setp.le.s64 	%p5, %rd22, %rd7;
	mov.f32 	%f167, 0fFF800000;
	@%p5 bra 	$L__BB230_10;
	ld.global.u16 	%rs3, [%rd16+128];
	// begin inline asm
	{  cvt.f32.f16 %f167, %rs3;}

	// end inline asm
	max.f32 	%f166, %f166, %f167;
$L__BB230_10:
	setp.le.s64 	%p6, %rd22, %rd8;
	mov.f32 	%f169, 0fFF800000;
	@%p6 bra 	$L__BB230_12;
	ld.global.u16 	%rs4, [%rd16+192];
	// begin inline asm
	{  cvt.f32.f16 %f169, %rs4;}

	// end inline asm
	max.f32 	%f166, %f166, %f169;
$L__BB230_12:
	setp.le.s64 	%p7, %rd22, %rd9;
	mov.f32 	%f171, 0fFF800000;
	@%p7 bra 	$L__BB230_14;
	ld.global.u16 	%rs5, [%rd16+256];
	// begin inline asm
	{  cvt.f32.f16 %f171, %rs5;}

	// end inline asm
	max.f32 	%f166, %f166, %f171;
$L__BB230_14:
	setp.le.s64 	%p8, %rd22, %rd10;
	mov.f32 	%f173, 0fFF800000;
	@%p8 bra 	$L__BB230_16;
	ld.global.u16 	%rs6, [%rd16+320];
	// begin inline asm
	{  cvt.f32.f16 %f173, %rs6;}

	// end inline asm
	max.f32 	%f166, %f166, %f173;
$L__BB230_16:
	setp.le.s64 	%p9, %rd22, %rd11;
	mov.f32 	%f175, 0fFF800000;
	@%p9 bra 	$L__BB230_18;
	ld.global.u16 	%rs7, [%rd16+384];
	// begin inline asm
	{  cvt.f32.f16 %f175, %rs7;}

	// end inline asm
	max.f32 	%f166, %f166, %f175;
$L__BB230_18:
	setp.le.s64 	%p10, %rd22, %rd5;
	mov.b32 	%r14, %f166;
	shfl.sync.bfly.b32	%r15|%p11, %r14, 16, 31, -1;
	mov.b32 	%f50, %r15;
	max.f32 	%f51, %f166, %f50;
	mov.b32 	%r16, %f51;
	shfl.sync.bfly.b32	%r17|%p12, %r16, 8, 31, -1;
	mov.b32 	%f52, %r17;
	max.f32 	%f53, %f51, %f52;
	mov.b32 	%r18, %f53;
	shfl.sync.bfly.b32	%r19|%p13, %r18, 4, 31, -1;
	mov.b32 	%f54, %r19;
	max.f32 	%f55, %f53, %f54;
	mov.b32 	%r20, %f55;
	shfl.sync.bfly.b32	%r21|%p14, %r20, 2, 31, -1;
	mov.b32 	%f56, %r21;
	max.f32 	%f57, %f55, %f56;
	mov.b32 	%r22, %f57;
	shfl.sync.bfly.b32	%r23|%p15, %r22, 1, 31, -1;
	mov.b32 	%f58, %r23;
	max.f32 	%f59, %f57, %f58;
	sub.f32 	%f60, %f163, %f59;
	fma.rn.f32 	%f61, %f60, 0f3BBB989D, 0f3F000000;
	cvt.sat.f32.f32 	%f62, %f61;
	mov.f32 	%f63, 0f4B400001;
	mov.f32 	%f64, 0f437C0000;
	fma.rm.f32 	%f65, %f62, %f64, %f63;
	add.f32 	%f66, %f65, 0fCB40007F;
	neg.f32 	%f67, %f66;
	fma.rn.f32 	%f68, %f60, 0f3FB8AA3B, %f67;
	fma.rn.f32 	%f69, %f60, 0f32A57060, %f68;
	mov.b32 	%r24, %f65;
	shl.b32 	%r25, %r24, 23;
	mov.b32 	%f70, %r25;
	ex2.approx.ftz.f32 	%f71, %f69;
	mul.f32 	%f72, %f71, %f70;
	add.f32 	%f73, %f72, 0f00000000;
	sub.f32 	%f74, %f165, %f59;
	fma.rn.f32 	%f75, %f74, 0f3BBB989D, 0f3F000000;
	cvt.sat.f32.f32 	%f76, %f75;
	fma.rm.f32 	%f77, %f76, %f64, %f63;
	add.f32 	%f78, %f77, 0fCB40007F;
	neg.f32 	%f79, %f78;
	fma.rn.f32 	%f80, %f74, 0f3FB8AA3B, %f79;
	fma.rn.f32 	%f81, %f74, 0f32A57060, %f80;
	mov.b32 	%r26, %f77;
	shl.b32 	%r27, %r26, 23;
	mov.b32 	%f82, %r27;
	ex2.approx.ftz.f32 	%f83, %f81;
	mul.f32 	%f84, %f83, %f82;
	add.f32 	%f85, %f73, %f84;
	sub.f32 	%f86, %f167, %f59;
	fma.rn.f32 	%f87, %f86, 0f3BBB989D, 0f3F000000;
	cvt.sat.f32.f32 	%f88, %f87;
	fma.rm.f32 	%f89, %f88, %f64, %f63;
	add.f32 	%f90, %f89, 0fCB40007F;
	neg.f32 	%f91, %f90;
	fma.rn.f32 	%f92, %f86, 0f3FB8AA3B, %f91;
	fma.rn.f32 	%f93, %f86, 0f32A57060, %f92;
	mov.b32 	%r28, %f89;
	shl.b32 	%r29, %r28, 23;
	mov.b32 	%f94, %r29;
	ex2.approx.ftz.f32 	%f95, %f93;
	mul.f32 	%f96, %f95, %f94;
	add.f32 	%f97, %f85, %f96;
	sub.f32 	%f98, %f169, %f59;
	fma.rn.f32 	%f99, %f98, 0f3BBB989D, 0f3F000000;
	cvt.sat.f32.f32 	%f100, %f99;
	fma.rm.f32 	%f101, %f100, %f64, %f63;
	add.f32 	%f102, %f101, 0fCB40007F;
	neg.f32 	%f103, %f102;
	fma.rn.f32 	%f104, %f98, 0f3FB8AA3B, %f103;
	fma.rn.f32 	%f105, %f98, 0f32A57060, %f104;
	mov.b32 	%r30, %f101;
	shl.b32 	%r31, %r30, 23;
	mov.b32 	%f106, %r31;
	ex2.approx.ftz.f32 	%f107, %f105;
	mul.f32 	%f108, %f107, %f106;
	add.f32 	%f109, %f97, %f108;
	sub.f32 	%f110, %f171, %f59;
	fma.rn.f32 	%f111, %f110, 0f3BBB989D, 0f3F000000;
	cvt.sat.f32.f32 	%f112, %f111;
	fma.rm.f32 	%f113, %f112, %f64, %f63;
	add.f32 	%f114, %f113, 0fCB40007F;
	neg.f32 	%f115, %f114;
	fma.rn.f32 	%f116, %f110, 0f3FB8AA3B, %f115;
	fma.rn.f32 	%f117, %f110, 0f32A57060, %f116;
	mov.b32 	%r32, %f113;
	shl.b32 	%r33, %r32, 23;
	mov.b32 	%f118, %r33;
	ex2.approx.ftz.f32 	%f119, %f117;
	mul.f32 	%f120, %f119, %f118;
	add.f32 	%f121, %f109, %f120;
	sub.f32 	%f122, %f173, %f59;
	fma.rn.f32 	%f123, %f122, 0f3BBB989D, 0f3F000000;
	cvt.sat.f32.f32 	%f124, %f123;
	fma.rm.f32 	%f125, %f124, %f64, %f63;
	add.f32 	%f126, %f125, 0fCB40007F;
	neg.f32 	%f127, %f126;
	fma.rn.f32 	%f128, %f122, 0f3FB8AA3B, %f127;
	fma.rn.f32 	%f129, %f122, 0f32A57060, %f128;
	mov.b32 	%r34, %f125;
	shl.b32 	%r35, %r34, 23;
	mov.b32 	%f130, %r35;
	ex2.approx.ftz.f32 	%f131, %f129;
	mul.f32 	%f132, %f131, %f130;
	add.f32 	%f133, %f121, %f132;
	sub.f32 	%f134, %f175, %f59;
	fma.rn.f32 	%f135, %f134, 0f3BBB989D, 0f3F000000;
	cvt.sat.f32.f32 	%f136, %f135;
	fma.rm.f32 	%f137, %f136, %f64, %f63;
	add.f32 	%f138, %f137, 0fCB40007F;
	neg.f32 	%f139, %f138;
	fma.rn.f32 	%f140, %f134, 0f3FB8AA3B, %f139;
	fma.rn.f32 	%f141, %f134, 0f32A57060, %f140;
	mov.b32 	%r36, %f137;
	shl.b32 	%r37, %r36, 23;
	mov.b32 	%f142, %r37;
	ex2.approx.ftz.f32 	%f143, %f141;
	mul.f32 	%f144, %f143, %f142;
	add.f32 	%f145, %f133, %f144;
	mov.b32 	%r38, %f145;
	shfl.sync.bfly.b32	%r39|%p16, %r38, 16, 31, -1;
	mov.b32 	%f146, %r39;
	add.f32 	%f147, %f145, %f146;
	mov.b32 	%r40, %f147;
	shfl.sync.bfly.b32	%r41|%p17, %r40, 8, 31, -1;
	mov.b32 	%f148, %r41;
	add.f32 	%f149, %f147, %f148;
	mov.b32 	%r42, %f149;
	shfl.sync.bfly.b32	%r43|%p18, %r42, 4, 31, -1;
	mov.b32 	%f150, %r43;
	add.f32 	%f151, %f149, %f150;
	mov.b32 	%r44, %f151;
	shfl.sync.bfly.b32	%r45|%p19, %r44, 2, 31, -1;
	mov.b32 	%f152, %r45;
	add.f32 	%f153, %f151, %f152;
	mov.b32 	%r46, %f153;
	shfl.sync.bfly.b32	%r47|%p20, %r46, 1, 31, -1;
	mov.b32 	%f154, %r47;
	add.f32 	%f155, %f153, %f154;
	div.rn.f32 	%f29, %f72, %f155;
	div.rn.f32 	%f30, %f84, %f155;
	div.rn.f32 	%f31, %f96, %f155;
	div.rn.f32 	%f32, %f108, %f155;
	div.rn.f32 	%f33, %f120, %f155;
	div.rn.f32 	%f34, %f132, %f155;
	div.rn.f32 	%f35, %f144, %f155;
	mad.lo.s64 	%rd31, %rd33, %rd3, %rd5;
	shl.b64 	%rd32, %rd31, 1;
	add.s64 	%rd17, %rd12, %rd32;
	@%p10 bra 	$L__BB230_20;
	// begin inline asm
	{  cvt.rn.f16.f32 %rs8, %f29;}

	// end inline asm
	st.global.u16 	[%rd17], %rs8;
$L__BB230_20:
	setp.le.s64 	%p21, %rd22, %rd6;
	@%p21 bra 	$L__BB230_22;
	// begin inline asm
	{  cvt.rn.f16.f32 %rs9, %f30;}

	// end inline asm
	st.global.u16 	[%rd17+64], %rs9;
$L__BB230_22:
	setp.le.s64 	%p22, %rd22, %rd7;
	@%p22 bra 	$L__BB230_24;
	// begin inline asm
	{  cvt.rn.f16.f32 %rs10, %f31;}

	// end inline asm
	st.global.u16 	[%rd17+128], %rs10;
$L__BB230_24:
	setp.le.s64 	%p23, %rd22, %rd8;
	@%p23 bra 	$L__BB230_26;
	// begin inline asm
	{  cvt.rn.f16.f32 %rs11, %f32;}

	// end inline asm
	st.global.u16 	[%rd17+192], %rs11;
$L__BB230_26:
	setp.le.s64 	%p24, %rd22, %rd9;
	@%p24 bra 	$L__BB230_28;
	// begin inline asm
	{  cvt.rn.f16.f32 %rs12, %f33;}

	// end inline asm
	st.global.u16 	[%rd17+256], %rs12;
$L__BB230_28:
	setp.le.s64 	%p25, %rd22, %rd10;
	@%p25 bra 	$L__BB230_30;
	// begin inline asm
	{  cvt.rn.f16.f32 %rs13, %f34;}

	// end inline asm
	st.global.u16 	[%rd17+320], %rs13;
$L__BB230_30:
	setp.le.s64 	%p26, %rd22, %rd11;
	@%p26 bra 	$L__BB230_32;
	// begin inline asm
	{  cvt.rn.f16.f32 %rs14, %f35;}

	// end inline asm
	st.global.u16 	[%rd17+384], %rs14;
$L__BB230_32:
	add.s64 	%rd33, %rd33, %rd14;
	setp.lt.s64 	%p27, %rd33, %rd21;
	@%p27 bra 	$L__BB230_4;
$L__BB230_33:
	ret;

}
	// .globl	_ZN7oneflow4cuda7softmax15SoftmaxWarpImplI10SimpleLoadI6__halffE11SimpleStoreIS4_fEfLi1ELi8ELi32ELi1ELb0ELNS1_9AlgorithmE0EEEvT_T0_ll
.visible .entry _ZN7oneflow4cuda7softmax15SoftmaxWarpImplI10SimpleLoadI6__halffE11SimpleStoreIS4_fEfLi1ELi8ELi32ELi1ELb0ELNS1_9AlgorithmE0EEEvT_T0_ll(
	.param .align 8 .b8 _ZN7oneflow4cuda7softmax15SoftmaxWarpImplI10SimpleLoadI6__halffE11SimpleStoreIS4_fEfLi1ELi8ELi32ELi1ELb0ELNS1_9AlgorithmE0EEEvT_T0_ll_param_0[16],
	.param .align 8 .b8 _ZN7oneflow4cuda7softmax15SoftmaxWarpImplI10SimpleLoadI6__halffE11SimpleStoreIS4_fEfLi1ELi8ELi32ELi1ELb0ELNS1_9AlgorithmE0EEEvT_T0_ll_param_1[16],
	.param .u64 _ZN7oneflow4cuda7softmax15SoftmaxWarpImplI10SimpleLoadI6__halffE11SimpleStoreIS4_fEfLi1ELi8ELi32ELi1ELb0ELNS1_9AlgorithmE0EEEvT_T0_ll_param_2,
	.param .u64 _ZN7oneflow4cuda7softmax15SoftmaxWarpImplI10SimpleLoadI6__halffE11SimpleStoreIS4_fEfLi1ELi8ELi32ELi1ELb0ELNS1_9AlgorithmE0EEEvT_T0_ll_param_3
)
{
	.reg .pred 	%p<14>;
	.reg .b16 	%rs<17>;
	.reg .b32 	%r<44>;
	.reg .b32 	%f<143>;
	.reg .b64 	%rd<27>;

	ld.param.u64 	%rd1, [_ZN7oneflow4cuda7softmax15SoftmaxWarpImplI10SimpleLoadI6__halffE11SimpleStoreIS4_fEfLi1ELi8ELi32ELi1ELb0ELNS1_9AlgorithmE0EEEvT_T0_ll_param_0];
	ld.param.u64 	%rd2, [_ZN7oneflow4cuda7softmax15SoftmaxWarpImplI10SimpleLoadI6__halffE11SimpleStoreIS4_fEfLi1ELi8ELi32ELi1ELb0ELNS1_9AlgorithmE0EEEvT_T0_ll_param_0+8];
	ld.param.u64 	%rd3, [_ZN7oneflow4cuda7softmax15SoftmaxWarpImplI10SimpleLoadI6__halffE11SimpleStoreIS4_fEfLi1ELi8ELi32ELi1ELb0ELNS1_9AlgorithmE0EEEvT_T0_ll_param_1];
	ld.param.u64 	%rd4, [_ZN7oneflow4cuda7softmax15SoftmaxWarpImplI10SimpleLoadI6__halffE11SimpleStoreIS4_fEfLi1ELi8ELi32ELi1ELb0ELNS1_9AlgorithmE0EEEvT_T0_ll_param_1+8];
	ld.param.u64 	%rd12, [_ZN7oneflow4cuda7softmax15SoftmaxWarpImplI10SimpleLoadI6__halffE11SimpleStoreIS4_fEfLi1ELi8ELi32ELi1ELb0ELNS1_9AlgorithmE0EEEvT_T0_ll_param_2];
	ld.param.u64 	%rd13, [_ZN7oneflow4cuda7softmax15SoftmaxWarpImplI10SimpleLoadI6__halffE11SimpleStoreIS4_fEfLi1ELi8ELi32ELi1ELb0ELNS1_9AlgorithmE0EEEvT_T0_ll_param_3];
	setp.lt.s64 	%p1, %rd13, 257;
	@%p1 bra 	$L__BB231_2;
	mov.u64 	%rd14, $str;
	cvta.global.u64 	%rd15, %rd14;
	mov.u64 	%rd16, $str$1;
	cvta.global.u64 	%rd17, %rd16;
	mov.u64 	%rd18, __unnamed_231;
	cvta.global.u64 	%rd19, %rd18;
	{ // callseq 230, 0
	.param .b64 param0;
	st.param.b64 	[param0], %rd15;
	.param .b64 param1;
	st.param.b64 	[param1], %rd17;
	.param .b32 param2;
	st.param.b32 	[param2], 228;
	.param .b64 param3;
	st.param.b64 	[param3], %rd19;
	.param .b64 param4;
	st.param.b64 	[param4], 1;
	call.uni 
	__assertfail, 
	(
	param0, 
	param1, 
	param2, 
	param3, 
	param4
	);
	} // callseq 230
$L__BB231_2:
	mov.u32 	%r2, %ctaid.x;
	mov.u32 	%r3, %ntid.y;
	mov.u32 	%r4, %tid.y;
	mad.lo.s32 	%r5, %r2, %r3, %r4;
	mov.u32 	%r6, %nctaid.x;
	mul.lo.s32 	%r1, %r6, %r3;
	cvt.s64.s32 	%rd26, %r5;
	setp.le.s64 	%p2, %rd12, %rd26;
	@%p2 bra 	$L__BB231_5;
	mov.u32 	%r7, %tid.x;
	cvt.u64.u32 	%rd6, %r7;
	cvta.to.global.u64 	%rd7, %rd3;
	cvta.to.global.u64 	%rd8, %rd1;
	cvt.s64.s32 	%rd9, %r1;
$L__BB231_4:
	mad.lo.s64 	%rd20, %rd26, %rd2, %rd6;
	shl.b64 	%rd21, %rd20, 1;
	add.s64 	%rd22, %rd8, %rd21;
	ld.global.u16 	%rs1, [%rd22];
	// begin inline asm
	{  cvt.f32.f16 %f1, %rs1;}

	// end inline asm
	max.f32 	%f17, %f1, 0fFF800000;
	ld.global.u16 	%rs2, [%rd22+64];
	// begin inline asm
	{  cvt.f32.f16 %f2, %rs2;}

	// end inline asm
	max.f32 	%f18, %f17, %f2;
	ld.global.u16 	%rs3, [%rd22+128];
	// begin inline asm
	{  cvt.f32.f16 %f3, %rs3;}

	// end inline asm
	max.f32 	%f19, %f18, %f3;
	ld.global.u16 	%rs4, [%rd22+192];
	// begin inline asm
	{  cvt.f32.f16 %f4, %rs4;}

	// end inline asm
	max.f32 	%f20, %f19, %f4;
	ld.global.u16 	%rs5, [%rd22+256];
	// begin inline asm
	{  cvt.f32.f16 %f5, %rs5;}

	// end inline asm
	max.f32 	%f21, %f20, %f5;
	ld.global.u16 	%rs6, [%rd22+320];
	// begin inline asm
	{  cvt.f32.f16 %f6, %rs6;}

	// end inline asm
	max.f32 	%f22, %f21, %f6;
	ld.global.u16 	%rs7, [%rd22+384];
	// begin inline asm
	{  cvt.f32.f16 %f7, %rs7;}

	// end inline asm
	max.f32 	%f23, %f22, %f7;
	ld.global.u16 	%rs8, [%rd22+448];
	// begin inline asm
	{  cvt.f32.f16 %f8, %rs8;}

	// end inline asm
	max.f32 	%f24, %f23, %f8;
	mov.b32 	%r8, %f24;
	shfl.sync.bfly.b32	%r9|%p3, %r8, 16, 31, -1;
	mov.b32 	%f25, %r9;
	max.f32 	%f26, %f24, %f25;
	mov.b32 	%r10, %f26;
	shfl.sync.bfly.b32	%r11|%p4, %r10, 8, 31, -1;
	mov.b32 	%f27, %r11;
	max.f32 	%f28, %f26, %f27;
	mov.b32 	%r12, %f28;
	shfl.sync.bfly.b32	%r13|%p5, %r12, 4, 31, -1;
	mov.b32 	%f29, %r13;
	max.f32 	%f30, %f28, %f29;
	mov.b32 	%r14, %f30;
	shfl.sync.bfly.b32	%r15|%p6, %r14, 2, 31, -1;
	mov.b32 	%f31, %r15;
	max.f32 	%f32, %f30, %f31;
	mov.b32 	%r16, %f32;
	shfl.sync.bfly.b32	%r17|%p7, %r16, 1, 31, -1;
	mov.b32 	%f33, %r17;
	max.f32 	%f34, %f32, %f33;
	sub.f32 	%f35, %f1, %f34;
	fma.rn.f32 	%f36, %f35, 0f3BBB989D, 0f3F000000;
	cvt.sat.f32.f32 	%f37, %f36;
	mov.f32 	%f38, 0f4B400001;
	mov.f32 	%f39, 0f437C0000;
	fma.rm.f32 	%f40, %f37, %f39, %f38;
	add.f32 	%f41, %f40, 0fCB40007F;
	neg.f32 	%f42, %f41;
	fma.rn.f32 	%f43, %f35, 0f3FB8AA3B, %f42;
	fma.rn.f32 	%f44, %f35, 0f32A57060, %f43;
	mov.b32 	%r18, %f40;
	shl.b32 	%r19, %r18, 23;
	mov.b32 	%f45, %r19;
	ex2.approx.ftz.f32 	%f46, %f44;
	mul.f32 	%f47, %f46, %f45;
	add.f32 	%f48, %f47, 0f00000000;
	sub.f32 	%f49, %f2, %f34;
	fma.rn.f32 	%f50, %f49, 0f3BBB989D, 0f3F000000;
	cvt.sat.f32.f32 	%f51, %f50;
	fma.rm.f32 	%f52, %f51, %f39, %f38;
	add.f32 	%f53, %f52, 0fCB40007F;
	neg.f32 	%f54, %f53;
	fma.rn.f32 	%f55, %f49, 0f3FB8AA3B, %f54;
	fma.rn.f32 	%f56, %f49, 0f32A57060, %f55;
	mov.b32 	%r20, %f52;
	shl.b32 	%r21, %r20, 23;
	mov.b32 	%f57, %r21;
	ex2.approx.ftz.f32 	%f58, %f56;
	mul.f32 	%f59, %f58, %f57;
	add.f32 	%f60, %f48, %f59;
	sub.f32 	%f61, %f3, %f34;
	fma.rn.f32 	%f62, %f61, 0f3BBB989D, 0f3F000000;
	cvt.sat.f32.f32 	%f63, %f62;
	fma.rm.f32 	%f64, %f63, %f39, %f38;
	add.f32 	%f65, %f64, 0fCB40007F;
	neg.f32 	%f66, %f65;
	fma.rn.f32 	%f67, %f61, 0f3FB8AA3B, %f66;
	fma.rn.f32 	%f68, %f61, 0f32A57060, %f67;
	mov.b32 	%r22, %f64;
	shl.b32 	%r23, %r22, 23;
	mov.b32 	%f69, %r23;
	ex2.approx.ftz.f32 	%f70, %f68;
	mul.f32 	%f71, %f70, %f69;
	add.f32 	%f72, %f60, %f71;
	sub.f32 	%f73, %f4, %f34;
	fma.rn.f32 	%f74, %f73, 0f3BBB989D, 0f3F000000;
	cvt.sat.f32.f32 	%f75, %f74;
	fma.rm.f32 	%f76, %f75, %f39, %f38;
	add.f32 	%f77, %f76, 0fCB40007F;
	neg.f32 	%f78, %f77;
	fma.rn.f32 	%f79, %f73, 0f3FB8AA3B, %f78;
	fma.rn.f32 	%f80, %f73, 0f32A57060, %f79;
	mov.b32 	%r24, %f76;
	shl.b32 	%r25, %r24, 23;
	mov.b32 	%f81, %r25;
	ex2.approx.ftz.f32 	%f82, %f80;
	mul.f32 	%f83, %f82, %f81;
	add.f32 	%f84, %f72, %f83;
	sub.f32 	%f85, %f5, %f34;
	fma.rn.f32 	%f86, %f85, 0f3BBB989D, 0f3F000000;
	cvt.sat.f32.f32 	%f87, %f86;
	fma.rm.f32 	%f88, %f87, %f39, %f38;
	add.f32 	%f89, %f88, 0fCB40007F;
	neg.f32 	%f90, %f89;
	fma.rn.f32 	%f91, %f85, 0f3FB8AA3B, %f90;
	fma.rn.f32 	%f92, %f85, 0f32A57060, %f91;
	mov.b32 	%r26, %f88;
	shl.b32 	%r27, %r26, 23;
	mov.b32 	%f93, %r27;
	ex2.approx.ftz.f32 	%f94, %f92;
	mul.f32 	%f95, %f94, %f93;
	add.f32 	%f96, %f84, %f95;
	sub.f32 	%f97, %f6, %f34;
	fma.rn.f32 	%f98, %f97, 0f3BBB989D, 0f3F000000;
	cvt.sat.f32.f32 	%f99, %f98;
	fma.rm.f32 	%f100, %f99, %f39, %f38;
	add.f32 	%f101, %f100, 0fCB40007F;
	neg.f32 	%f102, %f101;
	fma.rn.f32 	%f103, %f97, 0f3FB8AA3B, %f102;
	fma.rn.f32 	%f104, %f97, 0f32A57060, %f103;
	mov.b32 	%r28, %f100;
	shl.b32 	%r29, %r28, 23;
	mov.b32 	%f105, %r29;
	ex2.approx.ftz.f32 	%f106, %f104;
	mul.f32 	%f107, %f106, %f105;
	add.f32 	%f108, %f96, %f107;
	sub.f32 	%f109, %f7, %f34;
	fma.rn.f32 	%f110, %f109, 0f3BBB989D, 0f3F000000;
	cvt.sat.f32.f32 	%f111, %f110;
	fma.rm.f32 	%f112, %f111, %f39, %f38;
	add.f32 	%f113, %f112, 0fCB40007F;
	neg.f32 	%f114, %f113;
	fma.rn.f32 	%f115, %f109, 0f3FB8AA3B, %f114;
	fma.rn.f32 	%f116, %f109, 0f32A57060, %f115;
	mov.b32 	%r30, %f112;
	shl.b32 	%r31, %r30, 23;
	mov.b32 	%f117, %r31;
	ex2.approx.ftz.f32 	%f118, %f116;
	mul.f32 	%f119, %f118, %f117;
	add.f32 	%f120, %f108, %f119;
	sub.f32 	%f121, %f8, %f34;
	fma.rn.f32 	%f122, %f121, 0f3BBB989D, 0f3F000000;
	cvt.sat.f32.f32 	%f123, %f122;
	fma.rm.f32 	%f124, %f123, %f39, %f38;
	add.f32 	%f125, %f124, 0fCB40007F;
	neg.f32 	%f126, %f125;
	fma.rn.f32 	%f127, %f121, 0f3FB8AA3B, %f126;
	fma.rn.f32 	%f128, %f121, 0f32A57060, %f127;
	mov.b32 	%r32, %f124;
	shl.b32 	%r33, %r32, 23;
	mov.b32 	%f129, %r33;
	ex2.approx.ftz.f32 	%f130, %f128;
	mul.f32 	%f131, %f130, %f129;
	add.f32 	%f132, %f120, %f131;
	mov.b32 	%r34, %f132;
	shfl.sync.bfly.b32	%r35|%p8, %r34, 16, 31, -1;
	mov.b32 	%f133, %r35;
	add.f32 	%f134, %f132, %f133;
	mov.b32 	%r36, %f134;
	shfl.sync.bfly.b32	%r37|%p9, %r36, 8, 31, -1;
	mov.b32 	%f135, %r37;
	add.f32 	%f136, %f134, %f135;
	mov.b32 	%r38, %f136;
	shfl.sync.bfly.b32	%r39|%p10, %r38, 4, 31, -1;
	mov.b32 	%f137, %r39;
	add.f32 	%f138, %f136, %f137;
	mov.b32 	%r40, %f138;
	shfl.sync.bfly.b32	%r41|%p11, %r40, 2, 31, -1;
	mov.b32 	%f139, %r41;
	add.f32 	%f140, %f138, %f139;
	mov.b32 	%r42, %f140;
	shfl.sync.bfly.b32	%r43|%p12, %r42, 1, 31, -1;
	mov.b32 	%f141, %r43;
	add.f32 	%f142, %f140, %f141;
	div.rn.f32 	%f9, %f47, %f142;
	div.rn.f32 	%f10, %f59, %f142;
	div.rn.f32 	%f11, %f71, %f142;
	div.rn.f32 	%f12, %f83, %f142;
	div.rn.f32 	%f13, %f95, %f142;
	div.rn.f32 	%f14, %f107, %f142;
	div.rn.f32 	%f15, %f119, %f142;
	div.rn.f32 	%f16, %f131, %f142;
	// begin inline asm
	{  cvt.rn.f16.f32 %rs9, %f9;}

	// end inline asm
	mad.lo.s64 	%rd23, %rd26, %rd4, %rd6;
	shl.b64 	%rd24, %rd23, 1;
	add.s64 	%rd25, %rd7, %rd24;
	st.global.u16 	[%rd25], %rs9;
	// begin inline asm
	{  cvt.rn.f16.f32 %rs10, %f10;}

	// end inline asm
	st.global.u16 	[%rd25+64], %rs10;
	// begin inline asm
	{  cvt.rn.f16.f32 %rs11, %f11;}

	// end inline asm
	st.global.u16 	[%rd25+128], %rs11;
	// begin inline asm
	{  cvt.rn.f16.f32 %rs12, %f12;}

	// end inline asm
	st.global.u16 	[%rd25+192], %rs12;
	// begin inline asm
	{  cvt.rn.f16.f32 %rs13, %f13;}

	// end inline asm
	st.global.u16 	[%rd25+256], %rs13;
	// begin inline asm
	{  cvt.rn.f16.f32 %rs14, %f14;}

	// end inline asm
	st.global.u16 	[%rd25+320], %rs14;
	// begin inline asm
	{  cvt.rn.f16.f32 %rs15, %f15;}

	// end inline asm
	st.global.u16 	[%rd25+384], %rs15;
	// begin inline asm
	{  cvt.rn.f16.f32 %rs16, %f16;}

	// end inline asm
	st.global.u16 	[%rd25+448], %rs16;
	add.s64 	%rd26, %rd26, %rd9;
	setp.lt.s64 	%p13, %rd26, %rd12;
	@%p13 bra 	$L__BB231_4;
$L__BB231_5:
	ret;

}
	// .globl	_ZN7oneflow4cuda7softmax15SoftmaxWarpImplI10SimpleLoadI6__halffE11SimpleStoreIS4_fEfLi1ELi8ELi32ELi1ELb1ELNS1_9AlgorithmE0EEEvT_T0_ll
.visible .entry _ZN7oneflow4cuda7softmax15SoftmaxWarpImplI10SimpleLoadI6__halffE11SimpleStoreIS4_fEfLi1ELi8ELi32ELi1ELb1ELNS1_9AlgorithmE0EEEvT_T0_ll(
	.param .align 8 .b8 _ZN7oneflow4cuda7softmax15SoftmaxWarpImplI10SimpleLoadI6__halffE11SimpleStoreIS4_fEfLi1ELi8ELi32ELi1ELb1ELNS1_9AlgorithmE0EEEvT_T0_ll_param_0[16],
	.param .align 8 .b8 _ZN7oneflow4cuda7softmax15SoftmaxWarpImplI10SimpleLoadI6__halffE11SimpleStoreIS4_fEfLi1ELi8ELi32ELi1ELb1ELNS1_9AlgorithmE0EEEvT_T0_ll_param_1[16],
	.param .u64 _ZN7oneflow4cuda7softmax15SoftmaxWarpImplI10SimpleLoadI6__halffE11SimpleStoreIS4_fEfLi1ELi8ELi32ELi1ELb1ELNS1_9AlgorithmE0EEEvT_T0_ll_param_2,
	.param .u64 _ZN7oneflow4cuda7softmax15SoftmaxWarpImplI10SimpleLoadI6__halffE11SimpleStoreIS4_fEfLi1ELi8ELi32ELi1ELb1ELNS1_9AlgorithmE0EEEvT_T0_ll_param_3
)
{
	.reg .pred 	%p<30>;
	.reg .b16 	%rs<17>;
	.reg .b32 	%r<51>;
	.reg .b32 	%f<199>;
	.reg .b64 	%rd<35>;

	ld.param.u64 	%rd20, [_ZN7oneflow4cuda7softmax15SoftmaxWarpImplI10SimpleLoadI6__halffE11SimpleStoreIS4_fEfLi1ELi8ELi32ELi1ELb1ELNS1_9AlgorithmE0EEEvT_T0_ll_param_1+8];
	ld.param.u64 	%rd19, [_ZN7oneflow4cuda7softmax15SoftmaxWarpImplI10SimpleLoadI6__halffE11SimpleStoreIS4_fEfLi1ELi8ELi32ELi1ELb1ELNS1_9AlgorithmE0EEEvT_T0_ll_param_1];
	ld.param.u64 	%rd18, [_ZN7oneflow4cuda7softmax15SoftmaxWarpImplI10SimpleLoadI6__halffE11SimpleStoreIS4_fEfLi1ELi8ELi32ELi1ELb1ELNS1_9AlgorithmE0EEEvT_T0_ll_param_0+8];
	ld.param.u64 	%rd17, [_ZN7oneflow4cuda7softmax15SoftmaxWarpImplI10SimpleLoadI6__halffE11SimpleStoreIS4_fEfLi1ELi8ELi32ELi1ELb1ELNS1_9AlgorithmE0EEEvT_T0_ll_param_0];
	ld.param.u64 	%rd21, [_ZN7oneflow4cuda7softmax15SoftmaxWarpImplI10SimpleLoadI6__halffE11SimpleStoreIS4_fEfLi1ELi8ELi32ELi1ELb1ELNS1_9AlgorithmE0EEEvT_T0_ll_param_2];
	ld.param.u64 	%rd22, [_ZN7oneflow4cuda7softmax15SoftmaxWarpImplI10SimpleLoadI6__halffE11SimpleStoreIS4_fEfLi1ELi8ELi32ELi1ELb1ELNS1_9AlgorithmE0EEEvT_T0_ll_param_3];
	setp.lt.s64 	%p1, %rd22, 257;
	@%p1 bra 	$L__BB232_2;
	mov.u64 	%rd23, $str;
	cvta.global.u64 	%rd24, %rd23;
	mov.u64 	%rd25, $str$1;
	cvta.global.u64 	%rd26, %rd25;
	mov.u64 	%rd27, __unnamed_232;
	cvta.global.u64 	%rd28, %rd27;
	{ // callseq 231, 0
	.param .b64 param0;
	st.param.b64 	[param0], %rd24;
	.param .b64 param1;
	st.param.b64 	[param1], %rd26;
	.param .b32 param2;
	st.param.b32 	[param2], 228;
	.param .b64 param3;
	st.param.b64 	[param3], %rd28;
	.param .b64 param4;
	st.param.b64 	[param4], 1;
	call.uni 
	__assertfail, 
	(
	param0, 
	param1, 
	param2, 
	param3, 
	param4
	);
	} // callseq 231
$L__BB232_2:
	mov.u32 	%r2, %ctaid.x;
	mov.u32 	%r3, %ntid.y;
	mov.u32 	%r4, %tid.y;
	mad.lo.s32 	%r5, %r2, %r3, %r4;
	mov.u32 	%r6, %nctaid.x;
	mul.lo.s32 	%r1, %r6, %r3;
	cvt.s64.s32 	%rd34, %r5;
	setp.le.s64 	%p2, %rd21, %rd34;
	@%p2 bra 	$L__BB232_37;
	mov.u32 	%r7, %tid.x;
	cvt.u64.u32 	%rd3, %r7;
	add.s32 	%r8, %r7, 32;
	cvt.u64.u32 	%rd4, %r8;
	add.s32 	%r9, %r7, 64;
	cvt.u64.u32 	%rd5, %r9;
	add.s32 	%r10, %r7, 96;
	cvt.u64.u32 	%rd6, %r10;
	add.s32 	%r11, %r7, 128;
	cvt.u64.u32 	%rd7, %r11;
	add.s32 	%r12, %r7, 160;
	cvt.u64.u32 	%rd8, %r12;
	add.s32 	%r13, %r7, 192;
	cvt.u64.u32 	%rd9, %r13;
	add.s32 	%r14, %r7, 224;
	cvt.u64.u32 	%rd10, %r14;
	cvta.to.global.u64 	%rd11, %rd17;
	cvt.s64.s32 	%rd12, %r1;
$L__BB232_4:
	setp.le.s64 	%p3, %rd22, %rd3;
	mad.lo.s64 	%rd29, %rd34, %rd18, %rd3;
	shl.b64 	%rd30, %rd29, 1;
	add.s64 	%rd14, %rd11, %rd30;
	mov.f32 	%f183, 0fFF800000;
	mov.f32 	%f186, %f183;
	@%p3 bra 	$L__BB232_6;
	ld.global.u16 	%rs1, [%rd14];
	// begin inline asm
	{  cvt.f32.f16 %f183, %rs1;}

	// end inline asm
	max.f32 	%f186, %f183, 0fFF800000;
$L__BB232_6:
	setp.le.s64 	%p4, %rd22, %rd4;
	mov.f32 	%f185, 0fFF800000;
	@%p4 bra 	$L__BB232_8;
	ld.global.u16 	%rs2, [%rd14+64];
	// begin inline asm
	{  cvt.f32.f16 %f185, %rs2;}

	// end inline asm
	max.f32 	%f186, %f186, %f185;
$L__BB232_8:
	setp.le.s64 	%p5, %rd22, %rd5;
	mov.f32 	%f187, 0fFF800000;
	@%p5 bra 	$L__BB232_10;
	ld.global.u16 	%rs3, [%rd14+128];
	// begin inline asm
	{  cvt.f32.f16 %f187, %rs3;}

	// end inline asm
	max.f32 	%f186, %f186, %f187;
$L__BB232_10:
	setp.le.s64 	%p6, %rd22, %rd6;
	mov.f32 	%f189, 0fFF800000;
	@%p6 bra 	$L__BB232_12;
	ld.global.u16 	%rs4, [%rd14+192];
	// begin inline asm
	{  cvt.f32.f16 %f189, %rs4;}

	// end inline asm
	max.f32 	%f186, %f186, %f189;
$L__BB232_12:
	setp.le.s64 	%p7, %rd22, %rd7;
	mov.f32 	%f191, 0fFF800000;
	@%p7 bra 	$L__BB232_14;
	ld.global.u16 	%rs5, [%rd14+256];
	// begin inline asm
	{  cvt.f32.f16 %f191, %rs5;}

	// end inline asm
	max.f32 	%f186, %f186, %f191;
$L__BB232_14:
	setp.le.s64 	%p8, %rd22, %rd8;
	mov.f32 	%f193, 0fFF800000;
	@%p8 bra 	$L__BB232_16;
	ld.global.u16 	%rs6, [%rd14+320];
	// begin inline asm
	{  cvt.f32.f16 %f193, %rs6;}

	// end inline asm
	max.f32 	%f186, %f186, %f193;
$L__BB232_16:
	setp.le.s64 	%p9, %rd22, %rd9;
	mov.f32 	%f195, 0fFF800000;
	@%p9 bra 	$L__BB232_18;
	ld.global.u16 	%rs7, [%rd14+384];
	// begin inline asm
	{  cvt.f32.f16 %f195, %rs7;}

	// end inline asm
	max.f32 	%f186, %f186, %f195;
$L__BB232_18:
	setp.le.s64 	%p10, %rd22, %rd10;
	mov.f32 	%f197, 0fFF800000;
	@%p10 bra 	$L__BB232_20;
	ld.global.u16 	%rs8, [%rd14+448];
	// begin inline asm
	{  cvt.f32.f16 %f197, %rs8;}

	// end inline asm
	max.f32 	%f186, %f186, %f197;
$L__BB232_20:
	setp.le.s64 	%p11, %rd22, %rd3;
	mov.b32 	%r15, %f186;
	shfl.sync.bfly.b32	%r16|%p12, %r15, 16, 31, -1;
	mov.b32 	%f57, %r16;
	max.f32 	%f58, %f186, %f57;
	mov.b32 	%r17, %f58;
	shfl.sync.bfly.b32	%r18|%p13, %r17, 8, 31, -1;
	mov.b32 	%f59, %r18;
	max.f32 	%f60, %f58, %f59;
	mov.b32 	%r19, %f60;
	shfl.sync.bfly.b32	%r20|%p14, %r19, 4, 31, -1;
	mov.b32 	%f61, %r20;
	max.f32 	%f62, %f60, %f61;
	mov.b32 	%r21, %f62;
	shfl.sync.bfly.b32	%r22|%p15, %r21, 2, 31, -1;
	mov.b32 	%f63, %r22;
	max.f32 	%f64, %f62, %f63;
	mov.b32 	%r23, %f64;
	shfl.sync.bfly.b32	%r24|%p16, %r23, 1, 31, -1;
	mov.b32 	%f65, %r24;
	max.f32 	%f66, %f64, %f65;
	sub.f32 	%f67, %f183, %f66;
	fma.rn.f32 	%f68, %f67, 0f3BBB989D, 0f3F000000;
	cvt.sat.f32.f32 	%f69, %f68;
	mov.f32 	%f70, 0f4B400001;
	mov.f32 	%f71, 0f437C0000;
	fma.rm.f32 	%f72, %f69, %f71, %f70;
	add.f32 	%f73, %f72, 0fCB40007F;
	neg.f32 	%f74, %f73;
	fma.rn.f32 	%f75, %f67, 0f3FB8AA3B, %f74;
	fma.rn.f32 	%f76, %f67, 0f32A57060, %f75;
	mov.b32 	%r25, %f72;
	shl.b32 	%r26, %r25, 23;
	mov.b32 	%f77, %r26;
	ex2.approx.ftz.f32 	%f78, %f76;
	mul.f32 	%f79, %f78, %f77;
	add.f32 	%f80, %f79, 0f00000000;
	sub.f32 	%f81, %f185, %f66;
	fma.rn.f32 	%f82, %f81, 0f3BBB989D, 0f3F000000;
	cvt.sat.f32.f32 	%f83, %f82;
	fma.rm.f32 	%f84, %f83, %f71, %f70;
	add.f32 	%f85, %f84, 0fCB40007F;
	neg.f32 	%f86, %f85;
	fma.rn.f32 	%f87, %f81, 0f3FB8AA3B, %f86;
	fma.rn.f32 	%f88, %f81, 0f32A57060, %f87;
	mov.b32 	%r27, %f84;
	shl.b32 	%r28, %r27, 23;
	mov.b32 	%f89, %r28;
	ex2.approx.ftz.f32 	%f90, %f88;
	mul.f32 	%f91, %f90, %f89;
	add.f32 	%f92, %f80, %f91;
	sub.f32 	%f93, %f187, %f66;
	fma.rn.f32 	%f94, %f93, 0f3BBB989D, 0f3F000000;
	cvt.sat.f32.f32 	%f95, %f94;
	fma.rm.f32 	%f96, %f95, %f71, %f70;
	add.f32 	%f97, %f96, 0fCB40007F;
	neg.f32 	%f98, %f97;
	fma.rn.f32 	%f99, %f93, 0f3FB8AA3B, %f98;
	fma.rn.f32 	%f100, %f93, 0f32A57060, %f99;
	mov.b32 	%r29, %f96;
	shl.b32 	%r30, %r29, 23;
	mov.b32 	%f101, %r30;
	ex2.approx.ftz.f32 	%f102, %f100;
	mul.f32 	%f103, %f102, %f101;
	add.f32 	%f104, %f92, %f103;
	sub.f32 	%f105, %f189, %f66;
	fma.rn.f32 	%f106, %f105, 0f3BBB989D, 0f3F000000;
	cvt.sat.f32.f32 	%f107, %f106;
	fma.rm.f32 	%f108, %f107, %f71, %f70;
	add.f32 	%f109, %f108, 0fCB40007F;
	neg.f32 	%f110, %f109;
	fma.rn.f32 	%f111, %f105, 0f3FB8AA3B, %f110;
	fma.rn.f32 	%f112, %f105, 0f32A57060, %f111;
	mov.b32 	%r31, %f108;
	shl.b32 	%r32, %r31, 23;
	mov.b32 	%f113, %r32;
	ex2.approx.ftz.f32 	%f114, %f112;
	mul.f32 	%f115, %f114, %f113;
	add.f32 	%f116, %f104, %f115;
	sub.f32 	%f117, %f191, %f66;
	fma.rn.f32 	%f118, %f117, 0f3BBB989D, 0f3F000000;
	cvt.sat.f32.f32 	%f119, %f118;
	fma.rm.f32 	%f120, %f119, %f71, %f70;
	add.f32 	%f121, %f120, 0fCB40007F;
	neg.f32 	%f122, %f121;
	fma.rn.f32 	%f123, %f117, 0f3FB8AA3B, %f122;
	fma.rn.f32 	%f124, %f117, 0f32A57060, %f123;
	mov.b32 	%r33, %f120;
	shl.b32 	%r34, %r33, 23;
	mov.b32 	%f125, %r34;
	ex2.approx.ftz.f32 	%f126, %f124;
	mul.f32 	%f127, %f126, %f125;
	add.f32 	%f128, %f116, %f127;
	sub.f32 	%f129, %f193, %f66;
	fma.rn.f32 	%f130, %f129, 0f3BBB989D, 0f3F000000;
	cvt.sat.f32.f32 	%f131, %f130;
	fma.rm.f32 	%f132, %f131, %f71, %f70;
	add.f32 	%f133, %f132, 0fCB40007F;
	neg.f32 	%f134, %f133;
	fma.rn.f32 	%f135, %f129, 0f3FB8AA3B, %f134;
	fma.rn.f32 	%f136, %f129, 0f32A57060, %f135;
	mov.b32 	%r35, %f132;
	shl.b32 	%r36, %r35, 23;
	mov.b32 	%f137, %r36;
	ex2.approx.ftz.f32 	%f138, %f136;
	mul.f32 	%f139, %f138, %f137;
	add.f32 	%f140, %f128, %f139;
	sub.f32 	%f141, %f195, %f66;
	fma.rn.f32 	%f142, %f141, 0f3BBB989D, 0f3F000000;
	cvt.sat.f32.f32 	%f143, %f142;
	fma.rm.f32 	%f144, %f143, %f71, %f70;
	add.f32 	%f145, %f144, 0fCB40007F;
	neg.f32 	%f146, %f145;
	fma.rn.f32 	%f147, %f141, 0f3FB8AA3B, %f146;
	fma.rn.f32 	%f148, %f141, 0f32A57060, %f147;
	mov.b32 	%r37, %f144;
	shl.b32 	%r38, %r37, 23;
	mov.b32 	%f149, %r38;
	ex2.approx.ftz.f32 	%f150, %f148;
	mul.f32 	%f151, %f150, %f149;
	add.f32 	%f152, %f140, %f151;
	sub.f32 	%f153, %f197, %f66;
	fma.rn.f32 	%f154, %f153, 0f3BBB989D, 0f3F000000;
	cvt.sat.f32.f32 	%f155, %f154;
	fma.rm.f32 	%f156, %f155, %f71, %f70;
	add.f32 	%f157, %f156, 0fCB40007F;
	neg.f32 	%f158, %f157;
	fma.rn.f32 	%f159, %f153, 0f3FB8AA3B, %f158;
	fma.rn.f32 	%f160, %f153, 0f32A57060, %f159;
	mov.b32 	%r39, %f156;
	shl.b32 	%r40, %r39, 23;
	mov.b32 	%f161, %r40;
	ex2.approx.ftz.f32 	%f162, %f160;
	mul.f32 	%f163, %f162, %f161;
	add.f32 	%f164, %f152, %f163;
	mov.b32 	%r41, %f164;
	shfl.sync.bfly.b32	%r42|%p17, %r41, 16, 31, -1;
	mov.b32 	%f165, %r42;
	add.f32 	%f166, %f164, %f165;
	mov.b32 	%r43, %f166;
	shfl.sync.bfly.b32	%r44|%p18, %r43, 8, 31, -1;
	mov.b32 	%f167, %r44;
	add.f32 	%f168, %f166, %f167;
	mov.b32 	%r45, %f168;
	shfl.sync.bfly.b32	%r46|%p19, %r45, 4, 31, -1;
	mov.b32 	%f169, %r46;
	add.f32 	%f170, %f168, %f169;
	mov.b32 	%r47, %f170;
	shfl.sync.bfly.b32	%r48|%p20, %r47, 2, 31, -1;
	mov.b32 	%f171, %r48;
	add.f32 	%f172, %f170, %f171;
	mov.b32 	%r49, %f172;
	shfl.sync.bfly.b32	%r50|%p21, %r49, 1, 31, -1;
	mov.b32 	%f173, %r50;
	add.f32 	%f174, %f172, %f173;
	div.rn.f32 	%f33, %f79, %f174;
	div.rn.f32 	%f34, %f91, %f174;
	div.rn.f32 	%f35, %f103, %f174;
	div.rn.f32 	%f36, %f115, %f174;
	div.rn.f32 	%f37, %f127, %f174;
	div.rn.f32 	%f38, %f139, %f174;
	div.rn.f32 	%f39, %f151, %f174;
	div.rn.f32 	%f40, %f163, %f174;
	mad.lo.s64 	%rd31, %rd34, %rd20, %rd3;
	cvta.to.global.u64 	%rd32, %rd19;
	shl.b64 	%rd33, %rd31, 1;
	add.s64 	%rd15, %rd32, %rd33;
	@%p11 bra 	$L__BB232_22;
	// begin inline asm
	{  cvt.rn.f16.f32 %rs9, %f33;}

	// end inline asm
	st.global.u16 	[%rd15], %rs9;
$L__BB232_22:
	setp.le.s64 	%p22, %rd22, %rd4;
	@%p22 bra 	$L__BB232_24;
	// begin inline asm
	{  cvt.rn.f16.f32 %rs10, %f34;}

	// end inline asm
	st.global.u16 	[%rd15+64], %rs10;
$L__BB232_24:
	setp.le.s64 	%p23, %rd22, %rd5;
	@%p23 bra 	$L__BB232_26;
	// begin inline asm
	{  cvt.rn.f16.f32 %rs11, %f35;}

	// end inline asm
	st.global.u16 	[%rd15+128], %rs11;
$L__BB232_26:
	setp.le.s64 	%p24, %rd22, %rd6;
	@%p24 bra 	$L__BB232_28;
	// begin inline asm
	{  cvt.rn.f16.f32 %rs12, %f36;}

	// end inline asm
	st.global.u16 	[%rd15+192], %rs12;
$L__BB232_28:
	setp.le.s64 	%p25, %rd22, %rd7;
	@%p25 bra 	$L__BB232_30;
	// begin inline asm
	{  cvt.rn.f16.f32 %rs13, %f37;}

	// end inline asm
	st.global.u16 	[%rd15+256], %rs13;
$L__BB232_30:
	setp.le.s64 	%p26, %rd22, %rd8;
	@%p26 bra 	$L__BB232_32;
	// begin inline asm
	{  cvt.rn.f16.f32 %rs14, %f38;}

	// end inline asm
	st.global.u16 	[%rd15+320], %rs14;
$L__BB232_32:
	setp.le.s64 	%p27, %rd22, %rd9;
	@%p27 bra 	$L__BB232_34;
	// begin inline asm
	{  cvt.rn.f16.f32 %rs15, %f39;}

	// end inline asm
	st.global.u16 	[%rd15+384], %rs15;
$L__BB232_34:
	setp.le.s64 	%p28, %rd22, %rd10;
	@%p28 bra 	$L__BB232_36;
	// begin inline asm
	{  cvt.rn.f16.f32 %rs16, %f40;}

	// end inline asm
	st.global.u16 	[%rd15+448], %rs16;
$L__BB232_36:
	add.s64 	%rd34, %rd34, %rd12;
	setp.lt.s64 	%p29, %rd34, %rd21;
	@%p29 bra 	$L__BB232_4;
$L__BB232_37:
	ret;

}
	// .globl	_ZN7oneflow4cuda7softmax15SoftmaxWarpImplI10SimpleLoadI6__halffE11SimpleStoreIS4_fEfLi1ELi9ELi32ELi1ELb0ELNS1_9AlgorithmE0EEEvT_T0_ll
.visible .entry _ZN7oneflow4cuda7softmax15SoftmaxWarpImplI10SimpleLoadI6__halffE11SimpleStoreIS4_fEfLi1ELi9ELi32ELi1ELb0ELNS1_9AlgorithmE0EEEvT_T0_ll(
	.param .align 8 .b8 _ZN7oneflow4cuda7softmax15SoftmaxWarpImplI10SimpleLoadI6__halffE11SimpleStoreIS4_fEfLi1ELi9ELi32ELi1ELb0ELNS1_9AlgorithmE0EEEvT_T0_ll_param_0[16],
	.param .align 8 .b8 _ZN7oneflow4cuda7softmax15SoftmaxWarpImplI10SimpleLoadI6__halffE11SimpleStoreIS4_fEfLi1ELi9ELi32ELi1ELb0ELNS1_9AlgorithmE0EEEvT_T0_ll_param_1[16],
	.param .u64 _ZN7oneflow4cuda7softmax15SoftmaxWarpImplI10SimpleLoadI6__halffE11SimpleStoreIS4_fEfLi1ELi9ELi32ELi1ELb0ELNS1_9AlgorithmE0EEEvT_T0_ll_param_2,
	.param .u64 _ZN7oneflow4cuda7softmax15SoftmaxWarpImplI10SimpleLoadI6__halffE11SimpleStoreIS4_fEfLi1ELi9ELi32ELi1ELb0ELNS1_9AlgorithmE0EEEvT_T0_ll_param_3
)
{
	.reg .pred 	%p<14>;
	.reg .b16 	%rs<19>;
	.reg .b32 	%r<46>;
	.reg .b32 	%f<158>;
	.reg .b64 	%rd<27>;

	ld.param.u64 	%rd1, [_ZN7oneflow4cuda7softmax15SoftmaxWarpImplI10SimpleLoadI6__halffE11SimpleStoreIS4_fEfLi1ELi9ELi32ELi1ELb0ELNS1_9AlgorithmE0EEEvT_T0_ll_param_0];
	ld.param.u64 	%rd2, [_ZN7oneflow4cuda7softmax15SoftmaxWarpImplI10SimpleLoadI6__halffE11SimpleStoreIS4_fEfLi1ELi9ELi32ELi1ELb0ELNS1_9AlgorithmE0EEEvT_T0_ll_param_0+8];
	ld.param.u64 	%rd3, [_ZN7oneflow4cuda7softmax15SoftmaxWarpImplI10SimpleLoadI6__halffE11SimpleStoreIS4_fEfLi1ELi9ELi32ELi1ELb0ELNS1_9AlgorithmE0EEEvT_T0_ll_param_1];
	ld.param.u64 	%rd4, [_ZN7oneflow4cuda7softmax15SoftmaxWarpImplI10SimpleLoadI6__halffE11SimpleStoreIS4_fEfLi1ELi9ELi32ELi1ELb0ELNS1_9AlgorithmE0EEEvT_T0_ll_param_1+8];
	ld.param.u64 	%rd12, [_ZN7oneflow4cuda7softmax15SoftmaxWarpImplI10SimpleLoadI6__halffE11SimpleStoreIS4_fEfLi1ELi9ELi32ELi1ELb0ELNS1_9AlgorithmE0EEEvT_T0_ll_param_2];
	ld.param.u64 	%rd13, [_ZN7oneflow4cuda7softmax15SoftmaxWarpImplI10SimpleLoadI6__halffE11SimpleStoreIS4_fEfLi1ELi9ELi32ELi1ELb0ELNS1_9AlgorithmE0EEEvT_T0_ll_param_3];
	setp.lt.s64 	%p1, %rd13, 289;
	@%p1 bra 	$L__BB233_2;
	mov.u64 	%rd14, $str;
	cvta.global.u64 	%rd15, %rd14;
	mov.u64 	%rd16, $str$1;
	cvta.global.u64 	%rd17, %rd16;
	mov.u64 	%rd18, __unnamed_233;
	cvta.global.u64 	%rd19, %rd18;
	{ // callseq 232, 0
	.param .b64 param0;
	st.param.b64 	[param0], %rd15;
	.param .b64 param1;
	st.param.b64 	[param1], %rd17;
	.param .b32 param2;
	st.param.b32 	[param2], 228;
	.param .b64 param3;
	st.param.b64 	[param3], %rd19;
	.param .b64 param4;
	st.param.b64 	[param4], 1;
	call.uni 
	__assertfail, 
	(
	param0, 
	param1, 
	param2, 
	param3, 
	param4
	);
	} // callseq 232
$L__BB233_2:
	mov.u32 	%r2, %ctaid.x;
	mov.u32 	%r3, %ntid.y;
	mov.u32 	%r4, %tid.y;
	mad.lo.s32 	%r5, %r2, %r3, %r4;
	mov.u32 	%r6, %nctaid.x;
	mul.lo.s32 	%r1, %r6, %r3;
	cvt.s64.s32 	%rd26, %r5;
	setp.le.s64 	%p2, %rd12, %rd26;
	@%p2 bra 	$L__BB233_5;
	mov.u32 	%r7, %tid.x;
	cvt.u64.u32 	%rd6, %r7;
	cvta.to.global.u64 	%rd7, %rd3;
	cvta.to.global.u64 	%rd8, %rd1;
	cvt.s64.s32 	%rd9, %r1;
$L__BB233_4:
	mad.lo.s64 	%rd20, %rd26, %rd2, %rd6;
	shl.b64 	%rd21, %rd20, 1;
	add.s64 	%rd22, %rd8, %rd21;
	ld.global.u16 	%rs1, [%rd22];
	// begin inline asm
	{  cvt.f32.f16 %f1, %rs1;}

	// end inline asm
	max.f32 	%f19, %f1, 0fFF800000;
	ld.global.u16 	%rs2, [%rd22+64];
	// begin inline asm
	{  cvt.f32.f16 %f2, %rs2;}

	// end inline asm
	max.f32 	%f20, %f19, %f2;
	ld.global.u16 	%rs3, [%rd22+128];
	// begin inline asm
	{  cvt.f32.f16 %f3, %rs3;}

	// end inline asm
	max.f32 	%f21, %f20, %f3;
	ld.global.u16 	%rs4, [%rd22+192];
	// begin inline asm
	{  cvt.f32.f16 %f4, %rs4;}

	// end inline asm
	max.f32 	%f22, %f21, %f4;
	ld.global.u16 	%rs5, [%rd22+256];
	// begin inline asm
	{  cvt.f32.f16 %f5, %rs5;}

	// end inline asm
	max.f32 	%f23, %f22, %f5;
	ld.global.u16 	%rs6, [%rd22+320];
	// begin inline asm
	{  cvt.f32.f16 %f6, %rs6;}

	// end inline asm
	max.f32 	%f24, %f23, %f6;
	ld.global.u16 	%rs7, [%rd22+384];
	// begin inline asm
	{  cvt.f32.f16 %f7, %rs7;}

	// end inline asm
	max.f32 	%f25, %f24, %f7;
	ld.global.u16 	%rs8, [%rd22+448];
	// begin inline asm
	{  cvt.f32.f16 %f8, %rs8;}

	// end inline asm
	max.f32 	%f26, %f25, %f8;
	ld.global.u16 	%rs9, [%rd22+512];
	// begin inline asm
	{  cvt.f32.f16 %f9, %rs9;}

	// end inline asm
	max.f32 	%f27, %f26, %f9;
	mov.b32 	%r8, %f27;
	shfl.sync.bfly.b32	%r9|%p3, %r8, 16, 31, -1;
	mov.b32 	%f28, %r9;
	max.f32 	%f29, %f27, %f28;
	mov.b32 	%r10, %f29;
	shfl.sync.bfly.b32	%r11|%p4, %r10, 8, 31, -1;
	mov.b32 	%f30, %r11;
	max.f32 	%f31, %f29, %f30;
	mov.b32 	%r12, %f31;
	shfl.sync.bfly.b32	%r13|%p5, %r12, 4, 31, -1;
	mov.b32 	%f32, %r13;
	max.f32 	%f33, %f31, %f32;
	mov.b32 	%r14, %f33;
	shfl.sync.bfly.b32	%r15|%p6, %r14, 2, 31, -1;
	mov.b32 	%f34, %r15;
	max.f32 	%f35, %f33, %f34;
	mov.b32 	%r16, %f35;
	shfl.sync.bfly.b32	%r17|%p7, %r16, 1, 31, -1;
	mov.b32 	%f36, %r17;
	max.f32 	%f37, %f35, %f36;
	sub.f32 	%f38, %f1, %f37;
	fma.rn.f32 	%f39, %f38, 0f3BBB989D, 0f3F000000;
	cvt.sat.f32.f32 	%f40, %f39;
	mov.f32 	%f41, 0f4B400001;
	mov.f32 	%f42, 0f437C0000;
	fma.rm.f32 	%f43, %f40, %f42, %f41;
	add.f32 	%f44, %f43, 0fCB40007F;
	neg.f32 	%f45, %f44;
	fma.rn.f32 	%f46, %f38, 0f3FB8AA3B, %f45;
	fma.rn.f32 	%f47, %f38, 0f32A57060, %f46;
	mov.b32 	%r18, %f43;
	shl.b32 	%r19, %r18, 23;
	mov.b32 	%f48, %r19;
	ex2.approx.ftz.f32 	%f49, %f47;
	mul.f32 	%f50, %f49, %f48;
	add.f32 	%f51, %f50, 0f00000000;
	sub.f32 	%f52, %f2, %f37;
	fma.rn.f32 	%f53, %f52, 0f3BBB989D, 0f3F000000;
	cvt.sat.f32.f32 	%f54, %f53;
	fma.rm.f32 	%f55, %f54, %f42, %f41;
	add.f32 	%f56, %f55, 0fCB40007F;
	neg.f32 	%f57, %f56;
	fma.rn.f32 	%f58, %f52, 0f3FB8AA3B, %f57;
	fma.rn.f32 	%f59, %f52, 0f32A57060, %f58;
	mov.b32 	%r20, %f55;
	shl.b32 	%r21, %r20, 23;
	mov.b32 	%f60, %r21;
	ex2.approx.ftz.f32 	%f61, %f59;
	mul.f32 	%f62, %f61, %f60;
	add.f32 	%f63, %f51, %f62;
	sub.f32 	%f64, %f3, %f37;
	fma.rn.f32 	%f65, %f64, 0f3BBB989D, 0f3F000000;
	cvt.sat.f32.f32 	%f66, %f65;
	fma.rm.f32 	%f67, %f66, %f42, %f41;
	add.f32 	%f68, %f67, 0fCB40007F;
	neg.f32 	%f69, %f68;
	fma.rn.f32 	%f70, %f64, 0f3FB8AA3B, %f69;
	fma.rn.f32 	%f71, %f64, 0f32A57060, %f70;
	mov.b32 	%r22, %f67;
	shl.b32 	%r23, %r22, 23;
	mov.b32 	%f72, %r23;
	ex2.approx.ftz.f32 	%f73, %f71;
	mul.f32 	%f74, %f73, %f72;
	add.f32 	%f75, %f63, %f74;
	sub.f32 	%f76, %f4, %f37;
	fma.rn.f32 	%f77, %f76, 0f3BBB989D, 0f3F000000;
	cvt.sat.f32.f32 	%f78, %f77;
	fma.rm.f32 	%f79, %f78, %f42, %f41;
	add.f32 	%f80, %f79, 0fCB40007F;
	neg.f32 	%f81, %f80;
	fma.rn.f32 	%f82, %f76, 0f3FB8AA3B, %f81;
	fma.rn.f32 	%f83, %f76, 0f32A57060, %f82;
	mov.b32 	%r24, %f79;
	shl.b32 	%r25, %r24, 23;
	mov.b32 	%f84, %r25;
	ex2.approx.ftz.f32 	%f85, %f83;
	mul.f32 	%f86, %f85, %f84;
	add.f32 	%f87, %f75, %f86;
	sub.f32 	%f88, %f5, %f37;
	fma.rn.f32 	%f89, %f88, 0f3BBB989D, 0f3F000000;
	cvt.sat.f32.f32 	%f90, %f89;
	fma.rm.f32 	%f91, %f90, %f42, %f41;
	add.f32 	%f92, %f91, 0fCB40007F;
	neg.f32 	%f93, %f92;
	fma.rn.f32 	%f94, %f88, 0f3FB8AA3B, %f93;
	fma.rn.f32 	%f95, %f88, 0f32A57060, %f94;
	mov.b32 	%r26, %f91;
	shl.b32 	%r27, %r26, 23;
	mov.b32 	%f96, %r27;
	ex2.approx.ftz.f32 	%f97, %f95;
	mul.f32 	%f98, %f97, %f96;
	add.f32 	%f99, %f87, %f98;
	sub.f32 	%f100, %f6, %f37;
	fma.rn.f32 	%f101, %f100, 0f3BBB989D, 0f3F000000;
	cvt.sat.f32.f32 	%f102, %f101;
	fma.rm.f32 	%f103, %f102, %f42, %f41;
	add.f32 	%f104, %f103, 0fCB40007F;
	neg.f32 	%f105, %f104;
	fma.rn.f32 	%f106, %f100, 0f3FB8AA3B, %f105;
	fma.rn.f32 	%f107, %f100, 0f32A57060, %f106;
	mov.b32 	%r28, %f103;
	shl.b32 	%r29, %r28, 23;
	mov.b32 	%f108, %r29;
	ex2.approx.ftz.f32 	%f109, %f107;
	mul.f32 	%f110, %f109, %f108;
	add.f32 	%f111, %f99, %f110;
	sub.f32 	%f112, %f7, %f37;
	fma.rn.f32 	%f113, %f112, 0f3BBB989D, 0f3F000000;
	cvt.sat.f32.f32 	%f114, %f113;
	fma.rm.f32 	%f115, %f114, %f42, %f41;
	add.f32 	%f116, %f115, 0fCB40007F;
	neg.f32 	%f117, %f116;
	fma.rn.f32 	%f118, %f112, 0f3FB8AA3B, %f117;
	fma.rn.f32 	%f119, %f112, 0f32A57060, %f118;
	mov.b32 	%r30, %f115;
	shl.b32 	%r31, %r30, 23;
	mov.b32 	%f120, %r31;
	ex2.approx.ftz.f32 	%f121, %f119;
	mul.f32 	%f122, %f121, %f120;
	add.f32 	%f123, %f111, %f122;
	sub.f32 	%f124, %f8, %f37;
	fma.rn.f32 	%f125, %f124, 0f3BBB989D, 0f3F000000;
	cvt.sat.f32.f32 	%f126, %f125;
	fma.rm.f32 	%f127, %f126, %f42, %f41;
	add.f32 	%f128, %f127, 0fCB40007F;
	neg.f32 	%f129, %f128;
	fma.rn.f32 	%f130, %f124, 0f3FB8AA3B, %f129;
	fma.rn.f32 	%f131, %f124, 0f32A57060, %f130;
	mov.b32 	%r32, %f127;
	shl.b32 	%r33, %r32, 23;
	mov.b32 	%f132, %r33;
	ex2.approx.ftz.f32 	%f133, %f131;
	mul.f32 	%f134, %f133, %f132;
	add.f32 	%f135, %f123, %f134;
	sub.f32 	%f136, %f9, %f37;
	fma.rn.f32 	%f137, %f136, 0f3BBB989D, 0f3F000000;
	cvt.sat.f32.f32 	%f138, %f137;
	fma.rm.f32 	%f139, %f138, %f42, %f41;
	add.f32 	%f140, %f139, 0fCB40007F;
	neg.f32 	%f141, %f140;
	fma.rn.f32 	%f142, %f136, 0f3FB8AA3B, %f141;
	fma.rn.f32 	%f143, %f136, 0f32A57060, %f142;
	mov.b32 	%r34, %f139;
	shl.b32 	%r35, %r34, 23;
	mov.b32 	%f144, %r35;
	ex2.approx.ftz.f32 	%f145, %f143;
	mul.f32 	%f146, %f145, %f144;
	add.f32 	%f147, %f135, %f146;
	mov.b32 	%r36, %f147;
	shfl.sync.bfly.b32	%r37|%p8, %r36, 16, 31, -1;
	mov.b32 	%f148, %r37;
	add.f32 	%f149, %f147, %f148;
	mov.b32 	%r38, %f149;
	shfl.sync.bfly.b32	%r39|%p9, %r38, 8, 31, -1;
	mov.b32 	%f150, %r39;
	add.f32 	%f151, %f149, %f150;
	mov.b32 	%r40, %f151;
	shfl.sync.bfly.b32	%r41|%p10, %r40, 4, 31, -1;
	mov.b32 	%f152, %r41;
	add.f32 	%f153, %f151, %f152;
	mov.b32 	%r42, %f153;
	shfl.sync.bfly.b32	%r43|%p11, %r42, 2, 31, -1;
	mov.b32 	%f154, %r43;
	add.f32 	%f155, %f153, %f154;
	mov.b32 	%r44, %f155;
	shfl.sync.bfly.b32	%r45|%p12, %r44, 1, 31, -1;
	mov.b32 	%f156, %r45;
	add.f32 	%f157, %f155, %f156;
	div.rn.f32 	%f10, %f50, %f157;
	div.rn.f32 	%f11, %f62, %f157;
	div.rn.f32 	%f12, %f74, %f157;
	div.rn.f32 	%f13, %f86, %f157;
	div.rn.f32 	%f14, %f98, %f157;
	div.rn.f32 	%f15, %f110, %f157;
	div.rn.f32 	%f16, %f122, %f157;
	div.rn.f32 	%f17, %f134, %f157;
	div.rn.f32 	%f18, %f146, %f157;
	// begin inline asm
	{  cvt.rn.f16.f32 %rs10, %f10;}

	// end inline asm
	mad.lo.s64 	%rd23, %rd26, %rd4, %rd6;
	shl.b64 	%rd24, %rd23, 1;
	add.s64 	%rd25, %rd7, %rd24;
	st.global.u16 	[%rd25], %rs10;
	// begin inline asm
	{  cvt.rn.f16.f32 %rs11, %f11;}

	// end inline asm
	st.global.u16 	[%rd25+64], %rs11;
	// begin inline asm
	{  cvt.rn.f16.f32 %rs12, %f12;}

	// end inline asm
	st.global.u16 	[%rd25+128], %rs12;
	// begin inline asm
	{  cvt.rn.f16.f32 %rs13, %f13;}

	// end inline asm
	st.global.u16 	[%rd25+192], %rs13;
	// begin inline asm
	{  cvt.rn.f16.f32 %rs14, %f14;}

	// end inline asm
	st.global.u16 	[%rd25+256], %rs14;
	// begin inline asm
	{  cvt.rn.f16.f32 %rs15, %f15;}

	// end inline asm
	st.global.u16 	[%rd25+320], %rs15;
	// begin inline asm
	{  cvt.rn.f16.f32 %rs16, %f16;}

	// end inline asm
	st.global.u16 	[%rd25+384], %rs16;
	// begin inline asm
	{  cvt.rn.f16.f32 %rs17, %f17;}

	// end inline asm
	st.global.u16 	[%rd25+448], %rs17;
	// begin inline asm
	{  cvt.rn.f16.f32 %rs18, %f18;}

	// end inline asm
	st.global.u16 	[%rd25+512], %rs18;
	add.s64 	%rd26, %rd26, %rd9;
	setp.lt.s64 	%p13, %rd26, %rd12;
	@%p13 bra 	$L__BB233_4;
$L__BB233_5:
	ret;

}
	// .globl	_ZN7oneflow4cuda7softmax15SoftmaxWarpImplI10SimpleLoadI6__halffE11SimpleStoreIS4_fEfLi1ELi9ELi32ELi1ELb1ELNS1_9AlgorithmE0EEEvT_T0_ll
.visible .entry _ZN7oneflow4cuda7softmax15SoftmaxWarpImplI10SimpleLoadI6__halffE11SimpleStoreIS4_fEfLi1ELi9ELi32ELi1ELb1ELNS1_9AlgorithmE0EEEvT_T0_ll(
	.param .align 8 .b8 _ZN7oneflow4cuda7softmax15SoftmaxWarpImplI10SimpleLoadI6__halffE11SimpleStoreIS4_fEfLi1ELi9ELi32ELi1ELb1ELNS1_9AlgorithmE0EEEvT_T0_ll_param_0[16],
	.param .align 8 .b8 _ZN7oneflow4cuda7softmax15SoftmaxWarpImplI10SimpleLoadI6__halffE11SimpleStoreIS4_fEfLi1ELi9ELi32ELi1ELb1ELNS1_9AlgorithmE0EEEvT_T0_ll_param_1[16],
	.param .u64 _ZN7oneflow4cuda7softmax15SoftmaxWarpImplI10SimpleLoadI6__halffE11SimpleStoreIS4_fEfLi1ELi9ELi32ELi1ELb1ELNS1_9AlgorithmE0EEEvT_T0_ll_param_2,
	.param .u64 _ZN7oneflow4cuda7softmax15SoftmaxWarpImplI10SimpleLoadI6__halffE11SimpleStoreIS4_fEfLi1ELi9ELi32ELi1ELb1ELNS1_9AlgorithmE0EEEvT_T0_ll_param_3
)
{
	.reg .pred 	%p<32>;
	.reg .b16 	%rs<19>;
	.reg .b32 	%r<54>;
	.reg .b32 	%f<221>;
	.reg .b64 	%rd<35>;

	ld.param.u64 	%rd19, [_ZN7oneflow4cuda7softmax15SoftmaxWarpImplI10SimpleLoadI6__halffE11SimpleStoreIS4_fEfLi1ELi9ELi32ELi1ELb1ELNS1_9AlgorithmE0EEEvT_T0_ll_param_1+8];
	ld.param.u64 	%rd18, [_ZN7oneflow4cuda7softmax15SoftmaxWarpImplI10SimpleLoadI6__halffE11SimpleStoreIS4_fEfLi1ELi9ELi32ELi1ELb1ELNS1_9AlgorithmE0EEEvT_T0_ll_param_1];
	ld.param.u64 	%rd17, [_ZN7oneflow4cuda7softmax15SoftmaxWarpImplI10SimpleLoadI6__halffE11SimpleStoreIS4_fEfLi1ELi9ELi32ELi1ELb1ELNS1_9AlgorithmE0EEEvT_T0_ll_param_0+8];
	ld.param.u64 	%rd16, [_ZN7oneflow4cuda7softmax15SoftmaxWarpImplI10SimpleLoadI6__halffE11SimpleStoreIS4_fEfLi1ELi9ELi32ELi1ELb1ELNS1_9AlgorithmE0EEEvT_T0_ll_param_0];
	ld.param.u64 	%rd20, [_ZN7oneflow4cuda7softmax15SoftmaxWarpImplI10SimpleLoadI6__halffE11SimpleStoreIS4_fEfLi1ELi9ELi32ELi1ELb1ELNS1_9AlgorithmE0EEEvT_T0_ll_param_2];
	ld.param.u64 	%rd21, [_ZN7oneflow4cuda7softmax15SoftmaxWarpImplI10SimpleLoadI6__halffE11SimpleStoreIS4_fEfLi1ELi9ELi32ELi1ELb1ELNS1_9AlgorithmE0EEEvT_T0_ll_param_3];
	setp.lt.s64 	%p1, %rd21, 289;
	@%p1 bra 	$L__BB234_2;
	mov.u64 	%rd22, $str;
	cvta.global.u64 	%rd23, %rd22;
	mov.u64 	%rd24, $str$1;
	cvta.global.u64 	%rd25, %rd24;
	mov.u64 	%rd26, __unnamed_234;
	cvta.global.u64 	%rd27, %rd26;
	{ // callseq 233, 0
	.param .b64 param0;
	st.param.b64 	[param0], %rd23;
	.param .b64 param1;
	st.param.b64 	[param1], %rd25;
	.param .b32 param2;
	st.param.b32 	[param2], 228;
	.param .b64 param3;
	st.param.b64 	[param3], %rd27;
	.param .b64 param4;
	st.param.b64 	[param4], 1;
	call.uni 
	__assertfail, 
	(
	param0, 
	param1, 
	param2, 
	param3, 
	param4
	);
	} // callseq 233
$L__BB234_2:
	mov.u32 	%r2, %ctaid.x;
	mov.u32 	%r3, %ntid.y;
	mov.u32 	%r4, %tid.y;
	mad.lo.s32 	%r5, %r2, %r3, %r4;
	mov.u32 	%r6, %nctaid.x;
	mul.lo.s32 	%r1, %r6, %r3;
	cvt.s64.s32 	%rd34, %r5;
	setp.le.s64 	%p2, %rd20, %rd34;
	@%p2 bra 	$L__BB234_41;
	mov.u32 	%r7, %tid.x;
	cvt.u64.u32 	%rd2, %r7;
	add.s32 	%r8, %r7, 32;
	cvt.u64.u32 	%rd3, %r8;
	add.s32 	%r9, %r7, 64;
	cvt.u64.u32 	%rd4, %r9;
	add.s32 	%r10, %r7, 96;
	cvt.u64.u32 	%rd5, %r10;
	add.s32 	%r11, %r7, 128;
	cvt.u64.u32 	%rd6, %r11;
	add.s32 	%r12, %r7, 160;
	cvt.u64.u32 	%rd7, %r12;
	add.s32 	%r13, %r7, 192;
	cvt.u64.u32 	%rd8, %r13;
	add.s32 	%r14, %r7, 224;
	cvt.u64.u32 	%rd9, %r14;
	add.s32 	%r15, %r7, 256;
	cvt.u64.u32 	%rd10, %r15;
	cvt.s64.s32 	%rd11, %r1;
$L__BB234_4:
	setp.le.s64 	%p3, %rd21, %rd2;
	mad.lo.s64 	%rd28, %rd34, %rd17, %rd2;
	cvta.to.global.u64 	%rd29, %rd16;
	shl.b64 	%rd30, %rd28, 1;
	add.s64 	%rd13, %rd29, %rd30;
	mov.f32 	%f203, 0fFF800000;
	mov.f32 	%f206, %f203;
	@%p3 bra 	$L__BB234_6;
	ld.global.u16 	%rs1, [%rd13];
	// begin inline asm
	{  cvt.f32.f16 %f203, %rs1;}

	// end inline asm
	max.f32 	%f206, %f203, 0fFF800000;
$L__BB234_6:
	setp.le.s64 	%p4, %rd21, %rd3;
	mov.f32 	%f205, 0fFF800000;
	@%p4 bra 	$L__BB234_8;
	ld.global.u16 	%rs2, [%rd13+64];
	// begin inline asm
	{  cvt.f32.f16 %f205, %rs2;}

	// end inline asm
	max.f32 	%f206, %f206, %f205;
$L__BB234_8:
	setp.le.s64 	%p5, %rd21, %rd4;
	mov.f32 	%f207, 0fFF800000;
	@%p5 bra 	$L__BB234_10;
	ld.global.u16 	%rs3, [%rd13+128];
	// begin inline asm
	{  cvt.f32.f16 %f207, %rs3;}

	// end inline asm
	max.f32 	%f206, %f206, %f207;
$L__BB234_10:
	setp.le.s64 	%p6, %rd21, %rd5;
	mov.f32 	%f209, 0fFF800000;
	@%p6 bra 	$L__BB234_12;
	ld.global.u16 	%rs4, [%rd13+192];
	// begin inline asm
	{  cvt.f32.f16 %f209, %rs4;}

	// end inline asm
	max.f32 	%f206, %f206, %f209;
$L__BB234_12:
	setp.le.s64 	%p7, %rd21, %rd6;
	mov.f32 	%f211, 0fFF800000;
	@%p7 bra 	$L__BB234_14;
	ld.global.u16 	%rs5, [%rd13+256];
	// begin inline asm
	{  cvt.f32.f16 %f211, %rs5;}

	// end inline asm
	max.f32 	%f206, %f206, %f211;
$L__BB234_14:
	setp.le.s64 	%p8, %rd21, %rd7;
	mov.f32 	%f213, 0fFF800000;
	@%p8 bra 	$L__BB234_16;
	ld.global.u16 	%rs6, [%rd13+320];
	// begin inline asm
	{  cvt.f32.f16 %f213, %rs6;}

	// end inline asm
	max.f32 	%f206, %f206, %f213;
$L__BB234_16:
	setp.le.s64 	%p9, %rd21, %rd8;
	mov.f32 	%f215, 0fFF800000;
	@%p9 bra 	$L__BB234_18;
	ld.global.u16 	%rs7, [%rd13+384];
	// begin inline asm
	{  cvt.f32.f16 %f215, %rs7;}

	// end inline asm
	max.f32 	%f206, %f206, %f215;
$L__BB234_18:
	setp.le.s64 	%p10, %rd21, %rd9;
	mov.f32 	%f217, 0fFF800000;
	@%p10 bra 	$L__BB234_20;
	ld.global.u16 	%rs8, [%rd13+448];
	// begin inline asm
	{  cvt.f32.f16 %f217, %rs8;}

	// end inline asm
	max.f32 	%f206, %f206, %f217;
$L__BB234_20:
	setp.le.s64 	%p11, %rd21, %rd10;
	mov.f32 	%f219, 0fFF800000;
	@%p11 bra 	$L__BB234_22;
	ld.global.u16 	%rs9, [%rd13+512];
	// begin inline asm
	{  cvt.f32.f16 %f219, %rs9;}

	// end inline asm
	max.f32 	%f206, %f206, %f219;
$L__BB234_22:
	setp.le.s64 	%p12, %rd21, %rd2;
	mov.b32 	%r16, %f206;
	shfl.sync.bfly.b32	%r17|%p13, %r16, 16, 31, -1;
	mov.b32 	%f64, %r17;
	max.f32 	%f65, %f206, %f64;
	mov.b32 	%r18, %f65;
	shfl.sync.bfly.b32	%r19|%p14, %r18, 8, 31, -1;
	mov.b32 	%f66, %r19;
	max.f32 	%f67, %f65, %f66;
	mov.b32 	%r20, %f67;
	shfl.sync.bfly.b32	%r21|%p15, %r20, 4, 31, -1;
	mov.b32 	%f68, %r21;
	max.f32 	%f69, %f67, %f68;
	mov.b32 	%r22, %f69;
	shfl.sync.bfly.b32	%r23|%p16, %r22, 2, 31, -1;
	mov.b32 	%f70, %r23;
	max.f32 	%f71, %f69, %f70;
	mov.b32 	%r24, %f71;
	shfl.sync.bfly.b32	%r25|%p17, %r24, 1, 31, -1;
	mov.b32 	%f72, %r25;
	max.f32 	%f73, %f71, %f72;
	sub.f32 	%f74, %f203, %f73;
	fma.rn.f32 	%f75, %f74, 0f3BBB989D, 0f3F000000;
	cvt.sat.f32.f32 	%f76, %f75;
	mov.f32 	%f77, 0f4B400001;
	mov.f32 	%f78, 0f437C0000;
	fma.rm.f32 	%f79, %f76, %f78, %f77;
	add.f32 	%f80, %f79, 0fCB40007F;
	neg.f32 	%f81, %f80;
	fma.rn.f32 	%f82, %f74, 0f3FB8AA3B, %f81;
	fma.rn.f32 	%f83, %f74, 0f32A57060, %f82;
	mov.b32 	%r26, %f79;
	shl.b32 	%r27, %r26, 23;
	mov.b32 	%f84, %r27;
	ex2.approx.ftz.f32 	%f85, %f83;
	mul.f32 	%f86, %f85, %f84;
	add.f32 	%f87, %f86, 0f00000000;
	sub.f32 	%f88, %f205, %f73;
	fma.rn.f32 	%f89, %f88, 0f3BBB989D, 0f3F000000;
	cvt.sat.f32.f32 	%f90, %f89;
	fma.rm.f32 	%f91, %f90, %f78, %f77;
	add.f32 	%f92, %f91, 0fCB40007F;
	neg.f32 	%f93, %f92;
	fma.rn.f32 	%f94, %f88, 0f3FB8AA3B, %f93;
	fma.rn.f32 	%f95, %f88, 0f32A57060, %f94;
	mov.b32 	%r28, %f91;
	shl.b32 	%r29, %r28, 23;
	mov.b32 	%f96, %r29;
	ex2.approx.ftz.f32 	%f97, %f95;
	mul.f32 	%f98, %f97, %f96;
	add.f32 	%f99, %f87, %f98;
	sub.f32 	%f100, %f207, %f73;
	fma.rn.f32 	%f101, %f100, 0f3BBB989D, 0f3F000000;
	cvt.sat.f32.f32 	%f102, %f101;
	fma.rm.f32 	%f103, %f102, %f78, %f77;
	add.f32 	%f104, %f103, 0fCB40007F;
	neg.f32 	%f105, %f104;
	fma.rn.f32 	%f106, %f100, 0f3FB8AA3B, %f105;
	fma.rn.f32 	%f107, %f100, 0f32A57060, %f106;
	mov.b32 	%r30, %f103;
	shl.b32 	%r31, %r30, 23;
	mov.b32 	%f108, %r31;
	ex2.approx.ftz.f32 	%f109, %f107;
	mul.f32 	%f110, %f109, %f108;
	add.f32 	%f111, %f99, %f110;
	sub.f32 	%f112, %f209, %f73;
	fma.rn.f32 	%f113, %f112, 0f3BBB989D, 0f3F000000;
	cvt.sat.f32.f32 	%f114, %f113;
	fma.rm.f32 	%f115, %f114, %f78, %f77;
	add.f32 	%f116, %f115, 0fCB40007F;
	neg.f32 	%f117, %f116;
	fma.rn.f32 	%f118, %f112, 0f3FB8AA3B, %f117;
	fma.rn.f32 	%f119, %f112, 0f32A57060, %f118;
	mov.b32 	%r32, %f115;
	shl.b32 	%r33, %r32, 23;
	mov.b32 	%f120, %r33;
	ex2.approx.ftz.f32 	%f121, %f119;
	mul.f32 	%f122, %f121, %f120;
	add.f32 	%f123, %f111, %f122;
	sub.f32 	%f124, %f211, %f73;
	fma.rn.f32 	%f125, %f124, 0f3BBB989D, 0f3F000000;
	cvt.sat.f32.f32 	%f126, %f125;
	fma.rm.f32 	%f127, %f126, %f78, %f77;
	add.f32 	%f128, %f127, 0fCB40007F;
	neg.f32 	%f129, %f128;
	fma.rn.f32 	%f130, %f124, 0f3FB8AA3B, %f129;
	fma.rn.f32 	%f131, %f124, 0f32A57060, %f130;
	mov.b32 	%r34, %f127;
	shl.b32 	%r35, %r34, 23;
	mov.b32 	%f132, %r35;
	ex2.approx.ftz.f32 	%f133, %f131;
	mul.f32 	%f134, %f133, %f132;
	add.f32 	%f135, %f123, %f134;
	sub.f32 	%f136, %f213, %f73;
	fma.rn.f32 	%f137, %f136, 0f3BBB989D, 0f3F000000;
	cvt.sat.f32.f32 	%f138, %f137;
	fma.rm.f32 	%f139, %f138, %f78, %f77;
	add.f32 	%f140, %f139, 0fCB40007F;
	neg.f32 	%f141, %f140;
	fma.rn.f32 	%f142, %f136, 0f3FB8AA3B, %f141;
	fma.rn.f32 	%f143, %f136, 0f32A57060, %f142;
	mov.b32 	%r36, %f139;
	shl.b32 	%r37, %r36, 23;
	mov.b32 	%f144, %r37;
	ex2.approx.ftz.f32 	%f145, %f143;
	mul.f32 	%f146, %f145, %f144;
	add.f32 	%f147, %f135, %f146;
	sub.f32 	%f148, %f215, %f73;
	fma.rn.f32 	%f149, %f148, 0f3BBB989D, 0f3F000000;
	cvt.sat.f32.f32 	%f150, %f149;
	fma.rm.f32 	%f151, %f150, %f78, %f77;
	add.f32 	%f152, %f151, 0fCB40007F;
	neg.f32 	%f153, %f152;
	fma.rn.f32 	%f154, %f148, 0f3FB8AA3B, %f153;
	fma.rn.f32 	%f155, %f148, 0f32A57060, %f154;
	mov.b32 	%r38, %f151;
	shl.b32 	%r39, %r38, 23;
	mov.b32 	%f156, %r39;
	ex2.approx.ftz.f32 	%f157, %f155;
	mul.f32 	%f158, %f157, %f156;
	add.f32 	%f159, %f147, %f158;
	sub.f32 	%f160, %f217, %f73;
	fma.rn.f32 	%f161, %f160, 0f3BBB989D, 0f3F000000;
	cvt.sat.f32.f32 	%f162, %f161;
	fma.rm.f32 	%f163, %f162, %f78, %f77;
	add.f32 	%f164, %f163, 0fCB40007F;
	neg.f32 	%f165, %f164;
	fma.rn.f32 	%f166, %f160, 0f3FB8AA3B, %f165;
	fma.rn.f32 	%f167, %f160, 0f32A57060, %f166;
	mov.b32 	%r40, %f163;
	shl.b32 	%r41, %r40, 23;
	mov.b32 	%f168, %r41;
	ex2.approx.ftz.f32 	%f169, %f167;
	mul.f32 	%f170, %f169, %f168;
	add.f32 	%f171, %f159, %f170;
	sub.f32 	%f172, %f219, %f73;
	fma.rn.f32 	%f173, %f172, 0f3BBB989D, 0f3F000000;
	cvt.sat.f32.f32 	%f174, %f173;
	fma.rm.f32 	%f175, %f174, %f78, %f77;
	add.f32 	%f176, %f175, 0fCB40007F;
	neg.f32 	%f177, %f176;
	fma.rn.f32 	%f178, %f172, 0f3FB8AA3B, %f177;
	fma.rn.f32 	%f179, %f172, 0f32A57060, %f178;
	mov.b32 	%r42, %f175;
	shl.b32 	%r43, %r42, 23;
	mov.b32 	%f180, %r43;
	ex2.approx.ftz.f32 	%f181, %f179;
	mul.f32 	%f182, %f181, %f180;
	add.f32 	%f183, %f171, %f182;
	mov.b32 	%r44, %f183;
	shfl.sync.bfly.b32	%r45|%p18, %r44, 16, 31, -1;
	mov.b32 	%f184, %r45;
	add.f32 	%f185, %f183, %f184;
	mov.b32 	%r46, %f185;
	shfl.sync.bfly.b32	%r47|%p19, %r46, 8, 31, -1;
	mov.b32 	%f186, %r47;
	add.f32 	%f187, %f185, %f186;
	mov.b32 	%r48, %f187;
	shfl.sync.bfly.b32	%r49|%p20, %r48, 4, 31, -1;
	mov.b32 	%f188, %r49;
	add.f32 	%f189, %f187, %f188;
	mov.b32 	%r50, %f189;
	shfl.sync.bfly.b32	%r51|%p21, %r50, 2, 31, -1;
	mov.b32 	%f190, %r51;
	add.f32 	%f191, %f189, %f190;
	mov.b32 	%r52, %f191;
	shfl.sync.bfly.b32	%r53|%p22, %r52, 1, 31, -1;
	mov.b32 	%f192, %r53;
	add.f32 	%f193, %f191, %f192;
	div.rn.f32 	%f37, %f86, %f193;
	div.rn.f32 	%f38, %f98, %f193;
	div.rn.f32 	%f39, %f110, %f193;
	div.rn.f32 	%f40, %f122, %f193;
	div.rn.f32 	%f41, %f134, %f193;
	div.rn.f32 	%f42, %f146, %f193;
	div.rn.f32 	%f43, %f158, %f193;
	div.rn.f32 	%f44, %f170, %f193;
	div.rn.f32 	%f45, %f182, %f193;
	mad.lo.s64 	%rd31, %rd34, %rd19, %rd2;
	cvta.to.global.u64 	%rd32, %rd18;
	shl.b64 	%rd33, %rd31, 1;
	add.s64 	%rd14, %rd32, %rd33;
	@%p12 bra 	$L__BB234_24;
	// begin inline asm
	{  cvt.rn.f16.f32 %rs10, %f37;}

	// end inline asm
	st.global.u16 	[%rd14], %rs10;
$L__BB234_24:
	setp.le.s64 	%p23, %rd21, %rd3;
	@%p23 bra 	$L__BB234_26;
	// begin inline asm
	{  cvt.rn.f16.f32 %rs11, %f38;}

	// end inline asm
	st.global.u16 	[%rd14+64], %rs11;
$L__BB234_26:
	setp.le.s64 	%p24, %rd21, %rd4;
	@%p24 bra 	$L__BB234_28;
	// begin inline asm
	{  cvt.rn.f16.f32 %rs12, %f39;}

	// end inline asm
	st.global.u16 	[%rd14+128], %rs12;
$L__BB234_28:
	setp.le.s64 	%p25, %rd21, %rd5;
	@%p25 bra 	$L__BB234_30;
	// begin inline asm
	{  cvt.rn.f16.f32 %rs13, %f40;}

	// end inline asm
	st.global.u16 	[%rd14+192], %rs13;
$L__BB234_30:
	setp.le.s64 	%p26, %rd21, %rd6;
	@%p26 bra 	$L__BB234_32;
	// begin inline asm
	{  cvt.rn.f16.f32 %rs14, %f41;}

	// end inline asm
	st.global.u16 	[%rd14+256], %rs14;
$L__BB234_32:
	setp.le.s64 	%p27, %rd21, %rd7;
	@%p27 bra 	$L__BB234_34;
	// begin inline asm
	{  cvt.rn.f16.f32 %rs15, %f42;}

	// end inline asm
	st.global.u16 	[%rd14+320], %rs15;
$L__BB234_34:
	setp.le.s64 	%p28, %rd21, %rd8;
	@%p28 bra 	$L__BB234_36;
	// begin inline asm
	{  cvt.rn.f16.f32 %rs16, %f43;}

	// end inline asm
	st.global.u16 	[%rd14+384], %rs16;
$L__BB234_36:
	setp.le.s64 	%p29, %rd21, %rd9;
	@%p29 bra 	$L__BB234_38;
	// begin inline asm
	{  cvt.rn.f16.f32 %rs17, %f44;}

	// end inline asm
	st.global.u16 	[%rd14+448], %rs17;
$L__BB234_38:
	setp.le.s64 	%p30, %rd21, %rd10;
	@%p30 bra 	$L__BB234_40;
	// begin inline asm
	{  cvt.rn.f16.f32 %rs18, %f45;}

	// end inline asm
	st.global.u16 	[%rd14+512], %rs18;
$L__BB234_40:
	add.s64 	%rd34, %rd34, %rd11;
	setp.lt.s64 	%p31, %rd34, %rd20;
	@%p31 bra 	$L__BB234_4;
$L__BB234_41:
	ret;

}
	// .globl	_ZN7oneflow4cuda7softmax15SoftmaxWarpImplI10SimpleLoadI6__halffE11SimpleStoreIS4_fEfLi1ELi10ELi32ELi1ELb0ELNS1_9AlgorithmE0EEEvT_T0_ll
.visible .entry _ZN7oneflow4cuda7softmax15SoftmaxWarpImplI10SimpleLoadI6__halffE11SimpleStoreIS4_fEfLi1ELi10ELi32ELi1ELb0ELNS1_9AlgorithmE0EEEvT_T0_ll(
	.param .align 8 .b8 _ZN7oneflow4cuda7softmax15SoftmaxWarpImplI10SimpleLoadI6__halffE11SimpleStoreIS4_fEfLi1ELi10ELi32ELi1ELb0ELNS1_9AlgorithmE0EEEvT_T0_ll_param_0[16],
	.param .align 8 .b8 _ZN7oneflow4cuda7softmax15SoftmaxWarpImplI10SimpleLoadI6__halffE11SimpleStoreIS4_fEfLi1ELi10ELi32ELi1ELb0ELNS1_9AlgorithmE0EEEvT_T0_ll_param_1[16],
	.param .u64 _ZN7oneflow4cuda7softmax15SoftmaxWarpImplI10SimpleLoadI6__halffE11SimpleStoreIS4_fEfLi1ELi10ELi32ELi1ELb0ELNS1_9AlgorithmE0EEEvT_T0_ll_param_2,
	.param .u64 _ZN7oneflow4cuda7softmax15SoftmaxWarpImplI10SimpleLoadI6__halffE11SimpleStoreIS4_fEfLi1ELi10ELi32ELi1ELb0ELNS1_9AlgorithmE0EEEvT_T0_ll_param_3
)
{
	.reg .pred 	%p<14>;
	.reg .b16 	%rs<21>;
	.reg .b32 	%r<48>;
	.reg .b32 	%f<173>;
	.reg .b64 	%rd<27>;

	ld.param.u64 	%rd1, [_ZN7oneflow4cuda7softmax15SoftmaxWarpImplI10SimpleLoadI6__halffE11SimpleStoreIS4_fEfLi1ELi10ELi32ELi1ELb0ELNS1_9AlgorithmE0EEEvT_T0_ll_param_0];
	ld.param.u64 	%rd2, [_ZN7oneflow4cuda7softmax15SoftmaxWarpImplI10SimpleLoadI6__halffE11SimpleStoreIS4_fEfLi1ELi10ELi32ELi1ELb0ELNS1_9AlgorithmE0EEEvT_T0_ll_param_0+8];
	ld.param.u64 	%rd3, [_ZN7oneflow4cuda7softmax15SoftmaxWarpImplI10SimpleLoadI6__halffE11SimpleStoreIS4_fEfLi1ELi10ELi32ELi1ELb0ELNS1_9AlgorithmE0EEEvT_T0_ll_param_1];
	ld.param.u64 	%rd4, [_ZN7oneflow4cuda7softmax15SoftmaxWarpImplI10SimpleLoadI6__halffE11SimpleStoreIS4_fEfLi1ELi10ELi32ELi1ELb0ELNS1_9AlgorithmE0EEEvT_T0_ll_param_1+8];
	ld.param.u64 	%rd12, [_ZN7oneflow4cuda7softmax15SoftmaxWarpImplI10SimpleLoadI6__halffE11SimpleStoreIS4_fEfLi1ELi10ELi32ELi1ELb0ELNS1_9AlgorithmE0EEEvT_T0_ll_param_2];
	ld.param.u64 	%rd13, [_ZN7oneflow4cuda7softmax15SoftmaxWarpImplI10SimpleLoadI6__halffE11SimpleStoreIS4_fEfLi1ELi10ELi32ELi1ELb0ELNS1_9AlgorithmE0EEEvT_T0_ll_param_3];
	setp.lt.s64 	%p1, %rd13, 321;
	@%p1 bra 	$L__BB235_2;
	mov.u64 	%rd14, $str;
	cvta.global.u64 	%rd15, %rd14;
	mov.u64 	%rd16, $str$1;
	cvta.global.u64 	%rd17, %rd16;
	mov.u64 	%rd18, __unnamed_235;
	cvta.global.u64 	%rd19, %rd18;
	{ // callseq 234, 0
	.param .b64 param0;
	st.param.b64 	[param0], %rd15;
	.param .b64 param1;
	st.param.b64 	[param1], %rd17;
	.param .b32 param2;
	st.param.b32 	[param2], 228;
	.param .b64 param3;
	st.param.b64 	[param3], %rd19;
	.param .b64 param4;
	st.param.b64 	[param4], 1;
	call.uni 
	__assertfail, 
	(
	param0, 
	param1, 
	param2, 
	param3, 
	param4
	);
	} // callseq 234
$L__BB235_2:
	mov.u32 	%r2, %ctaid.x;
	mov.u32 	%r3, %ntid.y;
	mov.u32 	%r4, %tid.y;
	mad.lo.s32 	%r5, %r2, %r3, %r4;
	mov.u32 	%r6, %nctaid.x;
	mul.lo.s32 	%r1, %r6, %r3;
	cvt.s64.s32 	%rd26, %r5;
	setp.le.s64 	%p2, %rd12, %rd26;
	@%p2 bra 	$L__BB235_5;
	mov.u32 	%r7, %tid.x;
	cvt.u64.u32 	%rd6, %r7;
	cvta.to.global.u64 	%rd7, %rd3;
	cvta.to.global.u64 	%rd8, %rd1;
	cvt.s64.s32 	%rd9, %r1;
$L__BB235_4:
	mad.lo.s64 	%rd20, %rd26, %rd2, %rd6;
	shl.b64 	%rd21, %rd20, 1;
	add.s64 	%rd22, %rd8, %rd21;
	ld.global.u16 	%rs1, [%rd22];
	// begin inline asm
	{  cvt.f32.f16 %f1, %rs1;}

	// end inline asm
	max.f32 	%f21, %f1, 0fFF800000;
	ld.global.u16 	%rs2, [%rd22+64];
	// begin inline asm
	{  cvt.f32.f16 %f2, %rs2;}

	// end inline asm
	max.f32 	%f22, %f21, %f2;
	ld.global.u16 	%rs3, [%rd22+128];
	// begin inline asm
	{  cvt.f32.f16 %f3, %rs3;}

	// end inline asm
	max.f32 	%f23, %f22, %f3;
	ld.global.u16 	%rs4, [%rd22+192];
	// begin inline asm
	{  cvt.f32.f16 %f4, %rs4;}

	// end inline asm
	max.f32 	%f24, %f23, %f4;
	ld.global.u16 	%rs5, [%rd22+256];
	// begin inline asm
	{  cvt.f32.f16 %f5, %rs5;}

	// end inline asm
	max.f32 	%f25, %f24, %f5;
	ld.global.u16 	%rs6, [%rd22+320];
	// begin inline asm
	{  cvt.f32.f16 %f6, %rs6;}

	// end inline asm
	max.f32 	%f26, %f25, %f6;
	ld.global.u16 	%rs7, [%rd22+384];
	// begin inline asm
	{  cvt.f32.f16 %f7, %rs7;}

	// end inline asm
	max.f32 	%f27, %f26, %f7;
	ld.global.u16 	%rs8, [%rd22+448];
	// begin inline asm
	{  cvt.f32.f16 %f8, %rs8;}

	// end inline asm
	max.f32 	%f28, %f27, %f8;
	ld.global.u16 	%rs9, [%rd22+512];
	// begin inline asm
	{  cvt.f32.f16 %f9, %rs9;}

	// end inline asm
	max.f32 	%f29, %f28, %f9;
	ld.global.u16 	%rs10, [%rd22+576];
	// begin inline asm
	{  cvt.f32.f16 %f10, %rs10;}

	// end inline asm
	max.f32 	%f30, %f29, %f10;
	mov.b32 	%r8, %f30;
	shfl.sync.bfly.b32	%r9|%p3, %r8, 16, 31, -1;
	mov.b32 	%f31, %r9;
	max.f32 	%f32, %f30, %f31;
	mov.b32 	%r10, %f32;
	shfl.sync.bfly.b32	%r11|%p4, %r10, 8, 31, -1;
	mov.b32 	%f33, %r11;
	max.f32 	%f34, %f32, %f33;
	mov.b32 	%r12, %f34;
	shfl.sync.bfly.b32	%r13|%p5, %r12, 4, 31, -1;
	mov.b32 	%f35, %r13;
	max.f32 	%f36, %f34, %f35;
	mov.b32 	%r14, %f36;
	shfl.sync.bfly.b32	%r15|%p6, %r14, 2, 31, -1;
	mov.b32 	%f37, %r15;
	max.f32 	%f38, %f36, %f37;
	mov.b32 	%r16, %f38;
	shfl.sync.bfly.b32	%r17|%p7, %r16, 1, 31, -1;
	mov.b32 	%f39, %r17;
	max.f32 	%f40, %f38, %f39;
	sub.f32 	%f41, %f1, %f40;
	fma.rn.f32 	%f42, %f41, 0f3BBB989D, 0f3F000000;
	cvt.sat.f32.f32 	%f43, %f42;
	mov.f32 	%f44, 0f4B400001;
	mov.f32 	%f45, 0f437C0000;
	fma.rm.f32 	%f46, %f43, %f45, %f44;
	add.f32 	%f47, %f46, 0fCB40007F;
	neg.f32 	%f48, %f47;
	fma.rn.f32 	%f49, %f41, 0f3FB8AA3B, %f48;
	fma.rn.f32 	%f50, %f41, 0f32A57060, %f49;
	mov.b32 	%r18, %f46;
	shl.b32 	%r19, %r18, 23;
	mov.b32 	%f51, %r19;
	ex2.approx.ftz.f32 	%f52, %f50;
	mul.f32 	%f53, %f52, %f51;
	add.f32 	%f54, %f53, 0f00000000;
	sub.f32 	%f55, %f2, %f40;
	fma.rn.f32 	%f56, %f55, 0f3BBB989D, 0f3F000000;
	cvt.sat.f32.f32 	%f57, %f56;
	fma.rm.f32 	%f58, %f57, %f45, %f44;
	add.f32 	%f59, %f58, 0fCB40007F;
	neg.f32 	%f60, %f59;
	fma.rn.f32 	%f61, %f55, 0f3FB8AA3B, %f60;
	fma.rn.f32 	%f62, %f55, 0f32A57060, %f61;
	mov.b32 	%r20, %f58;
	shl.b32 	%r21, %r20, 23;
	mov.b32 	%f63, %r21;
	ex2.approx.ftz.f32 	%f64, %f62;
	mul.f32 	%f65, %f64, %f63;
	add.f32 	%f66, %f54, %f65;
	sub.f32 	%f67, %f3, %f40;
	fma.rn.f32 	%f68, %f67, 0f3BBB989D, 0f3F000000;
	cvt.sat.f32.f32 	%f69, %f68;
	fma.rm.f32 	%f70, %f69, %f45, %f44;
	add.f32 	%f71, %f70, 0fCB40007F;
	neg.f32 	%f72, %f71;
	fma.rn.f32 	%f73, %f67, 0f3FB8AA3B, %f72;
	fma.rn.f32 	%f74, %f67, 0f32A57060, %f73;
	mov.b32 	%r22, %f70;
	shl.b32 	%r23, %r22, 23;
	mov.b32 	%f75, %r23;
	ex2.approx.ftz.f32 	%f76, %f74;
	mul.f32 	%f77, %f76, %f75;
	add.f32 	%f78, %f66, %f77;
	sub.f32 	%f79, %f4, %f40;
	fma.rn.f32 	%f80, %f79, 0f3BBB989D, 0f3F000000;
	cvt.sat.f32.f32 	%f81, %f80;
	fma.rm.f32 	%f82, %f81, %f45, %f44;
	add.f32 	%f83, %f82, 0fCB40007F;
	neg.f32 	%f84, %f83;
	fma.rn.f32 	%f85, %f79, 0f3FB8AA3B, %f84;
	fma.rn.f32 	%f86, %f79, 0f32A57060, %f85;
	mov.b32 	%r24, %f82;
	shl.b32 	%r25, %r24, 23;
	mov.b32 	%f87, %r25;
	ex2.approx.ftz.f32 	%f88, %f86;
	mul.f32 	%f89, %f88, %f87;
	add.f32 	%f90, %f78, %f89;
	sub.f32 	%f91, %f5, %f40;
	fma.rn.f32 	%f92, %f91, 0f3BBB989D, 0f3F000000;
	cvt.sat.f32.f32 	%f93, %f92;
	fma.rm.f32 	%f94, %f93, %f45, %f44;
	add.f32 	%f95, %f94, 0fCB40007F;
	neg.f32 	%f96, %f95;
	fma.rn.f32 	%f97, %f91, 0f3FB8AA3B, %f96;
	fma.rn.f32 	%f98, %f91, 0f32A57060, %f97;
	mov.b32 	%r26, %f94;
	shl.b32 	%r27, %r26, 23;
	mov.b32 	%f99, %r27;
	ex2.approx.ftz.f32 	%f100, %f98;
	mul.f32 	%f101, %f100, %f99;
	add.f32 	%f102, %f90, %f101;
	sub.f32 	%f103, %f6, %f40;
	fma.rn.f32 	%f104, %f103, 0f3BBB989D, 0f3F000000;
	cvt.sat.f32.f32 	%f105, %f104;
	fma.rm.f32 	%f106, %f105, %f45, %f44;
	add.f32 	%f107, %f106, 0fCB40007F;
	neg.f32 	%f108, %f107;
	fma.rn.f32 	%f109, %f103, 0f3FB8AA3B, %f108;
	fma.rn.f32 	%f110, %f103, 0f32A57060, %f109;
	mov.b32 	%r28, %f106;
	shl.b32 	%r29, %r28, 23;
	mov.b32 	%f111, %r29;
	ex2.approx.ftz.f32 	%f112, %f110;
	mul.f32 	%f113, %f112, %f111;
	add.f32 	%f114, %f102, %f113;
	sub.f32 	%f115, %f7, %f40;
	fma.rn.f32 	%f116, %f115, 0f3BBB989D, 0f3F000000;
	cvt.sat.f32.f32 	%f117, %f116;
	fma.rm.f32 	%f118, %f117, %f45, %f44;
	add.f32 	%f119, %f118, 0fCB40007F;
	neg.f32 	%f120, %f119;
	fma.rn.f32 	%f121, %f115, 0f3FB8AA3B, %f120;
	fma.rn.f32 	%f122, %f115, 0f32A57060, %f121;
	mov.b32 	%r30, %f118;
	shl.b32 	%r31, %r30, 23;
	mov.b32 	%f123, %r31;
	ex2.approx.ftz.f32 	%f124, %f122;
	mul.f32 	%f125, %f124, %f123;
	add.f32 	%f126, %f114, %f125;
	sub.f32 	%f127, %f8, %f40;
	fma.rn.f32 	%f128, %f127, 0f3BBB989D, 0f3F000000;
	cvt.sat.f32.f32 	%f129, %f128;
	fma.rm.f32 	%f130, %f129, %f45, %f44;
	add.f32 	%f131, %f130, 0fCB40007F;
	neg.f32 	%f132, %f131;
	fma.rn.f32 	%f133, %f127, 0f3FB8AA3B, %f132;
	fma.rn.f32 	%f134, %f127, 0f32A57060, %f133;
	mov.b32 	%r32, %f130;
	shl.b32 	%r33, %r32, 23;
	mov.b32 	%f135, %r33;
	ex2.approx.ftz.f32 	%f136, %f134;
	mul.f32 	%f137, %f136, %f135;
	add.f32 	%f138, %f126, %f137;
	sub.f32 	%f139, %f9, %f40;
	fma.rn.f32 	%f140, %f139, 0f3BBB989D, 0f3F000000;
	cvt.sat.f32.f32 	%f141, %f140;
	fma.rm.f32 	%f142, %f141, %f45, %f44;
	add.f32 	%f143, %f142, 0fCB40007F;
	neg.f32 	%f144, %f143;
	fma.rn.f32 	%f145, %f139, 0f3FB8AA3B, %f144;
	fma.rn.f32 	%f146, %f139, 0f32A57060, %f145;
	mov.b32 	%r34, %f142;
	shl.b32 	%r35, %r34, 23;
	mov.b32 	%f147, %r35;
	ex2.approx.ftz.f32 	%f148, %f146;
	mul.f32 	%f149, %f148, %f147;
	add.f32 	%f150, %f138, %f149;
	sub.f32 	%f151, %f10, %f40;
	fma.rn.f32 	%f152, %f151, 0f3BBB989D, 0f3F000000;
	cvt.sat.f32.f32 	%f153, %f152;
	fma.rm.f32 	%f154, %f153, %f45, %f44;
	add.f32 	%f155, %f154, 0fCB40007F;
	neg.f32 	%f156, %f155;
	fma.rn.f32 	%f157, %f151, 0f3FB8AA3B, %f156;
	fma.rn.f32 	%f158, %f151, 0f32A57060, %f157;
	mov.b32 	%r36, %f154;
	shl.b32 	%r37, %r36, 23;
	mov.b32 	%f159, %r37;
	ex2.approx.ftz.f32 	%f160, %f158;
	mul.f32 	%f161, %f160, %f159;
	add.f32 	%f162, %f150, %f161;
	mov.b32 	%r38, %f162;
	shfl.sync.bfly.b32	%r39|%p8, %r38, 16, 31, -1;
	mov.b32 	%f163, %r39;
	add.f32 	%f164, %f162, %f163;
	mov.b32 	%r40, %f164;
	shfl.sync.bfly.b32	%r41|%p9, %r40, 8, 31, -1;
	mov.b32 	%f165, %r41;
	add.f32 	%f166, %f164, %f165;
	mov.b32 	%r42, %f166;
	shfl.sync.bfly.b32	%r43|%p10, %r42, 4, 31, -1;
	mov.b32 	%f167, %r43;
	add.f32 	%f168, %f166, %f167;
	mov.b32 	%r44, %f168;
	shfl.sync.bfly.b32	%r45|%p11, %r44, 2, 31, -1;
	mov.b32 	%f169, %r45;
	add.f32 	%f170, %f168, %f169;
	mov.b32 	%r46, %f170;
	shfl.sync.bfly.b32	%r47|%p12, %r46, 1, 31, -1;
	mov.b32 	%f171, %r47;
	add.f32 	%f172, %f170, %f171;
	div.rn.f32 	%f11, %f53, %f172;
	div.rn.f32 	%f12, %f65, %f172;
	div.rn.f32 	%f13, %f77, %f172;
	div.rn.f32 	%f14, %f89, %f172;
	div.rn.f32 	%f15, %f101, %f172;
	div.rn.f32 	%f16, %f113, %f172;
	div.rn.f32 	%f17, %f125, %f172;
	div.rn.f32 	%f18, %f137, %f172;
	div.rn.f32 	%f19, %f149, %f172;
	div.rn.f32 	%f20, %f161, %f172;
	// begin inline asm
	{  cvt.rn.f16.f32 %rs11, %f11;}

	// end inline asm
	mad.lo.s64 	%rd23, %rd26, %rd4, %rd6;
	shl.b64 	%rd24, %rd23, 1;
	add.s64 	%rd25, %rd7, %rd24;
	st.global.u16 	[%rd25], %rs11;
	// begin inline asm
	{  cvt.rn.f16.f32 %rs12, %f12;}

	// end inline asm
	st.global.u16 	[%rd25+64], %rs12;
	// begin inline asm
	{  cvt.rn.f16.f32 %rs13, %f13;}

	// end inline asm
	st.global.u16 	[%rd25+128], %rs13;
	// begin inline asm
	{  cvt.rn.f16.f32 %rs14, %f14;}

	// end inline asm
	st.global.u16 	[%rd25+192], %rs14;
	// begin inline asm
	{  cvt.rn.f16.f32 %rs15, %f15;}

	// end inline asm
	st.global.u16 	[%rd25+256], %rs15;
	// begin inline asm
	{  cvt.rn.f16.f32 %rs16, %f16;}

	// end inline asm
	st.global.u16 	[%rd25+320], %rs16;
	// begin inline asm
	{  cvt.rn.f16.f32 %rs17, %f17;}

	// end inline asm
	st.global.u16 	[%rd25+384], %rs17;
	// begin inline asm
	{  cvt.rn.f16.f32 %rs18, %f18;}

	// end inline asm
	st.global.u16 	[%rd25+448], %rs18;
	// begin inline asm
	{  cvt.rn.f16.f32 %rs19, %f19;}

	// end inline asm
	st.global.u16 	[%rd25+512], %rs19;
	// begin inline asm
	{  cvt.rn.f16.f32 %rs20, %f20;}

	// end inline asm
	st.global.u16 	[%rd25+576], %rs20;
	add.s64 	%rd26, %rd26, %rd9;
	setp.lt.s64 	%p13, %rd26, %rd12;
	@%p13 bra 	$L__BB235_4;
$L__BB235_5:
	ret;

}
	// .globl	_ZN7oneflow4cuda7softmax15SoftmaxWarpImplI10SimpleLoadI6__halffE11SimpleStoreIS4_fEfLi1ELi10ELi32ELi1ELb1ELNS1_9AlgorithmE0EEEvT_T0_ll
.visible .entry _ZN7oneflow4cuda7softmax15SoftmaxWarpImplI10SimpleLoadI6__halffE11SimpleStoreIS4_fEfLi1ELi10ELi32ELi1ELb1ELNS1_9AlgorithmE0EEEvT_T0_ll(
	.param .align 8 .b8 _ZN7oneflow4cuda7softmax15SoftmaxWarpImplI10SimpleLoadI6__halffE11SimpleStoreIS4_fEfLi1ELi10ELi32ELi1ELb1ELNS1_9AlgorithmE0EEEvT_T0_ll_param_0[16],
	.param .align 8 .b8 _ZN7oneflow4cuda7softmax15SoftmaxWarpImplI10SimpleLoadI6__halffE11SimpleStoreIS4_fEfLi1ELi10ELi32ELi1ELb1ELNS1_9AlgorithmE0EEEvT_T0_ll_param_1[16],
	.param .u64 _ZN7oneflow4cuda7softmax15SoftmaxWarpImplI10SimpleLoadI6__halffE11SimpleStoreIS4_fEfLi1ELi10ELi32ELi1ELb1ELNS1_9AlgorithmE0EEEvT_T0_ll_param_2,
	.param .u64 _ZN7oneflow4cuda7softmax15SoftmaxWarpImplI10SimpleLoadI6__halffE11SimpleStoreIS4_fEfLi1ELi10ELi32ELi1ELb1ELNS1_9AlgorithmE0EEEvT_T0_ll_param_3
)
{
	.reg .pred 	%p<34>;
	.reg .b16 	%rs<21>;
	.reg .b32 	%r<57>;
	.reg .b32 	%f<243>;
	.reg .b64 	%rd<38>;

	ld.param.u64 	%rd24, [_ZN7oneflow4cuda7softmax15SoftmaxWarpImplI10SimpleLoadI6__halffE11SimpleStoreIS4_fEfLi1ELi10ELi32ELi1ELb1ELNS1_9AlgorithmE0EEEvT_T0_ll_param_1+8];
	ld.param.u64 	%rd23, [_ZN7oneflow4cuda7softmax15SoftmaxWarpImplI10SimpleLoadI6__halffE11SimpleStoreIS4_fEfLi1ELi10ELi32ELi1ELb1ELNS1_9AlgorithmE0EEEvT_T0_ll_param_1];
	ld.param.u64 	%rd22, [_ZN7oneflow4cuda7softmax15SoftmaxWarpImplI10SimpleLoadI6__halffE11SimpleStoreIS4_fEfLi1ELi10ELi32ELi1ELb1ELNS1_9AlgorithmE0EEEvT_T0_ll_param_0+8];
	ld.param.u64 	%rd21, [_ZN7oneflow4cuda7softmax15SoftmaxWarpImplI10SimpleLoadI6__halffE11SimpleStoreIS4_fEfLi1ELi10ELi32ELi1ELb1ELNS1_9AlgorithmE0EEEvT_T0_ll_param_0];
	ld.param.u64 	%rd25, [_ZN7oneflow4cuda7softmax15SoftmaxWarpImplI10SimpleLoadI6__halffE11SimpleStoreIS4_fEfLi1ELi10ELi32ELi1ELb1ELNS1_9AlgorithmE0EEEvT_T0_ll_param_2];
	ld.param.u64 	%rd26, [_ZN7oneflow4cuda7softmax15SoftmaxWarpImplI10SimpleLoadI6__halffE11SimpleStoreIS4_fEfLi1ELi10ELi32ELi1ELb1ELNS1_9AlgorithmE0EEEvT_T0_ll_param_3];
	setp.lt.s64 	%p1, %rd26, 321;
	@%p1 bra 	$L__BB236_2;
	mov.u64 	%rd27, $str;
	cvta.global.u64 	%rd28, %rd27;
	mov.u64 	%rd29, $str$1;
	cvta.global.u64 	%rd30, %rd29;
	mov.u64 	%rd31, __unnamed_236;
	cvta.global.u64 	%rd32, %rd31;
	{ // callseq 235, 0
	.param .b64 param0;
	st.param.b64 	[param0], %rd28;
	.param .b64 param1;
	st.param.b64 	[param1], %rd30;
	.param .b32 param2;
	st.param.b32 	[param2], 228;
	.param .b64 param3;
	st.param.b64 	[param3], %rd32;
	.param .b64 param4;
	st.param.b64 	[param4], 1;
	call.uni 
	__assertfail, 
	(
	param0, 
	param1, 
	param2, 
	param3, 
	param4
	);
	} // callseq 235
$L__BB236_2:
	mov.u32 	%r2, %ctaid.x;
	mov.u32 	%r3, %ntid.y;
	mov.u32 	%r4, %tid.y;
	mad.lo.s32 	%r5, %r2, %r3, %r4;
	mov.u32 	%r6, %nctaid.x;
	mul.lo.s32 	%r1, %r6, %r3;
	cvt.s64.s32 	%rd37, %r5;
	setp.le.s64 	%p2, %rd25, %rd37;
	@%p2 bra 	$L__BB236_45;
	mov.u32 	%r7, %tid.x;
	cvt.u64.u32 	%rd4, %r7;
	add.s32 	%r8, %r7, 32;
	cvt.u64.u32 	%rd5, %r8;
	add.s32 	%r9, %r7, 64;
	cvt.u64.u32 	%rd6, %r9;
	add.s32 	%r10, %r7, 96;
	cvt.u64.u32 	%rd7, %r10;
	add.s32 	%r11, %r7, 128;
	cvt.u64.u32 	%rd8, %r11;
	add.s32 	%r12, %r7, 160;
	cvt.u64.u32 	%rd9, %r12;
	add.s32 	%r13, %r7, 192;
	cvt.u64.u32 	%rd10, %r13;
	add.s32 	%r14, %r7, 224;
	cvt.u64.u32 	%rd11, %r14;
	add.s32 	%r15, %r7, 256;
	cvt.u64.u32 	%rd12, %r15;
	add.s32 	%r16, %r7, 288;
	cvt.u64.u32 	%rd13, %r16;
	cvta.to.global.u64 	%rd14, %rd23;
	cvta.to.global.u64 	%rd15, %rd21;
	cvt.s64.s32 	%rd16, %r1;
$L__BB236_4:
	setp.le.s64 	%p3, %rd26, %rd4;
	mad.lo.s64 	%rd33, %rd37, %rd22, %rd4;
	shl.b64 	%rd34, %rd33, 1;
	add.s64 	%rd18, %rd15, %rd34;
	mov.f32 	%f223, 0fFF800000;
	mov.f32 	%f226, %f223;
	@%p3 bra 	$L__BB236_6;
	ld.global.u16 	%rs1, [%rd18];
	// begin inline asm
	{  cvt.f32.f16 %f223, %rs1;}

	// end inline asm
	max.f32 	%f226, %f223, 0fFF800000;
$L__BB236_6:
	setp.le.s64 	%p4, %rd26, %rd5;
	mov.f32 	%f225, 0fFF800000;
	@%p4 bra 	$L__BB236_8;
	ld.global.u16 	%rs2, [%rd18+64];
	// begin inline asm
	{  cvt.f32.f16 %f225, %rs2;}

	// end inline asm
	max.f32 	%f226, %f226, %f225;
$L__BB236_8:
	setp.le.s64 	%p5, %rd26, %rd6;
	mov.f32 	%f227, 0fFF800000;
	@%p5 bra 	$L__BB236_10;
	ld.global.u16 	%rs3, [%rd18+128];
	// begin inline asm
	{  cvt.f32.f16 %f227, %rs3;}

	// end inline asm
	max.f32 	%f226, %f226, %f227;
$L__BB236_10:
	setp.le.s64 	%p6, %rd26, %rd7;
	mov.f32 	%f229, 0fFF800000;
	@%p6 bra 	$L__BB236_12;
	ld.global.u16 	%rs4, [%rd18+192];
	// begin inline asm
	{  cvt.f32.f16 %f229, %rs4;}

	// end inline asm
	max.f32 	%f226, %f226, %f229;
$L__BB236_12:
	setp.le.s64 	%p7, %rd26, %rd8;
	mov.f32 	%f231, 0fFF800000;
	@%p7 bra 	$L__BB236_14;
	ld.global.u16 	%rs5, [%rd18+256];
	// begin inline asm
	{  cvt.f32.f16 %f231, %rs5;}

	// end inline asm
	max.f32 	%f226, %f226, %f231;
$L__BB236_14:
	setp.le.s64 	%p8, %rd26, %rd9;
	mov.f32 	%f233, 0fFF800000;
	@%p8 bra 	$L__BB236_16;
	ld.global.u16 	%rs6, [%rd18+320];
	// begin inline asm
	{  cvt.f32.f16 %f233, %rs6;}

	// end inline asm
	max.f32 	%f226, %f226, %f233;
$L__BB236_16:
	setp.le.s64 	%p9, %rd26, %rd10;
	mov.f32 	%f235, 0fFF800000;
	@%p9 bra 	$L__BB236_18;
	ld.global.u16 	%rs7, [%rd18+384];
	// begin inline asm
	{  cvt.f32.f16 %f235, %rs7;}

	// end inline asm
	max.f32 	%f226, %f226, %f235;
$L__BB236_18:
	setp.le.s64 	%p10, %rd26, %rd11;
	mov.f32 	%f237, 0fFF800000;
	@%p10 bra 	$L__BB236_20;
	ld.global.u16 	%rs8, [%rd18+448];
	// begin inline asm
	{  cvt.f32.f16 %f237, %rs8;}

	// end inline asm
	max.f32 	%f226, %f226, %f237;
$L__BB236_20:
	setp.le.s64 	%p11, %rd26, %rd12;
	mov.f32 	%f239, 0fFF800000;
	@%p11 bra 	$L__BB236_22;
	ld.global.u16 	%rs9, [%rd18+512];
	// begin inline asm
	{  cvt.f32.f16 %f239, %rs9;}

	// end inline asm
	max.f32 	%f226, %f226, %f239;
$L__BB236_22:
	setp.le.s64 	%p12, %rd26, %rd13;
	mov.f32 	%f241, 0fFF800000;
	@%p12 bra 	$L__BB236_24;
	ld.global.u16 	%rs10, [%rd18+576];
	// begin inline asm
	{  cvt.f32.f16 %f241, %rs10;}

	// end inline asm
	max.f32 	%f226, %f226, %f241;
$L__BB236_24:
	setp.le.s64 	%p13, %rd26, %rd4;
	mov.b32 	%r17, %f226;
	shfl.sync.bfly.b32	%r18|%p14, %r17, 16, 31, -1;
	mov.b32 	%f71, %r18;
	max.f32 	%f72, %f226, %f71;
	mov.b32 	%r19, %f72;
	shfl.sync.bfly.b32	%r20|%p15, %r19, 8, 31, -1;
	mov.b32 	%f73, %r20;
	max.f32 	%f74, %f72, %f73;
	mov.b32 	%r21, %f74;
	shfl.sync.bfly.b32	%r22|%p16, %r21, 4, 31, -1;
	mov.b32 	%f75, %r22;
	max.f32 	%f76, %f74, %f75;
	mov.b32 	%r23, %f76;
	shfl.sync.bfly.b32	%r24|%p17, %r23, 2, 31, -1;
	mov.b32 	%f77, %r24;
	max.f32 	%f78, %f76, %f77;
	mov.b32 	%r25, %f78;
	shfl.sync.bfly.b32	%r26|%p18, %r25, 1, 31, -1;
	mov.b32 	%f79, %r26;
	max.f32 	%f80, %f78, %f79;
	sub.f32 	%f81, %f223, %f80;
	fma.rn.f32 	%f82, %f81, 0f3BBB989D, 0f3F000000;
	cvt.sat.f32.f32 	%f83, %f82;
	mov.f32 	%f84, 0f4B400001;
	mov.f32 	%f85, 0f437C0000;
	fma.rm.f32 	%f86, %f83, %f85, %f84;
	add.f32 	%f87, %f86, 0fCB40007F;
	neg.f32 	%f88, %f87;
	fma.rn.f32 	%f89, %f81, 0f3FB8AA3B, %f88;
	fma.rn.f32 	%f90, %f81, 0f32A57060, %f89;
	mov.b32 	%r27, %f86;
	shl.b32 	%r28, %r27, 23;
	mov.b32 	%f91, %r28;
	ex2.approx.ftz.f32 	%f92, %f90;
	mul.f32 	%f93, %f92, %f91;
	add.f32 	%f94, %f93, 0f00000000;
	sub.f32 	%f95, %f225, %f80;
	fma.rn.f32 	%f96, %f95, 0f3BBB989D, 0f3F000000;
	cvt.sat.f32.f32 	%f97, %f96;
	fma.rm.f32 	%f98, %f97, %f85, %f84;
	add.f32 	%f99, %f98, 0fCB40007F;
	neg.f32 	%f100, %f99;
	fma.rn.f32 	%f101, %f95, 0f3FB8AA3B, %f100;
	fma.rn.f32 	%f102, %f95, 0f32A57060, %f101;
	mov.b32 	%r29, %f98;
	shl.b32 	%r30, %r29, 23;
	mov.b32 	%f103, %r30;
	ex2.approx.ftz.f32 	%f104, %f102;
	mul.f32 	%f105, %f104, %f103;
	add.f32 	%f106, %f94, %f105;
	sub.f32 	%f107, %f227, %f80;
	fma.rn.f32 	%f108, %f107, 0f3BBB989D, 0f3F000000;
	cvt.sat.f32.f32 	%f109, %f108;
	fma.rm.f32 	%f110, %f109, %f85, %f84;
	add.f32 	%f111, %f110, 0fCB40007F;
	neg.f32 	%f112, %f111;
	fma.rn.f32 	%f113, %f107, 0f3FB8AA3B, %f112;
	fma.rn.f32 	%f114, %f107, 0f32A57060, %f113;
	mov.b32 	%r31, %f110;
	shl.b32 	%r32, %r31, 23;
	mov.b32 	%f115, %r32;
	ex2.approx.ftz.f32 	%f116, %f114;
	mul.f32 	%f117, %f116, %f115;
	add.f32 	%f118, %f106, %f117;
	sub.f32 	%f119, %f229, %f80;
	fma.rn.f32 	%f120, %f119, 0f3BBB989D, 0f3F000000;
	cvt.sat.f32.f32 	%f121, %f120;
	fma.rm.f32 	%f122, %f121, %f85, %f84;
	add.f32 	%f123, %f122, 0fCB40007F;
	neg.f32 	%f124, %f123;
	fma.rn.f32 	%f125, %f119, 0f3FB8AA3B, %f124;
	fma.rn.f32 	%f126, %f119, 0f32A57060, %f125;
	mov.b32 	%r33, %f122;
	shl.b32 	%r34, %r33, 23;
	mov.b32 	%f127, %r34;
	ex2.approx.ftz.f32 	%f128, %f126;
	mul.f32 	%f129, %f128, %f127;
	add.f32 	%f130, %f118, %f129;
	sub.f32 	%f131, %f231, %f80;
	fma.rn.f32 	%f132, %f131, 0f3BBB989D, 0f3F000000;
	cvt.sat.f32.f32 	%f133, %f132;
	fma.rm.f32 	%f134, %f133, %f85, %f84;
	add.f32 	%f135, %f134, 0fCB40007F;
	neg.f32 	%f136, %f135;
	fma.rn.f32 	%f137, %f131, 0f3FB8AA3B, %f136;
	fma.rn.f32 	%f138, %f131, 0f32A57060, %f137;
	mov.b32 	%r35, %f134;
	shl.b32 	%r36, %r35, 23;
	mov.b32 	%f139, %r36;
	ex2.approx.ftz.f32 	%f140, %f138;
	mul.f32 	%f141, %f140, %f139;
	add.f32 	%f142, %f130, %f141;
	sub.f32 	%f143, %f233, %f80;
	fma.rn.f32 	%f144, %f143, 0f3BBB989D, 0f3F000000;
	cvt.sat.f32.f32 	%f145, %f144;
	fma.rm.f32 	%f146, %f145, %f85, %f84;
	add.f32 	%f147, %f146, 0fCB40007F;
	neg.f32 	%f148, %f147;
	fma.rn.f32 	%f149, %f143, 0f3FB8AA3B, %f148;
	fma.rn.f32 	%f150, %f143, 0f32A57060, %f149;
	mov.b32 	%r37, %f146;
	shl.b32 	%r38, %r37, 23;
	mov.b32 	%f151, %r38;
	ex2.approx.ftz.f32 	%f152, %f150;
	mul.f32 	%f153, %f152, %f151;
	add.f32 	%f154, %f142, %f153;
	sub.f32 	%f155, %f235, %f80;
	fma.rn.f32 	%f156, %f155, 0f3BBB989D, 0f3F000000;
	cvt.sat.f32.f32 	%f157, %f156;
	fma.rm.f32 	%f158, %f157, %f85, %f84;
	add.f32 	%f159, %f158, 0fCB40007F;
	neg.f32 	%f160, %f159;
	fma.rn.f32 	%f161, %f155, 0f3FB8AA3B, %f160;
	fma.rn.f32 	%f162, %f155, 0f32A57060, %f161;
	mov.b32 	%r39, %f158;
	shl.b32 	%r40, %r39, 23;
	mov.b32 	%f163, %r40;
	ex2.approx.ftz.f32 	%f164, %f162;
	mul.f32 	%f165, %f164, %f163;
	add.f32 	%f166, %f154, %f165;
	sub.f32 	%f167, %f237, %f80;
	fma.rn.f32 	%f168, %f167, 0f3BBB989D, 0f3F000000;
	cvt.sat.f32.f32 	%f169, %f168;
	fma.rm.f32 	%f170, %f169, %f85, %f84;
	add.f32 	%f171, %f170, 0fCB40007F;
	neg.f32 	%f172, %f171;
	fma.rn.f32 	%f173, %f167, 0f3FB8AA3B, %f172;
	fma.rn.f32 	%f174, %f167, 0f32A57060, %f173;
	mov.b32 	%r41, %f170;
	shl.b32 	%r42, %r41, 23;
	mov.b32 	%f175, %r42;
	ex2.approx.ftz.f32 	%f176, %f174;
	mul.f32 	%f177, %f176, %f175;
	add.f32 	%f178, %f166, %f177;
	sub.f32 	%f179, %f239, %f80;
	fma.rn.f32 	%f180, %f179, 0f3BBB989D, 0f3F000000;
	cvt.sat.f32.f32 	%f181, %f180;
	fma.rm.f32 	%f182, %f181, %f85, %f84;
	add.f32 	%f183, %f182, 0fCB40007F;
	neg.f32 	%f184, %f183;
	fma.rn.f32 	%f185, %f179, 0f3FB8AA3B, %f184;
	fma.rn.f32 	%f186, %f179, 0f32A57060, %f185;
	mov.b32 	%r43, %f182;
	shl.b32 	%r44, %r43, 23;
	mov.b32 	%f187, %r44;
	ex2.approx.ftz.f32 	%f188, %f186;
	mul.f32 	%f189, %f188, %f187;
	add.f32 	%f190, %f178, %f189;
	sub.f32 	%f191, %f241, %f80;
	fma.rn.f32 	%f192, %f191, 0f3BBB989D, 0f3F000000;
	cvt.sat.f32.f32 	%f193, %f192;
	fma.rm.f32 	%f194, %f193, %f85, %f84;
	add.f32 	%f195, %f194, 0fCB40007F;
	neg.f32 	%f196, %f195;
	fma.rn.f32 	%f197, %f191, 0f3FB8AA3B, %f196;
	fma.rn.f32 	%f198, %f191, 0f32A57060, %f197;
	mov.b32 	%r45, %f194;
	shl.b32 	%r46, %r45, 23;
	mov.b32 	%f199, %r46;
	ex2.approx.ftz.f32 	%f200, %f198;
	mul.f32 	%f201, %f200, %f199;
	add.f32 	%f202, %f190, %f201;
	mov.b32 	%r47, %f202;
	shfl.sync.bfly.b32	%r48|%p19, %r47, 16, 31, -1;
	mov.b32 	%f203, %r48;
	add.f32 	%f204, %f202, %f203;
	mov.b32 	%r49, %f204;
	shfl.sync.bfly.b32	%r50|%p20, %r49, 8, 31, -1;
	mov.b32 	%f205, %r50;
	add.f32 	%f206, %f204, %f205;
	mov.b32 	%r51, %f206;
	shfl.sync.bfly.b32	%r52|%p21, %r51, 4, 31, -1;
	mov.b32 	%f207, %r52;
	add.f32 	%f208, %f206, %f207;
	mov.b32 	%r53, %f208;
	shfl.sync.bfly.b32	%r54|%p22, %r53, 2, 31, -1;
	mov.b32 	%f209, %r54;
	add.f32 	%f210, %f208, %f209;
	mov.b32 	%r55, %f210;
	shfl.sync.bfly.b32	%r56|%p23, %r55, 1, 31, -1;
	mov.b32 	%f211, %r56;
	add.f32 	%f212, %f210, %f211;
	div.rn.f32 	%f41, %f93, %f212;
	div.rn.f32 	%f42, %f105, %f212;
	div.rn.f32 	%f43, %f117, %f212;
	div.rn.f32 	%f44, %f129, %f212;
	div.rn.f32 	%f45, %f141, %f212;
	div.rn.f32 	%f46, %f153, %f212;
	div.rn.f32 	%f47, %f165, %f212;
	div.rn.f32 	%f48, %f177, %f212;
	div.rn.f32 	%f49, %f189, %f212;
	div.rn.f32 	%f50, %f201, %f212;
	mad.lo.s64 	%rd35, %rd37, %rd24, %rd4;
	shl.b64 	%rd36, %rd35, 1;
	add.s64 	%rd19, %rd14, %rd36;
	@%p13 bra 	$L__BB236_26;
	// begin inline asm
	{  cvt.rn.f16.f32 %rs11, %f41;}

	// end inline asm
	st.global.u16 	[%rd19], %rs11;
$L__BB236_26:
	setp.le.s64 	%p24, %rd26, %rd5;
	@%p24 bra 	$L__BB236_28;
	// begin inline asm
	{  cvt.rn.f16.f32 %rs12, %f42;}

	// end inline asm
	st.global.u16 	[%rd19+64], %rs12;
$L__BB236_28:
	setp.le.s64 	%p25, %rd26, %rd6;
	@%p25 bra 	$L__BB236_30;
	// begin inline asm
	{  cvt.rn.f16.f32 %rs13, %f43;}

	// end inline asm
	st.global.u16 	[%rd19+128], %rs13;
$L__BB236_30:
	setp.le.s64 	%p26, %rd26, %rd7;
	@%p26 bra 	$L__BB236_32;
	// begin inline asm
	{  cvt.rn.f16.f32 %rs14, %f44;}

	// end inline asm
	st.global.u16 	[%rd19+192], %rs14;
$L__BB236_32:
	setp.le.s64 	%p27, %rd26, %rd8;
	@%p27 bra 	$L__BB236_34;
	// begin inline asm
	{  cvt.rn.f16.f32 %rs15, %f45;}

	// end inline asm
	st.global.u16 	[%rd19+256], %rs15;
$L__BB236_34:
	setp.le.s64 	%p28, %rd26, %rd9;
	@%p28 bra 	$L__BB236_36;
	// begin inline asm
	{  cvt.rn.f16.f32 %rs16, %f46;}

	// end inline asm
	st.global.u16 	[%rd19+320], %rs16;
$L__BB236_36:
	setp.le.s64 	%p29, %rd26, %rd10;
	@%p29 bra 	$L__BB236_38;
	// begin inline asm
	{  cvt.rn.f16.f32 %rs17, %f47;}

	// end inline asm
	st.global.u16 	[%rd19+384], %rs17;
$L__BB236_38:
	setp.le.s64 	%p30, %rd26, %rd11;
	@%p30 bra 	$L__BB236_40;
	// begin inline asm
	{  cvt.rn.f16.f32 %rs18, %f48;}

	// end inline asm
	st.global.u16 	[%rd19+448], %rs18;
$L__BB236_40:
	setp.le.s64 	%p31, %rd26, %rd12;
	@%p31 bra 	$L__BB236_42;
	// begin inline asm
	{  cvt.rn.f16.f32 %rs19, %f49;}

	// end inline asm
	st.global.u16 	[%rd19+512], %rs19;
$L__BB236_42:
	setp.le.s64 	%p32, %rd26, %rd13;
	@%p32 bra 	$L__BB236_44;
	// begin inline asm
	{  cvt.rn.f16.f32 %rs20, %f50;}

	// end inline asm
	st.global.u16 	[%rd19+576], %rs20;
$L__BB236_44:
	add.s64 	%rd37, %rd37, %rd16;
	setp.lt.s64 	%p33, %rd37, %rd25;
	@%p33 bra 	$L__BB236_4;
$L__BB236_45:
	ret;

}
	// .globl	_ZN7oneflow4cuda7softmax15SoftmaxWarpImplI10SimpleLoadI6__halffE11SimpleStoreIS4_fEfLi1ELi11ELi32ELi1ELb0ELNS1_9AlgorithmE0EEEvT_T0_ll
.visible .entry _ZN7oneflow4cuda7softmax15SoftmaxWarpImplI10SimpleLoadI6__halffE11SimpleStoreIS4_fEfLi1ELi11ELi32ELi1ELb0ELNS1_9AlgorithmE0EEEvT_T0_ll(
	.param .align 8 .b8 _ZN7oneflow4cuda7softmax15SoftmaxWarpImplI10SimpleLoadI6__halffE11SimpleStoreIS4_fEfLi1ELi11ELi32ELi1ELb0ELNS1_9AlgorithmE0EEEvT_T0_ll_param_0[16],
	.param .align 8 .b8 _ZN7oneflow4cuda7softmax15SoftmaxWarpImplI10SimpleLoadI6__halffE11SimpleStoreIS4_fEfLi1ELi11ELi32ELi1ELb0ELNS1_9AlgorithmE0EEEvT_T0_ll_param_1[16],
	.param .u64 _ZN7oneflow4cuda7softmax15SoftmaxWarpImplI10SimpleLoadI6__halffE11SimpleStoreIS4_fEfLi1ELi11ELi32ELi1ELb0ELNS1_9AlgorithmE0EEEvT_T0_ll_param_2,
	.param .u64 _ZN7oneflow4cuda7softmax15SoftmaxWarpImplI10SimpleLoadI6__halffE11SimpleStoreIS4_fEfLi1ELi11ELi32ELi1ELb0ELNS1_9AlgorithmE0EEEvT_T0_ll_param_3
)
{
	.reg .pred 	%p<14>;
	.reg .b16 	%rs<23>;
	.reg .b32 	%r<50>;
	.reg .b32 	%f<188>;
	.reg .b64 	%rd<27>;

	ld.param.u64 	%rd1, [_ZN7oneflow4cuda7softmax15SoftmaxWarpImplI10SimpleLoadI6__halffE11SimpleStoreIS4_fEfLi1ELi11ELi32ELi1ELb0ELNS1_9AlgorithmE0EEEvT_T0_ll_param_0];
	ld.param.u64 	%rd2, [_ZN7oneflow4cuda7softmax15SoftmaxWarpImplI10SimpleLoadI6__halffE11SimpleStoreIS4_fEfLi1ELi11ELi32ELi1ELb0ELNS1_9AlgorithmE0EEEvT_T0_ll_param_0+8];
	ld.param.u64 	%rd3, [_ZN7oneflow4cuda7softmax15SoftmaxWarpImplI10SimpleLoadI6__halffE11SimpleStoreIS4_fEfLi1ELi11ELi32ELi1ELb0ELNS1_9AlgorithmE0EEEvT_T0_ll_param_1];
	ld.param.u64 	%rd4, [_ZN7oneflow4cuda7softmax15SoftmaxWarpImplI10SimpleLoadI6__halffE11SimpleStoreIS4_fEfLi1ELi11ELi32ELi1ELb0ELNS1_9AlgorithmE0EEEvT_T0_ll_param_1+8];
	ld.param.u64 	%rd12, [_ZN7oneflow4cuda7softmax15SoftmaxWarpImplI10SimpleLoadI6__halffE11SimpleStoreIS4_fEfLi1ELi11ELi32ELi1ELb0ELNS1_9AlgorithmE0EEEvT_T0_ll_param_2];
	ld.param.u64 	%rd13, [_ZN7oneflow4cuda7softmax15SoftmaxWarpImplI10SimpleLoadI6__halffE11SimpleStoreIS4_fEfLi1ELi11ELi32ELi1ELb0ELNS1_9AlgorithmE0EEEvT_T0_ll_param_3];
	setp.lt.s64 	%p1, %rd13, 353;
	@%p1 bra 	$L__BB237_2;
	mov.u64 	%rd14, $str;
	cvta.global.u64 	%rd15, %rd14;
	mov.u64 	%rd16, $str$1;
	cvta.global.u64 	%rd17, %rd16;
	mov.u64 	%rd18, __unnamed_237;
	cvta.global.u64 	%rd19, %rd18;
	{ // callseq 236, 0
	.param .b64 param0;
	st.param.b64 	[param0], %rd15;
	.param .b64 param1;
	st.param.b64 	[param1], %rd17;
	.param .b32 param2;
	st.param.b32 	[param2], 228;
	.param .b64 param3;
	st.param.b64 	[param3], %rd19;
	.param .b64 param4;
	st.param.b64 	[param4], 1;
	call.uni 
	__assertfail, 
	(
	param0, 
	param1, 
	param2, 
	param3, 
	param4
	);
	} // callseq 236
$L__BB237_2:
	mov.u32 	%r2, %ctaid.x;
	mov.u32 	%r3, %ntid.y;
	mov.u32 	%r4, %tid.y;
	mad.lo.s32 	%r5, %r2, %r3, %r4;
	mov.u32 	%r6, %nctaid.x;
	mul.lo.s32 	%r1, %r6, %r3;
	cvt.s64.s32 	%rd26, %r5;
	setp.le.s64 	%p2, %rd12, %rd26;
	@%p2 bra 	$L__BB237_5;
	mov.u32 	%r7, %tid.x;
	cvt.u64.u32 	%rd6, %r7;
	cvta.to.global.u64 	%rd7, %rd3;
	cvta.to.global.u64 	%rd8, %rd1;
	cvt.s64.s32 	%rd9, %r1;
$L__BB237_4:
	mad.lo.s64 	%rd20, %rd26, %rd2, %rd6;
	shl.b64 	%rd21, %rd20, 1;
	add.s64 	%rd22, %rd8, %rd21;
	ld.global.u16 	%rs1, [%rd22];
	// begin inline asm
	{  cvt.f32.f16 %f1, %rs1;}

	// end inline asm
	max.f32 	%f23, %f1, 0fFF800000;
	ld.global.u16 	%rs2, [%rd22+64];
	// begin inline asm
	{  cvt.f32.f16 %f2, %rs2;}

	// end inline asm
	max.f32 	%f24, %f23, %f2;
	ld.global.u16 	%rs3, [%rd22+128];
	// begin inline asm
	{  cvt.f32.f16 %f3, %rs3;}

	// end inline asm
	max.f32 	%f25, %f24, %f3;
	ld.global.u16 	%rs4, [%rd22+192];
	// begin inline asm
	{  cvt.f32.f16 %f4, %rs4;}

	// end inline asm
	max.f32 	%f26, %f25, %f4;
	ld.global.u16 	%rs5, [%rd22+256];
	// begin inline asm
	{  cvt.f32.f16 %f5, %rs5;}

	// end inline asm
	max.f32 	%f27, %f26, %f5;
	ld.global.u16 	%rs6, [%rd22+320];
	// begin inline asm
	{  cvt.f32.f16 %f6, %rs6;}

	// end inline asm
	max.f32 	%f28, %f27, %f6;
	ld.global.u16 	%rs7, [%rd22+384];
	// begin inline asm
	{  cvt.f32.f16 %f7, %rs7;}

	// end inline asm
	max.f32 	%f29, %f28, %f7;
	ld.global.u16 	%rs8, [%rd22+448];
	// begin inline asm
	{  cvt.f32.f16 %f8, %rs8;}

	// end inline asm
	max.f32 	%f30, %f29, %f8;
	ld.global.u16 	%rs9, [%rd22+512];
	// begin inline asm
	{  cvt.f32.f16 %f9, %rs9;}

	// end inline asm
	max.f32 	%f31, %f30, %f9;
	ld.global.u16 	%rs10, [%rd22+576];
	// begin inline asm
	{  cvt.f32.f16 %f10, %rs10;}

	// end inline asm
	max.f32 	%f32, %f31, %f10;
	ld.global.u16 	%rs11, [%rd22+640];
	// begin inline asm
	{  cvt.f32.f16 %f11, %rs11;}

	// end inline asm
	max.f32 	%f33, %f32, %f11;
	mov.b32 	%r8, %f33;
	shfl.sync.bfly.b32	%r9|%p3, %r8, 16, 31, -1;
	mov.b32 	%f34, %r9;
	max.f32 	%f35, %f33, %f34;
	mov.b32 	%r10, %f35;
	shfl.sync.bfly.b32	%r11|%p4, %r10, 8, 31, -1;
	mov.b32 	%f36, %r11;
	max.f32 	%f37, %f35, %f36;
	mov.b32 	%r12, %f37;
	shfl.sync.bfly.b32	%r13|%p5, %r12, 4, 31, -1;
	mov.b32 	%f38, %r13;
	max.f32 	%f39, %f37, %f38;
	mov.b32 	%r14, %f39;
	shfl.sync.bfly.b32	%r15|%p6, %r14, 2, 31, -1;
	mov.b32 	%f40, %r15;
	max.f32 	%f41, %f39, %f40;
	mov.b32 	%r16, %f41;
	shfl.sync.bfly.b32	%r17|%p7, %r16, 1, 31, -1;
	mov.b32 	%f42, %r17;
	max.f32 	%f43, %f41, %f42;
	sub.f32 	%f44, %f1, %f43;
	fma.rn.f32 	%f45, %f44, 0f3BBB989D, 0f3F000000;
	cvt.sat.f32.f32 	%f46, %f45;
	mov.f32 	%f47, 0f4B400001;
	mov.f32 	%f48, 0f437C0000;
	fma.rm.f32 	%f49, %f46, %f48, %f47;
	add.f32 	%f50, %f49, 0fCB40007F;
	neg.f32 	%f51, %f50;
	fma.rn.f32 	%f52, %f44, 0f3FB8AA3B, %f51;
	fma.rn.f32 	%f53, %f44, 0f32A57060, %f52;
	mov.b32 	%r18, %f49;
	shl.b32 	%r19, %r18, 23;
	mov.b32 	%f54, %r19;
	ex2.approx.ftz.f32 	%f55, %f53;
	mul.f32 	%f56, %f55, %f54;
	add.f32 	%f57, %f56, 0f00000000;
	sub.f32 	%f58, %f2, %f43;
	fma.rn.f32 	%f59, %f58, 0f3BBB989D, 0f3F000000;
	cvt.sat.f32.f32 	%f60, %f59;
	fma.rm.f32 	%f61, %f60, %f48, %f47;
	add.f32 	%f62, %f61, 0fCB40007F;
	neg.f32 	%f63, %f62;
	fma.rn.f32 	%f64, %f58, 0f3FB8AA3B, %f63;
	fma.rn.f32 	%f65, %f58, 0f32A57060, %f64;
	mov.b32 	%r20, %f61;
	shl.b32 	%r21, %r20, 23;
	mov.b32 	%f66, %r21;
	ex2.approx.ftz.f32 	%f67, %f65;
	mul.f32 	%f68, %f67, %f66;
	add.f32 	%f69, %f57, %f68;
	sub.f32 	%f70, %f3, %f43;
	fma.rn.f32 	%f71, %f70, 0f3BBB989D, 0f3F000000;
	cvt.sat.f32.f32 	%f72, %f71;
	fma.rm.f32 	%f73, %f72, %f48, %f47;
	add.f32 	%f74, %f73, 0fCB40007F;
	neg.f32 	%f75, %f74;
	fma.rn.f32 	%f76, %f70, 0f3FB8AA3B, %f75;
	fma.rn.f32 	%f77, %f70, 0f32A57060, %f76;
	mov.b32 	%r22, %f73;
	shl.b32 	%r23, %r22, 23;
	mov.b32 	%f78, %r23;
	ex2.approx.ftz.f32 	%f79, %f77;
	mul.f32 	%f80, %f79, %f78;
	add.f32 	%f81, %f69, %f80;
	sub.f32 	%f82, %f4, %f43;
	fma.rn.f32 	%f83, %f82, 0f3BBB989D, 0f3F000000;
	cvt.sat.f32.f32 	%f84, %f83;
	fma.rm.f32 	%f85, %f84, %f48, %f47;
	add.f32 	%f86, %f85, 0fCB40007F;
	neg.f32 	%f87, %f86;
	fma.rn.f32 	%f88, %f82, 0f3FB8AA3B, %f87;
	fma.rn.f32 	%f89, %f82, 0f32A57060, %f88;
	mov.b32 	%r24, %f85;
	shl.b32 	%r25, %r24, 23;
	mov.b32 	%f90, %r25;
	ex2.approx.ftz.f32 	%f91, %f89;
	mul.f32 	%f92, %f91, %f90;
	add.f32 	%f93, %f81, %f92;
	sub.f32 	%f94, %f5, %f43;
	fma.rn.f32 	%f95, %f94, 0f3BBB989D, 0f3F000000;
	cvt.sat.f32.f32 	%f96, %f95;
	fma.rm.f32 	%f97, %f96, %f48, %f47;
	add.f32 	%f98, %f97, 0fCB40007F;
	neg.f32 	%f99, %f98;
	fma.rn.f32 	%f100, %f94, 0f3FB8AA3B, %f99;
	fma.rn.f32 	%f101, %f94, 0f32A57060, %f100;
	mov.b32 	%r26, %f97;
	shl.b32 	%r27, %r26, 23;
	mov.b32 	%f102, %r27;
	ex2.approx.ftz.f32 	%f103, %f101;
	mul.f32 	%f104, %f103, %f102;
	add.f32 	%f105, %f93, %f104;
	sub.f32 	%f106, %f6, %f43;
	fma.rn.f32 	%f107, %f106, 0f3BBB989D, 0f3F000000;
	cvt.sat.f32.f32 	%f108, %f107;
	fma.rm.f32 	%f109, %f108, %f48, %f47;
	add.f32 	%f110, %f109, 0fCB40007F;
	neg.f32 	%f111, %f110;
	fma.rn.f32 	%f112, %f106, 0f3FB8AA3B, %f111;
	fma.rn.f32 	%f113, %f106, 0f32A57060, %f112;
	mov.b32 	%r28, %f109;
	shl.b32 	%r29, %r28, 23;
	mov.b32 	%f114, %r29;
	ex2.approx.ftz.f32 	%f115, %f113;
	mul.f32 	%f116, %f115, %f114;
	add.f32 	%f117, %f105, %f116;
	sub.f32 	%f118, %f7, %f43;
	fma.rn.f32 	%f119, %f118, 0f3BBB989D, 0f3F000000;
	cvt.sat.f32.f32 	%f120, %f119;
	fma.rm.f32 	%f121, %f120, %f48, %f47;
	add.f32 	%f122, %f121, 0fCB40007F;
	neg.f32 	%f123, %f122;
	fma.rn.f32 	%f124, %f118, 0f3FB8AA3B, %f123;
	fma.rn.f32 	%f125, %f118, 0f32A57060, %f124;
	mov.b32 	%r30, %f121;
	shl.b32 	%r31, %r30, 23;
	mov.b32 	%f126, %r31;
	ex2.approx.ftz.f32 	%f127, %f125;
	mul.f32 	%f128, %f127, %f126;
	add.f32 	%f129, %f117, %f128;
	sub.f32 	%f130, %f8, %f43;
	fma.rn.f32 	%f131, %f130, 0f3BBB989D, 0f3F000000;
	cvt.sat.f32.f32 	%f132, %f131;
	fma.rm.f32 	%f133, %f132, %f48, %f47;
	add.f32 	%f134, %f133, 0fCB40007F;
	neg.f32 	%f135, %f134;
	fma.rn.f32 	%f136, %f130, 0f3FB8AA3B, %f135;
	fma.rn.f32 	%f137, %f130, 0f32A57060, %f136;
	mov.b32 	%r32, %f133;
	shl.b32 	%r33, %r32, 23;
	mov.b32 	%f138, %r33;
	ex2.approx.ftz.f32 	%f139, %f137;
	mul.f32 	%f140, %f139, %f138;
	add.f32 	%f141, %f129, %f140;
	sub.f32 	%f142, %f9, %f43;
	fma.rn.f32 	%f143, %f142, 0f3BBB989D, 0f3F000000;
	cvt.sat.f32.f32 	%f144, %f143;
	fma.rm.f32 	%f145, %f144, %f48, %f47;
	add.f32 	%f146, %f145, 0fCB40007F;
	neg.f32 	%f147, %f146;
	fma.rn.f32 	%f148, %f142, 0f3FB8AA3B, %f147;
	fma.rn.f32 	%f149, %f142, 0f32A57060, %f148;
	mov.b32 	%r34, %f145;
	shl.b32 	%r35, %r34, 23;
	mov.b32 	%f150, %r35;
	ex2.approx.ftz.f32 	%f151, %f149;
	mul.f32 	%f152, %f151, %f150;
	add.f32 	%f153, %f141, %f152;
	sub.f32 	%f154, %f10, %f43;
	fma.rn.f32 	%f155, %f154, 0f3BBB989D, 0f3F000000;
	cvt.sat.f32.f32 	%f156, %f155;
	fma.rm.f32 	%f157, %f156, %f48, %f47;
	add.f32 	%f158, %f157, 0fCB40007F;
	neg.f32 	%f159, %f158;
	fma.rn.f32 	%f160, %f154, 0f3FB8AA3B, %f159;
	fma.rn.f32 	%f161, %f154, 0f32A57060, %f160;
	mov.b32 	%r36, %f157;
	shl.b32 	%r37, %r36, 23;
	mov.b32 	%f162, %r37;
	ex2.approx.ftz.f32 	%f163, %f161;
	mul.f32 	%f164, %f163, %f162;
	add.f32 	%f165, %f153, %f164;
	sub.f32 	%f166, %f11, %f43;
	fma.rn.f32 	%f167, %f166, 0f3BBB989D, 0f3F000000;
	cvt.sat.f32.f32 	%f168, %f167;
	fma.rm.f32 	%f169, %f168, %f48, %f47;
	add.f32 	%f170, %f169, 0fCB40007F;
	neg.f32 	%f171, %f170;
	fma.rn.f32 	%f172, %f166, 0f3FB8AA3B, %f171;
	fma.rn.f32 	%f173, %f166, 0f32A57060, %f172;
	mov.b32 	%r38, %f169;
	shl.b32 	%r39, %r38, 23;
	mov.b32 	%f174, %r39;
	ex2.approx.ftz.f32 	%f175, %f173;
	mul.f32 	%f176, %f175, %f174;
	add.f32 	%f177, %f165, %f176;
	mov.b32 	%r40, %f177;
	shfl.sync.bfly.b32	%r41|%p8, %r40, 16, 31, -1;
	mov.b32 	%f178, %r41;
	add.f32 	%f179, %f177, %f178;
	mov.b32 	%r42, %f179;
	shfl.sync.bfly.b32	%r43|%p9, %r42, 8, 31, -1;
	mov.b32 	%f180, %r43;
	add.f32 	%f181, %f179, %f180;
	mov.b32 	%r44, %f181;
	shfl.sync.bfly.b32	%r45|%p10, %r44, 4, 31, -1;
	mov.b32 	%f182, %r45;
	add.f32 	%f183, %f181, %f182;
	mov.b32 	%r46, %f183;
	shfl.sync.bfly.b32	%r47|%p11, %r46, 2, 31, -1;
	mov.b32 	%f184, %r47;
	add.f32 	%f185, %f183, %f184;
	mov.b32 	%r48, %f185;
	shfl.sync.bfly.b32	%r49|%p12, %r48, 1, 31, -1;
	mov.b32 	%f186, %r49;
	add.f32 	%f187, %f185, %f186;
	div.rn.f32 	%f12, %f56, %f187;
	div.rn.f32 	%f13, %f68, %f187;
	div.rn.f32 	%f14, %f80, %f187;
	div.rn.f32 	%f15, %f92, %f187;
	div.rn.f32 	%f16, %f104, %f187;
	div.rn.f32 	%f17, %f116, %f187;
	div.rn.f32 	%f18, %f128, %f187;
	div.rn.f32 	%f19, %f140, %f187;
	div.rn.f32 	%f20, %f152, %f187;
	div.rn.f32 	%f21, %f164, %f187;
	div.rn.f32 	%f22, %f176, %f187;
	// begin inline asm
	{  cvt.rn.f16.f32 %rs12, %f12;}

	// end inline asm
	mad.lo.s64 	%rd23, %rd26, %rd4, %rd6;
	shl.b64 	%rd24, %rd23, 1;
	add.s64 	%rd25, %rd7, %rd24;
	st.global.u16 	[%rd25], %rs12;
	// begin inline asm
	{  cvt.rn.f16.f32 %rs13, %f13;}

	// end inline asm
	st.global.u16 	[%rd25+64], %rs13;
	// begin inline asm
	{  cvt.rn.f16.f32 %rs14, %f14;}

	// end inline asm
	st.global.u16 	[%rd25+128], %rs14;
	// begin inline asm
	{  cvt.rn.f16.f32 %rs15, %f15;}

	// end inline asm
	st.global.u16 	[%rd25+192], %rs15;
	// begin inline asm
	{  cvt.rn.f16.f32 %rs16, %f16;}

	// end inline asm
	st.global.u16 	[%rd25+256], %rs16;
	// begin inline asm
	{  cvt.rn.f16.f32 %rs17, %f17;}

	// end inline asm
	st.global.u16 	[%rd25+320], %rs17;
	// begin inline asm
	{  cvt.rn.f16.f32 %rs18, %f18;}

	// end inline asm
	st.global.u16 	[%rd25+384], %rs18;
	// begin inline asm
	{  cvt.rn.f16.f32 %rs19, %f19;}

	// end inline asm
	st.global.u16 	[%rd25+448], %rs19;
	// begin inline asm
	{  cvt.rn.f16.f32 %rs20, %f20;}

	// end inline asm
	st.global.u16 	[%rd25+512], %rs20;
	// begin inline asm
	{  cvt.rn.f16.f32 %rs21, %f21;}

	// end inline asm
	st.global.u16 	[%rd25+576], %rs21;
	// begin inline asm
	{  cvt.rn.f16.f32 %rs22, %f22;}

	// end inline asm
	st.global.u16 	[%rd25+640], %rs22;
	add.s64 	%rd26, %rd26, %rd9;
	setp.lt.s64 	%p13, %rd26, %rd12;
	@%p13 bra 	$L__BB237_4;
$L__BB237_5:
	ret;

}
	// .globl	_ZN7oneflow4cuda7softmax15SoftmaxWarpImplI10SimpleLoadI6__halffE11SimpleStoreIS4_fEfLi1ELi11ELi32ELi1ELb1ELNS1_9AlgorithmE0EEEvT_T0_ll
.visible .entry _ZN7oneflow4cuda7softmax15SoftmaxWarpImplI10SimpleLoadI6__halffE11SimpleStoreIS4_fEfLi1ELi11ELi32ELi1ELb1ELNS1_9AlgorithmE0EEEvT_T0_ll(
	.param .align 8 .b8 _ZN7oneflow4cuda7softmax15SoftmaxWarpImplI10SimpleLoadI6__halffE11SimpleStoreIS4_fEfLi1ELi11ELi32ELi1ELb1ELNS1_9AlgorithmE0EEEvT_T0_ll_param_0[16],
	.param .align 8 .b8 _ZN7oneflow4cuda7softmax15SoftmaxWarpImplI10SimpleLoadI6__halffE11SimpleStoreIS4_fEfLi1ELi11ELi32ELi1ELb1ELNS1_9AlgorithmE0EEEvT_T0_ll_param_1[16],
	.param .u64 _ZN7oneflow4cuda7softmax15SoftmaxWarpImplI10SimpleLoadI6__halffE11SimpleStoreIS4_fEfLi1ELi11ELi32ELi1ELb1ELNS1_9AlgorithmE0EEEvT_T0_ll_param_2,
	.param .u64 _ZN7oneflow4cuda7softmax15SoftmaxWarpImplI10SimpleLoadI6__halffE11SimpleStoreIS4_fEfLi1ELi11ELi32ELi1ELb1ELNS1_9AlgorithmE0EEEvT_T0_ll_param_3
)
{
	.reg .pred 	%p<36>;
	.reg .b16 	%rs<23>;
	.reg .b32 	%r<60>;
	.reg .b32 	%f<265>;
	.reg .b64 	%rd<38>;

	ld.param.u64 	%rd23, [_ZN7oneflow4cuda7softmax15SoftmaxWarpImplI10SimpleLoadI6__halffE11SimpleStoreIS4_fEfLi1ELi11ELi32ELi1ELb1ELNS1_9AlgorithmE0EEEvT_T0_ll_param_1+8];
	ld.param.u64 	%rd22, [_ZN7oneflow4cuda7softmax15SoftmaxWarpImplI10SimpleLoadI6__halffE11SimpleStoreIS4_fEfLi1ELi11ELi32ELi1ELb1ELNS1_9AlgorithmE0EEEvT_T0_ll_param_1];
	ld.param.u64 	%rd21, [_ZN7oneflow4cuda7softmax15SoftmaxWarpImplI10SimpleLoadI6__halffE11SimpleStoreIS4_fEfLi1ELi11ELi32ELi1ELb1ELNS1_9AlgorithmE0EEEvT_T0_ll_param_0+8];
	ld.param.u64 	%rd20, [_ZN7oneflow4cuda7softmax15SoftmaxWarpImplI10SimpleLoadI6__halffE11SimpleStoreIS4_fEfLi1ELi11ELi32ELi1ELb1ELNS1_9AlgorithmE0EEEvT_T0_ll_param_0];
	ld.param.u64 	%rd24, [_ZN7oneflow4cuda7softmax15SoftmaxWarpImplI10SimpleLoadI6__halffE11SimpleStoreIS4_fEfLi1ELi11ELi32ELi1ELb1ELNS1_9AlgorithmE0EEEvT_T0_ll_param_2];
	ld.param.u64 	%rd25, [_ZN7oneflow4cuda7softmax15SoftmaxWarpImplI10SimpleLoadI6__halffE11SimpleStoreIS4_fEfLi1ELi11ELi32ELi1ELb1ELNS1_9AlgorithmE0EEEvT_T0_ll_param_3];
	setp.lt.s64 	%p1, %rd25, 353;
	@%p1 bra 	$L__BB238_2;
	mov.u64 	%rd26, $str;
	cvta.global.u64 	%rd27, %rd26;
	mov.u64 	%rd28, $str$1;
	cvta.global.u64 	%rd29, %rd28;
	mov.u64 	%rd30, __unnamed_238;
	cvta.global.u64 	%rd31, %rd30;
	{ // callseq 237, 0
	.param .b64 param0;
	st.param.b64 	[param0], %rd27;
	.param .b64 param1;
	st.param.b64 	[param1], %rd29;
	.param .b32 param2;
	st.param.b32 	[param2], 228;
	.param .b64 param3;
	st.param.b64 	[param3], %rd31;
	.param .b64 param4;
	st.param.b64 	[param4], 1;
	call.uni 
	__assertfail, 
	(
	param0, 
	param1, 
	param2, 
	param3, 
	param4
	);
	} // callseq 237
$L__BB238_2:
	mov.u32 	%r2, %ctaid.x;
	mov.u32 	%r3, %ntid.y;
	mov.u32 	%r4, %tid.y;
	mad.lo.s32 	%r5, %r2, %r3, %r4;
	mov.u32 	%r6, %nctaid.x;
	mul.lo.s32 	%r1, %r6, %r3;
	cvt.s64.s32 	%rd37, %r5;
	setp.le.s64 	%p2, %rd24, %rd37;
	@%p2 bra 	$L__BB238_49;
	mov.u32 	%r7, %tid.x;
	cvt.u64.u32 	%rd3, %r7;
	add.s32 	%r8, %r7, 32;
	cvt.u64.u32 	%rd4, %r8;
	add.s32 	%r9, %r7, 64;
	cvt.u64.u32 	%rd5, %r9;
	add.s32 	%r10, %r7, 96;
	cvt.u64.u32 	%rd6, %r10;
	add.s32 	%r11, %r7, 128;
	cvt.u64.u32 	%rd7, %r11;
	add.s32 	%r12, %r7, 160;
	cvt.u64.u32 	%rd8, %r12;
	add.s32 	%r13, %r7, 192;
	cvt.u64.u32 	%rd9, %r13;
	add.s32 	%r14, %r7, 224;
	cvt.u64.u32 	%rd10, %r14;
	add.s32 	%r15, %r7, 256;
	cvt.u64.u32 	%rd11, %r15;
	add.s32 	%r16, %r7, 288;
	cvt.u64.u32 	%rd12, %r16;
	add.s32 	%r17, %r7, 320;
	cvt.u64.u32 	%rd13, %r17;
	cvta.to.global.u64 	%rd14, %rd22;
	cvt.s64.s32 	%rd15, %r1;
$L__BB238_4:
	setp.le.s64 	%p3, %rd25, %rd3;
	mad.lo.s64 	%rd32, %rd37, %rd21, %rd3;
	cvta.to.global.u64 	%rd33, %rd20;
	shl.b64 	%rd34, %rd32, 1;
	add.s64 	%rd17, %rd33, %rd34;
	mov.f32 	%f243, 0fFF800000;
	mov.f32 	%f246, %f243;
	@%p3 bra 	$L__BB238_6;
	ld.global.u16 	%rs1, [%rd17];
	// begin inline asm
	{  cvt.f32.f16 %f243, %rs1;}

	// end inline asm
	max.f32 	%f246, %f243, 0fFF800000;
$L__BB238_6:
	setp.le.s64 	%p4, %rd25, %rd4;
	mov.f32 	%f245, 0fFF800000;
	@%p4 bra 	$L__BB238_8;
	ld.global.u16 	%rs2, [%rd17+64];
	// begin inline asm
	{  cvt.f32.f16 %f245, %rs2;}

	// end inline asm
	max.f32 	%f246, %f246, %f245;
$L__BB238_8:
	setp.le.s64 	%p5, %rd25, %rd5;
	mov.f32 	%f247, 0fFF800000;
	@%p5 bra 	$L__BB238_10;
	ld.global.u16 	%rs3, [%rd17+128];
	// begin inline asm
	{  cvt.f32.f16 %f247, %rs3;}

	// end inline asm
	max.f32 	%f246, %f246, %f247;
$L__BB238_10:
	setp.le.s64 	%p6, %rd25, %rd6;
	mov.f32 	%f249, 0fFF800000;
	@%p6 bra 	$L__BB238_12;
	ld.global.u16 	%rs4, [%rd17+192];
	// begin inline asm
	{  cvt.f32.f16 %f249, %rs4;}

	// end inline asm
	max.f32 	%f246, %f246, %f249;
$L__BB238_12:
	setp.le.s64 	%p7, %rd25, %rd7;
	mov.f32 	%f251, 0fFF800000;
	@%p7 bra 	$L__BB238_14;
	ld.global.u16 	%rs5, [%rd17+256];
	// begin inline asm
	{  cvt.f32.f16 %f251, %rs5;}

	// end inline asm
	max.f32 	%f246, %f246, %f251;
$L__BB238_14:
	setp.le.s64 	%p8, %rd25, %rd8;
	mov.f32 	%f253, 0fFF800000;
	@%p8 bra 	$L__BB238_16;
	ld.global.u16 	%rs6, [%rd17+320];
	// begin inline asm
	{  cvt.f32.f16 %f253, %rs6;}

	// end inline asm
	max.f32 	%f246, %f246, %f253;
$L__BB238_16:
	setp.le.s64 	%p9, %rd25, %rd9;
	mov.f32 	%f255, 0fFF800000;
	@%p9 bra 	$L__BB238_18;
	ld.global.u16 	%rs7, [%rd17+384];
	// begin inline asm
	{  cvt.f32.f16 %f255, %rs7;}

	// end inline asm
	max.f32 	%f246, %f246, %f255;
$L__BB238_18:
	setp.le.s64 	%p10, %rd25, %rd10;
	mov.f32 	%f257, 0fFF800000;
	@%p10 bra 	$L__BB238_20;
	ld.global.u16 	%rs8, [%rd17+448];
	// begin inline asm
	{  cvt.f32.f16 %f257, %rs8;}

	// end inline asm
	max.f32 	%f246, %f246, %f257;
$L__BB238_20:
	setp.le.s64 	%p11, %rd25, %rd11;
	mov.f32 	%f259, 0fFF800000;
	@%p11 bra 	$L__BB238_22;
	ld.global.u16 	%rs9, [%rd17+512];
	// begin inline asm
	{  cvt.f32.f16 %f259, %rs9;}

	// end inline asm
	max.f32 	%f246, %f246, %f259;
$L__BB238_22:
	setp.le.s64 	%p12, %rd25, %rd12;
	mov.f32 	%f261, 0fFF800000;
	@%p12 bra 	$L__BB238_24;
	ld.global.u16 	%rs10, [%rd17+576];
	// begin inline asm
	{  cvt.f32.f16 %f261, %rs10;}

	// end inline asm
	max.f32 	%f246, %f246, %f261;
$L__BB238_24:
	setp.le.s64 	%p13, %rd25, %rd13;
	mov.f32 	%f263, 0fFF800000;
	@%p13 bra 	$L__BB238_26;
	ld.global.u16 	%rs11, [%rd17+640];
	// begin inline asm
	{  cvt.f32.f16 %f263, %rs11;}

	// end inline asm
	max.f32 	%f246, %f246, %f263;
$L__BB238_26:
	setp.le.s64 	%p14, %rd25, %rd3;
	mov.b32 	%r18, %f246;
	shfl.sync.bfly.b32	%r19|%p15, %r18, 16, 31, -1;
	mov.b32 	%f78, %r19;
	max.f32 	%f79, %f246, %f78;
	mov.b32 	%r20, %f79;
	shfl.sync.bfly.b32	%r21|%p16, %r20, 8, 31, -1;
	mov.b32 	%f80, %r21;
	max.f32 	%f81, %f79, %f80;
	mov.b32 	%r22, %f81;
	shfl.sync.bfly.b32	%r23|%p17, %r22, 4, 31, -1;
	mov.b32 	%f82, %r23;
	max.f32 	%f83, %f81, %f82;
	mov.b32 	%r24, %f83;
	shfl.sync.bfly.b32	%r25|%p18, %r24, 2, 31, -1;
	mov.b32 	%f84, %r25;
	max.f32 	%f85, %f83, %f84;
	mov.b32 	%r26, %f85;
	shfl.sync.bfly.b32	%r27|%p19, %r26, 1, 31, -1;
	mov.b32 	%f86, %r27;
	max.f32 	%f87, %f85, %f86;
	sub.f32 	%f88, %f243, %f87;
	fma.rn.f32 	%f89, %f88, 0f3BBB989D, 0f3F000000;
	cvt.sat.f32.f32 	%f90, %f89;
	mov.f32 	%f91, 0f4B400001;
	mov.f32 	%f92, 0f437C0000;
	fma.rm.f32 	%f93, %f90, %f92, %f91;
	add.f32 	%f94, %f93, 0fCB40007F;
	neg.f32 	%f95, %f94;
	fma.rn.f32 	%f96, %f88, 0f3FB8AA3B, %f95;
	fma.rn.f32 	%f97, %f88, 0f32A57060, %f96;
	mov.b32 	%r28, %f93;
	shl.b32 	%r29, %r28, 23;
	mov.b32 	%f98, %r29;
	ex2.approx.ftz.f32 	%f99, %f97;
	mul.f32 	%f100, %f99, %f98;
	add.f32 	%f101, %f100, 0f00000000;
	sub.f32 	%f102, %f245, %f87;
	fma.rn.f32 	%f103, %f102, 0f3BBB989D, 0f3F000000;
	cvt.sat.f32.f32 	%f104, %f103;
	fma.rm.f32 	%f105, %f104, %f92, %f91;
	add.f32 	%f106, %f105, 0fCB40007F;
	neg.f32 	%f107, %f106;
	fma.rn.f32 	%f108, %f102, 0f3FB8AA3B, %f107;
	fma.rn.f32 	%f109, %f102, 0f32A57060, %f108;
	mov.b32 	%r30, %f105;
	shl.b32 	%r31, %r30, 23;
	mov.b32 	%f110, %r31;
	ex2.approx.ftz.f32 	%f111, %f109;
	mul.f32 	%f112, %f111, %f110;
	add.f32 	%f113, %f101, %f112;
	sub.f32 	%f114, %f247, %f87;
	fma.rn.f32 	%f115, %f114, 0f3BBB989D, 0f3F000000;
	cvt.sat.f32.f32 	%f116, %f115;
	fma.rm.f32 	%f117, %f116, %f92, %f91;
	add.f32 	%f118, %f117, 0fCB40007F;
	neg.f32 	%f119, %f118;
	fma.rn.f32 	%f120, %f114, 0f3FB8AA3B, %f119;
	fma.rn.f32 	%f121, %f114, 0f32A57060, %f120;
	mov.b32 	%r32, %f117;
	shl.b32 	%r33, %r32, 23;
	mov.b32 	%f122, %r33;
	ex2.approx.ftz.f32 	%f123, %f121;
	mul.f32 	%f124, %f123, %f122;
	add.f32 	%f125, %f113, %f124;
	sub.f32 	%f126, %f249, %f87;
	fma.rn.f32 	%f127, %f126, 0f3BBB989D, 0f3F000000;
	cvt.sat.f32.f32 	%f128, %f127;
	fma.rm.f32 	%f129, %f128, %f92, %f91;
	add.f32 	%f130, %f129, 0fCB40007F;
	neg.f32 	%f131, %f130;
	fma.rn.f32 	%f132, %f126, 0f3FB8AA3B, %f131;
	fma.rn.f32 	%f133, %f126, 0f32A57060, %f132;
	mov.b32 	%r34, %f129;
	shl.b32 	%r35, %r34, 23;
	mov.b32 	%f134, %r35;
	ex2.approx.ftz.f32 	%f135, %f133;
	mul.f32 	%f136, %f135, %f134;
	add.f32 	%f137, %f125, %f136;
	sub.f32 	%f138, %f251, %f87;
	fma.rn.f32 	%f139, %f138, 0f3BBB989D, 0f3F000000;
	cvt.sat.f32.f32 	%f140, %f139;
	fma.rm.f32 	%f141, %f140, %f92, %f91;
	add.f32 	%f142, %f141, 0fCB40007F;
	neg.f32 	%f143, %f142;
	fma.rn.f32 	%f144, %f138, 0f3FB8AA3B, %f143;
	fma.rn.f32 	%f145, %f138, 0f32A57060, %f144;
	mov.b32 	%r36, %f141;
	shl.b32 	%r37, %r36, 23;
	mov.b32 	%f146, %r37;
	ex2.approx.ftz.f32 	%f147, %f145;
	mul.f32 	%f148, %f147, %f146;
	add.f32 	%f149, %f137, %f148;
	sub.f32 	%f150, %f253, %f87;
	fma.rn.f32 	%f151, %f150, 0f3BBB989D, 0f3F000000;
	cvt.sat.f32.f32 	%f152, %f151;
	fma.rm.f32 	%f153, %f152, %f92, %f91;
	add.f32 	%f154, %f153, 0fCB40007F;
	neg.f32 	%f155, %f154;
	fma.rn.f32 	%f156, %f150, 0f3FB8AA3B, %f155;
	fma.rn.f32 	%f157, %f150, 0f32A57060, %f156;
	mov.b32 	%r38, %f153;
	shl.b32 	%r39, %r38, 23;
	mov.b32 	%f158, %r39;
	ex2.approx.ftz.f32 	%f159, %f157;
	mul.f32 	%f160, %f159, %f158;
	add.f32 	%f161, %f149, %f160;
	sub.f32 	%f162, %f255, %f87;
	fma.rn.f32 	%f163, %f162, 0f3BBB989D, 0f3F000000;
	cvt.sat.f32.f32 	%f164, %f163;
	fma.rm.f32 	%f165, %f164, %f92, %f91;
	add.f32 	%f166, %f165, 0fCB40007F;
	neg.f32 	%f167, %f166;
	fma.rn.f32 	%f168, %f162, 0f3FB8AA3B, %f167;
	fma.rn.f32 	%f169, %f162, 0f32A57060, %f168;
	mov.b32 	%r40, %f165;
	shl.b32 	%r41, %r40, 23;
	mov.b32 	%f170, %r41;
	ex2.approx.ftz.f32 	%f171, %f169;
	mul.f32 	%f172, %f171, %f170;
	add.f32 	%f173, %f161, %f172;
	sub.f32 	%f174, %f257, %f87;
	fma.rn.f32 	%f175, %f174, 0f3BBB989D, 0f3F000000;
	cvt.sat.f32.f32 	%f176, %f175;
	fma.rm.f32 	%f177, %f176, %f92, %f91;
	add.f32 	%f178, %f177, 0fCB40007F;
	neg.f32 	%f179, %f178;
	fma.rn.f32 	%f180, %f174, 0f3FB8AA3B, %f179;
	fma.rn.f32 	%f181, %f174, 0f32A57060, %f180;
	mov.b32 	%r42, %f177;
	shl.b32 	%r43, %r42, 23;
	mov.b32 	%f182, %r43;
	ex2.approx.ftz.f32 	%f183, %f181;
	mul.f32 	%f184, %f183, %f182;
	add.f32 	%f185, %f173, %f184;
	sub.f32 	%f186, %f259, %f87;
	fma.rn.f32 	%f187, %f186, 0f3BBB989D, 0f3F000000;
	cvt.sat.f32.f32 	%f188, %f187;
	fma.rm.f32 	%f189, %f188, %f92, %f91;
	add.f32 	%f190, %f189, 0fCB40007F;
	neg.f32 	%f191, %f190;
	fma.rn.f32 	%f192, %f186, 0f3FB8AA3B, %f191;
	fma.rn.f32 	%f193, %f186, 0f32A57060, %f192;
	mov.b32 	%r44, %f189;
	shl.b32 	%r45, %r44, 23;
	mov.b32 	%f194, %r45;
	ex2.approx.ftz.f32 	%f195, %f193;
	mul.f32 	%f196, %f195, %f194;
	add.f32 	%f197, %f185, %f196;
	sub.f32 	%f198, %f261, %f87;
	fma.rn.f32 	%f199, %f198, 0f3BBB989D, 0f3F000000;
	cvt.sat.f32.f32 	%f200, %f199;
	fma.rm.f32 	%f201, %f200, %f92, %f91;
	add.f32 	%f202, %f201, 0fCB40007F;
	neg.f32 	%f203, %f202;
	fma.rn.f32 	%f204, %f198, 0f3FB8AA3B, %f203;
	fma.rn.f32 	%f205, %f198, 0f32A57060, %f204;
	mov.b32 	%r46, %f201;
	shl.b32 	%r47, %r46, 23;
	mov.b32 	%f206, %r47;
	ex2.approx.ftz.f32 	%f207, %f205;
	mul.f32 	%f208, %f207, %f206;
	add.f32 	%f209, %f197, %f208;
	sub.f32 	%f210, %f263, %f87;
	fma.rn.f32 	%f211, %f210, 0f3BBB989D, 0f3F000000;
	cvt.sat.f32.f32 	%f212, %f211;
	fma.rm.f32 	%f213, %f212, %f92, %f91;
	add.f32 	%f214, %f213, 0fCB40007F;
	neg.f32 	%f215, %f214;
	fma.rn.f32 	%f216, %f210, 0f3FB8AA3B, %f215;
	fma.rn.f32 	%f217, %f210, 0f32A57060, %f216;
	mov.b32 	%r48, %f213;
	shl.b32 	%r49, %r48, 23;
	mov.b32 	%f218, %r49;
	ex2.approx.ftz.f32 	%f219, %f217;
	mul.f32 	%f220, %f219, %f218;
	add.f32 	%f221, %f209, %f220;
	mov.b32 	%r50, %f221;
	shfl.sync.bfly.b32	%r51|%p20, %r50, 16, 31, -1;
	mov.b32 	%f222, %r51;
	add.f32 	%f223, %f221, %f222;
	mov.b32 	%r52, %f223;
	shfl.sync.bfly.b32	%r53|%p21, %r52, 8, 31, -1;
	mov.b32 	%f224, %r53;
	add.f32 	%f225, %f223, %f224;
	mov.b32 	%r54, %f225;
	shfl.sync.bfly.b32	%r55|%p22, %r54, 4, 31, -1;
	mov.b32 	%f226, %r55;
	add.f32 	%f227, %f225, %f226;
	mov.b32 	%r56, %f227;
	shfl.sync.bfly.b32	%r57|%p23, %r56, 2, 31, -1;
	mov.b32 	%f228, %r57;
	add.f32 	%f229, %f227, %f228;
	mov.b32 	%r58, %f229;
	shfl.sync.bfly.b32	%r59|%p24, %r58, 1, 31, -1;
	mov.b32 	%f230, %r59;
	add.f32 	%f231, %f229, %f230;
	div.rn.f32 	%f45, %f100, %f231;
	div.rn.f32 	%f46, %f112, %f231;
	div.rn.f32 	%f47, %f124, %f231;
	div.rn.f32 	%f48, %f136, %f231;
	div.rn.f32 	%f49, %f148, %f231;
	div.rn.f32 	%f50, %f160, %f231;
	div.rn.f32 	%f51, %f172, %f231;
	div.rn.f32 	%f52, %f184, %f231;
	div.rn.f32 	%f53, %f196, %f231;
	div.rn.f32 	%f54, %f208, %f231;
	div.rn.f32 	%f55, %f220, %f231;
	mad.lo.s64 	%rd35, %rd37, %rd23, %rd3;
	shl.b64 	%rd36, %rd35, 1;
	add.s64 	%rd18, %rd14, %rd36;
	@%p14 bra 	$L__BB238_28;
	// begin inline asm
	{  cvt.rn.f16.f32 %rs12, %f45;}

	// end inline asm
	st.global.u16 	[%rd18], %rs12;
$L__BB238_28:
	setp.le.s64 	%p25, %rd25, %rd4;
	@%p25 bra 	$L__BB238_30;
	// begin inline asm
	{  cvt.rn.f16.f32 %rs13, %f46;}

	// end inline asm
	st.global.u16 	[%rd18+64], %rs13;
$L__BB238_30:
	setp.le.s64 	%p26, %rd25, %rd5;
	@%p26 bra 	$L__BB238_32;
	// begin inline asm
	{  cvt.rn.f16.f32 %rs14, %f47;}

	// end inline asm
	st.global.u16 	[%rd18+128], %rs14;
$L__BB238_32:
	setp.le.s64 	%p27, %rd25, %rd6;
	@%p27 bra 	$L__BB238_34;
	// begin inline asm
	{  cvt.rn.f16.f32 %rs15, %f48;}

	// end inline asm
	st.global.u16 	[%rd18+192], %rs15;
$L__BB238_34:
	setp.le.s64 	%p28, %rd25, %rd7;
	@%p28 bra 	$L__BB238_36;
	// begin inline asm
	{  cvt.rn.f16.f32 %rs16, %f49;}

	// end inline asm
	st.global.u16 	[%rd18+256], %rs16;
$L__BB238_36:
	setp.le.s64 	%p29, %rd25, %rd8;
	@%p29 bra 	$L__BB238_38;
	// begin inline asm
	{  cvt.rn.f16.f32 %rs17, %f50;}

	// end inline asm
	st.global.u16 	[%rd18+320], %rs17;
$L__BB238_38:
	setp.le.s64 	%p30, %rd25, %rd9;
	@%p30 bra 	$L__BB238_40;
	// begin inline asm
	{  cvt.rn.f16.f32 %rs18, %f51;}

	// end inline asm
	st.global.u16 	[%rd18+384], %rs18;
$L__BB238_40:
	setp.le.s64 	%p31, %rd25, %rd10;
	@%p31 bra 	$L__BB238_42;
	// begin inline asm
	{  cvt.rn.f16.f32 %rs19, %f52;}

	// end inline asm
	st.global.u16 	[%rd18+448], %rs19;
$L__BB238_42:
	setp.le.s64 	%p32, %rd25, %rd11;
	@%p32 bra 	$L__BB238_44;
	// begin inline asm
	{  cvt.rn.f16.f32 %rs20, %f53;}

	// end inline asm
	st.global.u16 	[%rd18+512], %rs20;
$L__BB238_44:
	setp.le.s64 	%p33, %rd25, %rd12;
	@%p33 bra 	$L__BB238_46;
	// begin inline asm
	{  cvt.rn.f16.f32 %rs21, %f54;}

	// end inline asm
	st.global.u16 	[%rd18+576], %rs21;
$L__BB238_46:
	setp.le.s64 	%p34, %rd25, %rd13;
	@%p34 bra 	$L__BB238_48;
	// begin inline asm
	{  cvt.rn.f16.f32 %rs22, %f55;}

	// end inline asm
	st.global.u16 	[%rd18+640], %rs22;
$L__BB238_48:
	add.s64 	%rd37, %rd37, %rd15;
	setp.lt.s64 	%p35, %rd37, %rd24;
	@%p35 bra 	$L__BB238_4;
$L__BB238_49:
	ret;

}
	// .globl	_ZN7oneflow4cuda7softmax15SoftmaxWarpImplI10SimpleLoadI6__halffE11SimpleStoreIS4_fEfLi1ELi12ELi32ELi1ELb0ELNS1_9AlgorithmE0EEEvT_T0_ll
.visible .entry _ZN7oneflow4cuda7softmax15SoftmaxWarpImplI10SimpleLoadI6__halffE11SimpleStoreIS4_fEfLi1ELi12ELi32ELi1ELb0ELNS1_9AlgorithmE0EEEvT_T0_ll(
	.param .align 8 .b8 _ZN7oneflow4cuda7softmax15SoftmaxWarpImplI10SimpleLoadI6__halffE11SimpleStoreIS4_fEfLi1ELi12ELi32ELi1ELb0ELNS1_9AlgorithmE0EEEvT_T0_ll_param_0[16],
	.param .align 8 .b8 _ZN7oneflow4cuda7softmax15SoftmaxWarpImplI10SimpleLoadI6__halffE11SimpleStoreIS4_fEfLi1ELi12ELi32ELi1ELb0ELNS1_9AlgorithmE0EEEvT_T0_ll_param_1[16],
	.param .u64 _ZN7oneflow4cuda7softmax15SoftmaxWarpImplI10SimpleLoadI6__halffE11SimpleStoreIS4_fEfLi1ELi12ELi32ELi1ELb0ELNS1_9AlgorithmE0EEEvT_T0_ll_param_2,
	.param .u64 _ZN7oneflow4cuda7softmax15SoftmaxWarpImplI10SimpleLoadI6__halffE11SimpleStoreIS4_fEfLi1ELi12ELi32ELi1ELb0ELNS1_9AlgorithmE0EEEvT_T0_ll_param_3
)
{
	.reg .pred 	%p<14>;
	.reg .b16 	%rs<25>;
	.reg .b32 	%r<52>;
	.reg .b32 	%f<203>;
	.reg .b64 	%rd<28>;

	ld.param.u64 	%rd12, [_ZN7oneflow4cuda7softmax15SoftmaxWarpImplI10SimpleLoadI6__halffE11SimpleStoreIS4_fEfLi1ELi12ELi32ELi1ELb0ELNS1_9AlgorithmE0EEEvT_T0_ll_param_0+8];
	ld.param.u64 	%rd11, [_ZN7oneflow4cuda7softmax15SoftmaxWarpImplI10SimpleLoadI6__halffE11SimpleStoreIS4_fEfLi1ELi12ELi32ELi1ELb0ELNS1_9AlgorithmE0EEEvT_T0_ll_param_0];
	ld.param.u64 	%rd2, [_ZN7oneflow4cuda7softmax15SoftmaxWarpImplI10SimpleLoadI6__halffE11SimpleStoreIS4_fEfLi1ELi12ELi32ELi1ELb0ELNS1_9AlgorithmE0EEEvT_T0_ll_param_1];
	ld.param.u64 	%rd3, [_ZN7oneflow4cuda7softmax15SoftmaxWarpImplI10SimpleLoadI6__halffE11SimpleStoreIS4_fEfLi1ELi12ELi32ELi1ELb0ELNS1_9AlgorithmE0EEEvT_T0_ll_param_1+8];
	ld.param.u64 	%rd13, [_ZN7oneflow4cuda7softmax15SoftmaxWarpImplI10SimpleLoadI6__halffE11SimpleStoreIS4_fEfLi1ELi12ELi32ELi1ELb0ELNS1_9AlgorithmE0EEEvT_T0_ll_param_2];
	ld.param.u64 	%rd14, [_ZN7oneflow4cuda7softmax15SoftmaxWarpImplI10SimpleLoadI6__halffE11SimpleStoreIS4_fEfLi1ELi12ELi32ELi1ELb0ELNS1_9AlgorithmE0EEEvT_T0_ll_param_3];
	setp.lt.s64 	%p1, %rd14, 385;
	@%p1 bra 	$L__BB239_2;
	mov.u64 	%rd15, $str;
	cvta.global.u64 	%rd16, %rd15;
	mov.u64 	%rd17, $str$1;
	cvta.global.u64 	%rd18, %rd17;
	mov.u64 	%rd19, __unnamed_239;
	cvta.global.u64 	%rd20, %rd19;
	{ // callseq 238, 0
	.param .b64 param0;
	st.param.b64 	[param0], %rd16;
	.param .b64 param1;
	st.param.b64 	[param1], %rd18;
	.param .b32 param2;
	st.param.b32 	[param2], 228;
	.param .b64 param3;
	st.param.b64 	[param3], %rd20;
	.param .b64 param4;
	st.param.b64 	[param4], 1;
	call.uni 
	__assertfail, 
	(
	param0, 
	param1, 
	param2, 
	param3, 
	param4
	);
	} // callseq 238
$L__BB239_2:
	mov.u32 	%r2, %ctaid.x;
	mov.u32 	%r3, %ntid.y;
	mov.u32 	%r4, %tid.y;
	mad.lo.s32 	%r5, %r2, %r3, %r4;
	mov.u32 	%r6, %nctaid.x;
	mul.lo.s32 	%r1, %r6, %r3;
	cvt.s64.s32 	%rd27, %r5;
	setp.le.s64 	%p2, %rd13, %rd27;
	@%p2 bra 	$L__BB239_5;
	mov.u32 	%r7, %tid.x;
	cvt.u64.u32 	%rd5, %r7;
	cvta.to.global.u64 	%rd6, %rd2;
	cvta.to.global.u64 	%rd7, %rd11;
	cvt.s64.s32 	%rd8, %r1;
$L__BB239_4:
	mad.lo.s64 	%rd21, %rd27, %rd12, %rd5;
	shl.b64 	%rd22, %rd21, 1;
	add.s64 	%rd23, %rd7, %rd22;
	ld.global.u16 	%rs1, [%rd23];
	// begin inline asm
	{  cvt.f32.f16 %f1, %rs1;}

	// end inline asm
	max.f32 	%f25, %f1, 0fFF800000;
	ld.global.u16 	%rs2, [%rd23+64];
	// begin inline asm
	{  cvt.f32.f16 %f2, %rs2;}

	// end inline asm
	max.f32 	%f26, %f25, %f2;
	ld.global.u16 	%rs3, [%rd23+128];
	// begin inline asm
	{  cvt.f32.f16 %f3, %rs3;}

	// end inline asm
	max.f32 	%f27, %f26, %f3;
	ld.global.u16 	%rs4, [%rd23+192];
	// begin inline asm
	{  cvt.f32.f16 %f4, %rs4;}

	// end inline asm
	max.f32 	%f28, %f27, %f4;
	ld.global.u16 	%rs5, [%rd23+256];
	// begin inline asm
	{  cvt.f32.f16 %f5, %rs5;}

	// end inline asm
	max.f32 	%f29, %f28, %f5;
	ld.global.u16 	%rs6, [%rd23+320];
	// begin inline asm
	{  cvt.f32.f16 %f6, %rs6;}

	// end inline asm
	max.f32 	%f30, %f29, %f6;
	ld.global.u16 	%rs7, [%rd23+384];
	// begin inline asm
	{  cvt.f32.f16 %f7, %rs7;}

	// end inline asm
	max.f32 	%f31, %f30, %f7;
	ld.global.u16 	%rs8, [%rd23+448];
	// begin inline asm
	{  cvt.f32.f16 %f8, %rs8;}

	// end inline asm
	max.f32 	%f32, %f31, %f8;
	ld.global.u16 	%rs9, [%rd23+512];
	// begin inline asm
	{  cvt.f32.f16 %f9, %rs9;}

	// end inline asm
	max.f32 	%f33, %f32, %f9;
	ld.global.u16 	%rs10, [%rd23+576];
	// begin inline asm
	{  cvt.f32.f16 %f10, %rs10;}

	// end inline asm
	max.f32 	%f34, %f33, %f10;
	ld.global.u16 	%rs11, [%rd23+640];
	// begin inline asm
	{  cvt.f32.f16 %f11, %rs11;}

	// end inline asm
	max.f32 	%f35, %f34, %f11;
	ld.global.u16 	%rs12, [%rd23+704];
	// begin inline asm
	{  cvt.f32.f16 %f12, %rs12;}

	// end inline asm
	max.f32 	%f36, %f35, %f12;
	mov.b32 	%r8, %f36;
	shfl.sync.bfly.b32	%r9|%p3, %r8, 16, 31, -1;
	mov.b32 	%f37, %r9;
	max.f32 	%f38, %f36, %f37;
	mov.b32 	%r10, %f38;
	shfl.sync.bfly.b32	%r11|%p4, %r10, 8, 31, -1;
	mov.b32 	%f39, %r11;
	max.f32 	%f40, %f38, %f39;
	mov.b32 	%r12, %f40;
	shfl.sync.bfly.b32	%r13|%p5, %r12, 4, 31, -1;
	mov.b32 	%f41, %r13;
	max.f32 	%f42, %f40, %f41;
	mov.b32 	%r14, %f42;
	shfl.sync.bfly.b32	%r15|%p6, %r14, 2, 31, -1;
	mov.b32 	%f43, %r15;
	max.f32 	%f44, %f42, %f43;
	mov.b32 	%r16, %f44;
	shfl.sync.bfly.b32	%r17|%p7, %r16, 1, 31, -1;
	mov.b32 	%f45, %r17;
	max.f32 	%f46, %f44, %f45;
	sub.f32 	%f47, %f1, %f46;
	fma.rn.f32 	%f48, %f47, 0f3BBB989D, 0f3F000000;
	cvt.sat.f32.f32 	%f49, %f48;
	mov.f32 	%f50, 0f4B400001;
	mov.f32 	%f51, 0f437C0000;
	fma.rm.f32 	%f52, %f49, %f51, %f50;
	add.f32 	%f53, %f52, 0fCB40007F;
	neg.f32 	%f54, %f53;
	fma.rn.f32 	%f55, %f47, 0f3FB8AA3B, %f54;
	fma.rn.f32 	%f56, %f47, 0f32A57060, %f55;
	mov.b32 	%r18, %f52;
	shl.b32 	%r19, %r18, 23;
	mov.b32 	%f57, %r19;
	ex2.approx.ftz.f32 	%f58, %f56;
	mul.f32 	%f59, %f58, %f57;
	add.f32 	%f60, %f59, 0f00000000;
	sub.f32 	%f61, %f2, %f46;
	fma.rn.f32 	%f62, %f61, 0f3BBB989D, 0f3F000000;
	cvt.sat.f32.f32 	%f63, %f62;
	fma.rm.f32 	%f64, %f63, %f51, %f50;
	add.f32 	%f65, %f64, 0fCB40007F;
	neg.f32 	%f66, %f65;
	fma.rn.f32 	%f67, %f61, 0f3FB8AA3B, %f66;
	fma.rn.f32 	%f68, %f61, 0f32A57060, %f67;
	mov.b32 	%r20, %f64;
	shl.b32 	%r21, %r20, 23;
	mov.b32 	%f69, %r21;
	ex2.approx.ftz.f32 	%f70, %f68;
	mul.f32 	%f71, %f70, %f69;
	add.f32 	%f72, %f60, %f71;
	sub.f32 	%f73, %f3, %f46;
	fma.rn.f32 	%f74, %f73, 0f3BBB989D, 0f3F000000;
	cvt.sat.f32.f32 	%f75, %f74;
	fma.rm.f32 	%f76, %f75, %f51, %f50;
	add.f32 	%f77, %f76, 0fCB40007F;
	neg.f32 	%f78, %f77;
	fma.rn.f32 	%f79, %f73, 0f3FB8AA3B, %f78;
	fma.rn.f32 	%f80, %f73, 0f32A57060, %f79;
	mov.b32 	%r22, %f76;
	shl.b32 	%r23, %r22, 23;
	mov.b32 	%f81, %r23;
	ex2.approx.ftz.f32 	%f82, %f80;
	mul.f32 	%f83, %f82, %f81;
	add.f32 	%f84, %f72, %f83;
	sub.f32 	%f85, %f4, %f46;
	fma.rn.f32 	%f86, %f85, 0f3BBB989D, 0f3F000000;
	cvt.sat.f32.f32 	%f87, %f86;
	fma.rm.f32 	%f88, %f87, %f51, %f50;
	add.f32 	%f89, %f88, 0fCB40007F;
	neg.f32 	%f90, %f89;
	fma.rn.f32 	%f91, %f85, 0f3FB8AA3B, %f90;
	fma.rn.f32 	%f92, %f85, 0f32A57060, %f91;
	mov.b32 	%r24, %f88;
	shl.b32 	%r25, %r24, 23;
	mov.b32 	%f93, %r25;
	ex2.approx.ftz.f32 	%f94, %f92;
	mul.f32 	%f95, %f94, %f93;
	add.f32 	%f96, %f84, %f95;
	sub.f32 	%f97, %f5, %f46;
	fma.rn.f32 	%f98, %f97, 0f3BBB989D, 0f3F000000;
	cvt.sat.f32.f32 	%f99, %f98;
	fma.rm.f32 	%f100, %f99, %f51, %f50;
	add.f32 	%f101, %f100, 0fCB40007F;
	neg.f32 	%f102, %f101;
	fma.rn.f32 	%f103, %f97, 0f3FB8AA3B, %f102;
	fma.rn.f32 	%f104, %f97, 0f32A57060, %f103;
	mov.b32 	%r26, %f100;
	shl.b32 	%r27, %r26, 23;
	mov.b32 	%f105, %r27;
	ex2.approx.ftz.f32 	%f106, %f104;
	mul.f32 	%f107, %f106, %f105;
	add.f32 	%f108, %f96, %f107;
	sub.f32 	%f109, %f6, %f46;
	fma.rn.f32 	%f110, %f109, 0f3BBB989D, 0f3F000000;
	cvt.sat.f32.f32 	%f111, %f110;
	fma.rm.f32 	%f112, %f111, %f51, %f50;
	add.f32 	%f113, %f112, 0fCB40007F;
	neg.f32 	%f114, %f113;
	fma.rn.f32 	%f115, %f109, 0f3FB8AA3B, %f114;
	fma.rn.f32 	%f116, %f109, 0f32A57060, %f115;
	mov.b32 	%r28, %f112;
	shl.b32 	%r29, %r28, 23;
	mov.b32 	%f117, %r29;
	ex2.approx.ftz.f32 	%f118, %f116;
	mul.f32 	%f119, %f118, %f117;
	add.f32 	%f120, %f108, %f119;
	sub.f32 	%f121, %f7, %f46;
	fma.rn.f32 	%f122, %f121, 0f3BBB989D, 0f3F000000;
	cvt.sat.f32.f32 	%f123, %f122;
	fma.rm.f32 	%f124, %f123, %f51, %f50;
	add.f32 	%f125, %f124, 0fCB40007F;
	neg.f32 	%f126, %f125;
	fma.rn.f32 	%f127, %f121, 0f3FB8AA3B, %f126;
	fma.rn.f32 	%f128, %f121, 0f32A57060, %f127;
	mov.b32 	%r30, %f124;
	shl.b32 	%r31, %r30, 23;
	mov.b32 	%f129, %r31;
	ex2.approx.ftz.f32 	%f130, %f128;
	mul.f32 	%f131, %f130, %f129;
	add.f32 	%f132, %f120, %f131;
	sub.f32 	%f133, %f8, %f46;
	fma.rn.f32 	%f134, %f133, 0f3BBB989D, 0f3F000000;
	cvt.sat.f32.f32 	%f135, %f134;
	fma.rm.f32 	%f136, %f135, %f51, %f50;
	add.f32 	%f137, %f136, 0fCB40007F;
	neg.f32 	%f138, %f137;
	fma.rn.f32 	%f139, %f133, 0f3FB8AA3B, %f138;
	fma.rn.f32 	%f140, %f133, 0f32A57060, %f139;
	mov.b32 	%r32, %f136;
	shl.b32 	%r33, %r32, 23;
	mov.b32 	%f141, %r33;
	ex2.approx.ftz.f32 	%f142, %f140;
	mul.f32 	%f143, %f142, %f141;
	add.f32 	%f144, %f132, %f143;
	sub.f32 	%f145, %f9, %f46;
	fma.rn.f32 	%f146, %f145, 0f3BBB989D, 0f3F000000;
	cvt.sat.f32.f32 	%f147, %f146;
	fma.rm.f32 	%f148, %f147, %f51, %f50;
	add.f32 	%f149, %f148, 0fCB40007F;
	neg.f32 	%f150, %f149;
	fma.rn.f32 	%f151, %f145, 0f3FB8AA3B, %f150;
	fma.rn.f32 	%f152, %f145, 0f32A57060, %f151;
	mov.b32 	%r34, %f148;
	shl.b32 	%r35, %r34, 23;
	mov.b32 	%f153, %r35;
	ex2.approx.ftz.f32 	%f154, %f152;
	mul.f32 	%f155, %f154, %f153;
	add.f32 	%f156, %f144, %f155;
	sub.f32 	%f157, %f10, %f46;
	fma.rn.f32 	%f158, %f157, 0f3BBB989D, 0f3F000000;
	cvt.sat.f32.f32 	%f159, %f158;
	fma.rm.f32 	%f160, %f159, %f51, %f50;
	add.f32 	%f161, %f160, 0fCB40007F;
	neg.f32 	%f162, %f161;
	fma.rn.f32 	%f163, %f157, 0f3FB8AA3B, %f162;
	fma.rn.f32 	%f164, %f157, 0f32A57060, %f163;
	mov.b32 	%r36, %f160;
	shl.b32 	%r37, %r36, 23;
	mov.b32 	%f165, %r37;
	ex2.approx.ftz.f32 	%f166, %f164;
	mul.f32 	%f167, %f166, %f165;
	add.f32 	%f168, %f156, %f167;
	sub.f32 	%f169, %f11, %f46;
	fma.rn.f32 	%f170, %f169, 0f3BBB989D, 0f3F000000;
	cvt.sat.f32.f32 	%f171, %f170;
	fma.rm.f32 	%f172, %f171, %f51, %f50;
	add.f32 	%f173, %f172, 0fCB40007F;
	neg.f32 	%f174, %f173;
	fma.rn.f32 	%f175, %f169, 0f3FB8AA3B, %f174;
	fma.rn.f32 	%f176, %f169, 0f32A57060, %f175;
	mov.b32 	%r38, %f172;
	shl.b32 	%r39, %r38, 23;
	mov.b32 	%f177, %r39;
	ex2.approx.ftz.f32 	%f178, %f176;
	mul.f32 	%f179, %f178, %f177;
	add.f32 	%f180, %f168, %f179;
	sub.f32 	%f181, %f12, %f46;
	fma.rn.f32 	%f182, %f181, 0f3BBB989D, 0f3F000000;
	cvt.sat.f32.f32 	%f183, %f182;
	fma.rm.f32 	%f184, %f183, %f51, %f50;
	add.f32 	%f185, %f184, 0fCB40007F;
	neg.f32 	%f186, %f185;
	fma.rn.f32 	%f187, %f181, 0f3FB8AA3B, %f186;
	fma.rn.f32 	%f188, %f181, 0f32A57060, %f187;
	mov.b32 	%r40, %f184;
	shl.b32 	%r41, %r40, 23;
	mov.b32 	%f189, %r41;
	ex2.approx.ftz.f32 	%f190, %f188;
	mul.f32 	%f191, %f190, %f189;
	add.f32 	%f192, %f180, %f191;
	mov.b32 	%r42, %f192;
	shfl.sync.bfly.b32	%r43|%p8, %r42, 16, 31, -1;
	mov.b32 	%f193, %r43;
	add.f32 	%f194, %f192, %f193;
	mov.b32 	%r44, %f194;
	shfl.sync.bfly.b32	%r45|%p9, %r44, 8, 31, -1;
	mov.b32 	%f195, %r45;
	add.f32 	%f196, %f194, %f195;
	mov.b32 	%r46, %f196;
	shfl.sync.bfly.b32	%r47|%p10, %r46, 4, 31, -1;
	mov.b32 	%f197, %r47;
	add.f32 	%f198, %f196, %f197;
	mov.b32 	%r48, %f198;
	shfl.sync.bfly.b32	%r49|%p11, %r48, 2, 31, -1;
	mov.b32 	%f199, %r49;
	add.f32 	%f200, %f198, %f199;
	mov.b32 	%r50, %f200;
	shfl.sync.bfly.b32	%r51|%p12, %r50, 1, 31, -1;
	mov.b32 	%f201, %r51;
	add.f32 	%f202, %f200, %f201;
	div.rn.f32 	%f13, %f59, %f202;
	div.rn.f32 	%f14, %f71, %f202;
	div.rn.f32 	%f15, %f83, %f202;
	div.rn.f32 	%f16, %f95, %f202;
	div.rn.f32 	%f17, %f107, %f202;
	div.rn.f32 	%f18, %f119, %f202;
	div.rn.f32 	%f19, %f131, %f202;
	div.rn.f32 	%f20, %f143, %f202;
	div.rn.f32 	%f21, %f155, %f202;
	div.rn.f32 	%f22, %f167, %f202;
	div.rn.f32 	%f23, %f179, %f202;
	div.rn.f32 	%f24, %f191, %f202;
	// begin inline asm
	{  cvt.rn.f16.f32 %rs13, %f13;}

	// end inline asm
	mad.lo.s64 	%rd24, %rd27, %rd3, %rd5;
	shl.b64 	%rd25, %rd24, 1;
	add.s64 	%rd26, %rd6, %rd25;
	st.global.u16 	[%rd26], %rs13;
	// begin inline asm
	{  cvt.rn.f16.f32 %rs14, %f14;}

	// end inline asm
	st.global.u16 	[%rd26+64], %rs14;
	// begin inline asm
	{  cvt.rn.f16.f32 %rs15, %f15;}

	// end inline asm
	st.global.u16 	[%rd26+128], %rs15;
	// begin inline asm
	{  cvt.rn.f16.f32 %rs16, %f16;}

	// end inline asm
	st.global.u16 	[%rd26+192], %rs16;
	// begin inline asm
	{  cvt.rn.f16.f32 %rs17, %f17;}

	// end inline asm
	st.global.u16 	[%rd26+256], %rs17;
	// begin inline asm
	{  cvt.rn.f16.f32 %rs18, %f18;}

	// end inline asm
	st.global.u16 	[%rd26+320], %rs18;
	// begin inline asm
	{  cvt.rn.f16.f32 %rs19, %f19;}

	// end inline asm
	st.global.u16 	[%rd26+384], %rs19;
	// begin inline asm
	{  cvt.rn.f16.f32 %rs20, %f20;}

	// end inline asm
	st.global.u16 	[%rd26+448], %rs20;
	// begin inline asm
	{  cvt.rn.f16.f32 %rs21, %f21;}

	// end inline asm
	st.global.u16 	[%rd26+512], %rs21;
	// begin inline asm
	{  cvt.rn.f16.f32 %rs22, %f22;}

	// end inline asm
	st.global.u16 	[%rd26+576], %rs22;
	// begin inline asm
	{  cvt.rn.f16.f32 %rs23, %f23;}

	// end inline asm
	st.global.u16 	[%rd26+640], %rs23;
	// begin inline asm
	{  cvt.rn.f16.f32 %rs24, %f24;}

	// end inline asm
	st.global.u16 	[%rd26+704], %rs24;
	add.s64 	%rd27, %rd27, %rd8;
	setp.lt.s64 	%p13, %rd27, %rd13;
	@%p13 bra 	$L__BB239_4;
$L__BB239_5:
	ret;

}
	// .globl	_ZN7oneflow4cuda7softmax15SoftmaxWarpImplI10SimpleLoadI6__halffE11SimpleStoreIS4_fEfLi1ELi12ELi32ELi1ELb1ELNS1_9AlgorithmE0EEEvT_T0_ll
.visible .entry _ZN7oneflow4cuda7softmax15SoftmaxWarpImplI10SimpleLoadI6__halffE11SimpleStoreIS4_fEfLi1ELi12ELi32ELi1ELb1ELNS1_9AlgorithmE0EEEvT_T0_ll(
	.param .align 8 .b8 _ZN7oneflow4cuda7softmax15SoftmaxWarpImplI10SimpleLoadI6__halffE11SimpleStoreIS4_fEfLi1ELi12ELi32ELi1ELb1ELNS1_9AlgorithmE0EEEvT_T0_ll_param_0[16],
	.param .align 8 .b8 _ZN7oneflow4cuda7softmax15SoftmaxWarpImplI10SimpleLoadI6__halffE11SimpleStoreIS4_fEfLi1ELi12ELi32ELi1ELb1ELNS1_9AlgorithmE0EEEvT_T0_ll_param_1[16],
	.param .u64 _ZN7oneflow4cuda7softmax15SoftmaxWarpImplI10SimpleLoadI6__halffE11SimpleStoreIS4_fEfLi1ELi12ELi32ELi1ELb1ELNS1_9AlgorithmE0EEEvT_T0_ll_param_2,
	.param .u64 _ZN7oneflow4cuda7softmax15SoftmaxWarpImplI10SimpleLoadI6__halffE11SimpleStoreIS4_fEfLi1ELi12ELi32ELi1ELb1ELNS1_9AlgorithmE0EEEvT_T0_ll_param_3
)
{
	.reg .pred 	%p<38>;
	.reg .b16 	%rs<25>;
	.reg .b32 	%r<63>;
	.reg .b32 	%f<287>;
	.reg .b64 	%rd<40>;

	ld.param.u64 	%rd22, [_ZN7oneflow4cuda7softmax15SoftmaxWarpImplI10SimpleLoadI6__halffE11SimpleStoreIS4_fEfLi1ELi12ELi32ELi1ELb1ELNS1_9AlgorithmE0EEEvT_T0_ll_param_1+8];
	ld.param.u64 	%rd21, [_ZN7oneflow4cuda7softmax15SoftmaxWarpImplI10SimpleLoadI6__halffE11SimpleStoreIS4_fEfLi1ELi12ELi32ELi1ELb1ELNS1_9AlgorithmE0EEEvT_T0_ll_param_1];
	ld.param.u64 	%rd20, [_ZN7oneflow4cuda7softmax15SoftmaxWarpImplI10SimpleLoadI6__halffE11SimpleStoreIS4_fEfLi1ELi12ELi32ELi1ELb1ELNS1_9AlgorithmE0EEEvT_T0_ll_param_0+8];
	ld.param.u64 	%rd19, [_ZN7oneflow4cuda7softmax15SoftmaxWarpImplI10SimpleLoadI6__halffE11SimpleStoreIS4_fEfLi1ELi12ELi32ELi1ELb1ELNS1_9AlgorithmE0EEEvT_T0_ll_param_0];
	ld.param.u64 	%rd24, [_ZN7oneflow4cuda7softmax15SoftmaxWarpImplI10SimpleLoadI6__halffE11SimpleStoreIS4_fEfLi1ELi12ELi32ELi1ELb1ELNS1_9AlgorithmE0EEEvT_T0_ll_param_3];
	setp.lt.s64 	%p1, %rd24, 385;
	@%p1 bra 	$L__BB240_2;
	mov.u64 	%rd25, $str;
	cvta.global.u64 	%rd26, %rd25;
	mov.u64 	%rd27, $str$1;
	cvta.global.u64 	%rd28, %rd27;
	mov.u64 	%rd29, __unnamed_240;
	cvta.global.u64 	%rd30, %rd29;
	{ // callseq 239, 0
	.param .b64 param0;
	st.param.b64 	[param0], %rd26;
	.param .b64 param1;
	st.param.b64 	[param1], %rd28;
	.param .b32 param2;
	st.param.b32 	[param2], 228;
	.param .b64 param3;
	st.param.b64 	[param3], %rd30;
	.param .b64 param4;
	st.param.b64 	[param4], 1;
	call.uni 
	__assertfail, 
	(
	param0, 
	param1, 
	param2, 
	param3, 
	param4
	);
	} // callseq 239
$L__BB240_2:
	ld.param.u64 	%rd37, [_ZN7oneflow4cuda7softmax15SoftmaxWarpImplI10SimpleLoadI6__halffE11SimpleStoreIS4_fEfLi1ELi12ELi32ELi1ELb1ELNS1_9AlgorithmE0EEEvT_T0_ll_param_2];
	mov.u32 	%r2, %ctaid.x;
	mov.u32 	%r3, %ntid.y;
	mov.u32 	%r4, %tid.y;
	mad.lo.s32 	%r5, %r2, %r3, %r4;
	mov.u32 	%r6, %nctaid.x;
	mul.lo.s32 	%r1, %r6, %r3;
	cvt.s64.s32 	%rd39, %r5;
	setp.le.s64 	%p2, %rd37, %rd39;
	@%p2 bra 	$L__BB240_53;
	mov.u32 	%r7, %tid.x;
	cvt.u64.u32 	%rd2, %r7;
	add.s32 	%r8, %r7, 32;
	cvt.u64.u32 	%rd3, %r8;
	add.s32 	%r9, %r7, 64;
	cvt.u64.u32 	%rd4, %r9;
	add.s32 	%r10, %r7, 96;
	cvt.u64.u32 	%rd5, %r10;
	add.s32 	%r11, %r7, 128;
	cvt.u64.u32 	%rd6, %r11;
	add.s32 	%r12, %r7, 160;
	cvt.u64.u32 	%rd7, %r12;
	add.s32 	%r13, %r7, 192;
	cvt.u64.u32 	%rd8, %r13;
	add.s32 	%r14, %r7, 224;
	cvt.u64.u32 	%rd9, %r14;
	add.s32 	%r15, %r7, 256;
	cvt.u64.u32 	%rd10, %r15;
	add.s32 	%r16, %r7, 288;
	cvt.u64.u32 	%rd11, %r16;
	add.s32 	%r17, %r7, 320;
	cvt.u64.u32 	%rd12, %r17;
	add.s32 	%r18, %r7, 352;
	cvt.u64.u32 	%rd13, %r18;
	cvt.s64.s32 	%rd14, %r1;
$L__BB240_4:
	setp.le.s64 	%p3, %rd24, %rd2;
	mad.lo.s64 	%rd31, %rd39, %rd20, %rd2;
	cvta.to.global.u64 	%rd32, %rd19;
	shl.b64 	%rd33, %rd31, 1;
	add.s64 	%rd16, %rd32, %rd33;
	mov.f32 	%f263, 0fFF800000;
	mov.f32 	%f266, %f263;
	@%p3 bra 	$L__BB240_6;
	ld.global.u16 	%rs1, [%rd16];
	// begin inline asm
	{  cvt.f32.f16 %f263, %rs1;}

	// end inline asm
	max.f32 	%f266, %f263, 0fFF800000;
$L__BB240_6:
	setp.le.s64 	%p4, %rd24, %rd3;
	mov.f32 	%f265, 0fFF800000;
	@%p4 bra 	$L__BB240_8;
	ld.global.u16 	%rs2, [%rd16+64];
	// begin inline asm
	{  cvt.f32.f16 %f265, %rs2;}

	// end inline asm
	max.f32 	%f266, %f266, %f265;
$L__BB240_8:
	setp.le.s64 	%p5, %rd24, %rd4;
	mov.f32 	%f267, 0fFF800000;
	@%p5 bra 	$L__BB240_10;
	ld.global.u16 	%rs3, [%rd16+128];
	// begin inline asm
	{  cvt.f32.f16 %f267, %rs3;}

	// end inline asm
	max.f32 	%f266, %f266, %f267;
$L__BB240_10:
	setp.le.s64 	%p6, %rd24, %rd5;
	mov.f32 	%f269, 0fFF800000;
	@%p6 bra 	$L__BB240_12;
	ld.global.u16 	%rs4, [%rd16+192];
	// begin inline asm
	{  cvt.f32.f16 %f269, %rs4;}

	// end inline asm
	max.f32 	%f266, %f266, %f269;
$L__BB240_12:
	setp.le.s64 	%p7, %rd24, %rd6;
	mov.f32 	%f271, 0fFF800000;
	@%p7 bra 	$L__BB240_14;
	ld.global.u16 	%rs5, [%rd16+256];
	// begin inline asm
	{  cvt.f32.f16 %f271, %rs5;}

	// end inline asm
	max.f32 	%f266, %f266, %f271;
$L__BB240_14:
	setp.le.s64 	%p8, %rd24, %rd7;
	mov.f32 	%f273, 0fFF800000;
	@%p8 bra 	$L__BB240_16;
	ld.global.u16 	%rs6, [%rd16+320];
	// begin inline asm
	{  cvt.f32.f16 %f273, %rs6;}

	// end inline asm
	max.f32 	%f266, %f266, %f273;
$L__BB240_16:
	setp.le.s64 	%p9, %rd24, %rd8;
	mov.f32 	%f275, 0fFF800000;
	@%p9 bra 	$L__BB240_18;
	ld.global.u16 	%rs7, [%rd16+384];
	// begin inline asm
	{  cvt.f32.f16 %f275, %rs7;}

	// end inline asm
	max.f32 	%f266, %f266, %f275;
$L__BB240_18:
	setp.le.s64 	%p10, %rd24, %rd9;
	mov.f32 	%f277, 0fFF800000;
	@%p10 bra 	$L__BB240_20;
	ld.global.u16 	%rs8, [%rd16+448];
	// begin inline asm
	{  cvt.f32.f16 %f277, %rs8;}

	// end inline asm
	max.f32 	%f266, %f266, %f277;
$L__BB240_20:
	setp.le.s64 	%p11, %rd24, %rd10;
	mov.f32 	%f279, 0fFF800000;
	@%p11 bra 	$L__BB240_22;
	ld.global.u16 	%rs9, [%rd16+512];
	// begin inline asm
	{  cvt.f32.f16 %f279, %rs9;}

	// end inline asm
	max.f32 	%f266, %f266, %f279;
$L__BB240_22:
	setp.le.s64 	%p12, %rd24, %rd11;
	mov.f32 	%f281, 0fFF800000;
	@%p12 bra 	$L__BB240_24;
	ld.global.u16 	%rs10, [%rd16+576];
	// begin inline asm
	{  cvt.f32.f16 %f281, %rs10;}

	// end inline asm
	max.f32 	%f266, %f266, %f281;
$L__BB240_24:
	setp.le.s64 	%p13, %rd24, %rd12;
	mov.f32 	%f283, 0fFF800000;
	@%p13 bra 	$L__BB240_26;
	ld.global.u16 	%rs11, [%rd16+640];
	// begin inline asm
	{  cvt.f32.f16 %f283, %rs11;}

	// end inline asm
	max.f32 	%f266, %f266, %f283;
$L__BB240_26:
	setp.le.s64 	%p14, %rd24, %rd13;
	mov.f32 	%f285, 0fFF800000;
	@%p14 bra 	$L__BB240_28;
	ld.global.u16 	%rs12, [%rd16+704];
	// begin inline asm
	{  cvt.f32.f16 %f285, %rs12;}

	// end inline asm
	max.f32 	%f266, %f266, %f285;
$L__BB240_28:
	setp.le.s64 	%p15, %rd24, %rd2;
	mov.b32 	%r19, %f266;
	shfl.sync.bfly.b32	%r20|%p16, %r19, 16, 31, -1;
	mov.b32 	%f85, %r20;
	max.f32 	%f86, %f266, %f85;
	mov.b32 	%r21, %f86;
	shfl.sync.bfly.b32	%r22|%p17, %r21, 8, 31, -1;
	mov.b32 	%f87, %r22;
	max.f32 	%f88, %f86, %f87;
	mov.b32 	%r23, %f88;
	shfl.sync.bfly.b32	%r24|%p18, %r23, 4, 31, -1;
	mov.b32 	%f89, %r24;
	max.f32 	%f90, %f88, %f89;
	mov.b32 	%r25, %f90;
	shfl.sync.bfly.b32	%r26|%p19, %r25, 2, 31, -1;
	mov.b32 	%f91, %r26;
	max.f32 	%f92, %f90, %f91;
	mov.b32 	%r27, %f92;
	shfl.sync.bfly.b32	%r28|%p20, %r27, 1, 31, -1;
	mov.b32 	%f93, %r28;
	max.f32 	%f94, %f92, %f93;
	sub.f32 	%f95, %f263, %f94;
	fma.rn.f32 	%f96, %f95, 0f3BBB989D, 0f3F000000;
	cvt.sat.f32.f32 	%f97, %f96;
	mov.f32 	%f98, 0f4B400001;
	mov.f32 	%f99, 0f437C0000;
	fma.rm.f32 	%f100, %f97, %f99, %f98;
	add.f32 	%f101, %f100, 0fCB40007F;
	neg.f32 	%f102, %f101;
	fma.rn.f32 	%f103, %f95, 0f3FB8AA3B, %f102;
	fma.rn.f32 	%f104, %f95, 0f32A57060, %f103;
	mov.b32 	%r29, %f100;
	shl.b32 	%r30, %r29, 23;
	mov.b32 	%f105, %r30;
	ex2.approx.ftz.f32 	%f106, %f104;
	mul.f32 	%f107, %f106, %f105;
	add.f32 	%f108, %f107, 0f00000000;
	sub.f32 	%f109, %f265, %f94;
	fma.rn.f32 	%f110, %f109, 0f3BBB989D, 0f3F000000;
	cvt.sat.f32.f32 	%f111, %f110;
	fma.rm.f32 	%f112, %f111, %f99, %f98;
	add.f32 	%f113, %f112, 0fCB40007F;
	neg.f32 	%f114, %f113;
	fma.rn.f32 	%f115, %f109, 0f3FB8AA3B, %f114;
	fma.rn.f32 	%f116, %f109, 0f32A57060, %f115;
	mov.b32 	%r31, %f112;
	shl.b32 	%r32, %r31, 23;
	mov.b32 	%f117, %r32;
	ex2.approx.ftz.f32 	%f118, %f116;
	mul.f32 	%f119, %f118, %f117;
	add.f32 	%f120, %f108, %f119;
	sub.f32 	%f121, %f267, %f94;
	fma.rn.f32 	%f122, %f121, 0f3BBB989D, 0f3F000000;
	cvt.sat.f32.f32 	%f123, %f122;
	fma.rm.f32 	%f124, %f123, %f99, %f98;
	add.f32 	%f125, %f124, 0fCB40007F;
	neg.f32 	%f126, %f125;
	fma.rn.f32 	%f127, %f121, 0f3FB8AA3B, %f126;
	fma.rn.f32 	%f128, %f121, 0f32A57060, %f127;
	mov.b32 	%r33, %f124;
	shl.b32 	%r34, %r33, 23;
	mov.b32 	%f129, %r34;
	ex2.approx.ftz.f32 	%f130, %f128;
	mul.f32 	%f131, %f130, %f129;
	add.f32 	%f132, %f120, %f131;
	sub.f32 	%f133, %f269, %f94;
	fma.rn.f32 	%f134, %f133, 0f3BBB989D, 0f3F000000;
	cvt.sat.f32.f32 	%f135, %f134;
	fma.rm.f32 	%f136, %f135, %f99, %f98;
	add.f32 	%f137, %f136, 0fCB40007F;
	neg.f32 	%f138, %f137;
	fma.rn.f32 	%f139, %f133, 0f3FB8AA3B, %f138;
	fma.rn.f32 	%f140, %f133, 0f32A57060, %f139;
	mov.b32 	%r35, %f136;
	shl.b32 	%r36, %r35, 23;
	mov.b32 	%f141, %r36;
	ex2.approx.ftz.f32 	%f142, %f140;
	mul.f32 	%f143, %f142, %f141;
	add.f32 	%f144, %f132, %f143;
	sub.f32 	%f145, %f271, %f94;
	fma.rn.f32 	%f146, %f145, 0f3BBB989D, 0f3F000000;
	cvt.sat.f32.f32 	%f147, %f146;
	fma.rm.f32 	%f148, %f147, %f99, %f98;
	add.f32 	%f149, %f148, 0fCB40007F;
	neg.f32 	%f150, %f149;
	fma.rn.f32 	%f151, %f145, 0f3FB8AA3B, %f150;
	fma.rn.f32 	%f152, %f145, 0f32A57060, %f151;
	mov.b32 	%r37, %f148;
	shl.b32 	%r38, %r37, 23;
	mov.b32 	%f153, %r38;
	ex2.approx.ftz.f32 	%f154, %f152;
	mul.f32 	%f155, %f154, %f153;
	add.f32 	%f156, %f144, %f155;
	sub.f32 	%f157, %f273, %f94;
	fma.rn.f32 	%f158, %f157, 0f3BBB989D, 0f3F000000;
	cvt.sat.f32.f32 	%f159, %f158;
	fma.rm.f32 	%f160, %f159, %f99, %f98;
	add.f32 	%f161, %f160, 0fCB40007F;
	neg.f32 	%f162, %f161;
	fma.rn.f32 	%f163, %f157, 0f3FB8AA3B, %f162;
	fma.rn.f32 	%f164, %f157, 0f32A57060, %f163;
	mov.b32 	%r39, %f160;
	shl.b32 	%r40, %r39, 23;
	mov.b32 	%f165, %r40;
	ex2.approx.ftz.f32 	%f166, %f164;
	mul.f32 	%f167, %f166, %f165;
	add.f32 	%f168, %f156, %f167;
	sub.f32 	%f169, %f275, %f94;
	fma.rn.f32 	%f170, %f169, 0f3BBB989D, 0f3F000000;
	cvt.sat.f32.f32 	%f171, %f170;
	fma.rm.f32 	%f172, %f171, %f99, %f98;
	add.f32 	%f173, %f172, 0fCB40007F;
	neg.f32 	%f174, %f173;
	fma.rn.f32 	%f175, %f169, 0f3FB8AA3B, %f174;
	fma.rn.f32 	%f176, %f169, 0f32A57060, %f175;
	mov.b32 	%r41, %f172;
	shl.b32 	%r42, %r41, 23;
	mov.b32 	%f177, %r42;
	ex2.approx.ftz.f32 	%f178, %f176;
	mul.f32 	%f179, %f178, %f177;
	add.f32 	%f180, %f168, %f179;
	sub.f32 	%f181, %f277, %f94;
	fma.rn.f32 	%f182, %f181, 0f3BBB989D, 0f3F000000;
	cvt.sat.f32.f32 	%f183, %f182;
	fma.rm.f32 	%f184, %f183, %f99, %f98;
	add.f32 	%f185, %f184, 0fCB40007F;
	neg.f32 	%f186, %f185;
	fma.rn.f32 	%f187, %f181, 0f3FB8AA3B, %f186;
	fma.rn.f32 	%f188, %f181, 0f32A57060, %f187;
	mov.b32 	%r43, %f184;
	shl.b32 	%r44, %r43, 23;
	mov.b32 	%f189, %r44;
	ex2.approx.ftz.f32 	%f190, %f188;
	mul.f32 	%f191, %f190, %f189;
	add.f32 	%f192, %f180, %f191;
	sub.f32 	%f193, %f279, %f94;
	fma.rn.f32 	%f194, %f193, 0f3BBB989D, 0f3F000000;
	cvt.sat.f32.f32 	%f195, %f194;
	fma.rm.f32 	%f196, %f195, %f99, %f98;
	add.f32 	%f197, %f196, 0fCB40007F;
	neg.f32 	%f198, %f197;
	fma.rn.f32 	%f199, %f193, 0f3FB8AA3B, %f198;
	fma.rn.f32 	%f200, %f193, 0f32A57060, %f199;
	mov.b32 	%r45, %f196;
	shl.b32 	%r46, %r45, 23;
	mov.b32 	%f201, %r46;
	ex2.approx.ftz.f32 	%f202, %f200;
	mul.f32 	%f203, %f202, %f201;
	add.f32 	%f204, %f192, %f203;
	sub.f32 	%f205, %f281, %f94;
	fma.rn.f32 	%f206, %f205, 0f3BBB989D, 0f3F000000;
	cvt.sat.f32.f32 	%f207, %f206;
	fma.rm.f32 	%f208, %f207, %f99, %f98;
	add.f32 	%f209, %f208, 0fCB40007F;
	neg.f32 	%f210, %f209;
	fma.rn.f32 	%f211, %f205, 0f3FB8AA3B, %f210;
	fma.rn.f32 	%f212, %f205, 0f32A57060, %f211;
	mov.b32 	%r47, %f208;
	shl.b32 	%r48, %r47, 23;
	mov.b32 	%f213, %r48;
	ex2.approx.ftz.f32 	%f214, %f212;
	mul.f32 	%f215, %f214, %f213;
	add.f32 	%f216, %f204, %f215;
	sub.f32 	%f217, %f283, %f94;
	fma.rn.f32 	%f218, %f217, 0f3BBB989D, 0f3F000000;
	cvt.sat.f32.f32 	%f219, %f218;
	fma.rm.f32 	%f220, %f219, %f99, %f98;
	add.f32 	%f221, %f220, 0fCB40007F;
	neg.f32 	%f222, %f221;
	fma.rn.f32 	%f223, %f217, 0f3FB8AA3B, %f222;
	fma.rn.f32 	%f224, %f217, 0f32A57060, %f223;
	mov.b32 	%r49, %f220;
	shl.b32 	%r50, %r49, 23;
	mov.b32 	%f225, %r50;
	ex2.approx.ftz.f32 	%f226, %f224;
	mul.f32 	%f227, %f226, %f225;
	add.f32 	%f228, %f216, %f227;
	sub.f32 	%f229, %f285, %f94;
	fma.rn.f32 	%f230, %f229, 0f3BBB989D, 0f3F000000;
	cvt.sat.f32.f32 	%f231, %f230;
	fma.rm.f32 	%f232, %f231, %f99, %f98;
	add.f32 	%f233, %f232, 0fCB40007F;
	neg.f32 	%f234, %f233;
	fma.rn.f32 	%f235, %f229, 0f3FB8AA3B, %f234;
	fma.rn.f32 	%f236, %f229, 0f32A57060, %f235;
	mov.b32 	%r51, %f232;
	shl.b32 	%r52, %r51, 23;
	mov.b32 	%f237, %r52;
	ex2.approx.ftz.f32 	%f238, %f236;
	mul.f32 	%f239, %f238, %f237;
	add.f32 	%f240, %f228, %f239;
	mov.b32 	%r53, %f240;
	shfl.sync.bfly.b32	%r54|%p21, %r53, 16, 31, -1;
	mov.b32 	%f241, %r54;
	add.f32 	%f242, %f240, %f241;
	mov.b32 	%r55, %f242;
	shfl.sync.bfly.b32	%r56|%p22, %r55, 8, 31, -1;
	mov.b32 	%f243, %r56;
	add.f32 	%f244, %f242, %f243;
	mov.b32 	%r57, %f244;
	shfl.sync.bfly.b32	%r58|%p23, %r57, 4, 31, -1;
	mov.b32 	%f245, %r58;
	add.f32 	%f246, %f244, %f245;
	mov.b32 	%r59, %f246;
	shfl.sync.bfly.b32	%r60|%p24, %r59, 2, 31, -1;
	mov.b32 	%f247, %r60;
	add.f32 	%f248, %f246, %f247;
	mov.b32 	%r61, %f248;
	shfl.sync.bfly.b32	%r62|%p25, %r61, 1, 31, -1;
	mov.b32 	%f249, %r62;
	add.f32 	%f250, %f248, %f249;
	div.rn.f32 	%f49, %f107, %f250;
	div.rn.f32 	%f50, %f119, %f250;
	div.rn.f32 	%f51, %f131, %f250;
	div.rn.f32 	%f52, %f143, %f250;
	div.rn.f32 	%f53, %f155, %f250;
	div.rn.f32 	%f54, %f167, %f250;
	div.rn.f32 	%f55, %f179, %f250;
	div.rn.f32 	%f56, %f191, %f250;
	div.rn.f32 	%f57, %f203, %f250;
	div.rn.f32 	%f58, %f215, %f250;
	div.rn.f32 	%f59, %f227, %f250;
	div.rn.f32 	%f60, %f239, %f250;
	mad.lo.s64 	%rd34, %rd39, %rd22, %rd2;
	cvta.to.global.u64 	%rd35, %rd21;
	shl.b64 	%rd36, %rd34, 1;
	add.s64 	%rd17, %rd35, %rd36;
	@%p15 bra 	$L__BB240_30;
	// begin inline asm
	{  cvt.rn.f16.f32 %rs13, %f49;}

	// end inline asm
	st.global.u16 	[%rd17], %rs13;
$L__BB240_30:
	setp.le.s64 	%p26, %rd24, %rd3;
	@%p26 bra 	$L__BB240_32;
	// begin inline asm
	{  cvt.rn.f16.f32 %rs14, %f50;}

	// end inline asm
	st.global.u16 	[%rd17+64], %rs14;
$L__BB240_32:
	setp.le.s64 	%p27, %rd24, %rd4;
	@%p27 bra 	$L__BB240_34;
	// begin inline asm
	{  cvt.rn.f16.f32 %rs15, %f51;}

	// end inline asm
	st.global.u16 	[%rd17+128], %rs15;
$L__BB240_34:
	setp.le.s64 	%p28, %rd24, %rd5;
	@%p28 bra 	$L__BB240_36;
	// begin inline asm
	{  cvt.rn.f16.f32 %rs16, %f52;}

	// end inline asm
	st.global.u16 	[%rd17+192], %rs16;
$L__BB240_36:
	setp.le.s64 	%p29, %rd24, %rd6;
	@%p29 bra 	$L__BB240_38;
	// begin inline asm
	{  cvt.rn.f16.f32 %rs17, %f53;}

	// end inline asm
	st.global.u16 	[%rd17+256], %rs17;
$L__BB240_38:
	setp.le.s64 	%p30, %rd24, %rd7;
	@%p30 bra 	$L__BB240_40;
	// begin inline asm
	{  cvt.rn.f16.f32 %rs18, %f54;}

	// end inline asm
	st.global.u16 	[%rd17+320], %rs18;
$L__BB240_40:
	setp.le.s64 	%p31, %rd24, %rd8;
	@%p31 bra 	$L__BB240_42;
	// begin inline asm
	{  cvt.rn.f16.f32 %rs19, %f55;}

	// end inline asm
	st.global.u16 	[%rd17+384], %rs19;
$L__BB240_42:
	setp.le.s64 	%p32, %rd24, %rd9;
	@%p32 bra 	$L__BB240_44;
	// begin inline asm
	{  cvt.rn.f16.f32 %rs20, %f56;}

	// end inline asm
	st.global.u16 	[%rd17+448], %rs20;
$L__BB240_44:
	setp.le.s64 	%p33, %rd24, %rd10;
	@%p33 bra 	$L__BB240_46;
	// begin inline asm
	{  cvt.rn.f16.f32 %rs21, %f57;}

	// end inline asm
	st.global.u16 	[%rd17+512], %rs21;
$L__BB240_46:
	setp.le.s64 	%p34, %rd24, %rd11;
	@%p34 bra 	$L__BB240_48;
	// begin inline asm
	{  cvt.rn.f16.f32 %rs22, %f58;}

	// end inline asm
	st.global.u16 	[%rd17+576], %rs22;
$L__BB240_48:
	setp.le.s64 	%p35, %rd24, %rd12;
	@%p35 bra 	$L__BB240_50;
	// begin inline asm
	{  cvt.rn.f16.f32 %rs23, %f59;}

	// end inline asm
	st.global.u16 	[%rd17+640], %rs23;
$L__BB240_50:
	setp.le.s64 	%p36, %rd24, %rd13;
	@%p36 bra 	$L__BB240_52;
	// begin inline asm
	{  cvt.rn.f16.f32 %rs24, %f60;}

	// end inline asm
	st.global.u16 	[%rd17+704], %rs24;
$L__BB240_52:
	ld.param.u64 	%rd38, [_ZN7oneflow4cuda7softmax15SoftmaxWarpImplI10SimpleLoadI6__halffE11SimpleStoreIS4_fEfLi1ELi12ELi32ELi1ELb1ELNS1_9AlgorithmE0EEEvT_T0_ll_param_2];
	add.s64 	%rd39, %rd39, %rd14;
	setp.lt.s64 	%p37, %rd39, %rd38;
	@%p37 bra 	$L__BB240_4;
$L__BB240_53:
	ret;

}
	// .globl	_ZN7oneflow4cuda7softmax15SoftmaxWarpImplI10SimpleLoadI6__halffE11SimpleStoreIS4_fEfLi1ELi13ELi32ELi1ELb0ELNS1_9AlgorithmE0EEEvT_T0_ll
.visible .entry _ZN7oneflow4cuda7softmax15SoftmaxWarpImplI10SimpleLoadI6__halffE11SimpleStoreIS4_fEfLi1ELi13ELi32ELi1ELb0ELNS1_9AlgorithmE0EEEvT_T0_ll(
	.param .align 8 .b8 _ZN7oneflow4cuda7softmax15SoftmaxWarpImplI10SimpleLoadI6__halffE11SimpleStoreIS4_fEfLi1ELi13ELi32ELi1ELb0ELNS1_9AlgorithmE0EEEvT_T0_ll_param_0[16],
	.param .align 8 .b8 _ZN7oneflow4cuda7softmax15SoftmaxWarpImplI10SimpleLoadI6__halffE11SimpleStoreIS4_fEfLi1ELi13ELi32ELi1ELb0ELNS1_9AlgorithmE0EEEvT_T0_ll_param_1[16],
	.param .u64 _ZN7oneflow4cuda7softmax15SoftmaxWarpImplI10SimpleLoadI6__halffE11SimpleStoreIS4_fEfLi1ELi13ELi32ELi1ELb0ELNS1_9AlgorithmE0EEEvT_T0_ll_param_2,
	.param .u64 _ZN7oneflow4cuda7softmax15SoftmaxWarpImplI10SimpleLoadI6__halffE11SimpleStoreIS4_fEfLi1ELi13ELi32ELi1ELb0ELNS1_9AlgorithmE0EEEvT_T0_ll_param_3
)
{
	.reg .pred 	%p<14>;
	.reg .b16 	%rs<27>;
	.reg .b32 	%r<54>;
	.reg .b32 	%f<218>;
	.reg .b64 	%rd<28>;

	ld.param.u64 	%rd12, [_ZN7oneflow4cuda7softmax15SoftmaxWarpImplI10SimpleLoadI6__halffE11SimpleStoreIS4_fEfLi1ELi13ELi32ELi1ELb0ELNS1_9AlgorithmE0EEEvT_T0_ll_param_0+8];
	ld.param.u64 	%rd11, [_ZN7oneflow4cuda7softmax15SoftmaxWarpImplI10SimpleLoadI6__halffE11SimpleStoreIS4_fEfLi1ELi13ELi32ELi1ELb0ELNS1_9AlgorithmE0EEEvT_T0_ll_param_0];
	ld.param.u64 	%rd2, [_ZN7oneflow4cuda7softmax15SoftmaxWarpImplI10SimpleLoadI6__halffE11SimpleStoreIS4_fEfLi1ELi13ELi32ELi1ELb0ELNS1_9AlgorithmE0EEEvT_T0_ll_param_1];
	ld.param.u64 	%rd3, [_ZN7oneflow4cuda7softmax15SoftmaxWarpImplI10SimpleLoadI6__halffE11SimpleStoreIS4_fEfLi1ELi13ELi32ELi1ELb0ELNS1_9AlgorithmE0EEEvT_T0_ll_param_1+8];
	ld.param.u64 	%rd13, [_ZN7oneflow4cuda7softmax15SoftmaxWarpImplI10SimpleLoadI6__halffE11SimpleStoreIS4_fEfLi1ELi13ELi32ELi1ELb0ELNS1_9AlgorithmE0EEEvT_T0_ll_param_2];
	ld.param.u64 	%rd14, [_ZN7oneflow4cuda7softmax15SoftmaxWarpImplI10SimpleLoadI6__halffE11SimpleStoreIS4_fEfLi1ELi13ELi32ELi1ELb0ELNS1_9AlgorithmE0EEEvT_T0_ll_param_3];
	setp.lt.s64 	%p1, %rd14, 417;
	@%p1 bra 	$L__BB241_2;
	mov.u64 	%rd15, $str;
	cvta.global.u64 	%rd16, %rd15;
	mov.u64 	%rd17, $str$1;
	cvta.global.u64 	%rd18, %rd17;
	mov.u64 	%rd19, __unnamed_241;
	cvta.global.u64 	%rd20, %rd19;
	{ // callseq 240, 0
	.param .b64 param0;
	st.param.b64 	[param0], %rd16;
	.param .b64 param1;
	st.param.b64 	[param1], %rd18;
	.param .b32 param2;
	st.param.b32 	[param2], 228;
	.param .b64 param3;
	st.param.b64 	[param3], %rd20;
	.param .b64 param4;
	st.param.b64 	[param4], 1;
	call.uni 
	__assertfail, 
	(
	param0, 
	param1, 
	param2, 
	param3, 
	param4
	);
	} // callseq 240
$L__BB241_2:
	mov.u32 	%r2, %ctaid.x;
	mov.u32 	%r3, %ntid.y;
	mov.u32 	%r4, %tid.y;
	mad.lo.s32 	%r5, %r2, %r3, %r4;
	mov.u32 	%r6, %nctaid.x;
	mul.lo.s32 	%r1, %r6, %r3;
	cvt.s64.s32 	%rd27, %r5;
	setp.le.s64 	%p2, %rd13, %rd27;
	@%p2 bra 	$L__BB241_5;
	mov.u32 	%r7, %tid.x;
	cvt.u64.u32 	%rd5, %r7;
	cvta.to.global.u64 	%rd6, %rd2;
	cvta.to.global.u64 	%rd7, %rd11;
	cvt.s64.s32 	%rd8, %r1;
$L__BB241_4:
	mad.lo.s64 	%rd21, %rd27, %rd12, %rd5;
	shl.b64 	%rd22, %rd21, 1;
	add.s64 	%rd23, %rd7, %rd22;
	ld.global.u16 	%rs1, [%rd23];
	// begin inline asm
	{  cvt.f32.f16 %f1, %rs1;}

	// end inline asm
	max.f32 	%f27, %f1, 0fFF800000;
	ld.global.u16 	%rs2, [%rd23+64];
	// begin inline asm
	{  cvt.f32.f16 %f2, %rs2;}

	// end inline asm
	max.f32 	%f28, %f27, %f2;
	ld.global.u16 	%rs3, [%rd23+128];
	// begin inline asm
	{  cvt.f32.f16 %f3, %rs3;}

	// end inline asm
	max.f32 	%f29, %f28, %f3;
	ld.global.u16 	%rs4, [%rd23+192];
	// begin inline asm
	{  cvt.f32.f16 %f4, %rs4;}

	// end inline asm
	max.f32 	%f30, %f29, %f4;
	ld.global.u16 	%rs5, [%rd23+256];
	// begin inline asm
	{  cvt.f32.f16 %f5, %rs5;}

	// end inline asm
	max.f32 	%f31, %f30, %f5;
	ld.global.u16 	%rs6, [%rd23+320];
	// begin inline asm
	{  cvt.f32.f16 %f6, %rs6;}

	// end inline asm
	max.f32 	%f32, %f31, %f6;
	ld.global.u16 	%rs7, [%rd23+384];
	// begin inline asm
	{  cvt.f32.f16 %f7, %rs7;}

	// end inline asm
	max.f32 	%f33, %f32, %f7;
	ld.global.u16 	%rs8, [%rd23+448];
	// begin inline asm
	{  cvt.f32.f16 %f8, %rs8;}

	// end inline asm
	max.f32 	%f34, %f33, %f8;
	ld.global.u16 	%rs9, [%rd23+512];
	// begin inline asm
	{  cvt.f32.f16 %f9, %rs9;}

	// end inline asm
	max.f32 	%f35, %f34, %f9;
	ld.global.u16 	%rs10, [%rd23+576];
	// begin inline asm
	{  cvt.f32.f16 %f10, %rs10;}

	// end inline asm
	max.f32 	%f36, %f35, %f10;
	ld.global.u16 	%rs11, [%rd23+640];
	// begin inline asm
	{  cvt.f32.f16 %f11, %rs11;}

	// end inline asm
	max.f32 	%f37, %f36, %f11;
	ld.global.u16 	%rs12, [%rd23+704];
	// begin inline asm
	{  cvt.f32.f16 %f12, %rs12;}

	// end inline asm
	max.f32 	%f38, %f37, %f12;
	ld.global.u16 	%rs13, [%rd23+768];
	// begin inline asm
	{  cvt.f32.f16 %f13, %rs13;}

	// end inline asm
	max.f32 	%f39, %f38, %f13;
	mov.b32 	%r8, %f39;
	shfl.sync.bfly.b32	%r9|%p3, %r8, 16, 31, -1;
	mov.b32 	%f40, %r9;
	max.f32 	%f41, %f39, %f40;
	mov.b32 	%r10, %f41;
	shfl.sync.bfly.b32	%r11|%p4, %r10, 8, 31, -1;
	mov.b32 	%f42, %r11;
	max.f32 	%f43, %f41, %f42;
	mov.b32 	%r12, %f43;
	shfl.sync.bfly.b32	%r13|%p5, %r12, 4, 31, -1;
	mov.b32 	%f44, %r13;
	max.f32 	%f45, %f43, %f44;
	mov.b32 	%r14, %f45;
	shfl.sync.bfly.b32	%r15|%p6, %r14, 2, 31, -1;
	mov.b32 	%f46, %r15;
	max.f32 	%f47, %f45, %f46;
	mov.b32 	%r16, %f47;
	shfl.sync.bfly.b32	%r17|%p7, %r16, 1, 31, -1;
	mov.b32 	%f48, %r17;
	max.f32 	%f49, %f47, %f48;
	sub.f32 	%f50, %f1, %f49;
	fma.rn.f32 	%f51, %f50, 0f3BBB989D, 0f3F000000;
	cvt.sat.f32.f32 	%f52, %f51;
	mov.f32 	%f53, 0f4B400001;
	mov.f32 	%f54, 0f437C0000;
	fma.rm.f32 	%f55, %f52, %f54, %f53;
	add.f32 	%f56, %f55, 0fCB40007F;
	neg.f32 	%f57, %f56;
	fma.rn.f32 	%f58, %f50, 0f3FB8AA3B, %f57;
	fma.rn.f32 	%f59, %f50, 0f32A57060, %f58;
	mov.b32 	%r18, %f55;
	shl.b32 	%r19, %r18, 23;
	mov.b32 	%f60, %r19;
	ex2.approx.ftz.f32 	%f61, %f59;
	mul.f32 	%f62, %f61, %f60;
	add.f32 	%f63, %f62, 0f00000000;
	sub.f32 	%f64, %f2, %f49;
	fma.rn.f32 	%f65, %f64, 0f3BBB989D, 0f3F000000;
	cvt.sat.f32.f32 	%f66, %f65;
	fma.rm.f32 	%f67, %f66, %f54, %f53;
	add.f32 	%f68, %f67, 0fCB40007F;
	neg.f32 	%f69, %f68;
	fma.rn.f32 	%f70, %f64, 0f3FB8AA3B, %f69;
	fma.rn.f32 	%f71, %f64, 0f32A57060, %f70;
	mov.b32 	%r20, %f67;
	shl.b32 	%r21, %r20, 23;
	mov.b32 	%f72, %r21;
	ex2.approx.ftz.f32 	%f73, %f71;
	mul.f32 	%f74, %f73, %f72;
	add.f32 	%f75, %f63, %f74;
	sub.f32 	%f76, %f3, %f49;
	fma.rn.f32 	%f77, %f76, 0f3BBB989D, 0f3F000000;
	cvt.sat.f32.f32 	%f78, %f77;
	fma.rm.f32 	%f79, %f78, %f54, %f53;
	add.f32 	%f80, %f79, 0fCB40007F;
	neg.f32 	%f81, %f80;
	fma.rn.f32 	%f82, %f76, 0f3FB8AA3B, %f81;
	fma.rn.f32 	%f83, %f76, 0f32A57060, %f82;
	mov.b32 	%r22, %f79;
	shl.b32 	%r23, %r22, 23;
	mov.b32 	%f84, %r23;
	ex2.approx.ftz.f32 	%f85, %f83;
	mul.f32 	%f86, %f85, %f84;
	add.f32 	%f87, %f75, %f86;
	sub.f32 	%f88, %f4, %f49;
	fma.rn.f32 	%f89, %f88, 0f3BBB989D, 0f3F000000;
	cvt.sat.f32.f32 	%f90, %f89;
	fma.rm.f32 	%f91, %f90, %f54, %f53;
	add.f32 	%f92, %f91, 0fCB40007F;
	neg.f32 	%f93, %f92;
	fma.rn.f32 	%f94, %f88, 0f3FB8AA3B, %f93;
	fma.rn.f32 	%f95, %f88, 0f32A57060, %f94;
	mov.b32 	%r24, %f91;
	shl.b32 	%r25, %r24, 23;
	mov.b32 	%f96, %r25;
	ex2.approx.ftz.f32 	%f97, %f95;
	mul.f32 	%f98, %f97, %f96;
	add.f32 	%f99, %f87, %f98;
	sub.f32 	%f100, %f5, %f49;
	fma.rn.f32 	%f101, %f100, 0f3BBB989D, 0f3F000000;
	cvt.sat.f32.f32 	%f102, %f101;
	fma.rm.f32 	%f103, %f102, %f54, %f53;
	add.f32 	%f104, %f103, 0fCB40007F;
	neg.f32 	%f105, %f104;
	fma.rn.f32 	%f106, %f100, 0f3FB8AA3B, %f105;
	fma.rn.f32 	%f107, %f100, 0f32A57060, %f106;
	mov.b32 	%r26, %f103;
	shl.b32 	%r27, %r26, 23;
	mov.b32 	%f108, %r27;
	ex2.approx.ftz.f32 	%f109, %f107;
	mul.f32 	%f110, %f109, %f108;
	add.f32 	%f111, %f99, %f110;
	sub.f32 	%f112, %f6, %f49;
	fma.rn.f32 	%f113, %f112, 0f3BBB989D, 0f3F000000;
	cvt.sat.f32.f32 	%f114, %f113;
	fma.rm.f32 	%f115, %f114, %f54, %f53;
	add.f32 	%f116, %f115, 0fCB40007F;
	neg.f32 	%f117, %f116;
	fma.rn.f32 	%f118, %f112, 0f3FB8AA3B, %f117;
	fma.rn.f32 	%f119, %f112, 0f32A57060, %f118;
	mov.b32 	%r28, %f115;
	shl.b32 	%r29, %r28, 23;
	mov.b32 	%f120, %r29;
	ex2.approx.ftz.f32 	%f121, %f119;
	mul.f32 	%f122, %f121, %f120;
	add.f32 	%f123, %f111, %f122;
	sub.f32 	%f124, %f7, %f49;
	fma.rn.f32 	%f125, %f124, 0f3BBB989D, 0f3F000000;
	cvt.sat.f32.f32 	%f126, %f125;
	fma.rm.f32 	%f127, %f126, %f54, %f53;
	add.f32 	%f128, %f127, 0fCB40007F;
	neg.f32 	%f129, %f128;
	fma.rn.f32 	%f130, %f124, 0f3FB8AA3B, %f129;
	fma.rn.f32 	%f131, %f124, 0f32A57060, %f130;
	mov.b32 	%r30, %f127;
	shl.b32 	%r31, %r30, 23;
	mov.b32 	%f132, %r31;
	ex2.approx.ftz.f32 	%f133, %f131;
	mul.f32 	%f134, %f133, %f132;
	add.f32 	%f135, %f123, %f134;
	sub.f32 	%f136, %f8, %f49;
	fma.rn.f32 	%f137, %f136, 0f3BBB989D, 0f3F000000;
	cvt.sat.f32.f32 	%f138, %f137;
	fma.rm.f32 	%f139, %f138, %f54, %f53;
	add.f32 	%f140, %f139, 0fCB40007F;
	neg.f32 	%f141, %f140;
	fma.rn.f32 	%f142, %f136, 0f3FB8AA3B, %f141;
	fma.rn.f32 	%f143, %f136, 0f32A57060, %f142;
	mov.b32 	%r32, %f139;
	shl.b32 	%r33, %r32, 23;
	mov.b32 	%f144, %r33;
	ex2.approx.ftz.f32 	%f145, %f143;
	mul.f32 	%f146, %f145, %f144;
	add.f32 	%f147, %f135, %f146;
	sub.f32 	%f148, %f9, %f49;
	fma.rn.f32 	%f149, %f148, 0f3BBB989D, 0f3F000000;
	cvt.sat.f32.f32 	%f150, %f149;
	fma.rm.f32 	%f151, %f150, %f54, %f53;
	add.f32 	%f152, %f151, 0fCB40007F;
	neg.f32 	%f153, %f152;
	fma.rn.f32 	%f154, %f148, 0f3FB8AA3B, %f153;
	fma.rn.f32 	%f155, %f148, 0f32A57060, %f154;
	mov.b32 	%r34, %f151;
	shl.b32 	%r35, %r34, 23;
	mov.b32 	%f156, %r35;
	ex2.approx.ftz.f32 	%f157, %f155;
	mul.f32 	%f158, %f157, %f156;
	add.f32 	%f159, %f147, %f158;
	sub.f32 	%f160, %f10, %f49;
	fma.rn.f32 	%f161, %f160, 0f3BBB989D, 0f3F000000;
	cvt.sat.f32.f32 	%f162, %f161;
	fma.rm.f32 	%f163, %f162, %f54, %f53;
	add.f32 	%f164, %f163, 0fCB40007F;
	neg.f32 	%f165, %f164;
	fma.rn.f32 	%f166, %f160, 0f3FB8AA3B, %f165;
	fma.rn.f32 	%f167, %f160, 0f32A57060, %f166;
	mov.b32 	%r36, %f163;
	shl.b32 	%r37, %r36, 23;
	mov.b32 	%f168, %r37;
	ex2.approx.ftz.f32 	%f169, %f167;
	mul.f32 	%f170, %f169, %f168;
	add.f32 	%f171, %f159, %f170;
	sub.f32 	%f172, %f11, %f49;
	fma.rn.f32 	%f173, %f172, 0f3BBB989D, 0f3F000000;
	cvt.sat.f32.f32 	%f174, %f173;
	fma.rm.f32 	%f175, %f174, %f54, %f53;
	add.f32 	%f176, %f175, 0fCB40007F;
	neg.f32 	%f177, %f176;
	fma.rn.f32 	%f178, %f172, 0f3FB8AA3B, %f177;
	fma.rn.f32 	%f179, %f172, 0f32A57060, %f178;
	mov.b32 	%r38, %f175;
	shl.b32 	%r39, %r38, 23;
	mov.b32 	%f180, %r39;
	ex2.approx.ftz.f32 	%f181, %f179;
	mul.f32 	%f182, %f181, %f180;
	add.f32 	%f183, %f171, %f182;
	sub.f32 	%f184, %f12, %f49;
	fma.rn.f32 	%f185, %f184, 0f3BBB989D, 0f3F000000;
	cvt.sat.f32.f32 	%f186, %f185;
	fma.rm.f32 	%f187, %f186, %f54, %f53;
	add.f32 	%f188, %f187, 0fCB40007F;
	neg.f32 	%f189, %f188;
	fma.rn.f32 	%f190, %f184, 0f3FB8AA3B, %f189;
	fma.rn.f32 	%f191, %f184, 0f32A57060, %f190;
	mov.b32 	%r40, %f187;
	shl.b32 	%r41, %r40, 23;
	mov.b32 	%f192, %r41;
	ex2.approx.ftz.f32 	%f193, %f191;
	mul.f32 	%f194, %f193, %f192;
	add.f32 	%f195, %f183, %f194;
	sub.f32 	%f196, %f13, %f49;
	fma.rn.f32 	%f197, %f196, 0f3BBB989D, 0f3F000000;
	cvt.sat.f32.f32 	%f198, %f197;
	fma.rm.f32 	%f199, %f198, %f54, %f53;
	add.f32 	%f200, %f199, 0fCB40007F;
	neg.f32 	%f201, %f200;
	fma.rn.f32 	%f202, %f196, 0f3FB8AA3B, %f201;
	fma.rn.f32 	%f203, %f196, 0f32A57060, %f202;
	mov.b32 	%r42, %f199;
	shl.b32 	%r43, %r42, 23;
	mov.b32 	%f204, %r43;
	ex2.approx.ftz.f32 	%f205, %f203;
	mul.f32 	%f206, %f205, %f204;
	add.f32 	%f207, %f195, %f206;
	mov.b32 	%r44, %f207;
	shfl.sync.bfly.b32	%r45|%p8, %r44, 16, 31, -1;
	mov.b32 	%f208, %r45;
	add.f32 	%f209, %f207, %f208;
	mov.b32 	%r46, %f209;
	shfl.sync.bfly.b32	%r47|%p9, %r46, 8, 31, -1;
	mov.b32 	%f210, %r47;
	add.f32 	%f211, %f209, %f210;
	mov.b32 	%r48, %f211;
	shfl.sync.bfly.b32	%r49|%p10, %r48, 4, 31, -1;
	mov.b32 	%f212, %r49;
	add.f32 	%f213, %f211, %f212;
	mov.b32 	%r50, %f213;
	shfl.sync.bfly.b32	%r51|%p11, %r50, 2, 31, -1;
	mov.b32 	%f214, %r51;
	add.f32 	%f215, %f213, %f214;
	mov.b32 	%r52, %f215;
	shfl.sync.bfly.b32	%r53|%p12, %r52, 1, 31, -1;
	mov.b32 	%f216, %r53;
	add.f32 	%f217, %f215, %f216;
	div.rn.f32 	%f14, %f62, %f217;
	div.rn.f32 	%f15, %f74, %f217;
	div.rn.f32 	%f16, %f86, %f217;
	div.rn.f32 	%f17, %f98, %f217;
	div.rn.f32 	%f18, %f110, %f217;
	div.rn.f32 	%f19, %f122, %f217;
	div.rn.f32 	%f20, %f134, %f217;
	div.rn.f32 	%f21, %f146, %f217;
	div.rn.f32 	%f22, %f158, %f217;
	div.rn.f32 	%f23, %f170, %f217;
	div.rn.f32 	%f24, %f182, %f217;
	div.rn.f32 	%f25, %f194, %f217;
	div.rn.f32 	%f26, %f206, %f217;
	// begin inline asm
	{  cvt.rn.f16.f32 %rs14, %f14;}

	// end inline asm
	mad.lo.s64 	%rd24, %rd27, %rd3, %rd5;
	shl.b64 	%rd25, %rd24, 1;
	add.s64 	%rd26, %rd6, %rd25;
	st.global.u16 	[%rd26], %rs14;
	// begin inline asm
	{  cvt.rn.f16.f32 %rs15, %f15;}

	// end inline asm
	st.global.u16 	[%rd26+64], %rs15;
	// begin inline asm
	{  cvt.rn.f16.f32 %rs16, %f16;}

	// end inline asm
	st.global.u16 	[%rd26+128], %rs16;
	// begin inline asm
	{  cvt.rn.f16.f32 %rs17, %f17;}

	// end inline asm
	st.global.u16 	[%rd26+192], %rs17;
	// begin inline asm
	{  cvt.rn.f16.f32 %rs18, %f18;}

	// end inline asm
	st.global.u16 	[%rd26+256], %rs18;
	// begin inline asm
	{  cvt.rn.f16.f32 %rs19, %f19;}

	// end inline asm
	st.global.u16 	[%rd26+320], %rs19;
	// begin inline asm
	{  cvt.rn.f16.f32 %rs20, %f20;}

	// end inline asm
	st.global.u16 	[%rd26+384], %rs20;
	// begin inline asm
	{  cvt.rn.f16.f32 %rs21, %f21;}

	// end inline asm
	st.global.u16 	[%rd26+448], %rs21;
	// begin inline asm
	{  cvt.rn.f16.f32 %rs22, %f22;}

	// end inline asm
	st.global.u16 	[%rd26+512], %rs22;
	// begin inline asm
	{  cvt.rn.f16.f32 %rs23, %f23;}

	// end inline asm
	st.global.u16 	[%rd26+576], %rs23;
	// begin inline asm
	{  cvt.rn.f16.f32 %rs24, %f24;}

	// end inline asm
	st.global.u16 	[%rd26+640], %rs24;
	// begin inline asm
	{  cvt.rn.f16.f32 %rs25, %f25;}

	// end inline asm
	st.global.u16 	[%rd26+704], %rs25;
	// begin inline asm
	{  cvt.rn.f16.f32 %rs26, %f26;}

	// end inline asm
	st.global.u16 	[%rd26+768], %rs26;
	add.s64 	%rd27, %rd27, %rd8;
	setp.lt.s64 	%p13, %rd27, %rd13;
	@%p13 bra 	$L__BB241_4;
$L__BB241_5:
	ret;

}
	// .globl	_ZN7oneflow4cuda7softmax15SoftmaxWarpImplI10SimpleLoadI6__halffE11SimpleStoreIS4_fEfLi1ELi13ELi32ELi1ELb1ELNS1_9AlgorithmE0EEEvT_T0_ll
.visible .entry _ZN7oneflow4cuda7softmax15SoftmaxWarpImplI10SimpleLoadI6__halffE11SimpleStoreIS4_fEfLi1ELi13ELi32ELi1ELb1ELNS1_9AlgorithmE0EEEvT_T0_ll(
	.param .align 8 .b8 _ZN7oneflow4cuda7softmax15SoftmaxWarpImplI10SimpleLoadI6__halffE11SimpleStoreIS4_fEfLi1ELi13ELi32ELi1ELb1ELNS1_9AlgorithmE0EEEvT_T0_ll_param_0[16],
	.param .align 8 .b8 _ZN7oneflow4cuda7softmax15SoftmaxWarpImplI10SimpleLoadI6__halffE11SimpleStoreIS4_fEfLi1ELi13ELi32ELi1ELb1ELNS1_9AlgorithmE0EEEvT_T0_ll_param_1[16],
	.param .u64 _ZN7oneflow4cuda7softmax15SoftmaxWarpImplI10SimpleLoadI6__halffE11SimpleStoreIS4_fEfLi1ELi13ELi32ELi1ELb1ELNS1_9AlgorithmE0EEEvT_T0_ll_param_2,
	.param .u64 _ZN7oneflow4cuda7softmax15SoftmaxWarpImplI10SimpleLoadI6__halffE11SimpleStoreIS4_fEfLi1ELi13ELi32ELi1ELb1ELNS1_9AlgorithmE0EEEvT_T0_ll_param_3
)
{
	.reg .pred 	%p<40>;
	.reg .b16 	%rs<27>;
	.reg .b32 	%r<67>;
	.reg .b32 	%f<309>;
	.reg .b64 	%rd<41>;

	ld.param.u64 	%rd22, [_ZN7oneflow4cuda7softmax15SoftmaxWarpImplI10SimpleLoadI6__halffE11SimpleStoreIS4_fEfLi1ELi13ELi32ELi1ELb1ELNS1_9AlgorithmE0EEEvT_T0_ll_param_1+8];
	ld.param.u64 	%rd21, [_ZN7oneflow4cuda7softmax15SoftmaxWarpImplI10SimpleLoadI6__halffE11SimpleStoreIS4_fEfLi1ELi13ELi32ELi1ELb1ELNS1_9AlgorithmE0EEEvT_T0_ll_param_1];
	ld.param.u64 	%rd20, [_ZN7oneflow4cuda7softmax15SoftmaxWarpImplI10SimpleLoadI6__halffE11SimpleStoreIS4_fEfLi1ELi13ELi32ELi1ELb1ELNS1_9AlgorithmE0EEEvT_T0_ll_param_0+8];
	ld.param.u64 	%rd19, [_ZN7oneflow4cuda7softmax15SoftmaxWarpImplI10SimpleLoadI6__halffE11SimpleStoreIS4_fEfLi1ELi13ELi32ELi1ELb1ELNS1_9AlgorithmE0EEEvT_T0_ll_param_0];
	ld.param.u64 	%rd24, [_ZN7oneflow4cuda7softmax15SoftmaxWarpImplI10SimpleLoadI6__halffE11SimpleStoreIS4_fEfLi1ELi13ELi32ELi1ELb1ELNS1_9AlgorithmE0EEEvT_T0_ll_param_3];
	setp.lt.s64 	%p1, %rd24, 417;
	@%p1 bra 	$L__BB242_2;
	mov.u64 	%rd25, $str;
	cvta.global.u64 	%rd26, %rd25;
	mov.u64 	%rd27, $str$1;
	cvta.global.u64 	%rd28, %rd27;
	mov.u64 	%rd29, __unnamed_242;
	cvta.global.u64 	%rd30, %rd29;
	{ // callseq 241, 0
	.param .b64 param0;
	st.param.b64 	[param0], %rd26;
	.param .b64 param1;
	st.param.b64 	[param1], %rd28;
	.param .b32 param2;
	st.param.b32 	[param2], 228;
	.param .b64 param3;
	st.param.b64 	[param3], %rd30;
	.param .b64 param4;
	st.param.b64 	[param4], 1;
	call.uni 
	__assertfail, 
	(
	param0, 
	param1, 
	param2, 
	param3, 
	param4
	);
	} // callseq 241
$L__BB242_2:
	ld.param.u64 	%rd38, [_ZN7oneflow4cuda7softmax15SoftmaxWarpImplI10SimpleLoadI6__halffE11SimpleStoreIS4_fEfLi1ELi13ELi32ELi1ELb1ELNS1_9AlgorithmE0EEEvT_T0_ll_param_2];
	mov.u32 	%r1, %ctaid.x;
	mov.u32 	%r2, %ntid.y;
	mov.u32 	%r3, %tid.y;
	mad.lo.s32 	%r4, %r1, %r2, %r3;
	cvt.s64.s32 	%rd40, %r4;
	setp.le.s64 	%p2, %rd38, %rd40;
	@%p2 bra 	$L__BB242_57;
	mov.u32 	%r5, %tid.x;
	cvt.u64.u32 	%rd2, %r5;
	add.s32 	%r6, %r5, 32;
	cvt.u64.u32 	%rd3, %r6;
	add.s32 	%r7, %r5, 64;
	cvt.u64.u32 	%rd4, %r7;
	add.s32 	%r8, %r5, 96;
	cvt.u64.u32 	%rd5, %r8;
	add.s32 	%r9, %r5, 128;
	cvt.u64.u32 	%rd6, %r9;
	add.s32 	%r10, %r5, 160;
	cvt.u64.u32 	%rd7, %r10;
	add.s32 	%r11, %r5, 192;
	cvt.u64.u32 	%rd8, %r11;
	add.s32 	%r12, %r5, 224;
	cvt.u64.u32 	%rd9, %r12;
	add.s32 	%r13, %r5, 256;
	cvt.u64.u32 	%rd10, %r13;
	add.s32 	%r14, %r5, 288;
	cvt.u64.u32 	%rd11, %r14;
	add.s32 	%r15, %r5, 320;
	cvt.u64.u32 	%rd12, %r15;
	add.s32 	%r16, %r5, 352;
	cvt.u64.u32 	%rd13, %r16;
	add.s32 	%r17, %r5, 384;
	cvt.u64.u32 	%rd14, %r17;
	mov.u32 	%r64, %nctaid.x;
	mul.lo.s32 	%r66, %r64, %r2;
$L__BB242_4:
	setp.le.s64 	%p3, %rd24, %rd2;
	mad.lo.s64 	%rd31, %rd40, %rd20, %rd2;
	cvta.to.global.u64 	%rd32, %rd19;
	shl.b64 	%rd33, %rd31, 1;
	add.s64 	%rd16, %rd32, %rd33;
	mov.f32 	%f283, 0fFF800000;
	mov.f32 	%f286, %f283;
	@%p3 bra 	$L__BB242_6;
	ld.global.u16 	%rs1, [%rd16];
	// begin inline asm
	{  cvt.f32.f16 %f283, %rs1;}

	// end inline asm
	max.f32 	%f286, %f283, 0fFF800000;
$L__BB242_6:
	setp.le.s64 	%p4, %rd24, %rd3;
	mov.f32 	%f285, 0fFF800000;
	@%p4 bra 	$L__BB242_8;
	ld.global.u16 	%rs2, [%rd16+64];
	// begin inline asm
	{  cvt.f32.f16 %f285, %rs2;}

	// end inline asm
	max.f32 	%f286, %f286, %f285;
$L__BB242_8:
	setp.le.s64 	%p5, %rd24, %rd4;
	mov.f32 	%f287, 0fFF800000;
	@%p5 bra 	$L__BB242_10;
	ld.global.u16 	%rs3, [%rd16+128];
	// begin inline asm
	{  cvt.f32.f16 %f287, %rs3;}

	// end inline asm
	max.f32 	%f286, %f286, %f287;
$L__BB242_10:
	setp.le.s64 	%p6, %rd24, %rd5;
	mov.f32 	%f289, 0fFF800000;
	@%p6 bra 	$L__BB242_12;
	ld.global.u16 	%rs4, [%rd16+192];
	// begin inline asm
	{  cvt.f32.f16 %f289, %rs4;}

	// end inline asm
	max.f32 	%f286, %f286, %f289;
$L__BB242_12:
	setp.le.s64 	%p7, %rd24, %rd6;
	mov.f32 	%f291, 0fFF800000;
	@%p7 bra 	$L__BB242_14;
	ld.global.u16 	%rs5, [%rd16+256];
	// begin inline asm
	{  cvt.f32.f16 %f291, %rs5;}

	// end inline asm
	max.f32 	%f286, %f286, %f291;
$L__BB242_14:
	setp.le.s64 	%p8, %rd24, %rd7;
	mov.f32 	%f293, 0fFF800000;
	@%p8 bra 	$L__BB242_16;
	ld.global.u16 	%rs6, [%rd16+320];
	// begin inline asm
	{  cvt.f32.f16 %f293, %rs6;}

	// end inline asm
	max.f32 	%f286, %f286, %f293;
$L__BB242_16:
	setp.le.s64 	%p9, %rd24, %rd8;
	mov.f32 	%f295, 0fFF800000;
	@%p9 bra 	$L__BB242_18;
	ld.global.u16 	%rs7, [%rd16+384];
	// begin inline asm
	{  cvt.f32.f16 %f295, %rs7;}

	// end inline asm
	max.f32 	%f286, %f286, %f295;
$L__BB242_18:
	setp.le.s64 	%p10, %rd24, %rd9;
	mov.f32 	%f297, 0fFF800000;
	@%p10 bra 	$L__BB242_20;
	ld.global.u16 	%rs8, [%rd16+448];
	// begin inline asm
	{  cvt.f32.f16 %f297, %rs8;}

	// end inline asm
	max.f32 	%f286, %f286, %f297;
$L__BB242_20:
	setp.le.s64 	%p11, %rd24, %rd10;
	mov.f32 	%f299, 0fFF800000;
	@%p11 bra 	$L__BB242_22;
	ld.global.u16 	%rs9, [%rd16+512];
	// begin inline asm
	{  cvt.f32.f16 %f299, %rs9;}

	// end inline asm
	max.f32 	%f286, %f286, %f299;
$L__BB242_22:
	setp.le.s64 	%p12, %rd24, %rd11;
	mov.f32 	%f301, 0fFF800000;
	@%p12 bra 	$L__BB242_24;
	ld.global.u16 	%rs10, [%rd16+576];
	// begin inline asm
	{  cvt.f32.f16 %f301, %rs10;}

	// end inline asm
	max.f32 	%f286, %f286, %f301;
$L__BB242_24:
	setp.le.s64 	%p13, %rd24, %rd12;
	mov.f32 	%f303, 0fFF800000;
	@%p13 bra 	$L__BB242_26;
	ld.global.u16 	%rs11, [%rd16+640];
	// begin inline asm
	{  cvt.f32.f16 %f303, %rs11;}

	// end inline asm
	max.f32 	%f286, %f286, %f303;
$L__BB242_26:
	setp.le.s64 	%p14, %rd24, %rd13;
	mov.f32 	%f305, 0fFF800000;
	@%p14 bra 	$L__BB242_28;
	ld.global.u16 	%rs12, [%rd16+704];
	// begin inline asm
	{  cvt.f32.f16 %f305, %rs12;}

	// end inline asm
	max.f32 	%f286, %f286, %f305;
$L__BB242_28:
	setp.le.s64 	%p15, %rd24, %rd14;
	mov.f32 	%f307, 0fFF800000;
	@%p15 bra 	$L__BB242_30;
	ld.global.u16 	%rs13, [%rd16+768];
	// begin inline asm
	{  cvt.f32.f16 %f307, %rs13;}

	// end inline asm
	max.f32 	%f286, %f286, %f307;
$L__BB242_30:
	setp.le.s64 	%p16, %rd24, %rd2;
	mov.b32 	%r18, %f286;
	shfl.sync.bfly.b32	%r19|%p17, %r18, 16, 31, -1;
	mov.b32 	%f92, %r19;
	max.f32 	%f93, %f286, %f92;
	mov.b32 	%r20, %f93;
	shfl.sync.bfly.b32	%r21|%p18, %r20, 8, 31, -1;
	mov.b32 	%f94, %r21;
	max.f32 	%f95, %f93, %f94;
	mov.b32 	%r22, %f95;
	shfl.sync.bfly.b32	%r23|%p19, %r22, 4, 31, -1;
	mov.b32 	%f96, %r23;
	max.f32 	%f97, %f95, %f96;
	mov.b32 	%r24, %f97;
	shfl.sync.bfly.b32	%r25|%p20, %r24, 2, 31, -1;
	mov.b32 	%f98, %r25;
	max.f32 	%f99, %f97, %f98;
	mov.b32 	%r26, %f99;
	shfl.sync.bfly.b32	%r27|%p21, %r26, 1, 31, -1;
	mov.b32 	%f100, %r27;
	max.f32 	%f101, %f99, %f100;
	sub.f32 	%f102, %f283, %f101;
	fma.rn.f32 	%f103, %f102, 0f3BBB989D, 0f3F000000;
	cvt.sat.f32.f32 	%f104, %f103;
	mov.f32 	%f105, 0f4B400001;
	mov.f32 	%f106, 0f437C0000;
	fma.rm.f32 	%f107, %f104, %f106, %f105;
	add.f32 	%f108, %f107, 0fCB40007F;
	neg.f32 	%f109, %f108;
	fma.rn.f32 	%f110, %f102, 0f3FB8AA3B, %f109;
	fma.rn.f32 	%f111, %f102, 0f32A57060, %f110;
	mov.b32 	%r28, %f107;
	shl.b32 	%r29, %r28, 23;
	mov.b32 	%f112, %r29;
	ex2.approx.ftz.f32 	%f113, %f111;
	mul.f32 	%f114, %f113, %f112;
	add.f32 	%f115, %f114, 0f00000000;
	sub.f32 	%f116, %f285, %f101;
	fma.rn.f32 	%f117, %f116, 0f3BBB989D, 0f3F000000;
	cvt.sat.f32.f32 	%f118, %f117;
	fma.rm.f32 	%f119, %f118, %f106, %f105;
	add.f32 	%f120, %f119, 0fCB40007F;
	neg.f32 	%f121, %f120;
	fma.rn.f32 	%f122, %f116, 0f3FB8AA3B, %f121;
	fma.rn.f32 	%f123, %f116, 0f32A57060, %f122;
	mov.b32 	%r30, %f119;
	shl.b32 	%r31, %r30, 23;
	mov.b32 	%f124, %r31;
	ex2.approx.ftz.f32 	%f125, %f123;
	mul.f32 	%f126, %f125, %f124;
	add.f32 	%f127, %f115, %f126;
	sub.f32 	%f128, %f287, %f101;
	fma.rn.f32 	%f129, %f128, 0f3BBB989D, 0f3F000000;
	cvt.sat.f32.f32 	%f130, %f129;
	fma.rm.f32 	%f131, %f130, %f106, %f105;
	add.f32 	%f132, %f131, 0fCB40007F;
	neg.f32 	%f133, %f132;
	fma.rn.f32 	%f134, %f128, 0f3FB8AA3B, %f133;
	fma.rn.f32 	%f135, %f128, 0f32A57060, %f134;
	mov.b32 	%r32, %f131;
	shl.b32 	%r33, %r32, 23;
	mov.b32 	%f136, %r33;
	ex2.approx.ftz.f32 	%f137, %f135;
	mul.f32 	%f138, %f137, %f136;
	add.f32 	%f139, %f127, %f138;
	sub.f32 	%f140, %f289, %f101;
	fma.rn.f32 	%f141, %f140, 0f3BBB989D, 0f3F000000;
	cvt.sat.f32.f32 	%f142, %f141;
	fma.rm.f32 	%f143, %f142, %f106, %f105;
	add.f32 	%f144, %f143, 0fCB40007F;
	neg.f32 	%f145, %f144;
	fma.rn.f32 	%f146, %f140, 0f3FB8AA3B, %f145;
	fma.rn.f32 	%f147, %f140, 0f32A57060, %f146;
	mov.b32 	%r34, %f143;
	shl.b32 	%r35, %r34, 23;
	mov.b32 	%f148, %r35;
	ex2.approx.ftz.f32 	%f149, %f147;
	mul.f32 	%f150, %f149, %f148;
	add.f32 	%f151, %f139, %f150;
	sub.f32 	%f152, %f291, %f101;
	fma.rn.f32 	%f153, %f152, 0f3BBB989D, 0f3F000000;
	cvt.sat.f32.f32 	%f154, %f153;
	fma.rm.f32 	%f155, %f154, %f106, %f105;
	add.f32 	%f156, %f155, 0fCB40007F;
	neg.f32 	%f157, %f156;
	fma.rn.f32 	%f158, %f152, 0f3FB8AA3B, %f157;
	fma.rn.f32 	%f159, %f152, 0f32A57060, %f158;
	mov.b32 	%r36, %f155;
	shl.b32 	%r37, %r36, 23;
	mov.b32 	%f160, %r37;
	ex2.approx.ftz.f32 	%f161, %f159;
	mul.f32 	%f162, %f161, %f160;
	add.f32 	%f163, %f151, %f162;
	sub.f32 	%f164, %f293, %f101;
	fma.rn.f32 	%f165, %f164, 0f3BBB989D, 0f3F000000;
	cvt.sat.f32.f32 	%f166, %f165;
	fma.rm.f32 	%f167, %f166, %f106, %f105;
	add.f32 	%f168, %f167, 0fCB40007F;
	neg.f32 	%f169, %f168;
	fma.rn.f32 	%f170, %f164, 0f3FB8AA3B, %f169;
	fma.rn.f32 	%f171, %f164, 0f32A57060, %f170;
	mov.b32 	%r38, %f167;
	shl.b32 	%r39, %r38, 23;
	mov.b32 	%f172, %r39;
	ex2.approx.ftz.f32 	%f173, %f171;
	mul.f32 	%f174, %f173, %f172;
	add.f32 	%f175, %f163, %f174;
	sub.f32 	%f176, %f295, %f101;
	fma.rn.f32 	%f177, %f176, 0f3BBB989D, 0f3F000000;
	cvt.sat.f32.f32 	%f178, %f177;
	fma.rm.f32 	%f179, %f178, %f106, %f105;
	add.f32 	%f180, %f179, 0fCB40007F;
	neg.f32 	%f181, %f180;
	fma.rn.f32 	%f182, %f176, 0f3FB8AA3B, %f181;
	fma.rn.f32 	%f183, %f176, 0f32A57060, %f182;
	mov.b32 	%r40, %f179;
	shl.b32 	%r41, %r40, 23;
	mov.b32 	%f184, %r41;
	ex2.approx.ftz.f32 	%f185, %f183;
	mul.f32 	%f186, %f185, %f184;
	add.f32 	%f187, %f175, %f186;
	sub.f32 	%f188, %f297, %f101;
	fma.rn.f32 	%f189, %f188, 0f3BBB989D, 0f3F000000;
	cvt.sat.f32.f32 	%f190, %f189;
	fma.rm.f32 	%f191, %f190, %f106, %f105;
	add.f32 	%f192, %f191, 0fCB40007F;
	neg.f32 	%f193, %f192;
	fma.rn.f32 	%f194, %f188, 0f3FB8AA3B, %f193;
	fma.rn.f32 	%f195, %f188, 0f32A57060, %f194;
	mov.b32 	%r42, %f191;
	shl.b32 	%r43, %r42, 23;
	mov.b32 	%f196, %r43;
	ex2.approx.ftz.f32 	%f197, %f195;
	mul.f32 	%f198, %f197, %f196;
	add.f32 	%f199, %f187, %f198;
	sub.f32 	%f200, %f299, %f101;
	fma.rn.f32 	%f201, %f200, 0f3BBB989D, 0f3F000000;
	cvt.sat.f32.f32 	%f202, %f201;
	fma.rm.f32 	%f203, %f202, %f106, %f105;
	add.f32 	%f204, %f203, 0fCB40007F;
	neg.f32 	%f205, %f204;
	fma.rn.f32 	%f206, %f200, 0f3FB8AA3B, %f205;
	fma.rn.f32 	%f207, %f200, 0f32A57060, %f206;
	mov.b32 	%r44, %f203;
	shl.b32 	%r45, %r44, 23;
	mov.b32 	%f208, %r45;
	ex2.approx.ftz.f32 	%f209, %f207;
	mul.f32 	%f210, %f209, %f208;
	add.f32 	%f211, %f199, %f210;
	sub.f32 	%f212, %f301, %f101;
	fma.rn.f32 	%f213, %f212, 0f3BBB989D, 0f3F000000;
	cvt.sat.f32.f32 	%f214, %f213;
	fma.rm.f32 	%f215, %f214, %f106, %f105;
	add.f32 	%f216, %f215, 0fCB40007F;
	neg.f32 	%f217, %f216;
	fma.rn.f32 	%f218, %f212, 0f3FB8AA3B, %f217;
	fma.rn.f32 	%f219, %f212, 0f32A57060, %f218;
	mov.b32 	%r46, %f215;
	shl.b32 	%r47, %r46, 23;
	mov.b32 	%f220, %r47;
	ex2.approx.ftz.f32 	%f221, %f219;
	mul.f32 	%f222, %f221, %f220;
	add.f32 	%f223, %f211, %f222;
	sub.f32 	%f224, %f303, %f101;
	fma.rn.f32 	%f225, %f224, 0f3BBB989D, 0f3F000000;
	cvt.sat.f32.f32 	%f226, %f225;
	fma.rm.f32 	%f227, %f226, %f106, %f105;
	add.f32 	%f228, %f227, 0fCB40007F;
	neg.f32 	%f229, %f228;
	fma.rn.f32 	%f230, %f224, 0f3FB8AA3B, %f229;
	fma.rn.f32 	%f231, %f224, 0f32A57060, %f230;
	mov.b32 	%r48, %f227;
	shl.b32 	%r49, %r48, 23;
	mov.b32 	%f232, %r49;
	ex2.approx.ftz.f32 	%f233, %f231;
	mul.f32 	%f234, %f233, %f232;
	add.f32 	%f235, %f223, %f234;
	sub.f32 	%f236, %f305, %f101;
	fma.rn.f32 	%f237, %f236, 0f3BBB989D, 0f3F000000;
	cvt.sat.f32.f32 	%f238, %f237;
	fma.rm.f32 	%f239, %f238, %f106, %f105;
	add.f32 	%f240, %f239, 0fCB40007F;
	neg.f32 	%f241, %f240;
	fma.rn.f32 	%f242, %f236, 0f3FB8AA3B, %f241;
	fma.rn.f32 	%f243, %f236, 0f32A57060, %f242;
	mov.b32 	%r50, %f239;
	shl.b32 	%r51, %r50, 23;
	mov.b32 	%f244, %r51;
	ex2.approx.ftz.f32 	%f245, %f243;
	mul.f32 	%f246, %f245, %f244;
	add.f32 	%f247, %f235, %f246;
	sub.f32 	%f248, %f307, %f101;
	fma.rn.f32 	%f249, %f248, 0f3BBB989D, 0f3F000000;
	cvt.sat.f32.f32 	%f250, %f249;
	fma.rm.f32 	%f251, %f250, %f106, %f105;
	add.f32 	%f252, %f251, 0fCB40007F;
	neg.f32 	%f253, %f252;
	fma.rn.f32 	%f254, %f248, 0f3FB8AA3B, %f253;
	fma.rn.f32 	%f255, %f248, 0f32A57060, %f254;
	mov.b32 	%r52, %f251;
	shl.b32 	%r53, %r52, 23;
	mov.b32 	%f256, %r53;
	ex2.approx.ftz.f32 	%f257, %f255;
	mul.f32 	%f258, %f257, %f256;
	add.f32 	%f259, %f247, %f258;
	mov.b32 	%r54, %f259;
	shfl.sync.bfly.b32	%r55|%p22, %r54, 16, 31, -1;
	mov.b32 	%f260, %r55;
	add.f32 	%f261, %f259, %f260;
	mov.b32 	%r56, %f261;
	shfl.sync.bfly.b32	%r57|%p23, %r56, 8, 31, -1;
	mov.b32 	%f262, %r57;
	add.f32 	%f263, %f261, %f262;
	mov.b32 	%r58, %f263;
	shfl.sync.bfly.b32	%r59|%p24, %r58, 4, 31, -1;
	mov.b32 	%f264, %r59;
	add.f32 	%f265, %f263, %f264;
	mov.b32 	%r60, %f265;
	shfl.sync.bfly.b32	%r61|%p25, %r60, 2, 31, -1;
	mov.b32 	%f266, %r61;
	add.f32 	%f267, %f265, %f266;
	mov.b32 	%r62, %f267;
	shfl.sync.bfly.b32	%r63|%p26, %r62, 1, 31, -1;
	mov.b32 	%f268, %r63;
	add.f32 	%f269, %f267, %f268;
	div.rn.f32 	%f53, %f114, %f269;
	div.rn.f32 	%f54, %f126, %f269;
	div.rn.f32 	%f55, %f138, %f269;
	div.rn.f32 	%f56, %f150, %f269;
	div.rn.f32 	%f57, %f162, %f269;
	div.rn.f32 	%f58, %f174, %f269;
	div.rn.f32 	%f59, %f186, %f269;
	div.rn.f32 	%f60, %f198, %f269;
	div.rn.f32 	%f61, %f210, %f269;
	div.rn.f32 	%f62, %f222, %f269;
	div.rn.f32 	%f63, %f234, %f269;
	div.rn.f32 	%f64, %f246, %f269;
	div.rn.f32 	%f65, %f258, %f269;
	mad.lo.s64 	%rd34, %rd40, %rd22, %rd2;
	cvta.to.global.u64 	%rd35, %rd21;
	shl.b64 	%rd36, %rd34, 1;
	add.s64 	%rd17, %rd35, %rd36;
	@%p16 bra 	$L__BB242_32;
	// begin inline asm
	{  cvt.rn.f16.f32 %rs14, %f53;}

	// end inline asm
	st.global.u16 	[%rd17], %rs14;
$L__BB242_32:
	setp.le.s64 	%p27, %rd24, %rd3;
	@%p27 bra 	$L__BB242_34;
	// begin inline asm
	{  cvt.rn.f16.f32 %rs15, %f54;}

	// end inline asm
	st.global.u16 	[%rd17+64], %rs15;
$L__BB242_34:
	setp.le.s64 	%p28, %rd24, %rd4;
	@%p28 bra 	$L__BB242_36;
	// begin inline asm
	{  cvt.rn.f16.f32 %rs16, %f55;}

	// end inline asm
	st.global.u16 	[%rd17+128], %rs16;
$L__BB242_36:
	setp.le.s64 	%p29, %rd24, %rd5;
	@%p29 bra 	$L__BB242_38;
	// begin inline asm
	{  cvt.rn.f16.f32 %rs17, %f56;}

	// end inline asm
	st.global.u16 	[%rd17+192], %rs17;
$L__BB242_38:
	setp.le.s64 	%p30, %rd24, %rd6;
	@%p30 bra 	$L__BB242_40;
	// begin inline asm
	{  cvt.rn.f16.f32 %rs18, %f57;}

	// end inline asm
	st.global.u16 	[%rd17+256], %rs18;
$L__BB242_40:
	setp.le.s64 	%p31, %rd24, %rd7;
	@%p31 bra 	$L__BB242_42;
	// begin inline asm
	{  cvt.rn.f16.f32 %rs19, %f58;}

	// end inline asm
	st.global.u16 	[%rd17+320], %rs19;
$L__BB242_42:
	setp.le.s64 	%p32, %rd24, %rd8;
	@%p32 bra 	$L__BB242_44;
	// begin inline asm
	{  cvt.rn.f16.f32 %rs20, %f59;}

	// end inline asm
	st.global.u16 	[%rd17+384], %rs20;
$L__BB242_44:
	setp.le.s64 	%p33, %rd24, %rd9;
	@%p33 bra 	$L__BB242_46;
	// begin inline asm
	{  cvt.rn.f16.f32 %rs21, %f60;}

	// end inline asm
	st.global.u16 	[%rd17+448], %rs21;
$L__BB242_46:
	setp.le.s64 	%p34, %rd24, %rd10;
	@%p34 bra 	$L__BB242_48;
	// begin inline asm
	{  cvt.rn.f16.f32 %rs22, %f61;}

	// end inline asm
	st.global.u16 	[%rd17+512], %rs22;
$L__BB242_48:
	setp.le.s64 	%p35, %rd24, %rd11;
	@%p35 bra 	$L__BB242_50;
	// begin inline asm
	{  cvt.rn.f16.f32 %rs23, %f62;}

	// end inline asm
	st.global.u16 	[%rd17+576], %rs23;
$L__BB242_50:
	setp.le.s64 	%p36, %rd24, %rd12;
	@%p36 bra 	$L__BB242_52;
	// begin inline asm
	{  cvt.rn.f16.f32 %rs24, %f63;}

	// end inline asm
	st.global.u16 	[%rd17+640], %rs24;
$L__BB242_52:
	setp.le.s64 	%p37, %rd24, %rd13;
	@%p37 bra 	$L__BB242_54;
	// begin inline asm
	{  cvt.rn.f16.f32 %rs25, %f64;}

	// end inline asm
	st.global.u16 	[%rd17+704], %rs25;
$L__BB242_54:
	setp.le.s64 	%p38, %rd24, %rd14;
	@%p38 bra 	$L__BB242_56;
	// begin inline asm
	{  cvt.rn.f16.f32 %rs26, %f65;}

	// end inline asm
	st.global.u16 	[%rd17+768], %rs26;
$L__BB242_56:
	ld.param.u64 	%rd39, [_ZN7oneflow4cuda7softmax15SoftmaxWarpImplI10SimpleLoadI6__halffE11SimpleStoreIS4_fEfLi1ELi13ELi32ELi1ELb1ELNS1_9AlgorithmE0EEEvT_T0_ll_param_2];
	cvt.s64.s32 	%rd37, %r66;
	add.s64 	%rd40, %rd40, %rd37;
	setp.lt.s64 	%p39, %rd40, %rd39;
	@%p39 bra 	$L__BB242_4;
$L__BB242_57:
	ret;

}
	// .globl	_ZN7oneflow4cuda7softmax15SoftmaxWarpImplI10SimpleLoadI6__halffE11SimpleStoreIS4_fEfLi1ELi14ELi32ELi1ELb0ELNS1_9AlgorithmE0EEEvT_T0_ll
.visible .entry _ZN7oneflow4cuda7softmax15SoftmaxWarpImplI10SimpleLoadI6__halffE11SimpleStoreIS4_fEfLi1ELi14ELi32ELi1ELb0ELNS1_9AlgorithmE0EEEvT_T0_ll(
	.param .align 8 .b8 _ZN7oneflow4cuda7softmax15SoftmaxWarpImplI10SimpleLoadI6__halffE11SimpleStoreIS4_fEfLi1ELi14ELi32ELi1ELb0ELNS1_9AlgorithmE0EEEvT_T0_ll_param_0[16],
	.param .align 8 .b8 _ZN7oneflow4cuda7softmax15SoftmaxWarpImplI10SimpleLoadI6__halffE11SimpleStoreIS4_fEfLi1ELi14ELi32ELi1ELb0ELNS1_9AlgorithmE0EEEvT_T0_ll_param_1[16],
	.param .u64 _ZN7oneflow4cuda7softmax15SoftmaxWarpImplI10SimpleLoadI6__halffE11SimpleStoreIS4_fEfLi1ELi14ELi32ELi1ELb0ELNS1_9AlgorithmE0EEEvT_T0_ll_param_2,
	.param .u64 _ZN7oneflow4cuda7softmax15SoftmaxWarpImplI10SimpleLoadI6__halffE11SimpleStoreIS4_fEfLi1ELi14ELi32ELi1ELb0ELNS1_9AlgorithmE0EEEvT_T0_ll_param_3
)
{
	.reg .pred 	%p<14>;
	.reg .b16 	%rs<29>;
	.reg .b32 	%r<56>;
	.reg .b32 	%f<233>;
	.reg .b64 	%rd<29>;

	ld.param.u64 	%rd13, [_ZN7oneflow4cuda7softmax15SoftmaxWarpImplI10SimpleLoadI6__halffE11SimpleStoreIS4_fEfLi1ELi14ELi32ELi1ELb0ELNS1_9AlgorithmE0EEEvT_T0_ll_param_1+8];
	ld.param.u64 	%rd12, [_ZN7oneflow4cuda7softmax15SoftmaxWarpImplI10SimpleLoadI6__halffE11SimpleStoreIS4_fEfLi1ELi14ELi32ELi1ELb0ELNS1_9AlgorithmE0EEEvT_T0_ll_param_1];
	ld.param.u64 	%rd11, [_ZN7oneflow4cuda7softmax15SoftmaxWarpImplI10SimpleLoadI6__halffE11SimpleStoreIS4_fEfLi1ELi14ELi32ELi1ELb0ELNS1_9AlgorithmE0EEEvT_T0_ll_param_0+8];
	ld.param.u64 	%rd10, [_ZN7oneflow4cuda7softmax15SoftmaxWarpImplI10SimpleLoadI6__halffE11SimpleStoreIS4_fEfLi1ELi14ELi32ELi1ELb0ELNS1_9AlgorithmE0EEEvT_T0_ll_param_0];
	ld.param.u64 	%rd14, [_ZN7oneflow4cuda7softmax15SoftmaxWarpImplI10SimpleLoadI6__halffE11SimpleStoreIS4_fEfLi1ELi14ELi32ELi1ELb0ELNS1_9AlgorithmE0EEEvT_T0_ll_param_2];
	ld.param.u64 	%rd15, [_ZN7oneflow4cuda7softmax15SoftmaxWarpImplI10SimpleLoadI6__halffE11SimpleStoreIS4_fEfLi1ELi14ELi32ELi1ELb0ELNS1_9AlgorithmE0EEEvT_T0_ll_param_3];
	setp.lt.s64 	%p1, %rd15, 449;
	@%p1 bra 	$L__BB243_2;
	mov.u64 	%rd16, $str;
	cvta.global.u64 	%rd17, %rd16;
	mov.u64 	%rd18, $str$1;
	cvta.global.u64 	%rd19, %rd18;
	mov.u64 	%rd20, __unnamed_243;
	cvta.global.u64 	%rd21, %rd20;
	{ // callseq 242, 0
	.param .b64 param0;
	st.param.b64 	[param0], %rd17;
	.param .b64 param1;
	st.param.b64 	[param1], %rd19;
	.param .b32 param2;
	st.param.b32 	[param2], 228;
	.param .b64 param3;
	st.param.b64 	[param3], %rd21;
	.param .b64 param4;
	st.param.b64 	[param4], 1;
	call.uni 
	__assertfail, 
	(
	param0, 
	param1, 
	param2, 
	param3, 
	param4
	);
	} // callseq 242
$L__BB243_2:
	mov.u32 	%r2, %ctaid.x;
	mov.u32 	%r3, %ntid.y;
	mov.u32 	%r4, %tid.y;
	mad.lo.s32 	%r5, %r2, %r3, %r4;
	mov.u32 	%r6, %nctaid.x;
	mul.lo.s32 	%r1, %r6, %r3;
	cvt.s64.s32 	%rd28, %r5;
	setp.le.s64 	%p2, %rd14, %rd28;
	@%p2 bra 	$L__BB243_5;
	mov.u32 	%r7, %tid.x;
	cvt.u64.u32 	%rd4, %r7;
	cvta.to.global.u64 	%rd5, %rd12;
	cvta.to.global.u64 	%rd6, %rd10;
	cvt.s64.s32 	%rd7, %r1;
$L__BB243_4:
	mad.lo.s64 	%rd22, %rd28, %rd11, %rd4;
	shl.b64 	%rd23, %rd22, 1;
	add.s64 	%rd24, %rd6, %rd23;
	ld.global.u16 	%rs1, [%rd24];
	// begin inline asm
	{  cvt.f32.f16 %f1, %rs1;}

	// end inline asm
	max.f32 	%f29, %f1, 0fFF800000;
	ld.global.u16 	%rs2, [%rd24+64];
	// begin inline asm
	{  cvt.f32.f16 %f2, %rs2;}

	// end inline asm
	max.f32 	%f30, %f29, %f2;
	ld.global.u16 	%rs3, [%rd24+128];
	// begin inline asm
	{  cvt.f32.f16 %f3, %rs3;}

	// end inline asm
	max.f32 	%f31, %f30, %f3;
	ld.global.u16 	%rs4, [%rd24+192];
	// begin inline asm
	{  cvt.f32.f16 %f4, %rs4;}

	// end inline asm
	max.f32 	%f32, %f31, %f4;
	ld.global.u16 	%rs5, [%rd24+256];
	// begin inline asm
	{  cvt.f32.f16 %f5, %rs5;}

	// end inline asm
	max.f32 	%f33, %f32, %f5;
	ld.global.u16 	%rs6, [%rd24+320];
	// begin inline asm
	{  cvt.f32.f16 %f6, %rs6;}

	// end inline asm
	max.f32 	%f34, %f33, %f6;
	ld.global.u16 	%rs7, [%rd24+384];
	// begin inline asm
	{  cvt.f32.f16 %f7, %rs7;}

	// end inline asm
	max.f32 	%f35, %f34, %f7;
	ld.global.u16 	%rs8, [%rd24+448];
	// begin inline asm
	{  cvt.f32.f16 %f8, %rs8;}

	// end inline asm
	max.f32 	%f36, %f35, %f8;
	ld.global.u16 	%rs9, [%rd24+512];
	// begin inline asm
	{  cvt.f32.f16 %f9, %rs9;}

	// end inline asm
	max.f32 	%f37, %f36, %f9;
	ld.global.u16 	%rs10, [%rd24+576];
	// begin inline asm
	{  cvt.f32.f16 %f10, %rs10;}

	// end inline asm
	max.f32 	%f38, %f37, %f10;
	ld.global.u16 	%rs11, [%rd24+640];
	// begin inline asm
	{  cvt.f32.f16 %f11, %rs11;}

	// end inline asm
	max.f32 	%f39, %f38, %f11;
	ld.global.u16 	%rs12, [%rd24+704];
	// begin inline asm
	{  cvt.f32.f16 %f12, %rs12;}

	// end inline asm
	max.f32 	%f40, %f39, %f12;
	ld.global.u16 	%rs13, [%rd24+768];
	// begin inline asm
	{  cvt.f32.f16 %f13, %rs13;}

	// end inline asm
	max.f32 	%f41, %f40, %f13;
	ld.global.u16 	%rs14, [%rd24+832];
	// begin inline asm
	{  cvt.f32.f16 %f14, %rs14;}

	// end inline asm
	max.f32 	%f42, %f41, %f14;
	mov.b32 	%r8, %f42;
	shfl.sync.bfly.b32	%r9|%p3, %r8, 16, 31, -1;
	mov.b32 	%f43, %r9;
	max.f32 	%f44, %f42, %f43;
	mov.b32 	%r10, %f44;
	shfl.sync.bfly.b32	%r11|%p4, %r10, 8, 31, -1;
	mov.b32 	%f45, %r11;
	max.f32 	%f46, %f44, %f45;
	mov.b32 	%r12, %f46;
	shfl.sync.bfly.b32	%r13|%p5, %r12, 4, 31, -1;
	mov.b32 	%f47, %r13;
	max.f32 	%f48, %f46, %f47;
	mov.b32 	%r14, %f48;
	shfl.sync.bfly.b32	%r15|%p6, %r14, 2, 31, -1;
	mov.b32 	%f49, %r15;
	max.f32 	%f50, %f48, %f49;
	mov.b32 	%r16, %f50;
	shfl.sync.bfly.b32	%r17|%p7, %r16, 1, 31, -1;
	mov.b32 	%f51, %r17;
	max.f32 	%f52, %f50, %f51;
	sub.f32 	%f53, %f1, %f52;
	fma.rn.f32 	%f54, %f53, 0f3BBB989D, 0f3F000000;
	cvt.sat.f32.f32 	%f55, %f54;
	mov.f32 	%f56, 0f4B400001;
	mov.f32 	%f57, 0f437C0000;
	fma.rm.f32 	%f58, %f55, %f57, %f56;
	add.f32 	%f59, %f58, 0fCB40007F;
	neg.f32 	%f60, %f59;
	fma.rn.f32 	%f61, %f53, 0f3FB8AA3B, %f60;
	fma.rn.f32 	%f62, %f53, 0f32A57060, %f61;
	mov.b32 	%r18, %f58;
	shl.b32 	%r19, %r18, 23;
	mov.b32 	%f63, %r19;
	ex2.approx.ftz.f32 	%f64, %f62;
	mul.f32 	%f65, %f64, %f63;
	add.f32 	%f66, %f65, 0f00000000;
	sub.f32 	%f67, %f2, %f52;
	fma.rn.f32 	%f68, %f67, 0f3BBB989D, 0f3F000000;
	cvt.sat.f32.f32 	%f69, %f68;
	fma.rm.f32 	%f70, %f69, %f57, %f56;
	add.f32 	%f71, %f70, 0fCB40007F;
	neg.f32 	%f72, %f71;
	fma.rn.f32 	%f73, %f67, 0f3FB8AA3B, %f72;
	fma.rn.f32 	%f74, %f67, 0f32A57060, %f73;
	mov.b32 	%r20, %f70;
	shl.b32 	%r21, %r20, 23;
	mov.b32 	%f75, %r21;
	ex2.approx.ftz.f32 	%f76, %f74;
	mul.f32 	%f77, %f76, %f75;
	add.f32 	%f78, %f66, %f77;
	sub.f32 	%f79, %f3, %f52;
	fma.rn.f32 	%f80, %f79, 0f3BBB989D, 0f3F000000;
	cvt.sat.f32.f32 	%f81, %f80;
	fma.rm.f32 	%f82, %f81, %f57, %f56;
	add.f32 	%f83, %f82, 0fCB40007F;
	neg.f32 	%f84, %f83;
	fma.rn.f32 	%f85, %f79, 0f3FB8AA3B, %f84;
	fma.rn.f32 	%f86, %f79, 0f32A57060, %f85;
	mov.b32 	%r22, %f82;
	shl.b32 	%r23, %r22, 23;
	mov.b32 	%f87, %r23;
	ex2.approx.ftz.f32 	%f88, %f86;
	mul.f32 	%f89, %f88, %f87;
	add.f32 	%f90, %f78, %f89;
	sub.f32 	%f91, %f4, %f52;
	fma.rn.f32 	%f92, %f91, 0f3BBB989D, 0f3F000000;
	cvt.sat.f32.f32 	%f93, %f92;
	fma.rm.f32 	%f94, %f93, %f57, %f56;
	add.f32 	%f95, %f94, 0fCB40007F;
	neg.f32 	%f96, %f95;
	fma.rn.f32 	%f97, %f91, 0f3FB8AA3B, %f96;
	fma.rn.f32 	%f98, %f91, 0f32A57060, %f97;
	mov.b32 	%r24, %f94;
	shl.b32 	%r25, %r24, 23;
	mov.b32 	%f99, %r25;
	ex2.approx.ftz.f32 	%f100, %f98;
	mul.f32 	%f101, %f100, %f99;
	add.f32 	%f102, %f90, %f101;
	sub.f32 	%f103, %f5, %f52;
	fma.rn.f32 	%f104, %f103, 0f3BBB989D, 0f3F000000;
	cvt.sat.f32.f32 	%f105, %f104;
	fma.rm.f32 	%f106, %f105, %f57, %f56;
	add.f32 	%f107, %f106, 0fCB40007F;
	neg.f32 	%f108, %f107;
	fma.rn.f32 	%f109, %f103, 0f3FB8AA3B, %f108;
	fma.rn.f32 	%f110, %f103, 0f32A57060, %f109;
	mov.b32 	%r26, %f106;
	shl.b32 	%r27, %r26, 23;
	mov.b32 	%f111, %r27;
	ex2.approx.ftz.f32 	%f112, %f110;
	mul.f32 	%f113, %f112, %f111;
	add.f32 	%f114, %f102, %f113;
	sub.f32 	%f115, %f6, %f52;
	fma.rn.f32 	%f116, %f115, 0f3BBB989D, 0f3F000000;
	cvt.sat.f32.f32 	%f117, %f116;
	fma.rm.f32 	%f118, %f117, %f57, %f56;
	add.f32 	%f119, %f118, 0fCB40007F;
	neg.f32 	%f120, %f119;
	fma.rn.f32 	%f121, %f115, 0f3FB8AA3B, %f120;
	fma.rn.f32 	%f122, %f115, 0f32A57060, %f121;
	mov.b32 	%r28, %f118;
	shl.b32 	%r29, %r28, 23;
	mov.b32 	%f123, %r29;
	ex2.approx.ftz.f32 	%f124, %f122;
	mul.f32 	%f125, %f124, %f123;
	add.f32 	%f126, %f114, %f125;
	sub.f32 	%f127, %f7, %f52;
	fma.rn.f32 	%f128, %f127, 0f3BBB989D, 0f3F000000;
	cvt.sat.f32.f32 	%f129, %f128;
	fma.rm.f32 	%f130, %f129, %f57, %f56;
	add.f32 	%f131, %f130, 0fCB40007F;
	neg.f32 	%f132, %f131;
	fma.rn.f32 	%f133, %f127, 0f3FB8AA3B, %f132;
	fma.rn.f32 	%f134, %f127, 0f32A57060, %f133;
	mov.b32 	%r30, %f130;
	shl.b32 	%r31, %r30, 23;
	mov.b32 	%f135, %r31;
	ex2.approx.ftz.f32 	%f136, %f134;
	mul.f32 	%f137, %f136, %f135;
	add.f32 	%f138, %f126, %f137;
	sub.f32 	%f139, %f8, %f52;
	fma.rn.f32 	%f140, %f139, 0f3BBB989D, 0f3F000000;
	cvt.sat.f32.f32 	%f141, %f140;
	fma.rm.f32 	%f142, %f141, %f57, %f56;
	add.f32 	%f143, %f142, 0fCB40007F;
	neg.f32 	%f144, %f143;
	fma.rn.f32 	%f145, %f139, 0f3FB8AA3B, %f144;
	fma.rn.f32 	%f146, %f139, 0f32A57060, %f145;
	mov.b32 	%r32, %f142;
	shl.b32 	%r33, %r32, 23;
	mov.b32 	%f147, %r33;
	ex2.approx.ftz.f32 	%f148, %f146;
	mul.f32 	%f149, %f148, %f147;
	add.f32 	%f150, %f138, %f149;
	sub.f32 	%f151, %f9, %f52;
	fma.rn.f32 	%f152, %f151, 0f3BBB989D, 0f3F000000;
	cvt.sat.f32.f32 	%f153, %f152;
	fma.rm.f32 	%f154, %f153, %f57, %f56;
	add.f32 	%f155, %f154, 0fCB40007F;
	neg.f32 	%f156, %f155;
	fma.rn.f32 	%f157, %f151, 0f3FB8AA3B, %f156;
	fma.rn.f32 	%f158, %f151, 0f32A57060, %f157;
	mov.b32 	%r34, %f154;
	shl.b32 	%r35, %r34, 23;
	mov.b32 	%f159, %r35;
	ex2.approx.ftz.f32 	%f160, %f158;
	mul.f32 	%f161, %f160, %f159;
	add.f32 	%f162, %f150, %f161;
	sub.f32 	%f163, %f10, %f52;
	fma.rn.f32 	%f164, %f163, 0f3BBB989D, 0f3F000000;
	cvt.sat.f32.f32 	%f165, %f164;
	fma.rm.f32 	%f166, %f165, %f57, %f56;
	add.f32 	%f167, %f166, 0fCB40007F;
	neg.f32 	%f168, %f167;
	fma.rn.f32 	%f169, %f163, 0f3FB8AA3B, %f168;
	fma.rn.f32 	%f170, %f163, 0f32A57060, %f169;
	mov.b32 	%r36, %f166;
	shl.b32 	%r37, %r36, 23;
	mov.b32 	%f171, %r37;
	ex2.approx.ftz.f32 	%f172, %f170;
	mul.f32 	%f173, %f172, %f171;
	add.f32 	%f174, %f162, %f173;
	sub.f32 	%f175, %f11, %f52;
	fma.rn.f32 	%f176, %f175, 0f3BBB989D, 0f3F000000;
	cvt.sat.f32.f32 	%f177, %f176;
	fma.rm.f32 	%f178, %f177, %f57, %f56;
	add.f32 	%f179, %f178, 0fCB40007F;
	neg.f32 	%f180, %f179;
	fma.rn.f32 	%f181, %f175, 0f3FB8AA3B, %f180;
	fma.rn.f32 	%f182, %f175, 0f32A57060, %f181;
	mov.b32 	%r38, %f178;
	shl.b32 	%r39, %r38, 23;
	mov.b32 	%f183, %r39;
	ex2.approx.ftz.f32 	%f184, %f182;
	mul.f32 	%f185, %f184, %f183;
	add.f32 	%f186, %f174, %f185;
	sub.f32 	%f187, %f12, %f52;
	fma.rn.f32 	%f188, %f187, 0f3BBB989D, 0f3F000000;
	cvt.sat.f32.f32 	%f189, %f188;
	fma.rm.f32 	%f190, %f189, %f57, %f56;
	add.f32 	%f191, %f190, 0fCB40007F;
	neg.f32 	%f192, %f191;
	fma.rn.f32 	%f193, %f187, 0f3FB8AA3B, %f192;
	fma.rn.f32 	%f194, %f187, 0f32A57060, %f193;
	mov.b32 	%r40, %f190;
	shl.b32 	%r41, %r40, 23;
	mov.b32 	%f195, %r41;
	ex2.approx.ftz.f32 	%f196, %f194;
	mul.f32 	%f197, %f196, %f195;
	add.f32 	%f198, %f186, %f197;
	sub.f32 	%f199, %f13, %f52;
	fma.rn.f32 	%f200, %f199, 0f3BBB989D, 0f3F000000;
	cvt.sat.f32.f32 	%f201, %f200;
	fma.rm.f32 	%f202, %f201, %f57, %f56;
	add.f32 	%f203, %f202, 0fCB40007F;
	neg.f32 	%f204, %f203;
	fma.rn.f32 	%f205, %f199, 0f3FB8AA3B, %f204;
	fma.rn.f32 	%f206, %f199, 0f32A57060, %f205;
	mov.b32 	%r42, %f202;
	shl.b32 	%r43, %r42, 23;
	mov.b32 	%f207, %r43;
	ex2.approx.ftz.f32 	%f208, %f206;
	mul.f32 	%f209, %f208, %f207;
	add.f32 	%f210, %f198, %f209;
	sub.f32 	%f211, %f14, %f52;
	fma.rn.f32 	%f212, %f211, 0f3BBB989D, 0f3F000000;
	cvt.sat.f32.f32 	%f213, %f212;
	fma.rm.f32 	%f214, %f213, %f57, %f56;
	add.f32 	%f215, %f214, 0fCB40007F;
	neg.f32 	%f216, %f215;
	fma.rn.f32 	%f217, %f211, 0f3FB8AA3B, %f216;
	fma.rn.f32 	%f218, %f211, 0f32A57060, %f217;
	mov.b32 	%r44, %f214;
	shl.b32 	%r45, %r44, 23;
	mov.b32 	%f219, %r45;
	ex2.approx.ftz.f32 	%f220, %f218;
	mul.f32 	%f221, %f220, %f219;
	add.f32 	%f222, %f210, %f221;
	mov.b32 	%r46, %f222;
	shfl.sync.bfly.b32	%r47|%p8, %r46, 16, 31, -1;
	mov.b32 	%f223, %r47;
	add.f32 	%f224, %f222, %f223;
	mov.b32 	%r48, %f224;
	shfl.sync.bfly.b32	%r49|%p9, %r48, 8, 31, -1;
	mov.b32 	%f225, %r49;
	add.f32 	%f226, %f224, %f225;
	mov.b32 	%r50, %f226;
	shfl.sync.bfly.b32	%r51|%p10, %r50, 4, 31, -1;
	mov.b32 	%f227, %r51;
	add.f32 	%f228, %f226, %f227;
	mov.b32 	%r52, %f228;
	shfl.sync.bfly.b32	%r53|%p11, %r52, 2, 31, -1;
	mov.b32 	%f229, %r53;
	add.f32 	%f230, %f228, %f229;
	mov.b32 	%r54, %f230;
	shfl.sync.bfly.b32	%r55|%p12, %r54, 1, 31, -1;
	mov.b32 	%f231, %r55;
	add.f32 	%f232, %f230, %f231;
	div.rn.f32 	%f15, %f65, %f232;
	div.rn.f32 	%f16, %f77, %f232;
	div.rn.f32 	%f17, %f89, %f232;
	div.rn.f32 	%f18, %f101, %f232;
	div.rn.f32 	%f19, %f113, %f232;
	div.rn.f32 	%f20, %f125, %f232;
	div.rn.f32 	%f21, %f137, %f232;
	div.rn.f32 	%f22, %f149, %f232;
	div.rn.f32 	%f23, %f161, %f232;
	div.rn.f32 	%f24, %f173, %f232;
	div.rn.f32 	%f25, %f185, %f232;
	div.rn.f32 	%f26, %f197, %f232;
	div.rn.f32 	%f27, %f209, %f232;
	div.rn.f32 	%f28, %f221, %f232;
	// begin inline asm
	{  cvt.rn.f16.f32 %rs15, %f15;}

	// end inline asm
	mad.lo.s64 	%rd25, %rd28, %rd13, %rd4;
	shl.b64 	%rd26, %rd25, 1;
	add.s64 	%rd27, %rd5, %rd26;
	st.global.u16 	[%rd27], %rs15;
	// begin inline asm
	{  cvt.rn.f16.f32 %rs16, %f16;}

	// end inline asm
	st.global.u16 	[%rd27+64], %rs16;
	// begin inline asm
	{  cvt.rn.f16.f32 %rs17, %f17;}

	// end inline asm
	st.global.u16 	[%rd27+128], %rs17;
	// begin inline asm
	{  cvt.rn.f16.f32 %rs18, %f18;}

	// end inline asm
	st.global.u16 	[%rd27+192], %rs18;
	// begin inline asm
	{  cvt.rn.f16.f32 %rs19, %f19;}

	// end inline asm
	st.global.u16 	[%rd27+256], %rs19;
	// begin inline asm
	{  cvt.rn.f16.f32 %rs20, %f20;}

	// end inline asm
	st.global.u16 	[%rd27+320], %rs20;
	// begin inline asm
	{  cvt.rn.f16.f32 %rs21, %f21;}

	// end inline asm
	st.global.u16 	[%rd27+384], %rs21;
	// begin inline asm
	{  cvt.rn.f16.f32 %rs22, %f22;}

	// end inline asm
	st.global.u16 	[%rd27+448], %rs22;
	// begin inline asm
	{  cvt.rn.f16.f32 %rs23, %f23;}

	// end inline asm
	st.global.u16 	[%rd27+512], %rs23;
	// begin inline asm
	{  cvt.rn.f16.f32 %rs24, %f24;}

	// end inline asm
	st.global.u16 	[%rd27+576], %rs24;
	// begin inline asm
	{  cvt.rn.f16.f32 %rs25, %f25;}

	// end inline asm
	st.global.u16 	[%rd27+640], %rs25;
	// begin inline asm
	{  cvt.rn.f16.f32 %rs26, %f26;}

	// end inline asm
	st.global.u16 	[%rd27+704], %rs26;
	// begin inline asm
	{  cvt.rn.f16.f32 %rs27, %f27;}

	// end inline asm
	st.global.u16 	[%rd27+768], %rs27;
	// begin inline asm
	{  cvt.rn.f16.f32 %rs28, %f28;}

	// end inline asm
	st.global.u16 	[%rd27+832], %rs28;
	add.s64 	%rd28, %rd28, %rd7;
	setp.lt.s64 	%p13, %rd28, %rd14;
	@%p13 bra 	$L__BB243_4;
$L__BB243_5:
	ret;

}
	// .globl	_ZN7oneflow4cuda7softmax15SoftmaxWarpImplI10SimpleLoadI6__halffE11SimpleStoreIS4_fEfLi1ELi14ELi32ELi1ELb1ELNS1_9AlgorithmE0EEEvT_T0_ll
.visible .entry _ZN7oneflow4cuda7softmax15SoftmaxWarpImplI10SimpleLoadI6__halffE11SimpleStoreIS4_fEfLi1ELi14ELi32ELi1ELb1ELNS1_9AlgorithmE0EEEvT_T0_ll(
	.param .align 8 .b8 _ZN7oneflow4cuda7softmax15SoftmaxWarpImplI10SimpleLoadI6__halffE11SimpleStoreIS4_fEfLi1ELi14ELi32ELi1ELb1ELNS1_9AlgorithmE0EEEvT_T0_ll_param_0[16],
	.param .align 8 .b8 _ZN7oneflow4cuda7softmax15SoftmaxWarpImplI10SimpleLoadI6__halffE11SimpleStoreIS4_fEfLi1ELi14ELi32ELi1ELb1ELNS1_9AlgorithmE0EEEvT_T0_ll_param_1[16],
	.param .u64 _ZN7oneflow4cuda7softmax15SoftmaxWarpImplI10SimpleLoadI6__halffE11SimpleStoreIS4_fEfLi1ELi14ELi32ELi1ELb1ELNS1_9AlgorithmE0EEEvT_T0_ll_param_2,
	.param .u64 _ZN7oneflow4cuda7softmax15SoftmaxWarpImplI10SimpleLoadI6__halffE11SimpleStoreIS4_fEfLi1ELi14ELi32ELi1ELb1ELNS1_9AlgorithmE0EEEvT_T0_ll_param_3
)
{
	.reg .pred 	%p<42>;
	.reg .b16 	%rs<29>;
	.reg .b32 	%r<75>;
	.reg .b32 	%f<331>;
	.reg .b64 	%rd<44>;

	ld.param.u64 	%rd21, [_ZN7oneflow4cuda7softmax15SoftmaxWarpImplI10SimpleLoadI6__halffE11SimpleStoreIS4_fEfLi1ELi14ELi32ELi1ELb1ELNS1_9AlgorithmE0EEEvT_T0_ll_param_1+8];
	ld.param.u64 	%rd20, [_ZN7oneflow4cuda7softmax15SoftmaxWarpImplI10SimpleLoadI6__halffE11SimpleStoreIS4_fEfLi1ELi14ELi32ELi1ELb1ELNS1_9AlgorithmE0EEEvT_T0_ll_param_1];
	ld.param.u64 	%rd19, [_ZN7oneflow4cuda7softmax15SoftmaxWarpImplI10SimpleLoadI6__halffE11SimpleStoreIS4_fEfLi1ELi14ELi32ELi1ELb1ELNS1_9AlgorithmE0EEEvT_T0_ll_param_0+8];
	ld.param.u64 	%rd18, [_ZN7oneflow4cuda7softmax15SoftmaxWarpImplI10SimpleLoadI6__halffE11SimpleStoreIS4_fEfLi1ELi14ELi32ELi1ELb1ELNS1_9AlgorithmE0EEEvT_T0_ll_param_0];
	ld.param.u64 	%rd23, [_ZN7oneflow4cuda7softmax15SoftmaxWarpImplI10SimpleLoadI6__halffE11SimpleStoreIS4_fEfLi1ELi14ELi32ELi1ELb1ELNS1_9AlgorithmE0EEEvT_T0_ll_param_3];
	setp.lt.s64 	%p1, %rd23, 449;
	@%p1 bra 	$L__BB244_2;
	mov.u64 	%rd24, $str;
	cvta.global.u64 	%rd25, %rd24;
	mov.u64 	%rd26, $str$1;
	cvta.global.u64 	%rd27, %rd26;
	mov.u64 	%rd28, __unnamed_244;
	cvta.global.u64 	%rd29, %rd28;
	{ // callseq 243, 0
	.param .b64 param0;
	st.param.b64 	[param0], %rd25;
	.param .b64 param1;
	st.param.b64 	[param1], %rd27;
	.param .b32 param2;
	st.param.b32 	[param2], 228;
	.param .b64 param3;
	st.param.b64 	[param3], %rd29;
	.param .b64 param4;
	st.param.b64 	[param4], 1;
	call.uni 
	__assertfail, 
	(
	param0, 
	param1, 
	param2, 
	param3, 
	param4
	);
	} // callseq 243
$L__BB244_2:
	ld.param.u64 	%rd41, [_ZN7oneflow4cuda7softmax15SoftmaxWarpImplI10SimpleLoadI6__halffE11SimpleStoreIS4_fEfLi1ELi14ELi32ELi1ELb1ELNS1_9AlgorithmE0EEEvT_T0_ll_param_2];
	mov.u32 	%r1, %ctaid.x;
	mov.u32 	%r2, %ntid.y;
	mov.u32 	%r3, %tid.y;
	mad.lo.s32 	%r4, %r1, %r2, %r3;
	cvt.s64.s32 	%rd43, %r4;
	setp.le.s64 	%p2, %rd41, %rd43;
	@%p2 bra 	$L__BB244_61;
	mov.u32 	%r5, %tid.x;
	add.s32 	%r6, %r5, 64;
	cvt.u64.u32 	%rd2, %r6;
	add.s32 	%r7, %r5, 96;
	cvt.u64.u32 	%rd3, %r7;
	add.s32 	%r8, %r5, 128;
	cvt.u64.u32 	%rd4, %r8;
	add.s32 	%r9, %r5, 160;
	cvt.u64.u32 	%rd5, %r9;
	add.s32 	%r10, %r5, 192;
	cvt.u64.u32 	%rd6, %r10;
	add.s32 	%r11, %r5, 224;
	cvt.u64.u32 	%rd7, %r11;
	add.s32 	%r12, %r5, 256;
	cvt.u64.u32 	%rd8, %r12;
	add.s32 	%r13, %r5, 288;
	cvt.u64.u32 	%rd9, %r13;
	add.s32 	%r14, %r5, 320;
	cvt.u64.u32 	%rd10, %r14;
	add.s32 	%r15, %r5, 352;
	cvt.u64.u32 	%rd11, %r15;
	add.s32 	%r16, %r5, 384;
	cvt.u64.u32 	%rd12, %r16;
	add.s32 	%r17, %r5, 416;
	cvt.u64.u32 	%rd13, %r17;
	add.s32 	%r20, %r5, 32;
	mov.u32 	%r72, %nctaid.x;
	mul.lo.s32 	%r74, %r72, %r2;
$L__BB244_4:
	cvt.u64.u32 	%rd30, %r5;
	setp.le.s64 	%p3, %rd23, %rd30;
	mad.lo.s64 	%rd31, %rd43, %rd19, %rd30;
	cvta.to.global.u64 	%rd32, %rd18;
	shl.b64 	%rd33, %rd31, 1;
	add.s64 	%rd15, %rd32, %rd33;
	mov.f32 	%f303, 0fFF800000;
	mov.f32 	%f306, %f303;
	@%p3 bra 	$L__BB244_6;
	ld.global.u16 	%rs1, [%rd15];
	// begin inline asm
	{  cvt.f32.f16 %f303, %rs1;}

	// end inline asm
	max.f32 	%f306, %f303, 0fFF800000;
$L__BB244_6:
	cvt.u64.u32 	%rd34, %r20;
	setp.le.s64 	%p4, %rd23, %rd34;
	mov.f32 	%f305, 0fFF800000;
	@%p4 bra 	$L__BB244_8;
	ld.global.u16 	%rs2, [%rd15+64];
	// begin inline asm
	{  cvt.f32.f16 %f305, %rs2;}

	// end inline asm
	max.f32 	%f306, %f306, %f305;
$L__BB244_8:
	setp.le.s64 	%p5, %rd23, %rd2;
	mov.f32 	%f307, 0fFF800000;
	@%p5 bra 	$L__BB244_10;
	ld.global.u16 	%rs3, [%rd15+128];
	// begin inline asm
	{  cvt.f32.f16 %f307, %rs3;}

	// end inline asm
	max.f32 	%f306, %f306, %f307;
$L__BB244_10:
	setp.le.s64 	%p6, %rd23, %rd3;
	mov.f32 	%f309, 0fFF800000;
	@%p6 bra 	$L__BB244_12;
	ld.global.u16 	%rs4, [%rd15+192];
	// begin inline asm
	{  cvt.f32.f16 %f309, %rs4;}

	// end inline asm
	max.f32 	%f306, %f306, %f309;
$L__BB244_12:
	setp.le.s64 	%p7, %rd23, %rd4;
	mov.f32 	%f311, 0fFF800000;
	@%p7 bra 	$L__BB244_14;
	ld.global.u16 	%rs5, [%rd15+256];
	// begin inline asm
	{  cvt.f32.f16 %f311, %rs5;}

	// end inline asm
	max.f32 	%f306, %f306, %f311;
$L__BB244_14:
	setp.le.s64 	%p8, %rd23, %rd5;
	mov.f32 	%f313, 0fFF800000;
	@%p8 bra 	$L__BB244_16;
	ld.global.u16 	%rs6, [%rd15+320];
	// begin inline asm
	{  cvt.f32.f16 %f313, %rs6;}

	// end inline asm
	max.f32 	%f306, %f306, %f313;
$L__BB244_16:
	setp.le.s64 	%p9, %rd23, %rd6;
	mov.f32 	%f315, 0fFF800000;
	@%p9 bra 	$L__BB244_18;
	ld.global.u16 	%rs7, [%rd15+384];
	// begin inline asm
	{  cvt.f32.f16 %f315, %rs7;}

	// end inline asm
	max.f32 	%f306, %f306, %f315;
$L__BB244_18:
	setp.le.s64 	%p10, %rd23, %rd7;
	mov.f32 	%f317, 0fFF800000;
	@%p10 bra 	$L__BB244_20;
	ld.global.u16 	%rs8, [%rd15+448];
	// begin inline asm
	{  cvt.f32.f16 %f317, %rs8;}

	// end inline asm
	max.f32 	%f306, %f306, %f317;
$L__BB244_20:
	setp.le.s64 	%p11, %rd23, %rd8;
	mov.f32 	%f319, 0fFF800000;
	@%p11 bra 	$L__BB244_22;
	ld.global.u16 	%rs9, [%rd15+512];
	// begin inline asm
	{  cvt.f32.f16 %f319, %rs9;}

	// end inline asm
	max.f32 	%f306, %f306, %f319;
$L__BB244_22:
	setp.le.s64 	%p12, %rd23, %rd9;
	mov.f32 	%f321, 0fFF800000;
	@%p12 bra 	$L__BB244_24;
	ld.global.u16 	%rs10, [%rd15+576];
	// begin inline asm
	{  cvt.f32.f16 %f321, %rs10;}

	// end inline asm
	max.f32 	%f306, %f306, %f321;
$L__BB244_24:
	setp.le.s64 	%p13, %rd23, %rd10;
	mov.f32 	%f323, 0fFF800000;
	@%p13 bra 	$L__BB244_26;
	ld.global.u16 	%rs11, [%rd15+640];
	// begin inline asm
	{  cvt.f32.f16 %f323, %rs11;}

	// end inline asm
	max.f32 	%f306, %f306, %f323;
$L__BB244_26:
	setp.le.s64 	%p14, %rd23, %rd11;
	mov.f32 	%f325, 0fFF800000;
	@%p14 bra 	$L__BB244_28;
	ld.global.u16 	%rs12, [%rd15+704];
	// begin inline asm
	{  cvt.f32.f16 %f325, %rs12;}

	// end inline asm
	max.f32 	%f306, %f306, %f325;
$L__BB244_28:
	setp.le.s64 	%p15, %rd23, %rd12;
	mov.f32 	%f327, 0fFF800000;
	@%p15 bra 	$L__BB244_30;
	ld.global.u16 	%rs13, [%rd15+768];
	// begin inline asm
	{  cvt.f32.f16 %f327, %rs13;}

	// end inline asm
	max.f32 	%f306, %f306, %f327;
$L__BB244_30:
	setp.le.s64 	%p16, %rd23, %rd13;
	mov.f32 	%f329, 0fFF800000;
	@%p16 bra 	$L__BB244_32;
	ld.global.u16 	%rs14, [%rd15+832];
	// begin inline asm
	{  cvt.f32.f16 %f329, %rs14;}

	// end inline asm
	max.f32 	%f306, %f306, %f329;
$L__BB244_32:
	cvt.u64.u32 	%rd35, %r5;
	setp.le.s64 	%p17, %rd23, %rd35;
	mov.b32 	%r22, %f306;
	shfl.sync.bfly.b32	%r23|%p18, %r22, 16, 31, -1;
	mov.b32 	%f99, %r23;
	max.f32 	%f100, %f306, %f99;
	mov.b32 	%r24, %f100;
	shfl.sync.bfly.b32	%r25|%p19, %r24, 8, 31, -1;
	mov.b32 	%f101, %r25;
	max.f32 	%f102, %f100, %f101;
	mov.b32 	%r26, %f102;
	shfl.sync.bfly.b32	%r27|%p20, %r26, 4, 31, -1;
	mov.b32 	%f103, %r27;
	max.f32 	%f104, %f102, %f103;
	mov.b32 	%r28, %f104;
	shfl.sync.bfly.b32	%r29|%p21, %r28, 2, 31, -1;
	mov.b32 	%f105, %r29;
	max.f32 	%f106, %f104, %f105;
	mov.b32 	%r30, %f106;
	shfl.sync.bfly.b32	%r31|%p22, %r30, 1, 31, -1;
	mov.b32 	%f107, %r31;
	max.f32 	%f108, %f106, %f107;
	sub.f32 	%f109, %f303, %f108;
	fma.rn.f32 	%f110, %f109, 0f3BBB989D, 0f3F000000;
	cvt.sat.f32.f32 	%f111, %f110;
	mov.f32 	%f112, 0f4B400001;
	mov.f32 	%f113, 0f437C0000;
	fma.rm.f32 	%f114, %f111, %f113, %f112;
	add.f32 	%f115, %f114, 0fCB40007F;
	neg.f32 	%f116, %f115;
	fma.rn.f32 	%f117, %f109, 0f3FB8AA3B, %f116;
	fma.rn.f32 	%f118, %f109, 0f32A57060, %f117;
	mov.b32 	%r32, %f114;
	shl.b32 	%r33, %r32, 23;
	mov.b32 	%f119, %r33;
	ex2.approx.ftz.f32 	%f120, %f118;
	mul.f32 	%f121, %f120, %f119;
	add.f32 	%f122, %f121, 0f00000000;
	sub.f32 	%f123, %f305, %f108;
	fma.rn.f32 	%f124, %f123, 0f3BBB989D, 0f3F000000;
	cvt.sat.f32.f32 	%f125, %f124;
	fma.rm.f32 	%f126, %f125, %f113, %f112;
	add.f32 	%f127, %f126, 0fCB40007F;
	neg.f32 	%f128, %f127;
	fma.rn.f32 	%f129, %f123, 0f3FB8AA3B, %f128;
	fma.rn.f32 	%f130, %f123, 0f32A57060, %f129;
	mov.b32 	%r34, %f126;
	shl.b32 	%r35, %r34, 23;
	mov.b32 	%f131, %r35;
	ex2.approx.ftz.f32 	%f132, %f130;
	mul.f32 	%f133, %f132, %f131;
	add.f32 	%f134, %f122, %f133;
	sub.f32 	%f135, %f307, %f108;
	fma.rn.f32 	%f136, %f135, 0f3BBB989D, 0f3F000000;
	cvt.sat.f32.f32 	%f137, %f136;
	fma.rm.f32 	%f138, %f137, %f113, %f112;
	add.f32 	%f139, %f138, 0fCB40007F;
	neg.f32 	%f140, %f139;
	fma.rn.f32 	%f141, %f135, 0f3FB8AA3B, %f140;
	fma.rn.f32 	%f142, %f135, 0f32A57060, %f141;
	mov.b32 	%r36, %f138;
	shl.b32 	%r37, %r36, 23;
	mov.b32 	%f143, %r37;
	ex2.approx.ftz.f32 	%f144, %f142;
	mul.f32 	%f145, %f144, %f143;
	add.f32 	%f146, %f134, %f145;
	sub.f32 	%f147, %f309, %f108;
	fma.rn.f32 	%f148, %f147, 0f3BBB989D, 0f3F000000;
	cvt.sat.f32.f32 	%f149, %f148;
	fma.rm.f32 	%f150, %f149, %f113, %f112;
	add.f32 	%f151, %f150, 0fCB40007F;
	neg.f32 	%f152, %f151;
	fma.rn.f32 	%f153, %f147, 0f3FB8AA3B, %f152;
	fma.rn.f32 	%f154, %f147, 0f32A57060, %f153;
	mov.b32 	%r38, %f150;
	shl.b32 	%r39, %r38, 23;
	mov.b32 	%f155, %r39;
	ex2.approx.ftz.f32 	%f156, %f154;
	mul.f32 	%f157, %f156, %f155;
	add.f32 	%f158, %f146, %f157;
	sub.f32 	%f159, %f311, %f108;
	fma.rn.f32 	%f160, %f159, 0f3BBB989D, 0f3F000000;
	cvt.sat.f32.f32 	%f161, %f160;
	fma.rm.f32 	%f162, %f161, %f113, %f112;
	add.f32 	%f163, %f162, 0fCB40007F;
	neg.f32 	%f164, %f163;
	fma.rn.f32 	%f165, %f159, 0f3FB8AA3B, %f164;
	fma.rn.f32 	%f166, %f159, 0f32A57060, %f165;
	mov.b32 	%r40, %f162;
	shl.b32 	%r41, %r40, 23;
	mov.b32 	%f167, %r41;
	ex2.approx.ftz.f32 	%f168, %f166;
	mul.f32 	%f169, %f168, %f167;
	add.f32 	%f170, %f158, %f169;
	sub.f32 	%f171, %f313, %f108;
	fma.rn.f32 	%f172, %f171, 0f3BBB989D, 0f3F000000;
	cvt.sat.f32.f32 	%f173, %f172;
	fma.rm.f32 	%f174, %f173, %f113, %f112;
	add.f32 	%f175, %f174, 0fCB40007F;
	neg.f32 	%f176, %f175;
	fma.rn.f32 	%f177, %f171, 0f3FB8AA3B, %f176;
	fma.rn.f32 	%f178, %f171, 0f32A57060, %f177;
	mov.b32 	%r42, %f174;
	shl.b32 	%r43, %r42, 23;
	mov.b32 	%f179, %r43;
	ex2.approx.ftz.f32 	%f180, %f178;
	mul.f32 	%f181, %f180, %f179;
	add.f32 	%f182, %f170, %f181;
	sub.f32 	%f183, %f315, %f108;
	fma.rn.f32 	%f184, %f183, 0f3BBB989D, 0f3F000000;
	cvt.sat.f32.f32 	%f185, %f184;
	fma.rm.f32 	%f186, %f185, %f113, %f112;
	add.f32 	%f187, %f186, 0fCB40007F;
	neg.f32 	%f188, %f187;
	fma.rn.f32 	%f189, %f183, 0f3FB8AA3B, %f188;
	fma.rn.f32 	%f190, %f183, 0f32A57060, %f189;
	mov.b32 	%r44, %f186;
	shl.b32 	%r45, %r44, 23;
	mov.b32 	%f191, %r45;
	ex2.approx.ftz.f32 	%f192, %f190;
	mul.f32 	%f193, %f192, %f191;
	add.f32 	%f194, %f182, %f193;
	sub.f32 	%f195, %f317, %f108;
	fma.rn.f32 	%f196, %f195, 0f3BBB989D, 0f3F000000;
	cvt.sat.f32.f32 	%f197, %f196;
	fma.rm.f32 	%f198, %f197, %f113, %f112;
	add.f32 	%f199, %f198, 0fCB40007F;
	neg.f32 	%f200, %f199;
	fma.rn.f32 	%f201, %f195, 0f3FB8AA3B, %f200;
	fma.rn.f32 	%f202, %f195, 0f32A57060, %f201;
	mov.b32 	%r46, %f198;
	shl.b32 	%r47, %r46, 23;
	mov.b32 	%f203, %r47;
	ex2.approx.ftz.f32 	%f204, %f202;
	mul.f32 	%f205, %f204, %f203;
	add.f32 	%f206, %f194, %f205;
	sub.f32 	%f207, %f319, %f108;
	fma.rn.f32 	%f208, %f207, 0f3BBB989D, 0f3F000000;
	cvt.sat.f32.f32 	%f209, %f208;
	fma.rm.f32 	%f210, %f209, %f113, %f112;
	add.f32 	%f211, %f210, 0fCB40007F;
	neg.f32 	%f212, %f211;
	fma.rn.f32 	%f213, %f207, 0f3FB8AA3B, %f212;
	fma.rn.f32 	%f214, %f207, 0f32A57060, %f213;
	mov.b32 	%r48, %f210;
	shl.b32 	%r49, %r48, 23;
	mov.b32 	%f215, %r49;
	ex2.approx.ftz.f32 	%f216, %f214;
	mul.f32 	%f217, %f216, %f215;
	add.f32 	%f218, %f206, %f217;
	sub.f32 	%f219, %f321, %f108;
	fma.rn.f32 	%f220, %f219, 0f3BBB989D, 0f3F000000;
	cvt.sat.f32.f32 	%f221, %f220;
	fma.rm.f32 	%f222, %f221, %f113, %f112;
	add.f32 	%f223, %f222, 0fCB40007F;
	neg.f32 	%f224, %f223;
	fma.rn.f32 	%f225, %f219, 0f3FB8AA3B, %f224;
	fma.rn.f32 	%f226, %f219, 0f32A57060, %f225;
	mov.b32 	%r50, %f222;
	shl.b32 	%r51, %r50, 23;
	mov.b32 	%f227, %r51;
	ex2.approx.ftz.f32 	%f228, %f226;
	mul.f32 	%f229, %f228, %f227;
	add.f32 	%f230, %f218, %f229;
	sub.f32 	%f231, %f323, %f108;
	fma.rn.f32 	%f232, %f231, 0f3BBB989D, 0f3F000000;
	cvt.sat.f32.f32 	%f233, %f232;
	fma.rm.f32 	%f234, %f233, %f113, %f112;
	add.f32 	%f235, %f234, 0fCB40007F;
	neg.f32 	%f236, %f235;
	fma.rn.f32 	%f237, %f231, 0f3FB8AA3B, %f236;
	fma.rn.f32 	%f238, %f231, 0f32A57060, %f237;
	mov.b32 	%r52, %f234;
	shl.b32 	%r53, %r52, 23;
	mov.b32 	%f239, %r53;
	ex2.approx.ftz.f32 	%f240, %f238;
	mul.f32 	%f241, %f240, %f239;
	add.f32 	%f242, %f230, %f241;
	sub.f32 	%f243, %f325, %f108;
	fma.rn.f32 	%f244, %f243, 0f3BBB989D, 0f3F000000;
	cvt.sat.f32.f32 	%f245, %f244;
	fma.rm.f32 	%f246, %f245, %f113, %f112;
	add.f32 	%f247, %f246, 0fCB40007F;
	neg.f32 	%f248, %f247;
	fma.rn.f32 	%f249, %f243, 0f3FB8AA3B, %f248;
	fma.rn.f32 	%f250, %f243, 0f32A57060, %f249;
	mov.b32 	%r54, %f246;
	shl.b32 	%r55, %r54, 23;
	mov.b32 	%f251, %r55;
	ex2.approx.ftz.f32 	%f252, %f250;
	mul.f32 	%f253, %f252, %f251;
	add.f32 	%f254, %f242, %f253;
	sub.f32 	%f255, %f327, %f108;
	fma.rn.f32 	%f256, %f255, 0f3BBB989D, 0f3F000000;
	cvt.sat.f32.f32 	%f257, %f256;
	fma.rm.f32 	%f258, %f257, %f113, %f112;
	add.f32 	%f259, %f258, 0fCB40007F;
	neg.f32 	%f260, %f259;
	fma.rn.f32 	%f261, %f255, 0f3FB8AA3B, %f260;
	fma.rn.f32 	%f262, %f255, 0f32A57060, %f261;
	mov.b32 	%r56, %f258;
	shl.b32 	%r57, %r56, 23;
	mov.b32 	%f263, %r57;
	ex2.approx.ftz.f32 	%f264, %f262;
	mul.f32 	%f265, %f264, %f263;
	add.f32 	%f266, %f254, %f265;
	sub.f32 	%f267, %f329, %f108;
	fma.rn.f32 	%f268, %f267, 0f3BBB989D, 0f3F000000;
	cvt.sat.f32.f32 	%f269, %f268;
	fma.rm.f32 	%f270, %f269, %f113, %f112;
	add.f32 	%f271, %f270, 0fCB40007F;
	neg.f32 	%f272, %f271;
	fma.rn.f32 	%f273, %f267, 0f3FB8AA3B, %f272;
	fma.rn.f32 	%f274, %f267, 0f32A57060, %f273;
	mov.b32 	%r58, %f270;
	shl.b32 	%r59, %r58, 23;
	mov.b32 	%f275, %r59;
	ex2.approx.ftz.f32 	%f276, %f274;
	mul.f32 	%f277, %f276, %f275;
	add.f32 	%f278, %f266, %f277;
	mov.b32 	%r60, %f278;
	shfl.sync.bfly.b32	%r61|%p23, %r60, 16, 31, -1;
	mov.b32 	%f279, %r61;
	add.f32 	%f280, %f278, %f279;
	mov.b32 	%r62, %f280;
	shfl.sync.bfly.b32	%r63|%p24, %r62, 8, 31, -1;
	mov.b32 	%f281, %r63;
	add.f32 	%f282, %f280, %f281;
	mov.b32 	%r64, %f282;
	shfl.sync.bfly.b32	%r65|%p25, %r64, 4, 31, -1;
	mov.b32 	%f283, %r65;
	add.f32 	%f284, %f282, %f283;
	mov.b32 	%r66, %f284;
	shfl.sync.bfly.b32	%r67|%p26, %r66, 2, 31, -1;
	mov.b32 	%f285, %r67;
	add.f32 	%f286, %f284, %f285;
	mov.b32 	%r68, %f286;
	shfl.sync.bfly.b32	%r69|%p27, %r68, 1, 31, -1;
	mov.b32 	%f287, %r69;
	add.f32 	%f288, %f286, %f287;
	div.rn.f32 	%f57, %f121, %f288;
	div.rn.f32 	%f58, %f133, %f288;
	div.rn.f32 	%f59, %f145, %f288;
	div.rn.f32 	%f60, %f157, %f288;
	div.rn.f32 	%f61, %f169, %f288;
	div.rn.f32 	%f62, %f181, %f288;
	div.rn.f32 	%f63, %f193, %f288;
	div.rn.f32 	%f64, %f205, %f288;
	div.rn.f32 	%f65, %f217, %f288;
	div.rn.f32 	%f66, %f229, %f288;
	div.rn.f32 	%f67, %f241, %f288;
	div.rn.f32 	%f68, %f253, %f288;
	div.rn.f32 	%f69, %f265, %f288;
	div.rn.f32 	%f70, %f277, %f288;
	mad.lo.s64 	%rd36, %rd43, %rd21, %rd35;
	cvta.to.global.u64 	%rd37, %rd20;
	shl.b64 	%rd38, %rd36, 1;
	add.s64 	%rd16, %rd37, %rd38;
	@%p17 bra 	$L__BB244_34;
	// begin inline asm
	{  cvt.rn.f16.f32 %rs15, %f57;}

	// end inline asm
	st.global.u16 	[%rd16], %rs15;
$L__BB244_34:
	cvt.u64.u32 	%rd39, %r20;
	setp.le.s64 	%p28, %rd23, %rd39;
	@%p28 bra 	$L__BB244_36;
	// begin inline asm
	{  cvt.rn.f16.f32 %rs16, %f58;}

	// end inline asm
	st.global.u16 	[%rd16+64], %rs16;
$L__BB244_36:
	setp.le.s64 	%p29, %rd23, %rd2;
	@%p29 bra 	$L__BB244_38;
	// begin inline asm
	{  cvt.rn.f16.f32 %rs17, %f59;}

	// end inline asm
	st.global.u16 	[%rd16+128], %rs17;
$L__BB244_38:
	setp.le.s64 	%p30, %rd23, %rd3;
	@%p30 bra 	$L__BB244_40;
	// begin inline asm
	{  cvt.rn.f16.f32 %rs18, %f60;}

	// end inline asm
	st.global.u16 	[%rd16+192], %rs18;
$L__BB244_40:
	setp.le.s64 	%p31, %rd23, %rd4;
	@%p31 bra 	$L__BB244_42;
	// begin inline asm
	{  cvt.rn.f16.f32 %rs19, %f61;}

	// end inline asm
	st.global.u16 	[%rd16+256], %rs19;
$L__BB244_42:
	setp.le.s64 	%p32, %rd23, %rd5;
	@%p32 bra 	$L__BB244_44;
	// begin inline asm
	{  cvt.rn.f16.f32 %rs20, %f62;}

	// end inline asm
	st.global.u16 	[%rd16+320], %rs20;
$L__BB244_44:
	setp.le.s64 	%p33, %rd23, %rd6;
	@%p33 bra 	$L__BB244_46;
	// begin inline asm
	{  cvt.rn.f16.f32 %rs21, %f63;}

	// end inline asm
	st.global.u16 	[%rd16+384], %rs21;
$L__BB244_46:
	setp.le.s64 	%p34, %rd23, %rd7;
	@%p34 bra 	$L__BB244_48;
	// begin inline asm
	{  cvt.rn.f16.f32 %rs22, %f64;}

	// end inline asm
	st.global.u16 	[%rd16+448], %rs22;
$L__BB244_48:
	setp.le.s64 	%p35, %rd23, %rd8;
	@%p35 bra 	$L__BB244_50;
	// begin inline asm
	{  cvt.rn.f16.f32 %rs23, %f65;}

	// end inline asm
	st.global.u16 	[%rd16+512], %rs23;
$L__BB244_50:
	setp.le.s64 	%p36, %rd23, %rd9;
	@%p36 bra 	$L__BB244_52;
	// begin inline asm
	{  cvt.rn.f16.f32 %rs24, %f66;}

	// end inline asm
	st.global.u16 	[%rd16+576], %rs24;
$L__BB244_52:
	setp.le.s64 	%p37, %rd23, %rd10;
	@%p37 bra 	$L__BB244_54;
	// begin inline asm
	{  cvt.rn.f16.f32 %rs25, %f67;}

	// end inline asm
	st.global.u16 	[%rd16+640], %rs25;
$L__BB244_54:
	setp.le.s64 	%p38, %rd23, %rd11;
	@%p38 bra 	$L__BB244_56;
	// begin inline asm
	{  cvt.rn.f16.f32 %rs26, %f68;}

	// end inline asm
	st.global.u16 	[%rd16+704], %rs26;
$L__BB244_56:
	setp.le.s64 	%p39, %rd23, %rd12;
	@%p39 bra 	$L__BB244_58;
	// begin inline asm
	{  cvt.rn.f16.f32 %rs27, %f69;}

	// end inline asm
	st.global.u16 	[%rd16+768], %rs27;
$L__BB244_58:
	setp.le.s64 	%p40, %rd23, %rd13;
	@%p40 bra 	$L__BB244_60;
	// begin inline asm
	{  cvt.rn.f16.f32 %rs28, %f70;}

	// end inline asm
	st.global.u16 	[%rd16+832], %rs28;
$L__BB244_60:
	ld.param.u64 	%rd42, [_ZN7oneflow4cuda7softmax15SoftmaxWarpImplI10SimpleLoadI6__halffE11SimpleStoreIS4_fEfLi1ELi14ELi32ELi1ELb1ELNS1_9AlgorithmE0EEEvT_T0_ll_param_2];
	cvt.s64.s32 	%rd40, %r74;
	add.s64 	%rd43, %rd43, %rd40;
	setp.lt.s64 	%p41, %rd43, %rd42;
	@%p41 bra 	$L__BB244_4;
$L__BB244_61:
	ret;

}
	// .globl	_ZN7oneflow4cuda7softmax15SoftmaxWarpImplI10SimpleLoadI6__halffE11SimpleStoreIS4_fEfLi1ELi15ELi32ELi1ELb0ELNS1_9AlgorithmE0EEEvT_T0_ll
.visible .entry _ZN7oneflow4cuda7softmax15SoftmaxWarpImplI10SimpleLoadI6__halffE11SimpleStoreIS4_fEfLi1ELi15ELi32ELi1ELb0ELNS1_9AlgorithmE0EEEvT_T0_ll(
	.param .align 8 .b8 _ZN7oneflow4cuda7softmax15SoftmaxWarpImplI10SimpleLoadI6__halffE11SimpleStoreIS4_fEfLi1ELi15ELi32ELi1ELb0ELNS1_9AlgorithmE0EEEvT_T0_ll_param_0[16],
	.param .align 8 .b8 _ZN7oneflow4cuda7softmax15SoftmaxWarpImplI10SimpleLoadI6__halffE11SimpleStoreIS4_fEfLi1ELi15ELi32ELi1ELb0ELNS1_9AlgorithmE0EEEvT_T0_ll_param_1[16],
	.param .u64 _ZN7oneflow4cuda7softmax15SoftmaxWarpImplI10SimpleLoadI6__halffE11SimpleStoreIS4_fEfLi1ELi15ELi32ELi1ELb0ELNS1_9AlgorithmE0EEEvT_T0_ll_param_2,
	.param .u64 _ZN7oneflow4cuda7softmax15SoftmaxWarpImplI10SimpleLoadI6__halffE11SimpleStoreIS4_fEfLi1ELi15ELi32ELi1ELb0ELNS1_9AlgorithmE0EEEvT_T0_ll_param_3
)
{
	.reg .pred 	%p<14>;
	.reg .b16 	%rs<31>;
	.reg .b32 	%r<58>;
	.reg .b32 	%f<248>;
	.reg .b64 	%rd<29>;

	ld.param.u64 	%rd13, [_ZN7oneflow4cuda7softmax15SoftmaxWarpImplI10SimpleLoadI6__halffE11SimpleStoreIS4_fEfLi1ELi15ELi32ELi1ELb0ELNS1_9AlgorithmE0EEEvT_T0_ll_param_1+8];
	ld.param.u64 	%rd12, [_ZN7oneflow4cuda7softmax15SoftmaxWarpImplI10SimpleLoadI6__halffE11SimpleStoreIS4_fEfLi1ELi15ELi32ELi1ELb0ELNS1_9AlgorithmE0EEEvT_T0_ll_param_1];
	ld.param.u64 	%rd11, [_ZN7oneflow4cuda7softmax15SoftmaxWarpImplI10SimpleLoadI6__halffE11SimpleStoreIS4_fEfLi1ELi15ELi32ELi1ELb0ELNS1_9AlgorithmE0EEEvT_T0_ll_param_0+8];
	ld.param.u64 	%rd10, [_ZN7oneflow4cuda7softmax15SoftmaxWarpImplI10SimpleLoadI6__halffE11SimpleStoreIS4_fEfLi1ELi15ELi32ELi1ELb0ELNS1_9AlgorithmE0EEEvT_T0_ll_param_0];
	ld.param.u64 	%rd14, [_ZN7oneflow4cuda7softmax15SoftmaxWarpImplI10SimpleLoadI6__halffE11SimpleStoreIS4_fEfLi1ELi15ELi32ELi1ELb0ELNS1_9AlgorithmE0EEEvT_T0_ll_param_2];
	ld.param.u64 	%rd15, [_ZN7oneflow4cuda7softmax15SoftmaxWarpImplI10SimpleLoadI6__halffE11SimpleStoreIS4_fEfLi1ELi15ELi32ELi1ELb0ELNS1_9AlgorithmE0EEEvT_T0_ll_param_3];
	setp.lt.s64 	%p1, %rd15, 481;
	@%p1 bra 	$L__BB245_2;
	mov.u64 	%rd16, $str;
	cvta.global.u64 	%rd17, %rd16;
	mov.u64 	%rd18, $str$1;
	cvta.global.u64 	%rd19, %rd18;
	mov.u64 	%rd20, __unnamed_245;
	cvta.global.u64 	%rd21, %rd20;
	{ // callseq 244, 0
	.param .b64 param0;
	st.param.b64 	[param0], %rd17;
	.param .b64 param1;
	st.param.b64 	[param1], %rd19;
	.param .b32 param2;
	st.param.b32 	[param2], 228;
	.param .b64 param3;
	st.param.b64 	[param3], %rd21;
	.param .b64 param4;
	st.param.b64 	[param4], 1;
	call.uni 
	__assertfail, 
	(
	param0, 
	param1, 
	param2, 
	param3, 
	param4
	);
	} // callseq 244
$L__BB245_2:
	mov.u32 	%r2, %ctaid.x;
	mov.u32 	%r3, %ntid.y;
	mov.u32 	%r4, %tid.y;
	mad.lo.s32 	%r5, %r2, %r3, %r4;
	mov.u32 	%r6, %nctaid.x;
	mul.lo.s32 	%r1, %r6, %r3;
	cvt.s64.s32 	%rd28, %r5;
	setp.le.s64 	%p2, %rd14, %rd28;
	@%p2 bra 	$L__BB245_5;
	mov.u32 	%r7, %tid.x;
	cvt.u64.u32 	%rd4, %r7;
	cvta.to.global.u64 	%rd5, %rd12;
	cvta.to.global.u64 	%rd6, %rd10;
	cvt.s64.s32 	%rd7, %r1;
$L__BB245_4:
	mad.lo.s64 	%rd22, %rd28, %rd11, %rd4;
	shl.b64 	%rd23, %rd22, 1;
	add.s64 	%rd24, %rd6, %rd23;
	ld.global.u16 	%rs1, [%rd24];
	// begin inline asm
	{  cvt.f32.f16 %f1, %rs1;}

	// end inline asm
	max.f32 	%f31, %f1, 0fFF800000;
	ld.global.u16 	%rs2, [%rd24+64];
	// begin inline asm
	{  cvt.f32.f16 %f2, %rs2;}

	// end inline asm
	max.f32 	%f32, %f31, %f2;
	ld.global.u16 	%rs3, [%rd24+128];
	// begin inline asm
	{  cvt.f32.f16 %f3, %rs3;}

	// end inline asm
	max.f32 	%f33, %f32, %f3;
	ld.global.u16 	%rs4, [%rd24+192];
	// begin inline asm
	{  cvt.f32.f16 %f4, %rs4;}

	// end inline asm
	max.f32 	%f34, %f33, %f4;
	ld.global.u16 	%rs5, [%rd24+256];
	// begin inline asm
	{  cvt.f32.f16 %f5, %rs5;}

	// end inline asm
	max.f32 	%f35, %f34, %f5;
	ld.global.u16 	%rs6, [%rd24+320];
	// begin inline asm
	{  cvt.f32.f16 %f6, %rs6;}

	// end inline asm
	max.f32 	%f36, %f35, %f6;
	ld.global.u16 	%rs7, [%rd24+384];
	// begin inline asm
	{  cvt.f32.f16 %f7, %rs7;}

	// end inline asm
	max.f32 	%f37, %f36, %f7;
	ld.global.u16 	%rs8, [%rd24+448];
	// begin inline asm
	{  cvt.f32.f16 %f8, %rs8;}

	// end inline asm
	max.f32 	%f38, %f37, %f8;
	ld.global.u16 	%rs9, [%rd24+512];
	// begin inline asm
	{  cvt.f32.f16 %f9, %rs9;}

	// end inline asm
	max.f32 	%f39, %f38, %f9;
	ld.global.u16 	%rs10, [%rd24+576];
	// begin inline asm
	{  cvt.f32.f16 %f10, %rs10;}

	// end inline asm
	max.f32 	%f40, %f39, %f10;
	ld.global.u16 	%rs11, [%rd24+640];
	// begin inline asm
	{  cvt.f32.f16 %f11, %rs11;}

	// end inline asm
	max.f32 	%f41, %f40, %f11;
	ld.global.u16 	%rs12, [%rd24+704];
	// begin inline asm
	{  cvt.f32.f16 %f12, %rs12;}

	// end inline asm
	max.f32 	%f42, %f41, %f12;
	ld.global.u16 	%rs13, [%rd24+768];
	// begin inline asm
	{  cvt.f32.f16 %f13, %rs13;}

	// end inline asm
	max.f32 	%f43, %f42, %f13;
	ld.global.u16 	%rs14, [%rd24+832];
	// begin inline asm
	{  cvt.f32.f16 %f14, %rs14;}

	// end inline asm
	max.f32 	%f44, %f43, %f14;
	ld.global.u16 	%rs15, [%rd24+896];
	// begin inline asm
	{  cvt.f32.f16 %f15, %rs15;}

	// end inline asm
	max.f32 	%f45, %f44, %f15;
	mov.b32 	%r8, %f45;
	shfl.sync.bfly.b32	%r9|%p3, %r8, 16, 31, -1;
	mov.b32 	%f46, %r9;
	max.f32 	%f47, %f45, %f46;
	mov.b32 	%r10, %f47;
	shfl.sync.bfly.b32	%r11|%p4, %r10, 8, 31, -1;
	mov.b32 	%f48, %r11;
	max.f32 	%f49, %f47, %f48;
	mov.b32 	%r12, %f49;
	shfl.sync.bfly.b32	%r13|%p5, %r12, 4, 31, -1;
	mov.b32 	%f50, %r13;
	max.f32 	%f51, %f49, %f50;
	mov.b32 	%r14, %f51;
	shfl.sync.bfly.b32	%r15|%p6, %r14, 2, 31, -1;
	mov.b32 	%f52, %r15;
	max.f32 	%f53, %f51, %f52;
	mov.b32 	%r16, %f53;
	shfl.sync.bfly.b32	%r17|%p7, %r16, 1, 31, -1;
	mov.b32 	%f54, %r17;
	max.f32 	%f55, %f53, %f54;
	sub.f32 	%f56, %f1, %f55;
	fma.rn.f32 	%f57, %f56, 0f3BBB989D, 0f3F000000;
	cvt.sat.f32.f32 	%f58, %f57;
	mov.f32 	%f59, 0f4B400001;
	mov.f32 	%f60, 0f437C0000;
	fma.rm.f32 	%f61, %f58, %f60, %f59;
	add.f32 	%f62, %f61, 0fCB40007F;
	neg.f32 	%f63, %f62;
	fma.rn.f32 	%f64, %f56, 0f3FB8AA3B, %f63;
	fma.rn.f32 	%f65, %f56, 0f32A57060, %f64;
	mov.b32 	%r18, %f61;
	shl.b32 	%r19, %r18, 23;
	mov.b32 	%f66, %r19;
	ex2.approx.ftz.f32 	%f67, %f65;
	mul.f32 	%f68, %f67, %f66;
	add.f32 	%f69, %f68, 0f00000000;
	sub.f32 	%f70, %f2, %f55;
	fma.rn.f32 	%f71, %f70, 0f3BBB989D, 0f3F000000;
	cvt.sat.f32.f32 	%f72, %f71;
	fma.rm.f32 	%f73, %f72, %f60, %f59;
	add.f32 	%f74, %f73, 0fCB40007F;
	neg.f32 	%f75, %f74;
	fma.rn.f32 	%f76, %f70, 0f3FB8AA3B, %f75;
	fma.rn.f32 	%f77, %f70, 0f32A57060, %f76;
	mov.b32 	%r20, %f73;
	shl.b32 	%r21, %r20, 23;
	mov.b32 	%f78, %r21;
	ex2.approx.ftz.f32 	%f79, %f77;
	mul.f32 	%f80, %f79, %f78;
	add.f32 	%f81, %f69, %f80;
	sub.f32 	%f82, %f3, %f55;
	fma.rn.f32 	%f83, %f82, 0f3BBB989D, 0f3F000000;
	cvt.sat.f32.f32 	%f84, %f83;
	fma.rm.f32 	%f85, %f84, %f60, %f59;
	add.f32 	%f86, %f85, 0fCB40007F;
	neg.f32 	%f87, %f86;
	fma.rn.f32 	%f88, %f82, 0f3FB8AA3B, %f87;
	fma.rn.f32 	%f89, %f82, 0f32A57060, %f88;
	mov.b32 	%r22, %f85;
	shl.b32 	%r23, %r22, 23;
	mov.b32 	%f90, %r23;
	ex2.approx.ftz.f32 	%f91, %f89;
	mul.f32 	%f92, %f91, %f90;
	add.f32 	%f93, %f81, %f92;
	sub.f32 	%f94, %f4, %f55;
	fma.rn.f32 	%f95, %f94, 0f3BBB989D, 0f3F000000;
	cvt.sat.f32.f32 	%f96, %f95;
	fma.rm.f32 	%f97, %f96, %f60, %f59;
	add.f32 	%f98, %f97, 0fCB40007F;
	neg.f32 	%f99, %f98;
	fma.rn.f32 	%f100, %f94, 0f3FB8AA3B, %f99;
	fma.rn.f32 	%f101, %f94, 0f32A57060, %f100;
	mov.b32 	%r24, %f97;
	shl.b32 	%r25, %r24, 23;
	mov.b32 	%f102, %r25;
	ex2.approx.ftz.f32 	%f103, %f101;
	mul.f32 	%f104, %f103, %f102;
	add.f32 	%f105, %f93, %f104;
	sub.f32 	%f106, %f5, %f55;
	fma.rn.f32 	%f107, %f106, 0f3BBB989D, 0f3F000000;
	cvt.sat.f32.f32 	%f108, %f107;
	fma.rm.f32 	%f109, %f108, %f60, %f59;
	add.f32 	%f110, %f109, 0fCB40007F;
	neg.f32 	%f111, %f110;
	fma.rn.f32 	%f112, %f106, 0f3FB8AA3B, %f111;
	fma.rn.f32 	%f113, %f106, 0f32A57060, %f112;
	mov.b32 	%r26, %f109;
	shl.b32 	%r27, %r26, 23;
	mov.b32 	%f114, %r27;
	ex2.approx.ftz.f32 	%f115, %f113;
	mul.f32 	%f116, %f115, %f114;
	add.f32 	%f117, %f105, %f116;
	sub.f32 	%f118, %f6, %f55;
	fma.rn.f32 	%f119, %f118, 0f3BBB989D, 0f3F000000;
	cvt.sat.f32.f32 	%f120, %f119;
	fma.rm.f32 	%f121, %f120, %f60, %f59;
	add.f32 	%f122, %f121, 0fCB40007F;
	neg.f32 	%f123, %f122;
	fma.rn.f32 	%f124, %f118, 0f3FB8AA3B, %f123;
	fma.rn.f32 	%f125, %f118, 0f32A57060, %f124;
	mov.b32 	%r28, %f121;
	shl.b32 	%r29, %r28, 23;
	mov.b32 	%f126, %r29;
	ex2.approx.ftz.f32 	%f127, %f125;
	mul.f32 	%f128, %f127, %f126;
	add.f32 	%f129, %f117, %f128;
	sub.f32 	%f130, %f7, %f55;
	fma.rn.f32 	%f131, %f130, 0f3BBB989D, 0f3F000000;
	cvt.sat.f32.f32 	%f132, %f131;
	fma.rm.f32 	%f133, %f132, %f60, %f59;
	add.f32 	%f134, %f133, 0fCB40007F;
	neg.f32 	%f135, %f134;
	fma.rn.f32 	%f136, %f130, 0f3FB8AA3B, %f135;
	fma.rn.f32 	%f137, %f130, 0f32A57060, %f136;
	mov.b32 	%r30, %f133;
	shl.b32 	%r31, %r30, 23;
	mov.b32 	%f138, %r31;
	ex2.approx.ftz.f32 	%f139, %f137;
	mul.f32 	%f140, %f139, %f138;
	add.f32 	%f141, %f129, %f140;
	sub.f32 	%f142, %f8, %f55;
	fma.rn.f32 	%f143, %f142, 0f3BBB989D, 0f3F000000;
	cvt.sat.f32.f32 	%f144, %f143;
	fma.rm.f32 	%f145, %f144, %f60, %f59;
	add.f32 	%f146, %f145, 0fCB40007F;
	neg.f32 	%f147, %f146;
	fma.rn.f32 	%f148, %f142, 0f3FB8AA3B, %f147;
	fma.rn.f32 	%f149, %f142, 0f32A57060, %f148;
	mov.b32 	%r32, %f145;
	shl.b32 	%r33, %r32, 23;
	mov.b32 	%f150, %r33;
	ex2.approx.ftz.f32 	%f151, %f149;
	mul.f32 	%f152, %f151, %f150;
	add.f32 	%f153, %f141, %f152;
	sub.f32 	%f154, %f9, %f55;
	fma.rn.f32 	%f155, %f154, 0f3BBB989D, 0f3F000000;
	cvt.sat.f32.f32 	%f156, %f155;
	fma.rm.f32 	%f157, %f156, %f60, %f59;
	add.f32 	%f158, %f157, 0fCB40007F;
	neg.f32 	%f159, %f158;
	fma.rn.f32 	%f160, %f154, 0f3FB8AA3B, %f159;
	fma.rn.f32 	%f161, %f154, 0f32A57060, %f160;
	mov.b32 	%r34, %f157;
	shl.b32 	%r35, %r34, 23;
	mov.b32 	%f162, %r35;
	ex2.approx.ftz.f32 	%f163, %f161;
	mul.f32 	%f164, %f163, %f162;
	add.f32 	%f165, %f153, %f164;
	sub.f32 	%f166, %f10, %f55;
	fma.rn.f32 	%f167, %f166, 0f3BBB989D, 0f3F000000;
	cvt.sat.f32.f32 	%f168, %f167;
	fma.rm.f32 	%f169, %f168, %f60, %f59;
	add.f32 	%f170, %f169, 0fCB40007F;
	neg.f32 	%f171, %f170;
	fma.rn.f32 	%f172, %f166, 0f3FB8AA3B, %f171;
	fma.rn.f32 	%f173, %f166, 0f32A57060, %f172;
	mov.b32 	%r36, %f169;
	shl.b32 	%r37, %r36, 23;
	mov.b32 	%f174, %r37;
	ex2.approx.ftz.f32 	%f175, %f173;
	mul.f32 	%f176, %f175, %f174;
	add.f32 	%f177, %f165, %f176;
	sub.f32 	%f178, %f11, %f55;
	fma.rn.f32 	%f179, %f178, 0f3BBB989D, 0f3F000000;
	cvt.sat.f32.f32 	%f180, %f179;
	fma.rm.f32 	%f181, %f180, %f60, %f59;
	add.f32 	%f182, %f181, 0fCB40007F;
	neg.f32 	%f183, %f182;
	fma.rn.f32 	%f184, %f178, 0f3FB8AA3B, %f183;
	fma.rn.f32 	%f185, %f178, 0f32A57060, %f184;
	mov.b32 	%r38, %f181;
	shl.b32 	%r39, %r38, 23;
	mov.b32 	%f186, %r39;
	ex2.approx.ftz.f32 	%f187, %f185;
	mul.f32 	%f188, %f187, %f186;
	add.f32 	%f189, %f177, %f188;
	sub.f32 	%f190, %f12, %f55;
	fma.rn.f32 	%f191, %f190, 0f3BBB989D, 0f3F000000;
	cvt.sat.f32.f32 	%f192, %f191;
	fma.rm.f32 	%f193, %f192, %f60, %f59;
	add.f32 	%f194, %f193, 0fCB40007F;
	neg.f32 	%f195, %f194;
	fma.rn.f32 	%f196, %f190, 0f3FB8AA3B, %f195;
	fma.rn.f32 	%f197, %f190, 0f32A57060, %f196;
	mov.b32 	%r40, %f193;
	shl.b32 	%r41, %r40, 23;
	mov.b32 	%f198, %r41;
	ex2.approx.ftz.f32 	%f199, %f197;
	mul.f32 	%f200, %f199, %f198;
	add.f32 	%f201, %f189, %f200;
	sub.f32 	%f202, %f13, %f55;
	fma.rn.f32 	%f203, %f202, 0f3BBB989D, 0f3F000000;
	cvt.sat.f32.f32 	%f204, %f203;
	fma.rm.f32 	%f205, %f204, %f60, %f59;
	add.f32 	%f206, %f205, 0fCB40007F;
	neg.f32 	%f207, %f206;
	fma.rn.f32 	%f208, %f202, 0f3FB8AA3B, %f207;
	fma.rn.f32 	%f209, %f202, 0f32A57060, %f208;
	mov.b32 	%r42, %f205;
	shl.b32 	%r43, %r42, 23;
	mov.b32 	%f210, %r43;
	ex2.approx.ftz.f32 	%f211, %f209;
	mul.f32 	%f212, %f211, %f210;
	add.f32 	%f213, %f201, %f212;
	sub.f32 	%f214, %f14, %f55;
	fma.rn.f32 	%f215, %f214, 0f3BBB989D, 0f3F000000;
	cvt.sat.f32.f32 	%f216, %f215;
	fma.rm.f32 	%f217, %f216, %f60, %f59;
	add.f32 	%f218, %f217, 0fCB40007F;
	neg.f32 	%f219, %f218;
	fma.rn.f32 	%f220, %f214, 0f3FB8AA3B, %f219;
	fma.rn.f32 	%f221, %f214, 0f32A57060, %f220;
	mov.b32 	%r44, %f217;
	shl.b32 	%r45, %r44, 23;
	mov.b32 	%f222, %r45;
	ex2.approx.ftz.f32 	%f223, %f221;
	mul.f32 	%f224, %f223, %f222;
	add.f32 	%f225, %f213, %f224;
	sub.f32 	%f226, %f15, %f55;
	fma.rn.f32 	%f227, %f226, 0f3BBB989D, 0f3F000000;
	cvt.sat.f32.f32 	%f228, %f227;
	fma.rm.f32 	%f229, %f228, %f60, %f59;
	add.f32 	%f230, %f229, 0fCB40007F;
	neg.f32 	%f231, %f230;
	fma.rn.f32 	%f232, %f226, 0f3FB8AA3B, %f231;
	fma.rn.f32 	%f233, %f226, 0f32A57060, %f232;
	mov.b32 	%r46, %f229;
	shl.b32 	%r47, %r46, 23;
	mov.b32 	%f234, %r47;
	ex2.approx.ftz.f32 	%f235, %f233;
	mul.f32 	%f236, %f235, %f234;
	add.f32 	%f237, %f225, %f236;
	mov.b32 	%r48, %f237;
	shfl.sync.bfly.b32	%r49|%p8, %r48, 16, 31, -1;
	mov.b32 	%f238, %r49;
	add.f32 	%f239, %f237, %f238;
	mov.b32 	%r50, %f239;
	shfl.sync.bfly.b32	%r51|%p9, %r50, 8, 31, -1;
	mov.b32 	%f240, %r51;
	add.f32 	%f241, %f239, %f240;
	mov.b32 	%r52, %f241;
	shfl.sync.bfly.b32	%r53|%p10, %r52, 4, 31, -1;
	mov.b32 	%f242, %r53;
	add.f32 	%f243, %f241, %f242;
	mov.b32 	%r54, %f243;
	shfl.sync.bfly.b32	%r55|%p11, %r54, 2, 31, -1;
	mov.b32 	%f244, %r55;
	add.f32 	%f245, %f243, %f244;
	mov.b32 	%r56, %f245;
	shfl.sync.bfly.b32	%r57|%p12, %r56, 1, 31, -1;
	mov.b32 	%f246, %r57;
	add.f32 	%f247, %f245, %f246;
	div.rn.f32 	%f16, %f68, %f247;
	div.rn.f32 	%f17, %f80, %f247;
	div.rn.f32 	%f18, %f92, %f247;
	div.rn.f32 	%f19, %f104, %f247;
	div.rn.f32 	%f20, %f116, %f247;
	div.rn.f32 	%f21, %f128, %f247;
	div.rn.f32 	%f22, %f140, %f247;
	div.rn.f32 	%f23, %f152, %f247;
	div.rn.f32 	%f24, %f164, %f247;
	div.rn.f32 	%f25, %f176, %f247;
	div.rn.f32 	%f26, %f188, %f247;
	div.rn.f32 	%f27, %f200, %f247;
	div.rn.f32 	%f28, %f212, %f247;
	div.rn.f32 	%f29, %f224, %f247;
	div.rn.f32 	%f30, %f236, %f247;
	// begin inline asm
	{  cvt.rn.f16.f32 %rs16, %f16;}

	// end inline asm
	mad.lo.s64 	%rd25, %rd28, %rd13, %rd4;
	shl.b64 	%rd26, %rd25, 1;
	add.s64 	%rd27, %rd5, %rd26;
	st.global.u16 	[%rd27], %rs16;
	// begin inline asm
	{  cvt.rn.f16.f32 %rs17, %f17;}

	// end inline asm
	st.global.u16 	[%rd27+64], %rs17;
	// begin inline asm
	{  cvt.rn.f16.f32 %rs18, %f18;}

	// end inline asm
	st.global.u16 	[%rd27+128], %rs18;
	// begin inline asm
	{  cvt.rn.f16.f32 %rs19, %f19;}

	// end inline asm
	st.global.u16 	[%rd27+192], %rs19;
	// begin inline asm
	{  cvt.rn.f16.f32 %rs20, %f20;}

	// end inline asm
	st.global.u16 	[%rd27+256], %rs20;
	// begin inline asm
	{  cvt.rn.f16.f32 %rs21, %f21;}

	// end inline asm
	st.global.u16 	[%rd27+320], %rs21;
	// begin inline asm
	{  cvt.rn.f16.f32 %rs22, %f22;}

	// end inline asm
	st.global.u16 	[%rd27+384], %rs22;
	// begin inline asm
	{  cvt.rn.f16.f32 %rs23, %f23;}

	// end inline asm
	st.global.u16 	[%rd27+448], %rs23;
	// begin inline asm
	{  cvt.rn.f16.f32 %rs24, %f24;}

	// end inline asm
	st.global.u16 	[%rd27+512], %rs24;
	// begin inline asm
	{  cvt.rn.f16.f32 %rs25, %f25;}

	// end inline asm
	st.global.u16 	[%rd27+576], %rs25;
	// begin inline asm
	{  cvt.rn.f16.f32 %rs26, %f26;}

	// end inline asm
	st.global.u16 	[%rd27+640], %rs26;
	// begin inline asm
	{  cvt.rn.f16.f32 %rs27, %f27;}

	// end inline asm
	st.global.u16 	[%rd27+704], %rs27;
	// begin inline asm
	{  cvt.rn.f16.f32 %rs28, %f28;}

	// end inline asm
	st.global.u16 	[%rd27+768], %rs28;
	// begin inline asm
	{  cvt.rn.f16.f32 %rs29, %f29;}

	// end inline asm
	st.global.u16 	[%rd27+832], %rs29;
	// begin inline asm
	{  cvt.rn.f16.f32 %rs30, %f30;}

	// end inline asm
	st.global.u16 	[%rd27+896], %rs30;
	add.s64 	%rd28, %rd28, %rd7;
	setp.lt.s64 	%p13, %rd28, %rd14;
	@%p13 bra 	$L__BB245_4;
$L__BB245_5:
	ret;

}
	// .globl	_ZN7oneflow4cuda7softmax15SoftmaxWarpImplI10SimpleLoadI6__halffE11SimpleStoreIS4_fEfLi1ELi15ELi32ELi1ELb1ELNS1_9AlgorithmE0EEEvT_T0_ll
.visible .entry _ZN7oneflow4cuda7softmax15SoftmaxWarpImplI10SimpleLoadI6__halffE11SimpleStoreIS4_fEfLi1ELi15ELi32ELi1ELb1ELNS1_9AlgorithmE0EEEvT_T0_ll(
	.param .align 8 .b8 _ZN7oneflow4cuda7softmax15SoftmaxWarpImplI10SimpleLoadI6__halffE11SimpleStoreIS4_fEfLi1ELi15ELi32ELi1ELb1ELNS1_9AlgorithmE0EEEvT_T0_ll_param_0[16],
	.param .align 8 .b8 _ZN7oneflow4cuda7softmax15SoftmaxWarpImplI10SimpleLoadI6__halffE11SimpleStoreIS4_fEfLi1ELi15ELi32ELi1ELb1ELNS1_9AlgorithmE0EEEvT_T0_ll_param_1[16],
	.param .u64 _ZN7oneflow4cuda7softmax15SoftmaxWarpImplI10SimpleLoadI6__halffE11SimpleStoreIS4_fEfLi1ELi15ELi32ELi1ELb1ELNS1_9AlgorithmE0EEEvT_T0_ll_param_2,
	.param .u64 _ZN7oneflow4cuda7softmax15SoftmaxWarpImplI10SimpleLoadI6__halffE11SimpleStoreIS4_fEfLi1ELi15ELi32ELi1ELb1ELNS1_9AlgorithmE0EEEvT_T0_ll_param_3
)
{
	.reg .pred 	%p<44>;
	.reg .b16 	%rs<31>;
	.reg .b32 	%r<72>;
	.reg .b32 	%f<353>;
	.reg .b64 	%rd<42>;

	ld.param.u64 	%rd28, [_ZN7oneflow4cuda7softmax15SoftmaxWarpImplI10SimpleLoadI6__halffE11SimpleStoreIS4_fEfLi1ELi15ELi32ELi1ELb1ELNS1_9AlgorithmE0EEEvT_T0_ll_param_0+8];
	ld.param.u64 	%rd27, [_ZN7oneflow4cuda7softmax15SoftmaxWarpImplI10SimpleLoadI6__halffE11SimpleStoreIS4_fEfLi1ELi15ELi32ELi1ELb1ELNS1_9AlgorithmE0EEEvT_T0_ll_param_0];
	ld.param.u64 	%rd2, [_ZN7oneflow4cuda7softmax15SoftmaxWarpImplI10SimpleLoadI6__halffE11SimpleStoreIS4_fEfLi1ELi15ELi32ELi1ELb1ELNS1_9AlgorithmE0EEEvT_T0_ll_param_1];
	ld.param.u64 	%rd3, [_ZN7oneflow4cuda7softmax15SoftmaxWarpImplI10SimpleLoadI6__halffE11SimpleStoreIS4_fEfLi1ELi15ELi32ELi1ELb1ELNS1_9AlgorithmE0EEEvT_T0_ll_param_1+8];
	ld.param.u64 	%rd29, [_ZN7oneflow4cuda7softmax15SoftmaxWarpImplI10SimpleLoadI6__halffE11SimpleStoreIS4_fEfLi1ELi15ELi32ELi1ELb1ELNS1_9AlgorithmE0EEEvT_T0_ll_param_2];
	ld.param.u64 	%rd30, [_ZN7oneflow4cuda7softmax15SoftmaxWarpImplI10SimpleLoadI6__halffE11SimpleStoreIS4_fEfLi1ELi15ELi32ELi1ELb1ELNS1_9AlgorithmE0EEEvT_T0_ll_param_3];
	setp.lt.s64 	%p1, %rd30, 481;
	@%p1 bra 	$L__BB246_2;
	mov.u64 	%rd31, $str;
	cvta.global.u64 	%rd32, %rd31;
	mov.u64 	%rd33, $str$1;
	cvta.global.u64 	%rd34, %rd33;
	mov.u64 	%rd35, __unnamed_246;
	cvta.global.u64 	%rd36, %rd35;
	{ // callseq 245, 0
	.param .b64 param0;
	st.param.b64 	[param0], %rd32;
	.param .b64 param1;
	st.param.b64 	[param1], %rd34;
	.param .b32 param2;
	st.param.b32 	[param2], 228;
	.param .b64 param3;
	st.param.b64 	[param3], %rd36;
	.param .b64 param4;
	st.param.b64 	[param4], 1;
	call.uni 
	__assertfail, 
	(
	param0, 
	param1, 
	param2, 
	param3, 
	param4
	);
	} // callseq 245
$L__BB246_2:
	mov.u32 	%r2, %ctaid.x;
	mov.u32 	%r3, %ntid.y;
	mov.u32 	%r4, %tid.y;
	mad.lo.s32 	%r5, %r2, %r3, %r4;
	mov.u32 	%r6, %nctaid.x;
	mul.lo.s32 	%r1, %r6, %r3;
	cvt.s64.s32 	%rd41, %r5;
	setp.le.s64 	%p2, %rd29, %rd41;
	@%p2 bra 	$L__BB246_65;
	mov.u32 	%r7, %tid.x;
	cvt.u64.u32 	%rd5, %r7;
	add.s32 	%r8, %r7, 32;
	cvt.u64.u32 	%rd6, %r8;
	add.s32 	%r9, %r7, 64;
	cvt.u64.u32 	%rd7, %r9;
	add.s32 	%r10, %r7, 96;
	cvt.u64.u32 	%rd8, %r10;
	add.s32 	%r11, %r7, 128;
	cvt.u64.u32 	%rd9, %r11;
	add.s32 	%r12, %r7, 160;
	cvt.u64.u32 	%rd10, %r12;
	add.s32 	%r13, %r7, 192;
	cvt.u64.u32 	%rd11, %r13;
	add.s32 	%r14, %r7, 224;
	cvt.u64.u32 	%rd12, %r14;
	add.s32 	%r15, %r7, 256;
	cvt.u64.u32 	%rd13, %r15;
	add.s32 	%r16, %r7, 288;
	cvt.u64.u32 	%rd14, %r16;
	add.s32 	%r17, %r7, 320;
	cvt.u64.u32 	%rd15, %r17;
	add.s32 	%r18, %r7, 352;
	cvt.u64.u32 	%rd16, %r18;
	add.s32 	%r19, %r7, 384;
	cvt.u64.u32 	%rd17, %r19;
	add.s32 	%r20, %r7, 416;
	cvt.u64.u32 	%rd18, %r20;
	add.s32 	%r21, %r7, 448;
	cvt.u64.u32 	%rd19, %r21;
	cvta.to.global.u64 	%rd20, %rd2;
	cvta.to.global.u64 	%rd21, %rd27;
	cvt.s64.s32 	%rd22, %r1;
$L__BB246_4:
	setp.le.s64 	%p3, %rd30, %rd5;
	mad.lo.s64 	%rd37, %rd41, %rd28, %rd5;
	shl.b64 	%rd38, %rd37, 1;
	add.s64 	%rd24, %rd21, %rd38;
	mov.f32 	%f323, 0fFF800000;
	mov.f32 	%f326, %f323;
	@%p3 bra 	$L__BB246_6;
	ld.global.u16 	%rs1, [%rd24];
	// begin inline asm
	{  cvt.f32.f16 %f323, %rs1;}

	// end inline asm
	max.f32 	%f326, %f323, 0fFF800000;
$L__BB246_6:
	setp.le.s64 	%p4, %rd30, %rd6;
	mov.f32 	%f325, 0fFF800000;
	@%p4 bra 	$L__BB246_8;
	ld.global.u16 	%rs2, [%rd24+64];
	// begin inline asm
	{  cvt.f32.f16 %f325, %rs2;}

	// end inline asm
	max.f32 	%f326, %f326, %f325;
$L__BB246_8:
	setp.le.s64 	%p5, %rd30, %rd7;
	mov.f32 	%f327, 0fFF800000;
	@%p5 bra 	$L__BB246_10;
	ld.global.u16 	%rs3, [%rd24+128];
	// begin inline asm
	{  cvt.f32.f16 %f327, %rs3;}

	// end inline asm
	max.f32 	%f326, %f326, %f327;
$L__BB246_10:
	setp.le.s64 	%p6, %rd30, %rd8;
	mov.f32 	%f329, 0fFF800000;
	@%p6 bra 	$L__BB246_12;
	ld.global.u16 	%rs4, [%rd24+192];
	// begin inline asm
	{  cvt.f32.f16 %f329, %rs4;}

	// end inline asm
	max.f32 	%f326, %f326, %f329;
$L__BB246_12:
	setp.le.s64 	%p7, %rd30, %rd9;
	mov.f32 	%f331, 0fFF800000;
	@%p7 bra 	$L__BB246_14;
	ld.global.u16 	%rs5, [%rd24+256];
	// begin inline asm
	{  cvt.f32.f16 %f331, %rs5;}

	// end inline asm
	max.f32 	%f326, %f326, %f331;
$L__BB246_14:
	setp.le.s64 	%p8, %rd30, %rd10;
	mov.f32 	%f333, 0fFF800000;
	@%p8 bra 	$L__BB246_16;
	ld.global.u16 	%rs6, [%rd24+320];
	// begin inline asm
	{  cvt.f32.f16 %f333, %rs6;}

	// end inline asm
	max.f32 	%f326, %f326, %f333;
$L__BB246_16:
	setp.le.s64 	%p9, %rd30, %rd11;
	mov.f32 	%f335, 0fFF800000;
	@%p9 bra 	$L__BB246_18;
	ld.global.u16 	%rs7, [%rd24+384];
	// begin inline asm
	{  cvt.f32.f16 %f335, %rs7;}

	// end inline asm
	max.f32 	%f326, %f326, %f335;
$L__BB246_18:
	setp.le.s64 	%p10, %rd30, %rd12;
	mov.f32 	%f337, 0fFF800000;
	@%p10 bra 	$L__BB246_20;
	ld.global.u16 	%rs8, [%rd24+448];
	// begin inline asm
	{  cvt.f32.f16 %f337, %rs8;}

	// end inline asm
	max.f32 	%f326, %f326, %f337;
$L__BB246_20:
	setp.le.s64 	%p11, %rd30, %rd13;
	mov.f32 	%f339, 0fFF800000;
	@%p11 bra 	$L__BB246_22;
	ld.global.u16 	%rs9, [%rd24+512];
	// begin inline asm
	{  cvt.f32.f16 %f339, %rs9;}

	// end inline asm
	max.f32 	%f326, %f326, %f339;
$L__BB246_22:
	setp.le.s64 	%p12, %rd30, %rd14;
	mov.f32 	%f341, 0fFF800000;
	@%p12 bra 	$L__BB246_24;
	ld.global.u16 	%rs10, [%rd24+576];
	// begin inline asm
	{  cvt.f32.f16 %f341, %rs10;}

	// end inline asm
	max.f32 	%f326, %f326, %f341;
$L__BB246_24:
	setp.le.s64 	%p13, %rd30, %rd15;
	mov.f32 	%f343, 0fFF800000;
	@%p13 bra 	$L__BB246_26;
	ld.global.u16 	%rs11, [%rd24+640];
	// begin inline asm
	{  cvt.f32.f16 %f343, %rs11;}

	// end inline asm
	max.f32 	%f326, %f326, %f343;
$L__BB246_26:
	setp.le.s64 	%p14, %rd30, %rd16;
	mov.f32 	%f345, 0fFF800000;
	@%p14 bra 	$L__BB246_28;
	ld.global.u16 	%rs12, [%rd24+704];
	// begin inline asm
	{  cvt.f32.f16 %f345, %rs12;}

	// end inline asm
	max.f32 	%f326, %f326, %f345;
$L__BB246_28:
	setp.le.s64 	%p15, %rd30, %rd17;
	mov.f32 	%f347, 0fFF800000;
	@%p15 bra 	$L__BB246_30;
	ld.global.u16 	%rs13, [%rd24+768];
	// begin inline asm
	{  cvt.f32.f16 %f347, %rs13;}

	// end inline asm
	max.f32 	%f326, %f326, %f347;
$L__BB246_30:
	setp.le.s64 	%p16, %rd30, %rd18;
	mov.f32 	%f349, 0fFF800000;
	@%p16 bra 	$L__BB246_32;
	ld.global.u16 	%rs14, [%rd24+832];
	// begin inline asm
	{  cvt.f32.f16 %f349, %rs14;}

	// end inline asm
	max.f32 	%f326, %f326, %f349;
$L__BB246_32:
	setp.le.s64 	%p17, %rd30, %rd19;
	mov.f32 	%f351, 0fFF800000;
	@%p17 bra 	$L__BB246_34;
	ld.global.u16 	%rs15, [%rd24+896];
	// begin inline asm
	{  cvt.f32.f16 %f351, %rs15;}

	// end inline asm
	max.f32 	%f326, %f326, %f351;
$L__BB246_34:
	setp.le.s64 	%p18, %rd30, %rd5;
	mov.b32 	%r22, %f326;
	shfl.sync.bfly.b32	%r23|%p19, %r22, 16, 31, -1;
	mov.b32 	%f106, %r23;
	max.f32 	%f107, %f326, %f106;
	mov.b32 	%r24, %f107;
	shfl.sync.bfly.b32	%r25|%p20, %r24, 8, 31, -1;
	mov.b32 	%f108, %r25;
	max.f32 	%f109, %f107, %f108;
	mov.b32 	%r26, %f109;
	shfl.sync.bfly.b32	%r27|%p21, %r26, 4, 31, -1;
	mov.b32 	%f110, %r27;
	max.f32 	%f111, %f109, %f110;
	mov.b32 	%r28, %f111;
	shfl.sync.bfly.b32	%r29|%p22, %r28, 2, 31, -1;
	mov.b32 	%f112, %r29;
	max.f32 	%f113, %f111, %f112;
	mov.b32 	%r30, %f113;
	shfl.sync.bfly.b32	%r31|%p23, %r30, 1, 31, -1;
	mov.b32 	%f114, %r31;
	max.f32 	%f115, %f113, %f114;
	sub.f32 	%f116, %f323, %f115;
	fma.rn.f32 	%f117, %f116, 0f3BBB989D, 0f3F000000;
	cvt.sat.f32.f32 	%f118, %f117;
	mov.f32 	%f119, 0f4B400001;
	mov.f32 	%f120, 0f437C0000;
	fma.rm.f32 	%f121, %f118, %f120, %f119;
	add.f32 	%f122, %f121, 0fCB40007F;
	neg.f32 	%f123, %f122;
	fma.rn.f32 	%f124, %f116, 0f3FB8AA3B, %f123;
	fma.rn.f32 	%f125, %f116, 0f32A57060, %f124;
	mov.b32 	%r32, %f121;
	shl.b32 	%r33, %r32, 23;
	mov.b32 	%f126, %r33;
	ex2.approx.ftz.f32 	%f127, %f125;
	mul.f32 	%f128, %f127, %f126;
	add.f32 	%f129, %f128, 0f00000000;
	sub.f32 	%f130, %f325, %f115;
	fma.rn.f32 	%f131, %f130, 0f3BBB989D, 0f3F000000;
	cvt.sat.f32.f32 	%f132, %f131;
	fma.rm.f32 	%f133, %f132, %f120, %f119;
	add.f32 	%f134, %f133, 0fCB40007F;
	neg.f32 	%f135, %f134;
	fma.rn.f32 	%f136, %f130, 0f3FB8AA3B, %f135;
	fma.rn.f32 	%f137, %f130, 0f32A57060, %f136;
	mov.b32 	%r34, %f133;
	shl.b32 	%r35, %r34, 23;
	mov.b32 	%f138, %r35;
	ex2.approx.ftz.f32 	%f139, %f137;
	mul.f32 	%f140, %f139, %f138;
	add.f32 	%f141, %f129, %f140;
	sub.f32 	%f142, %f327, %f115;
	fma.rn.f32 	%f143, %f142, 0f3BBB989D, 0f3F000000;
	cvt.sat.f32.f32 	%f144, %f143;
	fma.rm.f32 	%f145, %f144, %f120, %f119;
	add.f32 	%f146, %f145, 0fCB40007F;
	neg.f32 	%f147, %f146;
	fma.rn.f32 	%f148, %f142, 0f3FB8AA3B, %f147;
	fma.rn.f32 	%f149, %f142, 0f32A57060, %f148;
	mov.b32 	%r36, %f145;
	shl.b32 	%r37, %r36, 23;
	mov.b32 	%f150, %r37;
	ex2.approx.ftz.f32 	%f151, %f149;
	mul.f32 	%f152, %f151, %f150;
	add.f32 	%f153, %f141, %f152;
	sub.f32 	%f154, %f329, %f115;
	fma.rn.f32 	%f155, %f154, 0f3BBB989D, 0f3F000000;
	cvt.sat.f32.f32 	%f156, %f155;
	fma.rm.f32 	%f157, %f156, %f120, %f119;
	add.f32 	%f158, %f157, 0fCB40007F;
	neg.f32 	%f159, %f158;
	fma.rn.f32 	%f160, %f154, 0f3FB8AA3B, %f159;
	fma.rn.f32 	%f161, %f154, 0f32A57060, %f160;
	mov.b32 	%r38, %f157;
	shl.b32 	%r39, %r38, 23;
	mov.b32 	%f162, %r39;
	ex2.approx.ftz.f32 	%f163, %f161;
	mul.f32 	%f164, %f163, %f162;
	add.f32 	%f165, %f153, %f164;
	sub.f32 	%f166, %f331, %f115;
	fma.rn.f32 	%f167, %f166, 0f3BBB989D, 0f3F000000;
	cvt.sat.f32.f32 	%f168, %f167;
	fma.rm.f32 	%f169, %f168, %f120, %f119;
	add.f32 	%f170, %f169, 0fCB40007F;
	neg.f32 	%f171, %f170;
	fma.rn.f32 	%f172, %f166, 0f3FB8AA3B, %f171;
	fma.rn.f32 	%f173, %f166, 0f32A57060, %f172;
	mov.b32 	%r40, %f169;
	shl.b32 	%r41, %r40, 23;
	mov.b32 	%f174, %r41;
	ex2.approx.ftz.f32 	%f175, %f173;
	mul.f32 	%f176, %f175, %f174;
	add.f32 	%f177, %f165, %f176;
	sub.f32 	%f178, %f333, %f115;
	fma.rn.f32 	%f179, %f178, 0f3BBB989D, 0f3F000000;
	cvt.sat.f32.f32 	%f180, %f179;
	fma.rm.f32 	%f181, %f180, %f120, %f119;
	add.f32 	%f182, %f181, 0fCB40007F;
	neg.f32 	%f183, %f182;
	fma.rn.f32 	%f184, %f178, 0f3FB8AA3B, %f183;
	fma.rn.f32 	%f185, %f178, 0f32A57060, %f184;
	mov.b32 	%r42, %f181;
	shl.b32 	%r43, %r42, 23;
	mov.b32 	%f186, %r43;
	ex2.approx.ftz.f32 	%f187, %f185;
	mul.f32 	%f188, %f187, %f186;
	add.f32 	%f189, %f177, %f188;
	sub.f32 	%f190, %f335, %f115;
	fma.rn.f32 	%f191, %f190, 0f3BBB989D, 0f3F000000;
	cvt.sat.f32.f32 	%f192, %f191;
	fma.rm.f32 	%f193, %f192, %f120, %f119;
	add.f32 	%f194, %f193, 0fCB40007F;
	neg.f32 	%f195, %f194;
	fma.rn.f32 	%f196, %f190, 0f3FB8AA3B, %f195;
	fma.rn.f32 	%f197, %f190, 0f32A57060, %f196;
	mov.b32 	%r44, %f193;
	shl.b32 	%r45, %r44, 23;
	mov.b32 	%f198, %r45;
	ex2.approx.ftz.f32 	%f199, %f197;
	mul.f32 	%f200, %f199, %f198;
	add.f32 	%f201, %f189, %f200;
	sub.f32 	%f202, %f337, %f115;
	fma.rn.f32 	%f203, %f202, 0f3BBB989D, 0f3F000000;
	cvt.sat.f32.f32 	%f204, %f203;
	fma.rm.f32 	%f205, %f204, %f120, %f119;
	add.f32 	%f206, %f205, 0fCB40007F;
	neg.f32 	%f207, %f206;
	fma.rn.f32 	%f208, %f202, 0f3FB8AA3B, %f207;
	fma.rn.f32 	%f209, %f202, 0f32A57060, %f208;
	mov.b32 	%r46, %f205;
	shl.b32 	%r47, %r46, 23;
	mov.b32 	%f210, %r47;
	ex2.approx.ftz.f32 	%f211, %f209;
	mul.f32 	%f212, %f211, %f210;
	add.f32 	%f213, %f201, %f212;
	sub.f32 	%f214, %f339, %f115;
	fma.rn.f32 	%f215, %f214, 0f3BBB989D, 0f3F000000;
	cvt.sat.f32.f32 	%f216, %f215;
	fma.rm.f32 	%f217, %f216, %f120, %f119;
	add.f32 	%f218, %f217, 0fCB40007F;
	neg.f32 	%f219, %f218;
	fma.rn.f32 	%f220, %f214, 0f3FB8AA3B, %f219;
	fma.rn.f32 	%f221, %f214, 0f32A57060, %f220;
	mov.b32 	%r48, %f217;
	shl.b32 	%r49, %r48, 23;
	mov.b32 	%f222, %r49;
	ex2.approx.ftz.f32 	%f223, %f221;
	mul.f32 	%f224, %f223, %f222;
	add.f32 	%f225, %f213, %f224;
	sub.f32 	%f226, %f341, %f115;
	fma.rn.f32 	%f227, %f226, 0f3BBB989D, 0f3F000000;
	cvt.sat.f32.f32 	%f228, %f227;
	fma.rm.f32 	%f229, %f228, %f120, %f119;
	add.f32 	%f230, %f229, 0fCB40007F;
	neg.f32 	%f231, %f230;
	fma.rn.f32 	%f232, %f226, 0f3FB8AA3B, %f231;
	fma.rn.f32 	%f233, %f226, 0f32A57060, %f232;
	mov.b32 	%r50, %f229;
	shl.b32 	%r51, %r50, 23;
	mov.b32 	%f234, %r51;
	ex2.approx.ftz.f32 	%f235, %f233;
	mul.f32 	%f236, %f235, %f234;
	add.f32 	%f237, %f225, %f236;
	sub.f32 	%f238, %f343, %f115;
	fma.rn.f32 	%f239, %f238, 0f3BBB989D, 0f3F000000;
	cvt.sat.f32.f32 	%f240, %f239;
	fma.rm.f32 	%f241, %f240, %f120, %f119;
	add.f32 	%f242, %f241, 0fCB40007F;
	neg.f32 	%f243, %f242;
	fma.rn.f32 	%f244, %f238, 0f3FB8AA3B, %f243;
	fma.rn.f32 	%f245, %f238, 0f32A57060, %f244;
	mov.b32 	%r52, %f241;
	shl.b32 	%r53, %r52, 23;
	mov.b32 	%f246, %r53;
	ex2.approx.ftz.f32 	%f247, %f245;
	mul.f32 	%f248, %f247, %f246;
	add.f32 	%f249, %f237, %f248;
	sub.f32 	%f250, %f345, %f115;
	fma.rn.f32 	%f251, %f250, 0f3BBB989D, 0f3F000000;
	cvt.sat.f32.f32 	%f252, %f251;
	fma.rm.f32 	%f253, %f252, %f120, %f119;
	add.f32 	%f254, %f253, 0fCB40007F;
	neg.f32 	%f255, %f254;
	fma.rn.f32 	%f256, %f250, 0f3FB8AA3B, %f255;
	fma.rn.f32 	%f257, %f250, 0f32A57060, %f256;
	mov.b32 	%r54, %f253;
	shl.b32 	%r55, %r54, 23;
	mov.b32 	%f258, %r55;
	ex2.approx.ftz.f32 	%f259, %f257;
	mul.f32 	%f260, %f259, %f258;
	add.f32 	%f261, %f249, %f260;
	sub.f32 	%f262, %f347, %f115;
	fma.rn.f32 	%f263, %f262, 0f3BBB989D, 0f3F000000;
	cvt.sat.f32.f32 	%f264, %f263;
	fma.rm.f32 	%f265, %f264, %f120, %f119;
	add.f32 	%f266, %f265, 0fCB40007F;
	neg.f32 	%f267, %f266;
	fma.rn.f32 	%f268, %f262, 0f3FB8AA3B, %f267;
	fma.rn.f32 	%f269, %f262, 0f32A57060, %f268;
	mov.b32 	%r56, %f265;
	shl.b32 	%r57, %r56, 23;
	mov.b32 	%f270, %r57;
	ex2.approx.ftz.f32 	%f271, %f269;
	mul.f32 	%f272, %f271, %f270;
	add.f32 	%f273, %f261, %f272;
	sub.f32 	%f274, %f349, %f115;
	fma.rn.f32 	%f275, %f274, 0f3BBB989D, 0f3F000000;
	cvt.sat.f32.f32 	%f276, %f275;
	fma.rm.f32 	%f277, %f276, %f120, %f119;
	add.f32 	%f278, %f277, 0fCB40007F;
	neg.f32 	%f279, %f278;
	fma.rn.f32 	%f280, %f274, 0f3FB8AA3B, %f279;
	fma.rn.f32 	%f281, %f274, 0f32A57060, %f280;
	mov.b32 	%r58, %f277;
	shl.b32 	%r59, %r58, 23;
	mov.b32 	%f282, %r59;
	ex2.approx.ftz.f32 	%f283, %f281;
	mul.f32 	%f284, %f283, %f282;
	add.f32 	%f285, %f273, %f284;
	sub.f32 	%f286, %f351, %f115;
	fma.rn.f32 	%f287, %f286, 0f3BBB989D, 0f3F000000;
	cvt.sat.f32.f32 	%f288, %f287;
	fma.rm.f32 	%f289, %f288, %f120, %f119;
	add.f32 	%f290, %f289, 0fCB40007F;
	neg.f32 	%f291, %f290;
	fma.rn.f32 	%f292, %f286, 0f3FB8AA3B, %f291;
	fma.rn.f32 	%f293, %f286, 0f32A57060, %f292;
	mov.b32 	%r60, %f289;
	shl.b32 	%r61, %r60, 23;
	mov.b32 	%f294, %r61;
	ex2.approx.ftz.f32 	%f295, %f293;
	mul.f32 	%f296, %f295, %f294;
	add.f32 	%f297, %f285, %f296;
	mov.b32 	%r62, %f297;
	shfl.sync.bfly.b32	%r63|%p24, %r62, 16, 31, -1;
	mov.b32 	%f298, %r63;
	add.f32 	%f299, %f297, %f298;
	mov.b32 	%r64, %f299;
	shfl.sync.bfly.b32	%r65|%p25, %r64, 8, 31, -1;
	mov.b32 	%f300, %r65;
	add.f32 	%f301, %f299, %f300;
	mov.b32 	%r66, %f301;
	shfl.sync.bfly.b32	%r67|%p26, %r66, 4, 31, -1;
	mov.b32 	%f302, %r67;
	add.f32 	%f303, %f301, %f302;
	mov.b32 	%r68, %f303;
	shfl.sync.bfly.b32	%r69|%p27, %r68, 2, 31, -1;
	mov.b32 	%f304, %r69;
	add.f32 	%f305, %f303, %f304;
	mov.b32 	%r70, %f305;
	shfl.sync.bfly.b32	%r71|%p28, %r70, 1, 31, -1;
	mov.b32 	%f306, %r71;
	add.f32 	%f307, %f305, %f306;
	div.rn.f32 	%f61, %f128, %f307;
	div.rn.f32 	%f62, %f140, %f307;
	div.rn.f32 	%f63, %f152, %f307;
	div.rn.f32 	%f64, %f164, %f307;
	div.rn.f32 	%f65, %f176, %f307;
	div.rn.f32 	%f66, %f188, %f307;
	div.rn.f32 	%f67, %f200, %f307;
	div.rn.f32 	%f68, %f212, %f307;
	div.rn.f32 	%f69, %f224, %f307;
	div.rn.f32 	%f70, %f236, %f307;
	div.rn.f32 	%f71, %f248, %f307;
	div.rn.f32 	%f72, %f260, %f307;
	div.rn.f32 	%f73, %f272, %f307;
	div.rn.f32 	%f74, %f284, %f307;
	div.rn.f32 	%f75, %f296, %f307;
	mad.lo.s64 	%rd39, %rd41, %rd3, %rd5;
	shl.b64 	%rd40, %rd39, 1;
	add.s64 	%rd25, %rd20, %rd40;
	@%p18 bra 	$L__BB246_36;
	// begin inline asm
	{  cvt.rn.f16.f32 %rs16, %f61;}

	// end inline asm
	st.global.u16 	[%rd25], %rs16;
$L__BB246_36:
	setp.le.s64 	%p29, %rd30, %rd6;
	@%p29 bra 	$L__BB246_38;
	// begin inline asm
	{  cvt.rn.f16.f32 %rs17, %f62;}

	// end inline asm
	st.global.u16 	[%rd25+64], %rs17;
$L__BB246_38:
	setp.le.s64 	%p30, %rd30, %rd7;
	@%p30 bra 	$L__BB246_40;
	// begin inline asm
	{  cvt.rn.f16.f32 %rs18, %f63;}

	// end inline asm
	st.global.u16 	[%rd25+128], %rs18;
$L__BB246_40:
	setp.le.s64 	%p31, %rd30, %rd8;
	@%p31 bra 	$L__BB246_42;
	// begin inline asm
	{  cvt.rn.f16.f32 %rs19, %f64;}

	// end inline asm
	st.global.u16 	[%rd25+192], %rs19;
$L__BB246_42:
	setp.le.s64 	%p32, %rd30, %rd9;
	@%p32 bra 	$L__BB246_44;
	// begin inline asm
	{  cvt.rn.f16.f32 %rs20, %f65;}

	// end inline asm
	st.global.u16 	[%rd25+256], %rs20;
$L__BB246_44:
	setp.le.s64 	%p33, %rd30, %rd10;
	@%p33 bra 	$L__BB246_46;
	// begin inline asm
	{  cvt.rn.f16.f32 %rs21, %f66;}

	// end inline asm
	st.global.u16 	[%rd25+320], %rs21;
$L__BB246_46:
	setp.le.s64 	%p34, %rd30, %rd11;
	@%p34 bra 	$L__BB246_48;
	// begin inline asm
	{  cvt.rn.f16.f32 %rs22, %f67;}

	// end inline asm
	st.global.u16 	[%rd25+384], %rs22;
$L__BB246_48:
	setp.le.s64 	%p35, %rd30, %rd12;
	@%p35 bra 	$L__BB246_50;
	// begin inline asm
	{  cvt.rn.f16.f32 %rs23, %f68;}

	// end inline asm
	st.global.u16 	[%rd25+448], %rs23;
$L__BB246_50:
	setp.le.s64 	%p36, %rd30, %rd13;
	@%p36 bra 	$L__BB246_52;
	// begin inline asm
	{  cvt.rn.f16.f32 %rs24, %f69;}

	// end inline asm
	st.global.u16 	[%rd25+512], %rs24;
$L__BB246_52:
	setp.le.s64 	%p37, %rd30, %rd14;
	@%p37 bra 	$L__BB246_54;
	// begin inline asm
	{  cvt.rn.f16.f32 %rs25, %f70;}

	// end inline asm
	st.global.u16 	[%rd25+576], %rs25;
$L__BB246_54:
	setp.le.s64 	%p38, %rd30, %rd15;
	@%p38 bra 	$L__BB246_56;
	// begin inline asm
	{  cvt.rn.f16.f32 %rs26, %f71;}

	// end inline asm
	st.global.u16 	[%rd25+640], %rs26;
$L__BB246_56:
	setp.le.s64 	%p39, %rd30, %rd16;
	@%p39 bra 	$L__BB246_58;
	// begin inline asm
	{  cvt.rn.f16.f32 %rs27, %f72;}

	// end inline asm
	st.global.u16 	[%rd25+704], %rs27;
$L__BB246_58:
	setp.le.s64 	%p40, %rd30, %rd17;
	@%p40 bra 	$L__BB246_60;
	// begin inline asm
	{  cvt.rn.f16.f32 %rs28, %f73;}

	// end inline asm
	st.global.u16 	[%rd25+768], %rs28;
$L__BB246_60:
	setp.le.s64 	%p41, %rd30, %rd18;
	@%p41 bra 	$L__BB246_62;
	// begin inline asm
	{  cvt.rn.f16.f32 %rs29, %f74;}

	// end inline asm
	st.global.u16 	[%rd25+832], %rs29;
$L__BB246_62:
	setp.le.s64 	%p42, %rd30, %rd19;
	@%p42 bra 	$L__BB246_64;
	// begin inline asm
	{  cvt.rn.f16.f32 %rs30, %f75;}

	// end inline asm
	st.global.u16 	[%rd25+896], %rs30;
$L__BB246_64:
	add.s64 	%rd41, %rd41, %rd22;
	setp.lt.s64 	%p43, %rd41, %rd29;
	@%p43 bra 	$L__BB246_4;
$L__BB246_65:
	ret;

}
	// .globl	_ZN7oneflow4cuda7softmax15SoftmaxWarpImplI10SimpleLoadI6__halffE11SimpleStoreIS4_fEfLi1ELi16ELi32ELi1ELb0ELNS1_9AlgorithmE0EEEvT_T0_ll
.visible .entry _ZN7oneflow4cuda7softmax15SoftmaxWarpImplI10SimpleLoadI6__halffE11SimpleStoreIS4_fEfLi1ELi16ELi32ELi1ELb0ELNS1_9AlgorithmE0EEEvT_T0_ll(
	.param .align 8 .b8 _ZN7oneflow4cuda7softmax15SoftmaxWarpImplI10SimpleLoadI6__halffE11SimpleStoreIS4_fEfLi1ELi16ELi32ELi1ELb0ELNS1_9AlgorithmE0EEEvT_T0_ll_param_0[16],
	.param .align 8 .b8 _ZN7oneflow4cuda7softmax15SoftmaxWarpImplI10SimpleLoadI6__halffE11SimpleStoreIS4_fEfLi1ELi16ELi32ELi1ELb0ELNS1_9AlgorithmE0EEEvT_T0_ll_param_1[16],
	.param .u64 _ZN7oneflow4cuda7softmax15SoftmaxWarpImplI10SimpleLoadI6__halffE11SimpleStoreIS4_fEfLi1ELi16ELi32ELi1ELb0ELNS1_9AlgorithmE0EEEvT_T0_ll_param_2,
	.param .u64 _ZN7oneflow4cuda7softmax15SoftmaxWarpImplI10SimpleLoadI6__halffE11SimpleStoreIS4_fEfLi1ELi16ELi32ELi1ELb0ELNS1_9AlgorithmE0EEEvT_T0_ll_param_3
)
{
	.reg .pred 	%p<14>;
	.reg .b16 	%rs<33>;
	.reg .b32 	%r<60>;
	.reg .b32 	%f<263>;
	.reg .b64 	%rd<28>;

	ld.param.u64 	%rd11, [_ZN7oneflow4cuda7softmax15SoftmaxWarpImplI10SimpleLoadI6__halffE11SimpleStoreIS4_fEfLi1ELi16ELi32ELi1ELb0ELNS1_9AlgorithmE0EEEvT_T0_ll_param_1+8];
	ld.param.u64 	%rd10, [_ZN7oneflow4cuda7softmax15SoftmaxWarpImplI10SimpleLoadI6__halffE11SimpleStoreIS4_fEfLi1ELi16ELi32ELi1ELb0ELNS1_9AlgorithmE0EEEvT_T0_ll_param_1];
	ld.param.u64 	%rd9, [_ZN7oneflow4cuda7softmax15SoftmaxWarpImplI10SimpleLoadI6__halffE11SimpleStoreIS4_fEfLi1ELi16ELi32ELi1ELb0ELNS1_9AlgorithmE0EEEvT_T0_ll_param_0+8];
	ld.param.u64 	%rd8, [_ZN7oneflow4cuda7softmax15SoftmaxWarpImplI10SimpleLoadI6__halffE11SimpleStoreIS4_fEfLi1ELi16ELi32ELi1ELb0ELNS1_9AlgorithmE0EEEvT_T0_ll_param_0];
	ld.param.u64 	%rd12, [_ZN7oneflow4cuda7softmax15SoftmaxWarpImplI10SimpleLoadI6__halffE11SimpleStoreIS4_fEfLi1ELi16ELi32ELi1ELb0ELNS1_9AlgorithmE0EEEvT_T0_ll_param_2];
	ld.param.u64 	%rd13, [_ZN7oneflow4cuda7softmax15SoftmaxWarpImplI10SimpleLoadI6__halffE11SimpleStoreIS4_fEfLi1ELi16ELi32ELi1ELb0ELNS1_9AlgorithmE0EEEvT_T0_ll_param_3];
	setp.lt.s64 	%p1, %rd13, 513;
	@%p1 bra 	$L__BB247_2;
	mov.u64 	%rd14, $str;
	cvta.global.u64 	%rd15, %rd14;
	mov.u64 	%rd16, $str$1;
	cvta.global.u64 	%rd17, %rd16;
	mov.u64 	%rd18, __unnamed_247;
	cvta.global.u64 	%rd19, %rd18;
	{ // callseq 246, 0
	.param .b64 param0;
	st.param.b64 	[param0], %rd15;
	.param .b64 param1;
	st.param.b64 	[param1], %rd17;
	.param .b32 param2;
	st.param.b32 	[param2], 228;
	.param .b64 param3;
	st.param.b64 	[param3], %rd19;
	.param .b64 param4;
	st.param.b64 	[param4], 1;
	call.uni 
	__assertfail, 
	(
	param0, 
	param1, 
	param2, 
	param3, 
	param4
	);
	} // callseq 246
$L__BB247_2:
	mov.u32 	%r2, %ctaid.x;
	mov.u32 	%r3, %ntid.y;
	mov.u32 	%r4, %tid.y;
	mad.lo.s32 	%r5, %r2, %r3, %r4;
	mov.u32 	%r6, %nctaid.x;
	mul.lo.s32 	%r1, %r6, %r3;
	cvt.s64.s32 	%rd27, %r5;
	setp.le.s64 	%p2, %rd12, %rd27;
	@%p2 bra 	$L__BB247_5;
	mov.u32 	%r7, %tid.x;
	cvt.u64.u32 	%rd3, %r7;
	cvta.to.global.u64 	%rd4, %rd8;
	cvt.s64.s32 	%rd5, %r1;
$L__BB247_4:
	mad.lo.s64 	%rd20, %rd27, %rd9, %rd3;
	shl.b64 	%rd21, %rd20, 1;
	add.s64 	%rd22, %rd4, %rd21;
	ld.global.u16 	%rs1, [%rd22];
	// begin inline asm
	{  cvt.f32.f16 %f1, %rs1;}

	// end inline asm
	max.f32 	%f33, %f1, 0fFF800000;
	ld.global.u16 	%rs2, [%rd22+64];
	// begin inline asm
	{  cvt.f32.f16 %f2, %rs2;}

	// end inline asm
	max.f32 	%f34, %f33, %f2;
	ld.global.u16 	%rs3, [%rd22+128];
	// begin inline asm
	{  cvt.f32.f16 %f3, %rs3;}

	// end inline asm
	max.f32 	%f35, %f34, %f3;
	ld.global.u16 	%rs4, [%rd22+192];
	// begin inline asm
	{  cvt.f32.f16 %f4, %rs4;}

	// end inline asm
	max.f32 	%f36, %f35, %f4;
	ld.global.u16 	%rs5, [%rd22+256];
	// begin inline asm
	{  cvt.f32.f16 %f5, %rs5;}

	// end inline asm
	max.f32 	%f37, %f36, %f5;
	ld.global.u16 	%rs6, [%rd22+320];
	// begin inline asm
	{  cvt.f32.f16 %f6, %rs6;}

	// end inline asm
	max.f32 	%f38, %f37, %f6;
	ld.global.u16 	%rs7, [%rd22+384];
	// begin inline asm
	{  cvt.f32.f16 %f7, %rs7;}

	// end inline asm
	max.f32 	%f39, %f38, %f7;
	ld.global.u16 	%rs8, [%rd22+448];
	// begin inline asm
	{  cvt.f32.f16 %f8, %rs8;}

	// end inline asm
	max.f32 	%f40, %f39, %f8;
	ld.global.u16 	%rs9, [%rd22+512];
	// begin inline asm
	{  cvt.f32.f16 %f9, %rs9;}

	// end inline asm
	max.f32 	%f41, %f40, %f9;
	ld.global.u16 	%rs10, [%rd22+576];
	// begin inline asm
	{  cvt.f32.f16 %f10, %rs10;}

	// end inline asm
	max.f32 	%f42, %f41, %f10;
	ld.global.u16 	%rs11, [%rd22+640];
	// begin inline asm
	{  cvt.f32.f16 %f11, %rs11;}

	// end inline asm
	max.f32 	%f43, %f42, %f11;
	ld.global.u16 	%rs12, [%rd22+704];
	// begin inline asm
	{  cvt.f32.f16 %f12, %rs12;}

	// end inline asm
	max.f32 	%f44, %f43, %f12;
	ld.global.u16 	%rs13, [%rd22+768];
	// begin inline asm
	{  cvt.f32.f16 %f13, %rs13;}

	// end inline asm
	max.f32 	%f45, %f44, %f13;
	ld.global.u16 	%rs14, [%rd22+832];
	// begin inline asm
	{  cvt.f32.f16 %f14, %rs14;}

	// end inline asm
	max.f32 	%f46, %f45, %f14;
	ld.global.u16 	%rs15, [%rd22+896];
	// begin inline asm
	{  cvt.f32.f16 %f15, %rs15;}

	// end inline asm
	max.f32 	%f47, %f46, %f15;
	ld.global.u16 	%rs16, [%rd22+960];
	// begin inline asm
	{  cvt.f32.f16 %f16, %rs16;}

	// end inline asm
	max.f32 	%f48, %f47, %f16;
	mov.b32 	%r8, %f48;
	shfl.sync.bfly.b32	%r9|%p3, %r8, 16, 31, -1;
	mov.b32 	%f49, %r9;
	max.f32 	%f50, %f48, %f49;
	mov.b32 	%r10, %f50;
	shfl.sync.bfly.b32	%r11|%p4, %r10, 8, 31, -1;
	mov.b32 	%f51, %r11;
	max.f32 	%f52, %f50, %f51;
	mov.b32 	%r12, %f52;
	shfl.sync.bfly.b32	%r13|%p5, %r12, 4, 31, -1;
	mov.b32 	%f53, %r13;
	max.f32 	%f54, %f52, %f53;
	mov.b32 	%r14, %f54;
	shfl.sync.bfly.b32	%r15|%p6, %r14, 2, 31, -1;
	mov.b32 	%f55, %r15;
	max.f32 	%f56, %f54, %f55;
	mov.b32 	%r16, %f56;
	shfl.sync.bfly.b32	%r17|%p7, %r16, 1, 31, -1;
	mov.b32 	%f57, %r17;
	max.f32 	%f58, %f56, %f57;
	sub.f32 	%f59, %f1, %f58;
	fma.rn.f32 	%f60, %f59, 0f3BBB989D, 0f3F000000;
	cvt.sat.f32.f32 	%f61, %f60;
	mov.f32 	%f62, 0f4B400001;
	mov.f32 	%f63, 0f437C0000;
	fma.rm.f32 	%f64, %f61, %f63, %f62;
	add.f32 	%f65, %f64, 0fCB40007F;
	neg.f32 	%f66, %f65;
	fma.rn.f32 	%f67, %f59, 0f3FB8AA3B, %f66;
	fma.rn.f32 	%f68, %f59, 0f32A57060, %f67;
	mov.b32 	%r18, %f64;
	shl.b32 	%r19, %r18, 23;
	mov.b32 	%f69, %r19;
	ex2.approx.ftz.f32 	%f70, %f68;
	mul.f32 	%f71, %f70, %f69;
	add.f32 	%f72, %f71, 0f00000000;
	sub.f32 	%f73, %f2, %f58;
	fma.rn.f32 	%f74, %f73, 0f3BBB989D, 0f3F000000;
	cvt.sat.f32.f32 	%f75, %f74;
	fma.rm.f32 	%f76, %f75, %f63, %f62;
	add.f32 	%f77, %f76, 0fCB40007F;
	neg.f32 	%f78, %f77;
	fma.rn.f32 	%f79, %f73, 0f3FB8AA3B, %f78;
	fma.rn.f32 	%f80, %f73, 0f32A57060, %f79;
	mov.b32 	%r20, %f76;
	shl.b32 	%r21, %r20, 23;
	mov.b32 	%f81, %r21;
	ex2.approx.ftz.f32 	%f82, %f80;
	mul.f32 	%f83, %f82, %f81;
	add.f32 	%f84, %f72, %f83;
	sub.f32 	%f85, %f3, %f58;
	fma.rn.f32 	%f86, %f85, 0f3BBB989D, 0f3F000000;
	cvt.sat.f32.f32 	%f87, %f86;
	fma.rm.f32 	%f88, %f87, %f63, %f62;
	add.f32 	%f89, %f88, 0fCB40007F;
	neg.f32 	%f90, %f89;
	fma.rn.f32 	%f91, %f85, 0f3FB8AA3B, %f90;
	fma.rn.f32 	%f92, %f85, 0f32A57060, %f91;
	mov.b32 	%r22, %f88;
	shl.b32 	%r23, %r22, 23;
	mov.b32 	%f93, %r23;
	ex2.approx.ftz.f32 	%f94, %f92;
	mul.f32 	%f95, %f94, %f93;
	add.f32 	%f96, %f84, %f95;
	sub.f32 	%f97, %f4, %f58;
	fma.rn.f32 	%f98, %f97, 0f3BBB989D, 0f3F000000;
	cvt.sat.f32.f32 	%f99, %f98;
	fma.rm.f32 	%f100, %f99, %f63, %f62;
	add.f32 	%f101, %f100, 0fCB40007F;
	neg.f32 	%f102, %f101;
	fma.rn.f32 	%f103, %f97, 0f3FB8AA3B, %f102;
	fma.rn.f32 	%f104, %f97, 0f32A57060, %f103;
	mov.b32 	%r24, %f100;
	shl.b32 	%r25, %r24, 23;
	mov.b32 	%f105, %r25;
	ex2.approx.ftz.f32 	%f106, %f104;
	mul.f32 	%f107, %f106, %f105;
	add.f32 	%f108, %f96, %f107;
	sub.f32 	%f109, %f5, %f58;
	fma.rn.f32 	%f110, %f109, 0f3BBB989D, 0f3F000000;
	cvt.sat.f32.f32 	%f111, %f110;
	fma.rm.f32 	%f112, %f111, %f63, %f62;
	add.f32 	%f113, %f112, 0fCB40007F;
	neg.f32 	%f114, %f113;
	fma.rn.f32 	%f115, %f109, 0f3FB8AA3B, %f114;
	fma.rn.f32 	%f116, %f109, 0f32A57060, %f115;
	mov.b32 	%r26, %f112;
	shl.b32 	%r27, %r26, 23;
	mov.b32 	%f117, %r27;
	ex2.approx.ftz.f32 	%f118, %f116;
	mul.f32 	%f119, %f118, %f117;
	add.f32 	%f120, %f108, %f119;
	sub.f32 	%f121, %f6, %f58;
	fma.rn.f32 	%f122, %f121, 0f3BBB989D, 0f3F000000;
	cvt.sat.f32.f32 	%f123, %f122;
	fma.rm.f32 	%f124, %f123, %f63, %f62;
	add.f32 	%f125, %f124, 0fCB40007F;
	neg.f32 	%f126, %f125;
	fma.rn.f32 	%f127, %f121, 0f3FB8AA3B, %f126;
	fma.rn.f32 	%f128, %f121, 0f32A57060, %f127;
	mov.b32 	%r28, %f124;
	shl.b32 	%r29, %r28, 23;
	mov.b32 	%f129, %r29;
	ex2.approx.ftz.f32 	%f130, %f128;
	mul.f32 	%f131, %f130, %f129;
	add.f32 	%f132, %f120, %f131;
	sub.f32 	%f133, %f7, %f58;
	fma.rn.f32 	%f134, %f133, 0f3BBB989D, 0f3F000000;
	cvt.sat.f32.f32 	%f135, %f134;
	fma.rm.f32 	%f136, %f135, %f63, %f62;
	add.f32 	%f137, %f136, 0fCB40007F;
	neg.f32 	%f138, %f137;
	fma.rn.f32 	%f139, %f133, 0f3FB8AA3B, %f138;
	fma.rn.f32 	%f140, %f133, 0f32A57060, %f139;
	mov.b32 	%r30, %f136;
	shl.b32 	%r31, %r30, 23;
	mov.b32 	%f141, %r31;
	ex2.approx.ftz.f32 	%f142, %f140;
	mul.f32 	%f143, %f142, %f141;
	add.f32 	%f144, %f132, %f143;
	sub.f32 	%f145, %f8, %f58;
	fma.rn.f32 	%f146, %f145, 0f3BBB989D, 0f3F000000;
	cvt.sat.f32.f32 	%f147, %f146;
	fma.rm.f32 	%f148, %f147, %f63, %f62;
	add.f32 	%f149, %f148, 0fCB40007F;
	neg.f32 	%f150, %f149;
	fma.rn.f32 	%f151, %f145, 0f3FB8AA3B, %f150;
	fma.rn.f32 	%f152, %f145, 0f32A57060, %f151;
	mov.b32 	%r32, %f148;
	shl.b32 	%r33, %r32, 23;
	mov.b32 	%f153, %r33;
	ex2.approx.ftz.f32 	%f154, %f152;
	mul.f32 	%f155, %f154, %f153;
	add.f32 	%f156, %f144, %f155;
	sub.f32 	%f157, %f9, %f58;
	fma.rn.f32 	%f158, %f157, 0f3BBB989D, 0f3F000000;
	cvt.sat.f32.f32 	%f159, %f158;
	fma.rm.f32 	%f160, %f159, %f63, %f62;
	add.f32 	%f161, %f160, 0fCB40007F;
	neg.f32 	%f162, %f161;
	fma.rn.f32 	%f163, %f157, 0f3FB8AA3B, %f162;
	fma.rn.f32 	%f164, %f157, 0f32A57060, %f163;
	mov.b32 	%r34, %f160;
	shl.b32 	%r35, %r34, 23;
	mov.b32 	%f165, %r35;
	ex2.approx.ftz.f32 	%f166, %f164;
	mul.f32 	%f167, %f166, %f165;
	add.f32 	%f168, %f156, %f167;
	sub.f32 	%f169, %f10, %f58;
	fma.rn.f32 	%f170, %f169, 0f3BBB989D, 0f3F000000;
	cvt.sat.f32.f32 	%f171, %f170;
	fma.rm.f32 	%f172, %f171, %f63, %f62;
	add.f32 	%f173, %f172, 0fCB40007F;
	neg.f32 	%f174, %f173;
	fma.rn.f32 	%f175, %f169, 0f3FB8AA3B, %f174;
	fma.rn.f32 	%f176, %f169, 0f32A57060, %f175;
	mov.b32 	%r36, %f172;
	shl.b32 	%r37, %r36, 23;
	mov.b32 	%f177, %r37;
	ex2.approx.ftz.f32 	%f178, %f176;
	mul.f32 	%f179, %f178, %f177;
	add.f32 	%f180, %f168, %f179;
	sub.f32 	%f181, %f11, %f58;
	fma.rn.f32 	%f182, %f181, 0f3BBB989D, 0f3F000000;
	cvt.sat.f32.f32 	%f183, %f182;
	fma.rm.f32 	%f184, %f183, %f63, %f62;
	add.f32 	%f185, %f184, 0fCB40007F;
	neg.f32 	%f186, %f185;
	fma.rn.f32 	%f187, %f181, 0f3FB8AA3B, %f186;
	fma.rn.f32 	%f188, %f181, 0f32A57060, %f187;
	mov.b32 	%r38, %f184;
	shl.b32 	%r39, %r38, 23;
	mov.b32 	%f189, %r39;
	ex2.approx.ftz.f32 	%f190, %f188;
	mul.f32 	%f191, %f190, %f189;
	add.f32 	%f192, %f180, %f191;
	sub.f32 	%f193, %f12, %f58;
	fma.rn.f32 	%f194, %f193, 0f3BBB989D, 0f3F000000;
	cvt.sat.f32.f32 	%f195, %f194;
	fma.rm.f32 	%f196, %f195, %f63, %f62;
	add.f32 	%f197, %f196, 0fCB40007F;
	neg.f32 	%f198, %f197;
	fma.rn.f32 	%f199, %f193, 0f3FB8AA3B, %f198;
	fma.rn.f32 	%f200, %f193, 0f32A57060, %f199;
	mov.b32 	%r40, %f196;
	shl.b32 	%r41, %r40, 23;
	mov.b32 	%f201, %r41;
	ex2.approx.ftz.f32 	%f202, %f200;
	mul.f32 	%f203, %f202, %f201;
	add.f32 	%f204, %f192, %f203;
	sub.f32 	%f205, %f13, %f58;
	fma.rn.f32 	%f206, %f205, 0f3BBB989D, 0f3F000000;
	cvt.sat.f32.f32 	%f207, %f206;
	fma.rm.f32 	%f208, %f207, %f63, %f62;
	add.f32 	%f209, %f208, 0fCB40007F;
	neg.f32 	%f210, %f209;
	fma.rn.f32 	%f211, %f205, 0f3FB8AA3B, %f210;
	fma.rn.f32 	%f212, %f205, 0f32A57060, %f211;
	mov.b32 	%r42, %f208;
	shl.b32 	%r43, %r42, 23;
	mov.b32 	%f213, %r43;
	ex2.approx.ftz.f32 	%f214, %f212;
	mul.f32 	%f215, %f214, %f213;
	add.f32 	%f216, %f204, %f215;
	sub.f32 	%f217, %f14, %f58;
	fma.rn.f32 	%f218, %f217, 0f3BBB989D, 0f3F000000;
	cvt.sat.f32.f32 	%f219, %f218;
	fma.rm.f32 	%f220, %f219, %f63, %f62;
	add.f32 	%f221, %f220, 0fCB40007F;
	neg.f32 	%f222, %f221;
	fma.rn.f32 	%f223, %f217, 0f3FB8AA3B, %f222;
	fma.rn.f32 	%f224, %f217, 0f32A57060, %f223;
	mov.b32 	%r44, %f220;
	shl.b32 	%r45, %r44, 23;
	mov.b32 	%f225, %r45;
	ex2.approx.ftz.f32 	%f226, %f224;
	mul.f32 	%f227, %f226, %f225;
	add.f32 	%f228, %f216, %f227;
	sub.f32 	%f229, %f15, %f58;
	fma.rn.f32 	%f230, %f229, 0f3BBB989D, 0f3F000000;
	cvt.sat.f32.f32 	%f231, %f230;
	fma.rm.f32 	%f232, %f231, %f63, %f62;
	add.f32 	%f233, %f232, 0fCB40007F;
	neg.f32 	%f234, %f233;
	fma.rn.f32 	%f235, %f229, 0f3FB8AA3B, %f234;
	fma.rn.f32 	%f236, %f229, 0f32A57060, %f235;
	mov.b32 	%r46, %f232;
	shl.b32 	%r47, %r46, 23;
	mov.b32 	%f237, %r47;
	ex2.approx.ftz.f32 	%f238, %f236;
	mul.f32 	%f239, %f238, %f237;
	add.f32 	%f240, %f228, %f239;
	sub.f32 	%f241, %f16, %f58;
	fma.rn.f32 	%f242, %f241, 0f3BBB989D, 0f3F000000;
	cvt.sat.f32.f32 	%f243, %f242;
	fma.rm.f32 	%f244, %f243, %f63, %f62;
	add.f32 	%f245, %f244, 0fCB40007F;
	neg.f32 	%f246, %f245;
	fma.rn.f32 	%f247, %f241, 0f3FB8AA3B, %f246;
	fma.rn.f32 	%f248, %f241, 0f32A57060, %f247;
	mov.b32 	%r48, %f244;
	shl.b32 	%r49, %r48, 23;
	mov.b32 	%f249, %r49;
	ex2.approx.ftz.f32 	%f250, %f248;
	mul.f32 	%f251, %f250, %f249;
	add.f32 	%f252, %f240, %f251;
	mov.b32 	%r50, %f252;
	shfl.sync.bfly.b32	%r51|%p8, %r50, 16, 31, -1;
	mov.b32 	%f253, %r51;
	add.f32 	%f254, %f252, %f253;
	mov.b32 	%r52, %f254;
	shfl.sync.bfly.b32	%r53|%p9, %r52, 8, 31, -1;
	mov.b32 	%f255, %r53;
	add.f32 	%f256, %f254, %f255;
	mov.b32 	%r54, %f256;
	shfl.sync.bfly.b32	%r55|%p10, %r54, 4, 31, -1;
	mov.b32 	%f257, %r55;
	add.f32 	%f258, %f256, %f257;
	mov.b32 	%r56, %f258;
	shfl.sync.bfly.b32	%r57|%p11, %r56, 2, 31, -1;
	mov.b32 	%f259, %r57;
	add.f32 	%f260, %f258, %f259;
	mov.b32 	%r58, %f260;
	shfl.sync.bfly.b32	%r59|%p12, %r58, 1, 31, -1;
	mov.b32 	%f261, %r59;
	add.f32 	%f262, %f260, %f261;
	div.rn.f32 	%f17, %f71, %f262;
	div.rn.f32 	%f18, %f83, %f262;
	div.rn.f32 	%f19, %f95, %f262;
	div.rn.f32 	%f20, %f107, %f262;
	div.rn.f32 	%f21, %f119, %f262;
	div.rn.f32 	%f22, %f131, %f262;
	div.rn.f32 	%f23, %f143, %f262;
	div.rn.f32 	%f24, %f155, %f262;
	div.rn.f32 	%f25, %f167, %f262;
	div.rn.f32 	%f26, %f179, %f262;
	div.rn.f32 	%f27, %f191, %f262;
	div.rn.f32 	%f28, %f203, %f262;
	div.rn.f32 	%f29, %f215, %f262;
	div.rn.f32 	%f30, %f227, %f262;
	div.rn.f32 	%f31, %f239, %f262;
	div.rn.f32 	%f32, %f251, %f262;
	// begin inline asm
	{  cvt.rn.f16.f32 %rs17, %f17;}

	// end inline asm
	mad.lo.s64 	%rd23, %rd27, %rd11, %rd3;
	cvta.to.global.u64 	%rd24, %rd10;
	shl.b64 	%rd25, %rd23, 1;
	add.s64 	%rd26, %rd24, %rd25;
	st.global.u16 	[%rd26], %rs17;
	// begin inline asm
	{  cvt.rn.f16.f32 %rs18, %f18;}

	// end inline asm
	st.global.u16 	[%rd26+64], %rs18;
	// begin inline asm
	{  cvt.rn.f16.f32 %rs19, %f19;}

	// end inline asm
	st.global.u16 	[%rd26+128], %rs19;
	// begin inline asm
	{  cvt.rn.f16.f32 %rs20, %f20;}

	// end inline asm
	st.global.u16 	[%rd26+192], %rs20;
	// begin inline asm
	{  cvt.rn.f16.f32 %rs21, %f21;}

	// end inline asm
	st.global.u16 	[%rd26+256], %rs21;
	// begin inline asm
	{  cvt.rn.f16.f32 %rs22, %f22;}

	// end inline asm
	st.global.u16 	[%rd26+320], %rs22;
	// begin inline asm
	{  cvt.rn.f16.f32 %rs23, %f23;}

	// end inline asm
	st.global.u16 	[%rd26+384], %rs23;
	// begin inline asm
	{  cvt.rn.f16.f32 %rs24, %f24;}

	// end inline asm
	st.global.u16 	[%rd26+448], %rs24;
	// begin inline asm
	{  cvt.rn.f16.f32 %rs25, %f25;}

	// end inline asm
	st.global.u16 	[%rd26+512], %rs25;
	// begin inline asm
	{  cvt.rn.f16.f32 %rs26, %f26;}

	// end inline asm
	st.global.u16 	[%rd26+576], %rs26;
	// begin inline asm
	{  cvt.rn.f16.f32 %rs27, %f27;}

	// end inline asm
	st.global.u16 	[%rd26+640], %rs27;
	// begin inline asm
	{  cvt.rn.f16.f32 %rs28, %f28;}

	// end inline asm
	st.global.u16 	[%rd26+704], %rs28;
	// begin inline asm
	{  cvt.rn.f16.f32 %rs29, %f29;}

	// end inline asm
	st.global.u16 	[%rd26+768], %rs29;
	// begin inline asm
	{  cvt.rn.f16.f32 %rs30, %f30;}

	// end inline asm
	st.global.u16 	[%rd26+832], %rs30;
	// begin inline asm
	{  cvt.rn.f16.f32 %rs31, %f31;}

	// end inline asm
	st.global.u16 	[%rd26+896], %rs31;
	// begin inline asm
	{  cvt.rn.f16.f32 %rs32, %f32;}

	// end inline asm
	st.global.u16 	[%rd26+960], %rs32;
	add.s64 	%rd27, %rd27, %rd5;
	setp.lt.s64 	%p13, %rd27, %rd12;
	@%p13 bra 	$L__BB247_4;
$L__BB247_5:
	ret;

}
	// .globl	_ZN7oneflow4cuda7softmax15SoftmaxWarpImplI10SimpleLoadI6__halffE11SimpleStoreIS4_fEfLi1ELi16ELi32ELi1ELb1ELNS1_9AlgorithmE0EEEvT_T0_ll
.visible .entry _ZN7oneflow4cuda7softmax15SoftmaxWarpImplI10SimpleLoadI6__halffE11SimpleStoreIS4_fEfLi1ELi16ELi32ELi1ELb1ELNS1_9AlgorithmE0EEEvT_T0_ll(
	.param .align 8 .b8 _ZN7oneflow4cuda7softmax15SoftmaxWarpImplI10SimpleLoadI6__halffE11SimpleStoreIS4_fEfLi1ELi16ELi32ELi1ELb1ELNS1_9AlgorithmE0EEEvT_T0_ll_param_0[16],
	.param .align 8 .b8 _ZN7oneflow4cuda7softmax15SoftmaxWarpImplI10SimpleLoadI6__halffE11SimpleStoreIS4_fEfLi1ELi16ELi32ELi1ELb1ELNS1_9AlgorithmE0EEEvT_T0_ll_param_1[16],
	.param .u64 _ZN7oneflow4cuda7softmax15SoftmaxWarpImplI10SimpleLoadI6__halffE11SimpleStoreIS4_fEfLi1ELi16ELi32ELi1ELb1ELNS1_9AlgorithmE0EEEvT_T0_ll_param_2,
	.param .u64 _ZN7oneflow4cuda7softmax15SoftmaxWarpImplI10SimpleLoadI6__halffE11SimpleStoreIS4_fEfLi1ELi16ELi32ELi1ELb1ELNS1_9AlgorithmE0EEEvT_T0_ll_param_3
)
{
	.reg .pred 	%p<46>;
	.reg .b16 	%rs<33>;
	.reg .b32 	%r<75>;
	.reg .b32 	%f<375>;
	.reg .b64 	%rd<43>;

	ld.param.u64 	%rd28, [_ZN7oneflow4cuda7softmax15SoftmaxWarpImplI10SimpleLoadI6__halffE11SimpleStoreIS4_fEfLi1ELi16ELi32ELi1ELb1ELNS1_9AlgorithmE0EEEvT_T0_ll_param_1+8];
	ld.param.u64 	%rd27, [_ZN7oneflow4cuda7softmax15SoftmaxWarpImplI10SimpleLoadI6__halffE11SimpleStoreIS4_fEfLi1ELi16ELi32ELi1ELb1ELNS1_9AlgorithmE0EEEvT_T0_ll_param_1];
	ld.param.u64 	%rd26, [_ZN7oneflow4cuda7softmax15SoftmaxWarpImplI10SimpleLoadI6__halffE11SimpleStoreIS4_fEfLi1ELi16ELi32ELi1ELb1ELNS1_9AlgorithmE0EEEvT_T0_ll_param_0+8];
	ld.param.u64 	%rd25, [_ZN7oneflow4cuda7softmax15SoftmaxWarpImplI10SimpleLoadI6__halffE11SimpleStoreIS4_fEfLi1ELi16ELi32ELi1ELb1ELNS1_9AlgorithmE0EEEvT_T0_ll_param_0];
	ld.param.u64 	%rd29, [_ZN7oneflow4cuda7softmax15SoftmaxWarpImplI10SimpleLoadI6__halffE11SimpleStoreIS4_fEfLi1ELi16ELi32ELi1ELb1ELNS1_9AlgorithmE0EEEvT_T0_ll_param_2];
	ld.param.u64 	%rd30, [_ZN7oneflow4cuda7softmax15SoftmaxWarpImplI10SimpleLoadI6__halffE11SimpleStoreIS4_fEfLi1ELi16ELi32ELi1ELb1ELNS1_9AlgorithmE0EEEvT_T0_ll_param_3];
	setp.lt.s64 	%p1, %rd30, 513;
	@%p1 bra 	$L__BB248_2;
	mov.u64 	%rd31, $str;
	cvta.global.u64 	%rd32, %rd31;
	mov.u64 	%rd33, $str$1;
	cvta.global.u64 	%rd34, %rd33;
	mov.u64 	%rd35, __unnamed_248;
	cvta.global.u64 	%rd36, %rd35;
	{ // callseq 247, 0
	.param .b64 param0;
	st.param.b64 	[param0], %rd32;
	.param .b64 param1;
	st.param.b64 	[param1], %rd34;
	.param .b32 param2;
	st.param.b32 	[param2], 228;
	.param .b64 param3;
	st.param.b64 	[param3], %rd36;
	.param .b64 param4;
	st.param.b64 	[param4], 1;
	call.uni 
	__assertfail, 
	(
	param0, 
	param1, 
	param2, 
	param3, 
	param4
	);
	} // callseq 247
$L__BB248_2:
	mov.u32 	%r2, %ctaid.x;
	mov.u32 	%r3, %ntid.y;
	mov.u32 	%r4, %tid.y;
	mad.lo.s32 	%r5, %r2, %r3, %r4;
	mov.u32 	%r6, %nctaid.x;
	mul.lo.s32 	%r1, %r6, %r3;
	cvt.s64.s32 	%rd42, %r5;
	setp.le.s64 	%p2, %rd29, %rd42;
	@%p2 bra 	$L__BB248_69;
	mov.u32 	%r7, %tid.x;
	cvt.u64.u32 	%rd3, %r7;
	add.s32 	%r8, %r7, 32;
	cvt.u64.u32 	%rd4, %r8;
	add.s32 	%r9, %r7, 64;
	cvt.u64.u32 	%rd5, %r9;
	add.s32 	%r10, %r7, 96;
	cvt.u64.u32 	%rd6, %r10;
	add.s32 	%r11, %r7, 128;
	cvt.u64.u32 	%rd7, %r11;
	add.s32 	%r12, %r7, 160;
	cvt.u64.u32 	%rd8, %r12;
	add.s32 	%r13, %r7, 192;
	cvt.u64.u32 	%rd9, %r13;
	add.s32 	%r14, %r7, 224;
	cvt.u64.u32 	%rd10, %r14;
	add.s32 	%r15, %r7, 256;
	cvt.u64.u32 	%rd11, %r15;
	add.s32 	%r16, %r7, 288;
	cvt.u64.u32 	%rd12, %r16;
	add.s32 	%r17, %r7, 320;
	cvt.u64.u32 	%rd13, %r17;
	add.s32 	%r18, %r7, 352;
	cvt.u64.u32 	%rd14, %r18;
	add.s32 	%r19, %r7, 384;
	cvt.u64.u32 	%rd15, %r19;
	add.s32 	%r20, %r7, 416;
	cvt.u64.u32 	%rd16, %r20;
	add.s32 	%r21, %r7, 448;
	cvt.u64.u32 	%rd17, %r21;
	add.s32 	%r22, %r7, 480;
	cvt.u64.u32 	%rd18, %r22;
	cvta.to.global.u64 	%rd19, %rd27;
	cvt.s64.s32 	%rd20, %r1;
$L__BB248_4:
	setp.le.s64 	%p3, %rd30, %rd3;
	mad.lo.s64 	%rd37, %rd42, %rd26, %rd3;
	cvta.to.global.u64 	%rd38, %rd25;
	shl.b64 	%rd39, %rd37, 1;
	add.s64 	%rd22, %rd38, %rd39;
	mov.f32 	%f343, 0fFF800000;
	mov.f32 	%f346, %f343;
	@%p3 bra 	$L__BB248_6;
	ld.global.u16 	%rs1, [%rd22];
	// begin inline asm
	{  cvt.f32.f16 %f343, %rs1;}

	// end inline asm
	max.f32 	%f346, %f343, 0fFF800000;
$L__BB248_6:
	setp.le.s64 	%p4, %rd30, %rd4;
	mov.f32 	%f345, 0fFF800000;
	@%p4 bra 	$L__BB248_8;
	ld.global.u16 	%rs2, [%rd22+64];
	// begin inline asm
	{  cvt.f32.f16 %f345, %rs2;}

	// end inline asm
	max.f32 	%f346, %f346, %f345;
$L__BB248_8:
	setp.le.s64 	%p5, %rd30, %rd5;
	mov.f32 	%f347, 0fFF800000;
	@%p5 bra 	$L__BB248_10;
	ld.global.u16 	%rs3, [%rd22+128];
	// begin inline asm
	{  cvt.f32.f16 %f347, %rs3;}

	// end inline asm
	max.f32 	%f346, %f346, %f347;
$L__BB248_10:
	setp.le.s64 	%p6, %rd30, %rd6;
	mov.f32 	%f349, 0fFF800000;
	@%p6 bra 	$L__BB248_12;
	ld.global.u16 	%rs4, [%rd22+192];
	// begin inline asm
	{  cvt.f32.f16 %f349, %rs4;}

	// end inline asm
	max.f32 	%f346, %f346, %f349;
$L__BB248_12:
	setp.le.s64 	%p7, %rd30, %rd7;
	mov.f32 	%f351, 0fFF800000;
	@%p7 bra 	$L__BB248_14;
	ld.global.u16 	%rs5, [%rd22+256];
	// begin inline asm
	{  cvt.f32.f16 %f351, %rs5;}

	// end inline asm
	max.f32 	%f346, %f346, %f351;
$L__BB248_14:
	setp.le.s64 	%p8, %rd30, %rd8;
	mov.f32 	%f353, 0fFF800000;
	@%p8 bra 	$L__BB248_16;
	ld.global.u16 	%rs6, [%rd22+320];
	// begin inline asm
	{  cvt.f32.f16 %f353, %rs6;}

	// end inline asm
	max.f32 	%f346, %f346, %f353;
$L__BB248_16:
	setp.le.s64 	%p9, %rd30, %rd9;
	mov.f32 	%f355, 0fFF800000;
	@%p9 bra 	$L__BB248_18;
	ld.global.u16 	%rs7, [%rd22+384];
	// begin inline asm
	{  cvt.f32.f16 %f355, %rs7;}

	// end inline asm
	max.f32 	%f346, %f346, %f355;
$L__BB248_18:
	setp.le.s64 	%p10, %rd30, %rd10;
	mov.f32 	%f357, 0fFF800000;
	@%p10 bra 	$L__BB248_20;
	ld.global.u16 	%rs8, [%rd22+448];
	// begin inline asm
	{  cvt.f32.f16 %f357, %rs8;}

	// end inline asm
	max.f32 	%f346, %f346, %f357;
$L__BB248_20:
	setp.le.s64 	%p11, %rd30, %rd11;
	mov.f32 	%f359, 0fFF800000;
	@%p11 bra 	$L__BB248_22;
	ld.global.u16 	%rs9, [%rd22+512];
	// begin inline asm
	{  cvt.f32.f16 %f359, %rs9;}

	// end inline asm
	max.f32 	%f346, %f346, %f359;
$L__BB248_22:
	setp.le.s64 	%p12, %rd30, %rd12;
	mov.f32 	%f361, 0fFF800000;
	@%p12 bra 	$L__BB248_24;
	ld.global.u16 	%rs10, [%rd22+576];
	// begin inline asm
	{  cvt.f32.f16 %f361, %rs10;}

	// end inline asm
	max.f32 	%f346, %f346, %f361;
$L__BB248_24:
	setp.le.s64 	%p13, %rd30, %rd13;
	mov.f32 	%f363, 0fFF800000;
	@%p13 bra 	$L__BB248_26;
	ld.global.u16 	%rs11, [%rd22+640];
	// begin inline asm
	{  cvt.f32.f16 %f363, %rs11;}

	// end inline asm
	max.f32 	%f346, %f346, %f363;
$L__BB248_26:
	setp.le.s64 	%p14, %rd30, %rd14;
	mov.f32 	%f365, 0fFF800000;
	@%p14 bra 	$L__BB248_28;
	ld.global.u16 	%rs12, [%rd22+704];
	// begin inline asm
	{  cvt.f32.f16 %f365, %rs12;}

	// end inline asm
	max.f32 	%f346, %f346, %f365;
$L__BB248_28:
	setp.le.s64 	%p15, %rd30, %rd15;
	mov.f32 	%f367, 0fFF800000;
	@%p15 bra 	$L__BB248_30;
	ld.global.u16 	%rs13, [%rd22+768];
	// begin inline asm
	{  cvt.f32.f16 %f367, %rs13;}

	// end inline asm
	max.f32 	%f346, %f346, %f367;
$L__BB248_30:
	setp.le.s64 	%p16, %rd30, %rd16;
	mov.f32 	%f369, 0fFF800000;
	@%p16 bra 	$L__BB248_32;
	ld.global.u16 	%rs14, [%rd22+832];
	// begin inline asm
	{  cvt.f32.f16 %f369, %rs14;}

	// end inline asm
	max.f32 	%f346, %f346, %f369;
$L__BB248_32:
	setp.le.s64 	%p17, %rd30, %rd17;
	mov.f32 	%f371, 0fFF800000;
	@%p17 bra 	$L__BB248_34;
	ld.global.u16 	%rs15, [%rd22+896];
	// begin inline asm
	{  cvt.f32.f16 %f371, %rs15;}

	// end inline asm
	max.f32 	%f346, %f346, %f371;
$L__BB248_34:
	setp.le.s64 	%p18, %rd30, %rd18;
	mov.f32 	%f373, 0fFF800000;
	@%p18 bra 	$L__BB248_36;
	ld.global.u16 	%rs16, [%rd22+960];
	// begin inline asm
	{  cvt.f32.f16 %f373, %rs16;}

	// end inline asm
	max.f32 	%f346, %f346, %f373;
$L__BB248_36:
	setp.le.s64 	%p19, %rd30, %rd3;
	mov.b32 	%r23, %f346;
	shfl.sync.bfly.b32	%r24|%p20, %r23, 16, 31, -1;
	mov.b32 	%f113, %r24;
	max.f32 	%f114, %f346, %f113;
	mov.b32 	%r25, %f114;
	shfl.sync.bfly.b32	%r26|%p21, %r25, 8, 31, -1;
	mov.b32 	%f115, %r26;
	max.f32 	%f116, %f114, %f115;
	mov.b32 	%r27, %f116;
	shfl.sync.bfly.b32	%r28|%p22, %r27, 4, 31, -1;
	mov.b32 	%f117, %r28;
	max.f32 	%f118, %f116, %f117;
	mov.b32 	%r29, %f118;
	shfl.sync.bfly.b32	%r30|%p23, %r29, 2, 31, -1;
	mov.b32 	%f119, %r30;
	max.f32 	%f120, %f118, %f119;
	mov.b32 	%r31, %f120;
	shfl.sync.bfly.b32	%r32|%p24, %r31, 1, 31, -1;
	mov.b32 	%f121, %r32;
	max.f32 	%f122, %f120, %f121;
	sub.f32 	%f123, %f343, %f122;
	fma.rn.f32 	%f124, %f123, 0f3BBB989D, 0f3F000000;
	cvt.sat.f32.f32 	%f125, %f124;
	mov.f32 	%f126, 0f4B400001;
	mov.f32 	%f127, 0f437C0000;
	fma.rm.f32 	%f128, %f125, %f127, %f126;
	add.f32 	%f129, %f128, 0fCB40007F;
	neg.f32 	%f130, %f129;
	fma.rn.f32 	%f131, %f123, 0f3FB8AA3B, %f130;
	fma.rn.f32 	%f132, %f123, 0f32A57060, %f131;
	mov.b32 	%r33, %f128;
	shl.b32 	%r34, %r33, 23;
	mov.b32 	%f133, %r34;
	ex2.approx.ftz.f32 	%f134, %f132;
	mul.f32 	%f135, %f134, %f133;
	add.f32 	%f136, %f135, 0f00000000;
	sub.f32 	%f137, %f345, %f122;
	fma.rn.f32 	%f138, %f137, 0f3BBB989D, 0f3F000000;
	cvt.sat.f32.f32 	%f139, %f138;
	fma.rm.f32 	%f140, %f139, %f127, %f126;
	add.f32 	%f141, %f140, 0fCB40007F;
	neg.f32 	%f142, %f141;
	fma.rn.f32 	%f143, %f137, 0f3FB8AA3B, %f142;
	fma.rn.f32 	%f144, %f137, 0f32A57060, %f143;
	mov.b32 	%r35, %f140;
	shl.b32 	%r36, %r35, 23;
	mov.b32 	%f145, %r36;
	ex2.approx.ftz.f32 	%f146, %f144;
	mul.f32 	%f147, %f146, %f145;
	add.f32 	%f148, %f136, %f147;
	sub.f32 	%f149, %f347, %f122;
	fma.rn.f32 	%f150, %f149, 0f3BBB989D, 0f3F000000;
	cvt.sat.f32.f32 	%f151, %f150;
	fma.rm.f32 	%f152, %f151, %f127, %f126;
	add.f32 	%f153, %f152, 0fCB40007F;
	neg.f32 	%f154, %f153;
	fma.rn.f32 	%f155, %f149, 0f3FB8AA3B, %f154;
	fma.rn.f32 	%f156, %f149, 0f32A57060, %f155;
	mov.b32 	%r37, %f152;
	shl.b32 	%r38, %r37, 23;
	mov.b32 	%f157, %r38;
	ex2.approx.ftz.f32 	%f158, %f156;
	mul.f32 	%f159, %f158, %f157;
	add.f32 	%f160, %f148, %f159;
	sub.f32 	%f161, %f349, %f122;
	fma.rn.f32 	%f162, %f161, 0f3BBB989D, 0f3F000000;
	cvt.sat.f32.f32 	%f163, %f162;
	fma.rm.f32 	%f164, %f163, %f127, %f126;
	add.f32 	%f165, %f164, 0fCB40007F;
	neg.f32 	%f166, %f165;
	fma.rn.f32 	%f167, %f161, 0f3FB8AA3B, %f166;
	fma.rn.f32 	%f168, %f161, 0f32A57060, %f167;
	mov.b32 	%r39, %f164;
	shl.b32 	%r40, %r39, 23;
	mov.b32 	%f169, %r40;
	ex2.approx.ftz.f32 	%f170, %f168;
	mul.f32 	%f171, %f170, %f169;
	add.f32 	%f172, %f160, %f171;
	sub.f32 	%f173, %f351, %f122;
	fma.rn.f32 	%f174, %f173, 0f3BBB989D, 0f3F000000;
	cvt.sat.f32.f32 	%f175, %f174;
	fma.rm.f32 	%f176, %f175, %f127, %f126;
	add.f32 	%f177, %f176, 0fCB40007F;
	neg.f32 	%f178, %f177;
	fma.rn.f32 	%f179, %f173, 0f3FB8AA3B, %f178;
	fma.rn.f32 	%f180, %f173, 0f32A57060, %f179;
	mov.b32 	%r41, %f176;
	shl.b32 	%r42, %r41, 23;
	mov.b32 	%f181, %r42;
	ex2.approx.ftz.f32 	%f182, %f180;
	mul.f32 	%f183, %f182, %f181;
	add.f32 	%f184, %f172, %f183;
	sub.f32 	%f185, %f353, %f122;
	fma.rn.f32 	%f186, %f185, 0f3BBB989D, 0f3F000000;
	cvt.sat.f32.f32 	%f187, %f186;
	fma.rm.f32 	%f188, %f187, %f127, %f126;
	add.f32 	%f189, %f188, 0fCB40007F;
	neg.f32 	%f190, %f189;
	fma.rn.f32 	%f191, %f185, 0f3FB8AA3B, %f190;
	fma.rn.f32 	%f192, %f185, 0f32A57060, %f191;
	mov.b32 	%r43, %f188;
	shl.b32 	%r44, %r43, 23;
	mov.b32 	%f193, %r44;
	ex2.approx.ftz.f32 	%f194, %f192;
	mul.f32 	%f195, %f194, %f193;
	add.f32 	%f196, %f184, %f195;
	sub.f32 	%f197, %f355, %f122;
	fma.rn.f32 	%f198, %f197, 0f3BBB989D, 0f3F000000;
	cvt.sat.f32.f32 	%f199, %f198;
	fma.rm.f32 	%f200, %f199, %f127, %f126;
	add.f32 	%f201, %f200, 0fCB40007F;
	neg.f32 	%f202, %f201;
	fma.rn.f32 	%f203, %f197, 0f3FB8AA3B, %f202;
	fma.rn.f32 	%f204, %f197, 0f32A57060, %f203;
	mov.b32 	%r45, %f200;
	shl.b32 	%r46, %r45, 23;
	mov.b32 	%f205, %r46;
	ex2.approx.ftz.f32 	%f206, %f204;
	mul.f32 	%f207, %f206, %f205;
	add.f32 	%f208, %f196, %f207;
	sub.f32 	%f209, %f357, %f122;
	fma.rn.f32 	%f210, %f209, 0f3BBB989D, 0f3F000000;
	cvt.sat.f32.f32 	%f211, %f210;
	fma.rm.f32 	%f212, %f211, %f127, %f126;
	add.f32 	%f213, %f212, 0fCB40007F;
	neg.f32 	%f214, %f213;
	fma.rn.f32 	%f215, %f209, 0f3FB8AA3B, %f214;
	fma.rn.f32 	%f216, %f209, 0f32A57060, %f215;
	mov.b32 	%r47, %f212;
	shl.b32 	%r48, %r47, 23;
	mov.b32 	%f217, %r48;
	ex2.approx.ftz.f32 	%f218, %f216;
	mul.f32 	%f219, %f218, %f217;
	add.f32 	%f220, %f208, %f219;
	sub.f32 	%f221, %f359, %f122;
	fma.rn.f32 	%f222, %f221, 0f3BBB989D, 0f3F000000;
	cvt.sat.f32.f32 	%f223, %f222;
	fma.rm.f32 	%f224, %f223, %f127, %f126;
	add.f32 	%f225, %f224, 0fCB40007F;
	neg.f32 	%f226, %f225;
	fma.rn.f32 	%f227, %f221, 0f3FB8AA3B, %f226;
	fma.rn.f32 	%f228, %f221, 0f32A57060, %f227;
	mov.b32 	%r49, %f224;
	shl.b32 	%r50, %r49, 23;
	mov.b32 	%f229, %r50;
	ex2.approx.ftz.f32 	%f230, %f228;
	mul.f32 	%f231, %f230, %f229;
	add.f32 	%f232, %f220, %f231;
	sub.f32 	%f233, %f361, %f122;
	fma.rn.f32 	%f234, %f233, 0f3BBB989D, 0f3F000000;
	cvt.sat.f32.f32 	%f235, %f234;
	fma.rm.f32 	%f236, %f235, %f127, %f126;
	add.f32 	%f237, %f236, 0fCB40007F;
	neg.f32 	%f238, %f237;
	fma.rn.f32 	%f239, %f233, 0f3FB8AA3B, %f238;
	fma.rn.f32 	%f240, %f233, 0f32A57060, %f239;
	mov.b32 	%r51, %f236;
	shl.b32 	%r52, %r51, 23;
	mov.b32 	%f241, %r52;
	ex2.approx.ftz.f32 	%f242, %f240;
	mul.f32 	%f243, %f242, %f241;
	add.f32 	%f244, %f232, %f243;
	sub.f32 	%f245, %f363, %f122;
	fma.rn.f32 	%f246, %f245, 0f3BBB989D, 0f3F000000;
	cvt.sat.f32.f32 	%f247, %f246;
	fma.rm.f32 	%f248, %f247, %f127, %f126;
	add.f32 	%f249, %f248, 0fCB40007F;
	neg.f32 	%f250, %f249;
	fma.rn.f32 	%f251, %f245, 0f3FB8AA3B, %f250;
	fma.rn.f32 	%f252, %f245, 0f32A57060, %f251;
	mov.b32 	%r53, %f248;
	shl.b32 	%r54, %r53, 23;
	mov.b32 	%f253, %r54;
	ex2.approx.ftz.f32 	%f254, %f252;
	mul.f32 	%f255, %f254, %f253;
	add.f32 	%f256, %f244, %f255;
	sub.f32 	%f257, %f365, %f122;
	fma.rn.f32 	%f258, %f257, 0f3BBB989D, 0f3F000000;
	cvt.sat.f32.f32 	%f259, %f258;
	fma.rm.f32 	%f260, %f259, %f127, %f126;
	add.f32 	%f261, %f260, 0fCB40007F;
	neg.f32 	%f262, %f261;
	fma.rn.f32 	%f263, %f257, 0f3FB8AA3B, %f262;
	fma.rn.f32 	%f264, %f257, 0f32A57060, %f263;
	mov.b32 	%r55, %f260;
	shl.b32 	%r56, %r55, 23;
	mov.b32 	%f265, %r56;
	ex2.approx.ftz.f32 	%f266, %f264;
	mul.f32 	%f267, %f266, %f265;
	add.f32 	%f268, %f256, %f267;
	sub.f32 	%f269, %f367, %f122;
	fma.rn.f32 	%f270, %f269, 0f3BBB989D, 0f3F000000;
	cvt.sat.f32.f32 	%f271, %f270;
	fma.rm.f32 	%f272, %f271, %f127, %f126;
	add.f32 	%f273, %f272, 0fCB40007F;
	neg.f32 	%f274, %f273;
	fma.rn.f32 	%f275, %f269, 0f3FB8AA3B, %f274;
	fma.rn.f32 	%f276, %f269, 0f32A57060, %f275;
	mov.b32 	%r57, %f272;
	shl.b32 	%r58, %r57, 23;
	mov.b32 	%f277, %r58;
	ex2.approx.ftz.f32 	%f278, %f276;
	mul.f32 	%f279, %f278, %f277;
	add.f32 	%f280, %f268, %f279;
	sub.f32 	%f281, %f369, %f122;
	fma.rn.f32 	%f282, %f281, 0f3BBB989D, 0f3F000000;
	cvt.sat.f32.f32 	%f283, %f282;
	fma.rm.f32 	%f284, %f283, %f127, %f126;
	add.f32 	%f285, %f284, 0fCB40007F;
	neg.f32 	%f286, %f285;
	fma.rn.f32 	%f287, %f281, 0f3FB8AA3B, %f286;
	fma.rn.f32 	%f288, %f281, 0f32A57060, %f287;
	mov.b32 	%r59, %f284;
	shl.b32 	%r60, %r59, 23;
	mov.b32 	%f289, %r60;
	ex2.approx.ftz.f32 	%f290, %f288;
	mul.f32 	%f291, %f290, %f289;
	add.f32 	%f292, %f280, %f291;
	sub.f32 	%f293, %f371, %f122;
	fma.rn.f32 	%f294, %f293, 0f3BBB989D, 0f3F000000;
	cvt.sat.f32.f32 	%f295, %f294;
	fma.rm.f32 	%f296, %f295, %f127, %f126;
	add.f32 	%f297, %f296, 0fCB40007F;
	neg.f32 	%f298, %f297;
	fma.rn.f32 	%f299, %f293, 0f3FB8AA3B, %f298;
	fma.rn.f32 	%f300, %f293, 0f32A57060, %f299;
	mov.b32 	%r61, %f296;
	shl.b32 	%r62, %r61, 23;
	mov.b32 	%f301, %r62;
	ex2.approx.ftz.f32 	%f302, %f300;
	mul.f32 	%f303, %f302, %f301;
	add.f32 	%f304, %f292, %f303;
	sub.f32 	%f305, %f373, %f122;
	fma.rn.f32 	%f306, %f305, 0f3BBB989D, 0f3F000000;
	cvt.sat.f32.f32 	%f307, %f306;
	fma.rm.f32 	%f308, %f307, %f127, %f126;
	add.f32 	%f309, %f308, 0fCB40007F;
	neg.f32 	%f310, %f309;
	fma.rn.f32 	%f311, %f305, 0f3FB8AA3B, %f310;
	fma.rn.f32 	%f312, %f305, 0f32A57060, %f311;
	mov.b32 	%r63, %f308;
	shl.b32 	%r64, %r63, 23;
	mov.b32 	%f313, %r64;
	ex2.approx.ftz.f32 	%f314, %f312;
	mul.f32 	%f315, %f314, %f313;
	add.f32 	%f316, %f304, %f315;
	mov.b32 	%r65, %f316;
	shfl.sync.bfly.b32	%r66|%p25, %r65, 16, 31, -1;
	mov.b32 	%f317, %r66;
	add.f32 	%f318, %f316, %f317;
	mov.b32 	%r67, %f318;
	shfl.sync.bfly.b32	%r68|%p26, %r67, 8, 31, -1;
	mov.b32 	%f319, %r68;
	add.f32 	%f320, %f318, %f319;
	mov.b32 	%r69, %f320;
	shfl.sync.bfly.b32	%r70|%p27, %r69, 4, 31, -1;
	mov.b32 	%f321, %r70;
	add.f32 	%f322, %f320, %f321;
	mov.b32 	%r71, %f322;
	shfl.sync.bfly.b32	%r72|%p28, %r71, 2, 31, -1;
	mov.b32 	%f323, %r72;
	add.f32 	%f324, %f322, %f323;
	mov.b32 	%r73, %f324;
	shfl.sync.bfly.b32	%r74|%p29, %r73, 1, 31, -1;
	mov.b32 	%f325, %r74;
	add.f32 	%f326, %f324, %f325;
	div.rn.f32 	%f65, %f135, %f326;
	div.rn.f32 	%f66, %f147, %f326;
	div.rn.f32 	%f67, %f159, %f326;
	div.rn.f32 	%f68, %f171, %f326;
	div.rn.f32 	%f69, %f183, %f326;
	div.rn.f32 	%f70, %f195, %f326;
	div.rn.f32 	%f71, %f207, %f326;
	div.rn.f32 	%f72, %f219, %f326;
	div.rn.f32 	%f73, %f231, %f326;
	div.rn.f32 	%f74, %f243, %f326;
	div.rn.f32 	%f75, %f255, %f326;
	div.rn.f32 	%f76, %f267, %f326;
	div.rn.f32 	%f77, %f279, %f326;
	div.rn.f32 	%f78, %f291, %f326;
	div.rn.f32 	%f79, %f303, %f326;
	div.rn.f32 	%f80, %f315, %f326;
	mad.lo.s64 	%rd40, %rd42, %rd28, %rd3;
	shl.b64 	%rd41, %rd40, 1;
	add.s64 	%rd23, %rd19, %rd41;
	@%p19 bra 	$L__BB248_38;
	// begin inline asm
	{  cvt.rn.f16.f32 %rs17, %f65;}

	// end inline asm
	st.global.u16 	[%rd23], %rs17;
$L__BB248_38:
	setp.le.s64 	%p30, %rd30, %rd4;
	@%p30 bra 	$L__BB248_40;
	// begin inline asm
	{  cvt.rn.f16.f32 %rs18, %f66;}

	// end inline asm
	st.global.u16 	[%rd23+64], %rs18;
$L__BB248_40:
	setp.le.s64 	%p31, %rd30, %rd5;
	@%p31 bra 	$L__BB248_42;
	// begin inline asm
	{  cvt.rn.f16.f32 %rs19, %f67;}

	// end inline asm
	st.global.u16 	[%rd23+128], %rs19;
$L__BB248_42:
	setp.le.s64 	%p32, %rd30, %rd6;
	@%p32 bra 	$L__BB248_44;
	// begin inline asm
	{  cvt.rn.f16.f32 %rs20, %f68;}

	// end inline asm
	st.global.u16 	[%rd23+192], %rs20;
$L__BB248_44:
	setp.le.s64 	%p33, %rd30, %rd7;
	@%p33 bra 	$L__BB248_46;
	// begin inline asm
	{  cvt.rn.f16.f32 %rs21, %f69;}

	// end inline asm
	st.global.u16 	[%rd23+256], %rs21;
$L__BB248_46:
	setp.le.s64 	%p34, %rd30, %rd8;
	@%p34 bra 	$L__BB248_48;
	// begin inline asm
	{  cvt.rn.f16.f32 %rs22, %f70;}

	// end inline asm
	st.global.u16 	[%rd23+320], %rs22;
$L__BB248_48:
	setp.le.s64 	%p35, %rd30, %rd9;
	@%p35 bra 	$L__BB248_50;
	// begin inline asm
	{  cvt.rn.f16.f32 %rs23, %f71;}

	// end inline asm
	st.global.u16 	[%rd23+384], %rs23;
$L__BB248_50:
	setp.le.s64 	%p36, %rd30, %rd10;
	@%p36 bra 	$L__BB248_52;
	// begin inline asm
	{  cvt.rn.f16.f32 %rs24, %f72;}

	// end inline asm
	st.global.u16 	[%rd23+448], %rs24;
$L__BB248_52:
	setp.le.s64 	%p37, %rd30, %rd11;
	@%p37 bra 	$L__BB248_54;
	// begin inline asm
	{  cvt.rn.f16.f32 %rs25, %f73;}

	// end inline asm
	st.global.u16 	[%rd23+512], %rs25;
$L__BB248_54:
	setp.le.s64 	%p38, %rd30, %rd12;
	@%p38 bra 	$L__BB248_56;
	// begin inline asm
	{  cvt.rn.f16.f32 %rs26, %f74;}

	// end inline asm
	st.global.u16 	[%rd23+576], %rs26;
$L__BB248_56:
	setp.le.s64 	%p39, %rd30, %rd13;
	@%p39 bra 	$L__BB248_58;
	// begin inline asm
	{  cvt.rn.f16.f32 %rs27, %f75;}

	// end inline asm
	st.global.u16 	[%rd23+640], %rs27;
$L__BB248_58:
	setp.le.s64 	%p40, %rd30, %rd14;
	@%p40 bra 	$L__BB248_60;
	// begin inline asm
	{  cvt.rn.f16.f32 %rs28, %f76;}

	// end inline asm
	st.global.u16 	[%rd23+704], %rs28;
$L__BB248_60:
	setp.le.s64 	%p41, %rd30, %rd15;
	@%p41 bra 	$L__BB248_62;
	// begin inline asm
	{  cvt.rn.f16.f32 %rs29, %f77;}

	// end inline asm
	st.global.u16 	[%rd23+768], %rs29;
$L__BB248_62:
	setp.le.s64 	%p42, %rd30, %rd16;
	@%p42 bra 	$L__BB248_64;
	// begin inline asm
	{  cvt.rn.f16.f32 %rs30, %f78;}

	// end inline asm
	st.global.u16 	[%rd23+832], %rs30;
$L__BB248_64:
	setp.le.s64 	%p43, %rd30, %rd17;
	@%p43 bra 	$L__BB248_66;
	// begin inline asm
	{  cvt.rn.f16.f32 %rs31, %f79;}

	// end inline asm
	st.global.u16 	[%rd23+896], %rs31;
$L__BB248_66:
	setp.le.s64 	%p44, %rd30, %rd18;
	@%p44 bra 	$L__BB248_68;
	// begin inline asm
	{  cvt.rn.f16.f32 %rs32, %f80;}

	// end inline asm
	st.global.u16 	[%rd23+960], %rs32;
$L__BB248_68:
	add.s64 	%rd42, %rd42, %rd20;
	setp.lt.s64 	%p45, %rd42, %rd29;
	@%p45 bra 	$L__BB248_4;
$L__BB248_69:
	ret;

}
	// .globl	_ZN7oneflow4cuda7softmax15SoftmaxWarpImplI10SimpleLoadI6__halffE11SimpleStoreIS4_fEfLi1ELi17ELi32ELi1ELb0ELNS1_9AlgorithmE0EEEvT_T0_ll
.visible .entry _ZN7oneflow4cuda7softmax15SoftmaxWarpImplI10SimpleLoadI6__halffE11SimpleStoreIS4_fEfLi1ELi17ELi32ELi1ELb0ELNS1_9AlgorithmE0EEEvT_T0_ll(
	.param .align 8 .b8 _ZN7oneflow4cuda7softmax15SoftmaxWarpImplI10SimpleLoadI6__halffE11SimpleStoreIS4_fEfLi1ELi17ELi32ELi1ELb0ELNS1_9AlgorithmE0EEEvT_T0_ll_param_0[16],
	.param .align 8 .b8 _ZN7oneflow4cuda7softmax15SoftmaxWarpImplI10SimpleLoadI6__halffE11SimpleStoreIS4_fEfLi1ELi17ELi32ELi1ELb0ELNS1_9AlgorithmE0EEEvT_T0_ll_param_1[16],
	.param .u64 _ZN7oneflow4cuda7softmax15SoftmaxWarpImplI10SimpleLoadI6__halffE11SimpleStoreIS4_fEfLi1ELi17ELi32ELi1ELb0ELNS1_9AlgorithmE0EEEvT_T0_ll_param_2,
	.param .u64 _ZN7oneflow4cuda7softmax15SoftmaxWarpImplI10SimpleLoadI6__halffE11SimpleStoreIS4_fEfLi1ELi17ELi32ELi1ELb0ELNS1_9AlgorithmE0EEEvT_T0_ll_param_3
)
{
	.reg .pred 	%p<14>;
	.reg .b16 	%rs<35>;
	.reg .b32 	%r<62>;
	.reg .b32 	%f<278>;
	.reg .b64 	%rd<28>;

	ld.param.u64 	%rd11, [_ZN7oneflow4cuda7softmax15SoftmaxWarpImplI10SimpleLoadI6__halffE11SimpleStoreIS4_fEfLi1ELi17ELi32ELi1ELb0ELNS1_9AlgorithmE0EEEvT_T0_ll_param_1+8];
	ld.param.u64 	%rd10, [_ZN7oneflow4cuda7softmax15SoftmaxWarpImplI10SimpleLoadI6__halffE11SimpleStoreIS4_fEfLi1ELi17ELi32ELi1ELb0ELNS1_9AlgorithmE0EEEvT_T0_ll_param_1];
	ld.param.u64 	%rd9, [_ZN7oneflow4cuda7softmax15SoftmaxWarpImplI10SimpleLoadI6__halffE11SimpleStoreIS4_fEfLi1ELi17ELi32ELi1ELb0ELNS1_9AlgorithmE0EEEvT_T0_ll_param_0+8];
	ld.param.u64 	%rd8, [_ZN7oneflow4cuda7softmax15SoftmaxWarpImplI10SimpleLoadI6__halffE11SimpleStoreIS4_fEfLi1ELi17ELi32ELi1ELb0ELNS1_9AlgorithmE0EEEvT_T0_ll_param_0];
	ld.param.u64 	%rd12, [_ZN7oneflow4cuda7softmax15SoftmaxWarpImplI10SimpleLoadI6__halffE11SimpleStoreIS4_fEfLi1ELi17ELi32ELi1ELb0ELNS1_9AlgorithmE0EEEvT_T0_ll_param_2];
	ld.param.u64 	%rd13, [_ZN7oneflow4cuda7softmax15SoftmaxWarpImplI10SimpleLoadI6__halffE11SimpleStoreIS4_fEfLi1ELi17ELi32ELi1ELb0ELNS1_9AlgorithmE0EEEvT_T0_ll_param_3];
	setp.lt.s64 	%p1, %rd13, 545;
	@%p1 bra 	$L__BB249_2;
	mov.u64 	%rd14, $str;
	cvta.global.u64 	%rd15, %rd14;
	mov.u64 	%rd16, $str$1;
	cvta.global.u64 	%rd17, %rd16;
	mov.u64 	%rd18, __unnamed_249;
	cvta.global.u64 	%rd19, %rd18;
	{ // callseq 248, 0
	.param .b64 param0;
	st.param.b64 	[param0], %rd15;
	.param .b64 param1;
	st.param.b64 	[param1], %rd17;
	.param .b32 param2;
	st.param.b32 	[param2], 228;
	.param .b64 param3;
	st.param.b64 	[param3], %rd19;
	.param .b64 param4;
	st.param.b64 	[param4], 1;
	call.uni 
	__assertfail, 
	(
	param0, 
	param1, 
	param2, 
	param3, 
	param4
	);
	} // callseq 248
$L__BB249_2:
	mov.u32 	%r2, %ctaid.x;
	mov.u32 	%r3, %ntid.y;
	mov.u32 	%r4, %tid.y;
	mad.lo.s32 	%r5, %r2, %r3, %r4;
	mov.u32 	%r6, %nctaid.x;
	mul.lo.s32 	%r1, %r6, %r3;
	cvt.s64.s32 	%rd27, %r5;
	setp.le.s64 	%p2, %rd12, %rd27;
	@%p2 bra 	$L__BB249_5;
	mov.u32 	%r7, %tid.x;
	cvt.u64.u32 	%rd3, %r7;
	cvta.to.global.u64 	%rd4, %rd8;
	cvt.s64.s32 	%rd5, %r1;
$L__BB249_4:
	mad.lo.s64 	%rd20, %rd27, %rd9, %rd3;
	shl.b64 	%rd21, %rd20, 1;
	add.s64 	%rd22, %rd4, %rd21;
	ld.global.u16 	%rs1, [%rd22];
	// begin inline asm
	{  cvt.f32.f16 %f1, %rs1;}

	// end inline asm
	max.f32 	%f35, %f1, 0fFF800000;
	ld.global.u16 	%rs2, [%rd22+64];
	// begin inline asm
	{  cvt.f32.f16 %f2, %rs2;}

	// end inline asm
	max.f32 	%f36, %f35, %f2;
	ld.global.u16 	%rs3, [%rd22+128];
	// begin inline asm
	{  cvt.f32.f16 %f3, %rs3;}

	// end inline asm
	max.f32 	%f37, %f36, %f3;
	ld.global.u16 	%rs4, [%rd22+192];
	// begin inline asm
	{  cvt.f32.f16 %f4, %rs4;}

	// end inline asm
	max.f32 	%f38, %f37, %f4;
	ld.global.u16 	%rs5, [%rd22+256];
	// begin inline asm
	{  cvt.f32.f16 %f5, %rs5;}

	// end inline asm
	max.f32 	%f39, %f38, %f5;
	ld.global.u16 	%rs6, [%rd22+320];
	// begin inline asm
	{  cvt.f32.f16 %f6, %rs6;}

	// end inline asm
	max.f32 	%f40, %f39, %f6;
	ld.global.u16 	%rs7, [%rd22+384];
	// begin inline asm
	{  cvt.f32.f16 %f7, %rs7;}

	// end inline asm
	max.f32 	%f41, %f40, %f7;
	ld.global.u16 	%rs8, [%rd22+448];
	// begin inline asm
	{  cvt.f32.f16 %f8, %rs8;}

	// end inline asm
	max.f32 	%f42, %f41, %f8;
	ld.global.u16 	%rs9, [%rd22+512];
	// begin inline asm
	{  cvt.f32.f16 %f9, %rs9;}

	// end inline asm
	max.f32 	%f43, %f42, %f9;
	ld.global.u16 	%rs10, [%rd22+576];
	// begin inline asm
	{  cvt.f32.f16 %f10, %rs10;}

	// end inline asm
	max.f32 	%f44, %f43, %f10;
	ld.global.u16 	%rs11, [%rd22+640];
	// begin inline asm
	{  cvt.f32.f16 %f11, %rs11;}

	// end inline asm
	max.f32 	%f45, %f44, %f11;
	ld.global.u16 	%rs12, [%rd22+704];
	// begin inline asm
	{  cvt.f32.f16 %f12, %rs12;}

	// end inline asm
	max.f32 	%f46, %f45, %f12;
	ld.global.u16 	%rs13, [%rd22+768];
	// begin inline asm
	{  cvt.f32.f16 %f13, %rs13;}

	// end inline asm
	max.f32 	%f47, %f46, %f13;
	ld.global.u16 	%rs14, [%rd22+832];
	// begin inline asm
	{  cvt.f32.f16 %f14, %rs14;}

	// end inline asm
	max.f32 	%f48, %f47, %f14;
	ld.global.u16 	%rs15, [%rd22+896];
	// begin inline asm
	{  cvt.f32.f16 %f15, %rs15;}

	// end inline asm
	max.f32 	%f49, %f48, %f15;
	ld.global.u16 	%rs16, [%rd22+960];
	// begin inline asm
	{  cvt.f32.f16 %f16, %rs16;}

	// end inline asm
	max.f32 	%f50, %f49, %f16;
	ld.global.u16 	%rs17, [%rd22+1024];
	// begin inline asm
	{  cvt.f32.f16 %f17, %rs17;}

	// end inline asm
	max.f32 	%f51, %f50, %f17;
	mov.b32 	%r8, %f51;
	shfl.sync.bfly.b32	%r9|%p3, %r8, 16, 31, -1;
	mov.b32 	%f52, %r9;
	max.f32 	%f53, %f51, %f52;
	mov.b32 	%r10, %f53;
	shfl.sync.bfly.b32	%r11|%p4, %r10, 8, 31, -1;
	mov.b32 	%f54, %r11;
	max.f32 	%f55, %f53, %f54;
	mov.b32 	%r12, %f55;
	shfl.sync.bfly.b32	%r13|%p5, %r12, 4, 31, -1;
	mov.b32 	%f56, %r13;
	max.f32 	%f57, %f55, %f56;
	mov.b32 	%r14, %f57;
	shfl.sync.bfly.b32	%r15|%p6, %r14, 2, 31, -1;
	mov.b32 	%f58, %r15;
	max.f32 	%f59, %f57, %f58;
	mov.b32 	%r16, %f59;
	shfl.sync.bfly.b32	%r17|%p7, %r16, 1, 31, -1;
	mov.b32 	%f60, %r17;
	max.f32 	%f61, %f59, %f60;
	sub.f32 	%f62, %f1, %f61;
	fma.rn.f32 	%f63, %f62, 0f3BBB989D, 0f3F000000;
	cvt.sat.f32.f32 	%f64, %f63;
	mov.f32 	%f65, 0f4B400001;
	mov.f32 	%f66, 0f437C0000;
	fma.rm.f32 	%f67, %f64, %f66, %f65;
	add.f32 	%f68, %f67, 0fCB40007F;
	neg.f32 	%f69, %f68;
	fma.rn.f32 	%f70, %f62, 0f3FB8AA3B, %f69;
	fma.rn.f32 	%f71, %f62, 0f32A57060, %f70;
	mov.b32 	%r18, %f67;
	shl.b32 	%r19, %r18, 23;
	mov.b32 	%f72, %r19;
	ex2.approx.ftz.f32 	%f73, %f71;
	mul.f32 	%f74, %f73, %f72;
	add.f32 	%f75, %f74, 0f00000000;
	sub.f32 	%f76, %f2, %f61;
	fma.rn.f32 	%f77, %f76, 0f3BBB989D, 0f3F000000;
	cvt.sat.f32.f32 	%f78, %f77;
	fma.rm.f32 	%f79, %f78, %f66, %f65;
	add.f32 	%f80, %f79, 0fCB40007F;
	neg.f32 	%f81, %f80;
	fma.rn.f32 	%f82, %f76, 0f3FB8AA3B, %f81;
	fma.rn.f32 	%f83, %f76, 0f32A57060, %f82;
	mov.b32 	%r20, %f79;
	shl.b32 	%r21, %r20, 23;
	mov.b32 	%f84, %r21;
	ex2.approx.ftz.f32 	%f85, %f83;
	mul.f32 	%f86, %f85, %f84;
	add.f32 	%f87, %f75, %f86;
	sub.f32 	%f88, %f3, %f61;
	fma.rn.f32 	%f89, %f88, 0f3BBB989D, 0f3F000000;
	cvt.sat.f32.f32 	%f90, %f89;
	fma.rm.f32 	%f91, %f90, %f66, %f65;
	add.f32 	%f92, %f91, 0fCB40007F;
	neg.f32 	%f93, %f92;
	fma.rn.f32 	%f94, %f88, 0f3FB8AA3B, %f93;
	fma.rn.f32 	%f95, %f88, 0f32A57060, %f94;
	mov.b32 	%r22, %f91;
	shl.b32 	%r23, %r22, 23;
	mov.b32 	%f96, %r23;
	ex2.approx.ftz.f32 	%f97, %f95;
	mul.f32 	%f98, %f97, %f96;
	add.f32 	%f99, %f87, %f98;
	sub.f32 	%f100, %f4, %f61;
	fma.rn.f32 	%f101, %f100, 0f3BBB989D, 0f3F000000;
	cvt.sat.f32.f32 	%f102, %f101;
	fma.rm.f32 	%f103, %f102, %f66, %f65;
	add.f32 	%f104, %f103, 0fCB40007F;
	neg.f32 	%f105, %f104;
	fma.rn.f32 	%f106, %f100, 0f3FB8AA3B, %f105;
	fma.rn.f32 	%f107, %f100, 0f32A57060, %f106;
	mov.b32 	%r24, %f103;
	shl.b32 	%r25, %r24, 23;
	mov.b32 	%f108, %r25;
	ex2.approx.ftz.f32 	%f109, %f107;
	mul.f32 	%f110, %f109, %f108;
	add.f32 	%f111, %f99, %f110;
	sub.f32 	%f112, %f5, %f61;
	fma.rn.f32 	%f113, %f112, 0f3BBB989D, 0f3F000000;
	cvt.sat.f32.f32 	%f114, %f113;
	fma.rm.f32 	%f115, %f114, %f66, %f65;
	add.f32 	%f116, %f115, 0fCB40007F;
	neg.f32 	%f117, %f116;
	fma.rn.f32 	%f118, %f112, 0f3FB8AA3B, %f117;
	fma.rn.f32 	%f119, %f112, 0f32A57060, %f118;
	mov.b32 	%r26, %f115;
	shl.b32 	%r27, %r26, 23;
	mov.b32 	%f120, %r27;
	ex2.approx.ftz.f32 	%f121, %f119;
	mul.f32 	%f122, %f121, %f120;
	add.f32 	%f123, %f111, %f122;
	sub.f32 	%f124, %f6, %f61;
	fma.rn.f32 	%f125, %f124, 0f3BBB989D, 0f3F000000;
	cvt.sat.f32.f32 	%f126, %f125;
	fma.rm.f32 	%f127, %f126, %f66, %f65;
	add.f32 	%f128, %f127, 0fCB40007F;
	neg.f32 	%f129, %f128;
	fma.rn.f32 	%f130, %f124, 0f3FB8AA3B, %f129;
	fma.rn.f32 	%f131, %f124, 0f32A57060, %f130;
	mov.b32 	%r28, %f127;
	shl.b32 	%r29, %r28, 23;
	mov.b32 	%f132, %r29;
	ex2.approx.ftz.f32 	%f133, %f131;
	mul.f32 	%f134, %f133, %f132;
	add.f32 	%f135, %f123, %f134;
	sub.f32 	%f136, %f7, %f61;
	fma.rn.f32 	%f137, %f136, 0f3BBB989D, 0f3F000000;
	cvt.sat.f32.f32 	%f138, %f137;
	fma.rm.f32 	%f139, %f138, %f66, %f65;
	add.f32 	%f140, %f139, 0fCB40007F;
	neg.f32 	%f141, %f140;
	fma.rn.f32 	%f142, %f136, 0f3FB8AA3B, %f141;
	fma.rn.f32 	%f143, %f136, 0f32A57060, %f142;
	mov.b32 	%r30, %f139;
	shl.b32 	%r31, %r30, 23;
	mov.b32 	%f144, %r31;
	ex2.approx.ftz.f32 	%f145, %f143;
	mul.f32 	%f146, %f145, %f144;
	add.f32 	%f147, %f135, %f146;
	sub.f32 	%f148, %f8, %f61;
	fma.rn.f32 	%f149, %f148, 0f3BBB989D, 0f3F000000;
	cvt.sat.f32.f32 	%f150, %f149;
	fma.rm.f32 	%f151, %f150, %f66, %f65;
	add.f32 	%f152, %f151, 0fCB40007F;
	neg.f32 	%f153, %f152;
	fma.rn.f32 	%f154, %f148, 0f3FB8AA3B, %f153;
	fma.rn.f32 	%f155, %f148, 0f32A57060, %f154;
	mov.b32 	%r32, %f151;
	shl.b32 	%r33, %r32, 23;
	mov.b32 	%f156, %r33;
	ex2.approx.ftz.f32 	%f157, %f155;
	mul.f32 	%f158, %f157, %f156;
	add.f32 	%f159, %f147, %f158;
	sub.f32 	%f160, %f9, %f61;
	fma.rn.f32 	%f161, %f160, 0f3BBB989D, 0f3F000000;
	cvt.sat.f32.f32 	%f162, %f161;
	fma.rm.f32 	%f163, %f162, %f66, %f65;
	add.f32 	%f164, %f163, 0fCB40007F;
	neg.f32 	%f165, %f164;
	fma.rn.f32 	%f166, %f160, 0f3FB8AA3B, %f165;
	fma.rn.f32 	%f167, %f160, 0f32A57060, %f166;
	mov.b32 	%r34, %f163;
	shl.b32 	%r35, %r34, 23;
	mov.b32 	%f168, %r35;
	ex2.approx.ftz.f32 	%f169, %f167;
	mul.f32 	%f170, %f169, %f168;
	add.f32 	%f171, %f159, %f170;
	sub.f32 	%f172, %f10, %f61;
	fma.rn.f32 	%f173, %f172, 0f3BBB989D, 0f3F000000;
	cvt.sat.f32.f32 	%f174, %f173;
	fma.rm.f32 	%f175, %f174, %f66, %f65;
	add.f32 	%f176, %f175, 0fCB40007F;
	neg.f32 	%f177, %f176;
	fma.rn.f32 	%f178, %f172, 0f3FB8AA3B, %f177;
	fma.rn.f32 	%f179, %f172, 0f32A57060, %f178;
	mov.b32 	%r36, %f175;
	shl.b32 	%r37, %r36, 23;
	mov.b32 	%f180, %r37;
	ex2.approx.ftz.f32 	%f181, %f179;
	mul.f32 	%f182, %f181, %f180;
	add.f32 	%f183, %f171, %f182;
	sub.f32 	%f184, %f11, %f61;
	fma.rn.f32 	%f185, %f184, 0f3BBB989D, 0f3F000000;
	cvt.sat.f32.f32 	%f186, %f185;
	fma.rm.f32 	%f187, %f186, %f66, %f65;
	add.f32 	%f188, %f187, 0fCB40007F;
	neg.f32 	%f189, %f188;
	fma.rn.f32 	%f190, %f184, 0f3FB8AA3B, %f189;
	fma.rn.f32 	%f191, %f184, 0f32A57060, %f190;
	mov.b32 	%r38, %f187;
	shl.b32 	%r39, %r38, 23;
	mov.b32 	%f192, %r39;
	ex2.approx.ftz.f32 	%f193, %f191;
	mul.f32 	%f194, %f193, %f192;
	add.f32 	%f195, %f183, %f194;
	sub.f32 	%f196, %f12, %f61;
	fma.rn.f32 	%f197, %f196, 0f3BBB989D, 0f3F000000;
	cvt.sat.f32.f32 	%f198, %f197;
	fma.rm.f32 	%f199, %f198, %f66, %f65;
	add.f32 	%f200, %f199, 0fCB40007F;
	neg.f32 	%f201, %f200;
	fma.rn.f32 	%f202, %f196, 0f3FB8AA3B, %f201;
	fma.rn.f32 	%f203, %f196, 0f32A57060, %f202;
	mov.b32 	%r40, %f199;
	shl.b32 	%r41, %r40, 23;
	mov.b32 	%f204, %r41;
	ex2.approx.ftz.f32 	%f205, %f203;
	mul.f32 	%f206, %f205, %f204;
	add.f32 	%f207, %f195, %f206;
	sub.f32 	%f208, %f13, %f61;
	fma.rn.f32 	%f209, %f208, 0f3BBB989D, 0f3F000000;
	cvt.sat.f32.f32 	%f210, %f209;
	fma.rm.f32 	%f211, %f210, %f66, %f65;
	add.f32 	%f212, %f211, 0fCB40007F;
	neg.f32 	%f213, %f212;
	fma.rn.f32 	%f214, %f208, 0f3FB8AA3B, %f213;
	fma.rn.f32 	%f215, %f208, 0f32A57060, %f214;
	mov.b32 	%r42, %f211;
	shl.b32 	%r43, %r42, 23;
	mov.b32 	%f216, %r43;
	ex2.approx.ftz.f32 	%f217, %f215;
	mul.f32 	%f218, %f217, %f216;
	add.f32 	%f219, %f207, %f218;
	sub.f32 	%f220, %f14, %f61;
	fma.rn.f32 	%f221, %f220, 0f3BBB989D, 0f3F000000;
	cvt.sat.f32.f32 	%f222, %f221;
	fma.rm.f32 	%f223, %f222, %f66, %f65;
	add.f32 	%f224, %f223, 0fCB40007F;
	neg.f32 	%f225, %f224;
	fma.rn.f32 	%f226, %f220, 0f3FB8AA3B, %f225;
	fma.rn.f32 	%f227, %f220, 0f32A57060, %f226;
	mov.b32 	%r44, %f223;
	shl.b32 	%r45, %r44, 23;
	mov.b32 	%f228, %r45;
	ex2.approx.ftz.f32 	%f229, %f227;
	mul.f32 	%f230, %f229, %f228;
	add.f32 	%f231, %f219, %f230;
	sub.f32 	%f232, %f15, %f61;
	fma.rn.f32 	%f233, %f232, 0f3BBB989D, 0f3F000000;
	cvt.sat.f32.f32 	%f234, %f233;
	fma.rm.f32 	%f235, %f234, %f66, %f65;
	add.f32 	%f236, %f235, 0fCB40007F;
	neg.f32 	%f237, %f236;
	fma.rn.f32 	%f238, %f232, 0f3FB8AA3B, %f237;
	fma.rn.f32 	%f239, %f232, 0f32A57060, %f238;
	mov.b32 	%r46, %f235;
	shl.b32 	%r47, %r46, 23;
	mov.b32 	%f240, %r47;
	ex2.approx.ftz.f32 	%f241, %f239;
	mul.f32 	%f242, %f241, %f240;
	add.f32 	%f243, %f231, %f242;
	sub.f32 	%f244, %f16, %f61;
	fma.rn.f32 	%f245, %f244, 0f3BBB989D, 0f3F000000;
	cvt.sat.f32.f32 	%f246, %f245;
	fma.rm.f32 	%f247, %f246, %f66, %f65;
	add.f32 	%f248, %f247, 0fCB40007F;
	neg.f32 	%f249, %f248;
	fma.rn.f32 	%f250, %f244, 0f3FB8AA3B, %f249;
	fma.rn.f32 	%f251, %f244, 0f32A57060, %f250;
	mov.b32 	%r48, %f247;
	shl.b32 	%r49, %r48, 23;
	mov.b32 	%f252, %r49;
	ex2.approx.ftz.f32 	%f253, %f251;
	mul.f32 	%f254, %f253, %f252;
	add.f32 	%f255, %f243, %f254;
	sub.f32 	%f256, %f17, %f61;
	fma.rn.f32 	%f257, %f256, 0f3BBB989D, 0f3F000000;
	cvt.sat.f32.f32 	%f258, %f257;
	fma.rm.f32 	%f259, %f258, %f66, %f65;
	add.f32 	%f260, %f259, 0fCB40007F;
	neg.f32 	%f261, %f260;
	fma.rn.f32 	%f262, %f256, 0f3FB8AA3B, %f261;
	fma.rn.f32 	%f263, %f256, 0f32A57060, %f262;
	mov.b32 	%r50, %f259;
	shl.b32 	%r51, %r50, 23;
	mov.b32 	%f264, %r51;
	ex2.approx.ftz.f32 	%f265, %f263;
	mul.f32 	%f266, %f265, %f264;
	add.f32 	%f267, %f255, %f266;
	mov.b32 	%r52, %f267;
	shfl.sync.bfly.b32	%r53|%p8, %r52, 16, 31, -1;
	mov.b32 	%f268, %r53;
	add.f32 	%f269, %f267, %f268;
	mov.b32 	%r54, %f269;
	shfl.sync.bfly.b32	%r55|%p9, %r54, 8, 31, -1;
	mov.b32 	%f270, %r55;
	add.f32 	%f271, %f269, %f270;
	mov.b32 	%r56, %f271;
	shfl.sync.bfly.b32	%r57|%p10, %r56, 4, 31, -1;
	mov.b32 	%f272, %r57;
	add.f32 	%f273, %f271, %f272;
	mov.b32 	%r58, %f273;
	shfl.sync.bfly.b32	%r59|%p11, %r58, 2, 31, -1;
	mov.b32 	%f274, %r59;
	add.f32 	%f275, %f273, %f274;
	mov.b32 	%r60, %f275;
	shfl.sync.bfly.b32	%r61|%p12, %r60, 1, 31, -1;
	mov.b32 	%f276, %r61;
	add.f32 	%f277, %f275, %f276;
	div.rn.f32 	%f18, %f74, %f277;
	div.rn.f32 	%f19, %f86, %f277;
	div.rn.f32 	%f20, %f98, %f277;
	div.rn.f32 	%f21, %f110, %f277;
	div.rn.f32 	%f22, %f122, %f277;
	div.rn.f32 	%f23, %f134, %f277;
	div.rn.f32 	%f24, %f146, %f277;
	div.rn.f32 	%f25, %f158, %f277;
	div.rn.f32 	%f26, %f170, %f277;
	div.rn.f32 	%f27, %f182, %f277;
	div.rn.f32 	%f28, %f194, %f277;
	div.rn.f32 	%f29, %f206, %f277;
	div.rn.f32 	%f30, %f218, %f277;
	div.rn.f32 	%f31, %f230, %f277;
	div.rn.f32 	%f32, %f242, %f277;
	div.rn.f32 	%f33, %f254, %f277;
	div.rn.f32 	%f34, %f266, %f277;
	// begin inline asm
	{  cvt.rn.f16.f32 %rs18, %f18;}

	// end inline asm
	mad.lo.s64 	%rd23, %rd27, %rd11, %rd3;
	cvta.to.global.u64 	%rd24, %rd10;
	shl.b64 	%rd25, %rd23, 1;
	add.s64 	%rd26, %rd24, %rd25;
	st.global.u16 	[%rd26], %rs18;
	// begin inline asm
	{  cvt.rn.f16.f32 %rs19, %f19;}

	// end inline asm
	st.global.u16 	[%rd26+64], %rs19;
	// begin inline asm
	{  cvt.rn.f16.f32 %rs20, %f20;}

	// end inline asm
	st.global.u16 	[%rd26+128], %rs20;
	// begin inline asm
	{  cvt.rn.f16.f32 %rs21, %f21;}

	// end inline asm
	st.global.u16 	[%rd26+192], %rs21;
	// begin inline asm
	{  cvt.rn.f16.f32 %rs22, %f22;}

	// end inline asm
	st.global.u16 	[%rd26+256], %rs22;
	// begin inline asm
	{  cvt.rn.f16.f32 %rs23, %f23;}

	// end inline asm
	st.global.u16 	[%rd26+320], %rs23;
	// begin inline asm
	{  cvt.rn.f16.f32 %rs24, %f24;}

	// end inline asm
	st.global.u16 	[%rd26+384], %rs24;
	// begin inline asm
	{  cvt.rn.f16.f32 %rs25, %f25;}

	// end inline asm
	st.global.u16 	[%rd26+448], %rs25;
	// begin inline asm
	{  cvt.rn.f16.f32 %rs26, %f26;}

	// end inline asm
	st.global.u16 	[%rd26+512], %rs26;
	// begin inline asm
	{  cvt.rn.f16.f32 %rs27, %f27;}

	// end inline asm
	st.global.u16 	[%rd26+576], %rs27;
	// begin inline asm
	{  cvt.rn.f16.f32 %rs28, %f28;}

	// end inline asm
	st.global.u16 	[%rd26+640], %rs28;
	// begin inline asm
	{  cvt.rn.f16.f32 %rs29, %f29;}

	// end inline asm
	st.global.u16 	[%rd26+704], %rs29;
	// begin inline asm
	{  cvt.rn.f16.f32 %rs30, %f30;}

	// end inline asm
	st.global.u16 	[%rd26+768], %rs30;
	// begin inline asm
	{  cvt.rn.f16.f32 %rs31, %f31;}

	// end inline asm
	st.global.u16 	[%rd26+832], %rs31;
	// begin inline asm
	{  cvt.rn.f16.f32 %rs32, %f32;}

	// end inline asm
	st.global.u16 	[%rd26+896], %rs32;
	// begin inline asm
	{  cvt.rn.f16.f32 %rs33, %f33;}

	// end inline asm
	st.global.u16 	[%rd26+960], %rs33;
	// begin inline asm
	{  cvt.rn.f16.f32 %rs34, %f34;}

	// end inline asm
	st.global.u16 	[%rd26+1024], %rs34;
	add.s64 	%rd27, %rd27, %rd5;
	setp.lt.s64 	%p13, %rd27, %rd12;
	@%p13 bra 	$L__BB249_4;
$L__BB249_5:
	ret;

}
	// .globl	_ZN7oneflow4cuda7softmax15SoftmaxWarpImplI10SimpleLoadI6__halffE11SimpleStoreIS4_fEfLi1ELi17ELi32ELi1ELb1ELNS1_9AlgorithmE0EEEvT_T0_ll
.visible .entry _ZN7oneflow4cuda7softmax15SoftmaxWarpImplI10SimpleLoadI6__halffE11SimpleStoreIS4_fEfLi1ELi17ELi32ELi1ELb1ELNS1_9AlgorithmE0EEEvT_T0_ll(
	.param .align 8 .b8 _ZN7oneflow4cuda7softmax15SoftmaxWarpImplI10SimpleLoadI6__halffE11SimpleStoreIS4_fEfLi1ELi17ELi32ELi1ELb1ELNS1_9AlgorithmE0EEEvT_T0_ll_param_0[16],
	.param .align 8 .b8 _ZN7oneflow4cuda7softmax15SoftmaxWarpImplI10SimpleLoadI6__halffE11SimpleStoreIS4_fEfLi1ELi17ELi32ELi1ELb1ELNS1_9AlgorithmE0EEEvT_T0_ll_param_1[16],
	.param .u64 _ZN7oneflow4cuda7softmax15SoftmaxWarpImplI10SimpleLoadI6__halffE11SimpleStoreIS4_fEfLi1ELi17ELi32ELi1ELb1ELNS1_9AlgorithmE0EEEvT_T0_ll_param_2,
	.param .u64 _ZN7oneflow4cuda7softmax15SoftmaxWarpImplI10SimpleLoadI6__halffE11SimpleStoreIS4_fEfLi1ELi17ELi32ELi1ELb1ELNS1_9AlgorithmE0EEEvT_T0_ll_param_3
)
{
	.reg .pred 	%p<48>;
	.reg .b16 	%rs<35>;
	.reg .b32 	%r<78>;
	.reg .b32 	%f<397>;
	.reg .b64 	%rd<43>;

	ld.param.u64 	%rd27, [_ZN7oneflow4cuda7softmax15SoftmaxWarpImplI10SimpleLoadI6__halffE11SimpleStoreIS4_fEfLi1ELi17ELi32ELi1ELb1ELNS1_9AlgorithmE0EEEvT_T0_ll_param_1+8];
	ld.param.u64 	%rd26, [_ZN7oneflow4cuda7softmax15SoftmaxWarpImplI10SimpleLoadI6__halffE11SimpleStoreIS4_fEfLi1ELi17ELi32ELi1ELb1ELNS1_9AlgorithmE0EEEvT_T0_ll_param_1];
	ld.param.u64 	%rd25, [_ZN7oneflow4cuda7softmax15SoftmaxWarpImplI10SimpleLoadI6__halffE11SimpleStoreIS4_fEfLi1ELi17ELi32ELi1ELb1ELNS1_9AlgorithmE0EEEvT_T0_ll_param_0+8];
	ld.param.u64 	%rd24, [_ZN7oneflow4cuda7softmax15SoftmaxWarpImplI10SimpleLoadI6__halffE11SimpleStoreIS4_fEfLi1ELi17ELi32ELi1ELb1ELNS1_9AlgorithmE0EEEvT_T0_ll_param_0];
	ld.param.u64 	%rd28, [_ZN7oneflow4cuda7softmax15SoftmaxWarpImplI10SimpleLoadI6__halffE11SimpleStoreIS4_fEfLi1ELi17ELi32ELi1ELb1ELNS1_9AlgorithmE0EEEvT_T0_ll_param_2];
	ld.param.u64 	%rd29, [_ZN7oneflow4cuda7softmax15SoftmaxWarpImplI10SimpleLoadI6__halffE11SimpleStoreIS4_fEfLi1ELi17ELi32ELi1ELb1ELNS1_9AlgorithmE0EEEvT_T0_ll_param_3];
	setp.lt.s64 	%p1, %rd29, 545;
	@%p1 bra 	$L__BB250_2;
	mov.u64 	%rd30, $str;
	cvta.global.u64 	%rd31, %rd30;
	mov.u64 	%rd32, $str$1;
	cvta.global.u64 	%rd33, %rd32;
	mov.u64 	%rd34, __unnamed_250;
	cvta.global.u64 	%rd35, %rd34;
	{ // callseq 249, 0
	.param .b64 param0;
	st.param.b64 	[param0], %rd31;
	.param .b64 param1;
	st.param.b64 	[param1], %rd33;
	.param .b32 param2;
	st.param.b32 	[param2], 228;
	.param .b64 param3;
	st.param.b64 	[param3], %rd35;
	.param .b64 param4;
	st.param.b64 	[param4], 1;
	call.uni 
	__assertfail, 
	(
	param0, 
	param1, 
	param2, 
	param3, 
	param4
	);
	} // callseq 249
$L__BB250_2:
	mov.u32 	%r2, %ctaid.x;
	mov.u32 	%r3, %ntid.y;
	mov.u32 	%r4, %tid.y;
	mad.lo.s32 	%r5, %r2, %r3, %r4;
	mov.u32 	%r6, %nctaid.x;
	mul.lo.s32 	%r1, %r6, %r3;
	cvt.s64.s32 	%rd42, %r5;
	setp.le.s64 	%p2, %rd28, %rd42;
	@%p2 bra 	$L__BB250_73;
	mov.u32 	%r7, %tid.x;
	cvt.u64.u32 	%rd2, %r7;
	add.s32 	%r8, %r7, 32;
	cvt.u64.u32 	%rd3, %r8;
	add.s32 	%r9, %r7, 64;
	cvt.u64.u32 	%rd4, %r9;
	add.s32 	%r10, %r7, 96;
	cvt.u64.u32 	%rd5, %r10;
	add.s32 	%r11, %r7, 128;
	cvt.u64.u32 	%rd6, %r11;
	add.s32 	%r12, %r7, 160;
	cvt.u64.u32 	%rd7, %r12;
	add.s32 	%r13, %r7, 192;
	cvt.u64.u32 	%rd8, %r13;
	add.s32 	%r14, %r7, 224;
	cvt.u64.u32 	%rd9, %r14;
	add.s32 	%r15, %r7, 256;
	cvt.u64.u32 	%rd10, %r15;
	add.s32 	%r16, %r7, 288;
	cvt.u64.u32 	%rd11, %r16;
	add.s32 	%r17, %r7, 320;
	cvt.u64.u32 	%rd12, %r17;
	add.s32 	%r18, %r7, 352;
	cvt.u64.u32 	%rd13, %r18;
	add.s32 	%r19, %r7, 384;
	cvt.u64.u32 	%rd14, %r19;
	add.s32 	%r20, %r7, 416;
	cvt.u64.u32 	%rd15, %r20;
	add.s32 	%r21, %r7, 448;
	cvt.u64.u32 	%rd16, %r21;
	add.s32 	%r22, %r7, 480;
	cvt.u64.u32 	%rd17, %r22;
	add.s32 	%r23, %r7, 512;
	cvt.u64.u32 	%rd18, %r23;
	cvt.s64.s32 	%rd19, %r1;
$L__BB250_4:
	setp.le.s64 	%p3, %rd29, %rd2;
	mad.lo.s64 	%rd36, %rd42, %rd25, %rd2;
	cvta.to.global.u64 	%rd37, %rd24;
	shl.b64 	%rd38, %rd36, 1;
	add.s64 	%rd21, %rd37, %rd38;
	mov.f32 	%f363, 0fFF800000;
	mov.f32 	%f366, %f363;
	@%p3 bra 	$L__BB250_6;
	ld.global.u16 	%rs1, [%rd21];
	// begin inline asm
	{  cvt.f32.f16 %f363, %rs1;}

	// end inline asm
	max.f32 	%f366, %f363, 0fFF800000;
$L__BB250_6:
	setp.le.s64 	%p4, %rd29, %rd3;
	mov.f32 	%f365, 0fFF800000;
	@%p4 bra 	$L__BB250_8;
	ld.global.u16 	%rs2, [%rd21+64];
	// begin inline asm
	{  cvt.f32.f16 %f365, %rs2;}

	// end inline asm
	max.f32 	%f366, %f366, %f365;
$L__BB250_8:
	setp.le.s64 	%p5, %rd29, %rd4;
	mov.f32 	%f367, 0fFF800000;
	@%p5 bra 	$L__BB250_10;
	ld.global.u16 	%rs3, [%rd21+128];
	// begin inline asm
	{  cvt.f32.f16 %f367, %rs3;}

	// end inline asm
	max.f32 	%f366, %f366, %f367;
$L__BB250_10:
	setp.le.s64 	%p6, %rd29, %rd5;
	mov.f32 	%f369, 0fFF800000;
	@%p6 bra 	$L__BB250_12;
	ld.global.u16 	%rs4, [%rd21+192];
	// begin inline asm
	{  cvt.f32.f16 %f369, %rs4;}

	// end inline asm
	max.f32 	%f366, %f366, %f369;
$L__BB250_12:
	setp.le.s64 	%p7, %rd29, %rd6;
	mov.f32 	%f371, 0fFF800000;
	@%p7 bra 	$L__BB250_14;
	ld.global.u16 	%rs5, [%rd21+256];
	// begin inline asm
	{  cvt.f32.f16 %f371, %rs5;}

	// end inline asm
	max.f32 	%f366, %f366, %f371;
$L__BB250_14:
	setp.le.s64 	%p8, %rd29, %rd7;
	mov.f32 	%f373, 0fFF800000;
	@%p8 bra 	$L__BB250_16;
	ld.global.u16 	%rs6, [%rd21+320];
	// begin inline asm
	{  cvt.f32.f16 %f373, %rs6;}

	// end inline asm
	max.f32 	%f366, %f366, %f373;
$L__BB250_16:
	setp.le.s64 	%p9, %rd29, %rd8;
	mov.f32 	%f375, 0fFF800000;
	@%p9 bra 	$L__BB250_18;
	ld.global.u16 	%rs7, [%rd21+384];
	// begin inline asm
	{  cvt.f32.f16 %f375, %rs7;}

	// end inline asm
	max.f32 	%f366, %f366, %f375;
$L__BB250_18:
	setp.le.s64 	%p10, %rd29, %rd9;
	mov.f32 	%f377, 0fFF800000;
	@%p10 bra 	$L__BB250_20;
	ld.global.u16 	%rs8, [%rd21+448];
	// begin inline asm
	{  cvt.f32.f16 %f377, %rs8;}

	// end inline asm
	max.f32 	%f366, %f366, %f377;
$L__BB250_20:
	setp.le.s64 	%p11, %rd29, %rd10;
	mov.f32 	%f379, 0fFF800000;
	@%p11 bra 	$L__BB250_22;
	ld.global.u16 	%rs9, [%rd21+512];
	// begin inline asm
	{  cvt.f32.f16 %f379, %rs9;}

	// end inline asm
	max.f32 	%f366, %f366, %f379;
$L__BB250_22:
	setp.le.s64 	%p12, %rd29, %rd11;
	mov.f32 	%f381, 0fFF800000;
	@%p12 bra 	$L__BB250_24;
	ld.global.u16 	%rs10, [%rd21+576];
	// begin inline asm
	{  cvt.f32.f16 %f381, %rs10;}

	// end inline asm
	max.f32 	%f366, %f366, %f381;
$L__BB250_24:
	setp.le.s64 	%p13, %rd29, %rd12;
	mov.f32 	%f383, 0fFF800000;
	@%p13 bra 	$L__BB250_26;
	ld.global.u16 	%rs11, [%rd21+640];
	// begin inline asm
	{  cvt.f32.f16 %f383, %rs11;}

	// end inline asm
	max.f32 	%f366, %f366, %f383;
$L__BB250_26:
	setp.le.s64 	%p14, %rd29, %rd13;
	mov.f32 	%f385, 0fFF800000;
	@%p14 bra 	$L__BB250_28;
	ld.global.u16 	%rs12, [%rd21+704];
	// begin inline asm
	{  cvt.f32.f16 %f385, %rs12;}

	// end inline asm
	max.f32 	%f366, %f366, %f385;
$L__BB250_28:
	setp.le.s64 	%p15, %rd29, %rd14;
	mov.f32 	%f387, 0fFF800000;
	@%p15 bra 	$L__BB250_30;
	ld.global.u16 	%rs13, [%rd21+768];
	// begin inline asm
	{  cvt.f32.f16 %f387, %rs13;}

	// end inline asm
	max.f32 	%f366, %f366, %f387;
$L__BB250_30:
	setp.le.s64 	%p16, %rd29, %rd15;
	mov.f32 	%f389, 0fFF800000;
	@%p16 bra 	$L__BB250_32;
	ld.global.u16 	%rs14, [%rd21+832];
	// begin inline asm
	{  cvt.f32.f16 %f389, %rs14;}

	// end inline asm
	max.f32 	%f366, %f366, %f389;
$L__BB250_32:
	setp.le.s64 	%p17, %rd29, %rd16;
	mov.f32 	%f391, 0fFF800000;
	@%p17 bra 	$L__BB250_34;
	ld.global.u16 	%rs15, [%rd21+896];
	// begin inline asm
	{  cvt.f32.f16 %f391, %rs15;}

	// end inline asm
	max.f32 	%f366, %f366, %f391;
$L__BB250_34:
	setp.le.s64 	%p18, %rd29, %rd17;
	mov.f32 	%f393, 0fFF800000;
	@%p18 bra 	$L__BB250_36;
	ld.global.u16 	%rs16, [%rd21+960];
	// begin inline asm
	{  cvt.f32.f16 %f393, %rs16;}

	// end inline asm
	max.f32 	%f366, %f366, %f393;
$L__BB250_36:
	setp.le.s64 	%p19, %rd29, %rd18;
	mov.f32 	%f395, 0fFF800000;
	@%p19 bra 	$L__BB250_38;
	ld.global.u16 	%rs17, [%rd21+1024];
	// begin inline asm
	{  cvt.f32.f16 %f395, %rs17;}

	// end inline asm
	max.f32 	%f366, %f366, %f395;
$L__BB250_38:
	setp.le.s64 	%p20, %rd29, %rd2;
	mov.b32 	%r24, %f366;
	shfl.sync.bfly.b32	%r25|%p21, %r24, 16, 31, -1;
	mov.b32 	%f120, %r25;
	max.f32 	%f121, %f366, %f120;
	mov.b32 	%r26, %f121;
	shfl.sync.bfly.b32	%r27|%p22, %r26, 8, 31, -1;
	mov.b32 	%f122, %r27;
	max.f32 	%f123, %f121, %f122;
	mov.b32 	%r28, %f123;
	shfl.sync.bfly.b32	%r29|%p23, %r28, 4, 31, -1;
	mov.b32 	%f124, %r29;
	max.f32 	%f125, %f123, %f124;
	mov.b32 	%r30, %f125;
	shfl.sync.bfly.b32	%r31|%p24, %r30, 2, 31, -1;
	mov.b32 	%f126, %r31;
	max.f32 	%f127, %f125, %f126;
	mov.b32 	%r32, %f127;
	shfl.sync.bfly.b32	%r33|%p25, %r32, 1, 31, -1;
	mov.b32 	%f128, %r33;
	max.f32 	%f129, %f127, %f128;
	sub.f32 	%f130, %f363, %f129;
	fma.rn.f32 	%f131, %f130, 0f3BBB989D, 0f3F000000;
	cvt.sat.f32.f32 	%f132, %f131;
	mov.f32 	%f133, 0f4B400001;
	mov.f32 	%f134, 0f437C0000;
	fma.rm.f32 	%f135, %f132, %f134, %f133;
	add.f32 	%f136, %f135, 0fCB40007F;
	neg.f32 	%f137, %f136;
	fma.rn.f32 	%f138, %f130, 0f3FB8AA3B, %f137;
	fma.rn.f32 	%f139, %f130, 0f32A57060, %f138;
	mov.b32 	%r34, %f135;
	shl.b32 	%r35, %r34, 23;
	mov.b32 	%f140, %r35;
	ex2.approx.ftz.f32 	%f141, %f139;
	mul.f32 	%f142, %f141, %f140;
	add.f32 	%f143, %f142, 0f00000000;
	sub.f32 	%f144, %f365, %f129;
	fma.rn.f32 	%f145, %f144, 0f3BBB989D, 0f3F000000;
	cvt.sat.f32.f32 	%f146, %f145;
	fma.rm.f32 	%f147, %f146, %f134, %f133;
	add.f32 	%f148, %f147, 0fCB40007F;
	neg.f32 	%f149, %f148;
	fma.rn.f32 	%f150, %f144, 0f3FB8AA3B, %f149;
	fma.rn.f32 	%f151, %f144, 0f32A57060, %f150;
	mov.b32 	%r36, %f147;
	shl.b32 	%r37, %r36, 23;
	mov.b32 	%f152, %r37;
	ex2.approx.ftz.f32 	%f153, %f151;
	mul.f32 	%f154, %f153, %f152;
	add.f32 	%f155, %f143, %f154;
	sub.f32 	%f156, %f367, %f129;
	fma.rn.f32 	%f157, %f156, 0f3BBB989D, 0f3F000000;
	cvt.sat.f32.f32 	%f158, %f157;
	fma.rm.f32 	%f159, %f158, %f134, %f133;
	add.f32 	%f160, %f159, 0fCB40007F;
	neg.f32 	%f161, %f160;
	fma.rn.f32 	%f162, %f156, 0f3FB8AA3B, %f161;
	fma.rn.f32 	%f163, %f156, 0f32A57060, %f162;
	mov.b32 	%r38, %f159;
	shl.b32 	%r39, %r38, 23;
	mov.b32 	%f164, %r39;
	ex2.approx.ftz.f32 	%f165, %f163;
	mul.f32 	%f166, %f165, %f164;
	add.f32 	%f167, %f155, %f166;
	sub.f32 	%f168, %f369, %f129;
	fma.rn.f32 	%f169, %f168, 0f3BBB989D, 0f3F000000;
	cvt.sat.f32.f32 	%f170, %f169;
	fma.rm.f32 	%f171, %f170, %f134, %f133;
	add.f32 	%f172, %f171, 0fCB40007F;
	neg.f32 	%f173, %f172;
	fma.rn.f32 	%f174, %f168, 0f3FB8AA3B, %f173;
	fma.rn.f32 	%f175, %f168, 0f32A57060, %f174;
	mov.b32 	%r40, %f171;
	shl.b32 	%r41, %r40, 23;
	mov.b32 	%f176, %r41;
	ex2.approx.ftz.f32 	%f177, %f175;
	mul.f32 	%f178, %f177, %f176;
	add.f32 	%f179, %f167, %f178;
	sub.f32 	%f180, %f371, %f129;
	fma.rn.f32 	%f181, %f180, 0f3BBB989D, 0f3F000000;
	cvt.sat.f32.f32 	%f182, %f181;
	fma.rm.f32 	%f183, %f182, %f134, %f133;
	add.f32 	%f184, %f183, 0fCB40007F;
	neg.f32 	%f185, %f184;
	fma.rn.f32 	%f186, %f180, 0f3FB8AA3B, %f185;
	fma.rn.f32 	%f187, %f180, 0f32A57060, %f186;
	mov.b32 	%r42, %f183;
	shl.b32 	%r43, %r42, 23;
	mov.b32 	%f188, %r43;
	ex2.approx.ftz.f32 	%f189, %f187;
	mul.f32 	%f190, %f189, %f188;
	add.f32 	%f191, %f179, %f190;
	sub.f32 	%f192, %f373, %f129;
	fma.rn.f32 	%f193, %f192, 0f3BBB989D, 0f3F000000;
	cvt.sat.f32.f32 	%f194, %f193;
	fma.rm.f32 	%f195, %f194, %f134, %f133;
	add.f32 	%f196, %f195, 0fCB40007F;
	neg.f32 	%f197, %f196;
	fma.rn.f32 	%f198, %f192, 0f3FB8AA3B, %f197;
	fma.rn.f32 	%f199, %f192, 0f32A57060, %f198;
	mov.b32 	%r44, %f195;
	shl.b32 	%r45, %r44, 23;
	mov.b32 	%f200, %r45;
	ex2.approx.ftz.f32 	%f201, %f199;
	mul.f32 	%f202, %f201, %f200;
	add.f32 	%f203, %f191, %f202;
	sub.f32 	%f204, %f375, %f129;
	fma.rn.f32 	%f205, %f204, 0f3BBB989D, 0f3F000000;
	cvt.sat.f32.f32 	%f206, %f205;
	fma.rm.f32 	%f207, %f206, %f134, %f133;
	add.f32 	%f208, %f207, 0fCB40007F;
	neg.f32 	%f209, %f208;
	fma.rn.f32 	%f210, %f204, 0f3FB8AA3B, %f209;
	fma.rn.f32 	%f211, %f204, 0f32A57060, %f210;
	mov.b32 	%r46, %f207;
	shl.b32 	%r47, %r46, 23;
	mov.b32 	%f212, %r47;
	ex2.approx.ftz.f32 	%f213, %f211;
	mul.f32 	%f214, %f213, %f212;
	add.f32 	%f215, %f203, %f214;
	sub.f32 	%f216, %f377, %f129;
	fma.rn.f32 	%f217, %f216, 0f3BBB989D, 0f3F000000;
	cvt.sat.f32.f32 	%f218, %f217;
	fma.rm.f32 	%f219, %f218, %f134, %f133;
	add.f32 	%f220, %f219, 0fCB40007F;
	neg.f32 	%f221, %f220;
	fma.rn.f32 	%f222, %f216, 0f3FB8AA3B, %f221;
	fma.rn.f32 	%f223, %f216, 0f32A57060, %f222;
	mov.b32 	%r48, %f219;
	shl.b32 	%r49, %r48, 23;
	mov.b32 	%f224, %r49;
	ex2.approx.ftz.f32 	%f225, %f223;
	mul.f32 	%f226, %f225, %f224;
	add.f32 	%f227, %f215, %f226;
	sub.f32 	%f228, %f379, %f129;
	fma.rn.f32 	%f229, %f228, 0f3BBB989D, 0f3F000000;
	cvt.sat.f32.f32 	%f230, %f229;
	fma.rm.f32 	%f231, %f230, %f134, %f133;
	add.f32 	%f232, %f231, 0fCB40007F;
	neg.f32 	%f233, %f232;
	fma.rn.f32 	%f234, %f228, 0f3FB8AA3B, %f233;
	fma.rn.f32 	%f235, %f228, 0f32A57060, %f234;
	mov.b32 	%r50, %f231;
	shl.b32 	%r51, %r50, 23;
	mov.b32 	%f236, %r51;
	ex2.approx.ftz.f32 	%f237, %f235;
	mul.f32 	%f238, %f237, %f236;
	add.f32 	%f239, %f227, %f238;
	sub.f32 	%f240, %f381, %f129;
	fma.rn.f32 	%f241, %f240, 0f3BBB989D, 0f3F000000;
	cvt.sat.f32.f32 	%f242, %f241;
	fma.rm.f32 	%f243, %f242, %f134, %f133;
	add.f32 	%f244, %f243, 0fCB40007F;
	neg.f32 	%f245, %f244;
	fma.rn.f32 	%f246, %f240, 0f3FB8AA3B, %f245;
	fma.rn.f32 	%f247, %f240, 0f32A57060, %f246;
	mov.b32 	%r52, %f243;
	shl.b32 	%r53, %r52, 23;
	mov.b32 	%f248, %r53;
	ex2.approx.ftz.f32 	%f249, %f247;
	mul.f32 	%f250, %f249, %f248;
	add.f32 	%f251, %f239, %f250;
	sub.f32 	%f252, %f383, %f129;
	fma.rn.f32 	%f253, %f252, 0f3BBB989D, 0f3F000000;
	cvt.sat.f32.f32 	%f254, %f253;
	fma.rm.f32 	%f255, %f254, %f134, %f133;
	add.f32 	%f256, %f255, 0fCB40007F;
	neg.f32 	%f257, %f256;
	fma.rn.f32 	%f258, %f252, 0f3FB8AA3B, %f257;
	fma.rn.f32 	%f259, %f252, 0f32A57060, %f258;
	mov.b32 	%r54, %f255;
	shl.b32 	%r55, %r54, 23;
	mov.b32 	%f260, %r55;
	ex2.approx.ftz.f32 	%f261, %f259;
	mul.f32 	%f262, %f261, %f260;
	add.f32 	%f263, %f251, %f262;
	sub.f32 	%f264, %f385, %f129;
	fma.rn.f32 	%f265, %f264, 0f3BBB989D, 0f3F000000;
	cvt.sat.f32.f32 	%f266, %f265;
	fma.rm.f32 	%f267, %f266, %f134, %f133;
	add.f32 	%f268, %f267, 0fCB40007F;
	neg.f32 	%f269, %f268;
	fma.rn.f32 	%f270, %f264, 0f3FB8AA3B, %f269;
	fma.rn.f32 	%f271, %f264, 0f32A57060, %f270;
	mov.b32 	%r56, %f267;
	shl.b32 	%r57, %r56, 23;
	mov.b32 	%f272, %r57;
	ex2.approx.ftz.f32 	%f273, %f271;
	mul.f32 	%f274, %f273, %f272;
	add.f32 	%f275, %f263, %f274;
	sub.f32 	%f276, %f387, %f129;
	fma.rn.f32 	%f277, %f276, 0f3BBB989D, 0f3F000000;
	cvt.sat.f32.f32 	%f278, %f277;
	fma.rm.f32 	%f279, %f278, %f134, %f133;
	add.f32 	%f280, %f279, 0fCB40007F;
	neg.f32 	%f281, %f280;
	fma.rn.f32 	%f282, %f276, 0f3FB8AA3B, %f281;
	fma.rn.f32 	%f283, %f276, 0f32A57060, %f282;
	mov.b32 	%r58, %f279;
	shl.b32 	%r59, %r58, 23;
	mov.b32 	%f284, %r59;
	ex2.approx.ftz.f32 	%f285, %f283;
	mul.f32 	%f286, %f285, %f284;
	add.f32 	%f287, %f275, %f286;
	sub.f32 	%f288, %f389, %f129;
	fma.rn.f32 	%f289, %f288, 0f3BBB989D, 0f3F000000;
	cvt.sat.f32.f32 	%f290, %f289;
	fma.rm.f32 	%f291, %f290, %f134, %f133;
	add.f32 	%f292, %f291, 0fCB40007F;
	neg.f32 	%f293, %f292;
	fma.rn.f32 	%f294, %f288, 0f3FB8AA3B, %f293;
	fma.rn.f32 	%f295, %f288, 0f32A57060, %f294;
	mov.b32 	%r60, %f291;
	shl.b32 	%r61, %r60, 23;
	mov.b32 	%f296, %r61;
	ex2.approx.ftz.f32 	%f297, %f295;
	mul.f32 	%f298, %f297, %f296;
	add.f32 	%f299, %f287, %f298;
	sub.f32 	%f300, %f391, %f129;
	fma.rn.f32 	%f301, %f300, 0f3BBB989D, 0f3F000000;
	cvt.sat.f32.f32 	%f302, %f301;
	fma.rm.f32 	%f303, %f302, %f134, %f133;
	add.f32 	%f304, %f303, 0fCB40007F;
	neg.f32 	%f305, %f304;
	fma.rn.f32 	%f306, %f300, 0f3FB8AA3B, %f305;
	fma.rn.f32 	%f307, %f300, 0f32A57060, %f306;
	mov.b32 	%r62, %f303;
	shl.b32 	%r63, %r62, 23;
	mov.b32 	%f308, %r63;
	ex2.approx.ftz.f32 	%f309, %f307;
	mul.f32 	%f310, %f309, %f308;
	add.f32 	%f311, %f299, %f310;
	sub.f32 	%f312, %f393, %f129;
	fma.rn.f32 	%f313, %f312, 0f3BBB989D, 0f3F000000;
	cvt.sat.f32.f32 	%f314, %f313;
	fma.rm.f32 	%f315, %f314, %f134, %f133;
	add.f32 	%f316, %f315, 0fCB40007F;
	neg.f32 	%f317, %f316;
	fma.rn.f32 	%f318, %f312, 0f3FB8AA3B, %f317;
	fma.rn.f32 	%f319, %f312, 0f32A57060, %f318;
	mov.b32 	%r64, %f315;
	shl.b32 	%r65, %r64, 23;
	mov.b32 	%f320, %r65;
	ex2.approx.ftz.f32 	%f321, %f319;
	mul.f32 	%f322, %f321, %f320;
	add.f32 	%f323, %f311, %f322;
	sub.f32 	%f324, %f395, %f129;
	fma.rn.f32 	%f325, %f324, 0f3BBB989D, 0f3F000000;
	cvt.sat.f32.f32 	%f326, %f325;
	fma.rm.f32 	%f327, %f326, %f134, %f133;
	add.f32 	%f328, %f327, 0fCB40007F;
	neg.f32 	%f329, %f328;
	fma.rn.f32 	%f330, %f324, 0f3FB8AA3B, %f329;
	fma.rn.f32 	%f331, %f324, 0f32A57060, %f330;
	mov.b32 	%r66, %f327;
	shl.b32 	%r67, %r66, 23;
	mov.b32 	%f332, %r67;
	ex2.approx.ftz.f32 	%f333, %f331;
	mul.f32 	%f334, %f333, %f332;
	add.f32 	%f335, %f323, %f334;
	mov.b32 	%r68, %f335;
	shfl.sync.bfly.b32	%r69|%p26, %r68, 16, 31, -1;
	mov.b32 	%f336, %r69;
	add.f32 	%f337, %f335, %f336;
	mov.b32 	%r70, %f337;
	shfl.sync.bfly.b32	%r71|%p27, %r70, 8, 31, -1;
	mov.b32 	%f338, %r71;
	add.f32 	%f339, %f337, %f338;
	mov.b32 	%r72, %f339;
	shfl.sync.bfly.b32	%r73|%p28, %r72, 4, 31, -1;
	mov.b32 	%f340, %r73;
	add.f32 	%f341, %f339, %f340;
	mov.b32 	%r74, %f341;
	shfl.sync.bfly.b32	%r75|%p29, %r74, 2, 31, -1;
	mov.b32 	%f342, %r75;
	add.f32 	%f343, %f341, %f342;
	mov.b32 	%r76, %f343;
	shfl.sync.bfly.b32	%r77|%p30, %r76, 1, 31, -1;
	mov.b32 	%f344, %r77;
	add.f32 	%f345, %f343, %f344;
	div.rn.f32 	%f69, %f142, %f345;
	div.rn.f32 	%f70, %f154, %f345;
	div.rn.f32 	%f71, %f166, %f345;
	div.rn.f32 	%f72, %f178, %f345;
	div.rn.f32 	%f73, %f190, %f345;
	div.rn.f32 	%f74, %f202, %f345;
	div.rn.f32 	%f75, %f214, %f345;
	div.rn.f32 	%f76, %f226, %f345;
	div.rn.f32 	%f77, %f238, %f345;
	div.rn.f32 	%f78, %f250, %f345;
	div.rn.f32 	%f79, %f262, %f345;
	div.rn.f32 	%f80, %f274, %f345;
	div.rn.f32 	%f81, %f286, %f345;
	div.rn.f32 	%f82, %f298, %f345;
	div.rn.f32 	%f83, %f310, %f345;
	div.rn.f32 	%f84, %f322, %f345;
	div.rn.f32 	%f85, %f334, %f345;
	mad.lo.s64 	%rd39, %rd42, %rd27, %rd2;
	cvta.to.global.u64 	%rd40, %rd26;
	shl.b64 	%rd41, %rd39, 1;
	add.s64 	%rd22, %rd40, %rd41;
	@%p20 bra 	$L__BB250_40;
	// begin inline asm
	{  cvt.rn.f16.f32 %rs18, %f69;}

	// end inline asm
	st.global.u16 	[%rd22], %rs18;
$L__BB250_40:
	setp.le.s64 	%p31, %rd29, %rd3;
	@%p31 bra 	$L__BB250_42;
	// begin inline asm
	{  cvt.rn.f16.f32 %rs19, %f70;}

	// end inline asm
	st.global.u16 	[%rd22+64], %rs19;
$L__BB250_42:
	setp.le.s64 	%p32, %rd29, %rd4;
	@%p32 bra 	$L__BB250_44;
	// begin inline asm
	{  cvt.rn.f16.f32 %rs20, %f71;}

	// end inline asm
	st.global.u16 	[%rd22+128], %rs20;
$L__BB250_44:
	setp.le.s64 	%p33, %rd29, %rd5;
	@%p33 bra 	$L__BB250_46;
	// begin inline asm
	{  cvt.rn.f16.f32 %rs21, %f72;}

	// end inline asm
	st.global.u16 	[%rd22+192], %rs21;
$L__BB250_46:
	setp.le.s64 	%p34, %rd29, %rd6;
	@%p34 bra 	$L__BB250_48;
	// begin inline asm
	{  cvt.rn.f16.f32 %rs22, %f73;}

	// end inline asm
	st.global.u16 	[%rd22+256], %rs22;
$L__BB250_48:
	setp.le.s64 	%p35, %rd29, %rd7;
	@%p35 bra 	$L__BB250_50;
	// begin inline asm
	{  cvt.rn.f16.f32 %rs23, %f74;}

	// end inline asm
	st.global.u16 	[%rd22+320], %rs23;
$L__BB250_50:
	setp.le.s64 	%p36, %rd29, %rd8;
	@%p36 bra 	$L__BB250_52;
	// begin inline asm
	{  cvt.rn.f16.f32 %rs24, %f75;}

	// end inline asm
	st.global.u16 	[%rd22+384], %rs24;
$L__BB250_52:
	setp.le.s64 	%p37, %rd29, %rd9;
	@%p37 bra 	$L__BB250_54;
	// begin inline asm
	{  cvt.rn.f16.f32 %rs25, %f76;}

	// end inline asm
	st.global.u16 	[%rd22+448], %rs25;
$L__BB250_54:
	setp.le.s64 	%p38, %rd29, %rd10;
	@%p38 bra 	$L__BB250_56;
	// begin inline asm
	{  cvt.rn.f16.f32 %rs26, %f77;}

	// end inline asm
	st.global.u16 	[%rd22+512], %rs26;
$L__BB250_56:
	setp.le.s64 	%p39, %rd29, %rd11;
	@%p39 bra 	$L__BB250_58;
	// begin inline asm
	{  cvt.rn.f16.f32 %rs27, %f78;}

	// end inline asm
	st.global.u16 	[%rd22+576], %rs27;
$L__BB250_58:
	setp.le.s64 	%p40, %rd29, %rd12;
	@%p40 bra 	$L__BB250_60;
	// begin inline asm
	{  cvt.rn.f16.f32 %rs28, %f79;}

	// end inline asm
	st.global.u16 	[%rd22+640], %rs28;
$L__BB250_60:
	setp.le.s64 	%p41, %rd29, %rd13;
	@%p41 bra 	$L__BB250_62;
	// begin inline asm
	{  cvt.rn.f16.f32 %rs29, %f80;}

	// end inline asm
	st.global.u16 	[%rd22+704], %rs29;
$L__BB250_62:
	setp.le.s64 	%p42, %rd29, %rd14;
	@%p42 bra 	$L__BB250_64;
	// begin inline asm
	{  cvt.rn.f16.f32 %rs30, %f81;}

	// end inline asm
	st.global.u16 	[%rd22+768], %rs30;
$L__BB250_64:
	setp.le.s64 	%p43, %rd29, %rd15;
	@%p43 bra 	$L__BB250_66;
	// begin inline asm
	{  cvt.rn.f16.f32 %rs31, %f82;}

	// end inline asm
	st.global.u16 	[%rd22+832], %rs31;
$L__BB250_66:
	setp.le.s64 	%p44, %rd29, %rd16;
	@%p44 bra 	$L__BB250_68;
	// begin inline asm
	{  cvt.rn.f16.f32 %rs32, %f83;}

	// end inline asm
	st.global.u16 	[%rd22+896], %rs32;
$L__BB250_68:
	setp.le.s64 	%p45, %rd29, %rd17;
	@%p45 bra 	$L__BB250_70;
	// begin inline asm
	{  cvt.rn.f16.f32 %rs33, %f84;}

	// end inline asm
	st.global.u16 	[%rd22+960], %rs33;
$L__BB250_70:
	setp.le.s64 	%p46, %rd29, %rd18;
	@%p46 bra 	$L__BB250_72;
	// begin inline asm
	{  cvt.rn.f16.f32 %rs34, %f85;}

	// end inline asm
	st.global.u16 	[%rd22+1024], %rs34;
$L__BB250_72:
	add.s64 	%rd42, %rd42, %rd19;
	setp.lt.s64 	%p47, %rd42, %rd28;
	@%p47 bra 	$L__BB250_4;
$L__BB250_73:
	ret;

}
	// .globl	_ZN7oneflow4cuda7softmax15SoftmaxWarpImplI10SimpleLoadI6__halffE11SimpleStoreIS4_fEfLi1ELi18ELi32ELi1ELb0ELNS1_9AlgorithmE0EEEvT_T0_ll
.visible .entry _ZN7oneflow4cuda7softmax15SoftmaxWarpImplI10SimpleLoadI6__halffE11SimpleStoreIS4_fEfLi1ELi18ELi32ELi1ELb0ELNS1_9AlgorithmE0EEEvT_T0_ll(
	.param .align 8 .b8 _ZN7oneflow4cuda7softmax15SoftmaxWarpImplI10SimpleLoadI6__halffE11SimpleStoreIS4_fEfLi1ELi18ELi32ELi1ELb0ELNS1_9AlgorithmE0EEEvT_T0_ll_param_0[16],
	.param .align 8 .b8 _ZN7oneflow4cuda7softmax15SoftmaxWarpImplI10SimpleLoadI6__halffE11SimpleStoreIS4_fEfLi1ELi18ELi32ELi1ELb0ELNS1_9AlgorithmE0EEEvT_T0_ll_param_1[16],
	.param .u64 _ZN7oneflow4cuda7softmax15SoftmaxWarpImplI10SimpleLoadI6__halffE11SimpleStoreIS4_fEfLi1ELi18ELi32ELi1ELb0ELNS1_9AlgorithmE0EEEvT_T0_ll_param_2,
	.param .u64 _ZN7oneflow4cuda7softmax15SoftmaxWarpImplI10SimpleLoadI6__halffE11SimpleStoreIS4_fEfLi1ELi18ELi32ELi1ELb0ELNS1_9AlgorithmE0EEEvT_T0_ll_param_3
)
{
	.reg .pred 	%p<14>;
	.reg .b16 	%rs<37>;
	.reg .b32 	%r<64>;
	.reg .b32 	%f<293>;
	.reg .b64 	%rd<27>;

	ld.param.u64 	%rd9, [_ZN7oneflow4cuda7softmax15SoftmaxWarpImplI10SimpleLoadI6__halffE11SimpleStoreIS4_fEfLi1ELi18ELi32ELi1ELb0ELNS1_9AlgorithmE0EEEvT_T0_ll_param_1+8];
	ld.param.u64 	%rd8, [_ZN7oneflow4cuda7softmax15SoftmaxWarpImplI10SimpleLoadI6__halffE11SimpleStoreIS4_fEfLi1ELi18ELi32ELi1ELb0ELNS1_9AlgorithmE0EEEvT_T0_ll_param_1];
	ld.param.u64 	%rd7, [_ZN7oneflow4cuda7softmax15SoftmaxWarpImplI10SimpleLoadI6__halffE11SimpleStoreIS4_fEfLi1ELi18ELi32ELi1ELb0ELNS1_9AlgorithmE0EEEvT_T0_ll_param_0+8];
	ld.param.u64 	%rd6, [_ZN7oneflow4cuda7softmax15SoftmaxWarpImplI10SimpleLoadI6__halffE11SimpleStoreIS4_fEfLi1ELi18ELi32ELi1ELb0ELNS1_9AlgorithmE0EEEvT_T0_ll_param_0];
	ld.param.u64 	%rd10, [_ZN7oneflow4cuda7softmax15SoftmaxWarpImplI10SimpleLoadI6__halffE11SimpleStoreIS4_fEfLi1ELi18ELi32ELi1ELb0ELNS1_9AlgorithmE0EEEvT_T0_ll_param_2];
	ld.param.u64 	%rd11, [_ZN7oneflow4cuda7softmax15SoftmaxWarpImplI10SimpleLoadI6__halffE11SimpleStoreIS4_fEfLi1ELi18ELi32ELi1ELb0ELNS1_9AlgorithmE0EEEvT_T0_ll_param_3];
	setp.lt.s64 	%p1, %rd11, 577;
	@%p1 bra 	$L__BB251_2;
	mov.u64 	%rd12, $str;
	cvta.global.u64 	%rd13, %rd12;
	mov.u64 	%rd14, $str$1;
	cvta.global.u64 	%rd15, %rd14;
	mov.u64 	%rd16, __unnamed_251;
	cvta.global.u64 	%rd17, %rd16;
	{ // callseq 250, 0
	.param .b64 param0;
	st.param.b64 	[param0], %rd13;
	.param .b64 param1;
	st.param.b64 	[param1], %rd15;
	.param .b32 param2;
	st.param.b32 	[param2], 228;
	.param .b64 param3;
	st.param.b64 	[param3], %rd17;
	.param .b64 param4;
	st.param.b64 	[param4], 1;
	call.uni 
	__assertfail, 
	(
	param0, 
	param1, 
	param2, 
	param3, 
	param4
	);
	} // callseq 250
$L__BB251_2:
	mov.u32 	%r2, %ctaid.x;
	mov.u32 	%r3, %ntid.y;
	mov.u32 	%r4, %tid.y;
	mad.lo.s32 	%r5, %r2, %r3, %r4;
	mov.u32 	%r6, %nctaid.x;
	mul.lo.s32 	%r1, %r6, %r3;
	cvt.s64.s32 	%rd26, %r5;
	setp.le.s64 	%p2, %rd10, %rd26;
	@%p2 bra 	$L__BB251_5;
	mov.u32 	%r7, %tid.x;
	cvt.u64.u32 	%rd2, %r7;
	cvt.s64.s32 	%rd3, %r1;
$L__BB251_4:
	mad.lo.s64 	%rd18, %rd26, %rd7, %rd2;
	cvta.to.global.u64 	%rd19, %rd6;
	shl.b64 	%rd20, %rd18, 1;
	add.s64 	%rd21, %rd19, %rd20;
	ld.global.u16 	%rs1, [%rd21];
	// begin inline asm
	{  cvt.f32.f16 %f1, %rs1;}

	// end inline asm
	max.f32 	%f37, %f1, 0fFF800000;
	ld.global.u16 	%rs2, [%rd21+64];
	// begin inline asm
	{  cvt.f32.f16 %f2, %rs2;}

	// end inline asm
	max.f32 	%f38, %f37, %f2;
	ld.global.u16 	%rs3, [%rd21+128];
	// begin inline asm
	{  cvt.f32.f16 %f3, %rs3;}

	// end inline asm
	max.f32 	%f39, %f38, %f3;
	ld.global.u16 	%rs4, [%rd21+192];
	// begin inline asm
	{  cvt.f32.f16 %f4, %rs4;}

	// end inline asm
	max.f32 	%f40, %f39, %f4;
	ld.global.u16 	%rs5, [%rd21+256];
	// begin inline asm
	{  cvt.f32.f16 %f5, %rs5;}

	// end inline asm
	max.f32 	%f41, %f40, %f5;
	ld.global.u16 	%rs6, [%rd21+320];
	// begin inline asm
	{  cvt.f32.f16 %f6, %rs6;}

	// end inline asm
	max.f32 	%f42, %f41, %f6;
	ld.global.u16 	%rs7, [%rd21+384];
	// begin inline asm
	{  cvt.f32.f16 %f7, %rs7;}

	// end inline asm
	max.f32 	%f43, %f42, %f7;
	ld.global.u16 	%rs8, [%rd21+448];
	// begin inline asm
	{  cvt.f32.f16 %f8, %rs8;}

	// end inline asm
	max.f32 	%f44, %f43, %f8;
	ld.global.u16 	%rs9, [%rd21+512];
	// begin inline asm
	{  cvt.f32.f16 %f9, %rs9;}

	// end inline asm
	max.f32 	%f45, %f44, %f9;
	ld.global.u16 	%rs10, [%rd21+576];
	// begin inline asm
	{  cvt.f32.f16 %f10, %rs10;}

	// end inline asm
	max.f32 	%f46, %f45, %f10;
	ld.global.u16 	%rs11, [%rd21+640];
	// begin inline asm
	{  cvt.f32.f16 %f11, %rs11;}

	// end inline asm
	max.f32 	%f47, %f46, %f11;
	ld.global.u16 	%rs12, [%rd21+704];
	// begin inline asm
	{  cvt.f32.f16 %f12, %rs12;}

	// end inline asm
	max.f32 	%f48, %f47, %f12;
	ld.global.u16 	%rs13, [%rd21+768];
	// begin inline asm
	{  cvt.f32.f16 %f13, %rs13;}

	// end inline asm
	max.f32 	%f49, %f48, %f13;
	ld.global.u16 	%rs14, [%rd21+832];
	// begin inline asm
	{  cvt.f32.f16 %f14, %rs14;}

	// end inline asm
	max.f32 	%f50, %f49, %f14;
	ld.global.u16 	%rs15, [%rd21+896];
	// begin inline asm
	{  cvt.f32.f16 %f15, %rs15;}

	// end inline asm
	max.f32 	%f51, %f50, %f15;
	ld.global.u16 	%rs16, [%rd21+960];
	// begin inline asm
	{  cvt.f32.f16 %f16, %rs16;}

	// end inline asm
	max.f32 	%f52, %f51, %f16;
	ld.global.u16 	%rs17, [%rd21+1024];
	// begin inline asm
	{  cvt.f32.f16 %f17, %rs17;}

	// end inline asm
	max.f32 	%f53, %f52, %f17;
	ld.global.u16 	%rs18, [%rd21+1088];
	// begin inline asm
	{  cvt.f32.f16 %f18, %rs18;}

	// end inline asm
	max.f32 	%f54, %f53, %f18;
	mov.b32 	%r8, %f54;
	shfl.sync.bfly.b32	%r9|%p3, %r8, 16, 31, -1;
	mov.b32 	%f55, %r9;
	max.f32 	%f56, %f54, %f55;
	mov.b32 	%r10, %f56;
	shfl.sync.bfly.b32	%r11|%p4, %r10, 8, 31, -1;
	mov.b32 	%f57, %r11;
	max.f32 	%f58, %f56, %f57;
	mov.b32 	%r12, %f58;
	shfl.sync.bfly.b32	%r13|%p5, %r12, 4, 31, -1;
	mov.b32 	%f59, %r13;
	max.f32 	%f60, %f58, %f59;
	mov.b32 	%r14, %f60;
	shfl.sync.bfly.b32	%r15|%p6, %r14, 2, 31, -1;
	mov.b32 	%f61, %r15;
	max.f32 	%f62, %f60, %f61;
	mov.b32 	%r16, %f62;
	shfl.sync.bfly.b32	%r17|%p7, %r16, 1, 31, -1;
	mov.b32 	%f63, %r17;
	max.f32 	%f64, %f62, %f63;
	sub.f32 	%f65, %f1, %f64;
	fma.rn.f32 	%f66, %f65, 0f3BBB989D, 0f3F000000;
	cvt.sat.f32.f32 	%f67, %f66;
	mov.f32 	%f68, 0f4B400001;
	mov.f32 	%f69, 0f437C0000;
	fma.rm.f32 	%f70, %f67, %f69, %f68;
	add.f32 	%f71, %f70, 0fCB40007F;
	neg.f32 	%f72, %f71;
	fma.rn.f32 	%f73, %f65, 0f3FB8AA3B, %f72;
	fma.rn.f32 	%f74, %f65, 0f32A57060, %f73;
	mov.b32 	%r18, %f70;
	shl.b32 	%r19, %r18, 23;
	mov.b32 	%f75, %r19;
	ex2.approx.ftz.f32 	%f76, %f74;
	mul.f32 	%f77, %f76, %f75;
	add.f32 	%f78, %f77, 0f00000000;
	sub.f32 	%f79, %f2, %f64;
	fma.rn.f32 	%f80, %f79, 0f3BBB989D, 0f3F000000;
	cvt.sat.f32.f32 	%f81, %f80;
	fma.rm.f32 	%f82, %f81, %f69, %f68;
	add.f32 	%f83, %f82, 0fCB40007F;
	neg.f32 	%f84, %f83;
	fma.rn.f32 	%f85, %f79, 0f3FB8AA3B, %f84;
	fma.rn.f32 	%f86, %f79, 0f32A57060, %f85;
	mov.b32 	%r20, %f82;
	shl.b32 	%r21, %r20, 23;
	mov.b32 	%f87, %r21;
	ex2.approx.ftz.f32 	%f88, %f86;
	mul.f32 	%f89, %f88, %f87;
	add.f32 	%f90, %f78, %f89;
	sub.f32 	%f91, %f3, %f64;
	fma.rn.f32 	%f92, %f91, 0f3BBB989D, 0f3F000000;
	cvt.sat.f32.f32 	%f93, %f92;
	fma.rm.f32 	%f94, %f93, %f69, %f68;
	add.f32 	%f95, %f94, 0fCB40007F;
	neg.f32 	%f96, %f95;
	fma.rn.f32 	%f97, %f91, 0f3FB8AA3B, %f96;
	fma.rn.f32 	%f98, %f91, 0f32A57060, %f97;
	mov.b32 	%r22, %f94;
	shl.b32 	%r23, %r22, 23;
	mov.b32 	%f99, %r23;
	ex2.approx.ftz.f32 	%f100, %f98;
	mul.f32 	%f101, %f100, %f99;
	add.f32 	%f102, %f90, %f101;
	sub.f32 	%f103, %f4, %f64;
	fma.rn.f32 	%f104, %f103, 0f3BBB989D, 0f3F000000;
	cvt.sat.f32.f32 	%f105, %f104;
	fma.rm.f32 	%f106, %f105, %f69, %f68;
	add.f32 	%f107, %f106, 0fCB40007F;
	neg.f32 	%f108, %f107;
	fma.rn.f32 	%f109, %f103, 0f3FB8AA3B, %f108;
	fma.rn.f32 	%f110, %f103, 0f32A57060, %f109;
	mov.b32 	%r24, %f106;
	shl.b32 	%r25, %r24, 23;
	mov.b32 	%f111, %r25;
	ex2.approx.ftz.f32 	%f112, %f110;
	mul.f32 	%f113, %f112, %f111;
	add.f32 	%f114, %f102, %f113;
	sub.f32 	%f115, %f5, %f64;
	fma.rn.f32 	%f116, %f115, 0f3BBB989D, 0f3F000000;
	cvt.sat.f32.f32 	%f117, %f116;
	fma.rm.f32 	%f118, %f117, %f69, %f68;
	add.f32 	%f119, %f118, 0fCB40007F;
	neg.f32 	%f120, %f119;
	fma.rn.f32 	%f121, %f115, 0f3FB8AA3B, %f120;
	fma.rn.f32 	%f122, %f115, 0f32A57060, %f121;
	mov.b32 	%r26, %f118;
	shl.b32 	%r27, %r26, 23;
	mov.b32 	%f123, %r27;
	ex2.approx.ftz.f32 	%f124, %f122;
	mul.f32 	%f125, %f124, %f123;
	add.f32 	%f126, %f114, %f125;
	sub.f32 	%f127, %f6, %f64;
	fma.rn.f32 	%f128, %f127, 0f3BBB989D, 0f3F000000;
	cvt.sat.f32.f32 	%f129, %f128;
	fma.rm.f32 	%f130, %f129, %f69, %f68;
	add.f32 	%f131, %f130, 0fCB40007F;
	neg.f32 	%f132, %f131;
	fma.rn.f32 	%f133, %f127, 0f3FB8AA3B, %f132;
	fma.rn.f32 	%f134, %f127, 0f32A57060, %f133;
	mov.b32 	%r28, %f130;
	shl.b32 	%r29, %r28, 23;
	mov.b32 	%f135, %r29;
	ex2.approx.ftz.f32 	%f136, %f134;
	mul.f32 	%f137, %f136, %f135;
	add.f32 	%f138, %f126, %f137;
	sub.f32 	%f139, %f7, %f64;
	fma.rn.f32 	%f140, %f139, 0f3BBB989D, 0f3F000000;
	cvt.sat.f32.f32 	%f141, %f140;
	fma.rm.f32 	%f142, %f141, %f69, %f68;
	add.f32 	%f143, %f142, 0fCB40007F;
	neg.f32 	%f144, %f143;
	fma.rn.f32 	%f145, %f139, 0f3FB8AA3B, %f144;
	fma.rn.f32 	%f146, %f139, 0f32A57060, %f145;
	mov.b32 	%r30, %f142;
	shl.b32 	%r31, %r30, 23;
	mov.b32 	%f147, %r31;
	ex2.approx.ftz.f32 	%f148, %f146;
	mul.f32 	%f149, %f148, %f147;
	add.f32 	%f150, %f138, %f149;
	sub.f32 	%f151, %f8, %f64;
	fma.rn.f32 	%f152, %f151, 0f3BBB989D, 0f3F000000;
	cvt.sat.f32.f32 	%f153, %f152;
	fma.rm.f32 	%f154, %f153, %f69, %f68;
	add.f32 	%f155, %f154, 0fCB40007F;
	neg.f32 	%f156, %f155;
	fma.rn.f32 	%f157, %f151, 0f3FB8AA3B, %f156;
	fma.rn.f32 	%f158, %f151, 0f32A57060, %f157;
	mov.b32 	%r32, %f154;
	shl.b32 	%r33, %r32, 23;
	mov.b32 	%f159, %r33;
	ex2.approx.ftz.f32 	%f160, %f158;
	mul.f32 	%f161, %f160, %f159;
	add.f32 	%f162, %f150, %f161;
	sub.f32 	%f163, %f9, %f64;
	fma.rn.f32 	%f164, %f163, 0f3BBB989D, 0f3F000000;
	cvt.sat.f32.f32 	%f165, %f164;
	fma.rm.f32 	%f166, %f165, %f69, %f68;
	add.f32 	%f167, %f166, 0fCB40007F;
	neg.f32 	%f168, %f167;
	fma.rn.f32 	%f169, %f163, 0f3FB8AA3B, %f168;
	fma.rn.f32 	%f170, %f163, 0f32A57060, %f169;
	mov.b32 	%r34, %f166;
	shl.b32 	%r35, %r34, 23;
	mov.b32 	%f171, %r35;
	ex2.approx.ftz.f32 	%f172, %f170;
	mul.f32 	%f173, %f172, %f171;
	add.f32 	%f174, %f162, %f173;
	sub.f32 	%f175, %f10, %f64;
	fma.rn.f32 	%f176, %f175, 0f3BBB989D, 0f3F000000;
	cvt.sat.f32.f32 	%f177, %f176;
	fma.rm.f32 	%f178, %f177, %f69, %f68;
	add.f32 	%f179, %f178, 0fCB40007F;
	neg.f32 	%f180, %f179;
	fma.rn.f32 	%f181, %f175, 0f3FB8AA3B, %f180;
	fma.rn.f32 	%f182, %f175, 0f32A57060, %f181;
	mov.b32 	%r36, %f178;
	shl.b32 	%r37, %r36, 23;
	mov.b32 	%f183, %r37;
	ex2.approx.ftz.f32 	%f184, %f182;
	mul.f32 	%f185, %f184, %f183;
	add.f32 	%f186, %f174, %f185;
	sub.f32 	%f187, %f11, %f64;
	fma.rn.f32 	%f188, %f187, 0f3BBB989D, 0f3F000000;
	cvt.sat.f32.f32 	%f189, %f188;
	fma.rm.f32 	%f190, %f189, %f69, %f68;
	add.f32 	%f191, %f190, 0fCB40007F;
	neg.f32 	%f192, %f191;
	fma.rn.f32 	%f193, %f187, 0f3FB8AA3B, %f192;
	fma.rn.f32 	%f194, %f187, 0f32A57060, %f193;
	mov.b32 	%r38, %f190;
	shl.b32 	%r39, %r38, 23;
	mov.b32 	%f195, %r39;
	ex2.approx.ftz.f32 	%f196, %f194;
	mul.f32 	%f197, %f196, %f195;
	add.f32 	%f198, %f186, %f197;
	sub.f32 	%f199, %f12, %f64;
	fma.rn.f32 	%f200, %f199, 0f3BBB989D, 0f3F000000;
	cvt.sat.f32.f32 	%f201, %f200;
	fma.rm.f32 	%f202, %f201, %f69, %f68;
	add.f32 	%f203, %f202, 0fCB40007F;
	neg.f32 	%f204, %f203;
	fma.rn.f32 	%f205, %f199, 0f3FB8AA3B, %f204;
	fma.rn.f32 	%f206, %f199, 0f32A57060, %f205;
	mov.b32 	%r40, %f202;
	shl.b32 	%r41, %r40, 23;
	mov.b32 	%f207, %r41;
	ex2.approx.ftz.f32 	%f208, %f206;
	mul.f32 	%f209, %f208, %f207;
	add.f32 	%f210, %f198, %f209;
	sub.f32 	%f211, %f13, %f64;
	fma.rn.f32 	%f212, %f211, 0f3BBB989D, 0f3F000000;
	cvt.sat.f32.f32 	%f213, %f212;
	fma.rm.f32 	%f214, %f213, %f69, %f68;
	add.f32 	%f215, %f214, 0fCB40007F;
	neg.f32 	%f216, %f215;
	fma.rn.f32 	%f217, %f211, 0f3FB8AA3B, %f216;
	fma.rn.f32 	%f218, %f211, 0f32A57060, %f217;
	mov.b32 	%r42, %f214;
	shl.b32 	%r43, %r42, 23;
	mov.b32 	%f219, %r43;
	ex2.approx.ftz.f32 	%f220, %f218;
	mul.f32 	%f221, %f220, %f219;
	add.f32 	%f222, %f210, %f221;
	sub.f32 	%f223, %f14, %f64;
	fma.rn.f32 	%f224, %f223, 0f3BBB989D, 0f3F000000;
	cvt.sat.f32.f32 	%f225, %f224;
	fma.rm.f32 	%f226, %f225, %f69, %f68;
	add.f32 	%f227, %f226, 0fCB40007F;
	neg.f32 	%f228, %f227;
	fma.rn.f32 	%f229, %f223, 0f3FB8AA3B, %f228;
	fma.rn.f32 	%f230, %f223, 0f32A57060, %f229;
	mov.b32 	%r44, %f226;
	shl.b32 	%r45, %r44, 23;
	mov.b32 	%f231, %r45;
	ex2.approx.ftz.f32 	%f232, %f230;
	mul.f32 	%f233, %f232, %f231;
	add.f32 	%f234, %f222, %f233;
	sub.f32 	%f235, %f15, %f64;
	fma.rn.f32 	%f236, %f235, 0f3BBB989D, 0f3F000000;
	cvt.sat.f32.f32 	%f237, %f236;
	fma.rm.f32 	%f238, %f237, %f69, %f68;
	add.f32 	%f239, %f238, 0fCB40007F;
	neg.f32 	%f240, %f239;
	fma.rn.f32 	%f241, %f235, 0f3FB8AA3B, %f240;
	fma.rn.f32 	%f242, %f235, 0f32A57060, %f241;
	mov.b32 	%r46, %f238;
	shl.b32 	%r47, %r46, 23;
	mov.b32 	%f243, %r47;
	ex2.approx.ftz.f32 	%f244, %f242;
	mul.f32 	%f245, %f244, %f243;
	add.f32 	%f246, %f234, %f245;
	sub.f32 	%f247, %f16, %f64;
	fma.rn.f32 	%f248, %f247, 0f3BBB989D, 0f3F000000;
	cvt.sat.f32.f32 	%f249, %f248;
	fma.rm.f32 	%f250, %f249, %f69, %f68;
	add.f32 	%f251, %f250, 0fCB40007F;
	neg.f32 	%f252, %f251;
	fma.rn.f32 	%f253, %f247, 0f3FB8AA3B, %f252;
	fma.rn.f32 	%f254, %f247, 0f32A57060, %f253;
	mov.b32 	%r48, %f250;
	shl.b32 	%r49, %r48, 23;
	mov.b32 	%f255, %r49;
	ex2.approx.ftz.f32 	%f256, %f254;
	mul.f32 	%f257, %f256, %f255;
	add.f32 	%f258, %f246, %f257;
	sub.f32 	%f259, %f17, %f64;
	fma.rn.f32 	%f260, %f259, 0f3BBB989D, 0f3F000000;
	cvt.sat.f32.f32 	%f261, %f260;
	fma.rm.f32 	%f262, %f261, %f69, %f68;
	add.f32 	%f263, %f262, 0fCB40007F;
	neg.f32 	%f264, %f263;
	fma.rn.f32 	%f265, %f259, 0f3FB8AA3B, %f264;
	fma.rn.f32 	%f266, %f259, 0f32A57060, %f265;
	mov.b32 	%r50, %f262;
	shl.b32 	%r51, %r50, 23;
	mov.b32 	%f267, %r51;
	ex2.approx.ftz.f32 	%f268, %f266;
	mul.f32 	%f269, %f268, %f267;
	add.f32 	%f270, %f258, %f269;
	sub.f32 	%f271, %f18, %f64;
	fma.rn.f32 	%f272, %f271, 0f3BBB989D, 0f3F000000;
	cvt.sat.f32.f32 	%f273, %f272;
	fma.rm.f32 	%f274, %f273, %f69, %f68;
	add.f32 	%f275, %f274, 0fCB40007F;
	neg.f32 	%f276, %f275;
	fma.rn.f32 	%f277, %f271, 0f3FB8AA3B, %f276;
	fma.rn.f32 	%f278, %f271, 0f32A57060, %f277;
	mov.b32 	%r52, %f274;
	shl.b32 	%r53, %r52, 23;
	mov.b32 	%f279, %r53;
	ex2.approx.ftz.f32 	%f280, %f278;
	mul.f32 	%f281, %f280, %f279;
	add.f32 	%f282, %f270, %f281;
	mov.b32 	%r54, %f282;
	shfl.sync.bfly.b32	%r55|%p8, %r54, 16, 31, -1;
	mov.b32 	%f283, %r55;
	add.f32 	%f284, %f282, %f283;
	mov.b32 	%r56, %f284;
	shfl.sync.bfly.b32	%r57|%p9, %r56, 8, 31, -1;
	mov.b32 	%f285, %r57;
	add.f32 	%f286, %f284, %f285;
	mov.b32 	%r58, %f286;
	shfl.sync.bfly.b32	%r59|%p10, %r58, 4, 31, -1;
	mov.b32 	%f287, %r59;
	add.f32 	%f288, %f286, %f287;
	mov.b32 	%r60, %f288;
	shfl.sync.bfly.b32	%r61|%p11, %r60, 2, 31, -1;
	mov.b32 	%f289, %r61;
	add.f32 	%f290, %f288, %f289;
	mov.b32 	%r62, %f290;
	shfl.sync.bfly.b32	%r63|%p12, %r62, 1, 31, -1;
	mov.b32 	%f291, %r63;
	add.f32 	%f292, %f290, %f291;
	div.rn.f32 	%f19, %f77, %f292;
	div.rn.f32 	%f20, %f89, %f292;
	div.rn.f32 	%f21, %f101, %f292;
	div.rn.f32 	%f22, %f113, %f292;
	div.rn.f32 	%f23, %f125, %f292;
	div.rn.f32 	%f24, %f137, %f292;
	div.rn.f32 	%f25, %f149, %f292;
	div.rn.f32 	%f26, %f161, %f292;
	div.rn.f32 	%f27, %f173, %f292;
	div.rn.f32 	%f28, %f185, %f292;
	div.rn.f32 	%f29, %f197, %f292;
	div.rn.f32 	%f30, %f209, %f292;
	div.rn.f32 	%f31, %f221, %f292;
	div.rn.f32 	%f32, %f233, %f292;
	div.rn.f32 	%f33, %f245, %f292;
	div.rn.f32 	%f34, %f257, %f292;
	div.rn.f32 	%f35, %f269, %f292;
	div.rn.f32 	%f36, %f281, %f292;
	// begin inline asm
	{  cvt.rn.f16.f32 %rs19, %f19;}

	// end inline asm
	mad.lo.s64 	%rd22, %rd26, %rd9, %rd2;
	cvta.to.global.u64 	%rd23, %rd8;
	shl.b64 	%rd24, %rd22, 1;
	add.s64 	%rd25, %rd23, %rd24;
	st.global.u16 	[%rd25], %rs19;
	// begin inline asm
	{  cvt.rn.f16.f32 %rs20, %f20;}

	// end inline asm
	st.global.u16 	[%rd25+64], %rs20;
	// begin inline asm
	{  cvt.rn.f16.f32 %rs21, %f21;}

	// end inline asm
	st.global.u16 	[%rd25+128], %rs21;
	// begin inline asm
	{  cvt.rn.f16.f32 %rs22, %f22;}

	// end inline asm
	st.global.u16 	[%rd25+192], %rs22;
	// begin inline asm
	{  cvt.rn.f16.f32 %rs23, %f23;}

	// end inline asm
	st.global.u16 	[%rd25+256], %rs23;
	// begin inline asm
	{  cvt.rn.f16.f32 %rs24, %f24;}

	// end inline asm
	st.global.u16 	[%rd25+320], %rs24;
	// begin inline asm
	{  cvt.rn.f16.f32 %rs25, %f25;}

	// end inline asm
	st.global.u16 	[%rd25+384], %rs25;
	// begin inline asm
	{  cvt.rn.f16.f32 %rs26, %f26;}

	// end inline asm
	st.global.u16 	[%rd25+448], %rs26;
	// begin inline asm
	{  cvt.rn.f16.f32 %rs27, %f27;}

	// end inline asm
	st.global.u16 	[%rd25+512], %rs27;
	// begin inline asm
	{  cvt.rn.f16.f32 %rs28, %f28;}

	// end inline asm
	st.global.u16 	[%rd25+576], %rs28;
	// begin inline asm
	{  cvt.rn.f16.f32 %rs29, %f29;}

	// end inline asm
	st.global.u16 	[%rd25+640], %rs29;
	// begin inline asm
	{  cvt.rn.f16.f32 %rs30, %f30;}

	// end inline asm
	st.global.u16 	[%rd25+704], %rs30;
	// begin inline asm
	{  cvt.rn.f16.f32 %rs31, %f31;}

	// end inline asm
	st.global.u16 	[%rd25+768], %rs31;
	// begin inline asm
	{  cvt.rn.f16.f32 %rs32, %f32;}

	// end inline asm
	st.global.u16 	[%rd25+832], %rs32;
	// begin inline asm
	{  cvt.rn.f16.f32 %rs33, %f33;}

	// end inline asm
	st.global.u16 	[%rd25+896], %rs33;
	// begin inline asm
	{  cvt.rn.f16.f32 %rs34, %f34;}

	// end inline asm
	st.global.u16 	[%rd25+960], %rs34;
	// begin inline asm
	{  cvt.rn.f16.f32 %rs35, %f35;}

	// end inline asm
	st.global.u16 	[%rd25+1024], %rs35;
	// begin inline asm
	{  cvt.rn.f16.f32 %rs36, %f36;}

	// end inline asm
	st.global.u16 	[%rd25+1088], %rs36;
	add.s64 	%rd26, %rd26, %rd3;
	setp.lt.s64 	%p13, %rd26, %rd10;
	@%p13 bra 	$L__BB251_4;
$L__BB251_5:
	ret;

}
	// .globl	_ZN7oneflow4cuda7softmax15SoftmaxWarpImplI10SimpleLoadI6__halffE11SimpleStoreIS4_fEfLi1ELi18ELi32ELi1ELb1ELNS1_9AlgorithmE0EEEvT_T0_ll
.visible .entry _ZN7oneflow4cuda7softmax15SoftmaxWarpImplI10SimpleLoadI6__halffE11SimpleStoreIS4_fEfLi1ELi18ELi32ELi1ELb1ELNS1_9AlgorithmE0EEEvT_T0_ll(
	.param .align 8 .b8 _ZN7oneflow4cuda7softmax15SoftmaxWarpImplI10SimpleLoadI6__halffE11SimpleStoreIS4_fEfLi1ELi18ELi32ELi1ELb1ELNS1_9AlgorithmE0EEEvT_T0_ll_param_0[16],
	.param .align 8 .b8 _ZN7oneflow4cuda7softmax15SoftmaxWarpImplI10SimpleLoadI6__halffE11SimpleStoreIS4_fEfLi1ELi18ELi32ELi1ELb1ELNS1_9AlgorithmE0EEEvT_T0_ll_param_1[16],
	.param .u64 _ZN7oneflow4cuda7softmax15SoftmaxWarpImplI10SimpleLoadI6__halffE11SimpleStoreIS4_fEfLi1ELi18ELi32ELi1ELb1ELNS1_9AlgorithmE0EEEvT_T0_ll_param_2,
	.param .u64 _ZN7oneflow4cuda7softmax15SoftmaxWarpImplI10SimpleLoadI6__halffE11SimpleStoreIS4_fEfLi1ELi18ELi32ELi1ELb1ELNS1_9AlgorithmE0EEEvT_T0_ll_param_3
)
{
	.reg .pred 	%p<50>;
	.reg .b16 	%rs<37>;
	.reg .b32 	%r<82>;
	.reg .b32 	%f<419>;
	.reg .b64 	%rd<46>;

	ld.param.u64 	%rd27, [_ZN7oneflow4cuda7softmax15SoftmaxWarpImplI10SimpleLoadI6__halffE11SimpleStoreIS4_fEfLi1ELi18ELi32ELi1ELb1ELNS1_9AlgorithmE0EEEvT_T0_ll_param_1+8];
	ld.param.u64 	%rd26, [_ZN7oneflow4cuda7softmax15SoftmaxWarpImplI10SimpleLoadI6__halffE11SimpleStoreIS4_fEfLi1ELi18ELi32ELi1ELb1ELNS1_9AlgorithmE0EEEvT_T0_ll_param_1];
	ld.param.u64 	%rd25, [_ZN7oneflow4cuda7softmax15SoftmaxWarpImplI10SimpleLoadI6__halffE11SimpleStoreIS4_fEfLi1ELi18ELi32ELi1ELb1ELNS1_9AlgorithmE0EEEvT_T0_ll_param_0+8];
	ld.param.u64 	%rd24, [_ZN7oneflow4cuda7softmax15SoftmaxWarpImplI10SimpleLoadI6__halffE11SimpleStoreIS4_fEfLi1ELi18ELi32ELi1ELb1ELNS1_9AlgorithmE0EEEvT_T0_ll_param_0];
	ld.param.u64 	%rd29, [_ZN7oneflow4cuda7softmax15SoftmaxWarpImplI10SimpleLoadI6__halffE11SimpleStoreIS4_fEfLi1ELi18ELi32ELi1ELb1ELNS1_9AlgorithmE0EEEvT_T0_ll_param_3];
	setp.lt.s64 	%p1, %rd29, 577;
	@%p1 bra 	$L__BB252_2;
	mov.u64 	%rd30, $str;
	cvta.global.u64 	%rd31, %rd30;
	mov.u64 	%rd32, $str$1;
	cvta.global.u64 	%rd33, %rd32;
	mov.u64 	%rd34, __unnamed_252;
	cvta.global.u64 	%rd35, %rd34;
	{ // callseq 251, 0
	.param .b64 param0;
	st.param.b64 	[param0], %rd31;
	.param .b64 param1;
	st.param.b64 	[param1], %rd33;
	.param .b32 param2;
	st.param.b32 	[param2], 228;
	.param .b64 param3;
	st.param.b64 	[param3], %rd35;
	.param .b64 param4;
	st.param.b64 	[param4], 1;
	call.uni 
	__assertfail, 
	(
	param0, 
	param1, 
	param2, 
	param3, 
	param4
	);
	} // callseq 251
$L__BB252_2:
	ld.param.u64 	%rd43, [_ZN7oneflow4cuda7softmax15SoftmaxWarpImplI10SimpleLoadI6__halffE11SimpleStoreIS4_fEfLi1ELi18ELi32ELi1ELb1ELNS1_9AlgorithmE0EEEvT_T0_ll_param_2];
	mov.u32 	%r1, %ctaid.x;
	mov.u32 	%r2, %ntid.y;
	mov.u32 	%r3, %tid.y;
	mad.lo.s32 	%r4, %r1, %r2, %r3;
	cvt.s64.s32 	%rd45, %r4;
	setp.le.s64 	%p2, %rd43, %rd45;
	@%p2 bra 	$L__BB252_77;
	mov.u32 	%r5, %tid.x;
	cvt.u64.u32 	%rd2, %r5;
	add.s32 	%r6, %r5, 32;
	cvt.u64.u32 	%rd3, %r6;
	add.s32 	%r7, %r5, 64;
	cvt.u64.u32 	%rd4, %r7;
	add.s32 	%r8, %r5, 96;
	cvt.u64.u32 	%rd5, %r8;
	add.s32 	%r9, %r5, 128;
	cvt.u64.u32 	%rd6, %r9;
	add.s32 	%r10, %r5, 160;
	cvt.u64.u32 	%rd7, %r10;
	add.s32 	%r11, %r5, 192;
	cvt.u64.u32 	%rd8, %r11;
	add.s32 	%r12, %r5, 224;
	cvt.u64.u32 	%rd9, %r12;
	add.s32 	%r13, %r5, 256;
	cvt.u64.u32 	%rd10, %r13;
	add.s32 	%r14, %r5, 288;
	cvt.u64.u32 	%rd11, %r14;
	add.s32 	%r15, %r5, 320;
	cvt.u64.u32 	%rd12, %r15;
	add.s32 	%r16, %r5, 352;
	cvt.u64.u32 	%rd13, %r16;
	add.s32 	%r17, %r5, 384;
	cvt.u64.u32 	%rd14, %r17;
	add.s32 	%r18, %r5, 416;
	cvt.u64.u32 	%rd15, %r18;
	add.s32 	%r19, %r5, 448;
	cvt.u64.u32 	%rd16, %r19;
	add.s32 	%r20, %r5, 480;
	cvt.u64.u32 	%rd17, %r20;
	add.s32 	%r21, %r5, 512;
	cvt.u64.u32 	%rd18, %r21;
	add.s32 	%r22, %r5, 544;
	cvt.u64.u32 	%rd19, %r22;
	mov.u32 	%r79, %nctaid.x;
	mul.lo.s32 	%r81, %r79, %r2;
$L__BB252_4:
	setp.le.s64 	%p3, %rd29, %rd2;
	mad.lo.s64 	%rd36, %rd45, %rd25, %rd2;
	cvta.to.global.u64 	%rd37, %rd24;
	shl.b64 	%rd38, %rd36, 1;
	add.s64 	%rd21, %rd37, %rd38;
	mov.f32 	%f383, 0fFF800000;
	mov.f32 	%f386, %f383;
	@%p3 bra 	$L__BB252_6;
	ld.global.u16 	%rs1, [%rd21];
	// begin inline asm
	{  cvt.f32.f16 %f383, %rs1;}

	// end inline asm
	max.f32 	%f386, %f383, 0fFF800000;
$L__BB252_6:
	setp.le.s64 	%p4, %rd29, %rd3;
	mov.f32 	%f385, 0fFF800000;
	@%p4 bra 	$L__BB252_8;
	ld.global.u16 	%rs2, [%rd21+64];
	// begin inline asm
	{  cvt.f32.f16 %f385, %rs2;}

	// end inline asm
	max.f32 	%f386, %f386, %f385;
$L__BB252_8:
	setp.le.s64 	%p5, %rd29, %rd4;
	mov.f32 	%f387, 0fFF800000;
	@%p5 bra 	$L__BB252_10;
	ld.global.u16 	%rs3, [%rd21+128];
	// begin inline asm
	{  cvt.f32.f16 %f387, %rs3;}

	// end inline asm
	max.f32 	%f386, %f386, %f387;
$L__BB252_10:
	setp.le.s64 	%p6, %rd29, %rd5;
	mov.f32 	%f389, 0fFF800000;
	@%p6 bra 	$L__BB252_12;
	ld.global.u16 	%rs4, [%rd21+192];
	// begin inline asm
	{  cvt.f32.f16 %f389, %rs4;}

	// end inline asm
	max.f32 	%f386, %f386, %f389;
$L__BB252_12:
	setp.le.s64 	%p7, %rd29, %rd6;
	mov.f32 	%f391, 0fFF800000;
	@%p7 bra 	$L__BB252_14;
	ld.global.u16 	%rs5, [%rd21+256];
	// begin inline asm
	{  cvt.f32.f16 %f391, %rs5;}

	// end inline asm
	max.f32 	%f386, %f386, %f391;
$L__BB252_14:
	setp.le.s64 	%p8, %rd29, %rd7;
	mov.f32 	%f393, 0fFF800000;
	@%p8 bra 	$L__BB252_16;
	ld.global.u16 	%rs6, [%rd21+320];
	// begin inline asm
	{  cvt.f32.f16 %f393, %rs6;}

	// end inline asm
	max.f32 	%f386, %f386, %f393;
$L__BB252_16:
	setp.le.s64 	%p9, %rd29, %rd8;
	mov.f32 	%f395, 0fFF800000;
	@%p9 bra 	$L__BB252_18;
	ld.global.u16 	%rs7, [%rd21+384];
	// begin inline asm
	{  cvt.f32.f16 %f395, %rs7;}

	// end inline asm
	max.f32 	%f386, %f386, %f395;
$L__BB252_18:
	setp.le.s64 	%p10, %rd29, %rd9;
	mov.f32 	%f397, 0fFF800000;
	@%p10 bra 	$L__BB252_20;
	ld.global.u16 	%rs8, [%rd21+448];
	// begin inline asm
	{  cvt.f32.f16 %f397, %rs8;}

	// end inline asm
	max.f32 	%f386, %f386, %f397;
$L__BB252_20:
	setp.le.s64 	%p11, %rd29, %rd10;
	mov.f32 	%f399, 0fFF800000;
	@%p11 bra 	$L__BB252_22;
	ld.global.u16 	%rs9, [%rd21+512];
	// begin inline asm
	{  cvt.f32.f16 %f399, %rs9;}

	// end inline asm
	max.f32 	%f386, %f386, %f399;
$L__BB252_22:
	setp.le.s64 	%p12, %rd29, %rd11;
	mov.f32 	%f401, 0fFF800000;
	@%p12 bra 	$L__BB252_24;
	ld.global.u16 	%rs10, [%rd21+576];
	// begin inline asm
	{  cvt.f32.f16 %f401, %rs10;}

	// end inline asm
	max.f32 	%f386, %f386, %f401;
$L__BB252_24:
	setp.le.s64 	%p13, %rd29, %rd12;
	mov.f32 	%f403, 0fFF800000;
	@%p13 bra 	$L__BB252_26;
	ld.global.u16 	%rs11, [%rd21+640];
	// begin inline asm
	{  cvt.f32.f16 %f403, %rs11;}

	// end inline asm
	max.f32 	%f386, %f386, %f403;
$L__BB252_26:
	setp.le.s64 	%p14, %rd29, %rd13;
	mov.f32 	%f405, 0fFF800000;
	@%p14 bra 	$L__BB252_28;
	ld.global.u16 	%rs12, [%rd21+704];
	// begin inline asm
	{  cvt.f32.f16 %f405, %rs12;}

	// end inline asm
	max.f32 	%f386, %f386, %f405;
$L__BB252_28:
	setp.le.s64 	%p15, %rd29, %rd14;
	mov.f32 	%f407, 0fFF800000;
	@%p15 bra 	$L__BB252_30;
	ld.global.u16 	%rs13, [%rd21+768];
	// begin inline asm
	{  cvt.f32.f16 %f407, %rs13;}

	// end inline asm
	max.f32 	%f386, %f386, %f407;
$L__BB252_30:
	setp.le.s64 	%p16, %rd29, %rd15;
	mov.f32 	%f409, 0fFF800000;
	@%p16 bra 	$L__BB252_32;
	ld.global.u16 	%rs14, [%rd21+832];
	// begin inline asm
	{  cvt.f32.f16 %f409, %rs14;}

	// end inline asm
	max.f32 	%f386, %f386, %f409;
$L__BB252_32:
	setp.le.s64 	%p17, %rd29, %rd16;
	mov.f32 	%f411, 0fFF800000;
	@%p17 bra 	$L__BB252_34;
	ld.global.u16 	%rs15, [%rd21+896];
	// begin inline asm
	{  cvt.f32.f16 %f411, %rs15;}

	// end inline asm
	max.f32 	%f386, %f386, %f411;
$L__BB252_34:
	setp.le.s64 	%p18, %rd29, %rd17;
	mov.f32 	%f413, 0fFF800000;
	@%p18 bra 	$L__BB252_36;
	ld.global.u16 	%rs16, [%rd21+960];
	// begin inline asm
	{  cvt.f32.f16 %f413, %rs16;}

	// end inline asm
	max.f32 	%f386, %f386, %f413;
$L__BB252_36:
	setp.le.s64 	%p19, %rd29, %rd18;
	mov.f32 	%f415, 0fFF800000;
	@%p19 bra 	$L__BB252_38;
	ld.global.u16 	%rs17, [%rd21+1024];
	// begin inline asm
	{  cvt.f32.f16 %f415, %rs17;}

	// end inline asm
	max.f32 	%f386, %f386, %f415;
$L__BB252_38:
	setp.le.s64 	%p20, %rd29, %rd19;
	mov.f32 	%f417, 0fFF800000;
	@%p20 bra 	$L__BB252_40;
	ld.global.u16 	%rs18, [%rd21+1088];
	// begin inline asm
	{  cvt.f32.f16 %f417, %rs18;}

	// end inline asm
	max.f32 	%f386, %f386, %f417;
$L__BB252_40:
	setp.le.s64 	%p21, %rd29, %rd2;
	mov.b32 	%r23, %f386;
	shfl.sync.bfly.b32	%r24|%p22, %r23, 16, 31, -1;
	mov.b32 	%f127, %r24;
	max.f32 	%f128, %f386, %f127;
	mov.b32 	%r25, %f128;
	shfl.sync.bfly.b32	%r26|%p23, %r25, 8, 31, -1;
	mov.b32 	%f129, %r26;
	max.f32 	%f130, %f128, %f129;
	mov.b32 	%r27, %f130;
	shfl.sync.bfly.b32	%r28|%p24, %r27, 4, 31, -1;
	mov.b32 	%f131, %r28;
	max.f32 	%f132, %f130, %f131;
	mov.b32 	%r29, %f132;
	shfl.sync.bfly.b32	%r30|%p25, %r29, 2, 31, -1;
	mov.b32 	%f133, %r30;
	max.f32 	%f134, %f132, %f133;
	mov.b32 	%r31, %f134;
	shfl.sync.bfly.b32	%r32|%p26, %r31, 1, 31, -1;
	mov.b32 	%f135, %r32;
	max.f32 	%f136, %f134, %f135;
	sub.f32 	%f137, %f383, %f136;
	fma.rn.f32 	%f138, %f137, 0f3BBB989D, 0f3F000000;
	cvt.sat.f32.f32 	%f139, %f138;
	mov.f32 	%f140, 0f4B400001;
	mov.f32 	%f141, 0f437C0000;
	fma.rm.f32 	%f142, %f139, %f141, %f140;
	add.f32 	%f143, %f142, 0fCB40007F;
	neg.f32 	%f144, %f143;
	fma.rn.f32 	%f145, %f137, 0f3FB8AA3B, %f144;
	fma.rn.f32 	%f146, %f137, 0f32A57060, %f145;
	mov.b32 	%r33, %f142;
	shl.b32 	%r34, %r33, 23;
	mov.b32 	%f147, %r34;
	ex2.approx.ftz.f32 	%f148, %f146;
	mul.f32 	%f149, %f148, %f147;
	add.f32 	%f150, %f149, 0f00000000;
	sub.f32 	%f151, %f385, %f136;
	fma.rn.f32 	%f152, %f151, 0f3BBB989D, 0f3F000000;
	cvt.sat.f32.f32 	%f153, %f152;
	fma.rm.f32 	%f154, %f153, %f141, %f140;
	add.f32 	%f155, %f154, 0fCB40007F;
	neg.f32 	%f156, %f155;
	fma.rn.f32 	%f157, %f151, 0f3FB8AA3B, %f156;
	fma.rn.f32 	%f158, %f151, 0f32A57060, %f157;
	mov.b32 	%r35, %f154;
	shl.b32 	%r36, %r35, 23;
	mov.b32 	%f159, %r36;
	ex2.approx.ftz.f32 	%f160, %f158;
	mul.f32 	%f161, %f160, %f159;
	add.f32 	%f162, %f150, %f161;
	sub.f32 	%f163, %f387, %f136;
	fma.rn.f32 	%f164, %f163, 0f3BBB989D, 0f3F000000;
	cvt.sat.f32.f32 	%f165, %f164;
	fma.rm.f32 	%f166, %f165, %f141, %f140;
	add.f32 	%f167, %f166, 0fCB40007F;
	neg.f32 	%f168, %f167;
	fma.rn.f32 	%f169, %f163, 0f3FB8AA3B, %f168;
	fma.rn.f32 	%f170, %f163, 0f32A57060, %f169;
	mov.b32 	%r37, %f166;
	shl.b32 	%r38, %r37, 23;
	mov.b32 	%f171, %r38;
	ex2.approx.ftz.f32 	%f172, %f170;
	mul.f32 	%f173, %f172, %f171;
	add.f32 	%f174, %f162, %f173;
	sub.f32 	%f175, %f389, %f136;
	fma.rn.f32 	%f176, %f175, 0f3BBB989D, 0f3F000000;
	cvt.sat.f32.f32 	%f177, %f176;
	fma.rm.f32 	%f178, %f177, %f141, %f140;
	add.f32 	%f179, %f178, 0fCB40007F;
	neg.f32 	%f180, %f179;
	fma.rn.f32 	%f181, %f175, 0f3FB8AA3B, %f180;
	fma.rn.f32 	%f182, %f175, 0f32A57060, %f181;
	mov.b32 	%r39, %f178;
	shl.b32 	%r40, %r39, 23;
	mov.b32 	%f183, %r40;
	ex2.approx.ftz.f32 	%f184, %f182;
	mul.f32 	%f185, %f184, %f183;
	add.f32 	%f186, %f174, %f185;
	sub.f32 	%f187, %f391, %f136;
	fma.rn.f32 	%f188, %f187, 0f3BBB989D, 0f3F000000;
	cvt.sat.f32.f32 	%f189, %f188;
	fma.rm.f32 	%f190, %f189, %f141, %f140;
	add.f32 	%f191, %f190, 0fCB40007F;
	neg.f32 	%f192, %f191;
	fma.rn.f32 	%f193, %f187, 0f3FB8AA3B, %f192;
	fma.rn.f32 	%f194, %f187, 0f32A57060, %f193;
	mov.b32 	%r41, %f190;
	shl.b32 	%r42, %r41, 23;
	mov.b32 	%f195, %r42;
	ex2.approx.ftz.f32 	%f196, %f194;
	mul.f32 	%f197, %f196, %f195;
	add.f32 	%f198, %f186, %f197;
	sub.f32 	%f199, %f393, %f136;
	fma.rn.f32 	%f200, %f199, 0f3BBB989D, 0f3F000000;
	cvt.sat.f32.f32 	%f201, %f200;
	fma.rm.f32 	%f202, %f201, %f141, %f140;
	add.f32 	%f203, %f202, 0fCB40007F;
	neg.f32 	%f204, %f203;
	fma.rn.f32 	%f205, %f199, 0f3FB8AA3B, %f204;
	fma.rn.f32 	%f206, %f199, 0f32A57060, %f205;
	mov.b32 	%r43, %f202;
	shl.b32 	%r44, %r43, 23;
	mov.b32 	%f207, %r44;
	ex2.approx.ftz.f32 	%f208, %f206;
	mul.f32 	%f209, %f208, %f207;
	add.f32 	%f210, %f198, %f209;
	sub.f32 	%f211, %f395, %f136;
	fma.rn.f32 	%f212, %f211, 0f3BBB989D, 0f3F000000;
	cvt.sat.f32.f32 	%f213, %f212;
	fma.rm.f32 	%f214, %f213, %f141, %f140;
	add.f32 	%f215, %f214, 0fCB40007F;
	neg.f32 	%f216, %f215;
	fma.rn.f32 	%f217, %f211, 0f3FB8AA3B, %f216;
	fma.rn.f32 	%f218, %f211, 0f32A57060, %f217;
	mov.b32 	%r45, %f214;
	shl.b32 	%r46, %r45, 23;
	mov.b32 	%f219, %r46;
	ex2.approx.ftz.f32 	%f220, %f218;
	mul.f32 	%f221, %f220, %f219;
	add.f32 	%f222, %f210, %f221;
	sub.f32 	%f223, %f397, %f136;
	fma.rn.f32 	%f224, %f223, 0f3BBB989D, 0f3F000000;
	cvt.sat.f32.f32 	%f225, %f224;
	fma.rm.f32 	%f226, %f225, %f141, %f140;
	add.f32 	%f227, %f226, 0fCB40007F;
	neg.f32 	%f228, %f227;
	fma.rn.f32 	%f229, %f223, 0f3FB8AA3B, %f228;
	fma.rn.f32 	%f230, %f223, 0f32A57060, %f229;
	mov.b32 	%r47, %f226;
	shl.b32 	%r48, %r47, 23;
	mov.b32 	%f231, %r48;
	ex2.approx.ftz.f32 	%f232, %f230;
	mul.f32 	%f233, %f232, %f231;
	add.f32 	%f234, %f222, %f233;
	sub.f32 	%f235, %f399, %f136;
	fma.rn.f32 	%f236, %f235, 0f3BBB989D, 0f3F000000;
	cvt.sat.f32.f32 	%f237, %f236;
	fma.rm.f32 	%f238, %f237, %f141, %f140;
	add.f32 	%f239, %f238, 0fCB40007F;
	neg.f32 	%f240, %f239;
	fma.rn.f32 	%f241, %f235, 0f3FB8AA3B, %f240;
	fma.rn.f32 	%f242, %f235, 0f32A57060, %f241;
	mov.b32 	%r49, %f238;
	shl.b32 	%r50, %r49, 23;
	mov.b32 	%f243, %r50;
	ex2.approx.ftz.f32 	%f244, %f242;
	mul.f32 	%f245, %f244, %f243;
	add.f32 	%f246, %f234, %f245;
	sub.f32 	%f247, %f401, %f136;
	fma.rn.f32 	%f248, %f247, 0f3BBB989D, 0f3F000000;
	cvt.sat.f32.f32 	%f249, %f248;
	fma.rm.f32 	%f250, %f249, %f141, %f140;
	add.f32 	%f251, %f250, 0fCB40007F;
	neg.f32 	%f252, %f251;
	fma.rn.f32 	%f253, %f247, 0f3FB8AA3B, %f252;
	fma.rn.f32 	%f254, %f247, 0f32A57060, %f253;
	mov.b32 	%r51, %f250;
	shl.b32 	%r52, %r51, 23;
	mov.b32 	%f255, %r52;
	ex2.approx.ftz.f32 	%f256, %f254;
	mul.f32 	%f257, %f256, %f255;
	add.f32 	%f258, %f246, %f257;
	sub.f32 	%f259, %f403, %f136;
	fma.rn.f32 	%f260, %f259, 0f3BBB989D, 0f3F000000;
	cvt.sat.f32.f32 	%f261, %f260;
	fma.rm.f32 	%f262, %f261, %f141, %f140;
	add.f32 	%f263, %f262, 0fCB40007F;
	neg.f32 	%f264, %f263;
	fma.rn.f32 	%f265, %f259, 0f3FB8AA3B, %f264;
	fma.rn.f32 	%f266, %f259, 0f32A57060, %f265;
	mov.b32 	%r53, %f262;
	shl.b32 	%r54, %r53, 23;
	mov.b32 	%f267, %r54;
	ex2.approx.ftz.f32 	%f268, %f266;
	mul.f32 	%f269, %f268, %f267;
	add.f32 	%f270, %f258, %f269;
	sub.f32 	%f271, %f405, %f136;
	fma.rn.f32 	%f272, %f271, 0f3BBB989D, 0f3F000000;
	cvt.sat.f32.f32 	%f273, %f272;
	fma.rm.f32 	%f274, %f273, %f141, %f140;
	add.f32 	%f275, %f274, 0fCB40007F;
	neg.f32 	%f276, %f275;
	fma.rn.f32 	%f277, %f271, 0f3FB8AA3B, %f276;
	fma.rn.f32 	%f278, %f271, 0f32A57060, %f277;
	mov.b32 	%r55, %f274;
	shl.b32 	%r56, %r55, 23;
	mov.b32 	%f279, %r56;
	ex2.approx.ftz.f32 	%f280, %f278;
	mul.f32 	%f281, %f280, %f279;
	add.f32 	%f282, %f270, %f281;
	sub.f32 	%f283, %f407, %f136;
	fma.rn.f32 	%f284, %f283, 0f3BBB989D, 0f3F000000;
	cvt.sat.f32.f32 	%f285, %f284;
	fma.rm.f32 	%f286, %f285, %f141, %f140;
	add.f32 	%f287, %f286, 0fCB40007F;
	neg.f32 	%f288, %f287;
	fma.rn.f32 	%f289, %f283, 0f3FB8AA3B, %f288;
	fma.rn.f32 	%f290, %f283, 0f32A57060, %f289;
	mov.b32 	%r57, %f286;
	shl.b32 	%r58, %r57, 23;
	mov.b32 	%f291, %r58;
	ex2.approx.ftz.f32 	%f292, %f290;
	mul.f32 	%f293, %f292, %f291;
	add.f32 	%f294, %f282, %f293;
	sub.f32 	%f295, %f409, %f136;
	fma.rn.f32 	%f296, %f295, 0f3BBB989D, 0f3F000000;
	cvt.sat.f32.f32 	%f297, %f296;
	fma.rm.f32 	%f298, %f297, %f141, %f140;
	add.f32 	%f299, %f298, 0fCB40007F;
	neg.f32 	%f300, %f299;
	fma.rn.f32 	%f301, %f295, 0f3FB8AA3B, %f300;
	fma.rn.f32 	%f302, %f295, 0f32A57060, %f301;
	mov.b32 	%r59, %f298;
	shl.b32 	%r60, %r59, 23;
	mov.b32 	%f303, %r60;
	ex2.approx.ftz.f32 	%f304, %f302;
	mul.f32 	%f305, %f304, %f303;
	add.f32 	%f306, %f294, %f305;
	sub.f32 	%f307, %f411, %f136;
	fma.rn.f32 	%f308, %f307, 0f3BBB989D, 0f3F000000;
	cvt.sat.f32.f32 	%f309, %f308;
	fma.rm.f32 	%f310, %f309, %f141, %f140;
	add.f32 	%f311, %f310, 0fCB40007F;
	neg.f32 	%f312, %f311;
	fma.rn.f32 	%f313, %f307, 0f3FB8AA3B, %f312;
	fma.rn.f32 	%f314, %f307, 0f32A57060, %f313;
	mov.b32 	%r61, %f310;
	shl.b32 	%r62, %r61, 23;
	mov.b32 	%f315, %r62;
	ex2.approx.ftz.f32 	%f316, %f314;
	mul.f32 	%f317, %f316, %f315;
	add.f32 	%f318, %f306, %f317;
	sub.f32 	%f319, %f413, %f136;
	fma.rn.f32 	%f320, %f319, 0f3BBB989D, 0f3F000000;
	cvt.sat.f32.f32 	%f321, %f320;
	fma.rm.f32 	%f322, %f321, %f141, %f140;
	add.f32 	%f323, %f322, 0fCB40007F;
	neg.f32 	%f324, %f323;
	fma.rn.f32 	%f325, %f319, 0f3FB8AA3B, %f324;
	fma.rn.f32 	%f326, %f319, 0f32A57060, %f325;
	mov.b32 	%r63, %f322;
	shl.b32 	%r64, %r63, 23;
	mov.b32 	%f327, %r64;
	ex2.approx.ftz.f32 	%f328, %f326;
	mul.f32 	%f329, %f328, %f327;
	add.f32 	%f330, %f318, %f329;
	sub.f32 	%f331, %f415, %f136;
	fma.rn.f32 	%f332, %f331, 0f3BBB989D, 0f3F000000;
	cvt.sat.f32.f32 	%f333, %f332;
	fma.rm.f32 	%f334, %f333, %f141, %f140;
	add.f32 	%f335, %f334, 0fCB40007F;
	neg.f32 	%f336, %f335;
	fma.rn.f32 	%f337, %f331, 0f3FB8AA3B, %f336;
	fma.rn.f32 	%f338, %f331, 0f32A57060, %f337;
	mov.b32 	%r65, %f334;
	shl.b32 	%r66, %r65, 23;
	mov.b32 	%f339, %r66;
	ex2.approx.ftz.f32 	%f340, %f338;
	mul.f32 	%f341, %f340, %f339;
	add.f32 	%f342, %f330, %f341;
	sub.f32 	%f343, %f417, %f136;
	fma.rn.f32 	%f344, %f343, 0f3BBB989D, 0f3F000000;
	cvt.sat.f32.f32 	%f345, %f344;
	fma.rm.f32 	%f346, %f345, %f141, %f140;
	add.f32 	%f347, %f346, 0fCB40007F;
	neg.f32 	%f348, %f347;
	fma.rn.f32 	%f349, %f343, 0f3FB8AA3B, %f348;
	fma.rn.f32 	%f350, %f343, 0f32A57060, %f349;
	mov.b32 	%r67, %f346;
	shl.b32 	%r68, %r67, 23;
	mov.b32 	%f351, %r68;
	ex2.approx.ftz.f32 	%f352, %f350;
	mul.f32 	%f353, %f352, %f351;
	add.f32 	%f354, %f342, %f353;
	mov.b32 	%r69, %f354;
	shfl.sync.bfly.b32	%r70|%p27, %r69, 16, 31, -1;
	mov.b32 	%f355, %r70;
	add.f32 	%f356, %f354, %f355;
	mov.b32 	%r71, %f356;
	shfl.sync.bfly.b32	%r72|%p28, %r71, 8, 31, -1;
	mov.b32 	%f357, %r72;
	add.f32 	%f358, %f356, %f357;
	mov.b32 	%r73, %f358;
	shfl.sync.bfly.b32	%r74|%p29, %r73, 4, 31, -1;
	mov.b32 	%f359, %r74;
	add.f32 	%f360, %f358, %f359;
	mov.b32 	%r75, %f360;
	shfl.sync.bfly.b32	%r76|%p30, %r75, 2, 31, -1;
	mov.b32 	%f361, %r76;
	add.f32 	%f362, %f360, %f361;
	mov.b32 	%r77, %f362;
	shfl.sync.bfly.b32	%r78|%p31, %r77, 1, 31, -1;
	mov.b32 	%f363, %r78;
	add.f32 	%f364, %f362, %f363;
	div.rn.f32 	%f73, %f149, %f364;
	div.rn.f32 	%f74, %f161, %f364;
	div.rn.f32 	%f75, %f173, %f364;
	div.rn.f32 	%f76, %f185, %f364;
	div.rn.f32 	%f77, %f197, %f364;
	div.rn.f32 	%f78, %f209, %f364;
	div.rn.f32 	%f79, %f221, %f364;
	div.rn.f32 	%f80, %f233, %f364;
	div.rn.f32 	%f81, %f245, %f364;
	div.rn.f32 	%f82, %f257, %f364;
	div.rn.f32 	%f83, %f269, %f364;
	div.rn.f32 	%f84, %f281, %f364;
	div.rn.f32 	%f85, %f293, %f364;
	div.rn.f32 	%f86, %f305, %f364;
	div.rn.f32 	%f87, %f317, %f364;
	div.rn.f32 	%f88, %f329, %f364;
	div.rn.f32 	%f89, %f341, %f364;
	div.rn.f32 	%f90, %f353, %f364;
	mad.lo.s64 	%rd39, %rd45, %rd27, %rd2;
	cvta.to.global.u64 	%rd40, %rd26;
	shl.b64 	%rd41, %rd39, 1;
	add.s64 	%rd22, %rd40, %rd41;
	@%p21 bra 	$L__BB252_42;
	// begin inline asm
	{  cvt.rn.f16.f32 %rs19, %f73;}

	// end inline asm
	st.global.u16 	[%rd22], %rs19;
$L__BB252_42:
	setp.le.s64 	%p32, %rd29, %rd3;
	@%p32 bra 	$L__BB252_44;
	// begin inline asm
	{  cvt.rn.f16.f32 %rs20, %f74;}

	// end inline asm
	st.global.u16 	[%rd22+64], %rs20;
$L__BB252_44:
	setp.le.s64 	%p33, %rd29, %rd4;
	@%p33 bra 	$L__BB252_46;
	// begin inline asm
	{  cvt.rn.f16.f32 %rs21, %f75;}

	// end inline asm
	st.global.u16 	[%rd22+128], %rs21;
$L__BB252_46:
	setp.le.s64 	%p34, %rd29, %rd5;
	@%p34 bra 	$L__BB252_48;
	// begin inline asm
	{  cvt.rn.f16.f32 %rs22, %f76;}

	// end inline asm
	st.global.u16 	[%rd22+192], %rs22;
$L__BB252_48:
	setp.le.s64 	%p35, %rd29, %rd6;
	@%p35 bra 	$L__BB252_50;
	// begin inline asm
	{  cvt.rn.f16.f32 %rs23, %f77;}

	// end inline asm
	st.global.u16 	[%rd22+256], %rs23;
$L__BB252_50:
	setp.le.s64 	%p36, %rd29, %rd7;
	@%p36 bra 	$L__BB252_52;
	// begin inline asm
	{  cvt.rn.f16.f32 %rs24, %f78;}

	// end inline asm
	st.global.u16 	[%rd22+320], %rs24;
$L__BB252_52:
	setp.le.s64 	%p37, %rd29, %rd8;
	@%p37 bra 	$L__BB252_54;
	// begin inline asm
	{  cvt.rn.f16.f32 %rs25, %f79;}

	// end inline asm
	st.global.u16 	[%rd22+384], %rs25;
$L__BB252_54:
	setp.le.s64 	%p38, %rd29, %rd9;
	@%p38 bra 	$L__BB252_56;
	// begin inline asm
	{  cvt.rn.f16.f32 %rs26, %f80;}

	// end inline asm
	st.global.u16 	[%rd22+448], %rs26;
$L__BB252_56:
	setp.le.s64 	%p39, %rd29, %rd10;
	@%p39 bra 	$L__BB252_58;
	// begin inline asm
	{  cvt.rn.f16.f32 %rs27, %f81;}

	// end inline asm
	st.global.u16 	[%rd22+512], %rs27;
$L__BB252_58:
	setp.le.s64 	%p40, %rd29, %rd11;
	@%p40 bra 	$L__BB252_60;
	// begin inline asm
	{  cvt.rn.f16.f32 %rs28, %f82;}

	// end inline asm
	st.global.u16 	[%rd22+576], %rs28;
$L__BB252_60:
	setp.le.s64 	%p41, %rd29, %rd12;
	@%p41 bra 	$L__BB252_62;
	// begin inline asm
	{  cvt.rn.f16.f32 %rs29, %f83;}

	// end inline asm
	st.global.u16 	[%rd22+640], %rs29;
$L__BB252_62:
	setp.le.s64 	%p42, %rd29, %rd13;
	@%p42 bra 	$L__BB252_64;
	// begin inline asm
	{  cvt.rn.f16.f32 %rs30, %f84;}

	// end inline asm
	st.global.u16 	[%rd22+704], %rs30;
$L__BB252_64:
	setp.le.s64 	%p43, %rd29, %rd14;
	@%p43 bra 	$L__BB252_66;
	// begin inline asm
	{  cvt.rn.f16.f32 %rs31, %f85;}

	// end inline asm
	st.global.u16 	[%rd22+768], %rs31;
$L__BB252_66:
	setp.le.s64 	%p44, %rd29, %rd15;
	@%p44 bra 	$L__BB252_68;
	// begin inline asm
	{  cvt.rn.f16.f32 %rs32, %f86;}

	// end inline asm
	st.global.u16 	[%rd22+832], %rs32;
$L__BB252_68:
	setp.le.s64 	%p45, %rd29, %rd16;
	@%p45 bra 	$L__BB252_70;
	// begin inline asm
	{  cvt.rn.f16.f32 %rs33, %f87;}

	// end inline asm
	st.global.u16 	[%rd22+896], %rs33;
$L__BB252_70:
	setp.le.s64 	%p46, %rd29, %rd17;
	@%p46 bra 	$L__BB252_72;
	// begin inline asm
	{  cvt.rn.f16.f32 %rs34, %f88;}

	// end inline asm
	st.global.u16 	[%rd22+960], %rs34;
$L__BB252_72:
	setp.le.s64 	%p47, %rd29, %rd18;
	@%p47 bra 	$L__BB252_74;
	// begin inline asm
	{  cvt.rn.f16.f32 %rs35, %f89;}

	// end inline asm
	st.global.u16 	[%rd22+1024], %rs35;
$L__BB252_74:
	setp.le.s64 	%p48, %rd29, %rd19;
	@%p48 bra 	$L__BB252_76;
	// begin inline asm
	{  cvt.rn.f16.f32 %rs36, %f90;}

	// end inline asm
	st.global.u16 	[%rd22+1088], %rs36;
$L__BB252_76:
	ld.param.u64 	%rd44, [_ZN7oneflow4cuda7softmax15SoftmaxWarpImplI10SimpleLoadI6__halffE11SimpleStoreIS4_fEfLi1ELi18ELi32ELi1ELb1ELNS1_9AlgorithmE0EEEvT_T0_ll_param_2];
	cvt.s64.s32 	%rd42, %r81;
	add.s64 	%rd45, %rd45, %rd42;
	setp.lt.s64 	%p49, %rd45, %rd44;
	@%p49 bra 	$L__BB252_4;
$L__BB252_77:
	ret;

}
	// .globl	_ZN7oneflow4cuda7softmax15SoftmaxWarpImplI10SimpleLoadI6__halffE11SimpleStoreIS4_fEfLi1ELi19ELi32ELi1ELb0ELNS1_9AlgorithmE0EEEvT_T0_ll
.visible .entry _ZN7oneflow4cuda7softmax15SoftmaxWarpImplI10SimpleLoadI6__halffE11SimpleStoreIS4_fEfLi1ELi19ELi32ELi1ELb0ELNS1_9AlgorithmE0EEEvT_T0_ll(
	.param .align 8 .b8 _ZN7oneflow4cuda7softmax15SoftmaxWarpImplI10SimpleLoadI6__halffE11SimpleStoreIS4_fEfLi1ELi19ELi32ELi1ELb0ELNS1_9AlgorithmE0EEEvT_T0_ll_param_0[16],
	.param .align 8 .b8 _ZN7oneflow4cuda7softmax15SoftmaxWarpImplI10SimpleLoadI6__halffE11SimpleStoreIS4_fEfLi1ELi19ELi32ELi1ELb0ELNS1_9AlgorithmE0EEEvT_T0_ll_param_1[16],
	.param .u64 _ZN7oneflow4cuda7softmax15SoftmaxWarpImplI10SimpleLoadI6__halffE11SimpleStoreIS4_fEfLi1ELi19ELi32ELi1ELb0ELNS1_9AlgorithmE0EEEvT_T0_ll_param_2,
	.param .u64 _ZN7oneflow4cuda7softmax15SoftmaxWarpImplI10SimpleLoadI6__halffE11SimpleStoreIS4_fEfLi1ELi19ELi32ELi1ELb0ELNS1_9AlgorithmE0EEEvT_T0_ll_param_3
)
{
	.reg .pred 	%p<14>;
	.reg .b16 	%rs<39>;
	.reg .b32 	%r<66>;
	.reg .b32 	%f<308>;
	.reg .b64 	%rd<27>;

	ld.param.u64 	%rd9, [_ZN7oneflow4cuda7softmax15SoftmaxWarpImplI10SimpleLoadI6__halffE11SimpleStoreIS4_fEfLi1ELi19ELi32ELi1ELb0ELNS1_9AlgorithmE0EEEvT_T0_ll_param_1+8];
	ld.param.u64 	%rd8, [_ZN7oneflow4cuda7softmax15SoftmaxWarpImplI10SimpleLoadI6__halffE11SimpleStoreIS4_fEfLi1ELi19ELi32ELi1ELb0ELNS1_9AlgorithmE0EEEvT_T0_ll_param_1];
	ld.param.u64 	%rd7, [_ZN7oneflow4cuda7softmax15SoftmaxWarpImplI10SimpleLoadI6__halffE11SimpleStoreIS4_fEfLi1ELi19ELi32ELi1ELb0ELNS1_9AlgorithmE0EEEvT_T0_ll_param_0+8];
	ld.param.u64 	%rd6, [_ZN7oneflow4cuda7softmax15SoftmaxWarpImplI10SimpleLoadI6__halffE11SimpleStoreIS4_fEfLi1ELi19ELi32ELi1ELb0ELNS1_9AlgorithmE0EEEvT_T0_ll_param_0];
	ld.param.u64 	%rd10, [_ZN7oneflow4cuda7softmax15SoftmaxWarpImplI10SimpleLoadI6__halffE11SimpleStoreIS4_fEfLi1ELi19ELi32ELi1ELb0ELNS1_9AlgorithmE0EEEvT_T0_ll_param_2];
	ld.param.u64 	%rd11, [_ZN7oneflow4cuda7softmax15SoftmaxWarpImplI10SimpleLoadI6__halffE11SimpleStoreIS4_fEfLi1ELi19ELi32ELi1ELb0ELNS1_9AlgorithmE0EEEvT_T0_ll_param_3];
	setp.lt.s64 	%p1, %rd11, 609;
	@%p1 bra 	$L__BB253_2;
	mov.u64 	%rd12, $str;
	cvta.global.u64 	%rd13, %rd12;
	mov.u64 	%rd14, $str$1;
	cvta.global.u64 	%rd15, %rd14;
	mov.u64 	%rd16, __unnamed_253;
	cvta.global.u64 	%rd17, %rd16;
	{ // callseq 252, 0
	.param .b64 param0;
	st.param.b64 	[param0], %rd13;
	.param .b64 param1;
	st.param.b64 	[param1], %rd15;
	.param .b32 param2;
	st.param.b32 	[param2], 228;
	.param .b64 param3;
	st.param.b64 	[param3], %rd17;
	.param .b64 param4;
	st.param.b64 	[param4], 1;
	call.uni 
	__assertfail, 
	(
	param0, 
	param1, 
	param2, 
	param3, 
	param4
	);
	} // callseq 252
$L__BB253_2:
	mov.u32 	%r2, %ctaid.x;
	mov.u32 	%r3, %ntid.y;
	mov.u32 	%r4, %tid.y;
	mad.lo.s32 	%r5, %r2, %r3, %r4;
	mov.u32 	%r6, %nctaid.x;
	mul.lo.s32 	%r1, %r6, %r3;
	cvt.s64.s32 	%rd26, %r5;
	setp.le.s64 	%p2, %rd10, %rd26;
	@%p2 bra 	$L__BB253_5;
	mov.u32 	%r7, %tid.x;
	cvt.u64.u32 	%rd2, %r7;
	cvt.s64.s32 	%rd3, %r1;
$L__BB253_4:
	mad.lo.s64 	%rd18, %rd26, %rd7, %rd2;
	cvta.to.global.u64 	%rd19, %rd6;
	shl.b64 	%rd20, %rd18, 1;
	add.s64 	%rd21, %rd19, %rd20;
	ld.global.u16 	%rs1, [%rd21];
	// begin inline asm
	{  cvt.f32.f16 %f1, %rs1;}

	// end inline asm
	max.f32 	%f39, %f1, 0fFF800000;
	ld.global.u16 	%rs2, [%rd21+64];
	// begin inline asm
	{  cvt.f32.f16 %f2, %rs2;}

	// end inline asm
	max.f32 	%f40, %f39, %f2;
	ld.global.u16 	%rs3, [%rd21+128];
	// begin inline asm
	{  cvt.f32.f16 %f3, %rs3;}

	// end inline asm
	max.f32 	%f41, %f40, %f3;
	ld.global.u16 	%rs4, [%rd21+192];
	// begin inline asm
	{  cvt.f32.f16 %f4, %rs4;}

	// end inline asm
	max.f32 	%f42, %f41, %f4;
	ld.global.u16 	%rs5, [%rd21+256];
	// begin inline asm
	{  cvt.f32.f16 %f5, %rs5;}

	// end inline asm
	max.f32 	%f43, %f42, %f5;
	ld.global.u16 	%rs6, [%rd21+320];
	// begin inline asm
	{  cvt.f32.f16 %f6, %rs6;}

	// end inline asm
	max.f32 	%f44, %f43, %f6;
	ld.global.u16 	%rs7, [%rd21+384];
	// begin inline asm
	{  cvt.f32.f16 %f7, %rs7;}

	// end inline asm
	max.f32 	%f45, %f44, %f7;
	ld.global.u16 	%rs8, [%rd21+448];
	// begin inline asm
	{  cvt.f32.f16 %f8, %rs8;}

	// end inline asm
	max.f32 	%f46, %f45, %f8;
	ld.global.u16 	%rs9, [%rd21+512];
	// begin inline asm
	{  cvt.f32.f16 %f9, %rs9;}

	// end inline asm
	max.f32 	%f47, %f46, %f9;
	ld.global.u16 	%rs10, [%rd21+576];
	// begin inline asm
	{  cvt.f32.f16 %f10, %rs10;}

	// end inline asm
	max.f32 	%f48, %f47, %f10;
	ld.global.u16 	%rs11, [%rd21+640];
	// begin inline asm
	{  cvt.f32.f16 %f11, %rs11;}

	// end inline asm
	max.f32 	%f49, %f48, %f11;
	ld.global.u16 	%rs12, [%rd21+704];
	// begin inline asm
	{  cvt.f32.f16 %f12, %rs12;}

	// end inline asm
	max.f32 	%f50, %f49, %f12;
	ld.global.u16 	%rs13, [%rd21+768];
	// begin inline asm
	{  cvt.f32.f16 %f13, %rs13;}

	// end inline asm
	max.f32 	%f51, %f50, %f13;
	ld.global.u16 	%rs14, [%rd21+832];
	// begin inline asm
	{  cvt.f32.f16 %f14, %rs14;}

	// end inline asm
	max.f32 	%f52, %f51, %f14;
	ld.global.u16 	%rs15, [%rd21+896];
	// begin inline asm
	{  cvt.f32.f16 %f15, %rs15;}

	// end inline asm
	max.f32 	%f53, %f52, %f15;
	ld.global.u16 	%rs16, [%rd21+960];
	// begin inline asm
	{  cvt.f32.f16 %f16, %rs16;}

	// end inline asm
	max.f32 	%f54, %f53, %f16;
	ld.global.u16 	%rs17, [%rd21+1024];
	// begin inline asm
	{  cvt.f32.f16 %f17, %rs17;}

	// end inline asm
	max.f32 	%f55, %f54, %f17;
	ld.global.u16 	%rs18, [%rd21+1088];
	// begin inline asm
	{  cvt.f32.f16 %f18, %rs18;}

	// end inline asm
	max.f32 	%f56, %f55, %f18;
	ld.global.u16 	%rs19, [%rd21+1152];
	// begin inline asm
	{  cvt.f32.f16 %f19, %rs19;}

	// end inline asm
	max.f32 	%f57, %f56, %f19;
	mov.b32 	%r8, %f57;
	shfl.sync.bfly.b32	%r9|%p3, %r8, 16, 31, -1;
	mov.b32 	%f58, %r9;
	max.f32 	%f59, %f57, %f58;
	mov.b32 	%r10, %f59;
	shfl.sync.bfly.b32	%r11|%p4, %r10, 8, 31, -1;
	mov.b32 	%f60, %r11;
	max.f32 	%f61, %f59, %f60;
	mov.b32 	%r12, %f61;
	shfl.sync.bfly.b32	%r13|%p5, %r12, 4, 31, -1;
	mov.b32 	%f62, %r13;
	max.f32 	%f63, %f61, %f62;
	mov.b32 	%r14, %f63;
	shfl.sync.bfly.b32	%r15|%p6, %r14, 2, 31, -1;
	mov.b32 	%f64, %r15;
	max.f32 	%f65, %f63, %f64;
	mov.b32 	%r16, %f65;
	shfl.sync.bfly.b32	%r17|%p7, %r16, 1, 31, -1;
	mov.b32 	%f66, %r17;
	max.f32 	%f67, %f65, %f66;
	sub.f32 	%f68, %f1, %f67;
	fma.rn.f32 	%f69, %f68, 0f3BBB989D, 0f3F000000;
	cvt.sat.f32.f32 	%f70, %f69;
	mov.f32 	%f71, 0f4B400001;
	mov.f32 	%f72, 0f437C0000;
	fma.rm.f32 	%f73, %f70, %f72, %f71;
	add.f32 	%f74, %f73, 0fCB40007F;
	neg.f32 	%f75, %f74;
	fma.rn.f32 	%f76, %f68, 0f3FB8AA3B, %f75;
	fma.rn.f32 	%f77, %f68, 0f32A57060, %f76;
	mov.b32 	%r18, %f73;
	shl.b32 	%r19, %r18, 23;
	mov.b32 	%f78, %r19;
	ex2.approx.ftz.f32 	%f79, %f77;
	mul.f32 	%f80, %f79, %f78;
	add.f32 	%f81, %f80, 0f00000000;
	sub.f32 	%f82, %f2, %f67;
	fma.rn.f32 	%f83, %f82, 0f3BBB989D, 0f3F000000;
	cvt.sat.f32.f32 	%f84, %f83;
	fma.rm.f32 	%f85, %f84, %f72, %f71;
	add.f32 	%f86, %f85, 0fCB40007F;
	neg.f32 	%f87, %f86;
	fma.rn.f32 	%f88, %f82, 0f3FB8AA3B, %f87;
	fma.rn.f32 	%f89, %f82, 0f32A57060, %f88;
	mov.b32 	%r20, %f85;
	shl.b32 	%r21, %r20, 23;
	mov.b32 	%f90, %r21;
	ex2.approx.ftz.f32 	%f91, %f89;
	mul.f32 	%f92, %f91, %f90;
	add.f32 	%f93, %f81, %f92;
	sub.f32 	%f94, %f3, %f67;
	fma.rn.f32 	%f95, %f94, 0f3BBB989D, 0f3F000000;
	cvt.sat.f32.f32 	%f96, %f95;
	fma.rm.f32 	%f97, %f96, %f72, %f71;
	add.f32 	%f98, %f97, 0fCB40007F;
	neg.f32 	%f99, %f98;
	fma.rn.f32 	%f100, %f94, 0f3FB8AA3B, %f99;
	fma.rn.f32 	%f101, %f94, 0f32A57060, %f100;
	mov.b32 	%r22, %f97;
	shl.b32 	%r23, %r22, 23;
	mov.b32 	%f102, %r23;
	ex2.approx.ftz.f32 	%f103, %f101;
	mul.f32 	%f104, %f103, %f102;
	add.f32 	%f105, %f93, %f104;
	sub.f32 	%f106, %f4, %f67;
	fma.rn.f32 	%f107, %f106, 0f3BBB989D, 0f3F000000;
	cvt.sat.f32.f32 	%f108, %f107;
	fma.rm.f32 	%f109, %f108, %f72, %f71;
	add.f32 	%f110, %f109, 0fCB40007F;
	neg.f32 	%f111, %f110;
	fma.rn.f32 	%f112, %f106, 0f3FB8AA3B, %f111;
	fma.rn.f32 	%f113, %f106, 0f32A57060, %f112;
	mov.b32 	%r24, %f109;
	shl.b32 	%r25, %r24, 23;
	mov.b32 	%f114, %r25;
	ex2.approx.ftz.f32 	%f115, %f113;
	mul.f32 	%f116, %f115, %f114;
	add.f32 	%f117, %f105, %f116;
	sub.f32 	%f118, %f5, %f67;
	fma.rn.f32 	%f119, %f118, 0f3BBB989D, 0f3F000000;
	cvt.sat.f32.f32 	%f120, %f119;
	fma.rm.f32 	%f121, %f120, %f72, %f71;
	add.f32 	%f122, %f121, 0fCB40007F;
	neg.f32 	%f123, %f122;
	fma.rn.f32 	%f124, %f118, 0f3FB8AA3B, %f123;
	fma.rn.f32 	%f125, %f118, 0f32A57060, %f124;
	mov.b32 	%r26, %f121;
	shl.b32 	%r27, %r26, 23;
	mov.b32 	%f126, %r27;
	ex2.approx.ftz.f32 	%f127, %f125;
	mul.f32 	%f128, %f127, %f126;
	add.f32 	%f129, %f117, %f128;
	sub.f32 	%f130, %f6, %f67;
	fma.rn.f32 	%f131, %f130, 0f3BBB989D, 0f3F000000;
	cvt.sat.f32.f32 	%f132, %f131;
	fma.rm.f32 	%f133, %f132, %f72, %f71;
	add.f32 	%f134, %f133, 0fCB40007F;
	neg.f32 	%f135, %f134;
	fma.rn.f32 	%f136, %f130, 0f3FB8AA3B, %f135;
	fma.rn.f32 	%f137, %f130, 0f32A57060, %f136;
	mov.b32 	%r28, %f133;
	shl.b32 	%r29, %r28, 23;
	mov.b32 	%f138, %r29;
	ex2.approx.ftz.f32 	%f139, %f137;
	mul.f32 	%f140, %f139, %f138;
	add.f32 	%f141, %f129, %f140;
	sub.f32 	%f142, %f7, %f67;
	fma.rn.f32 	%f143, %f142, 0f3BBB989D, 0f3F000000;
	cvt.sat.f32.f32 	%f144, %f143;
	fma.rm.f32 	%f145, %f144, %f72, %f71;
	add.f32 	%f146, %f145, 0fCB40007F;
	neg.f32 	%f147, %f146;
	fma.rn.f32 	%f148, %f142, 0f3FB8AA3B, %f147;
	fma.rn.f32 	%f149, %f142, 0f32A57060, %f148;
	mov.b32 	%r30, %f145;
	shl.b32 	%r31, %r30, 23;
	mov.b32 	%f150, %r31;
	ex2.approx.ftz.f32 	%f151, %f149;
	mul.f32 	%f152, %f151, %f150;
	add.f32 	%f153, %f141, %f152;
	sub.f32 	%f154, %f8, %f67;
	fma.rn.f32 	%f155, %f154, 0f3BBB989D, 0f3F000000;
	cvt.sat.f32.f32 	%f156, %f155;
	fma.rm.f32 	%f157, %f156, %f72, %f71;
	add.f32 	%f158, %f157, 0fCB40007F;
	neg.f32 	%f159, %f158;
	fma.rn.f32 	%f160, %f154, 0f3FB8AA3B, %f159;
	fma.rn.f32 	%f161, %f154, 0f32A57060, %f160;
	mov.b32 	%r32, %f157;
	shl.b32 	%r33, %r32, 23;
	mov.b32 	%f162, %r33;
	ex2.approx.ftz.f32 	%f163, %f161;
	mul.f32 	%f164, %f163, %f162;
	add.f32 	%f165, %f153, %f164;
	sub.f32 	%f166, %f9, %f67;
	fma.rn.f32 	%f167, %f166, 0f3BBB989D, 0f3F000000;
	cvt.sat.f32.f32 	%f168, %f167;
	fma.rm.f32 	%f169, %f168, %f72, %f71;
	add.f32 	%f170, %f169, 0fCB40007F;
	neg.f32 	%f171, %f170;
	fma.rn.f32 	%f172, %f166, 0f3FB8AA3B, %f171;
	fma.rn.f32 	%f173, %f166, 0f32A57060, %f172;
	mov.b32 	%r34, %f169;
	shl.b32 	%r35, %r34, 23;
	mov.b32 	%f174, %r35;
	ex2.approx.ftz.f32 	%f175, %f173;
	mul.f32 	%f176, %f175, %f174;
	add.f32 	%f177, %f165, %f176;
	sub.f32 	%f178, %f10, %f67;
	fma.rn.f32 	%f179, %f178, 0f3BBB989D, 0f3F000000;
	cvt.sat.f32.f32 	%f180, %f179;
	fma.rm.f32 	%f181, %f180, %f72, %f71;
	add.f32 	%f182, %f181, 0fCB40007F;
	neg.f32 	%f183, %f182;
	fma.rn.f32 	%f184, %f178, 0f3FB8AA3B, %f183;
	fma.rn.f32 	%f185, %f178, 0f32A57060, %f184;
	mov.b32 	%r36, %f181;
	shl.b32 	%r37, %r36, 23;
	mov.b32 	%f186, %r37;
	ex2.approx.ftz.f32 	%f187, %f185;
	mul.f32 	%f188, %f187, %f186;
	add.f32 	%f189, %f177, %f188;
	sub.f32 	%f190, %f11, %f67;
	fma.rn.f32 	%f191, %f190, 0f3BBB989D, 0f3F000000;
	cvt.sat.f32.f32 	%f192, %f191;
	fma.rm.f32 	%f193, %f192, %f72, %f71;
	add.f32 	%f194, %f193, 0fCB40007F;
	neg.f32 	%f195, %f194;
	fma.rn.f32 	%f196, %f190, 0f3FB8AA3B, %f195;
	fma.rn.f32 	%f197, %f190, 0f32A57060, %f196;
	mov.b32 	%r38, %f193;
	shl.b32 	%r39, %r38, 23;
	mov.b32 	%f198, %r39;
	ex2.approx.ftz.f32 	%f199, %f197;
	mul.f32 	%f200, %f199, %f198;
	add.f32 	%f201, %f189, %f200;
	sub.f32 	%f202, %f12, %f67;
	fma.rn.f32 	%f203, %f202, 0f3BBB989D, 0f3F000000;
	cvt.sat.f32.f32 	%f204, %f203;
	fma.rm.f32 	%f205, %f204, %f72, %f71;
	add.f32 	%f206, %f205, 0fCB40007F;
	neg.f32 	%f207, %f206;
	fma.rn.f32 	%f208, %f202, 0f3FB8AA3B, %f207;
	fma.rn.f32 	%f209, %f202, 0f32A57060, %f208;
	mov.b32 	%r40, %f205;
	shl.b32 	%r41, %r40, 23;
	mov.b32 	%f210, %r41;
	ex2.approx.ftz.f32 	%f211, %f209;
	mul.f32 	%f212, %f211, %f210;
	add.f32 	%f213, %f201, %f212;
	sub.f32 	%f214, %f13, %f67;
	fma.rn.f32 	%f215, %f214, 0f3BBB989D, 0f3F000000;
	cvt.sat.f32.f32 	%f216, %f215;
	fma.rm.f32 	%f217, %f216, %f72, %f71;
	add.f32 	%f218, %f217, 0fCB40007F;
	neg.f32 	%f219, %f218;
	fma.rn.f32 	%f220, %f214, 0f3FB8AA3B, %f219;
	fma.rn.f32 	%f221, %f214, 0f32A57060, %f220;
	mov.b32 	%r42, %f217;
	shl.b32 	%r43, %r42, 23;
	mov.b32 	%f222, %r43;
	ex2.approx.ftz.f32 	%f223, %f221;
	mul.f32 	%f224, %f223, %f222;
	add.f32 	%f225, %f213, %f224;
	sub.f32 	%f226, %f14, %f67;
	fma.rn.f32 	%f227, %f226, 0f3BBB989D, 0f3F000000;
	cvt.sat.f32.f32 	%f228, %f227;
	fma.rm.f32 	%f229, %f228, %f72, %f71;
	add.f32 	%f230, %f229, 0fCB40007F;
	neg.f32 	%f231, %f230;
	fma.rn.f32 	%f232, %f226, 0f3FB8AA3B, %f231;
	fma.rn.f32 	%f233, %f226, 0f32A57060, %f232;
	mov.b32 	%r44, %f229;
	shl.b32 	%r45, %r44, 23;
	mov.b32 	%f234, %r45;
	ex2.approx.ftz.f32 	%f235, %f233;
	mul.f32 	%f236, %f235, %f234;
	add.f32 	%f237, %f225, %f236;
	sub.f32 	%f238, %f15, %f67;
	fma.rn.f32 	%f239, %f238, 0f3BBB989D, 0f3F000000;
	cvt.sat.f32.f32 	%f240, %f239;
	fma.rm.f32 	%f241, %f240, %f72, %f71;
	add.f32 	%f242, %f241, 0fCB40007F;
	neg.f32 	%f243, %f242;
	fma.rn.f32 	%f244, %f238, 0f3FB8AA3B, %f243;
	fma.rn.f32 	%f245, %f238, 0f32A57060, %f244;
	mov.b32 	%r46, %f241;
	shl.b32 	%r47, %r46, 23;
	mov.b32 	%f246, %r47;
	ex2.approx.ftz.f32 	%f247, %f245;
	mul.f32 	%f248, %f247, %f246;
	add.f32 	%f249, %f237, %f248;
	sub.f32 	%f250, %f16, %f67;
	fma.rn.f32 	%f251, %f250, 0f3BBB989D, 0f3F000000;
	cvt.sat.f32.f32 	%f252, %f251;
	fma.rm.f32 	%f253, %f252, %f72, %f71;
	add.f32 	%f254, %f253, 0fCB40007F;
	neg.f32 	%f255, %f254;
	fma.rn.f32 	%f256, %f250, 0f3FB8AA3B, %f255;
	fma.rn.f32 	%f257, %f250, 0f32A57060, %f256;
	mov.b32 	%r48, %f253;
	shl.b32 	%r49, %r48, 23;
	mov.b32 	%f258, %r49;
	ex2.approx.ftz.f32 	%f259, %f257;
	mul.f32 	%f260, %f259, %f258;
	add.f32 	%f261, %f249, %f260;
	sub.f32 	%f262, %f17, %f67;
	fma.rn.f32 	%f263, %f262, 0f3BBB989D, 0f3F000000;
	cvt.sat.f32.f32 	%f264, %f263;
	fma.rm.f32 	%f265, %f264, %f72, %f71;
	add.f32 	%f266, %f265, 0fCB40007F;
	neg.f32 	%f267, %f266;
	fma.rn.f32 	%f268, %f262, 0f3FB8AA3B, %f267;
	fma.rn.f32 	%f269, %f262, 0f32A57060, %f268;
	mov.b32 	%r50, %f265;
	shl.b32 	%r51, %r50, 23;
	mov.b32 	%f270, %r51;
	ex2.approx.ftz.f32 	%f271, %f269;
	mul.f32 	%f272, %f271, %f270;
	add.f32 	%f273, %f261, %f272;
	sub.f32 	%f274, %f18, %f67;
	fma.rn.f32 	%f275, %f274, 0f3BBB989D, 0f3F000000;
	cvt.sat.f32.f32 	%f276, %f275;
	fma.rm.f32 	%f277, %f276, %f72, %f71;
	add.f32 	%f278, %f277, 0fCB40007F;
	neg.f32 	%f279, %f278;
	fma.rn.f32 	%f280, %f274, 0f3FB8AA3B, %f279;
	fma.rn.f32 	%f281, %f274, 0f32A57060, %f280;
	mov.b32 	%r52, %f277;
	shl.b32 	%r53, %r52, 23;
	mov.b32 	%f282, %r53;
	ex2.approx.ftz.f32 	%f283, %f281;
	mul.f32 	%f284, %f283, %f282;
	add.f32 	%f285, %f273, %f284;
	sub.f32 	%f286, %f19, %f67;
	fma.rn.f32 	%f287, %f286, 0f3BBB989D, 0f3F000000;
	cvt.sat.f32.f32 	%f288, %f287;
	fma.rm.f32 	%f289, %f288, %f72, %f71;
	add.f32 	%f290, %f289, 0fCB40007F;
	neg.f32 	%f291, %f290;
	fma.rn.f32 	%f292, %f286, 0f3FB8AA3B, %f291;
	fma.rn.f32 	%f293, %f286, 0f32A57060, %f292;
	mov.b32 	%r54, %f289;
	shl.b32 	%r55, %r54, 23;
	mov.b32 	%f294, %r55;
	ex2.approx.ftz.f32 	%f295, %f293;
	mul.f32 	%f296, %f295, %f294;
	add.f32 	%f297, %f285, %f296;
	mov.b32 	%r56, %f297;
	shfl.sync.bfly.b32	%r57|%p8, %r56, 16, 31, -1;
	mov.b32 	%f298, %r57;
	add.f32 	%f299, %f297, %f298;
	mov.b32 	%r58, %f299;
	shfl.sync.bfly.b32	%r59|%p9, %r58, 8, 31, -1;
	mov.b32 	%f300, %r59;
	add.f32 	%f301, %f299, %f300;
	mov.b32 	%r60, %f301;
	shfl.sync.bfly.b32	%r61|%p10, %r60, 4, 31, -1;
	mov.b32 	%f302, %r61;
	add.f32 	%f303, %f301, %f302;
	mov.b32 	%r62, %f303;
	shfl.sync.bfly.b32	%r63|%p11, %r62, 2, 31, -1;
	mov.b32 	%f304, %r63;
	add.f32 	%f305, %f303, %f304;
	mov.b32 	%r64, %f305;
	shfl.sync.bfly.b32	%r65|%p12, %r64, 1, 31, -1;
	mov.b32 	%f306, %r65;
	add.f32 	%f307, %f305, %f306;
	div.rn.f32 	%f20, %f80, %f307;
	div.rn.f32 	%f21, %f92, %f307;
	div.rn.f32 	%f22, %f104, %f307;
	div.rn.f32 	%f23, %f116, %f307;
	div.rn.f32 	%f24, %f128, %f307;
	div.rn.f32 	%f25, %f140, %f307;
	div.rn.f32 	%f26, %f152, %f307;
	div.rn.f32 	%f27, %f164, %f307;
	div.rn.f32 	%f28, %f176, %f307;
	div.rn.f32 	%f29, %f188, %f307;
	div.rn.f32 	%f30, %f200, %f307;
	div.rn.f32 	%f31, %f212, %f307;
	div.rn.f32 	%f32, %f224, %f307;
	div.rn.f32 	%f33, %f236, %f307;
	div.rn.f32 	%f34, %f248, %f307;
	div.rn.f32 	%f35, %f260, %f307;
	div.rn.f32 	%f36, %f272, %f307;
	div.rn.f32 	%f37, %f284, %f307;
	div.rn.f32 	%f38, %f296, %f307;
	// begin inline asm
	{  cvt.rn.f16.f32 %rs20, %f20;}

	// end inline asm
	mad.lo.s64 	%rd22, %rd26, %rd9, %rd2;
	cvta.to.global.u64 	%rd23, %rd8;
	shl.b64 	%rd24, %rd22, 1;
	add.s64 	%rd25, %rd23, %rd24;
	st.global.u16 	[%rd25], %rs20;
	// begin inline asm
	{  cvt.rn.f16.f32 %rs21, %f21;}

	// end inline asm
	st.global.u16 	[%rd25+64], %rs21;
	// begin inline asm
	{  cvt.rn.f16.f32 %rs22, %f22;}

	// end inline asm
	st.global.u16 	[%rd25+128], %rs22;
	// begin inline asm
	{  cvt.rn.f16.f32 %rs23, %f23;}

	// end inline asm
	st.global.u16 	[%rd25+192], %rs23;
	// begin inline asm
	{  cvt.rn.f16.f32 %rs24, %f24;}

	// end inline asm
	st.global.u16 	[%rd25+256], %rs24;
	// begin inline asm
	{  cvt.rn.f16.f32 %rs25, %f25;}

	// end inline asm
	st.global.u16 	[%rd25+320], %rs25;
	// begin inline asm
	{  cvt.rn.f16.f32 %rs26, %f26;}

	// end inline asm
	st.global.u16 	[%rd25+384], %rs26;
	// begin inline asm
	{  cvt.rn.f16.f32 %rs27, %f27;}

	// end inline asm
	st.global.u16 	[%rd25+448], %rs27;
	// begin inline asm
	{  cvt.rn.f16.f32 %rs28, %f28;}

	// end inline asm
	st.global.u16 	[%rd25+512], %rs28;
	// begin inline asm
	{  cvt.rn.f16.f32 %rs29, %f29;}

	// end inline asm
	st.global.u16 	[%rd25+576], %rs29;
	// begin inline asm
	{  cvt.rn.f16.f32 %rs30, %f30;}

	// end inline asm
	st.global.u16 	[%rd25+640], %rs30;
	// begin inline asm
	{  cvt.rn.f16.f32 %rs31, %f31;}

	// end inline asm
	st.global.u16 	[%rd25+704], %rs31;
	// begin inline asm
	{  cvt.rn.f16.f32 %rs32, %f32;}

	// end inline asm
	st.global.u16 	[%rd25+768], %rs32;
	// begin inline asm
	{  cvt.rn.f16.f32 %rs33, %f33;}

	// end inline asm
	st.global.u16 	[%rd25+832], %rs33;
	// begin inline asm
	{  cvt.rn.f16.f32 %rs34, %f34;}

	// end inline asm
	st.global.u16 	[%rd25+896], %rs34;
	// begin inline asm
	{  cvt.rn.f16.f32 %rs35, %f35;}

	// end inline asm
	st.global.u16 	[%rd25+960], %rs35;
	// begin inline asm
	{  cvt.rn.f16.f32 %rs36, %f36;}

	// end inline asm
	st.global.u16 	[%rd25+1024], %rs36;
	// begin inline asm
	{  cvt.rn.f16.f32 %rs37, %f37;}

	// end inline asm
	st.global.u16 	[%rd25+1088], %rs37;
	// begin inline asm
	{  cvt.rn.f16.f32 %rs38, %f38;}

	// end inline asm
	st.global.u16 	[%rd25+1152], %rs38;
	add.s64 	%rd26, %rd26, %rd3;
	setp.lt.s64 	%p13, %rd26, %rd10;
	@%p13 bra 	$L__BB253_4;
$L__BB253_5:
	ret;

}
	// .globl	_ZN7oneflow4cuda7softmax15SoftmaxWarpImplI10SimpleLoadI6__halffE11SimpleStoreIS4_fEfLi1ELi19ELi32ELi1ELb1ELNS1_9AlgorithmE0EEEvT_T0_ll
.visible .entry _ZN7oneflow4cuda7softmax15SoftmaxWarpImplI10SimpleLoadI6__halffE11SimpleStoreIS4_fEfLi1ELi19ELi32ELi1ELb1ELNS1_9AlgorithmE0EEEvT_T0_ll(
	.param .align 8 .b8 _ZN7oneflow4cuda7softmax15SoftmaxWarpImplI10SimpleLoadI6__halffE11SimpleStoreIS4_fEfLi1ELi19ELi32ELi1ELb1ELNS1_9AlgorithmE0EEEvT_T0_ll_param_0[16],
	.param .align 8 .b8 _ZN7oneflow4cuda7softmax15SoftmaxWarpImplI10SimpleLoadI6__halffE11SimpleStoreIS4_fEfLi1ELi19ELi32ELi1ELb1ELNS1_9AlgorithmE0EEEvT_T0_ll_param_1[16],
	.param .u64 _ZN7oneflow4cuda7softmax15SoftmaxWarpImplI10SimpleLoadI6__halffE11SimpleStoreIS4_fEfLi1ELi19ELi32ELi1ELb1ELNS1_9AlgorithmE0EEEvT_T0_ll_param_2,
	.param .u64 _ZN7oneflow4cuda7softmax15SoftmaxWarpImplI10SimpleLoadI6__halffE11SimpleStoreIS4_fEfLi1ELi19ELi32ELi1ELb1ELNS1_9AlgorithmE0EEEvT_T0_ll_param_3
)
{
	.reg .pred 	%p<52>;
	.reg .b16 	%rs<39>;
	.reg .b32 	%r<87>;
	.reg .b32 	%f<441>;
	.reg .b64 	%rd<48>;

	ld.param.u64 	%rd27, [_ZN7oneflow4cuda7softmax15SoftmaxWarpImplI10SimpleLoadI6__halffE11SimpleStoreIS4_fEfLi1ELi19ELi32ELi1ELb1ELNS1_9AlgorithmE0EEEvT_T0_ll_param_1+8];
	ld.param.u64 	%rd26, [_ZN7oneflow4cuda7softmax15SoftmaxWarpImplI10SimpleLoadI6__halffE11SimpleStoreIS4_fEfLi1ELi19ELi32ELi1ELb1ELNS1_9AlgorithmE0EEEvT_T0_ll_param_1];
	ld.param.u64 	%rd25, [_ZN7oneflow4cuda7softmax15SoftmaxWarpImplI10SimpleLoadI6__halffE11SimpleStoreIS4_fEfLi1ELi19ELi32ELi1ELb1ELNS1_9AlgorithmE0EEEvT_T0_ll_param_0+8];
	ld.param.u64 	%rd24, [_ZN7oneflow4cuda7softmax15SoftmaxWarpImplI10SimpleLoadI6__halffE11SimpleStoreIS4_fEfLi1ELi19ELi32ELi1ELb1ELNS1_9AlgorithmE0EEEvT_T0_ll_param_0];
	ld.param.u64 	%rd29, [_ZN7oneflow4cuda7softmax15SoftmaxWarpImplI10SimpleLoadI6__halffE11SimpleStoreIS4_fEfLi1ELi19ELi32ELi1ELb1ELNS1_9AlgorithmE0EEEvT_T0_ll_param_3];
	setp.lt.s64 	%p1, %rd29, 609;
	@%p1 bra 	$L__BB254_2;
	mov.u64 	%rd30, $str;
	cvta.global.u64 	%rd31, %rd30;
	mov.u64 	%rd32, $str$1;
	cvta.global.u64 	%rd33, %rd32;
	mov.u64 	%rd34, __unnamed_254;
	cvta.global.u64 	%rd35, %rd34;
	{ // callseq 253, 0
	.param .b64 param0;
	st.param.b64 	[param0], %rd31;
	.param .b64 param1;
	st.param.b64 	[param1], %rd33;
	.param .b32 param2;
	st.param.b32 	[param2], 228;
	.param .b64 param3;
	st.param.b64 	[param3], %rd35;
	.param .b64 param4;
	st.param.b64 	[param4], 1;
	call.uni 
	__assertfail, 
	(
	param0, 
	param1, 
	param2, 
	param3, 
	param4
	);
	} // callseq 253
$L__BB254_2:
	ld.param.u64 	%rd45, [_ZN7oneflow4cuda7softmax15SoftmaxWarpImplI10SimpleLoadI6__halffE11SimpleStoreIS4_fEfLi1ELi19ELi32ELi1ELb1ELNS1_9AlgorithmE0EEEvT_T0_ll_param_2];
	mov.u32 	%r1, %ctaid.x;
	mov.u32 	%r2, %ntid.y;
	mov.u32 	%r3, %tid.y;
	mad.lo.s32 	%r4, %r1, %r2, %r3;
	cvt.s64.s32 	%rd47, %r4;
	setp.le.s64 	%p2, %rd45, %rd47;
	@%p2 bra 	$L__BB254_81;
	mov.u32 	%r5, %tid.x;
	add.s32 	%r6, %r5, 32;
	cvt.u64.u32 	%rd2, %r6;
	add.s32 	%r7, %r5, 64;
	cvt.u64.u32 	%rd3, %r7;
	add.s32 	%r8, %r5, 96;
	cvt.u64.u32 	%rd4, %r8;
	add.s32 	%r9, %r5, 128;
	cvt.u64.u32 	%rd5, %r9;
	add.s32 	%r10, %r5, 160;
	cvt.u64.u32 	%rd6, %r10;
	add.s32 	%r11, %r5, 192;
	cvt.u64.u32 	%rd7, %r11;
	add.s32 	%r12, %r5, 224;
	cvt.u64.u32 	%rd8, %r12;
	add.s32 	%r13, %r5, 256;
	cvt.u64.u32 	%rd9, %r13;
	add.s32 	%r14, %r5, 288;
	cvt.u64.u32 	%rd10, %r14;
	add.s32 	%r15, %r5, 320;
	cvt.u64.u32 	%rd11, %r15;
	add.s32 	%r16, %r5, 352;
	cvt.u64.u32 	%rd12, %r16;
	add.s32 	%r17, %r5, 384;
	cvt.u64.u32 	%rd13, %r17;
	add.s32 	%r18, %r5, 416;
	cvt.u64.u32 	%rd14, %r18;
	add.s32 	%r19, %r5, 448;
	cvt.u64.u32 	%rd15, %r19;
	add.s32 	%r20, %r5, 480;
	cvt.u64.u32 	%rd16, %r20;
	add.s32 	%r21, %r5, 512;
	cvt.u64.u32 	%rd17, %r21;
	add.s32 	%r22, %r5, 544;
	cvt.u64.u32 	%rd18, %r22;
	add.s32 	%r23, %r5, 576;
	cvt.u64.u32 	%rd19, %r23;
	mov.u32 	%r84, %nctaid.x;
	mul.lo.s32 	%r86, %r84, %r2;
$L__BB254_4:
	cvt.u64.u32 	%rd36, %r5;
	setp.le.s64 	%p3, %rd29, %rd36;
	mad.lo.s64 	%rd37, %rd47, %rd25, %rd36;
	cvta.to.global.u64 	%rd38, %rd24;
	shl.b64 	%rd39, %rd37, 1;
	add.s64 	%rd21, %rd38, %rd39;
	mov.f32 	%f403, 0fFF800000;
	mov.f32 	%f406, %f403;
	@%p3 bra 	$L__BB254_6;
	ld.global.u16 	%rs1, [%rd21];
	// begin inline asm
	{  cvt.f32.f16 %f403, %rs1;}

	// end inline asm
	max.f32 	%f406, %f403, 0fFF800000;
$L__BB254_6:
	setp.le.s64 	%p4, %rd29, %rd2;
	mov.f32 	%f405, 0fFF800000;
	@%p4 bra 	$L__BB254_8;
	ld.global.u16 	%rs2, [%rd21+64];
	// begin inline asm
	{  cvt.f32.f16 %f405, %rs2;}

	// end inline asm
	max.f32 	%f406, %f406, %f405;
$L__BB254_8:
	setp.le.s64 	%p5, %rd29, %rd3;
	mov.f32 	%f407, 0fFF800000;
	@%p5 bra 	$L__BB254_10;
	ld.global.u16 	%rs3, [%rd21+128];
	// begin inline asm
	{  cvt.f32.f16 %f407, %rs3;}

	// end inline asm
	max.f32 	%f406, %f406, %f407;
$L__BB254_10:
	setp.le.s64 	%p6, %rd29, %rd4;
	mov.f32 	%f409, 0fFF800000;
	@%p6 bra 	$L__BB254_12;
	ld.global.u16 	%rs4, [%rd21+192];
	// begin inline asm
	{  cvt.f32.f16 %f409, %rs4;}

	// end inline asm
	max.f32 	%f406, %f406, %f409;
$L__BB254_12:
	setp.le.s64 	%p7, %rd29, %rd5;
	mov.f32 	%f411, 0fFF800000;
	@%p7 bra 	$L__BB254_14;
	ld.global.u16 	%rs5, [%rd21+256];
	// begin inline asm
	{  cvt.f32.f16 %f411, %rs5;}

	// end inline asm
	max.f32 	%f406, %f406, %f411;
$L__BB254_14:
	setp.le.s64 	%p8, %rd29, %rd6;
	mov.f32 	%f413, 0fFF800000;
	@%p8 bra 	$L__BB254_16;
	ld.global.u16 	%rs6, [%rd21+320];
	// begin inline asm
	{  cvt.f32.f16 %f413, %rs6;}

	// end inline asm
	max.f32 	%f406, %f406, %f413;
$L__BB254_16:
	setp.le.s64 	%p9, %rd29, %rd7;
	mov.f32 	%f415, 0fFF800000;
	@%p9 bra 	$L__BB254_18;
	ld.global.u16 	%rs7, [%rd21+384];
	// begin inline asm
	{  cvt.f32.f16 %f415, %rs7;}

	// end inline asm
	max.f32 	%f406, %f406, %f415;
$L__BB254_18:
	setp.le.s64 	%p10, %rd29, %rd8;
	mov.f32 	%f417, 0fFF800000;
	@%p10 bra 	$L__BB254_20;
	ld.global.u16 	%rs8, [%rd21+448];
	// begin inline asm
	{  cvt.f32.f16 %f417, %rs8;}

	// end inline asm
	max.f32 	%f406, %f406, %f417;
$L__BB254_20:
	setp.le.s64 	%p11, %rd29, %rd9;
	mov.f32 	%f419, 0fFF800000;
	@%p11 bra 	$L__BB254_22;
	ld.global.u16 	%rs9, [%rd21+512];
	// begin inline asm
	{  cvt.f32.f16 %f419, %rs9;}

	// end inline asm
	max.f32 	%f406, %f406, %f419;
$L__BB254_22:
	setp.le.s64 	%p12, %rd29, %rd10;
	mov.f32 	%f421, 0fFF800000;
	@%p12 bra 	$L__BB254_24;
	ld.global.u16 	%rs10, [%rd21+576];
	// begin inline asm
	{  cvt.f32.f16 %f421, %rs10;}

	// end inline asm
	max.f32 	%f406, %f406, %f421;
$L__BB254_24:
	setp.le.s64 	%p13, %rd29, %rd11;
	mov.f32 	%f423, 0fFF800000;
	@%p13 bra 	$L__BB254_26;
	ld.global.u16 	%rs11, [%rd21+640];
	// begin inline asm
	{  cvt.f32.f16 %f423, %rs11;}

	// end inline asm
	max.f32 	%f406, %f406, %f423;
$L__BB254_26:
	setp.le.s64 	%p14, %rd29, %rd12;
	mov.f32 	%f425, 0fFF800000;
	@%p14 bra 	$L__BB254_28;
	ld.global.u16 	%rs12, [%rd21+704];
	// begin inline asm
	{  cvt.f32.f16 %f425, %rs12;}

	// end inline asm
	max.f32 	%f406, %f406, %f425;
$L__BB254_28:
	setp.le.s64 	%p15, %rd29, %rd13;
	mov.f32 	%f427, 0fFF800000;
	@%p15 bra 	$L__BB254_30;
	ld.global.u16 	%rs13, [%rd21+768];
	// begin inline asm
	{  cvt.f32.f16 %f427, %rs13;}

	// end inline asm
	max.f32 	%f406, %f406, %f427;
$L__BB254_30:
	setp.le.s64 	%p16, %rd29, %rd14;
	mov.f32 	%f429, 0fFF800000;
	@%p16 bra 	$L__BB254_32;
	ld.global.u16 	%rs14, [%rd21+832];
	// begin inline asm
	{  cvt.f32.f16 %f429, %rs14;}

	// end inline asm
	max.f32 	%f406, %f406, %f429;
$L__BB254_32:
	setp.le.s64 	%p17, %rd29, %rd15;
	mov.f32 	%f431, 0fFF800000;
	@%p17 bra 	$L__BB254_34;
	ld.global.u16 	%rs15, [%rd21+896];
	// begin inline asm
	{  cvt.f32.f16 %f431, %rs15;}

	// end inline asm
	max.f32 	%f406, %f406, %f431;
$L__BB254_34:
	setp.le.s64 	%p18, %rd29, %rd16;
	mov.f32 	%f433, 0fFF800000;
	@%p18 bra 	$L__BB254_36;
	ld.global.u16 	%rs16, [%rd21+960];
	// begin inline asm
	{  cvt.f32.f16 %f433, %rs16;}

	// end inline asm
	max.f32 	%f406, %f406, %f433;
$L__BB254_36:
	setp.le.s64 	%p19, %rd29, %rd17;
	mov.f32 	%f435, 0fFF800000;
	@%p19 bra 	$L__BB254_38;
	ld.global.u16 	%rs17, [%rd21+1024];
	// begin inline asm
	{  cvt.f32.f16 %f435, %rs17;}

	// end inline asm
	max.f32 	%f406, %f406, %f435;
$L__BB254_38:
	setp.le.s64 	%p20, %rd29, %rd18;
	mov.f32 	%f437, 0fFF800000;
	@%p20 bra 	$L__BB254_40;
	ld.global.u16 	%rs18, [%rd21+1088];
	// begin inline asm
	{  cvt.f32.f16 %f437, %rs18;}

	// end inline asm
	max.f32 	%f406, %f406, %f437;
$L__BB254_40:
	setp.le.s64 	%p21, %rd29, %rd19;
	mov.f32 	%f439, 0fFF800000;
	@%p21 bra 	$L__BB254_42;
	ld.global.u16 	%rs19, [%rd21+1152];
	// begin inline asm
	{  cvt.f32.f16 %f439, %rs19;}

	// end inline asm
	max.f32 	%f406, %f406, %f439;
$L__BB254_42:
	cvt.u64.u32 	%rd40, %r5;
	setp.le.s64 	%p22, %rd29, %rd40;
	mov.b32 	%r26, %f406;
	shfl.sync.bfly.b32	%r27|%p23, %r26, 16, 31, -1;
	mov.b32 	%f134, %r27;
	max.f32 	%f135, %f406, %f134;
	mov.b32 	%r28, %f135;
	shfl.sync.bfly.b32	%r29|%p24, %r28, 8, 31, -1;
	mov.b32 	%f136, %r29;
	max.f32 	%f137, %f135, %f136;
	mov.b32 	%r30, %f137;
	shfl.sync.bfly.b32	%r31|%p25, %r30, 4, 31, -1;
	mov.b32 	%f138, %r31;
	max.f32 	%f139, %f137, %f138;
	mov.b32 	%r32, %f139;
	shfl.sync.bfly.b32	%r33|%p26, %r32, 2, 31, -1;
	mov.b32 	%f140, %r33;
	max.f32 	%f141, %f139, %f140;
	mov.b32 	%r34, %f141;
	shfl.sync.bfly.b32	%r35|%p27, %r34, 1, 31, -1;
	mov.b32 	%f142, %r35;
	max.f32 	%f143, %f141, %f142;
	sub.f32 	%f144, %f403, %f143;
	fma.rn.f32 	%f145, %f144, 0f3BBB989D, 0f3F000000;
	cvt.sat.f32.f32 	%f146, %f145;
	mov.f32 	%f147, 0f4B400001;
	mov.f32 	%f148, 0f437C0000;
	fma.rm.f32 	%f149, %f146, %f148, %f147;
	add.f32 	%f150, %f149, 0fCB40007F;
	neg.f32 	%f151, %f150;
	fma.rn.f32 	%f152, %f144, 0f3FB8AA3B, %f151;
	fma.rn.f32 	%f153, %f144, 0f32A57060, %f152;
	mov.b32 	%r36, %f149;
	shl.b32 	%r37, %r36, 23;
	mov.b32 	%f154, %r37;
	ex2.approx.ftz.f32 	%f155, %f153;
	mul.f32 	%f156, %f155, %f154;
	add.f32 	%f157, %f156, 0f00000000;
	sub.f32 	%f158, %f405, %f143;
	fma.rn.f32 	%f159, %f158, 0f3BBB989D, 0f3F000000;
	cvt.sat.f32.f32 	%f160, %f159;
	fma.rm.f32 	%f161, %f160, %f148, %f147;
	add.f32 	%f162, %f161, 0fCB40007F;
	neg.f32 	%f163, %f162;
	fma.rn.f32 	%f164, %f158, 0f3FB8AA3B, %f163;
	fma.rn.f32 	%f165, %f158, 0f32A57060, %f164;
	mov.b32 	%r38, %f161;
	shl.b32 	%r39, %r38, 23;
	mov.b32 	%f166, %r39;
	ex2.approx.ftz.f32 	%f167, %f165;
	mul.f32 	%f168, %f167, %f166;
	add.f32 	%f169, %f157, %f168;
	sub.f32 	%f170, %f407, %f143;
	fma.rn.f32 	%f171, %f170, 0f3BBB989D, 0f3F000000;
	cvt.sat.f32.f32 	%f172, %f171;
	fma.rm.f32 	%f173, %f172, %f148, %f147;
	add.f32 	%f174, %f173, 0fCB40007F;
	neg.f32 	%f175, %f174;
	fma.rn.f32 	%f176, %f170, 0f3FB8AA3B, %f175;
	fma.rn.f32 	%f177, %f170, 0f32A57060, %f176;
	mov.b32 	%r40, %f173;
	shl.b32 	%r41, %r40, 23;
	mov.b32 	%f178, %r41;
	ex2.approx.ftz.f32 	%f179, %f177;
	mul.f32 	%f180, %f179, %f178;
	add.f32 	%f181, %f169, %f180;
	sub.f32 	%f182, %f409, %f143;
	fma.rn.f32 	%f183, %f182, 0f3BBB989D, 0f3F000000;
	cvt.sat.f32.f32 	%f184, %f183;
	fma.rm.f32 	%f185, %f184, %f148, %f147;
	add.f32 	%f186, %f185, 0fCB40007F;
	neg.f32 	%f187, %f186;
	fma.rn.f32 	%f188, %f182, 0f3FB8AA3B, %f187;
	fma.rn.f32 	%f189, %f182, 0f32A57060, %f188;
	mov.b32 	%r42, %f185;
	shl.b32 	%r43, %r42, 23;
	mov.b32 	%f190, %r43;
	ex2.approx.ftz.f32 	%f191, %f189;
	mul.f32 	%f192, %f191, %f190;
	add.f32 	%f193, %f181, %f192;
	sub.f32 	%f194, %f411, %f143;
	fma.rn.f32 	%f195, %f194, 0f3BBB989D, 0f3F000000;
	cvt.sat.f32.f32 	%f196, %f195;
	fma.rm.f32 	%f197, %f196, %f148, %f147;
	add.f32 	%f198, %f197, 0fCB40007F;
	neg.f32 	%f199, %f198;
	fma.rn.f32 	%f200, %f194, 0f3FB8AA3B, %f199;
	fma.rn.f32 	%f201, %f194, 0f32A57060, %f200;
	mov.b32 	%r44, %f197;
	shl.b32 	%r45, %r44, 23;
	mov.b32 	%f202, %r45;
	ex2.approx.ftz.f32 	%f203, %f201;
	mul.f32 	%f204, %f203, %f202;
	add.f32 	%f205, %f193, %f204;
	sub.f32 	%f206, %f413, %f143;
	fma.rn.f32 	%f207, %f206, 0f3BBB989D, 0f3F000000;
	cvt.sat.f32.f32 	%f208, %f207;
	fma.rm.f32 	%f209, %f208, %f148, %f147;
	add.f32 	%f210, %f209, 0fCB40007F;
	neg.f32 	%f211, %f210;
	fma.rn.f32 	%f212, %f206, 0f3FB8AA3B, %f211;
	fma.rn.f32 	%f213, %f206, 0f32A57060, %f212;
	mov.b32 	%r46, %f209;
	shl.b32 	%r47, %r46, 23;
	mov.b32 	%f214, %r47;
	ex2.approx.ftz.f32 	%f215, %f213;
	mul.f32 	%f216, %f215, %f214;
	add.f32 	%f217, %f205, %f216;
	sub.f32 	%f218, %f415, %f143;
	fma.rn.f32 	%f219, %f218, 0f3BBB989D, 0f3F000000;
	cvt.sat.f32.f32 	%f220, %f219;
	fma.rm.f32 	%f221, %f220, %f148, %f147;
	add.f32 	%f222, %f221, 0fCB40007F;
	neg.f32 	%f223, %f222;
	fma.rn.f32 	%f224, %f218, 0f3FB8AA3B, %f223;
	fma.rn.f32 	%f225, %f218, 0f32A57060, %f224;
	mov.b32 	%r48, %f221;
	shl.b32 	%r49, %r48, 23;
	mov.b32 	%f226, %r49;
	ex2.approx.ftz.f32 	%f227, %f225;
	mul.f32 	%f228, %f227, %f226;
	add.f32 	%f229, %f217, %f228;
	sub.f32 	%f230, %f417, %f143;
	fma.rn.f32 	%f231, %f230, 0f3BBB989D, 0f3F000000;
	cvt.sat.f32.f32 	%f232, %f231;
	fma.rm.f32 	%f233, %f232, %f148, %f147;
	add.f32 	%f234, %f233, 0fCB40007F;
	neg.f32 	%f235, %f234;
	fma.rn.f32 	%f236, %f230, 0f3FB8AA3B, %f235;
	fma.rn.f32 	%f237, %f230, 0f32A57060, %f236;
	mov.b32 	%r50, %f233;
	shl.b32 	%r51, %r50, 23;
	mov.b32 	%f238, %r51;
	ex2.approx.ftz.f32 	%f239, %f237;
	mul.f32 	%f240, %f239, %f238;
	add.f32 	%f241, %f229, %f240;
	sub.f32 	%f242, %f419, %f143;
	fma.rn.f32 	%f243, %f242, 0f3BBB989D, 0f3F000000;
	cvt.sat.f32.f32 	%f244, %f243;
	fma.rm.f32 	%f245, %f244, %f148, %f147;
	add.f32 	%f246, %f245, 0fCB40007F;
	neg.f32 	%f247, %f246;
	fma.rn.f32 	%f248, %f242, 0f3FB8AA3B, %f247;
	fma.rn.f32 	%f249, %f242, 0f32A57060, %f248;
	mov.b32 	%r52, %f245;
	shl.b32 	%r53, %r52, 23;
	mov.b32 	%f250, %r53;
	ex2.approx.ftz.f32 	%f251, %f249;
	mul.f32 	%f252, %f251, %f250;
	add.f32 	%f253, %f241, %f252;
	sub.f32 	%f254, %f421, %f143;
	fma.rn.f32 	%f255, %f254, 0f3BBB989D, 0f3F000000;
	cvt.sat.f32.f32 	%f256, %f255;
	fma.rm.f32 	%f257, %f256, %f148, %f147;
	add.f32 	%f258, %f257, 0fCB40007F;
	neg.f32 	%f259, %f258;
	fma.rn.f32 	%f260, %f254, 0f3FB8AA3B, %f259;
	fma.rn.f32 	%f261, %f254, 0f32A57060, %f260;
	mov.b32 	%r54, %f257;
	shl.b32 	%r55, %r54, 23;
	mov.b32 	%f262, %r55;
	ex2.approx.ftz.f32 	%f263, %f261;
	mul.f32 	%f264, %f263, %f262;
	add.f32 	%f265, %f253, %f264;
	sub.f32 	%f266, %f423, %f143;
	fma.rn.f32 	%f267, %f266, 0f3BBB989D, 0f3F000000;
	cvt.sat.f32.f32 	%f268, %f267;
	fma.rm.f32 	%f269, %f268, %f148, %f147;
	add.f32 	%f270, %f269, 0fCB40007F;
	neg.f32 	%f271, %f270;
	fma.rn.f32 	%f272, %f266, 0f3FB8AA3B, %f271;
	fma.rn.f32 	%f273, %f266, 0f32A57060, %f272;
	mov.b32 	%r56, %f269;
	shl.b32 	%r57, %r56, 23;
	mov.b32 	%f274, %r57;
	ex2.approx.ftz.f32 	%f275, %f273;
	mul.f32 	%f276, %f275, %f274;
	add.f32 	%f277, %f265, %f276;
	sub.f32 	%f278, %f425, %f143;
	fma.rn.f32 	%f279, %f278, 0f3BBB989D, 0f3F000000;
	cvt.sat.f32.f32 	%f280, %f279;
	fma.rm.f32 	%f281, %f280, %f148, %f147;
	add.f32 	%f282, %f281, 0fCB40007F;
	neg.f32 	%f283, %f282;
	fma.rn.f32 	%f284, %f278, 0f3FB8AA3B, %f283;
	fma.rn.f32 	%f285, %f278, 0f32A57060, %f284;
	mov.b32 	%r58, %f281;
	shl.b32 	%r59, %r58, 23;
	mov.b32 	%f286, %r59;
	ex2.approx.ftz.f32 	%f287, %f285;
	mul.f32 	%f288, %f287, %f286;
	add.f32 	%f289, %f277, %f288;
	sub.f32 	%f290, %f427, %f143;
	fma.rn.f32 	%f291, %f290, 0f3BBB989D, 0f3F000000;
	cvt.sat.f32.f32 	%f292, %f291;
	fma.rm.f32 	%f293, %f292, %f148, %f147;
	add.f32 	%f294, %f293, 0fCB40007F;
	neg.f32 	%f295, %f294;
	fma.rn.f32 	%f296, %f290, 0f3FB8AA3B, %f295;
	fma.rn.f32 	%f297, %f290, 0f32A57060, %f296;
	mov.b32 	%r60, %f293;
	shl.b32 	%r61, %r60, 23;
	mov.b32 	%f298, %r61;
	ex2.approx.ftz.f32 	%f299, %f297;
	mul.f32 	%f300, %f299, %f298;
	add.f32 	%f301, %f289, %f300;
	sub.f32 	%f302, %f429, %f143;
	fma.rn.f32 	%f303, %f302, 0f3BBB989D, 0f3F000000;
	cvt.sat.f32.f32 	%f304, %f303;
	fma.rm.f32 	%f305, %f304, %f148, %f147;
	add.f32 	%f306, %f305, 0fCB40007F;
	neg.f32 	%f307, %f306;
	fma.rn.f32 	%f308, %f302, 0f3FB8AA3B, %f307;
	fma.rn.f32 	%f309, %f302, 0f32A57060, %f308;
	mov.b32 	%r62, %f305;
	shl.b32 	%r63, %r62, 23;
	mov.b32 	%f310, %r63;
	ex2.approx.ftz.f32 	%f311, %f309;
	mul.f32 	%f312, %f311, %f310;
	add.f32 	%f313, %f301, %f312;
	sub.f32 	%f314, %f431, %f143;
	fma.rn.f32 	%f315, %f314, 0f3BBB989D, 0f3F000000;
	cvt.sat.f32.f32 	%f316, %f315;
	fma.rm.f32 	%f317, %f316, %f148, %f147;
	add.f32 	%f318, %f317, 0fCB40007F;
	neg.f32 	%f319, %f318;
	fma.rn.f32 	%f320, %f314, 0f3FB8AA3B, %f319;
	fma.rn.f32 	%f321, %f314, 0f32A57060, %f320;
	mov.b32 	%r64, %f317;
	shl.b32 	%r65, %r64, 23;
	mov.b32 	%f322, %r65;
	ex2.approx.ftz.f32 	%f323, %f321;
	mul.f32 	%f324, %f323, %f322;
	add.f32 	%f325, %f313, %f324;
	sub.f32 	%f326, %f433, %f143;
	fma.rn.f32 	%f327, %f326, 0f3BBB989D, 0f3F000000;
	cvt.sat.f32.f32 	%f328, %f327;
	fma.rm.f32 	%f329, %f328, %f148, %f147;
	add.f32 	%f330, %f329, 0fCB40007F;
	neg.f32 	%f331, %f330;
	fma.rn.f32 	%f332, %f326, 0f3FB8AA3B, %f331;
	fma.rn.f32 	%f333, %f326, 0f32A57060, %f332;
	mov.b32 	%r66, %f329;
	shl.b32 	%r67, %r66, 23;
	mov.b32 	%f334, %r67;
	ex2.approx.ftz.f32 	%f335, %f333;
	mul.f32 	%f336, %f335, %f334;
	add.f32 	%f337, %f325, %f336;
	sub.f32 	%f338, %f435, %f143;
	fma.rn.f32 	%f339, %f338, 0f3BBB989D, 0f3F000000;
	cvt.sat.f32.f32 	%f340, %f339;
	fma.rm.f32 	%f341, %f340, %f148, %f147;
	add.f32 	%f342, %f341, 0fCB40007F;
	neg.f32 	%f343, %f342;
	fma.rn.f32 	%f344, %f338, 0f3FB8AA3B, %f343;
	fma.rn.f32 	%f345, %f338, 0f32A57060, %f344;
	mov.b32 	%r68, %f341;
	shl.b32 	%r69, %r68, 23;
	mov.b32 	%f346, %r69;
	ex2.approx.ftz.f32 	%f347, %f345;
	mul.f32 	%f348, %f347, %f346;
	add.f32 	%f349, %f337, %f348;
	sub.f32 	%f350, %f437, %f143;
	fma.rn.f32 	%f351, %f350, 0f3BBB989D, 0f3F000000;
	cvt.sat.f32.f32 	%f352, %f351;
	fma.rm.f32 	%f353, %f352, %f148, %f147;
	add.f32 	%f354, %f353, 0fCB40007F;
	neg.f32 	%f355, %f354;
	fma.rn.f32 	%f356, %f350, 0f3FB8AA3B, %f355;
	fma.rn.f32 	%f357, %f350, 0f32A57060, %f356;
	mov.b32 	%r70, %f353;
	shl.b32 	%r71, %r70, 23;
	mov.b32 	%f358, %r71;
	ex2.approx.ftz.f32 	%f359, %f357;
	mul.f32 	%f360, %f359, %f358;
	add.f32 	%f361, %f349, %f360;
	sub.f32 	%f362, %f439, %f143;
	fma.rn.f32 	%f363, %f362, 0f3BBB989D, 0f3F000000;
	cvt.sat.f32.f32 	%f364, %f363;
	fma.rm.f32 	%f365, %f364, %f148, %f147;
	add.f32 	%f366, %f365, 0fCB40007F;
	neg.f32 	%f367, %f366;
	fma.rn.f32 	%f368, %f362, 0f3FB8AA3B, %f367;
	fma.rn.f32 	%f369, %f362, 0f32A57060, %f368;
	mov.b32 	%r72, %f365;
	shl.b32 	%r73, %r72, 23;
	mov.b32 	%f370, %r73;
	ex2.approx.ftz.f32 	%f371, %f369;
	mul.f32 	%f372, %f371, %f370;
	add.f32 	%f373, %f361, %f372;
	mov.b32 	%r74, %f373;
	shfl.sync.bfly.b32	%r75|%p28, %r74, 16, 31, -1;
	mov.b32 	%f374, %r75;
	add.f32 	%f375, %f373, %f374;
	mov.b32 	%r76, %f375;
	shfl.sync.bfly.b32	%r77|%p29, %r76, 8, 31, -1;
	mov.b32 	%f376, %r77;
	add.f32 	%f377, %f375, %f376;
	mov.b32 	%r78, %f377;
	shfl.sync.bfly.b32	%r79|%p30, %r78, 4, 31, -1;
	mov.b32 	%f378, %r79;
	add.f32 	%f379, %f377, %f378;
	mov.b32 	%r80, %f379;
	shfl.sync.bfly.b32	%r81|%p31, %r80, 2, 31, -1;
	mov.b32 	%f380, %r81;
	add.f32 	%f381, %f379, %f380;
	mov.b32 	%r82, %f381;
	shfl.sync.bfly.b32	%r83|%p32, %r82, 1, 31, -1;
	mov.b32 	%f382, %r83;
	add.f32 	%f383, %f381, %f382;
	div.rn.f32 	%f77, %f156, %f383;
	div.rn.f32 	%f78, %f168, %f383;
	div.rn.f32 	%f79, %f180, %f383;
	div.rn.f32 	%f80, %f192, %f383;
	div.rn.f32 	%f81, %f204, %f383;
	div.rn.f32 	%f82, %f216, %f383;
	div.rn.f32 	%f83, %f228, %f383;
	div.rn.f32 	%f84, %f240, %f383;
	div.rn.f32 	%f85, %f252, %f383;
	div.rn.f32 	%f86, %f264, %f383;
	div.rn.f32 	%f87, %f276, %f383;
	div.rn.f32 	%f88, %f288, %f383;
	div.rn.f32 	%f89, %f300, %f383;
	div.rn.f32 	%f90, %f312, %f383;
	div.rn.f32 	%f91, %f324, %f383;
	div.rn.f32 	%f92, %f336, %f383;
	div.rn.f32 	%f93, %f348, %f383;
	div.rn.f32 	%f94, %f360, %f383;
	div.rn.f32 	%f95, %f372, %f383;
	mad.lo.s64 	%rd41, %rd47, %rd27, %rd40;
	cvta.to.global.u64 	%rd42, %rd26;
	shl.b64 	%rd43, %rd41, 1;
	add.s64 	%rd22, %rd42, %rd43;
	@%p22 bra 	$L__BB254_44;
	// begin inline asm
	{  cvt.rn.f16.f32 %rs20, %f77;}

	// end inline asm
	st.global.u16 	[%rd22], %rs20;
$L__BB254_44:
	setp.le.s64 	%p33, %rd29, %rd2;
	@%p33 bra 	$L__BB254_46;
	// begin inline asm
	{  cvt.rn.f16.f32 %rs21, %f78;}

	// end inline asm
	st.global.u16 	[%rd22+64], %rs21;
$L__BB254_46:
	setp.le.s64 	%p34, %rd29, %rd3;
	@%p34 bra 	$L__BB254_48;
	// begin inline asm
	{  cvt.rn.f16.f32 %rs22, %f79;}

	// end inline asm
	st.global.u16 	[%rd22+128], %rs22;
$L__BB254_48:
	setp.le.s64 	%p35, %rd29, %rd4;
	@%p35 bra 	$L__BB254_50;
	// begin inline asm
	{  cvt.rn.f16.f32 %rs23, %f80;}

	// end inline asm
	st.global.u16 	[%rd22+192], %rs23;
$L__BB254_50:
	setp.le.s64 	%p36, %rd29, %rd5;
	@%p36 bra 	$L__BB254_52;
	// begin inline asm
	{  cvt.rn.f16.f32 %rs24, %f81;}

	// end inline asm
	st.global.u16 	[%rd22+256], %rs24;
$L__BB254_52:
	setp.le.s64 	%p37, %rd29, %rd6;
	@%p37 bra 	$L__BB254_54;
	// begin inline asm
	{  cvt.rn.f16.f32 %rs25, %f82;}

	// end inline asm
	st.global.u16 	[%rd22+320], %rs25;
$L__BB254_54:
	setp.le.s64 	%p38, %rd29, %rd7;
	@%p38 bra 	$L__BB254_56;
	// begin inline asm
	{  cvt.rn.f16.f32 %rs26, %f83;}

	// end inline asm
	st.global.u16 	[%rd22+384], %rs26;
$L__BB254_56:
	setp.le.s64 	%p39, %rd29, %rd8;
	@%p39 bra 	$L__BB254_58;
	// begin inline asm
	{  cvt.rn.f16.f32 %rs27, %f84;}

	// end inline asm
	st.global.u16 	[%rd22+448], %rs27;
$L__BB254_58:
	setp.le.s64 	%p40, %rd29, %rd9;
	@%p40 bra 	$L__BB254_60;
	// begin inline asm
	{  cvt.rn.f16.f32 %rs28, %f85;}

	// end inline asm
	st.global.u16 	[%rd22+512], %rs28;
$L__BB254_60:
	setp.le.s64 	%p41, %rd29, %rd10;
	@%p41 bra 	$L__BB254_62;
	// begin inline asm
	{  cvt.rn.f16.f32 %rs29, %f86;}

	// end inline asm
	st.global.u16 	[%rd22+576], %rs29;
$L__BB254_62:
	setp.le.s64 	%p42, %rd29, %rd11;
	@%p42 bra 	$L__BB254_64;
	// begin inline asm
	{  cvt.rn.f16.f32 %rs30, %f87;}

	// end inline asm
	st.global.u16 	[%rd22+640], %rs30;
$L__BB254_64:
	setp.le.s64 	%p43, %rd29, %rd12;
	@%p43 bra 	$L__BB254_66;
	// begin inline asm
	{  cvt.rn.f16.f32 %rs31, %f88;}

	// end inline asm
	st.global.u16 	[%rd22+704], %rs31;
$L__BB254_66:
	setp.le.s64 	%p44, %rd29, %rd13;
	@%p44 bra 	$L__BB254_68;
	// begin inline asm
	{  cvt.rn.f16.f32 %rs32, %f89;}

	// end inline asm
	st.global.u16 	[%rd22+768], %rs32;
$L__BB254_68:
	setp.le.s64 	%p45, %rd29, %rd14;
	@%p45 bra 	$L__BB254_70;
	// begin inline asm
	{  cvt.rn.f16.f32 %rs33, %f90;}

	// end inline asm
	st.global.u16 	[%rd22+832], %rs33;
$L__BB254_70:
	setp.le.s64 	%p46, %rd29, %rd15;
	@%p46 bra 	$L__BB254_72;
	// begin inline asm
	{  cvt.rn.f16.f32 %rs34, %f91;}

	// end inline asm
	st.global.u16 	[%rd22+896], %rs34;
$L__BB254_72:
	setp.le.s64 	%p47, %rd29, %rd16;
	@%p47 bra 	$L__BB254_74;
	// begin inline asm
	{  cvt.rn.f16.f32 %rs35, %f92;}

	// end inline asm
	st.global.u16 	[%rd22+960], %rs35;
$L__BB254_74:
	setp.le.s64 	%p48, %rd29, %rd17;
	@%p48 bra 	$L__BB254_76;
	// begin inline asm
	{  cvt.rn.f16.f32 %rs36, %f93;}

	// end inline asm
	st.global.u16 	[%rd22+1024], %rs36;
$L__BB254_76:
	setp.le.s64 	%p49, %rd29, %rd18;
	@%p49 bra 	$L__BB254_78;
	// begin inline asm
	{  cvt.rn.f16.f32 %rs37, %f94;}

	// end inline asm
	st.global.u16 	[%rd22+1088], %rs37;
$L__BB254_78:
	setp.le.s64 	%p50, %rd29, %rd19;
	@%p50 bra 	$L__BB254_80;
	// begin inline asm
	{  cvt.rn.f16.f32 %rs38, %f95;}

	// end inline asm
	st.global.u16 	[%rd22+1152], %rs38;
$L__BB254_80:
	ld.param.u64 	%rd46, [_ZN7oneflow4cuda7softmax15SoftmaxWarpImplI10SimpleLoadI6__halffE11SimpleStoreIS4_fEfLi1ELi19ELi32ELi1ELb1ELNS1_9AlgorithmE0EEEvT_T0_ll_param_2];
	cvt.s64.s32 	%rd44, %r86;
	add.s64 	%rd47, %rd47, %rd44;
	setp.lt.s64 	%p51, %rd47, %rd46;
	@%p51 bra 	$L__BB254_4;
$L__BB254_81:
	ret;

}
	// .globl	_ZN7oneflow4cuda7softmax15SoftmaxWarpImplI10SimpleLoadI6__halffE11SimpleStoreIS4_fEfLi1ELi20ELi32ELi1ELb0ELNS1_9AlgorithmE0EEEvT_T0_ll
.visible .entry _ZN7oneflow4cuda7softmax15SoftmaxWarpImplI10SimpleLoadI6__halffE11SimpleStoreIS4_fEfLi1ELi20ELi32ELi1ELb0ELNS1_9AlgorithmE0EEEvT_T0_ll(
	.param .align 8 .b8 _ZN7oneflow4cuda7softmax15SoftmaxWarpImplI10SimpleLoadI6__halffE11SimpleStoreIS4_fEfLi1ELi20ELi32ELi1ELb0ELNS1_9AlgorithmE0EEEvT_T0_ll_param_0[16],
	.param .align 8 .b8 _ZN7oneflow4cuda7softmax15SoftmaxWarpImplI10SimpleLoadI6__halffE11SimpleStoreIS4_fEfLi1ELi20ELi32ELi1ELb0ELNS1_9AlgorithmE0EEEvT_T0_ll_param_1[16],
	.param .u64 _ZN7oneflow4cuda7softmax15SoftmaxWarpImplI10SimpleLoadI6__halffE11SimpleStoreIS4_fEfLi1ELi20ELi32ELi1ELb0ELNS1_9AlgorithmE0EEEvT_T0_ll_param_2,
	.param .u64 _ZN7oneflow4cuda7softmax15SoftmaxWarpImplI10SimpleLoadI6__halffE11SimpleStoreIS4_fEfLi1ELi20ELi32ELi1ELb0ELNS1_9AlgorithmE0EEEvT_T0_ll_param_3
)
{
	.reg .pred 	%p<14>;
	.reg .b16 	%rs<41>;
	.reg .b32 	%r<68>;
	.reg .b32 	%f<323>;
	.reg .b64 	%rd<27>;

	ld.param.u64 	%rd8, [_ZN7oneflow4cuda7softmax15SoftmaxWarpImplI10SimpleLoadI6__halffE11SimpleStoreIS4_fEfLi1ELi20ELi32ELi1ELb0ELNS1_9AlgorithmE0EEEvT_T0_ll_param_1+8];
	ld.param.u64 	%rd7, [_ZN7oneflow4cuda7softmax15SoftmaxWarpImplI10SimpleLoadI6__halffE11SimpleStoreIS4_fEfLi1ELi20ELi32ELi1ELb0ELNS1_9AlgorithmE0EEEvT_T0_ll_param_1];
	ld.param.u64 	%rd6, [_ZN7oneflow4cuda7softmax15SoftmaxWarpImplI10SimpleLoadI6__halffE11SimpleStoreIS4_fEfLi1ELi20ELi32ELi1ELb0ELNS1_9AlgorithmE0EEEvT_T0_ll_param_0+8];
	ld.param.u64 	%rd5, [_ZN7oneflow4cuda7softmax15SoftmaxWarpImplI10SimpleLoadI6__halffE11SimpleStoreIS4_fEfLi1ELi20ELi32ELi1ELb0ELNS1_9AlgorithmE0EEEvT_T0_ll_param_0];
	ld.param.u64 	%rd9, [_ZN7oneflow4cuda7softmax15SoftmaxWarpImplI10SimpleLoadI6__halffE11SimpleStoreIS4_fEfLi1ELi20ELi32ELi1ELb0ELNS1_9AlgorithmE0EEEvT_T0_ll_param_2];
	ld.param.u64 	%rd10, [_ZN7oneflow4cuda7softmax15SoftmaxWarpImplI10SimpleLoadI6__halffE11SimpleStoreIS4_fEfLi1ELi20ELi32ELi1ELb0ELNS1_9AlgorithmE0EEEvT_T0_ll_param_3];
	setp.lt.s64 	%p1, %rd10, 641;
	@%p1 bra 	$L__BB255_2;
	mov.u64 	%rd11, $str;
	cvta.global.u64 	%rd12, %rd11;
	mov.u64 	%rd13, $str$1;
	cvta.global.u64 	%rd14, %rd13;
	mov.u64 	%rd15, __unnamed_255;
	cvta.global.u64 	%rd16, %rd15;
	{ // callseq 254, 0
	.param .b64 param0;
	st.param.b64 	[param0], %rd12;
	.param .b64 param1;
	st.param.b64 	[param1], %rd14;
	.param .b32 param2;
	st.param.b32 	[param2], 228;
	.param .b64 param3;
	st.param.b64 	[param3], %rd16;
	.param .b64 param4;
	st.param.b64 	[param4], 1;
	call.uni 
	__assertfail, 
	(
	param0, 
	param1, 
	param2, 
	param3, 
	param4
	);
	} // callseq 254
$L__BB255_2:
	mov.u32 	%r2, %ctaid.x;
	mov.u32 	%r3, %ntid.y;
	mov.u32 	%r4, %tid.y;
	mad.lo.s32 	%r5, %r2, %r3, %r4;
	mov.u32 	%r6, %nctaid.x;
	mul.lo.s32 	%r1, %r6, %r3;
	cvt.s64.s32 	%rd26, %r5;
	setp.le.s64 	%p2, %rd9, %rd26;
	@%p2 bra 	$L__BB255_5;
	cvt.s64.s32 	%rd2, %r1;
	mov.u32 	%r7, %tid.x;
	cvt.u64.u32 	%rd17, %r7;
$L__BB255_4:
	mad.lo.s64 	%rd18, %rd26, %rd6, %rd17;
	cvta.to.global.u64 	%rd19, %rd5;
	shl.b64 	%rd20, %rd18, 1;
	add.s64 	%rd21, %rd19, %rd20;
	ld.global.u16 	%rs1, [%rd21];
	// begin inline asm
	{  cvt.f32.f16 %f1, %rs1;}

	// end inline asm
	max.f32 	%f41, %f1, 0fFF800000;
	ld.global.u16 	%rs2, [%rd21+64];
	// begin inline asm
	{  cvt.f32.f16 %f2, %rs2;}

	// end inline asm
	max.f32 	%f42, %f41, %f2;
	ld.global.u16 	%rs3, [%rd21+128];
	// begin inline asm
	{  cvt.f32.f16 %f3, %rs3;}

	// end inline asm
	max.f32 	%f43, %f42, %f3;
	ld.global.u16 	%rs4, [%rd21+192];
	// begin inline asm
	{  cvt.f32.f16 %f4, %rs4;}

	// end inline asm
	max.f32 	%f44, %f43, %f4;
	ld.global.u16 	%rs5, [%rd21+256];
	// begin inline asm
	{  cvt.f32.f16 %f5, %rs5;}

	// end inline asm
	max.f32 	%f45, %f44, %f5;
	ld.global.u16 	%rs6, [%rd21+320];
	// begin inline asm
	{  cvt.f32.f16 %f6, %rs6;}

	// end inline asm
	max.f32 	%f46, %f45, %f6;
	ld.global.u16 	%rs7, [%rd21+384];
	// begin inline asm
	{  cvt.f32.f16 %f7, %rs7;}

	// end inline asm
	max.f32 	%f47, %f46, %f7;
	ld.global.u16 	%rs8, [%rd21+448];
	// begin inline asm
	{  cvt.f32.f16 %f8, %rs8;}

	// end inline asm
	max.f32 	%f48, %f47, %f8;
	ld.global.u16 	%rs9, [%rd21+512];
	// begin inline asm
	{  cvt.f32.f16 %f9, %rs9;}

	// end inline asm
	max.f32 	%f49, %f48, %f9;
	ld.global.u16 	%rs10, [%rd21+576];
	// begin inline asm
	{  cvt.f32.f16 %f10, %rs10;}

	// end inline asm
	max.f32 	%f50, %f49, %f10;
	ld.global.u16 	%rs11, [%rd21+640];
	// begin inline asm
	{  cvt.f32.f16 %f11, %rs11;}

	// end inline asm
	max.f32 	%f51, %f50, %f11;
	ld.global.u16 	%rs12, [%rd21+704];
	// begin inline asm
	{  cvt.f32.f16 %f12, %rs12;}

	// end inline asm
	max.f32 	%f52, %f51, %f12;
	ld.global.u16 	%rs13, [%rd21+768];
	// begin inline asm
	{  cvt.f32.f16 %f13, %rs13;}

	// end inline asm
	max.f32 	%f53, %f52, %f13;
	ld.global.u16 	%rs14, [%rd21+832];
	// begin inline asm
	{  cvt.f32.f16 %f14, %rs14;}

	// end inline asm
	max.f32 	%f54, %f53, %f14;
	ld.global.u16 	%rs15, [%rd21+896];
	// begin inline asm
	{  cvt.f32.f16 %f15, %rs15;}

	// end inline asm
	max.f32 	%f55, %f54, %f15;
	ld.global.u16 	%rs16, [%rd21+960];
	// begin inline asm
	{  cvt.f32.f16 %f16, %rs16;}

	// end inline asm
	max.f32 	%f56, %f55, %f16;
	ld.global.u16 	%rs17, [%rd21+1024];
	// begin inline asm
	{  cvt.f32.f16 %f17, %rs17;}

	// end inline asm
	max.f32 	%f57, %f56, %f17;
	ld.global.u16 	%rs18, [%rd21+1088];
	// begin inline asm
	{  cvt.f32.f16 %f18, %rs18;}

	// end inline asm
	max.f32 	%f58, %f57, %f18;
	ld.global.u16 	%rs19, [%rd21+1152];
	// begin inline asm
	{  cvt.f32.f16 %f19, %rs19;}

	// end inline asm
	max.f32 	%f59, %f58, %f19;
	ld.global.u16 	%rs20, [%rd21+1216];
	// begin inline asm
	{  cvt.f32.f16 %f20, %rs20;}

	// end inline asm
	max.f32 	%f60, %f59, %f20;
	mov.b32 	%r8, %f60;
	shfl.sync.bfly.b32	%r9|%p3, %r8, 16, 31, -1;
	mov.b32 	%f61, %r9;
	max.f32 	%f62, %f60, %f61;
	mov.b32 	%r10, %f62;
	shfl.sync.bfly.b32	%r11|%p4, %r10, 8, 31, -1;
	mov.b32 	%f63, %r11;
	max.f32 	%f64, %f62, %f63;
	mov.b32 	%r12, %f64;
	shfl.sync.bfly.b32	%r13|%p5, %r12, 4, 31, -1;
	mov.b32 	%f65, %r13;
	max.f32 	%f66, %f64, %f65;
	mov.b32 	%r14, %f66;
	shfl.sync.bfly.b32	%r15|%p6, %r14, 2, 31, -1;
	mov.b32 	%f67, %r15;
	max.f32 	%f68, %f66, %f67;
	mov.b32 	%r16, %f68;
	shfl.sync.bfly.b32	%r17|%p7, %r16, 1, 31, -1;
	mov.b32 	%f69, %r17;
	max.f32 	%f70, %f68, %f69;
	sub.f32 	%f71, %f1, %f70;
	fma.rn.f32 	%f72, %f71, 0f3BBB989D, 0f3F000000;
	cvt.sat.f32.f32 	%f73, %f72;
	mov.f32 	%f74, 0f4B400001;
	mov.f32 	%f75, 0f437C0000;
	fma.rm.f32 	%f76, %f73, %f75, %f74;
	add.f32 	%f77, %f76, 0fCB40007F;
	neg.f32 	%f78, %f77;
	fma.rn.f32 	%f79, %f71, 0f3FB8AA3B, %f78;
	fma.rn.f32 	%f80, %f71, 0f32A57060, %f79;
	mov.b32 	%r18, %f76;
	shl.b32 	%r19, %r18, 23;
	mov.b32 	%f81, %r19;
	ex2.approx.ftz.f32 	%f82, %f80;
	mul.f32 	%f83, %f82, %f81;
	add.f32 	%f84, %f83, 0f00000000;
	sub.f32 	%f85, %f2, %f70;
	fma.rn.f32 	%f86, %f85, 0f3BBB989D, 0f3F000000;
	cvt.sat.f32.f32 	%f87, %f86;
	fma.rm.f32 	%f88, %f87, %f75, %f74;
	add.f32 	%f89, %f88, 0fCB40007F;
	neg.f32 	%f90, %f89;
	fma.rn.f32 	%f91, %f85, 0f3FB8AA3B, %f90;
	fma.rn.f32 	%f92, %f85, 0f32A57060, %f91;
	mov.b32 	%r20, %f88;
	shl.b32 	%r21, %r20, 23;
	mov.b32 	%f93, %r21;
	ex2.approx.ftz.f32 	%f94, %f92;
	mul.f32 	%f95, %f94, %f93;
	add.f32 	%f96, %f84, %f95;
	sub.f32 	%f97, %f3, %f70;
	fma.rn.f32 	%f98, %f97, 0f3BBB989D, 0f3F000000;
	cvt.sat.f32.f32 	%f99, %f98;
	fma.rm.f32 	%f100, %f99, %f75, %f74;
	add.f32 	%f101, %f100, 0fCB40007F;
	neg.f32 	%f102, %f101;
	fma.rn.f32 	%f103, %f97, 0f3FB8AA3B, %f102;
	fma.rn.f32 	%f104, %f97, 0f32A57060, %f103;
	mov.b32 	%r22, %f100;
	shl.b32 	%r23, %r22, 23;
	mov.b32 	%f105, %r23;
	ex2.approx.ftz.f32 	%f106, %f104;
	mul.f32 	%f107, %f106, %f105;
	add.f32 	%f108, %f96, %f107;
	sub.f32 	%f109, %f4, %f70;
	fma.rn.f32 	%f110, %f109, 0f3BBB989D, 0f3F000000;
	cvt.sat.f32.f32 	%f111, %f110;
	fma.rm.f32 	%f112, %f111, %f75, %f74;
	add.f32 	%f113, %f112, 0fCB40007F;
	neg.f32 	%f114, %f113;
	fma.rn.f32 	%f115, %f109, 0f3FB8AA3B, %f114;
	fma.rn.f32 	%f116, %f109, 0f32A57060, %f115;
	mov.b32 	%r24, %f112;
	shl.b32 	%r25, %r24, 23;
	mov.b32 	%f117, %r25;
	ex2.approx.ftz.f32 	%f118, %f116;
	mul.f32 	%f119, %f118, %f117;
	add.f32 	%f120, %f108, %f119;
	sub.f32 	%f121, %f5, %f70;
	fma.rn.f32 	%f122, %f121, 0f3BBB989D, 0f3F000000;
	cvt.sat.f32.f32 	%f123, %f122;
	fma.rm.f32 	%f124, %f123, %f75, %f74;
	add.f32 	%f125, %f124, 0fCB40007F;
	neg.f32 	%f126, %f125;
	fma.rn.f32 	%f127, %f121, 0f3FB8AA3B, %f126;
	fma.rn.f32 	%f128, %f121, 0f32A57060, %f127;
	mov.b32 	%r26, %f124;
	shl.b32 	%r27, %r26, 23;
	mov.b32 	%f129, %r27;
	ex2.approx.ftz.f32 	%f130, %f128;
	mul.f32 	%f131, %f130, %f129;
	add.f32 	%f132, %f120, %f131;
	sub.f32 	%f133, %f6, %f70;
	fma.rn.f32 	%f134, %f133, 0f3BBB989D, 0f3F000000;
	cvt.sat.f32.f32 	%f135, %f134;
	fma.rm.f32 	%f136, %f135, %f75, %f74;
	add.f32 	%f137, %f136, 0fCB40007F;
	neg.f32 	%f138, %f137;
	fma.rn.f32 	%f139, %f133, 0f3FB8AA3B, %f138;
	fma.rn.f32 	%f140, %f133, 0f32A57060, %f139;
	mov.b32 	%r28, %f136;
	shl.b32 	%r29, %r28, 23;
	mov.b32 	%f141, %r29;
	ex2.approx.ftz.f32 	%f142, %f140;
	mul.f32 	%f143, %f142, %f141;
	add.f32 	%f144, %f132, %f143;
	sub.f32 	%f145, %f7, %f70;
	fma.rn.f32 	%f146, %f145, 0f3BBB989D, 0f3F000000;
	cvt.sat.f32.f32 	%f147, %f146;
	fma.rm.f32 	%f148, %f147, %f75, %f74;
	add.f32 	%f149, %f148, 0fCB40007F;
	neg.f32 	%f150, %f149;
	fma.rn.f32 	%f151, %f145, 0f3FB8AA3B, %f150;
	fma.rn.f32 	%f152, %f145, 0f32A57060, %f151;
	mov.b32 	%r30, %f148;
	shl.b32 	%r31, %r30, 23;
	mov.b32 	%f153, %r31;
	ex2.approx.ftz.f32 	%f154, %f152;
	mul.f32 	%f155, %f154, %f153;
	add.f32 	%f156, %f144, %f155;
	sub.f32 	%f157, %f8, %f70;
	fma.rn.f32 	%f158, %f157, 0f3BBB989D, 0f3F000000;
	cvt.sat.f32.f32 	%f159, %f158;
	fma.rm.f32 	%f160, %f159, %f75, %f74;
	add.f32 	%f161, %f160, 0fCB40007F;
	neg.f32 	%f162, %f161;
	fma.rn.f32 	%f163, %f157, 0f3FB8AA3B, %f162;
	fma.rn.f32 	%f164, %f157, 0f32A57060, %f163;
	mov.b32 	%r32, %f160;
	shl.b32 	%r33, %r32, 23;
	mov.b32 	%f165, %r33;
	ex2.approx.ftz.f32 	%f166, %f164;
	mul.f32 	%f167, %f166, %f165;
	add.f32 	%f168, %f156, %f167;
	sub.f32 	%f169, %f9, %f70;
	fma.rn.f32 	%f170, %f169, 0f3BBB989D, 0f3F000000;
	cvt.sat.f32.f32 	%f171, %f170;
	fma.rm.f32 	%f172, %f171, %f75, %f74;
	add.f32 	%f173, %f172, 0fCB40007F;
	neg.f32 	%f174, %f173;
	fma.rn.f32 	%f175, %f169, 0f3FB8AA3B, %f174;
	fma.rn.f32 	%f176, %f169, 0f32A57060, %f175;
	mov.b32 	%r34, %f172;
	shl.b32 	%r35, %r34, 23;
	mov.b32 	%f177, %r35;
	ex2.approx.ftz.f32 	%f178, %f176;
	mul.f32 	%f179, %f178, %f177;
	add.f32 	%f180, %f168, %f179;
	sub.f32 	%f181, %f10, %f70;
	fma.rn.f32 	%f182, %f181, 0f3BBB989D, 0f3F000000;
	cvt.sat.f32.f32 	%f183, %f182;
	fma.rm.f32 	%f184, %f183, %f75, %f74;
	add.f32 	%f185, %f184, 0fCB40007F;
	neg.f32 	%f186, %f185;
	fma.rn.f32 	%f187, %f181, 0f3FB8AA3B, %f186;
	fma.rn.f32 	%f188, %f181, 0f32A57060, %f187;
	mov.b32 	%r36, %f184;
	shl.b32 	%r37, %r36, 23;
	mov.b32 	%f189, %r37;
	ex2.approx.ftz.f32 	%f190, %f188;
	mul.f32 	%f191, %f190, %f189;
	add.f32 	%f192, %f180, %f191;
	sub.f32 	%f193, %f11, %f70;
	fma.rn.f32 	%f194, %f193, 0f3BBB989D, 0f3F000000;
	cvt.sat.f32.f32 	%f195, %f194;
	fma.rm.f32 	%f196, %f195, %f75, %f74;
	add.f32 	%f197, %f196, 0fCB40007F;
	neg.f32 	%f198, %f197;
	fma.rn.f32 	%f199, %f193, 0f3FB8AA3B, %f198;
	fma.rn.f32 	%f200, %f193, 0f32A57060, %f199;
	mov.b32 	%r38, %f196;
	shl.b32 	%r39, %r38, 23;
	mov.b32 	%f201, %r39;
	ex2.approx.ftz.f32 	%f202, %f200;
	mul.f32 	%f203, %f202, %f201;
	add.f32 	%f204, %f192, %f203;
	sub.f32 	%f205, %f12, %f70;
	fma.rn.f32 	%f206, %f205, 0f3BBB989D, 0f3F000000;
	cvt.sat.f32.f32 	%f207, %f206;
	fma.rm.f32 	%f208, %f207, %f75, %f74;
	add.f32 	%f209, %f208, 0fCB40007F;
	neg.f32 	%f210, %f209;
	fma.rn.f32 	%f211, %f205, 0f3FB8AA3B, %f210;
	fma.rn.f32 	%f212, %f205, 0f32A57060, %f211;
	mov.b32 	%r40, %f208;
	shl.b32 	%r41, %r40, 23;
	mov.b32 	%f213, %r41;
	ex2.approx.ftz.f32 	%f214, %f212;
	mul.f32 	%f215, %f214, %f213;
	add.f32 	%f216, %f204, %f215;
	sub.f32 	%f217, %f13, %f70;
	fma.rn.f32 	%f218, %f217, 0f3BBB989D, 0f3F000000;
	cvt.sat.f32.f32 	%f219, %f218;
	fma.rm.f32 	%f220, %f219, %f75, %f74;
	add.f32 	%f221, %f220, 0fCB40007F;
	neg.f32 	%f222, %f221;
	fma.rn.f32 	%f223, %f217, 0f3FB8AA3B, %f222;
	fma.rn.f32 	%f224, %f217, 0f32A57060, %f223;
	mov.b32 	%r42, %f220;
	shl.b32 	%r43, %r42, 23;
	mov.b32 	%f225, %r43;
	ex2.approx.ftz.f32 	%f226, %f224;
	mul.f32 	%f227, %f226, %f225;
	add.f32 	%f228, %f216, %f227;
	sub.f32 	%f229, %f14, %f70;
	fma.rn.f32 	%f230, %f229, 0f3BBB989D, 0f3F000000;
	cvt.sat.f32.f32 	%f231, %f230;
	fma.rm.f32 	%f232, %f231, %f75, %f74;
	add.f32 	%f233, %f232, 0fCB40007F;
	neg.f32 	%f234, %f233;
	fma.rn.f32 	%f235, %f229, 0f3FB8AA3B, %f234;
	fma.rn.f32 	%f236, %f229, 0f32A57060, %f235;
	mov.b32 	%r44, %f232;
	shl.b32 	%r45, %r44, 23;
	mov.b32 	%f237, %r45;
	ex2.approx.ftz.f32 	%f238, %f236;
	mul.f32 	%f239, %f238, %f237;
	add.f32 	%f240, %f228, %f239;
	sub.f32 	%f241, %f15, %f70;
	fma.rn.f32 	%f242, %f241, 0f3BBB989D, 0f3F000000;
	cvt.sat.f32.f32 	%f243, %f242;
	fma.rm.f32 	%f244, %f243, %f75, %f74;
	add.f32 	%f245, %f244, 0fCB40007F;
	neg.f32 	%f246, %f245;
	fma.rn.f32 	%f247, %f241, 0f3FB8AA3B, %f246;
	fma.rn.f32 	%f248, %f241, 0f32A57060, %f247;
	mov.b32 	%r46, %f244;
	shl.b32 	%r47, %r46, 23;
	mov.b32 	%f249, %r47;
	ex2.approx.ftz.f32 	%f250, %f248;
	mul.f32 	%f251, %f250, %f249;
	add.f32 	%f252, %f240, %f251;
	sub.f32 	%f253, %f16, %f70;
	fma.rn.f32 	%f254, %f253, 0f3BBB989D, 0f3F000000;
	cvt.sat.f32.f32 	%f255, %f254;
	fma.rm.f32 	%f256, %f255, %f75, %f74;
	add.f32 	%f257, %f256, 0fCB40007F;
	neg.f32 	%f258, %f257;
	fma.rn.f32 	%f259, %f253, 0f3FB8AA3B, %f258;
	fma.rn.f32 	%f260, %f253, 0f32A57060, %f259;
	mov.b32 	%r48, %f256;
	shl.b32 	%r49, %r48, 23;
	mov.b32 	%f261, %r49;
	ex2.approx.ftz.f32 	%f262, %f260;
	mul.f32 	%f263, %f262, %f261;
	add.f32 	%f264, %f252, %f263;
	sub.f32 	%f265, %f17, %f70;
	fma.rn.f32 	%f266, %f265, 0f3BBB989D, 0f3F000000;
	cvt.sat.f32.f32 	%f267, %f266;
	fma.rm.f32 	%f268, %f267, %f75, %f74;
	add.f32 	%f269, %f268, 0fCB40007F;
	neg.f32 	%f270, %f269;
	fma.rn.f32 	%f271, %f265, 0f3FB8AA3B, %f270;
	fma.rn.f32 	%f272, %f265, 0f32A57060, %f271;
	mov.b32 	%r50, %f268;
	shl.b32 	%r51, %r50, 23;
	mov.b32 	%f273, %r51;
	ex2.approx.ftz.f32 	%f274, %f272;
	mul.f32 	%f275, %f274, %f273;
	add.f32 	%f276, %f264, %f275;
	sub.f32 	%f277, %f18, %f70;
	fma.rn.f32 	%f278, %f277, 0f3BBB989D, 0f3F000000;
	cvt.sat.f32.f32 	%f279, %f278;
	fma.rm.f32 	%f280, %f279, %f75, %f74;
	add.f32 	%f281, %f280, 0fCB40007F;
	neg.f32 	%f282, %f281;
	fma.rn.f32 	%f283, %f277, 0f3FB8AA3B, %f282;
	fma.rn.f32 	%f284, %f277, 0f32A57060, %f283;
	mov.b32 	%r52, %f280;
	shl.b32 	%r53, %r52, 23;
	mov.b32 	%f285, %r53;
	ex2.approx.ftz.f32 	%f286, %f284;
	mul.f32 	%f287, %f286, %f285;
	add.f32 	%f288, %f276, %f287;
	sub.f32 	%f289, %f19, %f70;
	fma.rn.f32 	%f290, %f289, 0f3BBB989D, 0f3F000000;
	cvt.sat.f32.f32 	%f291, %f290;
	fma.rm.f32 	%f292, %f291, %f75, %f74;
	add.f32 	%f293, %f292, 0fCB40007F;
	neg.f32 	%f294, %f293;
	fma.rn.f32 	%f295, %f289, 0f3FB8AA3B, %f294;
	fma.rn.f32 	%f296, %f289, 0f32A57060, %f295;
	mov.b32 	%r54, %f292;
	shl.b32 	%r55, %r54, 23;
	mov.b32 	%f297, %r55;
	ex2.approx.ftz.f32 	%f298, %f296;
	mul.f32 	%f299, %f298, %f297;
	add.f32 	%f300, %f288, %f299;
	sub.f32 	%f301, %f20, %f70;
	fma.rn.f32 	%f302, %f301, 0f3BBB989D, 0f3F000000;
	cvt.sat.f32.f32 	%f303, %f302;
	fma.rm.f32 	%f304, %f303, %f75, %f74;
	add.f32 	%f305, %f304, 0fCB40007F;
	neg.f32 	%f306, %f305;
	fma.rn.f32 	%f307, %f301, 0f3FB8AA3B, %f306;
	fma.rn.f32 	%f308, %f301, 0f32A57060, %f307;
	mov.b32 	%r56, %f304;
	shl.b32 	%r57, %r56, 23;
	mov.b32 	%f309, %r57;
	ex2.approx.ftz.f32 	%f310, %f308;
	mul.f32 	%f311, %f310, %f309;
	add.f32 	%f312, %f300, %f311;
	mov.b32 	%r58, %f312;
	shfl.sync.bfly.b32	%r59|%p8, %r58, 16, 31, -1;
	mov.b32 	%f313, %r59;
	add.f32 	%f314, %f312, %f313;
	mov.b32 	%r60, %f314;
	shfl.sync.bfly.b32	%r61|%p9, %r60, 8, 31, -1;
	mov.b32 	%f315, %r61;
	add.f32 	%f316, %f314, %f315;
	mov.b32 	%r62, %f316;
	shfl.sync.bfly.b32	%r63|%p10, %r62, 4, 31, -1;
	mov.b32 	%f317, %r63;
	add.f32 	%f318, %f316, %f317;
	mov.b32 	%r64, %f318;
	shfl.sync.bfly.b32	%r65|%p11, %r64, 2, 31, -1;
	mov.b32 	%f319, %r65;
	add.f32 	%f320, %f318, %f319;
	mov.b32 	%r66, %f320;
	shfl.sync.bfly.b32	%r67|%p12, %r66, 1, 31, -1;
	mov.b32 	%f321, %r67;
	add.f32 	%f322, %f320, %f321;
	div.rn.f32 	%f21, %f83, %f322;
	div.rn.f32 	%f22, %f95, %f322;
	div.rn.f32 	%f23, %f107, %f322;
	div.rn.f32 	%f24, %f119, %f322;
	div.rn.f32 	%f25, %f131, %f322;
	div.rn.f32 	%f26, %f143, %f322;
	div.rn.f32 	%f27, %f155, %f322;
	div.rn.f32 	%f28, %f167, %f322;
	div.rn.f32 	%f29, %f179, %f322;
	div.rn.f32 	%f30, %f191, %f322;
	div.rn.f32 	%f31, %f203, %f322;
	div.rn.f32 	%f32, %f215, %f322;
	div.rn.f32 	%f33, %f227, %f322;
	div.rn.f32 	%f34, %f239, %f322;
	div.rn.f32 	%f35, %f251, %f322;
	div.rn.f32 	%f36, %f263, %f322;
	div.rn.f32 	%f37, %f275, %f322;
	div.rn.f32 	%f38, %f287, %f322;
	div.rn.f32 	%f39, %f299, %f322;
	div.rn.f32 	%f40, %f311, %f322;
	// begin inline asm
	{  cvt.rn.f16.f32 %rs21, %f21;}

	// end inline asm
	mad.lo.s64 	%rd22, %rd26, %rd8, %rd17;
	cvta.to.global.u64 	%rd23, %rd7;
	shl.b64 	%rd24, %rd22, 1;
	add.s64 	%rd25, %rd23, %rd24;
	st.global.u16 	[%rd25], %rs21;
	// begin inline asm
	{  cvt.rn.f16.f32 %rs22, %f22;}

	// end inline asm
	st.global.u16 	[%rd25+64], %rs22;
	// begin inline asm
	{  cvt.rn.f16.f32 %rs23, %f23;}

	// end inline asm
	st.global.u16 	[%rd25+128], %rs23;
	// begin inline asm
	{  cvt.rn.f16.f32 %rs24, %f24;}

	// end inline asm
	st.global.u16 	[%rd25+192], %rs24;
	// begin inline asm
	{  cvt.rn.f16.f32 %rs25, %f25;}

	// end inline asm
	st.global.u16 	[%rd25+256], %rs25;
	// begin inline asm
	{  cvt.rn.f16.f32 %rs26, %f26;}

	// end inline asm
	st.global.u16 	[%rd25+320], %rs26;
	// begin inline asm
	{  cvt.rn.f16.f32 %rs27, %f27;}

	// end inline asm
	st.global.u16 	[%rd25+384], %rs27;
	// begin inline asm
	{  cvt.rn.f16.f32 %rs28, %f28;}

	// end inline asm
	st.global.u16 	[%rd25+448], %rs28;
	// begin inline asm
	{  cvt.rn.f16.f32 %rs29, %f29;}

	// end inline asm
	st.global.u16 	[%rd25+512], %rs29;
	// begin inline asm
	{  cvt.rn.f16.f32 %rs30, %f30;}

	// end inline asm
	st.global.u16 	[%rd25+576], %rs30;
	// begin inline asm
	{  cvt.rn.f16.f32 %rs31, %f31;}

	// end inline asm
	st.global.u16 	[%rd25+640], %rs31;
	// begin inline asm
	{  cvt.rn.f16.f32 %rs32, %f32;}

	// end inline asm
	st.global.u16 	[%rd25+704], %rs32;
	// begin inline asm
	{  cvt.rn.f16.f32 %rs33, %f33;}

	// end inline asm
	st.global.u16 	[%rd25+768], %rs33;
	// begin inline asm
	{  cvt.rn.f16.f32 %rs34, %f34;}

	// end inline asm
	st.global.u16 	[%rd25+832], %rs34;
	// begin inline asm
	{  cvt.rn.f16.f32 %rs35, %f35;}

	// end inline asm
	st.global.u16 	[%rd25+896], %rs35;
	// begin inline asm
	{  cvt.rn.f16.f32 %rs36, %f36;}

	// end inline asm
	st.global.u16 	[%rd25+960], %rs36;
	// begin inline asm
	{  cvt.rn.f16.f32 %rs37, %f37;}

	// end inline asm
	st.global.u16 	[%rd25+1024], %rs37;
	// begin inline asm
	{  cvt.rn.f16.f32 %rs38, %f38;}

	// end inline asm
	st.global.u16 	[%rd25+1088], %rs38;
	// begin inline asm
	{  cvt.rn.f16.f32 %rs39, %f39;}

	// end inline asm
	st.global.u16 	[%rd25+1152], %rs39;
	// begin inline asm
	{  cvt.rn.f16.f32 %rs40, %f40;}

	// end inline asm
	st.global.u16 	[%rd25+1216], %rs40;
	add.s64 	%rd26, %rd26, %rd2;
	setp.lt.s64 	%p13, %rd26, %rd9;
	@%p13 bra 	$L__BB255_4;
$L__BB255_5:
	ret;

}
	// .globl	_ZN7oneflow4cuda7softmax15SoftmaxWarpImplI10SimpleLoadI6__halffE11SimpleStoreIS4_fEfLi1ELi20ELi32ELi1ELb1ELNS1_9AlgorithmE0EEEvT_T0_ll
.visible .entry _ZN7oneflow4cuda7softmax15SoftmaxWarpImplI10SimpleLoadI6__halffE11SimpleStoreIS4_fEfLi1ELi20ELi32ELi1ELb1ELNS1_9AlgorithmE0EEEvT_T0_ll(
	.param .align 8 .b8 _ZN7oneflow4cuda7softmax15SoftmaxWarpImplI10SimpleLoadI6__halffE11SimpleStoreIS4_fEfLi1ELi20ELi32ELi1ELb1ELNS1_9AlgorithmE0EEEvT_T0_ll_param_0[16],
	.param .align 8 .b8 _ZN7oneflow4cuda7softmax15SoftmaxWarpImplI10SimpleLoadI6__halffE11SimpleStoreIS4_fEfLi1ELi20ELi32ELi1ELb1ELNS1_9AlgorithmE0EEEvT_T0_ll_param_1[16],
	.param .u64 _ZN7oneflow4cuda7softmax15SoftmaxWarpImplI10SimpleLoadI6__halffE11SimpleStoreIS4_fEfLi1ELi20ELi32ELi1ELb1ELNS1_9AlgorithmE0EEEvT_T0_ll_param_2,
	.param .u64 _ZN7oneflow4cuda7softmax15SoftmaxWarpImplI10SimpleLoadI6__halffE11SimpleStoreIS4_fEfLi1ELi20ELi32ELi1ELb1ELNS1_9AlgorithmE0EEEvT_T0_ll_param_3
)
{
	.reg .pred 	%p<54>;
	.reg .b16 	%rs<41>;
	.reg .b32 	%r<96>;
	.reg .b32 	%f<463>;
	.reg .b64 	%rd<51>;

	ld.param.u64 	%rd26, [_ZN7oneflow4cuda7softmax15SoftmaxWarpImplI10SimpleLoadI6__halffE11SimpleStoreIS4_fEfLi1ELi20ELi32ELi1ELb1ELNS1_9AlgorithmE0EEEvT_T0_ll_param_1+8];
	ld.param.u64 	%rd25, [_ZN7oneflow4cuda7softmax15SoftmaxWarpImplI10SimpleLoadI6__halffE11SimpleStoreIS4_fEfLi1ELi20ELi32ELi1ELb1ELNS1_9AlgorithmE0EEEvT_T0_ll_param_1];
	ld.param.u64 	%rd24, [_ZN7oneflow4cuda7softmax15SoftmaxWarpImplI10SimpleLoadI6__halffE11SimpleStoreIS4_fEfLi1ELi20ELi32ELi1ELb1ELNS1_9AlgorithmE0EEEvT_T0_ll_param_0+8];
	ld.param.u64 	%rd23, [_ZN7oneflow4cuda7softmax15SoftmaxWarpImplI10SimpleLoadI6__halffE11SimpleStoreIS4_fEfLi1ELi20ELi32ELi1ELb1ELNS1_9AlgorithmE0EEEvT_T0_ll_param_0];
	ld.param.u64 	%rd28, [_ZN7oneflow4cuda7softmax15SoftmaxWarpImplI10SimpleLoadI6__halffE11SimpleStoreIS4_fEfLi1ELi20ELi32ELi1ELb1ELNS1_9AlgorithmE0EEEvT_T0_ll_param_3];
	setp.lt.s64 	%p1, %rd28, 641;
	@%p1 bra 	$L__BB256_2;
	mov.u64 	%rd29, $str;
	cvta.global.u64 	%rd30, %rd29;
	mov.u64 	%rd31, $str$1;
	cvta.global.u64 	%rd32, %rd31;
	mov.u64 	%rd33, __unnamed_256;
	cvta.global.u64 	%rd34, %rd33;
	{ // callseq 255, 0
	.param .b64 param0;
	st.param.b64 	[param0], %rd30;
	.param .b64 param1;
	st.param.b64 	[param1], %rd32;
	.param .b32 param2;
	st.param.b32 	[param2], 228;
	.param .b64 param3;
	st.param.b64 	[param3], %rd34;
	.param .b64 param4;
	st.param.b64 	[param4], 1;
	call.uni 
	__assertfail, 
	(
	param0, 
	param1, 
	param2, 
	param3, 
	param4
	);
	} // callseq 255
$L__BB256_2:
	ld.param.u64 	%rd48, [_ZN7oneflow4cuda7softmax15SoftmaxWarpImplI10SimpleLoadI6__halffE11SimpleStoreIS4_fEfLi1ELi20ELi32ELi1ELb1ELNS1_9AlgorithmE0EEEvT_T0_ll_param_2];
	mov.u32 	%r1, %ctaid.x;
	mov.u32 	%r2, %ntid.y;
	mov.u32 	%r3, %tid.y;
	mad.lo.s32 	%r4, %r1, %r2, %r3;
	cvt.s64.s32 	%rd50, %r4;
	setp.le.s64 	%p2, %rd48, %rd50;
	@%p2 bra 	$L__BB256_85;
	mov.u32 	%r5, %tid.x;
	add.s32 	%r6, %r5, 64;
	cvt.u64.u32 	%rd2, %r6;
	add.s32 	%r7, %r5, 96;
	cvt.u64.u32 	%rd3, %r7;
	add.s32 	%r8, %r5, 128;
	cvt.u64.u32 	%rd4, %r8;
	add.s32 	%r9, %r5, 160;
	cvt.u64.u32 	%rd5, %r9;
	add.s32 	%r10, %r5, 192;
	cvt.u64.u32 	%rd6, %r10;
	add.s32 	%r11, %r5, 224;
	cvt.u64.u32 	%rd7, %r11;
	add.s32 	%r12, %r5, 256;
	cvt.u64.u32 	%rd8, %r12;
	add.s32 	%r13, %r5, 320;
	cvt.u64.u32 	%rd9, %r13;
	add.s32 	%r14, %r5, 352;
	cvt.u64.u32 	%rd10, %r14;
	add.s32 	%r15, %r5, 384;
	cvt.u64.u32 	%rd11, %r15;
	add.s32 	%r16, %r5, 416;
	cvt.u64.u32 	%rd12, %r16;
	add.s32 	%r17, %r5, 448;
	cvt.u64.u32 	%rd13, %r17;
	add.s32 	%r18, %r5, 480;
	cvt.u64.u32 	%rd14, %r18;
	add.s32 	%r19, %r5, 512;
	cvt.u64.u32 	%rd15, %r19;
	add.s32 	%r20, %r5, 544;
	cvt.u64.u32 	%rd16, %r20;
	add.s32 	%r21, %r5, 576;
	cvt.u64.u32 	%rd17, %r21;
	add.s32 	%r22, %r5, 608;
	cvt.u64.u32 	%rd18, %r22;
	add.s32 	%r25, %r5, 32;
	add.s32 	%r27, %r5, 288;
	mov.u32 	%r93, %nctaid.x;
	mul.lo.s32 	%r95, %r93, %r2;
$L__BB256_4:
	cvt.u64.u32 	%rd35, %r5;
	setp.le.s64 	%p3, %rd28, %rd35;
	mad.lo.s64 	%rd36, %rd50, %rd24, %rd35;
	cvta.to.global.u64 	%rd37, %rd23;
	shl.b64 	%rd38, %rd36, 1;
	add.s64 	%rd20, %rd37, %rd38;
	mov.f32 	%f423, 0fFF800000;
	mov.f32 	%f426, %f423;
	@%p3 bra 	$L__BB256_6;
	ld.global.u16 	%rs1, [%rd20];
	// begin inline asm
	{  cvt.f32.f16 %f423, %rs1;}

	// end inline asm
	max.f32 	%f426, %f423, 0fFF800000;
$L__BB256_6:
	cvt.u64.u32 	%rd39, %r25;
	setp.le.s64 	%p4, %rd28, %rd39;
	mov.f32 	%f425, 0fFF800000;
	@%p4 bra 	$L__BB256_8;
	ld.global.u16 	%rs2, [%rd20+64];
	// begin inline asm
	{  cvt.f32.f16 %f425, %rs2;}

	// end inline asm
	max.f32 	%f426, %f426, %f425;
$L__BB256_8:
	setp.le.s64 	%p5, %rd28, %rd2;
	mov.f32 	%f427, 0fFF800000;
	@%p5 bra 	$L__BB256_10;
	ld.global.u16 	%rs3, [%rd20+128];
	// begin inline asm
	{  cvt.f32.f16 %f427, %rs3;}

	// end inline asm
	max.f32 	%f426, %f426, %f427;
$L__BB256_10:
	setp.le.s64 	%p6, %rd28, %rd3;
	mov.f32 	%f429, 0fFF800000;
	@%p6 bra 	$L__BB256_12;
	ld.global.u16 	%rs4, [%rd20+192];
	// begin inline asm
	{  cvt.f32.f16 %f429, %rs4;}

	// end inline asm
	max.f32 	%f426, %f426, %f429;
$L__BB256_12:
	setp.le.s64 	%p7, %rd28, %rd4;
	mov.f32 	%f431, 0fFF800000;
	@%p7 bra 	$L__BB256_14;
	ld.global.u16 	%rs5, [%rd20+256];
	// begin inline asm
	{  cvt.f32.f16 %f431, %rs5;}

	// end inline asm
	max.f32 	%f426, %f426, %f431;
$L__BB256_14:
	setp.le.s64 	%p8, %rd28, %rd5;
	mov.f32 	%f433, 0fFF800000;
	@%p8 bra 	$L__BB256_16;
	ld.global.u16 	%rs6, [%rd20+320];
	// begin inline asm
	{  cvt.f32.f16 %f433, %rs6;}

	// end inline asm
	max.f32 	%f426, %f426, %f433;
$L__BB256_16:
	setp.le.s64 	%p9, %rd28, %rd6;
	mov.f32 	%f435, 0fFF800000;
	@%p9 bra 	$L__BB256_18;
	ld.global.u16 	%rs7, [%rd20+384];
	// begin inline asm
	{  cvt.f32.f16 %f435, %rs7;}

	// end inline asm
	max.f32 	%f426, %f426, %f435;
$L__BB256_18:
	setp.le.s64 	%p10, %rd28, %rd7;
	mov.f32 	%f437, 0fFF800000;
	@%p10 bra 	$L__BB256_20;
	ld.global.u16 	%rs8, [%rd20+448];
	// begin inline asm
	{  cvt.f32.f16 %f437, %rs8;}

	// end inline asm
	max.f32 	%f426, %f426, %f437;
$L__BB256_20:
	setp.le.s64 	%p11, %rd28, %rd8;
	mov.f32 	%f439, 0fFF800000;
	@%p11 bra 	$L__BB256_22;
	ld.global.u16 	%rs9, [%rd20+512];
	// begin inline asm
	{  cvt.f32.f16 %f439, %rs9;}

	// end inline asm
	max.f32 	%f426, %f426, %f439;
$L__BB256_22:
	cvt.u64.u32 	%rd40, %r27;
	setp.le.s64 	%p12, %rd28, %rd40;
	mov.f32 	%f441, 0fFF800000;
	@%p12 bra 	$L__BB256_24;
	ld.global.u16 	%rs10, [%rd20+576];
	// begin inline asm
	{  cvt.f32.f16 %f441, %rs10;}

	// end inline asm
	max.f32 	%f426, %f426, %f441;
$L__BB256_24:
	setp.le.s64 	%p13, %rd28, %rd9;
	mov.f32 	%f443, 0fFF800000;
	@%p13 bra 	$L__BB256_26;
	ld.global.u16 	%rs11, [%rd20+640];
	// begin inline asm
	{  cvt.f32.f16 %f443, %rs11;}

	// end inline asm
	max.f32 	%f426, %f426, %f443;
$L__BB256_26:
	setp.le.s64 	%p14, %rd28, %rd10;
	mov.f32 	%f445, 0fFF800000;
	@%p14 bra 	$L__BB256_28;
	ld.global.u16 	%rs12, [%rd20+704];
	// begin inline asm
	{  cvt.f32.f16 %f445, %rs12;}

	// end inline asm
	max.f32 	%f426, %f426, %f445;
$L__BB256_28:
	setp.le.s64 	%p15, %rd28, %rd11;
	mov.f32 	%f447, 0fFF800000;
	@%p15 bra 	$L__BB256_30;
	ld.global.u16 	%rs13, [%rd20+768];
	// begin inline asm
	{  cvt.f32.f16 %f447, %rs13;}

	// end inline asm
	max.f32 	%f426, %f426, %f447;
$L__BB256_30:
	setp.le.s64 	%p16, %rd28, %rd12;
	mov.f32 	%f449, 0fFF800000;
	@%p16 bra 	$L__BB256_32;
	ld.global.u16 	%rs14, [%rd20+832];
	// begin inline asm
	{  cvt.f32.f16 %f449, %rs14;}

	// end inline asm
	max.f32 	%f426, %f426, %f449;
$L__BB256_32:
	setp.le.s64 	%p17, %rd28, %rd13;
	mov.f32 	%f451, 0fFF800000;
	@%p17 bra 	$L__BB256_34;
	ld.global.u16 	%rs15, [%rd20+896];
	// begin inline asm
	{  cvt.f32.f16 %f451, %rs15;}

	// end inline asm
	max.f32 	%f426, %f426, %f451;
$L__BB256_34:
	setp.le.s64 	%p18, %rd28, %rd14;
	mov.f32 	%f453, 0fFF800000;
	@%p18 bra 	$L__BB256_36;
	ld.global.u16 	%rs16, [%rd20+960];
	// begin inline asm
	{  cvt.f32.f16 %f453, %rs16;}

	// end inline asm
	max.f32 	%f426, %f426, %f453;
$L__BB256_36:
	setp.le.s64 	%p19, %rd28, %rd15;
	mov.f32 	%f455, 0fFF800000;
	@%p19 bra 	$L__BB256_38;
	ld.global.u16 	%rs17, [%rd20+1024];
	// begin inline asm
	{  cvt.f32.f16 %f455, %rs17;}

	// end inline asm
	max.f32 	%f426, %f426, %f455;
$L__BB256_38:
	setp.le.s64 	%p20, %rd28, %rd16;
	mov.f32 	%f457, 0fFF800000;
	@%p20 bra 	$L__BB256_40;
	ld.global.u16 	%rs18, [%rd20+1088];
	// begin inline asm
	{  cvt.f32.f16 %f457, %rs18;}

	// end inline asm
	max.f32 	%f426, %f426, %f457;
$L__BB256_40:
	setp.le.s64 	%p21, %rd28, %rd17;
	mov.f32 	%f459, 0fFF800000;
	@%p21 bra 	$L__BB256_42;
	ld.global.u16 	%rs19, [%rd20+1152];
	// begin inline asm
	{  cvt.f32.f16 %f459, %rs19;}

	// end inline asm
	max.f32 	%f426, %f426, %f459;
$L__BB256_42:
	setp.le.s64 	%p22, %rd28, %rd18;
	mov.f32 	%f461, 0fFF800000;
	@%p22 bra 	$L__BB256_44;
	ld.global.u16 	%rs20, [%rd20+1216];
	// begin inline asm
	{  cvt.f32.f16 %f461, %rs20;}

	// end inline asm
	max.f32 	%f426, %f426, %f461;
$L__BB256_44:
	cvt.u64.u32 	%rd41, %r5;
	setp.le.s64 	%p23, %rd28, %rd41;
	mov.b32 	%r29, %f426;
	shfl.sync.bfly.b32	%r30|%p24, %r29, 16, 31, -1;
	mov.b32 	%f141, %r30;
	max.f32 	%f142, %f426, %f141;
	mov.b32 	%r31, %f142;
	shfl.sync.bfly.b32	%r32|%p25, %r31, 8, 31, -1;
	mov.b32 	%f143, %r32;
	max.f32 	%f144, %f142, %f143;
	mov.b32 	%r33, %f144;
	shfl.sync.bfly.b32	%r34|%p26, %r33, 4, 31, -1;
	mov.b32 	%f145, %r34;
	max.f32 	%f146, %f144, %f145;
	mov.b32 	%r35, %f146;
	shfl.sync.bfly.b32	%r36|%p27, %r35, 2, 31, -1;
	mov.b32 	%f147, %r36;
	max.f32 	%f148, %f146, %f147;
	mov.b32 	%r37, %f148;
	shfl.sync.bfly.b32	%r38|%p28, %r37, 1, 31, -1;
	mov.b32 	%f149, %r38;
	max.f32 	%f150, %f148, %f149;
	sub.f32 	%f151, %f423, %f150;
	fma.rn.f32 	%f152, %f151, 0f3BBB989D, 0f3F000000;
	cvt.sat.f32.f32 	%f153, %f152;
	mov.f32 	%f154, 0f4B400001;
	mov.f32 	%f155, 0f437C0000;
	fma.rm.f32 	%f156, %f153, %f155, %f154;
	add.f32 	%f157, %f156, 0fCB40007F;
	neg.f32 	%f158, %f157;
	fma.rn.f32 	%f159, %f151, 0f3FB8AA3B, %f158;
	fma.rn.f32 	%f160, %f151, 0f32A57060, %f159;
	mov.b32 	%r39, %f156;
	shl.b32 	%r40, %r39, 23;
	mov.b32 	%f161, %r40;
	ex2.approx.ftz.f32 	%f162, %f160;
	mul.f32 	%f163, %f162, %f161;
	add.f32 	%f164, %f163, 0f00000000;
	sub.f32 	%f165, %f425, %f150;
	fma.rn.f32 	%f166, %f165, 0f3BBB989D, 0f3F000000;
	cvt.sat.f32.f32 	%f167, %f166;
	fma.rm.f32 	%f168, %f167, %f155, %f154;
	add.f32 	%f169, %f168, 0fCB40007F;
	neg.f32 	%f170, %f169;
	fma.rn.f32 	%f171, %f165, 0f3FB8AA3B, %f170;
	fma.rn.f32 	%f172, %f165, 0f32A57060, %f171;
	mov.b32 	%r41, %f168;
	shl.b32 	%r42, %r41, 23;
	mov.b32 	%f173, %r42;
	ex2.approx.ftz.f32 	%f174, %f172;
	mul.f32 	%f175, %f174, %f173;
	add.f32 	%f176, %f164, %f175;
	sub.f32 	%f177, %f427, %f150;
	fma.rn.f32 	%f178, %f177, 0f3BBB989D, 0f3F000000;
	cvt.sat.f32.f32 	%f179, %f178;
	fma.rm.f32 	%f180, %f179, %f155, %f154;
	add.f32 	%f181, %f180, 0fCB40007F;
	neg.f32 	%f182, %f181;
	fma.rn.f32 	%f183, %f177, 0f3FB8AA3B, %f182;
	fma.rn.f32 	%f184, %f177, 0f32A57060, %f183;
	mov.b32 	%r43, %f180;
	shl.b32 	%r44, %r43, 23;
	mov.b32 	%f185, %r44;
	ex2.approx.ftz.f32 	%f186, %f184;
	mul.f32 	%f187, %f186, %f185;
	add.f32 	%f188, %f176, %f187;
	sub.f32 	%f189, %f429, %f150;
	fma.rn.f32 	%f190, %f189, 0f3BBB989D, 0f3F000000;
	cvt.sat.f32.f32 	%f191, %f190;
	fma.rm.f32 	%f192, %f191, %f155, %f154;
	add.f32 	%f193, %f192, 0fCB40007F;
	neg.f32 	%f194, %f193;
	fma.rn.f32 	%f195, %f189, 0f3FB8AA3B, %f194;
	fma.rn.f32 	%f196, %f189, 0f32A57060, %f195;
	mov.b32 	%r45, %f192;
	shl.b32 	%r46, %r45, 23;
	mov.b32 	%f197, %r46;
	ex2.approx.ftz.f32 	%f198, %f196;
	mul.f32 	%f199, %f198, %f197;
	add.f32 	%f200, %f188, %f199;
	sub.f32 	%f201, %f431, %f150;
	fma.rn.f32 	%f202, %f201, 0f3BBB989D, 0f3F000000;
	cvt.sat.f32.f32 	%f203, %f202;
	fma.rm.f32 	%f204, %f203, %f155, %f154;
	add.f32 	%f205, %f204, 0fCB40007F;
	neg.f32 	%f206, %f205;
	fma.rn.f32 	%f207, %f201, 0f3FB8AA3B, %f206;
	fma.rn.f32 	%f208, %f201, 0f32A57060, %f207;
	mov.b32 	%r47, %f204;
	shl.b32 	%r48, %r47, 23;
	mov.b32 	%f209, %r48;
	ex2.approx.ftz.f32 	%f210, %f208;
	mul.f32 	%f211, %f210, %f209;
	add.f32 	%f212, %f200, %f211;
	sub.f32 	%f213, %f433, %f150;
	fma.rn.f32 	%f214, %f213, 0f3BBB989D, 0f3F000000;
	cvt.sat.f32.f32 	%f215, %f214;
	fma.rm.f32 	%f216, %f215, %f155, %f154;
	add.f32 	%f217, %f216, 0fCB40007F;
	neg.f32 	%f218, %f217;
	fma.rn.f32 	%f219, %f213, 0f3FB8AA3B, %f218;
	fma.rn.f32 	%f220, %f213, 0f32A57060, %f219;
	mov.b32 	%r49, %f216;
	shl.b32 	%r50, %r49, 23;
	mov.b32 	%f221, %r50;
	ex2.approx.ftz.f32 	%f222, %f220;
	mul.f32 	%f223, %f222, %f221;
	add.f32 	%f224, %f212, %f223;
	sub.f32 	%f225, %f435, %f150;
	fma.rn.f32 	%f226, %f225, 0f3BBB989D, 0f3F000000;
	cvt.sat.f32.f32 	%f227, %f226;
	fma.rm.f32 	%f228, %f227, %f155, %f154;
	add.f32 	%f229, %f228, 0fCB40007F;
	neg.f32 	%f230, %f229;
	fma.rn.f32 	%f231, %f225, 0f3FB8AA3B, %f230;
	fma.rn.f32 	%f232, %f225, 0f32A57060, %f231;
	mov.b32 	%r51, %f228;
	shl.b32 	%r52, %r51, 23;
	mov.b32 	%f233, %r52;
	ex2.approx.ftz.f32 	%f234, %f232;
	mul.f32 	%f235, %f234, %f233;
	add.f32 	%f236, %f224, %f235;
	sub.f32 	%f237, %f437, %f150;
	fma.rn.f32 	%f238, %f237, 0f3BBB989D, 0f3F000000;
	cvt.sat.f32.f32 	%f239, %f238;
	fma.rm.f32 	%f240, %f239, %f155, %f154;
	add.f32 	%f241, %f240, 0fCB40007F;
	neg.f32 	%f242, %f241;
	fma.rn.f32 	%f243, %f237, 0f3FB8AA3B, %f242;
	fma.rn.f32 	%f244, %f237, 0f32A57060, %f243;
	mov.b32 	%r53, %f240;
	shl.b32 	%r54, %r53, 23;
	mov.b32 	%f245, %r54;
	ex2.approx.ftz.f32 	%f246, %f244;
	mul.f32 	%f247, %f246, %f245;
	add.f32 	%f248, %f236, %f247;
	sub.f32 	%f249, %f439, %f150;
	fma.rn.f32 	%f250, %f249, 0f3BBB989D, 0f3F000000;
	cvt.sat.f32.f32 	%f251, %f250;
	fma.rm.f32 	%f252, %f251, %f155, %f154;
	add.f32 	%f253, %f252, 0fCB40007F;
	neg.f32 	%f254, %f253;
	fma.rn.f32 	%f255, %f249, 0f3FB8AA3B, %f254;
	fma.rn.f32 	%f256, %f249, 0f32A57060, %f255;
	mov.b32 	%r55, %f252;
	shl.b32 	%r56, %r55, 23;
	mov.b32 	%f257, %r56;
	ex2.approx.ftz.f32 	%f258, %f256;
	mul.f32 	%f259, %f258, %f257;
	add.f32 	%f260, %f248, %f259;
	sub.f32 	%f261, %f441, %f150;
	fma.rn.f32 	%f262, %f261, 0f3BBB989D, 0f3F000000;
	cvt.sat.f32.f32 	%f263, %f262;
	fma.rm.f32 	%f264, %f263, %f155, %f154;
	add.f32 	%f265, %f264, 0fCB40007F;
	neg.f32 	%f266, %f265;
	fma.rn.f32 	%f267, %f261, 0f3FB8AA3B, %f266;
	fma.rn.f32 	%f268, %f261, 0f32A57060, %f267;
	mov.b32 	%r57, %f264;
	shl.b32 	%r58, %r57, 23;
	mov.b32 	%f269, %r58;
	ex2.approx.ftz.f32 	%f270, %f268;
	mul.f32 	%f271, %f270, %f269;
	add.f32 	%f272, %f260, %f271;
	sub.f32 	%f273, %f443, %f150;
	fma.rn.f32 	%f274, %f273, 0f3BBB989D, 0f3F000000;
	cvt.sat.f32.f32 	%f275, %f274;
	fma.rm.f32 	%f276, %f275, %f155, %f154;
	add.f32 	%f277, %f276, 0fCB40007F;
	neg.f32 	%f278, %f277;
	fma.rn.f32 	%f279, %f273, 0f3FB8AA3B, %f278;
	fma.rn.f32 	%f280, %f273, 0f32A57060, %f279;
	mov.b32 	%r59, %f276;
	shl.b32 	%r60, %r59, 23;
	mov.b32 	%f281, %r60;
	ex2.approx.ftz.f32 	%f282, %f280;
	mul.f32 	%f283, %f282, %f281;
	add.f32 	%f284, %f272, %f283;
	sub.f32 	%f285, %f445, %f150;
	fma.rn.f32 	%f286, %f285, 0f3BBB989D, 0f3F000000;
	cvt.sat.f32.f32 	%f287, %f286;
	fma.rm.f32 	%f288, %f287, %f155, %f154;
	add.f32 	%f289, %f288, 0fCB40007F;
	neg.f32 	%f290, %f289;
	fma.rn.f32 	%f291, %f285, 0f3FB8AA3B, %f290;
	fma.rn.f32 	%f292, %f285, 0f32A57060, %f291;
	mov.b32 	%r61, %f288;
	shl.b32 	%r62, %r61, 23;
	mov.b32 	%f293, %r62;
	ex2.approx.ftz.f32 	%f294, %f292;
	mul.f32 	%f295, %f294, %f293;
	add.f32 	%f296, %f284, %f295;
	sub.f32 	%f297, %f447, %f150;
	fma.rn.f32 	%f298, %f297, 0f3BBB989D, 0f3F000000;
	cvt.sat.f32.f32 	%f299, %f298;
	fma.rm.f32 	%f300, %f299, %f155, %f154;
	add.f32 	%f301, %f300, 0fCB40007F;
	neg.f32 	%f302, %f301;
	fma.rn.f32 	%f303, %f297, 0f3FB8AA3B, %f302;
	fma.rn.f32 	%f304, %f297, 0f32A57060, %f303;
	mov.b32 	%r63, %f300;
	shl.b32 	%r64, %r63, 23;
	mov.b32 	%f305, %r64;
	ex2.approx.ftz.f32 	%f306, %f304;
	mul.f32 	%f307, %f306, %f305;
	add.f32 	%f308, %f296, %f307;
	sub.f32 	%f309, %f449, %f150;
	fma.rn.f32 	%f310, %f309, 0f3BBB989D, 0f3F000000;
	cvt.sat.f32.f32 	%f311, %f310;
	fma.rm.f32 	%f312, %f311, %f155, %f154;
	add.f32 	%f313, %f312, 0fCB40007F;
	neg.f32 	%f314, %f313;
	fma.rn.f32 	%f315, %f309, 0f3FB8AA3B, %f314;
	fma.rn.f32 	%f316, %f309, 0f32A57060, %f315;
	mov.b32 	%r65, %f312;
	shl.b32 	%r66, %r65, 23;
	mov.b32 	%f317, %r66;
	ex2.approx.ftz.f32 	%f318, %f316;
	mul.f32 	%f319, %f318, %f317;
	add.f32 	%f320, %f308, %f319;
	sub.f32 	%f321, %f451, %f150;
	fma.rn.f32 	%f322, %f321, 0f3BBB989D, 0f3F000000;
	cvt.sat.f32.f32 	%f323, %f322;
	fma.rm.f32 	%f324, %f323, %f155, %f154;
	add.f32 	%f325, %f324, 0fCB40007F;
	neg.f32 	%f326, %f325;
	fma.rn.f32 	%f327, %f321, 0f3FB8AA3B, %f326;
	fma.rn.f32 	%f328, %f321, 0f32A57060, %f327;
	mov.b32 	%r67, %f324;
	shl.b32 	%r68, %r67, 23;
	mov.b32 	%f329, %r68;
	ex2.approx.ftz.f32 	%f330, %f328;
	mul.f32 	%f331, %f330, %f329;
	add.f32 	%f332, %f320, %f331;
	sub.f32 	%f333, %f453, %f150;
	fma.rn.f32 	%f334, %f333, 0f3BBB989D, 0f3F000000;
	cvt.sat.f32.f32 	%f335, %f334;
	fma.rm.f32 	%f336, %f335, %f155, %f154;
	add.f32 	%f337, %f336, 0fCB40007F;
	neg.f32 	%f338, %f337;
	fma.rn.f32 	%f339, %f333, 0f3FB8AA3B, %f338;
	fma.rn.f32 	%f340, %f333, 0f32A57060, %f339;
	mov.b32 	%r69, %f336;
	shl.b32 	%r70, %r69, 23;
	mov.b32 	%f341, %r70;
	ex2.approx.ftz.f32 	%f342, %f340;
	mul.f32 	%f343, %f342, %f341;
	add.f32 	%f344, %f332, %f343;
	sub.f32 	%f345, %f455, %f150;
	fma.rn.f32 	%f346, %f345, 0f3BBB989D, 0f3F000000;
	cvt.sat.f32.f32 	%f347, %f346;
	fma.rm.f32 	%f348, %f347, %f155, %f154;
	add.f32 	%f349, %f348, 0fCB40007F;
	neg.f32 	%f350, %f349;
	fma.rn.f32 	%f351, %f345, 0f3FB8AA3B, %f350;
	fma.rn.f32 	%f352, %f345, 0f32A57060, %f351;
	mov.b32 	%r71, %f348;
	shl.b32 	%r72, %r71, 23;
	mov.b32 	%f353, %r72;
	ex2.approx.ftz.f32 	%f354, %f352;
	mul.f32 	%f355, %f354, %f353;
	add.f32 	%f356, %f344, %f355;
	sub.f32 	%f357, %f457, %f150;
	fma.rn.f32 	%f358, %f357, 0f3BBB989D, 0f3F000000;
	cvt.sat.f32.f32 	%f359, %f358;
	fma.rm.f32 	%f360, %f359, %f155, %f154;
	add.f32 	%f361, %f360, 0fCB40007F;
	neg.f32 	%f362, %f361;
	fma.rn.f32 	%f363, %f357, 0f3FB8AA3B, %f362;
	fma.rn.f32 	%f364, %f357, 0f32A57060, %f363;
	mov.b32 	%r73, %f360;
	shl.b32 	%r74, %r73, 23;
	mov.b32 	%f365, %r74;
	ex2.approx.ftz.f32 	%f366, %f364;
	mul.f32 	%f367, %f366, %f365;
	add.f32 	%f368, %f356, %f367;
	sub.f32 	%f369, %f459, %f150;
	fma.rn.f32 	%f370, %f369, 0f3BBB989D, 0f3F000000;
	cvt.sat.f32.f32 	%f371, %f370;
	fma.rm.f32 	%f372, %f371, %f155, %f154;
	add.f32 	%f373, %f372, 0fCB40007F;
	neg.f32 	%f374, %f373;
	fma.rn.f32 	%f375, %f369, 0f3FB8AA3B, %f374;
	fma.rn.f32 	%f376, %f369, 0f32A57060, %f375;
	mov.b32 	%r75, %f372;
	shl.b32 	%r76, %r75, 23;
	mov.b32 	%f377, %r76;
	ex2.approx.ftz.f32 	%f378, %f376;
	mul.f32 	%f379, %f378, %f377;
	add.f32 	%f380, %f368, %f379;
	sub.f32 	%f381, %f461, %f150;
	fma.rn.f32 	%f382, %f381, 0f3BBB989D, 0f3F000000;
	cvt.sat.f32.f32 	%f383, %f382;
	fma.rm.f32 	%f384, %f383, %f155, %f154;
	add.f32 	%f385, %f384, 0fCB40007F;
	neg.f32 	%f386, %f385;
	fma.rn.f32 	%f387, %f381, 0f3FB8AA3B, %f386;
	fma.rn.f32 	%f388, %f381, 0f32A57060, %f387;
	mov.b32 	%r77, %f384;
	shl.b32 	%r78, %r77, 23;
	mov.b32 	%f389, %r78;
	ex2.approx.ftz.f32 	%f390, %f388;
	mul.f32 	%f391, %f390, %f389;
	add.f32 	%f392, %f380, %f391;
	mov.b32 	%r79, %f392;
	shfl.sync.bfly.b32	%r80|%p29, %r79, 16, 31, -1;
	mov.b32 	%f393, %r80;
	add.f32 	%f394, %f392, %f393;
	mov.b32 	%r81, %f394;
	shfl.sync.bfly.b32	%r82|%p30, %r81, 8, 31, -1;
	mov.b32 	%f395, %r82;
	add.f32 	%f396, %f394, %f395;
	mov.b32 	%r83, %f396;
	shfl.sync.bfly.b32	%r84|%p31, %r83, 4, 31, -1;
	mov.b32 	%f397, %r84;
	add.f32 	%f398, %f396, %f397;
	mov.b32 	%r85, %f398;
	shfl.sync.bfly.b32	%r86|%p32, %r85, 2, 31, -1;
	mov.b32 	%f399, %r86;
	add.f32 	%f400, %f398, %f399;
	mov.b32 	%r87, %f400;
	shfl.sync.bfly.b32	%r88|%p33, %r87, 1, 31, -1;
	mov.b32 	%f401, %r88;
	add.f32 	%f402, %f400, %f401;
	div.rn.f32 	%f81, %f163, %f402;
	div.rn.f32 	%f82, %f175, %f402;
	div.rn.f32 	%f83, %f187, %f402;
	div.rn.f32 	%f84, %f199, %f402;
	div.rn.f32 	%f85, %f211, %f402;
	div.rn.f32 	%f86, %f223, %f402;
	div.rn.f32 	%f87, %f235, %f402;
	div.rn.f32 	%f88, %f247, %f402;
	div.rn.f32 	%f89, %f259, %f402;
	div.rn.f32 	%f90, %f271, %f402;
	div.rn.f32 	%f91, %f283, %f402;
	div.rn.f32 	%f92, %f295, %f402;
	div.rn.f32 	%f93, %f307, %f402;
	div.rn.f32 	%f94, %f319, %f402;
	div.rn.f32 	%f95, %f331, %f402;
	div.rn.f32 	%f96, %f343, %f402;
	div.rn.f32 	%f97, %f355, %f402;
	div.rn.f32 	%f98, %f367, %f402;
	div.rn.f32 	%f99, %f379, %f402;
	div.rn.f32 	%f100, %f391, %f402;
	mad.lo.s64 	%rd42, %rd50, %rd26, %rd41;
	cvta.to.global.u64 	%rd43, %rd25;
	shl.b64 	%rd44, %rd42, 1;
	add.s64 	%rd21, %rd43, %rd44;
	@%p23 bra 	$L__BB256_46;
	// begin inline asm
	{  cvt.rn.f16.f32 %rs21, %f81;}

	// end inline asm
	st.global.u16 	[%rd21], %rs21;
$L__BB256_46:
	cvt.u64.u32 	%rd45, %r25;
	setp.le.s64 	%p34, %rd28, %rd45;
	@%p34 bra 	$L__BB256_48;
	// begin inline asm
	{  cvt.rn.f16.f32 %rs22, %f82;}

	// end inline asm
	st.global.u16 	[%rd21+64], %rs22;
$L__BB256_48:
	setp.le.s64 	%p35, %rd28, %rd2;
	@%p35 bra 	$L__BB256_50;
	// begin inline asm
	{  cvt.rn.f16.f32 %rs23, %f83;}

	// end inline asm
	st.global.u16 	[%rd21+128], %rs23;
$L__BB256_50:
	setp.le.s64 	%p36, %rd28, %rd3;
	@%p36 bra 	$L__BB256_52;
	// begin inline asm
	{  cvt.rn.f16.f32 %rs24, %f84;}

	// end inline asm
	st.global.u16 	[%rd21+192], %rs24;
$L__BB256_52:
	setp.le.s64 	%p37, %rd28, %rd4;
	@%p37 bra 	$L__BB256_54;
	// begin inline asm
	{  cvt.rn.f16.f32 %rs25, %f85;}

	// end inline asm
	st.global.u16 	[%rd21+256], %rs25;
$L__BB256_54:
	setp.le.s64 	%p38, %rd28, %rd5;
	@%p38 bra 	$L__BB256_56;
	// begin inline asm
	{  cvt.rn.f16.f32 %rs26, %f86;}

	// end inline asm
	st.global.u16 	[%rd21+320], %rs26;
$L__BB256_56:
	setp.le.s64 	%p39, %rd28, %rd6;
	@%p39 bra 	$L__BB256_58;
	// begin inline asm
	{  cvt.rn.f16.f32 %rs27, %f87;}

	// end inline asm
	st.global.u16 	[%rd21+384], %rs27;
$L__BB256_58:
	setp.le.s64 	%p40, %rd28, %rd7;
	@%p40 bra 	$L__BB256_60;
	// begin inline asm
	{  cvt.rn.f16.f32 %rs28, %f88;}

	// end inline asm
	st.global.u16 	[%rd21+448], %rs28;
$L__BB256_60:
	setp.le.s64 	%p41, %rd28, %rd8;
	@%p41 bra 	$L__BB256_62;
	// begin inline asm
	{  cvt.rn.f16.f32 %rs29, %f89;}

	// end inline asm
	st.global.u16 	[%rd21+512], %rs29;
$L__BB256_62:
	cvt.u64.u32 	%rd46, %r27;
	setp.le.s64 	%p42, %rd28, %rd46;
	@%p42 bra 	$L__BB256_64;
	// begin inline asm
	{  cvt.rn.f16.f32 %rs30, %f90;}

	// end inline asm
	st.global.u16 	[%rd21+576], %rs30;
$L__BB256_64:
	setp.le.s64 	%p43, %rd28, %rd9;
	@%p43 bra 	$L__BB256_66;
	// begin inline asm
	{  cvt.rn.f16.f32 %rs31, %f91;}

	// end inline asm
	st.global.u16 	[%rd21+640], %rs31;
$L__BB256_66:
	setp.le.s64 	%p44, %rd28, %rd10;
	@%p44 bra 	$L__BB256_68;
	// begin inline asm
	{  cvt.rn.f16.f32 %rs32, %f92;}

	// end inline asm
	st.global.u16 	[%rd21+704], %rs32;
$L__BB256_68:
	setp.le.s64 	%p45, %rd28, %rd11;
	@%p45 bra 	$L__BB256_70;
	// begin inline asm
	{  cvt.rn.f16.f32 %rs33, %f93;}

	// end inline asm
	st.global.u16 	[%rd21+768], %rs33;
$L__BB256_70:
	setp.le.s64 	%p46, %rd28, %rd12;
	@%p46 bra 	$L__BB256_72;
	// begin inline asm
	{  cvt.rn.f16.f32 %rs34, %f94;}

	// end inline asm
	st.global.u16 	[%rd21+832], %rs34;
$L__BB256_72:
	setp.le.s64 	%p47, %rd28, %rd13;
	@%p47 bra 	$L__BB256_74;
	// begin inline asm
	{  cvt.rn.f16.f32 %rs35, %f95;}

	// end inline asm
	st.global.u16 	[%rd21+896], %rs35;
$L__BB256_74:
	setp.le.s64 	%p48, %rd28, %rd14;
	@%p48 bra 	$L__BB256_76;
	// begin inline asm
	{  cvt.rn.f16.f32 %rs36, %f96;}

	// end inline asm
	st.global.u16 	[%rd21+960], %rs36;
$L__BB256_76:
	setp.le.s64 	%p49, %rd28, %rd15;
	@%p49 bra 	$L__BB256_78;
	// begin inline asm
	{  cvt.rn.f16.f32 %rs37, %f97;}

	// end inline asm
	st.global.u16 	[%rd21+1024], %rs37;
$L__BB256_78:
	setp.le.s64 	%p50, %rd28, %rd16;
	@%p50 bra 	$L__BB256_80;
	// begin inline asm
	{  cvt.rn.f16.f32 %rs38, %f98;}

	// end inline asm
	st.global.u16 	[%rd21+1088], %rs38;
$L__BB256_80:
	setp.le.s64 	%p51, %rd28, %rd17;
	@%p51 bra 	$L__BB256_82;
	// begin inline asm
	{  cvt.rn.f16.f32 %rs39, %f99;}

	// end inline asm
	st.global.u16 	[%rd21+1152], %rs39;
$L__BB256_82:
	setp.le.s64 	%p52, %rd28, %rd18;
	@%p52 bra 	$L__BB256_84;
	// begin inline asm
	{  cvt.rn.f16.f32 %rs40, %f100;}

	// end inline asm
	st.global.u16 	[%rd21+1216], %rs40;
$L__BB256_84:
	ld.param.u64 	%rd49, [_ZN7oneflow4cuda7softmax15SoftmaxWarpImplI10SimpleLoadI6__halffE11SimpleStoreIS4_fEfLi1ELi20ELi32ELi1ELb1ELNS1_9AlgorithmE0EEEvT_T0_ll_param_2];
	cvt.s64.s32 	%rd47, %r95;
	add.s64 	%rd50, %rd50, %rd47;
	setp.lt.s64 	%p53, %rd50, %rd49;
	@%p53 bra 	$L__BB256_4;
$L__BB256_85:
	ret;

}
	// .globl	_ZN7oneflow4cuda7softmax15SoftmaxWarpImplI10SimpleLoadI6__halffE11SimpleStoreIS4_fEfLi1ELi21ELi32ELi1ELb0ELNS1_9AlgorithmE0EEEvT_T0_ll
.visible .entry _ZN7oneflow4cuda7softmax15SoftmaxWarpImplI10SimpleLoadI6__halffE11SimpleStoreIS4_fEfLi1ELi21ELi32ELi1ELb0ELNS1_9AlgorithmE0EEEvT_T0_ll(
	.param .align 8 .b8 _ZN7oneflow4cuda7softmax15SoftmaxWarpImplI10SimpleLoadI6__halffE11SimpleStoreIS4_fEfLi1ELi21ELi32ELi1ELb0ELNS1_9AlgorithmE0EEEvT_T0_ll_param_0[16],
	.param .align 8 .b8 _ZN7oneflow4cuda7softmax15SoftmaxWarpImplI10SimpleLoadI6__halffE11SimpleStoreIS4_fEfLi1ELi21ELi32ELi1ELb0ELNS1_9AlgorithmE0EEEvT_T0_ll_param_1[16],
	.param .u64 _ZN7oneflow4cuda7softmax15SoftmaxWarpImplI10SimpleLoadI6__halffE11SimpleStoreIS4_fEfLi1ELi21ELi32ELi1ELb0ELNS1_9AlgorithmE0EEEvT_T0_ll_param_2,
	.param .u64 _ZN7oneflow4cuda7softmax15SoftmaxWarpImplI10SimpleLoadI6__halffE11SimpleStoreIS4_fEfLi1ELi21ELi32ELi1ELb0ELNS1_9AlgorithmE0EEEvT_T0_ll_param_3
)
{
	.reg .pred 	%p<14>;
	.reg .b16 	%rs<43>;
	.reg .b32 	%r<70>;
	.reg .b32 	%f<338>;
	.reg .b64 	%rd<28>;

	ld.param.u64 	%rd12, [_ZN7oneflow4cuda7softmax15SoftmaxWarpImplI10SimpleLoadI6__halffE11SimpleStoreIS4_fEfLi1ELi21ELi32ELi1ELb0ELNS1_9AlgorithmE0EEEvT_T0_ll_param_0+8];
	ld.param.u64 	%rd11, [_ZN7oneflow4cuda7softmax15SoftmaxWarpImplI10SimpleLoadI6__halffE11SimpleStoreIS4_fEfLi1ELi21ELi32ELi1ELb0ELNS1_9AlgorithmE0EEEvT_T0_ll_param_0];
	ld.param.u64 	%rd2, [_ZN7oneflow4cuda7softmax15SoftmaxWarpImplI10SimpleLoadI6__halffE11SimpleStoreIS4_fEfLi1ELi21ELi32ELi1ELb0ELNS1_9AlgorithmE0EEEvT_T0_ll_param_1];
	ld.param.u64 	%rd3, [_ZN7oneflow4cuda7softmax15SoftmaxWarpImplI10SimpleLoadI6__halffE11SimpleStoreIS4_fEfLi1ELi21ELi32ELi1ELb0ELNS1_9AlgorithmE0EEEvT_T0_ll_param_1+8];
	ld.param.u64 	%rd13, [_ZN7oneflow4cuda7softmax15SoftmaxWarpImplI10SimpleLoadI6__halffE11SimpleStoreIS4_fEfLi1ELi21ELi32ELi1ELb0ELNS1_9AlgorithmE0EEEvT_T0_ll_param_2];
	ld.param.u64 	%rd14, [_ZN7oneflow4cuda7softmax15SoftmaxWarpImplI10SimpleLoadI6__halffE11SimpleStoreIS4_fEfLi1ELi21ELi32ELi1ELb0ELNS1_9AlgorithmE0EEEvT_T0_ll_param_3];
	setp.lt.s64 	%p1, %rd14, 673;
	@%p1 bra 	$L__BB257_2;
	mov.u64 	%rd15, $str;
	cvta.global.u64 	%rd16, %rd15;
	mov.u64 	%rd17, $str$1;
	cvta.global.u64 	%rd18, %rd17;
	mov.u64 	%rd19, __unnamed_257;
	cvta.global.u64 	%rd20, %rd19;
	{ // callseq 256, 0
	.param .b64 param0;
	st.param.b64 	[param0], %rd16;
	.param .b64 param1;
	st.param.b64 	[param1], %rd18;
	.param .b32 param2;
	st.param.b32 	[param2], 228;
	.param .b64 param3;
	st.param.b64 	[param3], %rd20;
	.param .b64 param4;
	st.param.b64 	[param4], 1;
	call.uni 
	__assertfail, 
	(
	param0, 
	param1, 
	param2, 
	param3, 
	param4
	);
	} // callseq 256
$L__BB257_2:
	mov.u32 	%r2, %ctaid.x;
	mov.u32 	%r3, %ntid.y;
	mov.u32 	%r4, %tid.y;
	mad.lo.s32 	%r5, %r2, %r3, %r4;
	mov.u32 	%r6, %nctaid.x;
	mul.lo.s32 	%r1, %r6, %r3;
	cvt.s64.s32 	%rd27, %r5;
	setp.le.s64 	%p2, %rd13, %rd27;
	@%p2 bra 	$L__BB257_5;
	mov.u32 	%r7, %tid.x;
	cvt.u64.u32 	%rd5, %r7;
	cvta.to.global.u64 	%rd6, %rd2;
	cvta.to.global.u64 	%rd7, %rd11;
	cvt.s64.s32 	%rd8, %r1;
$L__BB257_4:
	mad.lo.s64 	%rd21, %rd27, %rd12, %rd5;
	shl.b64 	%rd22, %rd21, 1;
	add.s64 	%rd23, %rd7, %rd22;
	ld.global.u16 	%rs1, [%rd23];
	// begin inline asm
	{  cvt.f32.f16 %f1, %rs1;}

	// end inline asm
	max.f32 	%f43, %f1, 0fFF800000;
	ld.global.u16 	%rs2, [%rd23+64];
	// begin inline asm
	{  cvt.f32.f16 %f2, %rs2;}

	// end inline asm
	max.f32 	%f44, %f43, %f2;
	ld.global.u16 	%rs3, [%rd23+128];
	// begin inline asm
	{  cvt.f32.f16 %f3, %rs3;}

	// end inline asm
	max.f32 	%f45, %f44, %f3;
	ld.global.u16 	%rs4, [%rd23+192];
	// begin inline asm
	{  cvt.f32.f16 %f4, %rs4;}

	// end inline asm
	max.f32 	%f46, %f45, %f4;
	ld.global.u16 	%rs5, [%rd23+256];
	// begin inline asm
	{  cvt.f32.f16 %f5, %rs5;}

	// end inline asm
	max.f32 	%f47, %f46, %f5;
	ld.global.u16 	%rs6, [%rd23+320];
	// begin inline asm
	{  cvt.f32.f16 %f6, %rs6;}

	// end inline asm
	max.f32 	%f48, %f47, %f6;
	ld.global.u16 	%rs7, [%rd23+384];
	// begin inline asm
	{  cvt.f32.f16 %f7, %rs7;}

	// end inline asm
	max.f32 	%f49, %f48, %f7;
	ld.global.u16 	%rs8, [%rd23+448];
	// begin inline asm
	{  cvt.f32.f16 %f8, %rs8;}

	// end inline asm
	max.f32 	%f50, %f49, %f8;
	ld.global.u16 	%rs9, [%rd23+512];
	// begin inline asm
	{  cvt.f32.f16 %f9, %rs9;}

	// end inline asm
	max.f32 	%f51, %f50, %f9;
	ld.global.u16 	%rs10, [%rd23+576];
	// begin inline asm
	{  cvt.f32.f16 %f10, %rs10;}

	// end inline asm
	max.f32 	%f52, %f51, %f10;
	ld.global.u16 	%rs11, [%rd23+640];
	// begin inline asm
	{  cvt.f32.f16 %f11, %rs11;}

	// end inline asm
	max.f32 	%f53, %f52, %f11;
	ld.global.u16 	%rs12, [%rd23+704];
	// begin inline asm
	{  cvt.f32.f16 %f12, %rs12;}

	// end inline asm
	max.f32 	%f54, %f53, %f12;
	ld.global.u16 	%rs13, [%rd23+768];
	// begin inline asm
	{  cvt.f32.f16 %f13, %rs13;}

	// end inline asm
	max.f32 	%f55, %f54, %f13;
	ld.global.u16 	%rs14, [%rd23+832];
	// begin inline asm
	{  cvt.f32.f16 %f14, %rs14;}

	// end inline asm
	max.f32 	%f56, %f55, %f14;
	ld.global.u16 	%rs15, [%rd23+896];
	// begin inline asm
	{  cvt.f32.f16 %f15, %rs15;}

	// end inline asm
	max.f32 	%f57, %f56, %f15;
	ld.global.u16 	%rs16, [%rd23+960];
	// begin inline asm
	{  cvt.f32.f16 %f16, %rs16;}

	// end inline asm
	max.f32 	%f58, %f57, %f16;
	ld.global.u16 	%rs17, [%rd23+1024];
	// begin inline asm
	{  cvt.f32.f16 %f17, %rs17;}

	// end inline asm
	max.f32 	%f59, %f58, %f17;
	ld.global.u16 	%rs18, [%rd23+1088];
	// begin inline asm
	{  cvt.f32.f16 %f18, %rs18;}

	// end inline asm
	max.f32 	%f60, %f59, %f18;
	ld.global.u16 	%rs19, [%rd23+1152];
	// begin inline asm
	{  cvt.f32.f16 %f19, %rs19;}

	// end inline asm
	max.f32 	%f61, %f60, %f19;
	ld.global.u16 	%rs20, [%rd23+1216];
	// begin inline asm
	{  cvt.f32.f16 %f20, %rs20;}

	// end inline asm
	max.f32 	%f62, %f61, %f20;
	ld.global.u16 	%rs21, [%rd23+1280];
	// begin inline asm
	{  cvt.f32.f16 %f21, %rs21;}

	// end inline asm
	max.f32 	%f63, %f62, %f21;
	mov.b32 	%r8, %f63;
	shfl.sync.bfly.b32	%r9|%p3, %r8, 16, 31, -1;
	mov.b32 	%f64, %r9;
	max.f32 	%f65, %f63, %f64;
	mov.b32 	%r10, %f65;
	shfl.sync.bfly.b32	%r11|%p4, %r10, 8, 31, -1;
	mov.b32 	%f66, %r11;
	max.f32 	%f67, %f65, %f66;
	mov.b32 	%r12, %f67;
	shfl.sync.bfly.b32	%r13|%p5, %r12, 4, 31, -1;
	mov.b32 	%f68, %r13;
	max.f32 	%f69, %f67, %f68;
	mov.b32 	%r14, %f69;
	shfl.sync.bfly.b32	%r15|%p6, %r14, 2, 31, -1;
	mov.b32 	%f70, %r15;
	max.f32 	%f71, %f69, %f70;
	mov.b32 	%r16, %f71;
	shfl.sync.bfly.b32	%r17|%p7, %r16, 1, 31, -1;
	mov.b32 	%f72, %r17;
	max.f32 	%f73, %f71, %f72;
	sub.f32 	%f74, %f1, %f73;
	fma.rn.f32 	%f75, %f74, 0f3BBB989D, 0f3F000000;
	cvt.sat.f32.f32 	%f76, %f75;
	mov.f32 	%f77, 0f4B400001;
	mov.f32 	%f78, 0f437C0000;
	fma.rm.f32 	%f79, %f76, %f78, %f77;
	add.f32 	%f80, %f79, 0fCB40007F;
	neg.f32 	%f81, %f80;
	fma.rn.f32 	%f82, %f74, 0f3FB8AA3B, %f81;
	fma.rn.f32 	%f83, %f74, 0f32A57060, %f82;
	mov.b32 	%r18, %f79;
	shl.b32 	%r19, %r18, 23;
	mov.b32 	%f84, %r19;
	ex2.approx.ftz.f32 	%f85, %f83;
	mul.f32 	%f86, %f85, %f84;
	add.f32 	%f87, %f86, 0f00000000;
	sub.f32 	%f88, %f2, %f73;
	fma.rn.f32 	%f89, %f88, 0f3BBB989D, 0f3F000000;
	cvt.sat.f32.f32 	%f90, %f89;
	fma.rm.f32 	%f91, %f90, %f78, %f77;
	add.f32 	%f92, %f91, 0fCB40007F;
	neg.f32 	%f93, %f92;
	fma.rn.f32 	%f94, %f88, 0f3FB8AA3B, %f93;
	fma.rn.f32 	%f95, %f88, 0f32A57060, %f94;
	mov.b32 	%r20, %f91;
	shl.b32 	%r21, %r20, 23;
	mov.b32 	%f96, %r21;
	ex2.approx.ftz.f32 	%f97, %f95;
	mul.f32 	%f98, %f97, %f96;
	add.f32 	%f99, %f87, %f98;
	sub.f32 	%f100, %f3, %f73;
	fma.rn.f32 	%f101, %f100, 0f3BBB989D, 0f3F000000;
	cvt.sat.f32.f32 	%f102, %f101;
	fma.rm.f32 	%f103, %f102, %f78, %f77;
	add.f32 	%f104, %f103, 0fCB40007F;
	neg.f32 	%f105, %f104;
	fma.rn.f32 	%f106, %f100, 0f3FB8AA3B, %f105;
	fma.rn.f32 	%f107, %f100, 0f32A57060, %f106;
	mov.b32 	%r22, %f103;
	shl.b32 	%r23, %r22, 23;
	mov.b32 	%f108, %r23;
	ex2.approx.ftz.f32 	%f109, %f107;
	mul.f32 	%f110, %f109, %f108;
	add.f32 	%f111, %f99, %f110;
	sub.f32 	%f112, %f4, %f73;
	fma.rn.f32 	%f113, %f112, 0f3BBB989D, 0f3F000000;
	cvt.sat.f32.f32 	%f114, %f113;
	fma.rm.f32 	%f115, %f114, %f78, %f77;
	add.f32 	%f116, %f115, 0fCB40007F;
	neg.f32 	%f117, %f116;
	fma.rn.f32 	%f118, %f112, 0f3FB8AA3B, %f117;
	fma.rn.f32 	%f119, %f112, 0f32A57060, %f118;
	mov.b32 	%r24, %f115;
	shl.b32 	%r25, %r24, 23;
	mov.b32 	%f120, %r25;
	ex2.approx.ftz.f32 	%f121, %f119;
	mul.f32 	%f122, %f121, %f120;
	add.f32 	%f123, %f111, %f122;
	sub.f32 	%f124, %f5, %f73;
	fma.rn.f32 	%f125, %f124, 0f3BBB989D, 0f3F000000;
	cvt.sat.f32.f32 	%f126, %f125;
	fma.rm.f32 	%f127, %f126, %f78, %f77;
	add.f32 	%f128, %f127, 0fCB40007F;
	neg.f32 	%f129, %f128;
	fma.rn.f32 	%f130, %f124, 0f3FB8AA3B, %f129;
	fma.rn.f32 	%f131, %f124, 0f32A57060, %f130;
	mov.b32 	%r26, %f127;
	shl.b32 	%r27, %r26, 23;
	mov.b32 	%f132, %r27;
	ex2.approx.ftz.f32 	%f133, %f131;
	mul.f32 	%f134, %f133, %f132;
	add.f32 	%f135, %f123, %f134;
	sub.f32 	%f136, %f6, %f73;
	fma.rn.f32 	%f137, %f136, 0f3BBB989D, 0f3F000000;
	cvt.sat.f32.f32 	%f138, %f137;
	fma.rm.f32 	%f139, %f138, %f78, %f77;
	add.f32 	%f140, %f139, 0fCB40007F;
	neg.f32 	%f141, %f140;
	fma.rn.f32 	%f142, %f136, 0f3FB8AA3B, %f141;
	fma.rn.f32 	%f143, %f136, 0f32A57060, %f142;
	mov.b32 	%r28, %f139;
	shl.b32 	%r29, %r28, 23;
	mov.b32 	%f144, %r29;
	ex2.approx.ftz.f32 	%f145, %f143;
	mul.f32 	%f146, %f145, %f144;
	add.f32 	%f147, %f135, %f146;
	sub.f32 	%f148, %f7, %f73;
	fma.rn.f32 	%f149, %f148, 0f3BBB989D, 0f3F000000;
	cvt.sat.f32.f32 	%f150, %f149;
	fma.rm.f32 	%f151, %f150, %f78, %f77;
	add.f32 	%f152, %f151, 0fCB40007F;
	neg.f32 	%f153, %f152;
	fma.rn.f32 	%f154, %f148, 0f3FB8AA3B, %f153;
	fma.rn.f32 	%f155, %f148, 0f32A57060, %f154;
	mov.b32 	%r30, %f151;
	shl.b32 	%r31, %r30, 23;
	mov.b32 	%f156, %r31;
	ex2.approx.ftz.f32 	%f157, %f155;
	mul.f32 	%f158, %f157, %f156;
	add.f32 	%f159, %f147, %f158;
	sub.f32 	%f160, %f8, %f73;
	fma.rn.f32 	%f161, %f160, 0f3BBB989D, 0f3F000000;
	cvt.sat.f32.f32 	%f162, %f161;
	fma.rm.f32 	%f163, %f162, %f78, %f77;
	add.f32 	%f164, %f163, 0fCB40007F;
	neg.f32 	%f165, %f164;
	fma.rn.f32 	%f166, %f160, 0f3FB8AA3B, %f165;
	fma.rn.f32 	%f167, %f160, 0f32A57060, %f166;
	mov.b32 	%r32, %f163;
	shl.b32 	%r33, %r32, 23;
	mov.b32 	%f168, %r33;
	ex2.approx.ftz.f32 	%f169, %f167;
	mul.f32 	%f170, %f169, %f168;
	add.f32 	%f171, %f159, %f170;
	sub.f32 	%f172, %f9, %f73;
	fma.rn.f32 	%f173, %f172, 0f3BBB989D, 0f3F000000;
	cvt.sat.f32.f32 	%f174, %f173;
	fma.rm.f32 	%f175, %f174, %f78, %f77;
	add.f32 	%f176, %f175, 0fCB40007F;
	neg.f32 	%f177, %f176;
	fma.rn.f32 	%f178, %f172, 0f3FB8AA3B, %f177;
	fma.rn.f32 	%f179, %f172, 0f32A57060, %f178;
	mov.b32 	%r34, %f175;
	shl.b32 	%r35, %r34, 23;
	mov.b32 	%f180, %r35;
	ex2.approx.ftz.f32 	%f181, %f179;
	mul.f32 	%f182, %f181, %f180;
	add.f32 	%f183, %f171, %f182;
	sub.f32 	%f184, %f10, %f73;
	fma.rn.f32 	%f185, %f184, 0f3BBB989D, 0f3F000000;
	cvt.sat.f32.f32 	%f186, %f185;
	fma.rm.f32 	%f187, %f186, %f78, %f77;
	add.f32 	%f188, %f187, 0fCB40007F;
	neg.f32 	%f189, %f188;
	fma.rn.f32 	%f190, %f184, 0f3FB8AA3B, %f189;
	fma.rn.f32 	%f191, %f184, 0f32A57060, %f190;
	mov.b32 	%r36, %f187;
	shl.b32 	%r37, %r36, 23;
	mov.b32 	%f192, %r37;
	ex2.approx.ftz.f32 	%f193, %f191;
	mul.f32 	%f194, %f193, %f192;
	add.f32 	%f195, %f183, %f194;
	sub.f32 	%f196, %f11, %f73;
	fma.rn.f32 	%f197, %f196, 0f3BBB989D, 0f3F000000;
	cvt.sat.f32.f32 	%f198, %f197;
	fma.rm.f32 	%f199, %f198, %f78, %f77;
	add.f32 	%f200, %f199, 0fCB40007F;
	neg.f32 	%f201, %f200;
	fma.rn.f32 	%f202, %f196, 0f3FB8AA3B, %f201;
	fma.rn.f32 	%f203, %f196, 0f32A57060, %f202;
	mov.b32 	%r38, %f199;
	shl.b32 	%r39, %r38, 23;
	mov.b32 	%f204, %r39;
	ex2.approx.ftz.f32 	%f205, %f203;
	mul.f32 	%f206, %f205, %f204;
	add.f32 	%f207, %f195, %f206;
	sub.f32 	%f208, %f12, %f73;
	fma.rn.f32 	%f209, %f208, 0f3BBB989D, 0f3F000000;
	cvt.sat.f32.f32 	%f210, %f209;
	fma.rm.f32 	%f211, %f210, %f78, %f77;
	add.f32 	%f212, %f211, 0fCB40007F;
	neg.f32 	%f213, %f212;
	fma.rn.f32 	%f214, %f208, 0f3FB8AA3B, %f213;
	fma.rn.f32 	%f215, %f208, 0f32A57060, %f214;
	mov.b32 	%r40, %f211;
	shl.b32 	%r41, %r40, 23;
	mov.b32 	%f216, %r41;
	ex2.approx.ftz.f32 	%f217, %f215;
	mul.f32 	%f218, %f217, %f216;
	add.f32 	%f219, %f207, %f218;
	sub.f32 	%f220, %f13, %f73;
	fma.rn.f32 	%f221, %f220, 0f3BBB989D, 0f3F000000;
	cvt.sat.f32.f32 	%f222, %f221;
	fma.rm.f32 	%f223, %f222, %f78, %f77;
	add.f32 	%f224, %f223, 0fCB40007F;
	neg.f32 	%f225, %f224;
	fma.rn.f32 	%f226, %f220, 0f3FB8AA3B, %f225;
	fma.rn.f32 	%f227, %f220, 0f32A57060, %f226;
	mov.b32 	%r42, %f223;
	shl.b32 	%r43, %r42, 23;
	mov.b32 	%f228, %r43;
	ex2.approx.ftz.f32 	%f229, %f227;
	mul.f32 	%f230, %f229, %f228;
	add.f32 	%f231, %f219, %f230;
	sub.f32 	%f232, %f14, %f73;
	fma.rn.f32 	%f233, %f232, 0f3BBB989D, 0f3F000000;
	cvt.sat.f32.f32 	%f234, %f233;
	fma.rm.f32 	%f235, %f234, %f78, %f77;
	add.f32 	%f236, %f235, 0fCB40007F;
	neg.f32 	%f237, %f236;
	fma.rn.f32 	%f238, %f232, 0f3FB8AA3B, %f237;
	fma.rn.f32 	%f239, %f232, 0f32A57060, %f238;
	mov.b32 	%r44, %f235;
	shl.b32 	%r45, %r44, 23;
	mov.b32 	%f240, %r45;
	ex2.approx.ftz.f32 	%f241, %f239;
	mul.f32 	%f242, %f241, %f240;
	add.f32 	%f243, %f231, %f242;
	sub.f32 	%f244, %f15, %f73;
	fma.rn.f32 	%f245, %f244, 0f3BBB989D, 0f3F000000;
	cvt.sat.f32.f32 	%f246, %f245;
	fma.rm.f32 	%f247, %f246, %f78, %f77;
	add.f32 	%f248, %f247, 0fCB40007F;
	neg.f32 	%f249, %f248;
	fma.rn.f32 	%f250, %f244, 0f3FB8AA3B, %f249;
	fma.rn.f32 	%f251, %f244, 0f32A57060, %f250;
	mov.b32 	%r46, %f247;
	shl.b32 	%r47, %r46, 23;
	mov.b32 	%f252, %r47;
	ex2.approx.ftz.f32 	%f253, %f251;
	mul.f32 	%f254, %f253, %f252;
	add.f32 	%f255, %f243, %f254;
	sub.f32 	%f256, %f16, %f73;
	fma.rn.f32 	%f257, %f256, 0f3BBB989D, 0f3F000000;
	cvt.sat.f32.f32 	%f258, %f257;
	fma.rm.f32 	%f259, %f258, %f78, %f77;
	add.f32 	%f260, %f259, 0fCB40007F;
	neg.f32 	%f261, %f260;
	fma.rn.f32 	%f262, %f256, 0f3FB8AA3B, %f261;
	fma.rn.f32 	%f263, %f256, 0f32A57060, %f262;
	mov.b32 	%r48, %f259;
	shl.b32 	%r49, %r48, 23;
	mov.b32 	%f264, %r49;
	ex2.approx.ftz.f32 	%f265, %f263;
	mul.f32 	%f266, %f265, %f264;
	add.f32 	%f267, %f255, %f266;
	sub.f32 	%f268, %f17, %f73;
	fma.rn.f32 	%f269, %f268, 0f3BBB989D, 0f3F000000;
	cvt.sat.f32.f32 	%f270, %f269;
	fma.rm.f32 	%f271, %f270, %f78, %f77;
	add.f32 	%f272, %f271, 0fCB40007F;
	neg.f32 	%f273, %f272;
	fma.rn.f32 	%f274, %f268, 0f3FB8AA3B, %f273;
	fma.rn.f32 	%f275, %f268, 0f32A57060, %f274;
	mov.b32 	%r50, %f271;
	shl.b32 	%r51, %r50, 23;
	mov.b32 	%f276, %r51;
	ex2.approx.ftz.f32 	%f277, %f275;
	mul.f32 	%f278, %f277, %f276;
	add.f32 	%f279, %f267, %f278;
	sub.f32 	%f280, %f18, %f73;
	fma.rn.f32 	%f281, %f280, 0f3BBB989D, 0f3F000000;
	cvt.sat.f32.f32 	%f282, %f281;
	fma.rm.f32 	%f283, %f282, %f78, %f77;
	add.f32 	%f284, %f283, 0fCB40007F;
	neg.f32 	%f285, %f284;
	fma.rn.f32 	%f286, %f280, 0f3FB8AA3B, %f285;
	fma.rn.f32 	%f287, %f280, 0f32A57060, %f286;
	mov.b32 	%r52, %f283;
	shl.b32 	%r53, %r52, 23;
	mov.b32 	%f288, %r53;
	ex2.approx.ftz.f32 	%f289, %f287;
	mul.f32 	%f290, %f289, %f288;
	add.f32 	%f291, %f279, %f290;
	sub.f32 	%f292, %f19, %f73;
	fma.rn.f32 	%f293, %f292, 0f3BBB989D, 0f3F000000;
	cvt.sat.f32.f32 	%f294, %f293;
	fma.rm.f32 	%f295, %f294, %f78, %f77;
	add.f32 	%f296, %f295, 0fCB40007F;
	neg.f32 	%f297, %f296;
	fma.rn.f32 	%f298, %f292, 0f3FB8AA3B, %f297;
	fma.rn.f32 	%f299, %f292, 0f32A57060, %f298;
	mov.b32 	%r54, %f295;
	shl.b32 	%r55, %r54, 23;
	mov.b32 	%f300, %r55;
	ex2.approx.ftz.f32 	%f301, %f299;
	mul.f32 	%f302, %f301, %f300;
	add.f32 	%f303, %f291, %f302;
	sub.f32 	%f304, %f20, %f73;
	fma.rn.f32 	%f305, %f304, 0f3BBB989D, 0f3F000000;
	cvt.sat.f32.f32 	%f306, %f305;
	fma.rm.f32 	%f307, %f306, %f78, %f77;
	add.f32 	%f308, %f307, 0fCB40007F;
	neg.f32 	%f309, %f308;
	fma.rn.f32 	%f310, %f304, 0f3FB8AA3B, %f309;
	fma.rn.f32 	%f311, %f304, 0f32A57060, %f310;
	mov.b32 	%r56, %f307;
	shl.b32 	%r57, %r56, 23;
	mov.b32 	%f312, %r57;
	ex2.approx.ftz.f32 	%f313, %f311;
	mul.f32 	%f314, %f313, %f312;
	add.f32 	%f315, %f303, %f314;
	sub.f32 	%f316, %f21, %f73;
	fma.rn.f32 	%f317, %f316, 0f3BBB989D, 0f3F000000;
	cvt.sat.f32.f32 	%f318, %f317;
	fma.rm.f32 	%f319, %f318, %f78, %f77;
	add.f32 	%f320, %f319, 0fCB40007F;
	neg.f32 	%f321, %f320;
	fma.rn.f32 	%f322, %f316, 0f3FB8AA3B, %f321;
	fma.rn.f32 	%f323, %f316, 0f32A57060, %f322;
	mov.b32 	%r58, %f319;
	shl.b32 	%r59, %r58, 23;
	mov.b32 	%f324, %r59;
	ex2.approx.ftz.f32 	%f325, %f323;
	mul.f32 	%f326, %f325, %f324;
	add.f32 	%f327, %f315, %f326;
	mov.b32 	%r60, %f327;
	shfl.sync.bfly.b32	%r61|%p8, %r60, 16, 31, -1;
	mov.b32 	%f328, %r61;
	add.f32 	%f329, %f327, %f328;
	mov.b32 	%r62, %f329;
	shfl.sync.bfly.b32	%r63|%p9, %r62, 8, 31, -1;
	mov.b32 	%f330, %r63;
	add.f32 	%f331, %f329, %f330;
	mov.b32 	%r64, %f331;
	shfl.sync.bfly.b32	%r65|%p10, %r64, 4, 31, -1;
	mov.b32 	%f332, %r65;
	add.f32 	%f333, %f331, %f332;
	mov.b32 	%r66, %f333;
	shfl.sync.bfly.b32	%r67|%p11, %r66, 2, 31, -1;
	mov.b32 	%f334, %r67;
	add.f32 	%f335, %f333, %f334;
	mov.b32 	%r68, %f335;
	shfl.sync.bfly.b32	%r69|%p12, %r68, 1, 31, -1;
	mov.b32 	%f336, %r69;
	add.f32 	%f337, %f335, %f336;
	div.rn.f32 	%f22, %f86, %f337;
	div.rn.f32 	%f23, %f98, %f337;
	div.rn.f32 	%f24, %f110, %f337;
	div.rn.f32 	%f25, %f122, %f337;
	div.rn.f32 	%f26, %f134, %f337;
	div.rn.f32 	%f27, %f146, %f337;
	div.rn.f32 	%f28, %f158, %f337;
	div.rn.f32 	%f29, %f170, %f337;
	div.rn.f32 	%f30, %f182, %f337;
	div.rn.f32 	%f31, %f194, %f337;
	div.rn.f32 	%f32, %f206, %f337;
	div.rn.f32 	%f33, %f218, %f337;
	div.rn.f32 	%f34, %f230, %f337;
	div.rn.f32 	%f35, %f242, %f337;
	div.rn.f32 	%f36, %f254, %f337;
	div.rn.f32 	%f37, %f266, %f337;
	div.rn.f32 	%f38, %f278, %f337;
	div.rn.f32 	%f39, %f290, %f337;
	div.rn.f32 	%f40, %f302, %f337;
	div.rn.f32 	%f41, %f314, %f337;
	div.rn.f32 	%f42, %f326, %f337;
	// begin inline asm
	{  cvt.rn.f16.f32 %rs22, %f22;}

	// end inline asm
	mad.lo.s64 	%rd24, %rd27, %rd3, %rd5;
	shl.b64 	%rd25, %rd24, 1;
	add.s64 	%rd26, %rd6, %rd25;
	st.global.u16 	[%rd26], %rs22;
	// begin inline asm
	{  cvt.rn.f16.f32 %rs23, %f23;}

	// end inline asm
	st.global.u16 	[%rd26+64], %rs23;
	// begin inline asm
	{  cvt.rn.f16.f32 %rs24, %f24;}

	// end inline asm
	st.global.u16 	[%rd26+128], %rs24;
	// begin inline asm
	{  cvt.rn.f16.f32 %rs25, %f25;}

	// end inline asm
	st.global.u16 	[%rd26+192], %rs25;
	// begin inline asm
	{  cvt.rn.f16.f32 %rs26, %f26;}

	// end inline asm
	st.global.u16 	[%rd26+256], %rs26;
	// begin inline asm
	{  cvt.rn.f16.f32 %rs27, %f27;}

	// end inline asm
	st.global.u16 	[%rd26+320], %rs27;
	// begin inline asm
	{  cvt.rn.f16.f32 %rs28, %f28;}

	// end inline asm
	st.global.u16 	[%rd26+384], %rs28;
	// begin inline asm
	{  cvt.rn.f16.f32 %rs29, %f29;}

	// end inline asm
	st.global.u16 	[%rd26+448], %rs29;
	// begin inline asm
	{  cvt.rn.f16.f32 %rs30, %f30;}

	// end inline asm
	st.global.u16 	[%rd26+512], %rs30;
	// begin inline asm
	{  cvt.rn.f16.f32 %rs31, %f31;}

	// end inline asm
	st.global.u16 	[%rd26+576], %rs31;
	// begin inline asm
	{  cvt.rn.f16.f32 %rs32, %f32;}

	// end inline asm
	st.global.u16 	[%rd26+640], %rs32;
	// begin inline asm
	{  cvt.rn.f16.f32 %rs33, %f33;}

	// end inline asm
	st.global.u16 	[%rd26+704], %rs33;
	// begin inline asm
	{  cvt.rn.f16.f32 %rs34, %f34;}

	// end inline asm
	st.global.u16 	[%rd26+768], %rs34;
	// begin inline asm
	{  cvt.rn.f16.f32 %rs35, %f35;}

	// end inline asm
	st.global.u16 	[%rd26+832], %rs35;
	// begin inline asm
	{  cvt.rn.f16.f32 %rs36, %f36;}

	// end inline asm
	st.global.u16 	[%rd26+896], %rs36;
	// begin inline asm
	{  cvt.rn.f16.f32 %rs37, %f37;}

	// end inline asm
	st.global.u16 	[%rd26+960], %rs37;
	// begin inline asm
	{  cvt.rn.f16.f32 %rs38, %f38;}

	// end inline asm
	st.global.u16 	[%rd26+1024], %rs38;
	// begin inline asm
	{  cvt.rn.f16.f32 %rs39, %f39;}

	// end inline asm
	st.global.u16 	[%rd26+1088], %rs39;
	// begin inline asm
	{  cvt.rn.f16.f32 %rs40, %f40;}

	// end inline asm
	st.global.u16 	[%rd26+1152], %rs40;
	// begin inline asm
	{  cvt.rn.f16.f32 %rs41, %f41;}

	// end inline asm
	st.global.u16 	[%rd26+1216], %rs41;
	// begin inline asm
	{  cvt.rn.f16.f32 %rs42, %f42;}

	// end inline asm
	st.global.u16 	[%rd26+1280], %rs42;
	add.s64 	%rd27, %rd27, %rd8;
	setp.lt.s64 	%p13, %rd27, %rd13;
	@%p13 bra 	$L__BB257_4;
$L__BB257_5:
	ret;

}
	// .globl	_ZN7oneflow4cuda7softmax15SoftmaxWarpImplI10SimpleLoadI6__halffE11SimpleStoreIS4_fEfLi1ELi21ELi32ELi1ELb1ELNS1_9AlgorithmE0EEEvT_T0_ll
.visible .entry _ZN7oneflow4cuda7softmax15SoftmaxWarpImplI10SimpleLoadI6__halffE11SimpleStoreIS4_fEfLi1ELi21ELi32ELi1ELb1ELNS1_9AlgorithmE0EEEvT_T0_ll(
	.param .align 8 .b8 _ZN7oneflow4cuda7softmax15SoftmaxWarpImplI10SimpleLoadI6__halffE11SimpleStoreIS4_fEfLi1ELi21ELi32ELi1ELb1ELNS1_9AlgorithmE0EEEvT_T0_ll_param_0[16],
	.param .align 8 .b8 _ZN7oneflow4cuda7softmax15SoftmaxWarpImplI10SimpleLoadI6__halffE11SimpleStoreIS4_fEfLi1ELi21ELi32ELi1ELb1ELNS1_9AlgorithmE0EEEvT_T0_ll_param_1[16],
	.param .u64 _ZN7oneflow4cuda7softmax15SoftmaxWarpImplI10SimpleLoadI6__halffE11SimpleStoreIS4_fEfLi1ELi21ELi32ELi1ELb1ELNS1_9AlgorithmE0EEEvT_T0_ll_param_2,
	.param .u64 _ZN7oneflow4cuda7softmax15SoftmaxWarpImplI10SimpleLoadI6__halffE11SimpleStoreIS4_fEfLi1ELi21ELi32ELi1ELb1ELNS1_9AlgorithmE0EEEvT_T0_ll_param_3
)
{
	.reg .pred 	%p<56>;
	.reg .b16 	%rs<43>;
	.reg .b32 	%r<90>;
	.reg .b32 	%f<485>;
	.reg .b64 	%rd<49>;

	ld.param.u64 	%rd35, [_ZN7oneflow4cuda7softmax15SoftmaxWarpImplI10SimpleLoadI6__halffE11SimpleStoreIS4_fEfLi1ELi21ELi32ELi1ELb1ELNS1_9AlgorithmE0EEEvT_T0_ll_param_1+8];
	ld.param.u64 	%rd34, [_ZN7oneflow4cuda7softmax15SoftmaxWarpImplI10SimpleLoadI6__halffE11SimpleStoreIS4_fEfLi1ELi21ELi32ELi1ELb1ELNS1_9AlgorithmE0EEEvT_T0_ll_param_1];
	ld.param.u64 	%rd33, [_ZN7oneflow4cuda7softmax15SoftmaxWarpImplI10SimpleLoadI6__halffE11SimpleStoreIS4_fEfLi1ELi21ELi32ELi1ELb1ELNS1_9AlgorithmE0EEEvT_T0_ll_param_0+8];
	ld.param.u64 	%rd32, [_ZN7oneflow4cuda7softmax15SoftmaxWarpImplI10SimpleLoadI6__halffE11SimpleStoreIS4_fEfLi1ELi21ELi32ELi1ELb1ELNS1_9AlgorithmE0EEEvT_T0_ll_param_0];
	ld.param.u64 	%rd36, [_ZN7oneflow4cuda7softmax15SoftmaxWarpImplI10SimpleLoadI6__halffE11SimpleStoreIS4_fEfLi1ELi21ELi32ELi1ELb1ELNS1_9AlgorithmE0EEEvT_T0_ll_param_2];
	ld.param.u64 	%rd37, [_ZN7oneflow4cuda7softmax15SoftmaxWarpImplI10SimpleLoadI6__halffE11SimpleStoreIS4_fEfLi1ELi21ELi32ELi1ELb1ELNS1_9AlgorithmE0EEEvT_T0_ll_param_3];
	setp.lt.s64 	%p1, %rd37, 673;
	@%p1 bra 	$L__BB258_2;
	mov.u64 	%rd38, $str;
	cvta.global.u64 	%rd39, %rd38;
	mov.u64 	%rd40, $str$1;
	cvta.global.u64 	%rd41, %rd40;
	mov.u64 	%rd42, __unnamed_258;
	cvta.global.u64 	%rd43, %rd42;
	{ // callseq 257, 0
	.param .b64 param0;
	st.param.b64 	[param0], %rd39;
	.param .b64 param1;
	st.param.b64 	[param1], %rd41;
	.param .b32 param2;
	st.param.b32 	[param2], 228;
	.param .b64 param3;
	st.param.b64 	[param3], %rd43;
	.param .b64 param4;
	st.param.b64 	[param4], 1;
	call.uni 
	__assertfail, 
	(
	param0, 
	param1, 
	param2, 
	param3, 
	param4
	);
	} // callseq 257
$L__BB258_2:
	mov.u32 	%r2, %ctaid.x;
	mov.u32 	%r3, %ntid.y;
	mov.u32 	%r4, %tid.y;
	mad.lo.s32 	%r5, %r2, %r3, %r4;
	mov.u32 	%r6, %nctaid.x;
	mul.lo.s32 	%r1, %r6, %r3;
	cvt.s64.s32 	%rd48, %r5;
	setp.le.s64 	%p2, %rd36, %rd48;
	@%p2 bra 	$L__BB258_89;
	mov.u32 	%r7, %tid.x;
	cvt.u64.u32 	%rd4, %r7;
	add.s32 	%r8, %r7, 32;
	cvt.u64.u32 	%rd5, %r8;
	add.s32 	%r9, %r7, 64;
	cvt.u64.u32 	%rd6, %r9;
	add.s32 	%r10, %r7, 96;
	cvt.u64.u32 	%rd7, %r10;
	add.s32 	%r11, %r7, 128;
	cvt.u64.u32 	%rd8, %r11;
	add.s32 	%r12, %r7, 160;
	cvt.u64.u32 	%rd9, %r12;
	add.s32 	%r13, %r7, 192;
	cvt.u64.u32 	%rd10, %r13;
	add.s32 	%r14, %r7, 224;
	cvt.u64.u32 	%rd11, %r14;
	add.s32 	%r15, %r7, 256;
	cvt.u64.u32 	%rd12, %r15;
	add.s32 	%r16, %r7, 288;
	cvt.u64.u32 	%rd13, %r16;
	add.s32 	%r17, %r7, 320;
	cvt.u64.u32 	%rd14, %r17;
	add.s32 	%r18, %r7, 352;
	cvt.u64.u32 	%rd15, %r18;
	add.s32 	%r19, %r7, 384;
	cvt.u64.u32 	%rd16, %r19;
	add.s32 	%r20, %r7, 416;
	cvt.u64.u32 	%rd17, %r20;
	add.s32 	%r21, %r7, 448;
	cvt.u64.u32 	%rd18, %r21;
	add.s32 	%r22, %r7, 480;
	cvt.u64.u32 	%rd19, %r22;
	add.s32 	%r23, %r7, 512;
	cvt.u64.u32 	%rd20, %r23;
	add.s32 	%r24, %r7, 544;
	cvt.u64.u32 	%rd21, %r24;
	add.s32 	%r25, %r7, 576;
	cvt.u64.u32 	%rd22, %r25;
	add.s32 	%r26, %r7, 608;
	cvt.u64.u32 	%rd23, %r26;
	add.s32 	%r27, %r7, 640;
	cvt.u64.u32 	%rd24, %r27;
	cvta.to.global.u64 	%rd25, %rd34;
	cvta.to.global.u64 	%rd26, %rd32;
	cvt.s64.s32 	%rd27, %r1;
$L__BB258_4:
	setp.le.s64 	%p3, %rd37, %rd4;
	mad.lo.s64 	%rd44, %rd48, %rd33, %rd4;
	shl.b64 	%rd45, %rd44, 1;
	add.s64 	%rd29, %rd26, %rd45;
	mov.f32 	%f443, 0fFF800000;
	mov.f32 	%f446, %f443;
	@%p3 bra 	$L__BB258_6;
	ld.global.u16 	%rs1, [%rd29];
	// begin inline asm
	{  cvt.f32.f16 %f443, %rs1;}

	// end inline asm
	max.f32 	%f446, %f443, 0fFF800000;
$L__BB258_6:
	setp.le.s64 	%p4, %rd37, %rd5;
	mov.f32 	%f445, 0fFF800000;
	@%p4 bra 	$L__BB258_8;
	ld.global.u16 	%rs2, [%rd29+64];
	// begin inline asm
	{  cvt.f32.f16 %f445, %rs2;}

	// end inline asm
	max.f32 	%f446, %f446, %f445;
$L__BB258_8:
	setp.le.s64 	%p5, %rd37, %rd6;
	mov.f32 	%f447, 0fFF800000;
	@%p5 bra 	$L__BB258_10;
	ld.global.u16 	%rs3, [%rd29+128];
	// begin inline asm
	{  cvt.f32.f16 %f447, %rs3;}

	// end inline asm
	max.f32 	%f446, %f446, %f447;
$L__BB258_10:
	setp.le.s64 	%p6, %rd37, %rd7;
	mov.f32 	%f449, 0fFF800000;
	@%p6 bra 	$L__BB258_12;
	ld.global.u16 	%rs4, [%rd29+192];
	// begin inline asm
	{  cvt.f32.f16 %f449, %rs4;}

	// end inline asm
	max.f32 	%f446, %f446, %f449;
$L__BB258_12:
	setp.le.s64 	%p7, %rd37, %rd8;
	mov.f32 	%f451, 0fFF800000;
	@%p7 bra 	$L__BB258_14;
	ld.global.u16 	%rs5, [%rd29+256];
	// begin inline asm
	{  cvt.f32.f16 %f451, %rs5;}

	// end inline asm
	max.f32 	%f446, %f446, %f451;
$L__BB258_14:
	setp.le.s64 	%p8, %rd37, %rd9;
	mov.f32 	%f453, 0fFF800000;
	@%p8 bra 	$L__BB258_16;
	ld.global.u16 	%rs6, [%rd29+320];
	// begin inline asm
	{  cvt.f32.f16 %f453, %rs6;}

	// end inline asm
	max.f32 	%f446, %f446, %f453;
$L__BB258_16:
	setp.le.s64 	%p9, %rd37, %rd10;
	mov.f32 	%f455, 0fFF800000;
	@%p9 bra 	$L__BB258_18;
	ld.global.u16 	%rs7, [%rd29+384];
	// begin inline asm
	{  cvt.f32.f16 %f455, %rs7;}

	// end inline asm
	max.f32 	%f446, %f446, %f455;
$L__BB258_18:
	setp.le.s64 	%p10, %rd37, %rd11;
	mov.f32 	%f457, 0fFF800000;
	@%p10 bra 	$L__BB258_20;
	ld.global.u16 	%rs8, [%rd29+448];
	// begin inline asm
	{  cvt.f32.f16 %f457, %rs8;}

	// end inline asm
	max.f32 	%f446, %f446, %f457;
$L__BB258_20:
	setp.le.s64 	%p11, %rd37, %rd12;
	mov.f32 	%f459, 0fFF800000;
	@%p11 bra 	$L__BB258_22;
	ld.global.u16 	%rs9, [%rd29+512];
	// begin inline asm
	{  cvt.f32.f16 %f459, %rs9;}

	// end inline asm
	max.f32 	%f446, %f446, %f459;
$L__BB258_22:
	setp.le.s64 	%p12, %rd37, %rd13;
	mov.f32 	%f461, 0fFF800000;
	@%p12 bra 	$L__BB258_24;
	ld.global.u16 	%rs10, [%rd29+576];
	// begin inline asm
	{  cvt.f32.f16 %f461, %rs10;}

	// end inline asm
	max.f32 	%f446, %f446, %f461;
$L__BB258_24:
	setp.le.s64 	%p13, %rd37, %rd14;
	mov.f32 	%f463, 0fFF800000;
	@%p13 bra 	$L__BB258_26;
	ld.global.u16 	%rs11, [%rd29+640];
	// begin inline asm
	{  cvt.f32.f16 %f463, %rs11;}

	// end inline asm
	max.f32 	%f446, %f446, %f463;
$L__BB258_26:
	setp.le.s64 	%p14, %rd37, %rd15;
	mov.f32 	%f465, 0fFF800000;
	@%p14 bra 	$L__BB258_28;
	ld.global.u16 	%rs12, [%rd29+704];
	// begin inline asm
	{  cvt.f32.f16 %f465, %rs12;}

	// end inline asm
	max.f32 	%f446, %f446, %f465;
$L__BB258_28:
	setp.le.s64 	%p15, %rd37, %rd16;
	mov.f32 	%f467, 0fFF800000;
	@%p15 bra 	$L__BB258_30;
	ld.global.u16 	%rs13, [%rd29+768];
	// begin inline asm
	{  cvt.f32.f16 %f467, %rs13;}

	// end inline asm
	max.f32 	%f446, %f446, %f467;
$L__BB258_30:
	setp.le.s64 	%p16, %rd37, %rd17;
	mov.f32 	%f469, 0fFF800000;
	@%p16 bra 	$L__BB258_32;
	ld.global.u16 	%rs14, [%rd29+832];
	// begin inline asm
	{  cvt.f32.f16 %f469, %rs14;}

	// end inline asm
	max.f32 	%f446, %f446, %f469;
$L__BB258_32:
	setp.le.s64 	%p17, %rd37, %rd18;
	mov.f32 	%f471, 0fFF800000;
	@%p17 bra 	$L__BB258_34;
	ld.global.u16 	%rs15, [%rd29+896];
	// begin inline asm
	{  cvt.f32.f16 %f471, %rs15;}

	// end inline asm
	max.f32 	%f446, %f446, %f471;
$L__BB258_34:
	setp.le.s64 	%p18, %rd37, %rd19;
	mov.f32 	%f473, 0fFF800000;
	@%p18 bra 	$L__BB258_36;
	ld.global.u16 	%rs16, [%rd29+960];
	// begin inline asm
	{  cvt.f32.f16 %f473, %rs16;}

	// end inline asm
	max.f32 	%f446, %f446, %f473;
$L__BB258_36:
	setp.le.s64 	%p19, %rd37, %rd20;
	mov.f32 	%f475, 0fFF800000;
	@%p19 bra 	$L__BB258_38;
	ld.global.u16 	%rs17, [%rd29+1024];
	// begin inline asm
	{  cvt.f32.f16 %f475, %rs17;}

	// end inline asm
	max.f32 	%f446, %f446, %f475;
$L__BB258_38:
	setp.le.s64 	%p20, %rd37, %rd21;
	mov.f32 	%f477, 0fFF800000;
	@%p20 bra 	$L__BB258_40;
	ld.global.u16 	%rs18, [%rd29+1088];
	// begin inline asm
	{  cvt.f32.f16 %f477, %rs18;}

	// end inline asm
	max.f32 	%f446, %f446, %f477;
$L__BB258_40:
	setp.le.s64 	%p21, %rd37, %rd22;
	mov.f32 	%f479, 0fFF800000;
	@%p21 bra 	$L__BB258_42;
	ld.global.u16 	%rs19, [%rd29+1152];
	// begin inline asm
	{  cvt.f32.f16 %f479, %rs19;}

	// end inline asm
	max.f32 	%f446, %f446, %f479;
$L__BB258_42:
	setp.le.s64 	%p22, %rd37, %rd23;
	mov.f32 	%f481, 0fFF800000;
	@%p22 bra 	$L__BB258_44;
	ld.global.u16 	%rs20, [%rd29+1216];
	// begin inline asm
	{  cvt.f32.f16 %f481, %rs20;}

	// end inline asm
	max.f32 	%f446, %f446, %f481;
$L__BB258_44:
	setp.le.s64 	%p23, %rd37, %rd24;
	mov.f32 	%f483, 0fFF800000;
	@%p23 bra 	$L__BB258_46;
	ld.global.u16 	%rs21, [%rd29+1280];
	// begin inline asm
	{  cvt.f32.f16 %f483, %rs21;}

	// end inline asm
	max.f32 	%f446, %f446, %f483;
$L__BB258_46:
	setp.le.s64 	%p24, %rd37, %rd4;
	mov.b32 	%r28, %f446;
	shfl.sync.bfly.b32	%r29|%p25, %r28, 16, 31, -1;
	mov.b32 	%f148, %r29;
	max.f32 	%f149, %f446, %f148;
	mov.b32 	%r30, %f149;
	shfl.sync.bfly.b32	%r31|%p26, %r30, 8, 31, -1;
	mov.b32 	%f150, %r31;
	max.f32 	%f151, %f149, %f150;
	mov.b32 	%r32, %f151;
	shfl.sync.bfly.b32	%r33|%p27, %r32, 4, 31, -1;
	mov.b32 	%f152, %r33;
	max.f32 	%f153, %f151, %f152;
	mov.b32 	%r34, %f153;
	shfl.sync.bfly.b32	%r35|%p28, %r34, 2, 31, -1;
	mov.b32 	%f154, %r35;
	max.f32 	%f155, %f153, %f154;
	mov.b32 	%r36, %f155;
	shfl.sync.bfly.b32	%r37|%p29, %r36, 1, 31, -1;
	mov.b32 	%f156, %r37;
	max.f32 	%f157, %f155, %f156;
	sub.f32 	%f158, %f443, %f157;
	fma.rn.f32 	%f159, %f158, 0f3BBB989D, 0f3F000000;
	cvt.sat.f32.f32 	%f160, %f159;
	mov.f32 	%f161, 0f4B400001;
	mov.f32 	%f162, 0f437C0000;
	fma.rm.f32 	%f163, %f160, %f162, %f161;
	add.f32 	%f164, %f163, 0fCB40007F;
	neg.f32 	%f165, %f164;
	fma.rn.f32 	%f166, %f158, 0f3FB8AA3B, %f165;
	fma.rn.f32 	%f167, %f158, 0f32A57060, %f166;
	mov.b32 	%r38, %f163;
	shl.b32 	%r39, %r38, 23;
	mov.b32 	%f168, %r39;
	ex2.approx.ftz.f32 	%f169, %f167;
	mul.f32 	%f170, %f169, %f168;
	add.f32 	%f171, %f170, 0f00000000;
	sub.f32 	%f172, %f445, %f157;
	fma.rn.f32 	%f173, %f172, 0f3BBB989D, 0f3F000000;
	cvt.sat.f32.f32 	%f174, %f173;
	fma.rm.f32 	%f175, %f174, %f162, %f161;
	add.f32 	%f176, %f175, 0fCB40007F;
	neg.f32 	%f177, %f176;
	fma.rn.f32 	%f178, %f172, 0f3FB8AA3B, %f177;
	fma.rn.f32 	%f179, %f172, 0f32A57060, %f178;
	mov.b32 	%r40, %f175;
	shl.b32 	%r41, %r40, 23;
	mov.b32 	%f180, %r41;
	ex2.approx.ftz.f32 	%f181, %f179;
	mul.f32 	%f182, %f181, %f180;
	add.f32 	%f183, %f171, %f182;
	sub.f32 	%f184, %f447, %f157;
	fma.rn.f32 	%f185, %f184, 0f3BBB989D, 0f3F000000;
	cvt.sat.f32.f32 	%f186, %f185;
	fma.rm.f32 	%f187, %f186, %f162, %f161;
	add.f32 	%f188, %f187, 0fCB40007F;
	neg.f32 	%f189, %f188;
	fma.rn.f32 	%f190, %f184, 0f3FB8AA3B, %f189;
	fma.rn.f32 	%f191, %f184, 0f32A57060, %f190;
	mov.b32 	%r42, %f187;
	shl.b32 	%r43, %r42, 23;
	mov.b32 	%f192, %r43;
	ex2.approx.ftz.f32 	%f193, %f191;
	mul.f32 	%f194, %f193, %f192;
	add.f32 	%f195, %f183, %f194;
	sub.f32 	%f196, %f449, %f157;
	fma.rn.f32 	%f197, %f196, 0f3BBB989D, 0f3F000000;
	cvt.sat.f32.f32 	%f198, %f197;
	fma.rm.f32 	%f199, %f198, %f162, %f161;
	add.f32 	%f200, %f199, 0fCB40007F;
	neg.f32 	%f201, %f200;
	fma.rn.f32 	%f202, %f196, 0f3FB8AA3B, %f201;
	fma.rn.f32 	%f203, %f196, 0f32A57060, %f202;
	mov.b32 	%r44, %f199;
	shl.b32 	%r45, %r44, 23;
	mov.b32 	%f204, %r45;
	ex2.approx.ftz.f32 	%f205, %f203;
	mul.f32 	%f206, %f205, %f204;
	add.f32 	%f207, %f195, %f206;
	sub.f32 	%f208, %f451, %f157;
	fma.rn.f32 	%f209, %f208, 0f3BBB989D, 0f3F000000;
	cvt.sat.f32.f32 	%f210, %f209;
	fma.rm.f32 	%f211, %f210, %f162, %f161;
	add.f32 	%f212, %f211, 0fCB40007F;
	neg.f32 	%f213, %f212;
	fma.rn.f32 	%f214, %f208, 0f3FB8AA3B, %f213;
	fma.rn.f32 	%f215, %f208, 0f32A57060, %f214;
	mov.b32 	%r46, %f211;
	shl.b32 	%r47, %r46, 23;
	mov.b32 	%f216, %r47;
	ex2.approx.ftz.f32 	%f217, %f215;
	mul.f32 	%f218, %f217, %f216;
	add.f32 	%f219, %f207, %f218;
	sub.f32 	%f220, %f453, %f157;
	fma.rn.f32 	%f221, %f220, 0f3BBB989D, 0f3F000000;
	cvt.sat.f32.f32 	%f222, %f221;
	fma.rm.f32 	%f223, %f222, %f162, %f161;
	add.f32 	%f224, %f223, 0fCB40007F;
	neg.f32 	%f225, %f224;
	fma.rn.f32 	%f226, %f220, 0f3FB8AA3B, %f225;
	fma.rn.f32 	%f227, %f220, 0f32A57060, %f226;
	mov.b32 	%r48, %f223;
	shl.b32 	%r49, %r48, 23;
	mov.b32 	%f228, %r49;
	ex2.approx.ftz.f32 	%f229, %f227;
	mul.f32 	%f230, %f229, %f228;
	add.f32 	%f231, %f219, %f230;
	sub.f32 	%f232, %f455, %f157;
	fma.rn.f32 	%f233, %f232, 0f3BBB989D, 0f3F000000;
	cvt.sat.f32.f32 	%f234, %f233;
	fma.rm.f32 	%f235, %f234, %f162, %f161;
	add.f32 	%f236, %f235, 0fCB40007F;
	neg.f32 	%f237, %f236;
	fma.rn.f32 	%f238, %f232, 0f3FB8AA3B, %f237;
	fma.rn.f32 	%f239, %f232, 0f32A57060, %f238;
	mov.b32 	%r50, %f235;
	shl.b32 	%r51, %r50, 23;
	mov.b32 	%f240, %r51;
	ex2.approx.ftz.f32 	%f241, %f239;
	mul.f32 	%f242, %f241, %f240;
	add.f32 	%f243, %f231, %f242;
	sub.f32 	%f244, %f457, %f157;
	fma.rn.f32 	%f245, %f244, 0f3BBB989D, 0f3F000000;
	cvt.sat.f32.f32 	%f246, %f245;
	fma.rm.f32 	%f247, %f246, %f162, %f161;
	add.f32 	%f248, %f247, 0fCB40007F;
	neg.f32 	%f249, %f248;
	fma.rn.f32 	%f250, %f244, 0f3FB8AA3B, %f249;
	fma.rn.f32 	%f251, %f244, 0f32A57060, %f250;
	mov.b32 	%r52, %f247;
	shl.b32 	%r53, %r52, 23;
	mov.b32 	%f252, %r53;
	ex2.approx.ftz.f32 	%f253, %f251;
	mul.f32 	%f254, %f253, %f252;
	add.f32 	%f255, %f243, %f254;
	sub.f32 	%f256, %f459, %f157;
	fma.rn.f32 	%f257, %f256, 0f3BBB989D, 0f3F000000;
	cvt.sat.f32.f32 	%f258, %f257;
	fma.rm.f32 	%f259, %f258, %f162, %f161;
	add.f32 	%f260, %f259, 0fCB40007F;
	neg.f32 	%f261, %f260;
	fma.rn.f32 	%f262, %f256, 0f3FB8AA3B, %f261;
	fma.rn.f32 	%f263, %f256, 0f32A57060, %f262;
	mov.b32 	%r54, %f259;
	shl.b32 	%r55, %r54, 23;
	mov.b32 	%f264, %r55;
	ex2.approx.ftz.f32 	%f265, %f263;
	mul.f32 	%f266, %f265, %f264;
	add.f32 	%f267, %f255, %f266;
	sub.f32 	%f268, %f461, %f157;
	fma.rn.f32 	%f269, %f268, 0f3BBB989D, 0f3F000000;
	cvt.sat.f32.f32 	%f270, %f269;
	fma.rm.f32 	%f271, %f270, %f162, %f161;
	add.f32 	%f272, %f271, 0fCB40007F;
	neg.f32 	%f273, %f272;
	fma.rn.f32 	%f274, %f268, 0f3FB8AA3B, %f273;
	fma.rn.f32 	%f275, %f268, 0f32A57060, %f274;
	mov.b32 	%r56, %f271;
	shl.b32 	%r57, %r56, 23;
	mov.b32 	%f276, %r57;
	ex2.approx.ftz.f32 	%f277, %f275;
	mul.f32 	%f278, %f277, %f276;
	add.f32 	%f279, %f267, %f278;
	sub.f32 	%f280, %f463, %f157;
	fma.rn.f32 	%f281, %f280, 0f3BBB989D, 0f3F000000;
	cvt.sat.f32.f32 	%f282, %f281;
	fma.rm.f32 	%f283, %f282, %f162, %f161;
	add.f32 	%f284, %f283, 0fCB40007F;
	neg.f32 	%f285, %f284;
	fma.rn.f32 	%f286, %f280, 0f3FB8AA3B, %f285;
	fma.rn.f32 	%f287, %f280, 0f32A57060, %f286;
	mov.b32 	%r58, %f283;
	shl.b32 	%r59, %r58, 23;
	mov.b32 	%f288, %r59;
	ex2.approx.ftz.f32 	%f289, %f287;
	mul.f32 	%f290, %f289, %f288;
	add.f32 	%f291, %f279, %f290;
	sub.f32 	%f292, %f465, %f157;
	fma.rn.f32 	%f293, %f292, 0f3BBB989D, 0f3F000000;
	cvt.sat.f32.f32 	%f294, %f293;
	fma.rm.f32 	%f295, %f294, %f162, %f161;
	add.f32 	%f296, %f295, 0fCB40007F;
	neg.f32 	%f297, %f296;
	fma.rn.f32 	%f298, %f292, 0f3FB8AA3B, %f297;
	fma.rn.f32 	%f299, %f292, 0f32A57060, %f298;
	mov.b32 	%r60, %f295;
	shl.b32 	%r61, %r60, 23;
	mov.b32 	%f300, %r61;
	ex2.approx.ftz.f32 	%f301, %f299;
	mul.f32 	%f302, %f301, %f300;
	add.f32 	%f303, %f291, %f302;
	sub.f32 	%f304, %f467, %f157;
	fma.rn.f32 	%f305, %f304, 0f3BBB989D, 0f3F000000;
	cvt.sat.f32.f32 	%f306, %f305;
	fma.rm.f32 	%f307, %f306, %f162, %f161;
	add.f32 	%f308, %f307, 0fCB40007F;
	neg.f32 	%f309, %f308;
	fma.rn.f32 	%f310, %f304, 0f3FB8AA3B, %f309;
	fma.rn.f32 	%f311, %f304, 0f32A57060, %f310;
	mov.b32 	%r62, %f307;
	shl.b32 	%r63, %r62, 23;
	mov.b32 	%f312, %r63;
	ex2.approx.ftz.f32 	%f313, %f311;
	mul.f32 	%f314, %f313, %f312;
	add.f32 	%f315, %f303, %f314;
	sub.f32 	%f316, %f469, %f157;
	fma.rn.f32 	%f317, %f316, 0f3BBB989D, 0f3F000000;
	cvt.sat.f32.f32 	%f318, %f317;
	fma.rm.f32 	%f319, %f318, %f162, %f161;
	add.f32 	%f320, %f319, 0fCB40007F;
	neg.f32 	%f321, %f320;
	fma.rn.f32 	%f322, %f316, 0f3FB8AA3B, %f321;
	fma.rn.f32 	%f323, %f316, 0f32A57060, %f322;
	mov.b32 	%r64, %f319;
	shl.b32 	%r65, %r64, 23;
	mov.b32 	%f324, %r65;
	ex2.approx.ftz.f32 	%f325, %f323;
	mul.f32 	%f326, %f325, %f324;
	add.f32 	%f327, %f315, %f326;
	sub.f32 	%f328, %f471, %f157;
	fma.rn.f32 	%f329, %f328, 0f3BBB989D, 0f3F000000;
	cvt.sat.f32.f32 	%f330, %f329;
	fma.rm.f32 	%f331, %f330, %f162, %f161;
	add.f32 	%f332, %f331, 0fCB40007F;
	neg.f32 	%f333, %f332;
	fma.rn.f32 	%f334, %f328, 0f3FB8AA3B, %f333;
	fma.rn.f32 	%f335, %f328, 0f32A57060, %f334;
	mov.b32 	%r66, %f331;
	shl.b32 	%r67, %r66, 23;
	mov.b32 	%f336, %r67;
	ex2.approx.ftz.f32 	%f337, %f335;
	mul.f32 	%f338, %f337, %f336;
	add.f32 	%f339, %f327, %f338;
	sub.f32 	%f340, %f473, %f157;
	fma.rn.f32 	%f341, %f340, 0f3BBB989D, 0f3F000000;
	cvt.sat.f32.f32 	%f342, %f341;
	fma.rm.f32 	%f343, %f342, %f162, %f161;
	add.f32 	%f344, %f343, 0fCB40007F;
	neg.f32 	%f345, %f344;
	fma.rn.f32 	%f346, %f340, 0f3FB8AA3B, %f345;
	fma.rn.f32 	%f347, %f340, 0f32A57060, %f346;
	mov.b32 	%r68, %f343;
	shl.b32 	%r69, %r68, 23;
	mov.b32 	%f348, %r69;
	ex2.approx.ftz.f32 	%f349, %f347;
	mul.f32 	%f350, %f349, %f348;
	add.f32 	%f351, %f339, %f350;
	sub.f32 	%f352, %f475, %f157;
	fma.rn.f32 	%f353, %f352, 0f3BBB989D, 0f3F000000;
	cvt.sat.f32.f32 	%f354, %f353;
	fma.rm.f32 	%f355, %f354, %f162, %f161;
	add.f32 	%f356, %f355, 0fCB40007F;
	neg.f32 	%f357, %f356;
	fma.rn.f32 	%f358, %f352, 0f3FB8AA3B, %f357;
	fma.rn.f32 	%f359, %f352, 0f32A57060, %f358;
	mov.b32 	%r70, %f355;
	shl.b32 	%r71, %r70, 23;
	mov.b32 	%f360, %r71;
	ex2.approx.ftz.f32 	%f361, %f359;
	mul.f32 	%f362, %f361, %f360;
	add.f32 	%f363, %f351, %f362;
	sub.f32 	%f364, %f477, %f157;
	fma.rn.f32 	%f365, %f364, 0f3BBB989D, 0f3F000000;
	cvt.sat.f32.f32 	%f366, %f365;
	fma.rm.f32 	%f367, %f366, %f162, %f161;
	add.f32 	%f368, %f367, 0fCB40007F;
	neg.f32 	%f369, %f368;
	fma.rn.f32 	%f370, %f364, 0f3FB8AA3B, %f369;
	fma.rn.f32 	%f371, %f364, 0f32A57060, %f370;
	mov.b32 	%r72, %f367;
	shl.b32 	%r73, %r72, 23;
	mov.b32 	%f372, %r73;
	ex2.approx.ftz.f32 	%f373, %f371;
	mul.f32 	%f374, %f373, %f372;
	add.f32 	%f375, %f363, %f374;
	sub.f32 	%f376, %f479, %f157;
	fma.rn.f32 	%f377, %f376, 0f3BBB989D, 0f3F000000;
	cvt.sat.f32.f32 	%f378, %f377;
	fma.rm.f32 	%f379, %f378, %f162, %f161;
	add.f32 	%f380, %f379, 0fCB40007F;
	neg.f32 	%f381, %f380;
	fma.rn.f32 	%f382, %f376, 0f3FB8AA3B, %f381;
	fma.rn.f32 	%f383, %f376, 0f32A57060, %f382;
	mov.b32 	%r74, %f379;
	shl.b32 	%r75, %r74, 23;
	mov.b32 	%f384, %r75;
	ex2.approx.ftz.f32 	%f385, %f383;
	mul.f32 	%f386, %f385, %f384;
	add.f32 	%f387, %f375, %f386;
	sub.f32 	%f388, %f481, %f157;
	fma.rn.f32 	%f389, %f388, 0f3BBB989D, 0f3F000000;
	cvt.sat.f32.f32 	%f390, %f389;
	fma.rm.f32 	%f391, %f390, %f162, %f161;
	add.f32 	%f392, %f391, 0fCB40007F;
	neg.f32 	%f393, %f392;
	fma.rn.f32 	%f394, %f388, 0f3FB8AA3B, %f393;
	fma.rn.f32 	%f395, %f388, 0f32A57060, %f394;
	mov.b32 	%r76, %f391;
	shl.b32 	%r77, %r76, 23;
	mov.b32 	%f396, %r77;
	ex2.approx.ftz.f32 	%f397, %f395;
	mul.f32 	%f398, %f397, %f396;
	add.f32 	%f399, %f387, %f398;
	sub.f32 	%f400, %f483, %f157;
	fma.rn.f32 	%f401, %f400, 0f3BBB989D, 0f3F000000;
	cvt.sat.f32.f32 	%f402, %f401;
	fma.rm.f32 	%f403, %f402, %f162, %f161;
	add.f32 	%f404, %f403, 0fCB40007F;
	neg.f32 	%f405, %f404;
	fma.rn.f32 	%f406, %f400, 0f3FB8AA3B, %f405;
	fma.rn.f32 	%f407, %f400, 0f32A57060, %f406;
	mov.b32 	%r78, %f403;
	shl.b32 	%r79, %r78, 23;
	mov.b32 	%f408, %r79;
	ex2.approx.ftz.f32 	%f409, %f407;
	mul.f32 	%f410, %f409, %f408;
	add.f32 	%f411, %f399, %f410;
	mov.b32 	%r80, %f411;
	shfl.sync.bfly.b32	%r81|%p30, %r80, 16, 31, -1;
	mov.b32 	%f412, %r81;
	add.f32 	%f413, %f411, %f412;
	mov.b32 	%r82, %f413;
	shfl.sync.bfly.b32	%r83|%p31, %r82, 8, 31, -1;
	mov.b32 	%f414, %r83;
	add.f32 	%f415, %f413, %f414;
	mov.b32 	%r84, %f415;
	shfl.sync.bfly.b32	%r85|%p32, %r84, 4, 31, -1;
	mov.b32 	%f416, %r85;
	add.f32 	%f417, %f415, %f416;
	mov.b32 	%r86, %f417;
	shfl.sync.bfly.b32	%r87|%p33, %r86, 2, 31, -1;
	mov.b32 	%f418, %r87;
	add.f32 	%f419, %f417, %f418;
	mov.b32 	%r88, %f419;
	shfl.sync.bfly.b32	%r89|%p34, %r88, 1, 31, -1;
	mov.b32 	%f420, %r89;
	add.f32 	%f421, %f419, %f420;
	div.rn.f32 	%f85, %f170, %f421;
	div.rn.f32 	%f86, %f182, %f421;
	div.rn.f32 	%f87, %f194, %f421;
	div.rn.f32 	%f88, %f206, %f421;
	div.rn.f32 	%f89, %f218, %f421;
	div.rn.f32 	%f90, %f230, %f421;
	div.rn.f32 	%f91, %f242, %f421;
	div.rn.f32 	%f92, %f254, %f421;
	div.rn.f32 	%f93, %f266, %f421;
	div.rn.f32 	%f94, %f278, %f421;
	div.rn.f32 	%f95, %f290, %f421;
	div.rn.f32 	%f96, %f302, %f421;
	div.rn.f32 	%f97, %f314, %f421;
	div.rn.f32 	%f98, %f326, %f421;
	div.rn.f32 	%f99, %f338, %f421;
	div.rn.f32 	%f100, %f350, %f421;
	div.rn.f32 	%f101, %f362, %f421;
	div.rn.f32 	%f102, %f374, %f421;
	div.rn.f32 	%f103, %f386, %f421;
	div.rn.f32 	%f104, %f398, %f421;
	div.rn.f32 	%f105, %f410, %f421;
	mad.lo.s64 	%rd46, %rd48, %rd35, %rd4;
	shl.b64 	%rd47, %rd46, 1;
	add.s64 	%rd30, %rd25, %rd47;
	@%p24 bra 	$L__BB258_48;
	// begin inline asm
	{  cvt.rn.f16.f32 %rs22, %f85;}

	// end inline asm
	st.global.u16 	[%rd30], %rs22;
$L__BB258_48:
	setp.le.s64 	%p35, %rd37, %rd5;
	@%p35 bra 	$L__BB258_50;
	// begin inline asm
	{  cvt.rn.f16.f32 %rs23, %f86;}

	// end inline asm
	st.global.u16 	[%rd30+64], %rs23;
$L__BB258_50:
	setp.le.s64 	%p36, %rd37, %rd6;
	@%p36 bra 	$L__BB258_52;
	// begin inline asm
	{  cvt.rn.f16.f32 %rs24, %f87;}

	// end inline asm
	st.global.u16 	[%rd30+128], %rs24;
$L__BB258_52:
	setp.le.s64 	%p37, %rd37, %rd7;
	@%p37 bra 	$L__BB258_54;
	// begin inline asm
	{  cvt.rn.f16.f32 %rs25, %f88;}

	// end inline asm
	st.global.u16 	[%rd30+192], %rs25;
$L__BB258_54:
	setp.le.s64 	%p38, %rd37, %rd8;
	@%p38 bra 	$L__BB258_56;
	// begin inline asm
	{  cvt.rn.f16.f32 %rs26, %f89;}

	// end inline asm
	st.global.u16 	[%rd30+256], %rs26;
$L__BB258_56:
	setp.le.s64 	%p39, %rd37, %rd9;
	@%p39 bra 	$L__BB258_58;
	// begin inline asm
	{  cvt.rn.f16.f32 %rs27, %f90;}

	// end inline asm
	st.global.u16 	[%rd30+320], %rs27;
$L__BB258_58:
	setp.le.s64 	%p40, %rd37, %rd10;
	@%p40 bra 	$L__BB258_60;
	// begin inline asm
	{  cvt.rn.f16.f32 %rs28, %f91;}

	// end inline asm
	st.global.u16 	[%rd30+384], %rs28;
$L__BB258_60:
	setp.le.s64 	%p41, %rd37, %rd11;
	@%p41 bra 	$L__BB258_62;
	// begin inline asm
	{  cvt.rn.f16.f32 %rs29, %f92;}

	// end inline asm
	st.global.u16 	[%rd30+448], %rs29;
$L__BB258_62:
	setp.le.s64 	%p42, %rd37, %rd12;
	@%p42 bra 	$L__BB258_64;
	// begin inline asm
	{  cvt.rn.f16.f32 %rs30, %f93;}

	// end inline asm
	st.global.u16 	[%rd30+512], %rs30;
$L__BB258_64:
	setp.le.s64 	%p43, %rd37, %rd13;
	@%p43 bra 	$L__BB258_66;
	// begin inline asm
	{  cvt.rn.f16.f32 %rs31, %f94;}

	// end inline asm
	st.global.u16 	[%rd30+576], %rs31;
$L__BB258_66:
	setp.le.s64 	%p44, %rd37, %rd14;
	@%p44 bra 	$L__BB258_68;
	// begin inline asm
	{  cvt.rn.f16.f32 %rs32, %f95;}

	// end inline asm
	st.global.u16 	[%rd30+640], %rs32;
$L__BB258_68:
	setp.le.s64 	%p45, %rd37, %rd15;
	@%p45 bra 	$L__BB258_70;
	// begin inline asm
	{  cvt.rn.f16.f32 %rs33, %f96;}

	// end inline asm
	st.global.u16 	[%rd30+704], %rs33;
$L__BB258_70:
	setp.le.s64 	%p46, %rd37, %rd16;
	@%p46 bra 	$L__BB258_72;
	// begin inline asm
	{  cvt.rn.f16.f32 %rs34, %f97;}

	// end inline asm
	st.global.u16 	[%rd30+768], %rs34;
$L__BB258_72:
	setp.le.s64 	%p47, %rd37, %rd17;
	@%p47 bra 	$L__BB258_74;
	// begin inline asm
	{  cvt.rn.f16.f32 %rs35, %f98;}

	// end inline asm
	st.global.u16 	[%rd30+832], %rs35;
$L__BB258_74:
	setp.le.s64 	%p48, %rd37, %rd18;
	@%p48 bra 	$L__BB258_76;
	// begin inline asm
	{  cvt.rn.f16.f32 %rs36, %f99;}

	// end inline asm
	st.global.u16 	[%rd30+896], %rs36;
$L__BB258_76:
	setp.le.s64 	%p49, %rd37, %rd19;
	@%p49 bra 	$L__BB258_78;
	// begin inline asm
	{  cvt.rn.f16.f32 %rs37, %f100;}

	// end inline asm
	st.global.u16 	[%rd30+960], %rs37;
$L__BB258_78:
	setp.le.s64 	%p50, %rd37, %rd20;
	@%p50 bra 	$L__BB258_80;
	// begin inline asm
	{  cvt.rn.f16.f32 %rs38, %f101;}

	// end inline asm
	st.global.u16 	[%rd30+1024], %rs38;
$L__BB258_80:
	setp.le.s64 	%p51, %rd37, %rd21;
	@%p51 bra 	$L__BB258_82;
	// begin inline asm
	{  cvt.rn.f16.f32 %rs39, %f102;}

	// end inline asm
	st.global.u16 	[%rd30+1088], %rs39;
$L__BB258_82:
	setp.le.s64 	%p52, %rd37, %rd22;
	@%p52 bra 	$L__BB258_84;
	// begin inline asm
	{  cvt.rn.f16.f32 %rs40, %f103;}

	// end inline asm
	st.global.u16 	[%rd30+1152], %rs40;
$L__BB258_84:
	setp.le.s64 	%p53, %rd37, %rd23;
	@%p53 bra 	$L__BB258_86;
	// begin inline asm
	{  cvt.rn.f16.f32 %rs41, %f104;}

	// end inline asm
	st.global.u16 	[%rd30+1216], %rs41;
$L__BB258_86:
	setp.le.s64 	%p54, %rd37, %rd24;
	@%p54 bra 	$L__BB258_88;
	// begin inline asm
	{  cvt.rn.f16.f32 %rs42, %f105;}

	// end inline asm
	st.global.u16 	[%rd30+1280], %rs42;
$L__BB258_88:
	add.s64 	%rd48, %rd48, %rd27;
	setp.lt.s64 	%p55, %rd48, %rd36;
	@%p55 bra 	$L__BB258_4;
$L__BB258_89:
	ret;

}
	// .globl	_ZN7oneflow4cuda7softmax15SoftmaxWarpImplI10SimpleLoadI6__halffE11SimpleStoreIS4_fEfLi1ELi22ELi32ELi1ELb0ELNS1_9AlgorithmE0EEEvT_T0_ll
.visible .entry _ZN7oneflow4cuda7softmax15SoftmaxWarpImplI10SimpleLoadI6__halffE11SimpleStoreIS4_fEfLi1ELi22ELi32ELi1ELb0ELNS1_9AlgorithmE0EEEvT_T0_ll(
	.param .align 8 .b8 _ZN7oneflow4cuda7softmax15SoftmaxWarpImplI10SimpleLoadI6__halffE11SimpleStoreIS4_fEfLi1ELi22ELi32ELi1ELb0ELNS1_9AlgorithmE0EEEvT_T0_ll_param_0[16],
	.param .align 8 .b8 _ZN7oneflow4cuda7softmax15SoftmaxWarpImplI10SimpleLoadI6__halffE11SimpleStoreIS4_fEfLi1ELi22ELi32ELi1ELb0ELNS1_9AlgorithmE0EEEvT_T0_ll_param_1[16],
	.param .u64 _ZN7oneflow4cuda7softmax15SoftmaxWarpImplI10SimpleLoadI6__halffE11SimpleStoreIS4_fEfLi1ELi22ELi32ELi1ELb0ELNS1_9AlgorithmE0EEEvT_T0_ll_param_2,
	.param .u64 _ZN7oneflow4cuda7softmax15SoftmaxWarpImplI10SimpleLoadI6__halffE11SimpleStoreIS4_fEfLi1ELi22ELi32ELi1ELb0ELNS1_9AlgorithmE0EEEvT_T0_ll_param_3
)
{
	.reg .pred 	%p<14>;
	.reg .b16 	%rs<45>;
	.reg .b32 	%r<72>;
	.reg .b32 	%f<353>;
	.reg .b64 	%rd<29>;

	ld.param.u64 	%rd13, [_ZN7oneflow4cuda7softmax15SoftmaxWarpImplI10SimpleLoadI6__halffE11SimpleStoreIS4_fEfLi1ELi22ELi32ELi1ELb0ELNS1_9AlgorithmE0EEEvT_T0_ll_param_1+8];
	ld.param.u64 	%rd12, [_ZN7oneflow4cuda7softmax15SoftmaxWarpImplI10SimpleLoadI6__halffE11SimpleStoreIS4_fEfLi1ELi22ELi32ELi1ELb0ELNS1_9AlgorithmE0EEEvT_T0_ll_param_1];
	ld.param.u64 	%rd11, [_ZN7oneflow4cuda7softmax15SoftmaxWarpImplI10SimpleLoadI6__halffE11SimpleStoreIS4_fEfLi1ELi22ELi32ELi1ELb0ELNS1_9AlgorithmE0EEEvT_T0_ll_param_0+8];
	ld.param.u64 	%rd10, [_ZN7oneflow4cuda7softmax15SoftmaxWarpImplI10SimpleLoadI6__halffE11SimpleStoreIS4_fEfLi1ELi22ELi32ELi1ELb0ELNS1_9AlgorithmE0EEEvT_T0_ll_param_0];
	ld.param.u64 	%rd14, [_ZN7oneflow4cuda7softmax15SoftmaxWarpImplI10SimpleLoadI6__halffE11SimpleStoreIS4_fEfLi1ELi22ELi32ELi1ELb0ELNS1_9AlgorithmE0EEEvT_T0_ll_param_2];
	ld.param.u64 	%rd15, [_ZN7oneflow4cuda7softmax15SoftmaxWarpImplI10SimpleLoadI6__halffE11SimpleStoreIS4_fEfLi1ELi22ELi32ELi1ELb0ELNS1_9AlgorithmE0EEEvT_T0_ll_param_3];
	setp.lt.s64 	%p1, %rd15, 705;
	@%p1 bra 	$L__BB259_2;
	mov.u64 	%rd16, $str;
	cvta.global.u64 	%rd17, %rd16;
	mov.u64 	%rd18, $str$1;
	cvta.global.u64 	%rd19, %rd18;
	mov.u64 	%rd20, __unnamed_259;
	cvta.global.u64 	%rd21, %rd20;
	{ // callseq 258, 0
	.param .b64 param0;
	st.param.b64 	[param0], %rd17;
	.param .b64 param1;
	st.param.b64 	[param1], %rd19;
	.param .b32 param2;
	st.param.b32 	[param2], 228;
	.param .b64 param3;
	st.param.b64 	[param3], %rd21;
	.param .b64 param4;
	st.param.b64 	[param4], 1;
	call.uni 
	__assertfail, 
	(
	param0, 
	param1, 
	param2, 
	param3, 
	param4
	);
	} // callseq 258
$L__BB259_2:
	mov.u32 	%r2, %ctaid.x;
	mov.u32 	%r3, %ntid.y;
	mov.u32 	%r4, %tid.y;
	mad.lo.s32 	%r5, %r2, %r3, %r4;
	mov.u32 	%r6, %nctaid.x;
	mul.lo.s32 	%r1, %r6, %r3;
	cvt.s64.s32 	%rd28, %r5;
	setp.le.s64 	%p2, %rd14, %rd28;
	@%p2 bra 	$L__BB259_5;
	mov.u32 	%r7, %tid.x;
	cvt.u64.u32 	%rd4, %r7;
	cvta.to.global.u64 	%rd5, %rd12;
	cvta.to.global.u64 	%rd6, %rd10;
	cvt.s64.s32 	%rd7, %r1;
$L__BB259_4:
	mad.lo.s64 	%rd22, %rd28, %rd11, %rd4;
	shl.b64 	%rd23, %rd22, 1;
	add.s64 	%rd24, %rd6, %rd23;
	ld.global.u16 	%rs1, [%rd24];
	// begin inline asm
	{  cvt.f32.f16 %f1, %rs1;}

	// end inline asm
	max.f32 	%f45, %f1, 0fFF800000;
	ld.global.u16 	%rs2, [%rd24+64];
	// begin inline asm
	{  cvt.f32.f16 %f2, %rs2;}

	// end inline asm
	max.f32 	%f46, %f45, %f2;
	ld.global.u16 	%rs3, [%rd24+128];
	// begin inline asm
	{  cvt.f32.f16 %f3, %rs3;}

	// end inline asm
	max.f32 	%f47, %f46, %f3;
	ld.global.u16 	%rs4, [%rd24+192];
	// begin inline asm
	{  cvt.f32.f16 %f4, %rs4;}

	// end inline asm
	max.f32 	%f48, %f47, %f4;
	ld.global.u16 	%rs5, [%rd24+256];
	// begin inline asm
	{  cvt.f32.f16 %f5, %rs5;}

	// end inline asm
	max.f32 	%f49, %f48, %f5;
	ld.global.u16 	%rs6, [%rd24+320];
	// begin inline asm
	{  cvt.f32.f16 %f6, %rs6;}

	// end inline asm
	max.f32 	%f50, %f49, %f6;
	ld.global.u16 	%rs7, [%rd24+384];
	// begin inline asm
	{  cvt.f32.f16 %f7, %rs7;}

	// end inline asm
	max.f32 	%f51, %f50, %f7;
	ld.global.u16 	%rs8, [%rd24+448];
	// begin inline asm
	{  cvt.f32.f16 %f8, %rs8;}

	// end inline asm
	max.f32 	%f52, %f51, %f8;
	ld.global.u16 	%rs9, [%rd24+512];
	// begin inline asm
	{  cvt.f32.f16 %f9, %rs9;}

	// end inline asm
	max.f32 	%f53, %f52, %f9;
	ld.global.u16 	%rs10, [%rd24+576];
	// begin inline asm
	{  cvt.f32.f16 %f10, %rs10;}

	// end inline asm
	max.f32 	%f54, %f53, %f10;
	ld.global.u16 	%rs11, [%rd24+640];
	// begin inline asm
	{  cvt.f32.f16 %f11, %rs11;}

	// end inline asm
	max.f32 	%f55, %f54, %f11;
	ld.global.u16 	%rs12, [%rd24+704];
	// begin inline asm
	{  cvt.f32.f16 %f12, %rs12;}

	// end inline asm
	max.f32 	%f56, %f55, %f12;
	ld.global.u16 	%rs13, [%rd24+768];
	// begin inline asm
	{  cvt.f32.f16 %f13, %rs13;}

	// end inline asm
	max.f32 	%f57, %f56, %f13;
	ld.global.u16 	%rs14, [%rd24+832];
	// begin inline asm
	{  cvt.f32.f16 %f14, %rs14;}

	// end inline asm
	max.f32 	%f58, %f57, %f14;
	ld.global.u16 	%rs15, [%rd24+896];
	// begin inline asm
	{  cvt.f32.f16 %f15, %rs15;}

	// end inline asm
	max.f32 	%f59, %f58, %f15;
	ld.global.u16 	%rs16, [%rd24+960];
	// begin inline asm
	{  cvt.f32.f16 %f16, %rs16;}

	// end inline asm
	max.f32 	%f60, %f59, %f16;
	ld.global.u16 	%rs17, [%rd24+1024];
	// begin inline asm
	{  cvt.f32.f16 %f17, %rs17;}

	// end inline asm
	max.f32 	%f61, %f60, %f17;
	ld.global.u16 	%rs18, [%rd24+1088];
	// begin inline asm
	{  cvt.f32.f16 %f18, %rs18;}

	// end inline asm
	max.f32 	%f62, %f61, %f18;
	ld.global.u16 	%rs19, [%rd24+1152];
	// begin inline asm
	{  cvt.f32.f16 %f19, %rs19;}

	// end inline asm
	max.f32 	%f63, %f62, %f19;
	ld.global.u16 	%rs20, [%rd24+1216];
	// begin inline asm
	{  cvt.f32.f16 %f20, %rs20;}

	// end inline asm
	max.f32 	%f64, %f63, %f20;
	ld.global.u16 	%rs21, [%rd24+1280];
	// begin inline asm
	{  cvt.f32.f16 %f21, %rs21;}

	// end inline asm
	max.f32 	%f65, %f64, %f21;
	ld.global.u16 	%rs22, [%rd24+1344];
	// begin inline asm
	{  cvt.f32.f16 %f22, %rs22;}

	// end inline asm
	max.f32 	%f66, %f65, %f22;
	mov.b32 	%r8, %f66;
	shfl.sync.bfly.b32	%r9|%p3, %r8, 16, 31, -1;
	mov.b32 	%f67, %r9;
	max.f32 	%f68, %f66, %f67;
	mov.b32 	%r10, %f68;
	shfl.sync.bfly.b32	%r11|%p4, %r10, 8, 31, -1;
	mov.b32 	%f69, %r11;
	max.f32 	%f70, %f68, %f69;
	mov.b32 	%r12, %f70;
	shfl.sync.bfly.b32	%r13|%p5, %r12, 4, 31, -1;
	mov.b32 	%f71, %r13;
	max.f32 	%f72, %f70, %f71;
	mov.b32 	%r14, %f72;
	shfl.sync.bfly.b32	%r15|%p6, %r14, 2, 31, -1;
	mov.b32 	%f73, %r15;
	max.f32 	%f74, %f72, %f73;
	mov.b32 	%r16, %f74;
	shfl.sync.bfly.b32	%r17|%p7, %r16, 1, 31, -1;
	mov.b32 	%f75, %r17;
	max.f32 	%f76, %f74, %f75;
	sub.f32 	%f77, %f1, %f76;
	fma.rn.f32 	%f78, %f77, 0f3BBB989D, 0f3F000000;
	cvt.sat.f32.f32 	%f79, %f78;
	mov.f32 	%f80, 0f4B400001;
	mov.f32 	%f81, 0f437C0000;
	fma.rm.f32 	%f82, %f79, %f81, %f80;
	add.f32 	%f83, %f82, 0fCB40007F;
	neg.f32 	%f84, %f83;
	fma.rn.f32 	%f85, %f77, 0f3FB8AA3B, %f84;
	fma.rn.f32 	%f86, %f77, 0f32A57060, %f85;
	mov.b32 	%r18, %f82;
	shl.b32 	%r19, %r18, 23;
	mov.b32 	%f87, %r19;
	ex2.approx.ftz.f32 	%f88, %f86;
	mul.f32 	%f89, %f88, %f87;
	add.f32 	%f90, %f89, 0f00000000;
	sub.f32 	%f91, %f2, %f76;
	fma.rn.f32 	%f92, %f91, 0f3BBB989D, 0f3F000000;
	cvt.sat.f32.f32 	%f93, %f92;
	fma.rm.f32 	%f94, %f93, %f81, %f80;
	add.f32 	%f95, %f94, 0fCB40007F;
	neg.f32 	%f96, %f95;
	fma.rn.f32 	%f97, %f91, 0f3FB8AA3B, %f96;
	fma.rn.f32 	%f98, %f91, 0f32A57060, %f97;
	mov.b32 	%r20, %f94;
	shl.b32 	%r21, %r20, 23;
	mov.b32 	%f99, %r21;
	ex2.approx.ftz.f32 	%f100, %f98;
	mul.f32 	%f101, %f100, %f99;
	add.f32 	%f102, %f90, %f101;
	sub.f32 	%f103, %f3, %f76;
	fma.rn.f32 	%f104, %f103, 0f3BBB989D, 0f3F000000;
	cvt.sat.f32.f32 	%f105, %f104;
	fma.rm.f32 	%f106, %f105, %f81, %f80;
	add.f32 	%f107, %f106, 0fCB40007F;
	neg.f32 	%f108, %f107;
	fma.rn.f32 	%f109, %f103, 0f3FB8AA3B, %f108;
	fma.rn.f32 	%f110, %f103, 0f32A57060, %f109;
	mov.b32 	%r22, %f106;
	shl.b32 	%r23, %r22, 23;
	mov.b32 	%f111, %r23;
	ex2.approx.ftz.f32 	%f112, %f110;
	mul.f32 	%f113, %f112, %f111;
	add.f32 	%f114, %f102, %f113;
	sub.f32 	%f115, %f4, %f76;
	fma.rn.f32 	%f116, %f115, 0f3BBB989D, 0f3F000000;
	cvt.sat.f32.f32 	%f117, %f116;
	fma.rm.f32 	%f118, %f117, %f81, %f80;
	add.f32 	%f119, %f118, 0fCB40007F;
	neg.f32 	%f120, %f119;
	fma.rn.f32 	%f121, %f115, 0f3FB8AA3B, %f120;
	fma.rn.f32 	%f122, %f115, 0f32A57060, %f121;
	mov.b32 	%r24, %f118;
	shl.b32 	%r25, %r24, 23;
	mov.b32 	%f123, %r25;
	ex2.approx.ftz.f32 	%f124, %f122;
	mul.f32 	%f125, %f124, %f123;
	add.f32 	%f126, %f114, %f125;
	sub.f32 	%f127, %f5, %f76;
	fma.rn.f32 	%f128, %f127, 0f3BBB989D, 0f3F000000;
	cvt.sat.f32.f32 	%f129, %f128;
	fma.rm.f32 	%f130, %f129, %f81, %f80;
	add.f32 	%f131, %f130, 0fCB40007F;
	neg.f32 	%f132, %f131;
	fma.rn.f32 	%f133, %f127, 0f3FB8AA3B, %f132;
	fma.rn.f32 	%f134, %f127, 0f32A57060, %f133;
	mov.b32 	%r26, %f130;
	shl.b32 	%r27, %r26, 23;
	mov.b32 	%f135, %r27;
	ex2.approx.ftz.f32 	%f136, %f134;
	mul.f32 	%f137, %f136, %f135;
	add.f32 	%f138, %f126, %f137;
	sub.f32 	%f139, %f6, %f76;
	fma.rn.f32 	%f140, %f139, 0f3BBB989D, 0f3F000000;
	cvt.sat.f32.f32 	%f141, %f140;
	fma.rm.f32 	%f142, %f141, %f81, %f80;
	add.f32 	%f143, %f142, 0fCB40007F;
	neg.f32 	%f144, %f143;
	fma.rn.f32 	%f145, %f139, 0f3FB8AA3B, %f144;
	fma.rn.f32 	%f146, %f139, 0f32A57060, %f145;
	mov.b32 	%r28, %f142;
	shl.b32 	%r29, %r28, 23;
	mov.b32 	%f147, %r29;
	ex2.approx.ftz.f32 	%f148, %f146;
	mul.f32 	%f149, %f148, %f147;
	add.f32 	%f150, %f138, %f149;
	sub.f32 	%f151, %f7, %f76;
	fma.rn.f32 	%f152, %f151, 0f3BBB989D, 0f3F000000;
	cvt.sat.f32.f32 	%f153, %f152;
	fma.rm.f32 	%f154, %f153, %f81, %f80;
	add.f32 	%f155, %f154, 0fCB40007F;
	neg.f32 	%f156, %f155;
	fma.rn.f32 	%f157, %f151, 0f3FB8AA3B, %f156;
	fma.rn.f32 	%f158, %f151, 0f32A57060, %f157;
	mov.b32 	%r30, %f154;
	shl.b32 	%r31, %r30, 23;
	mov.b32 	%f159, %r31;
	ex2.approx.ftz.f32 	%f160, %f158;
	mul.f32 	%f161, %f160, %f159;
	add.f32 	%f162, %f150, %f161;
	sub.f32 	%f163, %f8, %f76;
	fma.rn.f32 	%f164, %f163, 0f3BBB989D, 0f3F000000;
	cvt.sat.f32.f32 	%f165, %f164;
	fma.rm.f32 	%f166, %f165, %f81, %f80;
	add.f32 	%f167, %f166, 0fCB40007F;
	neg.f32 	%f168, %f167;
	fma.rn.f32 	%f169, %f163, 0f3FB8AA3B, %f168;
	fma.rn.f32 	%f170, %f163, 0f32A57060, %f169;
	mov.b32 	%r32, %f166;
	shl.b32 	%r33, %r32, 23;
	mov.b32 	%f171, %r33;
	ex2.approx.ftz.f32 	%f172, %f170;
	mul.f32 	%f173, %f172, %f171;
	add.f32 	%f174, %f162, %f173;
	sub.f32 	%f175, %f9, %f76;
	fma.rn.f32 	%f176, %f175, 0f3BBB989D, 0f3F000000;
	cvt.sat.f32.f32 	%f177, %f176;
	fma.rm.f32 	%f178, %f177, %f81, %f80;
	add.f32 	%f179, %f178, 0fCB40007F;
	neg.f32 	%f180, %f179;
	fma.rn.f32 	%f181, %f175, 0f3FB8AA3B, %f180;
	fma.rn.f32 	%f182, %f175, 0f32A57060, %f181;
	mov.b32 	%r34, %f178;
	shl.b32 	%r35, %r34, 23;
	mov.b32 	%f183, %r35;
	ex2.approx.ftz.f32 	%f184, %f182;
	mul.f32 	%f185, %f184, %f183;
	add.f32 	%f186, %f174, %f185;
	sub.f32 	%f187, %f10, %f76;
	fma.rn.f32 	%f188, %f187, 0f3BBB989D, 0f3F000000;
	cvt.sat.f32.f32 	%f189, %f188;
	fma.rm.f32 	%f190, %f189, %f81, %f80;
	add.f32 	%f191, %f190, 0fCB40007F;
	neg.f32 	%f192, %f191;
	fma.rn.f32 	%f193, %f187, 0f3FB8AA3B, %f192;
	fma.rn.f32 	%f194, %f187, 0f32A57060, %f193;
	mov.b32 	%r36, %f190;
	shl.b32 	%r37, %r36, 23;
	mov.b32 	%f195, %r37;
	ex2.approx.ftz.f32 	%f196, %f194;
	mul.f32 	%f197, %f196, %f195;
	add.f32 	%f198, %f186, %f197;
	sub.f32 	%f199, %f11, %f76;
	fma.rn.f32 	%f200, %f199, 0f3BBB989D, 0f3F000000;
	cvt.sat.f32.f32 	%f201, %f200;
	fma.rm.f32 	%f202, %f201, %f81, %f80;
	add.f32 	%f203, %f202, 0fCB40007F;
	neg.f32 	%f204, %f203;
	fma.rn.f32 	%f205, %f199, 0f3FB8AA3B, %f204;
	fma.rn.f32 	%f206, %f199, 0f32A57060, %f205;
	mov.b32 	%r38, %f202;
	shl.b32 	%r39, %r38, 23;
	mov.b32 	%f207, %r39;
	ex2.approx.ftz.f32 	%f208, %f206;
	mul.f32 	%f209, %f208, %f207;
	add.f32 	%f210, %f198, %f209;
	sub.f32 	%f211, %f12, %f76;
	fma.rn.f32 	%f212, %f211, 0f3BBB989D, 0f3F000000;
	cvt.sat.f32.f32 	%f213, %f212;
	fma.rm.f32 	%f214, %f213, %f81, %f80;
	add.f32 	%f215, %f214, 0fCB40007F;
	neg.f32 	%f216, %f215;
	fma.rn.f32 	%f217, %f211, 0f3FB8AA3B, %f216;
	fma.rn.f32 	%f218, %f211, 0f32A57060, %f217;
	mov.b32 	%r40, %f214;
	shl.b32 	%r41, %r40, 23;
	mov.b32 	%f219, %r41;
	ex2.approx.ftz.f32 	%f220, %f218;
	mul.f32 	%f221, %f220, %f219;
	add.f32 	%f222, %f210, %f221;
	sub.f32 	%f223, %f13, %f76;
	fma.rn.f32 	%f224, %f223, 0f3BBB989D, 0f3F000000;
	cvt.sat.f32.f32 	%f225, %f224;
	fma.rm.f32 	%f226, %f225, %f81, %f80;
	add.f32 	%f227, %f226, 0fCB40007F;
	neg.f32 	%f228, %f227;
	fma.rn.f32 	%f229, %f223, 0f3FB8AA3B, %f228;
	fma.rn.f32 	%f230, %f223, 0f32A57060, %f229;
	mov.b32 	%r42, %f226;
	shl.b32 	%r43, %r42, 23;
	mov.b32 	%f231, %r43;
	ex2.approx.ftz.f32 	%f232, %f230;
	mul.f32 	%f233, %f232, %f231;
	add.f32 	%f234, %f222, %f233;
	sub.f32 	%f235, %f14, %f76;
	fma.rn.f32 	%f236, %f235, 0f3BBB989D, 0f3F000000;
	cvt.sat.f32.f32 	%f237, %f236;
	fma.rm.f32 	%f238, %f237, %f81, %f80;
	add.f32 	%f239, %f238, 0fCB40007F;
	neg.f32 	%f240, %f239;
	fma.rn.f32 	%f241, %f235, 0f3FB8AA3B, %f240;
	fma.rn.f32 	%f242, %f235, 0f32A57060, %f241;
	mov.b32 	%r44, %f238;
	shl.b32 	%r45, %r44, 23;
	mov.b32 	%f243, %r45;
	ex2.approx.ftz.f32 	%f244, %f242;
	mul.f32 	%f245, %f244, %f243;
	add.f32 	%f246, %f234, %f245;
	sub.f32 	%f247, %f15, %f76;
	fma.rn.f32 	%f248, %f247, 0f3BBB989D, 0f3F000000;
	cvt.sat.f32.f32 	%f249, %f248;
	fma.rm.f32 	%f250, %f249, %f81, %f80;
	add.f32 	%f251, %f250, 0fCB40007F;
	neg.f32 	%f252, %f251;
	fma.rn.f32 	%f253, %f247, 0f3FB8AA3B, %f252;
	fma.rn.f32 	%f254, %f247, 0f32A57060, %f253;
	mov.b32 	%r46, %f250;
	shl.b32 	%r47, %r46, 23;
	mov.b32 	%f255, %r47;
	ex2.approx.ftz.f32 	%f256, %f254;
	mul.f32 	%f257, %f256, %f255;
	add.f32 	%f258, %f246, %f257;
	sub.f32 	%f259, %f16, %f76;
	fma.rn.f32 	%f260, %f259, 0f3BBB989D, 0f3F000000;
	cvt.sat.f32.f32 	%f261, %f260;
	fma.rm.f32 	%f262, %f261, %f81, %f80;
	add.f32 	%f263, %f262, 0fCB40007F;
	neg.f32 	%f264, %f263;
	fma.rn.f32 	%f265, %f259, 0f3FB8AA3B, %f264;
	fma.rn.f32 	%f266, %f259, 0f32A57060, %f265;
	mov.b32 	%r48, %f262;
	shl.b32 	%r49, %r48, 23;
	mov.b32 	%f267, %r49;
	ex2.approx.ftz.f32 	%f268, %f266;
	mul.f32 	%f269, %f268, %f267;
	add.f32 	%f270, %f258, %f269;
	sub.f32 	%f271, %f17, %f76;
	fma.rn.f32 	%f272, %f271, 0f3BBB989D, 0f3F000000;
	cvt.sat.f32.f32 	%f273, %f272;
	fma.rm.f32 	%f274, %f273, %f81, %f80;
	add.f32 	%f275, %f274, 0fCB40007F;
	neg.f32 	%f276, %f275;
	fma.rn.f32 	%f277, %f271, 0f3FB8AA3B, %f276;
	fma.rn.f32 	%f278, %f271, 0f32A57060, %f277;
	mov.b32 	%r50, %f274;
	shl.b32 	%r51, %r50, 23;
	mov.b32 	%f279, %r51;
	ex2.approx.ftz.f32 	%f280, %f278;
	mul.f32 	%f281, %f280, %f279;
	add.f32 	%f282, %f270, %f281;
	sub.f32 	%f283, %f18, %f76;
	fma.rn.f32 	%f284, %f283, 0f3BBB989D, 0f3F000000;
	cvt.sat.f32.f32 	%f285, %f284;
	fma.rm.f32 	%f286, %f285, %f81, %f80;
	add.f32 	%f287, %f286, 0fCB40007F;
	neg.f32 	%f288, %f287;
	fma.rn.f32 	%f289, %f283, 0f3FB8AA3B, %f288;
	fma.rn.f32 	%f290, %f283, 0f32A57060, %f289;
	mov.b32 	%r52, %f286;
	shl.b32 	%r53, %r52, 23;
	mov.b32 	%f291, %r53;
	ex2.approx.ftz.f32 	%f292, %f290;
	mul.f32 	%f293, %f292, %f291;
	add.f32 	%f294, %f282, %f293;
	sub.f32 	%f295, %f19, %f76;
	fma.rn.f32 	%f296, %f295, 0f3BBB989D, 0f3F000000;
	cvt.sat.f32.f32 	%f297, %f296;
	fma.rm.f32 	%f298, %f297, %f81, %f80;
	add.f32 	%f299, %f298, 0fCB40007F;
	neg.f32 	%f300, %f299;
	fma.rn.f32 	%f301, %f295, 0f3FB8AA3B, %f300;
	fma.rn.f32 	%f302, %f295, 0f32A57060, %f301;
	mov.b32 	%r54, %f298;
	shl.b32 	%r55, %r54, 23;
	mov.b32 	%f303, %r55;
	ex2.approx.ftz.f32 	%f304, %f302;
	mul.f32 	%f305, %f304, %f303;
	add.f32 	%f306, %f294, %f305;
	sub.f32 	%f307, %f20, %f76;
	fma.rn.f32 	%f308, %f307, 0f3BBB989D, 0f3F000000;
	cvt.sat.f32.f32 	%f309, %f308;
	fma.rm.f32 	%f310, %f309, %f81, %f80;
	add.f32 	%f311, %f310, 0fCB40007F;
	neg.f32 	%f312, %f311;
	fma.rn.f32 	%f313, %f307, 0f3FB8AA3B, %f312;
	fma.rn.f32 	%f314, %f307, 0f32A57060, %f313;
	mov.b32 	%r56, %f310;
	shl.b32 	%r57, %r56, 23;
	mov.b32 	%f315, %r57;
	ex2.approx.ftz.f32 	%f316, %f314;
	mul.f32 	%f317, %f316, %f315;
	add.f32 	%f318, %f306, %f317;
	sub.f32 	%f319, %f21, %f76;
	fma.rn.f32 	%f320, %f319, 0f3BBB989D, 0f3F000000;
	cvt.sat.f32.f32 	%f321, %f320;
	fma.rm.f32 	%f322, %f321, %f81, %f80;
	add.f32 	%f323, %f322, 0fCB40007F;
	neg.f32 	%f324, %f323;
	fma.rn.f32 	%f325, %f319, 0f3FB8AA3B, %f324;
	fma.rn.f32 	%f326, %f319, 0f32A57060, %f325;
	mov.b32 	%r58, %f322;
	shl.b32 	%r59, %r58, 23;
	mov.b32 	%f327, %r59;
	ex2.approx.ftz.f32 	%f328, %f326;
	mul.f32 	%f329, %f328, %f327;
	add.f32 	%f330, %f318, %f329;
	sub.f32 	%f331, %f22, %f76;
	fma.rn.f32 	%f332, %f331, 0f3BBB989D, 0f3F000000;
	cvt.sat.f32.f32 	%f333, %f332;
	fma.rm.f32 	%f334, %f333, %f81, %f80;
	add.f32 	%f335, %f334, 0fCB40007F;
	neg.f32 	%f336, %f335;
	fma.rn.f32 	%f337, %f331, 0f3FB8AA3B, %f336;
	fma.rn.f32 	%f338, %f331, 0f32A57060, %f337;
	mov.b32 	%r60, %f334;
	shl.b32 	%r61, %r60, 23;
	mov.b32 	%f339, %r61;
	ex2.approx.ftz.f32 	%f340, %f338;
	mul.f32 	%f341, %f340, %f339;
	add.f32 	%f342, %f330, %f341;
	mov.b32 	%r62, %f342;
	shfl.sync.bfly.b32	%r63|%p8, %r62, 16, 31, -1;
	mov.b32 	%f343, %r63;
	add.f32 	%f344, %f342, %f343;
	mov.b32 	%r64, %f344;
	shfl.sync.bfly.b32	%r65|%p9, %r64, 8, 31, -1;
	mov.b32 	%f345, %r65;
	add.f32 	%f346, %f344, %f345;
	mov.b32 	%r66, %f346;
	shfl.sync.bfly.b32	%r67|%p10, %r66, 4, 31, -1;
	mov.b32 	%f347, %r67;
	add.f32 	%f348, %f346, %f347;
	mov.b32 	%r68, %f348;
	shfl.sync.bfly.b32	%r69|%p11, %r68, 2, 31, -1;
	mov.b32 	%f349, %r69;
	add.f32 	%f350, %f348, %f349;
	mov.b32 	%r70, %f350;
	shfl.sync.bfly.b32	%r71|%p12, %r70, 1, 31, -1;
	mov.b32 	%f351, %r71;
	add.f32 	%f352, %f350, %f351;
	div.rn.f32 	%f23, %f89, %f352;
	div.rn.f32 	%f24, %f101, %f352;
	div.rn.f32 	%f25, %f113, %f352;
	div.rn.f32 	%f26, %f125, %f352;
	div.rn.f32 	%f27, %f137, %f352;
	div.rn.f32 	%f28, %f149, %f352;
	div.rn.f32 	%f29, %f161, %f352;
	div.rn.f32 	%f30, %f173, %f352;
	div.rn.f32 	%f31, %f185, %f352;
	div.rn.f32 	%f32, %f197, %f352;
	div.rn.f32 	%f33, %f209, %f352;
	div.rn.f32 	%f34, %f221, %f352;
	div.rn.f32 	%f35, %f233, %f352;
	div.rn.f32 	%f36, %f245, %f352;
	div.rn.f32 	%f37, %f257, %f352;
	div.rn.f32 	%f38, %f269, %f352;
	div.rn.f32 	%f39, %f281, %f352;
	div.rn.f32 	%f40, %f293, %f352;
	div.rn.f32 	%f41, %f305, %f352;
	div.rn.f32 	%f42, %f317, %f352;
	div.rn.f32 	%f43, %f329, %f352;
	div.rn.f32 	%f44, %f341, %f352;
	// begin inline asm
	{  cvt.rn.f16.f32 %rs23, %f23;}

	// end inline asm
	mad.lo.s64 	%rd25, %rd28, %rd13, %rd4;
	shl.b64 	%rd26, %rd25, 1;
	add.s64 	%rd27, %rd5, %rd26;
	st.global.u16 	[%rd27], %rs23;
	// begin inline asm
	{  cvt.rn.f16.f32 %rs24, %f24;}

	// end inline asm
	st.global.u16 	[%rd27+64], %rs24;
	// begin inline asm
	{  cvt.rn.f16.f32 %rs25, %f25;}

	// end inline asm
	st.global.u16 	[%rd27+128], %rs25;
	// begin inline asm
	{  cvt.rn.f16.f32 %rs26, %f26;}

	// end inline asm
	st.global.u16 	[%rd27+192], %rs26;
	// begin inline asm
	{  cvt.rn.f16.f32 %rs27, %f27;}

	// end inline asm
	st.global.u16 	[%rd27+256], %rs27;
	// begin inline asm
	{  cvt.rn.f16.f32 %rs28, %f28;}

	// end inline asm
	st.global.u16 	[%rd27+320], %rs28;
	// begin inline asm
	{  cvt.rn.f16.f32 %rs29, %f29;}

	// end inline asm
	st.global.u16 	[%rd27+384], %rs29;
	// begin inline asm
	{  cvt.rn.f16.f32 %rs30, %f30;}

	// end inline asm
	st.global.u16 	[%rd27+448], %rs30;
	// begin inline asm
	{  cvt.rn.f16.f32 %rs31, %f31;}

	// end inline asm
	st.global.u16 	[%rd27+512], %rs31;
	// begin inline asm
	{  cvt.rn.f16.f32 %rs32, %f32;}

	// end inline asm
	st.global.u16 	[%rd27+576], %rs32;
	// begin inline asm
	{  cvt.rn.f16.f32 %rs33, %f33;}

	// end inline asm
	st.global.u16 	[%rd27+640], %rs33;
	// begin inline asm
	{  cvt.rn.f16.f32 %rs34, %f34;}

	// end inline asm
	st.global.u16 	[%rd27+704], %rs34;
	// begin inline asm
	{  cvt.rn.f16.f32 %rs35, %f35;}

	// end inline asm
	st.global.u16 	[%rd27+768], %rs35;
	// begin inline asm
	{  cvt.rn.f16.f32 %rs36, %f36;}

	// end inline asm
	st.global.u16 	[%rd27+832], %rs36;
	// begin inline asm
	{  cvt.rn.f16.f32 %rs37, %f37;}

	// end inline asm
	st.global.u16 	[%rd27+896], %rs37;
	// begin inline asm
	{  cvt.rn.f16.f32 %rs38, %f38;}

	// end inline asm
	st.global.u16 	[%rd27+960], %rs38;
	// begin inline asm
	{  cvt.rn.f16.f32 %rs39, %f39;}

	// end inline asm
	st.global.u16 	[%rd27+1024], %rs39;
	// begin inline asm
	{  cvt.rn.f16.f32 %rs40, %f40;}

	// end inline asm
	st.global.u16 	[%rd27+1088], %rs40;
	// begin inline asm
	{  cvt.rn.f16.f32 %rs41, %f41;}

	// end inline asm
	st.global.u16 	[%rd27+1152], %rs41;
	// begin inline asm
	{  cvt.rn.f16.f32 %rs42, %f42;}

	// end inline asm
	st.global.u16 	[%rd27+1216], %rs42;
	// begin inline asm
	{  cvt.rn.f16.f32 %rs43, %f43;}

	// end inline asm
	st.global.u16 	[%rd27+1280], %rs43;
	// begin inline asm
	{  cvt.rn.f16.f32 %rs44, %f44;}

	// end inline asm
	st.global.u16 	[%rd27+1344], %rs44;
	add.s64 	%rd28, %rd28, %rd7;
	setp.lt.s64 	%p13, %rd28, %rd14;
	@%p13 bra 	$L__BB259_4;
$L__BB259_5:
	ret;

}
	// .globl	_ZN7oneflow4cuda7softmax15SoftmaxWarpImplI10SimpleLoadI6__halffE11SimpleStoreIS4_fEfLi1ELi22ELi32ELi1ELb1ELNS1_9AlgorithmE0EEEvT_T0_ll
.visible .entry _ZN7oneflow4cuda7softmax15SoftmaxWarpImplI10SimpleLoadI6__halffE11SimpleStoreIS4_fEfLi1ELi22ELi32ELi1ELb1ELNS1_9AlgorithmE0EEEvT_T0_ll(
	.param .align 8 .b8 _ZN7oneflow4cuda7softmax15SoftmaxWarpImplI10SimpleLoadI6__halffE11SimpleStoreIS4_fEfLi1ELi22ELi32ELi1ELb1ELNS1_9AlgorithmE0EEEvT_T0_ll_param_0[16],
	.param .align 8 .b8 _ZN7oneflow4cuda7softmax15SoftmaxWarpImplI10SimpleLoadI6__halffE11SimpleStoreIS4_fEfLi1ELi22ELi32ELi1ELb1ELNS1_9AlgorithmE0EEEvT_T0_ll_param_1[16],
	.param .u64 _ZN7oneflow4cuda7softmax15SoftmaxWarpImplI10SimpleLoadI6__halffE11SimpleStoreIS4_fEfLi1ELi22ELi32ELi1ELb1ELNS1_9AlgorithmE0EEEvT_T0_ll_param_2,
	.param .u64 _ZN7oneflow4cuda7softmax15SoftmaxWarpImplI10SimpleLoadI6__halffE11SimpleStoreIS4_fEfLi1ELi22ELi32ELi1ELb1ELNS1_9AlgorithmE0EEEvT_T0_ll_param_3
)
{
	.reg .pred 	%p<58>;
	.reg .b16 	%rs<45>;
	.reg .b32 	%r<93>;
	.reg .b32 	%f<507>;
	.reg .b64 	%rd<48>;

	ld.param.u64 	%rd32, [_ZN7oneflow4cuda7softmax15SoftmaxWarpImplI10SimpleLoadI6__halffE11SimpleStoreIS4_fEfLi1ELi22ELi32ELi1ELb1ELNS1_9AlgorithmE0EEEvT_T0_ll_param_1+8];
	ld.param.u64 	%rd31, [_ZN7oneflow4cuda7softmax15SoftmaxWarpImplI10SimpleLoadI6__halffE11SimpleStoreIS4_fEfLi1ELi22ELi32ELi1ELb1ELNS1_9AlgorithmE0EEEvT_T0_ll_param_1];
	ld.param.u64 	%rd30, [_ZN7oneflow4cuda7softmax15SoftmaxWarpImplI10SimpleLoadI6__halffE11SimpleStoreIS4_fEfLi1ELi22ELi32ELi1ELb1ELNS1_9AlgorithmE0EEEvT_T0_ll_param_0+8];
	ld.param.u64 	%rd29, [_ZN7oneflow4cuda7softmax15SoftmaxWarpImplI10SimpleLoadI6__halffE11SimpleStoreIS4_fEfLi1ELi22ELi32ELi1ELb1ELNS1_9AlgorithmE0EEEvT_T0_ll_param_0];
	ld.param.u64 	%rd33, [_ZN7oneflow4cuda7softmax15SoftmaxWarpImplI10SimpleLoadI6__halffE11SimpleStoreIS4_fEfLi1ELi22ELi32ELi1ELb1ELNS1_9AlgorithmE0EEEvT_T0_ll_param_2];
	ld.param.u64 	%rd34, [_ZN7oneflow4cuda7softmax15SoftmaxWarpImplI10SimpleLoadI6__halffE11SimpleStoreIS4_fEfLi1ELi22ELi32ELi1ELb1ELNS1_9AlgorithmE0EEEvT_T0_ll_param_3];
	setp.lt.s64 	%p1, %rd34, 705;
	@%p1 bra 	$L__BB260_2;
	mov.u64 	%rd35, $str;
	cvta.global.u64 	%rd36, %rd35;
	mov.u64 	%rd37, $str$1;
	cvta.global.u64 	%rd38, %rd37;
	mov.u64 	%rd39, __unnamed_260;
	cvta.global.u64 	%rd40, %rd39;
	{ // callseq 259, 0
	.param .b64 param0;
	st.param.b64 	[param0], %rd36;
	.param .b64 param1;
	st.param.b64 	[param1], %rd38;
	.param .b32 param2;
	st.param.b32 	[param2], 228;
	.param .b64 param3;
	st.param.b64 	[param3], %rd40;
	.param .b64 param4;
	st.param.b64 	[param4], 1;
	call.uni 
	__assertfail, 
	(
	param0, 
	param1, 
	param2, 
	param3, 
	param4
	);
	} // callseq 259
$L__BB260_2:
	mov.u32 	%r2, %ctaid.x;
	mov.u32 	%r3, %ntid.y;
	mov.u32 	%r4, %tid.y;
	mad.lo.s32 	%r5, %r2, %r3, %r4;
	mov.u32 	%r6, %nctaid.x;
	mul.lo.s32 	%r1, %r6, %r3;
	cvt.s64.s32 	%rd47, %r5;
	setp.le.s64 	%p2, %rd33, %rd47;
	@%p2 bra 	$L__BB260_93;
	mov.u32 	%r7, %tid.x;
	cvt.u64.u32 	%rd2, %r7;
	add.s32 	%r8, %r7, 32;
	cvt.u64.u32 	%rd3, %r8;
	add.s32 	%r9, %r7, 64;
	cvt.u64.u32 	%rd4, %r9;
	add.s32 	%r10, %r7, 96;
	cvt.u64.u32 	%rd5, %r10;
	add.s32 	%r11, %r7, 128;
	cvt.u64.u32 	%rd6, %r11;
	add.s32 	%r12, %r7, 160;
	cvt.u64.u32 	%rd7, %r12;
	add.s32 	%r13, %r7, 192;
	cvt.u64.u32 	%rd8, %r13;
	add.s32 	%r14, %r7, 224;
	cvt.u64.u32 	%rd9, %r14;
	add.s32 	%r15, %r7, 256;
	cvt.u64.u32 	%rd10, %r15;
	add.s32 	%r16, %r7, 288;
	cvt.u64.u32 	%rd11, %r16;
	add.s32 	%r17, %r7, 320;
	cvt.u64.u32 	%rd12, %r17;
	add.s32 	%r18, %r7, 352;
	cvt.u64.u32 	%rd13, %r18;
	add.s32 	%r19, %r7, 384;
	cvt.u64.u32 	%rd14, %r19;
	add.s32 	%r20, %r7, 416;
	cvt.u64.u32 	%rd15, %r20;
	add.s32 	%r21, %r7, 448;
	cvt.u64.u32 	%rd16, %r21;
	add.s32 	%r22, %r7, 480;
	cvt.u64.u32 	%rd17, %r22;
	add.s32 	%r23, %r7, 512;
	cvt.u64.u32 	%rd18, %r23;
	add.s32 	%r24, %r7, 544;
	cvt.u64.u32 	%rd19, %r24;
	add.s32 	%r25, %r7, 576;
	cvt.u64.u32 	%rd20, %r25;
	add.s32 	%r26, %r7, 608;
	cvt.u64.u32 	%rd21, %r26;
	add.s32 	%r27, %r7, 640;
	cvt.u64.u32 	%rd22, %r27;
	add.s32 	%r28, %r7, 672;
	cvt.u64.u32 	%rd23, %r28;
	cvt.s64.s32 	%rd24, %r1;
$L__BB260_4:
	setp.le.s64 	%p3, %rd34, %rd2;
	mad.lo.s64 	%rd41, %rd47, %rd30, %rd2;
	cvta.to.global.u64 	%rd42, %rd29;
	shl.b64 	%rd43, %rd41, 1;
	add.s64 	%rd26, %rd42, %rd43;
	mov.f32 	%f463, 0fFF800000;
	mov.f32 	%f466, %f463;
	@%p3 bra 	$L__BB260_6;
	ld.global.u16 	%rs1, [%rd26];
	// begin inline asm
	{  cvt.f32.f16 %f463, %rs1;}

	// end inline asm
	max.f32 	%f466, %f463, 0fFF800000;
$L__BB260_6:
	setp.le.s64 	%p4, %rd34, %rd3;
	mov.f32 	%f465, 0fFF800000;
	@%p4 bra 	$L__BB260_8;
	ld.global.u16 	%rs2, [%rd26+64];
	// begin inline asm
	{  cvt.f32.f16 %f465, %rs2;}

	// end inline asm
	max.f32 	%f466, %f466, %f465;
$L__BB260_8:
	setp.le.s64 	%p5, %rd34, %rd4;
	mov.f32 	%f467, 0fFF800000;
	@%p5 bra 	$L__BB260_10;
	ld.global.u16 	%rs3, [%rd26+128];
	// begin inline asm
	{  cvt.f32.f16 %f467, %rs3;}

	// end inline asm
	max.f32 	%f466, %f466, %f467;
$L__BB260_10:
	setp.le.s64 	%p6, %rd34, %rd5;
	mov.f32 	%f469, 0fFF800000;
	@%p6 bra 	$L__BB260_12;
	ld.global.u16 	%rs4, [%rd26+192];
	// begin inline asm
	{  cvt.f32.f16 %f469, %rs4;}

	// end inline asm
	max.f32 	%f466, %f466, %f469;
$L__BB260_12:
	setp.le.s64 	%p7, %rd34, %rd6;
	mov.f32 	%f471, 0fFF800000;
	@%p7 bra 	$L__BB260_14;
	ld.global.u16 	%rs5, [%rd26+256];
	// begin inline asm
	{  cvt.f32.f16 %f471, %rs5;}

	// end inline asm
	max.f32 	%f466, %f466, %f471;
$L__BB260_14:
	setp.le.s64 	%p8, %rd34, %rd7;
	mov.f32 	%f473, 0fFF800000;
	@%p8 bra 	$L__BB260_16;
	ld.global.u16 	%rs6, [%rd26+320];
	// begin inline asm
	{  cvt.f32.f16 %f473, %rs6;}

	// end inline asm
	max.f32 	%f466, %f466, %f473;
$L__BB260_16:
	setp.le.s64 	%p9, %rd34, %rd8;
	mov.f32 	%f475, 0fFF800000;
	@%p9 bra 	$L__BB260_18;
	ld.global.u16 	%rs7, [%rd26+384];
	// begin inline asm
	{  cvt.f32.f16 %f475, %rs7;}

	// end inline asm
	max.f32 	%f466, %f466, %f475;
$L__BB260_18:
	setp.le.s64 	%p10, %rd34, %rd9;
	mov.f32 	%f477, 0fFF800000;
	@%p10 bra 	$L__BB260_20;
	ld.global.u16 	%rs8, [%rd26+448];
	// begin inline asm
	{  cvt.f32.f16 %f477, %rs8;}

	// end inline asm
	max.f32 	%f466, %f466, %f477;
$L__BB260_20:
	setp.le.s64 	%p11, %rd34, %rd10;
	mov.f32 	%f479, 0fFF800000;
	@%p11 bra 	$L__BB260_22;
	ld.global.u16 	%rs9, [%rd26+512];
	// begin inline asm
	{  cvt.f32.f16 %f479, %rs9;}

	// end inline asm
	max.f32 	%f466, %f466, %f479;
$L__BB260_22:
	setp.le.s64 	%p12, %rd34, %rd11;
	mov.f32 	%f481, 0fFF800000;
	@%p12 bra 	$L__BB260_24;
	ld.global.u16 	%rs10, [%rd26+576];
	// begin inline asm
	{  cvt.f32.f16 %f481, %rs10;}

	// end inline asm
	max.f32 	%f466, %f466, %f481;
$L__BB260_24:
	setp.le.s64 	%p13, %rd34, %rd12;
	mov.f32 	%f483, 0fFF800000;
	@%p13 bra 	$L__BB260_26;
	ld.global.u16 	%rs11, [%rd26+640];
	// begin inline asm
	{  cvt.f32.f16 %f483, %rs11;}

	// end inline asm
	max.f32 	%f466, %f466, %f483;
$L__BB260_26:
	setp.le.s64 	%p14, %rd34, %rd13;
	mov.f32 	%f485, 0fFF800000;
	@%p14 bra 	$L__BB260_28;
	ld.global.u16 	%rs12, [%rd26+704];
	// begin inline asm
	{  cvt.f32.f16 %f485, %rs12;}

	// end inline asm
	max.f32 	%f466, %f466, %f485;
$L__BB260_28:
	setp.le.s64 	%p15, %rd34, %rd14;
	mov.f32 	%f487, 0fFF800000;
	@%p15 bra 	$L__BB260_30;
	ld.global.u16 	%rs13, [%rd26+768];
	// begin inline asm
	{  cvt.f32.f16 %f487, %rs13;}

	// end inline asm
	max.f32 	%f466, %f466, %f487;
$L__BB260_30:
	setp.le.s64 	%p16, %rd34, %rd15;
	mov.f32 	%f489, 0fFF800000;
	@%p16 bra 	$L__BB260_32;
	ld.global.u16 	%rs14, [%rd26+832];
	// begin inline asm
	{  cvt.f32.f16 %f489, %rs14;}

	// end inline asm
	max.f32 	%f466, %f466, %f489;
$L__BB260_32:
	setp.le.s64 	%p17, %rd34, %rd16;
	mov.f32 	%f491, 0fFF800000;
	@%p17 bra 	$L__BB260_34;
	ld.global.u16 	%rs15, [%rd26+896];
	// begin inline asm
	{  cvt.f32.f16 %f491, %rs15;}

	// end inline asm
	max.f32 	%f466, %f466, %f491;
$L__BB260_34:
	setp.le.s64 	%p18, %rd34, %rd17;
	mov.f32 	%f493, 0fFF800000;
	@%p18 bra 	$L__BB260_36;
	ld.global.u16 	%rs16, [%rd26+960];
	// begin inline asm
	{  cvt.f32.f16 %f493, %rs16;}

	// end inline asm
	max.f32 	%f466, %f466, %f493;
$L__BB260_36:
	setp.le.s64 	%p19, %rd34, %rd18;
	mov.f32 	%f495, 0fFF800000;
	@%p19 bra 	$L__BB260_38;
	ld.global.u16 	%rs17, [%rd26+1024];
	// begin inline asm
	{  cvt.f32.f16 %f495, %rs17;}

	// end inline asm
	max.f32 	%f466, %f466, %f495;
$L__BB260_38:
	setp.le.s64 	%p20, %rd34, %rd19;
	mov.f32 	%f497, 0fFF800000;
	@%p20 bra 	$L__BB260_40;
	ld.global.u16 	%rs18, [%rd26+1088];
	// begin inline asm
	{  cvt.f32.f16 %f497, %rs18;}

	// end inline asm
	max.f32 	%f466, %f466, %f497;
$L__BB260_40:
	setp.le.s64 	%p21, %rd34, %rd20;
	mov.f32 	%f499, 0fFF800000;
	@%p21 bra 	$L__BB260_42;
	ld.global.u16 	%rs19, [%rd26+1152];
	// begin inline asm
	{  cvt.f32.f16 %f499, %rs19;}

	// end inline asm
	max.f32 	%f466, %f466, %f499;
$L__BB260_42:
	setp.le.s64 	%p22, %rd34, %rd21;
	mov.f32 	%f501, 0fFF800000;
	@%p22 bra 	$L__BB260_44;
	ld.global.u16 	%rs20, [%rd26+1216];
	// begin inline asm
	{  cvt.f32.f16 %f501, %rs20;}

	// end inline asm
	max.f32 	%f466, %f466, %f501;
$L__BB260_44:
	setp.le.s64 	%p23, %rd34, %rd22;
	mov.f32 	%f503, 0fFF800000;
	@%p23 bra 	$L__BB260_46;
	ld.global.u16 	%rs21, [%rd26+1280];
	// begin inline asm
	{  cvt.f32.f16 %f503, %rs21;}

	// end inline asm
	max.f32 	%f466, %f466, %f503;
$L__BB260_46:
	setp.le.s64 	%p24, %rd34, %rd23;
	mov.f32 	%f505, 0fFF800000;
	@%p24 bra 	$L__BB260_48;
	ld.global.u16 	%rs22, [%rd26+1344];
	// begin inline asm
	{  cvt.f32.f16 %f505, %rs22;}

	// end inline asm
	max.f32 	%f466, %f466, %f505;
$L__BB260_48:
	setp.le.s64 	%p25, %rd34, %rd2;
	mov.b32 	%r29, %f466;
	shfl.sync.bfly.b32	%r30|%p26, %r29, 16, 31, -1;
	mov.b32 	%f155, %r30;
	max.f32 	%f156, %f466, %f155;
	mov.b32 	%r31, %f156;
	shfl.sync.bfly.b32	%r32|%p27, %r31, 8, 31, -1;
	mov.b32 	%f157, %r32;
	max.f32 	%f158, %f156, %f157;
	mov.b32 	%r33, %f158;
	shfl.sync.bfly.b32	%r34|%p28, %r33, 4, 31, -1;
	mov.b32 	%f159, %r34;
	max.f32 	%f160, %f158, %f159;
	mov.b32 	%r35, %f160;
	shfl.sync.bfly.b32	%r36|%p29, %r35, 2, 31, -1;
	mov.b32 	%f161, %r36;
	max.f32 	%f162, %f160, %f161;
	mov.b32 	%r37, %f162;
	shfl.sync.bfly.b32	%r38|%p30, %r37, 1, 31, -1;
	mov.b32 	%f163, %r38;
	max.f32 	%f164, %f162, %f163;
	sub.f32 	%f165, %f463, %f164;
	fma.rn.f32 	%f166, %f165, 0f3BBB989D, 0f3F000000;
	cvt.sat.f32.f32 	%f167, %f166;
	mov.f32 	%f168, 0f4B400001;
	mov.f32 	%f169, 0f437C0000;
	fma.rm.f32 	%f170, %f167, %f169, %f168;
	add.f32 	%f171, %f170, 0fCB40007F;
	neg.f32 	%f172, %f171;
	fma.rn.f32 	%f173, %f165, 0f3FB8AA3B, %f172;
	fma.rn.f32 	%f174, %f165, 0f32A57060, %f173;
	mov.b32 	%r39, %f170;
	shl.b32 	%r40, %r39, 23;
	mov.b32 	%f175, %r40;
	ex2.approx.ftz.f32 	%f176, %f174;
	mul.f32 	%f177, %f176, %f175;
	add.f32 	%f178, %f177, 0f00000000;
	sub.f32 	%f179, %f465, %f164;
	fma.rn.f32 	%f180, %f179, 0f3BBB989D, 0f3F000000;
	cvt.sat.f32.f32 	%f181, %f180;
	fma.rm.f32 	%f182, %f181, %f169, %f168;
	add.f32 	%f183, %f182, 0fCB40007F;
	neg.f32 	%f184, %f183;
	fma.rn.f32 	%f185, %f179, 0f3FB8AA3B, %f184;
	fma.rn.f32 	%f186, %f179, 0f32A57060, %f185;
	mov.b32 	%r41, %f182;
	shl.b32 	%r42, %r41, 23;
	mov.b32 	%f187, %r42;
	ex2.approx.ftz.f32 	%f188, %f186;
	mul.f32 	%f189, %f188, %f187;
	add.f32 	%f190, %f178, %f189;
	sub.f32 	%f191, %f467, %f164;
	fma.rn.f32 	%f192, %f191, 0f3BBB989D, 0f3F000000;
	cvt.sat.f32.f32 	%f193, %f192;
	fma.rm.f32 	%f194, %f193, %f169, %f168;
	add.f32 	%f195, %f194, 0fCB40007F;
	neg.f32 	%f196, %f195;
	fma.rn.f32 	%f197, %f191, 0f3FB8AA3B, %f196;
	fma.rn.f32 	%f198, %f191, 0f32A57060, %f197;
	mov.b32 	%r43, %f194;
	shl.b32 	%r44, %r43, 23;
	mov.b32 	%f199, %r44;
	ex2.approx.ftz.f32 	%f200, %f198;
	mul.f32 	%f201, %f200, %f199;
	add.f32 	%f202, %f190, %f201;
	sub.f32 	%f203, %f469, %f164;
	fma.rn.f32 	%f204, %f203, 0f3BBB989D, 0f3F000000;
	cvt.sat.f32.f32 	%f205, %f204;
	fma.rm.f32 	%f206, %f205, %f169, %f168;
	add.f32 	%f207, %f206, 0fCB40007F;
	neg.f32 	%f208, %f207;
	fma.rn.f32 	%f209, %f203, 0f3FB8AA3B, %f208;
	fma.rn.f32 	%f210, %f203, 0f32A57060, %f209;
	mov.b32 	%r45, %f206;
	shl.b32 	%r46, %r45, 23;
	mov.b32 	%f211, %r46;
	ex2.approx.ftz.f32 	%f212, %f210;
	mul.f32 	%f213, %f212, %f211;
	add.f32 	%f214, %f202, %f213;
	sub.f32 	%f215, %f471, %f164;
	fma.rn.f32 	%f216, %f215, 0f3BBB989D, 0f3F000000;
	cvt.sat.f32.f32 	%f217, %f216;
	fma.rm.f32 	%f218, %f217, %f169, %f168;
	add.f32 	%f219, %f218, 0fCB40007F;
	neg.f32 	%f220, %f219;
	fma.rn.f32 	%f221, %f215, 0f3FB8AA3B, %f220;
	fma.rn.f32 	%f222, %f215, 0f32A57060, %f221;
	mov.b32 	%r47, %f218;
	shl.b32 	%r48, %r47, 23;
	mov.b32 	%f223, %r48;
	ex2.approx.ftz.f32 	%f224, %f222;
	mul.f32 	%f225, %f224, %f223;
	add.f32 	%f226, %f214, %f225;
	sub.f32 	%f227, %f473, %f164;
	fma.rn.f32 	%f228, %f227, 0f3BBB989D, 0f3F000000;
	cvt.sat.f32.f32 	%f229, %f228;
	fma.rm.f32 	%f230, %f229, %f169, %f168;
	add.f32 	%f231, %f230, 0fCB40007F;
	neg.f32 	%f232, %f231;
	fma.rn.f32 	%f233, %f227, 0f3FB8AA3B, %f232;
	fma.rn.f32 	%f234, %f227, 0f32A57060, %f233;
	mov.b32 	%r49, %f230;
	shl.b32 	%r50, %r49, 23;
	mov.b32 	%f235, %r50;
	ex2.approx.ftz.f32 	%f236, %f234;
	mul.f32 	%f237, %f236, %f235;
	add.f32 	%f238, %f226, %f237;
	sub.f32 	%f239, %f475, %f164;
	fma.rn.f32 	%f240, %f239, 0f3BBB989D, 0f3F000000;
	cvt.sat.f32.f32 	%f241, %f240;
	fma.rm.f32 	%f242, %f241, %f169, %f168;
	add.f32 	%f243, %f242, 0fCB40007F;
	neg.f32 	%f244, %f243;
	fma.rn.f32 	%f245, %f239, 0f3FB8AA3B, %f244;
	fma.rn.f32 	%f246, %f239, 0f32A57060, %f245;
	mov.b32 	%r51, %f242;
	shl.b32 	%r52, %r51, 23;
	mov.b32 	%f247, %r52;
	ex2.approx.ftz.f32 	%f248, %f246;
	mul.f32 	%f249, %f248, %f247;
	add.f32 	%f250, %f238, %f249;
	sub.f32 	%f251, %f477, %f164;
	fma.rn.f32 	%f252, %f251, 0f3BBB989D, 0f3F000000;
	cvt.sat.f32.f32 	%f253, %f252;
	fma.rm.f32 	%f254, %f253, %f169, %f168;
	add.f32 	%f255, %f254, 0fCB40007F;
	neg.f32 	%f256, %f255;
	fma.rn.f32 	%f257, %f251, 0f3FB8AA3B, %f256;
	fma.rn.f32 	%f258, %f251, 0f32A57060, %f257;
	mov.b32 	%r53, %f254;
	shl.b32 	%r54, %r53, 23;
	mov.b32 	%f259, %r54;
	ex2.approx.ftz.f32 	%f260, %f258;
	mul.f32 	%f261, %f260, %f259;
	add.f32 	%f262, %f250, %f261;
	sub.f32 	%f263, %f479, %f164;
	fma.rn.f32 	%f264, %f263, 0f3BBB989D, 0f3F000000;
	cvt.sat.f32.f32 	%f265, %f264;
	fma.rm.f32 	%f266, %f265, %f169, %f168;
	add.f32 	%f267, %f266, 0fCB40007F;
	neg.f32 	%f268, %f267;
	fma.rn.f32 	%f269, %f263, 0f3FB8AA3B, %f268;
	fma.rn.f32 	%f270, %f263, 0f32A57060, %f269;
	mov.b32 	%r55, %f266;
	shl.b32 	%r56, %r55, 23;
	mov.b32 	%f271, %r56;
	ex2.approx.ftz.f32 	%f272, %f270;
	mul.f32 	%f273, %f272, %f271;
	add.f32 	%f274, %f262, %f273;
	sub.f32 	%f275, %f481, %f164;
	fma.rn.f32 	%f276, %f275, 0f3BBB989D, 0f3F000000;
	cvt.sat.f32.f32 	%f277, %f276;
	fma.rm.f32 	%f278, %f277, %f169, %f168;
	add.f32 	%f279, %f278, 0fCB40007F;
	neg.f32 	%f280, %f279;
	fma.rn.f32 	%f281, %f275, 0f3FB8AA3B, %f280;
	fma.rn.f32 	%f282, %f275, 0f32A57060, %f281;
	mov.b32 	%r57, %f278;
	shl.b32 	%r58, %r57, 23;
	mov.b32 	%f283, %r58;
	ex2.approx.ftz.f32 	%f284, %f282;
	mul.f32 	%f285, %f284, %f283;
	add.f32 	%f286, %f274, %f285;
	sub.f32 	%f287, %f483, %f164;
	fma.rn.f32 	%f288, %f287, 0f3BBB989D, 0f3F000000;
	cvt.sat.f32.f32 	%f289, %f288;
	fma.rm.f32 	%f290, %f289, %f169, %f168;
	add.f32 	%f291, %f290, 0fCB40007F;
	neg.f32 	%f292, %f291;
	fma.rn.f32 	%f293, %f287, 0f3FB8AA3B, %f292;
	fma.rn.f32 	%f294, %f287, 0f32A57060, %f293;
	mov.b32 	%r59, %f290;
	shl.b32 	%r60, %r59, 23;
	mov.b32 	%f295, %r60;
	ex2.approx.ftz.f32 	%f296, %f294;
	mul.f32 	%f297, %f296, %f295;
	add.f32 	%f298, %f286, %f297;
	sub.f32 	%f299, %f485, %f164;
	fma.rn.f32 	%f300, %f299, 0f3BBB989D, 0f3F000000;
	cvt.sat.f32.f32 	%f301, %f300;
	fma.rm.f32 	%f302, %f301, %f169, %f168;
	add.f32 	%f303, %f302, 0fCB40007F;
	neg.f32 	%f304, %f303;
	fma.rn.f32 	%f305, %f299, 0f3FB8AA3B, %f304;
	fma.rn.f32 	%f306, %f299, 0f32A57060, %f305;
	mov.b32 	%r61, %f302;
	shl.b32 	%r62, %r61, 23;
	mov.b32 	%f307, %r62;
	ex2.approx.ftz.f32 	%f308, %f306;
	mul.f32 	%f309, %f308, %f307;
	add.f32 	%f310, %f298, %f309;
	sub.f32 	%f311, %f487, %f164;
	fma.rn.f32 	%f312, %f311, 0f3BBB989D, 0f3F000000;
	cvt.sat.f32.f32 	%f313, %f312;
	fma.rm.f32 	%f314, %f313, %f169, %f168;
	add.f32 	%f315, %f314, 0fCB40007F;
	neg.f32 	%f316, %f315;
	fma.rn.f32 	%f317, %f311, 0f3FB8AA3B, %f316;
	fma.rn.f32 	%f318, %f311, 0f32A57060, %f317;
	mov.b32 	%r63, %f314;
	shl.b32 	%r64, %r63, 23;
	mov.b32 	%f319, %r64;
	ex2.approx.ftz.f32 	%f320, %f318;
	mul.f32 	%f321, %f320, %f319;
	add.f32 	%f322, %f310, %f321;
	sub.f32 	%f323, %f489, %f164;
	fma.rn.f32 	%f324, %f323, 0f3BBB989D, 0f3F000000;
	cvt.sat.f32.f32 	%f325, %f324;
	fma.rm.f32 	%f326, %f325, %f169, %f168;
	add.f32 	%f327, %f326, 0fCB40007F;
	neg.f32 	%f328, %f327;
	fma.rn.f32 	%f329, %f323, 0f3FB8AA3B, %f328;
	fma.rn.f32 	%f330, %f323, 0f32A57060, %f329;
	mov.b32 	%r65, %f326;
	shl.b32 	%r66, %r65, 23;
	mov.b32 	%f331, %r66;
	ex2.approx.ftz.f32 	%f332, %f330;
	mul.f32 	%f333, %f332, %f331;
	add.f32 	%f334, %f322, %f333;
	sub.f32 	%f335, %f491, %f164;
	fma.rn.f32 	%f336, %f335, 0f3BBB989D, 0f3F000000;
	cvt.sat.f32.f32 	%f337, %f336;
	fma.rm.f32 	%f338, %f337, %f169, %f168;
	add.f32 	%f339, %f338, 0fCB40007F;
	neg.f32 	%f340, %f339;
	fma.rn.f32 	%f341, %f335, 0f3FB8AA3B, %f340;
	fma.rn.f32 	%f342, %f335, 0f32A57060, %f341;
	mov.b32 	%r67, %f338;
	shl.b32 	%r68, %r67, 23;
	mov.b32 	%f343, %r68;
	ex2.approx.ftz.f32 	%f344, %f342;
	mul.f32 	%f345, %f344, %f343;
	add.f32 	%f346, %f334, %f345;
	sub.f32 	%f347, %f493, %f164;
	fma.rn.f32 	%f348, %f347, 0f3BBB989D, 0f3F000000;
	cvt.sat.f32.f32 	%f349, %f348;
	fma.rm.f32 	%f350, %f349, %f169, %f168;
	add.f32 	%f351, %f350, 0fCB40007F;
	neg.f32 	%f352, %f351;
	fma.rn.f32 	%f353, %f347, 0f3FB8AA3B, %f352;
	fma.rn.f32 	%f354, %f347, 0f32A57060, %f353;
	mov.b32 	%r69, %f350;
	shl.b32 	%r70, %r69, 23;
	mov.b32 	%f355, %r70;
	ex2.approx.ftz.f32 	%f356, %f354;
	mul.f32 	%f357, %f356, %f355;
	add.f32 	%f358, %f346, %f357;
	sub.f32 	%f359, %f495, %f164;
	fma.rn.f32 	%f360, %f359, 0f3BBB989D, 0f3F000000;
	cvt.sat.f32.f32 	%f361, %f360;
	fma.rm.f32 	%f362, %f361, %f169, %f168;
	add.f32 	%f363, %f362, 0fCB40007F;
	neg.f32 	%f364, %f363;
	fma.rn.f32 	%f365, %f359, 0f3FB8AA3B, %f364;
	fma.rn.f32 	%f366, %f359, 0f32A57060, %f365;
	mov.b32 	%r71, %f362;
	shl.b32 	%r72, %r71, 23;
	mov.b32 	%f367, %r72;
	ex2.approx.ftz.f32 	%f368, %f366;
	mul.f32 	%f369, %f368, %f367;
	add.f32 	%f370, %f358, %f369;
	sub.f32 	%f371, %f497, %f164;
	fma.rn.f32 	%f372, %f371, 0f3BBB989D, 0f3F000000;
	cvt.sat.f32.f32 	%f373, %f372;
	fma.rm.f32 	%f374, %f373, %f169, %f168;
	add.f32 	%f375, %f374, 0fCB40007F;
	neg.f32 	%f376, %f375;
	fma.rn.f32 	%f377, %f371, 0f3FB8AA3B, %f376;
	fma.rn.f32 	%f378, %f371, 0f32A57060, %f377;
	mov.b32 	%r73, %f374;
	shl.b32 	%r74, %r73, 23;
	mov.b32 	%f379, %r74;
	ex2.approx.ftz.f32 	%f380, %f378;
	mul.f32 	%f381, %f380, %f379;
	add.f32 	%f382, %f370, %f381;
	sub.f32 	%f383, %f499, %f164;
	fma.rn.f32 	%f384, %f383, 0f3BBB989D, 0f3F000000;
	cvt.sat.f32.f32 	%f385, %f384;
	fma.rm.f32 	%f386, %f385, %f169, %f168;
	add.f32 	%f387, %f386, 0fCB40007F;
	neg.f32 	%f388, %f387;
	fma.rn.f32 	%f389, %f383, 0f3FB8AA3B, %f388;
	fma.rn.f32 	%f390, %f383, 0f32A57060, %f389;
	mov.b32 	%r75, %f386;
	shl.b32 	%r76, %r75, 23;
	mov.b32 	%f391, %r76;
	ex2.approx.ftz.f32 	%f392, %f390;
	mul.f32 	%f393, %f392, %f391;
	add.f32 	%f394, %f382, %f393;
	sub.f32 	%f395, %f501, %f164;
	fma.rn.f32 	%f396, %f395, 0f3BBB989D, 0f3F000000;
	cvt.sat.f32.f32 	%f397, %f396;
	fma.rm.f32 	%f398, %f397, %f169, %f168;
	add.f32 	%f399, %f398, 0fCB40007F;
	neg.f32 	%f400, %f399;
	fma.rn.f32 	%f401, %f395, 0f3FB8AA3B, %f400;
	fma.rn.f32 	%f402, %f395, 0f32A57060, %f401;
	mov.b32 	%r77, %f398;
	shl.b32 	%r78, %r77, 23;
	mov.b32 	%f403, %r78;
	ex2.approx.ftz.f32 	%f404, %f402;
	mul.f32 	%f405, %f404, %f403;
	add.f32 	%f406, %f394, %f405;
	sub.f32 	%f407, %f503, %f164;
	fma.rn.f32 	%f408, %f407, 0f3BBB989D, 0f3F000000;
	cvt.sat.f32.f32 	%f409, %f408;
	fma.rm.f32 	%f410, %f409, %f169, %f168;
	add.f32 	%f411, %f410, 0fCB40007F;
	neg.f32 	%f412, %f411;
	fma.rn.f32 	%f413, %f407, 0f3FB8AA3B, %f412;
	fma.rn.f32 	%f414, %f407, 0f32A57060, %f413;
	mov.b32 	%r79, %f410;
	shl.b32 	%r80, %r79, 23;
	mov.b32 	%f415, %r80;
	ex2.approx.ftz.f32 	%f416, %f414;
	mul.f32 	%f417, %f416, %f415;
	add.f32 	%f418, %f406, %f417;
	sub.f32 	%f419, %f505, %f164;
	fma.rn.f32 	%f420, %f419, 0f3BBB989D, 0f3F000000;
	cvt.sat.f32.f32 	%f421, %f420;
	fma.rm.f32 	%f422, %f421, %f169, %f168;
	add.f32 	%f423, %f422, 0fCB40007F;
	neg.f32 	%f424, %f423;
	fma.rn.f32 	%f425, %f419, 0f3FB8AA3B, %f424;
	fma.rn.f32 	%f426, %f419, 0f32A57060, %f425;
	mov.b32 	%r81, %f422;
	shl.b32 	%r82, %r81, 23;
	mov.b32 	%f427, %r82;
	ex2.approx.ftz.f32 	%f428, %f426;
	mul.f32 	%f429, %f428, %f427;
	add.f32 	%f430, %f418, %f429;
	mov.b32 	%r83, %f430;
	shfl.sync.bfly.b32	%r84|%p31, %r83, 16, 31, -1;
	mov.b32 	%f431, %r84;
	add.f32 	%f432, %f430, %f431;
	mov.b32 	%r85, %f432;
	shfl.sync.bfly.b32	%r86|%p32, %r85, 8, 31, -1;
	mov.b32 	%f433, %r86;
	add.f32 	%f434, %f432, %f433;
	mov.b32 	%r87, %f434;
	shfl.sync.bfly.b32	%r88|%p33, %r87, 4, 31, -1;
	mov.b32 	%f435, %r88;
	add.f32 	%f436, %f434, %f435;
	mov.b32 	%r89, %f436;
	shfl.sync.bfly.b32	%r90|%p34, %r89, 2, 31, -1;
	mov.b32 	%f437, %r90;
	add.f32 	%f438, %f436, %f437;
	mov.b32 	%r91, %f438;
	shfl.sync.bfly.b32	%r92|%p35, %r91, 1, 31, -1;
	mov.b32 	%f439, %r92;
	add.f32 	%f440, %f438, %f439;
	div.rn.f32 	%f89, %f177, %f440;
	div.rn.f32 	%f90, %f189, %f440;
	div.rn.f32 	%f91, %f201, %f440;
	div.rn.f32 	%f92, %f213, %f440;
	div.rn.f32 	%f93, %f225, %f440;
	div.rn.f32 	%f94, %f237, %f440;
	div.rn.f32 	%f95, %f249, %f440;
	div.rn.f32 	%f96, %f261, %f440;
	div.rn.f32 	%f97, %f273, %f440;
	div.rn.f32 	%f98, %f285, %f440;
	div.rn.f32 	%f99, %f297, %f440;
	div.rn.f32 	%f100, %f309, %f440;
	div.rn.f32 	%f101, %f321, %f440;
	div.rn.f32 	%f102, %f333, %f440;
	div.rn.f32 	%f103, %f345, %f440;
	div.rn.f32 	%f104, %f357, %f440;
	div.rn.f32 	%f105, %f369, %f440;
	div.rn.f32 	%f106, %f381, %f440;
	div.rn.f32 	%f107, %f393, %f440;
	div.rn.f32 	%f108, %f405, %f440;
	div.rn.f32 	%f109, %f417, %f440;
	div.rn.f32 	%f110, %f429, %f440;
	mad.lo.s64 	%rd44, %rd47, %rd32, %rd2;
	cvta.to.global.u64 	%rd45, %rd31;
	shl.b64 	%rd46, %rd44, 1;
	add.s64 	%rd27, %rd45, %rd46;
	@%p25 bra 	$L__BB260_50;
	// begin inline asm
	{  cvt.rn.f16.f32 %rs23, %f89;}

	// end inline asm
	st.global.u16 	[%rd27], %rs23;
$L__BB260_50:
	setp.le.s64 	%p36, %rd34, %rd3;
	@%p36 bra 	$L__BB260_52;
	// begin inline asm
	{  cvt.rn.f16.f32 %rs24, %f90;}

	// end inline asm
	st.global.u16 	[%rd27+64], %rs24;
$L__BB260_52:
	setp.le.s64 	%p37, %rd34, %rd4;
	@%p37 bra 	$L__BB260_54;
	// begin inline asm
	{  cvt.rn.f16.f32 %rs25, %f91;}

	// end inline asm
	st.global.u16 	[%rd27+128], %rs25;
$L__BB260_54:
	setp.le.s64 	%p38, %rd34, %rd5;
	@%p38 bra 	$L__BB260_56;
	// begin inline asm
	{  cvt.rn.f16.f32 %rs26, %f92;}

	// end inline asm
	st.global.u16 	[%rd27+192], %rs26;
$L__BB260_56:
	setp.le.s64 	%p39, %rd34, %rd6;
	@%p39 bra 	$L__BB260_58;
	// begin inline asm
	{  cvt.rn.f16.f32 %rs27, %f93;}

	// end inline asm
	st.global.u16 	[%rd27+256], %rs27;
$L__BB260_58:
	setp.le.s64 	%p40, %rd34, %rd7;
	@%p40 bra 	$L__BB260_60;
	// begin inline asm
	{  cvt.rn.f16.f32 %rs28, %f94;}

	// end inline asm
	st.global.u16 	[%rd27+320], %rs28;
$L__BB260_60:
	setp.le.s64 	%p41, %rd34, %rd8;
	@%p41 bra 	$L__BB260_62;
	// begin inline asm
	{  cvt.rn.f16.f32 %rs29, %f95;}

	// end inline asm
	st.global.u16 	[%rd27+384], %rs29;
$L__BB260_62:
	setp.le.s64 	%p42, %rd34, %rd9;
	@%p42 bra 	$L__BB260_64;
	// begin inline asm
	{  cvt.rn.f16.f32 %rs30, %f96;}

	// end inline asm
	st.global.u16 	[%rd27+448], %rs30;
$L__BB260_64:
	setp.le.s64 	%p43, %rd34, %rd10;
	@%p43 bra 	$L__BB260_66;
	// begin inline asm
	{  cvt.rn.f16.f32 %rs31, %f97;}

	// end inline asm
	st.global.u16 	[%rd27+512], %rs31;
$L__BB260_66:
	setp.le.s64 	%p44, %rd34, %rd11;
	@%p44 bra 	$L__BB260_68;
	// begin inline asm
	{  cvt.rn.f16.f32 %rs32, %f98;}

	// end inline asm
	st.global.u16 	[%rd27+576], %rs32;
$L__BB260_68:
	setp.le.s64 	%p45, %rd34, %rd12;
	@%p45 bra 	$L__BB260_70;
	// begin inline asm
	{  cvt.rn.f16.f32 %rs33, %f99;}

	// end inline asm
	st.global.u16 	[%rd27+640], %rs33;
$L__BB260_70:
	setp.le.s64 	%p46, %rd34, %rd13;
	@%p46 bra 	$L__BB260_72;
	// begin inline asm
	{  cvt.rn.f16.f32 %rs34, %f100;}

	// end inline asm
	st.global.u16 	[%rd27+704], %rs34;
$L__BB260_72:
	setp.le.s64 	%p47, %rd34, %rd14;
	@%p47 bra 	$L__BB260_74;
	// begin inline asm
	{  cvt.rn.f16.f32 %rs35, %f101;}

	// end inline asm
	st.global.u16 	[%rd27+768], %rs35;
$L__BB260_74:
	setp.le.s64 	%p48, %rd34, %rd15;
	@%p48 bra 	$L__BB260_76;
	// begin inline asm
	{  cvt.rn.f16.f32 %rs36, %f102;}

	// end inline asm
	st.global.u16 	[%rd27+832], %rs36;
$L__BB260_76:
	setp.le.s64 	%p49, %rd34, %rd16;
	@%p49 bra 	$L__BB260_78;
	// begin inline asm
	{  cvt.rn.f16.f32 %rs37, %f103;}

	// end inline asm
	st.global.u16 	[%rd27+896], %rs37;
$L__BB260_78:
	setp.le.s64 	%p50, %rd34, %rd17;
	@%p50 bra 	$L__BB260_80;
	// begin inline asm
	{  cvt.rn.f16.f32 %rs38, %f104;}

	// end inline asm
	st.global.u16 	[%rd27+960], %rs38;
$L__BB260_80:
	setp.le.s64 	%p51, %rd34, %rd18;
	@%p51 bra 	$L__BB260_82;
	// begin inline asm
	{  cvt.rn.f16.f32 %rs39, %f105;}

	// end inline asm
	st.global.u16 	[%rd27+1024], %rs39;
$L__BB260_82:
	setp.le.s64 	%p52, %rd34, %rd19;
	@%p52 bra 	$L__BB260_84;
	// begin inline asm
	{  cvt.rn.f16.f32 %rs40, %f106;}

	// end inline asm
	st.global.u16 	[%rd27+1088], %rs40;
$L__BB260_84:
	setp.le.s64 	%p53, %rd34, %rd20;
	@%p53 bra 	$L__BB260_86;
	// begin inline asm
	{  cvt.rn.f16.f32 %rs41, %f107;}

	// end inline asm
	st.global.u16 	[%rd27+1152], %rs41;
$L__BB260_86:
	setp.le.s64 	%p54, %rd34, %rd21;
	@%p54 bra 	$L__BB260_88;
	// begin inline asm
	{  cvt.rn.f16.f32 %rs42, %f108;}

	// end inline asm
	st.global.u16 	[%rd27+1216], %rs42;
$L__BB260_88:
	setp.le.s64 	%p55, %rd34, %rd22;
	@%p55 bra 	$L__BB260_90;
	// begin inline asm
	{  cvt.rn.f16.f32 %rs43, %f109;}

	// end inline asm
	st.global.u16 	[%rd27+1280], %rs43;
$L__BB260_90:
	setp.le.s64 	%p56, %rd34, %rd23;
	@%p56 bra 	$L__BB260_92;
	// begin inline asm
	{  cvt.rn.f16.f32 %rs44, %f110;}

	// end inline asm
	st.global.u16 	[%rd27+1344], %rs44;
$L__BB260_92:
	add.s64 	%rd47, %rd47, %rd24;
	setp.lt.s64 	%p57, %rd47, %rd33;
	@%p57 bra 	$L__BB260_4;
$L__BB260_93:
	ret;

}
	// .globl	_ZN7oneflow4cuda7softmax15SoftmaxWarpImplI10SimpleLoadI6__halffE11SimpleStoreIS4_fEfLi1ELi23ELi32ELi1ELb0ELNS1_9AlgorithmE0EEEvT_T0_ll
.visible .entry _ZN7oneflow4cuda7softmax15SoftmaxWarpImplI10SimpleLoadI6__halffE11SimpleStoreIS4_fEfLi1ELi23ELi32ELi1ELb0ELNS1_9AlgorithmE0EEEvT_T0_ll(
	.param .align 8 .b8 _ZN7oneflow4cuda7softmax15SoftmaxWarpImplI10SimpleLoadI6__halffE11SimpleStoreIS4_fEfLi1ELi23ELi32ELi1ELb0ELNS1_9AlgorithmE0EEEvT_T0_ll_param_0[16],
	.param .align 8 .b8 _ZN7oneflow4cuda7softmax15SoftmaxWarpImplI10SimpleLoadI6__halffE11SimpleStoreIS4_fEfLi1ELi23ELi32ELi1ELb0ELNS1_9AlgorithmE0EEEvT_T0_ll_param_1[16],
	.param .u64 _ZN7oneflow4cuda7softmax15SoftmaxWarpImplI10SimpleLoadI6__halffE11SimpleStoreIS4_fEfLi1ELi23ELi32ELi1ELb0ELNS1_9AlgorithmE0EEEvT_T0_ll_param_2,
	.param .u64 _ZN7oneflow4cuda7softmax15SoftmaxWarpImplI10SimpleLoadI6__halffE11SimpleStoreIS4_fEfLi1ELi23ELi32ELi1ELb0ELNS1_9AlgorithmE0EEEvT_T0_ll_param_3
)
{
	.reg .pred 	%p<14>;
	.reg .b16 	%rs<47>;
	.reg .b32 	%r<74>;
	.reg .b32 	%f<368>;
	.reg .b64 	%rd<29>;

	ld.param.u64 	%rd13, [_ZN7oneflow4cuda7softmax15SoftmaxWarpImplI10SimpleLoadI6__halffE11SimpleStoreIS4_fEfLi1ELi23ELi32ELi1ELb0ELNS1_9AlgorithmE0EEEvT_T0_ll_param_1+8];
	ld.param.u64 	%rd12, [_ZN7oneflow4cuda7softmax15SoftmaxWarpImplI10SimpleLoadI6__halffE11SimpleStoreIS4_fEfLi1ELi23ELi32ELi1ELb0ELNS1_9AlgorithmE0EEEvT_T0_ll_param_1];
	ld.param.u64 	%rd11, [_ZN7oneflow4cuda7softmax15SoftmaxWarpImplI10SimpleLoadI6__halffE11SimpleStoreIS4_fEfLi1ELi23ELi32ELi1ELb0ELNS1_9AlgorithmE0EEEvT_T0_ll_param_0+8];
	ld.param.u64 	%rd10, [_ZN7oneflow4cuda7softmax15SoftmaxWarpImplI10SimpleLoadI6__halffE11SimpleStoreIS4_fEfLi1ELi23ELi32ELi1ELb0ELNS1_9AlgorithmE0EEEvT_T0_ll_param_0];
	ld.param.u64 	%rd14, [_ZN7oneflow4cuda7softmax15SoftmaxWarpImplI10SimpleLoadI6__halffE11SimpleStoreIS4_fEfLi1ELi23ELi32ELi1ELb0ELNS1_9AlgorithmE0EEEvT_T0_ll_param_2];
	ld.param.u64 	%rd15, [_ZN7oneflow4cuda7softmax15SoftmaxWarpImplI10SimpleLoadI6__halffE11SimpleStoreIS4_fEfLi1ELi23ELi32ELi1ELb0ELNS1_9AlgorithmE0EEEvT_T0_ll_param_3];
	setp.lt.s64 	%p1, %rd15, 737;
	@%p1 bra 	$L__BB261_2;
	mov.u64 	%rd16, $str;
	cvta.global.u64 	%rd17, %rd16;
	mov.u64 	%rd18, $str$1;
	cvta.global.u64 	%rd19, %rd18;
	mov.u64 	%rd20, __unnamed_261;
	cvta.global.u64 	%rd21, %rd20;
	{ // callseq 260, 0
	.param .b64 param0;
	st.param.b64 	[param0], %rd17;
	.param .b64 param1;
	st.param.b64 	[param1], %rd19;
	.param .b32 param2;
	st.param.b32 	[param2], 228;
	.param .b64 param3;
	st.param.b64 	[param3], %rd21;
	.param .b64 param4;
	st.param.b64 	[param4], 1;
	call.uni 
	__assertfail, 
	(
	param0, 
	param1, 
	param2, 
	param3, 
	param4
	);
	} // callseq 260
$L__BB261_2:
	mov.u32 	%r2, %ctaid.x;
	mov.u32 	%r3, %ntid.y;
	mov.u32 	%r4, %tid.y;
	mad.lo.s32 	%r5, %r2, %r3, %r4;
	mov.u32 	%r6, %nctaid.x;
	mul.lo.s32 	%r1, %r6, %r3;
	cvt.s64.s32 	%rd28, %r5;
	setp.le.s64 	%p2, %rd14, %rd28;
	@%p2 bra 	$L__BB261_5;
	mov.u32 	%r7, %tid.x;
	cvt.u64.u32 	%rd4, %r7;
	cvta.to.global.u64 	%rd5, %rd12;
	cvta.to.global.u64 	%rd6, %rd10;
	cvt.s64.s32 	%rd7, %r1;
$L__BB261_4:
	mad.lo.s64 	%rd22, %rd28, %rd11, %rd4;
	shl.b64 	%rd23, %rd22, 1;
	add.s64 	%rd24, %rd6, %rd23;
	ld.global.u16 	%rs1, [%rd24];
	// begin inline asm
	{  cvt.f32.f16 %f1, %rs1;}

	// end inline asm
	max.f32 	%f47, %f1, 0fFF800000;
	ld.global.u16 	%rs2, [%rd24+64];
	// begin inline asm
	{  cvt.f32.f16 %f2, %rs2;}

	// end inline asm
	max.f32 	%f48, %f47, %f2;
	ld.global.u16 	%rs3, [%rd24+128];
	// begin inline asm
	{  cvt.f32.f16 %f3, %rs3;}

	// end inline asm
	max.f32 	%f49, %f48, %f3;
	ld.global.u16 	%rs4, [%rd24+192];
	// begin inline asm
	{  cvt.f32.f16 %f4, %rs4;}

	// end inline asm
	max.f32 	%f50, %f49, %f4;
	ld.global.u16 	%rs5, [%rd24+256];
	// begin inline asm
	{  cvt.f32.f16 %f5, %rs5;}

	// end inline asm
	max.f32 	%f51, %f50, %f5;
	ld.global.u16 	%rs6, [%rd24+320];
	// begin inline asm
	{  cvt.f32.f16 %f6, %rs6;}

	// end inline asm
	max.f32 	%f52, %f51, %f6;
	ld.global.u16 	%rs7, [%rd24+384];
	// begin inline asm
	{  cvt.f32.f16 %f7, %rs7;}

	// end inline asm
	max.f32 	%f53, %f52, %f7;
	ld.global.u16 	%rs8, [%rd24+448];
	// begin inline asm
	{  cvt.f32.f16 %f8, %rs8;}

	// end inline asm
	max.f32 	%f54, %f53, %f8;
	ld.global.u16 	%rs9, [%rd24+512];
	// begin inline asm
	{  cvt.f32.f16 %f9, %rs9;}

	// end inline asm
	max.f32 	%f55, %f54, %f9;
	ld.global.u16 	%rs10, [%rd24+576];
	// begin inline asm
	{  cvt.f32.f16 %f10, %rs10;}

	// end inline asm
	max.f32 	%f56, %f55, %f10;
	ld.global.u16 	%rs11, [%rd24+640];
	// begin inline asm
	{  cvt.f32.f16 %f11, %rs11;}

	// end inline asm
	max.f32 	%f57, %f56, %f11;
	ld.global.u16 	%rs12, [%rd24+704];
	// begin inline asm
	{  cvt.f32.f16 %f12, %rs12;}

	// end inline asm
	max.f32 	%f58, %f57, %f12;
	ld.global.u16 	%rs13, [%rd24+768];
	// begin inline asm
	{  cvt.f32.f16 %f13, %rs13;}

	// end inline asm
	max.f32 	%f59, %f58, %f13;
	ld.global.u16 	%rs14, [%rd24+832];
	// begin inline asm
	{  cvt.f32.f16 %f14, %rs14;}

	// end inline asm
	max.f32 	%f60, %f59, %f14;
	ld.global.u16 	%rs15, [%rd24+896];
	// begin inline asm
	{  cvt.f32.f16 %f15, %rs15;}

	// end inline asm
	max.f32 	%f61, %f60, %f15;
	ld.global.u16 	%rs16, [%rd24+960];
	// begin inline asm
	{  cvt.f32.f16 %f16, %rs16;}

	// end inline asm
	max.f32 	%f62, %f61, %f16;
	ld.global.u16 	%rs17, [%rd24+1024];
	// begin inline asm
	{  cvt.f32.f16 %f17, %rs17;}

	// end inline asm
	max.f32 	%f63, %f62, %f17;
	ld.global.u16 	%rs18, [%rd24+1088];
	// begin inline asm
	{  cvt.f32.f16 %f18, %rs18;}

	// end inline asm
	max.f32 	%f64, %f63, %f18;
	ld.global.u16 	%rs19, [%rd24+1152];
	// begin inline asm
	{  cvt.f32.f16 %f19, %rs19;}

	// end inline asm
	max.f32 	%f65, %f64, %f19;
	ld.global.u16 	%rs20, [%rd24+1216];
	// begin inline asm
	{  cvt.f32.f16 %f20, %rs20;}

	// end inline asm
	max.f32 	%f66, %f65, %f20;
	ld.global.u16 	%rs21, [%rd24+1280];
	// begin inline asm
	{  cvt.f32.f16 %f21, %rs21;}

	// end inline asm
	max.f32 	%f67, %f66, %f21;
	ld.global.u16 	%rs22, [%rd24+1344];
	// begin inline asm
	{  cvt.f32.f16 %f22, %rs22;}

	// end inline asm
	max.f32 	%f68, %f67, %f22;
	ld.global.u16 	%rs23, [%rd24+1408];
	// begin inline asm
	{  cvt.f32.f16 %f23, %rs23;}

	// end inline asm
	max.f32 	%f69, %f68, %f23;
	mov.b32 	%r8, %f69;
	shfl.sync.bfly.b32	%r9|%p3, %r8, 16, 31, -1;
	mov.b32 	%f70, %r9;
	max.f32 	%f71, %f69, %f70;
	mov.b32 	%r10, %f71;
	shfl.sync.bfly.b32	%r11|%p4, %r10, 8, 31, -1;
	mov.b32 	%f72, %r11;
	max.f32 	%f73, %f71, %f72;
	mov.b32 	%r12, %f73;
	shfl.sync.bfly.b32	%r13|%p5, %r12, 4, 31, -1;
	mov.b32 	%f74, %r13;
	max.f32 	%f75, %f73, %f74;
	mov.b32 	%r14, %f75;
	shfl.sync.bfly.b32	%r15|%p6, %r14, 2, 31, -1;
	mov.b32 	%f76, %r15;
	max.f32 	%f77, %f75, %f76;
	mov.b32 	%r16, %f77;
	shfl.sync.bfly.b32	%r17|%p7, %r16, 1, 31, -1;
	mov.b32 	%f78, %r17;
	max.f32 	%f79, %f77, %f78;
	sub.f32 	%f80, %f1, %f79;
	fma.rn.f32 	%f81, %f80, 0f3BBB989D, 0f3F000000;
	cvt.sat.f32.f32 	%f82, %f81;
	mov.f32 	%f83, 0f4B400001;
	mov.f32 	%f84, 0f437C0000;
	fma.rm.f32 	%f85, %f82, %f84, %f83;
	add.f32 	%f86, %f85, 0fCB40007F;
	neg.f32 	%f87, %f86;
	fma.rn.f32 	%f88, %f80, 0f3FB8AA3B, %f87;
	fma.rn.f32 	%f89, %f80, 0f32A57060, %f88;
	mov.b32 	%r18, %f85;
	shl.b32 	%r19, %r18, 23;
	mov.b32 	%f90, %r19;
	ex2.approx.ftz.f32 	%f91, %f89;
	mul.f32 	%f92, %f91, %f90;
	add.f32 	%f93, %f92, 0f00000000;
	sub.f32 	%f94, %f2, %f79;
	fma.rn.f32 	%f95, %f94, 0f3BBB989D, 0f3F000000;
	cvt.sat.f32.f32 	%f96, %f95;
	fma.rm.f32 	%f97, %f96, %f84, %f83;
	add.f32 	%f98, %f97, 0fCB40007F;
	neg.f32 	%f99, %f98;
	fma.rn.f32 	%f100, %f94, 0f3FB8AA3B, %f99;
	fma.rn.f32 	%f101, %f94, 0f32A57060, %f100;
	mov.b32 	%r20, %f97;
	shl.b32 	%r21, %r20, 23;
	mov.b32 	%f102, %r21;
	ex2.approx.ftz.f32 	%f103, %f101;
	mul.f32 	%f104, %f103, %f102;
	add.f32 	%f105, %f93, %f104;
	sub.f32 	%f106, %f3, %f79;
	fma.rn.f32 	%f107, %f106, 0f3BBB989D, 0f3F000000;
	cvt.sat.f32.f32 	%f108, %f107;
	fma.rm.f32 	%f109, %f108, %f84, %f83;
	add.f32 	%f110, %f109, 0fCB40007F;
	neg.f32 	%f111, %f110;
	fma.rn.f32 	%f112, %f106, 0f3FB8AA3B, %f111;
	fma.rn.f32 	%f113, %f106, 0f32A57060, %f112;
	mov.b32 	%r22, %f109;
	shl.b32 	%r23, %r22, 23;
	mov.b32 	%f114, %r23;
	ex2.approx.ftz.f32 	%f115, %f113;
	mul.f32 	%f116, %f115, %f114;
	add.f32 	%f117, %f105, %f116;
	sub.f32 	%f118, %f4, %f79;
	fma.rn.f32 	%f119, %f118, 0f3BBB989D, 0f3F000000;
	cvt.sat.f32.f32 	%f120, %f119;
	fma.rm.f32 	%f121, %f120, %f84, %f83;
	add.f32 	%f122, %f121, 0fCB40007F;
	neg.f32 	%f123, %f122;
	fma.rn.f32 	%f124, %f118, 0f3FB8AA3B, %f123;
	fma.rn.f32 	%f125, %f118, 0f32A57060, %f124;
	mov.b32 	%r24, %f121;
	shl.b32 	%r25, %r24, 23;
	mov.b32 	%f126, %r25;
	ex2.approx.ftz.f32 	%f127, %f125;
	mul.f32 	%f128, %f127, %f126;
	add.f32 	%f129, %f117, %f128;
	sub.f32 	%f130, %f5, %f79;
	fma.rn.f32 	%f131, %f130, 0f3BBB989D, 0f3F000000;
	cvt.sat.f32.f32 	%f132, %f131;
	fma.rm.f32 	%f133, %f132, %f84, %f83;
	add.f32 	%f134, %f133, 0fCB40007F;
	neg.f32 	%f135, %f134;
	fma.rn.f32 	%f136, %f130, 0f3FB8AA3B, %f135;
	fma.rn.f32 	%f137, %f130, 0f32A57060, %f136;
	mov.b32 	%r26, %f133;
	shl.b32 	%r27, %r26, 23;
	mov.b32 	%f138, %r27;
	ex2.approx.ftz.f32 	%f139, %f137;
	mul.f32 	%f140, %f139, %f138;
	add.f32 	%f141, %f129, %f140;
	sub.f32 	%f142, %f6, %f79;
	fma.rn.f32 	%f143, %f142, 0f3BBB989D, 0f3F000000;
	cvt.sat.f32.f32 	%f144, %f143;
	fma.rm.f32 	%f145, %f144, %f84, %f83;
	add.f32 	%f146, %f145, 0fCB40007F;
	neg.f32 	%f147, %f146;
	fma.rn.f32 	%f148, %f142, 0f3FB8AA3B, %f147;
	fma.rn.f32 	%f149, %f142, 0f32A57060, %f148;
	mov.b32 	%r28, %f145;
	shl.b32 	%r29, %r28, 23;
	mov.b32 	%f150, %r29;
	ex2.approx.ftz.f32 	%f151, %f149;
	mul.f32 	%f152, %f151, %f150;
	add.f32 	%f153, %f141, %f152;
	sub.f32 	%f154, %f7, %f79;
	fma.rn.f32 	%f155, %f154, 0f3BBB989D, 0f3F000000;
	cvt.sat.f32.f32 	%f156, %f155;
	fma.rm.f32 	%f157, %f156, %f84, %f83;
	add.f32 	%f158, %f157, 0fCB40007F;
	neg.f32 	%f159, %f158;
	fma.rn.f32 	%f160, %f154, 0f3FB8AA3B, %f159;
	fma.rn.f32 	%f161, %f154, 0f32A57060, %f160;
	mov.b32 	%r30, %f157;
	shl.b32 	%r31, %r30, 23;
	mov.b32 	%f162, %r31;
	ex2.approx.ftz.f32 	%f163, %f161;
	mul.f32 	%f164, %f163, %f162;
	add.f32 	%f165, %f153, %f164;
	sub.f32 	%f166, %f8, %f79;
	fma.rn.f32 	%f167, %f166, 0f3BBB989D, 0f3F000000;
	cvt.sat.f32.f32 	%f168, %f167;
	fma.rm.f32 	%f169, %f168, %f84, %f83;
	add.f32 	%f170, %f169, 0fCB40007F;
	neg.f32 	%f171, %f170;
	fma.rn.f32 	%f172, %f166, 0f3FB8AA3B, %f171;
	fma.rn.f32 	%f173, %f166, 0f32A57060, %f172;
	mov.b32 	%r32, %f169;
	shl.b32 	%r33, %r32, 23;
	mov.b32 	%f174, %r33;
	ex2.approx.ftz.f32 	%f175, %f173;
	mul.f32 	%f176, %f175, %f174;
	add.f32 	%f177, %f165, %f176;
	sub.f32 	%f178, %f9, %f79;
	fma.rn.f32 	%f179, %f178, 0f3BBB989D, 0f3F000000;
	cvt.sat.f32.f32 	%f180, %f179;
	fma.rm.f32 	%f181, %f180, %f84, %f83;
	add.f32 	%f182, %f181, 0fCB40007F;
	neg.f32 	%f183, %f182;
	fma.rn.f32 	%f184, %f178, 0f3FB8AA3B, %f183;
	fma.rn.f32 	%f185, %f178, 0f32A57060, %f184;
	mov.b32 	%r34, %f181;
	shl.b32 	%r35, %r34, 23;
	mov.b32 	%f186, %r35;
	ex2.approx.ftz.f32 	%f187, %f185;
	mul.f32 	%f188, %f187, %f186;
	add.f32 	%f189, %f177, %f188;
	sub.f32 	%f190, %f10, %f79;
	fma.rn.f32 	%f191, %f190, 0f3BBB989D, 0f3F000000;
	cvt.sat.f32.f32 	%f192, %f191;
	fma.rm.f32 	%f193, %f192, %f84, %f83;
	add.f32 	%f194, %f193, 0fCB40007F;
	neg.f32 	%f195, %f194;
	fma.rn.f32 	%f196, %f190, 0f3FB8AA3B, %f195;
	fma.rn.f32 	%f197, %f190, 0f32A57060, %f196;
	mov.b32 	%r36, %f193;
	shl.b32 	%r37, %r36, 23;
	mov.b32 	%f198, %r37;
	ex2.approx.ftz.f32 	%f199, %f197;
	mul.f32 	%f200, %f199, %f198;
	add.f32 	%f201, %f189, %f200;
	sub.f32 	%f202, %f11, %f79;
	fma.rn.f32 	%f203, %f202, 0f3BBB989D, 0f3F000000;
	cvt.sat.f32.f32 	%f204, %f203;
	fma.rm.f32 	%f205, %f204, %f84, %f83;
	add.f32 	%f206, %f205, 0fCB40007F;
	neg.f32 	%f207, %f206;
	fma.rn.f32 	%f208, %f202, 0f3FB8AA3B, %f207;
	fma.rn.f32 	%f209, %f202, 0f32A57060, %f208;
	mov.b32 	%r38, %f205;
	shl.b32 	%r39, %r38, 23;
	mov.b32 	%f210, %r39;
	ex2.approx.ftz.f32 	%f211, %f209;
	mul.f32 	%f212, %f211, %f210;
	add.f32 	%f213, %f201, %f212;
	sub.f32 	%f214, %f12, %f79;
	fma.rn.f32 	%f215, %f214, 0f3BBB989D, 0f3F000000;
	cvt.sat.f32.f32 	%f216, %f215;
	fma.rm.f32 	%f217, %f216, %f84, %f83;
	add.f32 	%f218, %f217, 0fCB40007F;
	neg.f32 	%f219, %f218;
	fma.rn.f32 	%f220, %f214, 0f3FB8AA3B, %f219;
	fma.rn.f32 	%f221, %f214, 0f32A57060, %f220;
	mov.b32 	%r40, %f217;
	shl.b32 	%r41, %r40, 23;
	mov.b32 	%f222, %r41;
	ex2.approx.ftz.f32 	%f223, %f221;
	mul.f32 	%f224, %f223, %f222;
	add.f32 	%f225, %f213, %f224;
	sub.f32 	%f226, %f13, %f79;
	fma.rn.f32 	%f227, %f226, 0f3BBB989D, 0f3F000000;
	cvt.sat.f32.f32 	%f228, %f227;
	fma.rm.f32 	%f229, %f228, %f84, %f83;
	add.f32 	%f230, %f229, 0fCB40007F;
	neg.f32 	%f231, %f230;
	fma.rn.f32 	%f232, %f226, 0f3FB8AA3B, %f231;
	fma.rn.f32 	%f233, %f226, 0f32A57060, %f232;
	mov.b32 	%r42, %f229;
	shl.b32 	%r43, %r42, 23;
	mov.b32 	%f234, %r43;
	ex2.approx.ftz.f32 	%f235, %f233;
	mul.f32 	%f236, %f235, %f234;
	add.f32 	%f237, %f225, %f236;
	sub.f32 	%f238, %f14, %f79;
	fma.rn.f32 	%f239, %f238, 0f3BBB989D, 0f3F000000;
	cvt.sat.f32.f32 	%f240, %f239;
	fma.rm.f32 	%f241, %f240, %f84, %f83;
	add.f32 	%f242, %f241, 0fCB40007F;
	neg.f32 	%f243, %f242;
	fma.rn.f32 	%f244, %f238, 0f3FB8AA3B, %f243;
	fma.rn.f32 	%f245, %f238, 0f32A57060, %f244;
	mov.b32 	%r44, %f241;
	shl.b32 	%r45, %r44, 23;
	mov.b32 	%f246, %r45;
	ex2.approx.ftz.f32 	%f247, %f245;
	mul.f32 	%f248, %f247, %f246;
	add.f32 	%f249, %f237, %f248;
	sub.f32 	%f250, %f15, %f79;
	fma.rn.f32 	%f251, %f250, 0f3BBB989D, 0f3F000000;
	cvt.sat.f32.f32 	%f252, %f251;
	fma.rm.f32 	%f253, %f252, %f84, %f83;
	add.f32 	%f254, %f253, 0fCB40007F;
	neg.f32 	%f255, %f254;
	fma.rn.f32 	%f256, %f250, 0f3FB8AA3B, %f255;
	fma.rn.f32 	%f257, %f250, 0f32A57060, %f256;
	mov.b32 	%r46, %f253;
	shl.b32 	%r47, %r46, 23;
	mov.b32 	%f258, %r47;
	ex2.approx.ftz.f32 	%f259, %f257;
	mul.f32 	%f260, %f259, %f258;
	add.f32 	%f261, %f249, %f260;
	sub.f32 	%f262, %f16, %f79;
	fma.rn.f32 	%f263, %f262, 0f3BBB989D, 0f3F000000;
	cvt.sat.f32.f32 	%f264, %f263;
	fma.rm.f32 	%f265, %f264, %f84, %f83;
	add.f32 	%f266, %f265, 0fCB40007F;
	neg.f32 	%f267, %f266;
	fma.rn.f32 	%f268, %f262, 0f3FB8AA3B, %f267;
	fma.rn.f32 	%f269, %f262, 0f32A57060, %f268;
	mov.b32 	%r48, %f265;
	shl.b32 	%r49, %r48, 23;
	mov.b32 	%f270, %r49;
	ex2.approx.ftz.f32 	%f271, %f269;
	mul.f32 	%f272, %f271, %f270;
	add.f32 	%f273, %f261, %f272;
	sub.f32 	%f274, %f17, %f79;
	fma.rn.f32 	%f275, %f274, 0f3BBB989D, 0f3F000000;
	cvt.sat.f32.f32 	%f276, %f275;
	fma.rm.f32 	%f277, %f276, %f84, %f83;
	add.f32 	%f278, %f277, 0fCB40007F;
	neg.f32 	%f279, %f278;
	fma.rn.f32 	%f280, %f274, 0f3FB8AA3B, %f279;
	fma.rn.f32 	%f281, %f274, 0f32A57060, %f280;
	mov.b32 	%r50, %f277;
	shl.b32 	%r51, %r50, 23;
	mov.b32 	%f282, %r51;
	ex2.approx.ftz.f32 	%f283, %f281;
	mul.f32 	%f284, %f283, %f282;
	add.f32 	%f285, %f273, %f284;
	sub.f32 	%f286, %f18, %f79;
	fma.rn.f32 	%f287, %f286, 0f3BBB989D, 0f3F000000;
	cvt.sat.f32.f32 	%f288, %f287;
	fma.rm.f32 	%f289, %f288, %f84, %f83;
	add.f32 	%f290, %f289, 0fCB40007F;
	neg.f32 	%f291, %f290;
	fma.rn.f32 	%f292, %f286, 0f3FB8AA3B, %f291;
	fma.rn.f32 	%f293, %f286, 0f32A57060, %f292;
	mov.b32 	%r52, %f289;
	shl.b32 	%r53, %r52, 23;
	mov.b32 	%f294, %r53;
	ex2.approx.ftz.f32 	%f295, %f293;
	mul.f32 	%f296, %f295, %f294;
	add.f32 	%f297, %f285, %f296;
	sub.f32 	%f298, %f19, %f79;
	fma.rn.f32 	%f299, %f298, 0f3BBB989D, 0f3F000000;
	cvt.sat.f32.f32 	%f300, %f299;
	fma.rm.f32 	%f301, %f300, %f84, %f83;
	add.f32 	%f302, %f301, 0fCB40007F;
	neg.f32 	%f303, %f302;
	fma.rn.f32 	%f304, %f298, 0f3FB8AA3B, %f303;
	fma.rn.f32 	%f305, %f298, 0f32A57060, %f304;
	mov.b32 	%r54, %f301;
	shl.b32 	%r55, %r54, 23;
	mov.b32 	%f306, %r55;
	ex2.approx.ftz.f32 	%f307, %f305;
	mul.f32 	%f308, %f307, %f306;
	add.f32 	%f309, %f297, %f308;
	sub.f32 	%f310, %f20, %f79;
	fma.rn.f32 	%f311, %f310, 0f3BBB989D, 0f3F000000;
	cvt.sat.f32.f32 	%f312, %f311;
	fma.rm.f32 	%f313, %f312, %f84, %f83;
	add.f32 	%f314, %f313, 0fCB40007F;
	neg.f32 	%f315, %f314;
	fma.rn.f32 	%f316, %f310, 0f3FB8AA3B, %f315;
	fma.rn.f32 	%f317, %f310, 0f32A57060, %f316;
	mov.b32 	%r56, %f313;
	shl.b32 	%r57, %r56, 23;
	mov.b32 	%f318, %r57;
	ex2.approx.ftz.f32 	%f319, %f317;
	mul.f32 	%f320, %f319, %f318;
	add.f32 	%f321, %f309, %f320;
	sub.f32 	%f322, %f21, %f79;
	fma.rn.f32 	%f323, %f322, 0f3BBB989D, 0f3F000000;
	cvt.sat.f32.f32 	%f324, %f323;
	fma.rm.f32 	%f325, %f324, %f84, %f83;
	add.f32 	%f326, %f325, 0fCB40007F;
	neg.f32 	%f327, %f326;
	fma.rn.f32 	%f328, %f322, 0f3FB8AA3B, %f327;
	fma.rn.f32 	%f329, %f322, 0f32A57060, %f328;
	mov.b32 	%r58, %f325;
	shl.b32 	%r59, %r58, 23;
	mov.b32 	%f330, %r59;
	ex2.approx.ftz.f32 	%f331, %f329;
	mul.f32 	%f332, %f331, %f330;
	add.f32 	%f333, %f321, %f332;
	sub.f32 	%f334, %f22, %f79;
	fma.rn.f32 	%f335, %f334, 0f3BBB989D, 0f3F000000;
	cvt.sat.f32.f32 	%f336, %f335;
	fma.rm.f32 	%f337, %f336, %f84, %f83;
	add.f32 	%f338, %f337, 0fCB40007F;
	neg.f32 	%f339, %f338;
	fma.rn.f32 	%f340, %f334, 0f3FB8AA3B, %f339;
	fma.rn.f32 	%f341, %f334, 0f32A57060, %f340;
	mov.b32 	%r60, %f337;
	shl.b32 	%r61, %r60, 23;
	mov.b32 	%f342, %r61;
	ex2.approx.ftz.f32 	%f343, %f341;
	mul.f32 	%f344, %f343, %f342;
	add.f32 	%f345, %f333, %f344;
	sub.f32 	%f346, %f23, %f79;
	fma.rn.f32 	%f347, %f346, 0f3BBB989D, 0f3F000000;
	cvt.sat.f32.f32 	%f348, %f347;
	fma.rm.f32 	%f349, %f348, %f84, %f83;
	add.f32 	%f350, %f349, 0fCB40007F;
	neg.f32 	%f351, %f350;
	fma.rn.f32 	%f352, %f346, 0f3FB8AA3B, %f351;
	fma.rn.f32 	%f353, %f346, 0f32A57060, %f352;
	mov.b32 	%r62, %f349;
	shl.b32 	%r63, %r62, 23;
	mov.b32 	%f354, %r63;
	ex2.approx.ftz.f32 	%f355, %f353;
	mul.f32 	%f356, %f355, %f354;
	add.f32 	%f357, %f345, %f356;
	mov.b32 	%r64, %f357;
	shfl.sync.bfly.b32	%r65|%p8, %r64, 16, 31, -1;
	mov.b32 	%f358, %r65;
	add.f32 	%f359, %f357, %f358;
	mov.b32 	%r66, %f359;
	shfl.sync.bfly.b32	%r67|%p9, %r66, 8, 31, -1;
	mov.b32 	%f360, %r67;
	add.f32 	%f361, %f359, %f360;
	mov.b32 	%r68, %f361;
	shfl.sync.bfly.b32	%r69|%p10, %r68, 4, 31, -1;
	mov.b32 	%f362, %r69;
	add.f32 	%f363, %f361, %f362;
	mov.b32 	%r70, %f363;
	shfl.sync.bfly.b32	%r71|%p11, %r70, 2, 31, -1;
	mov.b32 	%f364, %r71;
	add.f32 	%f365, %f363, %f364;
	mov.b32 	%r72, %f365;
	shfl.sync.bfly.b32	%r73|%p12, %r72, 1, 31, -1;
	mov.b32 	%f366, %r73;
	add.f32 	%f367, %f365, %f366;
	div.rn.f32 	%f24, %f92, %f367;
	div.rn.f32 	%f25, %f104, %f367;
	div.rn.f32 	%f26, %f116, %f367;
	div.rn.f32 	%f27, %f128, %f367;
	div.rn.f32 	%f28, %f140, %f367;
	div.rn.f32 	%f29, %f152, %f367;
	div.rn.f32 	%f30, %f164, %f367;
	div.rn.f32 	%f31, %f176, %f367;
	div.rn.f32 	%f32, %f188, %f367;
	div.rn.f32 	%f33, %f200, %f367;
	div.rn.f32 	%f34, %f212, %f367;
	div.rn.f32 	%f35, %f224, %f367;
	div.rn.f32 	%f36, %f236, %f367;
	div.rn.f32 	%f37, %f248, %f367;
	div.rn.f32 	%f38, %f260, %f367;
	div.rn.f32 	%f39, %f272, %f367;
	div.rn.f32 	%f40, %f284, %f367;
	div.rn.f32 	%f41, %f296, %f367;
	div.rn.f32 	%f42, %f308, %f367;
	div.rn.f32 	%f43, %f320, %f367;
	div.rn.f32 	%f44, %f332, %f367;
	div.rn.f32 	%f45, %f344, %f367;
	div.rn.f32 	%f46, %f356, %f367;
	// begin inline asm
	{  cvt.rn.f16.f32 %rs24, %f24;}

	// end inline asm
	mad.lo.s64 	%rd25, %rd28, %rd13, %rd4;
	shl.b64 	%rd26, %rd25, 1;
	add.s64 	%rd27, %rd5, %rd26;
	st.global.u16 	[%rd27], %rs24;
	// begin inline asm
	{  cvt.rn.f16.f32 %rs25, %f25;}

	// end inline asm
	st.global.u16 	[%rd27+64], %rs25;
	// begin inline asm
	{  cvt.rn.f16.f32 %rs26, %f26;}

	// end inline asm
	st.global.u16 	[%rd27+128], %rs26;
	// begin inline asm
	{  cvt.rn.f16.f32 %rs27, %f27;}

	// end inline asm
	st.global.u16 	[%rd27+192], %rs27;
	// begin inline asm
	{  cvt.rn.f16.f32 %rs28, %f28;}

	// end inline asm
	st.global.u16 	[%rd27+256], %rs28;
	// begin inline asm
	{  cvt.rn.f16.f32 %rs29, %f29;}

	// end inline asm
	st.global.u16 	[%rd27+320], %rs29;
	// begin inline asm
	{  cvt.rn.f16.f32 %rs30, %f30;}

	// end inline asm
	st.global.u16 	[%rd27+384], %rs30;
	// begin inline asm
	{  cvt.rn.f16.f32 %rs31, %f31;}

	// end inline asm
	st.global.u16 	[%rd27+448], %rs31;
	// begin inline asm
	{  cvt.rn.f16.f32 %rs32, %f32;}

	// end inline asm
	st.global.u16 	[%rd27+512], %rs32;
	// begin inline asm
	{  cvt.rn.f16.f32 %rs33, %f33;}

	// end inline asm
	st.global.u16 	[%rd27+576], %rs33;
	// begin inline asm
	{  cvt.rn.f16.f32 %rs34, %f34;}

	// end inline asm
	st.global.u16 	[%rd27+640], %rs34;
	// begin inline asm
	{  cvt.rn.f16.f32 %rs35, %f35;}

	// end inline asm
	st.global.u16 	[%rd27+704], %rs35;
	// begin inline asm
	{  cvt.rn.f16.f32 %rs36, %f36;}

	// end inline asm
	st.global.u16 	[%rd27+768], %rs36;
	// begin inline asm
	{  cvt.rn.f16.f32 %rs37, %f37;}

	// end inline asm
	st.global.u16 	[%rd27+832], %rs37;
	// begin inline asm
	{  cvt.rn.f16.f32 %rs38, %f38;}

	// end inline asm
	st.global.u16 	[%rd27+896], %rs38;
	// begin inline asm
	{  cvt.rn.f16.f32 %rs39, %f39;}

	// end inline asm
	st.global.u16 	[%rd27+960], %rs39;
	// begin inline asm
	{  cvt.rn.f16.f32 %rs40, %f40;}

	// end inline asm
	st.global.u16 	[%rd27+1024], %rs40;
	// begin inline asm
	{  cvt.rn.f16.f32 %rs41, %f41;}

	// end inline asm
	st.global.u16 	[%rd27+1088], %rs41;
	// begin inline asm
	{  cvt.rn.f16.f32 %rs42, %f42;}

	// end inline asm
	st.global.u16 	[%rd27+1152], %rs42;
	// begin inline asm
	{  cvt.rn.f16.f32 %rs43, %f43;}

	// end inline asm
	st.global.u16 	[%rd27+1216], %rs43;
	// begin inline asm
	{  cvt.rn.f16.f32 %rs44, %f44;}

	// end inline asm
	st.global.u16 	[%rd27+1280], %rs44;
	// begin inline asm
	{  cvt.rn.f16.f32 %rs45, %f45;}

	// end inline asm
	st.global.u16 	[%rd27+1344], %rs45;
	// begin inline asm
	{  cvt.rn.f16.f32 %rs46, %f46;}

	// end inline asm
	st.global.u16 	[%rd27+1408], %rs46;
	add.s64 	%rd28, %rd28, %rd7;
	setp.lt.s64 	%p13, %rd28, %rd14;
	@%p13 bra 	$L__BB261_4;
$L__BB261_5:
	ret;

}
	// .globl	_ZN7oneflow4cuda7softmax15SoftmaxWarpImplI10SimpleLoadI6__halffE11SimpleStoreIS4_fEfLi1ELi23ELi32ELi1ELb1ELNS1_9AlgorithmE0EEEvT_T0_ll
.visible .entry _ZN7oneflow4cuda7softmax15SoftmaxWarpImplI10SimpleLoadI6__halffE11SimpleStoreIS4_fEfLi1ELi23ELi32ELi1ELb1ELNS1_9AlgorithmE0EEEvT_T0_ll(
	.param .align 8 .b8 _ZN7oneflow4cuda7softmax15SoftmaxWarpImplI10SimpleLoadI6__halffE11SimpleStoreIS4_fEfLi1ELi23ELi32ELi1ELb1ELNS1_9AlgorithmE0EEEvT_T0_ll_param_0[16],
	.param .align 8 .b8 _ZN7oneflow4cuda7softmax15SoftmaxWarpImplI10SimpleLoadI6__halffE11SimpleStoreIS4_fEfLi1ELi23ELi32ELi1ELb1ELNS1_9AlgorithmE0EEEvT_T0_ll_param_1[16],
	.param .u64 _ZN7oneflow4cuda7softmax15SoftmaxWarpImplI10SimpleLoadI6__halffE11SimpleStoreIS4_fEfLi1ELi23ELi32ELi1ELb1ELNS1_9AlgorithmE0EEEvT_T0_ll_param_2,
	.param .u64 _ZN7oneflow4cuda7softmax15SoftmaxWarpImplI10SimpleLoadI6__halffE11SimpleStoreIS4_fEfLi1ELi23ELi32ELi1ELb1ELNS1_9AlgorithmE0EEEvT_T0_ll_param_3
)
{
	.reg .pred 	%p<60>;
	.reg .b16 	%rs<47>;
	.reg .b32 	%r<96>;
	.reg .b32 	%f<529>;
	.reg .b64 	%rd<51>;

	ld.param.u64 	%rd33, [_ZN7oneflow4cuda7softmax15SoftmaxWarpImplI10SimpleLoadI6__halffE11SimpleStoreIS4_fEfLi1ELi23ELi32ELi1ELb1ELNS1_9AlgorithmE0EEEvT_T0_ll_param_1+8];
	ld.param.u64 	%rd32, [_ZN7oneflow4cuda7softmax15SoftmaxWarpImplI10SimpleLoadI6__halffE11SimpleStoreIS4_fEfLi1ELi23ELi32ELi1ELb1ELNS1_9AlgorithmE0EEEvT_T0_ll_param_1];
	ld.param.u64 	%rd31, [_ZN7oneflow4cuda7softmax15SoftmaxWarpImplI10SimpleLoadI6__halffE11SimpleStoreIS4_fEfLi1ELi23ELi32ELi1ELb1ELNS1_9AlgorithmE0EEEvT_T0_ll_param_0+8];
	ld.param.u64 	%rd30, [_ZN7oneflow4cuda7softmax15SoftmaxWarpImplI10SimpleLoadI6__halffE11SimpleStoreIS4_fEfLi1ELi23ELi32ELi1ELb1ELNS1_9AlgorithmE0EEEvT_T0_ll_param_0];
	ld.param.u64 	%rd35, [_ZN7oneflow4cuda7softmax15SoftmaxWarpImplI10SimpleLoadI6__halffE11SimpleStoreIS4_fEfLi1ELi23ELi32ELi1ELb1ELNS1_9AlgorithmE0EEEvT_T0_ll_param_3];
	setp.lt.s64 	%p1, %rd35, 737;
	@%p1 bra 	$L__BB262_2;
	mov.u64 	%rd36, $str;
	cvta.global.u64 	%rd37, %rd36;
	mov.u64 	%rd38, $str$1;
	cvta.global.u64 	%rd39, %rd38;
	mov.u64 	%rd40, __unnamed_262;
	cvta.global.u64 	%rd41, %rd40;
	{ // callseq 261, 0
	.param .b64 param0;
	st.param.b64 	[param0], %rd37;
	.param .b64 param1;
	st.param.b64 	[param1], %rd39;
	.param .b32 param2;
	st.param.b32 	[param2], 228;
	.param .b64 param3;
	st.param.b64 	[param3], %rd41;
	.param .b64 param4;
	st.param.b64 	[param4], 1;
	call.uni 
	__assertfail, 
	(
	param0, 
	param1, 
	param2, 
	param3, 
	param4
	);
	} // callseq 261
$L__BB262_2:
	ld.param.u64 	%rd48, [_ZN7oneflow4cuda7softmax15SoftmaxWarpImplI10SimpleLoadI6__halffE11SimpleStoreIS4_fEfLi1ELi23ELi32ELi1ELb1ELNS1_9AlgorithmE0EEEvT_T0_ll_param_2];
	mov.u32 	%r2, %ctaid.x;
	mov.u32 	%r3, %ntid.y;
	mov.u32 	%r4, %tid.y;
	mad.lo.s32 	%r5, %r2, %r3, %r4;
	mov.u32 	%r6, %nctaid.x;
	mul.lo.s32 	%r1, %r6, %r3;
	cvt.s64.s32 	%rd50, %r5;
	setp.le.s64 	%p2, %rd48, %rd50;
	@%p2 bra 	$L__BB262_97;
	mov.u32 	%r7, %tid.x;
	cvt.u64.u32 	%rd2, %r7;
	add.s32 	%r8, %r7, 32;
	cvt.u64.u32 	%rd3, %r8;
	add.s32 	%r9, %r7, 64;
	cvt.u64.u32 	%rd4, %r9;
	add.s32 	%r10, %r7, 96;
	cvt.u64.u32 	%rd5, %r10;
	add.s32 	%r11, %r7, 128;
	cvt.u64.u32 	%rd6, %r11;
	add.s32 	%r12, %r7, 160;
	cvt.u64.u32 	%rd7, %r12;
	add.s32 	%r13, %r7, 192;
	cvt.u64.u32 	%rd8, %r13;
	add.s32 	%r14, %r7, 224;
	cvt.u64.u32 	%rd9, %r14;
	add.s32 	%r15, %r7, 256;
	cvt.u64.u32 	%rd10, %r15;
	add.s32 	%r16, %r7, 288;
	cvt.u64.u32 	%rd11, %r16;
	add.s32 	%r17, %r7, 320;
	cvt.u64.u32 	%rd12, %r17;
	add.s32 	%r18, %r7, 352;
	cvt.u64.u32 	%rd13, %r18;
	add.s32 	%r19, %r7, 384;
	cvt.u64.u32 	%rd14, %r19;
	add.s32 	%r20, %r7, 416;
	cvt.u64.u32 	%rd15, %r20;
	add.s32 	%r21, %r7, 448;
	cvt.u64.u32 	%rd16, %r21;
	add.s32 	%r22, %r7, 480;
	cvt.u64.u32 	%rd17, %r22;
	add.s32 	%r23, %r7, 512;
	cvt.u64.u32 	%rd18, %r23;
	add.s32 	%r24, %r7, 544;
	cvt.u64.u32 	%rd19, %r24;
	add.s32 	%r25, %r7, 576;
	cvt.u64.u32 	%rd20, %r25;
	add.s32 	%r26, %r7, 608;
	cvt.u64.u32 	%rd21, %r26;
	add.s32 	%r27, %r7, 640;
	cvt.u64.u32 	%rd22, %r27;
	add.s32 	%r28, %r7, 672;
	cvt.u64.u32 	%rd23, %r28;
	add.s32 	%r29, %r7, 704;
	cvt.u64.u32 	%rd24, %r29;
	cvt.s64.s32 	%rd25, %r1;
$L__BB262_4:
	setp.le.s64 	%p3, %rd35, %rd2;
	mad.lo.s64 	%rd42, %rd50, %rd31, %rd2;
	cvta.to.global.u64 	%rd43, %rd30;
	shl.b64 	%rd44, %rd42, 1;
	add.s64 	%rd27, %rd43, %rd44;
	mov.f32 	%f483, 0fFF800000;
	mov.f32 	%f486, %f483;
	@%p3 bra 	$L__BB262_6;
	ld.global.u16 	%rs1, [%rd27];
	// begin inline asm
	{  cvt.f32.f16 %f483, %rs1;}

	// end inline asm
	max.f32 	%f486, %f483, 0fFF800000;
$L__BB262_6:
	setp.le.s64 	%p4, %rd35, %rd3;
	mov.f32 	%f485, 0fFF800000;
	@%p4 bra 	$L__BB262_8;
	ld.global.u16 	%rs2, [%rd27+64];
	// begin inline asm
	{  cvt.f32.f16 %f485, %rs2;}

	// end inline asm
	max.f32 	%f486, %f486, %f485;
$L__BB262_8:
	setp.le.s64 	%p5, %rd35, %rd4;
	mov.f32 	%f487, 0fFF800000;
	@%p5 bra 	$L__BB262_10;
	ld.global.u16 	%rs3, [%rd27+128];
	// begin inline asm
	{  cvt.f32.f16 %f487, %rs3;}

	// end inline asm
	max.f32 	%f486, %f486, %f487;
$L__BB262_10:
	setp.le.s64 	%p6, %rd35, %rd5;
	mov.f32 	%f489, 0fFF800000;
	@%p6 bra 	$L__BB262_12;
	ld.global.u16 	%rs4, [%rd27+192];
	// begin inline asm
	{  cvt.f32.f16 %f489, %rs4;}

	// end inline asm
	max.f32 	%f486, %f486, %f489;
$L__BB262_12:
	setp.le.s64 	%p7, %rd35, %rd6;
	mov.f32 	%f491, 0fFF800000;
	@%p7 bra 	$L__BB262_14;
	ld.global.u16 	%rs5, [%rd27+256];
	// begin inline asm
	{  cvt.f32.f16 %f491, %rs5;}

	// end inline asm
	max.f32 	%f486, %f486, %f491;
$L__BB262_14:
	setp.le.s64 	%p8, %rd35, %rd7;
	mov.f32 	%f493, 0fFF800000;
	@%p8 bra 	$L__BB262_16;
	ld.global.u16 	%rs6, [%rd27+320];
	// begin inline asm
	{  cvt.f32.f16 %f493, %rs6;}

	// end inline asm
	max.f32 	%f486, %f486, %f493;
$L__BB262_16:
	setp.le.s64 	%p9, %rd35, %rd8;
	mov.f32 	%f495, 0fFF800000;
	@%p9 bra 	$L__BB262_18;
	ld.global.u16 	%rs7, [%rd27+384];
	// begin inline asm
	{  cvt.f32.f16 %f495, %rs7;}

	// end inline asm
	max.f32 	%f486, %f486, %f495;
$L__BB262_18:
	setp.le.s64 	%p10, %rd35, %rd9;
	mov.f32 	%f497, 0fFF800000;
	@%p10 bra 	$L__BB262_20;
	ld.global.u16 	%rs8, [%rd27+448];
	// begin inline asm
	{  cvt.f32.f16 %f497, %rs8;}

	// end inline asm
	max.f32 	%f486, %f486, %f497;
$L__BB262_20:
	setp.le.s64 	%p11, %rd35, %rd10;
	mov.f32 	%f499, 0fFF800000;
	@%p11 bra 	$L__BB262_22;
	ld.global.u16 	%rs9, [%rd27+512];
	// begin inline asm
	{  cvt.f32.f16 %f499, %rs9;}

	// end inline asm
	max.f32 	%f486, %f486, %f499;
$L__BB262_22:
	setp.le.s64 	%p12, %rd35, %rd11;
	mov.f32 	%f501, 0fFF800000;
	@%p12 bra 	$L__BB262_24;
	ld.global.u16 	%rs10, [%rd27+576];
	// begin inline asm
	{  cvt.f32.f16 %f501, %rs10;}

	// end inline asm
	max.f32 	%f486, %f486, %f501;
$L__BB262_24:
	setp.le.s64 	%p13, %rd35, %rd12;
	mov.f32 	%f503, 0fFF800000;
	@%p13 bra 	$L__BB262_26;
	ld.global.u16 	%rs11, [%rd27+640];
	// begin inline asm
	{  cvt.f32.f16 %f503, %rs11;}

	// end inline asm
	max.f32 	%f486, %f486, %f503;
$L__BB262_26:
	setp.le.s64 	%p14, %rd35, %rd13;
	mov.f32 	%f505, 0fFF800000;
	@%p14 bra 	$L__BB262_28;
	ld.global.u16 	%rs12, [%rd27+704];
	// begin inline asm
	{  cvt.f32.f16 %f505, %rs12;}

	// end inline asm
	max.f32 	%f486, %f486, %f505;
$L__BB262_28:
	setp.le.s64 	%p15, %rd35, %rd14;
	mov.f32 	%f507, 0fFF800000;
	@%p15 bra 	$L__BB262_30;
	ld.global.u16 	%rs13, [%rd27+768];
	// begin inline asm
	{  cvt.f32.f16 %f507, %rs13;}

	// end inline asm
	max.f32 	%f486, %f486, %f507;
$L__BB262_30:
	setp.le.s64 	%p16, %rd35, %rd15;
	mov.f32 	%f509, 0fFF800000;
	@%p16 bra 	$L__BB262_32;
	ld.global.u16 	%rs14, [%rd27+832];
	// begin inline asm
	{  cvt.f32.f16 %f509, %rs14;}

	// end inline asm
	max.f32 	%f486, %f486, %f509;
$L__BB262_32:
	setp.le.s64 	%p17, %rd35, %rd16;
	mov.f32 	%f511, 0fFF800000;
	@%p17 bra 	$L__BB262_34;
	ld.global.u16 	%rs15, [%rd27+896];
	// begin inline asm
	{  cvt.f32.f16 %f511, %rs15;}

	// end inline asm
	max.f32 	%f486, %f486, %f511;
$L__BB262_34:
	setp.le.s64 	%p18, %rd35, %rd17;
	mov.f32 	%f513, 0fFF800000;
	@%p18 bra 	$L__BB262_36;
	ld.global.u16 	%rs16, [%rd27+960];
	// begin inline asm
	{  cvt.f32.f16 %f513, %rs16;}

	// end inline asm
	max.f32 	%f486, %f486, %f513;
$L__BB262_36:
	setp.le.s64 	%p19, %rd35, %rd18;
	mov.f32 	%f515, 0fFF800000;
	@%p19 bra 	$L__BB262_38;
	ld.global.u16 	%rs17, [%rd27+1024];
	// begin inline asm
	{  cvt.f32.f16 %f515, %rs17;}

	// end inline asm
	max.f32 	%f486, %f486, %f515;
$L__BB262_38:
	setp.le.s64 	%p20, %rd35, %rd19;
	mov.f32 	%f517, 0fFF800000;
	@%p20 bra 	$L__BB262_40;
	ld.global.u16 	%rs18, [%rd27+1088];
	// begin inline asm
	{  cvt.f32.f16 %f517, %rs18;}

	// end inline asm
	max.f32 	%f486, %f486, %f517;
$L__BB262_40:
	setp.le.s64 	%p21, %rd35, %rd20;
	mov.f32 	%f519, 0fFF800000;
	@%p21 bra 	$L__BB262_42;
	ld.global.u16 	%rs19, [%rd27+1152];
	// begin inline asm
	{  cvt.f32.f16 %f519, %rs19;}

	// end inline asm
	max.f32 	%f486, %f486, %f519;
$L__BB262_42:
	setp.le.s64 	%p22, %rd35, %rd21;
	mov.f32 	%f521, 0fFF800000;
	@%p22 bra 	$L__BB262_44;
	ld.global.u16 	%rs20, [%rd27+1216];
	// begin inline asm
	{  cvt.f32.f16 %f521, %rs20;}

	// end inline asm
	max.f32 	%f486, %f486, %f521;
$L__BB262_44:
	setp.le.s64 	%p23, %rd35, %rd22;
	mov.f32 	%f523, 0fFF800000;
	@%p23 bra 	$L__BB262_46;
	ld.global.u16 	%rs21, [%rd27+1280];
	// begin inline asm
	{  cvt.f32.f16 %f523, %rs21;}

	// end inline asm
	max.f32 	%f486, %f486, %f523;
$L__BB262_46:
	setp.le.s64 	%p24, %rd35, %rd23;
	mov.f32 	%f525, 0fFF800000;
	@%p24 bra 	$L__BB262_48;
	ld.global.u16 	%rs22, [%rd27+1344];
	// begin inline asm
	{  cvt.f32.f16 %f525, %rs22;}

	// end inline asm
	max.f32 	%f486, %f486, %f525;
$L__BB262_48:
	setp.le.s64 	%p25, %rd35, %rd24;
	mov.f32 	%f527, 0fFF800000;
	@%p25 bra 	$L__BB262_50;
	ld.global.u16 	%rs23, [%rd27+1408];
	// begin inline asm
	{  cvt.f32.f16 %f527, %rs23;}

	// end inline asm
	max.f32 	%f486, %f486, %f527;
$L__BB262_50:
	setp.le.s64 	%p26, %rd35, %rd2;
	mov.b32 	%r30, %f486;
	shfl.sync.bfly.b32	%r31|%p27, %r30, 16, 31, -1;
	mov.b32 	%f162, %r31;
	max.f32 	%f163, %f486, %f162;
	mov.b32 	%r32, %f163;
	shfl.sync.bfly.b32	%r33|%p28, %r32, 8, 31, -1;
	mov.b32 	%f164, %r33;
	max.f32 	%f165, %f163, %f164;
	mov.b32 	%r34, %f165;
	shfl.sync.bfly.b32	%r35|%p29, %r34, 4, 31, -1;
	mov.b32 	%f166, %r35;
	max.f32 	%f167, %f165, %f166;
	mov.b32 	%r36, %f167;
	shfl.sync.bfly.b32	%r37|%p30, %r36, 2, 31, -1;
	mov.b32 	%f168, %r37;
	max.f32 	%f169, %f167, %f168;
	mov.b32 	%r38, %f169;
	shfl.sync.bfly.b32	%r39|%p31, %r38, 1, 31, -1;
	mov.b32 	%f170, %r39;
	max.f32 	%f171, %f169, %f170;
	sub.f32 	%f172, %f483, %f171;
	fma.rn.f32 	%f173, %f172, 0f3BBB989D, 0f3F000000;
	cvt.sat.f32.f32 	%f174, %f173;
	mov.f32 	%f175, 0f4B400001;
	mov.f32 	%f176, 0f437C0000;
	fma.rm.f32 	%f177, %f174, %f176, %f175;
	add.f32 	%f178, %f177, 0fCB40007F;
	neg.f32 	%f179, %f178;
	fma.rn.f32 	%f180, %f172, 0f3FB8AA3B, %f179;
	fma.rn.f32 	%f181, %f172, 0f32A57060, %f180;
	mov.b32 	%r40, %f177;
	shl.b32 	%r41, %r40, 23;
	mov.b32 	%f182, %r41;
	ex2.approx.ftz.f32 	%f183, %f181;
	mul.f32 	%f184, %f183, %f182;
	add.f32 	%f185, %f184, 0f00000000;
	sub.f32 	%f186, %f485, %f171;
	fma.rn.f32 	%f187, %f186, 0f3BBB989D, 0f3F000000;
	cvt.sat.f32.f32 	%f188, %f187;
	fma.rm.f32 	%f189, %f188, %f176, %f175;
	add.f32 	%f190, %f189, 0fCB40007F;
	neg.f32 	%f191, %f190;
	fma.rn.f32 	%f192, %f186, 0f3FB8AA3B, %f191;
	fma.rn.f32 	%f193, %f186, 0f32A57060, %f192;
	mov.b32 	%r42, %f189;
	shl.b32 	%r43, %r42, 23;
	mov.b32 	%f194, %r43;
	ex2.approx.ftz.f32 	%f195, %f193;
	mul.f32 	%f196, %f195, %f194;
	add.f32 	%f197, %f185, %f196;
	sub.f32 	%f198, %f487, %f171;
	fma.rn.f32 	%f199, %f198, 0f3BBB989D, 0f3F000000;
	cvt.sat.f32.f32 	%f200, %f199;
	fma.rm.f32 	%f201, %f200, %f176, %f175;
	add.f32 	%f202, %f201, 0fCB40007F;
	neg.f32 	%f203, %f202;
	fma.rn.f32 	%f204, %f198, 0f3FB8AA3B, %f203;
	fma.rn.f32 	%f205, %f198, 0f32A57060, %f204;
	mov.b32 	%r44, %f201;
	shl.b32 	%r45, %r44, 23;
	mov.b32 	%f206, %r45;
	ex2.approx.ftz.f32 	%f207, %f205;
	mul.f32 	%f208, %f207, %f206;
	add.f32 	%f209, %f197, %f208;
	sub.f32 	%f210, %f489, %f171;
	fma.rn.f32 	%f211, %f210, 0f3BBB989D, 0f3F000000;
	cvt.sat.f32.f32 	%f212, %f211;
	fma.rm.f32 	%f213, %f212, %f176, %f175;
	add.f32 	%f214, %f213, 0fCB40007F;
	neg.f32 	%f215, %f214;
	fma.rn.f32 	%f216, %f210, 0f3FB8AA3B, %f215;
	fma.rn.f32 	%f217, %f210, 0f32A57060, %f216;
	mov.b32 	%r46, %f213;
	shl.b32 	%r47, %r46, 23;
	mov.b32 	%f218, %r47;
	ex2.approx.ftz.f32 	%f219, %f217;
	mul.f32 	%f220, %f219, %f218;
	add.f32 	%f221, %f209, %f220;
	sub.f32 	%f222, %f491, %f171;
	fma.rn.f32 	%f223, %f222, 0f3BBB989D, 0f3F000000;
	cvt.sat.f32.f32 	%f224, %f223;
	fma.rm.f32 	%f225, %f224, %f176, %f175;
	add.f32 	%f226, %f225, 0fCB40007F;
	neg.f32 	%f227, %f226;
	fma.rn.f32 	%f228, %f222, 0f3FB8AA3B, %f227;
	fma.rn.f32 	%f229, %f222, 0f32A57060, %f228;
	mov.b32 	%r48, %f225;
	shl.b32 	%r49, %r48, 23;
	mov.b32 	%f230, %r49;
	ex2.approx.ftz.f32 	%f231, %f229;
	mul.f32 	%f232, %f231, %f230;
	add.f32 	%f233, %f221, %f232;
	sub.f32 	%f234, %f493, %f171;
	fma.rn.f32 	%f235, %f234, 0f3BBB989D, 0f3F000000;
	cvt.sat.f32.f32 	%f236, %f235;
	fma.rm.f32 	%f237, %f236, %f176, %f175;
	add.f32 	%f238, %f237, 0fCB40007F;
	neg.f32 	%f239, %f238;
	fma.rn.f32 	%f240, %f234, 0f3FB8AA3B, %f239;
	fma.rn.f32 	%f241, %f234, 0f32A57060, %f240;
	mov.b32 	%r50, %f237;
	shl.b32 	%r51, %r50, 23;
	mov.b32 	%f242, %r51;
	ex2.approx.ftz.f32 	%f243, %f241;
	mul.f32 	%f244, %f243, %f242;
	add.f32 	%f245, %f233, %f244;
	sub.f32 	%f246, %f495, %f171;
	fma.rn.f32 	%f247, %f246, 0f3BBB989D, 0f3F000000;
	cvt.sat.f32.f32 	%f248, %f247;
	fma.rm.f32 	%f249, %f248, %f176, %f175;
	add.f32 	%f250, %f249, 0fCB40007F;
	neg.f32 	%f251, %f250;
	fma.rn.f32 	%f252, %f246, 0f3FB8AA3B, %f251;
	fma.rn.f32 	%f253, %f246, 0f32A57060, %f252;
	mov.b32 	%r52, %f249;
	shl.b32 	%r53, %r52, 23;
	mov.b32 	%f254, %r53;
	ex2.approx.ftz.f32 	%f255, %f253;
	mul.f32 	%f256, %f255, %f254;
	add.f32 	%f257, %f245, %f256;
	sub.f32 	%f258, %f497, %f171;
	fma.rn.f32 	%f259, %f258, 0f3BBB989D, 0f3F000000;
	cvt.sat.f32.f32 	%f260, %f259;
	fma.rm.f32 	%f261, %f260, %f176, %f175;
	add.f32 	%f262, %f261, 0fCB40007F;
	neg.f32 	%f263, %f262;
	fma.rn.f32 	%f264, %f258, 0f3FB8AA3B, %f263;
	fma.rn.f32 	%f265, %f258, 0f32A57060, %f264;
	mov.b32 	%r54, %f261;
	shl.b32 	%r55, %r54, 23;
	mov.b32 	%f266, %r55;
	ex2.approx.ftz.f32 	%f267, %f265;
	mul.f32 	%f268, %f267, %f266;
	add.f32 	%f269, %f257, %f268;
	sub.f32 	%f270, %f499, %f171;
	fma.rn.f32 	%f271, %f270, 0f3BBB989D, 0f3F000000;
	cvt.sat.f32.f32 	%f272, %f271;
	fma.rm.f32 	%f273, %f272, %f176, %f175;
	add.f32 	%f274, %f273, 0fCB40007F;
	neg.f32 	%f275, %f274;
	fma.rn.f32 	%f276, %f270, 0f3FB8AA3B, %f275;
	fma.rn.f32 	%f277, %f270, 0f32A57060, %f276;
	mov.b32 	%r56, %f273;
	shl.b32 	%r57, %r56, 23;
	mov.b32 	%f278, %r57;
	ex2.approx.ftz.f32 	%f279, %f277;
	mul.f32 	%f280, %f279, %f278;
	add.f32 	%f281, %f269, %f280;
	sub.f32 	%f282, %f501, %f171;
	fma.rn.f32 	%f283, %f282, 0f3BBB989D, 0f3F000000;
	cvt.sat.f32.f32 	%f284, %f283;
	fma.rm.f32 	%f285, %f284, %f176, %f175;
	add.f32 	%f286, %f285, 0fCB40007F;
	neg.f32 	%f287, %f286;
	fma.rn.f32 	%f288, %f282, 0f3FB8AA3B, %f287;
	fma.rn.f32 	%f289, %f282, 0f32A57060, %f288;
	mov.b32 	%r58, %f285;
	shl.b32 	%r59, %r58, 23;
	mov.b32 	%f290, %r59;
	ex2.approx.ftz.f32 	%f291, %f289;
	mul.f32 	%f292, %f291, %f290;
	add.f32 	%f293, %f281, %f292;
	sub.f32 	%f294, %f503, %f171;
	fma.rn.f32 	%f295, %f294, 0f3BBB989D, 0f3F000000;
	cvt.sat.f32.f32 	%f296, %f295;
	fma.rm.f32 	%f297, %f296, %f176, %f175;
	add.f32 	%f298, %f297, 0fCB40007F;
	neg.f32 	%f299, %f298;
	fma.rn.f32 	%f300, %f294, 0f3FB8AA3B, %f299;
	fma.rn.f32 	%f301, %f294, 0f32A57060, %f300;
	mov.b32 	%r60, %f297;
	shl.b32 	%r61, %r60, 23;
	mov.b32 	%f302, %r61;
	ex2.approx.ftz.f32 	%f303, %f301;
	mul.f32 	%f304, %f303, %f302;
	add.f32 	%f305, %f293, %f304;
	sub.f32 	%f306, %f505, %f171;
	fma.rn.f32 	%f307, %f306, 0f3BBB989D, 0f3F000000;
	cvt.sat.f32.f32 	%f308, %f307;
	fma.rm.f32 	%f309, %f308, %f176, %f175;
	add.f32 	%f310, %f309, 0fCB40007F;
	neg.f32 	%f311, %f310;
	fma.rn.f32 	%f312, %f306, 0f3FB8AA3B, %f311;
	fma.rn.f32 	%f313, %f306, 0f32A57060, %f312;
	mov.b32 	%r62, %f309;
	shl.b32 	%r63, %r62, 23;
	mov.b32 	%f314, %r63;
	ex2.approx.ftz.f32 	%f315, %f313;
	mul.f32 	%f316, %f315, %f314;
	add.f32 	%f317, %f305, %f316;
	sub.f32 	%f318, %f507, %f171;
	fma.rn.f32 	%f319, %f318, 0f3BBB989D, 0f3F000000;
	cvt.sat.f32.f32 	%f320, %f319;
	fma.rm.f32 	%f321, %f320, %f176, %f175;
	add.f32 	%f322, %f321, 0fCB40007F;
	neg.f32 	%f323, %f322;
	fma.rn.f32 	%f324, %f318, 0f3FB8AA3B, %f323;
	fma.rn.f32 	%f325, %f318, 0f32A57060, %f324;
	mov.b32 	%r64, %f321;
	shl.b32 	%r65, %r64, 23;
	mov.b32 	%f326, %r65;
	ex2.approx.ftz.f32 	%f327, %f325;
	mul.f32 	%f328, %f327, %f326;
	add.f32 	%f329, %f317, %f328;
	sub.f32 	%f330, %f509, %f171;
	fma.rn.f32 	%f331, %f330, 0f3BBB989D, 0f3F000000;
	cvt.sat.f32.f32 	%f332, %f331;
	fma.rm.f32 	%f333, %f332, %f176, %f175;
	add.f32 	%f334, %f333, 0fCB40007F;
	neg.f32 	%f335, %f334;
	fma.rn.f32 	%f336, %f330, 0f3FB8AA3B, %f335;
	fma.rn.f32 	%f337, %f330, 0f32A57060, %f336;
	mov.b32 	%r66, %f333;
	shl.b32 	%r67, %r66, 23;
	mov.b32 	%f338, %r67;
	ex2.approx.ftz.f32 	%f339, %f337;
	mul.f32 	%f340, %f339, %f338;
	add.f32 	%f341, %f329, %f340;
	sub.f32 	%f342, %f511, %f171;
	fma.rn.f32 	%f343, %f342, 0f3BBB989D, 0f3F000000;
	cvt.sat.f32.f32 	%f344, %f343;
	fma.rm.f32 	%f345, %f344, %f176, %f175;
	add.f32 	%f346, %f345, 0fCB40007F;
	neg.f32 	%f347, %f346;
	fma.rn.f32 	%f348, %f342, 0f3FB8AA3B, %f347;
	fma.rn.f32 	%f349, %f342, 0f32A57060, %f348;
	mov.b32 	%r68, %f345;
	shl.b32 	%r69, %r68, 23;
	mov.b32 	%f350, %r69;
	ex2.approx.ftz.f32 	%f351, %f349;
	mul.f32 	%f352, %f351, %f350;
	add.f32 	%f353, %f341, %f352;
	sub.f32 	%f354, %f513, %f171;
	fma.rn.f32 	%f355, %f354, 0f3BBB989D, 0f3F000000;
	cvt.sat.f32.f32 	%f356, %f355;
	fma.rm.f32 	%f357, %f356, %f176, %f175;
	add.f32 	%f358, %f357, 0fCB40007F;
	neg.f32 	%f359, %f358;
	fma.rn.f32 	%f360, %f354, 0f3FB8AA3B, %f359;
	fma.rn.f32 	%f361, %f354, 0f32A57060, %f360;
	mov.b32 	%r70, %f357;
	shl.b32 	%r71, %r70, 23;
	mov.b32 	%f362, %r71;
	ex2.approx.ftz.f32 	%f363, %f361;
	mul.f32 	%f364, %f363, %f362;
	add.f32 	%f365, %f353, %f364;
	sub.f32 	%f366, %f515, %f171;
	fma.rn.f32 	%f367, %f366, 0f3BBB989D, 0f3F000000;
	cvt.sat.f32.f32 	%f368, %f367;
	fma.rm.f32 	%f369, %f368, %f176, %f175;
	add.f32 	%f370, %f369, 0fCB40007F;
	neg.f32 	%f371, %f370;
	fma.rn.f32 	%f372, %f366, 0f3FB8AA3B, %f371;
	fma.rn.f32 	%f373, %f366, 0f32A57060, %f372;
	mov.b32 	%r72, %f369;
	shl.b32 	%r73, %r72, 23;
	mov.b32 	%f374, %r73;
	ex2.approx.ftz.f32 	%f375, %f373;
	mul.f32 	%f376, %f375, %f374;
	add.f32 	%f377, %f365, %f376;
	sub.f32 	%f378, %f517, %f171;
	fma.rn.f32 	%f379, %f378, 0f3BBB989D, 0f3F000000;
	cvt.sat.f32.f32 	%f380, %f379;
	fma.rm.f32 	%f381, %f380, %f176, %f175;
	add.f32 	%f382, %f381, 0fCB40007F;
	neg.f32 	%f383, %f382;
	fma.rn.f32 	%f384, %f378, 0f3FB8AA3B, %f383;
	fma.rn.f32 	%f385, %f378, 0f32A57060, %f384;
	mov.b32 	%r74, %f381;
	shl.b32 	%r75, %r74, 23;
	mov.b32 	%f386, %r75;
	ex2.approx.ftz.f32 	%f387, %f385;
	mul.f32 	%f388, %f387, %f386;
	add.f32 	%f389, %f377, %f388;
	sub.f32 	%f390, %f519, %f171;
	fma.rn.f32 	%f391, %f390, 0f3BBB989D, 0f3F000000;
	cvt.sat.f32.f32 	%f392, %f391;
	fma.rm.f32 	%f393, %f392, %f176, %f175;
	add.f32 	%f394, %f393, 0fCB40007F;
	neg.f32 	%f395, %f394;
	fma.rn.f32 	%f396, %f390, 0f3FB8AA3B, %f395;
	fma.rn.f32 	%f397, %f390, 0f32A57060, %f396;
	mov.b32 	%r76, %f393;
	shl.b32 	%r77, %r76, 23;
	mov.b32 	%f398, %r77;
	ex2.approx.ftz.f32 	%f399, %f397;
	mul.f32 	%f400, %f399, %f398;
	add.f32 	%f401, %f389, %f400;
	sub.f32 	%f402, %f521, %f171;
	fma.rn.f32 	%f403, %f402, 0f3BBB989D, 0f3F000000;
	cvt.sat.f32.f32 	%f404, %f403;
	fma.rm.f32 	%f405, %f404, %f176, %f175;
	add.f32 	%f406, %f405, 0fCB40007F;
	neg.f32 	%f407, %f406;
	fma.rn.f32 	%f408, %f402, 0f3FB8AA3B, %f407;
	fma.rn.f32 	%f409, %f402, 0f32A57060, %f408;
	mov.b32 	%r78, %f405;
	shl.b32 	%r79, %r78, 23;
	mov.b32 	%f410, %r79;
	ex2.approx.ftz.f32 	%f411, %f409;
	mul.f32 	%f412, %f411, %f410;
	add.f32 	%f413, %f401, %f412;
	sub.f32 	%f414, %f523, %f171;
	fma.rn.f32 	%f415, %f414, 0f3BBB989D, 0f3F000000;
	cvt.sat.f32.f32 	%f416, %f415;
	fma.rm.f32 	%f417, %f416, %f176, %f175;
	add.f32 	%f418, %f417, 0fCB40007F;
	neg.f32 	%f419, %f418;
	fma.rn.f32 	%f420, %f414, 0f3FB8AA3B, %f419;
	fma.rn.f32 	%f421, %f414, 0f32A57060, %f420;
	mov.b32 	%r80, %f417;
	shl.b32 	%r81, %r80, 23;
	mov.b32 	%f422, %r81;
	ex2.approx.ftz.f32 	%f423, %f421;
	mul.f32 	%f424, %f423, %f422;
	add.f32 	%f425, %f413, %f424;
	sub.f32 	%f426, %f525, %f171;
	fma.rn.f32 	%f427, %f426, 0f3BBB989D, 0f3F000000;
	cvt.sat.f32.f32 	%f428, %f427;
	fma.rm.f32 	%f429, %f428, %f176, %f175;
	add.f32 	%f430, %f429, 0fCB40007F;
	neg.f32 	%f431, %f430;
	fma.rn.f32 	%f432, %f426, 0f3FB8AA3B, %f431;
	fma.rn.f32 	%f433, %f426, 0f32A57060, %f432;
	mov.b32 	%r82, %f429;
	shl.b32 	%r83, %r82, 23;
	mov.b32 	%f434, %r83;
	ex2.approx.ftz.f32 	%f435, %f433;
	mul.f32 	%f436, %f435, %f434;
	add.f32 	%f437, %f425, %f436;
	sub.f32 	%f438, %f527, %f171;
	fma.rn.f32 	%f439, %f438, 0f3BBB989D, 0f3F000000;
	cvt.sat.f32.f32 	%f440, %f439;
	fma.rm.f32 	%f441, %f440, %f176, %f175;
	add.f32 	%f442, %f441, 0fCB40007F;
	neg.f32 	%f443, %f442;
	fma.rn.f32 	%f444, %f438, 0f3FB8AA3B, %f443;
	fma.rn.f32 	%f445, %f438, 0f32A57060, %f444;
	mov.b32 	%r84, %f441;
	shl.b32 	%r85, %r84, 23;
	mov.b32 	%f446, %r85;
	ex2.approx.ftz.f32 	%f447, %f445;
	mul.f32 	%f448, %f447, %f446;
	add.f32 	%f449, %f437, %f448;
	mov.b32 	%r86, %f449;
	shfl.sync.bfly.b32	%r87|%p32, %r86, 16, 31, -1;
	mov.b32 	%f450, %r87;
	add.f32 	%f451, %f449, %f450;
	mov.b32 	%r88, %f451;
	shfl.sync.bfly.b32	%r89|%p33, %r88, 8, 31, -1;
	mov.b32 	%f452, %r89;
	add.f32 	%f453, %f451, %f452;
	mov.b32 	%r90, %f453;
	shfl.sync.bfly.b32	%r91|%p34, %r90, 4, 31, -1;
	mov.b32 	%f454, %r91;
	add.f32 	%f455, %f453, %f454;
	mov.b32 	%r92, %f455;
	shfl.sync.bfly.b32	%r93|%p35, %r92, 2, 31, -1;
	mov.b32 	%f456, %r93;
	add.f32 	%f457, %f455, %f456;
	mov.b32 	%r94, %f457;
	shfl.sync.bfly.b32	%r95|%p36, %r94, 1, 31, -1;
	mov.b32 	%f458, %r95;
	add.f32 	%f459, %f457, %f458;
	div.rn.f32 	%f93, %f184, %f459;
	div.rn.f32 	%f94, %f196, %f459;
	div.rn.f32 	%f95, %f208, %f459;
	div.rn.f32 	%f96, %f220, %f459;
	div.rn.f32 	%f97, %f232, %f459;
	div.rn.f32 	%f98, %f244, %f459;
	div.rn.f32 	%f99, %f256, %f459;
	div.rn.f32 	%f100, %f268, %f459;
	div.rn.f32 	%f101, %f280, %f459;
	div.rn.f32 	%f102, %f292, %f459;
	div.rn.f32 	%f103, %f304, %f459;
	div.rn.f32 	%f104, %f316, %f459;
	div.rn.f32 	%f105, %f328, %f459;
	div.rn.f32 	%f106, %f340, %f459;
	div.rn.f32 	%f107, %f352, %f459;
	div.rn.f32 	%f108, %f364, %f459;
	div.rn.f32 	%f109, %f376, %f459;
	div.rn.f32 	%f110, %f388, %f459;
	div.rn.f32 	%f111, %f400, %f459;
	div.rn.f32 	%f112, %f412, %f459;
	div.rn.f32 	%f113, %f424, %f459;
	div.rn.f32 	%f114, %f436, %f459;
	div.rn.f32 	%f115, %f448, %f459;
	mad.lo.s64 	%rd45, %rd50, %rd33, %rd2;
	cvta.to.global.u64 	%rd46, %rd32;
	shl.b64 	%rd47, %rd45, 1;
	add.s64 	%rd28, %rd46, %rd47;
	@%p26 bra 	$L__BB262_52;
	// begin inline asm
	{  cvt.rn.f16.f32 %rs24, %f93;}

	// end inline asm
	st.global.u16 	[%rd28], %rs24;
$L__BB262_52:
	setp.le.s64 	%p37, %rd35, %rd3;
	@%p37 bra 	$L__BB262_54;
	// begin inline asm
	{  cvt.rn.f16.f32 %rs25, %f94;}

	// end inline asm
	st.global.u16 	[%rd28+64], %rs25;
$L__BB262_54:
	setp.le.s64 	%p38, %rd35, %rd4;
	@%p38 bra 	$L__BB262_56;
	// begin inline asm
	{  cvt.rn.f16.f32 %rs26, %f95;}

	// end inline asm
	st.global.u16 	[%rd28+128], %rs26;
$L__BB262_56:
	setp.le.s64 	%p39, %rd35, %rd5;
	@%p39 bra 	$L__BB262_58;
	// begin inline asm
	{  cvt.rn.f16.f32 %rs27, %f96;}

	// end inline asm
	st.global.u16 	[%rd28+192], %rs27;
$L__BB262_58:
	setp.le.s64 	%p40, %rd35, %rd6;
	@%p40 bra 	$L__BB262_60;
	// begin inline asm
	{  cvt.rn.f16.f32 %rs28, %f97;}

	// end inline asm
	st.global.u16 	[%rd28+256], %rs28;
$L__BB262_60:
	setp.le.s64 	%p41, %rd35, %rd7;
	@%p41 bra 	$L__BB262_62;
	// begin inline asm
	{  cvt.rn.f16.f32 %rs29, %f98;}

	// end inline asm
	st.global.u16 	[%rd28+320], %rs29;
$L__BB262_62:
	setp.le.s64 	%p42, %rd35, %rd8;
	@%p42 bra 	$L__BB262_64;
	// begin inline asm
	{  cvt.rn.f16.f32 %rs30, %f99;}

	// end inline asm
	st.global.u16 	[%rd28+384], %rs30;
$L__BB262_64:
	setp.le.s64 	%p43, %rd35, %rd9;
	@%p43 bra 	$L__BB262_66;
	// begin inline asm
	{  cvt.rn.f16.f32 %rs31, %f100;}

	// end inline asm
	st.global.u16 	[%rd28+448], %rs31;
$L__BB262_66:
	setp.le.s64 	%p44, %rd35, %rd10;
	@%p44 bra 	$L__BB262_68;
	// begin inline asm
	{  cvt.rn.f16.f32 %rs32, %f101;}

	// end inline asm
	st.global.u16 	[%rd28+512], %rs32;
$L__BB262_68:
	setp.le.s64 	%p45, %rd35, %rd11;
	@%p45 bra 	$L__BB262_70;
	// begin inline asm
	{  cvt.rn.f16.f32 %rs33, %f102;}

	// end inline asm
	st.global.u16 	[%rd28+576], %rs33;
$L__BB262_70:
	setp.le.s64 	%p46, %rd35, %rd12;
	@%p46 bra 	$L__BB262_72;
	// begin inline asm
	{  cvt.rn.f16.f32 %rs34, %f103;}

	// end inline asm
	st.global.u16 	[%rd28+640], %rs34;
$L__BB262_72:
	setp.le.s64 	%p47, %rd35, %rd13;
	@%p47 bra 	$L__BB262_74;
	// begin inline asm
	{  cvt.rn.f16.f32 %rs35, %f104;}

	// end inline asm
	st.global.u16 	[%rd28+704], %rs35;
$L__BB262_74:
	setp.le.s64 	%p48, %rd35, %rd14;
	@%p48 bra 	$L__BB262_76;
	// begin inline asm
	{  cvt.rn.f16.f32 %rs36, %f105;}

	// end inline asm
	st.global.u16 	[%rd28+768], %rs36;
$L__BB262_76:
	setp.le.s64 	%p49, %rd35, %rd15;
	@%p49 bra 	$L__BB262_78;
	// begin inline asm
	{  cvt.rn.f16.f32 %rs37, %f106;}

	// end inline asm
	st.global.u16 	[%rd28+832], %rs37;
$L__BB262_78:
	setp.le.s64 	%p50, %rd35, %rd16;
	@%p50 bra 	$L__BB262_80;
	// begin inline asm
	{  cvt.rn.f16.f32 %rs38, %f107;}

	// end inline asm
	st.global.u16 	[%rd28+896], %rs38;
$L__BB262_80:
	setp.le.s64 	%p51, %rd35, %rd17;
	@%p51 bra 	$L__BB262_82;
	// begin inline asm
	{  cvt.rn.f16.f32 %rs39, %f108;}

	// end inline asm
	st.global.u16 	[%rd28+960], %rs39;
$L__BB262_82:
	setp.le.s64 	%p52, %rd35, %rd18;
	@%p52 bra 	$L__BB262_84;
	// begin inline asm
	{  cvt.rn.f16.f32 %rs40, %f109;}

	// end inline asm
	st.global.u16 	[%rd28+1024], %rs40;
$L__BB262_84:
	setp.le.s64 	%p53, %rd35, %rd19;
	@%p53 bra 	$L__BB262_86;
	// begin inline asm
	{  cvt.rn.f16.f32 %rs41, %f110;}

	// end inline asm
	st.global.u16 	[%rd28+1088], %rs41;
$L__BB262_86:
	setp.le.s64 	%p54, %rd35, %rd20;
	@%p54 bra 	$L__BB262_88;
	// begin inline asm
	{  cvt.rn.f16.f32 %rs42, %f111;}

	// end inline asm
	st.global.u16 	[%rd28+1152], %rs42;
$L__BB262_88:
	setp.le.s64 	%p55, %rd35, %rd21;
	@%p55 bra 	$L__BB262_90;
	// begin inline asm
	{  cvt.rn.f16.f32 %rs43, %f112;}

	// end inline asm
	st.global.u16 	[%rd28+1216], %rs43;
$L__BB262_90:
	setp.le.s64 	%p56, %rd35, %rd22;
	@%p56 bra 	$L__BB262_92;
	// begin inline asm
	{  cvt.rn.f16.f32 %rs44, %f113;}

	// end inline asm
	st.global.u16 	[%rd28+1280], %rs44;
$L__BB262_92:
	setp.le.s64 	%p57, %rd35, %rd23;
	@%p57 bra 	$L__BB262_94;
	// begin inline asm
	{  cvt.rn.f16.f32 %rs45, %f114;}

	// end inline asm
	st.global.u16 	[%rd28+1344], %rs45;
$L__BB262_94:
	setp.le.s64 	%p58, %rd35, %rd24;
	@%p58 bra 	$L__BB262_96;
	// begin inline asm
	{  cvt.rn.f16.f32 %rs46, %f115;}

	// end inline asm
	st.global.u16 	[%rd28+1408], %rs46;
$L__BB262_96:
	ld.param.u64 	%rd49, [_ZN7oneflow4cuda7softmax15SoftmaxWarpImplI10SimpleLoadI6__halffE11SimpleStoreIS4_fEfLi1ELi23ELi32ELi1ELb1ELNS1_9AlgorithmE0EEEvT_T0_ll_param_2];
	add.s64 	%rd50, %rd50, %rd25;
	setp.lt.s64 	%p59, %rd50, %rd49;
	@%p59 bra 	$L__BB262_4;
$L__BB262_97:
	ret;

}
	// .globl	_ZN7oneflow4cuda7softmax15SoftmaxWarpImplI10SimpleLoadI6__halffE11SimpleStoreIS4_fEfLi1ELi24ELi32ELi1ELb0ELNS1_9AlgorithmE0EEEvT_T0_ll
.visible .entry _ZN7oneflow4cuda7softmax15SoftmaxWarpImplI10SimpleLoadI6__halffE11SimpleStoreIS4_fEfLi1ELi24ELi32ELi1ELb0ELNS1_9AlgorithmE0EEEvT_T0_ll(
	.param .align 8 .b8 _ZN7oneflow4cuda7softmax15SoftmaxWarpImplI10SimpleLoadI6__halffE11SimpleStoreIS4_fEfLi1ELi24ELi32ELi1ELb0ELNS1_9AlgorithmE0EEEvT_T0_ll_param_0[16],
	.param .align 8 .b8 _ZN7oneflow4cuda7softmax15SoftmaxWarpImplI10SimpleLoadI6__halffE11SimpleStoreIS4_fEfLi1ELi24ELi32ELi1ELb0ELNS1_9AlgorithmE0EEEvT_T0_ll_param_1[16],
	.param .u64 _ZN7oneflow4cuda7softmax15SoftmaxWarpImplI10SimpleLoadI6__halffE11SimpleStoreIS4_fEfLi1ELi24ELi32ELi1ELb0ELNS1_9AlgorithmE0EEEvT_T0_ll_param_2,
	.param .u64 _ZN7oneflow4cuda7softmax15SoftmaxWarpImplI10SimpleLoadI6__halffE11SimpleStoreIS4_fEfLi1ELi24ELi32ELi1ELb0ELNS1_9AlgorithmE0EEEvT_T0_ll_param_3
)
{
	.reg .pred 	%p<14>;
	.reg .b16 	%rs<49>;
	.reg .b32 	%r<76>;
	.reg .b32 	%f<383>;
	.reg .b64 	%rd<28>;

	ld.param.u64 	%rd11, [_ZN7oneflow4cuda7softmax15SoftmaxWarpImplI10SimpleLoadI6__halffE11SimpleStoreIS4_fEfLi1ELi24ELi32ELi1ELb0ELNS1_9AlgorithmE0EEEvT_T0_ll_param_1+8];
	ld.param.u64 	%rd10, [_ZN7oneflow4cuda7softmax15SoftmaxWarpImplI10SimpleLoadI6__halffE11SimpleStoreIS4_fEfLi1ELi24ELi32ELi1ELb0ELNS1_9AlgorithmE0EEEvT_T0_ll_param_1];
	ld.param.u64 	%rd9, [_ZN7oneflow4cuda7softmax15SoftmaxWarpImplI10SimpleLoadI6__halffE11SimpleStoreIS4_fEfLi1ELi24ELi32ELi1ELb0ELNS1_9AlgorithmE0EEEvT_T0_ll_param_0+8];
	ld.param.u64 	%rd8, [_ZN7oneflow4cuda7softmax15SoftmaxWarpImplI10SimpleLoadI6__halffE11SimpleStoreIS4_fEfLi1ELi24ELi32ELi1ELb0ELNS1_9AlgorithmE0EEEvT_T0_ll_param_0];
	ld.param.u64 	%rd12, [_ZN7oneflow4cuda7softmax15SoftmaxWarpImplI10SimpleLoadI6__halffE11SimpleStoreIS4_fEfLi1ELi24ELi32ELi1ELb0ELNS1_9AlgorithmE0EEEvT_T0_ll_param_2];
	ld.param.u64 	%rd13, [_ZN7oneflow4cuda7softmax15SoftmaxWarpImplI10SimpleLoadI6__halffE11SimpleStoreIS4_fEfLi1ELi24ELi32ELi1ELb0ELNS1_9AlgorithmE0EEEvT_T0_ll_param_3];
	setp.lt.s64 	%p1, %rd13, 769;
	@%p1 bra 	$L__BB263_2;
	mov.u64 	%rd14, $str;
	cvta.global.u64 	%rd15, %rd14;
	mov.u64 	%rd16, $str$1;
	cvta.global.u64 	%rd17, %rd16;
	mov.u64 	%rd18, __unnamed_263;
	cvta.global.u64 	%rd19, %rd18;
	{ // callseq 262, 0
	.param .b64 param0;
	st.param.b64 	[param0], %rd15;
	.param .b64 param1;
	st.param.b64 	[param1], %rd17;
	.param .b32 param2;
	st.param.b32 	[param2], 228;
	.param .b64 param3;
	st.param.b64 	[param3], %rd19;
	.param .b64 param4;
	st.param.b64 	[param4], 1;
	call.uni 
	__assertfail, 
	(
	param0, 
	param1, 
	param2, 
	param3, 
	param4
	);
	} // callseq 262
$L__BB263_2:
	mov.u32 	%r2, %ctaid.x;
	mov.u32 	%r3, %ntid.y;
	mov.u32 	%r4, %tid.y;
	mad.lo.s32 	%r5, %r2, %r3, %r4;
	mov.u32 	%r6, %nctaid.x;
	mul.lo.s32 	%r1, %r6, %r3;
	cvt.s64.s32 	%rd27, %r5;
	setp.le.s64 	%p2, %rd12, %rd27;
	@%p2 bra 	$L__BB263_5;
	mov.u32 	%r7, %tid.x;
	cvt.u64.u32 	%rd3, %r7;
	cvta.to.global.u64 	%rd4, %rd8;
	cvt.s64.s32 	%rd5, %r1;
$L__BB263_4:
	mad.lo.s64 	%rd20, %rd27, %rd9, %rd3;
	shl.b64 	%rd21, %rd20, 1;
	add.s64 	%rd22, %rd4, %rd21;
	ld.global.u16 	%rs1, [%rd22];
	// begin inline asm
	{  cvt.f32.f16 %f1, %rs1;}

	// end inline asm
	max.f32 	%f49, %f1, 0fFF800000;
	ld.global.u16 	%rs2, [%rd22+64];
	// begin inline asm
	{  cvt.f32.f16 %f2, %rs2;}

	// end inline asm
	max.f32 	%f50, %f49, %f2;
	ld.global.u16 	%rs3, [%rd22+128];
	// begin inline asm
	{  cvt.f32.f16 %f3, %rs3;}

	// end inline asm
	max.f32 	%f51, %f50, %f3;
	ld.global.u16 	%rs4, [%rd22+192];
	// begin inline asm
	{  cvt.f32.f16 %f4, %rs4;}

	// end inline asm
	max.f32 	%f52, %f51, %f4;
	ld.global.u16 	%rs5, [%rd22+256];
	// begin inline asm
	{  cvt.f32.f16 %f5, %rs5;}

	// end inline asm
	max.f32 	%f53, %f52, %f5;
	ld.global.u16 	%rs6, [%rd22+320];
	// begin inline asm
	{  cvt.f32.f16 %f6, %rs6;}

	// end inline asm
	max.f32 	%f54, %f53, %f6;
	ld.global.u16 	%rs7, [%rd22+384];
	// begin inline asm
	{  cvt.f32.f16 %f7, %rs7;}

	// end inline asm
	max.f32 	%f55, %f54, %f7;
	ld.global.u16 	%rs8, [%rd22+448];
	// begin inline asm
	{  cvt.f32.f16 %f8, %rs8;}

	// end inline asm
	max.f32 	%f56, %f55, %f8;
	ld.global.u16 	%rs9, [%rd22+512];
	// begin inline asm
	{  cvt.f32.f16 %f9, %rs9;}

	// end inline asm
	max.f32 	%f57, %f56, %f9;
	ld.global.u16 	%rs10, [%rd22+576];
	// begin inline asm
	{  cvt.f32.f16 %f10, %rs10;}

	// end inline asm
	max.f32 	%f58, %f57, %f10;
	ld.global.u16 	%rs11, [%rd22+640];
	// begin inline asm
	{  cvt.f32.f16 %f11, %rs11;}

	// end inline asm
	max.f32 	%f59, %f58, %f11;
	ld.global.u16 	%rs12, [%rd22+704];
	// begin inline asm
	{  cvt.f32.f16 %f12, %rs12;}

	// end inline asm
	max.f32 	%f60, %f59, %f12;
	ld.global.u16 	%rs13, [%rd22+768];
	// begin inline asm
	{  cvt.f32.f16 %f13, %rs13;}

	// end inline asm
	max.f32 	%f61, %f60, %f13;
	ld.global.u16 	%rs14, [%rd22+832];
	// begin inline asm
	{  cvt.f32.f16 %f14, %rs14;}

	// end inline asm
	max.f32 	%f62, %f61, %f14;
	ld.global.u16 	%rs15, [%rd22+896];
	// begin inline asm
	{  cvt.f32.f16 %f15, %rs15;}

	// end inline asm
	max.f32 	%f63, %f62, %f15;
	ld.global.u16 	%rs16, [%rd22+960];
	// begin inline asm
	{  cvt.f32.f16 %f16, %rs16;}

	// end inline asm
	max.f32 	%f64, %f63, %f16;
	ld.global.u16 	%rs17, [%rd22+1024];
	// begin inline asm
	{  cvt.f32.f16 %f17, %rs17;}

	// end inline asm
	max.f32 	%f65, %f64, %f17;
	ld.global.u16 	%rs18, [%rd22+1088];
	// begin inline asm
	{  cvt.f32.f16 %f18, %rs18;}

	// end inline asm
	max.f32 	%f66, %f65, %f18;
	ld.global.u16 	%rs19, [%rd22+1152];
	// begin inline asm
	{  cvt.f32.f16 %f19, %rs19;}

	// end inline asm
	max.f32 	%f67, %f66, %f19;
	ld.global.u16 	%rs20, [%rd22+1216];
	// begin inline asm
	{  cvt.f32.f16 %f20, %rs20;}

	// end inline asm
	max.f32 	%f68, %f67, %f20;
	ld.global.u16 	%rs21, [%rd22+1280];
	// begin inline asm
	{  cvt.f32.f16 %f21, %rs21;}

	// end inline asm
	max.f32 	%f69, %f68, %f21;
	ld.global.u16 	%rs22, [%rd22+1344];
	// begin inline asm
	{  cvt.f32.f16 %f22, %rs22;}

	// end inline asm
	max.f32 	%f70, %f69, %f22;
	ld.global.u16 	%rs23, [%rd22+1408];
	// begin inline asm
	{  cvt.f32.f16 %f23, %rs23;}

	// end inline asm
	max.f32 	%f71, %f70, %f23;
	ld.global.u16 	%rs24, [%rd22+1472];
	// begin inline asm
	{  cvt.f32.f16 %f24, %rs24;}

	// end inline asm
	max.f32 	%f72, %f71, %f24;
	mov.b32 	%r8, %f72;
	shfl.sync.bfly.b32	%r9|%p3, %r8, 16, 31, -1;
	mov.b32 	%f73, %r9;
	max.f32 	%f74, %f72, %f73;
	mov.b32 	%r10, %f74;
	shfl.sync.bfly.b32	%r11|%p4, %r10, 8, 31, -1;
	mov.b32 	%f75, %r11;
	max.f32 	%f76, %f74, %f75;
	mov.b32 	%r12, %f76;
	shfl.sync.bfly.b32	%r13|%p5, %r12, 4, 31, -1;
	mov.b32 	%f77, %r13;
	max.f32 	%f78, %f76, %f77;
	mov.b32 	%r14, %f78;
	shfl.sync.bfly.b32	%r15|%p6, %r14, 2, 31, -1;
	mov.b32 	%f79, %r15;
	max.f32 	%f80, %f78, %f79;
	mov.b32 	%r16, %f80;
	shfl.sync.bfly.b32	%r17|%p7, %r16, 1, 31, -1;
	mov.b32 	%f81, %r17;
	max.f32 	%f82, %f80, %f81;
	sub.f32 	%f83, %f1, %f82;
	fma.rn.f32 	%f84, %f83, 0f3BBB989D, 0f3F000000;
	cvt.sat.f32.f32 	%f85, %f84;
	mov.f32 	%f86, 0f4B400001;
	mov.f32 	%f87, 0f437C0000;
	fma.rm.f32 	%f88, %f85, %f87, %f86;
	add.f32 	%f89, %f88, 0fCB40007F;
	neg.f32 	%f90, %f89;
	fma.rn.f32 	%f91, %f83, 0f3FB8AA3B, %f90;
	fma.rn.f32 	%f92, %f83, 0f32A57060, %f91;
	mov.b32 	%r18, %f88;
	shl.b32 	%r19, %r18, 23;
	mov.b32 	%f93, %r19;
	ex2.approx.ftz.f32 	%f94, %f92;
	mul.f32 	%f95, %f94, %f93;
	add.f32 	%f96, %f95, 0f00000000;
	sub.f32 	%f97, %f2, %f82;
	fma.rn.f32 	%f98, %f97, 0f3BBB989D, 0f3F000000;
	cvt.sat.f32.f32 	%f99, %f98;
	fma.rm.f32 	%f100, %f99, %f87, %f86;
	add.f32 	%f101, %f100, 0fCB40007F;
	neg.f32 	%f102, %f101;
	fma.rn.f32 	%f103, %f97, 0f3FB8AA3B, %f102;
	fma.rn.f32 	%f104, %f97, 0f32A57060, %f103;
	mov.b32 	%r20, %f100;
	shl.b32 	%r21, %r20, 23;
	mov.b32 	%f105, %r21;
	ex2.approx.ftz.f32 	%f106, %f104;
	mul.f32 	%f107, %f106, %f105;
	add.f32 	%f108, %f96, %f107;
	sub.f32 	%f109, %f3, %f82;
	fma.rn.f32 	%f110, %f109, 0f3BBB989D, 0f3F000000;
	cvt.sat.f32.f32 	%f111, %f110;
	fma.rm.f32 	%f112, %f111, %f87, %f86;
	add.f32 	%f113, %f112, 0fCB40007F;
	neg.f32 	%f114, %f113;
	fma.rn.f32 	%f115, %f109, 0f3FB8AA3B, %f114;
	fma.rn.f32 	%f116, %f109, 0f32A57060, %f115;
	mov.b32 	%r22, %f112;
	shl.b32 	%r23, %r22, 23;
	mov.b32 	%f117, %r23;
	ex2.approx.ftz.f32 	%f118, %f116;
	mul.f32 	%f119, %f118, %f117;
	add.f32 	%f120, %f108, %f119;
	sub.f32 	%f121, %f4, %f82;
	fma.rn.f32 	%f122, %f121, 0f3BBB989D, 0f3F000000;
	cvt.sat.f32.f32 	%f123, %f122;
	fma.rm.f32 	%f124, %f123, %f87, %f86;
	add.f32 	%f125, %f124, 0fCB40007F;
	neg.f32 	%f126, %f125;
	fma.rn.f32 	%f127, %f121, 0f3FB8AA3B, %f126;
	fma.rn.f32 	%f128, %f121, 0f32A57060, %f127;
	mov.b32 	%r24, %f124;
	shl.b32 	%r25, %r24, 23;
	mov.b32 	%f129, %r25;
	ex2.approx.ftz.f32 	%f130, %f128;
	mul.f32 	%f131, %f130, %f129;
	add.f32 	%f132, %f120, %f131;
	sub.f32 	%f133, %f5, %f82;
	fma.rn.f32 	%f134, %f133, 0f3BBB989D, 0f3F000000;
	cvt.sat.f32.f32 	%f135, %f134;
	fma.rm.f32 	%f136, %f135, %f87, %f86;
	add.f32 	%f137, %f136, 0fCB40007F;
	neg.f32 	%f138, %f137;
	fma.rn.f32 	%f139, %f133, 0f3FB8AA3B, %f138;
	fma.rn.f32 	%f140, %f133, 0f32A57060, %f139;
	mov.b32 	%r26, %f136;
	shl.b32 	%r27, %r26, 23;
	mov.b32 	%f141, %r27;
	ex2.approx.ftz.f32 	%f142, %f140;
	mul.f32 	%f143, %f142, %f141;
	add.f32 	%f144, %f132, %f143;
	sub.f32 	%f145, %f6, %f82;
	fma.rn.f32 	%f146, %f145, 0f3BBB989D, 0f3F000000;
	cvt.sat.f32.f32 	%f147, %f146;
	fma.rm.f32 	%f148, %f147, %f87, %f86;
	add.f32 	%f149, %f148, 0fCB40007F;
	neg.f32 	%f150, %f149;
	fma.rn.f32 	%f151, %f145, 0f3FB8AA3B, %f150;
	fma.rn.f32 	%f152, %f145, 0f32A57060, %f151;
	mov.b32 	%r28, %f148;
	shl.b32 	%r29, %r28, 23;
	mov.b32 	%f153, %r29;
	ex2.approx.ftz.f32 	%f154, %f152;
	mul.f32 	%f155, %f154, %f153;
	add.f32 	%f156, %f144, %f155;
	sub.f32 	%f157, %f7, %f82;
	fma.rn.f32 	%f158, %f157, 0f3BBB989D, 0f3F000000;
	cvt.sat.f32.f32 	%f159, %f158;
	fma.rm.f32 	%f160, %f159, %f87, %f86;
	add.f32 	%f161, %f160, 0fCB40007F;
	neg.f32 	%f162, %f161;
	fma.rn.f32 	%f163, %f157, 0f3FB8AA3B, %f162;
	fma.rn.f32 	%f164, %f157, 0f32A57060, %f163;
	mov.b32 	%r30, %f160;
	shl.b32 	%r31, %r30, 23;
	mov.b32 	%f165, %r31;
	ex2.approx.ftz.f32 	%f166, %f164;
	mul.f32 	%f167, %f166, %f165;
	add.f32 	%f168, %f156, %f167;
	sub.f32 	%f169, %f8, %f82;
	fma.rn.f32 	%f170, %f169, 0f3BBB989D, 0f3F000000;
	cvt.sat.f32.f32 	%f171, %f170;
	fma.rm.f32 	%f172, %f171, %f87, %f86;
	add.f32 	%f173, %f172, 0fCB40007F;
	neg.f32 	%f174, %f173;
	fma.rn.f32 	%f175, %f169, 0f3FB8AA3B, %f174;
	fma.rn.f32 	%f176, %f169, 0f32A57060, %f175;
	mov.b32 	%r32, %f172;
	shl.b32 	%r33, %r32, 23;
	mov.b32 	%f177, %r33;
	ex2.approx.ftz.f32 	%f178, %f176;
	mul.f32 	%f179, %f178, %f177;
	add.f32 	%f180, %f168, %f179;
	sub.f32 	%f181, %f9, %f82;
	fma.rn.f32 	%f182, %f181, 0f3BBB989D, 0f3F000000;
	cvt.sat.f32.f32 	%f183, %f182;
	fma.rm.f32 	%f184, %f183, %f87, %f86;
	add.f32 	%f185, %f184, 0fCB40007F;
	neg.f32 	%f186, %f185;
	fma.rn.f32 	%f187, %f181, 0f3FB8AA3B, %f186;
	fma.rn.f32 	%f188, %f181, 0f32A57060, %f187;
	mov.b32 	%r34, %f184;
	shl.b32 	%r35, %r34, 23;
	mov.b32 	%f189, %r35;
	ex2.approx.ftz.f32 	%f190, %f188;
	mul.f32 	%f191, %f190, %f189;
	add.f32 	%f192, %f180, %f191;
	sub.f32 	%f193, %f10, %f82;
	fma.rn.f32 	%f194, %f193, 0f3BBB989D, 0f3F000000;
	cvt.sat.f32.f32 	%f195, %f194;
	fma.rm.f32 	%f196, %f195, %f87, %f86;
	add.f32 	%f197, %f196, 0fCB40007F;
	neg.f32 	%f198, %f197;
	fma.rn.f32 	%f199, %f193, 0f3FB8AA3B, %f198;
	fma.rn.f32 	%f200, %f193, 0f32A57060, %f199;
	mov.b32 	%r36, %f196;
	shl.b32 	%r37, %r36, 23;
	mov.b32 	%f201, %r37;
	ex2.approx.ftz.f32 	%f202, %f200;
	mul.f32 	%f203, %f202, %f201;
	add.f32 	%f204, %f192, %f203;
	sub.f32 	%f205, %f11, %f82;
	fma.rn.f32 	%f206, %f205, 0f3BBB989D, 0f3F000000;
	cvt.sat.f32.f32 	%f207, %f206;
	fma.rm.f32 	%f208, %f207, %f87, %f86;
	add.f32 	%f209, %f208, 0fCB40007F;
	neg.f32 	%f210, %f209;
	fma.rn.f32 	%f211, %f205, 0f3FB8AA3B, %f210;
	fma.rn.f32 	%f212, %f205, 0f32A57060, %f211;
	mov.b32 	%r38, %f208;
	shl.b32 	%r39, %r38, 23;
	mov.b32 	%f213, %r39;
	ex2.approx.ftz.f32 	%f214, %f212;
	mul.f32 	%f215, %f214, %f213;
	add.f32 	%f216, %f204, %f215;
	sub.f32 	%f217, %f12, %f82;
	fma.rn.f32 	%f218, %f217, 0f3BBB989D, 0f3F000000;
	cvt.sat.f32.f32 	%f219, %f218;
	fma.rm.f32 	%f220, %f219, %f87, %f86;
	add.f32 	%f221, %f220, 0fCB40007F;
	neg.f32 	%f222, %f221;
	fma.rn.f32 	%f223, %f217, 0f3FB8AA3B, %f222;
	fma.rn.f32 	%f224, %f217, 0f32A57060, %f223;
	mov.b32 	%r40, %f220;
	shl.b32 	%r41, %r40, 23;
	mov.b32 	%f225, %r41;
	ex2.approx.ftz.f32 	%f226, %f224;
	mul.f32 	%f227, %f226, %f225;
	add.f32 	%f228, %f216, %f227;
	sub.f32 	%f229, %f13, %f82;
	fma.rn.f32 	%f230, %f229, 0f3BBB989D, 0f3F000000;
	cvt.sat.f32.f32 	%f231, %f230;
	fma.rm.f32 	%f232, %f231, %f87, %f86;
	add.f32 	%f233, %f232, 0fCB40007F;
	neg.f32 	%f234, %f233;
	fma.rn.f32 	%f235, %f229, 0f3FB8AA3B, %f234;
	fma.rn.f32 	%f236, %f229, 0f32A57060, %f235;
	mov.b32 	%r42, %f232;
	shl.b32 	%r43, %r42, 23;
	mov.b32 	%f237, %r43;
	ex2.approx.ftz.f32 	%f238, %f236;
	mul.f32 	%f239, %f238, %f237;
	add.f32 	%f240, %f228, %f239;
	sub.f32 	%f241, %f14, %f82;
	fma.rn.f32 	%f242, %f241, 0f3BBB989D, 0f3F000000;
	cvt.sat.f32.f32 	%f243, %f242;
	fma.rm.f32 	%f244, %f243, %f87, %f86;
	add.f32 	%f245, %f244, 0fCB40007F;
	neg.f32 	%f246, %f245;
	fma.rn.f32 	%f247, %f241, 0f3FB8AA3B, %f246;
	fma.rn.f32 	%f248, %f241, 0f32A57060, %f247;
	mov.b32 	%r44, %f244;
	shl.b32 	%r45, %r44, 23;
	mov.b32 	%f249, %r45;
	ex2.approx.ftz.f32 	%f250, %f248;
	mul.f32 	%f251, %f250, %f249;
	add.f32 	%f252, %f240, %f251;
	sub.f32 	%f253, %f15, %f82;
	fma.rn.f32 	%f254, %f253, 0f3BBB989D, 0f3F000000;
	cvt.sat.f32.f32 	%f255, %f254;
	fma.rm.f32 	%f256, %f255, %f87, %f86;
	add.f32 	%f257, %f256, 0fCB40007F;
	neg.f32 	%f258, %f257;
	fma.rn.f32 	%f259, %f253, 0f3FB8AA3B, %f258;
	fma.rn.f32 	%f260, %f253, 0f32A57060, %f259;
	mov.b32 	%r46, %f256;
	shl.b32 	%r47, %r46, 23;
	mov.b32 	%f261, %r47;
	ex2.approx.ftz.f32 	%f262, %f260;
	mul.f32 	%f263, %f262, %f261;
	add.f32 	%f264, %f252, %f263;
	sub.f32 	%f265, %f16, %f82;
	fma.rn.f32 	%f266, %f265, 0f3BBB989D, 0f3F000000;
	cvt.sat.f32.f32 	%f267, %f266;
	fma.rm.f32 	%f268, %f267, %f87, %f86;
	add.f32 	%f269, %f268, 0fCB40007F;
	neg.f32 	%f270, %f269;
	fma.rn.f32 	%f271, %f265, 0f3FB8AA3B, %f270;
	fma.rn.f32 	%f272, %f265, 0f32A57060, %f271;
	mov.b32 	%r48, %f268;
	shl.b32 	%r49, %r48, 23;
	mov.b32 	%f273, %r49;
	ex2.approx.ftz.f32 	%f274, %f272;
	mul.f32 	%f275, %f274, %f273;
	add.f32 	%f276, %f264, %f275;
	sub.f32 	%f277, %f17, %f82;
	fma.rn.f32 	%f278, %f277, 0f3BBB989D, 0f3F000000;
	cvt.sat.f32.f32 	%f279, %f278;
	fma.rm.f32 	%f280, %f279, %f87, %f86;
	add.f32 	%f281, %f280, 0fCB40007F;
	neg.f32 	%f282, %f281;
	fma.rn.f32 	%f283, %f277, 0f3FB8AA3B, %f282;
	fma.rn.f32 	%f284, %f277, 0f32A57060, %f283;
	mov.b32 	%r50, %f280;
	shl.b32 	%r51, %r50, 23;
	mov.b32 	%f285, %r51;
	ex2.approx.ftz.f32 	%f286, %f284;
	mul.f32 	%f287, %f286, %f285;
	add.f32 	%f288, %f276, %f287;
	sub.f32 	%f289, %f18, %f82;
	fma.rn.f32 	%f290, %f289, 0f3BBB989D, 0f3F000000;
	cvt.sat.f32.f32 	%f291, %f290;
	fma.rm.f32 	%f292, %f291, %f87, %f86;
	add.f32 	%f293, %f292, 0fCB40007F;
	neg.f32 	%f294, %f293;
	fma.rn.f32 	%f295, %f289, 0f3FB8AA3B, %f294;
	fma.rn.f32 	%f296, %f289, 0f32A57060, %f295;
	mov.b32 	%r52, %f292;
	shl.b32 	%r53, %r52, 23;
	mov.b32 	%f297, %r53;
	ex2.approx.ftz.f32 	%f298, %f296;
	mul.f32 	%f299, %f298, %f297;
	add.f32 	%f300, %f288, %f299;
	sub.f32 	%f301, %f19, %f82;
	fma.rn.f32 	%f302, %f301, 0f3BBB989D, 0f3F000000;
	cvt.sat.f32.f32 	%f303, %f302;
	fma.rm.f32 	%f304, %f303, %f87, %f86;
	add.f32 	%f305, %f304, 0fCB40007F;
	neg.f32 	%f306, %f305;
	fma.rn.f32 	%f307, %f301, 0f3FB8AA3B, %f306;
	fma.rn.f32 	%f308, %f301, 0f32A57060, %f307;
	mov.b32 	%r54, %f304;
	shl.b32 	%r55, %r54, 23;
	mov.b32 	%f309, %r55;
	ex2.approx.ftz.f32 	%f310, %f308;
	mul.f32 	%f311, %f310, %f309;
	add.f32 	%f312, %f300, %f311;
	sub.f32 	%f313, %f20, %f82;
	fma.rn.f32 	%f314, %f313, 0f3BBB989D, 0f3F000000;
	cvt.sat.f32.f32 	%f315, %f314;
	fma.rm.f32 	%f316, %f315, %f87, %f86;
	add.f32 	%f317, %f316, 0fCB40007F;
	neg.f32 	%f318, %f317;
	fma.rn.f32 	%f319, %f313, 0f3FB8AA3B, %f318;
	fma.rn.f32 	%f320, %f313, 0f32A57060, %f319;
	mov.b32 	%r56, %f316;
	shl.b32 	%r57, %r56, 23;
	mov.b32 	%f321, %r57;
	ex2.approx.ftz.f32 	%f322, %f320;
	mul.f32 	%f323, %f322, %f321;
	add.f32 	%f324, %f312, %f323;
	sub.f32 	%f325, %f21, %f82;
	fma.rn.f32 	%f326, %f325, 0f3BBB989D, 0f3F000000;
	cvt.sat.f32.f32 	%f327, %f326;
	fma.rm.f32 	%f328, %f327, %f87, %f86;
	add.f32 	%f329, %f328, 0fCB40007F;
	neg.f32 	%f330, %f329;
	fma.rn.f32 	%f331, %f325, 0f3FB8AA3B, %f330;
	fma.rn.f32 	%f332, %f325, 0f32A57060, %f331;
	mov.b32 	%r58, %f328;
	shl.b32 	%r59, %r58, 23;
	mov.b32 	%f333, %r59;
	ex2.approx.ftz.f32 	%f334, %f332;
	mul.f32 	%f335, %f334, %f333;
	add.f32 	%f336, %f324, %f335;
	sub.f32 	%f337, %f22, %f82;
	fma.rn.f32 	%f338, %f337, 0f3BBB989D, 0f3F000000;
	cvt.sat.f32.f32 	%f339, %f338;
	fma.rm.f32 	%f340, %f339, %f87, %f86;
	add.f32 	%f341, %f340, 0fCB40007F;
	neg.f32 	%f342, %f341;
	fma.rn.f32 	%f343, %f337, 0f3FB8AA3B, %f342;
	fma.rn.f32 	%f344, %f337, 0f32A57060, %f343;
	mov.b32 	%r60, %f340;
	shl.b32 	%r61, %r60, 23;
	mov.b32 	%f345, %r61;
	ex2.approx.ftz.f32 	%f346, %f344;
	mul.f32 	%f347, %f346, %f345;
	add.f32 	%f348, %f336, %f347;
	sub.f32 	%f349, %f23, %f82;
	fma.rn.f32 	%f350, %f349, 0f3BBB989D, 0f3F000000;
	cvt.sat.f32.f32 	%f351, %f350;
	fma.rm.f32 	%f352, %f351, %f87, %f86;
	add.f32 	%f353, %f352, 0fCB40007F;
	neg.f32 	%f354, %f353;
	fma.rn.f32 	%f355, %f349, 0f3FB8AA3B, %f354;
	fma.rn.f32 	%f356, %f349, 0f32A57060, %f355;
	mov.b32 	%r62, %f352;
	shl.b32 	%r63, %r62, 23;
	mov.b32 	%f357, %r63;
	ex2.approx.ftz.f32 	%f358, %f356;
	mul.f32 	%f359, %f358, %f357;
	add.f32 	%f360, %f348, %f359;
	sub.f32 	%f361, %f24, %f82;
	fma.rn.f32 	%f362, %f361, 0f3BBB989D, 0f3F000000;
	cvt.sat.f32.f32 	%f363, %f362;
	fma.rm.f32 	%f364, %f363, %f87, %f86;
	add.f32 	%f365, %f364, 0fCB40007F;
	neg.f32 	%f366, %f365;
	fma.rn.f32 	%f367, %f361, 0f3FB8AA3B, %f366;
	fma.rn.f32 	%f368, %f361, 0f32A57060, %f367;
	mov.b32 	%r64, %f364;
	shl.b32 	%r65, %r64, 23;
	mov.b32 	%f369, %r65;
	ex2.approx.ftz.f32 	%f370, %f368;
	mul.f32 	%f371, %f370, %f369;
	add.f32 	%f372, %f360, %f371;
	mov.b32 	%r66, %f372;
	shfl.sync.bfly.b32	%r67|%p8, %r66, 16, 31, -1;
	mov.b32 	%f373, %r67;
	add.f32 	%f374, %f372, %f373;
	mov.b32 	%r68, %f374;
	shfl.sync.bfly.b32	%r69|%p9, %r68, 8, 31, -1;
	mov.b32 	%f375, %r69;
	add.f32 	%f376, %f374, %f375;
	mov.b32 	%r70, %f376;
	shfl.sync.bfly.b32	%r71|%p10, %r70, 4, 31, -1;
	mov.b32 	%f377, %r71;
	add.f32 	%f378, %f376, %f377;
	mov.b32 	%r72, %f378;
	shfl.sync.bfly.b32	%r73|%p11, %r72, 2, 31, -1;
	mov.b32 	%f379, %r73;
	add.f32 	%f380, %f378, %f379;
	mov.b32 	%r74, %f380;
	shfl.sync.bfly.b32	%r75|%p12, %r74, 1, 31, -1;
	mov.b32 	%f381, %r75;
	add.f32 	%f382, %f380, %f381;
	div.rn.f32 	%f25, %f95, %f382;
	div.rn.f32 	%f26, %f107, %f382;
	div.rn.f32 	%f27, %f119, %f382;
	div.rn.f32 	%f28, %f131, %f382;
	div.rn.f32 	%f29, %f143, %f382;
	div.rn.f32 	%f30, %f155, %f382;
	div.rn.f32 	%f31, %f167, %f382;
	div.rn.f32 	%f32, %f179, %f382;
	div.rn.f32 	%f33, %f191, %f382;
	div.rn.f32 	%f34, %f203, %f382;
	div.rn.f32 	%f35, %f215, %f382;
	div.rn.f32 	%f36, %f227, %f382;
	div.rn.f32 	%f37, %f239, %f382;
	div.rn.f32 	%f38, %f251, %f382;
	div.rn.f32 	%f39, %f263, %f382;
	div.rn.f32 	%f40, %f275, %f382;
	div.rn.f32 	%f41, %f287, %f382;
	div.rn.f32 	%f42, %f299, %f382;
	div.rn.f32 	%f43, %f311, %f382;
	div.rn.f32 	%f44, %f323, %f382;
	div.rn.f32 	%f45, %f335, %f382;
	div.rn.f32 	%f46, %f347, %f382;
	div.rn.f32 	%f47, %f359, %f382;
	div.rn.f32 	%f48, %f371, %f382;
	// begin inline asm
	{  cvt.rn.f16.f32 %rs25, %f25;}

	// end inline asm
	mad.lo.s64 	%rd23, %rd27, %rd11, %rd3;
	cvta.to.global.u64 	%rd24, %rd10;
	shl.b64 	%rd25, %rd23, 1;
	add.s64 	%rd26, %rd24, %rd25;
	st.global.u16 	[%rd26], %rs25;
	// begin inline asm
	{  cvt.rn.f16.f32 %rs26, %f26;}

	// end inline asm
	st.global.u16 	[%rd26+64], %rs26;
	// begin inline asm
	{  cvt.rn.f16.f32 %rs27, %f27;}

	// end inline asm
	st.global.u16 	[%rd26+128], %rs27;
	// begin inline asm
	{  cvt.rn.f16.f32 %rs28, %f28;}

	// end inline asm
	st.global.u16 	[%rd26+192], %rs28;
	// begin inline asm
	{  cvt.rn.f16.f32 %rs29, %f29;}

	// end inline asm
	st.global.u16 	[%rd26+256], %rs29;
	// begin inline asm
	{  cvt.rn.f16.f32 %rs30, %f30;}

	// end inline asm
	st.global.u16 	[%rd26+320], %rs30;
	// begin inline asm
	{  cvt.rn.f16.f32 %rs31, %f31;}

	// end inline asm
	st.global.u16 	[%rd26+384], %rs31;
	// begin inline asm
	{  cvt.rn.f16.f32 %rs32, %f32;}

	// end inline asm
	st.global.u16 	[%rd26+448], %rs32;
	// begin inline asm
	{  cvt.rn.f16.f32 %rs33, %f33;}

	// end inline asm
	st.global.u16 	[%rd26+512], %rs33;
	// begin inline asm
	{  cvt.rn.f16.f32 %rs34, %f34;}

	// end inline asm
	st.global.u16 	[%rd26+576], %rs34;
	// begin inline asm
	{  cvt.rn.f16.f32 %rs35, %f35;}

	// end inline asm
	st.global.u16 	[%rd26+640], %rs35;
	// begin inline asm
	{  cvt.rn.f16.f32 %rs36, %f36;}

	// end inline asm
	st.global.u16 	[%rd26+704], %rs36;
	// begin inline asm
	{  cvt.rn.f16.f32 %rs37, %f37;}

	// end inline asm
	st.global.u16 	[%rd26+768], %rs37;
	// begin inline asm
	{  cvt.rn.f16.f32 %rs38, %f38;}

	// end inline asm
	st.global.u16 	[%rd26+832], %rs38;
	// begin inline asm
	{  cvt.rn.f16.f32 %rs39, %f39;}

	// end inline asm
	st.global.u16 	[%rd26+896], %rs39;
	// begin inline asm
	{  cvt.rn.f16.f32 %rs40, %f40;}

	// end inline asm
	st.global.u16 	[%rd26+960], %rs40;
	// begin inline asm
	{  cvt.rn.f16.f32 %rs41, %f41;}

	// end inline asm
	st.global.u16 	[%rd26+1024], %rs41;
	// begin inline asm
	{  cvt.rn.f16.f32 %rs42, %f42;}

	// end inline asm
	st.global.u16 	[%rd26+1088], %rs42;
	// begin inline asm
	{  cvt.rn.f16.f32 %rs43, %f43;}

	// end inline asm
	st.global.u16 	[%rd26+1152], %rs43;
	// begin inline asm
	{  cvt.rn.f16.f32 %rs44, %f44;}

	// end inline asm
	st.global.u16 	[%rd26+1216], %rs44;
	// begin inline asm
	{  cvt.rn.f16.f32 %rs45, %f45;}

	// end inline asm
	st.global.u16 	[%rd26+1280], %rs45;
	// begin inline asm
	{  cvt.rn.f16.f32 %rs46, %f46;}

	// end inline asm
	st.global.u16 	[%rd26+1344], %rs46;
	// begin inline asm
	{  cvt.rn.f16.f32 %rs47, %f47;}

	// end inline asm
	st.global.u16 	[%rd26+1408], %rs47;
	// begin inline asm
	{  cvt.rn.f16.f32 %rs48, %f48;}

	// end inline asm
	st.global.u16 	[%rd26+1472], %rs48;
	add.s64 	%rd27, %rd27, %rd5;
	setp.lt.s64 	%p13, %rd27, %rd12;
	@%p13 bra 	$L__BB263_4;
$L__BB263_5:
	ret;

}
	// .globl	_ZN7oneflow4cuda7softmax15SoftmaxWarpImplI10SimpleLoadI6__halffE11SimpleStoreIS4_fEfLi1ELi24ELi32ELi1ELb1ELNS1_9AlgorithmE0EEEvT_T0_ll
.visible .entry _ZN7oneflow4cuda7softmax15SoftmaxWarpImplI10SimpleLoadI6__halffE11SimpleStoreIS4_fEfLi1ELi24ELi32ELi1ELb1ELNS1_9AlgorithmE0EEEvT_T0_ll(
	.param .align 8 .b8 _ZN7oneflow4cuda7softmax15SoftmaxWarpImplI10SimpleLoadI6__halffE11SimpleStoreIS4_fEfLi1ELi24ELi32ELi1ELb1ELNS1_9AlgorithmE0EEEvT_T0_ll_param_0[16],
	.param .align 8 .b8 _ZN7oneflow4cuda7softmax15SoftmaxWarpImplI10SimpleLoadI6__halffE11SimpleStoreIS4_fEfLi1ELi24ELi32ELi1ELb1ELNS1_9AlgorithmE0EEEvT_T0_ll_param_1[16],
	.param .u64 _ZN7oneflow4cuda7softmax15SoftmaxWarpImplI10SimpleLoadI6__halffE11SimpleStoreIS4_fEfLi1ELi24ELi32ELi1ELb1ELNS1_9AlgorithmE0EEEvT_T0_ll_param_2,
	.param .u64 _ZN7oneflow4cuda7softmax15SoftmaxWarpImplI10SimpleLoadI6__halffE11SimpleStoreIS4_fEfLi1ELi24ELi32ELi1ELb1ELNS1_9AlgorithmE0EEEvT_T0_ll_param_3
)
{
	.reg .pred 	%p<62>;
	.reg .b16 	%rs<49>;
	.reg .b32 	%r<102>;
	.reg .b32 	%f<551>;
	.reg .b64 	%rd<53>;

	ld.param.u64 	%rd32, [_ZN7oneflow4cuda7softmax15SoftmaxWarpImplI10SimpleLoadI6__halffE11SimpleStoreIS4_fEfLi1ELi24ELi32ELi1ELb1ELNS1_9AlgorithmE0EEEvT_T0_ll_param_1+8];
	ld.param.u64 	%rd31, [_ZN7oneflow4cuda7softmax15SoftmaxWarpImplI10SimpleLoadI6__halffE11SimpleStoreIS4_fEfLi1ELi24ELi32ELi1ELb1ELNS1_9AlgorithmE0EEEvT_T0_ll_param_1];
	ld.param.u64 	%rd30, [_ZN7oneflow4cuda7softmax15SoftmaxWarpImplI10SimpleLoadI6__halffE11SimpleStoreIS4_fEfLi1ELi24ELi32ELi1ELb1ELNS1_9AlgorithmE0EEEvT_T0_ll_param_0+8];
	ld.param.u64 	%rd29, [_ZN7oneflow4cuda7softmax15SoftmaxWarpImplI10SimpleLoadI6__halffE11SimpleStoreIS4_fEfLi1ELi24ELi32ELi1ELb1ELNS1_9AlgorithmE0EEEvT_T0_ll_param_0];
	ld.param.u64 	%rd34, [_ZN7oneflow4cuda7softmax15SoftmaxWarpImplI10SimpleLoadI6__halffE11SimpleStoreIS4_fEfLi1ELi24ELi32ELi1ELb1ELNS1_9AlgorithmE0EEEvT_T0_ll_param_3];
	setp.lt.s64 	%p1, %rd34, 769;
	@%p1 bra 	$L__BB264_2;
	mov.u64 	%rd35, $str;
	cvta.global.u64 	%rd36, %rd35;
	mov.u64 	%rd37, $str$1;
	cvta.global.u64 	%rd38, %rd37;
	mov.u64 	%rd39, __unnamed_264;
	cvta.global.u64 	%rd40, %rd39;
	{ // callseq 263, 0
	.param .b64 param0;
	st.param.b64 	[param0], %rd36;
	.param .b64 param1;
	st.param.b64 	[param1], %rd38;
	.param .b32 param2;
	st.param.b32 	[param2], 228;
	.param .b64 param3;
	st.param.b64 	[param3], %rd40;
	.param .b64 param4;
	st.param.b64 	[param4], 1;
	call.uni 
	__assertfail, 
	(
	param0, 
	param1, 
	param2, 
	param3, 
	param4
	);
	} // callseq 263
$L__BB264_2:
	ld.param.u64 	%rd50, [_ZN7oneflow4cuda7softmax15SoftmaxWarpImplI10SimpleLoadI6__halffE11SimpleStoreIS4_fEfLi1ELi24ELi32ELi1ELb1ELNS1_9AlgorithmE0EEEvT_T0_ll_param_2];
	mov.u32 	%r1, %ctaid.x;
	mov.u32 	%r2, %ntid.y;
	mov.u32 	%r3, %tid.y;
	mad.lo.s32 	%r4, %r1, %r2, %r3;
	cvt.s64.s32 	%rd52, %r4;
	setp.le.s64 	%p2, %rd50, %rd52;
	@%p2 bra 	$L__BB264_101;
	mov.u32 	%r5, %tid.x;
	add.s32 	%r6, %r5, 32;
	cvt.u64.u32 	%rd2, %r6;
	add.s32 	%r7, %r5, 64;
	cvt.u64.u32 	%rd3, %r7;
	add.s32 	%r8, %r5, 96;
	cvt.u64.u32 	%rd4, %r8;
	add.s32 	%r9, %r5, 128;
	cvt.u64.u32 	%rd5, %r9;
	add.s32 	%r10, %r5, 160;
	cvt.u64.u32 	%rd6, %r10;
	add.s32 	%r11, %r5, 192;
	cvt.u64.u32 	%rd7, %r11;
	add.s32 	%r12, %r5, 224;
	cvt.u64.u32 	%rd8, %r12;
	add.s32 	%r13, %r5, 256;
	cvt.u64.u32 	%rd9, %r13;
	add.s32 	%r14, %r5, 288;
	cvt.u64.u32 	%rd10, %r14;
	add.s32 	%r15, %r5, 320;
	cvt.u64.u32 	%rd11, %r15;
	add.s32 	%r16, %r5, 352;
	cvt.u64.u32 	%rd12, %r16;
	add.s32 	%r17, %r5, 384;
	cvt.u64.u32 	%rd13, %r17;
	add.s32 	%r18, %r5, 416;
	cvt.u64.u32 	%rd14, %r18;
	add.s32 	%r19, %r5, 448;
	cvt.u64.u32 	%rd15, %r19;
	add.s32 	%r20, %r5, 480;
	cvt.u64.u32 	%rd16, %r20;
	add.s32 	%r21, %r5, 512;
	cvt.u64.u32 	%rd17, %r21;
	add.s32 	%r22, %r5, 544;
	cvt.u64.u32 	%rd18, %r22;
	add.s32 	%r23, %r5, 576;
	cvt.u64.u32 	%rd19, %r23;
	add.s32 	%r24, %r5, 608;
	cvt.u64.u32 	%rd20, %r24;
	add.s32 	%r25, %r5, 640;
	cvt.u64.u32 	%rd21, %r25;
	add.s32 	%r26, %r5, 672;
	cvt.u64.u32 	%rd22, %r26;
	add.s32 	%r27, %r5, 704;
	cvt.u64.u32 	%rd23, %r27;
	add.s32 	%r28, %r5, 736;
	cvt.u64.u32 	%rd24, %r28;
	mov.u32 	%r99, %nctaid.x;
	mul.lo.s32 	%r101, %r99, %r2;
$L__BB264_4:
	cvt.u64.u32 	%rd41, %r5;
	setp.le.s64 	%p3, %rd34, %rd41;
	mad.lo.s64 	%rd42, %rd52, %rd30, %rd41;
	cvta.to.global.u64 	%rd43, %rd29;
	shl.b64 	%rd44, %rd42, 1;
	add.s64 	%rd26, %rd43, %rd44;
	mov.f32 	%f503, 0fFF800000;
	mov.f32 	%f506, %f503;
	@%p3 bra 	$L__BB264_6;
	ld.global.u16 	%rs1, [%rd26];
	// begin inline asm
	{  cvt.f32.f16 %f503, %rs1;}

	// end inline asm
	max.f32 	%f506, %f503, 0fFF800000;
$L__BB264_6:
	setp.le.s64 	%p4, %rd34, %rd2;
	mov.f32 	%f505, 0fFF800000;
	@%p4 bra 	$L__BB264_8;
	ld.global.u16 	%rs2, [%rd26+64];
	// begin inline asm
	{  cvt.f32.f16 %f505, %rs2;}

	// end inline asm
	max.f32 	%f506, %f506, %f505;
$L__BB264_8:
	setp.le.s64 	%p5, %rd34, %rd3;
	mov.f32 	%f507, 0fFF800000;
	@%p5 bra 	$L__BB264_10;
	ld.global.u16 	%rs3, [%rd26+128];
	// begin inline asm
	{  cvt.f32.f16 %f507, %rs3;}

	// end inline asm
	max.f32 	%f506, %f506, %f507;
$L__BB264_10:
	setp.le.s64 	%p6, %rd34, %rd4;
	mov.f32 	%f509, 0fFF800000;
	@%p6 bra 	$L__BB264_12;
	ld.global.u16 	%rs4, [%rd26+192];
	// begin inline asm
	{  cvt.f32.f16 %f509, %rs4;}

	// end inline asm
	max.f32 	%f506, %f506, %f509;
$L__BB264_12:
	setp.le.s64 	%p7, %rd34, %rd5;
	mov.f32 	%f511, 0fFF800000;
	@%p7 bra 	$L__BB264_14;
	ld.global.u16 	%rs5, [%rd26+256];
	// begin inline asm
	{  cvt.f32.f16 %f511, %rs5;}

	// end inline asm
	max.f32 	%f506, %f506, %f511;
$L__BB264_14:
	setp.le.s64 	%p8, %rd34, %rd6;
	mov.f32 	%f513, 0fFF800000;
	@%p8 bra 	$L__BB264_16;
	ld.global.u16 	%rs6, [%rd26+320];
	// begin inline asm
	{  cvt.f32.f16 %f513, %rs6;}

	// end inline asm
	max.f32 	%f506, %f506, %f513;
$L__BB264_16:
	setp.le.s64 	%p9, %rd34, %rd7;
	mov.f32 	%f515, 0fFF800000;
	@%p9 bra 	$L__BB264_18;
	ld.global.u16 	%rs7, [%rd26+384];
	// begin inline asm
	{  cvt.f32.f16 %f515, %rs7;}

	// end inline asm
	max.f32 	%f506, %f506, %f515;
$L__BB264_18:
	setp.le.s64 	%p10, %rd34, %rd8;
	mov.f32 	%f517, 0fFF800000;
	@%p10 bra 	$L__BB264_20;
	ld.global.u16 	%rs8, [%rd26+448];
	// begin inline asm
	{  cvt.f32.f16 %f517, %rs8;}

	// end inline asm
	max.f32 	%f506, %f506, %f517;
$L__BB264_20:
	setp.le.s64 	%p11, %rd34, %rd9;
	mov.f32 	%f519, 0fFF800000;
	@%p11 bra 	$L__BB264_22;
	ld.global.u16 	%rs9, [%rd26+512];
	// begin inline asm
	{  cvt.f32.f16 %f519, %rs9;}

	// end inline asm
	max.f32 	%f506, %f506, %f519;
$L__BB264_22:
	setp.le.s64 	%p12, %rd34, %rd10;
	mov.f32 	%f521, 0fFF800000;
	@%p12 bra 	$L__BB264_24;
	ld.global.u16 	%rs10, [%rd26+576];
	// begin inline asm
	{  cvt.f32.f16 %f521, %rs10;}

	// end inline asm
	max.f32 	%f506, %f506, %f521;
$L__BB264_24:
	setp.le.s64 	%p13, %rd34, %rd11;
	mov.f32 	%f523, 0fFF800000;
	@%p13 bra 	$L__BB264_26;
	ld.global.u16 	%rs11, [%rd26+640];
	// begin inline asm
	{  cvt.f32.f16 %f523, %rs11;}

	// end inline asm
	max.f32 	%f506, %f506, %f523;
$L__BB264_26:
	setp.le.s64 	%p14, %rd34, %rd12;
	mov.f32 	%f525, 0fFF800000;
	@%p14 bra 	$L__BB264_28;
	ld.global.u16 	%rs12, [%rd26+704];
	// begin inline asm
	{  cvt.f32.f16 %f525, %rs12;}

	// end inline asm
	max.f32 	%f506, %f506, %f525;
$L__BB264_28:
	setp.le.s64 	%p15, %rd34, %rd13;
	mov.f32 	%f527, 0fFF800000;
	@%p15 bra 	$L__BB264_30;
	ld.global.u16 	%rs13, [%rd26+768];
	// begin inline asm
	{  cvt.f32.f16 %f527, %rs13;}

	// end inline asm
	max.f32 	%f506, %f506, %f527;
$L__BB264_30:
	setp.le.s64 	%p16, %rd34, %rd14;
	mov.f32 	%f529, 0fFF800000;
	@%p16 bra 	$L__BB264_32;
	ld.global.u16 	%rs14, [%rd26+832];
	// begin inline asm
	{  cvt.f32.f16 %f529, %rs14;}

	// end inline asm
	max.f32 	%f506, %f506, %f529;
$L__BB264_32:
	setp.le.s64 	%p17, %rd34, %rd15;
	mov.f32 	%f531, 0fFF800000;
	@%p17 bra 	$L__BB264_34;
	ld.global.u16 	%rs15, [%rd26+896];
	// begin inline asm
	{  cvt.f32.f16 %f531, %rs15;}

	// end inline asm
	max.f32 	%f506, %f506, %f531;
$L__BB264_34:
	setp.le.s64 	%p18, %rd34, %rd16;
	mov.f32 	%f533, 0fFF800000;
	@%p18 bra 	$L__BB264_36;
	ld.global.u16 	%rs16, [%rd26+960];
	// begin inline asm
	{  cvt.f32.f16 %f533, %rs16;}

	// end inline asm
	max.f32 	%f506, %f506, %f533;
$L__BB264_36:
	setp.le.s64 	%p19, %rd34, %rd17;
	mov.f32 	%f535, 0fFF800000;
	@%p19 bra 	$L__BB264_38;
	ld.global.u16 	%rs17, [%rd26+1024];
	// begin inline asm
	{  cvt.f32.f16 %f535, %rs17;}

	// end inline asm
	max.f32 	%f506, %f506, %f535;
$L__BB264_38:
	setp.le.s64 	%p20, %rd34, %rd18;
	mov.f32 	%f537, 0fFF800000;
	@%p20 bra 	$L__BB264_40;
	ld.global.u16 	%rs18, [%rd26+1088];
	// begin inline asm
	{  cvt.f32.f16 %f537, %rs18;}

	// end inline asm
	max.f32 	%f506, %f506, %f537;
$L__BB264_40:
	setp.le.s64 	%p21, %rd34, %rd19;
	mov.f32 	%f539, 0fFF800000;
	@%p21 bra 	$L__BB264_42;
	ld.global.u16 	%rs19, [%rd26+1152];
	// begin inline asm
	{  cvt.f32.f16 %f539, %rs19;}

	// end inline asm
	max.f32 	%f506, %f506, %f539;
$L__BB264_42:
	setp.le.s64 	%p22, %rd34, %rd20;
	mov.f32 	%f541, 0fFF800000;
	@%p22 bra 	$L__BB264_44;
	ld.global.u16 	%rs20, [%rd26+1216];
	// begin inline asm
	{  cvt.f32.f16 %f541, %rs20;}

	// end inline asm
	max.f32 	%f506, %f506, %f541;
$L__BB264_44:
	setp.le.s64 	%p23, %rd34, %rd21;
	mov.f32 	%f543, 0fFF800000;
	@%p23 bra 	$L__BB264_46;
	ld.global.u16 	%rs21, [%rd26+1280];
	// begin inline asm
	{  cvt.f32.f16 %f543, %rs21;}

	// end inline asm
	max.f32 	%f506, %f506, %f543;
$L__BB264_46:
	setp.le.s64 	%p24, %rd34, %rd22;
	mov.f32 	%f545, 0fFF800000;
	@%p24 bra 	$L__BB264_48;
	ld.global.u16 	%rs22, [%rd26+1344];
	// begin inline asm
	{  cvt.f32.f16 %f545, %rs22;}

	// end inline asm
	max.f32 	%f506, %f506, %f545;
$L__BB264_48:
	setp.le.s64 	%p25, %rd34, %rd23;
	mov.f32 	%f547, 0fFF800000;
	@%p25 bra 	$L__BB264_50;
	ld.global.u16 	%rs23, [%rd26+1408];
	// begin inline asm
	{  cvt.f32.f16 %f547, %rs23;}

	// end inline asm
	max.f32 	%f506, %f506, %f547;
$L__BB264_50:
	setp.le.s64 	%p26, %rd34, %rd24;
	mov.f32 	%f549, 0fFF800000;
	@%p26 bra 	$L__BB264_52;
	ld.global.u16 	%rs24, [%rd26+1472];
	// begin inline asm
	{  cvt.f32.f16 %f549, %rs24;}

	// end inline asm
	max.f32 	%f506, %f506, %f549;
$L__BB264_52:
	cvt.u64.u32 	%rd45, %r5;
	setp.le.s64 	%p27, %rd34, %rd45;
	mov.b32 	%r31, %f506;
	shfl.sync.bfly.b32	%r32|%p28, %r31, 16, 31, -1;
	mov.b32 	%f169, %r32;
	max.f32 	%f170, %f506, %f169;
	mov.b32 	%r33, %f170;
	shfl.sync.bfly.b32	%r34|%p29, %r33, 8, 31, -1;
	mov.b32 	%f171, %r34;
	max.f32 	%f172, %f170, %f171;
	mov.b32 	%r35, %f172;
	shfl.sync.bfly.b32	%r36|%p30, %r35, 4, 31, -1;
	mov.b32 	%f173, %r36;
	max.f32 	%f174, %f172, %f173;
	mov.b32 	%r37, %f174;
	shfl.sync.bfly.b32	%r38|%p31, %r37, 2, 31, -1;
	mov.b32 	%f175, %r38;
	max.f32 	%f176, %f174, %f175;
	mov.b32 	%r39, %f176;
	shfl.sync.bfly.b32	%r40|%p32, %r39, 1, 31, -1;
	mov.b32 	%f177, %r40;
	max.f32 	%f178, %f176, %f177;
	sub.f32 	%f179, %f503, %f178;
	fma.rn.f32 	%f180, %f179, 0f3BBB989D, 0f3F000000;
	cvt.sat.f32.f32 	%f181, %f180;
	mov.f32 	%f182, 0f4B400001;
	mov.f32 	%f183, 0f437C0000;
	fma.rm.f32 	%f184, %f181, %f183, %f182;
	add.f32 	%f185, %f184, 0fCB40007F;
	neg.f32 	%f186, %f185;
	fma.rn.f32 	%f187, %f179, 0f3FB8AA3B, %f186;
	fma.rn.f32 	%f188, %f179, 0f32A57060, %f187;
	mov.b32 	%r41, %f184;
	shl.b32 	%r42, %r41, 23;
	mov.b32 	%f189, %r42;
	ex2.approx.ftz.f32 	%f190, %f188;
	mul.f32 	%f191, %f190, %f189;
	add.f32 	%f192, %f191, 0f00000000;
	sub.f32 	%f193, %f505, %f178;
	fma.rn.f32 	%f194, %f193, 0f3BBB989D, 0f3F000000;
	cvt.sat.f32.f32 	%f195, %f194;
	fma.rm.f32 	%f196, %f195, %f183, %f182;
	add.f32 	%f197, %f196, 0fCB40007F;
	neg.f32 	%f198, %f197;
	fma.rn.f32 	%f199, %f193, 0f3FB8AA3B, %f198;
	fma.rn.f32 	%f200, %f193, 0f32A57060, %f199;
	mov.b32 	%r43, %f196;
	shl.b32 	%r44, %r43, 23;
	mov.b32 	%f201, %r44;
	ex2.approx.ftz.f32 	%f202, %f200;
	mul.f32 	%f203, %f202, %f201;
	add.f32 	%f204, %f192, %f203;
	sub.f32 	%f205, %f507, %f178;
	fma.rn.f32 	%f206, %f205, 0f3BBB989D, 0f3F000000;
	cvt.sat.f32.f32 	%f207, %f206;
	fma.rm.f32 	%f208, %f207, %f183, %f182;
	add.f32 	%f209, %f208, 0fCB40007F;
	neg.f32 	%f210, %f209;
	fma.rn.f32 	%f211, %f205, 0f3FB8AA3B, %f210;
	fma.rn.f32 	%f212, %f205, 0f32A57060, %f211;
	mov.b32 	%r45, %f208;
	shl.b32 	%r46, %r45, 23;
	mov.b32 	%f213, %r46;
	ex2.approx.ftz.f32 	%f214, %f212;
	mul.f32 	%f215, %f214, %f213;
	add.f32 	%f216, %f204, %f215;
	sub.f32 	%f217, %f509, %f178;
	fma.rn.f32 	%f218, %f217, 0f3BBB989D, 0f3F000000;
	cvt.sat.f32.f32 	%f219, %f218;
	fma.rm.f32 	%f220, %f219, %f183, %f182;
	add.f32 	%f221, %f220, 0fCB40007F;
	neg.f32 	%f222, %f221;
	fma.rn.f32 	%f223, %f217, 0f3FB8AA3B, %f222;
	fma.rn.f32 	%f224, %f217, 0f32A57060, %f223;
	mov.b32 	%r47, %f220;
	shl.b32 	%r48, %r47, 23;
	mov.b32 	%f225, %r48;
	ex2.approx.ftz.f32 	%f226, %f224;
	mul.f32 	%f227, %f226, %f225;
	add.f32 	%f228, %f216, %f227;
	sub.f32 	%f229, %f511, %f178;
	fma.rn.f32 	%f230, %f229, 0f3BBB989D, 0f3F000000;
	cvt.sat.f32.f32 	%f231, %f230;
	fma.rm.f32 	%f232, %f231, %f183, %f182;
	add.f32 	%f233, %f232, 0fCB40007F;
	neg.f32 	%f234, %f233;
	fma.rn.f32 	%f235, %f229, 0f3FB8AA3B, %f234;
	fma.rn.f32 	%f236, %f229, 0f32A57060, %f235;
	mov.b32 	%r49, %f232;
	shl.b32 	%r50, %r49, 23;
	mov.b32 	%f237, %r50;
	ex2.approx.ftz.f32 	%f238, %f236;
	mul.f32 	%f239, %f238, %f237;
	add.f32 	%f240, %f228, %f239;
	sub.f32 	%f241, %f513, %f178;
	fma.rn.f32 	%f242, %f241, 0f3BBB989D, 0f3F000000;
	cvt.sat.f32.f32 	%f243, %f242;
	fma.rm.f32 	%f244, %f243, %f183, %f182;
	add.f32 	%f245, %f244, 0fCB40007F;
	neg.f32 	%f246, %f245;
	fma.rn.f32 	%f247, %f241, 0f3FB8AA3B, %f246;
	fma.rn.f32 	%f248, %f241, 0f32A57060, %f247;
	mov.b32 	%r51, %f244;
	shl.b32 	%r52, %r51, 23;
	mov.b32 	%f249, %r52;
	ex2.approx.ftz.f32 	%f250, %f248;
	mul.f32 	%f251, %f250, %f249;
	add.f32 	%f252, %f240, %f251;
	sub.f32 	%f253, %f515, %f178;
	fma.rn.f32 	%f254, %f253, 0f3BBB989D, 0f3F000000;
	cvt.sat.f32.f32 	%f255, %f254;
	fma.rm.f32 	%f256, %f255, %f183, %f182;
	add.f32 	%f257, %f256, 0fCB40007F;
	neg.f32 	%f258, %f257;
	fma.rn.f32 	%f259, %f253, 0f3FB8AA3B, %f258;
	fma.rn.f32 	%f260, %f253, 0f32A57060, %f259;
	mov.b32 	%r53, %f256;
	shl.b32 	%r54, %r53, 23;
	mov.b32 	%f261, %r54;
	ex2.approx.ftz.f32 	%f262, %f260;
	mul.f32 	%f263, %f262, %f261;
	add.f32 	%f264, %f252, %f263;
	sub.f32 	%f265, %f517, %f178;
	fma.rn.f32 	%f266, %f265, 0f3BBB989D, 0f3F000000;
	cvt.sat.f32.f32 	%f267, %f266;
	fma.rm.f32 	%f268, %f267, %f183, %f182;
	add.f32 	%f269, %f268, 0fCB40007F;
	neg.f32 	%f270, %f269;
	fma.rn.f32 	%f271, %f265, 0f3FB8AA3B, %f270;
	fma.rn.f32 	%f272, %f265, 0f32A57060, %f271;
	mov.b32 	%r55, %f268;
	shl.b32 	%r56, %r55, 23;
	mov.b32 	%f273, %r56;
	ex2.approx.ftz.f32 	%f274, %f272;
	mul.f32 	%f275, %f274, %f273;
	add.f32 	%f276, %f264, %f275;
	sub.f32 	%f277, %f519, %f178;
	fma.rn.f32 	%f278, %f277, 0f3BBB989D, 0f3F000000;
	cvt.sat.f32.f32 	%f279, %f278;
	fma.rm.f32 	%f280, %f279, %f183, %f182;
	add.f32 	%f281, %f280, 0fCB40007F;
	neg.f32 	%f282, %f281;
	fma.rn.f32 	%f283, %f277, 0f3FB8AA3B, %f282;
	fma.rn.f32 	%f284, %f277, 0f32A57060, %f283;
	mov.b32 	%r57, %f280;
	shl.b32 	%r58, %r57, 23;
	mov.b32 	%f285, %r58;
	ex2.approx.ftz.f32 	%f286, %f284;
	mul.f32 	%f287, %f286, %f285;
	add.f32 	%f288, %f276, %f287;
	sub.f32 	%f289, %f521, %f178;
	fma.rn.f32 	%f290, %f289, 0f3BBB989D, 0f3F000000;
	cvt.sat.f32.f32 	%f291, %f290;
	fma.rm.f32 	%f292, %f291, %f183, %f182;
	add.f32 	%f293, %f292, 0fCB40007F;
	neg.f32 	%f294, %f293;
	fma.rn.f32 	%f295, %f289, 0f3FB8AA3B, %f294;
	fma.rn.f32 	%f296, %f289, 0f32A57060, %f295;
	mov.b32 	%r59, %f292;
	shl.b32 	%r60, %r59, 23;
	mov.b32 	%f297, %r60;
	ex2.approx.ftz.f32 	%f298, %f296;
	mul.f32 	%f299, %f298, %f297;
	add.f32 	%f300, %f288, %f299;
	sub.f32 	%f301, %f523, %f178;
	fma.rn.f32 	%f302, %f301, 0f3BBB989D, 0f3F000000;
	cvt.sat.f32.f32 	%f303, %f302;
	fma.rm.f32 	%f304, %f303, %f183, %f182;
	add.f32 	%f305, %f304, 0fCB40007F;
	neg.f32 	%f306, %f305;
	fma.rn.f32 	%f307, %f301, 0f3FB8AA3B, %f306;
	fma.rn.f32 	%f308, %f301, 0f32A57060, %f307;
	mov.b32 	%r61, %f304;
	shl.b32 	%r62, %r61, 23;
	mov.b32 	%f309, %r62;
	ex2.approx.ftz.f32 	%f310, %f308;
	mul.f32 	%f311, %f310, %f309;
	add.f32 	%f312, %f300, %f311;
	sub.f32 	%f313, %f525, %f178;
	fma.rn.f32 	%f314, %f313, 0f3BBB989D, 0f3F000000;
	cvt.sat.f32.f32 	%f315, %f314;
	fma.rm.f32 	%f316, %f315, %f183, %f182;
	add.f32 	%f317, %f316, 0fCB40007F;
	neg.f32 	%f318, %f317;
	fma.rn.f32 	%f319, %f313, 0f3FB8AA3B, %f318;
	fma.rn.f32 	%f320, %f313, 0f32A57060, %f319;
	mov.b32 	%r63, %f316;
	shl.b32 	%r64, %r63, 23;
	mov.b32 	%f321, %r64;
	ex2.approx.ftz.f32 	%f322, %f320;
	mul.f32 	%f323, %f322, %f321;
	add.f32 	%f324, %f312, %f323;
	sub.f32 	%f325, %f527, %f178;
	fma.rn.f32 	%f326, %f325, 0f3BBB989D, 0f3F000000;
	cvt.sat.f32.f32 	%f327, %f326;
	fma.rm.f32 	%f328, %f327, %f183, %f182;
	add.f32 	%f329, %f328, 0fCB40007F;
	neg.f32 	%f330, %f329;
	fma.rn.f32 	%f331, %f325, 0f3FB8AA3B, %f330;
	fma.rn.f32 	%f332, %f325, 0f32A57060, %f331;
	mov.b32 	%r65, %f328;
	shl.b32 	%r66, %r65, 23;
	mov.b32 	%f333, %r66;
	ex2.approx.ftz.f32 	%f334, %f332;
	mul.f32 	%f335, %f334, %f333;
	add.f32 	%f336, %f324, %f335;
	sub.f32 	%f337, %f529, %f178;
	fma.rn.f32 	%f338, %f337, 0f3BBB989D, 0f3F000000;
	cvt.sat.f32.f32 	%f339, %f338;
	fma.rm.f32 	%f340, %f339, %f183, %f182;
	add.f32 	%f341, %f340, 0fCB40007F;
	neg.f32 	%f342, %f341;
	fma.rn.f32 	%f343, %f337, 0f3FB8AA3B, %f342;
	fma.rn.f32 	%f344, %f337, 0f32A57060, %f343;
	mov.b32 	%r67, %f340;
	shl.b32 	%r68, %r67, 23;
	mov.b32 	%f345, %r68;
	ex2.approx.ftz.f32 	%f346, %f344;
	mul.f32 	%f347, %f346, %f345;
	add.f32 	%f348, %f336, %f347;
	sub.f32 	%f349, %f531, %f178;
	fma.rn.f32 	%f350, %f349, 0f3BBB989D, 0f3F000000;
	cvt.sat.f32.f32 	%f351, %f350;
	fma.rm.f32 	%f352, %f351, %f183, %f182;
	add.f32 	%f353, %f352, 0fCB40007F;
	neg.f32 	%f354, %f353;
	fma.rn.f32 	%f355, %f349, 0f3FB8AA3B, %f354;
	fma.rn.f32 	%f356, %f349, 0f32A57060, %f355;
	mov.b32 	%r69, %f352;
	shl.b32 	%r70, %r69, 23;
	mov.b32 	%f357, %r70;
	ex2.approx.ftz.f32 	%f358, %f356;
	mul.f32 	%f359, %f358, %f357;
	add.f32 	%f360, %f348, %f359;
	sub.f32 	%f361, %f533, %f178;
	fma.rn.f32 	%f362, %f361, 0f3BBB989D, 0f3F000000;
	cvt.sat.f32.f32 	%f363, %f362;
	fma.rm.f32 	%f364, %f363, %f183, %f182;
	add.f32 	%f365, %f364, 0fCB40007F;
	neg.f32 	%f366, %f365;
	fma.rn.f32 	%f367, %f361, 0f3FB8AA3B, %f366;
	fma.rn.f32 	%f368, %f361, 0f32A57060, %f367;
	mov.b32 	%r71, %f364;
	shl.b32 	%r72, %r71, 23;
	mov.b32 	%f369, %r72;
	ex2.approx.ftz.f32 	%f370, %f368;
	mul.f32 	%f371, %f370, %f369;
	add.f32 	%f372, %f360, %f371;
	sub.f32 	%f373, %f535, %f178;
	fma.rn.f32 	%f374, %f373, 0f3BBB989D, 0f3F000000;
	cvt.sat.f32.f32 	%f375, %f374;
	fma.rm.f32 	%f376, %f375, %f183, %f182;
	add.f32 	%f377, %f376, 0fCB40007F;
	neg.f32 	%f378, %f377;
	fma.rn.f32 	%f379, %f373, 0f3FB8AA3B, %f378;
	fma.rn.f32 	%f380, %f373, 0f32A57060, %f379;
	mov.b32 	%r73, %f376;
	shl.b32 	%r74, %r73, 23;
	mov.b32 	%f381, %r74;
	ex2.approx.ftz.f32 	%f382, %f380;
	mul.f32 	%f383, %f382, %f381;
	add.f32 	%f384, %f372, %f383;
	sub.f32 	%f385, %f537, %f178;
	fma.rn.f32 	%f386, %f385, 0f3BBB989D, 0f3F000000;
	cvt.sat.f32.f32 	%f387, %f386;
	fma.rm.f32 	%f388, %f387, %f183, %f182;
	add.f32 	%f389, %f388, 0fCB40007F;
	neg.f32 	%f390, %f389;
	fma.rn.f32 	%f391, %f385, 0f3FB8AA3B, %f390;
	fma.rn.f32 	%f392, %f385, 0f32A57060, %f391;
	mov.b32 	%r75, %f388;
	shl.b32 	%r76, %r75, 23;
	mov.b32 	%f393, %r76;
	ex2.approx.ftz.f32 	%f394, %f392;
	mul.f32 	%f395, %f394, %f393;
	add.f32 	%f396, %f384, %f395;
	sub.f32 	%f397, %f539, %f178;
	fma.rn.f32 	%f398, %f397, 0f3BBB989D, 0f3F000000;
	cvt.sat.f32.f32 	%f399, %f398;
	fma.rm.f32 	%f400, %f399, %f183, %f182;
	add.f32 	%f401, %f400, 0fCB40007F;
	neg.f32 	%f402, %f401;
	fma.rn.f32 	%f403, %f397, 0f3FB8AA3B, %f402;
	fma.rn.f32 	%f404, %f397, 0f32A57060, %f403;
	mov.b32 	%r77, %f400;
	shl.b32 	%r78, %r77, 23;
	mov.b32 	%f405, %r78;
	ex2.approx.ftz.f32 	%f406, %f404;
	mul.f32 	%f407, %f406, %f405;
	add.f32 	%f408, %f396, %f407;
	sub.f32 	%f409, %f541, %f178;
	fma.rn.f32 	%f410, %f409, 0f3BBB989D, 0f3F000000;
	cvt.sat.f32.f32 	%f411, %f410;
	fma.rm.f32 	%f412, %f411, %f183, %f182;
	add.f32 	%f413, %f412, 0fCB40007F;
	neg.f32 	%f414, %f413;
	fma.rn.f32 	%f415, %f409, 0f3FB8AA3B, %f414;
	fma.rn.f32 	%f416, %f409, 0f32A57060, %f415;
	mov.b32 	%r79, %f412;
	shl.b32 	%r80, %r79, 23;
	mov.b32 	%f417, %r80;
	ex2.approx.ftz.f32 	%f418, %f416;
	mul.f32 	%f419, %f418, %f417;
	add.f32 	%f420, %f408, %f419;
	sub.f32 	%f421, %f543, %f178;
	fma.rn.f32 	%f422, %f421, 0f3BBB989D, 0f3F000000;
	cvt.sat.f32.f32 	%f423, %f422;
	fma.rm.f32 	%f424, %f423, %f183, %f182;
	add.f32 	%f425, %f424, 0fCB40007F;
	neg.f32 	%f426, %f425;
	fma.rn.f32 	%f427, %f421, 0f3FB8AA3B, %f426;
	fma.rn.f32 	%f428, %f421, 0f32A57060, %f427;
	mov.b32 	%r81, %f424;
	shl.b32 	%r82, %r81, 23;
	mov.b32 	%f429, %r82;
	ex2.approx.ftz.f32 	%f430, %f428;
	mul.f32 	%f431, %f430, %f429;
	add.f32 	%f432, %f420, %f431;
	sub.f32 	%f433, %f545, %f178;
	fma.rn.f32 	%f434, %f433, 0f3BBB989D, 0f3F000000;
	cvt.sat.f32.f32 	%f435, %f434;
	fma.rm.f32 	%f436, %f435, %f183, %f182;
	add.f32 	%f437, %f436, 0fCB40007F;
	neg.f32 	%f438, %f437;
	fma.rn.f32 	%f439, %f433, 0f3FB8AA3B, %f438;
	fma.rn.f32 	%f440, %f433, 0f32A57060, %f439;
	mov.b32 	%r83, %f436;
	shl.b32 	%r84, %r83, 23;
	mov.b32 	%f441, %r84;
	ex2.approx.ftz.f32 	%f442, %f440;
	mul.f32 	%f443, %f442, %f441;
	add.f32 	%f444, %f432, %f443;
	sub.f32 	%f445, %f547, %f178;
	fma.rn.f32 	%f446, %f445, 0f3BBB989D, 0f3F000000;
	cvt.sat.f32.f32 	%f447, %f446;
	fma.rm.f32 	%f448, %f447, %f183, %f182;
	add.f32 	%f449, %f448, 0fCB40007F;
	neg.f32 	%f450, %f449;
	fma.rn.f32 	%f451, %f445, 0f3FB8AA3B, %f450;
	fma.rn.f32 	%f452, %f445, 0f32A57060, %f451;
	mov.b32 	%r85, %f448;
	shl.b32 	%r86, %r85, 23;
	mov.b32 	%f453, %r86;
	ex2.approx.ftz.f32 	%f454, %f452;
	mul.f32 	%f455, %f454, %f453;
	add.f32 	%f456, %f444, %f455;
	sub.f32 	%f457, %f549, %f178;
	fma.rn.f32 	%f458, %f457, 0f3BBB989D, 0f3F000000;
	cvt.sat.f32.f32 	%f459, %f458;
	fma.rm.f32 	%f460, %f459, %f183, %f182;
	add.f32 	%f461, %f460, 0fCB40007F;
	neg.f32 	%f462, %f461;
	fma.rn.f32 	%f463, %f457, 0f3FB8AA3B, %f462;
	fma.rn.f32 	%f464, %f457, 0f32A57060, %f463;
	mov.b32 	%r87, %f460;
	shl.b32 	%r88, %r87, 23;
	mov.b32 	%f465, %r88;
	ex2.approx.ftz.f32 	%f466, %f464;
	mul.f32 	%f467, %f466, %f465;
	add.f32 	%f468, %f456, %f467;
	mov.b32 	%r89, %f468;
	shfl.sync.bfly.b32	%r90|%p33, %r89, 16, 31, -1;
	mov.b32 	%f469, %r90;
	add.f32 	%f470, %f468, %f469;
	mov.b32 	%r91, %f470;
	shfl.sync.bfly.b32	%r92|%p34, %r91, 8, 31, -1;
	mov.b32 	%f471, %r92;
	add.f32 	%f472, %f470, %f471;
	mov.b32 	%r93, %f472;
	shfl.sync.bfly.b32	%r94|%p35, %r93, 4, 31, -1;
	mov.b32 	%f473, %r94;
	add.f32 	%f474, %f472, %f473;
	mov.b32 	%r95, %f474;
	shfl.sync.bfly.b32	%r96|%p36, %r95, 2, 31, -1;
	mov.b32 	%f475, %r96;
	add.f32 	%f476, %f474, %f475;
	mov.b32 	%r97, %f476;
	shfl.sync.bfly.b32	%r98|%p37, %r97, 1, 31, -1;
	mov.b32 	%f477, %r98;
	add.f32 	%f478, %f476, %f477;
	div.rn.f32 	%f97, %f191, %f478;
	div.rn.f32 	%f98, %f203, %f478;
	div.rn.f32 	%f99, %f215, %f478;
	div.rn.f32 	%f100, %f227, %f478;
	div.rn.f32 	%f101, %f239, %f478;
	div.rn.f32 	%f102, %f251, %f478;
	div.rn.f32 	%f103, %f263, %f478;
	div.rn.f32 	%f104, %f275, %f478;
	div.rn.f32 	%f105, %f287, %f478;
	div.rn.f32 	%f106, %f299, %f478;
	div.rn.f32 	%f107, %f311, %f478;
	div.rn.f32 	%f108, %f323, %f478;
	div.rn.f32 	%f109, %f335, %f478;
	div.rn.f32 	%f110, %f347, %f478;
	div.rn.f32 	%f111, %f359, %f478;
	div.rn.f32 	%f112, %f371, %f478;
	div.rn.f32 	%f113, %f383, %f478;
	div.rn.f32 	%f114, %f395, %f478;
	div.rn.f32 	%f115, %f407, %f478;
	div.rn.f32 	%f116, %f419, %f478;
	div.rn.f32 	%f117, %f431, %f478;
	div.rn.f32 	%f118, %f443, %f478;
	div.rn.f32 	%f119, %f455, %f478;
	div.rn.f32 	%f120, %f467, %f478;
	mad.lo.s64 	%rd46, %rd52, %rd32, %rd45;
	cvta.to.global.u64 	%rd47, %rd31;
	shl.b64 	%rd48, %rd46, 1;
	add.s64 	%rd27, %rd47, %rd48;
	@%p27 bra 	$L__BB264_54;
	// begin inline asm
	{  cvt.rn.f16.f32 %rs25, %f97;}

	// end inline asm
	st.global.u16 	[%rd27], %rs25;
$L__BB264_54:
	setp.le.s64 	%p38, %rd34, %rd2;
	@%p38 bra 	$L__BB264_56;
	// begin inline asm
	{  cvt.rn.f16.f32 %rs26, %f98;}

	// end inline asm
	st.global.u16 	[%rd27+64], %rs26;
$L__BB264_56:
	setp.le.s64 	%p39, %rd34, %rd3;
	@%p39 bra 	$L__BB264_58;
	// begin inline asm
	{  cvt.rn.f16.f32 %rs27, %f99;}

	// end inline asm
	st.global.u16 	[%rd27+128], %rs27;
$L__BB264_58:
	setp.le.s64 	%p40, %rd34, %rd4;
	@%p40 bra 	$L__BB264_60;
	// begin inline asm
	{  cvt.rn.f16.f32 %rs28, %f100;}

	// end inline asm
	st.global.u16 	[%rd27+192], %rs28;
$L__BB264_60:
	setp.le.s64 	%p41, %rd34, %rd5;
	@%p41 bra 	$L__BB264_62;
	// begin inline asm
	{  cvt.rn.f16.f32 %rs29, %f101;}

	// end inline asm
	st.global.u16 	[%rd27+256], %rs29;
$L__BB264_62:
	setp.le.s64 	%p42, %rd34, %rd6;
	@%p42 bra 	$L__BB264_64;
	// begin inline asm
	{  cvt.rn.f16.f32 %rs30, %f102;}

	// end inline asm
	st.global.u16 	[%rd27+320], %rs30;
$L__BB264_64:
	setp.le.s64 	%p43, %rd34, %rd7;
	@%p43 bra 	$L__BB264_66;
	// begin inline asm
	{  cvt.rn.f16.f32 %rs31, %f103;}

	// end inline asm
	st.global.u16 	[%rd27+384], %rs31;
$L__BB264_66:
	setp.le.s64 	%p44, %rd34, %rd8;
	@%p44 bra 	$L__BB264_68;
	// begin inline asm
	{  cvt.rn.f16.f32 %rs32, %f104;}

	// end inline asm
	st.global.u16 	[%rd27+448], %rs32;
$L__BB264_68:
	setp.le.s64 	%p45, %rd34, %rd9;
	@%p45 bra 	$L__BB264_70;
	// begin inline asm
	{  cvt.rn.f16.f32 %rs33, %f105;}

	// end inline asm
	st.global.u16 	[%rd27+512], %rs33;
$L__BB264_70:
	setp.le.s64 	%p46, %rd34, %rd10;
	@%p46 bra 	$L__BB264_72;
	// begin inline asm
	{  cvt.rn.f16.f32 %rs34, %f106;}

	// end inline asm
	st.global.u16 	[%rd27+576], %rs34;
$L__BB264_72:
	setp.le.s64 	%p47, %rd34, %rd11;
	@%p47 bra 	$L__BB264_74;
	// begin inline asm
	{  cvt.rn.f16.f32 %rs35, %f107;}

	// end inline asm
	st.global.u16 	[%rd27+640], %rs35;
$L__BB264_74:
	setp.le.s64 	%p48, %rd34, %rd12;
	@%p48 bra 	$L__BB264_76;
	// begin inline asm
	{  cvt.rn.f16.f32 %rs36, %f108;}

	// end inline asm
	st.global.u16 	[%rd27+704], %rs36;
$L__BB264_76:
	setp.le.s64 	%p49, %rd34, %rd13;
	@%p49 bra 	$L__BB264_78;
	// begin inline asm
	{  cvt.rn.f16.f32 %rs37, %f109;}

	// end inline asm
	st.global.u16 	[%rd27+768], %rs37;
$L__BB264_78:
	setp.le.s64 	%p50, %rd34, %rd14;
	@%p50 bra 	$L__BB264_80;
	// begin inline asm
	{  cvt.rn.f16.f32 %rs38, %f110;}

	// end inline asm
	st.global.u16 	[%rd27+832], %rs38;
$L__BB264_80:
	setp.le.s64 	%p51, %rd34, %rd15;
	@%p51 bra 	$L__BB264_82;
	// begin inline asm
	{  cvt.rn.f16.f32 %rs39, %f111;}

	// end inline asm
	st.global.u16 	[%rd27+896], %rs39;
$L__BB264_82:
	setp.le.s64 	%p52, %rd34, %rd16;
	@%p52 bra 	$L__BB264_84;
	// begin inline asm
	{  cvt.rn.f16.f32 %rs40, %f112;}

	// end inline asm
	st.global.u16 	[%rd27+960], %rs40;
$L__BB264_84:
	setp.le.s64 	%p53, %rd34, %rd17;
	@%p53 bra 	$L__BB264_86;
	// begin inline asm
	{  cvt.rn.f16.f32 %rs41, %f113;}

	// end inline asm
	st.global.u16 	[%rd27+1024], %rs41;
$L__BB264_86:
	setp.le.s64 	%p54, %rd34, %rd18;
	@%p54 bra 	$L__BB264_88;
	// begin inline asm
	{  cvt.rn.f16.f32 %rs42, %f114;}

	// end inline asm
	st.global.u16 	[%rd27+1088], %rs42;
$L__BB264_88:
	setp.le.s64 	%p55, %rd34, %rd19;
	@%p55 bra 	$L__BB264_90;
	// begin inline asm
	{  cvt.rn.f16.f32 %rs43, %f115;}

	// end inline asm
	st.global.u16 	[%rd27+1152], %rs43;
$L__BB264_90:
	setp.le.s64 	%p56, %rd34, %rd20;
	@%p56 bra 	$L__BB264_92;
	// begin inline asm
	{  cvt.rn.f16.f32 %rs44, %f116;}

	// end inline asm
	st.global.u16 	[%rd27+1216], %rs44;
$L__BB264_92:
	setp.le.s64 	%p57, %rd34, %rd21;
	@%p57 bra 	$L__BB264_94;
	// begin inline asm
	{  cvt.rn.f16.f32 %rs45, %f117;}

	// end inline asm
	st.global.u16 	[%rd27+1280], %rs45;
$L__BB264_94:
	setp.le.s64 	%p58, %rd34, %rd22;
	@%p58 bra 	$L__BB264_96;
	// begin inline asm
	{  cvt.rn.f16.f32 %rs46, %f118;}

	// end inline asm
	st.global.u16 	[%rd27+1344], %rs46;
$L__BB264_96:
	setp.le.s64 	%p59, %rd34, %rd23;
	@%p59 bra 	$L__BB264_98;
	// begin inline asm
	{  cvt.rn.f16.f32 %rs47, %f119;}

	// end inline asm
	st.global.u16 	[%rd27+1408], %rs47;
$L__BB264_98:
	setp.le.s64 	%p60, %rd34, %rd24;
	@%p60 bra 	$L__BB264_100;
	// begin inline asm
	{  cvt.rn.f16.f32 %rs48, %f120;}

	// end inline asm
	st.global.u16 	[%rd27+1472], %rs48;
$L__BB264_100:
	ld.param.u64 	%rd51, [_ZN7oneflow4cuda7softmax15SoftmaxWarpImplI10SimpleLoadI6__halffE11SimpleStoreIS4_fEfLi1ELi24ELi32ELi1ELb1ELNS1_9AlgorithmE0EEEvT_T0_ll_param_2];
	cvt.s64.s32 	%rd49, %r101;
	add.s64 	%rd52, %rd52, %rd49;
	setp.lt.s64 	%p61, %rd52, %rd51;
	@%p61 bra 	$L__BB264_4;
$L__BB264_101:
	ret;

}
	// .globl	_ZN7oneflow4cuda7softmax15SoftmaxWarpImplI10SimpleLoadI6__halffE11SimpleStoreIS4_fEfLi1ELi25ELi32ELi1ELb0ELNS1_9AlgorithmE0EEEvT_T0_ll
.visible .entry _ZN7oneflow4cuda7softmax15SoftmaxWarpImplI10SimpleLoadI6__halffE11SimpleStoreIS4_fEfLi1ELi25ELi32ELi1ELb0ELNS1_9AlgorithmE0EEEvT_T0_ll(
	.param .align 8 .b8 _ZN7oneflow4cuda7softmax15SoftmaxWarpImplI10SimpleLoadI6__halffE11SimpleStoreIS4_fEfLi1ELi25ELi32ELi1ELb0ELNS1_9AlgorithmE0EEEvT_T0_ll_param_0[16],
	.param .align 8 .b8 _ZN7oneflow4cuda7softmax15SoftmaxWarpImplI10SimpleLoadI6__halffE11SimpleStoreIS4_fEfLi1ELi25ELi32ELi1ELb0ELNS1_9AlgorithmE0EEEvT_T0_ll_param_1[16],
	.param .u64 _ZN7oneflow4cuda7softmax15SoftmaxWarpImplI10SimpleLoadI6__halffE11SimpleStoreIS4_fEfLi1ELi25ELi32ELi1ELb0ELNS1_9AlgorithmE0EEEvT_T0_ll_param_2,
	.param .u64 _ZN7oneflow4cuda7softmax15SoftmaxWarpImplI10SimpleLoadI6__halffE11SimpleStoreIS4_fEfLi1ELi25ELi32ELi1ELb0ELNS1_9AlgorithmE0EEEvT_T0_ll_param_3
)
{
	.reg .pred 	%p<14>;
	.reg .b16 	%rs<51>;
	.reg .b32 	%r<78>;
	.reg .b32 	%f<398>;
	.reg .b64 	%rd<28>;

	ld.param.u64 	%rd11, [_ZN7oneflow4cuda7softmax15SoftmaxWarpImplI10SimpleLoadI6__halffE11SimpleStoreIS4_fEfLi1ELi25ELi32ELi1ELb0ELNS1_9AlgorithmE0EEEvT_T0_ll_param_1+8];
	ld.param.u64 	%rd10, [_ZN7oneflow4cuda7softmax15SoftmaxWarpImplI10SimpleLoadI6__halffE11SimpleStoreIS4_fEfLi1ELi25ELi32ELi1ELb0ELNS1_9AlgorithmE0EEEvT_T0_ll_param_1];
	ld.param.u64 	%rd9, [_ZN7oneflow4cuda7softmax15SoftmaxWarpImplI10SimpleLoadI6__halffE11SimpleStoreIS4_fEfLi1ELi25ELi32ELi1ELb0ELNS1_9AlgorithmE0EEEvT_T0_ll_param_0+8];
	ld.param.u64 	%rd8, [_ZN7oneflow4cuda7softmax15SoftmaxWarpImplI10SimpleLoadI6__halffE11SimpleStoreIS4_fEfLi1ELi25ELi32ELi1ELb0ELNS1_9AlgorithmE0EEEvT_T0_ll_param_0];
	ld.param.u64 	%rd12, [_ZN7oneflow4cuda7softmax15SoftmaxWarpImplI10SimpleLoadI6__halffE11SimpleStoreIS4_fEfLi1ELi25ELi32ELi1ELb0ELNS1_9AlgorithmE0EEEvT_T0_ll_param_2];
	ld.param.u64 	%rd13, [_ZN7oneflow4cuda7softmax15SoftmaxWarpImplI10SimpleLoadI6__halffE11SimpleStoreIS4_fEfLi1ELi25ELi32ELi1ELb0ELNS1_9AlgorithmE0EEEvT_T0_ll_param_3];
	setp.lt.s64 	%p1, %rd13, 801;
	@%p1 bra 	$L__BB265_2;
	mov.u64 	%rd14, $str;
	cvta.global.u64 	%rd15, %rd14;
	mov.u64 	%rd16, $str$1;
	cvta.global.u64 	%rd17, %rd16;
	mov.u64 	%rd18, __unnamed_265;
	cvta.global.u64 	%rd19, %rd18;
	{ // callseq 264, 0
	.param .b64 param0;
	st.param.b64 	[param0], %rd15;
	.param .b64 param1;
	st.param.b64 	[param1], %rd17;
	.param .b32 param2;
	st.param.b32 	[param2], 228;
	.param .b64 param3;
	st.param.b64 	[param3], %rd19;
	.param .b64 param4;
	st.param.b64 	[param4], 1;
	call.uni 
	__assertfail, 
	(
	param0, 
	param1, 
	param2, 
	param3, 
	param4
	);
	} // callseq 264
$L__BB265_2:
	mov.u32 	%r2, %ctaid.x;
	mov.u32 	%r3, %ntid.y;
	mov.u32 	%r4, %tid.y;
	mad.lo.s32 	%r5, %r2, %r3, %r4;
	mov.u32 	%r6, %nctaid.x;
	mul.lo.s32 	%r1, %r6, %r3;
	cvt.s64.s32 	%rd27, %r5;
	setp.le.s64 	%p2, %rd12, %rd27;
	@%p2 bra 	$L__BB265_5;
	mov.u32 	%r7, %tid.x;
	cvt.u64.u32 	%rd3, %r7;
	cvta.to.global.u64 	%rd4, %rd8;
	cvt.s64.s32 	%rd5, %r1;
$L__BB265_4:
	mad.lo.s64 	%rd20, %rd27, %rd9, %rd3;
	shl.b64 	%rd21, %rd20, 1;
	add.s64 	%rd22, %rd4, %rd21;
	ld.global.u16 	%rs1, [%rd22];
	// begin inline asm
	{  cvt.f32.f16 %f1, %rs1;}

	// end inline asm
	max.f32 	%f51, %f1, 0fFF800000;
	ld.global.u16 	%rs2, [%rd22+64];
	// begin inline asm
	{  cvt.f32.f16 %f2, %rs2;}

	// end inline asm
	max.f32 	%f52, %f51, %f2;
	ld.global.u16 	%rs3, [%rd22+128];
	// begin inline asm
	{  cvt.f32.f16 %f3, %rs3;}

	// end inline asm
	max.f32 	%f53, %f52, %f3;
	ld.global.u16 	%rs4, [%rd22+192];
	// begin inline asm
	{  cvt.f32.f16 %f4, %rs4;}

	// end inline asm
	max.f32 	%f54, %f53, %f4;
	ld.global.u16 	%rs5, [%rd22+256];
	// begin inline asm
	{  cvt.f32.f16 %f5, %rs5;}

	// end inline asm
	max.f32 	%f55, %f54, %f5;
	ld.global.u16 	%rs6, [%rd22+320];
	// begin inline asm
	{  cvt.f32.f16 %f6, %rs6;}

	// end inline asm
	max.f32 	%f56, %f55, %f6;
	ld.global.u16 	%rs7, [%rd22+384];
	// begin inline asm
	{  cvt.f32.f16 %f7, %rs7;}

	// end inline asm
	max.f32 	%f57, %f56, %f7;
	ld.global.u16 	%rs8, [%rd22+448];
	// begin inline asm
	{  cvt.f32.f16 %f8, %rs8;}

	// end inline asm
	max.f32 	%f58, %f57, %f8;
	ld.global.u16 	%rs9, [%rd22+512];
	// begin inline asm
	{  cvt.f32.f16 %f9, %rs9;}

	// end inline asm
	max.f32 	%f59, %f58, %f9;
	ld.global.u16 	%rs10, [%rd22+576];
	// begin inline asm
	{  cvt.f32.f16 %f10, %rs10;}

	// end inline asm
	max.f32 	%f60, %f59, %f10;
	ld.global.u16 	%rs11, [%rd22+640];
	// begin inline asm
	{  cvt.f32.f16 %f11, %rs11;}

	// end inline asm
	max.f32 	%f61, %f60, %f11;
	ld.global.u16 	%rs12, [%rd22+704];
	// begin inline asm
	{  cvt.f32.f16 %f12, %rs12;}

	// end inline asm
	max.f32 	%f62, %f61, %f12;
	ld.global.u16 	%rs13, [%rd22+768];
	// begin inline asm
	{  cvt.f32.f16 %f13, %rs13;}

	// end inline asm
	max.f32 	%f63, %f62, %f13;
	ld.global.u16 	%rs14, [%rd22+832];
	// begin inline asm
	{  cvt.f32.f16 %f14, %rs14;}

	// end inline asm
	max.f32 	%f64, %f63, %f14;
	ld.global.u16 	%rs15, [%rd22+896];
	// begin inline asm
	{  cvt.f32.f16 %f15, %rs15;}

	// end inline asm
	max.f32 	%f65, %f64, %f15;
	ld.global.u16 	%rs16, [%rd22+960];
	// begin inline asm
	{  cvt.f32.f16 %f16, %rs16;}

	// end inline asm
	max.f32 	%f66, %f65, %f16;
	ld.global.u16 	%rs17, [%rd22+1024];
	// begin inline asm
	{  cvt.f32.f16 %f17, %rs17;}

	// end inline asm
	max.f32 	%f67, %f66, %f17;
	ld.global.u16 	%rs18, [%rd22+1088];
	// begin inline asm
	{  cvt.f32.f16 %f18, %rs18;}

	// end inline asm
	max.f32 	%f68, %f67, %f18;
	ld.global.u16 	%rs19, [%rd22+1152];
	// begin inline asm
	{  cvt.f32.f16 %f19, %rs19;}

	// end inline asm
	max.f32 	%f69, %f68, %f19;
	ld.global.u16 	%rs20, [%rd22+1216];
	// begin inline asm
	{  cvt.f32.f16 %f20, %rs20;}

	// end inline asm
	max.f32 	%f70, %f69, %f20;
	ld.global.u16 	%rs21, [%rd22+1280];
	// begin inline asm
	{  cvt.f32.f16 %f21, %rs21;}

	// end inline asm
	max.f32 	%f71, %f70, %f21;
	ld.global.u16 	%rs22, [%rd22+1344];
	// begin inline asm
	{  cvt.f32.f16 %f22, %rs22;}

	// end inline asm
	max.f32 	%f72, %f71, %f22;
	ld.global.u16 	%rs23, [%rd22+1408];
	// begin inline asm
	{  cvt.f32.f16 %f23, %rs23;}

	// end inline asm
	max.f32 	%f73, %f72, %f23;
	ld.global.u16 	%rs24, [%rd22+1472];
	// begin inline asm
	{  cvt.f32.f16 %f24, %rs24;}

	// end inline asm
	max.f32 	%f74, %f73, %f24;
	ld.global.u16 	%rs25, [%rd22+1536];
	// begin inline asm
	{  cvt.f32.f16 %f25, %rs25;}

	// end inline asm
	max.f32 	%f75, %f74, %f25;
	mov.b32 	%r8, %f75;
	shfl.sync.bfly.b32	%r9|%p3, %r8, 16, 31, -1;
	mov.b32 	%f76, %r9;
	max.f32 	%f77, %f75, %f76;
	mov.b32 	%r10, %f77;
	shfl.sync.bfly.b32	%r11|%p4, %r10, 8, 31, -1;
	mov.b32 	%f78, %r11;
	max.f32 	%f79, %f77, %f78;
	mov.b32 	%r12, %f79;
	shfl.sync.bfly.b32	%r13|%p5, %r12, 4, 31, -1;
	mov.b32 	%f80, %r13;
	max.f32 	%f81, %f79, %f80;
	mov.b32 	%r14, %f81;
	shfl.sync.bfly.b32	%r15|%p6, %r14, 2, 31, -1;
	mov.b32 	%f82, %r15;
	max.f32 	%f83, %f81, %f82;
	mov.b32 	%r16, %f83;
	shfl.sync.bfly.b32	%r17|%p7, %r16, 1, 31, -1;
	mov.b32 	%f84, %r17;
	max.f32 	%f85, %f83, %f84;
	sub.f32 	%f86, %f1, %f85;
	fma.rn.f32 	%f87, %f86, 0f3BBB989D, 0f3F000000;
	cvt.sat.f32.f32 	%f88, %f87;
	mov.f32 	%f89, 0f4B400001;
	mov.f32 	%f90, 0f437C0000;
	fma.rm.f32 	%f91, %f88, %f90, %f89;
	add.f32 	%f92, %f91, 0fCB40007F;
	neg.f32 	%f93, %f92;
	fma.rn.f32 	%f94, %f86, 0f3FB8AA3B, %f93;
	fma.rn.f32 	%f95, %f86, 0f32A57060, %f94;
	mov.b32 	%r18, %f91;
	shl.b32 	%r19, %r18, 23;
	mov.b32 	%f96, %r19;
	ex2.approx.ftz.f32 	%f97, %f95;
	mul.f32 	%f98, %f97, %f96;
	add.f32 	%f99, %f98, 0f00000000;
	sub.f32 	%f100, %f2, %f85;
	fma.rn.f32 	%f101, %f100, 0f3BBB989D, 0f3F000000;
	cvt.sat.f32.f32 	%f102, %f101;
	fma.rm.f32 	%f103, %f102, %f90, %f89;
	add.f32 	%f104, %f103, 0fCB40007F;
	neg.f32 	%f105, %f104;
	fma.rn.f32 	%f106, %f100, 0f3FB8AA3B, %f105;
	fma.rn.f32 	%f107, %f100, 0f32A57060, %f106;
	mov.b32 	%r20, %f103;
	shl.b32 	%r21, %r20, 23;
	mov.b32 	%f108, %r21;
	ex2.approx.ftz.f32 	%f109, %f107;
	mul.f32 	%f110, %f109, %f108;
	add.f32 	%f111, %f99, %f110;
	sub.f32 	%f112, %f3, %f85;
	fma.rn.f32 	%f113, %f112, 0f3BBB989D, 0f3F000000;
	cvt.sat.f32.f32 	%f114, %f113;
	fma.rm.f32 	%f115, %f114, %f90, %f89;
	add.f32 	%f116, %f115, 0fCB40007F;
	neg.f32 	%f117, %f116;
	fma.rn.f32 	%f118, %f112, 0f3FB8AA3B, %f117;
	fma.rn.f32 	%f119, %f112, 0f32A57060, %f118;
	mov.b32 	%r22, %f115;
	shl.b32 	%r23, %r22, 23;
	mov.b32 	%f120, %r23;
	ex2.approx.ftz.f32 	%f121, %f119;
	mul.f32 	%f122, %f121, %f120;
	add.f32 	%f123, %f111, %f122;
	sub.f32 	%f124, %f4, %f85;
	fma.rn.f32 	%f125, %f124, 0f3BBB989D, 0f3F000000;
	cvt.sat.f32.f32 	%f126, %f125;
	fma.rm.f32 	%f127, %f126, %f90, %f89;
	add.f32 	%f128, %f127, 0fCB40007F;
	neg.f32 	%f129, %f128;
	fma.rn.f32 	%f130, %f124, 0f3FB8AA3B, %f129;
	fma.rn.f32 	%f131, %f124, 0f32A57060, %f130;
	mov.b32 	%r24, %f127;
	shl.b32 	%r25, %r24, 23;
	mov.b32 	%f132, %r25;
	ex2.approx.ftz.f32 	%f133, %f131;
	mul.f32 	%f134, %f133, %f132;
	add.f32 	%f135, %f123, %f134;
	sub.f32 	%f136, %f5, %f85;
	fma.rn.f32 	%f137, %f136, 0f3BBB989D, 0f3F000000;
	cvt.sat.f32.f32 	%f138, %f137;
	fma.rm.f32 	%f139, %f138, %f90, %f89;
	add.f32 	%f140, %f139, 0fCB40007F;
	neg.f32 	%f141, %f140;
	fma.rn.f32 	%f142, %f136, 0f3FB8AA3B, %f141;
	fma.rn.f32 	%f143, %f136, 0f32A57060, %f142;
	mov.b32 	%r26, %f139;
	shl.b32 	%r27, %r26, 23;
	mov.b32 	%f144, %r27;
	ex2.approx.ftz.f32 	%f145, %f143;
	mul.f32 	%f146, %f145, %f144;
	add.f32 	%f147, %f135, %f146;
	sub.f32 	%f148, %f6, %f85;
	fma.rn.f32 	%f149, %f148, 0f3BBB989D, 0f3F000000;
	cvt.sat.f32.f32 	%f150, %f149;
	fma.rm.f32 	%f151, %f150, %f90, %f89;
	add.f32 	%f152, %f151, 0fCB40007F;
	neg.f32 	%f153, %f152;
	fma.rn.f32 	%f154, %f148, 0f3FB8AA3B, %f153;
	fma.rn.f32 	%f155, %f148, 0f32A57060, %f154;
	mov.b32 	%r28, %f151;
	shl.b32 	%r29, %r28, 23;
	mov.b32 	%f156, %r29;
	ex2.approx.ftz.f32 	%f157, %f155;
	mul.f32 	%f158, %f157, %f156;
	add.f32 	%f159, %f147, %f158;
	sub.f32 	%f160, %f7, %f85;
	fma.rn.f32 	%f161, %f160, 0f3BBB989D, 0f3F000000;
	cvt.sat.f32.f32 	%f162, %f161;
	fma.rm.f32 	%f163, %f162, %f90, %f89;
	add.f32 	%f164, %f163, 0fCB40007F;
	neg.f32 	%f165, %f164;
	fma.rn.f32 	%f166, %f160, 0f3FB8AA3B, %f165;
	fma.rn.f32 	%f167, %f160, 0f32A57060, %f166;
	mov.b32 	%r30, %f163;
	shl.b32 	%r31, %r30, 23;
	mov.b32 	%f168, %r31;
	ex2.approx.ftz.f32 	%f169, %f167;
	mul.f32 	%f170, %f169, %f168;
	add.f32 	%f171, %f159, %f170;
	sub.f32 	%f172, %f8, %f85;
	fma.rn.f32 	%f173, %f172, 0f3BBB989D, 0f3F000000;
	cvt.sat.f32.f32 	%f174, %f173;
	fma.rm.f32 	%f175, %f174, %f90, %f89;
	add.f32 	%f176, %f175, 0fCB40007F;
	neg.f32 	%f177, %f176;
	fma.rn.f32 	%f178, %f172, 0f3FB8AA3B, %f177;
	fma.rn.f32 	%f179, %f172, 0f32A57060, %f178;
	mov.b32 	%r32, %f175;
	shl.b32 	%r33, %r32, 23;
	mov.b32 	%f180, %r33;
	ex2.approx.ftz.f32 	%f181, %f179;
	mul.f32 	%f182, %f181, %f180;
	add.f32 	%f183, %f171, %f182;
	sub.f32 	%f184, %f9, %f85;
	fma.rn.f32 	%f185, %f184, 0f3BBB989D, 0f3F000000;
	cvt.sat.f32.f32 	%f186, %f185;
	fma.rm.f32 	%f187, %f186, %f90, %f89;
	add.f32 	%f188, %f187, 0fCB40007F;
	neg.f32 	%f189, %f188;
	fma.rn.f32 	%f190, %f184, 0f3FB8AA3B, %f189;
	fma.rn.f32 	%f191, %f184, 0f32A57060, %f190;
	mov.b32 	%r34, %f187;
	shl.b32 	%r35, %r34, 23;
	mov.b32 	%f192, %r35;
	ex2.approx.ftz.f32 	%f193, %f191;
	mul.f32 	%f194, %f193, %f192;
	add.f32 	%f195, %f183, %f194;
	sub.f32 	%f196, %f10, %f85;
	fma.rn.f32 	%f197, %f196, 0f3BBB989D, 0f3F000000;
	cvt.sat.f32.f32 	%f198, %f197;
	fma.rm.f32 	%f199, %f198, %f90, %f89;
	add.f32 	%f200, %f199, 0fCB40007F;
	neg.f32 	%f201, %f200;
	fma.rn.f32 	%f202, %f196, 0f3FB8AA3B, %f201;
	fma.rn.f32 	%f203, %f196, 0f32A57060, %f202;
	mov.b32 	%r36, %f199;
	shl.b32 	%r37, %r36, 23;
	mov.b32 	%f204, %r37;
	ex2.approx.ftz.f32 	%f205, %f203;
	mul.f32 	%f206, %f205, %f204;
	add.f32 	%f207, %f195, %f206;
	sub.f32 	%f208, %f11, %f85;
	fma.rn.f32 	%f209, %f208, 0f3BBB989D, 0f3F000000;
	cvt.sat.f32.f32 	%f210, %f209;
	fma.rm.f32 	%f211, %f210, %f90, %f89;
	add.f32 	%f212, %f211, 0fCB40007F;
	neg.f32 	%f213, %f212;
	fma.rn.f32 	%f214, %f208, 0f3FB8AA3B, %f213;
	fma.rn.f32 	%f215, %f208, 0f32A57060, %f214;
	mov.b32 	%r38, %f211;
	shl.b32 	%r39, %r38, 23;
	mov.b32 	%f216, %r39;
	ex2.approx.ftz.f32 	%f217, %f215;
	mul.f32 	%f218, %f217, %f216;
	add.f32 	%f219, %f207, %f218;
	sub.f32 	%f220, %f12, %f85;
	fma.rn.f32 	%f221, %f220, 0f3BBB989D, 0f3F000000;
	cvt.sat.f32.f32 	%f222, %f221;
	fma.rm.f32 	%f223, %f222, %f90, %f89;
	add.f32 	%f224, %f223, 0fCB40007F;
	neg.f32 	%f225, %f224;
	fma.rn.f32 	%f226, %f220, 0f3FB8AA3B, %f225;
	fma.rn.f32 	%f227, %f220, 0f32A57060, %f226;
	mov.b32 	%r40, %f223;
	shl.b32 	%r41, %r40, 23;
	mov.b32 	%f228, %r41;
	ex2.approx.ftz.f32 	%f229, %f227;
	mul.f32 	%f230, %f229, %f228;
	add.f32 	%f231, %f219, %f230;
	sub.f32 	%f232, %f13, %f85;
	fma.rn.f32 	%f233, %f232, 0f3BBB989D, 0f3F000000;
	cvt.sat.f32.f32 	%f234, %f233;
	fma.rm.f32 	%f235, %f234, %f90, %f89;
	add.f32 	%f236, %f235, 0fCB40007F;
	neg.f32 	%f237, %f236;
	fma.rn.f32 	%f238, %f232, 0f3FB8AA3B, %f237;
	fma.rn.f32 	%f239, %f232, 0f32A57060, %f238;
	mov.b32 	%r42, %f235;
	shl.b32 	%r43, %r42, 23;
	mov.b32 	%f240, %r43;
	ex2.approx.ftz.f32 	%f241, %f239;
	mul.f32 	%f242, %f241, %f240;
	add.f32 	%f243, %f231, %f242;
	sub.f32 	%f244, %f14, %f85;
	fma.rn.f32 	%f245, %f244, 0f3BBB989D, 0f3F000000;
	cvt.sat.f32.f32 	%f246, %f245;
	fma.rm.f32 	%f247, %f246, %f90, %f89;
	add.f32 	%f248, %f247, 0fCB40007F;
	neg.f32 	%f249, %f248;
	fma.rn.f32 	%f250, %f244, 0f3FB8AA3B, %f249;
	fma.rn.f32 	%f251, %f244, 0f32A57060, %f250;
	mov.b32 	%r44, %f247;
	shl.b32 	%r45, %r44, 23;
	mov.b32 	%f252, %r45;
	ex2.approx.ftz.f32 	%f253, %f251;
	mul.f32 	%f254, %f253, %f252;
	add.f32 	%f255, %f243, %f254;
	sub.f32 	%f256, %f15, %f85;
	fma.rn.f32 	%f257, %f256, 0f3BBB989D, 0f3F000000;
	cvt.sat.f32.f32 	%f258, %f257;
	fma.rm.f32 	%f259, %f258, %f90, %f89;
	add.f32 	%f260, %f259, 0fCB40007F;
	neg.f32 	%f261, %f260;
	fma.rn.f32 	%f262, %f256, 0f3FB8AA3B, %f261;
	fma.rn.f32 	%f263, %f256, 0f32A57060, %f262;
	mov.b32 	%r46, %f259;
	shl.b32 	%r47, %r46, 23;
	mov.b32 	%f264, %r47;
	ex2.approx.ftz.f32 	%f265, %f263;
	mul.f32 	%f266, %f265, %f264;
	add.f32 	%f267, %f255, %f266;
	sub.f32 	%f268, %f16, %f85;
	fma.rn.f32 	%f269, %f268, 0f3BBB989D, 0f3F000000;
	cvt.sat.f32.f32 	%f270, %f269;
	fma.rm.f32 	%f271, %f270, %f90, %f89;
	add.f32 	%f272, %f271, 0fCB40007F;
	neg.f32 	%f273, %f272;
	fma.rn.f32 	%f274, %f268, 0f3FB8AA3B, %f273;
	fma.rn.f32 	%f275, %f268, 0f32A57060, %f274;
	mov.b32 	%r48, %f271;
	shl.b32 	%r49, %r48, 23;
	mov.b32 	%f276, %r49;
	ex2.approx.ftz.f32 	%f277, %f275;
	mul.f32 	%f278, %f277, %f276;
	add.f32 	%f279, %f267, %f278;
	sub.f32 	%f280, %f17, %f85;
	fma.rn.f32 	%f281, %f280, 0f3BBB989D, 0f3F000000;
	cvt.sat.f32.f32 	%f282, %f281;
	fma.rm.f32 	%f283, %f282, %f90, %f89;
	add.f32 	%f284, %f283, 0fCB40007F;
	neg.f32 	%f285, %f284;
	fma.rn.f32 	%f286, %f280, 0f3FB8AA3B, %f285;
	fma.rn.f32 	%f287, %f280, 0f32A57060, %f286;
	mov.b32 	%r50, %f283;
	shl.b32 	%r51, %r50, 23;
	mov.b32 	%f288, %r51;
	ex2.approx.ftz.f32 	%f289, %f287;
	mul.f32 	%f290, %f289, %f288;
	add.f32 	%f291, %f279, %f290;
	sub.f32 	%f292, %f18, %f85;
	fma.rn.f32 	%f293, %f292, 0f3BBB989D, 0f3F000000;
	cvt.sat.f32.f32 	%f294, %f293;
	fma.rm.f32 	%f295, %f294, %f90, %f89;
	add.f32 	%f296, %f295, 0fCB40007F;
	neg.f32 	%f297, %f296;
	fma.rn.f32 	%f298, %f292, 0f3FB8AA3B, %f297;
	fma.rn.f32 	%f299, %f292, 0f32A57060, %f298;
	mov.b32 	%r52, %f295;
	shl.b32 	%r53, %r52, 23;
	mov.b32 	%f300, %r53;
	ex2.approx.ftz.f32 	%f301, %f299;
	mul.f32 	%f302, %f301, %f300;
	add.f32 	%f303, %f291, %f302;
	sub.f32 	%f304, %f19, %f85;
	fma.rn.f32 	%f305, %f304, 0f3BBB989D, 0f3F000000;
	cvt.sat.f32.f32 	%f306, %f305;
	fma.rm.f32 	%f307, %f306, %f90, %f89;
	add.f32 	%f308, %f307, 0fCB40007F;
	neg.f32 	%f309, %f308;
	fma.rn.f32 	%f310, %f304, 0f3FB8AA3B, %f309;
	fma.rn.f32 	%f311, %f304, 0f32A57060, %f310;
	mov.b32 	%r54, %f307;
	shl.b32 	%r55, %r54, 23;
	mov.b32 	%f312, %r55;
	ex2.approx.ftz.f32 	%f313, %f311;
	mul.f32 	%f314, %f313, %f312;
	add.f32 	%f315, %f303, %f314;
	sub.f32 	%f316, %f20, %f85;
	fma.rn.f32 	%f317, %f316, 0f3BBB989D, 0f3F000000;
	cvt.sat.f32.f32 	%f318, %f317;
	fma.rm.f32 	%f319, %f318, %f90, %f89;
	add.f32 	%f320, %f319, 0fCB40007F;
	neg.f32 	%f321, %f320;
	fma.rn.f32 	%f322, %f316, 0f3FB8AA3B, %f321;
	fma.rn.f32 	%f323, %f316, 0f32A57060, %f322;
	mov.b32 	%r56, %f319;
	shl.b32 	%r57, %r56, 23;
	mov.b32 	%f324, %r57;
	ex2.approx.ftz.f32 	%f325, %f323;
	mul.f32 	%f326, %f325, %f324;
	add.f32 	%f327, %f315, %f326;
	sub.f32 	%f328, %f21, %f85;
	fma.rn.f32 	%f329, %f328, 0f3BBB989D, 0f3F000000;
	cvt.sat.f32.f32 	%f330, %f329;
	fma.rm.f32 	%f331, %f330, %f90, %f89;
	add.f32 	%f332, %f331, 0fCB40007F;
	neg.f32 	%f333, %f332;
	fma.rn.f32 	%f334, %f328, 0f3FB8AA3B, %f333;
	fma.rn.f32 	%f335, %f328, 0f32A57060, %f334;
	mov.b32 	%r58, %f331;
	shl.b32 	%r59, %r58, 23;
	mov.b32 	%f336, %r59;
	ex2.approx.ftz.f32 	%f337, %f335;
	mul.f32 	%f338, %f337, %f336;
	add.f32 	%f339, %f327, %f338;
	sub.f32 	%f340, %f22, %f85;
	fma.rn.f32 	%f341, %f340, 0f3BBB989D, 0f3F000000;
	cvt.sat.f32.f32 	%f342, %f341;
	fma.rm.f32 	%f343, %f342, %f90, %f89;
	add.f32 	%f344, %f343, 0fCB40007F;
	neg.f32 	%f345, %f344;
	fma.rn.f32 	%f346, %f340, 0f3FB8AA3B, %f345;
	fma.rn.f32 	%f347, %f340, 0f32A57060, %f346;
	mov.b32 	%r60, %f343;
	shl.b32 	%r61, %r60, 23;
	mov.b32 	%f348, %r61;
	ex2.approx.ftz.f32 	%f349, %f347;
	mul.f32 	%f350, %f349, %f348;
	add.f32 	%f351, %f339, %f350;
	sub.f32 	%f352, %f23, %f85;
	fma.rn.f32 	%f353, %f352, 0f3BBB989D, 0f3F000000;
	cvt.sat.f32.f32 	%f354, %f353;
	fma.rm.f32 	%f355, %f354, %f90, %f89;
	add.f32 	%f356, %f355, 0fCB40007F;
	neg.f32 	%f357, %f356;
	fma.rn.f32 	%f358, %f352, 0f3FB8AA3B, %f357;
	fma.rn.f32 	%f359, %f352, 0f32A57060, %f358;
	mov.b32 	%r62, %f355;
	shl.b32 	%r63, %r62, 23;
	mov.b32 	%f360, %r63;
	ex2.approx.ftz.f32 	%f361, %f359;
	mul.f32 	%f362, %f361, %f360;
	add.f32 	%f363, %f351, %f362;
	sub.f32 	%f364, %f24, %f85;
	fma.rn.f32 	%f365, %f364, 0f3BBB989D, 0f3F000000;
	cvt.sat.f32.f32 	%f366, %f365;
	fma.rm.f32 	%f367, %f366, %f90, %f89;
	add.f32 	%f368, %f367, 0fCB40007F;
	neg.f32 	%f369, %f368;
	fma.rn.f32 	%f370, %f364, 0f3FB8AA3B, %f369;
	fma.rn.f32 	%f371, %f364, 0f32A57060, %f370;
	mov.b32 	%r64, %f367;
	shl.b32 	%r65, %r64, 23;
	mov.b32 	%f372, %r65;
	ex2.approx.ftz.f32 	%f373, %f371;
	mul.f32 	%f374, %f373, %f372;
	add.f32 	%f375, %f363, %f374;
	sub.f32 	%f376, %f25, %f85;
	fma.rn.f32 	%f377, %f376, 0f3BBB989D, 0f3F000000;
	cvt.sat.f32.f32 	%f378, %f377;
	fma.rm.f32 	%f379, %f378, %f90, %f89;
	add.f32 	%f380, %f379, 0fCB40007F;
	neg.f32 	%f381, %f380;
	fma.rn.f32 	%f382, %f376, 0f3FB8AA3B, %f381;
	fma.rn.f32 	%f383, %f376, 0f32A57060, %f382;
	mov.b32 	%r66, %f379;
	shl.b32 	%r67, %r66, 23;
	mov.b32 	%f384, %r67;
	ex2.approx.ftz.f32 	%f385, %f383;
	mul.f32 	%f386, %f385, %f384;
	add.f32 	%f387, %f375, %f386;
	mov.b32 	%r68, %f387;
	shfl.sync.bfly.b32	%r69|%p8, %r68, 16, 31, -1;
	mov.b32 	%f388, %r69;
	add.f32 	%f389, %f387, %f388;
	mov.b32 	%r70, %f389;
	shfl.sync.bfly.b32	%r71|%p9, %r70, 8, 31, -1;
	mov.b32 	%f390, %r71;
	add.f32 	%f391, %f389, %f390;
	mov.b32 	%r72, %f391;
	shfl.sync.bfly.b32	%r73|%p10, %r72, 4, 31, -1;
	mov.b32 	%f392, %r73;
	add.f32 	%f393, %f391, %f392;
	mov.b32 	%r74, %f393;
	shfl.sync.bfly.b32	%r75|%p11, %r74, 2, 31, -1;
	mov.b32 	%f394, %r75;
	add.f32 	%f395, %f393, %f394;
	mov.b32 	%r76, %f395;
	shfl.sync.bfly.b32	%r77|%p12, %r76, 1, 31, -1;
	mov.b32 	%f396, %r77;
	add.f32 	%f397, %f395, %f396;
	div.rn.f32 	%f26, %f98, %f397;
	div.rn.f32 	%f27, %f110, %f397;
	div.rn.f32 	%f28, %f122, %f397;
	div.rn.f32 	%f29, %f134, %f397;
	div.rn.f32 	%f30, %f146, %f397;
	div.rn.f32 	%f31, %f158, %f397;
	div.rn.f32 	%f32, %f170, %f397;
	div.rn.f32 	%f33, %f182, %f397;
	div.rn.f32 	%f34, %f194, %f397;
	div.rn.f32 	%f35, %f206, %f397;
	div.rn.f32 	%f36, %f218, %f397;
	div.rn.f32 	%f37, %f230, %f397;
	div.rn.f32 	%f38, %f242, %f397;
	div.rn.f32 	%f39, %f254, %f397;
	div.rn.f32 	%f40, %f266, %f397;
	div.rn.f32 	%f41, %f278, %f397;
	div.rn.f32 	%f42, %f290, %f397;
	div.rn.f32 	%f43, %f302, %f397;
	div.rn.f32 	%f44, %f314, %f397;
	div.rn.f32 	%f45, %f326, %f397;
	div.rn.f32 	%f46, %f338, %f397;
	div.rn.f32 	%f47, %f350, %f397;
	div.rn.f32 	%f48, %f362, %f397;
	div.rn.f32 	%f49, %f374, %f397;
	div.rn.f32 	%f50, %f386, %f397;
	// begin inline asm
	{  cvt.rn.f16.f32 %rs26, %f26;}

	// end inline asm
	mad.lo.s64 	%rd23, %rd27, %rd11, %rd3;
	cvta.to.global.u64 	%rd24, %rd10;
	shl.b64 	%rd25, %rd23, 1;
	add.s64 	%rd26, %rd24, %rd25;
	st.global.u16 	[%rd26], %rs26;
	// begin inline asm
	{  cvt.rn.f16.f32 %rs27, %f27;}

	// end inline asm
	st.global.u16 	[%rd26+64], %rs27;
	// begin inline asm
	{  cvt.rn.f16.f32 %rs28, %f28;}

	// end inline asm
	st.global.u16 	[%rd26+128], %rs28;
	// begin inline asm
	{  cvt.rn.f16.f32 %rs29, %f29;}

	// end inline asm
	st.global.u16 	[%rd26+192], %rs29;
	// begin inline asm
	{  cvt.rn.f16.f32 %rs30, %f30;}

	// end inline asm
	st.global.u16 	[%rd26+256], %rs30;
	// begin inline asm
	{  cvt.rn.f16.f32 %rs31, %f31;}

	// end inline asm
	st.global.u16 	[%rd26+320], %rs31;
	// begin inline asm
	{  cvt.rn.f16.f32 %rs32, %f32;}

	// end inline asm
	st.global.u16 	[%rd26+384], %rs32;
	// begin inline asm
	{  cvt.rn.f16.f32 %rs33, %f33;}

	// end inline asm
	st.global.u16 	[%rd26+448], %rs33;
	// begin inline asm
	{  cvt.rn.f16.f32 %rs34, %f34;}

	// end inline asm
	st.global.u16 	[%rd26+512], %rs34;
	// begin inline asm
	{  cvt.rn.f16.f32 %rs35, %f35;}

	// end inline asm
	st.global.u16 	[%rd26+576], %rs35;
	// begin inline asm
	{  cvt.rn.f16.f32 %rs36, %f36;}

	// end inline asm
	st.global.u16 	[%rd26+640], %rs36;
	// begin inline asm
	{  cvt.rn.f16.f32 %rs37, %f37;}

	// end inline asm
	st.global.u16 	[%rd26+704], %rs37;
	// begin inline asm
	{  cvt.rn.f16.f32 %rs38, %f38;}

	// end inline asm
	st.global.u16 	[%rd26+768], %rs38;
	// begin inline asm
	{  cvt.rn.f16.f32 %rs39, %f39;}

	// end inline asm
	st.global.u16 	[%rd26+832], %rs39;
	// begin inline asm
	{  cvt.rn.f16.f32 %rs40, %f40;}

	// end inline asm
	st.global.u16 	[%rd26+896], %rs40;
	// begin inline asm
	{  cvt.rn.f16.f32 %rs41, %f41;}

	// end inline asm
	st.global.u16 	[%rd26+960], %rs41;
	// begin inline asm
	{  cvt.rn.f16.f32 %rs42, %f42;}

	// end inline asm
	st.global.u16 	[%rd26+1024], %rs42;
	// begin inline asm
	{  cvt.rn.f16.f32 %rs43, %f43;}

	// end inline asm
	st.global.u16 	[%rd26+1088], %rs43;
	// begin inline asm
	{  cvt.rn.f16.f32 %rs44, %f44;}

	// end inline asm
	st.global.u16 	[%rd26+1152], %rs44;
	// begin inline asm
	{  cvt.rn.f16.f32 %rs45, %f45;}

	// end inline asm
	st.global.u16 	[%rd26+1216], %rs45;
	// begin inline asm
	{  cvt.rn.f16.f32 %rs46, %f46;}

	// end inline asm
	st.global.u16 	[%rd26+1280], %rs46;
	// begin inline asm
	{  cvt.rn.f16.f32 %rs47, %f47;}

	// end inline asm
	st.global.u16 	[%rd26+1344], %rs47;
	// begin inline asm
	{  cvt.rn.f16.f32 %rs48, %f48;}

	// end inline asm
	st.global.u16 	[%rd26+1408], %rs48;
	// begin inline asm
	{  cvt.rn.f16.f32 %rs49, %f49;}

	// end inline asm
	st.global.u16 	[%rd26+1472], %rs49;
	// begin inline asm
	{  cvt.rn.f16.f32 %rs50, %f50;}

	// end inline asm
	st.global.u16 	[%rd26+1536], %rs50;
	add.s64 	%rd27, %rd27, %rd5;
	setp.lt.s64 	%p13, %rd27, %rd12;
	@%p13 bra 	$L__BB265_4;
$L__BB265_5:
	ret;

}
	// .globl	_ZN7oneflow4cuda7softmax15SoftmaxWarpImplI10SimpleLoadI6__halffE11SimpleStoreIS4_fEfLi1ELi25ELi32ELi1ELb1ELNS1_9AlgorithmE0EEEvT_T0_ll
.visible .entry _ZN7oneflow4cuda7softmax15SoftmaxWarpImplI10SimpleLoadI6__halffE11SimpleStoreIS4_fEfLi1ELi25ELi32ELi1ELb1ELNS1_9AlgorithmE0EEEvT_T0_ll(
	.param .align 8 .b8 _ZN7oneflow4cuda7softmax15SoftmaxWarpImplI10SimpleLoadI6__halffE11SimpleStoreIS4_fEfLi1ELi25ELi32ELi1ELb1ELNS1_9AlgorithmE0EEEvT_T0_ll_param_0[16],
	.param .align 8 .b8 _ZN7oneflow4cuda7softmax15SoftmaxWarpImplI10SimpleLoadI6__halffE11SimpleStoreIS4_fEfLi1ELi25ELi32ELi1ELb1ELNS1_9AlgorithmE0EEEvT_T0_ll_param_1[16],
	.param .u64 _ZN7oneflow4cuda7softmax15SoftmaxWarpImplI10SimpleLoadI6__halffE11SimpleStoreIS4_fEfLi1ELi25ELi32ELi1ELb1ELNS1_9AlgorithmE0EEEvT_T0_ll_param_2,
	.param .u64 _ZN7oneflow4cuda7softmax15SoftmaxWarpImplI10SimpleLoadI6__halffE11SimpleStoreIS4_fEfLi1ELi25ELi32ELi1ELb1ELNS1_9AlgorithmE0EEEvT_T0_ll_param_3
)
{
	.reg .pred 	%p<64>;
	.reg .b16 	%rs<51>;
	.reg .b32 	%r<108>;
	.reg .b32 	%f<573>;
	.reg .b64 	%rd<55>;

	ld.param.u64 	%rd32, [_ZN7oneflow4cuda7softmax15SoftmaxWarpImplI10SimpleLoadI6__halffE11SimpleStoreIS4_fEfLi1ELi25ELi32ELi1ELb1ELNS1_9AlgorithmE0EEEvT_T0_ll_param_1+8];
	ld.param.u64 	%rd31, [_ZN7oneflow4cuda7softmax15SoftmaxWarpImplI10SimpleLoadI6__halffE11SimpleStoreIS4_fEfLi1ELi25ELi32ELi1ELb1ELNS1_9AlgorithmE0EEEvT_T0_ll_param_1];
	ld.param.u64 	%rd30, [_ZN7oneflow4cuda7softmax15SoftmaxWarpImplI10SimpleLoadI6__halffE11SimpleStoreIS4_fEfLi1ELi25ELi32ELi1ELb1ELNS1_9AlgorithmE0EEEvT_T0_ll_param_0+8];
	ld.param.u64 	%rd29, [_ZN7oneflow4cuda7softmax15SoftmaxWarpImplI10SimpleLoadI6__halffE11SimpleStoreIS4_fEfLi1ELi25ELi32ELi1ELb1ELNS1_9AlgorithmE0EEEvT_T0_ll_param_0];
	ld.param.u64 	%rd34, [_ZN7oneflow4cuda7softmax15SoftmaxWarpImplI10SimpleLoadI6__halffE11SimpleStoreIS4_fEfLi1ELi25ELi32ELi1ELb1ELNS1_9AlgorithmE0EEEvT_T0_ll_param_3];
	setp.lt.s64 	%p1, %rd34, 801;
	@%p1 bra 	$L__BB266_2;
	mov.u64 	%rd35, $str;
	cvta.global.u64 	%rd36, %rd35;
	mov.u64 	%rd37, $str$1;
	cvta.global.u64 	%rd38, %rd37;
	mov.u64 	%rd39, __unnamed_266;
	cvta.global.u64 	%rd40, %rd39;
	{ // callseq 265, 0
	.param .b64 param0;
	st.param.b64 	[param0], %rd36;
	.param .b64 param1;
	st.param.b64 	[param1], %rd38;
	.param .b32 param2;
	st.param.b32 	[param2], 228;
	.param .b64 param3;
	st.param.b64 	[param3], %rd40;
	.param .b64 param4;
	st.param.b64 	[param4], 1;
	call.uni 
	__assertfail, 
	(
	param0, 
	param1, 
	param2, 
	param3, 
	param4
	);
	} // callseq 265
$L__BB266_2:
	ld.param.u64 	%rd52, [_ZN7oneflow4cuda7softmax15SoftmaxWarpImplI10SimpleLoadI6__halffE11SimpleStoreIS4_fEfLi1ELi25ELi32ELi1ELb1ELNS1_9AlgorithmE0EEEvT_T0_ll_param_2];
	mov.u32 	%r1, %ctaid.x;
	mov.u32 	%r2, %ntid.y;
	mov.u32 	%r3, %tid.y;
	mad.lo.s32 	%r4, %r1, %r2, %r3;
	cvt.s64.s32 	%rd54, %r4;
	setp.le.s64 	%p2, %rd52, %rd54;
	@%p2 bra 	$L__BB266_105;
	mov.u32 	%r5, %tid.x;
	add.s32 	%r6, %r5, 64;
	cvt.u64.u32 	%rd2, %r6;
	add.s32 	%r7, %r5, 96;
	cvt.u64.u32 	%rd3, %r7;
	add.s32 	%r8, %r5, 128;
	cvt.u64.u32 	%rd4, %r8;
	add.s32 	%r9, %r5, 160;
	cvt.u64.u32 	%rd5, %r9;
	add.s32 	%r10, %r5, 192;
	cvt.u64.u32 	%rd6, %r10;
	add.s32 	%r11, %r5, 224;
	cvt.u64.u32 	%rd7, %r11;
	add.s32 	%r12, %r5, 256;
	cvt.u64.u32 	%rd8, %r12;
	add.s32 	%r13, %r5, 288;
	cvt.u64.u32 	%rd9, %r13;
	add.s32 	%r14, %r5, 320;
	cvt.u64.u32 	%rd10, %r14;
	add.s32 	%r15, %r5, 352;
	cvt.u64.u32 	%rd11, %r15;
	add.s32 	%r16, %r5, 384;
	cvt.u64.u32 	%rd12, %r16;
	add.s32 	%r17, %r5, 416;
	cvt.u64.u32 	%rd13, %r17;
	add.s32 	%r18, %r5, 448;
	cvt.u64.u32 	%rd14, %r18;
	add.s32 	%r19, %r5, 480;
	cvt.u64.u32 	%rd15, %r19;
	add.s32 	%r20, %r5, 512;
	cvt.u64.u32 	%rd16, %r20;
	add.s32 	%r21, %r5, 544;
	cvt.u64.u32 	%rd17, %r21;
	add.s32 	%r22, %r5, 576;
	cvt.u64.u32 	%rd18, %r22;
	add.s32 	%r23, %r5, 608;
	cvt.u64.u32 	%rd19, %r23;
	add.s32 	%r24, %r5, 640;
	cvt.u64.u32 	%rd20, %r24;
	add.s32 	%r25, %r5, 672;
	cvt.u64.u32 	%rd21, %r25;
	add.s32 	%r26, %r5, 704;
	cvt.u64.u32 	%rd22, %r26;
	add.s32 	%r27, %r5, 736;
	cvt.u64.u32 	%rd23, %r27;
	add.s32 	%r28, %r5, 768;
	cvt.u64.u32 	%rd24, %r28;
	add.s32 	%r31, %r5, 32;
	mov.u32 	%r105, %nctaid.x;
	mul.lo.s32 	%r107, %r105, %r2;
$L__BB266_4:
	cvt.u64.u32 	%rd41, %r5;
	setp.le.s64 	%p3, %rd34, %rd41;
	mad.lo.s64 	%rd42, %rd54, %rd30, %rd41;
	cvta.to.global.u64 	%rd43, %rd29;
	shl.b64 	%rd44, %rd42, 1;
	add.s64 	%rd26, %rd43, %rd44;
	mov.f32 	%f523, 0fFF800000;
	mov.f32 	%f526, %f523;
	@%p3 bra 	$L__BB266_6;
	ld.global.u16 	%rs1, [%rd26];
	// begin inline asm
	{  cvt.f32.f16 %f523, %rs1;}

	// end inline asm
	max.f32 	%f526, %f523, 0fFF800000;
$L__BB266_6:
	cvt.u64.u32 	%rd45, %r31;
	setp.le.s64 	%p4, %rd34, %rd45;
	mov.f32 	%f525, 0fFF800000;
	@%p4 bra 	$L__BB266_8;
	ld.global.u16 	%rs2, [%rd26+64];
	// begin inline asm
	{  cvt.f32.f16 %f525, %rs2;}

	// end inline asm
	max.f32 	%f526, %f526, %f525;
$L__BB266_8:
	setp.le.s64 	%p5, %rd34, %rd2;
	mov.f32 	%f527, 0fFF800000;
	@%p5 bra 	$L__BB266_10;
	ld.global.u16 	%rs3, [%rd26+128];
	// begin inline asm
	{  cvt.f32.f16 %f527, %rs3;}

	// end inline asm
	max.f32 	%f526, %f526, %f527;
$L__BB266_10:
	setp.le.s64 	%p6, %rd34, %rd3;
	mov.f32 	%f529, 0fFF800000;
	@%p6 bra 	$L__BB266_12;
	ld.global.u16 	%rs4, [%rd26+192];
	// begin inline asm
	{  cvt.f32.f16 %f529, %rs4;}

	// end inline asm
	max.f32 	%f526, %f526, %f529;
$L__BB266_12:
	setp.le.s64 	%p7, %rd34, %rd4;
	mov.f32 	%f531, 0fFF800000;
	@%p7 bra 	$L__BB266_14;
	ld.global.u16 	%rs5, [%rd26+256];
	// begin inline asm
	{  cvt.f32.f16 %f531, %rs5;}

	// end inline asm
	max.f32 	%f526, %f526, %f531;
$L__BB266_14:
	setp.le.s64 	%p8, %rd34, %rd5;
	mov.f32 	%f533, 0fFF800000;
	@%p8 bra 	$L__BB266_16;
	ld.global.u16 	%rs6, [%rd26+320];
	// begin inline asm
	{  cvt.f32.f16 %f533, %rs6;}

	// end inline asm
	max.f32 	%f526, %f526, %f533;
$L__BB266_16:
	setp.le.s64 	%p9, %rd34, %rd6;
	mov.f32 	%f535, 0fFF800000;
	@%p9 bra 	$L__BB266_18;
	ld.global.u16 	%rs7, [%rd26+384];
	// begin inline asm
	{  cvt.f32.f16 %f535, %rs7;}

	// end inline asm
	max.f32 	%f526, %f526, %f535;
$L__BB266_18:
	setp.le.s64 	%p10, %rd34, %rd7;
	mov.f32 	%f537, 0fFF800000;
	@%p10 bra 	$L__BB266_20;
	ld.global.u16 	%rs8, [%rd26+448];
	// begin inline asm
	{  cvt.f32.f16 %f537, %rs8;}

	// end inline asm
	max.f32 	%f526, %f526, %f537;
$L__BB266_20:
	setp.le.s64 	%p11, %rd34, %rd8;
	mov.f32 	%f539, 0fFF800000;
	@%p11 bra 	$L__BB266_22;
	ld.global.u16 	%rs9, [%rd26+512];
	// begin inline asm
	{  cvt.f32.f16 %f539, %rs9;}

	// end inline asm
	max.f32 	%f526, %f526, %f539;
$L__BB266_22:
	setp.le.s64 	%p12, %rd34, %rd9;
	mov.f32 	%f541, 0fFF800000;
	@%p12 bra 	$L__BB266_24;
	ld.global.u16 	%rs10, [%rd26+576];
	// begin inline asm
	{  cvt.f32.f16 %f541, %rs10;}

	// end inline asm
	max.f32 	%f526, %f526, %f541;
$L__BB266_24:
	setp.le.s64 	%p13, %rd34, %rd10;
	mov.f32 	%f543, 0fFF800000;
	@%p13 bra 	$L__BB266_26;
	ld.global.u16 	%rs11, [%rd26+640];
	// begin inline asm
	{  cvt.f32.f16 %f543, %rs11;}

	// end inline asm
	max.f32 	%f526, %f526, %f543;
$L__BB266_26:
	setp.le.s64 	%p14, %rd34, %rd11;
	mov.f32 	%f545, 0fFF800000;
	@%p14 bra 	$L__BB266_28;
	ld.global.u16 	%rs12, [%rd26+704];
	// begin inline asm
	{  cvt.f32.f16 %f545, %rs12;}

	// end inline asm
	max.f32 	%f526, %f526, %f545;
$L__BB266_28:
	setp.le.s64 	%p15, %rd34, %rd12;
	mov.f32 	%f547, 0fFF800000;
	@%p15 bra 	$L__BB266_30;
	ld.global.u16 	%rs13, [%rd26+768];
	// begin inline asm
	{  cvt.f32.f16 %f547, %rs13;}

	// end inline asm
	max.f32 	%f526, %f526, %f547;
$L__BB266_30:
	setp.le.s64 	%p16, %rd34, %rd13;
	mov.f32 	%f549, 0fFF800000;
	@%p16 bra 	$L__BB266_32;
	ld.global.u16 	%rs14, [%rd26+832];
	// begin inline asm
	{  cvt.f32.f16 %f549, %rs14;}

	// end inline asm
	max.f32 	%f526, %f526, %f549;
$L__BB266_32:
	setp.le.s64 	%p17, %rd34, %rd14;
	mov.f32 	%f551, 0fFF800000;
	@%p17 bra 	$L__BB266_34;
	ld.global.u16 	%rs15, [%rd26+896];
	// begin inline asm
	{  cvt.f32.f16 %f551, %rs15;}

	// end inline asm
	max.f32 	%f526, %f526, %f551;
$L__BB266_34:
	setp.le.s64 	%p18, %rd34, %rd15;
	mov.f32 	%f553, 0fFF800000;
	@%p18 bra 	$L__BB266_36;
	ld.global.u16 	%rs16, [%rd26+960];
	// begin inline asm
	{  cvt.f32.f16 %f553, %rs16;}

	// end inline asm
	max.f32 	%f526, %f526, %f553;
$L__BB266_36:
	setp.le.s64 	%p19, %rd34, %rd16;
	mov.f32 	%f555, 0fFF800000;
	@%p19 bra 	$L__BB266_38;
	ld.global.u16 	%rs17, [%rd26+1024];
	// begin inline asm
	{  cvt.f32.f16 %f555, %rs17;}

	// end inline asm
	max.f32 	%f526, %f526, %f555;
$L__BB266_38:
	setp.le.s64 	%p20, %rd34, %rd17;
	mov.f32 	%f557, 0fFF800000;
	@%p20 bra 	$L__BB266_40;
	ld.global.u16 	%rs18, [%rd26+1088];
	// begin inline asm
	{  cvt.f32.f16 %f557, %rs18;}

	// end inline asm
	max.f32 	%f526, %f526, %f557;
$L__BB266_40:
	setp.le.s64 	%p21, %rd34, %rd18;
	mov.f32 	%f559, 0fFF800000;
	@%p21 bra 	$L__BB266_42;
	ld.global.u16 	%rs19, [%rd26+1152];
	// begin inline asm
	{  cvt.f32.f16 %f559, %rs19;}

	// end inline asm
	max.f32 	%f526, %f526, %f559;
$L__BB266_42:
	setp.le.s64 	%p22, %rd34, %rd19;
	mov.f32 	%f561, 0fFF800000;
	@%p22 bra 	$L__BB266_44;
	ld.global.u16 	%rs20, [%rd26+1216];
	// begin inline asm
	{  cvt.f32.f16 %f561, %rs20;}

	// end inline asm
	max.f32 	%f526, %f526, %f561;
$L__BB266_44:
	setp.le.s64 	%p23, %rd34, %rd20;
	mov.f32 	%f563, 0fFF800000;
	@%p23 bra 	$L__BB266_46;
	ld.global.u16 	%rs21, [%rd26+1280];
	// begin inline asm
	{  cvt.f32.f16 %f563, %rs21;}

	// end inline asm
	max.f32 	%f526, %f526, %f563;
$L__BB266_46:
	setp.le.s64 	%p24, %rd34, %rd21;
	mov.f32 	%f565, 0fFF800000;
	@%p24 bra 	$L__BB266_48;
	ld.global.u16 	%rs22, [%rd26+1344];
	// begin inline asm
	{  cvt.f32.f16 %f565, %rs22;}

	// end inline asm
	max.f32 	%f526, %f526, %f565;
$L__BB266_48:
	setp.le.s64 	%p25, %rd34, %rd22;
	mov.f32 	%f567, 0fFF800000;
	@%p25 bra 	$L__BB266_50;
	ld.global.u16 	%rs23, [%rd26+1408];
	// begin inline asm
	{  cvt.f32.f16 %f567, %rs23;}

	// end inline asm
	max.f32 	%f526, %f526, %f567;
$L__BB266_50:
	setp.le.s64 	%p26, %rd34, %rd23;
	mov.f32 	%f569, 0fFF800000;
	@%p26 bra 	$L__BB266_52;
	ld.global.u16 	%rs24, [%rd26+1472];
	// begin inline asm
	{  cvt.f32.f16 %f569, %rs24;}

	// end inline asm
	max.f32 	%f526, %f526, %f569;
$L__BB266_52:
	setp.le.s64 	%p27, %rd34, %rd24;
	mov.f32 	%f571, 0fFF800000;
	@%p27 bra 	$L__BB266_54;
	ld.global.u16 	%rs25, [%rd26+1536];
	// begin inline asm
	{  cvt.f32.f16 %f571, %rs25;}

	// end inline asm
	max.f32 	%f526, %f526, %f571;
$L__BB266_54:
	cvt.u64.u32 	%rd46, %r5;
	setp.le.s64 	%p28, %rd34, %rd46;
	mov.b32 	%r33, %f526;
	shfl.sync.bfly.b32	%r34|%p29, %r33, 16, 31, -1;
	mov.b32 	%f176, %r34;
	max.f32 	%f177, %f526, %f176;
	mov.b32 	%r35, %f177;
	shfl.sync.bfly.b32	%r36|%p30, %r35, 8, 31, -1;
	mov.b32 	%f178, %r36;
	max.f32 	%f179, %f177, %f178;
	mov.b32 	%r37, %f179;
	shfl.sync.bfly.b32	%r38|%p31, %r37, 4, 31, -1;
	mov.b32 	%f180, %r38;
	max.f32 	%f181, %f179, %f180;
	mov.b32 	%r39, %f181;
	shfl.sync.bfly.b32	%r40|%p32, %r39, 2, 31, -1;
	mov.b32 	%f182, %r40;
	max.f32 	%f183, %f181, %f182;
	mov.b32 	%r41, %f183;
	shfl.sync.bfly.b32	%r42|%p33, %r41, 1, 31, -1;
	mov.b32 	%f184, %r42;
	max.f32 	%f185, %f183, %f184;
	sub.f32 	%f186, %f523, %f185;
	fma.rn.f32 	%f187, %f186, 0f3BBB989D, 0f3F000000;
	cvt.sat.f32.f32 	%f188, %f187;
	mov.f32 	%f189, 0f4B400001;
	mov.f32 	%f190, 0f437C0000;
	fma.rm.f32 	%f191, %f188, %f190, %f189;
	add.f32 	%f192, %f191, 0fCB40007F;
	neg.f32 	%f193, %f192;
	fma.rn.f32 	%f194, %f186, 0f3FB8AA3B, %f193;
	fma.rn.f32 	%f195, %f186, 0f32A57060, %f194;
	mov.b32 	%r43, %f191;
	shl.b32 	%r44, %r43, 23;
	mov.b32 	%f196, %r44;
	ex2.approx.ftz.f32 	%f197, %f195;
	mul.f32 	%f198, %f197, %f196;
	add.f32 	%f199, %f198, 0f00000000;
	sub.f32 	%f200, %f525, %f185;
	fma.rn.f32 	%f201, %f200, 0f3BBB989D, 0f3F000000;
	cvt.sat.f32.f32 	%f202, %f201;
	fma.rm.f32 	%f203, %f202, %f190, %f189;
	add.f32 	%f204, %f203, 0fCB40007F;
	neg.f32 	%f205, %f204;
	fma.rn.f32 	%f206, %f200, 0f3FB8AA3B, %f205;
	fma.rn.f32 	%f207, %f200, 0f32A57060, %f206;
	mov.b32 	%r45, %f203;
	shl.b32 	%r46, %r45, 23;
	mov.b32 	%f208, %r46;
	ex2.approx.ftz.f32 	%f209, %f207;
	mul.f32 	%f210, %f209, %f208;
	add.f32 	%f211, %f199, %f210;
	sub.f32 	%f212, %f527, %f185;
	fma.rn.f32 	%f213, %f212, 0f3BBB989D, 0f3F000000;
	cvt.sat.f32.f32 	%f214, %f213;
	fma.rm.f32 	%f215, %f214, %f190, %f189;
	add.f32 	%f216, %f215, 0fCB40007F;
	neg.f32 	%f217, %f216;
	fma.rn.f32 	%f218, %f212, 0f3FB8AA3B, %f217;
	fma.rn.f32 	%f219, %f212, 0f32A57060, %f218;
	mov.b32 	%r47, %f215;
	shl.b32 	%r48, %r47, 23;
	mov.b32 	%f220, %r48;
	ex2.approx.ftz.f32 	%f221, %f219;
	mul.f32 	%f222, %f221, %f220;
	add.f32 	%f223, %f211, %f222;
	sub.f32 	%f224, %f529, %f185;
	fma.rn.f32 	%f225, %f224, 0f3BBB989D, 0f3F000000;
	cvt.sat.f32.f32 	%f226, %f225;
	fma.rm.f32 	%f227, %f226, %f190, %f189;
	add.f32 	%f228, %f227, 0fCB40007F;
	neg.f32 	%f229, %f228;
	fma.rn.f32 	%f230, %f224, 0f3FB8AA3B, %f229;
	fma.rn.f32 	%f231, %f224, 0f32A57060, %f230;
	mov.b32 	%r49, %f227;
	shl.b32 	%r50, %r49, 23;
	mov.b32 	%f232, %r50;
	ex2.approx.ftz.f32 	%f233, %f231;
	mul.f32 	%f234, %f233, %f232;
	add.f32 	%f235, %f223, %f234;
	sub.f32 	%f236, %f531, %f185;
	fma.rn.f32 	%f237, %f236, 0f3BBB989D, 0f3F000000;
	cvt.sat.f32.f32 	%f238, %f237;
	fma.rm.f32 	%f239, %f238, %f190, %f189;
	add.f32 	%f240, %f239, 0fCB40007F;
	neg.f32 	%f241, %f240;
	fma.rn.f32 	%f242, %f236, 0f3FB8AA3B, %f241;
	fma.rn.f32 	%f243, %f236, 0f32A57060, %f242;
	mov.b32 	%r51, %f239;
	shl.b32 	%r52, %r51, 23;
	mov.b32 	%f244, %r52;
	ex2.approx.ftz.f32 	%f245, %f243;
	mul.f32 	%f246, %f245, %f244;
	add.f32 	%f247, %f235, %f246;
	sub.f32 	%f248, %f533, %f185;
	fma.rn.f32 	%f249, %f248, 0f3BBB989D, 0f3F000000;
	cvt.sat.f32.f32 	%f250, %f249;
	fma.rm.f32 	%f251, %f250, %f190, %f189;
	add.f32 	%f252, %f251, 0fCB40007F;
	neg.f32 	%f253, %f252;
	fma.rn.f32 	%f254, %f248, 0f3FB8AA3B, %f253;
	fma.rn.f32 	%f255, %f248, 0f32A57060, %f254;
	mov.b32 	%r53, %f251;
	shl.b32 	%r54, %r53, 23;
	mov.b32 	%f256, %r54;
	ex2.approx.ftz.f32 	%f257, %f255;
	mul.f32 	%f258, %f257, %f256;
	add.f32 	%f259, %f247, %f258;
	sub.f32 	%f260, %f535, %f185;
	fma.rn.f32 	%f261, %f260, 0f3BBB989D, 0f3F000000;
	cvt.sat.f32.f32 	%f262, %f261;
	fma.rm.f32 	%f263, %f262, %f190, %f189;
	add.f32 	%f264, %f263, 0fCB40007F;
	neg.f32 	%f265, %f264;
	fma.rn.f32 	%f266, %f260, 0f3FB8AA3B, %f265;
	fma.rn.f32 	%f267, %f260, 0f32A57060, %f266;
	mov.b32 	%r55, %f263;
	shl.b32 	%r56, %r55, 23;
	mov.b32 	%f268, %r56;
	ex2.approx.ftz.f32 	%f269, %f267;
	mul.f32 	%f270, %f269, %f268;
	add.f32 	%f271, %f259, %f270;
	sub.f32 	%f272, %f537, %f185;
	fma.rn.f32 	%f273, %f272, 0f3BBB989D, 0f3F000000;
	cvt.sat.f32.f32 	%f274, %f273;
	fma.rm.f32 	%f275, %f274, %f190, %f189;
	add.f32 	%f276, %f275, 0fCB40007F;
	neg.f32 	%f277, %f276;
	fma.rn.f32 	%f278, %f272, 0f3FB8AA3B, %f277;
	fma.rn.f32 	%f279, %f272, 0f32A57060, %f278;
	mov.b32 	%r57, %f275;
	shl.b32 	%r58, %r57, 23;
	mov.b32 	%f280, %r58;
	ex2.approx.ftz.f32 	%f281, %f279;
	mul.f32 	%f282, %f281, %f280;
	add.f32 	%f283, %f271, %f282;
	sub.f32 	%f284, %f539, %f185;
	fma.rn.f32 	%f285, %f284, 0f3BBB989D, 0f3F000000;
	cvt.sat.f32.f32 	%f286, %f285;
	fma.rm.f32 	%f287, %f286, %f190, %f189;
	add.f32 	%f288, %f287, 0fCB40007F;
	neg.f32 	%f289, %f288;
	fma.rn.f32 	%f290, %f284, 0f3FB8AA3B, %f289;
	fma.rn.f32 	%f291, %f284, 0f32A57060, %f290;
	mov.b32 	%r59, %f287;
	shl.b32 	%r60, %r59, 23;
	mov.b32 	%f292, %r60;
	ex2.approx.ftz.f32 	%f293, %f291;
	mul.f32 	%f294, %f293, %f292;
	add.f32 	%f295, %f283, %f294;
	sub.f32 	%f296, %f541, %f185;
	fma.rn.f32 	%f297, %f296, 0f3BBB989D, 0f3F000000;
	cvt.sat.f32.f32 	%f298, %f297;
	fma.rm.f32 	%f299, %f298, %f190, %f189;
	add.f32 	%f300, %f299, 0fCB40007F;
	neg.f32 	%f301, %f300;
	fma.rn.f32 	%f302, %f296, 0f3FB8AA3B, %f301;
	fma.rn.f32 	%f303, %f296, 0f32A57060, %f302;
	mov.b32 	%r61, %f299;
	shl.b32 	%r62, %r61, 23;
	mov.b32 	%f304, %r62;
	ex2.approx.ftz.f32 	%f305, %f303;
	mul.f32 	%f306, %f305, %f304;
	add.f32 	%f307, %f295, %f306;
	sub.f32 	%f308, %f543, %f185;
	fma.rn.f32 	%f309, %f308, 0f3BBB989D, 0f3F000000;
	cvt.sat.f32.f32 	%f310, %f309;
	fma.rm.f32 	%f311, %f310, %f190, %f189;
	add.f32 	%f312, %f311, 0fCB40007F;
	neg.f32 	%f313, %f312;
	fma.rn.f32 	%f314, %f308, 0f3FB8AA3B, %f313;
	fma.rn.f32 	%f315, %f308, 0f32A57060, %f314;
	mov.b32 	%r63, %f311;
	shl.b32 	%r64, %r63, 23;
	mov.b32 	%f316, %r64;
	ex2.approx.ftz.f32 	%f317, %f315;
	mul.f32 	%f318, %f317, %f316;
	add.f32 	%f319, %f307, %f318;
	sub.f32 	%f320, %f545, %f185;
	fma.rn.f32 	%f321, %f320, 0f3BBB989D, 0f3F000000;
	cvt.sat.f32.f32 	%f322, %f321;
	fma.rm.f32 	%f323, %f322, %f190, %f189;
	add.f32 	%f324, %f323, 0fCB40007F;
	neg.f32 	%f325, %f324;
	fma.rn.f32 	%f326, %f320, 0f3FB8AA3B, %f325;
	fma.rn.f32 	%f327, %f320, 0f32A57060, %f326;
	mov.b32 	%r65, %f323;
	shl.b32 	%r66, %r65, 23;
	mov.b32 	%f328, %r66;
	ex2.approx.ftz.f32 	%f329, %f327;
	mul.f32 	%f330, %f329, %f328;
	add.f32 	%f331, %f319, %f330;
	sub.f32 	%f332, %f547, %f185;
	fma.rn.f32 	%f333, %f332, 0f3BBB989D, 0f3F000000;
	cvt.sat.f32.f32 	%f334, %f333;
	fma.rm.f32 	%f335, %f334, %f190, %f189;
	add.f32 	%f336, %f335, 0fCB40007F;
	neg.f32 	%f337, %f336;
	fma.rn.f32 	%f338, %f332, 0f3FB8AA3B, %f337;
	fma.rn.f32 	%f339, %f332, 0f32A57060, %f338;
	mov.b32 	%r67, %f335;
	shl.b32 	%r68, %r67, 23;
	mov.b32 	%f340, %r68;
	ex2.approx.ftz.f32 	%f341, %f339;
	mul.f32 	%f342, %f341, %f340;
	add.f32 	%f343, %f331, %f342;
	sub.f32 	%f344, %f549, %f185;
	fma.rn.f32 	%f345, %f344, 0f3BBB989D, 0f3F000000;
	cvt.sat.f32.f32 	%f346, %f345;
	fma.rm.f32 	%f347, %f346, %f190, %f189;
	add.f32 	%f348, %f347, 0fCB40007F;
	neg.f32 	%f349, %f348;
	fma.rn.f32 	%f350, %f344, 0f3FB8AA3B, %f349;
	fma.rn.f32 	%f351, %f344, 0f32A57060, %f350;
	mov.b32 	%r69, %f347;
	shl.b32 	%r70, %r69, 23;
	mov.b32 	%f352, %r70;
	ex2.approx.ftz.f32 	%f353, %f351;
	mul.f32 	%f354, %f353, %f352;
	add.f32 	%f355, %f343, %f354;
	sub.f32 	%f356, %f551, %f185;
	fma.rn.f32 	%f357, %f356, 0f3BBB989D, 0f3F000000;
	cvt.sat.f32.f32 	%f358, %f357;
	fma.rm.f32 	%f359, %f358, %f190, %f189;
	add.f32 	%f360, %f359, 0fCB40007F;
	neg.f32 	%f361, %f360;
	fma.rn.f32 	%f362, %f356, 0f3FB8AA3B, %f361;
	fma.rn.f32 	%f363, %f356, 0f32A57060, %f362;
	mov.b32 	%r71, %f359;
	shl.b32 	%r72, %r71, 23;
	mov.b32 	%f364, %r72;
	ex2.approx.ftz.f32 	%f365, %f363;
	mul.f32 	%f366, %f365, %f364;
	add.f32 	%f367, %f355, %f366;
	sub.f32 	%f368, %f553, %f185;
	fma.rn.f32 	%f369, %f368, 0f3BBB989D, 0f3F000000;
	cvt.sat.f32.f32 	%f370, %f369;
	fma.rm.f32 	%f371, %f370, %f190, %f189;
	add.f32 	%f372, %f371, 0fCB40007F;
	neg.f32 	%f373, %f372;
	fma.rn.f32 	%f374, %f368, 0f3FB8AA3B, %f373;
	fma.rn.f32 	%f375, %f368, 0f32A57060, %f374;
	mov.b32 	%r73, %f371;
	shl.b32 	%r74, %r73, 23;
	mov.b32 	%f376, %r74;
	ex2.approx.ftz.f32 	%f377, %f375;
	mul.f32 	%f378, %f377, %f376;
	add.f32 	%f379, %f367, %f378;
	sub.f32 	%f380, %f555, %f185;
	fma.rn.f32 	%f381, %f380, 0f3BBB989D, 0f3F000000;
	cvt.sat.f32.f32 	%f382, %f381;
	fma.rm.f32 	%f383, %f382, %f190, %f189;
	add.f32 	%f384, %f383, 0fCB40007F;
	neg.f32 	%f385, %f384;
	fma.rn.f32 	%f386, %f380, 0f3FB8AA3B, %f385;
	fma.rn.f32 	%f387, %f380, 0f32A57060, %f386;
	mov.b32 	%r75, %f383;
	shl.b32 	%r76, %r75, 23;
	mov.b32 	%f388, %r76;
	ex2.approx.ftz.f32 	%f389, %f387;
	mul.f32 	%f390, %f389, %f388;
	add.f32 	%f391, %f379, %f390;
	sub.f32 	%f392, %f557, %f185;
	fma.rn.f32 	%f393, %f392, 0f3BBB989D, 0f3F000000;
	cvt.sat.f32.f32 	%f394, %f393;
	fma.rm.f32 	%f395, %f394, %f190, %f189;
	add.f32 	%f396, %f395, 0fCB40007F;
	neg.f32 	%f397, %f396;
	fma.rn.f32 	%f398, %f392, 0f3FB8AA3B, %f397;
	fma.rn.f32 	%f399, %f392, 0f32A57060, %f398;
	mov.b32 	%r77, %f395;
	shl.b32 	%r78, %r77, 23;
	mov.b32 	%f400, %r78;
	ex2.approx.ftz.f32 	%f401, %f399;
	mul.f32 	%f402, %f401, %f400;
	add.f32 	%f403, %f391, %f402;
	sub.f32 	%f404, %f559, %f185;
	fma.rn.f32 	%f405, %f404, 0f3BBB989D, 0f3F000000;
	cvt.sat.f32.f32 	%f406, %f405;
	fma.rm.f32 	%f407, %f406, %f190, %f189;
	add.f32 	%f408, %f407, 0fCB40007F;
	neg.f32 	%f409, %f408;
	fma.rn.f32 	%f410, %f404, 0f3FB8AA3B, %f409;
	fma.rn.f32 	%f411, %f404, 0f32A57060, %f410;
	mov.b32 	%r79, %f407;
	shl.b32 	%r80, %r79, 23;
	mov.b32 	%f412, %r80;
	ex2.approx.ftz.f32 	%f413, %f411;
	mul.f32 	%f414, %f413, %f412;
	add.f32 	%f415, %f403, %f414;
	sub.f32 	%f416, %f561, %f185;
	fma.rn.f32 	%f417, %f416, 0f3BBB989D, 0f3F000000;
	cvt.sat.f32.f32 	%f418, %f417;
	fma.rm.f32 	%f419, %f418, %f190, %f189;
	add.f32 	%f420, %f419, 0fCB40007F;
	neg.f32 	%f421, %f420;
	fma.rn.f32 	%f422, %f416, 0f3FB8AA3B, %f421;
	fma.rn.f32 	%f423, %f416, 0f32A57060, %f422;
	mov.b32 	%r81, %f419;
	shl.b32 	%r82, %r81, 23;
	mov.b32 	%f424, %r82;
	ex2.approx.ftz.f32 	%f425, %f423;
	mul.f32 	%f426, %f425, %f424;
	add.f32 	%f427, %f415, %f426;
	sub.f32 	%f428, %f563, %f185;
	fma.rn.f32 	%f429, %f428, 0f3BBB989D, 0f3F000000;
	cvt.sat.f32.f32 	%f430, %f429;
	fma.rm.f32 	%f431, %f430, %f190, %f189;
	add.f32 	%f432, %f431, 0fCB40007F;
	neg.f32 	%f433, %f432;
	fma.rn.f32 	%f434, %f428, 0f3FB8AA3B, %f433;
	fma.rn.f32 	%f435, %f428, 0f32A57060, %f434;
	mov.b32 	%r83, %f431;
	shl.b32 	%r84, %r83, 23;
	mov.b32 	%f436, %r84;
	ex2.approx.ftz.f32 	%f437, %f435;
	mul.f32 	%f438, %f437, %f436;
	add.f32 	%f439, %f427, %f438;
	sub.f32 	%f440, %f565, %f185;
	fma.rn.f32 	%f441, %f440, 0f3BBB989D, 0f3F000000;
	cvt.sat.f32.f32 	%f442, %f441;
	fma.rm.f32 	%f443, %f442, %f190, %f189;
	add.f32 	%f444, %f443, 0fCB40007F;
	neg.f32 	%f445, %f444;
	fma.rn.f32 	%f446, %f440, 0f3FB8AA3B, %f445;
	fma.rn.f32 	%f447, %f440, 0f32A57060, %f446;
	mov.b32 	%r85, %f443;
	shl.b32 	%r86, %r85, 23;
	mov.b32 	%f448, %r86;
	ex2.approx.ftz.f32 	%f449, %f447;
	mul.f32 	%f450, %f449, %f448;
	add.f32 	%f451, %f439, %f450;
	sub.f32 	%f452, %f567, %f185;
	fma.rn.f32 	%f453, %f452, 0f3BBB989D, 0f3F000000;
	cvt.sat.f32.f32 	%f454, %f453;
	fma.rm.f32 	%f455, %f454, %f190, %f189;
	add.f32 	%f456, %f455, 0fCB40007F;
	neg.f32 	%f457, %f456;
	fma.rn.f32 	%f458, %f452, 0f3FB8AA3B, %f457;
	fma.rn.f32 	%f459, %f452, 0f32A57060, %f458;
	mov.b32 	%r87, %f455;
	shl.b32 	%r88, %r87, 23;
	mov.b32 	%f460, %r88;
	ex2.approx.ftz.f32 	%f461, %f459;
	mul.f32 	%f462, %f461, %f460;
	add.f32 	%f463, %f451, %f462;
	sub.f32 	%f464, %f569, %f185;
	fma.rn.f32 	%f465, %f464, 0f3BBB989D, 0f3F000000;
	cvt.sat.f32.f32 	%f466, %f465;
	fma.rm.f32 	%f467, %f466, %f190, %f189;
	add.f32 	%f468, %f467, 0fCB40007F;
	neg.f32 	%f469, %f468;
	fma.rn.f32 	%f470, %f464, 0f3FB8AA3B, %f469;
	fma.rn.f32 	%f471, %f464, 0f32A57060, %f470;
	mov.b32 	%r89, %f467;
	shl.b32 	%r90, %r89, 23;
	mov.b32 	%f472, %r90;
	ex2.approx.ftz.f32 	%f473, %f471;
	mul.f32 	%f474, %f473, %f472;
	add.f32 	%f475, %f463, %f474;
	sub.f32 	%f476, %f571, %f185;
	fma.rn.f32 	%f477, %f476, 0f3BBB989D, 0f3F000000;
	cvt.sat.f32.f32 	%f478, %f477;
	fma.rm.f32 	%f479, %f478, %f190, %f189;
	add.f32 	%f480, %f479, 0fCB40007F;
	neg.f32 	%f481, %f480;
	fma.rn.f32 	%f482, %f476, 0f3FB8AA3B, %f481;
	fma.rn.f32 	%f483, %f476, 0f32A57060, %f482;
	mov.b32 	%r91, %f479;
	shl.b32 	%r92, %r91, 23;
	mov.b32 	%f484, %r92;
	ex2.approx.ftz.f32 	%f485, %f483;
	mul.f32 	%f486, %f485, %f484;
	add.f32 	%f487, %f475, %f486;
	mov.b32 	%r93, %f487;
	shfl.sync.bfly.b32	%r94|%p34, %r93, 16, 31, -1;
	mov.b32 	%f488, %r94;
	add.f32 	%f489, %f487, %f488;
	mov.b32 	%r95, %f489;
	shfl.sync.bfly.b32	%r96|%p35, %r95, 8, 31, -1;
	mov.b32 	%f490, %r96;
	add.f32 	%f491, %f489, %f490;
	mov.b32 	%r97, %f491;
	shfl.sync.bfly.b32	%r98|%p36, %r97, 4, 31, -1;
	mov.b32 	%f492, %r98;
	add.f32 	%f493, %f491, %f492;
	mov.b32 	%r99, %f493;
	shfl.sync.bfly.b32	%r100|%p37, %r99, 2, 31, -1;
	mov.b32 	%f494, %r100;
	add.f32 	%f495, %f493, %f494;
	mov.b32 	%r101, %f495;
	shfl.sync.bfly.b32	%r102|%p38, %r101, 1, 31, -1;
	mov.b32 	%f496, %r102;
	add.f32 	%f497, %f495, %f496;
	div.rn.f32 	%f101, %f198, %f497;
	div.rn.f32 	%f102, %f210, %f497;
	div.rn.f32 	%f103, %f222, %f497;
	div.rn.f32 	%f104, %f234, %f497;
	div.rn.f32 	%f105, %f246, %f497;
	div.rn.f32 	%f106, %f258, %f497;
	div.rn.f32 	%f107, %f270, %f497;
	div.rn.f32 	%f108, %f282, %f497;
	div.rn.f32 	%f109, %f294, %f497;
	div.rn.f32 	%f110, %f306, %f497;
	div.rn.f32 	%f111, %f318, %f497;
	div.rn.f32 	%f112, %f330, %f497;
	div.rn.f32 	%f113, %f342, %f497;
	div.rn.f32 	%f114, %f354, %f497;
	div.rn.f32 	%f115, %f366, %f497;
	div.rn.f32 	%f116, %f378, %f497;
	div.rn.f32 	%f117, %f390, %f497;
	div.rn.f32 	%f118, %f402, %f497;
	div.rn.f32 	%f119, %f414, %f497;
	div.rn.f32 	%f120, %f426, %f497;
	div.rn.f32 	%f121, %f438, %f497;
	div.rn.f32 	%f122, %f450, %f497;
	div.rn.f32 	%f123, %f462, %f497;
	div.rn.f32 	%f124, %f474, %f497;
	div.rn.f32 	%f125, %f486, %f497;
	mad.lo.s64 	%rd47, %rd54, %rd32, %rd46;
	cvta.to.global.u64 	%rd48, %rd31;
	shl.b64 	%rd49, %rd47, 1;
	add.s64 	%rd27, %rd48, %rd49;
	@%p28 bra 	$L__BB266_56;
	// begin inline asm
	{  cvt.rn.f16.f32 %rs26, %f101;}

	// end inline asm
	st.global.u16 	[%rd27], %rs26;
$L__BB266_56:
	cvt.u64.u32 	%rd50, %r31;
	setp.le.s64 	%p39, %rd34, %rd50;
	@%p39 bra 	$L__BB266_58;
	// begin inline asm
	{  cvt.rn.f16.f32 %rs27, %f102;}

	// end inline asm
	st.global.u16 	[%rd27+64], %rs27;
$L__BB266_58:
	setp.le.s64 	%p40, %rd34, %rd2;
	@%p40 bra 	$L__BB266_60;
	// begin inline asm
	{  cvt.rn.f16.f32 %rs28, %f103;}

	// end inline asm
	st.global.u16 	[%rd27+128], %rs28;
$L__BB266_60:
	setp.le.s64 	%p41, %rd34, %rd3;
	@%p41 bra 	$L__BB266_62;
	// begin inline asm
	{  cvt.rn.f16.f32 %rs29, %f104;}

	// end inline asm
	st.global.u16 	[%rd27+192], %rs29;
$L__BB266_62:
	setp.le.s64 	%p42, %rd34, %rd4;
	@%p42 bra 	$L__BB266_64;
	// begin inline asm
	{  cvt.rn.f16.f32 %rs30, %f105;}

	// end inline asm
	st.global.u16 	[%rd27+256], %rs30;
$L__BB266_64:
	setp.le.s64 	%p43, %rd34, %rd5;
	@%p43 bra 	$L__BB266_66;
	// begin inline asm
	{  cvt.rn.f16.f32 %rs31, %f106;}

	// end inline asm
	st.global.u16 	[%rd27+320], %rs31;
$L__BB266_66:
	setp.le.s64 	%p44, %rd34, %rd6;
	@%p44 bra 	$L__BB266_68;
	// begin inline asm
	{  cvt.rn.f16.f32 %rs32, %f107;}

	// end inline asm
	st.global.u16 	[%rd27+384], %rs32;
$L__BB266_68:
	setp.le.s64 	%p45, %rd34, %rd7;
	@%p45 bra 	$L__BB266_70;
	// begin inline asm
	{  cvt.rn.f16.f32 %rs33, %f108;}

	// end inline asm
	st.global.u16 	[%rd27+448], %rs33;
$L__BB266_70:
	setp.le.s64 	%p46, %rd34, %rd8;
	@%p46 bra 	$L__BB266_72;
	// begin inline asm
	{  cvt.rn.f16.f32 %rs34, %f109;}

	// end inline asm
	st.global.u16 	[%rd27+512], %rs34;
$L__BB266_72:
	setp.le.s64 	%p47, %rd34, %rd9;
	@%p47 bra 	$L__BB266_74;
	// begin inline asm
	{  cvt.rn.f16.f32 %rs35, %f110;}

	// end inline asm
	st.global.u16 	[%rd27+576], %rs35;
$L__BB266_74:
	setp.le.s64 	%p48, %rd34, %rd10;
	@%p48 bra 	$L__BB266_76;
	// begin inline asm
	{  cvt.rn.f16.f32 %rs36, %f111;}

	// end inline asm
	st.global.u16 	[%rd27+640], %rs36;
$L__BB266_76:
	setp.le.s64 	%p49, %rd34, %rd11;
	@%p49 bra 	$L__BB266_78;
	// begin inline asm
	{  cvt.rn.f16.f32 %rs37, %f112;}

	// end inline asm
	st.global.u16 	[%rd27+704], %rs37;
$L__BB266_78:
	setp.le.s64 	%p50, %rd34, %rd12;
	@%p50 bra 	$L__BB266_80;
	// begin inline asm
	{  cvt.rn.f16.f32 %rs38, %f113;}

	// end inline asm
	st.global.u16 	[%rd27+768], %rs38;
$L__BB266_80:
	setp.le.s64 	%p51, %rd34, %rd13;
	@%p51 bra 	$L__BB266_82;
	// begin inline asm
	{  cvt.rn.f16.f32 %rs39, %f114;}

	// end inline asm
	st.global.u16 	[%rd27+832], %rs39;
$L__BB266_82:
	setp.le.s64 	%p52, %rd34, %rd14;
	@%p52 bra 	$L__BB266_84;
	// begin inline asm
	{  cvt.rn.f16.f32 %rs40, %f115;}

	// end inline asm
	st.global.u16 	[%rd27+896], %rs40;
$L__BB266_84:
	setp.le.s64 	%p53, %rd34, %rd15;
	@%p53 bra 	$L__BB266_86;
	// begin inline asm
	{  cvt.rn.f16.f32 %rs41, %f116;}

	// end inline asm
	st.global.u16 	[%rd27+960], %rs41;
$L__BB266_86:
	setp.le.s64 	%p54, %rd34, %rd16;
	@%p54 bra 	$L__BB266_88;
	// begin inline asm
	{  cvt.rn.f16.f32 %rs42, %f117;}

	// end inline asm
	st.global.u16 	[%rd27+1024], %rs42;
$L__BB266_88:
	setp.le.s64 	%p55, %rd34, %rd17;
	@%p55 bra 	$L__BB266_90;
	// begin inline asm
	{  cvt.rn.f16.f32 %rs43, %f118;}

	// end inline asm
	st.global.u16 	[%rd27+1088], %rs43;
$L__BB266_90:
	setp.le.s64 	%p56, %rd34, %rd18;
	@%p56 bra 	$L__BB266_92;
	// begin inline asm
	{  cvt.rn.f16.f32 %rs44, %f119;}

	// end inline asm
	st.global.u16 	[%rd27+1152], %rs44;
$L__BB266_92:
	setp.le.s64 	%p57, %rd34, %rd19;
	@%p57 bra 	$L__BB266_94;
	// begin inline asm
	{  cvt.rn.f16.f32 %rs45, %f120;}

	// end inline asm
	st.global.u16 	[%rd27+1216], %rs45;
$L__BB266_94:
	setp.le.s64 	%p58, %rd34, %rd20;
	@%p58 bra 	$L__BB266_96;
	// begin inline asm
	{  cvt.rn.f16.f32 %rs46, %f121;}

	// end inline asm
	st.global.u16 	[%rd27+1280], %rs46;
$L__BB266_96:
	setp.le.s64 	%p59, %rd34, %rd21;
	@%p59 bra 	$L__BB266_98;
	// begin inline asm
	{  cvt.rn.f16.f32 %rs47, %f122;}

	// end inline asm
	st.global.u16 	[%rd27+1344], %rs47;
$L__BB266_98:
	setp.le.s64 	%p60, %rd34, %rd22;
	@%p60 bra 	$L__BB266_100;
	// begin inline asm
	{  cvt.rn.f16.f32 %rs48, %f123;}

	// end inline asm
	st.global.u16 	[%rd27+1408], %rs48;
$L__BB266_100:
	setp.le.s64 	%p61, %rd34, %rd23;
	@%p61 bra 	$L__BB266_102;
	// begin inline asm
	{  cvt.rn.f16.f32 %rs49, %f124;}

	// end inline asm
	st.global.u16 	[%rd27+1472], %rs49;
$L__BB266_102:
	setp.le.s64 	%p62, %rd34, %rd24;
	@%p62 bra 	$L__BB266_104;
	// begin inline asm
	{  cvt.rn.f16.f32 %rs50, %f125;}

	// end inline asm
	st.global.u16 	[%rd27+1536], %rs50;
$L__BB266_104:
	ld.param.u64 	%rd53, [_ZN7oneflow4cuda7softmax15SoftmaxWarpImplI10SimpleLoadI6__halffE11SimpleStoreIS4_fEfLi1ELi25ELi32ELi1ELb1ELNS1_9AlgorithmE0EEEvT_T0_ll_param_2];
	cvt.s64.s32 	%rd51, %r107;
	add.s64 	%rd54, %rd54, %rd51;
	setp.lt.s64 	%p63, %rd54, %rd53;
	@%p63 bra 	$L__BB266_4;
$L__BB266_105:
	ret;

}
	// .globl	_ZN7oneflow4cuda7softmax15SoftmaxWarpImplI10SimpleLoadI6__halffE11SimpleStoreIS4_fEfLi1ELi26ELi32ELi1ELb0ELNS1_9AlgorithmE0EEEvT_T0_ll
.visible .entry _ZN7oneflow4cuda7softmax15SoftmaxWarpImplI10SimpleLoadI6__halffE11SimpleStoreIS4_fEfLi1ELi26ELi32ELi1ELb0ELNS1_9AlgorithmE0EEEvT_T0_ll(
	.param .align 8 .b8 _ZN7oneflow4cuda7softmax15SoftmaxWarpImplI10SimpleLoadI6__halffE11SimpleStoreIS4_fEfLi1ELi26ELi32ELi1ELb0ELNS1_9AlgorithmE0EEEvT_T0_ll_param_0[16],
	.param .align 8 .b8 _ZN7oneflow4cuda7softmax15SoftmaxWarpImplI10SimpleLoadI6__halffE11SimpleStoreIS4_fEfLi1ELi26ELi32ELi1ELb0ELNS1_9AlgorithmE0EEEvT_T0_ll_param_1[16],
	.param .u64 _ZN7oneflow4cuda7softmax15SoftmaxWarpImplI10SimpleLoadI6__halffE11SimpleStoreIS4_fEfLi1ELi26ELi32ELi1ELb0ELNS1_9AlgorithmE0EEEvT_T0_ll_param_2,
	.param .u64 _ZN7oneflow4cuda7softmax15SoftmaxWarpImplI10SimpleLoadI6__halffE11SimpleStoreIS4_fEfLi1ELi26ELi32ELi1ELb0ELNS1_9AlgorithmE0EEEvT_T0_ll_param_3
)
{
	.reg .pred 	%p<14>;
	.reg .b16 	%rs<53>;
	.reg .b32 	%r<80>;
	.reg .b32 	%f<413>;
	.reg .b64 	%rd<27>;

	ld.param.u64 	%rd9, [_ZN7oneflow4cuda7softmax15SoftmaxWarpImplI10SimpleLoadI6__halffE11SimpleStoreIS4_fEfLi1ELi26ELi32ELi1ELb0ELNS1_9AlgorithmE0EEEvT_T0_ll_param_1+8];
	ld.param.u64 	%rd8, [_ZN7oneflow4cuda7softmax15SoftmaxWarpImplI10SimpleLoadI6__halffE11SimpleStoreIS4_fEfLi1ELi26ELi32ELi1ELb0ELNS1_9AlgorithmE0EEEvT_T0_ll_param_1];
	ld.param.u64 	%rd7, [_ZN7oneflow4cuda7softmax15SoftmaxWarpImplI10SimpleLoadI6__halffE11SimpleStoreIS4_fEfLi1ELi26ELi32ELi1ELb0ELNS1_9AlgorithmE0EEEvT_T0_ll_param_0+8];
	ld.param.u64 	%rd6, [_ZN7oneflow4cuda7softmax15SoftmaxWarpImplI10SimpleLoadI6__halffE11SimpleStoreIS4_fEfLi1ELi26ELi32ELi1ELb0ELNS1_9AlgorithmE0EEEvT_T0_ll_param_0];
	ld.param.u64 	%rd10, [_ZN7oneflow4cuda7softmax15SoftmaxWarpImplI10SimpleLoadI6__halffE11SimpleStoreIS4_fEfLi1ELi26ELi32ELi1ELb0ELNS1_9AlgorithmE0EEEvT_T0_ll_param_2];
	ld.param.u64 	%rd11, [_ZN7oneflow4cuda7softmax15SoftmaxWarpImplI10SimpleLoadI6__halffE11SimpleStoreIS4_fEfLi1ELi26ELi32ELi1ELb0ELNS1_9AlgorithmE0EEEvT_T0_ll_param_3];
	setp.lt.s64 	%p1, %rd11, 833;
	@%p1 bra 	$L__BB267_2;
	mov.u64 	%rd12, $str;
	cvta.global.u64 	%rd13, %rd12;
	mov.u64 	%rd14, $str$1;
	cvta.global.u64 	%rd15, %rd14;
	mov.u64 	%rd16, __unnamed_267;
	cvta.global.u64 	%rd17, %rd16;
	{ // callseq 266, 0
	.param .b64 param0;
	st.param.b64 	[param0], %rd13;
	.param .b64 param1;
	st.param.b64 	[param1], %rd15;
	.param .b32 param2;
	st.param.b32 	[param2], 228;
	.param .b64 param3;
	st.param.b64 	[param3], %rd17;
	.param .b64 param4;
	st.param.b64 	[param4], 1;
	call.uni 
	__assertfail, 
	(
	param0, 
	param1, 
	param2, 
	param3, 
	param4
	);
	} // callseq 266
$L__BB267_2:
	mov.u32 	%r2, %ctaid.x;
	mov.u32 	%r3, %ntid.y;
	mov.u32 	%r4, %tid.y;
	mad.lo.s32 	%r5, %r2, %r3, %r4;
	mov.u32 	%r6, %nctaid.x;
	mul.lo.s32 	%r1, %r6, %r3;
	cvt.s64.s32 	%rd26, %r5;
	setp.le.s64 	%p2, %rd10, %rd26;
	@%p2 bra 	$L__BB267_5;
	mov.u32 	%r7, %tid.x;
	cvt.u64.u32 	%rd2, %r7;
	cvt.s64.s32 	%rd3, %r1;
$L__BB267_4:
	mad.lo.s64 	%rd18, %rd26, %rd7, %rd2;
	cvta.to.global.u64 	%rd19, %rd6;
	shl.b64 	%rd20, %rd18, 1;
	add.s64 	%rd21, %rd19, %rd20;
	ld.global.u16 	%rs1, [%rd21];
	// begin inline asm
	{  cvt.f32.f16 %f1, %rs1;}

	// end inline asm
	max.f32 	%f53, %f1, 0fFF800000;
	ld.global.u16 	%rs2, [%rd21+64];
	// begin inline asm
	{  cvt.f32.f16 %f2, %rs2;}

	// end inline asm
	max.f32 	%f54, %f53, %f2;
	ld.global.u16 	%rs3, [%rd21+128];
	// begin inline asm
	{  cvt.f32.f16 %f3, %rs3;}

	// end inline asm
	max.f32 	%f55, %f54, %f3;
	ld.global.u16 	%rs4, [%rd21+192];
	// begin inline asm
	{  cvt.f32.f16 %f4, %rs4;}

	// end inline asm
	max.f32 	%f56, %f55, %f4;
	ld.global.u16 	%rs5, [%rd21+256];
	// begin inline asm
	{  cvt.f32.f16 %f5, %rs5;}

	// end inline asm
	max.f32 	%f57, %f56, %f5;
	ld.global.u16 	%rs6, [%rd21+320];
	// begin inline asm
	{  cvt.f32.f16 %f6, %rs6;}

	// end inline asm
	max.f32 	%f58, %f57, %f6;
	ld.global.u16 	%rs7, [%rd21+384];
	// begin inline asm
	{  cvt.f32.f16 %f7, %rs7;}

	// end inline asm
	max.f32 	%f59, %f58, %f7;
	ld.global.u16 	%rs8, [%rd21+448];
	// begin inline asm
	{  cvt.f32.f16 %f8, %rs8;}

	// end inline asm
	max.f32 	%f60, %f59, %f8;
	ld.global.u16 	%rs9, [%rd21+512];
	// begin inline asm
	{  cvt.f32.f16 %f9, %rs9;}

	// end inline asm
	max.f32 	%f61, %f60, %f9;
	ld.global.u16 	%rs10, [%rd21+576];
	// begin inline asm
	{  cvt.f32.f16 %f10, %rs10;}

	// end inline asm
	max.f32 	%f62, %f61, %f10;
	ld.global.u16 	%rs11, [%rd21+640];
	// begin inline asm
	{  cvt.f32.f16 %f11, %rs11;}

	// end inline asm
	max.f32 	%f63, %f62, %f11;
	ld.global.u16 	%rs12, [%rd21+704];
	// begin inline asm
	{  cvt.f32.f16 %f12, %rs12;}

	// end inline asm
	max.f32 	%f64, %f63, %f12;
	ld.global.u16 	%rs13, [%rd21+768];
	// begin inline asm
	{  cvt.f32.f16 %f13, %rs13;}

	// end inline asm
	max.f32 	%f65, %f64, %f13;
	ld.global.u16 	%rs14, [%rd21+832];
	// begin inline asm
	{  cvt.f32.f16 %f14, %rs14;}

	// end inline asm
	max.f32 	%f66, %f65, %f14;
	ld.global.u16 	%rs15, [%rd21+896];
	// begin inline asm
	{  cvt.f32.f16 %f15, %rs15;}

	// end inline asm
	max.f32 	%f67, %f66, %f15;
	ld.global.u16 	%rs16, [%rd21+960];
	// begin inline asm
	{  cvt.f32.f16 %f16, %rs16;}

	// end inline asm
	max.f32 	%f68, %f67, %f16;
	ld.global.u16 	%rs17, [%rd21+1024];
	// begin inline asm
	{  cvt.f32.f16 %f17, %rs17;}

	// end inline asm
	max.f32 	%f69, %f68, %f17;
	ld.global.u16 	%rs18, [%rd21+1088];
	// begin inline asm
	{  cvt.f32.f16 %f18, %rs18;}

	// end inline asm
	max.f32 	%f70, %f69, %f18;
	ld.global.u16 	%rs19, [%rd21+1152];
	// begin inline asm
	{  cvt.f32.f16 %f19, %rs19;}

	// end inline asm
	max.f32 	%f71, %f70, %f19;
	ld.global.u16 	%rs20, [%rd21+1216];
	// begin inline asm
	{  cvt.f32.f16 %f20, %rs20;}

	// end inline asm
	max.f32 	%f72, %f71, %f20;
	ld.global.u16 	%rs21, [%rd21+1280];
	// begin inline asm
	{  cvt.f32.f16 %f21, %rs21;}

	// end inline asm
	max.f32 	%f73, %f72, %f21;
	ld.global.u16 	%rs22, [%rd21+1344];
	// begin inline asm
	{  cvt.f32.f16 %f22, %rs22;}

	// end inline asm
	max.f32 	%f74, %f73, %f22;
	ld.global.u16 	%rs23, [%rd21+1408];
	// begin inline asm
	{  cvt.f32.f16 %f23, %rs23;}

	// end inline asm
	max.f32 	%f75, %f74, %f23;
	ld.global.u16 	%rs24, [%rd21+1472];
	// begin inline asm
	{  cvt.f32.f16 %f24, %rs24;}

	// end inline asm
	max.f32 	%f76, %f75, %f24;
	ld.global.u16 	%rs25, [%rd21+1536];
	// begin inline asm
	{  cvt.f32.f16 %f25, %rs25;}

	// end inline asm
	max.f32 	%f77, %f76, %f25;
	ld.global.u16 	%rs26, [%rd21+1600];
	// begin inline asm
	{  cvt.f32.f16 %f26, %rs26;}

	// end inline asm
	max.f32 	%f78, %f77, %f26;
	mov.b32 	%r8, %f78;
	shfl.sync.bfly.b32	%r9|%p3, %r8, 16, 31, -1;
	mov.b32 	%f79, %r9;
	max.f32 	%f80, %f78, %f79;
	mov.b32 	%r10, %f80;
	shfl.sync.bfly.b32	%r11|%p4, %r10, 8, 31, -1;
	mov.b32 	%f81, %r11;
	max.f32 	%f82, %f80, %f81;
	mov.b32 	%r12, %f82;
	shfl.sync.bfly.b32	%r13|%p5, %r12, 4, 31, -1;
	mov.b32 	%f83, %r13;
	max.f32 	%f84, %f82, %f83;
	mov.b32 	%r14, %f84;
	shfl.sync.bfly.b32	%r15|%p6, %r14, 2, 31, -1;
	mov.b32 	%f85, %r15;
	max.f32 	%f86, %f84, %f85;
	mov.b32 	%r16, %f86;
	shfl.sync.bfly.b32	%r17|%p7, %r16, 1, 31, -1;
	mov.b32 	%f87, %r17;
	max.f32 	%f88, %f86, %f87;
	sub.f32 	%f89, %f1, %f88;
	fma.rn.f32 	%f90, %f89, 0f3BBB989D, 0f3F000000;
	cvt.sat.f32.f32 	%f91, %f90;
	mov.f32 	%f92, 0f4B400001;
	mov.f32 	%f93, 0f437C0000;
	fma.rm.f32 	%f94, %f91, %f93, %f92;
	add.f32 	%f95, %f94, 0fCB40007F;
	neg.f32 	%f96, %f95;
	fma.rn.f32 	%f97, %f89, 0f3FB8AA3B, %f96;
	fma.rn.f32 	%f98, %f89, 0f32A57060, %f97;
	mov.b32 	%r18, %f94;
	shl.b32 	%r19, %r18, 23;
	mov.b32 	%f99, %r19;
	ex2.approx.ftz.f32 	%f100, %f98;
	mul.f32 	%f101, %f100, %f99;
	add.f32 	%f102, %f101, 0f00000000;
	sub.f32 	%f103, %f2, %f88;
	fma.rn.f32 	%f104, %f103, 0f3BBB989D, 0f3F000000;
	cvt.sat.f32.f32 	%f105, %f104;
	fma.rm.f32 	%f106, %f105, %f93, %f92;
	add.f32 	%f107, %f106, 0fCB40007F;
	neg.f32 	%f108, %f107;
	fma.rn.f32 	%f109, %f103, 0f3FB8AA3B, %f108;
	fma.rn.f32 	%f110, %f103, 0f32A57060, %f109;
	mov.b32 	%r20, %f106;
	shl.b32 	%r21, %r20, 23;
	mov.b32 	%f111, %r21;
	ex2.approx.ftz.f32 	%f112, %f110;
	mul.f32 	%f113, %f112, %f111;
	add.f32 	%f114, %f102, %f113;
	sub.f32 	%f115, %f3, %f88;
	fma.rn.f32 	%f116, %f115, 0f3BBB989D, 0f3F000000;
	cvt.sat.f32.f32 	%f117, %f116;
	fma.rm.f32 	%f118, %f117, %f93, %f92;
	add.f32 	%f119, %f118, 0fCB40007F;
	neg.f32 	%f120, %f119;
	fma.rn.f32 	%f121, %f115, 0f3FB8AA3B, %f120;
	fma.rn.f32 	%f122, %f115, 0f32A57060, %f121;
	mov.b32 	%r22, %f118;
	shl.b32 	%r23, %r22, 23;
	mov.b32 	%f123, %r23;
	ex2.approx.ftz.f32 	%f124, %f122;
	mul.f32 	%f125, %f124, %f123;
	add.f32 	%f126, %f114, %f125;
	sub.f32 	%f127, %f4, %f88;
	fma.rn.f32 	%f128, %f127, 0f3BBB989D, 0f3F000000;
	cvt.sat.f32.f32 	%f129, %f128;
	fma.rm.f32 	%f130, %f129, %f93, %f92;
	add.f32 	%f131, %f130, 0fCB40007F;
	neg.f32 	%f132, %f131;
	fma.rn.f32 	%f133, %f127, 0f3FB8AA3B, %f132;
	fma.rn.f32 	%f134, %f127, 0f32A57060, %f133;
	mov.b32 	%r24, %f130;
	shl.b32 	%r25, %r24, 23;
	mov.b32 	%f135, %r25;
	ex2.approx.ftz.f32 	%f136, %f134;
	mul.f32 	%f137, %f136, %f135;
	add.f32 	%f138, %f126, %f137;
	sub.f32 	%f139, %f5, %f88;
	fma.rn.f32 	%f140, %f139, 0f3BBB989D, 0f3F000000;
	cvt.sat.f32.f32 	%f141, %f140;
	fma.rm.f32 	%f142, %f141, %f93, %f92;
	add.f32 	%f143, %f142, 0fCB40007F;
	neg.f32 	%f144, %f143;
	fma.rn.f32 	%f145, %f139, 0f3FB8AA3B, %f144;
	fma.rn.f32 	%f146, %f139, 0f32A57060, %f145;
	mov.b32 	%r26, %f142;
	shl.b32 	%r27, %r26, 23;
	mov.b32 	%f147, %r27;
	ex2.approx.ftz.f32 	%f148, %f146;
	mul.f32 	%f149, %f148, %f147;
	add.f32 	%f150, %f138, %f149;
	sub.f32 	%f151, %f6, %f88;
	fma.rn.f32 	%f152, %f151, 0f3BBB989D, 0f3F000000;
	cvt.sat.f32.f32 	%f153, %f152;
	fma.rm.f32 	%f154, %f153, %f93, %f92;
	add.f32 	%f155, %f154, 0fCB40007F;
	neg.f32 	%f156, %f155;
	fma.rn.f32 	%f157, %f151, 0f3FB8AA3B, %f156;
	fma.rn.f32 	%f158, %f151, 0f32A57060, %f157;
	mov.b32 	%r28, %f154;
	shl.b32 	%r29, %r28, 23;
	mov.b32 	%f159, %r29;
	ex2.approx.ftz.f32 	%f160, %f158;
	mul.f32 	%f161, %f160, %f159;
	add.f32 	%f162, %f150, %f161;
	sub.f32 	%f163, %f7, %f88;
	fma.rn.f32 	%f164, %f163, 0f3BBB989D, 0f3F000000;
	cvt.sat.f32.f32 	%f165, %f164;
	fma.rm.f32 	%f166, %f165, %f93, %f92;
	add.f32 	%f167, %f166, 0fCB40007F;
	neg.f32 	%f168, %f167;
	fma.rn.f32 	%f169, %f163, 0f3FB8AA3B, %f168;
	fma.rn.f32 	%f170, %f163, 0f32A57060, %f169;
	mov.b32 	%r30, %f166;
	shl.b32 	%r31, %r30, 23;
	mov.b32 	%f171, %r31;
	ex2.approx.ftz.f32 	%f172, %f170;
	mul.f32 	%f173, %f172, %f171;
	add.f32 	%f174, %f162, %f173;
	sub.f32 	%f175, %f8, %f88;
	fma.rn.f32 	%f176, %f175, 0f3BBB989D, 0f3F000000;
	cvt.sat.f32.f32 	%f177, %f176;
	fma.rm.f32 	%f178, %f177, %f93, %f92;
	add.f32 	%f179, %f178, 0fCB40007F;
	neg.f32 	%f180, %f179;
	fma.rn.f32 	%f181, %f175, 0f3FB8AA3B, %f180;
	fma.rn.f32 	%f182, %f175, 0f32A57060, %f181;
	mov.b32 	%r32, %f178;
	shl.b32 	%r33, %r32, 23;
	mov.b32 	%f183, %r33;
	ex2.approx.ftz.f32 	%f184, %f182;
	mul.f32 	%f185, %f184, %f183;
	add.f32 	%f186, %f174, %f185;
	sub.f32 	%f187, %f9, %f88;
	fma.rn.f32 	%f188, %f187, 0f3BBB989D, 0f3F000000;
	cvt.sat.f32.f32 	%f189, %f188;
	fma.rm.f32 	%f190, %f189, %f93, %f92;
	add.f32 	%f191, %f190, 0fCB40007F;
	neg.f32 	%f192, %f191;
	fma.rn.f32 	%f193, %f187, 0f3FB8AA3B, %f192;
	fma.rn.f32 	%f194, %f187, 0f32A57060, %f193;
	mov.b32 	%r34, %f190;
	shl.b32 	%r35, %r34, 23;
	mov.b32 	%f195, %r35;
	ex2.approx.ftz.f32 	%f196, %f194;
	mul.f32 	%f197, %f196, %f195;
	add.f32 	%f198, %f186, %f197;
	sub.f32 	%f199, %f10, %f88;
	fma.rn.f32 	%f200, %f199, 0f3BBB989D, 0f3F000000;
	cvt.sat.f32.f32 	%f201, %f200;
	fma.rm.f32 	%f202, %f201, %f93, %f92;
	add.f32 	%f203, %f202, 0fCB40007F;
	neg.f32 	%f204, %f203;
	fma.rn.f32 	%f205, %f199, 0f3FB8AA3B, %f204;
	fma.rn.f32 	%f206, %f199, 0f32A57060, %f205;
	mov.b32 	%r36, %f202;
	shl.b32 	%r37, %r36, 23;
	mov.b32 	%f207, %r37;
	ex2.approx.ftz.f32 	%f208, %f206;
	mul.f32 	%f209, %f208, %f207;
	add.f32 	%f210, %f198, %f209;
	sub.f32 	%f211, %f11, %f88;
	fma.rn.f32 	%f212, %f211, 0f3BBB989D, 0f3F000000;
	cvt.sat.f32.f32 	%f213, %f212;
	fma.rm.f32 	%f214, %f213, %f93, %f92;
	add.f32 	%f215, %f214, 0fCB40007F;
	neg.f32 	%f216, %f215;
	fma.rn.f32 	%f217, %f211, 0f3FB8AA3B, %f216;
	fma.rn.f32 	%f218, %f211, 0f32A57060, %f217;
	mov.b32 	%r38, %f214;
	shl.b32 	%r39, %r38, 23;
	mov.b32 	%f219, %r39;
	ex2.approx.ftz.f32 	%f220, %f218;
	mul.f32 	%f221, %f220, %f219;
	add.f32 	%f222, %f210, %f221;
	sub.f32 	%f223, %f12, %f88;
	fma.rn.f32 	%f224, %f223, 0f3BBB989D, 0f3F000000;
	cvt.sat.f32.f32 	%f225, %f224;
	fma.rm.f32 	%f226, %f225, %f93, %f92;
	add.f32 	%f227, %f226, 0fCB40007F;
	neg.f32 	%f228, %f227;
	fma.rn.f32 	%f229, %f223, 0f3FB8AA3B, %f228;
	fma.rn.f32 	%f230, %f223, 0f32A57060, %f229;
	mov.b32 	%r40, %f226;
	shl.b32 	%r41, %r40, 23;
	mov.b32 	%f231, %r41;
	ex2.approx.ftz.f32 	%f232, %f230;
	mul.f32 	%f233, %f232, %f231;
	add.f32 	%f234, %f222, %f233;
	sub.f32 	%f235, %f13, %f88;
	fma.rn.f32 	%f236, %f235, 0f3BBB989D, 0f3F000000;
	cvt.sat.f32.f32 	%f237, %f236;
	fma.rm.f32 	%f238, %f237, %f93, %f92;
	add.f32 	%f239, %f238, 0fCB40007F;
	neg.f32 	%f240, %f239;
	fma.rn.f32 	%f241, %f235, 0f3FB8AA3B, %f240;
	fma.rn.f32 	%f242, %f235, 0f32A57060, %f241;
	mov.b32 	%r42, %f238;
	shl.b32 	%r43, %r42, 23;
	mov.b32 	%f243, %r43;
	ex2.approx.ftz.f32 	%f244, %f242;
	mul.f32 	%f245, %f244, %f243;
	add.f32 	%f246, %f234, %f245;
	sub.f32 	%f247, %f14, %f88;
	fma.rn.f32 	%f248, %f247, 0f3BBB989D, 0f3F000000;
	cvt.sat.f32.f32 	%f249, %f248;
	fma.rm.f32 	%f250, %f249, %f93, %f92;
	add.f32 	%f251, %f250, 0fCB40007F;
	neg.f32 	%f252, %f251;
	fma.rn.f32 	%f253, %f247, 0f3FB8AA3B, %f252;
	fma.rn.f32 	%f254, %f247, 0f32A57060, %f253;
	mov.b32 	%r44, %f250;
	shl.b32 	%r45, %r44, 23;
	mov.b32 	%f255, %r45;
	ex2.approx.ftz.f32 	%f256, %f254;
	mul.f32 	%f257, %f256, %f255;
	add.f32 	%f258, %f246, %f257;
	sub.f32 	%f259, %f15, %f88;
	fma.rn.f32 	%f260, %f259, 0f3BBB989D, 0f3F000000;
	cvt.sat.f32.f32 	%f261, %f260;
	fma.rm.f32 	%f262, %f261, %f93, %f92;
	add.f32 	%f263, %f262, 0fCB40007F;
	neg.f32 	%f264, %f263;
	fma.rn.f32 	%f265, %f259, 0f3FB8AA3B, %f264;
	fma.rn.f32 	%f266, %f259, 0f32A57060, %f265;
	mov.b32 	%r46, %f262;
	shl.b32 	%r47, %r46, 23;
	mov.b32 	%f267, %r47;
	ex2.approx.ftz.f32 	%f268, %f266;
	mul.f32 	%f269, %f268, %f267;
	add.f32 	%f270, %f258, %f269;
	sub.f32 	%f271, %f16, %f88;
	fma.rn.f32 	%f272, %f271, 0f3BBB989D, 0f3F000000;
	cvt.sat.f32.f32 	%f273, %f272;
	fma.rm.f32 	%f274, %f273, %f93, %f92;
	add.f32 	%f275, %f274, 0fCB40007F;
	neg.f32 	%f276, %f275;
	fma.rn.f32 	%f277, %f271, 0f3FB8AA3B, %f276;
	fma.rn.f32 	%f278, %f271, 0f32A57060, %f277;
	mov.b32 	%r48, %f274;
	shl.b32 	%r49, %r48, 23;
	mov.b32 	%f279, %r49;
	ex2.approx.ftz.f32 	%f280, %f278;
	mul.f32 	%f281, %f280, %f279;
	add.f32 	%f282, %f270, %f281;
	sub.f32 	%f283, %f17, %f88;
	fma.rn.f32 	%f284, %f283, 0f3BBB989D, 0f3F000000;
	cvt.sat.f32.f32 	%f285, %f284;
	fma.rm.f32 	%f286, %f285, %f93, %f92;
	add.f32 	%f287, %f286, 0fCB40007F;
	neg.f32 	%f288, %f287;
	fma.rn.f32 	%f289, %f283, 0f3FB8AA3B, %f288;
	fma.rn.f32 	%f290, %f283, 0f32A57060, %f289;
	mov.b32 	%r50, %f286;
	shl.b32 	%r51, %r50, 23;
	mov.b32 	%f291, %r51;
	ex2.approx.ftz.f32 	%f292, %f290;
	mul.f32 	%f293, %f292, %f291;
	add.f32 	%f294, %f282, %f293;
	sub.f32 	%f295, %f18, %f88;
	fma.rn.f32 	%f296, %f295, 0f3BBB989D, 0f3F000000;
	cvt.sat.f32.f32 	%f297, %f296;
	fma.rm.f32 	%f298, %f297, %f93, %f92;
	add.f32 	%f299, %f298, 0fCB40007F;
	neg.f32 	%f300, %f299;
	fma.rn.f32 	%f301, %f295, 0f3FB8AA3B, %f300;
	fma.rn.f32 	%f302, %f295, 0f32A57060, %f301;
	mov.b32 	%r52, %f298;
	shl.b32 	%r53, %r52, 23;
	mov.b32 	%f303, %r53;
	ex2.approx.ftz.f32 	%f304, %f302;
	mul.f32 	%f305, %f304, %f303;
	add.f32 	%f306, %f294, %f305;
	sub.f32 	%f307, %f19, %f88;
	fma.rn.f32 	%f308, %f307, 0f3BBB989D, 0f3F000000;
	cvt.sat.f32.f32 	%f309, %f308;
	fma.rm.f32 	%f310, %f309, %f93, %f92;
	add.f32 	%f311, %f310, 0fCB40007F;
	neg.f32 	%f312, %f311;
	fma.rn.f32 	%f313, %f307, 0f3FB8AA3B, %f312;
	fma.rn.f32 	%f314, %f307, 0f32A57060, %f313;
	mov.b32 	%r54, %f310;
	shl.b32 	%r55, %r54, 23;
	mov.b32 	%f315, %r55;
	ex2.approx.ftz.f32 	%f316, %f314;
	mul.f32 	%f317, %f316, %f315;
	add.f32 	%f318, %f306, %f317;
	sub.f32 	%f319, %f20, %f88;
	fma.rn.f32 	%f320, %f319, 0f3BBB989D, 0f3F000000;
	cvt.sat.f32.f32 	%f321, %f320;
	fma.rm.f32 	%f322, %f321, %f93, %f92;
	add.f32 	%f323, %f322, 0fCB40007F;
	neg.f32 	%f324, %f323;
	fma.rn.f32 	%f325, %f319, 0f3FB8AA3B, %f324;
	fma.rn.f32 	%f326, %f319, 0f32A57060, %f325;
	mov.b32 	%r56, %f322;
	shl.b32 	%r57, %r56, 23;
	mov.b32 	%f327, %r57;
	ex2.approx.ftz.f32 	%f328, %f326;
	mul.f32 	%f329, %f328, %f327;
	add.f32 	%f330, %f318, %f329;
	sub.f32 	%f331, %f21, %f88;
	fma.rn.f32 	%f332, %f331, 0f3BBB989D, 0f3F000000;
	cvt.sat.f32.f32 	%f333, %f332;
	fma.rm.f32 	%f334, %f333, %f93, %f92;
	add.f32 	%f335, %f334, 0fCB40007F;
	neg.f32 	%f336, %f335;
	fma.rn.f32 	%f337, %f331, 0f3FB8AA3B, %f336;
	fma.rn.f32 	%f338, %f331, 0f32A57060, %f337;
	mov.b32 	%r58, %f334;
	shl.b32 	%r59, %r58, 23;
	mov.b32 	%f339, %r59;
	ex2.approx.ftz.f32 	%f340, %f338;
	mul.f32 	%f341, %f340, %f339;
	add.f32 	%f342, %f330, %f341;
	sub.f32 	%f343, %f22, %f88;
	fma.rn.f32 	%f344, %f343, 0f3BBB989D, 0f3F000000;
	cvt.sat.f32.f32 	%f345, %f344;
	fma.rm.f32 	%f346, %f345, %f93, %f92;
	add.f32 	%f347, %f346, 0fCB40007F;
	neg.f32 	%f348, %f347;
	fma.rn.f32 	%f349, %f343, 0f3FB8AA3B, %f348;
	fma.rn.f32 	%f350, %f343, 0f32A57060, %f349;
	mov.b32 	%r60, %f346;
	shl.b32 	%r61, %r60, 23;
	mov.b32 	%f351, %r61;
	ex2.approx.ftz.f32 	%f352, %f350;
	mul.f32 	%f353, %f352, %f351;
	add.f32 	%f354, %f342, %f353;
	sub.f32 	%f355, %f23, %f88;
	fma.rn.f32 	%f356, %f355, 0f3BBB989D, 0f3F000000;
	cvt.sat.f32.f32 	%f357, %f356;
	fma.rm.f32 	%f358, %f357, %f93, %f92;
	add.f32 	%f359, %f358, 0fCB40007F;
	neg.f32 	%f360, %f359;
	fma.rn.f32 	%f361, %f355, 0f3FB8AA3B, %f360;
	fma.rn.f32 	%f362, %f355, 0f32A57060, %f361;
	mov.b32 	%r62, %f358;
	shl.b32 	%r63, %r62, 23;
	mov.b32 	%f363, %r63;
	ex2.approx.ftz.f32 	%f364, %f362;
	mul.f32 	%f365, %f364, %f363;
	add.f32 	%f366, %f354, %f365;
	sub.f32 	%f367, %f24, %f88;
	fma.rn.f32 	%f368, %f367, 0f3BBB989D, 0f3F000000;
	cvt.sat.f32.f32 	%f369, %f368;
	fma.rm.f32 	%f370, %f369, %f93, %f92;
	add.f32 	%f371, %f370, 0fCB40007F;
	neg.f32 	%f372, %f371;
	fma.rn.f32 	%f373, %f367, 0f3FB8AA3B, %f372;
	fma.rn.f32 	%f374, %f367, 0f32A57060, %f373;
	mov.b32 	%r64, %f370;
	shl.b32 	%r65, %r64, 23;
	mov.b32 	%f375, %r65;
	ex2.approx.ftz.f32 	%f376, %f374;
	mul.f32 	%f377, %f376, %f375;
	add.f32 	%f378, %f366, %f377;
	sub.f32 	%f379, %f25, %f88;
	fma.rn.f32 	%f380, %f379, 0f3BBB989D, 0f3F000000;
	cvt.sat.f32.f32 	%f381, %f380;
	fma.rm.f32 	%f382, %f381, %f93, %f92;
	add.f32 	%f383, %f382, 0fCB40007F;
	neg.f32 	%f384, %f383;
	fma.rn.f32 	%f385, %f379, 0f3FB8AA3B, %f384;
	fma.rn.f32 	%f386, %f379, 0f32A57060, %f385;
	mov.b32 	%r66, %f382;
	shl.b32 	%r67, %r66, 23;
	mov.b32 	%f387, %r67;
	ex2.approx.ftz.f32 	%f388, %f386;
	mul.f32 	%f389, %f388, %f387;
	add.f32 	%f390, %f378, %f389;
	sub.f32 	%f391, %f26, %f88;
	fma.rn.f32 	%f392, %f391, 0f3BBB989D, 0f3F000000;
	cvt.sat.f32.f32 	%f393, %f392;
	fma.rm.f32 	%f394, %f393, %f93, %f92;
	add.f32 	%f395, %f394, 0fCB40007F;
	neg.f32 	%f396, %f395;
	fma.rn.f32 	%f397, %f391, 0f3FB8AA3B, %f396;
	fma.rn.f32 	%f398, %f391, 0f32A57060, %f397;
	mov.b32 	%r68, %f394;
	shl.b32 	%r69, %r68, 23;
	mov.b32 	%f399, %r69;
	ex2.approx.ftz.f32 	%f400, %f398;
	mul.f32 	%f401, %f400, %f399;
	add.f32 	%f402, %f390, %f401;
	mov.b32 	%r70, %f402;
	shfl.sync.bfly.b32	%r71|%p8, %r70, 16, 31, -1;
	mov.b32 	%f403, %r71;
	add.f32 	%f404, %f402, %f403;
	mov.b32 	%r72, %f404;
	shfl.sync.bfly.b32	%r73|%p9, %r72, 8, 31, -1;
	mov.b32 	%f405, %r73;
	add.f32 	%f406, %f404, %f405;
	mov.b32 	%r74, %f406;
	shfl.sync.bfly.b32	%r75|%p10, %r74, 4, 31, -1;
	mov.b32 	%f407, %r75;
	add.f32 	%f408, %f406, %f407;
	mov.b32 	%r76, %f408;
	shfl.sync.bfly.b32	%r77|%p11, %r76, 2, 31, -1;
	mov.b32 	%f409, %r77;
	add.f32 	%f410, %f408, %f409;
	mov.b32 	%r78, %f410;
	shfl.sync.bfly.b32	%r79|%p12, %r78, 1, 31, -1;
	mov.b32 	%f411, %r79;
	add.f32 	%f412, %f410, %f411;
	div.rn.f32 	%f27, %f101, %f412;
	div.rn.f32 	%f28, %f113, %f412;
	div.rn.f32 	%f29, %f125, %f412;
	div.rn.f32 	%f30, %f137, %f412;
	div.rn.f32 	%f31, %f149, %f412;
	div.rn.f32 	%f32, %f161, %f412;
	div.rn.f32 	%f33, %f173, %f412;
	div.rn.f32 	%f34, %f185, %f412;
	div.rn.f32 	%f35, %f197, %f412;
	div.rn.f32 	%f36, %f209, %f412;
	div.rn.f32 	%f37, %f221, %f412;
	div.rn.f32 	%f38, %f233, %f412;
	div.rn.f32 	%f39, %f245, %f412;
	div.rn.f32 	%f40, %f257, %f412;
	div.rn.f32 	%f41, %f269, %f412;
	div.rn.f32 	%f42, %f281, %f412;
	div.rn.f32 	%f43, %f293, %f412;
	div.rn.f32 	%f44, %f305, %f412;
	div.rn.f32 	%f45, %f317, %f412;
	div.rn.f32 	%f46, %f329, %f412;
	div.rn.f32 	%f47, %f341, %f412;
	div.rn.f32 	%f48, %f353, %f412;
	div.rn.f32 	%f49, %f365, %f412;
	div.rn.f32 	%f50, %f377, %f412;
	div.rn.f32 	%f51, %f389, %f412;
	div.rn.f32 	%f52, %f401, %f412;
	// begin inline asm
	{  cvt.rn.f16.f32 %rs27, %f27;}

	// end inline asm
	mad.lo.s64 	%rd22, %rd26, %rd9, %rd2;
	cvta.to.global.u64 	%rd23, %rd8;
	shl.b64 	%rd24, %rd22, 1;
	add.s64 	%rd25, %rd23, %rd24;
	st.global.u16 	[%rd25], %rs27;
	// begin inline asm
	{  cvt.rn.f16.f32 %rs28, %f28;}

	// end inline asm
	st.global.u16 	[%rd25+64], %rs28;
	// begin inline asm
	{  cvt.rn.f16.f32 %rs29, %f29;}

	// end inline asm
	st.global.u16 	[%rd25+128], %rs29;
	// begin inline asm
	{  cvt.rn.f16.f32 %rs30, %f30;}

	// end inline asm
	st.global.u16 	[%rd25+192], %rs30;
	// begin inline asm
	{  cvt.rn.f16.f32 %rs31, %f31;}

	// end inline asm
	st.global.u16 	[%rd25+256], %rs31;
	// begin inline asm
	{  cvt.rn.f16.f32 %rs32, %f32;}

	// end inline asm
	st.global.u16 	[%rd25+320], %rs32;
	// begin inline asm
	{  cvt.rn.f16.f32 %rs33, %f33;}

	// end inline asm
	st.global.u16 	[%rd25+384], %rs33;
	// begin inline asm
	{  cvt.rn.f16.f32 %rs34, %f34;}

	// end inline asm
	st.global.u16 	[%rd25+448], %rs34;
	// begin inline asm
	{  cvt.rn.f16.f32 %rs35, %f35;}

	// end inline asm
	st.global.u16 	[%rd25+512], %rs35;
	// begin inline asm
	{  cvt.rn.f16.f32 %rs36, %f36;}

	// end inline asm
	st.global.u16 	[%rd25+576], %rs36;
	// begin inline asm
	{  cvt.rn.f16.f32 %rs37, %f37;}

	// end inline asm
	st.global.u16 	[%rd25+640], %rs37;
	// begin inline asm
	{  cvt.rn.f16.f32 %rs38, %f38;}

	// end inline asm
	st.global.u16 	[%rd25+704], %rs38;
	// begin inline asm
	{  cvt.rn.f16.f32 %rs39, %f39;}

	// end inline asm
	st.global.u16 	[%rd25+768], %rs39;
	// begin inline asm
	{  cvt.rn.f16.f32 %rs40, %f40;}

	// end inline asm
	st.global.u16 	[%rd25+832], %rs40;
	// begin inline asm
	{  cvt.rn.f16.f32 %rs41, %f41;}

	// end inline asm
	st.global.u16 	[%rd25+896], %rs41;
	// begin inline asm
	{  cvt.rn.f16.f32 %rs42, %f42;}

	// end inline asm
	st.global.u16 	[%rd25+960], %rs42;
	// begin inline asm
	{  cvt.rn.f16.f32 %rs43, %f43;}

	// end inline asm
	st.global.u16 	[%rd25+1024], %rs43;
	// begin inline asm
	{  cvt.rn.f16.f32 %rs44, %f44;}

	// end inline asm
	st.global.u16 	[%rd25+1088], %rs44;
	// begin inline asm
	{  cvt.rn.f16.f32 %rs45, %f45;}

	// end inline asm
	st.global.u16 	[%rd25+1152], %rs45;
	// begin inline asm
	{  cvt.rn.f16.f32 %rs46, %f46;}

	// end inline asm
	st.global.u16 	[%rd25+1216], %rs46;
	// begin inline asm
	{  cvt.rn.f16.f32 %rs47, %f47;}

	// end inline asm
	st.global.u16 	[%rd25+1280], %rs47;
	// begin inline asm
	{  cvt.rn.f16.f32 %rs48, %f48;}

	// end inline asm
	st.global.u16 	[%rd25+1344], %rs48;
	// begin inline asm
	{  cvt.rn.f16.f32 %rs49, %f49;}

	// end inline asm
	st.global.u16 	[%rd25+1408], %rs49;
	// begin inline asm
	{  cvt.rn.f16.f32 %rs50, %f50;}

	// end inline asm
	st.global.u16 	[%rd25+1472], %rs50;
	// begin inline asm
	{  cvt.rn.f16.f32 %rs51, %f51;}

	// end inline asm
	st.global.u16 	[%rd25+1536], %rs51;
	// begin inline asm
	{  cvt.rn.f16.f32 %rs52, %f52;}

	// end inline asm
	st.global.u16 	[%rd25+1600], %rs52;
	add.s64 	%rd26, %rd26, %rd3;
	setp.lt.s64 	%p13, %rd26, %rd10;
	@%p13 bra 	$L__BB267_4;
$L__BB267_5:
	ret;

}
	// .globl	_ZN7oneflow4cuda7softmax15SoftmaxWarpImplI10SimpleLoadI6__halffE11SimpleStoreIS4_fEfLi1ELi26ELi32ELi1ELb1ELNS1_9AlgorithmE0EEEvT_T0_ll
.visible .entry _ZN7oneflow4cuda7softmax15SoftmaxWarpImplI10SimpleLoadI6__halffE11SimpleStoreIS4_fEfLi1ELi26ELi32ELi1ELb1ELNS1_9AlgorithmE0EEEvT_T0_ll(
	.param .align 8 .b8 _ZN7oneflow4cuda7softmax15SoftmaxWarpImplI10SimpleLoadI6__halffE11SimpleStoreIS4_fEfLi1ELi26ELi32ELi1ELb1ELNS1_9AlgorithmE0EEEvT_T0_ll_param_0[16],
	.param .align 8 .b8 _ZN7oneflow4cuda7softmax15SoftmaxWarpImplI10SimpleLoadI6__halffE11SimpleStoreIS4_fEfLi1ELi26ELi32ELi1ELb1ELNS1_9AlgorithmE0EEEvT_T0_ll_param_1[16],
	.param .u64 _ZN7oneflow4cuda7softmax15SoftmaxWarpImplI10SimpleLoadI6__halffE11SimpleStoreIS4_fEfLi1ELi26ELi32ELi1ELb1ELNS1_9AlgorithmE0EEEvT_T0_ll_param_2,
	.param .u64 _ZN7oneflow4cuda7softmax15SoftmaxWarpImplI10SimpleLoadI6__halffE11SimpleStoreIS4_fEfLi1ELi26ELi32ELi1ELb1ELNS1_9AlgorithmE0EEEvT_T0_ll_param_3
)
{
	.reg .pred 	%p<66>;
	.reg .b16 	%rs<53>;
	.reg .b32 	%r<117>;
	.reg .b32 	%f<595>;
	.reg .b64 	%rd<58>;

	ld.param.u64 	%rd31, [_ZN7oneflow4cuda7softmax15SoftmaxWarpImplI10SimpleLoadI6__halffE11SimpleStoreIS4_fEfLi1ELi26ELi32ELi1ELb1ELNS1_9AlgorithmE0EEEvT_T0_ll_param_1+8];
	ld.param.u64 	%rd30, [_ZN7oneflow4cuda7softmax15SoftmaxWarpImplI10SimpleLoadI6__halffE11SimpleStoreIS4_fEfLi1ELi26ELi32ELi1ELb1ELNS1_9AlgorithmE0EEEvT_T0_ll_param_1];
	ld.param.u64 	%rd29, [_ZN7oneflow4cuda7softmax15SoftmaxWarpImplI10SimpleLoadI6__halffE11SimpleStoreIS4_fEfLi1ELi26ELi32ELi1ELb1ELNS1_9AlgorithmE0EEEvT_T0_ll_param_0+8];
	ld.param.u64 	%rd28, [_ZN7oneflow4cuda7softmax15SoftmaxWarpImplI10SimpleLoadI6__halffE11SimpleStoreIS4_fEfLi1ELi26ELi32ELi1ELb1ELNS1_9AlgorithmE0EEEvT_T0_ll_param_0];
	ld.param.u64 	%rd33, [_ZN7oneflow4cuda7softmax15SoftmaxWarpImplI10SimpleLoadI6__halffE11SimpleStoreIS4_fEfLi1ELi26ELi32ELi1ELb1ELNS1_9AlgorithmE0EEEvT_T0_ll_param_3];
	setp.lt.s64 	%p1, %rd33, 833;
	@%p1 bra 	$L__BB268_2;
	mov.u64 	%rd34, $str;
	cvta.global.u64 	%rd35, %rd34;
	mov.u64 	%rd36, $str$1;
	cvta.global.u64 	%rd37, %rd36;
	mov.u64 	%rd38, __unnamed_268;
	cvta.global.u64 	%rd39, %rd38;
	{ // callseq 267, 0
	.param .b64 param0;
	st.param.b64 	[param0], %rd35;
	.param .b64 param1;
	st.param.b64 	[param1], %rd37;
	.param .b32 param2;
	st.param.b32 	[param2], 228;
	.param .b64 param3;
	st.param.b64 	[param3], %rd39;
	.param .b64 param4;
	st.param.b64 	[param4], 1;
	call.uni 
	__assertfail, 
	(
	param0, 
	param1, 
	param2, 
	param3, 
	param4
	);
	} // callseq 267
$L__BB268_2:
	ld.param.u64 	%rd55, [_ZN7oneflow4cuda7softmax15SoftmaxWarpImplI10SimpleLoadI6__halffE11SimpleStoreIS4_fEfLi1ELi26ELi32ELi1ELb1ELNS1_9AlgorithmE0EEEvT_T0_ll_param_2];
	mov.u32 	%r1, %ctaid.x;
	mov.u32 	%r2, %ntid.y;
	mov.u32 	%r3, %tid.y;
	mad.lo.s32 	%r4, %r1, %r2, %r3;
	cvt.s64.s32 	%rd57, %r4;
	setp.le.s64 	%p2, %rd55, %rd57;
	@%p2 bra 	$L__BB268_109;
	mov.u32 	%r5, %tid.x;
	add.s32 	%r6, %r5, 64;
	cvt.u64.u32 	%rd2, %r6;
	add.s32 	%r7, %r5, 96;
	cvt.u64.u32 	%rd3, %r7;
	add.s32 	%r8, %r5, 128;
	cvt.u64.u32 	%rd4, %r8;
	add.s32 	%r9, %r5, 160;
	cvt.u64.u32 	%rd5, %r9;
	add.s32 	%r10, %r5, 192;
	cvt.u64.u32 	%rd6, %r10;
	add.s32 	%r11, %r5, 224;
	cvt.u64.u32 	%rd7, %r11;
	add.s32 	%r12, %r5, 256;
	cvt.u64.u32 	%rd8, %r12;
	add.s32 	%r13, %r5, 320;
	cvt.u64.u32 	%rd9, %r13;
	add.s32 	%r14, %r5, 352;
	cvt.u64.u32 	%rd10, %r14;
	add.s32 	%r15, %r5, 384;
	cvt.u64.u32 	%rd11, %r15;
	add.s32 	%r16, %r5, 416;
	cvt.u64.u32 	%rd12, %r16;
	add.s32 	%r17, %r5, 448;
	cvt.u64.u32 	%rd13, %r17;
	add.s32 	%r18, %r5, 480;
	cvt.u64.u32 	%rd14, %r18;
	add.s32 	%r19, %r5, 512;
	cvt.u64.u32 	%rd15, %r19;
	add.s32 	%r20, %r5, 544;
	cvt.u64.u32 	%rd16, %r20;
	add.s32 	%r21, %r5, 576;
	cvt.u64.u32 	%rd17, %r21;
	add.s32 	%r22, %r5, 608;
	cvt.u64.u32 	%rd18, %r22;
	add.s32 	%r23, %r5, 640;
	cvt.u64.u32 	%rd19, %r23;
	add.s32 	%r24, %r5, 672;
	cvt.u64.u32 	%rd20, %r24;
	add.s32 	%r25, %r5, 704;
	cvt.u64.u32 	%rd21, %r25;
	add.s32 	%r26, %r5, 736;
	cvt.u64.u32 	%rd22, %r26;
	add.s32 	%r27, %r5, 768;
	cvt.u64.u32 	%rd23, %r27;
	add.s32 	%r30, %r5, 32;
	add.s32 	%r32, %r5, 288;
	add.s32 	%r34, %r5, 800;
	mov.u32 	%r114, %nctaid.x;
	mul.lo.s32 	%r116, %r114, %r2;
$L__BB268_4:
	cvt.u64.u32 	%rd40, %r5;
	setp.le.s64 	%p3, %rd33, %rd40;
	mad.lo.s64 	%rd41, %rd57, %rd29, %rd40;
	cvta.to.global.u64 	%rd42, %rd28;
	shl.b64 	%rd43, %rd41, 1;
	add.s64 	%rd25, %rd42, %rd43;
	mov.f32 	%f543, 0fFF800000;
	mov.f32 	%f546, %f543;
	@%p3 bra 	$L__BB268_6;
	ld.global.u16 	%rs1, [%rd25];
	// begin inline asm
	{  cvt.f32.f16 %f543, %rs1;}

	// end inline asm
	max.f32 	%f546, %f543, 0fFF800000;
$L__BB268_6:
	cvt.u64.u32 	%rd44, %r30;
	setp.le.s64 	%p4, %rd33, %rd44;
	mov.f32 	%f545, 0fFF800000;
	@%p4 bra 	$L__BB268_8;
	ld.global.u16 	%rs2, [%rd25+64];
	// begin inline asm
	{  cvt.f32.f16 %f545, %rs2;}

	// end inline asm
	max.f32 	%f546, %f546, %f545;
$L__BB268_8:
	setp.le.s64 	%p5, %rd33, %rd2;
	mov.f32 	%f547, 0fFF800000;
	@%p5 bra 	$L__BB268_10;
	ld.global.u16 	%rs3, [%rd25+128];
	// begin inline asm
	{  cvt.f32.f16 %f547, %rs3;}

	// end inline asm
	max.f32 	%f546, %f546, %f547;
$L__BB268_10:
	setp.le.s64 	%p6, %rd33, %rd3;
	mov.f32 	%f549, 0fFF800000;
	@%p6 bra 	$L__BB268_12;
	ld.global.u16 	%rs4, [%rd25+192];
	// begin inline asm
	{  cvt.f32.f16 %f549, %rs4;}

	// end inline asm
	max.f32 	%f546, %f546, %f549;
$L__BB268_12:
	setp.le.s64 	%p7, %rd33, %rd4;
	mov.f32 	%f551, 0fFF800000;
	@%p7 bra 	$L__BB268_14;
	ld.global.u16 	%rs5, [%rd25+256];
	// begin inline asm
	{  cvt.f32.f16 %f551, %rs5;}

	// end inline asm
	max.f32 	%f546, %f546, %f551;
$L__BB268_14:
	setp.le.s64 	%p8, %rd33, %rd5;
	mov.f32 	%f553, 0fFF800000;
	@%p8 bra 	$L__BB268_16;
	ld.global.u16 	%rs6, [%rd25+320];
	// begin inline asm
	{  cvt.f32.f16 %f553, %rs6;}

	// end inline asm
	max.f32 	%f546, %f546, %f553;
$L__BB268_16:
	setp.le.s64 	%p9, %rd33, %rd6;
	mov.f32 	%f555, 0fFF800000;
	@%p9 bra 	$L__BB268_18;
	ld.global.u16 	%rs7, [%rd25+384];
	// begin inline asm
	{  cvt.f32.f16 %f555, %rs7;}

	// end inline asm
	max.f32 	%f546, %f546, %f555;
$L__BB268_18:
	setp.le.s64 	%p10, %rd33, %rd7;
	mov.f32 	%f557, 0fFF800000;
	@%p10 bra 	$L__BB268_20;
	ld.global.u16 	%rs8, [%rd25+448];
	// begin inline asm
	{  cvt.f32.f16 %f557, %rs8;}

	// end inline asm
	max.f32 	%f546, %f546, %f557;
$L__BB268_20:
	setp.le.s64 	%p11, %rd33, %rd8;
	mov.f32 	%f559, 0fFF800000;
	@%p11 bra 	$L__BB268_22;
	ld.global.u16 	%rs9, [%rd25+512];
	// begin inline asm
	{  cvt.f32.f16 %f559, %rs9;}

	// end inline asm
	max.f32 	%f546, %f546, %f559;
$L__BB268_22:
	cvt.u64.u32 	%rd45, %r32;
	setp.le.s64 	%p12, %rd33, %rd45;
	mov.f32 	%f561, 0fFF800000;
	@%p12 bra 	$L__BB268_24;
	ld.global.u16 	%rs10, [%rd25+576];
	// begin inline asm
	{  cvt.f32.f16 %f561, %rs10;}

	// end inline asm
	max.f32 	%f546, %f546, %f561;
$L__BB268_24:
	setp.le.s64 	%p13, %rd33, %rd9;
	mov.f32 	%f563, 0fFF800000;
	@%p13 bra 	$L__BB268_26;
	ld.global.u16 	%rs11, [%rd25+640];
	// begin inline asm
	{  cvt.f32.f16 %f563, %rs11;}

	// end inline asm
	max.f32 	%f546, %f546, %f563;
$L__BB268_26:
	setp.le.s64 	%p14, %rd33, %rd10;
	mov.f32 	%f565, 0fFF800000;
	@%p14 bra 	$L__BB268_28;
	ld.global.u16 	%rs12, [%rd25+704];
	// begin inline asm
	{  cvt.f32.f16 %f565, %rs12;}

	// end inline asm
	max.f32 	%f546, %f546, %f565;
$L__BB268_28:
	setp.le.s64 	%p15, %rd33, %rd11;
	mov.f32 	%f567, 0fFF800000;
	@%p15 bra 	$L__BB268_30;
	ld.global.u16 	%rs13, [%rd25+768];
	// begin inline asm
	{  cvt.f32.f16 %f567, %rs13;}

	// end inline asm
	max.f32 	%f546, %f546, %f567;
$L__BB268_30:
	setp.le.s64 	%p16, %rd33, %rd12;
	mov.f32 	%f569, 0fFF800000;
	@%p16 bra 	$L__BB268_32;
	ld.global.u16 	%rs14, [%rd25+832];
	// begin inline asm
	{  cvt.f32.f16 %f569, %rs14;}

	// end inline asm
	max.f32 	%f546, %f546, %f569;
$L__BB268_32:
	setp.le.s64 	%p17, %rd33, %rd13;
	mov.f32 	%f571, 0fFF800000;
	@%p17 bra 	$L__BB268_34;
	ld.global.u16 	%rs15, [%rd25+896];
	// begin inline asm
	{  cvt.f32.f16 %f571, %rs15;}

	// end inline asm
	max.f32 	%f546, %f546, %f571;
$L__BB268_34:
	setp.le.s64 	%p18, %rd33, %rd14;
	mov.f32 	%f573, 0fFF800000;
	@%p18 bra 	$L__BB268_36;
	ld.global.u16 	%rs16, [%rd25+960];
	// begin inline asm
	{  cvt.f32.f16 %f573, %rs16;}

	// end inline asm
	max.f32 	%f546, %f546, %f573;
$L__BB268_36:
	setp.le.s64 	%p19, %rd33, %rd15;
	mov.f32 	%f575, 0fFF800000;
	@%p19 bra 	$L__BB268_38;
	ld.global.u16 	%rs17, [%rd25+1024];
	// begin inline asm
	{  cvt.f32.f16 %f575, %rs17;}

	// end inline asm
	max.f32 	%f546, %f546, %f575;
$L__BB268_38:
	setp.le.s64 	%p20, %rd33, %rd16;
	mov.f32 	%f577, 0fFF800000;
	@%p20 bra 	$L__BB268_40;
	ld.global.u16 	%rs18, [%rd25+1088];
	// begin inline asm
	{  cvt.f32.f16 %f577, %rs18;}

	// end inline asm
	max.f32 	%f546, %f546, %f577;
$L__BB268_40:
	setp.le.s64 	%p21, %rd33, %rd17;
	mov.f32 	%f579, 0fFF800000;
	@%p21 bra 	$L__BB268_42;
	ld.global.u16 	%rs19, [%rd25+1152];
	// begin inline asm
	{  cvt.f32.f16 %f579, %rs19;}

	// end inline asm
	max.f32 	%f546, %f546, %f579;
$L__BB268_42:
	setp.le.s64 	%p22, %rd33, %rd18;
	mov.f32 	%f581, 0fFF800000;
	@%p22 bra 	$L__BB268_44;
	ld.global.u16 	%rs20, [%rd25+1216];
	// begin inline asm
	{  cvt.f32.f16 %f581, %rs20;}

	// end inline asm
	max.f32 	%f546, %f546, %f581;
$L__BB268_44:
	setp.le.s64 	%p23, %rd33, %rd19;
	mov.f32 	%f583, 0fFF800000;
	@%p23 bra 	$L__BB268_46;
	ld.global.u16 	%rs21, [%rd25+1280];
	// begin inline asm
	{  cvt.f32.f16 %f583, %rs21;}

	// end inline asm
	max.f32 	%f546, %f546, %f583;
$L__BB268_46:
	setp.le.s64 	%p24, %rd33, %rd20;
	mov.f32 	%f585, 0fFF800000;
	@%p24 bra 	$L__BB268_48;
	ld.global.u16 	%rs22, [%rd25+1344];
	// begin inline asm
	{  cvt.f32.f16 %f585, %rs22;}

	// end inline asm
	max.f32 	%f546, %f546, %f585;
$L__BB268_48:
	setp.le.s64 	%p25, %rd33, %rd21;
	mov.f32 	%f587, 0fFF800000;
	@%p25 bra 	$L__BB268_50;
	ld.global.u16 	%rs23, [%rd25+1408];
	// begin inline asm
	{  cvt.f32.f16 %f587, %rs23;}

	// end inline asm
	max.f32 	%f546, %f546, %f587;
$L__BB268_50:
	setp.le.s64 	%p26, %rd33, %rd22;
	mov.f32 	%f589, 0fFF800000;
	@%p26 bra 	$L__BB268_52;
	ld.global.u16 	%rs24, [%rd25+1472];
	// begin inline asm
	{  cvt.f32.f16 %f589, %rs24;}

	// end inline asm
	max.f32 	%f546, %f546, %f589;
$L__BB268_52:
	setp.le.s64 	%p27, %rd33, %rd23;
	mov.f32 	%f591, 0fFF800000;
	@%p27 bra 	$L__BB268_54;
	ld.global.u16 	%rs25, [%rd25+1536];
	// begin inline asm
	{  cvt.f32.f16 %f591, %rs25;}

	// end inline asm
	max.f32 	%f546, %f546, %f591;
$L__BB268_54:
	cvt.u64.u32 	%rd46, %r34;
	setp.le.s64 	%p28, %rd33, %rd46;
	mov.f32 	%f593, 0fFF800000;
	@%p28 bra 	$L__BB268_56;
	ld.global.u16 	%rs26, [%rd25+1600];
	// begin inline asm
	{  cvt.f32.f16 %f593, %rs26;}

	// end inline asm
	max.f32 	%f546, %f546, %f593;
$L__BB268_56:
	cvt.u64.u32 	%rd47, %r5;
	setp.le.s64 	%p29, %rd33, %rd47;
	mov.b32 	%r36, %f546;
	shfl.sync.bfly.b32	%r37|%p30, %r36, 16, 31, -1;
	mov.b32 	%f183, %r37;
	max.f32 	%f184, %f546, %f183;
	mov.b32 	%r38, %f184;
	shfl.sync.bfly.b32	%r39|%p31, %r38, 8, 31, -1;
	mov.b32 	%f185, %r39;
	max.f32 	%f186, %f184, %f185;
	mov.b32 	%r40, %f186;
	shfl.sync.bfly.b32	%r41|%p32, %r40, 4, 31, -1;
	mov.b32 	%f187, %r41;
	max.f32 	%f188, %f186, %f187;
	mov.b32 	%r42, %f188;
	shfl.sync.bfly.b32	%r43|%p33, %r42, 2, 31, -1;
	mov.b32 	%f189, %r43;
	max.f32 	%f190, %f188, %f189;
	mov.b32 	%r44, %f190;
	shfl.sync.bfly.b32	%r45|%p34, %r44, 1, 31, -1;
	mov.b32 	%f191, %r45;
	max.f32 	%f192, %f190, %f191;
	sub.f32 	%f193, %f543, %f192;
	fma.rn.f32 	%f194, %f193, 0f3BBB989D, 0f3F000000;
	cvt.sat.f32.f32 	%f195, %f194;
	mov.f32 	%f196, 0f4B400001;
	mov.f32 	%f197, 0f437C0000;
	fma.rm.f32 	%f198, %f195, %f197, %f196;
	add.f32 	%f199, %f198, 0fCB40007F;
	neg.f32 	%f200, %f199;
	fma.rn.f32 	%f201, %f193, 0f3FB8AA3B, %f200;
	fma.rn.f32 	%f202, %f193, 0f32A57060, %f201;
	mov.b32 	%r46, %f198;
	shl.b32 	%r47, %r46, 23;
	mov.b32 	%f203, %r47;
	ex2.approx.ftz.f32 	%f204, %f202;
	mul.f32 	%f205, %f204, %f203;
	add.f32 	%f206, %f205, 0f00000000;
	sub.f32 	%f207, %f545, %f192;
	fma.rn.f32 	%f208, %f207, 0f3BBB989D, 0f3F000000;
	cvt.sat.f32.f32 	%f209, %f208;
	fma.rm.f32 	%f210, %f209, %f197, %f196;
	add.f32 	%f211, %f210, 0fCB40007F;
	neg.f32 	%f212, %f211;
	fma.rn.f32 	%f213, %f207, 0f3FB8AA3B, %f212;
	fma.rn.f32 	%f214, %f207, 0f32A57060, %f213;
	mov.b32 	%r48, %f210;
	shl.b32 	%r49, %r48, 23;
	mov.b32 	%f215, %r49;
	ex2.approx.ftz.f32 	%f216, %f214;
	mul.f32 	%f217, %f216, %f215;
	add.f32 	%f218, %f206, %f217;
	sub.f32 	%f219, %f547, %f192;
	fma.rn.f32 	%f220, %f219, 0f3BBB989D, 0f3F000000;
	cvt.sat.f32.f32 	%f221, %f220;
	fma.rm.f32 	%f222, %f221, %f197, %f196;
	add.f32 	%f223, %f222, 0fCB40007F;
	neg.f32 	%f224, %f223;
	fma.rn.f32 	%f225, %f219, 0f3FB8AA3B, %f224;
	fma.rn.f32 	%f226, %f219, 0f32A57060, %f225;
	mov.b32 	%r50, %f222;
	shl.b32 	%r51, %r50, 23;
	mov.b32 	%f227, %r51;
	ex2.approx.ftz.f32 	%f228, %f226;
	mul.f32 	%f229, %f228, %f227;
	add.f32 	%f230, %f218, %f229;
	sub.f32 	%f231, %f549, %f192;
	fma.rn.f32 	%f232, %f231, 0f3BBB989D, 0f3F000000;
	cvt.sat.f32.f32 	%f233, %f232;
	fma.rm.f32 	%f234, %f233, %f197, %f196;
	add.f32 	%f235, %f234, 0fCB40007F;
	neg.f32 	%f236, %f235;
	fma.rn.f32 	%f237, %f231, 0f3FB8AA3B, %f236;
	fma.rn.f32 	%f238, %f231, 0f32A57060, %f237;
	mov.b32 	%r52, %f234;
	shl.b32 	%r53, %r52, 23;
	mov.b32 	%f239, %r53;
	ex2.approx.ftz.f32 	%f240, %f238;
	mul.f32 	%f241, %f240, %f239;
	add.f32 	%f242, %f230, %f241;
	sub.f32 	%f243, %f551, %f192;
	fma.rn.f32 	%f244, %f243, 0f3BBB989D, 0f3F000000;
	cvt.sat.f32.f32 	%f245, %f244;
	fma.rm.f32 	%f246, %f245, %f197, %f196;
	add.f32 	%f247, %f246, 0fCB40007F;
	neg.f32 	%f248, %f247;
	fma.rn.f32 	%f249, %f243, 0f3FB8AA3B, %f248;
	fma.rn.f32 	%f250, %f243, 0f32A57060, %f249;
	mov.b32 	%r54, %f246;
	shl.b32 	%r55, %r54, 23;
	mov.b32 	%f251, %r55;
	ex2.approx.ftz.f32 	%f252, %f250;
	mul.f32 	%f253, %f252, %f251;
	add.f32 	%f254, %f242, %f253;
	sub.f32 	%f255, %f553, %f192;
	fma.rn.f32 	%f256, %f255, 0f3BBB989D, 0f3F000000;
	cvt.sat.f32.f32 	%f257, %f256;
	fma.rm.f32 	%f258, %f257, %f197, %f196;
	add.f32 	%f259, %f258, 0fCB40007F;
	neg.f32 	%f260, %f259;
	fma.rn.f32 	%f261, %f255, 0f3FB8AA3B, %f260;
	fma.rn.f32 	%f262, %f255, 0f32A57060, %f261;
	mov.b32 	%r56, %f258;
	shl.b32 	%r57, %r56, 23;
	mov.b32 	%f263, %r57;
	ex2.approx.ftz.f32 	%f264, %f262;
	mul.f32 	%f265, %f264, %f263;
	add.f32 	%f266, %f254, %f265;
	sub.f32 	%f267, %f555, %f192;
	fma.rn.f32 	%f268, %f267, 0f3BBB989D, 0f3F000000;
	cvt.sat.f32.f32 	%f269, %f268;
	fma.rm.f32 	%f270, %f269, %f197, %f196;
	add.f32 	%f271, %f270, 0fCB40007F;
	neg.f32 	%f272, %f271;
	fma.rn.f32 	%f273, %f267, 0f3FB8AA3B, %f272;
	fma.rn.f32 	%f274, %f267, 0f32A57060, %f273;
	mov.b32 	%r58, %f270;
	shl.b32 	%r59, %r58, 23;
	mov.b32 	%f275, %r59;
	ex2.approx.ftz.f32 	%f276, %f274;
	mul.f32 	%f277, %f276, %f275;
	add.f32 	%f278, %f266, %f277;
	sub.f32 	%f279, %f557, %f192;
	fma.rn.f32 	%f280, %f279, 0f3BBB989D, 0f3F000000;
	cvt.sat.f32.f32 	%f281, %f280;
	fma.rm.f32 	%f282, %f281, %f197, %f196;
	add.f32 	%f283, %f282, 0fCB40007F;
	neg.f32 	%f284, %f283;
	fma.rn.f32 	%f285, %f279, 0f3FB8AA3B, %f284;
	fma.rn.f32 	%f286, %f279, 0f32A57060, %f285;
	mov.b32 	%r60, %f282;
	shl.b32 	%r61, %r60, 23;
	mov.b32 	%f287, %r61;
	ex2.approx.ftz.f32 	%f288, %f286;
	mul.f32 	%f289, %f288, %f287;
	add.f32 	%f290, %f278, %f289;
	sub.f32 	%f291, %f559, %f192;
	fma.rn.f32 	%f292, %f291, 0f3BBB989D, 0f3F000000;
	cvt.sat.f32.f32 	%f293, %f292;
	fma.rm.f32 	%f294, %f293, %f197, %f196;
	add.f32 	%f295, %f294, 0fCB40007F;
	neg.f32 	%f296, %f295;
	fma.rn.f32 	%f297, %f291, 0f3FB8AA3B, %f296;
	fma.rn.f32 	%f298, %f291, 0f32A57060, %f297;
	mov.b32 	%r62, %f294;
	shl.b32 	%r63, %r62, 23;
	mov.b32 	%f299, %r63;
	ex2.approx.ftz.f32 	%f300, %f298;
	mul.f32 	%f301, %f300, %f299;
	add.f32 	%f302, %f290, %f301;
	sub.f32 	%f303, %f561, %f192;
	fma.rn.f32 	%f304, %f303, 0f3BBB989D, 0f3F000000;
	cvt.sat.f32.f32 	%f305, %f304;
	fma.rm.f32 	%f306, %f305, %f197, %f196;
	add.f32 	%f307, %f306, 0fCB40007F;
	neg.f32 	%f308, %f307;
	fma.rn.f32 	%f309, %f303, 0f3FB8AA3B, %f308;
	fma.rn.f32 	%f310, %f303, 0f32A57060, %f309;
	mov.b32 	%r64, %f306;
	shl.b32 	%r65, %r64, 23;
	mov.b32 	%f311, %r65;
	ex2.approx.ftz.f32 	%f312, %f310;
	mul.f32 	%f313, %f312, %f311;
	add.f32 	%f314, %f302, %f313;
	sub.f32 	%f315, %f563, %f192;
	fma.rn.f32 	%f316, %f315, 0f3BBB989D, 0f3F000000;
	cvt.sat.f32.f32 	%f317, %f316;
	fma.rm.f32 	%f318, %f317, %f197, %f196;
	add.f32 	%f319, %f318, 0fCB40007F;
	neg.f32 	%f320, %f319;
	fma.rn.f32 	%f321, %f315, 0f3FB8AA3B, %f320;
	fma.rn.f32 	%f322, %f315, 0f32A57060, %f321;
	mov.b32 	%r66, %f318;
	shl.b32 	%r67, %r66, 23;
	mov.b32 	%f323, %r67;
	ex2.approx.ftz.f32 	%f324, %f322;
	mul.f32 	%f325, %f324, %f323;
	add.f32 	%f326, %f314, %f325;
	sub.f32 	%f327, %f565, %f192;
	fma.rn.f32 	%f328, %f327, 0f3BBB989D, 0f3F000000;
	cvt.sat.f32.f32 	%f329, %f328;
	fma.rm.f32 	%f330, %f329, %f197, %f196;
	add.f32 	%f331, %f330, 0fCB40007F;
	neg.f32 	%f332, %f331;
	fma.rn.f32 	%f333, %f327, 0f3FB8AA3B, %f332;
	fma.rn.f32 	%f334, %f327, 0f32A57060, %f333;
	mov.b32 	%r68, %f330;
	shl.b32 	%r69, %r68, 23;
	mov.b32 	%f335, %r69;
	ex2.approx.ftz.f32 	%f336, %f334;
	mul.f32 	%f337, %f336, %f335;
	add.f32 	%f338, %f326, %f337;
	sub.f32 	%f339, %f567, %f192;
	fma.rn.f32 	%f340, %f339, 0f3BBB989D, 0f3F000000;
	cvt.sat.f32.f32 	%f341, %f340;
	fma.rm.f32 	%f342, %f341, %f197, %f196;
	add.f32 	%f343, %f342, 0fCB40007F;
	neg.f32 	%f344, %f343;
	fma.rn.f32 	%f345, %f339, 0f3FB8AA3B, %f344;
	fma.rn.f32 	%f346, %f339, 0f32A57060, %f345;
	mov.b32 	%r70, %f342;
	shl.b32 	%r71, %r70, 23;
	mov.b32 	%f347, %r71;
	ex2.approx.ftz.f32 	%f348, %f346;
	mul.f32 	%f349, %f348, %f347;
	add.f32 	%f350, %f338, %f349;
	sub.f32 	%f351, %f569, %f192;
	fma.rn.f32 	%f352, %f351, 0f3BBB989D, 0f3F000000;
	cvt.sat.f32.f32 	%f353, %f352;
	fma.rm.f32 	%f354, %f353, %f197, %f196;
	add.f32 	%f355, %f354, 0fCB40007F;
	neg.f32 	%f356, %f355;
	fma.rn.f32 	%f357, %f351, 0f3FB8AA3B, %f356;
	fma.rn.f32 	%f358, %f351, 0f32A57060, %f357;
	mov.b32 	%r72, %f354;
	shl.b32 	%r73, %r72, 23;
	mov.b32 	%f359, %r73;
	ex2.approx.ftz.f32 	%f360, %f358;
	mul.f32 	%f361, %f360, %f359;
	add.f32 	%f362, %f350, %f361;
	sub.f32 	%f363, %f571, %f192;
	fma.rn.f32 	%f364, %f363, 0f3BBB989D, 0f3F000000;
	cvt.sat.f32.f32 	%f365, %f364;
	fma.rm.f32 	%f366, %f365, %f197, %f196;
	add.f32 	%f367, %f366, 0fCB40007F;
	neg.f32 	%f368, %f367;
	fma.rn.f32 	%f369, %f363, 0f3FB8AA3B, %f368;
	fma.rn.f32 	%f370, %f363, 0f32A57060, %f369;
	mov.b32 	%r74, %f366;
	shl.b32 	%r75, %r74, 23;
	mov.b32 	%f371, %r75;
	ex2.approx.ftz.f32 	%f372, %f370;
	mul.f32 	%f373, %f372, %f371;
	add.f32 	%f374, %f362, %f373;
	sub.f32 	%f375, %f573, %f192;
	fma.rn.f32 	%f376, %f375, 0f3BBB989D, 0f3F000000;
	cvt.sat.f32.f32 	%f377, %f376;
	fma.rm.f32 	%f378, %f377, %f197, %f196;
	add.f32 	%f379, %f378, 0fCB40007F;
	neg.f32 	%f380, %f379;
	fma.rn.f32 	%f381, %f375, 0f3FB8AA3B, %f380;
	fma.rn.f32 	%f382, %f375, 0f32A57060, %f381;
	mov.b32 	%r76, %f378;
	shl.b32 	%r77, %r76, 23;
	mov.b32 	%f383, %r77;
	ex2.approx.ftz.f32 	%f384, %f382;
	mul.f32 	%f385, %f384, %f383;
	add.f32 	%f386, %f374, %f385;
	sub.f32 	%f387, %f575, %f192;
	fma.rn.f32 	%f388, %f387, 0f3BBB989D, 0f3F000000;
	cvt.sat.f32.f32 	%f389, %f388;
	fma.rm.f32 	%f390, %f389, %f197, %f196;
	add.f32 	%f391, %f390, 0fCB40007F;
	neg.f32 	%f392, %f391;
	fma.rn.f32 	%f393, %f387, 0f3FB8AA3B, %f392;
	fma.rn.f32 	%f394, %f387, 0f32A57060, %f393;
	mov.b32 	%r78, %f390;
	shl.b32 	%r79, %r78, 23;
	mov.b32 	%f395, %r79;
	ex2.approx.ftz.f32 	%f396, %f394;
	mul.f32 	%f397, %f396, %f395;
	add.f32 	%f398, %f386, %f397;
	sub.f32 	%f399, %f577, %f192;
	fma.rn.f32 	%f400, %f399, 0f3BBB989D, 0f3F000000;
	cvt.sat.f32.f32 	%f401, %f400;
	fma.rm.f32 	%f402, %f401, %f197, %f196;
	add.f32 	%f403, %f402, 0fCB40007F;
	neg.f32 	%f404, %f403;
	fma.rn.f32 	%f405, %f399, 0f3FB8AA3B, %f404;
	fma.rn.f32 	%f406, %f399, 0f32A57060, %f405;
	mov.b32 	%r80, %f402;
	shl.b32 	%r81, %r80, 23;
	mov.b32 	%f407, %r81;
	ex2.approx.ftz.f32 	%f408, %f406;
	mul.f32 	%f409, %f408, %f407;
	add.f32 	%f410, %f398, %f409;
	sub.f32 	%f411, %f579, %f192;
	fma.rn.f32 	%f412, %f411, 0f3BBB989D, 0f3F000000;
	cvt.sat.f32.f32 	%f413, %f412;
	fma.rm.f32 	%f414, %f413, %f197, %f196;
	add.f32 	%f415, %f414, 0fCB40007F;
	neg.f32 	%f416, %f415;
	fma.rn.f32 	%f417, %f411, 0f3FB8AA3B, %f416;
	fma.rn.f32 	%f418, %f411, 0f32A57060, %f417;
	mov.b32 	%r82, %f414;
	shl.b32 	%r83, %r82, 23;
	mov.b32 	%f419, %r83;
	ex2.approx.ftz.f32 	%f420, %f418;
	mul.f32 	%f421, %f420, %f419;
	add.f32 	%f422, %f410, %f421;
	sub.f32 	%f423, %f581, %f192;
	fma.rn.f32 	%f424, %f423, 0f3BBB989D, 0f3F000000;
	cvt.sat.f32.f32 	%f425, %f424;
	fma.rm.f32 	%f426, %f425, %f197, %f196;
	add.f32 	%f427, %f426, 0fCB40007F;
	neg.f32 	%f428, %f427;
	fma.rn.f32 	%f429, %f423, 0f3FB8AA3B, %f428;
	fma.rn.f32 	%f430, %f423, 0f32A57060, %f429;
	mov.b32 	%r84, %f426;
	shl.b32 	%r85, %r84, 23;
	mov.b32 	%f431, %r85;
	ex2.approx.ftz.f32 	%f432, %f430;
	mul.f32 	%f433, %f432, %f431;
	add.f32 	%f434, %f422, %f433;
	sub.f32 	%f435, %f583, %f192;
	fma.rn.f32 	%f436, %f435, 0f3BBB989D, 0f3F000000;
	cvt.sat.f32.f32 	%f437, %f436;
	fma.rm.f32 	%f438, %f437, %f197, %f196;
	add.f32 	%f439, %f438, 0fCB40007F;
	neg.f32 	%f440, %f439;
	fma.rn.f32 	%f441, %f435, 0f3FB8AA3B, %f440;
	fma.rn.f32 	%f442, %f435, 0f32A57060, %f441;
	mov.b32 	%r86, %f438;
	shl.b32 	%r87, %r86, 23;
	mov.b32 	%f443, %r87;
	ex2.approx.ftz.f32 	%f444, %f442;
	mul.f32 	%f445, %f444, %f443;
	add.f32 	%f446, %f434, %f445;
	sub.f32 	%f447, %f585, %f192;
	fma.rn.f32 	%f448, %f447, 0f3BBB989D, 0f3F000000;
	cvt.sat.f32.f32 	%f449, %f448;
	fma.rm.f32 	%f450, %f449, %f197, %f196;
	add.f32 	%f451, %f450, 0fCB40007F;
	neg.f32 	%f452, %f451;
	fma.rn.f32 	%f453, %f447, 0f3FB8AA3B, %f452;
	fma.rn.f32 	%f454, %f447, 0f32A57060, %f453;
	mov.b32 	%r88, %f450;
	shl.b32 	%r89, %r88, 23;
	mov.b32 	%f455, %r89;
	ex2.approx.ftz.f32 	%f456, %f454;
	mul.f32 	%f457, %f456, %f455;
	add.f32 	%f458, %f446, %f457;
	sub.f32 	%f459, %f587, %f192;
	fma.rn.f32 	%f460, %f459, 0f3BBB989D, 0f3F000000;
	cvt.sat.f32.f32 	%f461, %f460;
	fma.rm.f32 	%f462, %f461, %f197, %f196;
	add.f32 	%f463, %f462, 0fCB40007F;
	neg.f32 	%f464, %f463;
	fma.rn.f32 	%f465, %f459, 0f3FB8AA3B, %f464;
	fma.rn.f32 	%f466, %f459, 0f32A57060, %f465;
	mov.b32 	%r90, %f462;
	shl.b32 	%r91, %r90, 23;
	mov.b32 	%f467, %r91;
	ex2.approx.ftz.f32 	%f468, %f466;
	mul.f32 	%f469, %f468, %f467;
	add.f32 	%f470, %f458, %f469;
	sub.f32 	%f471, %f589, %f192;
	fma.rn.f32 	%f472, %f471, 0f3BBB989D, 0f3F000000;
	cvt.sat.f32.f32 	%f473, %f472;
	fma.rm.f32 	%f474, %f473, %f197, %f196;
	add.f32 	%f475, %f474, 0fCB40007F;
	neg.f32 	%f476, %f475;
	fma.rn.f32 	%f477, %f471, 0f3FB8AA3B, %f476;
	fma.rn.f32 	%f478, %f471, 0f32A57060, %f477;
	mov.b32 	%r92, %f474;
	shl.b32 	%r93, %r92, 23;
	mov.b32 	%f479, %r93;
	ex2.approx.ftz.f32 	%f480, %f478;
	mul.f32 	%f481, %f480, %f479;
	add.f32 	%f482, %f470, %f481;
	sub.f32 	%f483, %f591, %f192;
	fma.rn.f32 	%f484, %f483, 0f3BBB989D, 0f3F000000;
	cvt.sat.f32.f32 	%f485, %f484;
	fma.rm.f32 	%f486, %f485, %f197, %f196;
	add.f32 	%f487, %f486, 0fCB40007F;
	neg.f32 	%f488, %f487;
	fma.rn.f32 	%f489, %f483, 0f3FB8AA3B, %f488;
	fma.rn.f32 	%f490, %f483, 0f32A57060, %f489;
	mov.b32 	%r94, %f486;
	shl.b32 	%r95, %r94, 23;
	mov.b32 	%f491, %r95;
	ex2.approx.ftz.f32 	%f492, %f490;
	mul.f32 	%f493, %f492, %f491;
	add.f32 	%f494, %f482, %f493;
	sub.f32 	%f495, %f593, %f192;
	fma.rn.f32 	%f496, %f495, 0f3BBB989D, 0f3F000000;
	cvt.sat.f32.f32 	%f497, %f496;
	fma.rm.f32 	%f498, %f497, %f197, %f196;
	add.f32 	%f499, %f498, 0fCB40007F;
	neg.f32 	%f500, %f499;
	fma.rn.f32 	%f501, %f495, 0f3FB8AA3B, %f500;
	fma.rn.f32 	%f502, %f495, 0f32A57060, %f501;
	mov.b32 	%r96, %f498;
	shl.b32 	%r97, %r96, 23;
	mov.b32 	%f503, %r97;
	ex2.approx.ftz.f32 	%f504, %f502;
	mul.f32 	%f505, %f504, %f503;
	add.f32 	%f506, %f494, %f505;
	mov.b32 	%r98, %f506;
	shfl.sync.bfly.b32	%r99|%p35, %r98, 16, 31, -1;
	mov.b32 	%f507, %r99;
	add.f32 	%f508, %f506, %f507;
	mov.b32 	%r100, %f508;
	shfl.sync.bfly.b32	%r101|%p36, %r100, 8, 31, -1;
	mov.b32 	%f509, %r101;
	add.f32 	%f510, %f508, %f509;
	mov.b32 	%r102, %f510;
	shfl.sync.bfly.b32	%r103|%p37, %r102, 4, 31, -1;
	mov.b32 	%f511, %r103;
	add.f32 	%f512, %f510, %f511;
	mov.b32 	%r104, %f512;
	shfl.sync.bfly.b32	%r105|%p38, %r104, 2, 31, -1;
	mov.b32 	%f513, %r105;
	add.f32 	%f514, %f512, %f513;
	mov.b32 	%r106, %f514;
	shfl.sync.bfly.b32	%r107|%p39, %r106, 1, 31, -1;
	mov.b32 	%f515, %r107;
	add.f32 	%f516, %f514, %f515;
	div.rn.f32 	%f105, %f205, %f516;
	div.rn.f32 	%f106, %f217, %f516;
	div.rn.f32 	%f107, %f229, %f516;
	div.rn.f32 	%f108, %f241, %f516;
	div.rn.f32 	%f109, %f253, %f516;
	div.rn.f32 	%f110, %f265, %f516;
	div.rn.f32 	%f111, %f277, %f516;
	div.rn.f32 	%f112, %f289, %f516;
	div.rn.f32 	%f113, %f301, %f516;
	div.rn.f32 	%f114, %f313, %f516;
	div.rn.f32 	%f115, %f325, %f516;
	div.rn.f32 	%f116, %f337, %f516;
	div.rn.f32 	%f117, %f349, %f516;
	div.rn.f32 	%f118, %f361, %f516;
	div.rn.f32 	%f119, %f373, %f516;
	div.rn.f32 	%f120, %f385, %f516;
	div.rn.f32 	%f121, %f397, %f516;
	div.rn.f32 	%f122, %f409, %f516;
	div.rn.f32 	%f123, %f421, %f516;
	div.rn.f32 	%f124, %f433, %f516;
	div.rn.f32 	%f125, %f445, %f516;
	div.rn.f32 	%f126, %f457, %f516;
	div.rn.f32 	%f127, %f469, %f516;
	div.rn.f32 	%f128, %f481, %f516;
	div.rn.f32 	%f129, %f493, %f516;
	div.rn.f32 	%f130, %f505, %f516;
	mad.lo.s64 	%rd48, %rd57, %rd31, %rd47;
	cvta.to.global.u64 	%rd49, %rd30;
	shl.b64 	%rd50, %rd48, 1;
	add.s64 	%rd26, %rd49, %rd50;
	@%p29 bra 	$L__BB268_58;
	// begin inline asm
	{  cvt.rn.f16.f32 %rs27, %f105;}

	// end inline asm
	st.global.u16 	[%rd26], %rs27;
$L__BB268_58:
	cvt.u64.u32 	%rd51, %r30;
	setp.le.s64 	%p40, %rd33, %rd51;
	@%p40 bra 	$L__BB268_60;
	// begin inline asm
	{  cvt.rn.f16.f32 %rs28, %f106;}

	// end inline asm
	st.global.u16 	[%rd26+64], %rs28;
$L__BB268_60:
	setp.le.s64 	%p41, %rd33, %rd2;
	@%p41 bra 	$L__BB268_62;
	// begin inline asm
	{  cvt.rn.f16.f32 %rs29, %f107;}

	// end inline asm
	st.global.u16 	[%rd26+128], %rs29;
$L__BB268_62:
	setp.le.s64 	%p42, %rd33, %rd3;
	@%p42 bra 	$L__BB268_64;
	// begin inline asm
	{  cvt.rn.f16.f32 %rs30, %f108;}

	// end inline asm
	st.global.u16 	[%rd26+192], %rs30;
$L__BB268_64:
	setp.le.s64 	%p43, %rd33, %rd4;
	@%p43 bra 	$L__BB268_66;
	// begin inline asm
	{  cvt.rn.f16.f32 %rs31, %f109;}

	// end inline asm
	st.global.u16 	[%rd26+256], %rs31;
$L__BB268_66:
	setp.le.s64 	%p44, %rd33, %rd5;
	@%p44 bra 	$L__BB268_68;
	// begin inline asm
	{  cvt.rn.f16.f32 %rs32, %f110;}

	// end inline asm
	st.global.u16 	[%rd26+320], %rs32;
$L__BB268_68:
	setp.le.s64 	%p45, %rd33, %rd6;
	@%p45 bra 	$L__BB268_70;
	// begin inline asm
	{  cvt.rn.f16.f32 %rs33, %f111;}

	// end inline asm
	st.global.u16 	[%rd26+384], %rs33;
$L__BB268_70:
	setp.le.s64 	%p46, %rd33, %rd7;
	@%p46 bra 	$L__BB268_72;
	// begin inline asm
	{  cvt.rn.f16.f32 %rs34, %f112;}

	// end inline asm
	st.global.u16 	[%rd26+448], %rs34;
$L__BB268_72:
	setp.le.s64 	%p47, %rd33, %rd8;
	@%p47 bra 	$L__BB268_74;
	// begin inline asm
	{  cvt.rn.f16.f32 %rs35, %f113;}

	// end inline asm
	st.global.u16 	[%rd26+512], %rs35;
$L__BB268_74:
	cvt.u64.u32 	%rd52, %r32;
	setp.le.s64 	%p48, %rd33, %rd52;
	@%p48 bra 	$L__BB268_76;
	// begin inline asm
	{  cvt.rn.f16.f32 %rs36, %f114;}

	// end inline asm
	st.global.u16 	[%rd26+576], %rs36;
$L__BB268_76:
	setp.le.s64 	%p49, %rd33, %rd9;
	@%p49 bra 	$L__BB268_78;
	// begin inline asm
	{  cvt.rn.f16.f32 %rs37, %f115;}

	// end inline asm
	st.global.u16 	[%rd26+640], %rs37;
$L__BB268_78:
	setp.le.s64 	%p50, %rd33, %rd10;
	@%p50 bra 	$L__BB268_80;
	// begin inline asm
	{  cvt.rn.f16.f32 %rs38, %f116;}

	// end inline asm
	st.global.u16 	[%rd26+704], %rs38;
$L__BB268_80:
	setp.le.s64 	%p51, %rd33, %rd11;
	@%p51 bra 	$L__BB268_82;
	// begin inline asm
	{  cvt.rn.f16.f32 %rs39, %f117;}

	// end inline asm
	st.global.u16 	[%rd26+768], %rs39;
$L__BB268_82:
	setp.le.s64 	%p52, %rd33, %rd12;
	@%p52 bra 	$L__BB268_84;
	// begin inline asm
	{  cvt.rn.f16.f32 %rs40, %f118;}

	// end inline asm
	st.global.u16 	[%rd26+832], %rs40;
$L__BB268_84:
	setp.le.s64 	%p53, %rd33, %rd13;
	@%p53 bra 	$L__BB268_86;
	// begin inline asm
	{  cvt.rn.f16.f32 %rs41, %f119;}

	// end inline asm
	st.global.u16 	[%rd26+896], %rs41;
$L__BB268_86:
	setp.le.s64 	%p54, %rd33, %rd14;
	@%p54 bra 	$L__BB268_88;
	// begin inline asm
	{  cvt.rn.f16.f32 %rs42, %f120;}

	// end inline asm
	st.global.u16 	[%rd26+960], %rs42;
$L__BB268_88:
	setp.le.s64 	%p55, %rd33, %rd15;
	@%p55 bra 	$L__BB268_90;
	// begin inline asm
	{  cvt.rn.f16.f32 %rs43, %f121;}

	// end inline asm
	st.global.u16 	[%rd26+1024], %rs43;
$L__BB268_90:
	setp.le.s64 	%p56, %rd33, %rd16;
	@%p56 bra 	$L__BB268_92;
	// begin inline asm
	{  cvt.rn.f16.f32 %rs44, %f122;}

	// end inline asm
	st.global.u16 	[%rd26+1088], %rs44;
$L__BB268_92:
	setp.le.s64 	%p57, %rd33, %rd17;
	@%p57 bra 	$L__BB268_94;
	// begin inline asm
	{  cvt.rn.f16.f32 %rs45, %f123;}

	// end inline asm
	st.global.u16 	[%rd26+1152], %rs45;
$L__BB268_94:
	setp.le.s64 	%p58, %rd33, %rd18;
	@%p58 bra 	$L__BB268_96;
	// begin inline asm
	{  cvt.rn.f16.f32 %rs46, %f124;}

	// end inline asm
	st.global.u16 	[%rd26+1216], %rs46;
$L__BB268_96:
	setp.le.s64 	%p59, %rd33, %rd19;
	@%p59 bra 	$L__BB268_98;
	// begin inline asm
	{  cvt.rn.f16.f32 %rs47, %f125;}

	// end inline asm
	st.global.u16 	[%rd26+1280], %rs47;
$L__BB268_98:
	setp.le.s64 	%p60, %rd33, %rd20;
	@%p60 bra 	$L__BB268_100;
	// begin inline asm
	{  cvt.rn.f16.f32 %rs48, %f126;}

	// end inline asm
	st.global.u16 	[%rd26+1344], %rs48;
$L__BB268_100:
	setp.le.s64 	%p61, %rd33, %rd21;
	@%p61 bra 	$L__BB268_102;
	// begin inline asm
	{  cvt.rn.f16.f32 %rs49, %f127;}

	// end inline asm
	st.global.u16 	[%rd26+1408], %rs49;
$L__BB268_102:
	setp.le.s64 	%p62, %rd33, %rd22;
	@%p62 bra 	$L__BB268_104;
	// begin inline asm
	{  cvt.rn.f16.f32 %rs50, %f128;}

	// end inline asm
	st.global.u16 	[%rd26+1472], %rs50;
$L__BB268_104:
	setp.le.s64 	%p63, %rd33, %rd23;
	@%p63 bra 	$L__BB268_106;
	// begin inline asm
	{  cvt.rn.f16.f32 %rs51, %f129;}

	// end inline asm
	st.global.u16 	[%rd26+1536], %rs51;
$L__BB268_106:
	cvt.u64.u32 	%rd53, %r34;
	setp.le.s64 	%p64, %rd33, %rd53;
	@%p64 bra 	$L__BB268_108;
	// begin inline asm
	{  cvt.rn.f16.f32 %rs52, %f130;}

	// end inline asm
	st.global.u16 	[%rd26+1600], %rs52;
$L__BB268_108:
	ld.param.u64 	%rd56, [_ZN7oneflow4cuda7softmax15SoftmaxWarpImplI10SimpleLoadI6__halffE11SimpleStoreIS4_fEfLi1ELi26ELi32ELi1ELb1ELNS1_9AlgorithmE0EEEvT_T0_ll_param_2];
	cvt.s64.s32 	%rd54, %r116;
	add.s64 	%rd57, %rd57, %rd54;
	setp.lt.s64 	%p65, %rd57, %rd56;
	@%p65 bra 	$L__BB268_4;
$L__BB268_109:
	ret;

}
	// .globl	_ZN7oneflow4cuda7softmax15SoftmaxWarpImplI10SimpleLoadI6__halffE11SimpleStoreIS4_fEfLi1ELi27ELi32ELi1ELb0ELNS1_9AlgorithmE0EEEvT_T0_ll
.visible .entry _ZN7oneflow4cuda7softmax15SoftmaxWarpImplI10SimpleLoadI6__halffE11SimpleStoreIS4_fEfLi1ELi27ELi32ELi1ELb0ELNS1_9AlgorithmE0EEEvT_T0_ll(
	.param .align 8 .b8 _ZN7oneflow4cuda7softmax15SoftmaxWarpImplI10SimpleLoadI6__halffE11SimpleStoreIS4_fEfLi1ELi27ELi32ELi1ELb0ELNS1_9AlgorithmE0EEEvT_T0_ll_param_0[16],
	.param .align 8 .b8 _ZN7oneflow4cuda7softmax15SoftmaxWarpImplI10SimpleLoadI6__halffE11SimpleStoreIS4_fEfLi1ELi27ELi32ELi1ELb0ELNS1_9AlgorithmE0EEEvT_T0_ll_param_1[16],
	.param .u64 _ZN7oneflow4cuda7softmax15SoftmaxWarpImplI10SimpleLoadI6__halffE11SimpleStoreIS4_fEfLi1ELi27ELi32ELi1ELb0ELNS1_9AlgorithmE0EEEvT_T0_ll_param_2,
	.param .u64 _ZN7oneflow4cuda7softmax15SoftmaxWarpImplI10SimpleLoadI6__halffE11SimpleStoreIS4_fEfLi1ELi27ELi32ELi1ELb0ELNS1_9AlgorithmE0EEEvT_T0_ll_param_3
)
{
	.reg .pred 	%p<14>;
	.reg .b16 	%rs<55>;
	.reg .b32 	%r<82>;
	.reg .b32 	%f<428>;
	.reg .b64 	%rd<27>;

	ld.param.u64 	%rd9, [_ZN7oneflow4cuda7softmax15SoftmaxWarpImplI10SimpleLoadI6__halffE11SimpleStoreIS4_fEfLi1ELi27ELi32ELi1ELb0ELNS1_9AlgorithmE0EEEvT_T0_ll_param_1+8];
	ld.param.u64 	%rd8, [_ZN7oneflow4cuda7softmax15SoftmaxWarpImplI10SimpleLoadI6__halffE11SimpleStoreIS4_fEfLi1ELi27ELi32ELi1ELb0ELNS1_9AlgorithmE0EEEvT_T0_ll_param_1];
	ld.param.u64 	%rd7, [_ZN7oneflow4cuda7softmax15SoftmaxWarpImplI10SimpleLoadI6__halffE11SimpleStoreIS4_fEfLi1ELi27ELi32ELi1ELb0ELNS1_9AlgorithmE0EEEvT_T0_ll_param_0+8];
	ld.param.u64 	%rd6, [_ZN7oneflow4cuda7softmax15SoftmaxWarpImplI10SimpleLoadI6__halffE11SimpleStoreIS4_fEfLi1ELi27ELi32ELi1ELb0ELNS1_9AlgorithmE0EEEvT_T0_ll_param_0];
	ld.param.u64 	%rd10, [_ZN7oneflow4cuda7softmax15SoftmaxWarpImplI10SimpleLoadI6__halffE11SimpleStoreIS4_fEfLi1ELi27ELi32ELi1ELb0ELNS1_9AlgorithmE0EEEvT_T0_ll_param_2];
	ld.param.u64 	%rd11, [_ZN7oneflow4cuda7softmax15SoftmaxWarpImplI10SimpleLoadI6__halffE11SimpleStoreIS4_fEfLi1ELi27ELi32ELi1ELb0ELNS1_9AlgorithmE0EEEvT_T0_ll_param_3];
	setp.lt.s64 	%p1, %rd11, 865;
	@%p1 bra 	$L__BB269_2;
	mov.u64 	%rd12, $str;
	cvta.global.u64 	%rd13, %rd12;
	mov.u64 	%rd14, $str$1;
	cvta.global.u64 	%rd15, %rd14;
	mov.u64 	%rd16, __unnamed_269;
	cvta.global.u64 	%rd17, %rd16;
	{ // callseq 268, 0
	.param .b64 param0;
	st.param.b64 	[param0], %rd13;
	.param .b64 param1;
	st.param.b64 	[param1], %rd15;
	.param .b32 param2;
	st.param.b32 	[param2], 228;
	.param .b64 param3;
	st.param.b64 	[param3], %rd17;
	.param .b64 param4;
	st.param.b64 	[param4], 1;
	call.uni 
	__assertfail, 
	(
	param0, 
	param1, 
	param2, 
	param3, 
	param4
	);
	} // callseq 268
$L__BB269_2:
	mov.u32 	%r2, %ctaid.x;
	mov.u32 	%r3, %ntid.y;
	mov.u32 	%r4, %tid.y;
	mad.lo.s32 	%r5, %r2, %r3, %r4;
	mov.u32 	%r6, %nctaid.x;
	mul.lo.s32 	%r1, %r6, %r3;
	cvt.s64.s32 	%rd26, %r5;
	setp.le.s64 	%p2, %rd10, %rd26;
	@%p2 bra 	$L__BB269_5;
	mov.u32 	%r7, %tid.x;
	cvt.u64.u32 	%rd2, %r7;
	cvt.s64.s32 	%rd3, %r1;
$L__BB269_4:
	mad.lo.s64 	%rd18, %rd26, %rd7, %rd2;
	cvta.to.global.u64 	%rd19, %rd6;
	shl.b64 	%rd20, %rd18, 1;
	add.s64 	%rd21, %rd19, %rd20;
	ld.global.u16 	%rs1, [%rd21];
	// begin inline asm
	{  cvt.f32.f16 %f1, %rs1;}

	// end inline asm
	max.f32 	%f55, %f1, 0fFF800000;
	ld.global.u16 	%rs2, [%rd21+64];
	// begin inline asm
	{  cvt.f32.f16 %f2, %rs2;}

	// end inline asm
	max.f32 	%f56, %f55, %f2;
	ld.global.u16 	%rs3, [%rd21+128];
	// begin inline asm
	{  cvt.f32.f16 %f3, %rs3;}

	// end inline asm
	max.f32 	%f57, %f56, %f3;
	ld.global.u16 	%rs4, [%rd21+192];
	// begin inline asm
	{  cvt.f32.f16 %f4, %rs4;}

	// end inline asm
	max.f32 	%f58, %f57, %f4;
	ld.global.u16 	%rs5, [%rd21+256];
	// begin inline asm
	{  cvt.f32.f16 %f5, %rs5;}

	// end inline asm
	max.f32 	%f59, %f58, %f5;
	ld.global.u16 	%rs6, [%rd21+320];
	// begin inline asm
	{  cvt.f32.f16 %f6, %rs6;}

	// end inline asm
	max.f32 	%f60, %f59, %f6;
	ld.global.u16 	%rs7, [%rd21+384];
	// begin inline asm
	{  cvt.f32.f16 %f7, %rs7;}

	// end inline asm
	max.f32 	%f61, %f60, %f7;
	ld.global.u16 	%rs8, [%rd21+448];
	// begin inline asm
	{  cvt.f32.f16 %f8, %rs8;}

	// end inline asm
	max.f32 	%f62, %f61, %f8;
	ld.global.u16 	%rs9, [%rd21+512];
	// begin inline asm
	{  cvt.f32.f16 %f9, %rs9;}

	// end inline asm
	max.f32 	%f63, %f62, %f9;
	ld.global.u16 	%rs10, [%rd21+576];
	// begin inline asm
	{  cvt.f32.f16 %f10, %rs10;}

	// end inline asm
	max.f32 	%f64, %f63, %f10;
	ld.global.u16 	%rs11, [%rd21+640];
	// begin inline asm
	{  cvt.f32.f16 %f11, %rs11;}

	// end inline asm
	max.f32 	%f65, %f64, %f11;
	ld.global.u16 	%rs12, [%rd21+704];
	// begin inline asm
	{  cvt.f32.f16 %f12, %rs12;}

	// end inline asm
	max.f32 	%f66, %f65, %f12;
	ld.global.u16 	%rs13, [%rd21+768];
	// begin inline asm
	{  cvt.f32.f16 %f13, %rs13;}

	// end inline asm
	max.f32 	%f67, %f66, %f13;
	ld.global.u16 	%rs14, [%rd21+832];
	// begin inline asm
	{  cvt.f32.f16 %f14, %rs14;}

	// end inline asm
	max.f32 	%f68, %f67, %f14;
	ld.global.u16 	%rs15, [%rd21+896];
	// begin inline asm
	{  cvt.f32.f16 %f15, %rs15;}

	// end inline asm
	max.f32 	%f69, %f68, %f15;
	ld.global.u16 	%rs16, [%rd21+960];
	// begin inline asm
	{  cvt.f32.f16 %f16, %rs16;}

	// end inline asm
	max.f32 	%f70, %f69, %f16;
	ld.global.u16 	%rs17, [%rd21+1024];
	// begin inline asm
	{  cvt.f32.f16 %f17, %rs17;}

	// end inline asm
	max.f32 	%f71, %f70, %f17;
	ld.global.u16 	%rs18, [%rd21+1088];
	// begin inline asm
	{  cvt.f32.f16 %f18, %rs18;}

	// end inline asm
	max.f32 	%f72, %f71, %f18;
	ld.global.u16 	%rs19, [%rd21+1152];
	// begin inline asm
	{  cvt.f32.f16 %f19, %rs19;}

	// end inline asm
	max.f32 	%f73, %f72, %f19;
	ld.global.u16 	%rs20, [%rd21+1216];
	// begin inline asm
	{  cvt.f32.f16 %f20, %rs20;}

	// end inline asm
	max.f32 	%f74, %f73, %f20;
	ld.global.u16 	%rs21, [%rd21+1280];
	// begin inline asm
	{  cvt.f32.f16 %f21, %rs21;}

	// end inline asm
	max.f32 	%f75, %f74, %f21;
	ld.global.u16 	%rs22, [%rd21+1344];
	// begin inline asm
	{  cvt.f32.f16 %f22, %rs22;}

	// end inline asm
	max.f32 	%f76, %f75, %f22;
	ld.global.u16 	%rs23, [%rd21+1408];
	// begin inline asm
	{  cvt.f32.f16 %f23, %rs23;}

	// end inline asm
	max.f32 	%f77, %f76, %f23;
	ld.global.u16 	%rs24, [%rd21+1472];
	// begin inline asm
	{  cvt.f32.f16 %f24, %rs24;}

	// end inline asm
	max.f32 	%f78, %f77, %f24;
	ld.global.u16 	%rs25, [%rd21+1536];
	// begin inline asm
	{  cvt.f32.f16 %f25, %rs25;}

	// end inline asm
	max.f32 	%f79, %f78, %f25;
	ld.global.u16 	%rs26, [%rd21+1600];
	// begin inline asm
	{  cvt.f32.f16 %f26, %rs26;}

	// end inline asm
	max.f32 	%f80, %f79, %f26;
	ld.global.u16 	%rs27, [%rd21+1664];
	// begin inline asm
	{  cvt.f32.f16 %f27, %rs27;}

	// end inline asm
	max.f32 	%f81, %f80, %f27;
	mov.b32 	%r8, %f81;
	shfl.sync.bfly.b32	%r9|%p3, %r8, 16, 31, -1;
	mov.b32 	%f82, %r9;
	max.f32 	%f83, %f81, %f82;
	mov.b32 	%r10, %f83;
	shfl.sync.bfly.b32	%r11|%p4, %r10, 8, 31, -1;
	mov.b32 	%f84, %r11;
	max.f32 	%f85, %f83, %f84;
	mov.b32 	%r12, %f85;
	shfl.sync.bfly.b32	%r13|%p5, %r12, 4, 31, -1;
	mov.b32 	%f86, %r13;
	max.f32 	%f87, %f85, %f86;
	mov.b32 	%r14, %f87;
	shfl.sync.bfly.b32	%r15|%p6, %r14, 2, 31, -1;
	mov.b32 	%f88, %r15;
	max.f32 	%f89, %f87, %f88;
	mov.b32 	%r16, %f89;
	shfl.sync.bfly.b32	%r17|%p7, %r16, 1, 31, -1;
	mov.b32 	%f90, %r17;
	max.f32 	%f91, %f89, %f90;
	sub.f32 	%f92, %f1, %f91;
	fma.rn.f32 	%f93, %f92, 0f3BBB989D, 0f3F000000;
	cvt.sat.f32.f32 	%f94, %f93;
	mov.f32 	%f95, 0f4B400001;
	mov.f32 	%f96, 0f437C0000;
	fma.rm.f32 	%f97, %f94, %f96, %f95;
	add.f32 	%f98, %f97, 0fCB40007F;
	neg.f32 	%f99, %f98;
	fma.rn.f32 	%f100, %f92, 0f3FB8AA3B, %f99;
	fma.rn.f32 	%f101, %f92, 0f32A57060, %f100;
	mov.b32 	%r18, %f97;
	shl.b32 	%r19, %r18, 23;
	mov.b32 	%f102, %r19;
	ex2.approx.ftz.f32 	%f103, %f101;
	mul.f32 	%f104, %f103, %f102;
	add.f32 	%f105, %f104, 0f00000000;
	sub.f32 	%f106, %f2, %f91;
	fma.rn.f32 	%f107, %f106, 0f3BBB989D, 0f3F000000;
	cvt.sat.f32.f32 	%f108, %f107;
	fma.rm.f32 	%f109, %f108, %f96, %f95;
	add.f32 	%f110, %f109, 0fCB40007F;
	neg.f32 	%f111, %f110;
	fma.rn.f32 	%f112, %f106, 0f3FB8AA3B, %f111;
	fma.rn.f32 	%f113, %f106, 0f32A57060, %f112;
	mov.b32 	%r20, %f109;
	shl.b32 	%r21, %r20, 23;
	mov.b32 	%f114, %r21;
	ex2.approx.ftz.f32 	%f115, %f113;
	mul.f32 	%f116, %f115, %f114;
	add.f32 	%f117, %f105, %f116;
	sub.f32 	%f118, %f3, %f91;
	fma.rn.f32 	%f119, %f118, 0f3BBB989D, 0f3F000000;
	cvt.sat.f32.f32 	%f120, %f119;
	fma.rm.f32 	%f121, %f120, %f96, %f95;
	add.f32 	%f122, %f121, 0fCB40007F;
	neg.f32 	%f123, %f122;
	fma.rn.f32 	%f124, %f118, 0f3FB8AA3B, %f123;
	fma.rn.f32 	%f125, %f118, 0f32A57060, %f124;
	mov.b32 	%r22, %f121;
	shl.b32 	%r23, %r22, 23;
	mov.b32 	%f126, %r23;
	ex2.approx.ftz.f32 	%f127, %f125;
	mul.f32 	%f128, %f127, %f126;
	add.f32 	%f129, %f117, %f128;
	sub.f32 	%f130, %f4, %f91;
	fma.rn.f32 	%f131, %f130, 0f3BBB989D, 0f3F000000;
	cvt.sat.f32.f32 	%f132, %f131;
	fma.rm.f32 	%f133, %f132, %f96, %f95;
	add.f32 	%f134, %f133, 0fCB40007F;
	neg.f32 	%f135, %f134;
	fma.rn.f32 	%f136, %f130, 0f3FB8AA3B, %f135;
	fma.rn.f32 	%f137, %f130, 0f32A57060, %f136;
	mov.b32 	%r24, %f133;
	shl.b32 	%r25, %r24, 23;
	mov.b32 	%f138, %r25;
	ex2.approx.ftz.f32 	%f139, %f137;
	mul.f32 	%f140, %f139, %f138;
	add.f32 	%f141, %f129, %f140;
	sub.f32 	%f142, %f5, %f91;
	fma.rn.f32 	%f143, %f142, 0f3BBB989D, 0f3F000000;
	cvt.sat.f32.f32 	%f144, %f143;
	fma.rm.f32 	%f145, %f144, %f96, %f95;
	add.f32 	%f146, %f145, 0fCB40007F;
	neg.f32 	%f147, %f146;
	fma.rn.f32 	%f148, %f142, 0f3FB8AA3B, %f147;
	fma.rn.f32 	%f149, %f142, 0f32A57060, %f148;
	mov.b32 	%r26, %f145;
	shl.b32 	%r27, %r26, 23;
	mov.b32 	%f150, %r27;
	ex2.approx.ftz.f32 	%f151, %f149;
	mul.f32 	%f152, %f151, %f150;
	add.f32 	%f153, %f141, %f152;
	sub.f32 	%f154, %f6, %f91;
	fma.rn.f32 	%f155, %f154, 0f3BBB989D, 0f3F000000;
	cvt.sat.f32.f32 	%f156, %f155;
	fma.rm.f32 	%f157, %f156, %f96, %f95;
	add.f32 	%f158, %f157, 0fCB40007F;
	neg.f32 	%f159, %f158;
	fma.rn.f32 	%f160, %f154, 0f3FB8AA3B, %f159;
	fma.rn.f32 	%f161, %f154, 0f32A57060, %f160;
	mov.b32 	%r28, %f157;
	shl.b32 	%r29, %r28, 23;
	mov.b32 	%f162, %r29;
	ex2.approx.ftz.f32 	%f163, %f161;
	mul.f32 	%f164, %f163, %f162;
	add.f32 	%f165, %f153, %f164;
	sub.f32 	%f166, %f7, %f91;
	fma.rn.f32 	%f167, %f166, 0f3BBB989D, 0f3F000000;
	cvt.sat.f32.f32 	%f168, %f167;
	fma.rm.f32 	%f169, %f168, %f96, %f95;
	add.f32 	%f170, %f169, 0fCB40007F;
	neg.f32 	%f171, %f170;
	fma.rn.f32 	%f172, %f166, 0f3FB8AA3B, %f171;
	fma.rn.f32 	%f173, %f166, 0f32A57060, %f172;
	mov.b32 	%r30, %f169;
	shl.b32 	%r31, %r30, 23;
	mov.b32 	%f174, %r31;
	ex2.approx.ftz.f32 	%f175, %f173;
	mul.f32 	%f176, %f175, %f174;
	add.f32 	%f177, %f165, %f176;
	sub.f32 	%f178, %f8, %f91;
	fma.rn.f32 	%f179, %f178, 0f3BBB989D, 0f3F000000;
	cvt.sat.f32.f32 	%f180, %f179;
	fma.rm.f32 	%f181, %f180, %f96, %f95;
	add.f32 	%f182, %f181, 0fCB40007F;
	neg.f32 	%f183, %f182;
	fma.rn.f32 	%f184, %f178, 0f3FB8AA3B, %f183;
	fma.rn.f32 	%f185, %f178, 0f32A57060, %f184;
	mov.b32 	%r32, %f181;
	shl.b32 	%r33, %r32, 23;
	mov.b32 	%f186, %r33;
	ex2.approx.ftz.f32 	%f187, %f185;
	mul.f32 	%f188, %f187, %f186;
	add.f32 	%f189, %f177, %f188;
	sub.f32 	%f190, %f9, %f91;
	fma.rn.f32 	%f191, %f190, 0f3BBB989D, 0f3F000000;
	cvt.sat.f32.f32 	%f192, %f191;
	fma.rm.f32 	%f193, %f192, %f96, %f95;
	add.f32 	%f194, %f193, 0fCB40007F;
	neg.f32 	%f195, %f194;
	fma.rn.f32 	%f196, %f190, 0f3FB8AA3B, %f195;
	fma.rn.f32 	%f197, %f190, 0f32A57060, %f196;
	mov.b32 	%r34, %f193;
	shl.b32 	%r35, %r34, 23;
	mov.b32 	%f198, %r35;
	ex2.approx.ftz.f32 	%f199, %f197;
	mul.f32 	%f200, %f199, %f198;
	add.f32 	%f201, %f189, %f200;
	sub.f32 	%f202, %f10, %f91;
	fma.rn.f32 	%f203, %f202, 0f3BBB989D, 0f3F000000;
	cvt.sat.f32.f32 	%f204, %f203;
	fma.rm.f32 	%f205, %f204, %f96, %f95;
	add.f32 	%f206, %f205, 0fCB40007F;
	neg.f32 	%f207, %f206;
	fma.rn.f32 	%f208, %f202, 0f3FB8AA3B, %f207;
	fma.rn.f32 	%f209, %f202, 0f32A57060, %f208;
	mov.b32 	%r36, %f205;
	shl.b32 	%r37, %r36, 23;
	mov.b32 	%f210, %r37;
	ex2.approx.ftz.f32 	%f211, %f209;
	mul.f32 	%f212, %f211, %f210;
	add.f32 	%f213, %f201, %f212;
	sub.f32 	%f214, %f11, %f91;
	fma.rn.f32 	%f215, %f214, 0f3BBB989D, 0f3F000000;
	cvt.sat.f32.f32 	%f216, %f215;
	fma.rm.f32 	%f217, %f216, %f96, %f95;
	add.f32 	%f218, %f217, 0fCB40007F;
	neg.f32 	%f219, %f218;
	fma.rn.f32 	%f220, %f214, 0f3FB8AA3B, %f219;
	fma.rn.f32 	%f221, %f214, 0f32A57060, %f220;
	mov.b32 	%r38, %f217;
	shl.b32 	%r39, %r38, 23;
	mov.b32 	%f222, %r39;
	ex2.approx.ftz.f32 	%f223, %f221;
	mul.f32 	%f224, %f223, %f222;
	add.f32 	%f225, %f213, %f224;
	sub.f32 	%f226, %f12, %f91;
	fma.rn.f32 	%f227, %f226, 0f3BBB989D, 0f3F000000;
	cvt.sat.f32.f32 	%f228, %f227;
	fma.rm.f32 	%f229, %f228, %f96, %f95;
	add.f32 	%f230, %f229, 0fCB40007F;
	neg.f32 	%f231, %f230;
	fma.rn.f32 	%f232, %f226, 0f3FB8AA3B, %f231;
	fma.rn.f32 	%f233, %f226, 0f32A57060, %f232;
	mov.b32 	%r40, %f229;
	shl.b32 	%r41, %r40, 23;
	mov.b32 	%f234, %r41;
	ex2.approx.ftz.f32 	%f235, %f233;
	mul.f32 	%f236, %f235, %f234;
	add.f32 	%f237, %f225, %f236;
	sub.f32 	%f238, %f13, %f91;
	fma.rn.f32 	%f239, %f238, 0f3BBB989D, 0f3F000000;
	cvt.sat.f32.f32 	%f240, %f239;
	fma.rm.f32 	%f241, %f240, %f96, %f95;
	add.f32 	%f242, %f241, 0fCB40007F;
	neg.f32 	%f243, %f242;
	fma.rn.f32 	%f244, %f238, 0f3FB8AA3B, %f243;
	fma.rn.f32 	%f245, %f238, 0f32A57060, %f244;
	mov.b32 	%r42, %f241;
	shl.b32 	%r43, %r42, 23;
	mov.b32 	%f246, %r43;
	ex2.approx.ftz.f32 	%f247, %f245;
	mul.f32 	%f248, %f247, %f246;
	add.f32 	%f249, %f237, %f248;
	sub.f32 	%f250, %f14, %f91;
	fma.rn.f32 	%f251, %f250, 0f3BBB989D, 0f3F000000;
	cvt.sat.f32.f32 	%f252, %f251;
	fma.rm.f32 	%f253, %f252, %f96, %f95;
	add.f32 	%f254, %f253, 0fCB40007F;
	neg.f32 	%f255, %f254;
	fma.rn.f32 	%f256, %f250, 0f3FB8AA3B, %f255;
	fma.rn.f32 	%f257, %f250, 0f32A57060, %f256;
	mov.b32 	%r44, %f253;
	shl.b32 	%r45, %r44, 23;
	mov.b32 	%f258, %r45;
	ex2.approx.ftz.f32 	%f259, %f257;
	mul.f32 	%f260, %f259, %f258;
	add.f32 	%f261, %f249, %f260;
	sub.f32 	%f262, %f15, %f91;
	fma.rn.f32 	%f263, %f262, 0f3BBB989D, 0f3F000000;
	cvt.sat.f32.f32 	%f264, %f263;
	fma.rm.f32 	%f265, %f264, %f96, %f95;
	add.f32 	%f266, %f265, 0fCB40007F;
	neg.f32 	%f267, %f266;
	fma.rn.f32 	%f268, %f262, 0f3FB8AA3B, %f267;
	fma.rn.f32 	%f269, %f262, 0f32A57060, %f268;
	mov.b32 	%r46, %f265;
	shl.b32 	%r47, %r46, 23;
	mov.b32 	%f270, %r47;
	ex2.approx.ftz.f32 	%f271, %f269;
	mul.f32 	%f272, %f271, %f270;
	add.f32 	%f273, %f261, %f272;
	sub.f32 	%f274, %f16, %f91;
	fma.rn.f32 	%f275, %f274, 0f3BBB989D, 0f3F000000;
	cvt.sat.f32.f32 	%f276, %f275;
	fma.rm.f32 	%f277, %f276, %f96, %f95;
	add.f32 	%f278, %f277, 0fCB40007F;
	neg.f32 	%f279, %f278;
	fma.rn.f32 	%f280, %f274, 0f3FB8AA3B, %f279;
	fma.rn.f32 	%f281, %f274, 0f32A57060, %f280;
	mov.b32 	%r48, %f277;
	shl.b32 	%r49, %r48, 23;
	mov.b32 	%f282, %r49;
	ex2.approx.ftz.f32 	%f283, %f281;
	mul.f32 	%f284, %f283, %f282;
	add.f32 	%f285, %f273, %f284;
	sub.f32 	%f286, %f17, %f91;
	fma.rn.f32 	%f287, %f286, 0f3BBB989D, 0f3F000000;
	cvt.sat.f32.f32 	%f288, %f287;
	fma.rm.f32 	%f289, %f288, %f96, %f95;
	add.f32 	%f290, %f289, 0fCB40007F;
	neg.f32 	%f291, %f290;
	fma.rn.f32 	%f292, %f286, 0f3FB8AA3B, %f291;
	fma.rn.f32 	%f293, %f286, 0f32A57060, %f292;
	mov.b32 	%r50, %f289;
	shl.b32 	%r51, %r50, 23;
	mov.b32 	%f294, %r51;
	ex2.approx.ftz.f32 	%f295, %f293;
	mul.f32 	%f296, %f295, %f294;
	add.f32 	%f297, %f285, %f296;
	sub.f32 	%f298, %f18, %f91;
	fma.rn.f32 	%f299, %f298, 0f3BBB989D, 0f3F000000;
	cvt.sat.f32.f32 	%f300, %f299;
	fma.rm.f32 	%f301, %f300, %f96, %f95;
	add.f32 	%f302, %f301, 0fCB40007F;
	neg.f32 	%f303, %f302;
	fma.rn.f32 	%f304, %f298, 0f3FB8AA3B, %f303;
	fma.rn.f32 	%f305, %f298, 0f32A57060, %f304;
	mov.b32 	%r52, %f301;
	shl.b32 	%r53, %r52, 23;
	mov.b32 	%f306, %r53;
	ex2.approx.ftz.f32 	%f307, %f305;
	mul.f32 	%f308, %f307, %f306;
	add.f32 	%f309, %f297, %f308;
	sub.f32 	%f310, %f19, %f91;
	fma.rn.f32 	%f311, %f310, 0f3BBB989D, 0f3F000000;
	cvt.sat.f32.f32 	%f312, %f311;
	fma.rm.f32 	%f313, %f312, %f96, %f95;
	add.f32 	%f314, %f313, 0fCB40007F;
	neg.f32 	%f315, %f314;
	fma.rn.f32 	%f316, %f310, 0f3FB8AA3B, %f315;
	fma.rn.f32 	%f317, %f310, 0f32A57060, %f316;
	mov.b32 	%r54, %f313;
	shl.b32 	%r55, %r54, 23;
	mov.b32 	%f318, %r55;
	ex2.approx.ftz.f32 	%f319, %f317;
	mul.f32 	%f320, %f319, %f318;
	add.f32 	%f321, %f309, %f320;
	sub.f32 	%f322, %f20, %f91;
	fma.rn.f32 	%f323, %f322, 0f3BBB989D, 0f3F000000;
	cvt.sat.f32.f32 	%f324, %f323;
	fma.rm.f32 	%f325, %f324, %f96, %f95;
	add.f32 	%f326, %f325, 0fCB40007F;
	neg.f32 	%f327, %f326;
	fma.rn.f32 	%f328, %f322, 0f3FB8AA3B, %f327;
	fma.rn.f32 	%f329, %f322, 0f32A57060, %f328;
	mov.b32 	%r56, %f325;
	shl.b32 	%r57, %r56, 23;
	mov.b32 	%f330, %r57;
	ex2.approx.ftz.f32 	%f331, %f329;
	mul.f32 	%f332, %f331, %f330;
	add.f32 	%f333, %f321, %f332;
	sub.f32 	%f334, %f21, %f91;
	fma.rn.f32 	%f335, %f334, 0f3BBB989D, 0f3F000000;
	cvt.sat.f32.f32 	%f336, %f335;
	fma.rm.f32 	%f337, %f336, %f96, %f95;
	add.f32 	%f338, %f337, 0fCB40007F;
	neg.f32 	%f339, %f338;
	fma.rn.f32 	%f340, %f334, 0f3FB8AA3B, %f339;
	fma.rn.f32 	%f341, %f334, 0f32A57060, %f340;
	mov.b32 	%r58, %f337;
	shl.b32 	%r59, %r58, 23;
	mov.b32 	%f342, %r59;
	ex2.approx.ftz.f32 	%f343, %f341;
	mul.f32 	%f344, %f343, %f342;
	add.f32 	%f345, %f333, %f344;
	sub.f32 	%f346, %f22, %f91;
	fma.rn.f32 	%f347, %f346, 0f3BBB989D, 0f3F000000;
	cvt.sat.f32.f32 	%f348, %f347;
	fma.rm.f32 	%f349, %f348, %f96, %f95;
	add.f32 	%f350, %f349, 0fCB40007F;
	neg.f32 	%f351, %f350;
	fma.rn.f32 	%f352, %f346, 0f3FB8AA3B, %f351;
	fma.rn.f32 	%f353, %f346, 0f32A57060, %f352;
	mov.b32 	%r60, %f349;
	shl.b32 	%r61, %r60, 23;
	mov.b32 	%f354, %r61;
	ex2.approx.ftz.f32 	%f355, %f353;
	mul.f32 	%f356, %f355, %f354;
	add.f32 	%f357, %f345, %f356;
	sub.f32 	%f358, %f23, %f91;
	fma.rn.f32 	%f359, %f358, 0f3BBB989D, 0f3F000000;
	cvt.sat.f32.f32 	%f360, %f359;
	fma.rm.f32 	%f361, %f360, %f96, %f95;
	add.f32 	%f362, %f361, 0fCB40007F;
	neg.f32 	%f363, %f362;
	fma.rn.f32 	%f364, %f358, 0f3FB8AA3B, %f363;
	fma.rn.f32 	%f365, %f358, 0f32A57060, %f364;
	mov.b32 	%r62, %f361;
	shl.b32 	%r63, %r62, 23;
	mov.b32 	%f366, %r63;
	ex2.approx.ftz.f32 	%f367, %f365;
	mul.f32 	%f368, %f367, %f366;
	add.f32 	%f369, %f357, %f368;
	sub.f32 	%f370, %f24, %f91;
	fma.rn.f32 	%f371, %f370, 0f3BBB989D, 0f3F000000;
	cvt.sat.f32.f32 	%f372, %f371;
	fma.rm.f32 	%f373, %f372, %f96, %f95;
	add.f32 	%f374, %f373, 0fCB40007F;
	neg.f32 	%f375, %f374;
	fma.rn.f32 	%f376, %f370, 0f3FB8AA3B, %f375;
	fma.rn.f32 	%f377, %f370, 0f32A57060, %f376;
	mov.b32 	%r64, %f373;
	shl.b32 	%r65, %r64, 23;
	mov.b32 	%f378, %r65;
	ex2.approx.ftz.f32 	%f379, %f377;
	mul.f32 	%f380, %f379, %f378;
	add.f32 	%f381, %f369, %f380;
	sub.f32 	%f382, %f25, %f91;
	fma.rn.f32 	%f383, %f382, 0f3BBB989D, 0f3F000000;
	cvt.sat.f32.f32 	%f384, %f383;
	fma.rm.f32 	%f385, %f384, %f96, %f95;
	add.f32 	%f386, %f385, 0fCB40007F;
	neg.f32 	%f387, %f386;
	fma.rn.f32 	%f388, %f382, 0f3FB8AA3B, %f387;
	fma.rn.f32 	%f389, %f382, 0f32A57060, %f388;
	mov.b32 	%r66, %f385;
	shl.b32 	%r67, %r66, 23;
	mov.b32 	%f390, %r67;
	ex2.approx.ftz.f32 	%f391, %f389;
	mul.f32 	%f392, %f391, %f390;
	add.f32 	%f393, %f381, %f392;
	sub.f32 	%f394, %f26, %f91;
	fma.rn.f32 	%f395, %f394, 0f3BBB989D, 0f3F000000;
	cvt.sat.f32.f32 	%f396, %f395;
	fma.rm.f32 	%f397, %f396, %f96, %f95;
	add.f32 	%f398, %f397, 0fCB40007F;
	neg.f32 	%f399, %f398;
	fma.rn.f32 	%f400, %f394, 0f3FB8AA3B, %f399;
	fma.rn.f32 	%f401, %f394, 0f32A57060, %f400;
	mov.b32 	%r68, %f397;
	shl.b32 	%r69, %r68, 23;
	mov.b32 	%f402, %r69;
	ex2.approx.ftz.f32 	%f403, %f401;
	mul.f32 	%f404, %f403, %f402;
	add.f32 	%f405, %f393, %f404;
	sub.f32 	%f406, %f27, %f91;
	fma.rn.f32 	%f407, %f406, 0f3BBB989D, 0f3F000000;
	cvt.sat.f32.f32 	%f408, %f407;
	fma.rm.f32 	%f409, %f408, %f96, %f95;
	add.f32 	%f410, %f409, 0fCB40007F;
	neg.f32 	%f411, %f410;
	fma.rn.f32 	%f412, %f406, 0f3FB8AA3B, %f411;
	fma.rn.f32 	%f413, %f406, 0f32A57060, %f412;
	mov.b32 	%r70, %f409;
	shl.b32 	%r71, %r70, 23;
	mov.b32 	%f414, %r71;
	ex2.approx.ftz.f32 	%f415, %f413;
	mul.f32 	%f416, %f415, %f414;
	add.f32 	%f417, %f405, %f416;
	mov.b32 	%r72, %f417;
	shfl.sync.bfly.b32	%r73|%p8, %r72, 16, 31, -1;
	mov.b32 	%f418, %r73;
	add.f32 	%f419, %f417, %f418;
	mov.b32 	%r74, %f419;
	shfl.sync.bfly.b32	%r75|%p9, %r74, 8, 31, -1;
	mov.b32 	%f420, %r75;
	add.f32 	%f421, %f419, %f420;
	mov.b32 	%r76, %f421;
	shfl.sync.bfly.b32	%r77|%p10, %r76, 4, 31, -1;
	mov.b32 	%f422, %r77;
	add.f32 	%f423, %f421, %f422;
	mov.b32 	%r78, %f423;
	shfl.sync.bfly.b32	%r79|%p11, %r78, 2, 31, -1;
	mov.b32 	%f424, %r79;
	add.f32 	%f425, %f423, %f424;
	mov.b32 	%r80, %f425;
	shfl.sync.bfly.b32	%r81|%p12, %r80, 1, 31, -1;
	mov.b32 	%f426, %r81;
	add.f32 	%f427, %f425, %f426;
	div.rn.f32 	%f28, %f104, %f427;
	div.rn.f32 	%f29, %f116, %f427;
	div.rn.f32 	%f30, %f128, %f427;
	div.rn.f32 	%f31, %f140, %f427;
	div.rn.f32 	%f32, %f152, %f427;
	div.rn.f32 	%f33, %f164, %f427;
	div.rn.f32 	%f34, %f176, %f427;
	div.rn.f32 	%f35, %f188, %f427;
	div.rn.f32 	%f36, %f200, %f427;
	div.rn.f32 	%f37, %f212, %f427;
	div.rn.f32 	%f38, %f224, %f427;
	div.rn.f32 	%f39, %f236, %f427;
	div.rn.f32 	%f40, %f248, %f427;
	div.rn.f32 	%f41, %f260, %f427;
	div.rn.f32 	%f42, %f272, %f427;
	div.rn.f32 	%f43, %f284, %f427;
	div.rn.f32 	%f44, %f296, %f427;
	div.rn.f32 	%f45, %f308, %f427;
	div.rn.f32 	%f46, %f320, %f427;
	div.rn.f32 	%f47, %f332, %f427;
	div.rn.f32 	%f48, %f344, %f427;
	div.rn.f32 	%f49, %f356, %f427;
	div.rn.f32 	%f50, %f368, %f427;
	div.rn.f32 	%f51, %f380, %f427;
	div.rn.f32 	%f52, %f392, %f427;
	div.rn.f32 	%f53, %f404, %f427;
	div.rn.f32 	%f54, %f416, %f427;
	// begin inline asm
	{  cvt.rn.f16.f32 %rs28, %f28;}

	// end inline asm
	mad.lo.s64 	%rd22, %rd26, %rd9, %rd2;
	cvta.to.global.u64 	%rd23, %rd8;
	shl.b64 	%rd24, %rd22, 1;
	add.s64 	%rd25, %rd23, %rd24;
	st.global.u16 	[%rd25], %rs28;
	// begin inline asm
	{  cvt.rn.f16.f32 %rs29, %f29;}

	// end inline asm
	st.global.u16 	[%rd25+64], %rs29;
	// begin inline asm
	{  cvt.rn.f16.f32 %rs30, %f30;}

	// end inline asm
	st.global.u16 	[%rd25+128], %rs30;
	// begin inline asm
	{  cvt.rn.f16.f32 %rs31, %f31;}

	// end inline asm
	st.global.u16 	[%rd25+192], %rs31;
	// begin inline asm
	{  cvt.rn.f16.f32 %rs32, %f32;}

	// end inline asm
	st.global.u16 	[%rd25+256], %rs32;
	// begin inline asm
	{  cvt.rn.f16.f32 %rs33, %f33;}

	// end inline asm
	st.global.u16 	[%rd25+320], %rs33;
	// begin inline asm
	{  cvt.rn.f16.f32 %rs34, %f34;}

	// end inline asm
	st.global.u16 	[%rd25+384], %rs34;
	// begin inline asm
	{  cvt.rn.f16.f32 %rs35, %f35;}

	// end inline asm
	st.global.u16 	[%rd25+448], %rs35;
	// begin inline asm
	{  cvt.rn.f16.f32 %rs36, %f36;}

	// end inline asm
	st.global.u16 	[%rd25+512], %rs36;
	// begin inline asm
	{  cvt.rn.f16.f32 %rs37, %f37;}

	// end inline asm
	st.global.u16 	[%rd25+576], %rs37;
	// begin inline asm
	{  cvt.rn.f16.f32 %rs38, %f38;}

	// end inline asm
	st.global.u16 	[%rd25+640], %rs38;
	// begin inline asm
	{  cvt.rn.f16.f32 %rs39, %f39;}

	// end inline asm
	st.global.u16 	[%rd25+704], %rs39;
	// begin inline asm
	{  cvt.rn.f16.f32 %rs40, %f40;}

	// end inline asm
	st.global.u16 	[%rd25+768], %rs40;
	// begin inline asm
	{  cvt.rn.f16.f32 %rs41, %f41;}

	// end inline asm
	st.global.u16 	[%rd25+832], %rs41;
	// begin inline asm
	{  cvt.rn.f16.f32 %rs42, %f42;}

	// end inline asm
	st.global.u16 	[%rd25+896], %rs42;
	// begin inline asm
	{  cvt.rn.f16.f32 %rs43, %f43;}

	// end inline asm
	st.global.u16 	[%rd25+960], %rs43;
	// begin inline asm
	{  cvt.rn.f16.f32 %rs44, %f44;}

	// end inline asm
	st.global.u16 	[%rd25+1024], %rs44;
	// begin inline asm
	{  cvt.rn.f16.f32 %rs45, %f45;}

	// end inline asm
	st.global.u16 	[%rd25+1088], %rs45;
	// begin inline asm
	{  cvt.rn.f16.f32 %rs46, %f46;}

	// end inline asm
	st.global.u16 	[%rd25+1152], %rs46;
	// begin inline asm
	{  cvt.rn.f16.f32 %rs47, %f47;}

	// end inline asm
	st.global.u16 	[%rd25+1216], %rs47;
	// begin inline asm
	{  cvt.rn.f16.f32 %rs48, %f48;}

	// end inline asm
	st.global.u16 	[%rd25+1280], %rs48;
	// begin inline asm
	{  cvt.rn.f16.f32 %rs49, %f49;}

	// end inline asm
	st.global.u16 	[%rd25+1344], %rs49;
	// begin inline asm
	{  cvt.rn.f16.f32 %rs50, %f50;}

	// end inline asm
	st.global.u16 	[%rd25+1408], %rs50;
	// begin inline asm
	{  cvt.rn.f16.f32 %rs51, %f51;}

	// end inline asm
	st.global.u16 	[%rd25+1472], %rs51;
	// begin inline asm
	{  cvt.rn.f16.f32 %rs52, %f52;}

	// end inline asm
	st.global.u16 	[%rd25+1536], %rs52;
	// begin inline asm
	{  cvt.rn.f16.f32 %rs53, %f53;}

	// end inline asm
	st.global.u16 	[%rd25+1600], %rs53;
	// begin inline asm
	{  cvt.rn.f16.f32 %rs54, %f54;}

	// end inline asm
	st.global.u16 	[%rd25+1664], %rs54;
	add.s64 	%rd26, %rd26, %rd3;
	setp.lt.s64 	%p13, %rd26, %rd10;
	@%p13 bra 	$L__BB269_4;
$L__BB269_5:
	ret;

}
	// .globl	_ZN7oneflow4cuda7softmax15SoftmaxWarpImplI10SimpleLoadI6__halffE11SimpleStoreIS4_fEfLi1ELi27ELi32ELi1ELb1ELNS1_9AlgorithmE0EEEvT_T0_ll
.visible .entry _ZN7oneflow4cuda7softmax15SoftmaxWarpImplI10SimpleLoadI6__halffE11SimpleStoreIS4_fEfLi1ELi27ELi32ELi1ELb1ELNS1_9AlgorithmE0EEEvT_T0_ll(
	.param .align 8 .b8 _ZN7oneflow4cuda7softmax15SoftmaxWarpImplI10SimpleLoadI6__halffE11SimpleStoreIS4_fEfLi1ELi27ELi32ELi1ELb1ELNS1_9AlgorithmE0EEEvT_T0_ll_param_0[16],
	.param .align 8 .b8 _ZN7oneflow4cuda7softmax15SoftmaxWarpImplI10SimpleLoadI6__halffE11SimpleStoreIS4_fEfLi1ELi27ELi32ELi1ELb1ELNS1_9AlgorithmE0EEEvT_T0_ll_param_1[16],
	.param .u64 _ZN7oneflow4cuda7softmax15SoftmaxWarpImplI10SimpleLoadI6__halffE11SimpleStoreIS4_fEfLi1ELi27ELi32ELi1ELb1ELNS1_9AlgorithmE0EEEvT_T0_ll_param_2,
	.param .u64 _ZN7oneflow4cuda7softmax15SoftmaxWarpImplI10SimpleLoadI6__halffE11SimpleStoreIS4_fEfLi1ELi27ELi32ELi1ELb1ELNS1_9AlgorithmE0EEEvT_T0_ll_param_3
)
{
	.reg .pred 	%p<68>;
	.reg .b16 	%rs<55>;
	.reg .b32 	%r<123>;
	.reg .b32 	%f<617>;
	.reg .b64 	%rd<60>;

	ld.param.u64 	%rd31, [_ZN7oneflow4cuda7softmax15SoftmaxWarpImplI10SimpleLoadI6__halffE11SimpleStoreIS4_fEfLi1ELi27ELi32ELi1ELb1ELNS1_9AlgorithmE0EEEvT_T0_ll_param_1+8];
	ld.param.u64 	%rd30, [_ZN7oneflow4cuda7softmax15SoftmaxWarpImplI10SimpleLoadI6__halffE11SimpleStoreIS4_fEfLi1ELi27ELi32ELi1ELb1ELNS1_9AlgorithmE0EEEvT_T0_ll_param_1];
	ld.param.u64 	%rd29, [_ZN7oneflow4cuda7softmax15SoftmaxWarpImplI10SimpleLoadI6__halffE11SimpleStoreIS4_fEfLi1ELi27ELi32ELi1ELb1ELNS1_9AlgorithmE0EEEvT_T0_ll_param_0+8];
	ld.param.u64 	%rd28, [_ZN7oneflow4cuda7softmax15SoftmaxWarpImplI10SimpleLoadI6__halffE11SimpleStoreIS4_fEfLi1ELi27ELi32ELi1ELb1ELNS1_9AlgorithmE0EEEvT_T0_ll_param_0];
	ld.param.u64 	%rd33, [_ZN7oneflow4cuda7softmax15SoftmaxWarpImplI10SimpleLoadI6__halffE11SimpleStoreIS4_fEfLi1ELi27ELi32ELi1ELb1ELNS1_9AlgorithmE0EEEvT_T0_ll_param_3];
	setp.lt.s64 	%p1, %rd33, 865;
	@%p1 bra 	$L__BB270_2;
	mov.u64 	%rd34, $str;
	cvta.global.u64 	%rd35, %rd34;
	mov.u64 	%rd36, $str$1;
	cvta.global.u64 	%rd37, %rd36;
	mov.u64 	%rd38, __unnamed_270;
	cvta.global.u64 	%rd39, %rd38;
	{ // callseq 269, 0
	.param .b64 param0;
	st.param.b64 	[param0], %rd35;
	.param .b64 param1;
	st.param.b64 	[param1], %rd37;
	.param .b32 param2;
	st.param.b32 	[param2], 228;
	.param .b64 param3;
	st.param.b64 	[param3], %rd39;
	.param .b64 param4;
	st.param.b64 	[param4], 1;
	call.uni 
	__assertfail, 
	(
	param0, 
	param1, 
	param2, 
	param3, 
	param4
	);
	} // callseq 269
$L__BB270_2:
	ld.param.u64 	%rd57, [_ZN7oneflow4cuda7softmax15SoftmaxWarpImplI10SimpleLoadI6__halffE11SimpleStoreIS4_fEfLi1ELi27ELi32ELi1ELb1ELNS1_9AlgorithmE0EEEvT_T0_ll_param_2];
	mov.u32 	%r1, %ctaid.x;
	mov.u32 	%r2, %ntid.y;
	mov.u32 	%r3, %tid.y;
	mad.lo.s32 	%r4, %r1, %r2, %r3;
	cvt.s64.s32 	%rd59, %r4;
	setp.le.s64 	%p2, %rd57, %rd59;
	@%p2 bra 	$L__BB270_113;
	mov.u32 	%r5, %tid.x;
	add.s32 	%r6, %r5, 64;
	cvt.u64.u32 	%rd2, %r6;
	add.s32 	%r7, %r5, 96;
	cvt.u64.u32 	%rd3, %r7;
	add.s32 	%r8, %r5, 128;
	cvt.u64.u32 	%rd4, %r8;
	add.s32 	%r9, %r5, 160;
	cvt.u64.u32 	%rd5, %r9;
	add.s32 	%r10, %r5, 192;
	cvt.u64.u32 	%rd6, %r10;
	add.s32 	%r11, %r5, 224;
	cvt.u64.u32 	%rd7, %r11;
	add.s32 	%r12, %r5, 256;
	cvt.u64.u32 	%rd8, %r12;
	add.s32 	%r13, %r5, 320;
	cvt.u64.u32 	%rd9, %r13;
	add.s32 	%r14, %r5, 352;
	cvt.u64.u32 	%rd10, %r14;
	add.s32 	%r15, %r5, 384;
	cvt.u64.u32 	%rd11, %r15;
	add.s32 	%r16, %r5, 416;
	cvt.u64.u32 	%rd12, %r16;
	add.s32 	%r17, %r5, 448;
	cvt.u64.u32 	%rd13, %r17;
	add.s32 	%r18, %r5, 480;
	cvt.u64.u32 	%rd14, %r18;
	add.s32 	%r19, %r5, 512;
	cvt.u64.u32 	%rd15, %r19;
	add.s32 	%r20, %r5, 544;
	cvt.u64.u32 	%rd16, %r20;
	add.s32 	%r21, %r5, 576;
	cvt.u64.u32 	%rd17, %r21;
	add.s32 	%r22, %r5, 608;
	cvt.u64.u32 	%rd18, %r22;
	add.s32 	%r23, %r5, 640;
	cvt.u64.u32 	%rd19, %r23;
	add.s32 	%r24, %r5, 672;
	cvt.u64.u32 	%rd20, %r24;
	add.s32 	%r25, %r5, 704;
	cvt.u64.u32 	%rd21, %r25;
	add.s32 	%r26, %r5, 736;
	cvt.u64.u32 	%rd22, %r26;
	add.s32 	%r27, %r5, 832;
	cvt.u64.u32 	%rd23, %r27;
	add.s32 	%r30, %r5, 32;
	add.s32 	%r32, %r5, 288;
	add.s32 	%r34, %r5, 768;
	add.s32 	%r36, %r5, 800;
	mov.u32 	%r120, %nctaid.x;
$L__BB270_4:
	cvt.u64.u32 	%rd40, %r5;
	setp.le.s64 	%p3, %rd33, %rd40;
	mad.lo.s64 	%rd41, %rd59, %rd29, %rd40;
	cvta.to.global.u64 	%rd42, %rd28;
	shl.b64 	%rd43, %rd41, 1;
	add.s64 	%rd25, %rd42, %rd43;
	mov.f32 	%f563, 0fFF800000;
	mov.f32 	%f566, %f563;
	@%p3 bra 	$L__BB270_6;
	ld.global.u16 	%rs1, [%rd25];
	// begin inline asm
	{  cvt.f32.f16 %f563, %rs1;}

	// end inline asm
	max.f32 	%f566, %f563, 0fFF800000;
$L__BB270_6:
	cvt.u64.u32 	%rd44, %r30;
	setp.le.s64 	%p4, %rd33, %rd44;
	mov.f32 	%f565, 0fFF800000;
	@%p4 bra 	$L__BB270_8;
	ld.global.u16 	%rs2, [%rd25+64];
	// begin inline asm
	{  cvt.f32.f16 %f565, %rs2;}

	// end inline asm
	max.f32 	%f566, %f566, %f565;
$L__BB270_8:
	setp.le.s64 	%p5, %rd33, %rd2;
	mov.f32 	%f567, 0fFF800000;
	@%p5 bra 	$L__BB270_10;
	ld.global.u16 	%rs3, [%rd25+128];
	// begin inline asm
	{  cvt.f32.f16 %f567, %rs3;}

	// end inline asm
	max.f32 	%f566, %f566, %f567;
$L__BB270_10:
	setp.le.s64 	%p6, %rd33, %rd3;
	mov.f32 	%f569, 0fFF800000;
	@%p6 bra 	$L__BB270_12;
	ld.global.u16 	%rs4, [%rd25+192];
	// begin inline asm
	{  cvt.f32.f16 %f569, %rs4;}

	// end inline asm
	max.f32 	%f566, %f566, %f569;
$L__BB270_12:
	setp.le.s64 	%p7, %rd33, %rd4;
	mov.f32 	%f571, 0fFF800000;
	@%p7 bra 	$L__BB270_14;
	ld.global.u16 	%rs5, [%rd25+256];
	// begin inline asm
	{  cvt.f32.f16 %f571, %rs5;}

	// end inline asm
	max.f32 	%f566, %f566, %f571;
$L__BB270_14:
	setp.le.s64 	%p8, %rd33, %rd5;
	mov.f32 	%f573, 0fFF800000;
	@%p8 bra 	$L__BB270_16;
	ld.global.u16 	%rs6, [%rd25+320];
	// begin inline asm
	{  cvt.f32.f16 %f573, %rs6;}

	// end inline asm
	max.f32 	%f566, %f566, %f573;
$L__BB270_16:
	setp.le.s64 	%p9, %rd33, %rd6;
	mov.f32 	%f575, 0fFF800000;
	@%p9 bra 	$L__BB270_18;
	ld.global.u16 	%rs7, [%rd25+384];
	// begin inline asm
	{  cvt.f32.f16 %f575, %rs7;}

	// end inline asm
	max.f32 	%f566, %f566, %f575;
$L__BB270_18:
	setp.le.s64 	%p10, %rd33, %rd7;
	mov.f32 	%f577, 0fFF800000;
	@%p10 bra 	$L__BB270_20;
	ld.global.u16 	%rs8, [%rd25+448];
	// begin inline asm
	{  cvt.f32.f16 %f577, %rs8;}

	// end inline asm
	max.f32 	%f566, %f566, %f577;
$L__BB270_20:
	setp.le.s64 	%p11, %rd33, %rd8;
	mov.f32 	%f579, 0fFF800000;
	@%p11 bra 	$L__BB270_22;
	ld.global.u16 	%rs9, [%rd25+512];
	// begin inline asm
	{  cvt.f32.f16 %f579, %rs9;}

	// end inline asm
	max.f32 	%f566, %f566, %f579;
$L__BB270_22:
	cvt.u64.u32 	%rd45, %r32;
	setp.le.s64 	%p12, %rd33, %rd45;
	mov.f32 	%f581, 0fFF800000;
	@%p12 bra 	$L__BB270_24;
	ld.global.u16 	%rs10, [%rd25+576];
	// begin inline asm
	{  cvt.f32.f16 %f581, %rs10;}

	// end inline asm
	max.f32 	%f566, %f566, %f581;
$L__BB270_24:
	setp.le.s64 	%p13, %rd33, %rd9;
	mov.f32 	%f583, 0fFF800000;
	@%p13 bra 	$L__BB270_26;
	ld.global.u16 	%rs11, [%rd25+640];
	// begin inline asm
	{  cvt.f32.f16 %f583, %rs11;}

	// end inline asm
	max.f32 	%f566, %f566, %f583;
$L__BB270_26:
	setp.le.s64 	%p14, %rd33, %rd10;
	mov.f32 	%f585, 0fFF800000;
	@%p14 bra 	$L__BB270_28;
	ld.global.u16 	%rs12, [%rd25+704];
	// begin inline asm
	{  cvt.f32.f16 %f585, %rs12;}

	// end inline asm
	max.f32 	%f566, %f566, %f585;
$L__BB270_28:
	setp.le.s64 	%p15, %rd33, %rd11;
	mov.f32 	%f587, 0fFF800000;
	@%p15 bra 	$L__BB270_30;
	ld.global.u16 	%rs13, [%rd25+768];
	// begin inline asm
	{  cvt.f32.f16 %f587, %rs13;}

	// end inline asm
	max.f32 	%f566, %f566, %f587;
$L__BB270_30:
	setp.le.s64 	%p16, %rd33, %rd12;
	mov.f32 	%f589, 0fFF800000;
	@%p16 bra 	$L__BB270_32;
	ld.global.u16 	%rs14, [%rd25+832];
	// begin inline asm
	{  cvt.f32.f16 %f589, %rs14;}

	// end inline asm
	max.f32 	%f566, %f566, %f589;
$L__BB270_32:
	setp.le.s64 	%p17, %rd33, %rd13;
	mov.f32 	%f591, 0fFF800000;
	@%p17 bra 	$L__BB270_34;
	ld.global.u16 	%rs15, [%rd25+896];
	// begin inline asm
	{  cvt.f32.f16 %f591, %rs15;}

	// end inline asm
	max.f32 	%f566, %f566, %f591;
$L__BB270_34:
	setp.le.s64 	%p18, %rd33, %rd14;
	mov.f32 	%f593, 0fFF800000;
	@%p18 bra 	$L__BB270_36;
	ld.global.u16 	%rs16, [%rd25+960];
	// begin inline asm
	{  cvt.f32.f16 %f593, %rs16;}

	// end inline asm
	max.f32 	%f566, %f566, %f593;
$L__BB270_36:
	setp.le.s64 	%p19, %rd33, %rd15;
	mov.f32 	%f595, 0fFF800000;
	@%p19 bra 	$L__BB270_38;
	ld.global.u16 	%rs17, [%rd25+1024];
	// begin inline asm
	{  cvt.f32.f16 %f595, %rs17;}

	// end inline asm
	max.f32 	%f566, %f566, %f595;
$L__BB270_38:
	setp.le.s64 	%p20, %rd33, %rd16;
	mov.f32 	%f597, 0fFF800000;
	@%p20 bra 	$L__BB270_40;
	ld.global.u16 	%rs18, [%rd25+1088];
	// begin inline asm
	{  cvt.f32.f16 %f597, %rs18;}

	// end inline asm
	max.f32 	%f566, %f566, %f597;
$L__BB270_40:
	setp.le.s64 	%p21, %rd33, %rd17;
	mov.f32 	%f599, 0fFF800000;
	@%p21 bra 	$L__BB270_42;
	ld.global.u16 	%rs19, [%rd25+1152];
	// begin inline asm
	{  cvt.f32.f16 %f599, %rs19;}

	// end inline asm
	max.f32 	%f566, %f566, %f599;
$L__BB270_42:
	setp.le.s64 	%p22, %rd33, %rd18;
	mov.f32 	%f601, 0fFF800000;
	@%p22 bra 	$L__BB270_44;
	ld.global.u16 	%rs20, [%rd25+1216];
	// begin inline asm
	{  cvt.f32.f16 %f601, %rs20;}

	// end inline asm
	max.f32 	%f566, %f566, %f601;
$L__BB270_44:
	setp.le.s64 	%p23, %rd33, %rd19;
	mov.f32 	%f603, 0fFF800000;
	@%p23 bra 	$L__BB270_46;
	ld.global.u16 	%rs21, [%rd25+1280];
	// begin inline asm
	{  cvt.f32.f16 %f603, %rs21;}

	// end inline asm
	max.f32 	%f566, %f566, %f603;
$L__BB270_46:
	setp.le.s64 	%p24, %rd33, %rd20;
	mov.f32 	%f605, 0fFF800000;
	@%p24 bra 	$L__BB270_48;
	ld.global.u16 	%rs22, [%rd25+1344];
	// begin inline asm
	{  cvt.f32.f16 %f605, %rs22;}

	// end inline asm
	max.f32 	%f566, %f566, %f605;
$L__BB270_48:
	setp.le.s64 	%p25, %rd33, %rd21;
	mov.f32 	%f607, 0fFF800000;
	@%p25 bra 	$L__BB270_50;
	ld.global.u16 	%rs23, [%rd25+1408];
	// begin inline asm
	{  cvt.f32.f16 %f607, %rs23;}

	// end inline asm
	max.f32 	%f566, %f566, %f607;
$L__BB270_50:
	setp.le.s64 	%p26, %rd33, %rd22;
	mov.f32 	%f609, 0fFF800000;
	@%p26 bra 	$L__BB270_52;
	ld.global.u16 	%rs24, [%rd25+1472];
	// begin inline asm
	{  cvt.f32.f16 %f609, %rs24;}

	// end inline asm
	max.f32 	%f566, %f566, %f609;
$L__BB270_52:
	cvt.u64.u32 	%rd46, %r34;
	setp.le.s64 	%p27, %rd33, %rd46;
	mov.f32 	%f611, 0fFF800000;
	@%p27 bra 	$L__BB270_54;
	ld.global.u16 	%rs25, [%rd25+1536];
	// begin inline asm
	{  cvt.f32.f16 %f611, %rs25;}

	// end inline asm
	max.f32 	%f566, %f566, %f611;
$L__BB270_54:
	cvt.u64.u32 	%rd47, %r36;
	setp.le.s64 	%p28, %rd33, %rd47;
	mov.f32 	%f613, 0fFF800000;
	@%p28 bra 	$L__BB270_56;
	ld.global.u16 	%rs26, [%rd25+1600];
	// begin inline asm
	{  cvt.f32.f16 %f613, %rs26;}

	// end inline asm
	max.f32 	%f566, %f566, %f613;
$L__BB270_56:
	setp.le.s64 	%p29, %rd33, %rd23;
	mov.f32 	%f615, 0fFF800000;
	@%p29 bra 	$L__BB270_58;
	ld.global.u16 	%rs27, [%rd25+1664];
	// begin inline asm
	{  cvt.f32.f16 %f615, %rs27;}

	// end inline asm
	max.f32 	%f566, %f566, %f615;
$L__BB270_58:
	cvt.u64.u32 	%rd48, %r5;
	setp.le.s64 	%p30, %rd33, %rd48;
	mov.b32 	%r38, %f566;
	shfl.sync.bfly.b32	%r39|%p31, %r38, 16, 31, -1;
	mov.b32 	%f190, %r39;
	max.f32 	%f191, %f566, %f190;
	mov.b32 	%r40, %f191;
	shfl.sync.bfly.b32	%r41|%p32, %r40, 8, 31, -1;
	mov.b32 	%f192, %r41;
	max.f32 	%f193, %f191, %f192;
	mov.b32 	%r42, %f193;
	shfl.sync.bfly.b32	%r43|%p33, %r42, 4, 31, -1;
	mov.b32 	%f194, %r43;
	max.f32 	%f195, %f193, %f194;
	mov.b32 	%r44, %f195;
	shfl.sync.bfly.b32	%r45|%p34, %r44, 2, 31, -1;
	mov.b32 	%f196, %r45;
	max.f32 	%f197, %f195, %f196;
	mov.b32 	%r46, %f197;
	shfl.sync.bfly.b32	%r47|%p35, %r46, 1, 31, -1;
	mov.b32 	%f198, %r47;
	max.f32 	%f199, %f197, %f198;
	sub.f32 	%f200, %f563, %f199;
	fma.rn.f32 	%f201, %f200, 0f3BBB989D, 0f3F000000;
	cvt.sat.f32.f32 	%f202, %f201;
	mov.f32 	%f203, 0f4B400001;
	mov.f32 	%f204, 0f437C0000;
	fma.rm.f32 	%f205, %f202, %f204, %f203;
	add.f32 	%f206, %f205, 0fCB40007F;
	neg.f32 	%f207, %f206;
	fma.rn.f32 	%f208, %f200, 0f3FB8AA3B, %f207;
	fma.rn.f32 	%f209, %f200, 0f32A57060, %f208;
	mov.b32 	%r48, %f205;
	shl.b32 	%r49, %r48, 23;
	mov.b32 	%f210, %r49;
	ex2.approx.ftz.f32 	%f211, %f209;
	mul.f32 	%f212, %f211, %f210;
	add.f32 	%f213, %f212, 0f00000000;
	sub.f32 	%f214, %f565, %f199;
	fma.rn.f32 	%f215, %f214, 0f3BBB989D, 0f3F000000;
	cvt.sat.f32.f32 	%f216, %f215;
	fma.rm.f32 	%f217, %f216, %f204, %f203;
	add.f32 	%f218, %f217, 0fCB40007F;
	neg.f32 	%f219, %f218;
	fma.rn.f32 	%f220, %f214, 0f3FB8AA3B, %f219;
	fma.rn.f32 	%f221, %f214, 0f32A57060, %f220;
	mov.b32 	%r50, %f217;
	shl.b32 	%r51, %r50, 23;
	mov.b32 	%f222, %r51;
	ex2.approx.ftz.f32 	%f223, %f221;
	mul.f32 	%f224, %f223, %f222;
	add.f32 	%f225, %f213, %f224;
	sub.f32 	%f226, %f567, %f199;
	fma.rn.f32 	%f227, %f226, 0f3BBB989D, 0f3F000000;
	cvt.sat.f32.f32 	%f228, %f227;
	fma.rm.f32 	%f229, %f228, %f204, %f203;
	add.f32 	%f230, %f229, 0fCB40007F;
	neg.f32 	%f231, %f230;
	fma.rn.f32 	%f232, %f226, 0f3FB8AA3B, %f231;
	fma.rn.f32 	%f233, %f226, 0f32A57060, %f232;
	mov.b32 	%r52, %f229;
	shl.b32 	%r53, %r52, 23;
	mov.b32 	%f234, %r53;
	ex2.approx.ftz.f32 	%f235, %f233;
	mul.f32 	%f236, %f235, %f234;
	add.f32 	%f237, %f225, %f236;
	sub.f32 	%f238, %f569, %f199;
	fma.rn.f32 	%f239, %f238, 0f3BBB989D, 0f3F000000;
	cvt.sat.f32.f32 	%f240, %f239;
	fma.rm.f32 	%f241, %f240, %f204, %f203;
	add.f32 	%f242, %f241, 0fCB40007F;
	neg.f32 	%f243, %f242;
	fma.rn.f32 	%f244, %f238, 0f3FB8AA3B, %f243;
	fma.rn.f32 	%f245, %f238, 0f32A57060, %f244;
	mov.b32 	%r54, %f241;
	shl.b32 	%r55, %r54, 23;
	mov.b32 	%f246, %r55;
	ex2.approx.ftz.f32 	%f247, %f245;
	mul.f32 	%f248, %f247, %f246;
	add.f32 	%f249, %f237, %f248;
	sub.f32 	%f250, %f571, %f199;
	fma.rn.f32 	%f251, %f250, 0f3BBB989D, 0f3F000000;
	cvt.sat.f32.f32 	%f252, %f251;
	fma.rm.f32 	%f253, %f252, %f204, %f203;
	add.f32 	%f254, %f253, 0fCB40007F;
	neg.f32 	%f255, %f254;
	fma.rn.f32 	%f256, %f250, 0f3FB8AA3B, %f255;
	fma.rn.f32 	%f257, %f250, 0f32A57060, %f256;
	mov.b32 	%r56, %f253;
	shl.b32 	%r57, %r56, 23;
	mov.b32 	%f258, %r57;
	ex2.approx.ftz.f32 	%f259, %f257;
	mul.f32 	%f260, %f259, %f258;
	add.f32 	%f261, %f249, %f260;
	sub.f32 	%f262, %f573, %f199;
	fma.rn.f32 	%f263, %f262, 0f3BBB989D, 0f3F000000;
	cvt.sat.f32.f32 	%f264, %f263;
	fma.rm.f32 	%f265, %f264, %f204, %f203;
	add.f32 	%f266, %f265, 0fCB40007F;
	neg.f32 	%f267, %f266;
	fma.rn.f32 	%f268, %f262, 0f3FB8AA3B, %f267;
	fma.rn.f32 	%f269, %f262, 0f32A57060, %f268;
	mov.b32 	%r58, %f265;
	shl.b32 	%r59, %r58, 23;
	mov.b32 	%f270, %r59;
	ex2.approx.ftz.f32 	%f271, %f269;
	mul.f32 	%f272, %f271, %f270;
	add.f32 	%f273, %f261, %f272;
	sub.f32 	%f274, %f575, %f199;
	fma.rn.f32 	%f275, %f274, 0f3BBB989D, 0f3F000000;
	cvt.sat.f32.f32 	%f276, %f275;
	fma.rm.f32 	%f277, %f276, %f204, %f203;
	add.f32 	%f278, %f277, 0fCB40007F;
	neg.f32 	%f279, %f278;
	fma.rn.f32 	%f280, %f274, 0f3FB8AA3B, %f279;
	fma.rn.f32 	%f281, %f274, 0f32A57060, %f280;
	mov.b32 	%r60, %f277;
	shl.b32 	%r61, %r60, 23;
	mov.b32 	%f282, %r61;
	ex2.approx.ftz.f32 	%f283, %f281;
	mul.f32 	%f284, %f283, %f282;
	add.f32 	%f285, %f273, %f284;
	sub.f32 	%f286, %f577, %f199;
	fma.rn.f32 	%f287, %f286, 0f3BBB989D, 0f3F000000;
	cvt.sat.f32.f32 	%f288, %f287;
	fma.rm.f32 	%f289, %f288, %f204, %f203;
	add.f32 	%f290, %f289, 0fCB40007F;
	neg.f32 	%f291, %f290;
	fma.rn.f32 	%f292, %f286, 0f3FB8AA3B, %f291;
	fma.rn.f32 	%f293, %f286, 0f32A57060, %f292;
	mov.b32 	%r62, %f289;
	shl.b32 	%r63, %r62, 23;
	mov.b32 	%f294, %r63;
	ex2.approx.ftz.f32 	%f295, %f293;
	mul.f32 	%f296, %f295, %f294;
	add.f32 	%f297, %f285, %f296;
	sub.f32 	%f298, %f579, %f199;
	fma.rn.f32 	%f299, %f298, 0f3BBB989D, 0f3F000000;
	cvt.sat.f32.f32 	%f300, %f299;
	fma.rm.f32 	%f301, %f300, %f204, %f203;
	add.f32 	%f302, %f301, 0fCB40007F;
	neg.f32 	%f303, %f302;
	fma.rn.f32 	%f304, %f298, 0f3FB8AA3B, %f303;
	fma.rn.f32 	%f305, %f298, 0f32A57060, %f304;
	mov.b32 	%r64, %f301;
	shl.b32 	%r65, %r64, 23;
	mov.b32 	%f306, %r65;
	ex2.approx.ftz.f32 	%f307, %f305;
	mul.f32 	%f308, %f307, %f306;
	add.f32 	%f309, %f297, %f308;
	sub.f32 	%f310, %f581, %f199;
	fma.rn.f32 	%f311, %f310, 0f3BBB989D, 0f3F000000;
	cvt.sat.f32.f32 	%f312, %f311;
	fma.rm.f32 	%f313, %f312, %f204, %f203;
	add.f32 	%f314, %f313, 0fCB40007F;
	neg.f32 	%f315, %f314;
	fma.rn.f32 	%f316, %f310, 0f3FB8AA3B, %f315;
	fma.rn.f32 	%f317, %f310, 0f32A57060, %f316;
	mov.b32 	%r66, %f313;
	shl.b32 	%r67, %r66, 23;
	mov.b32 	%f318, %r67;
	ex2.approx.ftz.f32 	%f319, %f317;
	mul.f32 	%f320, %f319, %f318;
	add.f32 	%f321, %f309, %f320;
	sub.f32 	%f322, %f583, %f199;
	fma.rn.f32 	%f323, %f322, 0f3BBB989D, 0f3F000000;
	cvt.sat.f32.f32 	%f324, %f323;
	fma.rm.f32 	%f325, %f324, %f204, %f203;
	add.f32 	%f326, %f325, 0fCB40007F;
	neg.f32 	%f327, %f326;
	fma.rn.f32 	%f328, %f322, 0f3FB8AA3B, %f327;
	fma.rn.f32 	%f329, %f322, 0f32A57060, %f328;
	mov.b32 	%r68, %f325;
	shl.b32 	%r69, %r68, 23;
	mov.b32 	%f330, %r69;
	ex2.approx.ftz.f32 	%f331, %f329;
	mul.f32 	%f332, %f331, %f330;
	add.f32 	%f333, %f321, %f332;
	sub.f32 	%f334, %f585, %f199;
	fma.rn.f32 	%f335, %f334, 0f3BBB989D, 0f3F000000;
	cvt.sat.f32.f32 	%f336, %f335;
	fma.rm.f32 	%f337, %f336, %f204, %f203;
	add.f32 	%f338, %f337, 0fCB40007F;
	neg.f32 	%f339, %f338;
	fma.rn.f32 	%f340, %f334, 0f3FB8AA3B, %f339;
	fma.rn.f32 	%f341, %f334, 0f32A57060, %f340;
	mov.b32 	%r70, %f337;
	shl.b32 	%r71, %r70, 23;
	mov.b32 	%f342, %r71;
	ex2.approx.ftz.f32 	%f343, %f341;
	mul.f32 	%f344, %f343, %f342;
	add.f32 	%f345, %f333, %f344;
	sub.f32 	%f346, %f587, %f199;
	fma.rn.f32 	%f347, %f346, 0f3BBB989D, 0f3F000000;
	cvt.sat.f32.f32 	%f348, %f347;
	fma.rm.f32 	%f349, %f348, %f204, %f203;
	add.f32 	%f350, %f349, 0fCB40007F;
	neg.f32 	%f351, %f350;
	fma.rn.f32 	%f352, %f346, 0f3FB8AA3B, %f351;
	fma.rn.f32 	%f353, %f346, 0f32A57060, %f352;
	mov.b32 	%r72, %f349;
	shl.b32 	%r73, %r72, 23;
	mov.b32 	%f354, %r73;
	ex2.approx.ftz.f32 	%f355, %f353;
	mul.f32 	%f356, %f355, %f354;
	add.f32 	%f357, %f345, %f356;
	sub.f32 	%f358, %f589, %f199;
	fma.rn.f32 	%f359, %f358, 0f3BBB989D, 0f3F000000;
	cvt.sat.f32.f32 	%f360, %f359;
	fma.rm.f32 	%f361, %f360, %f204, %f203;
	add.f32 	%f362, %f361, 0fCB40007F;
	neg.f32 	%f363, %f362;
	fma.rn.f32 	%f364, %f358, 0f3FB8AA3B, %f363;
	fma.rn.f32 	%f365, %f358, 0f32A57060, %f364;
	mov.b32 	%r74, %f361;
	shl.b32 	%r75, %r74, 23;
	mov.b32 	%f366, %r75;
	ex2.approx.ftz.f32 	%f367, %f365;
	mul.f32 	%f368, %f367, %f366;
	add.f32 	%f369, %f357, %f368;
	sub.f32 	%f370, %f591, %f199;
	fma.rn.f32 	%f371, %f370, 0f3BBB989D, 0f3F000000;
	cvt.sat.f32.f32 	%f372, %f371;
	fma.rm.f32 	%f373, %f372, %f204, %f203;
	add.f32 	%f374, %f373, 0fCB40007F;
	neg.f32 	%f375, %f374;
	fma.rn.f32 	%f376, %f370, 0f3FB8AA3B, %f375;
	fma.rn.f32 	%f377, %f370, 0f32A57060, %f376;
	mov.b32 	%r76, %f373;
	shl.b32 	%r77, %r76, 23;
	mov.b32 	%f378, %r77;
	ex2.approx.ftz.f32 	%f379, %f377;
	mul.f32 	%f380, %f379, %f378;
	add.f32 	%f381, %f369, %f380;
	sub.f32 	%f382, %f593, %f199;
	fma.rn.f32 	%f383, %f382, 0f3BBB989D, 0f3F000000;
	cvt.sat.f32.f32 	%f384, %f383;
	fma.rm.f32 	%f385, %f384, %f204, %f203;
	add.f32 	%f386, %f385, 0fCB40007F;
	neg.f32 	%f387, %f386;
	fma.rn.f32 	%f388, %f382, 0f3FB8AA3B, %f387;
	fma.rn.f32 	%f389, %f382, 0f32A57060, %f388;
	mov.b32 	%r78, %f385;
	shl.b32 	%r79, %r78, 23;
	mov.b32 	%f390, %r79;
	ex2.approx.ftz.f32 	%f391, %f389;
	mul.f32 	%f392, %f391, %f390;
	add.f32 	%f393, %f381, %f392;
	sub.f32 	%f394, %f595, %f199;
	fma.rn.f32 	%f395, %f394, 0f3BBB989D, 0f3F000000;
	cvt.sat.f32.f32 	%f396, %f395;
	fma.rm.f32 	%f397, %f396, %f204, %f203;
	add.f32 	%f398, %f397, 0fCB40007F;
	neg.f32 	%f399, %f398;
	fma.rn.f32 	%f400, %f394, 0f3FB8AA3B, %f399;
	fma.rn.f32 	%f401, %f394, 0f32A57060, %f400;
	mov.b32 	%r80, %f397;
	shl.b32 	%r81, %r80, 23;
	mov.b32 	%f402, %r81;
	ex2.approx.ftz.f32 	%f403, %f401;
	mul.f32 	%f404, %f403, %f402;
	add.f32 	%f405, %f393, %f404;
	sub.f32 	%f406, %f597, %f199;
	fma.rn.f32 	%f407, %f406, 0f3BBB989D, 0f3F000000;
	cvt.sat.f32.f32 	%f408, %f407;
	fma.rm.f32 	%f409, %f408, %f204, %f203;
	add.f32 	%f410, %f409, 0fCB40007F;
	neg.f32 	%f411, %f410;
	fma.rn.f32 	%f412, %f406, 0f3FB8AA3B, %f411;
	fma.rn.f32 	%f413, %f406, 0f32A57060, %f412;
	mov.b32 	%r82, %f409;
	shl.b32 	%r83, %r82, 23;
	mov.b32 	%f414, %r83;
	ex2.approx.ftz.f32 	%f415, %f413;
	mul.f32 	%f416, %f415, %f414;
	add.f32 	%f417, %f405, %f416;
	sub.f32 	%f418, %f599, %f199;
	fma.rn.f32 	%f419, %f418, 0f3BBB989D, 0f3F000000;
	cvt.sat.f32.f32 	%f420, %f419;
	fma.rm.f32 	%f421, %f420, %f204, %f203;
	add.f32 	%f422, %f421, 0fCB40007F;
	neg.f32 	%f423, %f422;
	fma.rn.f32 	%f424, %f418, 0f3FB8AA3B, %f423;
	fma.rn.f32 	%f425, %f418, 0f32A57060, %f424;
	mov.b32 	%r84, %f421;
	shl.b32 	%r85, %r84, 23;
	mov.b32 	%f426, %r85;
	ex2.approx.ftz.f32 	%f427, %f425;
	mul.f32 	%f428, %f427, %f426;
	add.f32 	%f429, %f417, %f428;
	sub.f32 	%f430, %f601, %f199;
	fma.rn.f32 	%f431, %f430, 0f3BBB989D, 0f3F000000;
	cvt.sat.f32.f32 	%f432, %f431;
	fma.rm.f32 	%f433, %f432, %f204, %f203;
	add.f32 	%f434, %f433, 0fCB40007F;
	neg.f32 	%f435, %f434;
	fma.rn.f32 	%f436, %f430, 0f3FB8AA3B, %f435;
	fma.rn.f32 	%f437, %f430, 0f32A57060, %f436;
	mov.b32 	%r86, %f433;
	shl.b32 	%r87, %r86, 23;
	mov.b32 	%f438, %r87;
	ex2.approx.ftz.f32 	%f439, %f437;
	mul.f32 	%f440, %f439, %f438;
	add.f32 	%f441, %f429, %f440;
	sub.f32 	%f442, %f603, %f199;
	fma.rn.f32 	%f443, %f442, 0f3BBB989D, 0f3F000000;
	cvt.sat.f32.f32 	%f444, %f443;
	fma.rm.f32 	%f445, %f444, %f204, %f203;
	add.f32 	%f446, %f445, 0fCB40007F;
	neg.f32 	%f447, %f446;
	fma.rn.f32 	%f448, %f442, 0f3FB8AA3B, %f447;
	fma.rn.f32 	%f449, %f442, 0f32A57060, %f448;
	mov.b32 	%r88, %f445;
	shl.b32 	%r89, %r88, 23;
	mov.b32 	%f450, %r89;
	ex2.approx.ftz.f32 	%f451, %f449;
	mul.f32 	%f452, %f451, %f450;
	add.f32 	%f453, %f441, %f452;
	sub.f32 	%f454, %f605, %f199;
	fma.rn.f32 	%f455, %f454, 0f3BBB989D, 0f3F000000;
	cvt.sat.f32.f32 	%f456, %f455;
	fma.rm.f32 	%f457, %f456, %f204, %f203;
	add.f32 	%f458, %f457, 0fCB40007F;
	neg.f32 	%f459, %f458;
	fma.rn.f32 	%f460, %f454, 0f3FB8AA3B, %f459;
	fma.rn.f32 	%f461, %f454, 0f32A57060, %f460;
	mov.b32 	%r90, %f457;
	shl.b32 	%r91, %r90, 23;
	mov.b32 	%f462, %r91;
	ex2.approx.ftz.f32 	%f463, %f461;
	mul.f32 	%f464, %f463, %f462;
	add.f32 	%f465, %f453, %f464;
	sub.f32 	%f466, %f607, %f199;
	fma.rn.f32 	%f467, %f466, 0f3BBB989D, 0f3F000000;
	cvt.sat.f32.f32 	%f468, %f467;
	fma.rm.f32 	%f469, %f468, %f204, %f203;
	add.f32 	%f470, %f469, 0fCB40007F;
	neg.f32 	%f471, %f470;
	fma.rn.f32 	%f472, %f466, 0f3FB8AA3B, %f471;
	fma.rn.f32 	%f473, %f466, 0f32A57060, %f472;
	mov.b32 	%r92, %f469;
	shl.b32 	%r93, %r92, 23;
	mov.b32 	%f474, %r93;
	ex2.approx.ftz.f32 	%f475, %f473;
	mul.f32 	%f476, %f475, %f474;
	add.f32 	%f477, %f465, %f476;
	sub.f32 	%f478, %f609, %f199;
	fma.rn.f32 	%f479, %f478, 0f3BBB989D, 0f3F000000;
	cvt.sat.f32.f32 	%f480, %f479;
	fma.rm.f32 	%f481, %f480, %f204, %f203;
	add.f32 	%f482, %f481, 0fCB40007F;
	neg.f32 	%f483, %f482;
	fma.rn.f32 	%f484, %f478, 0f3FB8AA3B, %f483;
	fma.rn.f32 	%f485, %f478, 0f32A57060, %f484;
	mov.b32 	%r94, %f481;
	shl.b32 	%r95, %r94, 23;
	mov.b32 	%f486, %r95;
	ex2.approx.ftz.f32 	%f487, %f485;
	mul.f32 	%f488, %f487, %f486;
	add.f32 	%f489, %f477, %f488;
	sub.f32 	%f490, %f611, %f199;
	fma.rn.f32 	%f491, %f490, 0f3BBB989D, 0f3F000000;
	cvt.sat.f32.f32 	%f492, %f491;
	fma.rm.f32 	%f493, %f492, %f204, %f203;
	add.f32 	%f494, %f493, 0fCB40007F;
	neg.f32 	%f495, %f494;
	fma.rn.f32 	%f496, %f490, 0f3FB8AA3B, %f495;
	fma.rn.f32 	%f497, %f490, 0f32A57060, %f496;
	mov.b32 	%r96, %f493;
	shl.b32 	%r97, %r96, 23;
	mov.b32 	%f498, %r97;
	ex2.approx.ftz.f32 	%f499, %f497;
	mul.f32 	%f500, %f499, %f498;
	add.f32 	%f501, %f489, %f500;
	sub.f32 	%f502, %f613, %f199;
	fma.rn.f32 	%f503, %f502, 0f3BBB989D, 0f3F000000;
	cvt.sat.f32.f32 	%f504, %f503;
	fma.rm.f32 	%f505, %f504, %f204, %f203;
	add.f32 	%f506, %f505, 0fCB40007F;
	neg.f32 	%f507, %f506;
	fma.rn.f32 	%f508, %f502, 0f3FB8AA3B, %f507;
	fma.rn.f32 	%f509, %f502, 0f32A57060, %f508;
	mov.b32 	%r98, %f505;
	shl.b32 	%r99, %r98, 23;
	mov.b32 	%f510, %r99;
	ex2.approx.ftz.f32 	%f511, %f509;
	mul.f32 	%f512, %f511, %f510;
	add.f32 	%f513, %f501, %f512;
	sub.f32 	%f514, %f615, %f199;
	fma.rn.f32 	%f515, %f514, 0f3BBB989D, 0f3F000000;
	cvt.sat.f32.f32 	%f516, %f515;
	fma.rm.f32 	%f517, %f516, %f204, %f203;
	add.f32 	%f518, %f517, 0fCB40007F;
	neg.f32 	%f519, %f518;
	fma.rn.f32 	%f520, %f514, 0f3FB8AA3B, %f519;
	fma.rn.f32 	%f521, %f514, 0f32A57060, %f520;
	mov.b32 	%r100, %f517;
	shl.b32 	%r101, %r100, 23;
	mov.b32 	%f522, %r101;
	ex2.approx.ftz.f32 	%f523, %f521;
	mul.f32 	%f524, %f523, %f522;
	add.f32 	%f525, %f513, %f524;
	mov.b32 	%r102, %f525;
	shfl.sync.bfly.b32	%r103|%p36, %r102, 16, 31, -1;
	mov.b32 	%f526, %r103;
	add.f32 	%f527, %f525, %f526;
	mov.b32 	%r104, %f527;
	shfl.sync.bfly.b32	%r105|%p37, %r104, 8, 31, -1;
	mov.b32 	%f528, %r105;
	add.f32 	%f529, %f527, %f528;
	mov.b32 	%r106, %f529;
	shfl.sync.bfly.b32	%r107|%p38, %r106, 4, 31, -1;
	mov.b32 	%f530, %r107;
	add.f32 	%f531, %f529, %f530;
	mov.b32 	%r108, %f531;
	shfl.sync.bfly.b32	%r109|%p39, %r108, 2, 31, -1;
	mov.b32 	%f532, %r109;
	add.f32 	%f533, %f531, %f532;
	mov.b32 	%r110, %f533;
	shfl.sync.bfly.b32	%r111|%p40, %r110, 1, 31, -1;
	mov.b32 	%f534, %r111;
	add.f32 	%f535, %f533, %f534;
	div.rn.f32 	%f109, %f212, %f535;
	div.rn.f32 	%f110, %f224, %f535;
	div.rn.f32 	%f111, %f236, %f535;
	div.rn.f32 	%f112, %f248, %f535;
	div.rn.f32 	%f113, %f260, %f535;
	div.rn.f32 	%f114, %f272, %f535;
	div.rn.f32 	%f115, %f284, %f535;
	div.rn.f32 	%f116, %f296, %f535;
	div.rn.f32 	%f117, %f308, %f535;
	div.rn.f32 	%f118, %f320, %f535;
	div.rn.f32 	%f119, %f332, %f535;
	div.rn.f32 	%f120, %f344, %f535;
	div.rn.f32 	%f121, %f356, %f535;
	div.rn.f32 	%f122, %f368, %f535;
	div.rn.f32 	%f123, %f380, %f535;
	div.rn.f32 	%f124, %f392, %f535;
	div.rn.f32 	%f125, %f404, %f535;
	div.rn.f32 	%f126, %f416, %f535;
	div.rn.f32 	%f127, %f428, %f535;
	div.rn.f32 	%f128, %f440, %f535;
	div.rn.f32 	%f129, %f452, %f535;
	div.rn.f32 	%f130, %f464, %f535;
	div.rn.f32 	%f131, %f476, %f535;
	div.rn.f32 	%f132, %f488, %f535;
	div.rn.f32 	%f133, %f500, %f535;
	div.rn.f32 	%f134, %f512, %f535;
	div.rn.f32 	%f135, %f524, %f535;
	mad.lo.s64 	%rd49, %rd59, %rd31, %rd48;
	cvta.to.global.u64 	%rd50, %rd30;
	shl.b64 	%rd51, %rd49, 1;
	add.s64 	%rd26, %rd50, %rd51;
	@%p30 bra 	$L__BB270_60;
	// begin inline asm
	{  cvt.rn.f16.f32 %rs28, %f109;}

	// end inline asm
	st.global.u16 	[%rd26], %rs28;
$L__BB270_60:
	cvt.u64.u32 	%rd52, %r30;
	setp.le.s64 	%p41, %rd33, %rd52;
	@%p41 bra 	$L__BB270_62;
	// begin inline asm
	{  cvt.rn.f16.f32 %rs29, %f110;}

	// end inline asm
	st.global.u16 	[%rd26+64], %rs29;
$L__BB270_62:
	setp.le.s64 	%p42, %rd33, %rd2;
	@%p42 bra 	$L__BB270_64;
	// begin inline asm
	{  cvt.rn.f16.f32 %rs30, %f111;}

	// end inline asm
	st.global.u16 	[%rd26+128], %rs30;
$L__BB270_64:
	setp.le.s64 	%p43, %rd33, %rd3;
	@%p43 bra 	$L__BB270_66;
	// begin inline asm
	{  cvt.rn.f16.f32 %rs31, %f112;}

	// end inline asm
	st.global.u16 	[%rd26+192], %rs31;
$L__BB270_66:
	setp.le.s64 	%p44, %rd33, %rd4;
	@%p44 bra 	$L__BB270_68;
	// begin inline asm
	{  cvt.rn.f16.f32 %rs32, %f113;}

	// end inline asm
	st.global.u16 	[%rd26+256], %rs32;
$L__BB270_68:
	setp.le.s64 	%p45, %rd33, %rd5;
	@%p45 bra 	$L__BB270_70;
	// begin inline asm
	{  cvt.rn.f16.f32 %rs33, %f114;}

	// end inline asm
	st.global.u16 	[%rd26+320], %rs33;
$L__BB270_70:
	setp.le.s64 	%p46, %rd33, %rd6;
	@%p46 bra 	$L__BB270_72;
	// begin inline asm
	{  cvt.rn.f16.f32 %rs34, %f115;}

	// end inline asm
	st.global.u16 	[%rd26+384], %rs34;
$L__BB270_72:
	setp.le.s64 	%p47, %rd33, %rd7;
	@%p47 bra 	$L__BB270_74;
	// begin inline asm
	{  cvt.rn.f16.f32 %rs35, %f116;}

	// end inline asm
	st.global.u16 	[%rd26+448], %rs35;
$L__BB270_74:
	setp.le.s64 	%p48, %rd33, %rd8;
	@%p48 bra 	$L__BB270_76;
	// begin inline asm
	{  cvt.rn.f16.f32 %rs36, %f117;}

	// end inline asm
	st.global.u16 	[%rd26+512], %rs36;
$L__BB270_76:
	cvt.u64.u32 	%rd53, %r32;
	setp.le.s64 	%p49, %rd33, %rd53;
	@%p49 bra 	$L__BB270_78;
	// begin inline asm
	{  cvt.rn.f16.f32 %rs37, %f118;}

	// end inline asm
	st.global.u16 	[%rd26+576], %rs37;
$L__BB270_78:
	setp.le.s64 	%p50, %rd33, %rd9;
	@%p50 bra 	$L__BB270_80;
	// begin inline asm
	{  cvt.rn.f16.f32 %rs38, %f119;}

	// end inline asm
	st.global.u16 	[%rd26+640], %rs38;
$L__BB270_80:
	setp.le.s64 	%p51, %rd33, %rd10;
	@%p51 bra 	$L__BB270_82;
	// begin inline asm
	{  cvt.rn.f16.f32 %rs39, %f120;}

	// end inline asm
	st.global.u16 	[%rd26+704], %rs39;
$L__BB270_82:
	setp.le.s64 	%p52, %rd33, %rd11;
	@%p52 bra 	$L__BB270_84;
	// begin inline asm
	{  cvt.rn.f16.f32 %rs40, %f121;}

	// end inline asm
	st.global.u16 	[%rd26+768], %rs40;
$L__BB270_84:
	setp.le.s64 	%p53, %rd33, %rd12;
	@%p53 bra 	$L__BB270_86;
	// begin inline asm
	{  cvt.rn.f16.f32 %rs41, %f122;}

	// end inline asm
	st.global.u16 	[%rd26+832], %rs41;
$L__BB270_86:
	setp.le.s64 	%p54, %rd33, %rd13;
	@%p54 bra 	$L__BB270_88;
	// begin inline asm
	{  cvt.rn.f16.f32 %rs42, %f123;}

	// end inline asm
	st.global.u16 	[%rd26+896], %rs42;
$L__BB270_88:
	setp.le.s64 	%p55, %rd33, %rd14;
	@%p55 bra 	$L__BB270_90;
	// begin inline asm
	{  cvt.rn.f16.f32 %rs43, %f124;}

	// end inline asm
	st.global.u16 	[%rd26+960], %rs43;
$L__BB270_90:
	setp.le.s64 	%p56, %rd33, %rd15;
	@%p56 bra 	$L__BB270_92;
	// begin inline asm
	{  cvt.rn.f16.f32 %rs44, %f125;}

	// end inline asm
	st.global.u16 	[%rd26+1024], %rs44;
$L__BB270_92:
	setp.le.s64 	%p57, %rd33, %rd16;
	@%p57 bra 	$L__BB270_94;
	// begin inline asm
	{  cvt.rn.f16.f32 %rs45, %f126;}

	// end inline asm
	st.global.u16 	[%rd26+1088], %rs45;
$L__BB270_94:
	setp.le.s64 	%p58, %rd33, %rd17;
	@%p58 bra 	$L__BB270_96;
	// begin inline asm
	{  cvt.rn.f16.f32 %rs46, %f127;}

	// end inline asm
	st.global.u16 	[%rd26+1152], %rs46;
$L__BB270_96:
	setp.le.s64 	%p59, %rd33, %rd18;
	@%p59 bra 	$L__BB270_98;
	// begin inline asm
	{  cvt.rn.f16.f32 %rs47, %f128;}

	// end inline asm
	st.global.u16 	[%rd26+1216], %rs47;
$L__BB270_98:
	setp.le.s64 	%p60, %rd33, %rd19;
	@%p60 bra 	$L__BB270_100;
	// begin inline asm
	{  cvt.rn.f16.f32 %rs48, %f129;}

	// end inline asm
	st.global.u16 	[%rd26+1280], %rs48;
$L__BB270_100:
	setp.le.s64 	%p61, %rd33, %rd20;
	@%p61 bra 	$L__BB270_102;
	// begin inline asm
	{  cvt.rn.f16.f32 %rs49, %f130;}

	// end inline asm
	st.global.u16 	[%rd26+1344], %rs49;
$L__BB270_102:
	setp.le.s64 	%p62, %rd33, %rd21;
	@%p62 bra 	$L__BB270_104;
	// begin inline asm
	{  cvt.rn.f16.f32 %rs50, %f131;}

	// end inline asm
	st.global.u16 	[%rd26+1408], %rs50;
$L__BB270_104:
	setp.le.s64 	%p63, %rd33, %rd22;
	@%p63 bra 	$L__BB270_106;
	// begin inline asm
	{  cvt.rn.f16.f32 %rs51, %f132;}

	// end inline asm
	st.global.u16 	[%rd26+1472], %rs51;
$L__BB270_106:
	cvt.u64.u32 	%rd54, %r34;
	setp.le.s64 	%p64, %rd33, %rd54;
	@%p64 bra 	$L__BB270_108;
	// begin inline asm
	{  cvt.rn.f16.f32 %rs52, %f133;}

	// end inline asm
	st.global.u16 	[%rd26+1536], %rs52;
$L__BB270_108:
	cvt.u64.u32 	%rd55, %r36;
	setp.le.s64 	%p65, %rd33, %rd55;
	@%p65 bra 	$L__BB270_110;
	// begin inline asm
	{  cvt.rn.f16.f32 %rs53, %f134;}

	// end inline asm
	st.global.u16 	[%rd26+1600], %rs53;
$L__BB270_110:
	setp.le.s64 	%p66, %rd33, %rd23;
	@%p66 bra 	$L__BB270_112;
	// begin inline asm
	{  cvt.rn.f16.f32 %rs54, %f135;}

	// end inline asm
	st.global.u16 	[%rd26+1664], %rs54;
$L__BB270_112:
	ld.param.u64 	%rd58, [_ZN7oneflow4cuda7softmax15SoftmaxWarpImplI10SimpleLoadI6__halffE11SimpleStoreIS4_fEfLi1ELi27ELi32ELi1ELb1ELNS1_9AlgorithmE0EEEvT_T0_ll_param_2];
	mov.u32 	%r121, %ntid.y;
	mul.lo.s32 	%r122, %r120, %r121;
	cvt.s64.s32 	%rd56, %r122;
	add.s64 	%rd59, %rd59, %rd56;
	setp.lt.s64 	%p67, %rd59, %rd58;
	@%p67 bra 	$L__BB270_4;
$L__BB270_113:
	ret;

}
	// .globl	_ZN7oneflow4cuda7softmax15SoftmaxWarpImplI10SimpleLoadI6__halffE11SimpleStoreIS4_fEfLi1ELi28ELi32ELi1ELb0ELNS1_9AlgorithmE0EEEvT_T0_ll
.visible .entry _ZN7oneflow4cuda7softmax15SoftmaxWarpImplI10SimpleLoadI6__halffE11SimpleStoreIS4_fEfLi1ELi28ELi32ELi1ELb0ELNS1_9AlgorithmE0EEEvT_T0_ll(
	.param .align 8 .b8 _ZN7oneflow4cuda7softmax15SoftmaxWarpImplI10SimpleLoadI6__halffE11SimpleStoreIS4_fEfLi1ELi28ELi32ELi1ELb0ELNS1_9AlgorithmE0EEEvT_T0_ll_param_0[16],
	.param .align 8 .b8 _ZN7oneflow4cuda7softmax15SoftmaxWarpImplI10SimpleLoadI6__halffE11SimpleStoreIS4_fEfLi1ELi28ELi32ELi1ELb0ELNS1_9AlgorithmE0EEEvT_T0_ll_param_1[16],
	.param .u64 _ZN7oneflow4cuda7softmax15SoftmaxWarpImplI10SimpleLoadI6__halffE11SimpleStoreIS4_fEfLi1ELi28ELi32ELi1ELb0ELNS1_9AlgorithmE0EEEvT_T0_ll_param_2,
	.param .u64 _ZN7oneflow4cuda7softmax15SoftmaxWarpImplI10SimpleLoadI6__halffE11SimpleStoreIS4_fEfLi1ELi28ELi32ELi1ELb0ELNS1_9AlgorithmE0EEEvT_T0_ll_param_3
)
{
	.reg .pred 	%p<14>;
	.reg .b16 	%rs<57>;
	.reg .b32 	%r<84>;
	.reg .b32 	%f<443>;
	.reg .b64 	%rd<27>;

	ld.param.u64 	%rd8, [_ZN7oneflow4cuda7softmax15SoftmaxWarpImplI10SimpleLoadI6__halffE11SimpleStoreIS4_fEfLi1ELi28ELi32ELi1ELb0ELNS1_9AlgorithmE0EEEvT_T0_ll_param_1+8];
	ld.param.u64 	%rd7, [_ZN7oneflow4cuda7softmax15SoftmaxWarpImplI10SimpleLoadI6__halffE11SimpleStoreIS4_fEfLi1ELi28ELi32ELi1ELb0ELNS1_9AlgorithmE0EEEvT_T0_ll_param_1];
	ld.param.u64 	%rd6, [_ZN7oneflow4cuda7softmax15SoftmaxWarpImplI10SimpleLoadI6__halffE11SimpleStoreIS4_fEfLi1ELi28ELi32ELi1ELb0ELNS1_9AlgorithmE0EEEvT_T0_ll_param_0+8];
	ld.param.u64 	%rd5, [_ZN7oneflow4cuda7softmax15SoftmaxWarpImplI10SimpleLoadI6__halffE11SimpleStoreIS4_fEfLi1ELi28ELi32ELi1ELb0ELNS1_9AlgorithmE0EEEvT_T0_ll_param_0];
	ld.param.u64 	%rd9, [_ZN7oneflow4cuda7softmax15SoftmaxWarpImplI10SimpleLoadI6__halffE11SimpleStoreIS4_fEfLi1ELi28ELi32ELi1ELb0ELNS1_9AlgorithmE0EEEvT_T0_ll_param_2];
	ld.param.u64 	%rd10, [_ZN7oneflow4cuda7softmax15SoftmaxWarpImplI10SimpleLoadI6__halffE11SimpleStoreIS4_fEfLi1ELi28ELi32ELi1ELb0ELNS1_9AlgorithmE0EEEvT_T0_ll_param_3];
	setp.lt.s64 	%p1, %rd10, 897;
	@%p1 bra 	$L__BB271_2;
	mov.u64 	%rd11, $str;
	cvta.global.u64 	%rd12, %rd11;
	mov.u64 	%rd13, $str$1;
	cvta.global.u64 	%rd14, %rd13;
	mov.u64 	%rd15, __unnamed_271;
	cvta.global.u64 	%rd16, %rd15;
	{ // callseq 270, 0
	.param .b64 param0;
	st.param.b64 	[param0], %rd12;
	.param .b64 param1;
	st.param.b64 	[param1], %rd14;
	.param .b32 param2;
	st.param.b32 	[param2], 228;
	.param .b64 param3;
	st.param.b64 	[param3], %rd16;
	.param .b64 param4;
	st.param.b64 	[param4], 1;
	call.uni 
	__assertfail, 
	(
	param0, 
	param1, 
	param2, 
	param3, 
	param4
	);
	} // callseq 270
$L__BB271_2:
	mov.u32 	%r2, %ctaid.x;
	mov.u32 	%r3, %ntid.y;
	mov.u32 	%r4, %tid.y;
	mad.lo.s32 	%r5, %r2, %r3, %r4;
	mov.u32 	%r6, %nctaid.x;
	mul.lo.s32 	%r1, %r6, %r3;
	cvt.s64.s32 	%rd26, %r5;
	setp.le.s64 	%p2, %rd9, %rd26;
	@%p2 bra 	$L__BB271_5;
	cvt.s64.s32 	%rd2, %r1;
	mov.u32 	%r7, %tid.x;
	cvt.u64.u32 	%rd17, %r7;
$L__BB271_4:
	mad.lo.s64 	%rd18, %rd26, %rd6, %rd17;
	cvta.to.global.u64 	%rd19, %rd5;
	shl.b64 	%rd20, %rd18, 1;
	add.s64 	%rd21, %rd19, %rd20;
	ld.global.u16 	%rs1, [%rd21];
	// begin inline asm
	{  cvt.f32.f16 %f1, %rs1;}

	// end inline asm
	max.f32 	%f57, %f1, 0fFF800000;
	ld.global.u16 	%rs2, [%rd21+64];
	// begin inline asm
	{  cvt.f32.f16 %f2, %rs2;}

	// end inline asm
	max.f32 	%f58, %f57, %f2;
	ld.global.u16 	%rs3, [%rd21+128];
	// begin inline asm
	{  cvt.f32.f16 %f3, %rs3;}

	// end inline asm
	max.f32 	%f59, %f58, %f3;
	ld.global.u16 	%rs4, [%rd21+192];
	// begin inline asm
	{  cvt.f32.f16 %f4, %rs4;}

	// end inline asm
	max.f32 	%f60, %f59, %f4;
	ld.global.u16 	%rs5, [%rd21+256];
	// begin inline asm
	{  cvt.f32.f16 %f5, %rs5;}

	// end inline asm
	max.f32 	%f61, %f60, %f5;
	ld.global.u16 	%rs6, [%rd21+320];
	// begin inline asm
	{  cvt.f32.f16 %f6, %rs6;}

	// end inline asm
	max.f32 	%f62, %f61, %f6;
	ld.global.u16 	%rs7, [%rd21+384];
	// begin inline asm
	{  cvt.f32.f16 %f7, %rs7;}

	// end inline asm
	max.f32 	%f63, %f62, %f7;
	ld.global.u16 	%rs8, [%rd21+448];
	// begin inline asm
	{  cvt.f32.f16 %f8, %rs8;}

	// end inline asm
	max.f32 	%f64, %f63, %f8;
	ld.global.u16 	%rs9, [%rd21+512];
	// begin inline asm
	{  cvt.f32.f16 %f9, %rs9;}

	// end inline asm
	max.f32 	%f65, %f64, %f9;
	ld.global.u16 	%rs10, [%rd21+576];
	// begin inline asm
	{  cvt.f32.f16 %f10, %rs10;}

	// end inline asm
	max.f32 	%f66, %f65, %f10;
	ld.global.u16 	%rs11, [%rd21+640];
	// begin inline asm
	{  cvt.f32.f16 %f11, %rs11;}

	// end inline asm
	max.f32 	%f67, %f66, %f11;
	ld.global.u16 	%rs12, [%rd21+704];
	// begin inline asm
	{  cvt.f32.f16 %f12, %rs12;}

	// end inline asm
	max.f32 	%f68, %f67, %f12;
	ld.global.u16 	%rs13, [%rd21+768];
	// begin inline asm
	{  cvt.f32.f16 %f13, %rs13;}

	// end inline asm
	max.f32 	%f69, %f68, %f13;
	ld.global.u16 	%rs14, [%rd21+832];
	// begin inline asm
	{  cvt.f32.f16 %f14, %rs14;}

	// end inline asm
	max.f32 	%f70, %f69, %f14;
	ld.global.u16 	%rs15, [%rd21+896];
	// begin inline asm
	{  cvt.f32.f16 %f15, %rs15;}

	// end inline asm
	max.f32 	%f71, %f70, %f15;
	ld.global.u16 	%rs16, [%rd21+960];
	// begin inline asm
	{  cvt.f32.f16 %f16, %rs16;}

	// end inline asm
	max.f32 	%f72, %f71, %f16;
	ld.global.u16 	%rs17, [%rd21+1024];
	// begin inline asm
	{  cvt.f32.f16 %f17, %rs17;}

	// end inline asm
	max.f32 	%f73, %f72, %f17;
	ld.global.u16 	%rs18, [%rd21+1088];
	// begin inline asm
	{  cvt.f32.f16 %f18, %rs18;}

	// end inline asm
	max.f32 	%f74, %f73, %f18;
	ld.global.u16 	%rs19, [%rd21+1152];
	// begin inline asm
	{  cvt.f32.f16 %f19, %rs19;}

	// end inline asm
	max.f32 	%f75, %f74, %f19;
	ld.global.u16 	%rs20, [%rd21+1216];
	// begin inline asm
	{  cvt.f32.f16 %f20, %rs20;}

	// end inline asm
	max.f32 	%f76, %f75, %f20;
	ld.global.u16 	%rs21, [%rd21+1280];
	// begin inline asm
	{  cvt.f32.f16 %f21, %rs21;}

	// end inline asm
	max.f32 	%f77, %f76, %f21;
	ld.global.u16 	%rs22, [%rd21+1344];
	// begin inline asm
	{  cvt.f32.f16 %f22, %rs22;}

	// end inline asm
	max.f32 	%f78, %f77, %f22;
	ld.global.u16 	%rs23, [%rd21+1408];
	// begin inline asm
	{  cvt.f32.f16 %f23, %rs23;}

	// end inline asm
	max.f32 	%f79, %f78, %f23;
	ld.global.u16 	%rs24, [%rd21+1472];
	// begin inline asm
	{  cvt.f32.f16 %f24, %rs24;}

	// end inline asm
	max.f32 	%f80, %f79, %f24;
	ld.global.u16 	%rs25, [%rd21+1536];
	// begin inline asm
	{  cvt.f32.f16 %f25, %rs25;}

	// end inline asm
	max.f32 	%f81, %f80, %f25;
	ld.global.u16 	%rs26, [%rd21+1600];
	// begin inline asm
	{  cvt.f32.f16 %f26, %rs26;}

	// end inline asm
	max.f32 	%f82, %f81, %f26;
	ld.global.u16 	%rs27, [%rd21+1664];
	// begin inline asm
	{  cvt.f32.f16 %f27, %rs27;}

	// end inline asm
	max.f32 	%f83, %f82, %f27;
	ld.global.u16 	%rs28, [%rd21+1728];
	// begin inline asm
	{  cvt.f32.f16 %f28, %rs28;}

	// end inline asm
	max.f32 	%f84, %f83, %f28;
	mov.b32 	%r8, %f84;
	shfl.sync.bfly.b32	%r9|%p3, %r8, 16, 31, -1;
	mov.b32 	%f85, %r9;
	max.f32 	%f86, %f84, %f85;
	mov.b32 	%r10, %f86;
	shfl.sync.bfly.b32	%r11|%p4, %r10, 8, 31, -1;
	mov.b32 	%f87, %r11;
	max.f32 	%f88, %f86, %f87;
	mov.b32 	%r12, %f88;
	shfl.sync.bfly.b32	%r13|%p5, %r12, 4, 31, -1;
	mov.b32 	%f89, %r13;
	max.f32 	%f90, %f88, %f89;
	mov.b32 	%r14, %f90;
	shfl.sync.bfly.b32	%r15|%p6, %r14, 2, 31, -1;
	mov.b32 	%f91, %r15;
	max.f32 	%f92, %f90, %f91;
	mov.b32 	%r16, %f92;
	shfl.sync.bfly.b32	%r17|%p7, %r16, 1, 31, -1;
	mov.b32 	%f93, %r17;
	max.f32 	%f94, %f92, %f93;
	sub.f32 	%f95, %f1, %f94;
	fma.rn.f32 	%f96, %f95, 0f3BBB989D, 0f3F000000;
	cvt.sat.f32.f32 	%f97, %f96;
	mov.f32 	%f98, 0f4B400001;
	mov.f32 	%f99, 0f437C0000;
	fma.rm.f32 	%f100, %f97, %f99, %f98;
	add.f32 	%f101, %f100, 0fCB40007F;
	neg.f32 	%f102, %f101;
	fma.rn.f32 	%f103, %f95, 0f3FB8AA3B, %f102;
	fma.rn.f32 	%f104, %f95, 0f32A57060, %f103;
	mov.b32 	%r18, %f100;
	shl.b32 	%r19, %r18, 23;
	mov.b32 	%f105, %r19;
	ex2.approx.ftz.f32 	%f106, %f104;
	mul.f32 	%f107, %f106, %f105;
	add.f32 	%f108, %f107, 0f00000000;
	sub.f32 	%f109, %f2, %f94;
	fma.rn.f32 	%f110, %f109, 0f3BBB989D, 0f3F000000;
	cvt.sat.f32.f32 	%f111, %f110;
	fma.rm.f32 	%f112, %f111, %f99, %f98;
	add.f32 	%f113, %f112, 0fCB40007F;
	neg.f32 	%f114, %f113;
	fma.rn.f32 	%f115, %f109, 0f3FB8AA3B, %f114;
	fma.rn.f32 	%f116, %f109, 0f32A57060, %f115;
	mov.b32 	%r20, %f112;
	shl.b32 	%r21, %r20, 23;
	mov.b32 	%f117, %r21;
	ex2.approx.ftz.f32 	%f118, %f116;
	mul.f32 	%f119, %f118, %f117;
	add.f32 	%f120, %f108, %f119;
	sub.f32 	%f121, %f3, %f94;
	fma.rn.f32 	%f122, %f121, 0f3BBB989D, 0f3F000000;
	cvt.sat.f32.f32 	%f123, %f122;
	fma.rm.f32 	%f124, %f123, %f99, %f98;
	add.f32 	%f125, %f124, 0fCB40007F;
	neg.f32 	%f126, %f125;
	fma.rn.f32 	%f127, %f121, 0f3FB8AA3B, %f126;
	fma.rn.f32 	%f128, %f121, 0f32A57060, %f127;
	mov.b32 	%r22, %f124;
	shl.b32 	%r23, %r22, 23;
	mov.b32 	%f129, %r23;
	ex2.approx.ftz.f32 	%f130, %f128;
	mul.f32 	%f131, %f130, %f129;
	add.f32 	%f132, %f120, %f131;
	sub.f32 	%f133, %f4, %f94;
	fma.rn.f32 	%f134, %f133, 0f3BBB989D, 0f3F000000;
	cvt.sat.f32.f32 	%f135, %f134;
	fma.rm.f32 	%f136, %f135, %f99, %f98;
	add.f32 	%f137, %f136, 0fCB40007F;
	neg.f32 	%f138, %f137;
	fma.rn.f32 	%f139, %f133, 0f3FB8AA3B, %f138;
	fma.rn.f32 	%f140, %f133, 0f32A57060, %f139;
	mov.b32 	%r24, %f136;
	shl.b32 	%r25, %r24, 23;
	mov.b32 	%f141, %r25;
	ex2.approx.ftz.f32 	%f142, %f140;
	mul.f32 	%f143, %f142, %f141;
	add.f32 	%f144, %f132, %f143;
	sub.f32 	%f145, %f5, %f94;
	fma.rn.f32 	%f146, %f145, 0f3BBB989D, 0f3F000000;
	cvt.sat.f32.f32 	%f147, %f146;
	fma.rm.f32 	%f148, %f147, %f99, %f98;
	add.f32 	%f149, %f148, 0fCB40007F;
	neg.f32 	%f150, %f149;
	fma.rn.f32 	%f151, %f145, 0f3FB8AA3B, %f150;
	fma.rn.f32 	%f152, %f145, 0f32A57060, %f151;
	mov.b32 	%r26, %f148;
	shl.b32 	%r27, %r26, 23;
	mov.b32 	%f153, %r27;
	ex2.approx.ftz.f32 	%f154, %f152;
	mul.f32 	%f155, %f154, %f153;
	add.f32 	%f156, %f144, %f155;
	sub.f32 	%f157, %f6, %f94;
	fma.rn.f32 	%f158, %f157, 0f3BBB989D, 0f3F000000;
	cvt.sat.f32.f32 	%f159, %f158;
	fma.rm.f32 	%f160, %f159, %f99, %f98;
	add.f32 	%f161, %f160, 0fCB40007F;
	neg.f32 	%f162, %f161;
	fma.rn.f32 	%f163, %f157, 0f3FB8AA3B, %f162;
	fma.rn.f32 	%f164, %f157, 0f32A57060, %f163;
	mov.b32 	%r28, %f160;
	shl.b32 	%r29, %r28, 23;
	mov.b32 	%f165, %r29;
	ex2.approx.ftz.f32 	%f166, %f164;
	mul.f32 	%f167, %f166, %f165;
	add.f32 	%f168, %f156, %f167;
	sub.f32 	%f169, %f7, %f94;
	fma.rn.f32 	%f170, %f169, 0f3BBB989D, 0f3F000000;
	cvt.sat.f32.f32 	%f171, %f170;
	fma.rm.f32 	%f172, %f171, %f99, %f98;
	add.f32 	%f173, %f172, 0fCB40007F;
	neg.f32 	%f174, %f173;
	fma.rn.f32 	%f175, %f169, 0f3FB8AA3B, %f174;
	fma.rn.f32 	%f176, %f169, 0f32A57060, %f175;
	mov.b32 	%r30, %f172;
	shl.b32 	%r31, %r30, 23;
	mov.b32 	%f177, %r31;
	ex2.approx.ftz.f32 	%f178, %f176;
	mul.f32 	%f179, %f178, %f177;
	add.f32 	%f180, %f168, %f179;
	sub.f32 	%f181, %f8, %f94;
	fma.rn.f32 	%f182, %f181, 0f3BBB989D, 0f3F000000;
	cvt.sat.f32.f32 	%f183, %f182;
	fma.rm.f32 	%f184, %f183, %f99, %f98;
	add.f32 	%f185, %f184, 0fCB40007F;
	neg.f32 	%f186, %f185;
	fma.rn.f32 	%f187, %f181, 0f3FB8AA3B, %f186;
	fma.rn.f32 	%f188, %f181, 0f32A57060, %f187;
	mov.b32 	%r32, %f184;
	shl.b32 	%r33, %r32, 23;
	mov.b32 	%f189, %r33;
	ex2.approx.ftz.f32 	%f190, %f188;
	mul.f32 	%f191, %f190, %f189;
	add.f32 	%f192, %f180, %f191;
	sub.f32 	%f193, %f9, %f94;
	fma.rn.f32 	%f194, %f193, 0f3BBB989D, 0f3F000000;
	cvt.sat.f32.f32 	%f195, %f194;
	fma.rm.f32 	%f196, %f195, %f99, %f98;
	add.f32 	%f197, %f196, 0fCB40007F;
	neg.f32 	%f198, %f197;
	fma.rn.f32 	%f199, %f193, 0f3FB8AA3B, %f198;
	fma.rn.f32 	%f200, %f193, 0f32A57060, %f199;
	mov.b32 	%r34, %f196;
	shl.b32 	%r35, %r34, 23;
	mov.b32 	%f201, %r35;
	ex2.approx.ftz.f32 	%f202, %f200;
	mul.f32 	%f203, %f202, %f201;
	add.f32 	%f204, %f192, %f203;
	sub.f32 	%f205, %f10, %f94;
	fma.rn.f32 	%f206, %f205, 0f3BBB989D, 0f3F000000;
	cvt.sat.f32.f32 	%f207, %f206;
	fma.rm.f32 	%f208, %f207, %f99, %f98;
	add.f32 	%f209, %f208, 0fCB40007F;
	neg.f32 	%f210, %f209;
	fma.rn.f32 	%f211, %f205, 0f3FB8AA3B, %f210;
	fma.rn.f32 	%f212, %f205, 0f32A57060, %f211;
	mov.b32 	%r36, %f208;
	shl.b32 	%r37, %r36, 23;
	mov.b32 	%f213, %r37;
	ex2.approx.ftz.f32 	%f214, %f212;
	mul.f32 	%f215, %f214, %f213;
	add.f32 	%f216, %f204, %f215;
	sub.f32 	%f217, %f11, %f94;
	fma.rn.f32 	%f218, %f217, 0f3BBB989D, 0f3F000000;
	cvt.sat.f32.f32 	%f219, %f218;
	fma.rm.f32 	%f220, %f219, %f99, %f98;
	add.f32 	%f221, %f220, 0fCB40007F;
	neg.f32 	%f222, %f221;
	fma.rn.f32 	%f223, %f217, 0f3FB8AA3B, %f222;
	fma.rn.f32 	%f224, %f217, 0f32A57060, %f223;
	mov.b32 	%r38, %f220;
	shl.b32 	%r39, %r38, 23;
	mov.b32 	%f225, %r39;
	ex2.approx.ftz.f32 	%f226, %f224;
	mul.f32 	%f227, %f226, %f225;
	add.f32 	%f228, %f216, %f227;
	sub.f32 	%f229, %f12, %f94;
	fma.rn.f32 	%f230, %f229, 0f3BBB989D, 0f3F000000;
	cvt.sat.f32.f32 	%f231, %f230;
	fma.rm.f32 	%f232, %f231, %f99, %f98;
	add.f32 	%f233, %f232, 0fCB40007F;
	neg.f32 	%f234, %f233;
	fma.rn.f32 	%f235, %f229, 0f3FB8AA3B, %f234;
	fma.rn.f32 	%f236, %f229, 0f32A57060, %f235;
	mov.b32 	%r40, %f232;
	shl.b32 	%r41, %r40, 23;
	mov.b32 	%f237, %r41;
	ex2.approx.ftz.f32 	%f238, %f236;
	mul.f32 	%f239, %f238, %f237;
	add.f32 	%f240, %f228, %f239;
	sub.f32 	%f241, %f13, %f94;
	fma.rn.f32 	%f242, %f241, 0f3BBB989D, 0f3F000000;
	cvt.sat.f32.f32 	%f243, %f242;
	fma.rm.f32 	%f244, %f243, %f99, %f98;
	add.f32 	%f245, %f244, 0fCB40007F;
	neg.f32 	%f246, %f245;
	fma.rn.f32 	%f247, %f241, 0f3FB8AA3B, %f246;
	fma.rn.f32 	%f248, %f241, 0f32A57060, %f247;
	mov.b32 	%r42, %f244;
	shl.b32 	%r43, %r42, 23;
	mov.b32 	%f249, %r43;
	ex2.approx.ftz.f32 	%f250, %f248;
	mul.f32 	%f251, %f250, %f249;
	add.f32 	%f252, %f240, %f251;
	sub.f32 	%f253, %f14, %f94;
	fma.rn.f32 	%f254, %f253, 0f3BBB989D, 0f3F000000;
	cvt.sat.f32.f32 	%f255, %f254;
	fma.rm.f32 	%f256, %f255, %f99, %f98;
	add.f32 	%f257, %f256, 0fCB40007F;
	neg.f32 	%f258, %f257;
	fma.rn.f32 	%f259, %f253, 0f3FB8AA3B, %f258;
	fma.rn.f32 	%f260, %f253, 0f32A57060, %f259;
	mov.b32 	%r44, %f256;
	shl.b32 	%r45, %r44, 23;
	mov.b32 	%f261, %r45;
	ex2.approx.ftz.f32 	%f262, %f260;
	mul.f32 	%f263, %f262, %f261;
	add.f32 	%f264, %f252, %f263;
	sub.f32 	%f265, %f15, %f94;
	fma.rn.f32 	%f266, %f265, 0f3BBB989D, 0f3F000000;
	cvt.sat.f32.f32 	%f267, %f266;
	fma.rm.f32 	%f268, %f267, %f99, %f98;
	add.f32 	%f269, %f268, 0fCB40007F;
	neg.f32 	%f270, %f269;
	fma.rn.f32 	%f271, %f265, 0f3FB8AA3B, %f270;
	fma.rn.f32 	%f272, %f265, 0f32A57060, %f271;
	mov.b32 	%r46, %f268;
	shl.b32 	%r47, %r46, 23;
	mov.b32 	%f273, %r47;
	ex2.approx.ftz.f32 	%f274, %f272;
	mul.f32 	%f275, %f274, %f273;
	add.f32 	%f276, %f264, %f275;
	sub.f32 	%f277, %f16, %f94;
	fma.rn.f32 	%f278, %f277, 0f3BBB989D, 0f3F000000;
	cvt.sat.f32.f32 	%f279, %f278;
	fma.rm.f32 	%f280, %f279, %f99, %f98;
	add.f32 	%f281, %f280, 0fCB40007F;
	neg.f32 	%f282, %f281;
	fma.rn.f32 	%f283, %f277, 0f3FB8AA3B, %f282;
	fma.rn.f32 	%f284, %f277, 0f32A57060, %f283;
	mov.b32 	%r48, %f280;
	shl.b32 	%r49, %r48, 23;
	mov.b32 	%f285, %r49;
	ex2.approx.ftz.f32 	%f286, %f284;
	mul.f32 	%f287, %f286, %f285;
	add.f32 	%f288, %f276, %f287;
	sub.f32 	%f289, %f17, %f94;
	fma.rn.f32 	%f290, %f289, 0f3BBB989D, 0f3F000000;
	cvt.sat.f32.f32 	%f291, %f290;
	fma.rm.f32 	%f292, %f291, %f99, %f98;
	add.f32 	%f293, %f292, 0fCB40007F;
	neg.f32 	%f294, %f293;
	fma.rn.f32 	%f295, %f289, 0f3FB8AA3B, %f294;
	fma.rn.f32 	%f296, %f289, 0f32A57060, %f295;
	mov.b32 	%r50, %f292;
	shl.b32 	%r51, %r50, 23;
	mov.b32 	%f297, %r51;
	ex2.approx.ftz.f32 	%f298, %f296;
	mul.f32 	%f299, %f298, %f297;
	add.f32 	%f300, %f288, %f299;
	sub.f32 	%f301, %f18, %f94;
	fma.rn.f32 	%f302, %f301, 0f3BBB989D, 0f3F000000;
	cvt.sat.f32.f32 	%f303, %f302;
	fma.rm.f32 	%f304, %f303, %f99, %f98;
	add.f32 	%f305, %f304, 0fCB40007F;
	neg.f32 	%f306, %f305;
	fma.rn.f32 	%f307, %f301, 0f3FB8AA3B, %f306;
	fma.rn.f32 	%f308, %f301, 0f32A57060, %f307;
	mov.b32 	%r52, %f304;
	shl.b32 	%r53, %r52, 23;
	mov.b32 	%f309, %r53;
	ex2.approx.ftz.f32 	%f310, %f308;
	mul.f32 	%f311, %f310, %f309;
	add.f32 	%f312, %f300, %f311;
	sub.f32 	%f313, %f19, %f94;
	fma.rn.f32 	%f314, %f313, 0f3BBB989D, 0f3F000000;
	cvt.sat.f32.f32 	%f315, %f314;
	fma.rm.f32 	%f316, %f315, %f99, %f98;
	add.f32 	%f317, %f316, 0fCB40007F;
	neg.f32 	%f318, %f317;
	fma.rn.f32 	%f319, %f313, 0f3FB8AA3B, %f318;
	fma.rn.f32 	%f320, %f313, 0f32A57060, %f319;
	mov.b32 	%r54, %f316;
	shl.b32 	%r55, %r54, 23;
	mov.b32 	%f321, %r55;
	ex2.approx.ftz.f32 	%f322, %f320;
	mul.f32 	%f323, %f322, %f321;
	add.f32 	%f324, %f312, %f323;
	sub.f32 	%f325, %f20, %f94;
	fma.rn.f32 	%f326, %f325, 0f3BBB989D, 0f3F000000;
	cvt.sat.f32.f32 	%f327, %f326;
	fma.rm.f32 	%f328, %f327, %f99, %f98;
	add.f32 	%f329, %f328, 0fCB40007F;
	neg.f32 	%f330, %f329;
	fma.rn.f32 	%f331, %f325, 0f3FB8AA3B, %f330;
	fma.rn.f32 	%f332, %f325, 0f32A57060, %f331;
	mov.b32 	%r56, %f328;
	shl.b32 	%r57, %r56, 23;
	mov.b32 	%f333, %r57;
	ex2.approx.ftz.f32 	%f334, %f332;
	mul.f32 	%f335, %f334, %f333;
	add.f32 	%f336, %f324, %f335;
	sub.f32 	%f337, %f21, %f94;
	fma.rn.f32 	%f338, %f337, 0f3BBB989D, 0f3F000000;
	cvt.sat.f32.f32 	%f339, %f338;
	fma.rm.f32 	%f340, %f339, %f99, %f98;
	add.f32 	%f341, %f340, 0fCB40007F;
	neg.f32 	%f342, %f341;
	fma.rn.f32 	%f343, %f337, 0f3FB8AA3B, %f342;
	fma.rn.f32 	%f344, %f337, 0f32A57060, %f343;
	mov.b32 	%r58, %f340;
	shl.b32 	%r59, %r58, 23;
	mov.b32 	%f345, %r59;
	ex2.approx.ftz.f32 	%f346, %f344;
	mul.f32 	%f347, %f346, %f345;
	add.f32 	%f348, %f336, %f347;
	sub.f32 	%f349, %f22, %f94;
	fma.rn.f32 	%f350, %f349, 0f3BBB989D, 0f3F000000;
	cvt.sat.f32.f32 	%f351, %f350;
	fma.rm.f32 	%f352, %f351, %f99, %f98;
	add.f32 	%f353, %f352, 0fCB40007F;
	neg.f32 	%f354, %f353;
	fma.rn.f32 	%f355, %f349, 0f3FB8AA3B, %f354;
	fma.rn.f32 	%f356, %f349, 0f32A57060, %f355;
	mov.b32 	%r60, %f352;
	shl.b32 	%r61, %r60, 23;
	mov.b32 	%f357, %r61;
	ex2.approx.ftz.f32 	%f358, %f356;
	mul.f32 	%f359, %f358, %f357;
	add.f32 	%f360, %f348, %f359;
	sub.f32 	%f361, %f23, %f94;
	fma.rn.f32 	%f362, %f361, 0f3BBB989D, 0f3F000000;
	cvt.sat.f32.f32 	%f363, %f362;
	fma.rm.f32 	%f364, %f363, %f99, %f98;
	add.f32 	%f365, %f364, 0fCB40007F;
	neg.f32 	%f366, %f365;
	fma.rn.f32 	%f367, %f361, 0f3FB8AA3B, %f366;
	fma.rn.f32 	%f368, %f361, 0f32A57060, %f367;
	mov.b32 	%r62, %f364;
	shl.b32 	%r63, %r62, 23;
	mov.b32 	%f369, %r63;
	ex2.approx.ftz.f32 	%f370, %f368;
	mul.f32 	%f371, %f370, %f369;
	add.f32 	%f372, %f360, %f371;
	sub.f32 	%f373, %f24, %f94;
	fma.rn.f32 	%f374, %f373, 0f3BBB989D, 0f3F000000;
	cvt.sat.f32.f32 	%f375, %f374;
	fma.rm.f32 	%f376, %f375, %f99, %f98;
	add.f32 	%f377, %f376, 0fCB40007F;
	neg.f32 	%f378, %f377;
	fma.rn.f32 	%f379, %f373, 0f3FB8AA3B, %f378;
	fma.rn.f32 	%f380, %f373, 0f32A57060, %f379;
	mov.b32 	%r64, %f376;
	shl.b32 	%r65, %r64, 23;
	mov.b32 	%f381, %r65;
	ex2.approx.ftz.f32 	%f382, %f380;
	mul.f32 	%f383, %f382, %f381;
	add.f32 	%f384, %f372, %f383;
	sub.f32 	%f385, %f25, %f94;
	fma.rn.f32 	%f386, %f385, 0f3BBB989D, 0f3F000000;
	cvt.sat.f32.f32 	%f387, %f386;
	fma.rm.f32 	%f388, %f387, %f99, %f98;
	add.f32 	%f389, %f388, 0fCB40007F;
	neg.f32 	%f390, %f389;
	fma.rn.f32 	%f391, %f385, 0f3FB8AA3B, %f390;
	fma.rn.f32 	%f392, %f385, 0f32A57060, %f391;
	mov.b32 	%r66, %f388;
	shl.b32 	%r67, %r66, 23;
	mov.b32 	%f393, %r67;
	ex2.approx.ftz.f32 	%f394, %f392;
	mul.f32 	%f395, %f394, %f393;
	add.f32 	%f396, %f384, %f395;
	sub.f32 	%f397, %f26, %f94;
	fma.rn.f32 	%f398, %f397, 0f3BBB989D, 0f3F000000;
	cvt.sat.f32.f32 	%f399, %f398;
	fma.rm.f32 	%f400, %f399, %f99, %f98;
	add.f32 	%f401, %f400, 0fCB40007F;
	neg.f32 	%f402, %f401;
	fma.rn.f32 	%f403, %f397, 0f3FB8AA3B, %f402;
	fma.rn.f32 	%f404, %f397, 0f32A57060, %f403;
	mov.b32 	%r68, %f400;
	shl.b32 	%r69, %r68, 23;
	mov.b32 	%f405, %r69;
	ex2.approx.ftz.f32 	%f406, %f404;
	mul.f32 	%f407, %f406, %f405;
	add.f32 	%f408, %f396, %f407;
	sub.f32 	%f409, %f27, %f94;
	fma.rn.f32 	%f410, %f409, 0f3BBB989D, 0f3F000000;
	cvt.sat.f32.f32 	%f411, %f410;
	fma.rm.f32 	%f412, %f411, %f99, %f98;
	add.f32 	%f413, %f412, 0fCB40007F;
	neg.f32 	%f414, %f413;
	fma.rn.f32 	%f415, %f409, 0f3FB8AA3B, %f414;
	fma.rn.f32 	%f416, %f409, 0f32A57060, %f415;
	mov.b32 	%r70, %f412;
	shl.b32 	%r71, %r70, 23;
	mov.b32 	%f417, %r71;
	ex2.approx.ftz.f32 	%f418, %f416;
	mul.f32 	%f419, %f418, %f417;
	add.f32 	%f420, %f408, %f419;
	sub.f32 	%f421, %f28, %f94;
	fma.rn.f32 	%f422, %f421, 0f3BBB989D, 0f3F000000;
	cvt.sat.f32.f32 	%f423, %f422;
	fma.rm.f32 	%f424, %f423, %f99, %f98;
	add.f32 	%f425, %f424, 0fCB40007F;
	neg.f32 	%f426, %f425;
	fma.rn.f32 	%f427, %f421, 0f3FB8AA3B, %f426;
	fma.rn.f32 	%f428, %f421, 0f32A57060, %f427;
	mov.b32 	%r72, %f424;
	shl.b32 	%r73, %r72, 23;
	mov.b32 	%f429, %r73;
	ex2.approx.ftz.f32 	%f430, %f428;
	mul.f32 	%f431, %f430, %f429;
	add.f32 	%f432, %f420, %f431;
	mov.b32 	%r74, %f432;
	shfl.sync.bfly.b32	%r75|%p8, %r74, 16, 31, -1;
	mov.b32 	%f433, %r75;
	add.f32 	%f434, %f432, %f433;
	mov.b32 	%r76, %f434;
	shfl.sync.bfly.b32	%r77|%p9, %r76, 8, 31, -1;
	mov.b32 	%f435, %r77;
	add.f32 	%f436, %f434, %f435;
	mov.b32 	%r78, %f436;
	shfl.sync.bfly.b32	%r79|%p10, %r78, 4, 31, -1;
	mov.b32 	%f437, %r79;
	add.f32 	%f438, %f436, %f437;
	mov.b32 	%r80, %f438;
	shfl.sync.bfly.b32	%r81|%p11, %r80, 2, 31, -1;
	mov.b32 	%f439, %r81;
	add.f32 	%f440, %f438, %f439;
	mov.b32 	%r82, %f440;
	shfl.sync.bfly.b32	%r83|%p12, %r82, 1, 31, -1;
	mov.b32 	%f441, %r83;
	add.f32 	%f442, %f440, %f441;
	div.rn.f32 	%f29, %f107, %f442;
	div.rn.f32 	%f30, %f119, %f442;
	div.rn.f32 	%f31, %f131, %f442;
	div.rn.f32 	%f32, %f143, %f442;
	div.rn.f32 	%f33, %f155, %f442;
	div.rn.f32 	%f34, %f167, %f442;
	div.rn.f32 	%f35, %f179, %f442;
	div.rn.f32 	%f36, %f191, %f442;
	div.rn.f32 	%f37, %f203, %f442;
	div.rn.f32 	%f38, %f215, %f442;
	div.rn.f32 	%f39, %f227, %f442;
	div.rn.f32 	%f40, %f239, %f442;
	div.rn.f32 	%f41, %f251, %f442;
	div.rn.f32 	%f42, %f263, %f442;
	div.rn.f32 	%f43, %f275, %f442;
	div.rn.f32 	%f44, %f287, %f442;
	div.rn.f32 	%f45, %f299, %f442;
	div.rn.f32 	%f46, %f311, %f442;
	div.rn.f32 	%f47, %f323, %f442;
	div.rn.f32 	%f48, %f335, %f442;
	div.rn.f32 	%f49, %f347, %f442;
	div.rn.f32 	%f50, %f359, %f442;
	div.rn.f32 	%f51, %f371, %f442;
	div.rn.f32 	%f52, %f383, %f442;
	div.rn.f32 	%f53, %f395, %f442;
	div.rn.f32 	%f54, %f407, %f442;
	div.rn.f32 	%f55, %f419, %f442;
	div.rn.f32 	%f56, %f431, %f442;
	// begin inline asm
	{  cvt.rn.f16.f32 %rs29, %f29;}

	// end inline asm
	mad.lo.s64 	%rd22, %rd26, %rd8, %rd17;
	cvta.to.global.u64 	%rd23, %rd7;
	shl.b64 	%rd24, %rd22, 1;
	add.s64 	%rd25, %rd23, %rd24;
	st.global.u16 	[%rd25], %rs29;
	// begin inline asm
	{  cvt.rn.f16.f32 %rs30, %f30;}

	// end inline asm
	st.global.u16 	[%rd25+64], %rs30;
	// begin inline asm
	{  cvt.rn.f16.f32 %rs31, %f31;}

	// end inline asm
	st.global.u16 	[%rd25+128], %rs31;
	// begin inline asm
	{  cvt.rn.f16.f32 %rs32, %f32;}

	// end inline asm
	st.global.u16 	[%rd25+192], %rs32;
	// begin inline asm
	{  cvt.rn.f16.f32 %rs33, %f33;}

	// end inline asm
	st.global.u16 	[%rd25+256], %rs33;
	// begin inline asm
	{  cvt.rn.f16.f32 %rs34, %f34;}

	// end inline asm
	st.global.u16 	[%rd25+320], %rs34;
	// begin inline asm
	{  cvt.rn.f16.f32 %rs35, %f35;}

	// end inline asm
	st.global.u16 	[%rd25+384], %rs35;
	// begin inline asm
	{  cvt.rn.f16.f32 %rs36, %f36;}

	// end inline asm
	st.global.u16 	[%rd25+448], %rs36;
	// begin inline asm
	{  cvt.rn.f16.f32 %rs37, %f37;}

	// end inline asm
	st.global.u16 	[%rd25+512], %rs37;
	// begin inline asm
	{  cvt.rn.f16.f32 %rs38, %f38;}

	// end inline asm
	st.global.u16 	[%rd25+576], %rs38;
	// begin inline asm
	{  cvt.rn.f16.f32 %rs39, %f39;}

	// end inline asm
	st.global.u16 	[%rd25+640], %rs39;
	// begin inline asm
	{  cvt.rn.f16.f32 %rs40, %f40;}

	// end inline asm
	st.global.u16 	[%rd25+704], %rs40;
	// begin inline asm
	{  cvt.rn.f16.f32 %rs41, %f41;}

	// end inline asm
	st.global.u16 	[%rd25+768], %rs41;
	// begin inline asm
	{  cvt.rn.f16.f32 %rs42, %f42;}

	// end inline asm
	st.global.u16 	[%rd25+832], %rs42;
	// begin inline asm
	{  cvt.rn.f16.f32 %rs43, %f43;}

	// end inline asm
	st.global.u16 	[%rd25+896], %rs43;
	// begin inline asm
	{  cvt.rn.f16.f32 %rs44, %f44;}

	// end inline asm
	st.global.u16 	[%rd25+960], %rs44;
	// begin inline asm
	{  cvt.rn.f16.f32 %rs45, %f45;}

	// end inline asm
	st.global.u16 	[%rd25+1024], %rs45;
	// begin inline asm
	{  cvt.rn.f16.f32 %rs46, %f46;}

	// end inline asm
	st.global.u16 	[%rd25+1088], %rs46;
	// begin inline asm
	{  cvt.rn.f16.f32 %rs47, %f47;}

	// end inline asm
	st.global.u16 	[%rd25+1152], %rs47;
	// begin inline asm
	{  cvt.rn.f16.f32 %rs48, %f48;}

	// end inline asm
	st.global.u16 	[%rd25+1216], %rs48;
	// begin inline asm
	{  cvt.rn.f16.f32 %rs49, %f49;}

	// end inline asm
	st.global.u16 	[%rd25+1280], %rs49;
	// begin inline asm
	{  cvt.rn.f16.f32 %rs50, %f50;}

	// end inline asm
	st.global.u16 	[%rd25+1344], %rs50;
	// begin inline asm
	{  cvt.rn.f16.f32 %rs51, %f51;}

	// end inline asm
	st.global.u16 	[%rd25+1408], %rs51;
	// begin inline asm
	{  cvt.rn.f16.f32 %rs52, %f52;}

	// end inline asm
	st.global.u16 	[%rd25+1472], %rs52;
	// begin inline asm
	{  cvt.rn.f16.f32 %rs53, %f53;}

	// end inline asm
	st.global.u16 	[%rd25+1536], %rs53;
	// begin inline asm
	{  cvt.rn.f16.f32 %rs54, %f54;}

	// end inline asm
	st.global.u16 	[%rd25+1600], %rs54;
	// begin inline asm
	{  cvt.rn.f16.f32 %rs55, %f55;}

	// end inline asm
	st.global.u16 	[%rd25+1664], %rs55;
	// begin inline asm
	{  cvt.rn.f16.f32 %rs56, %f56;}

	// end inline asm
	st.global.u16 	[%rd25+1728], %rs56;
	add.s64 	%rd26, %rd26, %rd2;
	setp.lt.s64 	%p13, %rd26, %rd9;
	@%p13 bra 	$L__BB271_4;
$L__BB271_5:
	ret;

}
	// .globl	_ZN7oneflow4cuda7softmax15SoftmaxWarpImplI10SimpleLoadI6__halffE11SimpleStoreIS4_fEfLi1ELi28ELi32ELi1ELb1ELNS1_9AlgorithmE0EEEvT_T0_ll
.visible .entry _ZN7oneflow4cuda7softmax15SoftmaxWarpImplI10SimpleLoadI6__halffE11SimpleStoreIS4_fEfLi1ELi28ELi32ELi1ELb1ELNS1_9AlgorithmE0EEEvT_T0_ll(
	.param .align 8 .b8 _ZN7oneflow4cuda7softmax15SoftmaxWarpImplI10SimpleLoadI6__halffE11SimpleStoreIS4_fEfLi1ELi28ELi32ELi1ELb1ELNS1_9AlgorithmE0EEEvT_T0_ll_param_0[16],
	.param .align 8 .b8 _ZN7oneflow4cuda7softmax15SoftmaxWarpImplI10SimpleLoadI6__halffE11SimpleStoreIS4_fEfLi1ELi28ELi32ELi1ELb1ELNS1_9AlgorithmE0EEEvT_T0_ll_param_1[16],
	.param .u64 _ZN7oneflow4cuda7softmax15SoftmaxWarpImplI10SimpleLoadI6__halffE11SimpleStoreIS4_fEfLi1ELi28ELi32ELi1ELb1ELNS1_9AlgorithmE0EEEvT_T0_ll_param_2,
	.param .u64 _ZN7oneflow4cuda7softmax15SoftmaxWarpImplI10SimpleLoadI6__halffE11SimpleStoreIS4_fEfLi1ELi28ELi32ELi1ELb1ELNS1_9AlgorithmE0EEEvT_T0_ll_param_3
)
{
	.reg .pred 	%p<70>;
	.reg .b16 	%rs<57>;
	.reg .b32 	%r<132>;
	.reg .b32 	%f<639>;
	.reg .b64 	%rd<63>;

	ld.param.u64 	%rd30, [_ZN7oneflow4cuda7softmax15SoftmaxWarpImplI10SimpleLoadI6__halffE11SimpleStoreIS4_fEfLi1ELi28ELi32ELi1ELb1ELNS1_9AlgorithmE0EEEvT_T0_ll_param_1+8];
	ld.param.u64 	%rd29, [_ZN7oneflow4cuda7softmax15SoftmaxWarpImplI10SimpleLoadI6__halffE11SimpleStoreIS4_fEfLi1ELi28ELi32ELi1ELb1ELNS1_9AlgorithmE0EEEvT_T0_ll_param_1];
	ld.param.u64 	%rd28, [_ZN7oneflow4cuda7softmax15SoftmaxWarpImplI10SimpleLoadI6__halffE11SimpleStoreIS4_fEfLi1ELi28ELi32ELi1ELb1ELNS1_9AlgorithmE0EEEvT_T0_ll_param_0+8];
	ld.param.u64 	%rd27, [_ZN7oneflow4cuda7softmax15SoftmaxWarpImplI10SimpleLoadI6__halffE11SimpleStoreIS4_fEfLi1ELi28ELi32ELi1ELb1ELNS1_9AlgorithmE0EEEvT_T0_ll_param_0];
	ld.param.u64 	%rd32, [_ZN7oneflow4cuda7softmax15SoftmaxWarpImplI10SimpleLoadI6__halffE11SimpleStoreIS4_fEfLi1ELi28ELi32ELi1ELb1ELNS1_9AlgorithmE0EEEvT_T0_ll_param_3];
	setp.lt.s64 	%p1, %rd32, 897;
	@%p1 bra 	$L__BB272_2;
	mov.u64 	%rd33, $str;
	cvta.global.u64 	%rd34, %rd33;
	mov.u64 	%rd35, $str$1;
	cvta.global.u64 	%rd36, %rd35;
	mov.u64 	%rd37, __unnamed_272;
	cvta.global.u64 	%rd38, %rd37;
	{ // callseq 271, 0
	.param .b64 param0;
	st.param.b64 	[param0], %rd34;
	.param .b64 param1;
	st.param.b64 	[param1], %rd36;
	.param .b32 param2;
	st.param.b32 	[param2], 228;
	.param .b64 param3;
	st.param.b64 	[param3], %rd38;
	.param .b64 param4;
	st.param.b64 	[param4], 1;
	call.uni 
	__assertfail, 
	(
	param0, 
	param1, 
	param2, 
	param3, 
	param4
	);
	} // callseq 271
$L__BB272_2:
	ld.param.u64 	%rd60, [_ZN7oneflow4cuda7softmax15SoftmaxWarpImplI10SimpleLoadI6__halffE11SimpleStoreIS4_fEfLi1ELi28ELi32ELi1ELb1ELNS1_9AlgorithmE0EEEvT_T0_ll_param_2];
	mov.u32 	%r1, %ctaid.x;
	mov.u32 	%r2, %ntid.y;
	mov.u32 	%r3, %tid.y;
	mad.lo.s32 	%r4, %r1, %r2, %r3;
	cvt.s64.s32 	%rd62, %r4;
	setp.le.s64 	%p2, %rd60, %rd62;
	@%p2 bra 	$L__BB272_117;
	mov.u32 	%r5, %tid.x;
	add.s32 	%r6, %r5, 64;
	cvt.u64.u32 	%rd2, %r6;
	add.s32 	%r7, %r5, 96;
	cvt.u64.u32 	%rd3, %r7;
	add.s32 	%r8, %r5, 128;
	cvt.u64.u32 	%rd4, %r8;
	add.s32 	%r9, %r5, 160;
	cvt.u64.u32 	%rd5, %r9;
	add.s32 	%r10, %r5, 192;
	cvt.u64.u32 	%rd6, %r10;
	add.s32 	%r11, %r5, 224;
	cvt.u64.u32 	%rd7, %r11;
	add.s32 	%r12, %r5, 320;
	cvt.u64.u32 	%rd8, %r12;
	add.s32 	%r13, %r5, 352;
	cvt.u64.u32 	%rd9, %r13;
	add.s32 	%r14, %r5, 384;
	cvt.u64.u32 	%rd10, %r14;
	add.s32 	%r15, %r5, 416;
	cvt.u64.u32 	%rd11, %r15;
	add.s32 	%r16, %r5, 448;
	cvt.u64.u32 	%rd12, %r16;
	add.s32 	%r17, %r5, 480;
	cvt.u64.u32 	%rd13, %r17;
	add.s32 	%r18, %r5, 512;
	cvt.u64.u32 	%rd14, %r18;
	add.s32 	%r19, %r5, 544;
	cvt.u64.u32 	%rd15, %r19;
	add.s32 	%r20, %r5, 576;
	cvt.u64.u32 	%rd16, %r20;
	add.s32 	%r21, %r5, 608;
	cvt.u64.u32 	%rd17, %r21;
	add.s32 	%r22, %r5, 640;
	cvt.u64.u32 	%rd18, %r22;
	add.s32 	%r23, %r5, 672;
	cvt.u64.u32 	%rd19, %r23;
	add.s32 	%r24, %r5, 704;
	cvt.u64.u32 	%rd20, %r24;
	add.s32 	%r25, %r5, 832;
	cvt.u64.u32 	%rd21, %r25;
	add.s32 	%r26, %r5, 864;
	cvt.u64.u32 	%rd22, %r26;
	add.s32 	%r29, %r5, 32;
	add.s32 	%r31, %r5, 256;
	add.s32 	%r33, %r5, 288;
	add.s32 	%r35, %r5, 736;
	add.s32 	%r37, %r5, 768;
$L__BB272_4:
	cvt.u64.u32 	%rd39, %r5;
	setp.le.s64 	%p3, %rd32, %rd39;
	mad.lo.s64 	%rd40, %rd62, %rd28, %rd39;
	cvta.to.global.u64 	%rd41, %rd27;
	shl.b64 	%rd42, %rd40, 1;
	add.s64 	%rd24, %rd41, %rd42;
	mov.f32 	%f583, 0fFF800000;
	mov.f32 	%f586, %f583;
	@%p3 bra 	$L__BB272_6;
	ld.global.u16 	%rs1, [%rd24];
	// begin inline asm
	{  cvt.f32.f16 %f583, %rs1;}

	// end inline asm
	max.f32 	%f586, %f583, 0fFF800000;
$L__BB272_6:
	cvt.u64.u32 	%rd43, %r29;
	setp.le.s64 	%p4, %rd32, %rd43;
	mov.f32 	%f585, 0fFF800000;
	@%p4 bra 	$L__BB272_8;
	ld.global.u16 	%rs2, [%rd24+64];
	// begin inline asm
	{  cvt.f32.f16 %f585, %rs2;}

	// end inline asm
	max.f32 	%f586, %f586, %f585;
$L__BB272_8:
	setp.le.s64 	%p5, %rd32, %rd2;
	mov.f32 	%f587, 0fFF800000;
	@%p5 bra 	$L__BB272_10;
	ld.global.u16 	%rs3, [%rd24+128];
	// begin inline asm
	{  cvt.f32.f16 %f587, %rs3;}

	// end inline asm
	max.f32 	%f586, %f586, %f587;
$L__BB272_10:
	setp.le.s64 	%p6, %rd32, %rd3;
	mov.f32 	%f589, 0fFF800000;
	@%p6 bra 	$L__BB272_12;
	ld.global.u16 	%rs4, [%rd24+192];
	// begin inline asm
	{  cvt.f32.f16 %f589, %rs4;}

	// end inline asm
	max.f32 	%f586, %f586, %f589;
$L__BB272_12:
	setp.le.s64 	%p7, %rd32, %rd4;
	mov.f32 	%f591, 0fFF800000;
	@%p7 bra 	$L__BB272_14;
	ld.global.u16 	%rs5, [%rd24+256];
	// begin inline asm
	{  cvt.f32.f16 %f591, %rs5;}

	// end inline asm
	max.f32 	%f586, %f586, %f591;
$L__BB272_14:
	setp.le.s64 	%p8, %rd32, %rd5;
	mov.f32 	%f593, 0fFF800000;
	@%p8 bra 	$L__BB272_16;
	ld.global.u16 	%rs6, [%rd24+320];
	// begin inline asm
	{  cvt.f32.f16 %f593, %rs6;}

	// end inline asm
	max.f32 	%f586, %f586, %f593;
$L__BB272_16:
	setp.le.s64 	%p9, %rd32, %rd6;
	mov.f32 	%f595, 0fFF800000;
	@%p9 bra 	$L__BB272_18;
	ld.global.u16 	%rs7, [%rd24+384];
	// begin inline asm
	{  cvt.f32.f16 %f595, %rs7;}

	// end inline asm
	max.f32 	%f586, %f586, %f595;
$L__BB272_18:
	setp.le.s64 	%p10, %rd32, %rd7;
	mov.f32 	%f597, 0fFF800000;
	@%p10 bra 	$L__BB272_20;
	ld.global.u16 	%rs8, [%rd24+448];
	// begin inline asm
	{  cvt.f32.f16 %f597, %rs8;}

	// end inline asm
	max.f32 	%f586, %f586, %f597;
$L__BB272_20:
	cvt.u64.u32 	%rd44, %r31;
	setp.le.s64 	%p11, %rd32, %rd44;
	mov.f32 	%f599, 0fFF800000;
	@%p11 bra 	$L__BB272_22;
	ld.global.u16 	%rs9, [%rd24+512];
	// begin inline asm
	{  cvt.f32.f16 %f599, %rs9;}

	// end inline asm
	max.f32 	%f586, %f586, %f599;
$L__BB272_22:
	cvt.u64.u32 	%rd45, %r33;
	setp.le.s64 	%p12, %rd32, %rd45;
	mov.f32 	%f601, 0fFF800000;
	@%p12 bra 	$L__BB272_24;
	ld.global.u16 	%rs10, [%rd24+576];
	// begin inline asm
	{  cvt.f32.f16 %f601, %rs10;}

	// end inline asm
	max.f32 	%f586, %f586, %f601;
$L__BB272_24:
	setp.le.s64 	%p13, %rd32, %rd8;
	mov.f32 	%f603, 0fFF800000;
	@%p13 bra 	$L__BB272_26;
	ld.global.u16 	%rs11, [%rd24+640];
	// begin inline asm
	{  cvt.f32.f16 %f603, %rs11;}

	// end inline asm
	max.f32 	%f586, %f586, %f603;
$L__BB272_26:
	setp.le.s64 	%p14, %rd32, %rd9;
	mov.f32 	%f605, 0fFF800000;
	@%p14 bra 	$L__BB272_28;
	ld.global.u16 	%rs12, [%rd24+704];
	// begin inline asm
	{  cvt.f32.f16 %f605, %rs12;}

	// end inline asm
	max.f32 	%f586, %f586, %f605;
$L__BB272_28:
	setp.le.s64 	%p15, %rd32, %rd10;
	mov.f32 	%f607, 0fFF800000;
	@%p15 bra 	$L__BB272_30;
	ld.global.u16 	%rs13, [%rd24+768];
	// begin inline asm
	{  cvt.f32.f16 %f607, %rs13;}

	// end inline asm
	max.f32 	%f586, %f586, %f607;
$L__BB272_30:
	setp.le.s64 	%p16, %rd32, %rd11;
	mov.f32 	%f609, 0fFF800000;
	@%p16 bra 	$L__BB272_32;
	ld.global.u16 	%rs14, [%rd24+832];
	// begin inline asm
	{  cvt.f32.f16 %f609, %rs14;}

	// end inline asm
	max.f32 	%f586, %f586, %f609;
$L__BB272_32:
	setp.le.s64 	%p17, %rd32, %rd12;
	mov.f32 	%f611, 0fFF800000;
	@%p17 bra 	$L__BB272_34;
	ld.global.u16 	%rs15, [%rd24+896];
	// begin inline asm
	{  cvt.f32.f16 %f611, %rs15;}

	// end inline asm
	max.f32 	%f586, %f586, %f611;
$L__BB272_34:
	setp.le.s64 	%p18, %rd32, %rd13;
	mov.f32 	%f613, 0fFF800000;
	@%p18 bra 	$L__BB272_36;
	ld.global.u16 	%rs16, [%rd24+960];
	// begin inline asm
	{  cvt.f32.f16 %f613, %rs16;}

	// end inline asm
	max.f32 	%f586, %f586, %f613;
$L__BB272_36:
	setp.le.s64 	%p19, %rd32, %rd14;
	mov.f32 	%f615, 0fFF800000;
	@%p19 bra 	$L__BB272_38;
	ld.global.u16 	%rs17, [%rd24+1024];
	// begin inline asm
	{  cvt.f32.f16 %f615, %rs17;}

	// end inline asm
	max.f32 	%f586, %f586, %f615;
$L__BB272_38:
	setp.le.s64 	%p20, %rd32, %rd15;
	mov.f32 	%f617, 0fFF800000;
	@%p20 bra 	$L__BB272_40;
	ld.global.u16 	%rs18, [%rd24+1088];
	// begin inline asm
	{  cvt.f32.f16 %f617, %rs18;}

	// end inline asm
	max.f32 	%f586, %f586, %f617;
$L__BB272_40:
	setp.le.s64 	%p21, %rd32, %rd16;
	mov.f32 	%f619, 0fFF800000;
	@%p21 bra 	$L__BB272_42;
	ld.global.u16 	%rs19, [%rd24+1152];
	// begin inline asm
	{  cvt.f32.f16 %f619, %rs19;}

	// end inline asm
	max.f32 	%f586, %f586, %f619;
$L__BB272_42:
	setp.le.s64 	%p22, %rd32, %rd17;
	mov.f32 	%f621, 0fFF800000;
	@%p22 bra 	$L__BB272_44;
	ld.global.u16 	%rs20, [%rd24+1216];
	// begin inline asm
	{  cvt.f32.f16 %f621, %rs20;}

	// end inline asm
	max.f32 	%f586, %f586, %f621;
$L__BB272_44:
	setp.le.s64 	%p23, %rd32, %rd18;
	mov.f32 	%f623, 0fFF800000;
	@%p23 bra 	$L__BB272_46;
	ld.global.u16 	%rs21, [%rd24+1280];
	// begin inline asm
	{  cvt.f32.f16 %f623, %rs21;}

	// end inline asm
	max.f32 	%f586, %f586, %f623;
$L__BB272_46:
	setp.le.s64 	%p24, %rd32, %rd19;
	mov.f32 	%f625, 0fFF800000;
	@%p24 bra 	$L__BB272_48;
	ld.global.u16 	%rs22, [%rd24+1344];
	// begin inline asm
	{  cvt.f32.f16 %f625, %rs22;}

	// end inline asm
	max.f32 	%f586, %f586, %f625;
$L__BB272_48:
	setp.le.s64 	%p25, %rd32, %rd20;
	mov.f32 	%f627, 0fFF800000;
	@%p25 bra 	$L__BB272_50;
	ld.global.u16 	%rs23, [%rd24+1408];
	// begin inline asm
	{  cvt.f32.f16 %f627, %rs23;}

	// end inline asm
	max.f32 	%f586, %f586, %f627;
$L__BB272_50:
	cvt.u64.u32 	%rd46, %r35;
	setp.le.s64 	%p26, %rd32, %rd46;
	mov.f32 	%f629, 0fFF800000;
	@%p26 bra 	$L__BB272_52;
	ld.global.u16 	%rs24, [%rd24+1472];
	// begin inline asm
	{  cvt.f32.f16 %f629, %rs24;}

	// end inline asm
	max.f32 	%f586, %f586, %f629;
$L__BB272_52:
	cvt.u64.u32 	%rd47, %r37;
	setp.le.s64 	%p27, %rd32, %rd47;
	mov.f32 	%f631, 0fFF800000;
	@%p27 bra 	$L__BB272_54;
	ld.global.u16 	%rs25, [%rd24+1536];
	// begin inline asm
	{  cvt.f32.f16 %f631, %rs25;}

	// end inline asm
	max.f32 	%f586, %f586, %f631;
$L__BB272_54:
	mov.u32 	%r38, %tid.x;
	add.s32 	%r39, %r38, 800;
	cvt.u64.u32 	%rd48, %r39;
	setp.le.s64 	%p28, %rd32, %rd48;
	mov.f32 	%f633, 0fFF800000;
	@%p28 bra 	$L__BB272_56;
	ld.global.u16 	%rs26, [%rd24+1600];
	// begin inline asm
	{  cvt.f32.f16 %f633, %rs26;}

	// end inline asm
	max.f32 	%f586, %f586, %f633;
$L__BB272_56:
	setp.le.s64 	%p29, %rd32, %rd21;
	mov.f32 	%f635, 0fFF800000;
	@%p29 bra 	$L__BB272_58;
	ld.global.u16 	%rs27, [%rd24+1664];
	// begin inline asm
	{  cvt.f32.f16 %f635, %rs27;}

	// end inline asm
	max.f32 	%f586, %f586, %f635;
$L__BB272_58:
	setp.le.s64 	%p30, %rd32, %rd22;
	mov.f32 	%f637, 0fFF800000;
	@%p30 bra 	$L__BB272_60;
	ld.global.u16 	%rs28, [%rd24+1728];
	// begin inline asm
	{  cvt.f32.f16 %f637, %rs28;}

	// end inline asm
	max.f32 	%f586, %f586, %f637;
$L__BB272_60:
	mov.u32 	%r40, %tid.x;
	cvt.u64.u32 	%rd49, %r40;
	setp.le.s64 	%p31, %rd32, %rd49;
	mov.b32 	%r41, %f586;
	shfl.sync.bfly.b32	%r42|%p32, %r41, 16, 31, -1;
	mov.b32 	%f197, %r42;
	max.f32 	%f198, %f586, %f197;
	mov.b32 	%r43, %f198;
	shfl.sync.bfly.b32	%r44|%p33, %r43, 8, 31, -1;
	mov.b32 	%f199, %r44;
	max.f32 	%f200, %f198, %f199;
	mov.b32 	%r45, %f200;
	shfl.sync.bfly.b32	%r46|%p34, %r45, 4, 31, -1;
	mov.b32 	%f201, %r46;
	max.f32 	%f202, %f200, %f201;
	mov.b32 	%r47, %f202;
	shfl.sync.bfly.b32	%r48|%p35, %r47, 2, 31, -1;
	mov.b32 	%f203, %r48;
	max.f32 	%f204, %f202, %f203;
	mov.b32 	%r49, %f204;
	shfl.sync.bfly.b32	%r50|%p36, %r49, 1, 31, -1;
	mov.b32 	%f205, %r50;
	max.f32 	%f206, %f204, %f205;
	sub.f32 	%f207, %f583, %f206;
	fma.rn.f32 	%f208, %f207, 0f3BBB989D, 0f3F000000;
	cvt.sat.f32.f32 	%f209, %f208;
	mov.f32 	%f210, 0f4B400001;
	mov.f32 	%f211, 0f437C0000;
	fma.rm.f32 	%f212, %f209, %f211, %f210;
	add.f32 	%f213, %f212, 0fCB40007F;
	neg.f32 	%f214, %f213;
	fma.rn.f32 	%f215, %f207, 0f3FB8AA3B, %f214;
	fma.rn.f32 	%f216, %f207, 0f32A57060, %f215;
	mov.b32 	%r51, %f212;
	shl.b32 	%r52, %r51, 23;
	mov.b32 	%f217, %r52;
	ex2.approx.ftz.f32 	%f218, %f216;
	mul.f32 	%f219, %f218, %f217;
	add.f32 	%f220, %f219, 0f00000000;
	sub.f32 	%f221, %f585, %f206;
	fma.rn.f32 	%f222, %f221, 0f3BBB989D, 0f3F000000;
	cvt.sat.f32.f32 	%f223, %f222;
	fma.rm.f32 	%f224, %f223, %f211, %f210;
	add.f32 	%f225, %f224, 0fCB40007F;
	neg.f32 	%f226, %f225;
	fma.rn.f32 	%f227, %f221, 0f3FB8AA3B, %f226;
	fma.rn.f32 	%f228, %f221, 0f32A57060, %f227;
	mov.b32 	%r53, %f224;
	shl.b32 	%r54, %r53, 23;
	mov.b32 	%f229, %r54;
	ex2.approx.ftz.f32 	%f230, %f228;
	mul.f32 	%f231, %f230, %f229;
	add.f32 	%f232, %f220, %f231;
	sub.f32 	%f233, %f587, %f206;
	fma.rn.f32 	%f234, %f233, 0f3BBB989D, 0f3F000000;
	cvt.sat.f32.f32 	%f235, %f234;
	fma.rm.f32 	%f236, %f235, %f211, %f210;
	add.f32 	%f237, %f236, 0fCB40007F;
	neg.f32 	%f238, %f237;
	fma.rn.f32 	%f239, %f233, 0f3FB8AA3B, %f238;
	fma.rn.f32 	%f240, %f233, 0f32A57060, %f239;
	mov.b32 	%r55, %f236;
	shl.b32 	%r56, %r55, 23;
	mov.b32 	%f241, %r56;
	ex2.approx.ftz.f32 	%f242, %f240;
	mul.f32 	%f243, %f242, %f241;
	add.f32 	%f244, %f232, %f243;
	sub.f32 	%f245, %f589, %f206;
	fma.rn.f32 	%f246, %f245, 0f3BBB989D, 0f3F000000;
	cvt.sat.f32.f32 	%f247, %f246;
	fma.rm.f32 	%f248, %f247, %f211, %f210;
	add.f32 	%f249, %f248, 0fCB40007F;
	neg.f32 	%f250, %f249;
	fma.rn.f32 	%f251, %f245, 0f3FB8AA3B, %f250;
	fma.rn.f32 	%f252, %f245, 0f32A57060, %f251;
	mov.b32 	%r57, %f248;
	shl.b32 	%r58, %r57, 23;
	mov.b32 	%f253, %r58;
	ex2.approx.ftz.f32 	%f254, %f252;
	mul.f32 	%f255, %f254, %f253;
	add.f32 	%f256, %f244, %f255;
	sub.f32 	%f257, %f591, %f206;
	fma.rn.f32 	%f258, %f257, 0f3BBB989D, 0f3F000000;
	cvt.sat.f32.f32 	%f259, %f258;
	fma.rm.f32 	%f260, %f259, %f211, %f210;
	add.f32 	%f261, %f260, 0fCB40007F;
	neg.f32 	%f262, %f261;
	fma.rn.f32 	%f263, %f257, 0f3FB8AA3B, %f262;
	fma.rn.f32 	%f264, %f257, 0f32A57060, %f263;
	mov.b32 	%r59, %f260;
	shl.b32 	%r60, %r59, 23;
	mov.b32 	%f265, %r60;
	ex2.approx.ftz.f32 	%f266, %f264;
	mul.f32 	%f267, %f266, %f265;
	add.f32 	%f268, %f256, %f267;
	sub.f32 	%f269, %f593, %f206;
	fma.rn.f32 	%f270, %f269, 0f3BBB989D, 0f3F000000;
	cvt.sat.f32.f32 	%f271, %f270;
	fma.rm.f32 	%f272, %f271, %f211, %f210;
	add.f32 	%f273, %f272, 0fCB40007F;
	neg.f32 	%f274, %f273;
	fma.rn.f32 	%f275, %f269, 0f3FB8AA3B, %f274;
	fma.rn.f32 	%f276, %f269, 0f32A57060, %f275;
	mov.b32 	%r61, %f272;
	shl.b32 	%r62, %r61, 23;
	mov.b32 	%f277, %r62;
	ex2.approx.ftz.f32 	%f278, %f276;
	mul.f32 	%f279, %f278, %f277;
	add.f32 	%f280, %f268, %f279;
	sub.f32 	%f281, %f595, %f206;
	fma.rn.f32 	%f282, %f281, 0f3BBB989D, 0f3F000000;
	cvt.sat.f32.f32 	%f283, %f282;
	fma.rm.f32 	%f284, %f283, %f211, %f210;
	add.f32 	%f285, %f284, 0fCB40007F;
	neg.f32 	%f286, %f285;
	fma.rn.f32 	%f287, %f281, 0f3FB8AA3B, %f286;
	fma.rn.f32 	%f288, %f281, 0f32A57060, %f287;
	mov.b32 	%r63, %f284;
	shl.b32 	%r64, %r63, 23;
	mov.b32 	%f289, %r64;
	ex2.approx.ftz.f32 	%f290, %f288;
	mul.f32 	%f291, %f290, %f289;
	add.f32 	%f292, %f280, %f291;
	sub.f32 	%f293, %f597, %f206;
	fma.rn.f32 	%f294, %f293, 0f3BBB989D, 0f3F000000;
	cvt.sat.f32.f32 	%f295, %f294;
	fma.rm.f32 	%f296, %f295, %f211, %f210;
	add.f32 	%f297, %f296, 0fCB40007F;
	neg.f32 	%f298, %f297;
	fma.rn.f32 	%f299, %f293, 0f3FB8AA3B, %f298;
	fma.rn.f32 	%f300, %f293, 0f32A57060, %f299;
	mov.b32 	%r65, %f296;
	shl.b32 	%r66, %r65, 23;
	mov.b32 	%f301, %r66;
	ex2.approx.ftz.f32 	%f302, %f300;
	mul.f32 	%f303, %f302, %f301;
	add.f32 	%f304, %f292, %f303;
	sub.f32 	%f305, %f599, %f206;
	fma.rn.f32 	%f306, %f305, 0f3BBB989D, 0f3F000000;
	cvt.sat.f32.f32 	%f307, %f306;
	fma.rm.f32 	%f308, %f307, %f211, %f210;
	add.f32 	%f309, %f308, 0fCB40007F;
	neg.f32 	%f310, %f309;
	fma.rn.f32 	%f311, %f305, 0f3FB8AA3B, %f310;
	fma.rn.f32 	%f312, %f305, 0f32A57060, %f311;
	mov.b32 	%r67, %f308;
	shl.b32 	%r68, %r67, 23;
	mov.b32 	%f313, %r68;
	ex2.approx.ftz.f32 	%f314, %f312;
	mul.f32 	%f315, %f314, %f313;
	add.f32 	%f316, %f304, %f315;
	sub.f32 	%f317, %f601, %f206;
	fma.rn.f32 	%f318, %f317, 0f3BBB989D, 0f3F000000;
	cvt.sat.f32.f32 	%f319, %f318;
	fma.rm.f32 	%f320, %f319, %f211, %f210;
	add.f32 	%f321, %f320, 0fCB40007F;
	neg.f32 	%f322, %f321;
	fma.rn.f32 	%f323, %f317, 0f3FB8AA3B, %f322;
	fma.rn.f32 	%f324, %f317, 0f32A57060, %f323;
	mov.b32 	%r69, %f320;
	shl.b32 	%r70, %r69, 23;
	mov.b32 	%f325, %r70;
	ex2.approx.ftz.f32 	%f326, %f324;
	mul.f32 	%f327, %f326, %f325;
	add.f32 	%f328, %f316, %f327;
	sub.f32 	%f329, %f603, %f206;
	fma.rn.f32 	%f330, %f329, 0f3BBB989D, 0f3F000000;
	cvt.sat.f32.f32 	%f331, %f330;
	fma.rm.f32 	%f332, %f331, %f211, %f210;
	add.f32 	%f333, %f332, 0fCB40007F;
	neg.f32 	%f334, %f333;
	fma.rn.f32 	%f335, %f329, 0f3FB8AA3B, %f334;
	fma.rn.f32 	%f336, %f329, 0f32A57060, %f335;
	mov.b32 	%r71, %f332;
	shl.b32 	%r72, %r71, 23;
	mov.b32 	%f337, %r72;
	ex2.approx.ftz.f32 	%f338, %f336;
	mul.f32 	%f339, %f338, %f337;
	add.f32 	%f340, %f328, %f339;
	sub.f32 	%f341, %f605, %f206;
	fma.rn.f32 	%f342, %f341, 0f3BBB989D, 0f3F000000;
	cvt.sat.f32.f32 	%f343, %f342;
	fma.rm.f32 	%f344, %f343, %f211, %f210;
	add.f32 	%f345, %f344, 0fCB40007F;
	neg.f32 	%f346, %f345;
	fma.rn.f32 	%f347, %f341, 0f3FB8AA3B, %f346;
	fma.rn.f32 	%f348, %f341, 0f32A57060, %f347;
	mov.b32 	%r73, %f344;
	shl.b32 	%r74, %r73, 23;
	mov.b32 	%f349, %r74;
	ex2.approx.ftz.f32 	%f350, %f348;
	mul.f32 	%f351, %f350, %f349;
	add.f32 	%f352, %f340, %f351;
	sub.f32 	%f353, %f607, %f206;
	fma.rn.f32 	%f354, %f353, 0f3BBB989D, 0f3F000000;
	cvt.sat.f32.f32 	%f355, %f354;
	fma.rm.f32 	%f356, %f355, %f211, %f210;
	add.f32 	%f357, %f356, 0fCB40007F;
	neg.f32 	%f358, %f357;
	fma.rn.f32 	%f359, %f353, 0f3FB8AA3B, %f358;
	fma.rn.f32 	%f360, %f353, 0f32A57060, %f359;
	mov.b32 	%r75, %f356;
	shl.b32 	%r76, %r75, 23;
	mov.b32 	%f361, %r76;
	ex2.approx.ftz.f32 	%f362, %f360;
	mul.f32 	%f363, %f362, %f361;
	add.f32 	%f364, %f352, %f363;
	sub.f32 	%f365, %f609, %f206;
	fma.rn.f32 	%f366, %f365, 0f3BBB989D, 0f3F000000;
	cvt.sat.f32.f32 	%f367, %f366;
	fma.rm.f32 	%f368, %f367, %f211, %f210;
	add.f32 	%f369, %f368, 0fCB40007F;
	neg.f32 	%f370, %f369;
	fma.rn.f32 	%f371, %f365, 0f3FB8AA3B, %f370;
	fma.rn.f32 	%f372, %f365, 0f32A57060, %f371;
	mov.b32 	%r77, %f368;
	shl.b32 	%r78, %r77, 23;
	mov.b32 	%f373, %r78;
	ex2.approx.ftz.f32 	%f374, %f372;
	mul.f32 	%f375, %f374, %f373;
	add.f32 	%f376, %f364, %f375;
	sub.f32 	%f377, %f611, %f206;
	fma.rn.f32 	%f378, %f377, 0f3BBB989D, 0f3F000000;
	cvt.sat.f32.f32 	%f379, %f378;
	fma.rm.f32 	%f380, %f379, %f211, %f210;
	add.f32 	%f381, %f380, 0fCB40007F;
	neg.f32 	%f382, %f381;
	fma.rn.f32 	%f383, %f377, 0f3FB8AA3B, %f382;
	fma.rn.f32 	%f384, %f377, 0f32A57060, %f383;
	mov.b32 	%r79, %f380;
	shl.b32 	%r80, %r79, 23;
	mov.b32 	%f385, %r80;
	ex2.approx.ftz.f32 	%f386, %f384;
	mul.f32 	%f387, %f386, %f385;
	add.f32 	%f388, %f376, %f387;
	sub.f32 	%f389, %f613, %f206;
	fma.rn.f32 	%f390, %f389, 0f3BBB989D, 0f3F000000;
	cvt.sat.f32.f32 	%f391, %f390;
	fma.rm.f32 	%f392, %f391, %f211, %f210;
	add.f32 	%f393, %f392, 0fCB40007F;
	neg.f32 	%f394, %f393;
	fma.rn.f32 	%f395, %f389, 0f3FB8AA3B, %f394;
	fma.rn.f32 	%f396, %f389, 0f32A57060, %f395;
	mov.b32 	%r81, %f392;
	shl.b32 	%r82, %r81, 23;
	mov.b32 	%f397, %r82;
	ex2.approx.ftz.f32 	%f398, %f396;
	mul.f32 	%f399, %f398, %f397;
	add.f32 	%f400, %f388, %f399;
	sub.f32 	%f401, %f615, %f206;
	fma.rn.f32 	%f402, %f401, 0f3BBB989D, 0f3F000000;
	cvt.sat.f32.f32 	%f403, %f402;
	fma.rm.f32 	%f404, %f403, %f211, %f210;
	add.f32 	%f405, %f404, 0fCB40007F;
	neg.f32 	%f406, %f405;
	fma.rn.f32 	%f407, %f401, 0f3FB8AA3B, %f406;
	fma.rn.f32 	%f408, %f401, 0f32A57060, %f407;
	mov.b32 	%r83, %f404;
	shl.b32 	%r84, %r83, 23;
	mov.b32 	%f409, %r84;
	ex2.approx.ftz.f32 	%f410, %f408;
	mul.f32 	%f411, %f410, %f409;
	add.f32 	%f412, %f400, %f411;
	sub.f32 	%f413, %f617, %f206;
	fma.rn.f32 	%f414, %f413, 0f3BBB989D, 0f3F000000;
	cvt.sat.f32.f32 	%f415, %f414;
	fma.rm.f32 	%f416, %f415, %f211, %f210;
	add.f32 	%f417, %f416, 0fCB40007F;
	neg.f32 	%f418, %f417;
	fma.rn.f32 	%f419, %f413, 0f3FB8AA3B, %f418;
	fma.rn.f32 	%f420, %f413, 0f32A57060, %f419;
	mov.b32 	%r85, %f416;
	shl.b32 	%r86, %r85, 23;
	mov.b32 	%f421, %r86;
	ex2.approx.ftz.f32 	%f422, %f420;
	mul.f32 	%f423, %f422, %f421;
	add.f32 	%f424, %f412, %f423;
	sub.f32 	%f425, %f619, %f206;
	fma.rn.f32 	%f426, %f425, 0f3BBB989D, 0f3F000000;
	cvt.sat.f32.f32 	%f427, %f426;
	fma.rm.f32 	%f428, %f427, %f211, %f210;
	add.f32 	%f429, %f428, 0fCB40007F;
	neg.f32 	%f430, %f429;
	fma.rn.f32 	%f431, %f425, 0f3FB8AA3B, %f430;
	fma.rn.f32 	%f432, %f425, 0f32A57060, %f431;
	mov.b32 	%r87, %f428;
	shl.b32 	%r88, %r87, 23;
	mov.b32 	%f433, %r88;
	ex2.approx.ftz.f32 	%f434, %f432;
	mul.f32 	%f435, %f434, %f433;
	add.f32 	%f436, %f424, %f435;
	sub.f32 	%f437, %f621, %f206;
	fma.rn.f32 	%f438, %f437, 0f3BBB989D, 0f3F000000;
	cvt.sat.f32.f32 	%f439, %f438;
	fma.rm.f32 	%f440, %f439, %f211, %f210;
	add.f32 	%f441, %f440, 0fCB40007F;
	neg.f32 	%f442, %f441;
	fma.rn.f32 	%f443, %f437, 0f3FB8AA3B, %f442;
	fma.rn.f32 	%f444, %f437, 0f32A57060, %f443;
	mov.b32 	%r89, %f440;
	shl.b32 	%r90, %r89, 23;
	mov.b32 	%f445, %r90;
	ex2.approx.ftz.f32 	%f446, %f444;
	mul.f32 	%f447, %f446, %f445;
	add.f32 	%f448, %f436, %f447;
	sub.f32 	%f449, %f623, %f206;
	fma.rn.f32 	%f450, %f449, 0f3BBB989D, 0f3F000000;
	cvt.sat.f32.f32 	%f451, %f450;
	fma.rm.f32 	%f452, %f451, %f211, %f210;
	add.f32 	%f453, %f452, 0fCB40007F;
	neg.f32 	%f454, %f453;
	fma.rn.f32 	%f455, %f449, 0f3FB8AA3B, %f454;
	fma.rn.f32 	%f456, %f449, 0f32A57060, %f455;
	mov.b32 	%r91, %f452;
	shl.b32 	%r92, %r91, 23;
	mov.b32 	%f457, %r92;
	ex2.approx.ftz.f32 	%f458, %f456;
	mul.f32 	%f459, %f458, %f457;
	add.f32 	%f460, %f448, %f459;
	sub.f32 	%f461, %f625, %f206;
	fma.rn.f32 	%f462, %f461, 0f3BBB989D, 0f3F000000;
	cvt.sat.f32.f32 	%f463, %f462;
	fma.rm.f32 	%f464, %f463, %f211, %f210;
	add.f32 	%f465, %f464, 0fCB40007F;
	neg.f32 	%f466, %f465;
	fma.rn.f32 	%f467, %f461, 0f3FB8AA3B, %f466;
	fma.rn.f32 	%f468, %f461, 0f32A57060, %f467;
	mov.b32 	%r93, %f464;
	shl.b32 	%r94, %r93, 23;
	mov.b32 	%f469, %r94;
	ex2.approx.ftz.f32 	%f470, %f468;
	mul.f32 	%f471, %f470, %f469;
	add.f32 	%f472, %f460, %f471;
	sub.f32 	%f473, %f627, %f206;
	fma.rn.f32 	%f474, %f473, 0f3BBB989D, 0f3F000000;
	cvt.sat.f32.f32 	%f475, %f474;
	fma.rm.f32 	%f476, %f475, %f211, %f210;
	add.f32 	%f477, %f476, 0fCB40007F;
	neg.f32 	%f478, %f477;
	fma.rn.f32 	%f479, %f473, 0f3FB8AA3B, %f478;
	fma.rn.f32 	%f480, %f473, 0f32A57060, %f479;
	mov.b32 	%r95, %f476;
	shl.b32 	%r96, %r95, 23;
	mov.b32 	%f481, %r96;
	ex2.approx.ftz.f32 	%f482, %f480;
	mul.f32 	%f483, %f482, %f481;
	add.f32 	%f484, %f472, %f483;
	sub.f32 	%f485, %f629, %f206;
	fma.rn.f32 	%f486, %f485, 0f3BBB989D, 0f3F000000;
	cvt.sat.f32.f32 	%f487, %f486;
	fma.rm.f32 	%f488, %f487, %f211, %f210;
	add.f32 	%f489, %f488, 0fCB40007F;
	neg.f32 	%f490, %f489;
	fma.rn.f32 	%f491, %f485, 0f3FB8AA3B, %f490;
	fma.rn.f32 	%f492, %f485, 0f32A57060, %f491;
	mov.b32 	%r97, %f488;
	shl.b32 	%r98, %r97, 23;
	mov.b32 	%f493, %r98;
	ex2.approx.ftz.f32 	%f494, %f492;
	mul.f32 	%f495, %f494, %f493;
	add.f32 	%f496, %f484, %f495;
	sub.f32 	%f497, %f631, %f206;
	fma.rn.f32 	%f498, %f497, 0f3BBB989D, 0f3F000000;
	cvt.sat.f32.f32 	%f499, %f498;
	fma.rm.f32 	%f500, %f499, %f211, %f210;
	add.f32 	%f501, %f500, 0fCB40007F;
	neg.f32 	%f502, %f501;
	fma.rn.f32 	%f503, %f497, 0f3FB8AA3B, %f502;
	fma.rn.f32 	%f504, %f497, 0f32A57060, %f503;
	mov.b32 	%r99, %f500;
	shl.b32 	%r100, %r99, 23;
	mov.b32 	%f505, %r100;
	ex2.approx.ftz.f32 	%f506, %f504;
	mul.f32 	%f507, %f506, %f505;
	add.f32 	%f508, %f496, %f507;
	sub.f32 	%f509, %f633, %f206;
	fma.rn.f32 	%f510, %f509, 0f3BBB989D, 0f3F000000;
	cvt.sat.f32.f32 	%f511, %f510;
	fma.rm.f32 	%f512, %f511, %f211, %f210;
	add.f32 	%f513, %f512, 0fCB40007F;
	neg.f32 	%f514, %f513;
	fma.rn.f32 	%f515, %f509, 0f3FB8AA3B, %f514;
	fma.rn.f32 	%f516, %f509, 0f32A57060, %f515;
	mov.b32 	%r101, %f512;
	shl.b32 	%r102, %r101, 23;
	mov.b32 	%f517, %r102;
	ex2.approx.ftz.f32 	%f518, %f516;
	mul.f32 	%f519, %f518, %f517;
	add.f32 	%f520, %f508, %f519;
	sub.f32 	%f521, %f635, %f206;
	fma.rn.f32 	%f522, %f521, 0f3BBB989D, 0f3F000000;
	cvt.sat.f32.f32 	%f523, %f522;
	fma.rm.f32 	%f524, %f523, %f211, %f210;
	add.f32 	%f525, %f524, 0fCB40007F;
	neg.f32 	%f526, %f525;
	fma.rn.f32 	%f527, %f521, 0f3FB8AA3B, %f526;
	fma.rn.f32 	%f528, %f521, 0f32A57060, %f527;
	mov.b32 	%r103, %f524;
	shl.b32 	%r104, %r103, 23;
	mov.b32 	%f529, %r104;
	ex2.approx.ftz.f32 	%f530, %f528;
	mul.f32 	%f531, %f530, %f529;
	add.f32 	%f532, %f520, %f531;
	sub.f32 	%f533, %f637, %f206;
	fma.rn.f32 	%f534, %f533, 0f3BBB989D, 0f3F000000;
	cvt.sat.f32.f32 	%f535, %f534;
	fma.rm.f32 	%f536, %f535, %f211, %f210;
	add.f32 	%f537, %f536, 0fCB40007F;
	neg.f32 	%f538, %f537;
	fma.rn.f32 	%f539, %f533, 0f3FB8AA3B, %f538;
	fma.rn.f32 	%f540, %f533, 0f32A57060, %f539;
	mov.b32 	%r105, %f536;
	shl.b32 	%r106, %r105, 23;
	mov.b32 	%f541, %r106;
	ex2.approx.ftz.f32 	%f542, %f540;
	mul.f32 	%f543, %f542, %f541;
	add.f32 	%f544, %f532, %f543;
	mov.b32 	%r107, %f544;
	shfl.sync.bfly.b32	%r108|%p37, %r107, 16, 31, -1;
	mov.b32 	%f545, %r108;
	add.f32 	%f546, %f544, %f545;
	mov.b32 	%r109, %f546;
	shfl.sync.bfly.b32	%r110|%p38, %r109, 8, 31, -1;
	mov.b32 	%f547, %r110;
	add.f32 	%f548, %f546, %f547;
	mov.b32 	%r111, %f548;
	shfl.sync.bfly.b32	%r112|%p39, %r111, 4, 31, -1;
	mov.b32 	%f549, %r112;
	add.f32 	%f550, %f548, %f549;
	mov.b32 	%r113, %f550;
	shfl.sync.bfly.b32	%r114|%p40, %r113, 2, 31, -1;
	mov.b32 	%f551, %r114;
	add.f32 	%f552, %f550, %f551;
	mov.b32 	%r115, %f552;
	shfl.sync.bfly.b32	%r116|%p41, %r115, 1, 31, -1;
	mov.b32 	%f553, %r116;
	add.f32 	%f554, %f552, %f553;
	div.rn.f32 	%f113, %f219, %f554;
	div.rn.f32 	%f114, %f231, %f554;
	div.rn.f32 	%f115, %f243, %f554;
	div.rn.f32 	%f116, %f255, %f554;
	div.rn.f32 	%f117, %f267, %f554;
	div.rn.f32 	%f118, %f279, %f554;
	div.rn.f32 	%f119, %f291, %f554;
	div.rn.f32 	%f120, %f303, %f554;
	div.rn.f32 	%f121, %f315, %f554;
	div.rn.f32 	%f122, %f327, %f554;
	div.rn.f32 	%f123, %f339, %f554;
	div.rn.f32 	%f124, %f351, %f554;
	div.rn.f32 	%f125, %f363, %f554;
	div.rn.f32 	%f126, %f375, %f554;
	div.rn.f32 	%f127, %f387, %f554;
	div.rn.f32 	%f128, %f399, %f554;
	div.rn.f32 	%f129, %f411, %f554;
	div.rn.f32 	%f130, %f423, %f554;
	div.rn.f32 	%f131, %f435, %f554;
	div.rn.f32 	%f132, %f447, %f554;
	div.rn.f32 	%f133, %f459, %f554;
	div.rn.f32 	%f134, %f471, %f554;
	div.rn.f32 	%f135, %f483, %f554;
	div.rn.f32 	%f136, %f495, %f554;
	div.rn.f32 	%f137, %f507, %f554;
	div.rn.f32 	%f138, %f519, %f554;
	div.rn.f32 	%f139, %f531, %f554;
	div.rn.f32 	%f140, %f543, %f554;
	mad.lo.s64 	%rd50, %rd62, %rd30, %rd49;
	cvta.to.global.u64 	%rd51, %rd29;
	shl.b64 	%rd52, %rd50, 1;
	add.s64 	%rd25, %rd51, %rd52;
	@%p31 bra 	$L__BB272_62;
	// begin inline asm
	{  cvt.rn.f16.f32 %rs29, %f113;}

	// end inline asm
	st.global.u16 	[%rd25], %rs29;
$L__BB272_62:
	mov.u32 	%r117, %tid.x;
	add.s32 	%r118, %r117, 32;
	cvt.u64.u32 	%rd53, %r118;
	setp.le.s64 	%p42, %rd32, %rd53;
	@%p42 bra 	$L__BB272_64;
	// begin inline asm
	{  cvt.rn.f16.f32 %rs30, %f114;}

	// end inline asm
	st.global.u16 	[%rd25+64], %rs30;
$L__BB272_64:
	setp.le.s64 	%p43, %rd32, %rd2;
	@%p43 bra 	$L__BB272_66;
	// begin inline asm
	{  cvt.rn.f16.f32 %rs31, %f115;}

	// end inline asm
	st.global.u16 	[%rd25+128], %rs31;
$L__BB272_66:
	setp.le.s64 	%p44, %rd32, %rd3;
	@%p44 bra 	$L__BB272_68;
	// begin inline asm
	{  cvt.rn.f16.f32 %rs32, %f116;}

	// end inline asm
	st.global.u16 	[%rd25+192], %rs32;
$L__BB272_68:
	setp.le.s64 	%p45, %rd32, %rd4;
	@%p45 bra 	$L__BB272_70;
	// begin inline asm
	{  cvt.rn.f16.f32 %rs33, %f117;}

	// end inline asm
	st.global.u16 	[%rd25+256], %rs33;
$L__BB272_70:
	setp.le.s64 	%p46, %rd32, %rd5;
	@%p46 bra 	$L__BB272_72;
	// begin inline asm
	{  cvt.rn.f16.f32 %rs34, %f118;}

	// end inline asm
	st.global.u16 	[%rd25+320], %rs34;
$L__BB272_72:
	setp.le.s64 	%p47, %rd32, %rd6;
	@%p47 bra 	$L__BB272_74;
	// begin inline asm
	{  cvt.rn.f16.f32 %rs35, %f119;}

	// end inline asm
	st.global.u16 	[%rd25+384], %rs35;
$L__BB272_74:
	setp.le.s64 	%p48, %rd32, %rd7;
	@%p48 bra 	$L__BB272_76;
	// begin inline asm
	{  cvt.rn.f16.f32 %rs36, %f120;}

	// end inline asm
	st.global.u16 	[%rd25+448], %rs36;
$L__BB272_76:
	mov.u32 	%r119, %tid.x;
	add.s32 	%r120, %r119, 256;
	cvt.u64.u32 	%rd54, %r120;
	setp.le.s64 	%p49, %rd32, %rd54;
	@%p49 bra 	$L__BB272_78;
	// begin inline asm
	{  cvt.rn.f16.f32 %rs37, %f121;}

	// end inline asm
	st.global.u16 	[%rd25+512], %rs37;
$L__BB272_78:
	mov.u32 	%r121, %tid.x;
	add.s32 	%r122, %r121, 288;
	cvt.u64.u32 	%rd55, %r122;
	setp.le.s64 	%p50, %rd32, %rd55;
	@%p50 bra 	$L__BB272_80;
	// begin inline asm
	{  cvt.rn.f16.f32 %rs38, %f122;}

	// end inline asm
	st.global.u16 	[%rd25+576], %rs38;
$L__BB272_80:
	setp.le.s64 	%p51, %rd32, %rd8;
	@%p51 bra 	$L__BB272_82;
	// begin inline asm
	{  cvt.rn.f16.f32 %rs39, %f123;}

	// end inline asm
	st.global.u16 	[%rd25+640], %rs39;
$L__BB272_82:
	setp.le.s64 	%p52, %rd32, %rd9;
	@%p52 bra 	$L__BB272_84;
	// begin inline asm
	{  cvt.rn.f16.f32 %rs40, %f124;}

	// end inline asm
	st.global.u16 	[%rd25+704], %rs40;
$L__BB272_84:
	setp.le.s64 	%p53, %rd32, %rd10;
	@%p53 bra 	$L__BB272_86;
	// begin inline asm
	{  cvt.rn.f16.f32 %rs41, %f125;}

	// end inline asm
	st.global.u16 	[%rd25+768], %rs41;
$L__BB272_86:
	setp.le.s64 	%p54, %rd32, %rd11;
	@%p54 bra 	$L__BB272_88;
	// begin inline asm
	{  cvt.rn.f16.f32 %rs42, %f126;}

	// end inline asm
	st.global.u16 	[%rd25+832], %rs42;
$L__BB272_88:
	setp.le.s64 	%p55, %rd32, %rd12;
	@%p55 bra 	$L__BB272_90;
	// begin inline asm
	{  cvt.rn.f16.f32 %rs43, %f127;}

	// end inline asm
	st.global.u16 	[%rd25+896], %rs43;
$L__BB272_90:
	setp.le.s64 	%p56, %rd32, %rd13;
	@%p56 bra 	$L__BB272_92;
	// begin inline asm
	{  cvt.rn.f16.f32 %rs44, %f128;}

	// end inline asm
	st.global.u16 	[%rd25+960], %rs44;
$L__BB272_92:
	setp.le.s64 	%p57, %rd32, %rd14;
	@%p57 bra 	$L__BB272_94;
	// begin inline asm
	{  cvt.rn.f16.f32 %rs45, %f129;}

	// end inline asm
	st.global.u16 	[%rd25+1024], %rs45;
$L__BB272_94:
	setp.le.s64 	%p58, %rd32, %rd15;
	@%p58 bra 	$L__BB272_96;
	// begin inline asm
	{  cvt.rn.f16.f32 %rs46, %f130;}

	// end inline asm
	st.global.u16 	[%rd25+1088], %rs46;
$L__BB272_96:
	setp.le.s64 	%p59, %rd32, %rd16;
	@%p59 bra 	$L__BB272_98;
	// begin inline asm
	{  cvt.rn.f16.f32 %rs47, %f131;}

	// end inline asm
	st.global.u16 	[%rd25+1152], %rs47;
$L__BB272_98:
	setp.le.s64 	%p60, %rd32, %rd17;
	@%p60 bra 	$L__BB272_100;
	// begin inline asm
	{  cvt.rn.f16.f32 %rs48, %f132;}

	// end inline asm
	st.global.u16 	[%rd25+1216], %rs48;
$L__BB272_100:
	setp.le.s64 	%p61, %rd32, %rd18;
	@%p61 bra 	$L__BB272_102;
	// begin inline asm
	{  cvt.rn.f16.f32 %rs49, %f133;}

	// end inline asm
	st.global.u16 	[%rd25+1280], %rs49;
$L__BB272_102:
	setp.le.s64 	%p62, %rd32, %rd19;
	@%p62 bra 	$L__BB272_104;
	// begin inline asm
	{  cvt.rn.f16.f32 %rs50, %f134;}

	// end inline asm
	st.global.u16 	[%rd25+1344], %rs50;
$L__BB272_104:
	setp.le.s64 	%p63, %rd32, %rd20;
	@%p63 bra 	$L__BB272_106;
	// begin inline asm
	{  cvt.rn.f16.f32 %rs51, %f135;}

	// end inline asm
	st.global.u16 	[%rd25+1408], %rs51;
$L__BB272_106:
	mov.u32 	%r123, %tid.x;
	add.s32 	%r124, %r123, 736;
	cvt.u64.u32 	%rd56, %r124;
	setp.le.s64 	%p64, %rd32, %rd56;
	@%p64 bra 	$L__BB272_108;
	// begin inline asm
	{  cvt.rn.f16.f32 %rs52, %f136;}

	// end inline asm
	st.global.u16 	[%rd25+1472], %rs52;
$L__BB272_108:
	add.s32 	%r126, %r123, 768;
	cvt.u64.u32 	%rd57, %r126;
	setp.le.s64 	%p65, %rd32, %rd57;
	@%p65 bra 	$L__BB272_110;
	// begin inline asm
	{  cvt.rn.f16.f32 %rs53, %f137;}

	// end inline asm
	st.global.u16 	[%rd25+1536], %rs53;
$L__BB272_110:
	add.s32 	%r128, %r123, 800;
	cvt.u64.u32 	%rd58, %r128;
	setp.le.s64 	%p66, %rd32, %rd58;
	@%p66 bra 	$L__BB272_112;
	// begin inline asm
	{  cvt.rn.f16.f32 %rs54, %f138;}

	// end inline asm
	st.global.u16 	[%rd25+1600], %rs54;
$L__BB272_112:
	setp.le.s64 	%p67, %rd32, %rd21;
	@%p67 bra 	$L__BB272_114;
	// begin inline asm
	{  cvt.rn.f16.f32 %rs55, %f139;}

	// end inline asm
	st.global.u16 	[%rd25+1664], %rs55;
$L__BB272_114:
	setp.le.s64 	%p68, %rd32, %rd22;
	@%p68 bra 	$L__BB272_116;
	// begin inline asm
	{  cvt.rn.f16.f32 %rs56, %f140;}

	// end inline asm
	st.global.u16 	[%rd25+1728], %rs56;
$L__BB272_116:
	ld.param.u64 	%rd61, [_ZN7oneflow4cuda7softmax15SoftmaxWarpImplI10SimpleLoadI6__halffE11SimpleStoreIS4_fEfLi1ELi28ELi32ELi1ELb1ELNS1_9AlgorithmE0EEEvT_T0_ll_param_2];
	mov.u32 	%r129, %nctaid.x;
	mov.u32 	%r130, %ntid.y;
	mul.lo.s32 	%r131, %r129, %r130;
	cvt.s64.s32 	%rd59, %r131;
	add.s64 	%rd62, %rd62, %rd59;
	setp.lt.s64 	%p69, %rd62, %rd61;
	@%p69 bra 	$L__BB272_4;
$L__BB272_117:
	ret;

}
	// .globl	_ZN7oneflow4cuda7softmax15SoftmaxWarpImplI10SimpleLoadI6__halffE11SimpleStoreIS4_fEfLi1ELi29ELi32ELi1ELb0ELNS1_9AlgorithmE0EEEvT_T0_ll
.visible .entry _ZN7oneflow4cuda7softmax15SoftmaxWarpImplI10SimpleLoadI6__halffE11SimpleStoreIS4_fEfLi1ELi29ELi32ELi1ELb0ELNS1_9AlgorithmE0EEEvT_T0_ll(
	.param .align 8 .b8 _ZN7oneflow4cuda7softmax15SoftmaxWarpImplI10SimpleLoadI6__halffE11SimpleStoreIS4_fEfLi1ELi29ELi32ELi1ELb0ELNS1_9AlgorithmE0EEEvT_T0_ll_param_0[16],
	.param .align 8 .b8 _ZN7oneflow4cuda7softmax15SoftmaxWarpImplI10SimpleLoadI6__halffE11SimpleStoreIS4_fEfLi1ELi29ELi32ELi1ELb0ELNS1_9AlgorithmE0EEEvT_T0_ll_param_1[16],
	.param .u64 _ZN7oneflow4cuda7softmax15SoftmaxWarpImplI10SimpleLoadI6__halffE11SimpleStoreIS4_fEfLi1ELi29ELi32ELi1ELb0ELNS1_9AlgorithmE0EEEvT_T0_ll_param_2,
	.param .u64 _ZN7oneflow4cuda7softmax15SoftmaxWarpImplI10SimpleLoadI6__halffE11SimpleStoreIS4_fEfLi1ELi29ELi32ELi1ELb0ELNS1_9AlgorithmE0EEEvT_T0_ll_param_3
)
{
	.reg .pred 	%p<14>;
	.reg .b16 	%rs<59>;
	.reg .b32 	%r<86>;
	.reg .b32 	%f<458>;
	.reg .b64 	%rd<28>;

	ld.param.u64 	%rd12, [_ZN7oneflow4cuda7softmax15SoftmaxWarpImplI10SimpleLoadI6__halffE11SimpleStoreIS4_fEfLi1ELi29ELi32ELi1ELb0ELNS1_9AlgorithmE0EEEvT_T0_ll_param_0+8];
	ld.param.u64 	%rd11, [_ZN7oneflow4cuda7softmax15SoftmaxWarpImplI10SimpleLoadI6__halffE11SimpleStoreIS4_fEfLi1ELi29ELi32ELi1ELb0ELNS1_9AlgorithmE0EEEvT_T0_ll_param_0];
	ld.param.u64 	%rd2, [_ZN7oneflow4cuda7softmax15SoftmaxWarpImplI10SimpleLoadI6__halffE11SimpleStoreIS4_fEfLi1ELi29ELi32ELi1ELb0ELNS1_9AlgorithmE0EEEvT_T0_ll_param_1];
	ld.param.u64 	%rd3, [_ZN7oneflow4cuda7softmax15SoftmaxWarpImplI10SimpleLoadI6__halffE11SimpleStoreIS4_fEfLi1ELi29ELi32ELi1ELb0ELNS1_9AlgorithmE0EEEvT_T0_ll_param_1+8];
	ld.param.u64 	%rd13, [_ZN7oneflow4cuda7softmax15SoftmaxWarpImplI10SimpleLoadI6__halffE11SimpleStoreIS4_fEfLi1ELi29ELi32ELi1ELb0ELNS1_9AlgorithmE0EEEvT_T0_ll_param_2];
	ld.param.u64 	%rd14, [_ZN7oneflow4cuda7softmax15SoftmaxWarpImplI10SimpleLoadI6__halffE11SimpleStoreIS4_fEfLi1ELi29ELi32ELi1ELb0ELNS1_9AlgorithmE0EEEvT_T0_ll_param_3];
	setp.lt.s64 	%p1, %rd14, 929;
	@%p1 bra 	$L__BB273_2;
	mov.u64 	%rd15, $str;
	cvta.global.u64 	%rd16, %rd15;
	mov.u64 	%rd17, $str$1;
	cvta.global.u64 	%rd18, %rd17;
	mov.u64 	%rd19, __unnamed_273;
	cvta.global.u64 	%rd20, %rd19;
	{ // callseq 272, 0
	.param .b64 param0;
	st.param.b64 	[param0], %rd16;
	.param .b64 param1;
	st.param.b64 	[param1], %rd18;
	.param .b32 param2;
	st.param.b32 	[param2], 228;
	.param .b64 param3;
	st.param.b64 	[param3], %rd20;
	.param .b64 param4;
	st.param.b64 	[param4], 1;
	call.uni 
	__assertfail, 
	(
	param0, 
	param1, 
	param2, 
	param3, 
	param4
	);
	} // callseq 272
$L__BB273_2:
	mov.u32 	%r2, %ctaid.x;
	mov.u32 	%r3, %ntid.y;
	mov.u32 	%r4, %tid.y;
	mad.lo.s32 	%r5, %r2, %r3, %r4;
	mov.u32 	%r6, %nctaid.x;
	mul.lo.s32 	%r1, %r6, %r3;
	cvt.s64.s32 	%rd27, %r5;
	setp.le.s64 	%p2, %rd13, %rd27;
	@%p2 bra 	$L__BB273_5;
	mov.u32 	%r7, %tid.x;
	cvt.u64.u32 	%rd5, %r7;
	cvta.to.global.u64 	%rd6, %rd2;
	cvta.to.global.u64 	%rd7, %rd11;
	cvt.s64.s32 	%rd8, %r1;
$L__BB273_4:
	mad.lo.s64 	%rd21, %rd27, %rd12, %rd5;
	shl.b64 	%rd22, %rd21, 1;
	add.s64 	%rd23, %rd7, %rd22;
	ld.global.u16 	%rs1, [%rd23];
	// begin inline asm
	{  cvt.f32.f16 %f1, %rs1;}

	// end inline asm
	max.f32 	%f59, %f1, 0fFF800000;
	ld.global.u16 	%rs2, [%rd23+64];
	// begin inline asm
	{  cvt.f32.f16 %f2, %rs2;}

	// end inline asm
	max.f32 	%f60, %f59, %f2;
	ld.global.u16 	%rs3, [%rd23+128];
	// begin inline asm
	{  cvt.f32.f16 %f3, %rs3;}

	// end inline asm
	max.f32 	%f61, %f60, %f3;
	ld.global.u16 	%rs4, [%rd23+192];
	// begin inline asm
	{  cvt.f32.f16 %f4, %rs4;}

	// end inline asm
	max.f32 	%f62, %f61, %f4;
	ld.global.u16 	%rs5, [%rd23+256];
	// begin inline asm
	{  cvt.f32.f16 %f5, %rs5;}

	// end inline asm
	max.f32 	%f63, %f62, %f5;
	ld.global.u16 	%rs6, [%rd23+320];
	// begin inline asm
	{  cvt.f32.f16 %f6, %rs6;}

	// end inline asm
	max.f32 	%f64, %f63, %f6;
	ld.global.u16 	%rs7, [%rd23+384];
	// begin inline asm
	{  cvt.f32.f16 %f7, %rs7;}

	// end inline asm
	max.f32 	%f65, %f64, %f7;
	ld.global.u16 	%rs8, [%rd23+448];
	// begin inline asm
	{  cvt.f32.f16 %f8, %rs8;}

	// end inline asm
	max.f32 	%f66, %f65, %f8;
	ld.global.u16 	%rs9, [%rd23+512];
	// begin inline asm
	{  cvt.f32.f16 %f9, %rs9;}

	// end inline asm
	max.f32 	%f67, %f66, %f9;
	ld.global.u16 	%rs10, [%rd23+576];
	// begin inline asm
	{  cvt.f32.f16 %f10, %rs10;}

	// end inline asm
	max.f32 	%f68, %f67, %f10;
	ld.global.u16 	%rs11, [%rd23+640];
	// begin inline asm
	{  cvt.f32.f16 %f11, %rs11;}

	// end inline asm
	max.f32 	%f69, %f68, %f11;
	ld.global.u16 	%rs12, [%rd23+704];
	// begin inline asm
	{  cvt.f32.f16 %f12, %rs12;}

	// end inline asm
	max.f32 	%f70, %f69, %f12;
	ld.global.u16 	%rs13, [%rd23+768];
	// begin inline asm
	{  cvt.f32.f16 %f13, %rs13;}

	// end inline asm
	max.f32 	%f71, %f70, %f13;
	ld.global.u16 	%rs14, [%rd23+832];
	// begin inline asm
	{  cvt.f32.f16 %f14, %rs14;}

	// end inline asm
	max.f32 	%f72, %f71, %f14;
	ld.global.u16 	%rs15, [%rd23+896];
	// begin inline asm
	{  cvt.f32.f16 %f15, %rs15;}

	// end inline asm
	max.f32 	%f73, %f72, %f15;
	ld.global.u16 	%rs16, [%rd23+960];
	// begin inline asm
	{  cvt.f32.f16 %f16, %rs16;}

	// end inline asm
	max.f32 	%f74, %f73, %f16;
	ld.global.u16 	%rs17, [%rd23+1024];
	// begin inline asm
	{  cvt.f32.f16 %f17, %rs17;}

	// end inline asm
	max.f32 	%f75, %f74, %f17;
	ld.global.u16 	%rs18, [%rd23+1088];
	// begin inline asm
	{  cvt.f32.f16 %f18, %rs18;}

	// end inline asm
	max.f32 	%f76, %f75, %f18;
	ld.global.u16 	%rs19, [%rd23+1152];
	// begin inline asm
	{  cvt.f32.f16 %f19, %rs19;}

	// end inline asm
	max.f32 	%f77, %f76, %f19;
	ld.global.u16 	%rs20, [%rd23+1216];
	// begin inline asm
	{  cvt.f32.f16 %f20, %rs20;}

	// end inline asm
	max.f32 	%f78, %f77, %f20;
	ld.global.u16 	%rs21, [%rd23+1280];
	// begin inline asm
	{  cvt.f32.f16 %f21, %rs21;}

	// end inline asm
	max.f32 	%f79, %f78, %f21;
	ld.global.u16 	%rs22, [%rd23+1344];
	// begin inline asm
	{  cvt.f32.f16 %f22, %rs22;}

	// end inline asm
	max.f32 	%f80, %f79, %f22;
	ld.global.u16 	%rs23, [%rd23+1408];
	// begin inline asm
	{  cvt.f32.f16 %f23, %rs23;}

	// end inline asm
	max.f32 	%f81, %f80, %f23;
	ld.global.u16 	%rs24, [%rd23+1472];
	// begin inline asm
	{  cvt.f32.f16 %f24, %rs24;}

	// end inline asm
	max.f32 	%f82, %f81, %f24;
	ld.global.u16 	%rs25, [%rd23+1536];
	// begin inline asm
	{  cvt.f32.f16 %f25, %rs25;}

	// end inline asm
	max.f32 	%f83, %f82, %f25;
	ld.global.u16 	%rs26, [%rd23+1600];
	// begin inline asm
	{  cvt.f32.f16 %f26, %rs26;}

	// end inline asm
	max.f32 	%f84, %f83, %f26;
	ld.global.u16 	%rs27, [%rd23+1664];
	// begin inline asm
	{  cvt.f32.f16 %f27, %rs27;}

	// end inline asm
	max.f32 	%f85, %f84, %f27;
	ld.global.u16 	%rs28, [%rd23+1728];
	// begin inline asm
	{  cvt.f32.f16 %f28, %rs28;}

	// end inline asm
	max.f32 	%f86, %f85, %f28;
	ld.global.u16 	%rs29, [%rd23+1792];
	// begin inline asm
	{  cvt.f32.f16 %f29, %rs29;}

	// end inline asm
	max.f32 	%f87, %f86, %f29;
	mov.b32 	%r8, %f87;
	shfl.sync.bfly.b32	%r9|%p3, %r8, 16, 31, -1;
	mov.b32 	%f88, %r9;
	max.f32 	%f89, %f87, %f88;
	mov.b32 	%r10, %f89;
	shfl.sync.bfly.b32	%r11|%p4, %r10, 8, 31, -1;
	mov.b32 	%f90, %r11;
	max.f32 	%f91, %f89, %f90;
	mov.b32 	%r12, %f91;
	shfl.sync.bfly.b32	%r13|%p5, %r12, 4, 31, -1;
	mov.b32 	%f92, %r13;
	max.f32 	%f93, %f91, %f92;
	mov.b32 	%r14, %f93;
	shfl.sync.bfly.b32	%r15|%p6, %r14, 2, 31, -1;
	mov.b32 	%f94, %r15;
	max.f32 	%f95, %f93, %f94;
	mov.b32 	%r16, %f95;
	shfl.sync.bfly.b32	%r17|%p7, %r16, 1, 31, -1;
	mov.b32 	%f96, %r17;
	max.f32 	%f97, %f95, %f96;
	sub.f32 	%f98, %f1, %f97;
	fma.rn.f32 	%f99, %f98, 0f3BBB989D, 0f3F000000;
	cvt.sat.f32.f32 	%f100, %f99;
	mov.f32 	%f101, 0f4B400001;
	mov.f32 	%f102, 0f437C0000;
	fma.rm.f32 	%f103, %f100, %f102, %f101;
	add.f32 	%f104, %f103, 0fCB40007F;
	neg.f32 	%f105, %f104;
	fma.rn.f32 	%f106, %f98, 0f3FB8AA3B, %f105;
	fma.rn.f32 	%f107, %f98, 0f32A57060, %f106;
	mov.b32 	%r18, %f103;
	shl.b32 	%r19, %r18, 23;
	mov.b32 	%f108, %r19;
	ex2.approx.ftz.f32 	%f109, %f107;
	mul.f32 	%f110, %f109, %f108;
	add.f32 	%f111, %f110, 0f00000000;
	sub.f32 	%f112, %f2, %f97;
	fma.rn.f32 	%f113, %f112, 0f3BBB989D, 0f3F000000;
	cvt.sat.f32.f32 	%f114, %f113;
	fma.rm.f32 	%f115, %f114, %f102, %f101;
	add.f32 	%f116, %f115, 0fCB40007F;
	neg.f32 	%f117, %f116;
	fma.rn.f32 	%f118, %f112, 0f3FB8AA3B, %f117;
	fma.rn.f32 	%f119, %f112, 0f32A57060, %f118;
	mov.b32 	%r20, %f115;
	shl.b32 	%r21, %r20, 23;
	mov.b32 	%f120, %r21;
	ex2.approx.ftz.f32 	%f121, %f119;
	mul.f32 	%f122, %f121, %f120;
	add.f32 	%f123, %f111, %f122;
	sub.f32 	%f124, %f3, %f97;
	fma.rn.f32 	%f125, %f124, 0f3BBB989D, 0f3F000000;
	cvt.sat.f32.f32 	%f126, %f125;
	fma.rm.f32 	%f127, %f126, %f102, %f101;
	add.f32 	%f128, %f127, 0fCB40007F;
	neg.f32 	%f129, %f128;
	fma.rn.f32 	%f130, %f124, 0f3FB8AA3B, %f129;
	fma.rn.f32 	%f131, %f124, 0f32A57060, %f130;
	mov.b32 	%r22, %f127;
	shl.b32 	%r23, %r22, 23;
	mov.b32 	%f132, %r23;
	ex2.approx.ftz.f32 	%f133, %f131;
	mul.f32 	%f134, %f133, %f132;
	add.f32 	%f135, %f123, %f134;
	sub.f32 	%f136, %f4, %f97;
	fma.rn.f32 	%f137, %f136, 0f3BBB989D, 0f3F000000;
	cvt.sat.f32.f32 	%f138, %f137;
	fma.rm.f32 	%f139, %f138, %f102, %f101;
	add.f32 	%f140, %f139, 0fCB40007F;
	neg.f32 	%f141, %f140;
	fma.rn.f32 	%f142, %f136, 0f3FB8AA3B, %f141;
	fma.rn.f32 	%f143, %f136, 0f32A57060, %f142;
	mov.b32 	%r24, %f139;
	shl.b32 	%r25, %r24, 23;
	mov.b32 	%f144, %r25;
	ex2.approx.ftz.f32 	%f145, %f143;
	mul.f32 	%f146, %f145, %f144;
	add.f32 	%f147, %f135, %f146;
	sub.f32 	%f148, %f5, %f97;
	fma.rn.f32 	%f149, %f148, 0f3BBB989D, 0f3F000000;
	cvt.sat.f32.f32 	%f150, %f149;
	fma.rm.f32 	%f151, %f150, %f102, %f101;
	add.f32 	%f152, %f151, 0fCB40007F;
	neg.f32 	%f153, %f152;
	fma.rn.f32 	%f154, %f148, 0f3FB8AA3B, %f153;
	fma.rn.f32 	%f155, %f148, 0f32A57060, %f154;
	mov.b32 	%r26, %f151;
	shl.b32 	%r27, %r26, 23;
	mov.b32 	%f156, %r27;
	ex2.approx.ftz.f32 	%f157, %f155;
	mul.f32 	%f158, %f157, %f156;
	add.f32 	%f159, %f147, %f158;
	sub.f32 	%f160, %f6, %f97;
	fma.rn.f32 	%f161, %f160, 0f3BBB989D, 0f3F000000;
	cvt.sat.f32.f32 	%f162, %f161;
	fma.rm.f32 	%f163, %f162, %f102, %f101;
	add.f32 	%f164, %f163, 0fCB40007F;
	neg.f32 	%f165, %f164;
	fma.rn.f32 	%f166, %f160, 0f3FB8AA3B, %f165;
	fma.rn.f32 	%f167, %f160, 0f32A57060, %f166;
	mov.b32 	%r28, %f163;
	shl.b32 	%r29, %r28, 23;
	mov.b32 	%f168, %r29;
	ex2.approx.ftz.f32 	%f169, %f167;
	mul.f32 	%f170, %f169, %f168;
	add.f32 	%f171, %f159, %f170;
	sub.f32 	%f172, %f7, %f97;
	fma.rn.f32 	%f173, %f172, 0f3BBB989D, 0f3F000000;
	cvt.sat.f32.f32 	%f174, %f173;
	fma.rm.f32 	%f175, %f174, %f102, %f101;
	add.f32 	%f176, %f175, 0fCB40007F;
	neg.f32 	%f177, %f176;
	fma.rn.f32 	%f178, %f172, 0f3FB8AA3B, %f177;
	fma.rn.f32 	%f179, %f172, 0f32A57060, %f178;
	mov.b32 	%r30, %f175;
	shl.b32 	%r31, %r30, 23;
	mov.b32 	%f180, %r31;
	ex2.approx.ftz.f32 	%f181, %f179;
	mul.f32 	%f182, %f181, %f180;
	add.f32 	%f183, %f171, %f182;
	sub.f32 	%f184, %f8, %f97;
	fma.rn.f32 	%f185, %f184, 0f3BBB989D, 0f3F000000;
	cvt.sat.f32.f32 	%f186, %f185;
	fma.rm.f32 	%f187, %f186, %f102, %f101;
	add.f32 	%f188, %f187, 0fCB40007F;
	neg.f32 	%f189, %f188;
	fma.rn.f32 	%f190, %f184, 0f3FB8AA3B, %f189;
	fma.rn.f32 	%f191, %f184, 0f32A57060, %f190;
	mov.b32 	%r32, %f187;
	shl.b32 	%r33, %r32, 23;
	mov.b32 	%f192, %r33;
	ex2.approx.ftz.f32 	%f193, %f191;
	mul.f32 	%f194, %f193, %f192;
	add.f32 	%f195, %f183, %f194;
	sub.f32 	%f196, %f9, %f97;
	fma.rn.f32 	%f197, %f196, 0f3BBB989D, 0f3F000000;
	cvt.sat.f32.f32 	%f198, %f197;
	fma.rm.f32 	%f199, %f198, %f102, %f101;
	add.f32 	%f200, %f199, 0fCB40007F;
	neg.f32 	%f201, %f200;
	fma.rn.f32 	%f202, %f196, 0f3FB8AA3B, %f201;
	fma.rn.f32 	%f203, %f196, 0f32A57060, %f202;
	mov.b32 	%r34, %f199;
	shl.b32 	%r35, %r34, 23;
	mov.b32 	%f204, %r35;
	ex2.approx.ftz.f32 	%f205, %f203;
	mul.f32 	%f206, %f205, %f204;
	add.f32 	%f207, %f195, %f206;
	sub.f32 	%f208, %f10, %f97;
	fma.rn.f32 	%f209, %f208, 0f3BBB989D, 0f3F000000;
	cvt.sat.f32.f32 	%f210, %f209;
	fma.rm.f32 	%f211, %f210, %f102, %f101;
	add.f32 	%f212, %f211, 0fCB40007F;
	neg.f32 	%f213, %f212;
	fma.rn.f32 	%f214, %f208, 0f3FB8AA3B, %f213;
	fma.rn.f32 	%f215, %f208, 0f32A57060, %f214;
	mov.b32 	%r36, %f211;
	shl.b32 	%r37, %r36, 23;
	mov.b32 	%f216, %r37;
	ex2.approx.ftz.f32 	%f217, %f215;
	mul.f32 	%f218, %f217, %f216;
	add.f32 	%f219, %f207, %f218;
	sub.f32 	%f220, %f11, %f97;
	fma.rn.f32 	%f221, %f220, 0f3BBB989D, 0f3F000000;
	cvt.sat.f32.f32 	%f222, %f221;
	fma.rm.f32 	%f223, %f222, %f102, %f101;
	add.f32 	%f224, %f223, 0fCB40007F;
	neg.f32 	%f225, %f224;
	fma.rn.f32 	%f226, %f220, 0f3FB8AA3B, %f225;
	fma.rn.f32 	%f227, %f220, 0f32A57060, %f226;
	mov.b32 	%r38, %f223;
	shl.b32 	%r39, %r38, 23;
	mov.b32 	%f228, %r39;
	ex2.approx.ftz.f32 	%f229, %f227;
	mul.f32 	%f230, %f229, %f228;
	add.f32 	%f231, %f219, %f230;
	sub.f32 	%f232, %f12, %f97;
	fma.rn.f32 	%f233, %f232, 0f3BBB989D, 0f3F000000;
	cvt.sat.f32.f32 	%f234, %f233;
	fma.rm.f32 	%f235, %f234, %f102, %f101;
	add.f32 	%f236, %f235, 0fCB40007F;
	neg.f32 	%f237, %f236;
	fma.rn.f32 	%f238, %f232, 0f3FB8AA3B, %f237;
	fma.rn.f32 	%f239, %f232, 0f32A57060, %f238;
	mov.b32 	%r40, %f235;
	shl.b32 	%r41, %r40, 23;
	mov.b32 	%f240, %r41;
	ex2.approx.ftz.f32 	%f241, %f239;
	mul.f32 	%f242, %f241, %f240;
	add.f32 	%f243, %f231, %f242;
	sub.f32 	%f244, %f13, %f97;
	fma.rn.f32 	%f245, %f244, 0f3BBB989D, 0f3F000000;
	cvt.sat.f32.f32 	%f246, %f245;
	fma.rm.f32 	%f247, %f246, %f102, %f101;
	add.f32 	%f248, %f247, 0fCB40007F;
	neg.f32 	%f249, %f248;
	fma.rn.f32 	%f250, %f244, 0f3FB8AA3B, %f249;
	fma.rn.f32 	%f251, %f244, 0f32A57060, %f250;
	mov.b32 	%r42, %f247;
	shl.b32 	%r43, %r42, 23;
	mov.b32 	%f252, %r43;
	ex2.approx.ftz.f32 	%f253, %f251;
	mul.f32 	%f254, %f253, %f252;
	add.f32 	%f255, %f243, %f254;
	sub.f32 	%f256, %f14, %f97;
	fma.rn.f32 	%f257, %f256, 0f3BBB989D, 0f3F000000;
	cvt.sat.f32.f32 	%f258, %f257;
	fma.rm.f32 	%f259, %f258, %f102, %f101;
	add.f32 	%f260, %f259, 0fCB40007F;
	neg.f32 	%f261, %f260;
	fma.rn.f32 	%f262, %f256, 0f3FB8AA3B, %f261;
	fma.rn.f32 	%f263, %f256, 0f32A57060, %f262;
	mov.b32 	%r44, %f259;
	shl.b32 	%r45, %r44, 23;
	mov.b32 	%f264, %r45;
	ex2.approx.ftz.f32 	%f265, %f263;
	mul.f32 	%f266, %f265, %f264;
	add.f32 	%f267, %f255, %f266;
	sub.f32 	%f268, %f15, %f97;
	fma.rn.f32 	%f269, %f268, 0f3BBB989D, 0f3F000000;
	cvt.sat.f32.f32 	%f270, %f269;
	fma.rm.f32 	%f271, %f270, %f102, %f101;
	add.f32 	%f272, %f271, 0fCB40007F;
	neg.f32 	%f273, %f272;
	fma.rn.f32 	%f274, %f268, 0f3FB8AA3B, %f273;
	fma.rn.f32 	%f275, %f268, 0f32A57060, %f274;
	mov.b32 	%r46, %f271;
	shl.b32 	%r47, %r46, 23;
	mov.b32 	%f276, %r47;
	ex2.approx.ftz.f32 	%f277, %f275;
	mul.f32 	%f278, %f277, %f276;
	add.f32 	%f279, %f267, %f278;
	sub.f32 	%f280, %f16, %f97;
	fma.rn.f32 	%f281, %f280, 0f3BBB989D, 0f3F000000;
	cvt.sat.f32.f32 	%f282, %f281;
	fma.rm.f32 	%f283, %f282, %f102, %f101;
	add.f32 	%f284, %f283, 0fCB40007F;
	neg.f32 	%f285, %f284;
	fma.rn.f32 	%f286, %f280, 0f3FB8AA3B, %f285;
	fma.rn.f32 	%f287, %f280, 0f32A57060, %f286;
	mov.b32 	%r48, %f283;
	shl.b32 	%r49, %r48, 23;
	mov.b32 	%f288, %r49;
	ex2.approx.ftz.f32 	%f289, %f287;
	mul.f32 	%f290, %f289, %f288;
	add.f32 	%f291, %f279, %f290;
	sub.f32 	%f292, %f17, %f97;
	fma.rn.f32 	%f293, %f292, 0f3BBB989D, 0f3F000000;
	cvt.sat.f32.f32 	%f294, %f293;
	fma.rm.f32 	%f295, %f294, %f102, %f101;
	add.f32 	%f296, %f295, 0fCB40007F;
	neg.f32 	%f297, %f296;
	fma.rn.f32 	%f298, %f292, 0f3FB8AA3B, %f297;
	fma.rn.f32 	%f299, %f292, 0f32A57060, %f298;
	mov.b32 	%r50, %f295;
	shl.b32 	%r51, %r50, 23;
	mov.b32 	%f300, %r51;
	ex2.approx.ftz.f32 	%f301, %f299;
	mul.f32 	%f302, %f301, %f300;
	add.f32 	%f303, %f291, %f302;
	sub.f32 	%f304, %f18, %f97;
	fma.rn.f32 	%f305, %f304, 0f3BBB989D, 0f3F000000;
	cvt.sat.f32.f32 	%f306, %f305;
	fma.rm.f32 	%f307, %f306, %f102, %f101;
	add.f32 	%f308, %f307, 0fCB40007F;
	neg.f32 	%f309, %f308;
	fma.rn.f32 	%f310, %f304, 0f3FB8AA3B, %f309;
	fma.rn.f32 	%f311, %f304, 0f32A57060, %f310;
	mov.b32 	%r52, %f307;
	shl.b32 	%r53, %r52, 23;
	mov.b32 	%f312, %r53;
	ex2.approx.ftz.f32 	%f313, %f311;
	mul.f32 	%f314, %f313, %f312;
	add.f32 	%f315, %f303, %f314;
	sub.f32 	%f316, %f19, %f97;
	fma.rn.f32 	%f317, %f316, 0f3BBB989D, 0f3F000000;
	cvt.sat.f32.f32 	%f318, %f317;
	fma.rm.f32 	%f319, %f318, %f102, %f101;
	add.f32 	%f320, %f319, 0fCB40007F;
	neg.f32 	%f321, %f320;
	fma.rn.f32 	%f322, %f316, 0f3FB8AA3B, %f321;
	fma.rn.f32 	%f323, %f316, 0f32A57060, %f322;
	mov.b32 	%r54, %f319;
	shl.b32 	%r55, %r54, 23;
	mov.b32 	%f324, %r55;
	ex2.approx.ftz.f32 	%f325, %f323;
	mul.f32 	%f326, %f325, %f324;
	add.f32 	%f327, %f315, %f326;
	sub.f32 	%f328, %f20, %f97;
	fma.rn.f32 	%f329, %f328, 0f3BBB989D, 0f3F000000;
	cvt.sat.f32.f32 	%f330, %f329;
	fma.rm.f32 	%f331, %f330, %f102, %f101;
	add.f32 	%f332, %f331, 0fCB40007F;
	neg.f32 	%f333, %f332;
	fma.rn.f32 	%f334, %f328, 0f3FB8AA3B, %f333;
	fma.rn.f32 	%f335, %f328, 0f32A57060, %f334;
	mov.b32 	%r56, %f331;
	shl.b32 	%r57, %r56, 23;
	mov.b32 	%f336, %r57;
	ex2.approx.ftz.f32 	%f337, %f335;
	mul.f32 	%f338, %f337, %f336;
	add.f32 	%f339, %f327, %f338;
	sub.f32 	%f340, %f21, %f97;
	fma.rn.f32 	%f341, %f340, 0f3BBB989D, 0f3F000000;
	cvt.sat.f32.f32 	%f342, %f341;
	fma.rm.f32 	%f343, %f342, %f102, %f101;
	add.f32 	%f344, %f343, 0fCB40007F;
	neg.f32 	%f345, %f344;
	fma.rn.f32 	%f346, %f340, 0f3FB8AA3B, %f345;
	fma.rn.f32 	%f347, %f340, 0f32A57060, %f346;
	mov.b32 	%r58, %f343;
	shl.b32 	%r59, %r58, 23;
	mov.b32 	%f348, %r59;
	ex2.approx.ftz.f32 	%f349, %f347;
	mul.f32 	%f350, %f349, %f348;
	add.f32 	%f351, %f339, %f350;
	sub.f32 	%f352, %f22, %f97;
	fma.rn.f32 	%f353, %f352, 0f3BBB989D, 0f3F000000;
	cvt.sat.f32.f32 	%f354, %f353;
	fma.rm.f32 	%f355, %f354, %f102, %f101;
	add.f32 	%f356, %f355, 0fCB40007F;
	neg.f32 	%f357, %f356;
	fma.rn.f32 	%f358, %f352, 0f3FB8AA3B, %f357;
	fma.rn.f32 	%f359, %f352, 0f32A57060, %f358;
	mov.b32 	%r60, %f355;
	shl.b32 	%r61, %r60, 23;
	mov.b32 	%f360, %r61;
	ex2.approx.ftz.f32 	%f361, %f359;
	mul.f32 	%f362, %f361, %f360;
	add.f32 	%f363, %f351, %f362;
	sub.f32 	%f364, %f23, %f97;
	fma.rn.f32 	%f365, %f364, 0f3BBB989D, 0f3F000000;
	cvt.sat.f32.f32 	%f366, %f365;
	fma.rm.f32 	%f367, %f366, %f102, %f101;
	add.f32 	%f368, %f367, 0fCB40007F;
	neg.f32 	%f369, %f368;
	fma.rn.f32 	%f370, %f364, 0f3FB8AA3B, %f369;
	fma.rn.f32 	%f371, %f364, 0f32A57060, %f370;
	mov.b32 	%r62, %f367;
	shl.b32 	%r63, %r62, 23;
	mov.b32 	%f372, %r63;
	ex2.approx.ftz.f32 	%f373, %f371;
	mul.f32 	%f374, %f373, %f372;
	add.f32 	%f375, %f363, %f374;
	sub.f32 	%f376, %f24, %f97;
	fma.rn.f32 	%f377, %f376, 0f3BBB989D, 0f3F000000;
	cvt.sat.f32.f32 	%f378, %f377;
	fma.rm.f32 	%f379, %f378, %f102, %f101;
	add.f32 	%f380, %f379, 0fCB40007F;
	neg.f32 	%f381, %f380;
	fma.rn.f32 	%f382, %f376, 0f3FB8AA3B, %f381;
	fma.rn.f32 	%f383, %f376, 0f32A57060, %f382;
	mov.b32 	%r64, %f379;
	shl.b32 	%r65, %r64, 23;
	mov.b32 	%f384, %r65;
	ex2.approx.ftz.f32 	%f385, %f383;
	mul.f32 	%f386, %f385, %f384;
	add.f32 	%f387, %f375, %f386;
	sub.f32 	%f388, %f25, %f97;
	fma.rn.f32 	%f389, %f388, 0f3BBB989D, 0f3F000000;
	cvt.sat.f32.f32 	%f390, %f389;
	fma.rm.f32 	%f391, %f390, %f102, %f101;
	add.f32 	%f392, %f391, 0fCB40007F;
	neg.f32 	%f393, %f392;
	fma.rn.f32 	%f394, %f388, 0f3FB8AA3B, %f393;
	fma.rn.f32 	%f395, %f388, 0f32A57060, %f394;
	mov.b32 	%r66, %f391;
	shl.b32 	%r67, %r66, 23;
	mov.b32 	%f396, %r67;
	ex2.approx.ftz.f32 	%f397, %f395;
	mul.f32 	%f398, %f397, %f396;
	add.f32 	%f399, %f387, %f398;
	sub.f32 	%f400, %f26, %f97;
	fma.rn.f32 	%f401, %f400, 0f3BBB989D, 0f3F000000;
	cvt.sat.f32.f32 	%f402, %f401;
	fma.rm.f32 	%f403, %f402, %f102, %f101;
	add.f32 	%f404, %f403, 0fCB40007F;
	neg.f32 	%f405, %f404;
	fma.rn.f32 	%f406, %f400, 0f3FB8AA3B, %f405;
	fma.rn.f32 	%f407, %f400, 0f32A57060, %f406;
	mov.b32 	%r68, %f403;
	shl.b32 	%r69, %r68, 23;
	mov.b32 	%f408, %r69;
	ex2.approx.ftz.f32 	%f409, %f407;
	mul.f32 	%f410, %f409, %f408;
	add.f32 	%f411, %f399, %f410;
	sub.f32 	%f412, %f27, %f97;
	fma.rn.f32 	%f413, %f412, 0f3BBB989D, 0f3F000000;
	cvt.sat.f32.f32 	%f414, %f413;
	fma.rm.f32 	%f415, %f414, %f102, %f101;
	add.f32 	%f416, %f415, 0fCB40007F;
	neg.f32 	%f417, %f416;
	fma.rn.f32 	%f418, %f412, 0f3FB8AA3B, %f417;
	fma.rn.f32 	%f419, %f412, 0f32A57060, %f418;
	mov.b32 	%r70, %f415;
	shl.b32 	%r71, %r70, 23;
	mov.b32 	%f420, %r71;
	ex2.approx.ftz.f32 	%f421, %f419;
	mul.f32 	%f422, %f421, %f420;
	add.f32 	%f423, %f411, %f422;
	sub.f32 	%f424, %f28, %f97;
	fma.rn.f32 	%f425, %f424, 0f3BBB989D, 0f3F000000;
	cvt.sat.f32.f32 	%f426, %f425;
	fma.rm.f32 	%f427, %f426, %f102, %f101;
	add.f32 	%f428, %f427, 0fCB40007F;
	neg.f32 	%f429, %f428;
	fma.rn.f32 	%f430, %f424, 0f3FB8AA3B, %f429;
	fma.rn.f32 	%f431, %f424, 0f32A57060, %f430;
	mov.b32 	%r72, %f427;
	shl.b32 	%r73, %r72, 23;
	mov.b32 	%f432, %r73;
	ex2.approx.ftz.f32 	%f433, %f431;
	mul.f32 	%f434, %f433, %f432;
	add.f32 	%f435, %f423, %f434;
	sub.f32 	%f436, %f29, %f97;
	fma.rn.f32 	%f437, %f436, 0f3BBB989D, 0f3F000000;
	cvt.sat.f32.f32 	%f438, %f437;
	fma.rm.f32 	%f439, %f438, %f102, %f101;
	add.f32 	%f440, %f439, 0fCB40007F;
	neg.f32 	%f441, %f440;
	fma.rn.f32 	%f442, %f436, 0f3FB8AA3B, %f441;
	fma.rn.f32 	%f443, %f436, 0f32A57060, %f442;
	mov.b32 	%r74, %f439;
	shl.b32 	%r75, %r74, 23;
	mov.b32 	%f444, %r75;
	ex2.approx.ftz.f32 	%f445, %f443;
	mul.f32 	%f446, %f445, %f444;
	add.f32 	%f447, %f435, %f446;
	mov.b32 	%r76, %f447;
	shfl.sync.bfly.b32	%r77|%p8, %r76, 16, 31, -1;
	mov.b32 	%f448, %r77;
	add.f32 	%f449, %f447, %f448;
	mov.b32 	%r78, %f449;
	shfl.sync.bfly.b32	%r79|%p9, %r78, 8, 31, -1;
	mov.b32 	%f450, %r79;
	add.f32 	%f451, %f449, %f450;
	mov.b32 	%r80, %f451;
	shfl.sync.bfly.b32	%r81|%p10, %r80, 4, 31, -1;
	mov.b32 	%f452, %r81;
	add.f32 	%f453, %f451, %f452;
	mov.b32 	%r82, %f453;
	shfl.sync.bfly.b32	%r83|%p11, %r82, 2, 31, -1;
	mov.b32 	%f454, %r83;
	add.f32 	%f455, %f453, %f454;
	mov.b32 	%r84, %f455;
	shfl.sync.bfly.b32	%r85|%p12, %r84, 1, 31, -1;
	mov.b32 	%f456, %r85;
	add.f32 	%f457, %f455, %f456;
	div.rn.f32 	%f30, %f110, %f457;
	div.rn.f32 	%f31, %f122, %f457;
	div.rn.f32 	%f32, %f134, %f457;
	div.rn.f32 	%f33, %f146, %f457;
	div.rn.f32 	%f34, %f158, %f457;
	div.rn.f32 	%f35, %f170, %f457;
	div.rn.f32 	%f36, %f182, %f457;
	div.rn.f32 	%f37, %f194, %f457;
	div.rn.f32 	%f38, %f206, %f457;
	div.rn.f32 	%f39, %f218, %f457;
	div.rn.f32 	%f40, %f230, %f457;
	div.rn.f32 	%f41, %f242, %f457;
	div.rn.f32 	%f42, %f254, %f457;
	div.rn.f32 	%f43, %f266, %f457;
	div.rn.f32 	%f44, %f278, %f457;
	div.rn.f32 	%f45, %f290, %f457;
	div.rn.f32 	%f46, %f302, %f457;
	div.rn.f32 	%f47, %f314, %f457;
	div.rn.f32 	%f48, %f326, %f457;
	div.rn.f32 	%f49, %f338, %f457;
	div.rn.f32 	%f50, %f350, %f457;
	div.rn.f32 	%f51, %f362, %f457;
	div.rn.f32 	%f52, %f374, %f457;
	div.rn.f32 	%f53, %f386, %f457;
	div.rn.f32 	%f54, %f398, %f457;
	div.rn.f32 	%f55, %f410, %f457;
	div.rn.f32 	%f56, %f422, %f457;
	div.rn.f32 	%f57, %f434, %f457;
	div.rn.f32 	%f58, %f446, %f457;
	// begin inline asm
	{  cvt.rn.f16.f32 %rs30, %f30;}

	// end inline asm
	mad.lo.s64 	%rd24, %rd27, %rd3, %rd5;
	shl.b64 	%rd25, %rd24, 1;
	add.s64 	%rd26, %rd6, %rd25;
	st.global.u16 	[%rd26], %rs30;
	// begin inline asm
	{  cvt.rn.f16.f32 %rs31, %f31;}

	// end inline asm
	st.global.u16 	[%rd26+64], %rs31;
	// begin inline asm
	{  cvt.rn.f16.f32 %rs32, %f32;}

	// end inline asm
	st.global.u16 	[%rd26+128], %rs32;
	// begin inline asm
	{  cvt.rn.f16.f32 %rs33, %f33;}

	// end inline asm
	st.global.u16 	[%rd26+192], %rs33;
	// begin inline asm
	{  cvt.rn.f16.f32 %rs34, %f34;}

	// end inline asm
	st.global.u16 	[%rd26+256], %rs34;
	// begin inline asm
	{  cvt.rn.f16.f32 %rs35, %f35;}

	// end inline asm
	st.global.u16 	[%rd26+320], %rs35;
	// begin inline asm
	{  cvt.rn.f16.f32 %rs36, %f36;}

	// end inline asm
	st.global.u16 	[%rd26+384], %rs36;
	// begin inline asm
	{  cvt.rn.f16.f32 %rs37, %f37;}

	// end inline asm
	st.global.u16 	[%rd26+448], %rs37;
	// begin inline asm
	{  cvt.rn.f16.f32 %rs38, %f38;}

	// end inline asm
	st.global.u16 	[%rd26+512], %rs38;
	// begin inline asm
	{  cvt.rn.f16.f32 %rs39, %f39;}

	// end inline asm
	st.global.u16 	[%rd26+576], %rs39;
	// begin inline asm
	{  cvt.rn.f16.f32 %rs40, %f40;}

	// end inline asm
	st.global.u16 	[%rd26+640], %rs40;
	// begin inline asm
	{  cvt.rn.f16.f32 %rs41, %f41;}

	// end inline asm
	st.global.u16 	[%rd26+704], %rs41;
	// begin inline asm
	{  cvt.rn.f16.f32 %rs42, %f42;}

	// end inline asm
	st.global.u16 	[%rd26+768], %rs42;
	// begin inline asm
	{  cvt.rn.f16.f32 %rs43, %f43;}

	// end inline asm
	st.global.u16 	[%rd26+832], %rs43;
	// begin inline asm
	{  cvt.rn.f16.f32 %rs44, %f44;}

	// end inline asm
	st.global.u16 	[%rd26+896], %rs44;
	// begin inline asm
	{  cvt.rn.f16.f32 %rs45, %f45;}

	// end inline asm
	st.global.u16 	[%rd26+960], %rs45;
	// begin inline asm
	{  cvt.rn.f16.f32 %rs46, %f46;}

	// end inline asm
	st.global.u16 	[%rd26+1024], %rs46;
	// begin inline asm
	{  cvt.rn.f16.f32 %rs47, %f47;}

	// end inline asm
	st.global.u16 	[%rd26+1088], %rs47;
	// begin inline asm
	{  cvt.rn.f16.f32 %rs48, %f48;}

	// end inline asm
	st.global.u16 	[%rd26+1152], %rs48;
	// begin inline asm
	{  cvt.rn.f16.f32 %rs49, %f49;}

	// end inline asm
	st.global.u16 	[%rd26+1216], %rs49;
	// begin inline asm
	{  cvt.rn.f16.f32 %rs50, %f50;}

	// end inline asm
	st.global.u16 	[%rd26+1280], %rs50;
	// begin inline asm
	{  cvt.rn.f16.f32 %rs51, %f51;}

	// end inline asm
	st.global.u16 	[%rd26+1344], %rs51;
	// begin inline asm
	{  cvt.rn.f16.f32 %rs52, %f52;}

	// end inline asm
	st.global.u16 	[%rd26+1408], %rs52;
	// begin inline asm
	{  cvt.rn.f16.f32 %rs53, %f53;}

	// end inline asm
	st.global.u16 	[%rd26+1472], %rs53;
	// begin inline asm
	{  cvt.rn.f16.f32 %rs54, %f54;}

	// end inline asm
	st.global.u16 	[%rd26+1536], %rs54;
	// begin inline asm
	{  cvt.rn.f16.f32 %rs55, %f55;}

	// end inline asm
	st.global.u16 	[%rd26+1600], %rs55;
	// begin inline asm
	{  cvt.rn.f16.f32 %rs56, %f56;}

	// end inline asm
	st.global.u16 	[%rd26+1664], %rs56;
	// begin inline asm
	{  cvt.rn.f16.f32 %rs57, %f57;}

	// end inline asm
	st.global.u16 	[%rd26+1728], %rs57;
	// begin inline asm
	{  cvt.rn.f16.f32 %rs58, %f58;}

	// end inline asm
	st.global.u16 	[%rd26+1792], %rs58;
	add.s64 	%rd27, %rd27, %rd8;
	setp.lt.s64 	%p13, %rd27, %rd13;
	@%p13 bra 	$L__BB273_4;
$L__BB273_5:
	ret;

}
	// .globl	_ZN7oneflow4cuda7softmax15SoftmaxWarpImplI10SimpleLoadI6__halffE11SimpleStoreIS4_fEfLi1ELi29ELi32ELi1ELb1ELNS1_9AlgorithmE0EEEvT_T0_ll
.visible .entry _ZN7oneflow4cuda7softmax15SoftmaxWarpImplI10SimpleLoadI6__halffE11SimpleStoreIS4_fEfLi1ELi29ELi32ELi1ELb1ELNS1_9AlgorithmE0EEEvT_T0_ll(
	.param .align 8 .b8 _ZN7oneflow4cuda7softmax15SoftmaxWarpImplI10SimpleLoadI6__halffE11SimpleStoreIS4_fEfLi1ELi29ELi32ELi1ELb1ELNS1_9AlgorithmE0EEEvT_T0_ll_param_0[16],
	.param .align 8 .b8 _ZN7oneflow4cuda7softmax15SoftmaxWarpImplI10SimpleLoadI6__halffE11SimpleStoreIS4_fEfLi1ELi29ELi32ELi1ELb1ELNS1_9AlgorithmE0EEEvT_T0_ll_param_1[16],
	.param .u64 _ZN7oneflow4cuda7softmax15SoftmaxWarpImplI10SimpleLoadI6__halffE11SimpleStoreIS4_fEfLi1ELi29ELi32ELi1ELb1ELNS1_9AlgorithmE0EEEvT_T0_ll_param_2,
	.param .u64 _ZN7oneflow4cuda7softmax15SoftmaxWarpImplI10SimpleLoadI6__halffE11SimpleStoreIS4_fEfLi1ELi29ELi32ELi1ELb1ELNS1_9AlgorithmE0EEEvT_T0_ll_param_3
)
{
	.reg .pred 	%p<72>;
	.reg .b16 	%rs<59>;
	.reg .b32 	%r<138>;
	.reg .b32 	%f<661>;
	.reg .b64 	%rd<65>;

	ld.param.u64 	%rd30, [_ZN7oneflow4cuda7softmax15SoftmaxWarpImplI10SimpleLoadI6__halffE11SimpleStoreIS4_fEfLi1ELi29ELi32ELi1ELb1ELNS1_9AlgorithmE0EEEvT_T0_ll_param_1+8];
	ld.param.u64 	%rd29, [_ZN7oneflow4cuda7softmax15SoftmaxWarpImplI10SimpleLoadI6__halffE11SimpleStoreIS4_fEfLi1ELi29ELi32ELi1ELb1ELNS1_9AlgorithmE0EEEvT_T0_ll_param_1];
	ld.param.u64 	%rd28, [_ZN7oneflow4cuda7softmax15SoftmaxWarpImplI10SimpleLoadI6__halffE11SimpleStoreIS4_fEfLi1ELi29ELi32ELi1ELb1ELNS1_9AlgorithmE0EEEvT_T0_ll_param_0+8];
	ld.param.u64 	%rd27, [_ZN7oneflow4cuda7softmax15SoftmaxWarpImplI10SimpleLoadI6__halffE11SimpleStoreIS4_fEfLi1ELi29ELi32ELi1ELb1ELNS1_9AlgorithmE0EEEvT_T0_ll_param_0];
	ld.param.u64 	%rd32, [_ZN7oneflow4cuda7softmax15SoftmaxWarpImplI10SimpleLoadI6__halffE11SimpleStoreIS4_fEfLi1ELi29ELi32ELi1ELb1ELNS1_9AlgorithmE0EEEvT_T0_ll_param_3];
	setp.lt.s64 	%p1, %rd32, 929;
	@%p1 bra 	$L__BB274_2;
	mov.u64 	%rd33, $str;
	cvta.global.u64 	%rd34, %rd33;
	mov.u64 	%rd35, $str$1;
	cvta.global.u64 	%rd36, %rd35;
	mov.u64 	%rd37, __unnamed_274;
	cvta.global.u64 	%rd38, %rd37;
	{ // callseq 273, 0
	.param .b64 param0;
	st.param.b64 	[param0], %rd34;
	.param .b64 param1;
	st.param.b64 	[param1], %rd36;
	.param .b32 param2;
	st.param.b32 	[param2], 228;
	.param .b64 param3;
	st.param.b64 	[param3], %rd38;
	.param .b64 param4;
	st.param.b64 	[param4], 1;
	call.uni 
	__assertfail, 
	(
	param0, 
	param1, 
	param2, 
	param3, 
	param4
	);
	} // callseq 273
$L__BB274_2:
	ld.param.u64 	%rd62, [_ZN7oneflow4cuda7softmax15SoftmaxWarpImplI10SimpleLoadI6__halffE11SimpleStoreIS4_fEfLi1ELi29ELi32ELi1ELb1ELNS1_9AlgorithmE0EEEvT_T0_ll_param_2];
	mov.u32 	%r1, %ctaid.x;
	mov.u32 	%r2, %ntid.y;
	mov.u32 	%r3, %tid.y;
	mad.lo.s32 	%r4, %r1, %r2, %r3;
	cvt.s64.s32 	%rd64, %r4;
	setp.le.s64 	%p2, %rd62, %rd64;
	@%p2 bra 	$L__BB274_121;
	mov.u32 	%r5, %tid.x;
	add.s32 	%r6, %r5, 64;
	cvt.u64.u32 	%rd2, %r6;
	add.s32 	%r7, %r5, 96;
	cvt.u64.u32 	%rd3, %r7;
	add.s32 	%r8, %r5, 128;
	cvt.u64.u32 	%rd4, %r8;
	add.s32 	%r9, %r5, 160;
	cvt.u64.u32 	%rd5, %r9;
	add.s32 	%r10, %r5, 192;
	cvt.u64.u32 	%rd6, %r10;
	add.s32 	%r11, %r5, 224;
	cvt.u64.u32 	%rd7, %r11;
	add.s32 	%r12, %r5, 320;
	cvt.u64.u32 	%rd8, %r12;
	add.s32 	%r13, %r5, 352;
	cvt.u64.u32 	%rd9, %r13;
	add.s32 	%r14, %r5, 384;
	cvt.u64.u32 	%rd10, %r14;
	add.s32 	%r15, %r5, 416;
	cvt.u64.u32 	%rd11, %r15;
	add.s32 	%r16, %r5, 448;
	cvt.u64.u32 	%rd12, %r16;
	add.s32 	%r17, %r5, 480;
	cvt.u64.u32 	%rd13, %r17;
	add.s32 	%r18, %r5, 512;
	cvt.u64.u32 	%rd14, %r18;
	add.s32 	%r19, %r5, 544;
	cvt.u64.u32 	%rd15, %r19;
	add.s32 	%r20, %r5, 576;
	cvt.u64.u32 	%rd16, %r20;
	add.s32 	%r21, %r5, 608;
	cvt.u64.u32 	%rd17, %r21;
	add.s32 	%r22, %r5, 640;
	cvt.u64.u32 	%rd18, %r22;
	add.s32 	%r23, %r5, 672;
	cvt.u64.u32 	%rd19, %r23;
	add.s32 	%r24, %r5, 832;
	cvt.u64.u32 	%rd20, %r24;
	add.s32 	%r25, %r5, 864;
	cvt.u64.u32 	%rd21, %r25;
	add.s32 	%r26, %r5, 896;
	cvt.u64.u32 	%rd22, %r26;
	add.s32 	%r29, %r5, 32;
	add.s32 	%r31, %r5, 256;
	add.s32 	%r33, %r5, 288;
	add.s32 	%r35, %r5, 704;
	add.s32 	%r37, %r5, 736;
$L__BB274_4:
	cvt.u64.u32 	%rd39, %r5;
	setp.le.s64 	%p3, %rd32, %rd39;
	mad.lo.s64 	%rd40, %rd64, %rd28, %rd39;
	cvta.to.global.u64 	%rd41, %rd27;
	shl.b64 	%rd42, %rd40, 1;
	add.s64 	%rd24, %rd41, %rd42;
	mov.f32 	%f603, 0fFF800000;
	mov.f32 	%f606, %f603;
	@%p3 bra 	$L__BB274_6;
	ld.global.u16 	%rs1, [%rd24];
	// begin inline asm
	{  cvt.f32.f16 %f603, %rs1;}

	// end inline asm
	max.f32 	%f606, %f603, 0fFF800000;
$L__BB274_6:
	cvt.u64.u32 	%rd43, %r29;
	setp.le.s64 	%p4, %rd32, %rd43;
	mov.f32 	%f605, 0fFF800000;
	@%p4 bra 	$L__BB274_8;
	ld.global.u16 	%rs2, [%rd24+64];
	// begin inline asm
	{  cvt.f32.f16 %f605, %rs2;}

	// end inline asm
	max.f32 	%f606, %f606, %f605;
$L__BB274_8:
	setp.le.s64 	%p5, %rd32, %rd2;
	mov.f32 	%f607, 0fFF800000;
	@%p5 bra 	$L__BB274_10;
	ld.global.u16 	%rs3, [%rd24+128];
	// begin inline asm
	{  cvt.f32.f16 %f607, %rs3;}

	// end inline asm
	max.f32 	%f606, %f606, %f607;
$L__BB274_10:
	setp.le.s64 	%p6, %rd32, %rd3;
	mov.f32 	%f609, 0fFF800000;
	@%p6 bra 	$L__BB274_12;
	ld.global.u16 	%rs4, [%rd24+192];
	// begin inline asm
	{  cvt.f32.f16 %f609, %rs4;}

	// end inline asm
	max.f32 	%f606, %f606, %f609;
$L__BB274_12:
	setp.le.s64 	%p7, %rd32, %rd4;
	mov.f32 	%f611, 0fFF800000;
	@%p7 bra 	$L__BB274_14;
	ld.global.u16 	%rs5, [%rd24+256];
	// begin inline asm
	{  cvt.f32.f16 %f611, %rs5;}

	// end inline asm
	max.f32 	%f606, %f606, %f611;
$L__BB274_14:
	setp.le.s64 	%p8, %rd32, %rd5;
	mov.f32 	%f613, 0fFF800000;
	@%p8 bra 	$L__BB274_16;
	ld.global.u16 	%rs6, [%rd24+320];
	// begin inline asm
	{  cvt.f32.f16 %f613, %rs6;}

	// end inline asm
	max.f32 	%f606, %f606, %f613;
$L__BB274_16:
	setp.le.s64 	%p9, %rd32, %rd6;
	mov.f32 	%f615, 0fFF800000;
	@%p9 bra 	$L__BB274_18;
	ld.global.u16 	%rs7, [%rd24+384];
	// begin inline asm
	{  cvt.f32.f16 %f615, %rs7;}

	// end inline asm
	max.f32 	%f606, %f606, %f615;
$L__BB274_18:
	setp.le.s64 	%p10, %rd32, %rd7;
	mov.f32 	%f617, 0fFF800000;
	@%p10 bra 	$L__BB274_20;
	ld.global.u16 	%rs8, [%rd24+448];
	// begin inline asm
	{  cvt.f32.f16 %f617, %rs8;}

	// end inline asm
	max.f32 	%f606, %f606, %f617;
$L__BB274_20:
	cvt.u64.u32 	%rd44, %r31;
	setp.le.s64 	%p11, %rd32, %rd44;
	mov.f32 	%f619, 0fFF800000;
	@%p11 bra 	$L__BB274_22;
	ld.global.u16 	%rs9, [%rd24+512];
	// begin inline asm
	{  cvt.f32.f16 %f619, %rs9;}

	// end inline asm
	max.f32 	%f606, %f606, %f619;
$L__BB274_22:
	cvt.u64.u32 	%rd45, %r33;
	setp.le.s64 	%p12, %rd32, %rd45;
	mov.f32 	%f621, 0fFF800000;
	@%p12 bra 	$L__BB274_24;
	ld.global.u16 	%rs10, [%rd24+576];
	// begin inline asm
	{  cvt.f32.f16 %f621, %rs10;}

	// end inline asm
	max.f32 	%f606, %f606, %f621;
$L__BB274_24:
	setp.le.s64 	%p13, %rd32, %rd8;
	mov.f32 	%f623, 0fFF800000;
	@%p13 bra 	$L__BB274_26;
	ld.global.u16 	%rs11, [%rd24+640];
	// begin inline asm
	{  cvt.f32.f16 %f623, %rs11;}

	// end inline asm
	max.f32 	%f606, %f606, %f623;
$L__BB274_26:
	setp.le.s64 	%p14, %rd32, %rd9;
	mov.f32 	%f625, 0fFF800000;
	@%p14 bra 	$L__BB274_28;
	ld.global.u16 	%rs12, [%rd24+704];
	// begin inline asm
	{  cvt.f32.f16 %f625, %rs12;}

	// end inline asm
	max.f32 	%f606, %f606, %f625;
$L__BB274_28:
	setp.le.s64 	%p15, %rd32, %rd10;
	mov.f32 	%f627, 0fFF800000;
	@%p15 bra 	$L__BB274_30;
	ld.global.u16 	%rs13, [%rd24+768];
	// begin inline asm
	{  cvt.f32.f16 %f627, %rs13;}

	// end inline asm
	max.f32 	%f606, %f606, %f627;
$L__BB274_30:
	setp.le.s64 	%p16, %rd32, %rd11;
	mov.f32 	%f629, 0fFF800000;
	@%p16 bra 	$L__BB274_32;
	ld.global.u16 	%rs14, [%rd24+832];
	// begin inline asm
	{  cvt.f32.f16 %f629, %rs14;}

	// end inline asm
	max.f32 	%f606, %f606, %f629;
$L__BB274_32:
	setp.le.s64 	%p17, %rd32, %rd12;
	mov.f32 	%f631, 0fFF800000;
	@%p17 bra 	$L__BB274_34;
	ld.global.u16 	%rs15, [%rd24+896];
	// begin inline asm
	{  cvt.f32.f16 %f631, %rs15;}

	// end inline asm
	max.f32 	%f606, %f606, %f631;
$L__BB274_34:
	setp.le.s64 	%p18, %rd32, %rd13;
	mov.f32 	%f633, 0fFF800000;
	@%p18 bra 	$L__BB274_36;
	ld.global.u16 	%rs16, [%rd24+960];
	// begin inline asm
	{  cvt.f32.f16 %f633, %rs16;}

	// end inline asm
	max.f32 	%f606, %f606, %f633;
$L__BB274_36:
	setp.le.s64 	%p19, %rd32, %rd14;
	mov.f32 	%f635, 0fFF800000;
	@%p19 bra 	$L__BB274_38;
	ld.global.u16 	%rs17, [%rd24+1024];
	// begin inline asm
	{  cvt.f32.f16 %f635, %rs17;}

	// end inline asm
	max.f32 	%f606, %f606, %f635;
$L__BB274_38:
	setp.le.s64 	%p20, %rd32, %rd15;
	mov.f32 	%f637, 0fFF800000;
	@%p20 bra 	$L__BB274_40;
	ld.global.u16 	%rs18, [%rd24+1088];
	// begin inline asm
	{  cvt.f32.f16 %f637, %rs18;}

	// end inline asm
	max.f32 	%f606, %f606, %f637;
$L__BB274_40:
	setp.le.s64 	%p21, %rd32, %rd16;
	mov.f32 	%f639, 0fFF800000;
	@%p21 bra 	$L__BB274_42;
	ld.global.u16 	%rs19, [%rd24+1152];
	// begin inline asm
	{  cvt.f32.f16 %f639, %rs19;}

	// end inline asm
	max.f32 	%f606, %f606, %f639;
$L__BB274_42:
	setp.le.s64 	%p22, %rd32, %rd17;
	mov.f32 	%f641, 0fFF800000;
	@%p22 bra 	$L__BB274_44;
	ld.global.u16 	%rs20, [%rd24+1216];
	// begin inline asm
	{  cvt.f32.f16 %f641, %rs20;}

	// end inline asm
	max.f32 	%f606, %f606, %f641;
$L__BB274_44:
	setp.le.s64 	%p23, %rd32, %rd18;
	mov.f32 	%f643, 0fFF800000;
	@%p23 bra 	$L__BB274_46;
	ld.global.u16 	%rs21, [%rd24+1280];
	// begin inline asm
	{  cvt.f32.f16 %f643, %rs21;}

	// end inline asm
	max.f32 	%f606, %f606, %f643;
$L__BB274_46:
	setp.le.s64 	%p24, %rd32, %rd19;
	mov.f32 	%f645, 0fFF800000;
	@%p24 bra 	$L__BB274_48;
	ld.global.u16 	%rs22, [%rd24+1344];
	// begin inline asm
	{  cvt.f32.f16 %f645, %rs22;}

	// end inline asm
	max.f32 	%f606, %f606, %f645;
$L__BB274_48:
	cvt.u64.u32 	%rd46, %r35;
	setp.le.s64 	%p25, %rd32, %rd46;
	mov.f32 	%f647, 0fFF800000;
	@%p25 bra 	$L__BB274_50;
	ld.global.u16 	%rs23, [%rd24+1408];
	// begin inline asm
	{  cvt.f32.f16 %f647, %rs23;}

	// end inline asm
	max.f32 	%f606, %f606, %f647;
$L__BB274_50:
	cvt.u64.u32 	%rd47, %r37;
	setp.le.s64 	%p26, %rd32, %rd47;
	mov.f32 	%f649, 0fFF800000;
	@%p26 bra 	$L__BB274_52;
	ld.global.u16 	%rs24, [%rd24+1472];
	// begin inline asm
	{  cvt.f32.f16 %f649, %rs24;}

	// end inline asm
	max.f32 	%f606, %f606, %f649;
$L__BB274_52:
	mov.u32 	%r38, %tid.x;
	add.s32 	%r39, %r38, 768;
	cvt.u64.u32 	%rd48, %r39;
	setp.le.s64 	%p27, %rd32, %rd48;
	mov.f32 	%f651, 0fFF800000;
	@%p27 bra 	$L__BB274_54;
	ld.global.u16 	%rs25, [%rd24+1536];
	// begin inline asm
	{  cvt.f32.f16 %f651, %rs25;}

	// end inline asm
	max.f32 	%f606, %f606, %f651;
$L__BB274_54:
	mov.u32 	%r40, %tid.x;
	add.s32 	%r41, %r40, 800;
	cvt.u64.u32 	%rd49, %r41;
	setp.le.s64 	%p28, %rd32, %rd49;
	mov.f32 	%f653, 0fFF800000;
	@%p28 bra 	$L__BB274_56;
	ld.global.u16 	%rs26, [%rd24+1600];
	// begin inline asm
	{  cvt.f32.f16 %f653, %rs26;}

	// end inline asm
	max.f32 	%f606, %f606, %f653;
$L__BB274_56:
	setp.le.s64 	%p29, %rd32, %rd20;
	mov.f32 	%f655, 0fFF800000;
	@%p29 bra 	$L__BB274_58;
	ld.global.u16 	%rs27, [%rd24+1664];
	// begin inline asm
	{  cvt.f32.f16 %f655, %rs27;}

	// end inline asm
	max.f32 	%f606, %f606, %f655;
$L__BB274_58:
	setp.le.s64 	%p30, %rd32, %rd21;
	mov.f32 	%f657, 0fFF800000;
	@%p30 bra 	$L__BB274_60;
	ld.global.u16 	%rs28, [%rd24+1728];
	// begin inline asm
	{  cvt.f32.f16 %f657, %rs28;}

	// end inline asm
	max.f32 	%f606, %f606, %f657;
$L__BB274_60:
	setp.le.s64 	%p31, %rd32, %rd22;
	mov.f32 	%f659, 0fFF800000;
	@%p31 bra 	$L__BB274_62;
	ld.global.u16 	%rs29, [%rd24+1792];
	// begin inline asm
	{  cvt.f32.f16 %f659, %rs29;}

	// end inline asm
	max.f32 	%f606, %f606, %f659;
$L__BB274_62:
	mov.u32 	%r42, %tid.x;
	cvt.u64.u32 	%rd50, %r42;
	setp.le.s64 	%p32, %rd32, %rd50;
	mov.b32 	%r43, %f606;
	shfl.sync.bfly.b32	%r44|%p33, %r43, 16, 31, -1;
	mov.b32 	%f204, %r44;
	max.f32 	%f205, %f606, %f204;
	mov.b32 	%r45, %f205;
	shfl.sync.bfly.b32	%r46|%p34, %r45, 8, 31, -1;
	mov.b32 	%f206, %r46;
	max.f32 	%f207, %f205, %f206;
	mov.b32 	%r47, %f207;
	shfl.sync.bfly.b32	%r48|%p35, %r47, 4, 31, -1;
	mov.b32 	%f208, %r48;
	max.f32 	%f209, %f207, %f208;
	mov.b32 	%r49, %f209;
	shfl.sync.bfly.b32	%r50|%p36, %r49, 2, 31, -1;
	mov.b32 	%f210, %r50;
	max.f32 	%f211, %f209, %f210;
	mov.b32 	%r51, %f211;
	shfl.sync.bfly.b32	%r52|%p37, %r51, 1, 31, -1;
	mov.b32 	%f212, %r52;
	max.f32 	%f213, %f211, %f212;
	sub.f32 	%f214, %f603, %f213;
	fma.rn.f32 	%f215, %f214, 0f3BBB989D, 0f3F000000;
	cvt.sat.f32.f32 	%f216, %f215;
	mov.f32 	%f217, 0f4B400001;
	mov.f32 	%f218, 0f437C0000;
	fma.rm.f32 	%f219, %f216, %f218, %f217;
	add.f32 	%f220, %f219, 0fCB40007F;
	neg.f32 	%f221, %f220;
	fma.rn.f32 	%f222, %f214, 0f3FB8AA3B, %f221;
	fma.rn.f32 	%f223, %f214, 0f32A57060, %f222;
	mov.b32 	%r53, %f219;
	shl.b32 	%r54, %r53, 23;
	mov.b32 	%f224, %r54;
	ex2.approx.ftz.f32 	%f225, %f223;
	mul.f32 	%f226, %f225, %f224;
	add.f32 	%f227, %f226, 0f00000000;
	sub.f32 	%f228, %f605, %f213;
	fma.rn.f32 	%f229, %f228, 0f3BBB989D, 0f3F000000;
	cvt.sat.f32.f32 	%f230, %f229;
	fma.rm.f32 	%f231, %f230, %f218, %f217;
	add.f32 	%f232, %f231, 0fCB40007F;
	neg.f32 	%f233, %f232;
	fma.rn.f32 	%f234, %f228, 0f3FB8AA3B, %f233;
	fma.rn.f32 	%f235, %f228, 0f32A57060, %f234;
	mov.b32 	%r55, %f231;
	shl.b32 	%r56, %r55, 23;
	mov.b32 	%f236, %r56;
	ex2.approx.ftz.f32 	%f237, %f235;
	mul.f32 	%f238, %f237, %f236;
	add.f32 	%f239, %f227, %f238;
	sub.f32 	%f240, %f607, %f213;
	fma.rn.f32 	%f241, %f240, 0f3BBB989D, 0f3F000000;
	cvt.sat.f32.f32 	%f242, %f241;
	fma.rm.f32 	%f243, %f242, %f218, %f217;
	add.f32 	%f244, %f243, 0fCB40007F;
	neg.f32 	%f245, %f244;
	fma.rn.f32 	%f246, %f240, 0f3FB8AA3B, %f245;
	fma.rn.f32 	%f247, %f240, 0f32A57060, %f246;
	mov.b32 	%r57, %f243;
	shl.b32 	%r58, %r57, 23;
	mov.b32 	%f248, %r58;
	ex2.approx.ftz.f32 	%f249, %f247;
	mul.f32 	%f250, %f249, %f248;
	add.f32 	%f251, %f239, %f250;
	sub.f32 	%f252, %f609, %f213;
	fma.rn.f32 	%f253, %f252, 0f3BBB989D, 0f3F000000;
	cvt.sat.f32.f32 	%f254, %f253;
	fma.rm.f32 	%f255, %f254, %f218, %f217;
	add.f32 	%f256, %f255, 0fCB40007F;
	neg.f32 	%f257, %f256;
	fma.rn.f32 	%f258, %f252, 0f3FB8AA3B, %f257;
	fma.rn.f32 	%f259, %f252, 0f32A57060, %f258;
	mov.b32 	%r59, %f255;
	shl.b32 	%r60, %r59, 23;
	mov.b32 	%f260, %r60;
	ex2.approx.ftz.f32 	%f261, %f259;
	mul.f32 	%f262, %f261, %f260;
	add.f32 	%f263, %f251, %f262;
	sub.f32 	%f264, %f611, %f213;
	fma.rn.f32 	%f265, %f264, 0f3BBB989D, 0f3F000000;
	cvt.sat.f32.f32 	%f266, %f265;
	fma.rm.f32 	%f267, %f266, %f218, %f217;
	add.f32 	%f268, %f267, 0fCB40007F;
	neg.f32 	%f269, %f268;
	fma.rn.f32 	%f270, %f264, 0f3FB8AA3B, %f269;
	fma.rn.f32 	%f271, %f264, 0f32A57060, %f270;
	mov.b32 	%r61, %f267;
	shl.b32 	%r62, %r61, 23;
	mov.b32 	%f272, %r62;
	ex2.approx.ftz.f32 	%f273, %f271;
	mul.f32 	%f274, %f273, %f272;
	add.f32 	%f275, %f263, %f274;
	sub.f32 	%f276, %f613, %f213;
	fma.rn.f32 	%f277, %f276, 0f3BBB989D, 0f3F000000;
	cvt.sat.f32.f32 	%f278, %f277;
	fma.rm.f32 	%f279, %f278, %f218, %f217;
	add.f32 	%f280, %f279, 0fCB40007F;
	neg.f32 	%f281, %f280;
	fma.rn.f32 	%f282, %f276, 0f3FB8AA3B, %f281;
	fma.rn.f32 	%f283, %f276, 0f32A57060, %f282;
	mov.b32 	%r63, %f279;
	shl.b32 	%r64, %r63, 23;
	mov.b32 	%f284, %r64;
	ex2.approx.ftz.f32 	%f285, %f283;
	mul.f32 	%f286, %f285, %f284;
	add.f32 	%f287, %f275, %f286;
	sub.f32 	%f288, %f615, %f213;
	fma.rn.f32 	%f289, %f288, 0f3BBB989D, 0f3F000000;
	cvt.sat.f32.f32 	%f290, %f289;
	fma.rm.f32 	%f291, %f290, %f218, %f217;
	add.f32 	%f292, %f291, 0fCB40007F;
	neg.f32 	%f293, %f292;
	fma.rn.f32 	%f294, %f288, 0f3FB8AA3B, %f293;
	fma.rn.f32 	%f295, %f288, 0f32A57060, %f294;
	mov.b32 	%r65, %f291;
	shl.b32 	%r66, %r65, 23;
	mov.b32 	%f296, %r66;
	ex2.approx.ftz.f32 	%f297, %f295;
	mul.f32 	%f298, %f297, %f296;
	add.f32 	%f299, %f287, %f298;
	sub.f32 	%f300, %f617, %f213;
	fma.rn.f32 	%f301, %f300, 0f3BBB989D, 0f3F000000;
	cvt.sat.f32.f32 	%f302, %f301;
	fma.rm.f32 	%f303, %f302, %f218, %f217;
	add.f32 	%f304, %f303, 0fCB40007F;
	neg.f32 	%f305, %f304;
	fma.rn.f32 	%f306, %f300, 0f3FB8AA3B, %f305;
	fma.rn.f32 	%f307, %f300, 0f32A57060, %f306;
	mov.b32 	%r67, %f303;
	shl.b32 	%r68, %r67, 23;
	mov.b32 	%f308, %r68;
	ex2.approx.ftz.f32 	%f309, %f307;
	mul.f32 	%f310, %f309, %f308;
	add.f32 	%f311, %f299, %f310;
	sub.f32 	%f312, %f619, %f213;
	fma.rn.f32 	%f313, %f312, 0f3BBB989D, 0f3F000000;
	cvt.sat.f32.f32 	%f314, %f313;
	fma.rm.f32 	%f315, %f314, %f218, %f217;
	add.f32 	%f316, %f315, 0fCB40007F;
	neg.f32 	%f317, %f316;
	fma.rn.f32 	%f318, %f312, 0f3FB8AA3B, %f317;
	fma.rn.f32 	%f319, %f312, 0f32A57060, %f318;
	mov.b32 	%r69, %f315;
	shl.b32 	%r70, %r69, 23;
	mov.b32 	%f320, %r70;
	ex2.approx.ftz.f32 	%f321, %f319;
	mul.f32 	%f322, %f321, %f320;
	add.f32 	%f323, %f311, %f322;
	sub.f32 	%f324, %f621, %f213;
	fma.rn.f32 	%f325, %f324, 0f3BBB989D, 0f3F000000;
	cvt.sat.f32.f32 	%f326, %f325;
	fma.rm.f32 	%f327, %f326, %f218, %f217;
	add.f32 	%f328, %f327, 0fCB40007F;
	neg.f32 	%f329, %f328;
	fma.rn.f32 	%f330, %f324, 0f3FB8AA3B, %f329;
	fma.rn.f32 	%f331, %f324, 0f32A57060, %f330;
	mov.b32 	%r71, %f327;
	shl.b32 	%r72, %r71, 23;
	mov.b32 	%f332, %r72;
	ex2.approx.ftz.f32 	%f333, %f331;
	mul.f32 	%f334, %f333, %f332;
	add.f32 	%f335, %f323, %f334;
	sub.f32 	%f336, %f623, %f213;
	fma.rn.f32 	%f337, %f336, 0f3BBB989D, 0f3F000000;
	cvt.sat.f32.f32 	%f338, %f337;
	fma.rm.f32 	%f339, %f338, %f218, %f217;
	add.f32 	%f340, %f339, 0fCB40007F;
	neg.f32 	%f341, %f340;
	fma.rn.f32 	%f342, %f336, 0f3FB8AA3B, %f341;
	fma.rn.f32 	%f343, %f336, 0f32A57060, %f342;
	mov.b32 	%r73, %f339;
	shl.b32 	%r74, %r73, 23;
	mov.b32 	%f344, %r74;
	ex2.approx.ftz.f32 	%f345, %f343;
	mul.f32 	%f346, %f345, %f344;
	add.f32 	%f347, %f335, %f346;
	sub.f32 	%f348, %f625, %f213;
	fma.rn.f32 	%f349, %f348, 0f3BBB989D, 0f3F000000;
	cvt.sat.f32.f32 	%f350, %f349;
	fma.rm.f32 	%f351, %f350, %f218, %f217;
	add.f32 	%f352, %f351, 0fCB40007F;
	neg.f32 	%f353, %f352;
	fma.rn.f32 	%f354, %f348, 0f3FB8AA3B, %f353;
	fma.rn.f32 	%f355, %f348, 0f32A57060, %f354;
	mov.b32 	%r75, %f351;
	shl.b32 	%r76, %r75, 23;
	mov.b32 	%f356, %r76;
	ex2.approx.ftz.f32 	%f357, %f355;
	mul.f32 	%f358, %f357, %f356;
	add.f32 	%f359, %f347, %f358;
	sub.f32 	%f360, %f627, %f213;
	fma.rn.f32 	%f361, %f360, 0f3BBB989D, 0f3F000000;
	cvt.sat.f32.f32 	%f362, %f361;
	fma.rm.f32 	%f363, %f362, %f218, %f217;
	add.f32 	%f364, %f363, 0fCB40007F;
	neg.f32 	%f365, %f364;
	fma.rn.f32 	%f366, %f360, 0f3FB8AA3B, %f365;
	fma.rn.f32 	%f367, %f360, 0f32A57060, %f366;
	mov.b32 	%r77, %f363;
	shl.b32 	%r78, %r77, 23;
	mov.b32 	%f368, %r78;
	ex2.approx.ftz.f32 	%f369, %f367;
	mul.f32 	%f370, %f369, %f368;
	add.f32 	%f371, %f359, %f370;
	sub.f32 	%f372, %f629, %f213;
	fma.rn.f32 	%f373, %f372, 0f3BBB989D, 0f3F000000;
	cvt.sat.f32.f32 	%f374, %f373;
	fma.rm.f32 	%f375, %f374, %f218, %f217;
	add.f32 	%f376, %f375, 0fCB40007F;
	neg.f32 	%f377, %f376;
	fma.rn.f32 	%f378, %f372, 0f3FB8AA3B, %f377;
	fma.rn.f32 	%f379, %f372, 0f32A57060, %f378;
	mov.b32 	%r79, %f375;
	shl.b32 	%r80, %r79, 23;
	mov.b32 	%f380, %r80;
	ex2.approx.ftz.f32 	%f381, %f379;
	mul.f32 	%f382, %f381, %f380;
	add.f32 	%f383, %f371, %f382;
	sub.f32 	%f384, %f631, %f213;
	fma.rn.f32 	%f385, %f384, 0f3BBB989D, 0f3F000000;
	cvt.sat.f32.f32 	%f386, %f385;
	fma.rm.f32 	%f387, %f386, %f218, %f217;
	add.f32 	%f388, %f387, 0fCB40007F;
	neg.f32 	%f389, %f388;
	fma.rn.f32 	%f390, %f384, 0f3FB8AA3B, %f389;
	fma.rn.f32 	%f391, %f384, 0f32A57060, %f390;
	mov.b32 	%r81, %f387;
	shl.b32 	%r82, %r81, 23;
	mov.b32 	%f392, %r82;
	ex2.approx.ftz.f32 	%f393, %f391;
	mul.f32 	%f394, %f393, %f392;
	add.f32 	%f395, %f383, %f394;
	sub.f32 	%f396, %f633, %f213;
	fma.rn.f32 	%f397, %f396, 0f3BBB989D, 0f3F000000;
	cvt.sat.f32.f32 	%f398, %f397;
	fma.rm.f32 	%f399, %f398, %f218, %f217;
	add.f32 	%f400, %f399, 0fCB40007F;
	neg.f32 	%f401, %f400;
	fma.rn.f32 	%f402, %f396, 0f3FB8AA3B, %f401;
	fma.rn.f32 	%f403, %f396, 0f32A57060, %f402;
	mov.b32 	%r83, %f399;
	shl.b32 	%r84, %r83, 23;
	mov.b32 	%f404, %r84;
	ex2.approx.ftz.f32 	%f405, %f403;
	mul.f32 	%f406, %f405, %f404;
	add.f32 	%f407, %f395, %f406;
	sub.f32 	%f408, %f635, %f213;
	fma.rn.f32 	%f409, %f408, 0f3BBB989D, 0f3F000000;
	cvt.sat.f32.f32 	%f410, %f409;
	fma.rm.f32 	%f411, %f410, %f218, %f217;
	add.f32 	%f412, %f411, 0fCB40007F;
	neg.f32 	%f413, %f412;
	fma.rn.f32 	%f414, %f408, 0f3FB8AA3B, %f413;
	fma.rn.f32 	%f415, %f408, 0f32A57060, %f414;
	mov.b32 	%r85, %f411;
	shl.b32 	%r86, %r85, 23;
	mov.b32 	%f416, %r86;
	ex2.approx.ftz.f32 	%f417, %f415;
	mul.f32 	%f418, %f417, %f416;
	add.f32 	%f419, %f407, %f418;
	sub.f32 	%f420, %f637, %f213;
	fma.rn.f32 	%f421, %f420, 0f3BBB989D, 0f3F000000;
	cvt.sat.f32.f32 	%f422, %f421;
	fma.rm.f32 	%f423, %f422, %f218, %f217;
	add.f32 	%f424, %f423, 0fCB40007F;
	neg.f32 	%f425, %f424;
	fma.rn.f32 	%f426, %f420, 0f3FB8AA3B, %f425;
	fma.rn.f32 	%f427, %f420, 0f32A57060, %f426;
	mov.b32 	%r87, %f423;
	shl.b32 	%r88, %r87, 23;
	mov.b32 	%f428, %r88;
	ex2.approx.ftz.f32 	%f429, %f427;
	mul.f32 	%f430, %f429, %f428;
	add.f32 	%f431, %f419, %f430;
	sub.f32 	%f432, %f639, %f213;
	fma.rn.f32 	%f433, %f432, 0f3BBB989D, 0f3F000000;
	cvt.sat.f32.f32 	%f434, %f433;
	fma.rm.f32 	%f435, %f434, %f218, %f217;
	add.f32 	%f436, %f435, 0fCB40007F;
	neg.f32 	%f437, %f436;
	fma.rn.f32 	%f438, %f432, 0f3FB8AA3B, %f437;
	fma.rn.f32 	%f439, %f432, 0f32A57060, %f438;
	mov.b32 	%r89, %f435;
	shl.b32 	%r90, %r89, 23;
	mov.b32 	%f440, %r90;
	ex2.approx.ftz.f32 	%f441, %f439;
	mul.f32 	%f442, %f441, %f440;
	add.f32 	%f443, %f431, %f442;
	sub.f32 	%f444, %f641, %f213;
	fma.rn.f32 	%f445, %f444, 0f3BBB989D, 0f3F000000;
	cvt.sat.f32.f32 	%f446, %f445;
	fma.rm.f32 	%f447, %f446, %f218, %f217;
	add.f32 	%f448, %f447, 0fCB40007F;
	neg.f32 	%f449, %f448;
	fma.rn.f32 	%f450, %f444, 0f3FB8AA3B, %f449;
	fma.rn.f32 	%f451, %f444, 0f32A57060, %f450;
	mov.b32 	%r91, %f447;
	shl.b32 	%r92, %r91, 23;
	mov.b32 	%f452, %r92;
	ex2.approx.ftz.f32 	%f453, %f451;
	mul.f32 	%f454, %f453, %f452;
	add.f32 	%f455, %f443, %f454;
	sub.f32 	%f456, %f643, %f213;
	fma.rn.f32 	%f457, %f456, 0f3BBB989D, 0f3F000000;
	cvt.sat.f32.f32 	%f458, %f457;
	fma.rm.f32 	%f459, %f458, %f218, %f217;
	add.f32 	%f460, %f459, 0fCB40007F;
	neg.f32 	%f461, %f460;
	fma.rn.f32 	%f462, %f456, 0f3FB8AA3B, %f461;
	fma.rn.f32 	%f463, %f456, 0f32A57060, %f462;
	mov.b32 	%r93, %f459;
	shl.b32 	%r94, %r93, 23;
	mov.b32 	%f464, %r94;
	ex2.approx.ftz.f32 	%f465, %f463;
	mul.f32 	%f466, %f465, %f464;
	add.f32 	%f467, %f455, %f466;
	sub.f32 	%f468, %f645, %f213;
	fma.rn.f32 	%f469, %f468, 0f3BBB989D, 0f3F000000;
	cvt.sat.f32.f32 	%f470, %f469;
	fma.rm.f32 	%f471, %f470, %f218, %f217;
	add.f32 	%f472, %f471, 0fCB40007F;
	neg.f32 	%f473, %f472;
	fma.rn.f32 	%f474, %f468, 0f3FB8AA3B, %f473;
	fma.rn.f32 	%f475, %f468, 0f32A57060, %f474;
	mov.b32 	%r95, %f471;
	shl.b32 	%r96, %r95, 23;
	mov.b32 	%f476, %r96;
	ex2.approx.ftz.f32 	%f477, %f475;
	mul.f32 	%f478, %f477, %f476;
	add.f32 	%f479, %f467, %f478;
	sub.f32 	%f480, %f647, %f213;
	fma.rn.f32 	%f481, %f480, 0f3BBB989D, 0f3F000000;
	cvt.sat.f32.f32 	%f482, %f481;
	fma.rm.f32 	%f483, %f482, %f218, %f217;
	add.f32 	%f484, %f483, 0fCB40007F;
	neg.f32 	%f485, %f484;
	fma.rn.f32 	%f486, %f480, 0f3FB8AA3B, %f485;
	fma.rn.f32 	%f487, %f480, 0f32A57060, %f486;
	mov.b32 	%r97, %f483;
	shl.b32 	%r98, %r97, 23;
	mov.b32 	%f488, %r98;
	ex2.approx.ftz.f32 	%f489, %f487;
	mul.f32 	%f490, %f489, %f488;
	add.f32 	%f491, %f479, %f490;
	sub.f32 	%f492, %f649, %f213;
	fma.rn.f32 	%f493, %f492, 0f3BBB989D, 0f3F000000;
	cvt.sat.f32.f32 	%f494, %f493;
	fma.rm.f32 	%f495, %f494, %f218, %f217;
	add.f32 	%f496, %f495, 0fCB40007F;
	neg.f32 	%f497, %f496;
	fma.rn.f32 	%f498, %f492, 0f3FB8AA3B, %f497;
	fma.rn.f32 	%f499, %f492, 0f32A57060, %f498;
	mov.b32 	%r99, %f495;
	shl.b32 	%r100, %r99, 23;
	mov.b32 	%f500, %r100;
	ex2.approx.ftz.f32 	%f501, %f499;
	mul.f32 	%f502, %f501, %f500;
	add.f32 	%f503, %f491, %f502;
	sub.f32 	%f504, %f651, %f213;
	fma.rn.f32 	%f505, %f504, 0f3BBB989D, 0f3F000000;
	cvt.sat.f32.f32 	%f506, %f505;
	fma.rm.f32 	%f507, %f506, %f218, %f217;
	add.f32 	%f508, %f507, 0fCB40007F;
	neg.f32 	%f509, %f508;
	fma.rn.f32 	%f510, %f504, 0f3FB8AA3B, %f509;
	fma.rn.f32 	%f511, %f504, 0f32A57060, %f510;
	mov.b32 	%r101, %f507;
	shl.b32 	%r102, %r101, 23;
	mov.b32 	%f512, %r102;
	ex2.approx.ftz.f32 	%f513, %f511;
	mul.f32 	%f514, %f513, %f512;
	add.f32 	%f515, %f503, %f514;
	sub.f32 	%f516, %f653, %f213;
	fma.rn.f32 	%f517, %f516, 0f3BBB989D, 0f3F000000;
	cvt.sat.f32.f32 	%f518, %f517;
	fma.rm.f32 	%f519, %f518, %f218, %f217;
	add.f32 	%f520, %f519, 0fCB40007F;
	neg.f32 	%f521, %f520;
	fma.rn.f32 	%f522, %f516, 0f3FB8AA3B, %f521;
	fma.rn.f32 	%f523, %f516, 0f32A57060, %f522;
	mov.b32 	%r103, %f519;
	shl.b32 	%r104, %r103, 23;
	mov.b32 	%f524, %r104;
	ex2.approx.ftz.f32 	%f525, %f523;
	mul.f32 	%f526, %f525, %f524;
	add.f32 	%f527, %f515, %f526;
	sub.f32 	%f528, %f655, %f213;
	fma.rn.f32 	%f529, %f528, 0f3BBB989D, 0f3F000000;
	cvt.sat.f32.f32 	%f530, %f529;
	fma.rm.f32 	%f531, %f530, %f218, %f217;
	add.f32 	%f532, %f531, 0fCB40007F;
	neg.f32 	%f533, %f532;
	fma.rn.f32 	%f534, %f528, 0f3FB8AA3B, %f533;
	fma.rn.f32 	%f535, %f528, 0f32A57060, %f534;
	mov.b32 	%r105, %f531;
	shl.b32 	%r106, %r105, 23;
	mov.b32 	%f536, %r106;
	ex2.approx.ftz.f32 	%f537, %f535;
	mul.f32 	%f538, %f537, %f536;
	add.f32 	%f539, %f527, %f538;
	sub.f32 	%f540, %f657, %f213;
	fma.rn.f32 	%f541, %f540, 0f3BBB989D, 0f3F000000;
	cvt.sat.f32.f32 	%f542, %f541;
	fma.rm.f32 	%f543, %f542, %f218, %f217;
	add.f32 	%f544, %f543, 0fCB40007F;
	neg.f32 	%f545, %f544;
	fma.rn.f32 	%f546, %f540, 0f3FB8AA3B, %f545;
	fma.rn.f32 	%f547, %f540, 0f32A57060, %f546;
	mov.b32 	%r107, %f543;
	shl.b32 	%r108, %r107, 23;
	mov.b32 	%f548, %r108;
	ex2.approx.ftz.f32 	%f549, %f547;
	mul.f32 	%f550, %f549, %f548;
	add.f32 	%f551, %f539, %f550;
	sub.f32 	%f552, %f659, %f213;
	fma.rn.f32 	%f553, %f552, 0f3BBB989D, 0f3F000000;
	cvt.sat.f32.f32 	%f554, %f553;
	fma.rm.f32 	%f555, %f554, %f218, %f217;
	add.f32 	%f556, %f555, 0fCB40007F;
	neg.f32 	%f557, %f556;
	fma.rn.f32 	%f558, %f552, 0f3FB8AA3B, %f557;
	fma.rn.f32 	%f559, %f552, 0f32A57060, %f558;
	mov.b32 	%r109, %f555;
	shl.b32 	%r110, %r109, 23;
	mov.b32 	%f560, %r110;
	ex2.approx.ftz.f32 	%f561, %f559;
	mul.f32 	%f562, %f561, %f560;
	add.f32 	%f563, %f551, %f562;
	mov.b32 	%r111, %f563;
	shfl.sync.bfly.b32	%r112|%p38, %r111, 16, 31, -1;
	mov.b32 	%f564, %r112;
	add.f32 	%f565, %f563, %f564;
	mov.b32 	%r113, %f565;
	shfl.sync.bfly.b32	%r114|%p39, %r113, 8, 31, -1;
	mov.b32 	%f566, %r114;
	add.f32 	%f567, %f565, %f566;
	mov.b32 	%r115, %f567;
	shfl.sync.bfly.b32	%r116|%p40, %r115, 4, 31, -1;
	mov.b32 	%f568, %r116;
	add.f32 	%f569, %f567, %f568;
	mov.b32 	%r117, %f569;
	shfl.sync.bfly.b32	%r118|%p41, %r117, 2, 31, -1;
	mov.b32 	%f570, %r118;
	add.f32 	%f571, %f569, %f570;
	mov.b32 	%r119, %f571;
	shfl.sync.bfly.b32	%r120|%p42, %r119, 1, 31, -1;
	mov.b32 	%f572, %r120;
	add.f32 	%f573, %f571, %f572;
	div.rn.f32 	%f117, %f226, %f573;
	div.rn.f32 	%f118, %f238, %f573;
	div.rn.f32 	%f119, %f250, %f573;
	div.rn.f32 	%f120, %f262, %f573;
	div.rn.f32 	%f121, %f274, %f573;
	div.rn.f32 	%f122, %f286, %f573;
	div.rn.f32 	%f123, %f298, %f573;
	div.rn.f32 	%f124, %f310, %f573;
	div.rn.f32 	%f125, %f322, %f573;
	div.rn.f32 	%f126, %f334, %f573;
	div.rn.f32 	%f127, %f346, %f573;
	div.rn.f32 	%f128, %f358, %f573;
	div.rn.f32 	%f129, %f370, %f573;
	div.rn.f32 	%f130, %f382, %f573;
	div.rn.f32 	%f131, %f394, %f573;
	div.rn.f32 	%f132, %f406, %f573;
	div.rn.f32 	%f133, %f418, %f573;
	div.rn.f32 	%f134, %f430, %f573;
	div.rn.f32 	%f135, %f442, %f573;
	div.rn.f32 	%f136, %f454, %f573;
	div.rn.f32 	%f137, %f466, %f573;
	div.rn.f32 	%f138, %f478, %f573;
	div.rn.f32 	%f139, %f490, %f573;
	div.rn.f32 	%f140, %f502, %f573;
	div.rn.f32 	%f141, %f514, %f573;
	div.rn.f32 	%f142, %f526, %f573;
	div.rn.f32 	%f143, %f538, %f573;
	div.rn.f32 	%f144, %f550, %f573;
	div.rn.f32 	%f145, %f562, %f573;
	mad.lo.s64 	%rd51, %rd64, %rd30, %rd50;
	cvta.to.global.u64 	%rd52, %rd29;
	shl.b64 	%rd53, %rd51, 1;
	add.s64 	%rd25, %rd52, %rd53;
	@%p32 bra 	$L__BB274_64;
	// begin inline asm
	{  cvt.rn.f16.f32 %rs30, %f117;}

	// end inline asm
	st.global.u16 	[%rd25], %rs30;
$L__BB274_64:
	mov.u32 	%r121, %tid.x;
	add.s32 	%r122, %r121, 32;
	cvt.u64.u32 	%rd54, %r122;
	setp.le.s64 	%p43, %rd32, %rd54;
	@%p43 bra 	$L__BB274_66;
	// begin inline asm
	{  cvt.rn.f16.f32 %rs31, %f118;}

	// end inline asm
	st.global.u16 	[%rd25+64], %rs31;
$L__BB274_66:
	setp.le.s64 	%p44, %rd32, %rd2;
	@%p44 bra 	$L__BB274_68;
	// begin inline asm
	{  cvt.rn.f16.f32 %rs32, %f119;}

	// end inline asm
	st.global.u16 	[%rd25+128], %rs32;
$L__BB274_68:
	setp.le.s64 	%p45, %rd32, %rd3;
	@%p45 bra 	$L__BB274_70;
	// begin inline asm
	{  cvt.rn.f16.f32 %rs33, %f120;}

	// end inline asm
	st.global.u16 	[%rd25+192], %rs33;
$L__BB274_70:
	setp.le.s64 	%p46, %rd32, %rd4;
	@%p46 bra 	$L__BB274_72;
	// begin inline asm
	{  cvt.rn.f16.f32 %rs34, %f121;}

	// end inline asm
	st.global.u16 	[%rd25+256], %rs34;
$L__BB274_72:
	setp.le.s64 	%p47, %rd32, %rd5;
	@%p47 bra 	$L__BB274_74;
	// begin inline asm
	{  cvt.rn.f16.f32 %rs35, %f122;}

	// end inline asm
	st.global.u16 	[%rd25+320], %rs35;
$L__BB274_74:
	setp.le.s64 	%p48, %rd32, %rd6;
	@%p48 bra 	$L__BB274_76;
	// begin inline asm
	{  cvt.rn.f16.f32 %rs36, %f123;}

	// end inline asm
	st.global.u16 	[%rd25+384], %rs36;
$L__BB274_76:
	setp.le.s64 	%p49, %rd32, %rd7;
	@%p49 bra 	$L__BB274_78;
	// begin inline asm
	{  cvt.rn.f16.f32 %rs37, %f124;}

	// end inline asm
	st.global.u16 	[%rd25+448], %rs37;
$L__BB274_78:
	mov.u32 	%r123, %tid.x;
	add.s32 	%r124, %r123, 256;
	cvt.u64.u32 	%rd55, %r124;
	setp.le.s64 	%p50, %rd32, %rd55;
	@%p50 bra 	$L__BB274_80;
	// begin inline asm
	{  cvt.rn.f16.f32 %rs38, %f125;}

	// end inline asm
	st.global.u16 	[%rd25+512], %rs38;
$L__BB274_80:
	mov.u32 	%r125, %tid.x;
	add.s32 	%r126, %r125, 288;
	cvt.u64.u32 	%rd56, %r126;
	setp.le.s64 	%p51, %rd32, %rd56;
	@%p51 bra 	$L__BB274_82;
	// begin inline asm
	{  cvt.rn.f16.f32 %rs39, %f126;}

	// end inline asm
	st.global.u16 	[%rd25+576], %rs39;
$L__BB274_82:
	setp.le.s64 	%p52, %rd32, %rd8;
	@%p52 bra 	$L__BB274_84;
	// begin inline asm
	{  cvt.rn.f16.f32 %rs40, %f127;}

	// end inline asm
	st.global.u16 	[%rd25+640], %rs40;
$L__BB274_84:
	setp.le.s64 	%p53, %rd32, %rd9;
	@%p53 bra 	$L__BB274_86;
	// begin inline asm
	{  cvt.rn.f16.f32 %rs41, %f128;}

	// end inline asm
	st.global.u16 	[%rd25+704], %rs41;
$L__BB274_86:
	setp.le.s64 	%p54, %rd32, %rd10;
	@%p54 bra 	$L__BB274_88;
	// begin inline asm
	{  cvt.rn.f16.f32 %rs42, %f129;}

	// end inline asm
	st.global.u16 	[%rd25+768], %rs42;
$L__BB274_88:
	setp.le.s64 	%p55, %rd32, %rd11;
	@%p55 bra 	$L__BB274_90;
	// begin inline asm
	{  cvt.rn.f16.f32 %rs43, %f130;}

	// end inline asm
	st.global.u16 	[%rd25+832], %rs43;
$L__BB274_90:
	setp.le.s64 	%p56, %rd32, %rd12;
	@%p56 bra 	$L__BB274_92;
	// begin inline asm
	{  cvt.rn.f16.f32 %rs44, %f131;}

	// end inline asm
	st.global.u16 	[%rd25+896], %rs44;
$L__BB274_92:
	setp.le.s64 	%p57, %rd32, %rd13;
	@%p57 bra 	$L__BB274_94;
	// begin inline asm
	{  cvt.rn.f16.f32 %rs45, %f132;}

	// end inline asm
	st.global.u16 	[%rd25+960], %rs45;
$L__BB274_94:
	setp.le.s64 	%p58, %rd32, %rd14;
	@%p58 bra 	$L__BB274_96;
	// begin inline asm
	{  cvt.rn.f16.f32 %rs46, %f133;}

	// end inline asm
	st.global.u16 	[%rd25+1024], %rs46;
$L__BB274_96:
	setp.le.s64 	%p59, %rd32, %rd15;
	@%p59 bra 	$L__BB274_98;
	// begin inline asm
	{  cvt.rn.f16.f32 %rs47, %f134;}

	// end inline asm
	st.global.u16 	[%rd25+1088], %rs47;
$L__BB274_98:
	setp.le.s64 	%p60, %rd32, %rd16;
	@%p60 bra 	$L__BB274_100;
	// begin inline asm
	{  cvt.rn.f16.f32 %rs48, %f135;}

	// end inline asm
	st.global.u16 	[%rd25+1152], %rs48;
$L__BB274_100:
	setp.le.s64 	%p61, %rd32, %rd17;
	@%p61 bra 	$L__BB274_102;
	// begin inline asm
	{  cvt.rn.f16.f32 %rs49, %f136;}

	// end inline asm
	st.global.u16 	[%rd25+1216], %rs49;
$L__BB274_102:
	setp.le.s64 	%p62, %rd32, %rd18;
	@%p62 bra 	$L__BB274_104;
	// begin inline asm
	{  cvt.rn.f16.f32 %rs50, %f137;}

	// end inline asm
	st.global.u16 	[%rd25+1280], %rs50;
$L__BB274_104:
	setp.le.s64 	%p63, %rd32, %rd19;
	@%p63 bra 	$L__BB274_106;
	// begin inline asm
	{  cvt.rn.f16.f32 %rs51, %f138;}

	// end inline asm
	st.global.u16 	[%rd25+1344], %rs51;
$L__BB274_106:
	mov.u32 	%r127, %tid.x;
	add.s32 	%r128, %r127, 704;
	cvt.u64.u32 	%rd57, %r128;
	setp.le.s64 	%p64, %rd32, %rd57;
	@%p64 bra 	$L__BB274_108;
	// begin inline asm
	{  cvt.rn.f16.f32 %rs52, %f139;}

	// end inline asm
	st.global.u16 	[%rd25+1408], %rs52;
$L__BB274_108:
	add.s32 	%r130, %r127, 736;
	cvt.u64.u32 	%rd58, %r130;
	setp.le.s64 	%p65, %rd32, %rd58;
	@%p65 bra 	$L__BB274_110;
	// begin inline asm
	{  cvt.rn.f16.f32 %rs53, %f140;}

	// end inline asm
	st.global.u16 	[%rd25+1472], %rs53;
$L__BB274_110:
	add.s32 	%r132, %r127, 768;
	cvt.u64.u32 	%rd59, %r132;
	setp.le.s64 	%p66, %rd32, %rd59;
	@%p66 bra 	$L__BB274_112;
	// begin inline asm
	{  cvt.rn.f16.f32 %rs54, %f141;}

	// end inline asm
	st.global.u16 	[%rd25+1536], %rs54;
$L__BB274_112:
	add.s32 	%r134, %r127, 800;
	cvt.u64.u32 	%rd60, %r134;
	setp.le.s64 	%p67, %rd32, %rd60;
	@%p67 bra 	$L__BB274_114;
	// begin inline asm
	{  cvt.rn.f16.f32 %rs55, %f142;}

	// end inline asm
	st.global.u16 	[%rd25+1600], %rs55;
$L__BB274_114:
	setp.le.s64 	%p68, %rd32, %rd20;
	@%p68 bra 	$L__BB274_116;
	// begin inline asm
	{  cvt.rn.f16.f32 %rs56, %f143;}

	// end inline asm
	st.global.u16 	[%rd25+1664], %rs56;
$L__BB274_116:
	setp.le.s64 	%p69, %rd32, %rd21;
	@%p69 bra 	$L__BB274_118;
	// begin inline asm
	{  cvt.rn.f16.f32 %rs57, %f144;}

	// end inline asm
	st.global.u16 	[%rd25+1728], %rs57;
$L__BB274_118:
	setp.le.s64 	%p70, %rd32, %rd22;
	@%p70 bra 	$L__BB274_120;
	// begin inline asm
	{  cvt.rn.f16.f32 %rs58, %f145;}

	// end inline asm
	st.global.u16 	[%rd25+1792], %rs58;
$L__BB274_120:
	ld.param.u64 	%rd63, [_ZN7oneflow4cuda7softmax15SoftmaxWarpImplI10SimpleLoadI6__halffE11SimpleStoreIS4_fEfLi1ELi29ELi32ELi1ELb1ELNS1_9AlgorithmE0EEEvT_T0_ll_param_2];
	mov.u32 	%r135, %nctaid.x;
	mov.u32 	%r136, %ntid.y;
	mul.lo.s32 	%r137, %r135, %r136;
	cvt.s64.s32 	%rd61, %r137;
	add.s64 	%rd64, %rd64, %rd61;
	setp.lt.s64 	%p71, %rd64, %rd63;
	@%p71 bra 	$L__BB274_4;
$L__BB274_121:
	ret;

}
	// .globl	_ZN7oneflow4cuda7softmax15SoftmaxWarpImplI10SimpleLoadI6__halffE11SimpleStoreIS4_fEfLi1ELi30ELi32ELi1ELb0ELNS1_9AlgorithmE0EEEvT_T0_ll
.visible .entry _ZN7oneflow4cuda7softmax15SoftmaxWarpImplI10SimpleLoadI6__halffE11SimpleStoreIS4_fEfLi1ELi30ELi32ELi1ELb0ELNS1_9AlgorithmE0EEEvT_T0_ll(
	.param .align 8 .b8 _ZN7oneflow4cuda7softmax15SoftmaxWarpImplI10SimpleLoadI6__halffE11SimpleStoreIS4_fEfLi1ELi30ELi32ELi1ELb0ELNS1_9AlgorithmE0EEEvT_T0_ll_param_0[16],
	.param .align 8 .b8 _ZN7oneflow4cuda7softmax15SoftmaxWarpImplI10SimpleLoadI6__halffE11SimpleStoreIS4_fEfLi1ELi30ELi32ELi1ELb0ELNS1_9AlgorithmE0EEEvT_T0_ll_param_1[16],
	.param .u64 _ZN7oneflow4cuda7softmax15SoftmaxWarpImplI10SimpleLoadI6__halffE11SimpleStoreIS4_fEfLi1ELi30ELi32ELi1ELb0ELNS1_9AlgorithmE0EEEvT_T0_ll_param_2,
	.param .u64 _ZN7oneflow4cuda7softmax15SoftmaxWarpImplI10SimpleLoadI6__halffE11SimpleStoreIS4_fEfLi1ELi30ELi32ELi1ELb0ELNS1_9AlgorithmE0EEEvT_T0_ll_param_3
)
{
	.reg .pred 	%p<14>;
	.reg .b16 	%rs<61>;
	.reg .b32 	%r<88>;
	.reg .b32 	%f<473>;
	.reg .b64 	%rd<29>;

	ld.param.u64 	%rd13, [_ZN7oneflow4cuda7softmax15SoftmaxWarpImplI10SimpleLoadI6__halffE11SimpleStoreIS4_fEfLi1ELi30ELi32ELi1ELb0ELNS1_9AlgorithmE0EEEvT_T0_ll_param_1+8];
	ld.param.u64 	%rd12, [_ZN7oneflow4cuda7softmax15SoftmaxWarpImplI10SimpleLoadI6__halffE11SimpleStoreIS4_fEfLi1ELi30ELi32ELi1ELb0ELNS1_9AlgorithmE0EEEvT_T0_ll_param_1];
	ld.param.u64 	%rd11, [_ZN7oneflow4cuda7softmax15SoftmaxWarpImplI10SimpleLoadI6__halffE11SimpleStoreIS4_fEfLi1ELi30ELi32ELi1ELb0ELNS1_9AlgorithmE0EEEvT_T0_ll_param_0+8];
	ld.param.u64 	%rd10, [_ZN7oneflow4cuda7softmax15SoftmaxWarpImplI10SimpleLoadI6__halffE11SimpleStoreIS4_fEfLi1ELi30ELi32ELi1ELb0ELNS1_9AlgorithmE0EEEvT_T0_ll_param_0];
	ld.param.u64 	%rd14, [_ZN7oneflow4cuda7softmax15SoftmaxWarpImplI10SimpleLoadI6__halffE11SimpleStoreIS4_fEfLi1ELi30ELi32ELi1ELb0ELNS1_9AlgorithmE0EEEvT_T0_ll_param_2];
	ld.param.u64 	%rd15, [_ZN7oneflow4cuda7softmax15SoftmaxWarpImplI10SimpleLoadI6__halffE11SimpleStoreIS4_fEfLi1ELi30ELi32ELi1ELb0ELNS1_9AlgorithmE0EEEvT_T0_ll_param_3];
	setp.lt.s64 	%p1, %rd15, 961;
	@%p1 bra 	$L__BB275_2;
	mov.u64 	%rd16, $str;
	cvta.global.u64 	%rd17, %rd16;
	mov.u64 	%rd18, $str$1;
	cvta.global.u64 	%rd19, %rd18;
	mov.u64 	%rd20, __unnamed_275;
	cvta.global.u64 	%rd21, %rd20;
	{ // callseq 274, 0
	.param .b64 param0;
	st.param.b64 	[param0], %rd17;
	.param .b64 param1;
	st.param.b64 	[param1], %rd19;
	.param .b32 param2;
	st.param.b32 	[param2], 228;
	.param .b64 param3;
	st.param.b64 	[param3], %rd21;
	.param .b64 param4;
	st.param.b64 	[param4], 1;
	call.uni 
	__assertfail, 
	(
	param0, 
	param1, 
	param2, 
	param3, 
	param4
	);
	} // callseq 274
$L__BB275_2:
	mov.u32 	%r2, %ctaid.x;
	mov.u32 	%r3, %ntid.y;
	mov.u32 	%r4, %tid.y;
	mad.lo.s32 	%r5, %r2, %r3, %r4;
	mov.u32 	%r6, %nctaid.x;
	mul.lo.s32 	%r1, %r6, %r3;
	cvt.s64.s32 	%rd28, %r5;
	setp.le.s64 	%p2, %rd14, %rd28;
	@%p2 bra 	$L__BB275_5;
	mov.u32 	%r7, %tid.x;
	cvt.u64.u32 	%rd4, %r7;
	cvta.to.global.u64 	%rd5, %rd12;
	cvta.to.global.u64 	%rd6, %rd10;
	cvt.s64.s32 	%rd7, %r1;
$L__BB275_4:
	mad.lo.s64 	%rd22, %rd28, %rd11, %rd4;
	shl.b64 	%rd23, %rd22, 1;
	add.s64 	%rd24, %rd6, %rd23;
	ld.global.u16 	%rs1, [%rd24];
	// begin inline asm
	{  cvt.f32.f16 %f1, %rs1;}

	// end inline asm
	max.f32 	%f61, %f1, 0fFF800000;
	ld.global.u16 	%rs2, [%rd24+64];
	// begin inline asm
	{  cvt.f32.f16 %f2, %rs2;}

	// end inline asm
	max.f32 	%f62, %f61, %f2;
	ld.global.u16 	%rs3, [%rd24+128];
	// begin inline asm
	{  cvt.f32.f16 %f3, %rs3;}

	// end inline asm
	max.f32 	%f63, %f62, %f3;
	ld.global.u16 	%rs4, [%rd24+192];
	// begin inline asm
	{  cvt.f32.f16 %f4, %rs4;}

	// end inline asm
	max.f32 	%f64, %f63, %f4;
	ld.global.u16 	%rs5, [%rd24+256];
	// begin inline asm
	{  cvt.f32.f16 %f5, %rs5;}

	// end inline asm
	max.f32 	%f65, %f64, %f5;
	ld.global.u16 	%rs6, [%rd24+320];
	// begin inline asm
	{  cvt.f32.f16 %f6, %rs6;}

	// end inline asm
	max.f32 	%f66, %f65, %f6;
	ld.global.u16 	%rs7, [%rd24+384];
	// begin inline asm
	{  cvt.f32.f16 %f7, %rs7;}

	// end inline asm
	max.f32 	%f67, %f66, %f7;
	ld.global.u16 	%rs8, [%rd24+448];
	// begin inline asm
	{  cvt.f32.f16 %f8, %rs8;}

	// end inline asm
	max.f32 	%f68, %f67, %f8;
	ld.global.u16 	%rs9, [%rd24+512];
	// begin inline asm
	{  cvt.f32.f16 %f9, %rs9;}

	// end inline asm
	max.f32 	%f69, %f68, %f9;
	ld.global.u16 	%rs10, [%rd24+576];
	// begin inline asm
	{  cvt.f32.f16 %f10, %rs10;}

	// end inline asm
	max.f32 	%f70, %f69, %f10;
	ld.global.u16 	%rs11, [%rd24+640];
	// begin inline asm
	{  cvt.f32.f16 %f11, %rs11;}

	// end inline asm
	max.f32 	%f71, %f70, %f11;
	ld.global.u16 	%rs12, [%rd24+704];
	// begin inline asm
	{  cvt.f32.f16 %f12, %rs12;}

	// end inline asm
	max.f32 	%f72, %f71, %f12;
	ld.global.u16 	%rs13, [%rd24+768];
	// begin inline asm
	{  cvt.f32.f16 %f13, %rs13;}

	// end inline asm
	max.f32 	%f73, %f72, %f13;
	ld.global.u16 	%rs14, [%rd24+832];
	// begin inline asm
	{  cvt.f32.f16 %f14, %rs14;}

	// end inline asm
	max.f32 	%f74, %f73, %f14;
	ld.global.u16 	%rs15, [%rd24+896];
	// begin inline asm
	{  cvt.f32.f16 %f15, %rs15;}

	// end inline asm
	max.f32 	%f75, %f74, %f15;
	ld.global.u16 	%rs16, [%rd24+960];
	// begin inline asm
	{  cvt.f32.f16 %f16, %rs16;}

	// end inline asm
	max.f32 	%f76, %f75, %f16;
	ld.global.u16 	%rs17, [%rd24+1024];
	// begin inline asm
	{  cvt.f32.f16 %f17, %rs17;}

	// end inline asm
	max.f32 	%f77, %f76, %f17;
	ld.global.u16 	%rs18, [%rd24+1088];
	// begin inline asm
	{  cvt.f32.f16 %f18, %rs18;}

	// end inline asm
	max.f32 	%f78, %f77, %f18;
	ld.global.u16 	%rs19, [%rd24+1152];
	// begin inline asm
	{  cvt.f32.f16 %f19, %rs19;}

	// end inline asm
	max.f32 	%f79, %f78, %f19;
	ld.global.u16 	%rs20, [%rd24+1216];
	// begin inline asm
	{  cvt.f32.f16 %f20, %rs20;}

	// end inline asm
	max.f32 	%f80, %f79, %f20;
	ld.global.u16 	%rs21, [%rd24+1280];
	// begin inline asm
	{  cvt.f32.f16 %f21, %rs21;}

	// end inline asm
	max.f32 	%f81, %f80, %f21;
	ld.global.u16 	%rs22, [%rd24+1344];
	// begin inline asm
	{  cvt.f32.f16 %f22, %rs22;}

	// end inline asm
	max.f32 	%f82, %f81, %f22;
	ld.global.u16 	%rs23, [%rd24+1408];
	// begin inline asm
	{  cvt.f32.f16 %f23, %rs23;}

	// end inline asm
	max.f32 	%f83, %f82, %f23;
	ld.global.u16 	%rs24, [%rd24+1472];
	// begin inline asm
	{  cvt.f32.f16 %f24, %rs24;}

	// end inline asm
	max.f32 	%f84, %f83, %f24;
	ld.global.u16 	%rs25, [%rd24+1536];
	// begin inline asm
	{  cvt.f32.f16 %f25, %rs25;}

	// end inline asm
	max.f32 	%f85, %f84, %f25;
	ld.global.u16 	%rs26, [%rd24+1600];
	// begin inline asm
	{  cvt.f32.f16 %f26, %rs26;}

	// end inline asm
	max.f32 	%f86, %f85, %f26;
	ld.global.u16 	%rs27, [%rd24+1664];
	// begin inline asm
	{  cvt.f32.f16 %f27, %rs27;}

	// end inline asm
	max.f32 	%f87, %f86, %f27;
	ld.global.u16 	%rs28, [%rd24+1728];
	// begin inline asm
	{  cvt.f32.f16 %f28, %rs28;}

	// end inline asm
	max.f32 	%f88, %f87, %f28;
	ld.global.u16 	%rs29, [%rd24+1792];
	// begin inline asm
	{  cvt.f32.f16 %f29, %rs29;}

	// end inline asm
	max.f32 	%f89, %f88, %f29;
	ld.global.u16 	%rs30, [%rd24+1856];
	// begin inline asm
	{  cvt.f32.f16 %f30, %rs30;}

	// end inline asm
	max.f32 	%f90, %f89, %f30;
	mov.b32 	%r8, %f90;
	shfl.sync.bfly.b32	%r9|%p3, %r8, 16, 31, -1;
	mov.b32 	%f91, %r9;
	max.f32 	%f92, %f90, %f91;
	mov.b32 	%r10, %f92;
	shfl.sync.bfly.b32	%r11|%p4, %r10, 8, 31, -1;
	mov.b32 	%f93, %r11;
	max.f32 	%f94, %f92, %f93;
	mov.b32 	%r12, %f94;
	shfl.sync.bfly.b32	%r13|%p5, %r12, 4, 31, -1;
	mov.b32 	%f95, %r13;
	max.f32 	%f96, %f94, %f95;
	mov.b32 	%r14, %f96;
	shfl.sync.bfly.b32	%r15|%p6, %r14, 2, 31, -1;
	mov.b32 	%f97, %r15;
	max.f32 	%f98, %f96, %f97;
	mov.b32 	%r16, %f98;
	shfl.sync.bfly.b32	%r17|%p7, %r16, 1, 31, -1;
	mov.b32 	%f99, %r17;
	max.f32 	%f100, %f98, %f99;
	sub.f32 	%f101, %f1, %f100;
	fma.rn.f32 	%f102, %f101, 0f3BBB989D, 0f3F000000;
	cvt.sat.f32.f32 	%f103, %f102;
	mov.f32 	%f104, 0f4B400001;
	mov.f32 	%f105, 0f437C0000;
	fma.rm.f32 	%f106, %f103, %f105, %f104;
	add.f32 	%f107, %f106, 0fCB40007F;
	neg.f32 	%f108, %f107;
	fma.rn.f32 	%f109, %f101, 0f3FB8AA3B, %f108;
	fma.rn.f32 	%f110, %f101, 0f32A57060, %f109;
	mov.b32 	%r18, %f106;
	shl.b32 	%r19, %r18, 23;
	mov.b32 	%f111, %r19;
	ex2.approx.ftz.f32 	%f112, %f110;
	mul.f32 	%f113, %f112, %f111;
	add.f32 	%f114, %f113, 0f00000000;
	sub.f32 	%f115, %f2, %f100;
	fma.rn.f32 	%f116, %f115, 0f3BBB989D, 0f3F000000;
	cvt.sat.f32.f32 	%f117, %f116;
	fma.rm.f32 	%f118, %f117, %f105, %f104;
	add.f32 	%f119, %f118, 0fCB40007F;
	neg.f32 	%f120, %f119;
	fma.rn.f32 	%f121, %f115, 0f3FB8AA3B, %f120;
	fma.rn.f32 	%f122, %f115, 0f32A57060, %f121;
	mov.b32 	%r20, %f118;
	shl.b32 	%r21, %r20, 23;
	mov.b32 	%f123, %r21;
	ex2.approx.ftz.f32 	%f124, %f122;
	mul.f32 	%f125, %f124, %f123;
	add.f32 	%f126, %f114, %f125;
	sub.f32 	%f127, %f3, %f100;
	fma.rn.f32 	%f128, %f127, 0f3BBB989D, 0f3F000000;
	cvt.sat.f32.f32 	%f129, %f128;
	fma.rm.f32 	%f130, %f129, %f105, %f104;
	add.f32 	%f131, %f130, 0fCB40007F;
	neg.f32 	%f132, %f131;
	fma.rn.f32 	%f133, %f127, 0f3FB8AA3B, %f132;
	fma.rn.f32 	%f134, %f127, 0f32A57060, %f133;
	mov.b32 	%r22, %f130;
	shl.b32 	%r23, %r22, 23;
	mov.b32 	%f135, %r23;
	ex2.approx.ftz.f32 	%f136, %f134;
	mul.f32 	%f137, %f136, %f135;
	add.f32 	%f138, %f126, %f137;
	sub.f32 	%f139, %f4, %f100;
	fma.rn.f32 	%f140, %f139, 0f3BBB989D, 0f3F000000;
	cvt.sat.f32.f32 	%f141, %f140;
	fma.rm.f32 	%f142, %f141, %f105, %f104;
	add.f32 	%f143, %f142, 0fCB40007F;
	neg.f32 	%f144, %f143;
	fma.rn.f32 	%f145, %f139, 0f3FB8AA3B, %f144;
	fma.rn.f32 	%f146, %f139, 0f32A57060, %f145;
	mov.b32 	%r24, %f142;
	shl.b32 	%r25, %r24, 23;
	mov.b32 	%f147, %r25;
	ex2.approx.ftz.f32 	%f148, %f146;
	mul.f32 	%f149, %f148, %f147;
	add.f32 	%f150, %f138, %f149;
	sub.f32 	%f151, %f5, %f100;
	fma.rn.f32 	%f152, %f151, 0f3BBB989D, 0f3F000000;
	cvt.sat.f32.f32 	%f153, %f152;
	fma.rm.f32 	%f154, %f153, %f105, %f104;
	add.f32 	%f155, %f154, 0fCB40007F;
	neg.f32 	%f156, %f155;
	fma.rn.f32 	%f157, %f151, 0f3FB8AA3B, %f156;
	fma.rn.f32 	%f158, %f151, 0f32A57060, %f157;
	mov.b32 	%r26, %f154;
	shl.b32 	%r27, %r26, 23;
	mov.b32 	%f159, %r27;
	ex2.approx.ftz.f32 	%f160, %f158;
	mul.f32 	%f161, %f160, %f159;
	add.f32 	%f162, %f150, %f161;
	sub.f32 	%f163, %f6, %f100;
	fma.rn.f32 	%f164, %f163, 0f3BBB989D, 0f3F000000;
	cvt.sat.f32.f32 	%f165, %f164;
	fma.rm.f32 	%f166, %f165, %f105, %f104;
	add.f32 	%f167, %f166, 0fCB40007F;
	neg.f32 	%f168, %f167;
	fma.rn.f32 	%f169, %f163, 0f3FB8AA3B, %f168;
	fma.rn.f32 	%f170, %f163, 0f32A57060, %f169;
	mov.b32 	%r28, %f166;
	shl.b32 	%r29, %r28, 23;
	mov.b32 	%f171, %r29;
	ex2.approx.ftz.f32 	%f172, %f170;
	mul.f32 	%f173, %f172, %f171;
	add.f32 	%f174, %f162, %f173;
	sub.f32 	%f175, %f7, %f100;
	fma.rn.f32 	%f176, %f175, 0f3BBB989D, 0f3F000000;
	cvt.sat.f32.f32 	%f177, %f176;
	fma.rm.f32 	%f178, %f177, %f105, %f104;
	add.f32 	%f179, %f178, 0fCB40007F;
	neg.f32 	%f180, %f179;
	fma.rn.f32 	%f181, %f175, 0f3FB8AA3B, %f180;
	fma.rn.f32 	%f182, %f175, 0f32A57060, %f181;
	mov.b32 	%r30, %f178;
	shl.b32 	%r31, %r30, 23;
	mov.b32 	%f183, %r31;
	ex2.approx.ftz.f32 	%f184, %f182;
	mul.f32 	%f185, %f184, %f183;
	add.f32 	%f186, %f174, %f185;
	sub.f32 	%f187, %f8, %f100;
	fma.rn.f32 	%f188, %f187, 0f3BBB989D, 0f3F000000;
	cvt.sat.f32.f32 	%f189, %f188;
	fma.rm.f32 	%f190, %f189, %f105, %f104;
	add.f32 	%f191, %f190, 0fCB40007F;
	neg.f32 	%f192, %f191;
	fma.rn.f32 	%f193, %f187, 0f3FB8AA3B, %f192;
	fma.rn.f32 	%f194, %f187, 0f32A57060, %f193;
	mov.b32 	%r32, %f190;
	shl.b32 	%r33, %r32, 23;
	mov.b32 	%f195, %r33;
	ex2.approx.ftz.f32 	%f196, %f194;
	mul.f32 	%f197, %f196, %f195;
	add.f32 	%f198, %f186, %f197;
	sub.f32 	%f199, %f9, %f100;
	fma.rn.f32 	%f200, %f199, 0f3BBB989D, 0f3F000000;
	cvt.sat.f32.f32 	%f201, %f200;
	fma.rm.f32 	%f202, %f201, %f105, %f104;
	add.f32 	%f203, %f202, 0fCB40007F;
	neg.f32 	%f204, %f203;
	fma.rn.f32 	%f205, %f199, 0f3FB8AA3B, %f204;
	fma.rn.f32 	%f206, %f199, 0f32A57060, %f205;
	mov.b32 	%r34, %f202;
	shl.b32 	%r35, %r34, 23;
	mov.b32 	%f207, %r35;
	ex2.approx.ftz.f32 	%f208, %f206;
	mul.f32 	%f209, %f208, %f207;
	add.f32 	%f210, %f198, %f209;
	sub.f32 	%f211, %f10, %f100;
	fma.rn.f32 	%f212, %f211, 0f3BBB989D, 0f3F000000;
	cvt.sat.f32.f32 	%f213, %f212;
	fma.rm.f32 	%f214, %f213, %f105, %f104;
	add.f32 	%f215, %f214, 0fCB40007F;
	neg.f32 	%f216, %f215;
	fma.rn.f32 	%f217, %f211, 0f3FB8AA3B, %f216;
	fma.rn.f32 	%f218, %f211, 0f32A57060, %f217;
	mov.b32 	%r36, %f214;
	shl.b32 	%r37, %r36, 23;
	mov.b32 	%f219, %r37;
	ex2.approx.ftz.f32 	%f220, %f218;
	mul.f32 	%f221, %f220, %f219;
	add.f32 	%f222, %f210, %f221;
	sub.f32 	%f223, %f11, %f100;
	fma.rn.f32 	%f224, %f223, 0f3BBB989D, 0f3F000000;
	cvt.sat.f32.f32 	%f225, %f224;
	fma.rm.f32 	%f226, %f225, %f105, %f104;
	add.f32 	%f227, %f226, 0fCB40007F;
	neg.f32 	%f228, %f227;
	fma.rn.f32 	%f229, %f223, 0f3FB8AA3B, %f228;
	fma.rn.f32 	%f230, %f223, 0f32A57060, %f229;
	mov.b32 	%r38, %f226;
	shl.b32 	%r39, %r38, 23;
	mov.b32 	%f231, %r39;
	ex2.approx.ftz.f32 	%f232, %f230;
	mul.f32 	%f233, %f232, %f231;
	add.f32 	%f234, %f222, %f233;
	sub.f32 	%f235, %f12, %f100;
	fma.rn.f32 	%f236, %f235, 0f3BBB989D, 0f3F000000;
	cvt.sat.f32.f32 	%f237, %f236;
	fma.rm.f32 	%f238, %f237, %f105, %f104;
	add.f32 	%f239, %f238, 0fCB40007F;
	neg.f32 	%f240, %f239;
	fma.rn.f32 	%f241, %f235, 0f3FB8AA3B, %f240;
	fma.rn.f32 	%f242, %f235, 0f32A57060, %f241;
	mov.b32 	%r40, %f238;
	shl.b32 	%r41, %r40, 23;
	mov.b32 	%f243, %r41;
	ex2.approx.ftz.f32 	%f244, %f242;
	mul.f32 	%f245, %f244, %f243;
	add.f32 	%f246, %f234, %f245;
	sub.f32 	%f247, %f13, %f100;
	fma.rn.f32 	%f248, %f247, 0f3BBB989D, 0f3F000000;
	cvt.sat.f32.f32 	%f249, %f248;
	fma.rm.f32 	%f250, %f249, %f105, %f104;
	add.f32 	%f251, %f250, 0fCB40007F;
	neg.f32 	%f252, %f251;
	fma.rn.f32 	%f253, %f247, 0f3FB8AA3B, %f252;
	fma.rn.f32 	%f254, %f247, 0f32A57060, %f253;
	mov.b32 	%r42, %f250;
	shl.b32 	%r43, %r42, 23;
	mov.b32 	%f255, %r43;
	ex2.approx.ftz.f32 	%f256, %f254;
	mul.f32 	%f257, %f256, %f255;
	add.f32 	%f258, %f246, %f257;
	sub.f32 	%f259, %f14, %f100;
	fma.rn.f32 	%f260, %f259, 0f3BBB989D, 0f3F000000;
	cvt.sat.f32.f32 	%f261, %f260;
	fma.rm.f32 	%f262, %f261, %f105, %f104;
	add.f32 	%f263, %f262, 0fCB40007F;
	neg.f32 	%f264, %f263;
	fma.rn.f32 	%f265, %f259, 0f3FB8AA3B, %f264;
	fma.rn.f32 	%f266, %f259, 0f32A57060, %f265;
	mov.b32 	%r44, %f262;
	shl.b32 	%r45, %r44, 23;
	mov.b32 	%f267, %r45;
	ex2.approx.ftz.f32 	%f268, %f266;
	mul.f32 	%f269, %f268, %f267;
	add.f32 	%f270, %f258, %f269;
	sub.f32 	%f271, %f15, %f100;
	fma.rn.f32 	%f272, %f271, 0f3BBB989D, 0f3F000000;
	cvt.sat.f32.f32 	%f273, %f272;
	fma.rm.f32 	%f274, %f273, %f105, %f104;
	add.f32 	%f275, %f274, 0fCB40007F;
	neg.f32 	%f276, %f275;
	fma.rn.f32 	%f277, %f271, 0f3FB8AA3B, %f276;
	fma.rn.f32 	%f278, %f271, 0f32A57060, %f277;
	mov.b32 	%r46, %f274;
	shl.b32 	%r47, %r46, 23;
	mov.b32 	%f279, %r47;
	ex2.approx.ftz.f32 	%f280, %f278;
	mul.f32 	%f281, %f280, %f279;
	add.f32 	%f282, %f270, %f281;
	sub.f32 	%f283, %f16, %f100;
	fma.rn.f32 	%f284, %f283, 0f3BBB989D, 0f3F000000;
	cvt.sat.f32.f32 	%f285, %f284;
	fma.rm.f32 	%f286, %f285, %f105, %f104;
	add.f32 	%f287, %f286, 0fCB40007F;
	neg.f32 	%f288, %f287;
	fma.rn.f32 	%f289, %f283, 0f3FB8AA3B, %f288;
	fma.rn.f32 	%f290, %f283, 0f32A57060, %f289;
	mov.b32 	%r48, %f286;
	shl.b32 	%r49, %r48, 23;
	mov.b32 	%f291, %r49;
	ex2.approx.ftz.f32 	%f292, %f290;
	mul.f32 	%f293, %f292, %f291;
	add.f32 	%f294, %f282, %f293;
	sub.f32 	%f295, %f17, %f100;
	fma.rn.f32 	%f296, %f295, 0f3BBB989D, 0f3F000000;
	cvt.sat.f32.f32 	%f297, %f296;
	fma.rm.f32 	%f298, %f297, %f105, %f104;
	add.f32 	%f299, %f298, 0fCB40007F;
	neg.f32 	%f300, %f299;
	fma.rn.f32 	%f301, %f295, 0f3FB8AA3B, %f300;
	fma.rn.f32 	%f302, %f295, 0f32A57060, %f301;
	mov.b32 	%r50, %f298;
	shl.b32 	%r51, %r50, 23;
	mov.b32 	%f303, %r51;
	ex2.approx.ftz.f32 	%f304, %f302;
	mul.f32 	%f305, %f304, %f303;
	add.f32 	%f306, %f294, %f305;
	sub.f32 	%f307, %f18, %f100;
	fma.rn.f32 	%f308, %f307, 0f3BBB989D, 0f3F000000;
	cvt.sat.f32.f32 	%f309, %f308;
	fma.rm.f32 	%f310, %f309, %f105, %f104;
	add.f32 	%f311, %f310, 0fCB40007F;
	neg.f32 	%f312, %f311;
	fma.rn.f32 	%f313, %f307, 0f3FB8AA3B, %f312;
	fma.rn.f32 	%f314, %f307, 0f32A57060, %f313;
	mov.b32 	%r52, %f310;
	shl.b32 	%r53, %r52, 23;
	mov.b32 	%f315, %r53;
	ex2.approx.ftz.f32 	%f316, %f314;
	mul.f32 	%f317, %f316, %f315;
	add.f32 	%f318, %f306, %f317;
	sub.f32 	%f319, %f19, %f100;
	fma.rn.f32 	%f320, %f319, 0f3BBB989D, 0f3F000000;
	cvt.sat.f32.f32 	%f321, %f320;
	fma.rm.f32 	%f322, %f321, %f105, %f104;
	add.f32 	%f323, %f322, 0fCB40007F;
	neg.f32 	%f324, %f323;
	fma.rn.f32 	%f325, %f319, 0f3FB8AA3B, %f324;
	fma.rn.f32 	%f326, %f319, 0f32A57060, %f325;
	mov.b32 	%r54, %f322;
	shl.b32 	%r55, %r54, 23;
	mov.b32 	%f327, %r55;
	ex2.approx.ftz.f32 	%f328, %f326;
	mul.f32 	%f329, %f328, %f327;
	add.f32 	%f330, %f318, %f329;
	sub.f32 	%f331, %f20, %f100;
	fma.rn.f32 	%f332, %f331, 0f3BBB989D, 0f3F000000;
	cvt.sat.f32.f32 	%f333, %f332;
	fma.rm.f32 	%f334, %f333, %f105, %f104;
	add.f32 	%f335, %f334, 0fCB40007F;
	neg.f32 	%f336, %f335;
	fma.rn.f32 	%f337, %f331, 0f3FB8AA3B, %f336;
	fma.rn.f32 	%f338, %f331, 0f32A57060, %f337;
	mov.b32 	%r56, %f334;
	shl.b32 	%r57, %r56, 23;
	mov.b32 	%f339, %r57;
	ex2.approx.ftz.f32 	%f340, %f338;
	mul.f32 	%f341, %f340, %f339;
	add.f32 	%f342, %f330, %f341;
	sub.f32 	%f343, %f21, %f100;
	fma.rn.f32 	%f344, %f343, 0f3BBB989D, 0f3F000000;
	cvt.sat.f32.f32 	%f345, %f344;
	fma.rm.f32 	%f346, %f345, %f105, %f104;
	add.f32 	%f347, %f346, 0fCB40007F;
	neg.f32 	%f348, %f347;
	fma.rn.f32 	%f349, %f343, 0f3FB8AA3B, %f348;
	fma.rn.f32 	%f350, %f343, 0f32A57060, %f349;
	mov.b32 	%r58, %f346;
	shl.b32 	%r59, %r58, 23;
	mov.b32 	%f351, %r59;
	ex2.approx.ftz.f32 	%f352, %f350;
	mul.f32 	%f353, %f352, %f351;
	add.f32 	%f354, %f342, %f353;
	sub.f32 	%f355, %f22, %f100;
	fma.rn.f32 	%f356, %f355, 0f3BBB989D, 0f3F000000;
	cvt.sat.f32.f32 	%f357, %f356;
	fma.rm.f32 	%f358, %f357, %f105, %f104;
	add.f32 	%f359, %f358, 0fCB40007F;
	neg.f32 	%f360, %f359;
	fma.rn.f32 	%f361, %f355, 0f3FB8AA3B, %f360;
	fma.rn.f32 	%f362, %f355, 0f32A57060, %f361;
	mov.b32 	%r60, %f358;
	shl.b32 	%r61, %r60, 23;
	mov.b32 	%f363, %r61;
	ex2.approx.ftz.f32 	%f364, %f362;
	mul.f32 	%f365, %f364, %f363;
	add.f32 	%f366, %f354, %f365;
	sub.f32 	%f367, %f23, %f100;
	fma.rn.f32 	%f368, %f367, 0f3BBB989D, 0f3F000000;
	cvt.sat.f32.f32 	%f369, %f368;
	fma.rm.f32 	%f370, %f369, %f105, %f104;
	add.f32 	%f371, %f370, 0fCB40007F;
	neg.f32 	%f372, %f371;
	fma.rn.f32 	%f373, %f367, 0f3FB8AA3B, %f372;
	fma.rn.f32 	%f374, %f367, 0f32A57060, %f373;
	mov.b32 	%r62, %f370;
	shl.b32 	%r63, %r62, 23;
	mov.b32 	%f375, %r63;
	ex2.approx.ftz.f32 	%f376, %f374;
	mul.f32 	%f377, %f376, %f375;
	add.f32 	%f378, %f366, %f377;
	sub.f32 	%f379, %f24, %f100;
	fma.rn.f32 	%f380, %f379, 0f3BBB989D, 0f3F000000;
	cvt.sat.f32.f32 	%f381, %f380;
	fma.rm.f32 	%f382, %f381, %f105, %f104;
	add.f32 	%f383, %f382, 0fCB40007F;
	neg.f32 	%f384, %f383;
	fma.rn.f32 	%f385, %f379, 0f3FB8AA3B, %f384;
	fma.rn.f32 	%f386, %f379, 0f32A57060, %f385;
	mov.b32 	%r64, %f382;
	shl.b32 	%r65, %r64, 23;
	mov.b32 	%f387, %r65;
	ex2.approx.ftz.f32 	%f388, %f386;
	mul.f32 	%f389, %f388, %f387;
	add.f32 	%f390, %f378, %f389;
	sub.f32 	%f391, %f25, %f100;
	fma.rn.f32 	%f392, %f391, 0f3BBB989D, 0f3F000000;
	cvt.sat.f32.f32 	%f393, %f392;
	fma.rm.f32 	%f394, %f393, %f105, %f104;
	add.f32 	%f395, %f394, 0fCB40007F;
	neg.f32 	%f396, %f395;
	fma.rn.f32 	%f397, %f391, 0f3FB8AA3B, %f396;
	fma.rn.f32 	%f398, %f391, 0f32A57060, %f397;
	mov.b32 	%r66, %f394;
	shl.b32 	%r67, %r66, 23;
	mov.b32 	%f399, %r67;
	ex2.approx.ftz.f32 	%f400, %f398;
	mul.f32 	%f401, %f400, %f399;
	add.f32 	%f402, %f390, %f401;
	sub.f32 	%f403, %f26, %f100;
	fma.rn.f32 	%f404, %f403, 0f3BBB989D, 0f3F000000;
	cvt.sat.f32.f32 	%f405, %f404;
	fma.rm.f32 	%f406, %f405, %f105, %f104;
	add.f32 	%f407, %f406, 0fCB40007F;
	neg.f32 	%f408, %f407;
	fma.rn.f32 	%f409, %f403, 0f3FB8AA3B, %f408;
	fma.rn.f32 	%f410, %f403, 0f32A57060, %f409;
	mov.b32 	%r68, %f406;
	shl.b32 	%r69, %r68, 23;
	mov.b32 	%f411, %r69;
	ex2.approx.ftz.f32 	%f412, %f410;
	mul.f32 	%f413, %f412, %f411;
	add.f32 	%f414, %f402, %f413;
	sub.f32 	%f415, %f27, %f100;
	fma.rn.f32 	%f416, %f415, 0f3BBB989D, 0f3F000000;
	cvt.sat.f32.f32 	%f417, %f416;
	fma.rm.f32 	%f418, %f417, %f105, %f104;
	add.f32 	%f419, %f418, 0fCB40007F;
	neg.f32 	%f420, %f419;
	fma.rn.f32 	%f421, %f415, 0f3FB8AA3B, %f420;
	fma.rn.f32 	%f422, %f415, 0f32A57060, %f421;
	mov.b32 	%r70, %f418;
	shl.b32 	%r71, %r70, 23;
	mov.b32 	%f423, %r71;
	ex2.approx.ftz.f32 	%f424, %f422;
	mul.f32 	%f425, %f424, %f423;
	add.f32 	%f426, %f414, %f425;
	sub.f32 	%f427, %f28, %f100;
	fma.rn.f32 	%f428, %f427, 0f3BBB989D, 0f3F000000;
	cvt.sat.f32.f32 	%f429, %f428;
	fma.rm.f32 	%f430, %f429, %f105, %f104;
	add.f32 	%f431, %f430, 0fCB40007F;
	neg.f32 	%f432, %f431;
	fma.rn.f32 	%f433, %f427, 0f3FB8AA3B, %f432;
	fma.rn.f32 	%f434, %f427, 0f32A57060, %f433;
	mov.b32 	%r72, %f430;
	shl.b32 	%r73, %r72, 23;
	mov.b32 	%f435, %r73;
	ex2.approx.ftz.f32 	%f436, %f434;
	mul.f32 	%f437, %f436, %f435;
	add.f32 	%f438, %f426, %f437;
	sub.f32 	%f439, %f29, %f100;
	fma.rn.f32 	%f440, %f439, 0f3BBB989D, 0f3F000000;
	cvt.sat.f32.f32 	%f441, %f440;
	fma.rm.f32 	%f442, %f441, %f105, %f104;
	add.f32 	%f443, %f442, 0fCB40007F;
	neg.f32 	%f444, %f443;
	fma.rn.f32 	%f445, %f439, 0f3FB8AA3B, %f444;
	fma.rn.f32 	%f446, %f439, 0f32A57060, %f445;
	mov.b32 	%r74, %f442;
	shl.b32 	%r75, %r74, 23;
	mov.b32 	%f447, %r75;
	ex2.approx.ftz.f32 	%f448, %f446;
	mul.f32 	%f449, %f448, %f447;
	add.f32 	%f450, %f438, %f449;
	sub.f32 	%f451, %f30, %f100;
	fma.rn.f32 	%f452, %f451, 0f3BBB989D, 0f3F000000;
	cvt.sat.f32.f32 	%f453, %f452;
	fma.rm.f32 	%f454, %f453, %f105, %f104;
	add.f32 	%f455, %f454, 0fCB40007F;
	neg.f32 	%f456, %f455;
	fma.rn.f32 	%f457, %f451, 0f3FB8AA3B, %f456;
	fma.rn.f32 	%f458, %f451, 0f32A57060, %f457;
	mov.b32 	%r76, %f454;
	shl.b32 	%r77, %r76, 23;
	mov.b32 	%f459, %r77;
	ex2.approx.ftz.f32 	%f460, %f458;
	mul.f32 	%f461, %f460, %f459;
	add.f32 	%f462, %f450, %f461;
	mov.b32 	%r78, %f462;
	shfl.sync.bfly.b32	%r79|%p8, %r78, 16, 31, -1;
	mov.b32 	%f463, %r79;
	add.f32 	%f464, %f462, %f463;
	mov.b32 	%r80, %f464;
	shfl.sync.bfly.b32	%r81|%p9, %r80, 8, 31, -1;
	mov.b32 	%f465, %r81;
	add.f32 	%f466, %f464, %f465;
	mov.b32 	%r82, %f466;
	shfl.sync.bfly.b32	%r83|%p10, %r82, 4, 31, -1;
	mov.b32 	%f467, %r83;
	add.f32 	%f468, %f466, %f467;
	mov.b32 	%r84, %f468;
	shfl.sync.bfly.b32	%r85|%p11, %r84, 2, 31, -1;
	mov.b32 	%f469, %r85;
	add.f32 	%f470, %f468, %f469;
	mov.b32 	%r86, %f470;
	shfl.sync.bfly.b32	%r87|%p12, %r86, 1, 31, -1;
	mov.b32 	%f471, %r87;
	add.f32 	%f472, %f470, %f471;
	div.rn.f32 	%f31, %f113, %f472;
	div.rn.f32 	%f32, %f125, %f472;
	div.rn.f32 	%f33, %f137, %f472;
	div.rn.f32 	%f34, %f149, %f472;
	div.rn.f32 	%f35, %f161, %f472;
	div.rn.f32 	%f36, %f173, %f472;
	div.rn.f32 	%f37, %f185, %f472;
	div.rn.f32 	%f38, %f197, %f472;
	div.rn.f32 	%f39, %f209, %f472;
	div.rn.f32 	%f40, %f221, %f472;
	div.rn.f32 	%f41, %f233, %f472;
	div.rn.f32 	%f42, %f245, %f472;
	div.rn.f32 	%f43, %f257, %f472;
	div.rn.f32 	%f44, %f269, %f472;
	div.rn.f32 	%f45, %f281, %f472;
	div.rn.f32 	%f46, %f293, %f472;
	div.rn.f32 	%f47, %f305, %f472;
	div.rn.f32 	%f48, %f317, %f472;
	div.rn.f32 	%f49, %f329, %f472;
	div.rn.f32 	%f50, %f341, %f472;
	div.rn.f32 	%f51, %f353, %f472;
	div.rn.f32 	%f52, %f365, %f472;
	div.rn.f32 	%f53, %f377, %f472;
	div.rn.f32 	%f54, %f389, %f472;
	div.rn.f32 	%f55, %f401, %f472;
	div.rn.f32 	%f56, %f413, %f472;
	div.rn.f32 	%f57, %f425, %f472;
	div.rn.f32 	%f58, %f437, %f472;
	div.rn.f32 	%f59, %f449, %f472;
	div.rn.f32 	%f60, %f461, %f472;
	// begin inline asm
	{  cvt.rn.f16.f32 %rs31, %f31;}

	// end inline asm
	mad.lo.s64 	%rd25, %rd28, %rd13, %rd4;
	shl.b64 	%rd26, %rd25, 1;
	add.s64 	%rd27, %rd5, %rd26;
	st.global.u16 	[%rd27], %rs31;
	// begin inline asm
	{  cvt.rn.f16.f32 %rs32, %f32;}

	// end inline asm
	st.global.u16 	[%rd27+64], %rs32;
	// begin inline asm
	{  cvt.rn.f16.f32 %rs33, %f33;}

	// end inline asm
	st.global.u16 	[%rd27+128], %rs33;
	// begin inline asm
	{  cvt.rn.f16.f32 %rs34, %f34;}

	// end inline asm
	st.global.u16 	[%rd27+192], %rs34;
	// begin inline asm
	{  cvt.rn.f16.f32 %rs35, %f35;}

	// end inline asm
	st.global.u16 	[%rd27+256], %rs35;
	// begin inline asm
	{  cvt.rn.f16.f32 %rs36, %f36;}

	// end inline asm
	st.global.u16 	[%rd27+320], %rs36;
	// begin inline asm
	{  cvt.rn.f16.f32 %rs37, %f37;}

	// end inline asm
	st.global.u16 	[%rd27+384], %rs37;
	// begin inline asm
	{  cvt.rn.f16.f32 %rs38, %f38;}

	// end inline asm
	st.global.u16 	[%rd27+448], %rs38;
	// begin inline asm
	{  cvt.rn.f16.f32 %rs39, %f39;}

	// end inline asm
	st.global.u16 	[%rd27+512], %rs39;
	// begin inline asm
	{  cvt.rn.f16.f32 %rs40, %f40;}

	// end inline asm
	st.global.u16 	[%rd27+576], %rs40;
	// begin inline asm
	{  cvt.rn.f16.f32 %rs41, %f41;}

	// end inline asm
	st.global.u16 	[%rd27+640], %rs41;
	// begin inline asm
	{  cvt.rn.f16.f32 %rs42, %f42;}

	// end inline asm
	st.global.u16 	[%rd27+704], %rs42;
	// begin inline asm
	{  cvt.rn.f16.f32 %rs43, %f43;}

	// end inline asm
	st.global.u16 	[%rd27+768], %rs43;
	// begin inline asm
	{  cvt.rn.f16.f32 %rs44, %f44;}

	// end inline asm
	st.global.u16 	[%rd27+832], %rs44;
	// begin inline asm
	{  cvt.rn.f16.f32 %rs45, %f45;}

	// end inline asm
	st.global.u16 	[%rd27+896], %rs45;
	// begin inline asm
	{  cvt.rn.f16.f32 %rs46, %f46;}

	// end inline asm
	st.global.u16 	[%rd27+960], %rs46;
	// begin inline asm
	{  cvt.rn.f16.f32 %rs47, %f47;}

	// end inline asm
	st.global.u16 	[%rd27+1024], %rs47;
	// begin inline asm
	{  cvt.rn.f16.f32 %rs48, %f48;}

	// end inline asm
	st.global.u16 	[%rd27+1088], %rs48;
	// begin inline asm
	{  cvt.rn.f16.f32 %rs49, %f49;}

	// end inline asm
	st.global.u16 	[%rd27+1152], %rs49;
	// begin inline asm
	{  cvt.rn.f16.f32 %rs50, %f50;}

	// end inline asm
	st.global.u16 	[%rd27+1216], %rs50;
	// begin inline asm
	{  cvt.rn.f16.f32 %rs51, %f51;}

	// end inline asm
	st.global.u16 	[%rd27+1280], %rs51;
	// begin inline asm
	{  cvt.rn.f16.f32 %rs52, %f52;}

	// end inline asm
	st.global.u16 	[%rd27+1344], %rs52;
	// begin inline asm
	{  cvt.rn.f16.f32 %rs53, %f53;}

	// end inline asm
	st.global.u16 	[%rd27+1408], %rs53;
	// begin inline asm
	{  cvt.rn.f16.f32 %rs54, %f54;}

	// end inline asm
	st.global.u16 	[%rd27+1472], %rs54;
	// begin inline asm
	{  cvt.rn.f16.f32 %rs55, %f55;}

	// end inline asm
	st.global.u16 	[%rd27+1536], %rs55;
	// begin inline asm
	{  cvt.rn.f16.f32 %rs56, %f56;}

	// end inline asm
	st.global.u16 	[%rd27+1600], %rs56;
	// begin inline asm
	{  cvt.rn.f16.f32 %rs57, %f57;}

	// end inline asm
	st.global.u16 	[%rd27+1664], %rs57;
	// begin inline asm
	{  cvt.rn.f16.f32 %rs58, %f58;}

	// end inline asm
	st.global.u16 	[%rd27+1728], %rs58;
	// begin inline asm
	{  cvt.rn.f16.f32 %rs59, %f59;}

	// end inline asm
	st.global.u16 	[%rd27+1792], %rs59;
	// begin inline asm
	{  cvt.rn.f16.f32 %rs60, %f60;}

	// end inline asm
	st.global.u16 	[%rd27+1856], %rs60;
	add.s64 	%rd28, %rd28, %rd7;
	setp.lt.s64 	%p13, %rd28, %rd14;
	@%p13 bra 	$L__BB275_4;
$L__BB275_5:
	ret;

}
	// .globl	_ZN7oneflow4cuda7softmax15SoftmaxWarpImplI10SimpleLoadI6__halffE11SimpleStoreIS4_fEfLi1ELi30ELi32ELi1ELb1ELNS1_9AlgorithmE0EEEvT_T0_ll
.visible .entry _ZN7oneflow4cuda7softmax15SoftmaxWarpImplI10SimpleLoadI6__halffE11SimpleStoreIS4_fEfLi1ELi30ELi32ELi1ELb1ELNS1_9AlgorithmE0EEEvT_T0_ll(
	.param .align 8 .b8 _ZN7oneflow4cuda7softmax15SoftmaxWarpImplI10SimpleLoadI6__halffE11SimpleStoreIS4_fEfLi1ELi30ELi32ELi1ELb1ELNS1_9AlgorithmE0EEEvT_T0_ll_param_0[16],
	.param .align 8 .b8 _ZN7oneflow4cuda7softmax15SoftmaxWarpImplI10SimpleLoadI6__halffE11SimpleStoreIS4_fEfLi1ELi30ELi32ELi1ELb1ELNS1_9AlgorithmE0EEEvT_T0_ll_param_1[16],
	.param .u64 _ZN7oneflow4cuda7softmax15SoftmaxWarpImplI10SimpleLoadI6__halffE11SimpleStoreIS4_fEfLi1ELi30ELi32ELi1ELb1ELNS1_9AlgorithmE0EEEvT_T0_ll_param_2,
	.param .u64 _ZN7oneflow4cuda7softmax15SoftmaxWarpImplI10SimpleLoadI6__halffE11SimpleStoreIS4_fEfLi1ELi30ELi32ELi1ELb1ELNS1_9AlgorithmE0EEEvT_T0_ll_param_3
)
{
	.reg .pred 	%p<74>;
	.reg .b16 	%rs<61>;
	.reg .b32 	%r<147>;
	.reg .b32 	%f<683>;
	.reg .b64 	%rd<68>;

	ld.param.u64 	%rd29, [_ZN7oneflow4cuda7softmax15SoftmaxWarpImplI10SimpleLoadI6__halffE11SimpleStoreIS4_fEfLi1ELi30ELi32ELi1ELb1ELNS1_9AlgorithmE0EEEvT_T0_ll_param_1+8];
	ld.param.u64 	%rd28, [_ZN7oneflow4cuda7softmax15SoftmaxWarpImplI10SimpleLoadI6__halffE11SimpleStoreIS4_fEfLi1ELi30ELi32ELi1ELb1ELNS1_9AlgorithmE0EEEvT_T0_ll_param_1];
	ld.param.u64 	%rd27, [_ZN7oneflow4cuda7softmax15SoftmaxWarpImplI10SimpleLoadI6__halffE11SimpleStoreIS4_fEfLi1ELi30ELi32ELi1ELb1ELNS1_9AlgorithmE0EEEvT_T0_ll_param_0+8];
	ld.param.u64 	%rd26, [_ZN7oneflow4cuda7softmax15SoftmaxWarpImplI10SimpleLoadI6__halffE11SimpleStoreIS4_fEfLi1ELi30ELi32ELi1ELb1ELNS1_9AlgorithmE0EEEvT_T0_ll_param_0];
	ld.param.u64 	%rd31, [_ZN7oneflow4cuda7softmax15SoftmaxWarpImplI10SimpleLoadI6__halffE11SimpleStoreIS4_fEfLi1ELi30ELi32ELi1ELb1ELNS1_9AlgorithmE0EEEvT_T0_ll_param_3];
	setp.lt.s64 	%p1, %rd31, 961;
	@%p1 bra 	$L__BB276_2;
	mov.u64 	%rd32, $str;
	cvta.global.u64 	%rd33, %rd32;
	mov.u64 	%rd34, $str$1;
	cvta.global.u64 	%rd35, %rd34;
	mov.u64 	%rd36, __unnamed_276;
	cvta.global.u64 	%rd37, %rd36;
	{ // callseq 275, 0
	.param .b64 param0;
	st.param.b64 	[param0], %rd33;
	.param .b64 param1;
	st.param.b64 	[param1], %rd35;
	.param .b32 param2;
	st.param.b32 	[param2], 228;
	.param .b64 param3;
	st.param.b64 	[param3], %rd37;
	.param .b64 param4;
	st.param.b64 	[param4], 1;
	call.uni 
	__assertfail, 
	(
	param0, 
	param1, 
	param2, 
	param3, 
	param4
	);
	} // callseq 275
$L__BB276_2:
	ld.param.u64 	%rd65, [_ZN7oneflow4cuda7softmax15SoftmaxWarpImplI10SimpleLoadI6__halffE11SimpleStoreIS4_fEfLi1ELi30ELi32ELi1ELb1ELNS1_9AlgorithmE0EEEvT_T0_ll_param_2];
	mov.u32 	%r1, %ctaid.x;
	mov.u32 	%r2, %ntid.y;
	mov.u32 	%r3, %tid.y;
	mad.lo.s32 	%r4, %r1, %r2, %r3;
	cvt.s64.s32 	%rd67, %r4;
	setp.le.s64 	%p2, %rd65, %rd67;
	@%p2 bra 	$L__BB276_125;
	mov.u32 	%r5, %tid.x;
	add.s32 	%r6, %r5, 64;
	cvt.u64.u32 	%rd2, %r6;
	add.s32 	%r7, %r5, 96;
	cvt.u64.u32 	%rd3, %r7;
	add.s32 	%r8, %r5, 128;
	cvt.u64.u32 	%rd4, %r8;
	add.s32 	%r9, %r5, 160;
	cvt.u64.u32 	%rd5, %r9;
	add.s32 	%r10, %r5, 320;
	cvt.u64.u32 	%rd6, %r10;
	add.s32 	%r11, %r5, 352;
	cvt.u64.u32 	%rd7, %r11;
	add.s32 	%r12, %r5, 384;
	cvt.u64.u32 	%rd8, %r12;
	add.s32 	%r13, %r5, 416;
	cvt.u64.u32 	%rd9, %r13;
	add.s32 	%r14, %r5, 448;
	cvt.u64.u32 	%rd10, %r14;
	add.s32 	%r15, %r5, 480;
	cvt.u64.u32 	%rd11, %r15;
	add.s32 	%r16, %r5, 512;
	cvt.u64.u32 	%rd12, %r16;
	add.s32 	%r17, %r5, 544;
	cvt.u64.u32 	%rd13, %r17;
	add.s32 	%r18, %r5, 576;
	cvt.u64.u32 	%rd14, %r18;
	add.s32 	%r19, %r5, 608;
	cvt.u64.u32 	%rd15, %r19;
	add.s32 	%r20, %r5, 640;
	cvt.u64.u32 	%rd16, %r20;
	add.s32 	%r21, %r5, 672;
	cvt.u64.u32 	%rd17, %r21;
	add.s32 	%r22, %r5, 832;
	cvt.u64.u32 	%rd18, %r22;
	add.s32 	%r23, %r5, 864;
	cvt.u64.u32 	%rd19, %r23;
	add.s32 	%r24, %r5, 896;
	cvt.u64.u32 	%rd20, %r24;
	add.s32 	%r25, %r5, 928;
	cvt.u64.u32 	%rd21, %r25;
	add.s32 	%r28, %r5, 32;
	add.s32 	%r30, %r5, 192;
	add.s32 	%r32, %r5, 224;
	add.s32 	%r34, %r5, 256;
	add.s32 	%r36, %r5, 288;
$L__BB276_4:
	cvt.u64.u32 	%rd38, %r5;
	setp.le.s64 	%p3, %rd31, %rd38;
	mad.lo.s64 	%rd39, %rd67, %rd27, %rd38;
	cvta.to.global.u64 	%rd40, %rd26;
	shl.b64 	%rd41, %rd39, 1;
	add.s64 	%rd23, %rd40, %rd41;
	mov.f32 	%f623, 0fFF800000;
	mov.f32 	%f626, %f623;
	@%p3 bra 	$L__BB276_6;
	ld.global.u16 	%rs1, [%rd23];
	// begin inline asm
	{  cvt.f32.f16 %f623, %rs1;}

	// end inline asm
	max.f32 	%f626, %f623, 0fFF800000;
$L__BB276_6:
	cvt.u64.u32 	%rd42, %r28;
	setp.le.s64 	%p4, %rd31, %rd42;
	mov.f32 	%f625, 0fFF800000;
	@%p4 bra 	$L__BB276_8;
	ld.global.u16 	%rs2, [%rd23+64];
	// begin inline asm
	{  cvt.f32.f16 %f625, %rs2;}

	// end inline asm
	max.f32 	%f626, %f626, %f625;
$L__BB276_8:
	setp.le.s64 	%p5, %rd31, %rd2;
	mov.f32 	%f627, 0fFF800000;
	@%p5 bra 	$L__BB276_10;
	ld.global.u16 	%rs3, [%rd23+128];
	// begin inline asm
	{  cvt.f32.f16 %f627, %rs3;}

	// end inline asm
	max.f32 	%f626, %f626, %f627;
$L__BB276_10:
	setp.le.s64 	%p6, %rd31, %rd3;
	mov.f32 	%f629, 0fFF800000;
	@%p6 bra 	$L__BB276_12;
	ld.global.u16 	%rs4, [%rd23+192];
	// begin inline asm
	{  cvt.f32.f16 %f629, %rs4;}

	// end inline asm
	max.f32 	%f626, %f626, %f629;
$L__BB276_12:
	setp.le.s64 	%p7, %rd31, %rd4;
	mov.f32 	%f631, 0fFF800000;
	@%p7 bra 	$L__BB276_14;
	ld.global.u16 	%rs5, [%rd23+256];
	// begin inline asm
	{  cvt.f32.f16 %f631, %rs5;}

	// end inline asm
	max.f32 	%f626, %f626, %f631;
$L__BB276_14:
	setp.le.s64 	%p8, %rd31, %rd5;
	mov.f32 	%f633, 0fFF800000;
	@%p8 bra 	$L__BB276_16;
	ld.global.u16 	%rs6, [%rd23+320];
	// begin inline asm
	{  cvt.f32.f16 %f633, %rs6;}

	// end inline asm
	max.f32 	%f626, %f626, %f633;
$L__BB276_16:
	cvt.u64.u32 	%rd43, %r30;
	setp.le.s64 	%p9, %rd31, %rd43;
	mov.f32 	%f635, 0fFF800000;
	@%p9 bra 	$L__BB276_18;
	ld.global.u16 	%rs7, [%rd23+384];
	// begin inline asm
	{  cvt.f32.f16 %f635, %rs7;}

	// end inline asm
	max.f32 	%f626, %f626, %f635;
$L__BB276_18:
	cvt.u64.u32 	%rd44, %r32;
	setp.le.s64 	%p10, %rd31, %rd44;
	mov.f32 	%f637, 0fFF800000;
	@%p10 bra 	$L__BB276_20;
	ld.global.u16 	%rs8, [%rd23+448];
	// begin inline asm
	{  cvt.f32.f16 %f637, %rs8;}

	// end inline asm
	max.f32 	%f626, %f626, %f637;
$L__BB276_20:
	cvt.u64.u32 	%rd45, %r34;
	setp.le.s64 	%p11, %rd31, %rd45;
	mov.f32 	%f639, 0fFF800000;
	@%p11 bra 	$L__BB276_22;
	ld.global.u16 	%rs9, [%rd23+512];
	// begin inline asm
	{  cvt.f32.f16 %f639, %rs9;}

	// end inline asm
	max.f32 	%f626, %f626, %f639;
$L__BB276_22:
	cvt.u64.u32 	%rd46, %r36;
	setp.le.s64 	%p12, %rd31, %rd46;
	mov.f32 	%f641, 0fFF800000;
	@%p12 bra 	$L__BB276_24;
	ld.global.u16 	%rs10, [%rd23+576];
	// begin inline asm
	{  cvt.f32.f16 %f641, %rs10;}

	// end inline asm
	max.f32 	%f626, %f626, %f641;
$L__BB276_24:
	setp.le.s64 	%p13, %rd31, %rd6;
	mov.f32 	%f643, 0fFF800000;
	@%p13 bra 	$L__BB276_26;
	ld.global.u16 	%rs11, [%rd23+640];
	// begin inline asm
	{  cvt.f32.f16 %f643, %rs11;}

	// end inline asm
	max.f32 	%f626, %f626, %f643;
$L__BB276_26:
	setp.le.s64 	%p14, %rd31, %rd7;
	mov.f32 	%f645, 0fFF800000;
	@%p14 bra 	$L__BB276_28;
	ld.global.u16 	%rs12, [%rd23+704];
	// begin inline asm
	{  cvt.f32.f16 %f645, %rs12;}

	// end inline asm
	max.f32 	%f626, %f626, %f645;
$L__BB276_28:
	setp.le.s64 	%p15, %rd31, %rd8;
	mov.f32 	%f647, 0fFF800000;
	@%p15 bra 	$L__BB276_30;
	ld.global.u16 	%rs13, [%rd23+768];
	// begin inline asm
	{  cvt.f32.f16 %f647, %rs13;}

	// end inline asm
	max.f32 	%f626, %f626, %f647;
$L__BB276_30:
	setp.le.s64 	%p16, %rd31, %rd9;
	mov.f32 	%f649, 0fFF800000;
	@%p16 bra 	$L__BB276_32;
	ld.global.u16 	%rs14, [%rd23+832];
	// begin inline asm
	{  cvt.f32.f16 %f649, %rs14;}

	// end inline asm
	max.f32 	%f626, %f626, %f649;
$L__BB276_32:
	setp.le.s64 	%p17, %rd31, %rd10;
	mov.f32 	%f651, 0fFF800000;
	@%p17 bra 	$L__BB276_34;
	ld.global.u16 	%rs15, [%rd23+896];
	// begin inline asm
	{  cvt.f32.f16 %f651, %rs15;}

	// end inline asm
	max.f32 	%f626, %f626, %f651;
$L__BB276_34:
	setp.le.s64 	%p18, %rd31, %rd11;
	mov.f32 	%f653, 0fFF800000;
	@%p18 bra 	$L__BB276_36;
	ld.global.u16 	%rs16, [%rd23+960];
	// begin inline asm
	{  cvt.f32.f16 %f653, %rs16;}

	// end inline asm
	max.f32 	%f626, %f626, %f653;
$L__BB276_36:
	setp.le.s64 	%p19, %rd31, %rd12;
	mov.f32 	%f655, 0fFF800000;
	@%p19 bra 	$L__BB276_38;
	ld.global.u16 	%rs17, [%rd23+1024];
	// begin inline asm
	{  cvt.f32.f16 %f655, %rs17;}

	// end inline asm
	max.f32 	%f626, %f626, %f655;
$L__BB276_38:
	setp.le.s64 	%p20, %rd31, %rd13;
	mov.f32 	%f657, 0fFF800000;
	@%p20 bra 	$L__BB276_40;
	ld.global.u16 	%rs18, [%rd23+1088];
	// begin inline asm
	{  cvt.f32.f16 %f657, %rs18;}

	// end inline asm
	max.f32 	%f626, %f626, %f657;
$L__BB276_40:
	setp.le.s64 	%p21, %rd31, %rd14;
	mov.f32 	%f659, 0fFF800000;
	@%p21 bra 	$L__BB276_42;
	ld.global.u16 	%rs19, [%rd23+1152];
	// begin inline asm
	{  cvt.f32.f16 %f659, %rs19;}

	// end inline asm
	max.f32 	%f626, %f626, %f659;
$L__BB276_42:
	setp.le.s64 	%p22, %rd31, %rd15;
	mov.f32 	%f661, 0fFF800000;
	@%p22 bra 	$L__BB276_44;
	ld.global.u16 	%rs20, [%rd23+1216];
	// begin inline asm
	{  cvt.f32.f16 %f661, %rs20;}

	// end inline asm
	max.f32 	%f626, %f626, %f661;
$L__BB276_44:
	setp.le.s64 	%p23, %rd31, %rd16;
	mov.f32 	%f663, 0fFF800000;
	@%p23 bra 	$L__BB276_46;
	ld.global.u16 	%rs21, [%rd23+1280];
	// begin inline asm
	{  cvt.f32.f16 %f663, %rs21;}

	// end inline asm
	max.f32 	%f626, %f626, %f663;
$L__BB276_46:
	setp.le.s64 	%p24, %rd31, %rd17;
	mov.f32 	%f665, 0fFF800000;
	@%p24 bra 	$L__BB276_48;
	ld.global.u16 	%rs22, [%rd23+1344];
	// begin inline asm
	{  cvt.f32.f16 %f665, %rs22;}

	// end inline asm
	max.f32 	%f626, %f626, %f665;
$L__BB276_48:
	mov.u32 	%r37, %tid.x;
	add.s32 	%r38, %r37, 704;
	cvt.u64.u32 	%rd47, %r38;
	setp.le.s64 	%p25, %rd31, %rd47;
	mov.f32 	%f667, 0fFF800000;
	@%p25 bra 	$L__BB276_50;
	ld.global.u16 	%rs23, [%rd23+1408];
	// begin inline asm
	{  cvt.f32.f16 %f667, %rs23;}

	// end inline asm
	max.f32 	%f626, %f626, %f667;
$L__BB276_50:
	mov.u32 	%r39, %tid.x;
	add.s32 	%r40, %r39, 736;
	cvt.u64.u32 	%rd48, %r40;
	setp.le.s64 	%p26, %rd31, %rd48;
	mov.f32 	%f669, 0fFF800000;
	@%p26 bra 	$L__BB276_52;
	ld.global.u16 	%rs24, [%rd23+1472];
	// begin inline asm
	{  cvt.f32.f16 %f669, %rs24;}

	// end inline asm
	max.f32 	%f626, %f626, %f669;
$L__BB276_52:
	mov.u32 	%r41, %tid.x;
	add.s32 	%r42, %r41, 768;
	cvt.u64.u32 	%rd49, %r42;
	setp.le.s64 	%p27, %rd31, %rd49;
	mov.f32 	%f671, 0fFF800000;
	@%p27 bra 	$L__BB276_54;
	ld.global.u16 	%rs25, [%rd23+1536];
	// begin inline asm
	{  cvt.f32.f16 %f671, %rs25;}

	// end inline asm
	max.f32 	%f626, %f626, %f671;
$L__BB276_54:
	mov.u32 	%r43, %tid.x;
	add.s32 	%r44, %r43, 800;
	cvt.u64.u32 	%rd50, %r44;
	setp.le.s64 	%p28, %rd31, %rd50;
	mov.f32 	%f673, 0fFF800000;
	@%p28 bra 	$L__BB276_56;
	ld.global.u16 	%rs26, [%rd23+1600];
	// begin inline asm
	{  cvt.f32.f16 %f673, %rs26;}

	// end inline asm
	max.f32 	%f626, %f626, %f673;
$L__BB276_56:
	setp.le.s64 	%p29, %rd31, %rd18;
	mov.f32 	%f675, 0fFF800000;
	@%p29 bra 	$L__BB276_58;
	ld.global.u16 	%rs27, [%rd23+1664];
	// begin inline asm
	{  cvt.f32.f16 %f675, %rs27;}

	// end inline asm
	max.f32 	%f626, %f626, %f675;
$L__BB276_58:
	setp.le.s64 	%p30, %rd31, %rd19;
	mov.f32 	%f677, 0fFF800000;
	@%p30 bra 	$L__BB276_60;
	ld.global.u16 	%rs28, [%rd23+1728];
	// begin inline asm
	{  cvt.f32.f16 %f677, %rs28;}

	// end inline asm
	max.f32 	%f626, %f626, %f677;
$L__BB276_60:
	setp.le.s64 	%p31, %rd31, %rd20;
	mov.f32 	%f679, 0fFF800000;
	@%p31 bra 	$L__BB276_62;
	ld.global.u16 	%rs29, [%rd23+1792];
	// begin inline asm
	{  cvt.f32.f16 %f679, %rs29;}

	// end inline asm
	max.f32 	%f626, %f626, %f679;
$L__BB276_62:
	setp.le.s64 	%p32, %rd31, %rd21;
	mov.f32 	%f681, 0fFF800000;
	@%p32 bra 	$L__BB276_64;
	ld.global.u16 	%rs30, [%rd23+1856];
	// begin inline asm
	{  cvt.f32.f16 %f681, %rs30;}

	// end inline asm
	max.f32 	%f626, %f626, %f681;
$L__BB276_64:
	mov.u32 	%r45, %tid.x;
	cvt.u64.u32 	%rd51, %r45;
	setp.le.s64 	%p33, %rd31, %rd51;
	mov.b32 	%r46, %f626;
	shfl.sync.bfly.b32	%r47|%p34, %r46, 16, 31, -1;
	mov.b32 	%f211, %r47;
	max.f32 	%f212, %f626, %f211;
	mov.b32 	%r48, %f212;
	shfl.sync.bfly.b32	%r49|%p35, %r48, 8, 31, -1;
	mov.b32 	%f213, %r49;
	max.f32 	%f214, %f212, %f213;
	mov.b32 	%r50, %f214;
	shfl.sync.bfly.b32	%r51|%p36, %r50, 4, 31, -1;
	mov.b32 	%f215, %r51;
	max.f32 	%f216, %f214, %f215;
	mov.b32 	%r52, %f216;
	shfl.sync.bfly.b32	%r53|%p37, %r52, 2, 31, -1;
	mov.b32 	%f217, %r53;
	max.f32 	%f218, %f216, %f217;
	mov.b32 	%r54, %f218;
	shfl.sync.bfly.b32	%r55|%p38, %r54, 1, 31, -1;
	mov.b32 	%f219, %r55;
	max.f32 	%f220, %f218, %f219;
	sub.f32 	%f221, %f623, %f220;
	fma.rn.f32 	%f222, %f221, 0f3BBB989D, 0f3F000000;
	cvt.sat.f32.f32 	%f223, %f222;
	mov.f32 	%f224, 0f4B400001;
	mov.f32 	%f225, 0f437C0000;
	fma.rm.f32 	%f226, %f223, %f225, %f224;
	add.f32 	%f227, %f226, 0fCB40007F;
	neg.f32 	%f228, %f227;
	fma.rn.f32 	%f229, %f221, 0f3FB8AA3B, %f228;
	fma.rn.f32 	%f230, %f221, 0f32A57060, %f229;
	mov.b32 	%r56, %f226;
	shl.b32 	%r57, %r56, 23;
	mov.b32 	%f231, %r57;
	ex2.approx.ftz.f32 	%f232, %f230;
	mul.f32 	%f233, %f232, %f231;
	add.f32 	%f234, %f233, 0f00000000;
	sub.f32 	%f235, %f625, %f220;
	fma.rn.f32 	%f236, %f235, 0f3BBB989D, 0f3F000000;
	cvt.sat.f32.f32 	%f237, %f236;
	fma.rm.f32 	%f238, %f237, %f225, %f224;
	add.f32 	%f239, %f238, 0fCB40007F;
	neg.f32 	%f240, %f239;
	fma.rn.f32 	%f241, %f235, 0f3FB8AA3B, %f240;
	fma.rn.f32 	%f242, %f235, 0f32A57060, %f241;
	mov.b32 	%r58, %f238;
	shl.b32 	%r59, %r58, 23;
	mov.b32 	%f243, %r59;
	ex2.approx.ftz.f32 	%f244, %f242;
	mul.f32 	%f245, %f244, %f243;
	add.f32 	%f246, %f234, %f245;
	sub.f32 	%f247, %f627, %f220;
	fma.rn.f32 	%f248, %f247, 0f3BBB989D, 0f3F000000;
	cvt.sat.f32.f32 	%f249, %f248;
	fma.rm.f32 	%f250, %f249, %f225, %f224;
	add.f32 	%f251, %f250, 0fCB40007F;
	neg.f32 	%f252, %f251;
	fma.rn.f32 	%f253, %f247, 0f3FB8AA3B, %f252;
	fma.rn.f32 	%f254, %f247, 0f32A57060, %f253;
	mov.b32 	%r60, %f250;
	shl.b32 	%r61, %r60, 23;
	mov.b32 	%f255, %r61;
	ex2.approx.ftz.f32 	%f256, %f254;
	mul.f32 	%f257, %f256, %f255;
	add.f32 	%f258, %f246, %f257;
	sub.f32 	%f259, %f629, %f220;
	fma.rn.f32 	%f260, %f259, 0f3BBB989D, 0f3F000000;
	cvt.sat.f32.f32 	%f261, %f260;
	fma.rm.f32 	%f262, %f261, %f225, %f224;
	add.f32 	%f263, %f262, 0fCB40007F;
	neg.f32 	%f264, %f263;
	fma.rn.f32 	%f265, %f259, 0f3FB8AA3B, %f264;
	fma.rn.f32 	%f266, %f259, 0f32A57060, %f265;
	mov.b32 	%r62, %f262;
	shl.b32 	%r63, %r62, 23;
	mov.b32 	%f267, %r63;
	ex2.approx.ftz.f32 	%f268, %f266;
	mul.f32 	%f269, %f268, %f267;
	add.f32 	%f270, %f258, %f269;
	sub.f32 	%f271, %f631, %f220;
	fma.rn.f32 	%f272, %f271, 0f3BBB989D, 0f3F000000;
	cvt.sat.f32.f32 	%f273, %f272;
	fma.rm.f32 	%f274, %f273, %f225, %f224;
	add.f32 	%f275, %f274, 0fCB40007F;
	neg.f32 	%f276, %f275;
	fma.rn.f32 	%f277, %f271, 0f3FB8AA3B, %f276;
	fma.rn.f32 	%f278, %f271, 0f32A57060, %f277;
	mov.b32 	%r64, %f274;
	shl.b32 	%r65, %r64, 23;
	mov.b32 	%f279, %r65;
	ex2.approx.ftz.f32 	%f280, %f278;
	mul.f32 	%f281, %f280, %f279;
	add.f32 	%f282, %f270, %f281;
	sub.f32 	%f283, %f633, %f220;
	fma.rn.f32 	%f284, %f283, 0f3BBB989D, 0f3F000000;
	cvt.sat.f32.f32 	%f285, %f284;
	fma.rm.f32 	%f286, %f285, %f225, %f224;
	add.f32 	%f287, %f286, 0fCB40007F;
	neg.f32 	%f288, %f287;
	fma.rn.f32 	%f289, %f283, 0f3FB8AA3B, %f288;
	fma.rn.f32 	%f290, %f283, 0f32A57060, %f289;
	mov.b32 	%r66, %f286;
	shl.b32 	%r67, %r66, 23;
	mov.b32 	%f291, %r67;
	ex2.approx.ftz.f32 	%f292, %f290;
	mul.f32 	%f293, %f292, %f291;
	add.f32 	%f294, %f282, %f293;
	sub.f32 	%f295, %f635, %f220;
	fma.rn.f32 	%f296, %f295, 0f3BBB989D, 0f3F000000;
	cvt.sat.f32.f32 	%f297, %f296;
	fma.rm.f32 	%f298, %f297, %f225, %f224;
	add.f32 	%f299, %f298, 0fCB40007F;
	neg.f32 	%f300, %f299;
	fma.rn.f32 	%f301, %f295, 0f3FB8AA3B, %f300;
	fma.rn.f32 	%f302, %f295, 0f32A57060, %f301;
	mov.b32 	%r68, %f298;
	shl.b32 	%r69, %r68, 23;
	mov.b32 	%f303, %r69;
	ex2.approx.ftz.f32 	%f304, %f302;
	mul.f32 	%f305, %f304, %f303;
	add.f32 	%f306, %f294, %f305;
	sub.f32 	%f307, %f637, %f220;
	fma.rn.f32 	%f308, %f307, 0f3BBB989D, 0f3F000000;
	cvt.sat.f32.f32 	%f309, %f308;
	fma.rm.f32 	%f310, %f309, %f225, %f224;
	add.f32 	%f311, %f310, 0fCB40007F;
	neg.f32 	%f312, %f311;
	fma.rn.f32 	%f313, %f307, 0f3FB8AA3B, %f312;
	fma.rn.f32 	%f314, %f307, 0f32A57060, %f313;
	mov.b32 	%r70, %f310;
	shl.b32 	%r71, %r70, 23;
	mov.b32 	%f315, %r71;
	ex2.approx.ftz.f32 	%f316, %f314;
	mul.f32 	%f317, %f316, %f315;
	add.f32 	%f318, %f306, %f317;
	sub.f32 	%f319, %f639, %f220;
	fma.rn.f32 	%f320, %f319, 0f3BBB989D, 0f3F000000;
	cvt.sat.f32.f32 	%f321, %f320;
	fma.rm.f32 	%f322, %f321, %f225, %f224;
	add.f32 	%f323, %f322, 0fCB40007F;
	neg.f32 	%f324, %f323;
	fma.rn.f32 	%f325, %f319, 0f3FB8AA3B, %f324;
	fma.rn.f32 	%f326, %f319, 0f32A57060, %f325;
	mov.b32 	%r72, %f322;
	shl.b32 	%r73, %r72, 23;
	mov.b32 	%f327, %r73;
	ex2.approx.ftz.f32 	%f328, %f326;
	mul.f32 	%f329, %f328, %f327;
	add.f32 	%f330, %f318, %f329;
	sub.f32 	%f331, %f641, %f220;
	fma.rn.f32 	%f332, %f331, 0f3BBB989D, 0f3F000000;
	cvt.sat.f32.f32 	%f333, %f332;
	fma.rm.f32 	%f334, %f333, %f225, %f224;
	add.f32 	%f335, %f334, 0fCB40007F;
	neg.f32 	%f336, %f335;
	fma.rn.f32 	%f337, %f331, 0f3FB8AA3B, %f336;
	fma.rn.f32 	%f338, %f331, 0f32A57060, %f337;
	mov.b32 	%r74, %f334;
	shl.b32 	%r75, %r74, 23;
	mov.b32 	%f339, %r75;
	ex2.approx.ftz.f32 	%f340, %f338;
	mul.f32 	%f341, %f340, %f339;
	add.f32 	%f342, %f330, %f341;
	sub.f32 	%f343, %f643, %f220;
	fma.rn.f32 	%f344, %f343, 0f3BBB989D, 0f3F000000;
	cvt.sat.f32.f32 	%f345, %f344;
	fma.rm.f32 	%f346, %f345, %f225, %f224;
	add.f32 	%f347, %f346, 0fCB40007F;
	neg.f32 	%f348, %f347;
	fma.rn.f32 	%f349, %f343, 0f3FB8AA3B, %f348;
	fma.rn.f32 	%f350, %f343, 0f32A57060, %f349;
	mov.b32 	%r76, %f346;
	shl.b32 	%r77, %r76, 23;
	mov.b32 	%f351, %r77;
	ex2.approx.ftz.f32 	%f352, %f350;
	mul.f32 	%f353, %f352, %f351;
	add.f32 	%f354, %f342, %f353;
	sub.f32 	%f355, %f645, %f220;
	fma.rn.f32 	%f356, %f355, 0f3BBB989D, 0f3F000000;
	cvt.sat.f32.f32 	%f357, %f356;
	fma.rm.f32 	%f358, %f357, %f225, %f224;
	add.f32 	%f359, %f358, 0fCB40007F;
	neg.f32 	%f360, %f359;
	fma.rn.f32 	%f361, %f355, 0f3FB8AA3B, %f360;
	fma.rn.f32 	%f362, %f355, 0f32A57060, %f361;
	mov.b32 	%r78, %f358;
	shl.b32 	%r79, %r78, 23;
	mov.b32 	%f363, %r79;
	ex2.approx.ftz.f32 	%f364, %f362;
	mul.f32 	%f365, %f364, %f363;
	add.f32 	%f366, %f354, %f365;
	sub.f32 	%f367, %f647, %f220;
	fma.rn.f32 	%f368, %f367, 0f3BBB989D, 0f3F000000;
	cvt.sat.f32.f32 	%f369, %f368;
	fma.rm.f32 	%f370, %f369, %f225, %f224;
	add.f32 	%f371, %f370, 0fCB40007F;
	neg.f32 	%f372, %f371;
	fma.rn.f32 	%f373, %f367, 0f3FB8AA3B, %f372;
	fma.rn.f32 	%f374, %f367, 0f32A57060, %f373;
	mov.b32 	%r80, %f370;
	shl.b32 	%r81, %r80, 23;
	mov.b32 	%f375, %r81;
	ex2.approx.ftz.f32 	%f376, %f374;
	mul.f32 	%f377, %f376, %f375;
	add.f32 	%f378, %f366, %f377;
	sub.f32 	%f379, %f649, %f220;
	fma.rn.f32 	%f380, %f379, 0f3BBB989D, 0f3F000000;
	cvt.sat.f32.f32 	%f381, %f380;
	fma.rm.f32 	%f382, %f381, %f225, %f224;
	add.f32 	%f383, %f382, 0fCB40007F;
	neg.f32 	%f384, %f383;
	fma.rn.f32 	%f385, %f379, 0f3FB8AA3B, %f384;
	fma.rn.f32 	%f386, %f379, 0f32A57060, %f385;
	mov.b32 	%r82, %f382;
	shl.b32 	%r83, %r82, 23;
	mov.b32 	%f387, %r83;
	ex2.approx.ftz.f32 	%f388, %f386;
	mul.f32 	%f389, %f388, %f387;
	add.f32 	%f390, %f378, %f389;
	sub.f32 	%f391, %f651, %f220;
	fma.rn.f32 	%f392, %f391, 0f3BBB989D, 0f3F000000;
	cvt.sat.f32.f32 	%f393, %f392;
	fma.rm.f32 	%f394, %f393, %f225, %f224;
	add.f32 	%f395, %f394, 0fCB40007F;
	neg.f32 	%f396, %f395;
	fma.rn.f32 	%f397, %f391, 0f3FB8AA3B, %f396;
	fma.rn.f32 	%f398, %f391, 0f32A57060, %f397;
	mov.b32 	%r84, %f394;
	shl.b32 	%r85, %r84, 23;
	mov.b32 	%f399, %r85;
	ex2.approx.ftz.f32 	%f400, %f398;
	mul.f32 	%f401, %f400, %f399;
	add.f32 	%f402, %f390, %f401;
	sub.f32 	%f403, %f653, %f220;
	fma.rn.f32 	%f404, %f403, 0f3BBB989D, 0f3F000000;
	cvt.sat.f32.f32 	%f405, %f404;
	fma.rm.f32 	%f406, %f405, %f225, %f224;
	add.f32 	%f407, %f406, 0fCB40007F;
	neg.f32 	%f408, %f407;
	fma.rn.f32 	%f409, %f403, 0f3FB8AA3B, %f408;
	fma.rn.f32 	%f410, %f403, 0f32A57060, %f409;
	mov.b32 	%r86, %f406;
	shl.b32 	%r87, %r86, 23;
	mov.b32 	%f411, %r87;
	ex2.approx.ftz.f32 	%f412, %f410;
	mul.f32 	%f413, %f412, %f411;
	add.f32 	%f414, %f402, %f413;
	sub.f32 	%f415, %f655, %f220;
	fma.rn.f32 	%f416, %f415, 0f3BBB989D, 0f3F000000;
	cvt.sat.f32.f32 	%f417, %f416;
	fma.rm.f32 	%f418, %f417, %f225, %f224;
	add.f32 	%f419, %f418, 0fCB40007F;
	neg.f32 	%f420, %f419;
	fma.rn.f32 	%f421, %f415, 0f3FB8AA3B, %f420;
	fma.rn.f32 	%f422, %f415, 0f32A57060, %f421;
	mov.b32 	%r88, %f418;
	shl.b32 	%r89, %r88, 23;
	mov.b32 	%f423, %r89;
	ex2.approx.ftz.f32 	%f424, %f422;
	mul.f32 	%f425, %f424, %f423;
	add.f32 	%f426, %f414, %f425;
	sub.f32 	%f427, %f657, %f220;
	fma.rn.f32 	%f428, %f427, 0f3BBB989D, 0f3F000000;
	cvt.sat.f32.f32 	%f429, %f428;
	fma.rm.f32 	%f430, %f429, %f225, %f224;
	add.f32 	%f431, %f430, 0fCB40007F;
	neg.f32 	%f432, %f431;
	fma.rn.f32 	%f433, %f427, 0f3FB8AA3B, %f432;
	fma.rn.f32 	%f434, %f427, 0f32A57060, %f433;
	mov.b32 	%r90, %f430;
	shl.b32 	%r91, %r90, 23;
	mov.b32 	%f435, %r91;
	ex2.approx.ftz.f32 	%f436, %f434;
	mul.f32 	%f437, %f436, %f435;
	add.f32 	%f438, %f426, %f437;
	sub.f32 	%f439, %f659, %f220;
	fma.rn.f32 	%f440, %f439, 0f3BBB989D, 0f3F000000;
	cvt.sat.f32.f32 	%f441, %f440;
	fma.rm.f32 	%f442, %f441, %f225, %f224;
	add.f32 	%f443, %f442, 0fCB40007F;
	neg.f32 	%f444, %f443;
	fma.rn.f32 	%f445, %f439, 0f3FB8AA3B, %f444;
	fma.rn.f32 	%f446, %f439, 0f32A57060, %f445;
	mov.b32 	%r92, %f442;
	shl.b32 	%r93, %r92, 23;
	mov.b32 	%f447, %r93;
	ex2.approx.ftz.f32 	%f448, %f446;
	mul.f32 	%f449, %f448, %f447;
	add.f32 	%f450, %f438, %f449;
	sub.f32 	%f451, %f661, %f220;
	fma.rn.f32 	%f452, %f451, 0f3BBB989D, 0f3F000000;
	cvt.sat.f32.f32 	%f453, %f452;
	fma.rm.f32 	%f454, %f453, %f225, %f224;
	add.f32 	%f455, %f454, 0fCB40007F;
	neg.f32 	%f456, %f455;
	fma.rn.f32 	%f457, %f451, 0f3FB8AA3B, %f456;
	fma.rn.f32 	%f458, %f451, 0f32A57060, %f457;
	mov.b32 	%r94, %f454;
	shl.b32 	%r95, %r94, 23;
	mov.b32 	%f459, %r95;
	ex2.approx.ftz.f32 	%f460, %f458;
	mul.f32 	%f461, %f460, %f459;
	add.f32 	%f462, %f450, %f461;
	sub.f32 	%f463, %f663, %f220;
	fma.rn.f32 	%f464, %f463, 0f3BBB989D, 0f3F000000;
	cvt.sat.f32.f32 	%f465, %f464;
	fma.rm.f32 	%f466, %f465, %f225, %f224;
	add.f32 	%f467, %f466, 0fCB40007F;
	neg.f32 	%f468, %f467;
	fma.rn.f32 	%f469, %f463, 0f3FB8AA3B, %f468;
	fma.rn.f32 	%f470, %f463, 0f32A57060, %f469;
	mov.b32 	%r96, %f466;
	shl.b32 	%r97, %r96, 23;
	mov.b32 	%f471, %r97;
	ex2.approx.ftz.f32 	%f472, %f470;
	mul.f32 	%f473, %f472, %f471;
	add.f32 	%f474, %f462, %f473;
	sub.f32 	%f475, %f665, %f220;
	fma.rn.f32 	%f476, %f475, 0f3BBB989D, 0f3F000000;
	cvt.sat.f32.f32 	%f477, %f476;
	fma.rm.f32 	%f478, %f477, %f225, %f224;
	add.f32 	%f479, %f478, 0fCB40007F;
	neg.f32 	%f480, %f479;
	fma.rn.f32 	%f481, %f475, 0f3FB8AA3B, %f480;
	fma.rn.f32 	%f482, %f475, 0f32A57060, %f481;
	mov.b32 	%r98, %f478;
	shl.b32 	%r99, %r98, 23;
	mov.b32 	%f483, %r99;
	ex2.approx.ftz.f32 	%f484, %f482;
	mul.f32 	%f485, %f484, %f483;
	add.f32 	%f486, %f474, %f485;
	sub.f32 	%f487, %f667, %f220;
	fma.rn.f32 	%f488, %f487, 0f3BBB989D, 0f3F000000;
	cvt.sat.f32.f32 	%f489, %f488;
	fma.rm.f32 	%f490, %f489, %f225, %f224;
	add.f32 	%f491, %f490, 0fCB40007F;
	neg.f32 	%f492, %f491;
	fma.rn.f32 	%f493, %f487, 0f3FB8AA3B, %f492;
	fma.rn.f32 	%f494, %f487, 0f32A57060, %f493;
	mov.b32 	%r100, %f490;
	shl.b32 	%r101, %r100, 23;
	mov.b32 	%f495, %r101;
	ex2.approx.ftz.f32 	%f496, %f494;
	mul.f32 	%f497, %f496, %f495;
	add.f32 	%f498, %f486, %f497;
	sub.f32 	%f499, %f669, %f220;
	fma.rn.f32 	%f500, %f499, 0f3BBB989D, 0f3F000000;
	cvt.sat.f32.f32 	%f501, %f500;
	fma.rm.f32 	%f502, %f501, %f225, %f224;
	add.f32 	%f503, %f502, 0fCB40007F;
	neg.f32 	%f504, %f503;
	fma.rn.f32 	%f505, %f499, 0f3FB8AA3B, %f504;
	fma.rn.f32 	%f506, %f499, 0f32A57060, %f505;
	mov.b32 	%r102, %f502;
	shl.b32 	%r103, %r102, 23;
	mov.b32 	%f507, %r103;
	ex2.approx.ftz.f32 	%f508, %f506;
	mul.f32 	%f509, %f508, %f507;
	add.f32 	%f510, %f498, %f509;
	sub.f32 	%f511, %f671, %f220;
	fma.rn.f32 	%f512, %f511, 0f3BBB989D, 0f3F000000;
	cvt.sat.f32.f32 	%f513, %f512;
	fma.rm.f32 	%f514, %f513, %f225, %f224;
	add.f32 	%f515, %f514, 0fCB40007F;
	neg.f32 	%f516, %f515;
	fma.rn.f32 	%f517, %f511, 0f3FB8AA3B, %f516;
	fma.rn.f32 	%f518, %f511, 0f32A57060, %f517;
	mov.b32 	%r104, %f514;
	shl.b32 	%r105, %r104, 23;
	mov.b32 	%f519, %r105;
	ex2.approx.ftz.f32 	%f520, %f518;
	mul.f32 	%f521, %f520, %f519;
	add.f32 	%f522, %f510, %f521;
	sub.f32 	%f523, %f673, %f220;
	fma.rn.f32 	%f524, %f523, 0f3BBB989D, 0f3F000000;
	cvt.sat.f32.f32 	%f525, %f524;
	fma.rm.f32 	%f526, %f525, %f225, %f224;
	add.f32 	%f527, %f526, 0fCB40007F;
	neg.f32 	%f528, %f527;
	fma.rn.f32 	%f529, %f523, 0f3FB8AA3B, %f528;
	fma.rn.f32 	%f530, %f523, 0f32A57060, %f529;
	mov.b32 	%r106, %f526;
	shl.b32 	%r107, %r106, 23;
	mov.b32 	%f531, %r107;
	ex2.approx.ftz.f32 	%f532, %f530;
	mul.f32 	%f533, %f532, %f531;
	add.f32 	%f534, %f522, %f533;
	sub.f32 	%f535, %f675, %f220;
	fma.rn.f32 	%f536, %f535, 0f3BBB989D, 0f3F000000;
	cvt.sat.f32.f32 	%f537, %f536;
	fma.rm.f32 	%f538, %f537, %f225, %f224;
	add.f32 	%f539, %f538, 0fCB40007F;
	neg.f32 	%f540, %f539;
	fma.rn.f32 	%f541, %f535, 0f3FB8AA3B, %f540;
	fma.rn.f32 	%f542, %f535, 0f32A57060, %f541;
	mov.b32 	%r108, %f538;
	shl.b32 	%r109, %r108, 23;
	mov.b32 	%f543, %r109;
	ex2.approx.ftz.f32 	%f544, %f542;
	mul.f32 	%f545, %f544, %f543;
	add.f32 	%f546, %f534, %f545;
	sub.f32 	%f547, %f677, %f220;
	fma.rn.f32 	%f548, %f547, 0f3BBB989D, 0f3F000000;
	cvt.sat.f32.f32 	%f549, %f548;
	fma.rm.f32 	%f550, %f549, %f225, %f224;
	add.f32 	%f551, %f550, 0fCB40007F;
	neg.f32 	%f552, %f551;
	fma.rn.f32 	%f553, %f547, 0f3FB8AA3B, %f552;
	fma.rn.f32 	%f554, %f547, 0f32A57060, %f553;
	mov.b32 	%r110, %f550;
	shl.b32 	%r111, %r110, 23;
	mov.b32 	%f555, %r111;
	ex2.approx.ftz.f32 	%f556, %f554;
	mul.f32 	%f557, %f556, %f555;
	add.f32 	%f558, %f546, %f557;
	sub.f32 	%f559, %f679, %f220;
	fma.rn.f32 	%f560, %f559, 0f3BBB989D, 0f3F000000;
	cvt.sat.f32.f32 	%f561, %f560;
	fma.rm.f32 	%f562, %f561, %f225, %f224;
	add.f32 	%f563, %f562, 0fCB40007F;
	neg.f32 	%f564, %f563;
	fma.rn.f32 	%f565, %f559, 0f3FB8AA3B, %f564;
	fma.rn.f32 	%f566, %f559, 0f32A57060, %f565;
	mov.b32 	%r112, %f562;
	shl.b32 	%r113, %r112, 23;
	mov.b32 	%f567, %r113;
	ex2.approx.ftz.f32 	%f568, %f566;
	mul.f32 	%f569, %f568, %f567;
	add.f32 	%f570, %f558, %f569;
	sub.f32 	%f571, %f681, %f220;
	fma.rn.f32 	%f572, %f571, 0f3BBB989D, 0f3F000000;
	cvt.sat.f32.f32 	%f573, %f572;
	fma.rm.f32 	%f574, %f573, %f225, %f224;
	add.f32 	%f575, %f574, 0fCB40007F;
	neg.f32 	%f576, %f575;
	fma.rn.f32 	%f577, %f571, 0f3FB8AA3B, %f576;
	fma.rn.f32 	%f578, %f571, 0f32A57060, %f577;
	mov.b32 	%r114, %f574;
	shl.b32 	%r115, %r114, 23;
	mov.b32 	%f579, %r115;
	ex2.approx.ftz.f32 	%f580, %f578;
	mul.f32 	%f581, %f580, %f579;
	add.f32 	%f582, %f570, %f581;
	mov.b32 	%r116, %f582;
	shfl.sync.bfly.b32	%r117|%p39, %r116, 16, 31, -1;
	mov.b32 	%f583, %r117;
	add.f32 	%f584, %f582, %f583;
	mov.b32 	%r118, %f584;
	shfl.sync.bfly.b32	%r119|%p40, %r118, 8, 31, -1;
	mov.b32 	%f585, %r119;
	add.f32 	%f586, %f584, %f585;
	mov.b32 	%r120, %f586;
	shfl.sync.bfly.b32	%r121|%p41, %r120, 4, 31, -1;
	mov.b32 	%f587, %r121;
	add.f32 	%f588, %f586, %f587;
	mov.b32 	%r122, %f588;
	shfl.sync.bfly.b32	%r123|%p42, %r122, 2, 31, -1;
	mov.b32 	%f589, %r123;
	add.f32 	%f590, %f588, %f589;
	mov.b32 	%r124, %f590;
	shfl.sync.bfly.b32	%r125|%p43, %r124, 1, 31, -1;
	mov.b32 	%f591, %r125;
	add.f32 	%f592, %f590, %f591;
	div.rn.f32 	%f121, %f233, %f592;
	div.rn.f32 	%f122, %f245, %f592;
	div.rn.f32 	%f123, %f257, %f592;
	div.rn.f32 	%f124, %f269, %f592;
	div.rn.f32 	%f125, %f281, %f592;
	div.rn.f32 	%f126, %f293, %f592;
	div.rn.f32 	%f127, %f305, %f592;
	div.rn.f32 	%f128, %f317, %f592;
	div.rn.f32 	%f129, %f329, %f592;
	div.rn.f32 	%f130, %f341, %f592;
	div.rn.f32 	%f131, %f353, %f592;
	div.rn.f32 	%f132, %f365, %f592;
	div.rn.f32 	%f133, %f377, %f592;
	div.rn.f32 	%f134, %f389, %f592;
	div.rn.f32 	%f135, %f401, %f592;
	div.rn.f32 	%f136, %f413, %f592;
	div.rn.f32 	%f137, %f425, %f592;
	div.rn.f32 	%f138, %f437, %f592;
	div.rn.f32 	%f139, %f449, %f592;
	div.rn.f32 	%f140, %f461, %f592;
	div.rn.f32 	%f141, %f473, %f592;
	div.rn.f32 	%f142, %f485, %f592;
	div.rn.f32 	%f143, %f497, %f592;
	div.rn.f32 	%f144, %f509, %f592;
	div.rn.f32 	%f145, %f521, %f592;
	div.rn.f32 	%f146, %f533, %f592;
	div.rn.f32 	%f147, %f545, %f592;
	div.rn.f32 	%f148, %f557, %f592;
	div.rn.f32 	%f149, %f569, %f592;
	div.rn.f32 	%f150, %f581, %f592;
	mad.lo.s64 	%rd52, %rd67, %rd29, %rd51;
	cvta.to.global.u64 	%rd53, %rd28;
	shl.b64 	%rd54, %rd52, 1;
	add.s64 	%rd24, %rd53, %rd54;
	@%p33 bra 	$L__BB276_66;
	// begin inline asm
	{  cvt.rn.f16.f32 %rs31, %f121;}

	// end inline asm
	st.global.u16 	[%rd24], %rs31;
$L__BB276_66:
	mov.u32 	%r126, %tid.x;
	add.s32 	%r127, %r126, 32;
	cvt.u64.u32 	%rd55, %r127;
	setp.le.s64 	%p44, %rd31, %rd55;
	@%p44 bra 	$L__BB276_68;
	// begin inline asm
	{  cvt.rn.f16.f32 %rs32, %f122;}

	// end inline asm
	st.global.u16 	[%rd24+64], %rs32;
$L__BB276_68:
	setp.le.s64 	%p45, %rd31, %rd2;
	@%p45 bra 	$L__BB276_70;
	// begin inline asm
	{  cvt.rn.f16.f32 %rs33, %f123;}

	// end inline asm
	st.global.u16 	[%rd24+128], %rs33;
$L__BB276_70:
	setp.le.s64 	%p46, %rd31, %rd3;
	@%p46 bra 	$L__BB276_72;
	// begin inline asm
	{  cvt.rn.f16.f32 %rs34, %f124;}

	// end inline asm
	st.global.u16 	[%rd24+192], %rs34;
$L__BB276_72:
	setp.le.s64 	%p47, %rd31, %rd4;
	@%p47 bra 	$L__BB276_74;
	// begin inline asm
	{  cvt.rn.f16.f32 %rs35, %f125;}

	// end inline asm
	st.global.u16 	[%rd24+256], %rs35;
$L__BB276_74:
	setp.le.s64 	%p48, %rd31, %rd5;
	@%p48 bra 	$L__BB276_76;
	// begin inline asm
	{  cvt.rn.f16.f32 %rs36, %f126;}

	// end inline asm
	st.global.u16 	[%rd24+320], %rs36;
$L__BB276_76:
	mov.u32 	%r128, %tid.x;
	add.s32 	%r129, %r128, 192;
	cvt.u64.u32 	%rd56, %r129;
	setp.le.s64 	%p49, %rd31, %rd56;
	@%p49 bra 	$L__BB276_78;
	// begin inline asm
	{  cvt.rn.f16.f32 %rs37, %f127;}

	// end inline asm
	st.global.u16 	[%rd24+384], %rs37;
$L__BB276_78:
	mov.u32 	%r130, %tid.x;
	add.s32 	%r131, %r130, 224;
	cvt.u64.u32 	%rd57, %r131;
	setp.le.s64 	%p50, %rd31, %rd57;
	@%p50 bra 	$L__BB276_80;
	// begin inline asm
	{  cvt.rn.f16.f32 %rs38, %f128;}

	// end inline asm
	st.global.u16 	[%rd24+448], %rs38;
$L__BB276_80:
	mov.u32 	%r132, %tid.x;
	add.s32 	%r133, %r132, 256;
	cvt.u64.u32 	%rd58, %r133;
	setp.le.s64 	%p51, %rd31, %rd58;
	@%p51 bra 	$L__BB276_82;
	// begin inline asm
	{  cvt.rn.f16.f32 %rs39, %f129;}

	// end inline asm
	st.global.u16 	[%rd24+512], %rs39;
$L__BB276_82:
	mov.u32 	%r134, %tid.x;
	add.s32 	%r135, %r134, 288;
	cvt.u64.u32 	%rd59, %r135;
	setp.le.s64 	%p52, %rd31, %rd59;
	@%p52 bra 	$L__BB276_84;
	// begin inline asm
	{  cvt.rn.f16.f32 %rs40, %f130;}

	// end inline asm
	st.global.u16 	[%rd24+576], %rs40;
$L__BB276_84:
	setp.le.s64 	%p53, %rd31, %rd6;
	@%p53 bra 	$L__BB276_86;
	// begin inline asm
	{  cvt.rn.f16.f32 %rs41, %f131;}

	// end inline asm
	st.global.u16 	[%rd24+640], %rs41;
$L__BB276_86:
	setp.le.s64 	%p54, %rd31, %rd7;
	@%p54 bra 	$L__BB276_88;
	// begin inline asm
	{  cvt.rn.f16.f32 %rs42, %f132;}

	// end inline asm
	st.global.u16 	[%rd24+704], %rs42;
$L__BB276_88:
	setp.le.s64 	%p55, %rd31, %rd8;
	@%p55 bra 	$L__BB276_90;
	// begin inline asm
	{  cvt.rn.f16.f32 %rs43, %f133;}

	// end inline asm
	st.global.u16 	[%rd24+768], %rs43;
$L__BB276_90:
	setp.le.s64 	%p56, %rd31, %rd9;
	@%p56 bra 	$L__BB276_92;
	// begin inline asm
	{  cvt.rn.f16.f32 %rs44, %f134;}

	// end inline asm
	st.global.u16 	[%rd24+832], %rs44;
$L__BB276_92:
	setp.le.s64 	%p57, %rd31, %rd10;
	@%p57 bra 	$L__BB276_94;
	// begin inline asm
	{  cvt.rn.f16.f32 %rs45, %f135;}

	// end inline asm
	st.global.u16 	[%rd24+896], %rs45;
$L__BB276_94:
	setp.le.s64 	%p58, %rd31, %rd11;
	@%p58 bra 	$L__BB276_96;
	// begin inline asm
	{  cvt.rn.f16.f32 %rs46, %f136;}

	// end inline asm
	st.global.u16 	[%rd24+960], %rs46;
$L__BB276_96:
	setp.le.s64 	%p59, %rd31, %rd12;
	@%p59 bra 	$L__BB276_98;
	// begin inline asm
	{  cvt.rn.f16.f32 %rs47, %f137;}

	// end inline asm
	st.global.u16 	[%rd24+1024], %rs47;
$L__BB276_98:
	setp.le.s64 	%p60, %rd31, %rd13;
	@%p60 bra 	$L__BB276_100;
	// begin inline asm
	{  cvt.rn.f16.f32 %rs48, %f138;}

	// end inline asm
	st.global.u16 	[%rd24+1088], %rs48;
$L__BB276_100:
	setp.le.s64 	%p61, %rd31, %rd14;
	@%p61 bra 	$L__BB276_102;
	// begin inline asm
	{  cvt.rn.f16.f32 %rs49, %f139;}

	// end inline asm
	st.global.u16 	[%rd24+1152], %rs49;
$L__BB276_102:
	setp.le.s64 	%p62, %rd31, %rd15;
	@%p62 bra 	$L__BB276_104;
	// begin inline asm
	{  cvt.rn.f16.f32 %rs50, %f140;}

	// end inline asm
	st.global.u16 	[%rd24+1216], %rs50;
$L__BB276_104:
	setp.le.s64 	%p63, %rd31, %rd16;
	@%p63 bra 	$L__BB276_106;
	// begin inline asm
	{  cvt.rn.f16.f32 %rs51, %f141;}

	// end inline asm
	st.global.u16 	[%rd24+1280], %rs51;
$L__BB276_106:
	setp.le.s64 	%p64, %rd31, %rd17;
	@%p64 bra 	$L__BB276_108;
	// begin inline asm
	{  cvt.rn.f16.f32 %rs52, %f142;}

	// end inline asm
	st.global.u16 	[%rd24+1344], %rs52;
$L__BB276_108:
	mov.u32 	%r136, %tid.x;
	add.s32 	%r137, %r136, 704;
	cvt.u64.u32 	%rd60, %r137;
	setp.le.s64 	%p65, %rd31, %rd60;
	@%p65 bra 	$L__BB276_110;
	// begin inline asm
	{  cvt.rn.f16.f32 %rs53, %f143;}

	// end inline asm
	st.global.u16 	[%rd24+1408], %rs53;
$L__BB276_110:
	add.s32 	%r139, %r136, 736;
	cvt.u64.u32 	%rd61, %r139;
	setp.le.s64 	%p66, %rd31, %rd61;
	@%p66 bra 	$L__BB276_112;
	// begin inline asm
	{  cvt.rn.f16.f32 %rs54, %f144;}

	// end inline asm
	st.global.u16 	[%rd24+1472], %rs54;
$L__BB276_112:
	add.s32 	%r141, %r136, 768;
	cvt.u64.u32 	%rd62, %r141;
	setp.le.s64 	%p67, %rd31, %rd62;
	@%p67 bra 	$L__BB276_114;
	// begin inline asm
	{  cvt.rn.f16.f32 %rs55, %f145;}

	// end inline asm
	st.global.u16 	[%rd24+1536], %rs55;
$L__BB276_114:
	add.s32 	%r143, %r136, 800;
	cvt.u64.u32 	%rd63, %r143;
	setp.le.s64 	%p68, %rd31, %rd63;
	@%p68 bra 	$L__BB276_116;
	// begin inline asm
	{  cvt.rn.f16.f32 %rs56, %f146;}

	// end inline asm
	st.global.u16 	[%rd24+1600], %rs56;
$L__BB276_116:
	setp.le.s64 	%p69, %rd31, %rd18;
	@%p69 bra 	$L__BB276_118;
	// begin inline asm
	{  cvt.rn.f16.f32 %rs57, %f147;}

	// end inline asm
	st.global.u16 	[%rd24+1664], %rs57;
$L__BB276_118:
	setp.le.s64 	%p70, %rd31, %rd19;
	@%p70 bra 	$L__BB276_120;
	// begin inline asm
	{  cvt.rn.f16.f32 %rs58, %f148;}

	// end inline asm
	st.global.u16 	[%rd24+1728], %rs58;
$L__BB276_120:
	setp.le.s64 	%p71, %rd31, %rd20;
	@%p71 bra 	$L__BB276_122;
	// begin inline asm
	{  cvt.rn.f16.f32 %rs59, %f149;}

	// end inline asm
	st.global.u16 	[%rd24+1792], %rs59;
$L__BB276_122:
	setp.le.s64 	%p72, %rd31, %rd21;
	@%p72 bra 	$L__BB276_124;
	// begin inline asm
	{  cvt.rn.f16.f32 %rs60, %f150;}

	// end inline asm
	st.global.u16 	[%rd24+1856], %rs60;
$L__BB276_124:
	ld.param.u64 	%rd66, [_ZN7oneflow4cuda7softmax15SoftmaxWarpImplI10SimpleLoadI6__halffE11SimpleStoreIS4_fEfLi1ELi30ELi32ELi1ELb1ELNS1_9AlgorithmE0EEEvT_T0_ll_param_2];
	mov.u32 	%r144, %nctaid.x;
	mov.u32 	%r145, %ntid.y;
	mul.lo.s32 	%r146, %r144, %r145;
	cvt.s64.s32 	%rd64, %r146;
	add.s64 	%rd67, %rd67, %rd64;
	setp.lt.s64 	%p73, %rd67, %rd66;
	@%p73 bra 	$L__BB276_4;
$L__BB276_125:
	ret;

}
	// .globl	_ZN7oneflow4cuda7softmax15SoftmaxWarpImplI10SimpleLoadI6__halffE11SimpleStoreIS4_fEfLi1ELi31ELi32ELi1ELb0ELNS1_9AlgorithmE0EEEvT_T0_ll
.visible .entry _ZN7oneflow4cuda7softmax15SoftmaxWarpImplI10SimpleLoadI6__halffE11SimpleStoreIS4_fEfLi1ELi31ELi32ELi1ELb0ELNS1_9AlgorithmE0EEEvT_T0_ll(
	.param .align 8 .b8 _ZN7oneflow4cuda7softmax15SoftmaxWarpImplI10SimpleLoadI6__halffE11SimpleStoreIS4_fEfLi1ELi31ELi32ELi1ELb0ELNS1_9AlgorithmE0EEEvT_T0_ll_param_0[16],
	.param .align 8 .b8 _ZN7oneflow4cuda7softmax15SoftmaxWarpImplI10SimpleLoadI6__halffE11SimpleStoreIS4_fEfLi1ELi31ELi32ELi1ELb0ELNS1_9AlgorithmE0EEEvT_T0_ll_param_1[16],
	.param .u64 _ZN7oneflow4cuda7softmax15SoftmaxWarpImplI10SimpleLoadI6__halffE11SimpleStoreIS4_fEfLi1ELi31ELi32ELi1ELb0ELNS1_9AlgorithmE0EEEvT_T0_ll_param_2,
	.param .u64 _ZN7oneflow4cuda7softmax15SoftmaxWarpImplI10SimpleLoadI6__halffE11SimpleStoreIS4_fEfLi1ELi31ELi32ELi1ELb0ELNS1_9AlgorithmE0EEEvT_T0_ll_param_3
)
{
	.reg .pred 	%p<14>;
	.reg .b16 	%rs<63>;
	.reg .b32 	%r<90>;
	.reg .b32 	%f<488>;
	.reg .b64 	%rd<29>;

	ld.param.u64 	%rd13, [_ZN7oneflow4cuda7softmax15SoftmaxWarpImplI10SimpleLoadI6__halffE11SimpleStoreIS4_fEfLi1ELi31ELi32ELi1ELb0ELNS1_9AlgorithmE0EEEvT_T0_ll_param_1+8];
	ld.param.u64 	%rd12, [_ZN7oneflow4cuda7softmax15SoftmaxWarpImplI10SimpleLoadI6__halffE11SimpleStoreIS4_fEfLi1ELi31ELi32ELi1ELb0ELNS1_9AlgorithmE0EEEvT_T0_ll_param_1];
	ld.param.u64 	%rd11, [_ZN7oneflow4cuda7softmax15SoftmaxWarpImplI10SimpleLoadI6__halffE11SimpleStoreIS4_fEfLi1ELi31ELi32ELi1ELb0ELNS1_9AlgorithmE0EEEvT_T0_ll_param_0+8];
	ld.param.u64 	%rd10, [_ZN7oneflow4cuda7softmax15SoftmaxWarpImplI10SimpleLoadI6__halffE11SimpleStoreIS4_fEfLi1ELi31ELi32ELi1ELb0ELNS1_9AlgorithmE0EEEvT_T0_ll_param_0];
	ld.param.u64 	%rd14, [_ZN7oneflow4cuda7softmax15SoftmaxWarpImplI10SimpleLoadI6__halffE11SimpleStoreIS4_fEfLi1ELi31ELi32ELi1ELb0ELNS1_9AlgorithmE0EEEvT_T0_ll_param_2];
	ld.param.u64 	%rd15, [_ZN7oneflow4cuda7softmax15SoftmaxWarpImplI10SimpleLoadI6__halffE11SimpleStoreIS4_fEfLi1ELi31ELi32ELi1ELb0ELNS1_9AlgorithmE0EEEvT_T0_ll_param_3];
	setp.lt.s64 	%p1, %rd15, 993;
	@%p1 bra 	$L__BB277_2;
	mov.u64 	%rd16, $str;
	cvta.global.u64 	%rd17, %rd16;
	mov.u64 	%rd18, $str$1;
	cvta.global.u64 	%rd19, %rd18;
	mov.u64 	%rd20, __unnamed_277;
	cvta.global.u64 	%rd21, %rd20;
	{ // callseq 276, 0
	.param .b64 param0;
	st.param.b64 	[param0], %rd17;
	.param .b64 param1;
	st.param.b64 	[param1], %rd19;
	.param .b32 param2;
	st.param.b32 	[param2], 228;
	.param .b64 param3;
	st.param.b64 	[param3], %rd21;
	.param .b64 param4;
	st.param.b64 	[param4], 1;
	call.uni 
	__assertfail, 
	(
	param0, 
	param1, 
	param2, 
	param3, 
	param4
	);
	} // callseq 276
$L__BB277_2:
	mov.u32 	%r2, %ctaid.x;
	mov.u32 	%r3, %ntid.y;
	mov.u32 	%r4, %tid.y;
	mad.lo.s32 	%r5, %r2, %r3, %r4;
	mov.u32 	%r6, %nctaid.x;
	mul.lo.s32 	%r1, %r6, %r3;
	cvt.s64.s32 	%rd28, %r5;
	setp.le.s64 	%p2, %rd14, %rd28;
	@%p2 bra 	$L__BB277_5;
	mov.u32 	%r7, %tid.x;
	cvt.u64.u32 	%rd4, %r7;
	cvta.to.global.u64 	%rd5, %rd12;
	cvta.to.global.u64 	%rd6, %rd10;
	cvt.s64.s32 	%rd7, %r1;
$L__BB277_4:
	mad.lo.s64 	%rd22, %rd28, %rd11, %rd4;
	shl.b64 	%rd23, %rd22, 1;
	add.s64 	%rd24, %rd6, %rd23;
	ld.global.u16 	%rs1, [%rd24];
	// begin inline asm
	{  cvt.f32.f16 %f1, %rs1;}

	// end inline asm
	max.f32 	%f63, %f1, 0fFF800000;
	ld.global.u16 	%rs2, [%rd24+64];
	// begin inline asm
	{  cvt.f32.f16 %f2, %rs2;}

	// end inline asm
	max.f32 	%f64, %f63, %f2;
	ld.global.u16 	%rs3, [%rd24+128];
	// begin inline asm
	{  cvt.f32.f16 %f3, %rs3;}

	// end inline asm
	max.f32 	%f65, %f64, %f3;
	ld.global.u16 	%rs4, [%rd24+192];
	// begin inline asm
	{  cvt.f32.f16 %f4, %rs4;}

	// end inline asm
	max.f32 	%f66, %f65, %f4;
	ld.global.u16 	%rs5, [%rd24+256];
	// begin inline asm
	{  cvt.f32.f16 %f5, %rs5;}

	// end inline asm
	max.f32 	%f67, %f66, %f5;
	ld.global.u16 	%rs6, [%rd24+320];
	// begin inline asm
	{  cvt.f32.f16 %f6, %rs6;}

	// end inline asm
	max.f32 	%f68, %f67, %f6;
	ld.global.u16 	%rs7, [%rd24+384];
	// begin inline asm
	{  cvt.f32.f16 %f7, %rs7;}

	// end inline asm
	max.f32 	%f69, %f68, %f7;
	ld.global.u16 	%rs8, [%rd24+448];
	// begin inline asm
	{  cvt.f32.f16 %f8, %rs8;}

	// end inline asm
	max.f32 	%f70, %f69, %f8;
	ld.global.u16 	%rs9, [%rd24+512];
	// begin inline asm
	{  cvt.f32.f16 %f9, %rs9;}

	// end inline asm
	max.f32 	%f71, %f70, %f9;
	ld.global.u16 	%rs10, [%rd24+576];
	// begin inline asm
	{  cvt.f32.f16 %f10, %rs10;}

	// end inline asm
	max.f32 	%f72, %f71, %f10;
	ld.global.u16 	%rs11, [%rd24+640];
	// begin inline asm
	{  cvt.f32.f16 %f11, %rs11;}

	// end inline asm
	max.f32 	%f73, %f72, %f11;
	ld.global.u16 	%rs12, [%rd24+704];
	// begin inline asm
	{  cvt.f32.f16 %f12, %rs12;}

	// end inline asm
	max.f32 	%f74, %f73, %f12;
	ld.global.u16 	%rs13, [%rd24+768];
	// begin inline asm
	{  cvt.f32.f16 %f13, %rs13;}

	// end inline asm
	max.f32 	%f75, %f74, %f13;
	ld.global.u16 	%rs14, [%rd24+832];
	// begin inline asm
	{  cvt.f32.f16 %f14, %rs14;}

	// end inline asm
	max.f32 	%f76, %f75, %f14;
	ld.global.u16 	%rs15, [%rd24+896];
	// begin inline asm
	{  cvt.f32.f16 %f15, %rs15;}

	// end inline asm
	max.f32 	%f77, %f76, %f15;
	ld.global.u16 	%rs16, [%rd24+960];
	// begin inline asm
	{  cvt.f32.f16 %f16, %rs16;}

	// end inline asm
	max.f32 	%f78, %f77, %f16;
	ld.global.u16 	%rs17, [%rd24+1024];
	// begin inline asm
	{  cvt.f32.f16 %f17, %rs17;}

	// end inline asm
	max.f32 	%f79, %f78, %f17;
	ld.global.u16 	%rs18, [%rd24+1088];
	// begin inline asm
	{  cvt.f32.f16 %f18, %rs18;}

	// end inline asm
	max.f32 	%f80, %f79, %f18;
	ld.global.u16 	%rs19, [%rd24+1152];
	// begin inline asm
	{  cvt.f32.f16 %f19, %rs19;}

	// end inline asm
	max.f32 	%f81, %f80, %f19;
	ld.global.u16 	%rs20, [%rd24+1216];
	// begin inline asm
	{  cvt.f32.f16 %f20, %rs20;}

	// end inline asm
	max.f32 	%f82, %f81, %f20;
	ld.global.u16 	%rs21, [%rd24+1280];
	// begin inline asm
	{  cvt.f32.f16 %f21, %rs21;}

	// end inline asm
	max.f32 	%f83, %f82, %f21;
	ld.global.u16 	%rs22, [%rd24+1344];
	// begin inline asm
	{  cvt.f32.f16 %f22, %rs22;}

	// end inline asm
	max.f32 	%f84, %f83, %f22;
	ld.global.u16 	%rs23, [%rd24+1408];
	// begin inline asm
	{  cvt.f32.f16 %f23, %rs23;}

	// end inline asm
	max.f32 	%f85, %f84, %f23;
	ld.global.u16 	%rs24, [%rd24+1472];
	// begin inline asm
	{  cvt.f32.f16 %f24, %rs24;}

	// end inline asm
	max.f32 	%f86, %f85, %f24;
	ld.global.u16 	%rs25, [%rd24+1536];
	// begin inline asm
	{  cvt.f32.f16 %f25, %rs25;}

	// end inline asm
	max.f32 	%f87, %f86, %f25;
	ld.global.u16 	%rs26, [%rd24+1600];
	// begin inline asm
	{  cvt.f32.f16 %f26, %rs26;}

	// end inline asm
	max.f32 	%f88, %f87, %f26;
	ld.global.u16 	%rs27, [%rd24+1664];
	// begin inline asm
	{  cvt.f32.f16 %f27, %rs27;}

	// end inline asm
	max.f32 	%f89, %f88, %f27;
	ld.global.u16 	%rs28, [%rd24+1728];
	// begin inline asm
	{  cvt.f32.f16 %f28, %rs28;}

	// end inline asm
	max.f32 	%f90, %f89, %f28;
	ld.global.u16 	%rs29, [%rd24+1792];
	// begin inline asm
	{  cvt.f32.f16 %f29, %rs29;}

	// end inline asm
	max.f32 	%f91, %f90, %f29;
	ld.global.u16 	%rs30, [%rd24+1856];
	// begin inline asm
	{  cvt.f32.f16 %f30, %rs30;}

	// end inline asm
	max.f32 	%f92, %f91, %f30;
	ld.global.u16 	%rs31, [%rd24+1920];
	// begin inline asm
	{  cvt.f32.f16 %f31, %rs31;}

	// end inline asm
	max.f32 	%f93, %f92, %f31;
	mov.b32 	%r8, %f93;
	shfl.sync.bfly.b32	%r9|%p3, %r8, 16, 31, -1;
	mov.b32 	%f94, %r9;
	max.f32 	%f95, %f93, %f94;
	mov.b32 	%r10, %f95;
	shfl.sync.bfly.b32	%r11|%p4, %r10, 8, 31, -1;
	mov.b32 	%f96, %r11;
	max.f32 	%f97, %f95, %f96;
	mov.b32 	%r12, %f97;
	shfl.sync.bfly.b32	%r13|%p5, %r12, 4, 31, -1;
	mov.b32 	%f98, %r13;
	max.f32 	%f99, %f97, %f98;
	mov.b32 	%r14, %f99;
	shfl.sync.bfly.b32	%r15|%p6, %r14, 2, 31, -1;
	mov.b32 	%f100, %r15;
	max.f32 	%f101, %f99, %f100;
	mov.b32 	%r16, %f101;
	shfl.sync.bfly.b32	%r17|%p7, %r16, 1, 31, -1;
	mov.b32 	%f102, %r17;
	max.f32 	%f103, %f101, %f102;
	sub.f32 	%f104, %f1, %f103;
	fma.rn.f32 	%f105, %f104, 0f3BBB989D, 0f3F000000;
	cvt.sat.f32.f32 	%f106, %f105;
	mov.f32 	%f107, 0f4B400001;
	mov.f32 	%f108, 0f437C0000;
	fma.rm.f32 	%f109, %f106, %f108, %f107;
	add.f32 	%f110, %f109, 0fCB40007F;
	neg.f32 	%f111, %f110;
	fma.rn.f32 	%f112, %f104, 0f3FB8AA3B, %f111;
	fma.rn.f32 	%f113, %f104, 0f32A57060, %f112;
	mov.b32 	%r18, %f109;
	shl.b32 	%r19, %r18, 23;
	mov.b32 	%f114, %r19;
	ex2.approx.ftz.f32 	%f115, %f113;
	mul.f32 	%f116, %f115, %f114;
	add.f32 	%f117, %f116, 0f00000000;
	sub.f32 	%f118, %f2, %f103;
	fma.rn.f32 	%f119, %f118, 0f3BBB989D, 0f3F000000;
	cvt.sat.f32.f32 	%f120, %f119;
	fma.rm.f32 	%f121, %f120, %f108, %f107;
	add.f32 	%f122, %f121, 0fCB40007F;
	neg.f32 	%f123, %f122;
	fma.rn.f32 	%f124, %f118, 0f3FB8AA3B, %f123;
	fma.rn.f32 	%f125, %f118, 0f32A57060, %f124;
	mov.b32 	%r20, %f121;
	shl.b32 	%r21, %r20, 23;
	mov.b32 	%f126, %r21;
	ex2.approx.ftz.f32 	%f127, %f125;
	mul.f32 	%f128, %f127, %f126;
	add.f32 	%f129, %f117, %f128;
	sub.f32 	%f130, %f3, %f103;
	fma.rn.f32 	%f131, %f130, 0f3BBB989D, 0f3F000000;
	cvt.sat.f32.f32 	%f132, %f131;
	fma.rm.f32 	%f133, %f132, %f108, %f107;
	add.f32 	%f134, %f133, 0fCB40007F;
	neg.f32 	%f135, %f134;
	fma.rn.f32 	%f136, %f130, 0f3FB8AA3B, %f135;
	fma.rn.f32 	%f137, %f130, 0f32A57060, %f136;
	mov.b32 	%r22, %f133;
	shl.b32 	%r23, %r22, 23;
	mov.b32 	%f138, %r23;
	ex2.approx.ftz.f32 	%f139, %f137;
	mul.f32 	%f140, %f139, %f138;
	add.f32 	%f141, %f129, %f140;
	sub.f32 	%f142, %f4, %f103;
	fma.rn.f32 	%f143, %f142, 0f3BBB989D, 0f3F000000;
	cvt.sat.f32.f32 	%f144, %f143;
	fma.rm.f32 	%f145, %f144, %f108, %f107;
	add.f32 	%f146, %f145, 0fCB40007F;
	neg.f32 	%f147, %f146;
	fma.rn.f32 	%f148, %f142, 0f3FB8AA3B, %f147;
	fma.rn.f32 	%f149, %f142, 0f32A57060, %f148;
	mov.b32 	%r24, %f145;
	shl.b32 	%r25, %r24, 23;
	mov.b32 	%f150, %r25;
	ex2.approx.ftz.f32 	%f151, %f149;
	mul.f32 	%f152, %f151, %f150;
	add.f32 	%f153, %f141, %f152;
	sub.f32 	%f154, %f5, %f103;
	fma.rn.f32 	%f155, %f154, 0f3BBB989D, 0f3F000000;
	cvt.sat.f32.f32 	%f156, %f155;
	fma.rm.f32 	%f157, %f156, %f108, %f107;
	add.f32 	%f158, %f157, 0fCB40007F;
	neg.f32 	%f159, %f158;
	fma.rn.f32 	%f160, %f154, 0f3FB8AA3B, %f159;
	fma.rn.f32 	%f161, %f154, 0f32A57060, %f160;
	mov.b32 	%r26, %f157;
	shl.b32 	%r27, %r26, 23;
	mov.b32 	%f162, %r27;
	ex2.approx.ftz.f32 	%f163, %f161;
	mul.f32 	%f164, %f163, %f162;
	add.f32 	%f165, %f153, %f164;
	sub.f32 	%f166, %f6, %f103;
	fma.rn.f32 	%f167, %f166, 0f3BBB989D, 0f3F000000;
	cvt.sat.f32.f32 	%f168, %f167;
	fma.rm.f32 	%f169, %f168, %f108, %f107;
	add.f32 	%f170, %f169, 0fCB40007F;
	neg.f32 	%f171, %f170;
	fma.rn.f32 	%f172, %f166, 0f3FB8AA3B, %f171;
	fma.rn.f32 	%f173, %f166, 0f32A57060, %f172;
	mov.b32 	%r28, %f169;
	shl.b32 	%r29, %r28, 23;
	mov.b32 	%f174, %r29;
	ex2.approx.ftz.f32 	%f175, %f173;
	mul.f32 	%f176, %f175, %f174;
	add.f32 	%f177, %f165, %f176;
	sub.f32 	%f178, %f7, %f103;
	fma.rn.f32 	%f179, %f178, 0f3BBB989D, 0f3F000000;
	cvt.sat.f32.f32 	%f180, %f179;
	fma.rm.f32 	%f181, %f180, %f108, %f107;
	add.f32 	%f182, %f181, 0fCB40007F;
	neg.f32 	%f183, %f182;
	fma.rn.f32 	%f184, %f178, 0f3FB8AA3B, %f183;
	fma.rn.f32 	%f185, %f178, 0f32A57060, %f184;
	mov.b32 	%r30, %f181;
	shl.b32 	%r31, %r30, 23;
	mov.b32 	%f186, %r31;
	ex2.approx.ftz.f32 	%f187, %f185;
	mul.f32 	%f188, %f187, %f186;
	add.f32 	%f189, %f177, %f188;
	sub.f32 	%f190, %f8, %f103;
	fma.rn.f32 	%f191, %f190, 0f3BBB989D, 0f3F000000;
	cvt.sat.f32.f32 	%f192, %f191;
	fma.rm.f32 	%f193, %f192, %f108, %f107;
	add.f32 	%f194, %f193, 0fCB40007F;
	neg.f32 	%f195, %f194;
	fma.rn.f32 	%f196, %f190, 0f3FB8AA3B, %f195;
	fma.rn.f32 	%f197, %f190, 0f32A57060, %f196;
	mov.b32 	%r32, %f193;
	shl.b32 	%r33, %r32, 23;
	mov.b32 	%f198, %r33;
	ex2.approx.ftz.f32 	%f199, %f197;
	mul.f32 	%f200, %f199, %f198;
	add.f32 	%f201, %f189, %f200;
	sub.f32 	%f202, %f9, %f103;
	fma.rn.f32 	%f203, %f202, 0f3BBB989D, 0f3F000000;
	cvt.sat.f32.f32 	%f204, %f203;
	fma.rm.f32 	%f205, %f204, %f108, %f107;
	add.f32 	%f206, %f205, 0fCB40007F;
	neg.f32 	%f207, %f206;
	fma.rn.f32 	%f208, %f202, 0f3FB8AA3B, %f207;
	fma.rn.f32 	%f209, %f202, 0f32A57060, %f208;
	mov.b32 	%r34, %f205;
	shl.b32 	%r35, %r34, 23;
	mov.b32 	%f210, %r35;
	ex2.approx.ftz.f32 	%f211, %f209;
	mul.f32 	%f212, %f211, %f210;
	add.f32 	%f213, %f201, %f212;
	sub.f32 	%f214, %f10, %f103;
	fma.rn.f32 	%f215, %f214, 0f3BBB989D, 0f3F000000;
	cvt.sat.f32.f32 	%f216, %f215;
	fma.rm.f32 	%f217, %f216, %f108, %f107;
	add.f32 	%f218, %f217, 0fCB40007F;
	neg.f32 	%f219, %f218;
	fma.rn.f32 	%f220, %f214, 0f3FB8AA3B, %f219;
	fma.rn.f32 	%f221, %f214, 0f32A57060, %f220;
	mov.b32 	%r36, %f217;
	shl.b32 	%r37, %r36, 23;
	mov.b32 	%f222, %r37;
	ex2.approx.ftz.f32 	%f223, %f221;
	mul.f32 	%f224, %f223, %f222;
	add.f32 	%f225, %f213, %f224;
	sub.f32 	%f226, %f11, %f103;
	fma.rn.f32 	%f227, %f226, 0f3BBB989D, 0f3F000000;
	cvt.sat.f32.f32 	%f228, %f227;
	fma.rm.f32 	%f229, %f228, %f108, %f107;
	add.f32 	%f230, %f229, 0fCB40007F;
	neg.f32 	%f231, %f230;
	fma.rn.f32 	%f232, %f226, 0f3FB8AA3B, %f231;
	fma.rn.f32 	%f233, %f226, 0f32A57060, %f232;
	mov.b32 	%r38, %f229;
	shl.b32 	%r39, %r38, 23;
	mov.b32 	%f234, %r39;
	ex2.approx.ftz.f32 	%f235, %f233;
	mul.f32 	%f236, %f235, %f234;
	add.f32 	%f237, %f225, %f236;
	sub.f32 	%f238, %f12, %f103;
	fma.rn.f32 	%f239, %f238, 0f3BBB989D, 0f3F000000;
	cvt.sat.f32.f32 	%f240, %f239;
	fma.rm.f32 	%f241, %f240, %f108, %f107;
	add.f32 	%f242, %f241, 0fCB40007F;
	neg.f32 	%f243, %f242;
	fma.rn.f32 	%f244, %f238, 0f3FB8AA3B, %f243;
	fma.rn.f32 	%f245, %f238, 0f32A57060, %f244;
	mov.b32 	%r40, %f241;
	shl.b32 	%r41, %r40, 23;
	mov.b32 	%f246, %r41;
	ex2.approx.ftz.f32 	%f247, %f245;
	mul.f32 	%f248, %f247, %f246;
	add.f32 	%f249, %f237, %f248;
	sub.f32 	%f250, %f13, %f103;
	fma.rn.f32 	%f251, %f250, 0f3BBB989D, 0f3F000000;
	cvt.sat.f32.f32 	%f252, %f251;
	fma.rm.f32 	%f253, %f252, %f108, %f107;
	add.f32 	%f254, %f253, 0fCB40007F;
	neg.f32 	%f255, %f254;
	fma.rn.f32 	%f256, %f250, 0f3FB8AA3B, %f255;
	fma.rn.f32 	%f257, %f250, 0f32A57060, %f256;
	mov.b32 	%r42, %f253;
	shl.b32 	%r43, %r42, 23;
	mov.b32 	%f258, %r43;
	ex2.approx.ftz.f32 	%f259, %f257;
	mul.f32 	%f260, %f259, %f258;
	add.f32 	%f261, %f249, %f260;
	sub.f32 	%f262, %f14, %f103;
	fma.rn.f32 	%f263, %f262, 0f3BBB989D, 0f3F000000;
	cvt.sat.f32.f32 	%f264, %f263;
	fma.rm.f32 	%f265, %f264, %f108, %f107;
	add.f32 	%f266, %f265, 0fCB40007F;
	neg.f32 	%f267, %f266;
	fma.rn.f32 	%f268, %f262, 0f3FB8AA3B, %f267;
	fma.rn.f32 	%f269, %f262, 0f32A57060, %f268;
	mov.b32 	%r44, %f265;
	shl.b32 	%r45, %r44, 23;
	mov.b32 	%f270, %r45;
	ex2.approx.ftz.f32 	%f271, %f269;
	mul.f32 	%f272, %f271, %f270;
	add.f32 	%f273, %f261, %f272;
	sub.f32 	%f274, %f15, %f103;
	fma.rn.f32 	%f275, %f274, 0f3BBB989D, 0f3F000000;
	cvt.sat.f32.f32 	%f276, %f275;
	fma.rm.f32 	%f277, %f276, %f108, %f107;
	add.f32 	%f278, %f277, 0fCB40007F;
	neg.f32 	%f279, %f278;
	fma.rn.f32 	%f280, %f274, 0f3FB8AA3B, %f279;
	fma.rn.f32 	%f281, %f274, 0f32A57060, %f280;
	mov.b32 	%r46, %f277;
	shl.b32 	%r47, %r46, 23;
	mov.b32 	%f282, %r47;
	ex2.approx.ftz.f32 	%f283, %f281;
	mul.f32 	%f284, %f283, %f282;
	add.f32 	%f285, %f273, %f284;
	sub.f32 	%f286, %f16, %f103;
	fma.rn.f32 	%f287, %f286, 0f3BBB989D, 0f3F000000;
	cvt.sat.f32.f32 	%f288, %f287;
	fma.rm.f32 	%f289, %f288, %f108, %f107;
	add.f32 	%f290, %f289, 0fCB40007F;
	neg.f32 	%f291, %f290;
	fma.rn.f32 	%f292, %f286, 0f3FB8AA3B, %f291;
	fma.rn.f32 	%f293, %f286, 0f32A57060, %f292;
	mov.b32 	%r48, %f289;
	shl.b32 	%r49, %r48, 23;
	mov.b32 	%f294, %r49;
	ex2.approx.ftz.f32 	%f295, %f293;
	mul.f32 	%f296, %f295, %f294;
	add.f32 	%f297, %f285, %f296;
	sub.f32 	%f298, %f17, %f103;
	fma.rn.f32 	%f299, %f298, 0f3BBB989D, 0f3F000000;
	cvt.sat.f32.f32 	%f300, %f299;
	fma.rm.f32 	%f301, %f300, %f108, %f107;
	add.f32 	%f302, %f301, 0fCB40007F;
	neg.f32 	%f303, %f302;
	fma.rn.f32 	%f304, %f298, 0f3FB8AA3B, %f303;
	fma.rn.f32 	%f305, %f298, 0f32A57060, %f304;
	mov.b32 	%r50, %f301;
	shl.b32 	%r51, %r50, 23;
	mov.b32 	%f306, %r51;
	ex2.approx.ftz.f32 	%f307, %f305;
	mul.f32 	%f308, %f307, %f306;
	add.f32 	%f309, %f297, %f308;
	sub.f32 	%f310, %f18, %f103;
	fma.rn.f32 	%f311, %f310, 0f3BBB989D, 0f3F000000;
	cvt.sat.f32.f32 	%f312, %f311;
	fma.rm.f32 	%f313, %f312, %f108, %f107;
	add.f32 	%f314, %f313, 0fCB40007F;
	neg.f32 	%f315, %f314;
	fma.rn.f32 	%f316, %f310, 0f3FB8AA3B, %f315;
	fma.rn.f32 	%f317, %f310, 0f32A57060, %f316;
	mov.b32 	%r52, %f313;
	shl.b32 	%r53, %r52, 23;
	mov.b32 	%f318, %r53;
	ex2.approx.ftz.f32 	%f319, %f317;
	mul.f32 	%f320, %f319, %f318;
	add.f32 	%f321, %f309, %f320;
	sub.f32 	%f322, %f19, %f103;
	fma.rn.f32 	%f323, %f322, 0f3BBB989D, 0f3F000000;
	cvt.sat.f32.f32 	%f324, %f323;
	fma.rm.f32 	%f325, %f324, %f108, %f107;
	add.f32 	%f326, %f325, 0fCB40007F;
	neg.f32 	%f327, %f326;
	fma.rn.f32 	%f328, %f322, 0f3FB8AA3B, %f327;
	fma.rn.f32 	%f329, %f322, 0f32A57060, %f328;
	mov.b32 	%r54, %f325;
	shl.b32 	%r55, %r54, 23;
	mov.b32 	%f330, %r55;
	ex2.approx.ftz.f32 	%f331, %f329;
	mul.f32 	%f332, %f331, %f330;
	add.f32 	%f333, %f321, %f332;
	sub.f32 	%f334, %f20, %f103;
	fma.rn.f32 	%f335, %f334, 0f3BBB989D, 0f3F000000;
	cvt.sat.f32.f32 	%f336, %f335;
	fma.rm.f32 	%f337, %f336, %f108, %f107;
	add.f32 	%f338, %f337, 0fCB40007F;
	neg.f32 	%f339, %f338;
	fma.rn.f32 	%f340, %f334, 0f3FB8AA3B, %f339;
	fma.rn.f32 	%f341, %f334, 0f32A57060, %f340;
	mov.b32 	%r56, %f337;
	shl.b32 	%r57, %r56, 23;
	mov.b32 	%f342, %r57;
	ex2.approx.ftz.f32 	%f343, %f341;
	mul.f32 	%f344, %f343, %f342;
	add.f32 	%f345, %f333, %f344;
	sub.f32 	%f346, %f21, %f103;
	fma.rn.f32 	%f347, %f346, 0f3BBB989D, 0f3F000000;
	cvt.sat.f32.f32 	%f348, %f347;
	fma.rm.f32 	%f349, %f348, %f108, %f107;
	add.f32 	%f350, %f349, 0fCB40007F;
	neg.f32 	%f351, %f350;
	fma.rn.f32 	%f352, %f346, 0f3FB8AA3B, %f351;
	fma.rn.f32 	%f353, %f346, 0f32A57060, %f352;
	mov.b32 	%r58, %f349;
	shl.b32 	%r59, %r58, 23;
	mov.b32 	%f354, %r59;
	ex2.approx.ftz.f32 	%f355, %f353;
	mul.f32 	%f356, %f355, %f354;
	add.f32 	%f357, %f345, %f356;
	sub.f32 	%f358, %f22, %f103;
	fma.rn.f32 	%f359, %f358, 0f3BBB989D, 0f3F000000;
	cvt.sat.f32.f32 	%f360, %f359;
	fma.rm.f32 	%f361, %f360, %f108, %f107;
	add.f32 	%f362, %f361, 0fCB40007F;
	neg.f32 	%f363, %f362;
	fma.rn.f32 	%f364, %f358, 0f3FB8AA3B, %f363;
	fma.rn.f32 	%f365, %f358, 0f32A57060, %f364;
	mov.b32 	%r60, %f361;
	shl.b32 	%r61, %r60, 23;
	mov.b32 	%f366, %r61;
	ex2.approx.ftz.f32 	%f367, %f365;
	mul.f32 	%f368, %f367, %f366;
	add.f32 	%f369, %f357, %f368;
	sub.f32 	%f370, %f23, %f103;
	fma.rn.f32 	%f371, %f370, 0f3BBB989D, 0f3F000000;
	cvt.sat.f32.f32 	%f372, %f371;
	fma.rm.f32 	%f373, %f372, %f108, %f107;
	add.f32 	%f374, %f373, 0fCB40007F;
	neg.f32 	%f375, %f374;
	fma.rn.f32 	%f376, %f370, 0f3FB8AA3B, %f375;
	fma.rn.f32 	%f377, %f370, 0f32A57060, %f376;
	mov.b32 	%r62, %f373;
	shl.b32 	%r63, %r62, 23;
	mov.b32 	%f378, %r63;
	ex2.approx.ftz.f32 	%f379, %f377;
	mul.f32 	%f380, %f379, %f378;
	add.f32 	%f381, %f369, %f380;
	sub.f32 	%f382, %f24, %f103;
	fma.rn.f32 	%f383, %f382, 0f3BBB989D, 0f3F000000;
	cvt.sat.f32.f32 	%f384, %f383;
	fma.rm.f32 	%f385, %f384, %f108, %f107;
	add.f32 	%f386, %f385, 0fCB40007F;
	neg.f32 	%f387, %f386;
	fma.rn.f32 	%f388, %f382, 0f3FB8AA3B, %f387;
	fma.rn.f32 	%f389, %f382, 0f32A57060, %f388;
	mov.b32 	%r64, %f385;
	shl.b32 	%r65, %r64, 23;
	mov.b32 	%f390, %r65;
	ex2.approx.ftz.f32 	%f391, %f389;
	mul.f32 	%f392, %f391, %f390;
	add.f32 	%f393, %f381, %f392;
	sub.f32 	%f394, %f25, %f103;
	fma.rn.f32 	%f395, %f394, 0f3BBB989D, 0f3F000000;
	cvt.sat.f32.f32 	%f396, %f395;
	fma.rm.f32 	%f397, %f396, %f108, %f107;
	add.f32 	%f398, %f397, 0fCB40007F;
	neg.f32 	%f399, %f398;
	fma.rn.f32 	%f400, %f394, 0f3FB8AA3B, %f399;
	fma.rn.f32 	%f401, %f394, 0f32A57060, %f400;
	mov.b32 	%r66, %f397;
	shl.b32 	%r67, %r66, 23;
	mov.b32 	%f402, %r67;
	ex2.approx.ftz.f32 	%f403, %f401;
	mul.f32 	%f404, %f403, %f402;
	add.f32 	%f405, %f393, %f404;
	sub.f32 	%f406, %f26, %f103;
	fma.rn.f32 	%f407, %f406, 0f3BBB989D, 0f3F000000;
	cvt.sat.f32.f32 	%f408, %f407;
	fma.rm.f32 	%f409, %f408, %f108, %f107;
	add.f32 	%f410, %f409, 0fCB40007F;
	neg.f32 	%f411, %f410;
	fma.rn.f32 	%f412, %f406, 0f3FB8AA3B, %f411;
	fma.rn.f32 	%f413, %f406, 0f32A57060, %f412;
	mov.b32 	%r68, %f409;
	shl.b32 	%r69, %r68, 23;
	mov.b32 	%f414, %r69;
	ex2.approx.ftz.f32 	%f415, %f413;
	mul.f32 	%f416, %f415, %f414;
	add.f32 	%f417, %f405, %f416;
	sub.f32 	%f418, %f27, %f103;
	fma.rn.f32 	%f419, %f418, 0f3BBB989D, 0f3F000000;
	cvt.sat.f32.f32 	%f420, %f419;
	fma.rm.f32 	%f421, %f420, %f108, %f107;
	add.f32 	%f422, %f421, 0fCB40007F;
	neg.f32 	%f423, %f422;
	fma.rn.f32 	%f424, %f418, 0f3FB8AA3B, %f423;
	fma.rn.f32 	%f425, %f418, 0f32A57060, %f424;
	mov.b32 	%r70, %f421;
	shl.b32 	%r71, %r70, 23;
	mov.b32 	%f426, %r71;
	ex2.approx.ftz.f32 	%f427, %f425;
	mul.f32 	%f428, %f427, %f426;
	add.f32 	%f429, %f417, %f428;
	sub.f32 	%f430, %f28, %f103;
	fma.rn.f32 	%f431, %f430, 0f3BBB989D, 0f3F000000;
	cvt.sat.f32.f32 	%f432, %f431;
	fma.rm.f32 	%f433, %f432, %f108, %f107;
	add.f32 	%f434, %f433, 0fCB40007F;
	neg.f32 	%f435, %f434;
	fma.rn.f32 	%f436, %f430, 0f3FB8AA3B, %f435;
	fma.rn.f32 	%f437, %f430, 0f32A57060, %f436;
	mov.b32 	%r72, %f433;
	shl.b32 	%r73, %r72, 23;
	mov.b32 	%f438, %r73;
	ex2.approx.ftz.f32 	%f439, %f437;
	mul.f32 	%f440, %f439, %f438;
	add.f32 	%f441, %f429, %f440;
	sub.f32 	%f442, %f29, %f103;
	fma.rn.f32 	%f443, %f442, 0f3BBB989D, 0f3F000000;
	cvt.sat.f32.f32 	%f444, %f443;
	fma.rm.f32 	%f445, %f444, %f108, %f107;
	add.f32 	%f446, %f445, 0fCB40007F;
	neg.f32 	%f447, %f446;
	fma.rn.f32 	%f448, %f442, 0f3FB8AA3B, %f447;
	fma.rn.f32 	%f449, %f442, 0f32A57060, %f448;
	mov.b32 	%r74, %f445;
	shl.b32 	%r75, %r74, 23;
	mov.b32 	%f450, %r75;
	ex2.approx.ftz.f32 	%f451, %f449;
	mul.f32 	%f452, %f451, %f450;
	add.f32 	%f453, %f441, %f452;
	sub.f32 	%f454, %f30, %f103;
	fma.rn.f32 	%f455, %f454, 0f3BBB989D, 0f3F000000;
	cvt.sat.f32.f32 	%f456, %f455;
	fma.rm.f32 	%f457, %f456, %f108, %f107;
	add.f32 	%f458, %f457, 0fCB40007F;
	neg.f32 	%f459, %f458;
	fma.rn.f32 	%f460, %f454, 0f3FB8AA3B, %f459;
	fma.rn.f32 	%f461, %f454, 0f32A57060, %f460;
	mov.b32 	%r76, %f457;
	shl.b32 	%r77, %r76, 23;
	mov.b32 	%f462, %r77;
	ex2.approx.ftz.f32 	%f463, %f461;
	mul.f32 	%f464, %f463, %f462;
	add.f32 	%f465, %f453, %f464;
	sub.f32 	%f466, %f31, %f103;
	fma.rn.f32 	%f467, %f466, 0f3BBB989D, 0f3F000000;
	cvt.sat.f32.f32 	%f468, %f467;
	fma.rm.f32 	%f469, %f468, %f108, %f107;
	add.f32 	%f470, %f469, 0fCB40007F;
	neg.f32 	%f471, %f470;
	fma.rn.f32 	%f472, %f466, 0f3FB8AA3B, %f471;
	fma.rn.f32 	%f473, %f466, 0f32A57060, %f472;
	mov.b32 	%r78, %f469;
	shl.b32 	%r79, %r78, 23;
	mov.b32 	%f474, %r79;
	ex2.approx.ftz.f32 	%f475, %f473;
	mul.f32 	%f476, %f475, %f474;
	add.f32 	%f477, %f465, %f476;
	mov.b32 	%r80, %f477;
	shfl.sync.bfly.b32	%r81|%p8, %r80, 16, 31, -1;
	mov.b32 	%f478, %r81;
	add.f32 	%f479, %f477, %f478;
	mov.b32 	%r82, %f479;
	shfl.sync.bfly.b32	%r83|%p9, %r82, 8, 31, -1;
	mov.b32 	%f480, %r83;
	add.f32 	%f481, %f479, %f480;
	mov.b32 	%r84, %f481;
	shfl.sync.bfly.b32	%r85|%p10, %r84, 4, 31, -1;
	mov.b32 	%f482, %r85;
	add.f32 	%f483, %f481, %f482;
	mov.b32 	%r86, %f483;
	shfl.sync.bfly.b32	%r87|%p11, %r86, 2, 31, -1;
	mov.b32 	%f484, %r87;
	add.f32 	%f485, %f483, %f484;
	mov.b32 	%r88, %f485;
	shfl.sync.bfly.b32	%r89|%p12, %r88, 1, 31, -1;
	mov.b32 	%f486, %r89;
	add.f32 	%f487, %f485, %f486;
	div.rn.f32 	%f32, %f116, %f487;
	div.rn.f32 	%f33, %f128, %f487;
	div.rn.f32 	%f34, %f140, %f487;
	div.rn.f32 	%f35, %f152, %f487;
	div.rn.f32 	%f36, %f164, %f487;
	div.rn.f32 	%f37, %f176, %f487;
	div.rn.f32 	%f38, %f188, %f487;
	div.rn.f32 	%f39, %f200, %f487;
	div.rn.f32 	%f40, %f212, %f487;
	div.rn.f32 	%f41, %f224, %f487;
	div.rn.f32 	%f42, %f236, %f487;
	div.rn.f32 	%f43, %f248, %f487;
	div.rn.f32 	%f44, %f260, %f487;
	div.rn.f32 	%f45, %f272, %f487;
	div.rn.f32 	%f46, %f284, %f487;
	div.rn.f32 	%f47, %f296, %f487;
	div.rn.f32 	%f48, %f308, %f487;
	div.rn.f32 	%f49, %f320, %f487;
	div.rn.f32 	%f50, %f332, %f487;
	div.rn.f32 	%f51, %f344, %f487;
	div.rn.f32 	%f52, %f356, %f487;
	div.rn.f32 	%f53, %f368, %f487;
	div.rn.f32 	%f54, %f380, %f487;
	div.rn.f32 	%f55, %f392, %f487;
	div.rn.f32 	%f56, %f404, %f487;
	div.rn.f32 	%f57, %f416, %f487;
	div.rn.f32 	%f58, %f428, %f487;
	div.rn.f32 	%f59, %f440, %f487;
	div.rn.f32 	%f60, %f452, %f487;
	div.rn.f32 	%f61, %f464, %f487;
	div.rn.f32 	%f62, %f476, %f487;
	// begin inline asm
	{  cvt.rn.f16.f32 %rs32, %f32;}

	// end inline asm
	mad.lo.s64 	%rd25, %rd28, %rd13, %rd4;
	shl.b64 	%rd26, %rd25, 1;
	add.s64 	%rd27, %rd5, %rd26;
	st.global.u16 	[%rd27], %rs32;
	// begin inline asm
	{  cvt.rn.f16.f32 %rs33, %f33;}

	// end inline asm
	st.global.u16 	[%rd27+64], %rs33;
	// begin inline asm
	{  cvt.rn.f16.f32 %rs34, %f34;}

	// end inline asm
	st.global.u16 	[%rd27+128], %rs34;
	// begin inline asm
	{  cvt.rn.f16.f32 %rs35, %f35;}

	// end inline asm
	st.global.u16 	[%rd27+192], %rs35;
	// begin inline asm
	{  cvt.rn.f16.f32 %rs36, %f36;}

	// end inline asm
	st.global.u16 	[%rd27+256], %rs36;
	// begin inline asm
	{  cvt.rn.f16.f32 %rs37, %f37;}

	// end inline asm
	st.global.u16 	[%rd27+320], %rs37;
	// begin inline asm
	{  cvt.rn.f16.f32 %rs38, %f38;}

	// end inline asm
	st.global.u16 	[%rd27+384], %rs38;
	// begin inline asm
	{  cvt.rn.f16.f32 %rs39, %f39;}

	// end inline asm
	st.global.u16 	[%rd27+448], %rs39;
	// begin inline asm
	{  cvt.rn.f16.f32 %rs40, %f40;}

	// end inline asm
	st.global.u16 	[%rd27+512], %rs40;
	// begin inline asm
	{  cvt.rn.f16.f32 %rs41, %f41;}

	// end inline asm
	st.global.u16 	[%rd27+576], %rs41;
	// begin inline asm
	{  cvt.rn.f16.f32 %rs42, %f42;}

	// end inline asm
	st.global.u16 	[%rd27+640], %rs42;
	// begin inline asm
	{  cvt.rn.f16.f32 %rs43, %f43;}

	// end inline asm
	st.global.u16 	[%rd27+704], %rs43;
	// begin inline asm
	{  cvt.rn.f16.f32 %rs44, %f44;}

	// end inline asm
	st.global.u16 	[%rd27+768], %rs44;
	// begin inline asm
	{  cvt.rn.f16.f32 %rs45, %f45;}

	// end inline asm
	st.global.u16 	[%rd27+832], %rs45;
	// begin inline asm
	{  cvt.rn.f16.f32 %rs46, %f46;}

	// end inline asm
	st.global.u16 	[%rd27+896], %rs46;
	// begin inline asm
	{  cvt.rn.f16.f32 %rs47, %f47;}

	// end inline asm
	st.global.u16 	[%rd27+960], %rs47;
	// begin inline asm
	{  cvt.rn.f16.f32 %rs48, %f48;}

	// end inline asm
	st.global.u16 	[%rd27+1024], %rs48;
	// begin inline asm
	{  cvt.rn.f16.f32 %rs49, %f49;}

	// end inline asm
	st.global.u16 	[%rd27+1088], %rs49;
	// begin inline asm
	{  cvt.rn.f16.f32 %rs50, %f50;}

	// end inline asm
	st.global.u16 	[%rd27+1152], %rs50;
	// begin inline asm
	{  cvt.rn.f16.f32 %rs51, %f51;}

	// end inline asm
	st.global.u16 	[%rd27+1216], %rs51;
	// begin inline asm
	{  cvt.rn.f16.f32 %rs52, %f52;}

	// end inline asm
	st.global.u16 	[%rd27+1280], %rs52;
	// begin inline asm
	{  cvt.rn.f16.f32 %rs53, %f53;}

	// end inline asm
	st.global.u16 	[%rd27+1344], %rs53;
	// begin inline asm
	{  cvt.rn.f16.f32 %rs54, %f54;}

	// end inline asm
	st.global.u16 	[%rd27+1408], %rs54;
	// begin inline asm
	{  cvt.rn.f16.f32 %rs55, %f55;}

	// end inline asm
	st.global.u16 	[%rd27+1472], %rs55;
	// begin inline asm
	{  cvt.rn.f16.f32 %rs56, %f56;}

	// end inline asm
	st.global.u16 	[%rd27+1536], %rs56;
	// begin inline asm
	{  cvt.rn.f16.f32 %rs57, %f57;}

	// end inline asm
	st.global.u16 	[%rd27+1600], %rs57;
	// begin inline asm
	{  cvt.rn.f16.f32 %rs58, %f58;}

	// end inline asm
	st.global.u16 	[%rd27+1664], %rs58;
	// begin inline asm
	{  cvt.rn.f16.f32 %rs59, %f59;}

	// end inline asm
	st.global.u16 	[%rd27+1728], %rs59;
	// begin inline asm
	{  cvt.rn.f16.f32 %rs60, %f60;}

	// end inline asm
	st.global.u16 	[%rd27+1792], %rs60;
	// begin inline asm
	{  cvt.rn.f16.f32 %rs61, %f61;}

	// end inline asm
	st.global.u16 	[%rd27+1856], %rs61;
	// begin inline asm
	{  cvt.rn.f16.f32 %rs62, %f62;}

	// end inline asm
	st.global.u16 	[%rd27+1920], %rs62;
	add.s64 	%rd28, %rd28, %rd7;
	setp.lt.s64 	%p13, %rd28, %rd14;
	@%p13 bra 	$L__BB277_4;
$L__BB277_5:
	ret;

}
	// .globl	_ZN7oneflow4cuda7softmax15SoftmaxWarpImplI10SimpleLoadI6__halffE11SimpleStoreIS4_fEfLi1ELi31ELi32ELi1ELb1ELNS1_9AlgorithmE0EEEvT_T0_ll
.visible .entry _ZN7oneflow4cuda7softmax15SoftmaxWarpImplI10SimpleLoadI6__halffE11SimpleStoreIS4_fEfLi1ELi31ELi32ELi1ELb1ELNS1_9AlgorithmE0EEEvT_T0_ll(
	.param .align 8 .b8 _ZN7oneflow4cuda7softmax15SoftmaxWarpImplI10SimpleLoadI6__halffE11SimpleStoreIS4_fEfLi1ELi31ELi32ELi1ELb1ELNS1_9AlgorithmE0EEEvT_T0_ll_param_0[16],
	.param .align 8 .b8 _ZN7oneflow4cuda7softmax15SoftmaxWarpImplI10SimpleLoadI6__halffE11SimpleStoreIS4_fEfLi1ELi31ELi32ELi1ELb1ELNS1_9AlgorithmE0EEEvT_T0_ll_param_1[16],
	.param .u64 _ZN7oneflow4cuda7softmax15SoftmaxWarpImplI10SimpleLoadI6__halffE11SimpleStoreIS4_fEfLi1ELi31ELi32ELi1ELb1ELNS1_9AlgorithmE0EEEvT_T0_ll_param_2,
	.param .u64 _ZN7oneflow4cuda7softmax15SoftmaxWarpImplI10SimpleLoadI6__halffE11SimpleStoreIS4_fEfLi1ELi31ELi32ELi1ELb1ELNS1_9AlgorithmE0EEEvT_T0_ll_param_3
)
{
	.reg .pred 	%p<76>;
	.reg .b16 	%rs<63>;
	.reg .b32 	%r<153>;
	.reg .b32 	%f<705>;
	.reg .b64 	%rd<70>;

	ld.param.u64 	%rd29, [_ZN7oneflow4cuda7softmax15SoftmaxWarpImplI10SimpleLoadI6__halffE11SimpleStoreIS4_fEfLi1ELi31ELi32ELi1ELb1ELNS1_9AlgorithmE0EEEvT_T0_ll_param_1+8];
	ld.param.u64 	%rd28, [_ZN7oneflow4cuda7softmax15SoftmaxWarpImplI10SimpleLoadI6__halffE11SimpleStoreIS4_fEfLi1ELi31ELi32ELi1ELb1ELNS1_9AlgorithmE0EEEvT_T0_ll_param_1];
	ld.param.u64 	%rd27, [_ZN7oneflow4cuda7softmax15SoftmaxWarpImplI10SimpleLoadI6__halffE11SimpleStoreIS4_fEfLi1ELi31ELi32ELi1ELb1ELNS1_9AlgorithmE0EEEvT_T0_ll_param_0+8];
	ld.param.u64 	%rd26, [_ZN7oneflow4cuda7softmax15SoftmaxWarpImplI10SimpleLoadI6__halffE11SimpleStoreIS4_fEfLi1ELi31ELi32ELi1ELb1ELNS1_9AlgorithmE0EEEvT_T0_ll_param_0];
	ld.param.u64 	%rd31, [_ZN7oneflow4cuda7softmax15SoftmaxWarpImplI10SimpleLoadI6__halffE11SimpleStoreIS4_fEfLi1ELi31ELi32ELi1ELb1ELNS1_9AlgorithmE0EEEvT_T0_ll_param_3];
	setp.lt.s64 	%p1, %rd31, 993;
	@%p1 bra 	$L__BB278_2;
	mov.u64 	%rd32, $str;
	cvta.global.u64 	%rd33, %rd32;
	mov.u64 	%rd34, $str$1;
	cvta.global.u64 	%rd35, %rd34;
	mov.u64 	%rd36, __unnamed_278;
	cvta.global.u64 	%rd37, %rd36;
	{ // callseq 277, 0
	.param .b64 param0;
	st.param.b64 	[param0], %rd33;
	.param .b64 param1;
	st.param.b64 	[param1], %rd35;
	.param .b32 param2;
	st.param.b32 	[param2], 228;
	.param .b64 param3;
	st.param.b64 	[param3], %rd37;
	.param .b64 param4;
	st.param.b64 	[param4], 1;
	call.uni 
	__assertfail, 
	(
	param0, 
	param1, 
	param2, 
	param3, 
	param4
	);
	} // callseq 277
$L__BB278_2:
	ld.param.u64 	%rd67, [_ZN7oneflow4cuda7softmax15SoftmaxWarpImplI10SimpleLoadI6__halffE11SimpleStoreIS4_fEfLi1ELi31ELi32ELi1ELb1ELNS1_9AlgorithmE0EEEvT_T0_ll_param_2];
	mov.u32 	%r1, %ctaid.x;
	mov.u32 	%r2, %ntid.y;
	mov.u32 	%r3, %tid.y;
	mad.lo.s32 	%r4, %r1, %r2, %r3;
	cvt.s64.s32 	%rd69, %r4;
	setp.le.s64 	%p2, %rd67, %rd69;
	@%p2 bra 	$L__BB278_129;
	mov.u32 	%r5, %tid.x;
	add.s32 	%r6, %r5, 96;
	cvt.u64.u32 	%rd2, %r6;
	add.s32 	%r7, %r5, 128;
	cvt.u64.u32 	%rd3, %r7;
	add.s32 	%r8, %r5, 160;
	cvt.u64.u32 	%rd4, %r8;
	add.s32 	%r9, %r5, 192;
	cvt.u64.u32 	%rd5, %r9;
	add.s32 	%r10, %r5, 224;
	cvt.u64.u32 	%rd6, %r10;
	add.s32 	%r11, %r5, 352;
	cvt.u64.u32 	%rd7, %r11;
	add.s32 	%r12, %r5, 384;
	cvt.u64.u32 	%rd8, %r12;
	add.s32 	%r13, %r5, 416;
	cvt.u64.u32 	%rd9, %r13;
	add.s32 	%r14, %r5, 448;
	cvt.u64.u32 	%rd10, %r14;
	add.s32 	%r15, %r5, 480;
	cvt.u64.u32 	%rd11, %r15;
	add.s32 	%r16, %r5, 512;
	cvt.u64.u32 	%rd12, %r16;
	add.s32 	%r17, %r5, 544;
	cvt.u64.u32 	%rd13, %r17;
	add.s32 	%r18, %r5, 576;
	cvt.u64.u32 	%rd14, %r18;
	add.s32 	%r19, %r5, 608;
	cvt.u64.u32 	%rd15, %r19;
	add.s32 	%r20, %r5, 640;
	cvt.u64.u32 	%rd16, %r20;
	add.s32 	%r21, %r5, 672;
	cvt.u64.u32 	%rd17, %r21;
	add.s32 	%r22, %r5, 864;
	cvt.u64.u32 	%rd18, %r22;
	add.s32 	%r23, %r5, 896;
	cvt.u64.u32 	%rd19, %r23;
	add.s32 	%r24, %r5, 928;
	cvt.u64.u32 	%rd20, %r24;
	add.s32 	%r25, %r5, 960;
	cvt.u64.u32 	%rd21, %r25;
	add.s32 	%r28, %r5, 32;
	add.s32 	%r30, %r5, 64;
	add.s32 	%r32, %r5, 256;
	add.s32 	%r34, %r5, 288;
	add.s32 	%r36, %r5, 320;
$L__BB278_4:
	cvt.u64.u32 	%rd38, %r5;
	setp.le.s64 	%p3, %rd31, %rd38;
	mad.lo.s64 	%rd39, %rd69, %rd27, %rd38;
	cvta.to.global.u64 	%rd40, %rd26;
	shl.b64 	%rd41, %rd39, 1;
	add.s64 	%rd23, %rd40, %rd41;
	mov.f32 	%f643, 0fFF800000;
	mov.f32 	%f646, %f643;
	@%p3 bra 	$L__BB278_6;
	ld.global.u16 	%rs1, [%rd23];
	// begin inline asm
	{  cvt.f32.f16 %f643, %rs1;}

	// end inline asm
	max.f32 	%f646, %f643, 0fFF800000;
$L__BB278_6:
	cvt.u64.u32 	%rd42, %r28;
	setp.le.s64 	%p4, %rd31, %rd42;
	mov.f32 	%f645, 0fFF800000;
	@%p4 bra 	$L__BB278_8;
	ld.global.u16 	%rs2, [%rd23+64];
	// begin inline asm
	{  cvt.f32.f16 %f645, %rs2;}

	// end inline asm
	max.f32 	%f646, %f646, %f645;
$L__BB278_8:
	cvt.u64.u32 	%rd43, %r30;
	setp.le.s64 	%p5, %rd31, %rd43;
	mov.f32 	%f647, 0fFF800000;
	@%p5 bra 	$L__BB278_10;
	ld.global.u16 	%rs3, [%rd23+128];
	// begin inline asm
	{  cvt.f32.f16 %f647, %rs3;}

	// end inline asm
	max.f32 	%f646, %f646, %f647;
$L__BB278_10:
	setp.le.s64 	%p6, %rd31, %rd2;
	mov.f32 	%f649, 0fFF800000;
	@%p6 bra 	$L__BB278_12;
	ld.global.u16 	%rs4, [%rd23+192];
	// begin inline asm
	{  cvt.f32.f16 %f649, %rs4;}

	// end inline asm
	max.f32 	%f646, %f646, %f649;
$L__BB278_12:
	setp.le.s64 	%p7, %rd31, %rd3;
	mov.f32 	%f651, 0fFF800000;
	@%p7 bra 	$L__BB278_14;
	ld.global.u16 	%rs5, [%rd23+256];
	// begin inline asm
	{  cvt.f32.f16 %f651, %rs5;}

	// end inline asm
	max.f32 	%f646, %f646, %f651;
$L__BB278_14:
	setp.le.s64 	%p8, %rd31, %rd4;
	mov.f32 	%f653, 0fFF800000;
	@%p8 bra 	$L__BB278_16;
	ld.global.u16 	%rs6, [%rd23+320];
	// begin inline asm
	{  cvt.f32.f16 %f653, %rs6;}

	// end inline asm
	max.f32 	%f646, %f646, %f653;
$L__BB278_16:
	setp.le.s64 	%p9, %rd31, %rd5;
	mov.f32 	%f655, 0fFF800000;
	@%p9 bra 	$L__BB278_18;
	ld.global.u16 	%rs7, [%rd23+384];
	// begin inline asm
	{  cvt.f32.f16 %f655, %rs7;}

	// end inline asm
	max.f32 	%f646, %f646, %f655;
$L__BB278_18:
	setp.le.s64 	%p10, %rd31, %rd6;
	mov.f32 	%f657, 0fFF800000;
	@%p10 bra 	$L__BB278_20;
	ld.global.u16 	%rs8, [%rd23+448];
	// begin inline asm
	{  cvt.f32.f16 %f657, %rs8;}

	// end inline asm
	max.f32 	%f646, %f646, %f657;
$L__BB278_20:
	cvt.u64.u32 	%rd44, %r32;
	setp.le.s64 	%p11, %rd31, %rd44;
	mov.f32 	%f659, 0fFF800000;
	@%p11 bra 	$L__BB278_22;
	ld.global.u16 	%rs9, [%rd23+512];
	// begin inline asm
	{  cvt.f32.f16 %f659, %rs9;}

	// end inline asm
	max.f32 	%f646, %f646, %f659;
$L__BB278_22:
	cvt.u64.u32 	%rd45, %r34;
	setp.le.s64 	%p12, %rd31, %rd45;
	mov.f32 	%f661, 0fFF800000;
	@%p12 bra 	$L__BB278_24;
	ld.global.u16 	%rs10, [%rd23+576];
	// begin inline asm
	{  cvt.f32.f16 %f661, %rs10;}

	// end inline asm
	max.f32 	%f646, %f646, %f661;
$L__BB278_24:
	cvt.u64.u32 	%rd46, %r36;
	setp.le.s64 	%p13, %rd31, %rd46;
	mov.f32 	%f663, 0fFF800000;
	@%p13 bra 	$L__BB278_26;
	ld.global.u16 	%rs11, [%rd23+640];
	// begin inline asm
	{  cvt.f32.f16 %f663, %rs11;}

	// end inline asm
	max.f32 	%f646, %f646, %f663;
$L__BB278_26:
	setp.le.s64 	%p14, %rd31, %rd7;
	mov.f32 	%f665, 0fFF800000;
	@%p14 bra 	$L__BB278_28;
	ld.global.u16 	%rs12, [%rd23+704];
	// begin inline asm
	{  cvt.f32.f16 %f665, %rs12;}

	// end inline asm
	max.f32 	%f646, %f646, %f665;
$L__BB278_28:
	setp.le.s64 	%p15, %rd31, %rd8;
	mov.f32 	%f667, 0fFF800000;
	@%p15 bra 	$L__BB278_30;
	ld.global.u16 	%rs13, [%rd23+768];
	// begin inline asm
	{  cvt.f32.f16 %f667, %rs13;}

	// end inline asm
	max.f32 	%f646, %f646, %f667;
$L__BB278_30:
	setp.le.s64 	%p16, %rd31, %rd9;
	mov.f32 	%f669, 0fFF800000;
	@%p16 bra 	$L__BB278_32;
	ld.global.u16 	%rs14, [%rd23+832];
	// begin inline asm
	{  cvt.f32.f16 %f669, %rs14;}

	// end inline asm
	max.f32 	%f646, %f646, %f669;
$L__BB278_32:
	setp.le.s64 	%p17, %rd31, %rd10;
	mov.f32 	%f671, 0fFF800000;
	@%p17 bra 	$L__BB278_34;
	ld.global.u16 	%rs15, [%rd23+896];
	// begin inline asm
	{  cvt.f32.f16 %f671, %rs15;}

	// end inline asm
	max.f32 	%f646, %f646, %f671;
$L__BB278_34:
	setp.le.s64 	%p18, %rd31, %rd11;
	mov.f32 	%f673, 0fFF800000;
	@%p18 bra 	$L__BB278_36;
	ld.global.u16 	%rs16, [%rd23+960];
	// begin inline asm
	{  cvt.f32.f16 %f673, %rs16;}

	// end inline asm
	max.f32 	%f646, %f646, %f673;
$L__BB278_36:
	setp.le.s64 	%p19, %rd31, %rd12;
	mov.f32 	%f675, 0fFF800000;
	@%p19 bra 	$L__BB278_38;
	ld.global.u16 	%rs17, [%rd23+1024];
	// begin inline asm
	{  cvt.f32.f16 %f675, %rs17;}

	// end inline asm
	max.f32 	%f646, %f646, %f675;
$L__BB278_38:
	setp.le.s64 	%p20, %rd31, %rd13;
	mov.f32 	%f677, 0fFF800000;
	@%p20 bra 	$L__BB278_40;
	ld.global.u16 	%rs18, [%rd23+1088];
	// begin inline asm
	{  cvt.f32.f16 %f677, %rs18;}

	// end inline asm
	max.f32 	%f646, %f646, %f677;
$L__BB278_40:
	setp.le.s64 	%p21, %rd31, %rd14;
	mov.f32 	%f679, 0fFF800000;
	@%p21 bra 	$L__BB278_42;
	ld.global.u16 	%rs19, [%rd23+1152];
	// begin inline asm
	{  cvt.f32.f16 %f679, %rs19;}

	// end inline asm
	max.f32 	%f646, %f646, %f679;
$L__BB278_42:
	setp.le.s64 	%p22, %rd31, %rd15;
	mov.f32 	%f681, 0fFF800000;
	@%p22 bra 	$L__BB278_44;
	ld.global.u16 	%rs20, [%rd23+1216];
	// begin inline asm
	{  cvt.f32.f16 %f681, %rs20;}

	// end inline asm
	max.f32 	%f646, %f646, %f681;
$L__BB278_44:
	setp.le.s64 	%p23, %rd31, %rd16;
	mov.f32 	%f683, 0fFF800000;
	@%p23 bra 	$L__BB278_46;
	ld.global.u16 	%rs21, [%rd23+1280];
	// begin inline asm
	{  cvt.f32.f16 %f683, %rs21;}

	// end inline asm
	max.f32 	%f646, %f646, %f683;
$L__BB278_46:
	setp.le.s64 	%p24, %rd31, %rd17;
	mov.f32 	%f685, 0fFF800000;
	@%p24 bra 	$L__BB278_48;
	ld.global.u16 	%rs22, [%rd23+1344];
	// begin inline asm
	{  cvt.f32.f16 %f685, %rs22;}

	// end inline asm
	max.f32 	%f646, %f646, %f685;
$L__BB278_48:
	mov.u32 	%r37, %tid.x;
	add.s32 	%r38, %r37, 704;
	cvt.u64.u32 	%rd47, %r38;
	setp.le.s64 	%p25, %rd31, %rd47;
	mov.f32 	%f687, 0fFF800000;
	@%p25 bra 	$L__BB278_50;
	ld.global.u16 	%rs23, [%rd23+1408];
	// begin inline asm
	{  cvt.f32.f16 %f687, %rs23;}

	// end inline asm
	max.f32 	%f646, %f646, %f687;
$L__BB278_50:
	mov.u32 	%r39, %tid.x;
	add.s32 	%r40, %r39, 736;
	cvt.u64.u32 	%rd48, %r40;
	setp.le.s64 	%p26, %rd31, %rd48;
	mov.f32 	%f689, 0fFF800000;
	@%p26 bra 	$L__BB278_52;
	ld.global.u16 	%rs24, [%rd23+1472];
	// begin inline asm
	{  cvt.f32.f16 %f689, %rs24;}

	// end inline asm
	max.f32 	%f646, %f646, %f689;
$L__BB278_52:
	mov.u32 	%r41, %tid.x;
	add.s32 	%r42, %r41, 768;
	cvt.u64.u32 	%rd49, %r42;
	setp.le.s64 	%p27, %rd31, %rd49;
	mov.f32 	%f691, 0fFF800000;
	@%p27 bra 	$L__BB278_54;
	ld.global.u16 	%rs25, [%rd23+1536];
	// begin inline asm
	{  cvt.f32.f16 %f691, %rs25;}

	// end inline asm
	max.f32 	%f646, %f646, %f691;
$L__BB278_54:
	mov.u32 	%r43, %tid.x;
	add.s32 	%r44, %r43, 800;
	cvt.u64.u32 	%rd50, %r44;
	setp.le.s64 	%p28, %rd31, %rd50;
	mov.f32 	%f693, 0fFF800000;
	@%p28 bra 	$L__BB278_56;
	ld.global.u16 	%rs26, [%rd23+1600];
	// begin inline asm
	{  cvt.f32.f16 %f693, %rs26;}

	// end inline asm
	max.f32 	%f646, %f646, %f693;
$L__BB278_56:
	mov.u32 	%r45, %tid.x;
	add.s32 	%r46, %r45, 832;
	cvt.u64.u32 	%rd51, %r46;
	setp.le.s64 	%p29, %rd31, %rd51;
	mov.f32 	%f695, 0fFF800000;
	@%p29 bra 	$L__BB278_58;
	ld.global.u16 	%rs27, [%rd23+1664];
	// begin inline asm
	{  cvt.f32.f16 %f695, %rs27;}

	// end inline asm
	max.f32 	%f646, %f646, %f695;
$L__BB278_58:
	setp.le.s64 	%p30, %rd31, %rd18;
	mov.f32 	%f697, 0fFF800000;
	@%p30 bra 	$L__BB278_60;
	ld.global.u16 	%rs28, [%rd23+1728];
	// begin inline asm
	{  cvt.f32.f16 %f697, %rs28;}

	// end inline asm
	max.f32 	%f646, %f646, %f697;
$L__BB278_60:
	setp.le.s64 	%p31, %rd31, %rd19;
	mov.f32 	%f699, 0fFF800000;
	@%p31 bra 	$L__BB278_62;
	ld.global.u16 	%rs29, [%rd23+1792];
	// begin inline asm
	{  cvt.f32.f16 %f699, %rs29;}

	// end inline asm
	max.f32 	%f646, %f646, %f699;
$L__BB278_62:
	setp.le.s64 	%p32, %rd31, %rd20;
	mov.f32 	%f701, 0fFF800000;
	@%p32 bra 	$L__BB278_64;
	ld.global.u16 	%rs30, [%rd23+1856];
	// begin inline asm
	{  cvt.f32.f16 %f701, %rs30;}

	// end inline asm
	max.f32 	%f646, %f646, %f701;
$L__BB278_64:
	setp.le.s64 	%p33, %rd31, %rd21;
	mov.f32 	%f703, 0fFF800000;
	@%p33 bra 	$L__BB278_66;
	ld.global.u16 	%rs31, [%rd23+1920];
	// begin inline asm
	{  cvt.f32.f16 %f703, %rs31;}

	// end inline asm
	max.f32 	%f646, %f646, %f703;
$L__BB278_66:
	mov.u32 	%r47, %tid.x;
	cvt.u64.u32 	%rd52, %r47;
	setp.le.s64 	%p34, %rd31, %rd52;
	mov.b32 	%r48, %f646;
	shfl.sync.bfly.b32	%r49|%p35, %r48, 16, 31, -1;
	mov.b32 	%f218, %r49;
	max.f32 	%f219, %f646, %f218;
	mov.b32 	%r50, %f219;
	shfl.sync.bfly.b32	%r51|%p36, %r50, 8, 31, -1;
	mov.b32 	%f220, %r51;
	max.f32 	%f221, %f219, %f220;
	mov.b32 	%r52, %f221;
	shfl.sync.bfly.b32	%r53|%p37, %r52, 4, 31, -1;
	mov.b32 	%f222, %r53;
	max.f32 	%f223, %f221, %f222;
	mov.b32 	%r54, %f223;
	shfl.sync.bfly.b32	%r55|%p38, %r54, 2, 31, -1;
	mov.b32 	%f224, %r55;
	max.f32 	%f225, %f223, %f224;
	mov.b32 	%r56, %f225;
	shfl.sync.bfly.b32	%r57|%p39, %r56, 1, 31, -1;
	mov.b32 	%f226, %r57;
	max.f32 	%f227, %f225, %f226;
	sub.f32 	%f228, %f643, %f227;
	fma.rn.f32 	%f229, %f228, 0f3BBB989D, 0f3F000000;
	cvt.sat.f32.f32 	%f230, %f229;
	mov.f32 	%f231, 0f4B400001;
	mov.f32 	%f232, 0f437C0000;
	fma.rm.f32 	%f233, %f230, %f232, %f231;
	add.f32 	%f234, %f233, 0fCB40007F;
	neg.f32 	%f235, %f234;
	fma.rn.f32 	%f236, %f228, 0f3FB8AA3B, %f235;
	fma.rn.f32 	%f237, %f228, 0f32A57060, %f236;
	mov.b32 	%r58, %f233;
	shl.b32 	%r59, %r58, 23;
	mov.b32 	%f238, %r59;
	ex2.approx.ftz.f32 	%f239, %f237;
	mul.f32 	%f240, %f239, %f238;
	add.f32 	%f241, %f240, 0f00000000;
	sub.f32 	%f242, %f645, %f227;
	fma.rn.f32 	%f243, %f242, 0f3BBB989D, 0f3F000000;
	cvt.sat.f32.f32 	%f244, %f243;
	fma.rm.f32 	%f245, %f244, %f232, %f231;
	add.f32 	%f246, %f245, 0fCB40007F;
	neg.f32 	%f247, %f246;
	fma.rn.f32 	%f248, %f242, 0f3FB8AA3B, %f247;
	fma.rn.f32 	%f249, %f242, 0f32A57060, %f248;
	mov.b32 	%r60, %f245;
	shl.b32 	%r61, %r60, 23;
	mov.b32 	%f250, %r61;
	ex2.approx.ftz.f32 	%f251, %f249;
	mul.f32 	%f252, %f251, %f250;
	add.f32 	%f253, %f241, %f252;
	sub.f32 	%f254, %f647, %f227;
	fma.rn.f32 	%f255, %f254, 0f3BBB989D, 0f3F000000;
	cvt.sat.f32.f32 	%f256, %f255;
	fma.rm.f32 	%f257, %f256, %f232, %f231;
	add.f32 	%f258, %f257, 0fCB40007F;
	neg.f32 	%f259, %f258;
	fma.rn.f32 	%f260, %f254, 0f3FB8AA3B, %f259;
	fma.rn.f32 	%f261, %f254, 0f32A57060, %f260;
	mov.b32 	%r62, %f257;
	shl.b32 	%r63, %r62, 23;
	mov.b32 	%f262, %r63;
	ex2.approx.ftz.f32 	%f263, %f261;
	mul.f32 	%f264, %f263, %f262;
	add.f32 	%f265, %f253, %f264;
	sub.f32 	%f266, %f649, %f227;
	fma.rn.f32 	%f267, %f266, 0f3BBB989D, 0f3F000000;
	cvt.sat.f32.f32 	%f268, %f267;
	fma.rm.f32 	%f269, %f268, %f232, %f231;
	add.f32 	%f270, %f269, 0fCB40007F;
	neg.f32 	%f271, %f270;
	fma.rn.f32 	%f272, %f266, 0f3FB8AA3B, %f271;
	fma.rn.f32 	%f273, %f266, 0f32A57060, %f272;
	mov.b32 	%r64, %f269;
	shl.b32 	%r65, %r64, 23;
	mov.b32 	%f274, %r65;
	ex2.approx.ftz.f32 	%f275, %f273;
	mul.f32 	%f276, %f275, %f274;
	add.f32 	%f277, %f265, %f276;
	sub.f32 	%f278, %f651, %f227;
	fma.rn.f32 	%f279, %f278, 0f3BBB989D, 0f3F000000;
	cvt.sat.f32.f32 	%f280, %f279;
	fma.rm.f32 	%f281, %f280, %f232, %f231;
	add.f32 	%f282, %f281, 0fCB40007F;
	neg.f32 	%f283, %f282;
	fma.rn.f32 	%f284, %f278, 0f3FB8AA3B, %f283;
	fma.rn.f32 	%f285, %f278, 0f32A57060, %f284;
	mov.b32 	%r66, %f281;
	shl.b32 	%r67, %r66, 23;
	mov.b32 	%f286, %r67;
	ex2.approx.ftz.f32 	%f287, %f285;
	mul.f32 	%f288, %f287, %f286;
	add.f32 	%f289, %f277, %f288;
	sub.f32 	%f290, %f653, %f227;
	fma.rn.f32 	%f291, %f290, 0f3BBB989D, 0f3F000000;
	cvt.sat.f32.f32 	%f292, %f291;
	fma.rm.f32 	%f293, %f292, %f232, %f231;
	add.f32 	%f294, %f293, 0fCB40007F;
	neg.f32 	%f295, %f294;
	fma.rn.f32 	%f296, %f290, 0f3FB8AA3B, %f295;
	fma.rn.f32 	%f297, %f290, 0f32A57060, %f296;
	mov.b32 	%r68, %f293;
	shl.b32 	%r69, %r68, 23;
	mov.b32 	%f298, %r69;
	ex2.approx.ftz.f32 	%f299, %f297;
	mul.f32 	%f300, %f299, %f298;
	add.f32 	%f301, %f289, %f300;
	sub.f32 	%f302, %f655, %f227;
	fma.rn.f32 	%f303, %f302, 0f3BBB989D, 0f3F000000;
	cvt.sat.f32.f32 	%f304, %f303;
	fma.rm.f32 	%f305, %f304, %f232, %f231;
	add.f32 	%f306, %f305, 0fCB40007F;
	neg.f32 	%f307, %f306;
	fma.rn.f32 	%f308, %f302, 0f3FB8AA3B, %f307;
	fma.rn.f32 	%f309, %f302, 0f32A57060, %f308;
	mov.b32 	%r70, %f305;
	shl.b32 	%r71, %r70, 23;
	mov.b32 	%f310, %r71;
	ex2.approx.ftz.f32 	%f311, %f309;
	mul.f32 	%f312, %f311, %f310;
	add.f32 	%f313, %f301, %f312;
	sub.f32 	%f314, %f657, %f227;
	fma.rn.f32 	%f315, %f314, 0f3BBB989D, 0f3F000000;
	cvt.sat.f32.f32 	%f316, %f315;
	fma.rm.f32 	%f317, %f316, %f232, %f231;
	add.f32 	%f318, %f317, 0fCB40007F;
	neg.f32 	%f319, %f318;
	fma.rn.f32 	%f320, %f314, 0f3FB8AA3B, %f319;
	fma.rn.f32 	%f321, %f314, 0f32A57060, %f320;
	mov.b32 	%r72, %f317;
	shl.b32 	%r73, %r72, 23;
	mov.b32 	%f322, %r73;
	ex2.approx.ftz.f32 	%f323, %f321;
	mul.f32 	%f324, %f323, %f322;
	add.f32 	%f325, %f313, %f324;
	sub.f32 	%f326, %f659, %f227;
	fma.rn.f32 	%f327, %f326, 0f3BBB989D, 0f3F000000;
	cvt.sat.f32.f32 	%f328, %f327;
	fma.rm.f32 	%f329, %f328, %f232, %f231;
	add.f32 	%f330, %f329, 0fCB40007F;
	neg.f32 	%f331, %f330;
	fma.rn.f32 	%f332, %f326, 0f3FB8AA3B, %f331;
	fma.rn.f32 	%f333, %f326, 0f32A57060, %f332;
	mov.b32 	%r74, %f329;
	shl.b32 	%r75, %r74, 23;
	mov.b32 	%f334, %r75;
	ex2.approx.ftz.f32 	%f335, %f333;
	mul.f32 	%f336, %f335, %f334;
	add.f32 	%f337, %f325, %f336;
	sub.f32 	%f338, %f661, %f227;
	fma.rn.f32 	%f339, %f338, 0f3BBB989D, 0f3F000000;
	cvt.sat.f32.f32 	%f340, %f339;
	fma.rm.f32 	%f341, %f340, %f232, %f231;
	add.f32 	%f342, %f341, 0fCB40007F;
	neg.f32 	%f343, %f342;
	fma.rn.f32 	%f344, %f338, 0f3FB8AA3B, %f343;
	fma.rn.f32 	%f345, %f338, 0f32A57060, %f344;
	mov.b32 	%r76, %f341;
	shl.b32 	%r77, %r76, 23;
	mov.b32 	%f346, %r77;
	ex2.approx.ftz.f32 	%f347, %f345;
	mul.f32 	%f348, %f347, %f346;
	add.f32 	%f349, %f337, %f348;
	sub.f32 	%f350, %f663, %f227;
	fma.rn.f32 	%f351, %f350, 0f3BBB989D, 0f3F000000;
	cvt.sat.f32.f32 	%f352, %f351;
	fma.rm.f32 	%f353, %f352, %f232, %f231;
	add.f32 	%f354, %f353, 0fCB40007F;
	neg.f32 	%f355, %f354;
	fma.rn.f32 	%f356, %f350, 0f3FB8AA3B, %f355;
	fma.rn.f32 	%f357, %f350, 0f32A57060, %f356;
	mov.b32 	%r78, %f353;
	shl.b32 	%r79, %r78, 23;
	mov.b32 	%f358, %r79;
	ex2.approx.ftz.f32 	%f359, %f357;
	mul.f32 	%f360, %f359, %f358;
	add.f32 	%f361, %f349, %f360;
	sub.f32 	%f362, %f665, %f227;
	fma.rn.f32 	%f363, %f362, 0f3BBB989D, 0f3F000000;
	cvt.sat.f32.f32 	%f364, %f363;
	fma.rm.f32 	%f365, %f364, %f232, %f231;
	add.f32 	%f366, %f365, 0fCB40007F;
	neg.f32 	%f367, %f366;
	fma.rn.f32 	%f368, %f362, 0f3FB8AA3B, %f367;
	fma.rn.f32 	%f369, %f362, 0f32A57060, %f368;
	mov.b32 	%r80, %f365;
	shl.b32 	%r81, %r80, 23;
	mov.b32 	%f370, %r81;
	ex2.approx.ftz.f32 	%f371, %f369;
	mul.f32 	%f372, %f371, %f370;
	add.f32 	%f373, %f361, %f372;
	sub.f32 	%f374, %f667, %f227;
	fma.rn.f32 	%f375, %f374, 0f3BBB989D, 0f3F000000;
	cvt.sat.f32.f32 	%f376, %f375;
	fma.rm.f32 	%f377, %f376, %f232, %f231;
	add.f32 	%f378, %f377, 0fCB40007F;
	neg.f32 	%f379, %f378;
	fma.rn.f32 	%f380, %f374, 0f3FB8AA3B, %f379;
	fma.rn.f32 	%f381, %f374, 0f32A57060, %f380;
	mov.b32 	%r82, %f377;
	shl.b32 	%r83, %r82, 23;
	mov.b32 	%f382, %r83;
	ex2.approx.ftz.f32 	%f383, %f381;
	mul.f32 	%f384, %f383, %f382;
	add.f32 	%f385, %f373, %f384;
	sub.f32 	%f386, %f669, %f227;
	fma.rn.f32 	%f387, %f386, 0f3BBB989D, 0f3F000000;
	cvt.sat.f32.f32 	%f388, %f387;
	fma.rm.f32 	%f389, %f388, %f232, %f231;
	add.f32 	%f390, %f389, 0fCB40007F;
	neg.f32 	%f391, %f390;
	fma.rn.f32 	%f392, %f386, 0f3FB8AA3B, %f391;
	fma.rn.f32 	%f393, %f386, 0f32A57060, %f392;
	mov.b32 	%r84, %f389;
	shl.b32 	%r85, %r84, 23;
	mov.b32 	%f394, %r85;
	ex2.approx.ftz.f32 	%f395, %f393;
	mul.f32 	%f396, %f395, %f394;
	add.f32 	%f397, %f385, %f396;
	sub.f32 	%f398, %f671, %f227;
	fma.rn.f32 	%f399, %f398, 0f3BBB989D, 0f3F000000;
	cvt.sat.f32.f32 	%f400, %f399;
	fma.rm.f32 	%f401, %f400, %f232, %f231;
	add.f32 	%f402, %f401, 0fCB40007F;
	neg.f32 	%f403, %f402;
	fma.rn.f32 	%f404, %f398, 0f3FB8AA3B, %f403;
	fma.rn.f32 	%f405, %f398, 0f32A57060, %f404;
	mov.b32 	%r86, %f401;
	shl.b32 	%r87, %r86, 23;
	mov.b32 	%f406, %r87;
	ex2.approx.ftz.f32 	%f407, %f405;
	mul.f32 	%f408, %f407, %f406;
	add.f32 	%f409, %f397, %f408;
	sub.f32 	%f410, %f673, %f227;
	fma.rn.f32 	%f411, %f410, 0f3BBB989D, 0f3F000000;
	cvt.sat.f32.f32 	%f412, %f411;
	fma.rm.f32 	%f413, %f412, %f232, %f231;
	add.f32 	%f414, %f413, 0fCB40007F;
	neg.f32 	%f415, %f414;
	fma.rn.f32 	%f416, %f410, 0f3FB8AA3B, %f415;
	fma.rn.f32 	%f417, %f410, 0f32A57060, %f416;
	mov.b32 	%r88, %f413;
	shl.b32 	%r89, %r88, 23;
	mov.b32 	%f418, %r89;
	ex2.approx.ftz.f32 	%f419, %f417;
	mul.f32 	%f420, %f419, %f418;
	add.f32 	%f421, %f409, %f420;
	sub.f32 	%f422, %f675, %f227;
	fma.rn.f32 	%f423, %f422, 0f3BBB989D, 0f3F000000;
	cvt.sat.f32.f32 	%f424, %f423;
	fma.rm.f32 	%f425, %f424, %f232, %f231;
	add.f32 	%f426, %f425, 0fCB40007F;
	neg.f32 	%f427, %f426;
	fma.rn.f32 	%f428, %f422, 0f3FB8AA3B, %f427;
	fma.rn.f32 	%f429, %f422, 0f32A57060, %f428;
	mov.b32 	%r90, %f425;
	shl.b32 	%r91, %r90, 23;
	mov.b32 	%f430, %r91;
	ex2.approx.ftz.f32 	%f431, %f429;
	mul.f32 	%f432, %f431, %f430;
	add.f32 	%f433, %f421, %f432;
	sub.f32 	%f434, %f677, %f227;
	fma.rn.f32 	%f435, %f434, 0f3BBB989D, 0f3F000000;
	cvt.sat.f32.f32 	%f436, %f435;
	fma.rm.f32 	%f437, %f436, %f232, %f231;
	add.f32 	%f438, %f437, 0fCB40007F;
	neg.f32 	%f439, %f438;
	fma.rn.f32 	%f440, %f434, 0f3FB8AA3B, %f439;
	fma.rn.f32 	%f441, %f434, 0f32A57060, %f440;
	mov.b32 	%r92, %f437;
	shl.b32 	%r93, %r92, 23;
	mov.b32 	%f442, %r93;
	ex2.approx.ftz.f32 	%f443, %f441;
	mul.f32 	%f444, %f443, %f442;
	add.f32 	%f445, %f433, %f444;
	sub.f32 	%f446, %f679, %f227;
	fma.rn.f32 	%f447, %f446, 0f3BBB989D, 0f3F000000;
	cvt.sat.f32.f32 	%f448, %f447;
	fma.rm.f32 	%f449, %f448, %f232, %f231;
	add.f32 	%f450, %f449, 0fCB40007F;
	neg.f32 	%f451, %f450;
	fma.rn.f32 	%f452, %f446, 0f3FB8AA3B, %f451;
	fma.rn.f32 	%f453, %f446, 0f32A57060, %f452;
	mov.b32 	%r94, %f449;
	shl.b32 	%r95, %r94, 23;
	mov.b32 	%f454, %r95;
	ex2.approx.ftz.f32 	%f455, %f453;
	mul.f32 	%f456, %f455, %f454;
	add.f32 	%f457, %f445, %f456;
	sub.f32 	%f458, %f681, %f227;
	fma.rn.f32 	%f459, %f458, 0f3BBB989D, 0f3F000000;
	cvt.sat.f32.f32 	%f460, %f459;
	fma.rm.f32 	%f461, %f460, %f232, %f231;
	add.f32 	%f462, %f461, 0fCB40007F;
	neg.f32 	%f463, %f462;
	fma.rn.f32 	%f464, %f458, 0f3FB8AA3B, %f463;
	fma.rn.f32 	%f465, %f458, 0f32A57060, %f464;
	mov.b32 	%r96, %f461;
	shl.b32 	%r97, %r96, 23;
	mov.b32 	%f466, %r97;
	ex2.approx.ftz.f32 	%f467, %f465;
	mul.f32 	%f468, %f467, %f466;
	add.f32 	%f469, %f457, %f468;
	sub.f32 	%f470, %f683, %f227;
	fma.rn.f32 	%f471, %f470, 0f3BBB989D, 0f3F000000;
	cvt.sat.f32.f32 	%f472, %f471;
	fma.rm.f32 	%f473, %f472, %f232, %f231;
	add.f32 	%f474, %f473, 0fCB40007F;
	neg.f32 	%f475, %f474;
	fma.rn.f32 	%f476, %f470, 0f3FB8AA3B, %f475;
	fma.rn.f32 	%f477, %f470, 0f32A57060, %f476;
	mov.b32 	%r98, %f473;
	shl.b32 	%r99, %r98, 23;
	mov.b32 	%f478, %r99;
	ex2.approx.ftz.f32 	%f479, %f477;
	mul.f32 	%f480, %f479, %f478;
	add.f32 	%f481, %f469, %f480;
	sub.f32 	%f482, %f685, %f227;
	fma.rn.f32 	%f483, %f482, 0f3BBB989D, 0f3F000000;
	cvt.sat.f32.f32 	%f484, %f483;
	fma.rm.f32 	%f485, %f484, %f232, %f231;
	add.f32 	%f486, %f485, 0fCB40007F;
	neg.f32 	%f487, %f486;
	fma.rn.f32 	%f488, %f482, 0f3FB8AA3B, %f487;
	fma.rn.f32 	%f489, %f482, 0f32A57060, %f488;
	mov.b32 	%r100, %f485;
	shl.b32 	%r101, %r100, 23;
	mov.b32 	%f490, %r101;
	ex2.approx.ftz.f32 	%f491, %f489;
	mul.f32 	%f492, %f491, %f490;
	add.f32 	%f493, %f481, %f492;
	sub.f32 	%f494, %f687, %f227;
	fma.rn.f32 	%f495, %f494, 0f3BBB989D, 0f3F000000;
	cvt.sat.f32.f32 	%f496, %f495;
	fma.rm.f32 	%f497, %f496, %f232, %f231;
	add.f32 	%f498, %f497, 0fCB40007F;
	neg.f32 	%f499, %f498;
	fma.rn.f32 	%f500, %f494, 0f3FB8AA3B, %f499;
	fma.rn.f32 	%f501, %f494, 0f32A57060, %f500;
	mov.b32 	%r102, %f497;
	shl.b32 	%r103, %r102, 23;
	mov.b32 	%f502, %r103;
	ex2.approx.ftz.f32 	%f503, %f501;
	mul.f32 	%f504, %f503, %f502;
	add.f32 	%f505, %f493, %f504;
	sub.f32 	%f506, %f689, %f227;
	fma.rn.f32 	%f507, %f506, 0f3BBB989D, 0f3F000000;
	cvt.sat.f32.f32 	%f508, %f507;
	fma.rm.f32 	%f509, %f508, %f232, %f231;
	add.f32 	%f510, %f509, 0fCB40007F;
	neg.f32 	%f511, %f510;
	fma.rn.f32 	%f512, %f506, 0f3FB8AA3B, %f511;
	fma.rn.f32 	%f513, %f506, 0f32A57060, %f512;
	mov.b32 	%r104, %f509;
	shl.b32 	%r105, %r104, 23;
	mov.b32 	%f514, %r105;
	ex2.approx.ftz.f32 	%f515, %f513;
	mul.f32 	%f516, %f515, %f514;
	add.f32 	%f517, %f505, %f516;
	sub.f32 	%f518, %f691, %f227;
	fma.rn.f32 	%f519, %f518, 0f3BBB989D, 0f3F000000;
	cvt.sat.f32.f32 	%f520, %f519;
	fma.rm.f32 	%f521, %f520, %f232, %f231;
	add.f32 	%f522, %f521, 0fCB40007F;
	neg.f32 	%f523, %f522;
	fma.rn.f32 	%f524, %f518, 0f3FB8AA3B, %f523;
	fma.rn.f32 	%f525, %f518, 0f32A57060, %f524;
	mov.b32 	%r106, %f521;
	shl.b32 	%r107, %r106, 23;
	mov.b32 	%f526, %r107;
	ex2.approx.ftz.f32 	%f527, %f525;
	mul.f32 	%f528, %f527, %f526;
	add.f32 	%f529, %f517, %f528;
	sub.f32 	%f530, %f693, %f227;
	fma.rn.f32 	%f531, %f530, 0f3BBB989D, 0f3F000000;
	cvt.sat.f32.f32 	%f532, %f531;
	fma.rm.f32 	%f533, %f532, %f232, %f231;
	add.f32 	%f534, %f533, 0fCB40007F;
	neg.f32 	%f535, %f534;
	fma.rn.f32 	%f536, %f530, 0f3FB8AA3B, %f535;
	fma.rn.f32 	%f537, %f530, 0f32A57060, %f536;
	mov.b32 	%r108, %f533;
	shl.b32 	%r109, %r108, 23;
	mov.b32 	%f538, %r109;
	ex2.approx.ftz.f32 	%f539, %f537;
	mul.f32 	%f540, %f539, %f538;
	add.f32 	%f541, %f529, %f540;
	sub.f32 	%f542, %f695, %f227;
	fma.rn.f32 	%f543, %f542, 0f3BBB989D, 0f3F000000;
	cvt.sat.f32.f32 	%f544, %f543;
	fma.rm.f32 	%f545, %f544, %f232, %f231;
	add.f32 	%f546, %f545, 0fCB40007F;
	neg.f32 	%f547, %f546;
	fma.rn.f32 	%f548, %f542, 0f3FB8AA3B, %f547;
	fma.rn.f32 	%f549, %f542, 0f32A57060, %f548;
	mov.b32 	%r110, %f545;
	shl.b32 	%r111, %r110, 23;
	mov.b32 	%f550, %r111;
	ex2.approx.ftz.f32 	%f551, %f549;
	mul.f32 	%f552, %f551, %f550;
	add.f32 	%f553, %f541, %f552;
	sub.f32 	%f554, %f697, %f227;
	fma.rn.f32 	%f555, %f554, 0f3BBB989D, 0f3F000000;
	cvt.sat.f32.f32 	%f556, %f555;
	fma.rm.f32 	%f557, %f556, %f232, %f231;
	add.f32 	%f558, %f557, 0fCB40007F;
	neg.f32 	%f559, %f558;
	fma.rn.f32 	%f560, %f554, 0f3FB8AA3B, %f559;
	fma.rn.f32 	%f561, %f554, 0f32A57060, %f560;
	mov.b32 	%r112, %f557;
	shl.b32 	%r113, %r112, 23;
	mov.b32 	%f562, %r113;
	ex2.approx.ftz.f32 	%f563, %f561;
	mul.f32 	%f564, %f563, %f562;
	add.f32 	%f565, %f553, %f564;
	sub.f32 	%f566, %f699, %f227;
	fma.rn.f32 	%f567, %f566, 0f3BBB989D, 0f3F000000;
	cvt.sat.f32.f32 	%f568, %f567;
	fma.rm.f32 	%f569, %f568, %f232, %f231;
	add.f32 	%f570, %f569, 0fCB40007F;
	neg.f32 	%f571, %f570;
	fma.rn.f32 	%f572, %f566, 0f3FB8AA3B, %f571;
	fma.rn.f32 	%f573, %f566, 0f32A57060, %f572;
	mov.b32 	%r114, %f569;
	shl.b32 	%r115, %r114, 23;
	mov.b32 	%f574, %r115;
	ex2.approx.ftz.f32 	%f575, %f573;
	mul.f32 	%f576, %f575, %f574;
	add.f32 	%f577, %f565, %f576;
	sub.f32 	%f578, %f701, %f227;
	fma.rn.f32 	%f579, %f578, 0f3BBB989D, 0f3F000000;
	cvt.sat.f32.f32 	%f580, %f579;
	fma.rm.f32 	%f581, %f580, %f232, %f231;
	add.f32 	%f582, %f581, 0fCB40007F;
	neg.f32 	%f583, %f582;
	fma.rn.f32 	%f584, %f578, 0f3FB8AA3B, %f583;
	fma.rn.f32 	%f585, %f578, 0f32A57060, %f584;
	mov.b32 	%r116, %f581;
	shl.b32 	%r117, %r116, 23;
	mov.b32 	%f586, %r117;
	ex2.approx.ftz.f32 	%f587, %f585;
	mul.f32 	%f588, %f587, %f586;
	add.f32 	%f589, %f577, %f588;
	sub.f32 	%f590, %f703, %f227;
	fma.rn.f32 	%f591, %f590, 0f3BBB989D, 0f3F000000;
	cvt.sat.f32.f32 	%f592, %f591;
	fma.rm.f32 	%f593, %f592, %f232, %f231;
	add.f32 	%f594, %f593, 0fCB40007F;
	neg.f32 	%f595, %f594;
	fma.rn.f32 	%f596, %f590, 0f3FB8AA3B, %f595;
	fma.rn.f32 	%f597, %f590, 0f32A57060, %f596;
	mov.b32 	%r118, %f593;
	shl.b32 	%r119, %r118, 23;
	mov.b32 	%f598, %r119;
	ex2.approx.ftz.f32 	%f599, %f597;
	mul.f32 	%f600, %f599, %f598;
	add.f32 	%f601, %f589, %f600;
	mov.b32 	%r120, %f601;
	shfl.sync.bfly.b32	%r121|%p40, %r120, 16, 31, -1;
	mov.b32 	%f602, %r121;
	add.f32 	%f603, %f601, %f602;
	mov.b32 	%r122, %f603;
	shfl.sync.bfly.b32	%r123|%p41, %r122, 8, 31, -1;
	mov.b32 	%f604, %r123;
	add.f32 	%f605, %f603, %f604;
	mov.b32 	%r124, %f605;
	shfl.sync.bfly.b32	%r125|%p42, %r124, 4, 31, -1;
	mov.b32 	%f606, %r125;
	add.f32 	%f607, %f605, %f606;
	mov.b32 	%r126, %f607;
	shfl.sync.bfly.b32	%r127|%p43, %r126, 2, 31, -1;
	mov.b32 	%f608, %r127;
	add.f32 	%f609, %f607, %f608;
	mov.b32 	%r128, %f609;
	shfl.sync.bfly.b32	%r129|%p44, %r128, 1, 31, -1;
	mov.b32 	%f610, %r129;
	add.f32 	%f611, %f609, %f610;
	div.rn.f32 	%f125, %f240, %f611;
	div.rn.f32 	%f126, %f252, %f611;
	div.rn.f32 	%f127, %f264, %f611;
	div.rn.f32 	%f128, %f276, %f611;
	div.rn.f32 	%f129, %f288, %f611;
	div.rn.f32 	%f130, %f300, %f611;
	div.rn.f32 	%f131, %f312, %f611;
	div.rn.f32 	%f132, %f324, %f611;
	div.rn.f32 	%f133, %f336, %f611;
	div.rn.f32 	%f134, %f348, %f611;
	div.rn.f32 	%f135, %f360, %f611;
	div.rn.f32 	%f136, %f372, %f611;
	div.rn.f32 	%f137, %f384, %f611;
	div.rn.f32 	%f138, %f396, %f611;
	div.rn.f32 	%f139, %f408, %f611;
	div.rn.f32 	%f140, %f420, %f611;
	div.rn.f32 	%f141, %f432, %f611;
	div.rn.f32 	%f142, %f444, %f611;
	div.rn.f32 	%f143, %f456, %f611;
	div.rn.f32 	%f144, %f468, %f611;
	div.rn.f32 	%f145, %f480, %f611;
	div.rn.f32 	%f146, %f492, %f611;
	div.rn.f32 	%f147, %f504, %f611;
	div.rn.f32 	%f148, %f516, %f611;
	div.rn.f32 	%f149, %f528, %f611;
	div.rn.f32 	%f150, %f540, %f611;
	div.rn.f32 	%f151, %f552, %f611;
	div.rn.f32 	%f152, %f564, %f611;
	div.rn.f32 	%f153, %f576, %f611;
	div.rn.f32 	%f154, %f588, %f611;
	div.rn.f32 	%f155, %f600, %f611;
	mad.lo.s64 	%rd53, %rd69, %rd29, %rd52;
	cvta.to.global.u64 	%rd54, %rd28;
	shl.b64 	%rd55, %rd53, 1;
	add.s64 	%rd24, %rd54, %rd55;
	@%p34 bra 	$L__BB278_68;
	// begin inline asm
	{  cvt.rn.f16.f32 %rs32, %f125;}

	// end inline asm
	st.global.u16 	[%rd24], %rs32;
$L__BB278_68:
	mov.u32 	%r130, %tid.x;
	add.s32 	%r131, %r130, 32;
	cvt.u64.u32 	%rd56, %r131;
	setp.le.s64 	%p45, %rd31, %rd56;
	@%p45 bra 	$L__BB278_70;
	// begin inline asm
	{  cvt.rn.f16.f32 %rs33, %f126;}

	// end inline asm
	st.global.u16 	[%rd24+64], %rs33;
$L__BB278_70:
	mov.u32 	%r132, %tid.x;
	add.s32 	%r133, %r132, 64;
	cvt.u64.u32 	%rd57, %r133;
	setp.le.s64 	%p46, %rd31, %rd57;
	@%p46 bra 	$L__BB278_72;
	// begin inline asm
	{  cvt.rn.f16.f32 %rs34, %f127;}

	// end inline asm
	st.global.u16 	[%rd24+128], %rs34;
$L__BB278_72:
	setp.le.s64 	%p47, %rd31, %rd2;
	@%p47 bra 	$L__BB278_74;
	// begin inline asm
	{  cvt.rn.f16.f32 %rs35, %f128;}

	// end inline asm
	st.global.u16 	[%rd24+192], %rs35;
$L__BB278_74:
	setp.le.s64 	%p48, %rd31, %rd3;
	@%p48 bra 	$L__BB278_76;
	// begin inline asm
	{  cvt.rn.f16.f32 %rs36, %f129;}

	// end inline asm
	st.global.u16 	[%rd24+256], %rs36;
$L__BB278_76:
	setp.le.s64 	%p49, %rd31, %rd4;
	@%p49 bra 	$L__BB278_78;
	// begin inline asm
	{  cvt.rn.f16.f32 %rs37, %f130;}

	// end inline asm
	st.global.u16 	[%rd24+320], %rs37;
$L__BB278_78:
	setp.le.s64 	%p50, %rd31, %rd5;
	@%p50 bra 	$L__BB278_80;
	// begin inline asm
	{  cvt.rn.f16.f32 %rs38, %f131;}

	// end inline asm
	st.global.u16 	[%rd24+384], %rs38;
$L__BB278_80:
	setp.le.s64 	%p51, %rd31, %rd6;
	@%p51 bra 	$L__BB278_82;
	// begin inline asm
	{  cvt.rn.f16.f32 %rs39, %f132;}

	// end inline asm
	st.global.u16 	[%rd24+448], %rs39;
$L__BB278_82:
	mov.u32 	%r134, %tid.x;
	add.s32 	%r135, %r134, 256;
	cvt.u64.u32 	%rd58, %r135;
	setp.le.s64 	%p52, %rd31, %rd58;
	@%p52 bra 	$L__BB278_84;
	// begin inline asm
	{  cvt.rn.f16.f32 %rs40, %f133;}

	// end inline asm
	st.global.u16 	[%rd24+512], %rs40;
$L__BB278_84:
	mov.u32 	%r136, %tid.x;
	add.s32 	%r137, %r136, 288;
	cvt.u64.u32 	%rd59, %r137;
	setp.le.s64 	%p53, %rd31, %rd59;
	@%p53 bra 	$L__BB278_86;
	// begin inline asm
	{  cvt.rn.f16.f32 %rs41, %f134;}

	// end inline asm
	st.global.u16 	[%rd24+576], %rs41;
$L__BB278_86:
	mov.u32 	%r138, %tid.x;
	add.s32 	%r139, %r138, 320;
	cvt.u64.u32 	%rd60, %r139;
	setp.le.s64 	%p54, %rd31, %rd60;
	@%p54 bra 	$L__BB278_88;
	// begin inline asm
	{  cvt.rn.f16.f32 %rs42, %f135;}

	// end inline asm
	st.global.u16 	[%rd24+640], %rs42;
$L__BB278_88:
	setp.le.s64 	%p55, %rd31, %rd7;
	@%p55 bra 	$L__BB278_90;
	// begin inline asm
	{  cvt.rn.f16.f32 %rs43, %f136;}

	// end inline asm
	st.global.u16 	[%rd24+704], %rs43;
$L__BB278_90:
	setp.le.s64 	%p56, %rd31, %rd8;
	@%p56 bra 	$L__BB278_92;
	// begin inline asm
	{  cvt.rn.f16.f32 %rs44, %f137;}

	// end inline asm
	st.global.u16 	[%rd24+768], %rs44;
$L__BB278_92:
	setp.le.s64 	%p57, %rd31, %rd9;
	@%p57 bra 	$L__BB278_94;
	// begin inline asm
	{  cvt.rn.f16.f32 %rs45, %f138;}

	// end inline asm
	st.global.u16 	[%rd24+832], %rs45;
$L__BB278_94:
	setp.le.s64 	%p58, %rd31, %rd10;
	@%p58 bra 	$L__BB278_96;
	// begin inline asm
	{  cvt.rn.f16.f32 %rs46, %f139;}

	// end inline asm
	st.global.u16 	[%rd24+896], %rs46;
$L__BB278_96:
	setp.le.s64 	%p59, %rd31, %rd11;
	@%p59 bra 	$L__BB278_98;
	// begin inline asm
	{  cvt.rn.f16.f32 %rs47, %f140;}

	// end inline asm
	st.global.u16 	[%rd24+960], %rs47;
$L__BB278_98:
	setp.le.s64 	%p60, %rd31, %rd12;
	@%p60 bra 	$L__BB278_100;
	// begin inline asm
	{  cvt.rn.f16.f32 %rs48, %f141;}

	// end inline asm
	st.global.u16 	[%rd24+1024], %rs48;
$L__BB278_100:
	setp.le.s64 	%p61, %rd31, %rd13;
	@%p61 bra 	$L__BB278_102;
	// begin inline asm
	{  cvt.rn.f16.f32 %rs49, %f142;}

	// end inline asm
	st.global.u16 	[%rd24+1088], %rs49;
$L__BB278_102:
	setp.le.s64 	%p62, %rd31, %rd14;
	@%p62 bra 	$L__BB278_104;
	// begin inline asm
	{  cvt.rn.f16.f32 %rs50, %f143;}

	// end inline asm
	st.global.u16 	[%rd24+1152], %rs50;
$L__BB278_104:
	setp.le.s64 	%p63, %rd31, %rd15;
	@%p63 bra 	$L__BB278_106;
	// begin inline asm
	{  cvt.rn.f16.f32 %rs51, %f144;}

	// end inline asm
	st.global.u16 	[%rd24+1216], %rs51;
$L__BB278_106:
	setp.le.s64 	%p64, %rd31, %rd16;
	@%p64 bra 	$L__BB278_108;
	// begin inline asm
	{  cvt.rn.f16.f32 %rs52, %f145;}

	// end inline asm
	st.global.u16 	[%rd24+1280], %rs52;
$L__BB278_108:
	setp.le.s64 	%p65, %rd31, %rd17;
	@%p65 bra 	$L__BB278_110;
	// begin inline asm
	{  cvt.rn.f16.f32 %rs53, %f146;}

	// end inline asm
	st.global.u16 	[%rd24+1344], %rs53;
$L__BB278_110:
	mov.u32 	%r140, %tid.x;
	add.s32 	%r141, %r140, 704;
	cvt.u64.u32 	%rd61, %r141;
	setp.le.s64 	%p66, %rd31, %rd61;
	@%p66 bra 	$L__BB278_112;
	// begin inline asm
	{  cvt.rn.f16.f32 %rs54, %f147;}

	// end inline asm
	st.global.u16 	[%rd24+1408], %rs54;
$L__BB278_112:
	add.s32 	%r143, %r140, 736;
	cvt.u64.u32 	%rd62, %r143;
	setp.le.s64 	%p67, %rd31, %rd62;
	@%p67 bra 	$L__BB278_114;
	// begin inline asm
	{  cvt.rn.f16.f32 %rs55, %f148;}

	// end inline asm
	st.global.u16 	[%rd24+1472], %rs55;
$L__BB278_114:
	add.s32 	%r145, %r140, 768;
	cvt.u64.u32 	%rd63, %r145;
	setp.le.s64 	%p68, %rd31, %rd63;
	@%p68 bra 	$L__BB278_116;
	// begin inline asm
	{  cvt.rn.f16.f32 %rs56, %f149;}

	// end inline asm
	st.global.u16 	[%rd24+1536], %rs56;
$L__BB278_116:
	add.s32 	%r147, %r140, 800;
	cvt.u64.u32 	%rd64, %r147;
	setp.le.s64 	%p69, %rd31, %rd64;
	@%p69 bra 	$L__BB278_118;
	// begin inline asm
	{  cvt.rn.f16.f32 %rs57, %f150;}

	// end inline asm
	st.global.u16 	[%rd24+1600], %rs57;
$L__BB278_118:
	add.s32 	%r149, %r140, 832;
	cvt.u64.u32 	%rd65, %r149;
	setp.le.s64 	%p70, %rd31, %rd65;
	@%p70 bra 	$L__BB278_120;
	// begin inline asm
	{  cvt.rn.f16.f32 %rs58, %f151;}

	// end inline asm
	st.global.u16 	[%rd24+1664], %rs58;
$L__BB278_120:
	setp.le.s64 	%p71, %rd31, %rd18;
	@%p71 bra 	$L__BB278_122;
	// begin inline asm
	{  cvt.rn.f16.f32 %rs59, %f152;}

	// end inline asm
	st.global.u16 	[%rd24+1728], %rs59;
$L__BB278_122:
	setp.le.s64 	%p72, %rd31, %rd19;
	@%p72 bra 	$L__BB278_124;
	// begin inline asm
	{  cvt.rn.f16.f32 %rs60, %f153;}

	// end inline asm
	st.global.u16 	[%rd24+1792], %rs60;
$L__BB278_124:
	setp.le.s64 	%p73, %rd31, %rd20;
	@%p73 bra 	$L__BB278_126;
	// begin inline asm
	{  cvt.rn.f16.f32 %rs61, %f154;}

	// end inline asm
	st.global.u16 	[%rd24+1856], %rs61;
$L__BB278_126:
	setp.le.s64 	%p74, %rd31, %rd21;
	@%p74 bra 	$L__BB278_128;
	// begin inline asm
	{  cvt.rn.f16.f32 %rs62, %f155;}

	// end inline asm
	st.global.u16 	[%rd24+1920], %rs62;
$L__BB278_128:
	ld.param.u64 	%rd68, [_ZN7oneflow4cuda7softmax15SoftmaxWarpImplI10SimpleLoadI6__halffE11SimpleStoreIS4_fEfLi1ELi31ELi32ELi1ELb1ELNS1_9AlgorithmE0EEEvT_T0_ll_param_2];
	mov.u32 	%r150, %nctaid.x;
	mov.u32 	%r151, %ntid.y;
	mul.lo.s32 	%r152, %r150, %r151;
	cvt.s64.s32 	%rd66, %r152;
	add.s64 	%rd69, %rd69, %rd66;
	setp.lt.s64 	%p75, %rd69, %rd68;
	@%p75 bra 	$L__BB278_4;
$L__BB278_129:
	ret;

}
	// .globl	_ZN7oneflow4cuda7softmax15SoftmaxWarpImplI10SimpleLoadI6__halffE11SimpleStoreIS4_fEfLi1ELi32ELi32ELi1ELb0ELNS1_9AlgorithmE0EEEvT_T0_ll
.visible .entry _ZN7oneflow4cuda7softmax15SoftmaxWarpImplI10SimpleLoadI6__halffE11SimpleStoreIS4_fEfLi1ELi32ELi32ELi1ELb0ELNS1_9AlgorithmE0EEEvT_T0_ll(
	.param .align 8 .b8 _ZN7oneflow4cuda7softmax15SoftmaxWarpImplI10SimpleLoadI6__halffE11SimpleStoreIS4_fEfLi1ELi32ELi32ELi1ELb0ELNS1_9AlgorithmE0EEEvT_T0_ll_param_0[16],
	.param .align 8 .b8 _ZN7oneflow4cuda7softmax15SoftmaxWarpImplI10SimpleLoadI6__halffE11SimpleStoreIS4_fEfLi1ELi32ELi32ELi1ELb0ELNS1_9AlgorithmE0EEEvT_T0_ll_param_1[16],
	.param .u64 _ZN7oneflow4cuda7softmax15SoftmaxWarpImplI10SimpleLoadI6__halffE11SimpleStoreIS4_fEfLi1ELi32ELi32ELi1ELb0ELNS1_9AlgorithmE0EEEvT_T0_ll_param_2,
	.param .u64 _ZN7oneflow4cuda7softmax15SoftmaxWarpImplI10SimpleLoadI6__halffE11SimpleStoreIS4_fEfLi1ELi32ELi32ELi1ELb0ELNS1_9AlgorithmE0EEEvT_T0_ll_param_3
)
{
	.reg .pred 	%p<14>;
	.reg .b16 	%rs<65>;
	.reg .b32 	%r<92>;
	.reg .b32 	%f<503>;
	.reg .b64 	%rd<28>;

	ld.param.u64 	%rd11, [_ZN7oneflow4cuda7softmax15SoftmaxWarpImplI10SimpleLoadI6__halffE11SimpleStoreIS4_fEfLi1ELi32ELi32ELi1ELb0ELNS1_9AlgorithmE0EEEvT_T0_ll_param_1+8];
	ld.param.u64 	%rd10, [_ZN7oneflow4cuda7softmax15SoftmaxWarpImplI10SimpleLoadI6__halffE11SimpleStoreIS4_fEfLi1ELi32ELi32ELi1ELb0ELNS1_9AlgorithmE0EEEvT_T0_ll_param_1];
	ld.param.u64 	%rd9, [_ZN7oneflow4cuda7softmax15SoftmaxWarpImplI10SimpleLoadI6__halffE11SimpleStoreIS4_fEfLi1ELi32ELi32ELi1ELb0ELNS1_9AlgorithmE0EEEvT_T0_ll_param_0+8];
	ld.param.u64 	%rd8, [_ZN7oneflow4cuda7softmax15SoftmaxWarpImplI10SimpleLoadI6__halffE11SimpleStoreIS4_fEfLi1ELi32ELi32ELi1ELb0ELNS1_9AlgorithmE0EEEvT_T0_ll_param_0];
	ld.param.u64 	%rd12, [_ZN7oneflow4cuda7softmax15SoftmaxWarpImplI10SimpleLoadI6__halffE11SimpleStoreIS4_fEfLi1ELi32ELi32ELi1ELb0ELNS1_9AlgorithmE0EEEvT_T0_ll_param_2];
	ld.param.u64 	%rd13, [_ZN7oneflow4cuda7softmax15SoftmaxWarpImplI10SimpleLoadI6__halffE11SimpleStoreIS4_fEfLi1ELi32ELi32ELi1ELb0ELNS1_9AlgorithmE0EEEvT_T0_ll_param_3];
	setp.lt.s64 	%p1, %rd13, 1025;
	@%p1 bra 	$L__BB279_2;
	mov.u64 	%rd14, $str;
	cvta.global.u64 	%rd15, %rd14;
	mov.u64 	%rd16, $str$1;
	cvta.global.u64 	%rd17, %rd16;
	mov.u64 	%rd18, __unnamed_279;
	cvta.global.u64 	%rd19, %rd18;
	{ // callseq 278, 0
	.param .b64 param0;
	st.param.b64 	[param0], %rd15;
	.param .b64 param1;
	st.param.b64 	[param1], %rd17;
	.param .b32 param2;
	st.param.b32 	[param2], 228;
	.param .b64 param3;
	st.param.b64 	[param3], %rd19;
	.param .b64 param4;
	st.param.b64 	[param4], 1;
	call.uni 
	__assertfail, 
	(
	param0, 
	param1, 
	param2, 
	param3, 
	param4
	);
	} // callseq 278
$L__BB279_2:
	mov.u32 	%r2, %ctaid.x;
	mov.u32 	%r3, %ntid.y;
	mov.u32 	%r4, %tid.y;
	mad.lo.s32 	%r5, %r2, %r3, %r4;
	mov.u32 	%r6, %nctaid.x;
	mul.lo.s32 	%r1, %r6, %r3;
	cvt.s64.s32 	%rd27, %r5;
	setp.le.s64 	%p2, %rd12, %rd27;
	@%p2 bra 	$L__BB279_5;
	mov.u32 	%r7, %tid.x;
	cvt.u64.u32 	%rd3, %r7;
	cvta.to.global.u64 	%rd4, %rd8;
	cvt.s64.s32 	%rd5, %r1;
$L__BB279_4:
	mad.lo.s64 	%rd20, %rd27, %rd9, %rd3;
	shl.b64 	%rd21, %rd20, 1;
	add.s64 	%rd22, %rd4, %rd21;
	ld.global.u16 	%rs1, [%rd22];
	// begin inline asm
	{  cvt.f32.f16 %f1, %rs1;}

	// end inline asm
	max.f32 	%f65, %f1, 0fFF800000;
	ld.global.u16 	%rs2, [%rd22+64];
	// begin inline asm
	{  cvt.f32.f16 %f2, %rs2;}

	// end inline asm
	max.f32 	%f66, %f65, %f2;
	ld.global.u16 	%rs3, [%rd22+128];
	// begin inline asm
	{  cvt.f32.f16 %f3, %rs3;}

	// end inline asm
	max.f32 	%f67, %f66, %f3;
	ld.global.u16 	%rs4, [%rd22+192];
	// begin inline asm
	{  cvt.f32.f16 %f4, %rs4;}

	// end inline asm
	max.f32 	%f68, %f67, %f4;
	ld.global.u16 	%rs5, [%rd22+256];
	// begin inline asm
	{  cvt.f32.f16 %f5, %rs5;}

	// end inline asm
	max.f32 	%f69, %f68, %f5;
	ld.global.u16 	%rs6, [%rd22+320];
	// begin inline asm
	{  cvt.f32.f16 %f6, %rs6;}

	// end inline asm
	max.f32 	%f70, %f69, %f6;
	ld.global.u16 	%rs7, [%rd22+384];
	// begin inline asm
	{  cvt.f32.f16 %f7, %rs7;}

	// end inline asm
	max.f32 	%f71, %f70, %f7;
	ld.global.u16 	%rs8, [%rd22+448];
	// begin inline asm
	{  cvt.f32.f16 %f8, %rs8;}

	// end inline asm
	max.f32 	%f72, %f71, %f8;
	ld.global.u16 	%rs9, [%rd22+512];
	// begin inline asm
	{  cvt.f32.f16 %f9, %rs9;}

	// end inline asm
	max.f32 	%f73, %f72, %f9;
	ld.global.u16 	%rs10, [%rd22+576];
	// begin inline asm
	{  cvt.f32.f16 %f10, %rs10;}

	// end inline asm
	max.f32 	%f74, %f73, %f10;
	ld.global.u16 	%rs11, [%rd22+640];
	// begin inline asm
	{  cvt.f32.f16 %f11, %rs11;}

	// end inline asm
	max.f32 	%f75, %f74, %f11;
	ld.global.u16 	%rs12, [%rd22+704];
	// begin inline asm
	{  cvt.f32.f16 %f12, %rs12;}

	// end inline asm
	max.f32 	%f76, %f75, %f12;
	ld.global.u16 	%rs13, [%rd22+768];
	// begin inline asm
	{  cvt.f32.f16 %f13, %rs13;}

	// end inline asm
	max.f32 	%f77, %f76, %f13;
	ld.global.u16 	%rs14, [%rd22+832];
	// begin inline asm
	{  cvt.f32.f16 %f14, %rs14;}

	// end inline asm
	max.f32 	%f78, %f77, %f14;
	ld.global.u16 	%rs15, [%rd22+896];
	// begin inline asm
	{  cvt.f32.f16 %f15, %rs15;}

	// end inline asm
	max.f32 	%f79, %f78, %f15;
	ld.global.u16 	%rs16, [%rd22+960];
	// begin inline asm
	{  cvt.f32.f16 %f16, %rs16;}

	// end inline asm
	max.f32 	%f80, %f79, %f16;
	ld.global.u16 	%rs17, [%rd22+1024];
	// begin inline asm
	{  cvt.f32.f16 %f17, %rs17;}

	// end inline asm
	max.f32 	%f81, %f80, %f17;
	ld.global.u16 	%rs18, [%rd22+1088];
	// begin inline asm
	{  cvt.f32.f16 %f18, %rs18;}

	// end inline asm
	max.f32 	%f82, %f81, %f18;
	ld.global.u16 	%rs19, [%rd22+1152];
	// begin inline asm
	{  cvt.f32.f16 %f19, %rs19;}

	// end inline asm
	max.f32 	%f83, %f82, %f19;
	ld.global.u16 	%rs20, [%rd22+1216];
	// begin inline asm
	{  cvt.f32.f16 %f20, %rs20;}

	// end inline asm
	max.f32 	%f84, %f83, %f20;
	ld.global.u16 	%rs21, [%rd22+1280];
	// begin inline asm
	{  cvt.f32.f16 %f21, %rs21;}

	// end inline asm
	max.f32 	%f85, %f84, %f21;
	ld.global.u16 	%rs22, [%rd22+1344];
	// begin inline asm
	{  cvt.f32.f16 %f22, %rs22;}

	// end inline asm
	max.f32 	%f86, %f85, %f22;
	ld.global.u16 	%rs23, [%rd22+1408];
	// begin inline asm
	{  cvt.f32.f16 %f23, %rs23;}

	// end inline asm
	max.f32 	%f87, %f86, %f23;
	ld.global.u16 	%rs24, [%rd22+1472];
	// begin inline asm
	{  cvt.f32.f16 %f24, %rs24;}

	// end inline asm
	max.f32 	%f88, %f87, %f24;
	ld.global.u16 	%rs25, [%rd22+1536];
	// begin inline asm
	{  cvt.f32.f16 %f25, %rs25;}

	// end inline asm
	max.f32 	%f89, %f88, %f25;
	ld.global.u16 	%rs26, [%rd22+1600];
	// begin inline asm
	{  cvt.f32.f16 %f26, %rs26;}

	// end inline asm
	max.f32 	%f90, %f89, %f26;
	ld.global.u16 	%rs27, [%rd22+1664];
	// begin inline asm
	{  cvt.f32.f16 %f27, %rs27;}

	// end inline asm
	max.f32 	%f91, %f90, %f27;
	ld.global.u16 	%rs28, [%rd22+1728];
	// begin inline asm
	{  cvt.f32.f16 %f28, %rs28;}

	// end inline asm
	max.f32 	%f92, %f91, %f28;
	ld.global.u16 	%rs29, [%rd22+1792];
	// begin inline asm
	{  cvt.f32.f16 %f29, %rs29;}

	// end inline asm
	max.f32 	%f93, %f92, %f29;
	ld.global.u16 	%rs30, [%rd22+1856];
	// begin inline asm
	{  cvt.f32.f16 %f30, %rs30;}

	// end inline asm
	max.f32 	%f94, %f93, %f30;
	ld.global.u16 	%rs31, [%rd22+1920];
	// begin inline asm
	{  cvt.f32.f16 %f31, %rs31;}

	// end inline asm
	max.f32 	%f95, %f94, %f31;
	ld.global.u16 	%rs32, [%rd22+1984];
	// begin inline asm
	{  cvt.f32.f16 %f32, %rs32;}

	// end inline asm
	max.f32 	%f96, %f95, %f32;
	mov.b32 	%r8, %f96;
	shfl.sync.bfly.b32	%r9|%p3, %r8, 16, 31, -1;
	mov.b32 	%f97, %r9;
	max.f32 	%f98, %f96, %f97;
	mov.b32 	%r10, %f98;
	shfl.sync.bfly.b32	%r11|%p4, %r10, 8, 31, -1;
	mov.b32 	%f99, %r11;
	max.f32 	%f100, %f98, %f99;
	mov.b32 	%r12, %f100;
	shfl.sync.bfly.b32	%r13|%p5, %r12, 4, 31, -1;
	mov.b32 	%f101, %r13;
	max.f32 	%f102, %f100, %f101;
	mov.b32 	%r14, %f102;
	shfl.sync.bfly.b32	%r15|%p6, %r14, 2, 31, -1;
	mov.b32 	%f103, %r15;
	max.f32 	%f104, %f102, %f103;
	mov.b32 	%r16, %f104;
	shfl.sync.bfly.b32	%r17|%p7, %r16, 1, 31, -1;
	mov.b32 	%f105, %r17;
	max.f32 	%f106, %f104, %f105;
	sub.f32 	%f107, %f1, %f106;
	fma.rn.f32 	%f108, %f107, 0f3BBB989D, 0f3F000000;
	cvt.sat.f32.f32 	%f109, %f108;
	mov.f32 	%f110, 0f4B400001;
	mov.f32 	%f111, 0f437C0000;
	fma.rm.f32 	%f112, %f109, %f111, %f110;
	add.f32 	%f113, %f112, 0fCB40007F;
	neg.f32 	%f114, %f113;
	fma.rn.f32 	%f115, %f107, 0f3FB8AA3B, %f114;
	fma.rn.f32 	%f116, %f107, 0f32A57060, %f115;
	mov.b32 	%r18, %f112;
	shl.b32 	%r19, %r18, 23;
	mov.b32 	%f117, %r19;
	ex2.approx.ftz.f32 	%f118, %f116;
	mul.f32 	%f119, %f118, %f117;
	add.f32 	%f120, %f119, 0f00000000;
	sub.f32 	%f121, %f2, %f106;
	fma.rn.f32 	%f122, %f121, 0f3BBB989D, 0f3F000000;
	cvt.sat.f32.f32 	%f123, %f122;
	fma.rm.f32 	%f124, %f123, %f111, %f110;
	add.f32 	%f125, %f124, 0fCB40007F;
	neg.f32 	%f126, %f125;
	fma.rn.f32 	%f127, %f121, 0f3FB8AA3B, %f126;
	fma.rn.f32 	%f128, %f121, 0f32A57060, %f127;
	mov.b32 	%r20, %f124;
	shl.b32 	%r21, %r20, 23;
	mov.b32 	%f129, %r21;
	ex2.approx.ftz.f32 	%f130, %f128;
	mul.f32 	%f131, %f130, %f129;
	add.f32 	%f132, %f120, %f131;
	sub.f32 	%f133, %f3, %f106;
	fma.rn.f32 	%f134, %f133, 0f3BBB989D, 0f3F000000;
	cvt.sat.f32.f32 	%f135, %f134;
	fma.rm.f32 	%f136, %f135, %f111, %f110;
	add.f32 	%f137, %f136, 0fCB40007F;
	neg.f32 	%f138, %f137;
	fma.rn.f32 	%f139, %f133, 0f3FB8AA3B, %f138;
	fma.rn.f32 	%f140, %f133, 0f32A57060, %f139;
	mov.b32 	%r22, %f136;
	shl.b32 	%r23, %r22, 23;
	mov.b32 	%f141, %r23;
	ex2.approx.ftz.f32 	%f142, %f140;
	mul.f32 	%f143, %f142, %f141;
	add.f32 	%f144, %f132, %f143;
	sub.f32 	%f145, %f4, %f106;
	fma.rn.f32 	%f146, %f145, 0f3BBB989D, 0f3F000000;
	cvt.sat.f32.f32 	%f147, %f146;
	fma.rm.f32 	%f148, %f147, %f111, %f110;
	add.f32 	%f149, %f148, 0fCB40007F;
	neg.f32 	%f150, %f149;
	fma.rn.f32 	%f151, %f145, 0f3FB8AA3B, %f150;
	fma.rn.f32 	%f152, %f145, 0f32A57060, %f151;
	mov.b32 	%r24, %f148;
	shl.b32 	%r25, %r24, 23;
	mov.b32 	%f153, %r25;
	ex2.approx.ftz.f32 	%f154, %f152;
	mul.f32 	%f155, %f154, %f153;
	add.f32 	%f156, %f144, %f155;
	sub.f32 	%f157, %f5, %f106;
	fma.rn.f32 	%f158, %f157, 0f3BBB989D, 0f3F000000;
	cvt.sat.f32.f32 	%f159, %f158;
	fma.rm.f32 	%f160, %f159, %f111, %f110;
	add.f32 	%f161, %f160, 0fCB40007F;
	neg.f32 	%f162, %f161;
	fma.rn.f32 	%f163, %f157, 0f3FB8AA3B, %f162;
	fma.rn.f32 	%f164, %f157, 0f32A57060, %f163;
	mov.b32 	%r26, %f160;
	shl.b32 	%r27, %r26, 23;
	mov.b32 	%f165, %r27;
	ex2.approx.ftz.f32 	%f166, %f164;
	mul.f32 	%f167, %f166, %f165;
	add.f32 	%f168, %f156, %f167;
	sub.f32 	%f169, %f6, %f106;
	fma.rn.f32 	%f170, %f169, 0f3BBB989D, 0f3F000000;
	cvt.sat.f32.f32 	%f171, %f170;
	fma.rm.f32 	%f172, %f171, %f111, %f110;
	add.f32 	%f173, %f172, 0fCB40007F;
	neg.f32 	%f174, %f173;
	fma.rn.f32 	%f175, %f169, 0f3FB8AA3B, %f174;
	fma.rn.f32 	%f176, %f169, 0f32A57060, %f175;
	mov.b32 	%r28, %f172;
	shl.b32 	%r29, %r28, 23;
	mov.b32 	%f177, %r29;
	ex2.approx.ftz.f32 	%f178, %f176;
	mul.f32 	%f179, %f178, %f177;
	add.f32 	%f180, %f168, %f179;
	sub.f32 	%f181, %f7, %f106;
	fma.rn.f32 	%f182, %f181, 0f3BBB989D, 0f3F000000;
	cvt.sat.f32.f32 	%f183, %f182;
	fma.rm.f32 	%f184, %f183, %f111, %f110;
	add.f32 	%f185, %f184, 0fCB40007F;
	neg.f32 	%f186, %f185;
	fma.rn.f32 	%f187, %f181, 0f3FB8AA3B, %f186;
	fma.rn.f32 	%f188, %f181, 0f32A57060, %f187;
	mov.b32 	%r30, %f184;
	shl.b32 	%r31, %r30, 23;
	mov.b32 	%f189, %r31;
	ex2.approx.ftz.f32 	%f190, %f188;
	mul.f32 	%f191, %f190, %f189;
	add.f32 	%f192, %f180, %f191;
	sub.f32 	%f193, %f8, %f106;
	fma.rn.f32 	%f194, %f193, 0f3BBB989D, 0f3F000000;
	cvt.sat.f32.f32 	%f195, %f194;
	fma.rm.f32 	%f196, %f195, %f111, %f110;
	add.f32 	%f197, %f196, 0fCB40007F;
	neg.f32 	%f198, %f197;
	fma.rn.f32 	%f199, %f193, 0f3FB8AA3B, %f198;
	fma.rn.f32 	%f200, %f193, 0f32A57060, %f199;
	mov.b32 	%r32, %f196;
	shl.b32 	%r33, %r32, 23;
	mov.b32 	%f201, %r33;
	ex2.approx.ftz.f32 	%f202, %f200;
	mul.f32 	%f203, %f202, %f201;
	add.f32 	%f204, %f192, %f203;
	sub.f32 	%f205, %f9, %f106;
	fma.rn.f32 	%f206, %f205, 0f3BBB989D, 0f3F000000;
	cvt.sat.f32.f32 	%f207, %f206;
	fma.rm.f32 	%f208, %f207, %f111, %f110;
	add.f32 	%f209, %f208, 0fCB40007F;
	neg.f32 	%f210, %f209;
	fma.rn.f32 	%f211, %f205, 0f3FB8AA3B, %f210;
	fma.rn.f32 	%f212, %f205, 0f32A57060, %f211;
	mov.b32 	%r34, %f208;
	shl.b32 	%r35, %r34, 23;
	mov.b32 	%f213, %r35;
	ex2.approx.ftz.f32 	%f214, %f212;
	mul.f32 	%f215, %f214, %f213;
	add.f32 	%f216, %f204, %f215;
	sub.f32 	%f217, %f10, %f106;
	fma.rn.f32 	%f218, %f217, 0f3BBB989D, 0f3F000000;
	cvt.sat.f32.f32 	%f219, %f218;
	fma.rm.f32 	%f220, %f219, %f111, %f110;
	add.f32 	%f221, %f220, 0fCB40007F;
	neg.f32 	%f222, %f221;
	fma.rn.f32 	%f223, %f217, 0f3FB8AA3B, %f222;
	fma.rn.f32 	%f224, %f217, 0f32A57060, %f223;
	mov.b32 	%r36, %f220;
	shl.b32 	%r37, %r36, 23;
	mov.b32 	%f225, %r37;
	ex2.approx.ftz.f32 	%f226, %f224;
	mul.f32 	%f227, %f226, %f225;
	add.f32 	%f228, %f216, %f227;
	sub.f32 	%f229, %f11, %f106;
	fma.rn.f32 	%f230, %f229, 0f3BBB989D, 0f3F000000;
	cvt.sat.f32.f32 	%f231, %f230;
	fma.rm.f32 	%f232, %f231, %f111, %f110;
	add.f32 	%f233, %f232, 0fCB40007F;
	neg.f32 	%f234, %f233;
	fma.rn.f32 	%f235, %f229, 0f3FB8AA3B, %f234;
	fma.rn.f32 	%f236, %f229, 0f32A57060, %f235;
	mov.b32 	%r38, %f232;
	shl.b32 	%r39, %r38, 23;
	mov.b32 	%f237, %r39;
	ex2.approx.ftz.f32 	%f238, %f236;
	mul.f32 	%f239, %f238, %f237;
	add.f32 	%f240, %f228, %f239;
	sub.f32 	%f241, %f12, %f106;
	fma.rn.f32 	%f242, %f241, 0f3BBB989D, 0f3F000000;
	cvt.sat.f32.f32 	%f243, %f242;
	fma.rm.f32 	%f244, %f243, %f111, %f110;
	add.f32 	%f245, %f244, 0fCB40007F;
	neg.f32 	%f246, %f245;
	fma.rn.f32 	%f247, %f241, 0f3FB8AA3B, %f246;
	fma.rn.f32 	%f248, %f241, 0f32A57060, %f247;
	mov.b32 	%r40, %f244;
	shl.b32 	%r41, %r40, 23;
	mov.b32 	%f249, %r41;
	ex2.approx.ftz.f32 	%f250, %f248;
	mul.f32 	%f251, %f250, %f249;
	add.f32 	%f252, %f240, %f251;
	sub.f32 	%f253, %f13, %f106;
	fma.rn.f32 	%f254, %f253, 0f3BBB989D, 0f3F000000;
	cvt.sat.f32.f32 	%f255, %f254;
	fma.rm.f32 	%f256, %f255, %f111, %f110;
	add.f32 	%f257, %f256, 0fCB40007F;
	neg.f32 	%f258, %f257;
	fma.rn.f32 	%f259, %f253, 0f3FB8AA3B, %f258;
	fma.rn.f32 	%f260, %f253, 0f32A57060, %f259;
	mov.b32 	%r42, %f256;
	shl.b32 	%r43, %r42, 23;
	mov.b32 	%f261, %r43;
	ex2.approx.ftz.f32 	%f262, %f260;
	mul.f32 	%f263, %f262, %f261;
	add.f32 	%f264, %f252, %f263;
	sub.f32 	%f265, %f14, %f106;
	fma.rn.f32 	%f266, %f265, 0f3BBB989D, 0f3F000000;
	cvt.sat.f32.f32 	%f267, %f266;
	fma.rm.f32 	%f268, %f267, %f111, %f110;
	add.f32 	%f269, %f268, 0fCB40007F;
	neg.f32 	%f270, %f269;
	fma.rn.f32 	%f271, %f265, 0f3FB8AA3B, %f270;
	fma.rn.f32 	%f272, %f265, 0f32A57060, %f271;
	mov.b32 	%r44, %f268;
	shl.b32 	%r45, %r44, 23;
	mov.b32 	%f273, %r45;
	ex2.approx.ftz.f32 	%f274, %f272;
	mul.f32 	%f275, %f274, %f273;
	add.f32 	%f276, %f264, %f275;
	sub.f32 	%f277, %f15, %f106;
	fma.rn.f32 	%f278, %f277, 0f3BBB989D, 0f3F000000;
	cvt.sat.f32.f32 	%f279, %f278;
	fma.rm.f32 	%f280, %f279, %f111, %f110;
	add.f32 	%f281, %f280, 0fCB40007F;
	neg.f32 	%f282, %f281;
	fma.rn.f32 	%f283, %f277, 0f3FB8AA3B, %f282;
	fma.rn.f32 	%f284, %f277, 0f32A57060, %f283;
	mov.b32 	%r46, %f280;
	shl.b32 	%r47, %r46, 23;
	mov.b32 	%f285, %r47;
	ex2.approx.ftz.f32 	%f286, %f284;
	mul.f32 	%f287, %f286, %f285;
	add.f32 	%f288, %f276, %f287;
	sub.f32 	%f289, %f16, %f106;
	fma.rn.f32 	%f290, %f289, 0f3BBB989D, 0f3F000000;
	cvt.sat.f32.f32 	%f291, %f290;
	fma.rm.f32 	%f292, %f291, %f111, %f110;
	add.f32 	%f293, %f292, 0fCB40007F;
	neg.f32 	%f294, %f293;
	fma.rn.f32 	%f295, %f289, 0f3FB8AA3B, %f294;
	fma.rn.f32 	%f296, %f289, 0f32A57060, %f295;
	mov.b32 	%r48, %f292;
	shl.b32 	%r49, %r48, 23;
	mov.b32 	%f297, %r49;
	ex2.approx.ftz.f32 	%f298, %f296;
	mul.f32 	%f299, %f298, %f297;
	add.f32 	%f300, %f288, %f299;
	sub.f32 	%f301, %f17, %f106;
	fma.rn.f32 	%f302, %f301, 0f3BBB989D, 0f3F000000;
	cvt.sat.f32.f32 	%f303, %f302;
	fma.rm.f32 	%f304, %f303, %f111, %f110;
	add.f32 	%f305, %f304, 0fCB40007F;
	neg.f32 	%f306, %f305;
	fma.rn.f32 	%f307, %f301, 0f3FB8AA3B, %f306;
	fma.rn.f32 	%f308, %f301, 0f32A57060, %f307;
	mov.b32 	%r50, %f304;
	shl.b32 	%r51, %r50, 23;
	mov.b32 	%f309, %r51;
	ex2.approx.ftz.f32 	%f310, %f308;
	mul.f32 	%f311, %f310, %f309;
	add.f32 	%f312, %f300, %f311;
	sub.f32 	%f313, %f18, %f106;
	fma.rn.f32 	%f314, %f313, 0f3BBB989D, 0f3F000000;
	cvt.sat.f32.f32 	%f315, %f314;
	fma.rm.f32 	%f316, %f315, %f111, %f110;
	add.f32 	%f317, %f316, 0fCB40007F;
	neg.f32 	%f318, %f317;
	fma.rn.f32 	%f319, %f313, 0f3FB8AA3B, %f318;
	fma.rn.f32 	%f320, %f313, 0f32A57060, %f319;
	mov.b32 	%r52, %f316;
	shl.b32 	%r53, %r52, 23;
	mov.b32 	%f321, %r53;
	ex2.approx.ftz.f32 	%f322, %f320;
	mul.f32 	%f323, %f322, %f321;
	add.f32 	%f324, %f312, %f323;
	sub.f32 	%f325, %f19, %f106;
	fma.rn.f32 	%f326, %f325, 0f3BBB989D, 0f3F000000;
	cvt.sat.f32.f32 	%f327, %f326;
	fma.rm.f32 	%f328, %f327, %f111, %f110;
	add.f32 	%f329, %f328, 0fCB40007F;
	neg.f32 	%f330, %f329;
	fma.rn.f32 	%f331, %f325, 0f3FB8AA3B, %f330;
	fma.rn.f32 	%f332, %f325, 0f32A57060, %f331;
	mov.b32 	%r54, %f328;
	shl.b32 	%r55, %r54, 23;
	mov.b32 	%f333, %r55;
	ex2.approx.ftz.f32 	%f334, %f332;
	mul.f32 	%f335, %f334, %f333;
	add.f32 	%f336, %f324, %f335;
	sub.f32 	%f337, %f20, %f106;
	fma.rn.f32 	%f338, %f337, 0f3BBB989D, 0f3F000000;
	cvt.sat.f32.f32 	%f339, %f338;
	fma.rm.f32 	%f340, %f339, %f111, %f110;
	add.f32 	%f341, %f340, 0fCB40007F;
	neg.f32 	%f342, %f341;
	fma.rn.f32 	%f343, %f337, 0f3FB8AA3B, %f342;
	fma.rn.f32 	%f344, %f337, 0f32A57060, %f343;
	mov.b32 	%r56, %f340;
	shl.b32 	%r57, %r56, 23;
	mov.b32 	%f345, %r57;
	ex2.approx.ftz.f32 	%f346, %f344;
	mul.f32 	%f347, %f346, %f345;
	add.f32 	%f348, %f336, %f347;
	sub.f32 	%f349, %f21, %f106;
	fma.rn.f32 	%f350, %f349, 0f3BBB989D, 0f3F000000;
	cvt.sat.f32.f32 	%f351, %f350;
	fma.rm.f32 	%f352, %f351, %f111, %f110;
	add.f32 	%f353, %f352, 0fCB40007F;
	neg.f32 	%f354, %f353;
	fma.rn.f32 	%f355, %f349, 0f3FB8AA3B, %f354;
	fma.rn.f32 	%f356, %f349, 0f32A57060, %f355;
	mov.b32 	%r58, %f352;
	shl.b32 	%r59, %r58, 23;
	mov.b32 	%f357, %r59;
	ex2.approx.ftz.f32 	%f358, %f356;
	mul.f32 	%f359, %f358, %f357;
	add.f32 	%f360, %f348, %f359;
	sub.f32 	%f361, %f22, %f106;
	fma.rn.f32 	%f362, %f361, 0f3BBB989D, 0f3F000000;
	cvt.sat.f32.f32 	%f363, %f362;
	fma.rm.f32 	%f364, %f363, %f111, %f110;
	add.f32 	%f365, %f364, 0fCB40007F;
	neg.f32 	%f366, %f365;
	fma.rn.f32 	%f367, %f361, 0f3FB8AA3B, %f366;
	fma.rn.f32 	%f368, %f361, 0f32A57060, %f367;
	mov.b32 	%r60, %f364;
	shl.b32 	%r61, %r60, 23;
	mov.b32 	%f369, %r61;
	ex2.approx.ftz.f32 	%f370, %f368;
	mul.f32 	%f371, %f370, %f369;
	add.f32 	%f372, %f360, %f371;
	sub.f32 	%f373, %f23, %f106;
	fma.rn.f32 	%f374, %f373, 0f3BBB989D, 0f3F000000;
	cvt.sat.f32.f32 	%f375, %f374;
	fma.rm.f32 	%f376, %f375, %f111, %f110;
	add.f32 	%f377, %f376, 0fCB40007F;
	neg.f32 	%f378, %f377;
	fma.rn.f32 	%f379, %f373, 0f3FB8AA3B, %f378;
	fma.rn.f32 	%f380, %f373, 0f32A57060, %f379;
	mov.b32 	%r62, %f376;
	shl.b32 	%r63, %r62, 23;
	mov.b32 	%f381, %r63;
	ex2.approx.ftz.f32 	%f382, %f380;
	mul.f32 	%f383, %f382, %f381;
	add.f32 	%f384, %f372, %f383;
	sub.f32 	%f385, %f24, %f106;
	fma.rn.f32 	%f386, %f385, 0f3BBB989D, 0f3F000000;
	cvt.sat.f32.f32 	%f387, %f386;
	fma.rm.f32 	%f388, %f387, %f111, %f110;
	add.f32 	%f389, %f388, 0fCB40007F;
	neg.f32 	%f390, %f389;
	fma.rn.f32 	%f391, %f385, 0f3FB8AA3B, %f390;
	fma.rn.f32 	%f392, %f385, 0f32A57060, %f391;
	mov.b32 	%r64, %f388;
	shl.b32 	%r65, %r64, 23;
	mov.b32 	%f393, %r65;
	ex2.approx.ftz.f32 	%f394, %f392;
	mul.f32 	%f395, %f394, %f393;
	add.f32 	%f396, %f384, %f395;
	sub.f32 	%f397, %f25, %f106;
	fma.rn.f32 	%f398, %f397, 0f3BBB989D, 0f3F000000;
	cvt.sat.f32.f32 	%f399, %f398;
	fma.rm.f32 	%f400, %f399, %f111, %f110;
	add.f32 	%f401, %f400, 0fCB40007F;
	neg.f32 	%f402, %f401;
	fma.rn.f32 	%f403, %f397, 0f3FB8AA3B, %f402;
	fma.rn.f32 	%f404, %f397, 0f32A57060, %f403;
	mov.b32 	%r66, %f400;
	shl.b32 	%r67, %r66, 23;
	mov.b32 	%f405, %r67;
	ex2.approx.ftz.f32 	%f406, %f404;
	mul.f32 	%f407, %f406, %f405;
	add.f32 	%f408, %f396, %f407;
	sub.f32 	%f409, %f26, %f106;
	fma.rn.f32 	%f410, %f409, 0f3BBB989D, 0f3F000000;
	cvt.sat.f32.f32 	%f411, %f410;
	fma.rm.f32 	%f412, %f411, %f111, %f110;
	add.f32 	%f413, %f412, 0fCB40007F;
	neg.f32 	%f414, %f413;
	fma.rn.f32 	%f415, %f409, 0f3FB8AA3B, %f414;
	fma.rn.f32 	%f416, %f409, 0f32A57060, %f415;
	mov.b32 	%r68, %f412;
	shl.b32 	%r69, %r68, 23;
	mov.b32 	%f417, %r69;
	ex2.approx.ftz.f32 	%f418, %f416;
	mul.f32 	%f419, %f418, %f417;
	add.f32 	%f420, %f408, %f419;
	sub.f32 	%f421, %f27, %f106;
	fma.rn.f32 	%f422, %f421, 0f3BBB989D, 0f3F000000;
	cvt.sat.f32.f32 	%f423, %f422;
	fma.rm.f32 	%f424, %f423, %f111, %f110;
	add.f32 	%f425, %f424, 0fCB40007F;
	neg.f32 	%f426, %f425;
	fma.rn.f32 	%f427, %f421, 0f3FB8AA3B, %f426;
	fma.rn.f32 	%f428, %f421, 0f32A57060, %f427;
	mov.b32 	%r70, %f424;
	shl.b32 	%r71, %r70, 23;
	mov.b32 	%f429, %r71;
	ex2.approx.ftz.f32 	%f430, %f428;
	mul.f32 	%f431, %f430, %f429;
	add.f32 	%f432, %f420, %f431;
	sub.f32 	%f433, %f28, %f106;
	fma.rn.f32 	%f434, %f433, 0f3BBB989D, 0f3F000000;
	cvt.sat.f32.f32 	%f435, %f434;
	fma.rm.f32 	%f436, %f435, %f111, %f110;
	add.f32 	%f437, %f436, 0fCB40007F;
	neg.f32 	%f438, %f437;
	fma.rn.f32 	%f439, %f433, 0f3FB8AA3B, %f438;
	fma.rn.f32 	%f440, %f433, 0f32A57060, %f439;
	mov.b32 	%r72, %f436;
	shl.b32 	%r73, %r72, 23;
	mov.b32 	%f441, %r73;
	ex2.approx.ftz.f32 	%f442, %f440;
	mul.f32 	%f443, %f442, %f441;
	add.f32 	%f444, %f432, %f443;
	sub.f32 	%f445, %f29, %f106;
	fma.rn.f32 	%f446, %f445, 0f3BBB989D, 0f3F000000;
	cvt.sat.f32.f32 	%f447, %f446;
	fma.rm.f32 	%f448, %f447, %f111, %f110;
	add.f32 	%f449, %f448, 0fCB40007F;
	neg.f32 	%f450, %f449;
	fma.rn.f32 	%f451, %f445, 0f3FB8AA3B, %f450;
	fma.rn.f32 	%f452, %f445, 0f32A57060, %f451;
	mov.b32 	%r74, %f448;
	shl.b32 	%r75, %r74, 23;
	mov.b32 	%f453, %r75;
	ex2.approx.ftz.f32 	%f454, %f452;
	mul.f32 	%f455, %f454, %f453;
	add.f32 	%f456, %f444, %f455;
	sub.f32 	%f457, %f30, %f106;
	fma.rn.f32 	%f458, %f457, 0f3BBB989D, 0f3F000000;
	cvt.sat.f32.f32 	%f459, %f458;
	fma.rm.f32 	%f460, %f459, %f111, %f110;
	add.f32 	%f461, %f460, 0fCB40007F;
	neg.f32 	%f462, %f461;
	fma.rn.f32 	%f463, %f457, 0f3FB8AA3B, %f462;
	fma.rn.f32 	%f464, %f457, 0f32A57060, %f463;
	mov.b32 	%r76, %f460;
	shl.b32 	%r77, %r76, 23;
	mov.b32 	%f465, %r77;
	ex2.approx.ftz.f32 	%f466, %f464;
	mul.f32 	%f467, %f466, %f465;
	add.f32 	%f468, %f456, %f467;
	sub.f32 	%f469, %f31, %f106;
	fma.rn.f32 	%f470, %f469, 0f3BBB989D, 0f3F000000;
	cvt.sat.f32.f32 	%f471, %f470;
	fma.rm.f32 	%f472, %f471, %f111, %f110;
	add.f32 	%f473, %f472, 0fCB40007F;
	neg.f32 	%f474, %f473;
	fma.rn.f32 	%f475, %f469, 0f3FB8AA3B, %f474;
	fma.rn.f32 	%f476, %f469, 0f32A57060, %f475;
	mov.b32 	%r78, %f472;
	shl.b32 	%r79, %r78, 23;
	mov.b32 	%f477, %r79;
	ex2.approx.ftz.f32 	%f478, %f476;
	mul.f32 	%f479, %f478, %f477;
	add.f32 	%f480, %f468, %f479;
	sub.f32 	%f481, %f32, %f106;
	fma.rn.f32 	%f482, %f481, 0f3BBB989D, 0f3F000000;
	cvt.sat.f32.f32 	%f483, %f482;
	fma.rm.f32 	%f484, %f483, %f111, %f110;
	add.f32 	%f485, %f484, 0fCB40007F;
	neg.f32 	%f486, %f485;
	fma.rn.f32 	%f487, %f481, 0f3FB8AA3B, %f486;
	fma.rn.f32 	%f488, %f481, 0f32A57060, %f487;
	mov.b32 	%r80, %f484;
	shl.b32 	%r81, %r80, 23;
	mov.b32 	%f489, %r81;
	ex2.approx.ftz.f32 	%f490, %f488;
	mul.f32 	%f491, %f490, %f489;
	add.f32 	%f492, %f480, %f491;
	mov.b32 	%r82, %f492;
	shfl.sync.bfly.b32	%r83|%p8, %r82, 16, 31, -1;
	mov.b32 	%f493, %r83;
	add.f32 	%f494, %f492, %f493;
	mov.b32 	%r84, %f494;
	shfl.sync.bfly.b32	%r85|%p9, %r84, 8, 31, -1;
	mov.b32 	%f495, %r85;
	add.f32 	%f496, %f494, %f495;
	mov.b32 	%r86, %f496;
	shfl.sync.bfly.b32	%r87|%p10, %r86, 4, 31, -1;
	mov.b32 	%f497, %r87;
	add.f32 	%f498, %f496, %f497;
	mov.b32 	%r88, %f498;
	shfl.sync.bfly.b32	%r89|%p11, %r88, 2, 31, -1;
	mov.b32 	%f499, %r89;
	add.f32 	%f500, %f498, %f499;
	mov.b32 	%r90, %f500;
	shfl.sync.bfly.b32	%r91|%p12, %r90, 1, 31, -1;
	mov.b32 	%f501, %r91;
	add.f32 	%f502, %f500, %f501;
	div.rn.f32 	%f33, %f119, %f502;
	div.rn.f32 	%f34, %f131, %f502;
	div.rn.f32 	%f35, %f143, %f502;
	div.rn.f32 	%f36, %f155, %f502;
	div.rn.f32 	%f37, %f167, %f502;
	div.rn.f32 	%f38, %f179, %f502;
	div.rn.f32 	%f39, %f191, %f502;
	div.rn.f32 	%f40, %f203, %f502;
	div.rn.f32 	%f41, %f215, %f502;
	div.rn.f32 	%f42, %f227, %f502;
	div.rn.f32 	%f43, %f239, %f502;
	div.rn.f32 	%f44, %f251, %f502;
	div.rn.f32 	%f45, %f263, %f502;
	div.rn.f32 	%f46, %f275, %f502;
	div.rn.f32 	%f47, %f287, %f502;
	div.rn.f32 	%f48, %f299, %f502;
	div.rn.f32 	%f49, %f311, %f502;
	div.rn.f32 	%f50, %f323, %f502;
	div.rn.f32 	%f51, %f335, %f502;
	div.rn.f32 	%f52, %f347, %f502;
	div.rn.f32 	%f53, %f359, %f502;
	div.rn.f32 	%f54, %f371, %f502;
	div.rn.f32 	%f55, %f383, %f502;
	div.rn.f32 	%f56, %f395, %f502;
	div.rn.f32 	%f57, %f407, %f502;
	div.rn.f32 	%f58, %f419, %f502;
	div.rn.f32 	%f59, %f431, %f502;
	div.rn.f32 	%f60, %f443, %f502;
	div.rn.f32 	%f61, %f455, %f502;
	div.rn.f32 	%f62, %f467, %f502;
	div.rn.f32 	%f63, %f479, %f502;
	div.rn.f32 	%f64, %f491, %f502;
	// begin inline asm
	{  cvt.rn.f16.f32 %rs33, %f33;}

	// end inline asm
	mad.lo.s64 	%rd23, %rd27, %rd11, %rd3;
	cvta.to.global.u64 	%rd24, %rd10;
	shl.b64 	%rd25, %rd23, 1;
	add.s64 	%rd26, %rd24, %rd25;
	st.global.u16 	[%rd26], %rs33;
	// begin inline asm
	{  cvt.rn.f16.f32 %rs34, %f34;}

	// end inline asm
	st.global.u16 	[%rd26+64], %rs34;
	// begin inline asm
	{  cvt.rn.f16.f32 %rs35, %f35;}

	// end inline asm
	st.global.u16 	[%rd26+128], %rs35;
	// begin inline asm
	{  cvt.rn.f16.f32 %rs36, %f36;}

	// end inline asm
	st.global.u16 	[%rd26+192], %rs36;
	// begin inline asm
	{  cvt.rn.f16.f32 %rs37, %f37;}

	// end inline asm
	st.global.u16 	[%rd26+256], %rs37;
	// begin inline asm
	{  cvt.rn.f16.f32 %rs38, %f38;}

	// end inline asm
	st.global.u16 	[%rd26+320], %rs38;
	// begin inline asm
	{  cvt.rn.f16.f32 %rs39, %f39;}

	// end inline asm
	st.global.u16 	[%rd26+384], %rs39;
	// begin inline asm
	{  cvt.rn.f16.f32 %rs40, %f40;}

	// end inline asm
	st.global.u16 	[%rd26+448], %rs40;
	// begin inline asm
	{  cvt.rn.f16.f32 %rs41, %f41;}

	// end inline asm
	st.global.u16 	[%rd26+512], %rs41;
	// begin inline asm
	{  cvt.rn.f16.f32 %rs42, %f42;}

	// end inline asm
	st.global.u16 	[%rd26+576], %rs42;
	// begin inline asm
	{  cvt.rn.f16.f32 %rs43, %f43;}

	// end inline asm
	st.global.u16 	[%rd26+640], %rs43;
	// begin inline asm
	{  cvt.rn.f16.f32 %rs44, %f44;}

	// end inline asm
	st.global.u16 	[%rd26+704], %rs44;
	// begin inline asm
	{  cvt.rn.f16.f32 %rs45, %f45;}

	// end inline asm
	st.global.u16 	[%rd26+768], %rs45;
	// begin inline asm
	{  cvt.rn.f16.f32 %rs46, %f46;}

	// end inline asm
	st.global.u16 	[%rd26+832], %rs46;
	// begin inline asm
	{  cvt.rn.f16.f32 %rs47, %f47;}

	// end inline asm
	st.global.u16 	[%rd26+896], %rs47;
	// begin inline asm
	{  cvt.rn.f16.f32 %rs48, %f48;}

	// end inline asm
	st.global.u16 	[%rd26+960], %rs48;
	// begin inline asm
	{  cvt.rn.f16.f32 %rs49, %f49;}

	// end inline asm
	st.global.u16 	[%rd26+1024], %rs49;
	// begin inline asm
	{  cvt.rn.f16.f32 %rs50, %f50;}

	// end inline asm
	st.global.u16 	[%rd26+1088], %rs50;
	// begin inline asm
	{  cvt.rn.f16.f32 %rs51, %f51;}

	// end inline asm
	st.global.u16 	[%rd26+1152], %rs51;
	// begin inline asm
	{  cvt.rn.f16.f32 %rs52, %f52;}

	// end inline asm
	st.global.u16 	[%rd26+1216], %rs52;
	// begin inline asm
	{  cvt.rn.f16.f32 %rs53, %f53;}

	// end inline asm
	st.global.u16 	[%rd26+1280], %rs53;
	// begin inline asm
	{  cvt.rn.f16.f32 %rs54, %f54;}

	// end inline asm
	st.global.u16 	[%rd26+1344], %rs54;
	// begin inline asm
	{  cvt.rn.f16.f32 %rs55, %f55;}

	// end inline asm
	st.global.u16 	[%rd26+1408], %rs55;
	// begin inline asm
	{  cvt.rn.f16.f32 %rs56, %f56;}

	// end inline asm
	st.global.u16 	[%rd26+1472], %rs56;
	// begin inline asm
	{  cvt.rn.f16.f32 %rs57, %f57;}

	// end inline asm
	st.global.u16 	[%rd26+1536], %rs57;
	// begin inline asm
	{  cvt.rn.f16.f32 %rs58, %f58;}

	// end inline asm
	st.global.u16 	[%rd26+1600], %rs58;
	// begin inline asm
	{  cvt.rn.f16.f32 %rs59, %f59;}

	// end inline asm
	st.global.u16 	[%rd26+1664], %rs59;
	// begin inline asm
	{  cvt.rn.f16.f32 %rs60, %f60;}

	// end inline asm
	st.global.u16 	[%rd26+1728], %rs60;
	// begin inline asm
	{  cvt.rn.f16.f32 %rs61, %f61;}

	// end inline asm
	st.global.u16 	[%rd26+1792], %rs61;
	// begin inline asm
	{  cvt.rn.f16.f32 %rs62, %f62;}

	// end inline asm
	st.global.u16 	[%rd26+1856], %rs62;
	// begin inline asm
	{  cvt.rn.f16.f32 %rs63, %f63;}

	// end inline asm
	st.global.u16 	[%rd26+1920], %rs63;
	// begin inline asm
	{  cvt.rn.f16.f32 %rs64, %f64;}

	// end inline asm
	st.global.u16 	[%rd26+1984], %rs64;
	add.s64 	%rd27, %rd27, %rd5;
	setp.lt.s64 	%p13, %rd27, %rd12;
	@%p13 bra 	$L__BB279_4;
$L__BB279_5:
	ret;

}
	// .globl	_ZN7oneflow4cuda7softmax15SoftmaxWarpImplI10SimpleLoadI6__halffE11SimpleStoreIS4_fEfLi1ELi32ELi32ELi1ELb1ELNS1_9AlgorithmE0EEEvT_T0_ll
.visible .entry _ZN7oneflow4cuda7softmax15SoftmaxWarpImplI10SimpleLoadI6__halffE11SimpleStoreIS4_fEfLi1ELi32ELi32ELi1ELb1ELNS1_9AlgorithmE0EEEvT_T0_ll(
	.param .align 8 .b8 _ZN7oneflow4cuda7softmax15SoftmaxWarpImplI10SimpleLoadI6__halffE11SimpleStoreIS4_fEfLi1ELi32ELi32ELi1ELb1ELNS1_9AlgorithmE0EEEvT_T0_ll_param_0[16],
	.param .align 8 .b8 _ZN7oneflow4cuda7softmax15SoftmaxWarpImplI10SimpleLoadI6__halffE11SimpleStoreIS4_fEfLi1ELi32ELi32ELi1ELb1ELNS1_9AlgorithmE0EEEvT_T0_ll_param_1[16],
	.param .u64 _ZN7oneflow4cuda7softmax15SoftmaxWarpImplI10SimpleLoadI6__halffE11SimpleStoreIS4_fEfLi1ELi32ELi32ELi1ELb1ELNS1_9AlgorithmE0EEEvT_T0_ll_param_2,
	.param .u64 _ZN7oneflow4cuda7softmax15SoftmaxWarpImplI10SimpleLoadI6__halffE11SimpleStoreIS4_fEfLi1ELi32ELi32ELi1ELb1ELNS1_9AlgorithmE0EEEvT_T0_ll_param_3
)
{
	.reg .pred 	%p<78>;
	.reg .b16 	%rs<65>;
	.reg .b32 	%r<162>;
	.reg .b32 	%f<727>;
	.reg .b64 	%rd<73>;

	ld.param.u64 	%rd28, [_ZN7oneflow4cuda7softmax15SoftmaxWarpImplI10SimpleLoadI6__halffE11SimpleStoreIS4_fEfLi1ELi32ELi32ELi1ELb1ELNS1_9AlgorithmE0EEEvT_T0_ll_param_1+8];
	ld.param.u64 	%rd27, [_ZN7oneflow4cuda7softmax15SoftmaxWarpImplI10SimpleLoadI6__halffE11SimpleStoreIS4_fEfLi1ELi32ELi32ELi1ELb1ELNS1_9AlgorithmE0EEEvT_T0_ll_param_1];
	ld.param.u64 	%rd26, [_ZN7oneflow4cuda7softmax15SoftmaxWarpImplI10SimpleLoadI6__halffE11SimpleStoreIS4_fEfLi1ELi32ELi32ELi1ELb1ELNS1_9AlgorithmE0EEEvT_T0_ll_param_0+8];
	ld.param.u64 	%rd25, [_ZN7oneflow4cuda7softmax15SoftmaxWarpImplI10SimpleLoadI6__halffE11SimpleStoreIS4_fEfLi1ELi32ELi32ELi1ELb1ELNS1_9AlgorithmE0EEEvT_T0_ll_param_0];
	ld.param.u64 	%rd30, [_ZN7oneflow4cuda7softmax15SoftmaxWarpImplI10SimpleLoadI6__halffE11SimpleStoreIS4_fEfLi1ELi32ELi32ELi1ELb1ELNS1_9AlgorithmE0EEEvT_T0_ll_param_3];
	setp.lt.s64 	%p1, %rd30, 1025;
	@%p1 bra 	$L__BB280_2;
	mov.u64 	%rd31, $str;
	cvta.global.u64 	%rd32, %rd31;
	mov.u64 	%rd33, $str$1;
	cvta.global.u64 	%rd34, %rd33;
	mov.u64 	%rd35, __unnamed_280;
	cvta.global.u64 	%rd36, %rd35;
	{ // callseq 279, 0
	.param .b64 param0;
	st.param.b64 	[param0], %rd32;
	.param .b64 param1;
	st.param.b64 	[param1], %rd34;
	.param .b32 param2;
	st.param.b32 	[param2], 228;
	.param .b64 param3;
	st.param.b64 	[param3], %rd36;
	.param .b64 param4;
	st.param.b64 	[param4], 1;
	call.uni 
	__assertfail, 
	(
	param0, 
	param1, 
	param2, 
	param3, 
	param4
	);
	} // callseq 279
$L__BB280_2:
	ld.param.u64 	%rd70, [_ZN7oneflow4cuda7softmax15SoftmaxWarpImplI10SimpleLoadI6__halffE11SimpleStoreIS4_fEfLi1ELi32ELi32ELi1ELb1ELNS1_9AlgorithmE0EEEvT_T0_ll_param_2];
	mov.u32 	%r1, %ctaid.x;
	mov.u32 	%r2, %ntid.y;
	mov.u32 	%r3, %tid.y;
	mad.lo.s32 	%r4, %r1, %r2, %r3;
	cvt.s64.s32 	%rd72, %r4;
	setp.le.s64 	%p2, %rd70, %rd72;
	@%p2 bra 	$L__BB280_133;
	mov.u32 	%r5, %tid.x;
	add.s32 	%r6, %r5, 32;
	cvt.u64.u32 	%rd2, %r6;
	add.s32 	%r7, %r5, 192;
	cvt.u64.u32 	%rd3, %r7;
	add.s32 	%r8, %r5, 224;
	cvt.u64.u32 	%rd4, %r8;
	add.s32 	%r9, %r5, 256;
	cvt.u64.u32 	%rd5, %r9;
	add.s32 	%r10, %r5, 288;
	cvt.u64.u32 	%rd6, %r10;
	add.s32 	%r11, %r5, 320;
	cvt.u64.u32 	%rd7, %r11;
	add.s32 	%r12, %r5, 352;
	cvt.u64.u32 	%rd8, %r12;
	add.s32 	%r13, %r5, 384;
	cvt.u64.u32 	%rd9, %r13;
	add.s32 	%r14, %r5, 416;
	cvt.u64.u32 	%rd10, %r14;
	add.s32 	%r15, %r5, 704;
	cvt.u64.u32 	%rd11, %r15;
	add.s32 	%r16, %r5, 736;
	cvt.u64.u32 	%rd12, %r16;
	add.s32 	%r17, %r5, 768;
	cvt.u64.u32 	%rd13, %r17;
	add.s32 	%r18, %r5, 800;
	cvt.u64.u32 	%rd14, %r18;
	add.s32 	%r19, %r5, 832;
	cvt.u64.u32 	%rd15, %r19;
	add.s32 	%r20, %r5, 864;
	cvt.u64.u32 	%rd16, %r20;
	add.s32 	%r21, %r5, 896;
	cvt.u64.u32 	%rd17, %r21;
	add.s32 	%r22, %r5, 928;
	cvt.u64.u32 	%rd18, %r22;
	add.s32 	%r23, %r5, 960;
	cvt.u64.u32 	%rd19, %r23;
	add.s32 	%r24, %r5, 992;
	cvt.u64.u32 	%rd20, %r24;
	add.s32 	%r27, %r5, 64;
	add.s32 	%r29, %r5, 96;
	add.s32 	%r31, %r5, 128;
	add.s32 	%r33, %r5, 160;
	add.s32 	%r35, %r5, 448;
$L__BB280_4:
	cvt.u64.u32 	%rd37, %r5;
	setp.le.s64 	%p3, %rd30, %rd37;
	mad.lo.s64 	%rd38, %rd72, %rd26, %rd37;
	cvta.to.global.u64 	%rd39, %rd25;
	shl.b64 	%rd40, %rd38, 1;
	add.s64 	%rd22, %rd39, %rd40;
	mov.f32 	%f663, 0fFF800000;
	mov.f32 	%f666, %f663;
	@%p3 bra 	$L__BB280_6;
	ld.global.u16 	%rs1, [%rd22];
	// begin inline asm
	{  cvt.f32.f16 %f663, %rs1;}

	// end inline asm
	max.f32 	%f666, %f663, 0fFF800000;
$L__BB280_6:
	setp.le.s64 	%p4, %rd30, %rd2;
	mov.f32 	%f665, 0fFF800000;
	@%p4 bra 	$L__BB280_8;
	ld.global.u16 	%rs2, [%rd22+64];
	// begin inline asm
	{  cvt.f32.f16 %f665, %rs2;}

	// end inline asm
	max.f32 	%f666, %f666, %f665;
$L__BB280_8:
	cvt.u64.u32 	%rd41, %r27;
	setp.le.s64 	%p5, %rd30, %rd41;
	mov.f32 	%f667, 0fFF800000;
	@%p5 bra 	$L__BB280_10;
	ld.global.u16 	%rs3, [%rd22+128];
	// begin inline asm
	{  cvt.f32.f16 %f667, %rs3;}

	// end inline asm
	max.f32 	%f666, %f666, %f667;
$L__BB280_10:
	cvt.u64.u32 	%rd42, %r29;
	setp.le.s64 	%p6, %rd30, %rd42;
	mov.f32 	%f669, 0fFF800000;
	@%p6 bra 	$L__BB280_12;
	ld.global.u16 	%rs4, [%rd22+192];
	// begin inline asm
	{  cvt.f32.f16 %f669, %rs4;}

	// end inline asm
	max.f32 	%f666, %f666, %f669;
$L__BB280_12:
	cvt.u64.u32 	%rd43, %r31;
	setp.le.s64 	%p7, %rd30, %rd43;
	mov.f32 	%f671, 0fFF800000;
	@%p7 bra 	$L__BB280_14;
	ld.global.u16 	%rs5, [%rd22+256];
	// begin inline asm
	{  cvt.f32.f16 %f671, %rs5;}

	// end inline asm
	max.f32 	%f666, %f666, %f671;
$L__BB280_14:
	cvt.u64.u32 	%rd44, %r33;
	setp.le.s64 	%p8, %rd30, %rd44;
	mov.f32 	%f673, 0fFF800000;
	@%p8 bra 	$L__BB280_16;
	ld.global.u16 	%rs6, [%rd22+320];
	// begin inline asm
	{  cvt.f32.f16 %f673, %rs6;}

	// end inline asm
	max.f32 	%f666, %f666, %f673;
$L__BB280_16:
	setp.le.s64 	%p9, %rd30, %rd3;
	mov.f32 	%f675, 0fFF800000;
	@%p9 bra 	$L__BB280_18;
	ld.global.u16 	%rs7, [%rd22+384];
	// begin inline asm
	{  cvt.f32.f16 %f675, %rs7;}

	// end inline asm
	max.f32 	%f666, %f666, %f675;
$L__BB280_18:
	setp.le.s64 	%p10, %rd30, %rd4;
	mov.f32 	%f677, 0fFF800000;
	@%p10 bra 	$L__BB280_20;
	ld.global.u16 	%rs8, [%rd22+448];
	// begin inline asm
	{  cvt.f32.f16 %f677, %rs8;}

	// end inline asm
	max.f32 	%f666, %f666, %f677;
$L__BB280_20:
	setp.le.s64 	%p11, %rd30, %rd5;
	mov.f32 	%f679, 0fFF800000;
	@%p11 bra 	$L__BB280_22;
	ld.global.u16 	%rs9, [%rd22+512];
	// begin inline asm
	{  cvt.f32.f16 %f679, %rs9;}

	// end inline asm
	max.f32 	%f666, %f666, %f679;
$L__BB280_22:
	setp.le.s64 	%p12, %rd30, %rd6;
	mov.f32 	%f681, 0fFF800000;
	@%p12 bra 	$L__BB280_24;
	ld.global.u16 	%rs10, [%rd22+576];
	// begin inline asm
	{  cvt.f32.f16 %f681, %rs10;}

	// end inline asm
	max.f32 	%f666, %f666, %f681;
$L__BB280_24:
	setp.le.s64 	%p13, %rd30, %rd7;
	mov.f32 	%f683, 0fFF800000;
	@%p13 bra 	$L__BB280_26;
	ld.global.u16 	%rs11, [%rd22+640];
	// begin inline asm
	{  cvt.f32.f16 %f683, %rs11;}

	// end inline asm
	max.f32 	%f666, %f666, %f683;
$L__BB280_26:
	setp.le.s64 	%p14, %rd30, %rd8;
	mov.f32 	%f685, 0fFF800000;
	@%p14 bra 	$L__BB280_28;
	ld.global.u16 	%rs12, [%rd22+704];
	// begin inline asm
	{  cvt.f32.f16 %f685, %rs12;}

	// end inline asm
	max.f32 	%f666, %f666, %f685;
$L__BB280_28:
	setp.le.s64 	%p15, %rd30, %rd9;
	mov.f32 	%f687, 0fFF800000;
	@%p15 bra 	$L__BB280_30;
	ld.global.u16 	%rs13, [%rd22+768];
	// begin inline asm
	{  cvt.f32.f16 %f687, %rs13;}

	// end inline asm
	max.f32 	%f666, %f666, %f687;
$L__BB280_30:
	setp.le.s64 	%p16, %rd30, %rd10;
	mov.f32 	%f689, 0fFF800000;
	@%p16 bra 	$L__BB280_32;
	ld.global.u16 	%rs14, [%rd22+832];
	// begin inline asm
	{  cvt.f32.f16 %f689, %rs14;}

	// end inline asm
	max.f32 	%f666, %f666, %f689;
$L__BB280_32:
	cvt.u64.u32 	%rd45, %r35;
	setp.le.s64 	%p17, %rd30, %rd45;
	mov.f32 	%f691, 0fFF800000;
	@%p17 bra 	$L__BB280_34;
	ld.global.u16 	%rs15, [%rd22+896];
	// begin inline asm
	{  cvt.f32.f16 %f691, %rs15;}

	// end inline asm
	max.f32 	%f666, %f666, %f691;
$L__BB280_34:
	mov.u32 	%r36, %tid.x;
	add.s32 	%r37, %r36, 480;
	cvt.u64.u32 	%rd46, %r37;
	setp.le.s64 	%p18, %rd30, %rd46;
	mov.f32 	%f693, 0fFF800000;
	@%p18 bra 	$L__BB280_36;
	ld.global.u16 	%rs16, [%rd22+960];
	// begin inline asm
	{  cvt.f32.f16 %f693, %rs16;}

	// end inline asm
	max.f32 	%f666, %f666, %f693;
$L__BB280_36:
	add.s32 	%r39, %r36, 512;
	cvt.u64.u32 	%rd47, %r39;
	setp.le.s64 	%p19, %rd30, %rd47;
	mov.f32 	%f695, 0fFF800000;
	@%p19 bra 	$L__BB280_38;
	ld.global.u16 	%rs17, [%rd22+1024];
	// begin inline asm
	{  cvt.f32.f16 %f695, %rs17;}

	// end inline asm
	max.f32 	%f666, %f666, %f695;
$L__BB280_38:
	add.s32 	%r41, %r36, 544;
	cvt.u64.u32 	%rd48, %r41;
	setp.le.s64 	%p20, %rd30, %rd48;
	mov.f32 	%f697, 0fFF800000;
	@%p20 bra 	$L__BB280_40;
	ld.global.u16 	%rs18, [%rd22+1088];
	// begin inline asm
	{  cvt.f32.f16 %f697, %rs18;}

	// end inline asm
	max.f32 	%f666, %f666, %f697;
$L__BB280_40:
	mov.u32 	%r42, %tid.x;
	add.s32 	%r43, %r42, 576;
	cvt.u64.u32 	%rd49, %r43;
	setp.le.s64 	%p21, %rd30, %rd49;
	mov.f32 	%f699, 0fFF800000;
	@%p21 bra 	$L__BB280_42;
	ld.global.u16 	%rs19, [%rd22+1152];
	// begin inline asm
	{  cvt.f32.f16 %f699, %rs19;}

	// end inline asm
	max.f32 	%f666, %f666, %f699;
$L__BB280_42:
	mov.u32 	%r44, %tid.x;
	add.s32 	%r45, %r44, 608;
	cvt.u64.u32 	%rd50, %r45;
	setp.le.s64 	%p22, %rd30, %rd50;
	mov.f32 	%f701, 0fFF800000;
	@%p22 bra 	$L__BB280_44;
	ld.global.u16 	%rs20, [%rd22+1216];
	// begin inline asm
	{  cvt.f32.f16 %f701, %rs20;}

	// end inline asm
	max.f32 	%f666, %f666, %f701;
$L__BB280_44:
	mov.u32 	%r46, %tid.x;
	add.s32 	%r47, %r46, 640;
	cvt.u64.u32 	%rd51, %r47;
	setp.le.s64 	%p23, %rd30, %rd51;
	mov.f32 	%f703, 0fFF800000;
	@%p23 bra 	$L__BB280_46;
	ld.global.u16 	%rs21, [%rd22+1280];
	// begin inline asm
	{  cvt.f32.f16 %f703, %rs21;}

	// end inline asm
	max.f32 	%f666, %f666, %f703;
$L__BB280_46:
	mov.u32 	%r48, %tid.x;
	add.s32 	%r49, %r48, 672;
	cvt.u64.u32 	%rd52, %r49;
	setp.le.s64 	%p24, %rd30, %rd52;
	mov.f32 	%f705, 0fFF800000;
	@%p24 bra 	$L__BB280_48;
	ld.global.u16 	%rs22, [%rd22+1344];
	// begin inline asm
	{  cvt.f32.f16 %f705, %rs22;}

	// end inline asm
	max.f32 	%f666, %f666, %f705;
$L__BB280_48:
	setp.le.s64 	%p25, %rd30, %rd11;
	mov.f32 	%f707, 0fFF800000;
	@%p25 bra 	$L__BB280_50;
	ld.global.u16 	%rs23, [%rd22+1408];
	// begin inline asm
	{  cvt.f32.f16 %f707, %rs23;}

	// end inline asm
	max.f32 	%f666, %f666, %f707;
$L__BB280_50:
	setp.le.s64 	%p26, %rd30, %rd12;
	mov.f32 	%f709, 0fFF800000;
	@%p26 bra 	$L__BB280_52;
	ld.global.u16 	%rs24, [%rd22+1472];
	// begin inline asm
	{  cvt.f32.f16 %f709, %rs24;}

	// end inline asm
	max.f32 	%f666, %f666, %f709;
$L__BB280_52:
	setp.le.s64 	%p27, %rd30, %rd13;
	mov.f32 	%f711, 0fFF800000;
	@%p27 bra 	$L__BB280_54;
	ld.global.u16 	%rs25, [%rd22+1536];
	// begin inline asm
	{  cvt.f32.f16 %f711, %rs25;}

	// end inline asm
	max.f32 	%f666, %f666, %f711;
$L__BB280_54:
	setp.le.s64 	%p28, %rd30, %rd14;
	mov.f32 	%f713, 0fFF800000;
	@%p28 bra 	$L__BB280_56;
	ld.global.u16 	%rs26, [%rd22+1600];
	// begin inline asm
	{  cvt.f32.f16 %f713, %rs26;}

	// end inline asm
	max.f32 	%f666, %f666, %f713;
$L__BB280_56:
	setp.le.s64 	%p29, %rd30, %rd15;
	mov.f32 	%f715, 0fFF800000;
	@%p29 bra 	$L__BB280_58;
	ld.global.u16 	%rs27, [%rd22+1664];
	// begin inline asm
	{  cvt.f32.f16 %f715, %rs27;}

	// end inline asm
	max.f32 	%f666, %f666, %f715;
$L__BB280_58:
	setp.le.s64 	%p30, %rd30, %rd16;
	mov.f32 	%f717, 0fFF800000;
	@%p30 bra 	$L__BB280_60;
	ld.global.u16 	%rs28, [%rd22+1728];
	// begin inline asm
	{  cvt.f32.f16 %f717, %rs28;}

	// end inline asm
	max.f32 	%f666, %f666, %f717;
$L__BB280_60:
	setp.le.s64 	%p31, %rd30, %rd17;
	mov.f32 	%f719, 0fFF800000;
	@%p31 bra 	$L__BB280_62;
	ld.global.u16 	%rs29, [%rd22+1792];
	// begin inline asm
	{  cvt.f32.f16 %f719, %rs29;}

	// end inline asm
	max.f32 	%f666, %f666, %f719;
$L__BB280_62:
	setp.le.s64 	%p32, %rd30, %rd18;
	mov.f32 	%f721, 0fFF800000;
	@%p32 bra 	$L__BB280_64;
	ld.global.u16 	%rs30, [%rd22+1856];
	// begin inline asm
	{  cvt.f32.f16 %f721, %rs30;}

	// end inline asm
	max.f32 	%f666, %f666, %f721;
$L__BB280_64:
	setp.le.s64 	%p33, %rd30, %rd19;
	mov.f32 	%f723, 0fFF800000;
	@%p33 bra 	$L__BB280_66;
	ld.global.u16 	%rs31, [%rd22+1920];
	// begin inline asm
	{  cvt.f32.f16 %f723, %rs31;}

	// end inline asm
	max.f32 	%f666, %f666, %f723;
$L__BB280_66:
	setp.le.s64 	%p34, %rd30, %rd20;
	mov.f32 	%f725, 0fFF800000;
	@%p34 bra 	$L__BB280_68;
	ld.global.u16 	%rs32, [%rd22+1984];
	// begin inline asm
	{  cvt.f32.f16 %f725, %rs32;}

	// end inline asm
	max.f32 	%f666, %f666, %f725;
$L__BB280_68:
	mov.u32 	%r50, %tid.x;
	cvt.u64.u32 	%rd53, %r50;
	setp.le.s64 	%p35, %rd30, %rd53;
	mov.b32 	%r51, %f666;
	shfl.sync.bfly.b32	%r52|%p36, %r51, 16, 31, -1;
	mov.b32 	%f225, %r52;
	max.f32 	%f226, %f666, %f225;
	mov.b32 	%r53, %f226;
	shfl.sync.bfly.b32	%r54|%p37, %r53, 8, 31, -1;
	mov.b32 	%f227, %r54;
	max.f32 	%f228, %f226, %f227;
	mov.b32 	%r55, %f228;
	shfl.sync.bfly.b32	%r56|%p38, %r55, 4, 31, -1;
	mov.b32 	%f229, %r56;
	max.f32 	%f230, %f228, %f229;
	mov.b32 	%r57, %f230;
	shfl.sync.bfly.b32	%r58|%p39, %r57, 2, 31, -1;
	mov.b32 	%f231, %r58;
	max.f32 	%f232, %f230, %f231;
	mov.b32 	%r59, %f232;
	shfl.sync.bfly.b32	%r60|%p40, %r59, 1, 31, -1;
	mov.b32 	%f233, %r60;
	max.f32 	%f234, %f232, %f233;
	sub.f32 	%f235, %f663, %f234;
	fma.rn.f32 	%f236, %f235, 0f3BBB989D, 0f3F000000;
	cvt.sat.f32.f32 	%f237, %f236;
	mov.f32 	%f238, 0f4B400001;
	mov.f32 	%f239, 0f437C0000;
	fma.rm.f32 	%f240, %f237, %f239, %f238;
	add.f32 	%f241, %f240, 0fCB40007F;
	neg.f32 	%f242, %f241;
	fma.rn.f32 	%f243, %f235, 0f3FB8AA3B, %f242;
	fma.rn.f32 	%f244, %f235, 0f32A57060, %f243;
	mov.b32 	%r61, %f240;
	shl.b32 	%r62, %r61, 23;
	mov.b32 	%f245, %r62;
	ex2.approx.ftz.f32 	%f246, %f244;
	mul.f32 	%f247, %f246, %f245;
	add.f32 	%f248, %f247, 0f00000000;
	sub.f32 	%f249, %f665, %f234;
	fma.rn.f32 	%f250, %f249, 0f3BBB989D, 0f3F000000;
	cvt.sat.f32.f32 	%f251, %f250;
	fma.rm.f32 	%f252, %f251, %f239, %f238;
	add.f32 	%f253, %f252, 0fCB40007F;
	neg.f32 	%f254, %f253;
	fma.rn.f32 	%f255, %f249, 0f3FB8AA3B, %f254;
	fma.rn.f32 	%f256, %f249, 0f32A57060, %f255;
	mov.b32 	%r63, %f252;
	shl.b32 	%r64, %r63, 23;
	mov.b32 	%f257, %r64;
	ex2.approx.ftz.f32 	%f258, %f256;
	mul.f32 	%f259, %f258, %f257;
	add.f32 	%f260, %f248, %f259;
	sub.f32 	%f261, %f667, %f234;
	fma.rn.f32 	%f262, %f261, 0f3BBB989D, 0f3F000000;
	cvt.sat.f32.f32 	%f263, %f262;
	fma.rm.f32 	%f264, %f263, %f239, %f238;
	add.f32 	%f265, %f264, 0fCB40007F;
	neg.f32 	%f266, %f265;
	fma.rn.f32 	%f267, %f261, 0f3FB8AA3B, %f266;
	fma.rn.f32 	%f268, %f261, 0f32A57060, %f267;
	mov.b32 	%r65, %f264;
	shl.b32 	%r66, %r65, 23;
	mov.b32 	%f269, %r66;
	ex2.approx.ftz.f32 	%f270, %f268;
	mul.f32 	%f271, %f270, %f269;
	add.f32 	%f272, %f260, %f271;
	sub.f32 	%f273, %f669, %f234;
	fma.rn.f32 	%f274, %f273, 0f3BBB989D, 0f3F000000;
	cvt.sat.f32.f32 	%f275, %f274;
	fma.rm.f32 	%f276, %f275, %f239, %f238;
	add.f32 	%f277, %f276, 0fCB40007F;
	neg.f32 	%f278, %f277;
	fma.rn.f32 	%f279, %f273, 0f3FB8AA3B, %f278;
	fma.rn.f32 	%f280, %f273, 0f32A57060, %f279;
	mov.b32 	%r67, %f276;
	shl.b32 	%r68, %r67, 23;
	mov.b32 	%f281, %r68;
	ex2.approx.ftz.f32 	%f282, %f280;
	mul.f32 	%f283, %f282, %f281;
	add.f32 	%f284, %f272, %f283;
	sub.f32 	%f285, %f671, %f234;
	fma.rn.f32 	%f286, %f285, 0f3BBB989D, 0f3F000000;
	cvt.sat.f32.f32 	%f287, %f286;
	fma.rm.f32 	%f288, %f287, %f239, %f238;
	add.f32 	%f289, %f288, 0fCB40007F;
	neg.f32 	%f290, %f289;
	fma.rn.f32 	%f291, %f285, 0f3FB8AA3B, %f290;
	fma.rn.f32 	%f292, %f285, 0f32A57060, %f291;
	mov.b32 	%r69, %f288;
	shl.b32 	%r70, %r69, 23;
	mov.b32 	%f293, %r70;
	ex2.approx.ftz.f32 	%f294, %f292;
	mul.f32 	%f295, %f294, %f293;
	add.f32 	%f296, %f284, %f295;
	sub.f32 	%f297, %f673, %f234;
	fma.rn.f32 	%f298, %f297, 0f3BBB989D, 0f3F000000;
	cvt.sat.f32.f32 	%f299, %f298;
	fma.rm.f32 	%f300, %f299, %f239, %f238;
	add.f32 	%f301, %f300, 0fCB40007F;
	neg.f32 	%f302, %f301;
	fma.rn.f32 	%f303, %f297, 0f3FB8AA3B, %f302;
	fma.rn.f32 	%f304, %f297, 0f32A57060, %f303;
	mov.b32 	%r71, %f300;
	shl.b32 	%r72, %r71, 23;
	mov.b32 	%f305, %r72;
	ex2.approx.ftz.f32 	%f306, %f304;
	mul.f32 	%f307, %f306, %f305;
	add.f32 	%f308, %f296, %f307;
	sub.f32 	%f309, %f675, %f234;
	fma.rn.f32 	%f310, %f309, 0f3BBB989D, 0f3F000000;
	cvt.sat.f32.f32 	%f311, %f310;
	fma.rm.f32 	%f312, %f311, %f239, %f238;
	add.f32 	%f313, %f312, 0fCB40007F;
	neg.f32 	%f314, %f313;
	fma.rn.f32 	%f315, %f309, 0f3FB8AA3B, %f314;
	fma.rn.f32 	%f316, %f309, 0f32A57060, %f315;
	mov.b32 	%r73, %f312;
	shl.b32 	%r74, %r73, 23;
	mov.b32 	%f317, %r74;
	ex2.approx.ftz.f32 	%f318, %f316;
	mul.f32 	%f319, %f318, %f317;
	add.f32 	%f320, %f308, %f319;
	sub.f32 	%f321, %f677, %f234;
	fma.rn.f32 	%f322, %f321, 0f3BBB989D, 0f3F000000;
	cvt.sat.f32.f32 	%f323, %f322;
	fma.rm.f32 	%f324, %f323, %f239, %f238;
	add.f32 	%f325, %f324, 0fCB40007F;
	neg.f32 	%f326, %f325;
	fma.rn.f32 	%f327, %f321, 0f3FB8AA3B, %f326;
	fma.rn.f32 	%f328, %f321, 0f32A57060, %f327;
	mov.b32 	%r75, %f324;
	shl.b32 	%r76, %r75, 23;
	mov.b32 	%f329, %r76;
	ex2.approx.ftz.f32 	%f330, %f328;
	mul.f32 	%f331, %f330, %f329;
	add.f32 	%f332, %f320, %f331;
	sub.f32 	%f333, %f679, %f234;
	fma.rn.f32 	%f334, %f333, 0f3BBB989D, 0f3F000000;
	cvt.sat.f32.f32 	%f335, %f334;
	fma.rm.f32 	%f336, %f335, %f239, %f238;
	add.f32 	%f337, %f336, 0fCB40007F;
	neg.f32 	%f338, %f337;
	fma.rn.f32 	%f339, %f333, 0f3FB8AA3B, %f338;
	fma.rn.f32 	%f340, %f333, 0f32A57060, %f339;
	mov.b32 	%r77, %f336;
	shl.b32 	%r78, %r77, 23;
	mov.b32 	%f341, %r78;
	ex2.approx.ftz.f32 	%f342, %f340;
	mul.f32 	%f343, %f342, %f341;
	add.f32 	%f344, %f332, %f343;
	sub.f32 	%f345, %f681, %f234;
	fma.rn.f32 	%f346, %f345, 0f3BBB989D, 0f3F000000;
	cvt.sat.f32.f32 	%f347, %f346;
	fma.rm.f32 	%f348, %f347, %f239, %f238;
	add.f32 	%f349, %f348, 0fCB40007F;
	neg.f32 	%f350, %f349;
	fma.rn.f32 	%f351, %f345, 0f3FB8AA3B, %f350;
	fma.rn.f32 	%f352, %f345, 0f32A57060, %f351;
	mov.b32 	%r79, %f348;
	shl.b32 	%r80, %r79, 23;
	mov.b32 	%f353, %r80;
	ex2.approx.ftz.f32 	%f354, %f352;
	mul.f32 	%f355, %f354, %f353;
	add.f32 	%f356, %f344, %f355;
	sub.f32 	%f357, %f683, %f234;
	fma.rn.f32 	%f358, %f357, 0f3BBB989D, 0f3F000000;
	cvt.sat.f32.f32 	%f359, %f358;
	fma.rm.f32 	%f360, %f359, %f239, %f238;
	add.f32 	%f361, %f360, 0fCB40007F;
	neg.f32 	%f362, %f361;
	fma.rn.f32 	%f363, %f357, 0f3FB8AA3B, %f362;
	fma.rn.f32 	%f364, %f357, 0f32A57060, %f363;
	mov.b32 	%r81, %f360;
	shl.b32 	%r82, %r81, 23;
	mov.b32 	%f365, %r82;
	ex2.approx.ftz.f32 	%f366, %f364;
	mul.f32 	%f367, %f366, %f365;
	add.f32 	%f368, %f356, %f367;
	sub.f32 	%f369, %f685, %f234;
	fma.rn.f32 	%f370, %f369, 0f3BBB989D, 0f3F000000;
	cvt.sat.f32.f32 	%f371, %f370;
	fma.rm.f32 	%f372, %f371, %f239, %f238;
	add.f32 	%f373, %f372, 0fCB40007F;
	neg.f32 	%f374, %f373;
	fma.rn.f32 	%f375, %f369, 0f3FB8AA3B, %f374;
	fma.rn.f32 	%f376, %f369, 0f32A57060, %f375;
	mov.b32 	%r83, %f372;
	shl.b32 	%r84, %r83, 23;
	mov.b32 	%f377, %r84;
	ex2.approx.ftz.f32 	%f378, %f376;
	mul.f32 	%f379, %f378, %f377;
	add.f32 	%f380, %f368, %f379;
	sub.f32 	%f381, %f687, %f234;
	fma.rn.f32 	%f382, %f381, 0f3BBB989D, 0f3F000000;
	cvt.sat.f32.f32 	%f383, %f382;
	fma.rm.f32 	%f384, %f383, %f239, %f238;
	add.f32 	%f385, %f384, 0fCB40007F;
	neg.f32 	%f386, %f385;
	fma.rn.f32 	%f387, %f381, 0f3FB8AA3B, %f386;
	fma.rn.f32 	%f388, %f381, 0f32A57060, %f387;
	mov.b32 	%r85, %f384;
	shl.b32 	%r86, %r85, 23;
	mov.b32 	%f389, %r86;
	ex2.approx.ftz.f32 	%f390, %f388;
	mul.f32 	%f391, %f390, %f389;
	add.f32 	%f392, %f380, %f391;
	sub.f32 	%f393, %f689, %f234;
	fma.rn.f32 	%f394, %f393, 0f3BBB989D, 0f3F000000;
	cvt.sat.f32.f32 	%f395, %f394;
	fma.rm.f32 	%f396, %f395, %f239, %f238;
	add.f32 	%f397, %f396, 0fCB40007F;
	neg.f32 	%f398, %f397;
	fma.rn.f32 	%f399, %f393, 0f3FB8AA3B, %f398;
	fma.rn.f32 	%f400, %f393, 0f32A57060, %f399;
	mov.b32 	%r87, %f396;
	shl.b32 	%r88, %r87, 23;
	mov.b32 	%f401, %r88;
	ex2.approx.ftz.f32 	%f402, %f400;
	mul.f32 	%f403, %f402, %f401;
	add.f32 	%f404, %f392, %f403;
	sub.f32 	%f405, %f691, %f234;
	fma.rn.f32 	%f406, %f405, 0f3BBB989D, 0f3F000000;
	cvt.sat.f32.f32 	%f407, %f406;
	fma.rm.f32 	%f408, %f407, %f239, %f238;
	add.f32 	%f409, %f408, 0fCB40007F;
	neg.f32 	%f410, %f409;
	fma.rn.f32 	%f411, %f405, 0f3FB8AA3B, %f410;
	fma.rn.f32 	%f412, %f405, 0f32A57060, %f411;
	mov.b32 	%r89, %f408;
	shl.b32 	%r90, %r89, 23;
	mov.b32 	%f413, %r90;
	ex2.approx.ftz.f32 	%f414, %f412;
	mul.f32 	%f415, %f414, %f413;
	add.f32 	%f416, %f404, %f415;
	sub.f32 	%f417, %f693, %f234;
	fma.rn.f32 	%f418, %f417, 0f3BBB989D, 0f3F000000;
	cvt.sat.f32.f32 	%f419, %f418;
	fma.rm.f32 	%f420, %f419, %f239, %f238;
	add.f32 	%f421, %f420, 0fCB40007F;
	neg.f32 	%f422, %f421;
	fma.rn.f32 	%f423, %f417, 0f3FB8AA3B, %f422;
	fma.rn.f32 	%f424, %f417, 0f32A57060, %f423;
	mov.b32 	%r91, %f420;
	shl.b32 	%r92, %r91, 23;
	mov.b32 	%f425, %r92;
	ex2.approx.ftz.f32 	%f426, %f424;
	mul.f32 	%f427, %f426, %f425;
	add.f32 	%f428, %f416, %f427;
	sub.f32 	%f429, %f695, %f234;
	fma.rn.f32 	%f430, %f429, 0f3BBB989D, 0f3F000000;
	cvt.sat.f32.f32 	%f431, %f430;
	fma.rm.f32 	%f432, %f431, %f239, %f238;
	add.f32 	%f433, %f432, 0fCB40007F;
	neg.f32 	%f434, %f433;
	fma.rn.f32 	%f435, %f429, 0f3FB8AA3B, %f434;
	fma.rn.f32 	%f436, %f429, 0f32A57060, %f435;
	mov.b32 	%r93, %f432;
	shl.b32 	%r94, %r93, 23;
	mov.b32 	%f437, %r94;
	ex2.approx.ftz.f32 	%f438, %f436;
	mul.f32 	%f439, %f438, %f437;
	add.f32 	%f440, %f428, %f439;
	sub.f32 	%f441, %f697, %f234;
	fma.rn.f32 	%f442, %f441, 0f3BBB989D, 0f3F000000;
	cvt.sat.f32.f32 	%f443, %f442;
	fma.rm.f32 	%f444, %f443, %f239, %f238;
	add.f32 	%f445, %f444, 0fCB40007F;
	neg.f32 	%f446, %f445;
	fma.rn.f32 	%f447, %f441, 0f3FB8AA3B, %f446;
	fma.rn.f32 	%f448, %f441, 0f32A57060, %f447;
	mov.b32 	%r95, %f444;
	shl.b32 	%r96, %r95, 23;
	mov.b32 	%f449, %r96;
	ex2.approx.ftz.f32 	%f450, %f448;
	mul.f32 	%f451, %f450, %f449;
	add.f32 	%f452, %f440, %f451;
	sub.f32 	%f453, %f699, %f234;
	fma.rn.f32 	%f454, %f453, 0f3BBB989D, 0f3F000000;
	cvt.sat.f32.f32 	%f455, %f454;
	fma.rm.f32 	%f456, %f455, %f239, %f238;
	add.f32 	%f457, %f456, 0fCB40007F;
	neg.f32 	%f458, %f457;
	fma.rn.f32 	%f459, %f453, 0f3FB8AA3B, %f458;
	fma.rn.f32 	%f460, %f453, 0f32A57060, %f459;
	mov.b32 	%r97, %f456;
	shl.b32 	%r98, %r97, 23;
	mov.b32 	%f461, %r98;
	ex2.approx.ftz.f32 	%f462, %f460;
	mul.f32 	%f463, %f462, %f461;
	add.f32 	%f464, %f452, %f463;
	sub.f32 	%f465, %f701, %f234;
	fma.rn.f32 	%f466, %f465, 0f3BBB989D, 0f3F000000;
	cvt.sat.f32.f32 	%f467, %f466;
	fma.rm.f32 	%f468, %f467, %f239, %f238;
	add.f32 	%f469, %f468, 0fCB40007F;
	neg.f32 	%f470, %f469;
	fma.rn.f32 	%f471, %f465, 0f3FB8AA3B, %f470;
	fma.rn.f32 	%f472, %f465, 0f32A57060, %f471;
	mov.b32 	%r99, %f468;
	shl.b32 	%r100, %r99, 23;
	mov.b32 	%f473, %r100;
	ex2.approx.ftz.f32 	%f474, %f472;
	mul.f32 	%f475, %f474, %f473;
	add.f32 	%f476, %f464, %f475;
	sub.f32 	%f477, %f703, %f234;
	fma.rn.f32 	%f478, %f477, 0f3BBB989D, 0f3F000000;
	cvt.sat.f32.f32 	%f479, %f478;
	fma.rm.f32 	%f480, %f479, %f239, %f238;
	add.f32 	%f481, %f480, 0fCB40007F;
	neg.f32 	%f482, %f481;
	fma.rn.f32 	%f483, %f477, 0f3FB8AA3B, %f482;
	fma.rn.f32 	%f484, %f477, 0f32A57060, %f483;
	mov.b32 	%r101, %f480;
	shl.b32 	%r102, %r101, 23;
	mov.b32 	%f485, %r102;
	ex2.approx.ftz.f32 	%f486, %f484;
	mul.f32 	%f487, %f486, %f485;
	add.f32 	%f488, %f476, %f487;
	sub.f32 	%f489, %f705, %f234;
	fma.rn.f32 	%f490, %f489, 0f3BBB989D, 0f3F000000;
	cvt.sat.f32.f32 	%f491, %f490;
	fma.rm.f32 	%f492, %f491, %f239, %f238;
	add.f32 	%f493, %f492, 0fCB40007F;
	neg.f32 	%f494, %f493;
	fma.rn.f32 	%f495, %f489, 0f3FB8AA3B, %f494;
	fma.rn.f32 	%f496, %f489, 0f32A57060, %f495;
	mov.b32 	%r103, %f492;
	shl.b32 	%r104, %r103, 23;
	mov.b32 	%f497, %r104;
	ex2.approx.ftz.f32 	%f498, %f496;
	mul.f32 	%f499, %f498, %f497;
	add.f32 	%f500, %f488, %f499;
	sub.f32 	%f501, %f707, %f234;
	fma.rn.f32 	%f502, %f501, 0f3BBB989D, 0f3F000000;
	cvt.sat.f32.f32 	%f503, %f502;
	fma.rm.f32 	%f504, %f503, %f239, %f238;
	add.f32 	%f505, %f504, 0fCB40007F;
	neg.f32 	%f506, %f505;
	fma.rn.f32 	%f507, %f501, 0f3FB8AA3B, %f506;
	fma.rn.f32 	%f508, %f501, 0f32A57060, %f507;
	mov.b32 	%r105, %f504;
	shl.b32 	%r106, %r105, 23;
	mov.b32 	%f509, %r106;
	ex2.approx.ftz.f32 	%f510, %f508;
	mul.f32 	%f511, %f510, %f509;
	add.f32 	%f512, %f500, %f511;
	sub.f32 	%f513, %f709, %f234;
	fma.rn.f32 	%f514, %f513, 0f3BBB989D, 0f3F000000;
	cvt.sat.f32.f32 	%f515, %f514;
	fma.rm.f32 	%f516, %f515, %f239, %f238;
	add.f32 	%f517, %f516, 0fCB40007F;
	neg.f32 	%f518, %f517;
	fma.rn.f32 	%f519, %f513, 0f3FB8AA3B, %f518;
	fma.rn.f32 	%f520, %f513, 0f32A57060, %f519;
	mov.b32 	%r107, %f516;
	shl.b32 	%r108, %r107, 23;
	mov.b32 	%f521, %r108;
	ex2.approx.ftz.f32 	%f522, %f520;
	mul.f32 	%f523, %f522, %f521;
	add.f32 	%f524, %f512, %f523;
	sub.f32 	%f525, %f711, %f234;
	fma.rn.f32 	%f526, %f525, 0f3BBB989D, 0f3F000000;
	cvt.sat.f32.f32 	%f527, %f526;
	fma.rm.f32 	%f528, %f527, %f239, %f238;
	add.f32 	%f529, %f528, 0fCB40007F;
	neg.f32 	%f530, %f529;
	fma.rn.f32 	%f531, %f525, 0f3FB8AA3B, %f530;
	fma.rn.f32 	%f532, %f525, 0f32A57060, %f531;
	mov.b32 	%r109, %f528;
	shl.b32 	%r110, %r109, 23;
	mov.b32 	%f533, %r110;
	ex2.approx.ftz.f32 	%f534, %f532;
	mul.f32 	%f535, %f534, %f533;
	add.f32 	%f536, %f524, %f535;
	sub.f32 	%f537, %f713, %f234;
	fma.rn.f32 	%f538, %f537, 0f3BBB989D, 0f3F000000;
	cvt.sat.f32.f32 	%f539, %f538;
	fma.rm.f32 	%f540, %f539, %f239, %f238;
	add.f32 	%f541, %f540, 0fCB40007F;
	neg.f32 	%f542, %f541;
	fma.rn.f32 	%f543, %f537, 0f3FB8AA3B, %f542;
	fma.rn.f32 	%f544, %f537, 0f32A57060, %f543;
	mov.b32 	%r111, %f540;
	shl.b32 	%r112, %r111, 23;
	mov.b32 	%f545, %r112;
	ex2.approx.ftz.f32 	%f546, %f544;
	mul.f32 	%f547, %f546, %f545;
	add.f32 	%f548, %f536, %f547;
	sub.f32 	%f549, %f715, %f234;
	fma.rn.f32 	%f550, %f549, 0f3BBB989D, 0f3F000000;
	cvt.sat.f32.f32 	%f551, %f550;
	fma.rm.f32 	%f552, %f551, %f239, %f238;
	add.f32 	%f553, %f552, 0fCB40007F;
	neg.f32 	%f554, %f553;
	fma.rn.f32 	%f555, %f549, 0f3FB8AA3B, %f554;
	fma.rn.f32 	%f556, %f549, 0f32A57060, %f555;
	mov.b32 	%r113, %f552;
	shl.b32 	%r114, %r113, 23;
	mov.b32 	%f557, %r114;
	ex2.approx.ftz.f32 	%f558, %f556;
	mul.f32 	%f559, %f558, %f557;
	add.f32 	%f560, %f548, %f559;
	sub.f32 	%f561, %f717, %f234;
	fma.rn.f32 	%f562, %f561, 0f3BBB989D, 0f3F000000;
	cvt.sat.f32.f32 	%f563, %f562;
	fma.rm.f32 	%f564, %f563, %f239, %f238;
	add.f32 	%f565, %f564, 0fCB40007F;
	neg.f32 	%f566, %f565;
	fma.rn.f32 	%f567, %f561, 0f3FB8AA3B, %f566;
	fma.rn.f32 	%f568, %f561, 0f32A57060, %f567;
	mov.b32 	%r115, %f564;
	shl.b32 	%r116, %r115, 23;
	mov.b32 	%f569, %r116;
	ex2.approx.ftz.f32 	%f570, %f568;
	mul.f32 	%f571, %f570, %f569;
	add.f32 	%f572, %f560, %f571;
	sub.f32 	%f573, %f719, %f234;
	fma.rn.f32 	%f574, %f573, 0f3BBB989D, 0f3F000000;
	cvt.sat.f32.f32 	%f575, %f574;
	fma.rm.f32 	%f576, %f575, %f239, %f238;
	add.f32 	%f577, %f576, 0fCB40007F;
	neg.f32 	%f578, %f577;
	fma.rn.f32 	%f579, %f573, 0f3FB8AA3B, %f578;
	fma.rn.f32 	%f580, %f573, 0f32A57060, %f579;
	mov.b32 	%r117, %f576;
	shl.b32 	%r118, %r117, 23;
	mov.b32 	%f581, %r118;
	ex2.approx.ftz.f32 	%f582, %f580;
	mul.f32 	%f583, %f582, %f581;
	add.f32 	%f584, %f572, %f583;
	sub.f32 	%f585, %f721, %f234;
	fma.rn.f32 	%f586, %f585, 0f3BBB989D, 0f3F000000;
	cvt.sat.f32.f32 	%f587, %f586;
	fma.rm.f32 	%f588, %f587, %f239, %f238;
	add.f32 	%f589, %f588, 0fCB40007F;
	neg.f32 	%f590, %f589;
	fma.rn.f32 	%f591, %f585, 0f3FB8AA3B, %f590;
	fma.rn.f32 	%f592, %f585, 0f32A57060, %f591;
	mov.b32 	%r119, %f588;
	shl.b32 	%r120, %r119, 23;
	mov.b32 	%f593, %r120;
	ex2.approx.ftz.f32 	%f594, %f592;
	mul.f32 	%f595, %f594, %f593;
	add.f32 	%f596, %f584, %f595;
	sub.f32 	%f597, %f723, %f234;
	fma.rn.f32 	%f598, %f597, 0f3BBB989D, 0f3F000000;
	cvt.sat.f32.f32 	%f599, %f598;
	fma.rm.f32 	%f600, %f599, %f239, %f238;
	add.f32 	%f601, %f600, 0fCB40007F;
	neg.f32 	%f602, %f601;
	fma.rn.f32 	%f603, %f597, 0f3FB8AA3B, %f602;
	fma.rn.f32 	%f604, %f597, 0f32A57060, %f603;
	mov.b32 	%r121, %f600;
	shl.b32 	%r122, %r121, 23;
	mov.b32 	%f605, %r122;
	ex2.approx.ftz.f32 	%f606, %f604;
	mul.f32 	%f607, %f606, %f605;
	add.f32 	%f608, %f596, %f607;
	sub.f32 	%f609, %f725, %f234;
	fma.rn.f32 	%f610, %f609, 0f3BBB989D, 0f3F000000;
	cvt.sat.f32.f32 	%f611, %f610;
	fma.rm.f32 	%f612, %f611, %f239, %f238;
	add.f32 	%f613, %f612, 0fCB40007F;
	neg.f32 	%f614, %f613;
	fma.rn.f32 	%f615, %f609, 0f3FB8AA3B, %f614;
	fma.rn.f32 	%f616, %f609, 0f32A57060, %f615;
	mov.b32 	%r123, %f612;
	shl.b32 	%r124, %r123, 23;
	mov.b32 	%f617, %r124;
	ex2.approx.ftz.f32 	%f618, %f616;
	mul.f32 	%f619, %f618, %f617;
	add.f32 	%f620, %f608, %f619;
	mov.b32 	%r125, %f620;
	shfl.sync.bfly.b32	%r126|%p41, %r125, 16, 31, -1;
	mov.b32 	%f621, %r126;
	add.f32 	%f622, %f620, %f621;
	mov.b32 	%r127, %f622;
	shfl.sync.bfly.b32	%r128|%p42, %r127, 8, 31, -1;
	mov.b32 	%f623, %r128;
	add.f32 	%f624, %f622, %f623;
	mov.b32 	%r129, %f624;
	shfl.sync.bfly.b32	%r130|%p43, %r129, 4, 31, -1;
	mov.b32 	%f625, %r130;
	add.f32 	%f626, %f624, %f625;
	mov.b32 	%r131, %f626;
	shfl.sync.bfly.b32	%r132|%p44, %r131, 2, 31, -1;
	mov.b32 	%f627, %r132;
	add.f32 	%f628, %f626, %f627;
	mov.b32 	%r133, %f628;
	shfl.sync.bfly.b32	%r134|%p45, %r133, 1, 31, -1;
	mov.b32 	%f629, %r134;
	add.f32 	%f630, %f628, %f629;
	div.rn.f32 	%f129, %f247, %f630;
	div.rn.f32 	%f130, %f259, %f630;
	div.rn.f32 	%f131, %f271, %f630;
	div.rn.f32 	%f132, %f283, %f630;
	div.rn.f32 	%f133, %f295, %f630;
	div.rn.f32 	%f134, %f307, %f630;
	div.rn.f32 	%f135, %f319, %f630;
	div.rn.f32 	%f136, %f331, %f630;
	div.rn.f32 	%f137, %f343, %f630;
	div.rn.f32 	%f138, %f355, %f630;
	div.rn.f32 	%f139, %f367, %f630;
	div.rn.f32 	%f140, %f379, %f630;
	div.rn.f32 	%f141, %f391, %f630;
	div.rn.f32 	%f142, %f403, %f630;
	div.rn.f32 	%f143, %f415, %f630;
	div.rn.f32 	%f144, %f427, %f630;
	div.rn.f32 	%f145, %f439, %f630;
	div.rn.f32 	%f146, %f451, %f630;
	div.rn.f32 	%f147, %f463, %f630;
	div.rn.f32 	%f148, %f475, %f630;
	div.rn.f32 	%f149, %f487, %f630;
	div.rn.f32 	%f150, %f499, %f630;
	div.rn.f32 	%f151, %f511, %f630;
	div.rn.f32 	%f152, %f523, %f630;
	div.rn.f32 	%f153, %f535, %f630;
	div.rn.f32 	%f154, %f547, %f630;
	div.rn.f32 	%f155, %f559, %f630;
	div.rn.f32 	%f156, %f571, %f630;
	div.rn.f32 	%f157, %f583, %f630;
	div.rn.f32 	%f158, %f595, %f630;
	div.rn.f32 	%f159, %f607, %f630;
	div.rn.f32 	%f160, %f619, %f630;
	mad.lo.s64 	%rd54, %rd72, %rd28, %rd53;
	cvta.to.global.u64 	%rd55, %rd27;
	shl.b64 	%rd56, %rd54, 1;
	add.s64 	%rd23, %rd55, %rd56;
	@%p35 bra 	$L__BB280_70;
	// begin inline asm
	{  cvt.rn.f16.f32 %rs33, %f129;}

	// end inline asm
	st.global.u16 	[%rd23], %rs33;
$L__BB280_70:
	setp.le.s64 	%p46, %rd30, %rd2;
	@%p46 bra 	$L__BB280_72;
	// begin inline asm
	{  cvt.rn.f16.f32 %rs34, %f130;}

	// end inline asm
	st.global.u16 	[%rd23+64], %rs34;
$L__BB280_72:
	mov.u32 	%r135, %tid.x;
	add.s32 	%r136, %r135, 64;
	cvt.u64.u32 	%rd57, %r136;
	setp.le.s64 	%p47, %rd30, %rd57;
	@%p47 bra 	$L__BB280_74;
	// begin inline asm
	{  cvt.rn.f16.f32 %rs35, %f131;}

	// end inline asm
	st.global.u16 	[%rd23+128], %rs35;
$L__BB280_74:
	mov.u32 	%r137, %tid.x;
	add.s32 	%r138, %r137, 96;
	cvt.u64.u32 	%rd58, %r138;
	setp.le.s64 	%p48, %rd30, %rd58;
	@%p48 bra 	$L__BB280_76;
	// begin inline asm
	{  cvt.rn.f16.f32 %rs36, %f132;}

	// end inline asm
	st.global.u16 	[%rd23+192], %rs36;
$L__BB280_76:
	mov.u32 	%r139, %tid.x;
	add.s32 	%r140, %r139, 128;
	cvt.u64.u32 	%rd59, %r140;
	setp.le.s64 	%p49, %rd30, %rd59;
	@%p49 bra 	$L__BB280_78;
	// begin inline asm
	{  cvt.rn.f16.f32 %rs37, %f133;}

	// end inline asm
	st.global.u16 	[%rd23+256], %rs37;
$L__BB280_78:
	mov.u32 	%r141, %tid.x;
	add.s32 	%r142, %r141, 160;
	cvt.u64.u32 	%rd60, %r142;
	setp.le.s64 	%p50, %rd30, %rd60;
	@%p50 bra 	$L__BB280_80;
	// begin inline asm
	{  cvt.rn.f16.f32 %rs38, %f134;}

	// end inline asm
	st.global.u16 	[%rd23+320], %rs38;
$L__BB280_80:
	setp.le.s64 	%p51, %rd30, %rd3;
	@%p51 bra 	$L__BB280_82;
	// begin inline asm
	{  cvt.rn.f16.f32 %rs39, %f135;}

	// end inline asm
	st.global.u16 	[%rd23+384], %rs39;
$L__BB280_82:
	setp.le.s64 	%p52, %rd30, %rd4;
	@%p52 bra 	$L__BB280_84;
	// begin inline asm
	{  cvt.rn.f16.f32 %rs40, %f136;}

	// end inline asm
	st.global.u16 	[%rd23+448], %rs40;
$L__BB280_84:
	setp.le.s64 	%p53, %rd30, %rd5;
	@%p53 bra 	$L__BB280_86;
	// begin inline asm
	{  cvt.rn.f16.f32 %rs41, %f137;}

	// end inline asm
	st.global.u16 	[%rd23+512], %rs41;
$L__BB280_86:
	setp.le.s64 	%p54, %rd30, %rd6;
	@%p54 bra 	$L__BB280_88;
	// begin inline asm
	{  cvt.rn.f16.f32 %rs42, %f138;}

	// end inline asm
	st.global.u16 	[%rd23+576], %rs42;
$L__BB280_88:
	setp.le.s64 	%p55, %rd30, %rd7;
	@%p55 bra 	$L__BB280_90;
	// begin inline asm
	{  cvt.rn.f16.f32 %rs43, %f139;}

	// end inline asm
	st.global.u16 	[%rd23+640], %rs43;
$L__BB280_90:
	setp.le.s64 	%p56, %rd30, %rd8;
	@%p56 bra 	$L__BB280_92;
	// begin inline asm
	{  cvt.rn.f16.f32 %rs44, %f140;}

	// end inline asm
	st.global.u16 	[%rd23+704], %rs44;
$L__BB280_92:
	setp.le.s64 	%p57, %rd30, %rd9;
	@%p57 bra 	$L__BB280_94;
	// begin inline asm
	{  cvt.rn.f16.f32 %rs45, %f141;}

	// end inline asm
	st.global.u16 	[%rd23+768], %rs45;
$L__BB280_94:
	setp.le.s64 	%p58, %rd30, %rd10;
	@%p58 bra 	$L__BB280_96;
	// begin inline asm
	{  cvt.rn.f16.f32 %rs46, %f142;}

	// end inline asm
	st.global.u16 	[%rd23+832], %rs46;
$L__BB280_96:
	mov.u32 	%r143, %tid.x;
	add.s32 	%r144, %r143, 448;
	cvt.u64.u32 	%rd61, %r144;
	setp.le.s64 	%p59, %rd30, %rd61;
	@%p59 bra 	$L__BB280_98;
	// begin inline asm
	{  cvt.rn.f16.f32 %rs47, %f143;}

	// end inline asm
	st.global.u16 	[%rd23+896], %rs47;
$L__BB280_98:
	add.s32 	%r146, %r143, 480;
	cvt.u64.u32 	%rd62, %r146;
	setp.le.s64 	%p60, %rd30, %rd62;
	@%p60 bra 	$L__BB280_100;
	// begin inline asm
	{  cvt.rn.f16.f32 %rs48, %f144;}

	// end inline asm
	st.global.u16 	[%rd23+960], %rs48;
$L__BB280_100:
	add.s32 	%r148, %r143, 512;
	cvt.u64.u32 	%rd63, %r148;
	setp.le.s64 	%p61, %rd30, %rd63;
	@%p61 bra 	$L__BB280_102;
	// begin inline asm
	{  cvt.rn.f16.f32 %rs49, %f145;}

	// end inline asm
	st.global.u16 	[%rd23+1024], %rs49;
$L__BB280_102:
	add.s32 	%r150, %r143, 544;
	cvt.u64.u32 	%rd64, %r150;
	setp.le.s64 	%p62, %rd30, %rd64;
	@%p62 bra 	$L__BB280_104;
	// begin inline asm
	{  cvt.rn.f16.f32 %rs50, %f146;}

	// end inline asm
	st.global.u16 	[%rd23+1088], %rs50;
$L__BB280_104:
	add.s32 	%r152, %r143, 576;
	cvt.u64.u32 	%rd65, %r152;
	setp.le.s64 	%p63, %rd30, %rd65;
	@%p63 bra 	$L__BB280_106;
	// begin inline asm
	{  cvt.rn.f16.f32 %rs51, %f147;}

	// end inline asm
	st.global.u16 	[%rd23+1152], %rs51;
$L__BB280_106:
	add.s32 	%r154, %r143, 608;
	cvt.u64.u32 	%rd66, %r154;
	setp.le.s64 	%p64, %rd30, %rd66;
	@%p64 bra 	$L__BB280_108;
	// begin inline asm
	{  cvt.rn.f16.f32 %rs52, %f148;}

	// end inline asm
	st.global.u16 	[%rd23+1216], %rs52;
$L__BB280_108:
	add.s32 	%r156, %r143, 640;
	cvt.u64.u32 	%rd67, %r156;
	setp.le.s64 	%p65, %rd30, %rd67;
	@%p65 bra 	$L__BB280_110;
	// begin inline asm
	{  cvt.rn.f16.f32 %rs53, %f149;}

	// end inline asm
	st.global.u16 	[%rd23+1280], %rs53;
$L__BB280_110:
	add.s32 	%r158, %r143, 672;
	cvt.u64.u32 	%rd68, %r158;
	setp.le.s64 	%p66, %rd30, %rd68;
	@%p66 bra 	$L__BB280_112;
	// begin inline asm
	{  cvt.rn.f16.f32 %rs54, %f150;}

	// end inline asm
	st.global.u16 	[%rd23+1344], %rs54;
$L__BB280_112:
	setp.le.s64 	%p67, %rd30, %rd11;
	@%p67 bra 	$L__BB280_114;
	// begin inline asm
	{  cvt.rn.f16.f32 %rs55, %f151;}

	// end inline asm
	st.global.u16 	[%rd23+1408], %rs55;
$L__BB280_114:
	setp.le.s64 	%p68, %rd30, %rd12;
	@%p68 bra 	$L__BB280_116;
	// begin inline asm
	{  cvt.rn.f16.f32 %rs56, %f152;}

	// end inline asm
	st.global.u16 	[%rd23+1472], %rs56;
$L__BB280_116:
	setp.le.s64 	%p69, %rd30, %rd13;
	@%p69 bra 	$L__BB280_118;
	// begin inline asm
	{  cvt.rn.f16.f32 %rs57, %f153;}

	// end inline asm
	st.global.u16 	[%rd23+1536], %rs57;
$L__BB280_118:
	setp.le.s64 	%p70, %rd30, %rd14;
	@%p70 bra 	$L__BB280_120;
	// begin inline asm
	{  cvt.rn.f16.f32 %rs58, %f154;}

	// end inline asm
	st.global.u16 	[%rd23+1600], %rs58;
$L__BB280_120:
	setp.le.s64 	%p71, %rd30, %rd15;
	@%p71 bra 	$L__BB280_122;
	// begin inline asm
	{  cvt.rn.f16.f32 %rs59, %f155;}

	// end inline asm
	st.global.u16 	[%rd23+1664], %rs59;
$L__BB280_122:
	setp.le.s64 	%p72, %rd30, %rd16;
	@%p72 bra 	$L__BB280_124;
	// begin inline asm
	{  cvt.rn.f16.f32 %rs60, %f156;}

	// end inline asm
	st.global.u16 	[%rd23+1728], %rs60;
$L__BB280_124:
	setp.le.s64 	%p73, %rd30, %rd17;
	@%p73 bra 	$L__BB280_126;
	// begin inline asm
	{  cvt.rn.f16.f32 %rs61, %f157;}

	// end inline asm
	st.global.u16 	[%rd23+1792], %rs61;
$L__BB280_126:
	setp.le.s64 	%p74, %rd30, %rd18;
	@%p74 bra 	$L__BB280_128;
	// begin inline asm
	{  cvt.rn.f16.f32 %rs62, %f158;}

	// end inline asm
	st.global.u16 	[%rd23+1856], %rs62;
$L__BB280_128:
	setp.le.s64 	%p75, %rd30, %rd19;
	@%p75 bra 	$L__BB280_130;
	// begin inline asm
	{  cvt.rn.f16.f32 %rs63, %f159;}

	// end inline asm
	st.global.u16 	[%rd23+1920], %rs63;
$L__BB280_130:
	setp.le.s64 	%p76, %rd30, %rd20;
	@%p76 bra 	$L__BB280_132;
	// begin inline asm
	{  cvt.rn.f16.f32 %rs64, %f160;}

	// end inline asm
	st.global.u16 	[%rd23+1984], %rs64;
$L__BB280_132:
	ld.param.u64 	%rd71, [_ZN7oneflow4cuda7softmax15SoftmaxWarpImplI10SimpleLoadI6__halffE11SimpleStoreIS4_fEfLi1ELi32ELi32ELi1ELb1ELNS1_9AlgorithmE0EEEvT_T0_ll_param_2];
	mov.u32 	%r159, %nctaid.x;
	mov.u32 	%r160, %ntid.y;
	mul.lo.s32 	%r161, %r159, %r160;
	cvt.s64.s32 	%rd69, %r161;
	add.s64 	%rd72, %rd72, %rd69;
	setp.lt.s64 	%p77, %rd72, %rd71;
	@%p77 bra 	$L__BB280_4;
$L__BB280_133:
	ret;

}


// ===== COMPILED SASS (sm_100) =====

	.target	sm_100

	.elftype	@"ET_EXEC"


//--------------------- .note.nv.tkinfo           --------------------------
	.section	.note.nv.tkinfo,"",@"SHT_NOTE"
	.sectionflags	@"SHF_NOTE_NV_TKINFO"
	.tkinfo
        /*0018*/ 	.word	0x00000002
        /*0030*/ 	.string	""
        /*0030*/ 	.string	"ptxas"
        /*0030*/ 	.string	"Cuda compilation tools, release 13.0, V13.0.88"
        /*0030*/ 	.string	"Build cuda_13.0.r13.0/compiler.36424714_0"
        /*0030*/ 	.string	"-arch sm_100 -m 64 "



//--------------------- .note.nv.cuinfo           --------------------------
	.section	.note.nv.cuinfo,"",@"SHT_NOTE"
	.sectionflags	@"SHF_NOTE_NV_CUINFO"
        /*0018*/ 	.short	0x0002
        /*001a*/ 	.short	0x0064
        /*001c*/ 	.short	0x0082
	.zero		2


//--------------------- .nv.info                  --------------------------
	.section	.nv.info,"",@"SHT_CUDA_INFO"
	.align	4


	//----- nvinfo : EIATTR_REGCOUNT
	.align		4
        /*0000*/ 	.byte	0x04, 0x2f
        /*0002*/ 	.short	(.L_323 - .L_322)
	.align		4
.L_322:
        /*0004*/ 	.word	index@(_ZN3cub18CUB_300001_SM_10006detail11EmptyKernelIvEEvv)
        /*0008*/ 	.word	0x00000004


	//----- nvinfo : EIATTR_FRAME_SIZE
	.align		4
.L_323:
        /*000c*/ 	.byte	0x04, 0x11
        /*000e*/ 	.short	(.L_325 - .L_324)
	.align		4
.L_324:
        /*0010*/ 	.word	index@(_ZN3cub18CUB_300001_SM_10006detail11EmptyKernelIvEEvv)
        /*0014*/ 	.word	0x00000000


	//----- nvinfo : EIATTR_REGCOUNT
	.align		4
.L_325:
        /*0018*/ 	.byte	0x04, 0x2f
        /*001a*/ 	.short	(.L_327 - .L_326)
	.align		4
.L_326:
        /*001c*/ 	.word	index@(_ZN7oneflow4cuda7softmax15SoftmaxWarpImplI10SimpleLoadIffE11SimpleStoreIffEfLi2ELi2ELi1ELi2ELb0ELNS1_9AlgorithmE0EEEvT_T0_ll)
        /*0020*/ 	.word	0x00000021


	//----- nvinfo : EIATTR_FRAME_SIZE
	.align		4
.L_327:
        /*0024*/ 	.byte	0x04, 0x11
        /*0026*/ 	.short	(.L_329 - .L_328)
	.align		4
.L_328:
        /*0028*/ 	.word	index@($__internal_319_$__cuda_sm3x_div_rn_noftz_f32_slowpath)
        /*002c*/ 	.word	0x00000000


	//----- nvinfo : EIATTR_FRAME_SIZE
	.align		4
.L_329:
        /*0030*/ 	.byte	0x04, 0x11
        /*0032*/ 	.short	(.L_331 - .L_330)
	.align		4
.L_330:
        /*0034*/ 	.word	index@(_ZN7oneflow4cuda7softmax15SoftmaxWarpImplI10SimpleLoadIffE11SimpleStoreIffEfLi2ELi2ELi1ELi2ELb0ELNS1_9AlgorithmE0EEEvT_T0_ll)
        /*0038*/ 	.word	0x00000000


	//----- nvinfo : EIATTR_REGCOUNT
	.align		4
.L_331:
        /*003c*/ 	.byte	0x04, 0x2f
        /*003e*/ 	.short	(.L_333 - .L_332)
	.align		4
.L_332:
        /*0040*/ 	.word	index@(_ZN7oneflow4cuda7softmax15SoftmaxWarpImplI10SimpleLoadIffE11SimpleStoreIffEfLi2ELi2ELi1ELi2ELb1ELNS1_9AlgorithmE0EEEvT_T0_ll)
        /*0044*/ 	.word	0x0000001b


	//----- nvinfo : EIATTR_FRAME_SIZE
	.align		4
.L_333:
        /*0048*/ 	.byte	0x04, 0x11
        /*004a*/ 	.short	(.L_335 - .L_334)
	.align		4
.L_334:
        /*004c*/ 	.word	index@($__internal_318_$__cuda_sm3x_div_rn_noftz_f32_slowpath)
        /*0050*/ 	.word	0x00000000


	//----- nvinfo : EIATTR_FRAME_SIZE
	.align		4
.L_335:
        /*0054*/ 	.byte	0x04, 0x11
        /*0056*/ 	.short	(.L_337 - .L_336)
	.align		4
.L_336:
        /*0058*/ 	.word	index@(_ZN7oneflow4cuda7softmax15SoftmaxWarpImplI10SimpleLoadIffE11SimpleStoreIffEfLi2ELi2ELi1ELi2ELb1ELNS1_9AlgorithmE0EEEvT_T0_ll)
        /*005c*/ 	.word	0x00000000


	//----- nvinfo : EIATTR_REGCOUNT
	.align		4
.L_337:
        /*0060*/ 	.byte	0x04, 0x2f
        /*0062*/ 	.short	(.L_339 - .L_338)
	.align		4
.L_338:
        /*0064*/ 	.word	index@(_ZN7oneflow4cuda7softmax15SoftmaxWarpImplI10SimpleLoadIffE11SimpleStoreIffEfLi2ELi2ELi1ELi1ELb0ELNS1_9AlgorithmE0EEEvT_T0_ll)
        /*0068*/ 	.word	0x0000001c


	//----- nvinfo : EIATTR_FRAME_SIZE
	.align		4
.L_339:
        /*006c*/ 	.byte	0x04, 0x11
        /*006e*/ 	.short	(.L_341 - .L_340)
	.align		4
.L_340:
        /*0070*/ 	.word	index@($__internal_317_$__cuda_sm3x_div_rn_noftz_f32_slowpath)
        /*0074*/ 	.word	0x00000000


	//----- nvinfo : EIATTR_FRAME_SIZE
	.align		4
.L_341:
        /*0078*/ 	.byte	0x04, 0x11
        /*007a*/ 	.short	(.L_343 - .L_342)
	.align		4
.L_342:
        /*007c*/ 	.word	index@($__internal_316_$__cuda_sm20_div_u64)
        /*0080*/ 	.word	0x00000000


	//----- nvinfo : EIATTR_FRAME_SIZE
	.align		4
.L_343:
        /*0084*/ 	.byte	0x04, 0x11
        /*0086*/ 	.short	(.L_345 - .L_344)
	.align		4
.L_344:
        /*0088*/ 	.word	index@(_ZN7oneflow4cuda7softmax15SoftmaxWarpImplI10SimpleLoadIffE11SimpleStoreIffEfLi2ELi2ELi1ELi1ELb0ELNS1_9AlgorithmE0EEEvT_T0_ll)
        /*008c*/ 	.word	0x00000000


	//----- nvinfo : EIATTR_REGCOUNT
	.align		4
.L_345:
        /*0090*/ 	.byte	0x04, 0x2f
        /*0092*/ 	.short	(.L_347 - .L_346)
	.align		4
.L_346:
        /*0094*/ 	.word	index@(_ZN7oneflow4cuda7softmax15SoftmaxWarpImplI10SimpleLoadIffE11SimpleStoreIffEfLi2ELi2ELi1ELi1ELb1ELNS1_9AlgorithmE0EEEvT_T0_ll)
        /*0098*/ 	.word	0x0000001d


	//----- nvinfo : EIATTR_FRAME_SIZE
	.align		4
.L_347:
        /*009c*/ 	.byte	0x04, 0x11
        /*009e*/ 	.short	(.L_349 - .L_348)
	.align		4
.L_348:
        /*00a0*/ 	.word	index@($__internal_315_$__cuda_sm3x_div_rn_noftz_f32_slowpath)
        /*00a4*/ 	.word	0x00000000


	//----- nvinfo : EIATTR_FRAME_SIZE
	.align		4
.L_349:
        /*00a8*/ 	.byte	0x04, 0x11
        /*00aa*/ 	.short	(.L_351 - .L_350)
	.align		4
.L_350:
        /*00ac*/ 	.word	index@($__internal_314_$__cuda_sm20_div_u64)
        /*00b0*/ 	.word	0x00000000


	//----- nvinfo : EIATTR_FRAME_SIZE
	.align		4
.L_351:
        /*00b4*/ 	.byte	0x04, 0x11
        /*00b6*/ 	.short	(.L_353 - .L_352)
	.align		4
.L_352:
        /*00b8*/ 	.word	index@(_ZN7oneflow4cuda7softmax15SoftmaxWarpImplI10SimpleLoadIffE11SimpleStoreIffEfLi2ELi2ELi1ELi1ELb1ELNS1_9AlgorithmE0EEEvT_T0_ll)
        /*00bc*/ 	.word	0x00000000


	//----- nvinfo : EIATTR_REGCOUNT
	.align		4
.L_353:
        /*00c0*/ 	.byte	0x04, 0x2f
        /*00c2*/ 	.short	(.L_355 - .L_354)
	.align		4
.L_354:
        /*00c4*/ 	.word	index@(_ZN7oneflow4cuda7softmax15SoftmaxWarpImplI10SimpleLoadIffE11SimpleStoreIffEfLi2ELi2ELi2ELi2ELb0ELNS1_9AlgorithmE0EEEvT_T0_ll)
        /*00c8*/ 	.word	0x00000022


	//----- nvinfo : EIATTR_FRAME_SIZE
	.align		4
.L_355:
        /*00cc*/ 	.byte	0x04, 0x11
        /*00ce*/ 	.short	(.L_357 - .L_356)
	.align		4
.L_356:
        /*00d0*/ 	.word	index@($__internal_313_$__cuda_sm3x_div_rn_noftz_f32_slowpath)
        /*00d4*/ 	.word	0x00000000


	//----- nvinfo : EIATTR_FRAME_SIZE
	.align		4
.L_357:
        /*00d8*/ 	.byte	0x04, 0x11
        /*00da*/ 	.short	(.L_359 - .L_358)
	.align		4
.L_358:
        /*00dc*/ 	.word	index@(_ZN7oneflow4cuda7softmax15SoftmaxWarpImplI10SimpleLoadIffE11SimpleStoreIffEfLi2ELi2ELi2ELi2ELb0ELNS1_9AlgorithmE0EEEvT_T0_ll)
        /*00e0*/ 	.word	0x00000000


	//----- nvinfo : EIATTR_REGCOUNT
	.align		4
.L_359:
        /*00e4*/ 	.byte	0x04, 0x2f
        /*00e6*/ 	.short	(.L_361 - .L_360)
	.align		4
.L_360:
        /*00e8*/ 	.word	index@(_ZN7oneflow4cuda7softmax15SoftmaxWarpImplI10SimpleLoadIffE11SimpleStoreIffEfLi2ELi2ELi2ELi2ELb1ELNS1_9AlgorithmE0EEEvT_T0_ll)
        /*00ec*/ 	.word	0x0000001b


	//----- nvinfo : EIATTR_FRAME_SIZE
	.align		4
.L_361:
        /*00f0*/ 	.byte	0x04, 0x11
        /*00f2*/ 	.short	(.L_363 - .L_362)
	.align		4
.L_362:
        /*00f4*/ 	.word	index@($__internal_312_$__cuda_sm3x_div_rn_noftz_f32_slowpath)
        /*00f8*/ 	.word	0x00000000


	//----- nvinfo : EIATTR_FRAME_SIZE
	.align		4
.L_363:
        /*00fc*/ 	.byte	0x04, 0x11
        /*00fe*/ 	.short	(.L_365 - .L_364)
	.align		4
.L_364:
        /*0100*/ 	.word	index@(_ZN7oneflow4cuda7softmax15SoftmaxWarpImplI10SimpleLoadIffE11SimpleStoreIffEfLi2ELi2ELi2ELi2ELb1ELNS1_9AlgorithmE0EEEvT_T0_ll)
        /*0104*/ 	.word	0x00000000


	//----- nvinfo : EIATTR_REGCOUNT
	.align		4
.L_365:
        /*0108*/ 	.byte	0x04, 0x2f
        /*010a*/ 	.short	(.L_367 - .L_366)
	.align		4
.L_366:
        /*010c*/ 	.word	index@(_ZN7oneflow4cuda7softmax15SoftmaxWarpImplI10SimpleLoadIffE11SimpleStoreIffEfLi2ELi2ELi2ELi1ELb0ELNS1_9AlgorithmE0EEEvT_T0_ll)
        /*0110*/ 	.word	0x0000001c


	//----- nvinfo : EIATTR_FRAME_SIZE
	.align		4
.L_367:
        /*0114*/ 	.byte	0x04, 0x11
        /*0116*/ 	.short	(.L_369 - .L_368)
	.align		4
.L_368:
        /*0118*/ 	.word	index@($__internal_311_$__cuda_sm3x_div_rn_noftz_f32_slowpath)
        /*011c*/ 	.word	0x00000000


	//----- nvinfo : EIATTR_FRAME_SIZE
	.align		4
.L_369:
        /*0120*/ 	.byte	0x04, 0x11
        /*0122*/ 	.short	(.L_371 - .L_370)
	.align		4
.L_370:
        /*0124*/ 	.word	index@($__internal_310_$__cuda_sm20_div_u64)
        /*0128*/ 	.word	0x00000000


	//----- nvinfo : EIATTR_FRAME_SIZE
	.align		4
.L_371:
        /*012c*/ 	.byte	0x04, 0x11
        /*012e*/ 	.short	(.L_373 - .L_372)
	.align		4
.L_372:
        /*0130*/ 	.word	index@(_ZN7oneflow4cuda7softmax15SoftmaxWarpImplI10SimpleLoadIffE11SimpleStoreIffEfLi2ELi2ELi2ELi1ELb0ELNS1_9AlgorithmE0EEEvT_T0_ll)
        /*0134*/ 	.word	0x00000000


	//----- nvinfo : EIATTR_REGCOUNT
	.align		4
.L_373:
        /*0138*/ 	.byte	0x04, 0x2f
        /*013a*/ 	.short	(.L_375 - .L_374)
	.align		4
.L_374:
        /*013c*/ 	.word	index@(_ZN7oneflow4cuda7softmax15SoftmaxWarpImplI10SimpleLoadIffE11SimpleStoreIffEfLi2ELi2ELi2ELi1ELb1ELNS1_9AlgorithmE0EEEvT_T0_ll)
        /*0140*/ 	.word	0x0000001e


	//----- nvinfo : EIATTR_FRAME_SIZE
	.align		4
.L_375:
        /*0144*/ 	.byte	0x04, 0x11
        /*0146*/ 	.short	(.L_377 - .L_376)
	.align		4
.L_376:
        /*0148*/ 	.word	index@($__internal_309_$__cuda_sm3x_div_rn_noftz_f32_slowpath)
        /*014c*/ 	.word	0x00000000


	//----- nvinfo : EIATTR_FRAME_SIZE
	.align		4
.L_377:
        /*0150*/ 	.byte	0x04, 0x11
        /*0152*/ 	.short	(.L_379 - .L_378)
	.align		4
.L_378:
        /*0154*/ 	.word	index@($__internal_308_$__cuda_sm20_div_u64)
        /*0158*/ 	.word	0x00000000


	//----- nvinfo : EIATTR_FRAME_SIZE
	.align		4
.L_379:
        /*015c*/ 	.byte	0x04, 0x11
        /*015e*/ 	.short	(.L_381 - .L_380)
	.align		4
.L_380:
        /*0160*/ 	.word	index@(_ZN7oneflow4cuda7softmax15SoftmaxWarpImplI10SimpleLoadIffE11SimpleStoreIffEfLi2ELi2ELi2ELi1ELb1ELNS1_9AlgorithmE0EEEvT_T0_ll)
        /*0164*/ 	.word	0x00000000


	//----- nvinfo : EIATTR_REGCOUNT
	.align		4
.L_381:
        /*0168*/ 	.byte	0x04, 0x2f
        /*016a*/ 	.short	(.L_383 - .L_382)
	.align		4
.L_382:
        /*016c*/ 	.word	index@(_ZN7oneflow4cuda7softmax15SoftmaxWarpImplI10SimpleLoadIffE11SimpleStoreIffEfLi2ELi2ELi4ELi2ELb0ELNS1_9AlgorithmE0EEEvT_T0_ll)
        /*0170*/ 	.word	0x00000021


	//----- nvinfo : EIATTR_FRAME_SIZE
	.align		4
.L_383:
        /*0174*/ 	.byte	0x04, 0x11
        /*0176*/ 	.short	(.L_385 - .L_384)
	.align		4
.L_384:
        /*0178*/ 	.word	index@($__internal_307_$__cuda_sm3x_div_rn_noftz_f32_slowpath)
        /*017c*/ 	.word	0x00000000


	//----- nvinfo : EIATTR_FRAME_SIZE
	.align		4
.L_385:
        /*0180*/ 	.byte	0x04, 0x11
        /*0182*/ 	.short	(.L_387 - .L_386)
	.align		4
.L_386:
        /*0184*/ 	.word	index@(_ZN7oneflow4cuda7softmax15SoftmaxWarpImplI10SimpleLoadIffE11SimpleStoreIffEfLi2ELi2ELi4ELi2ELb0ELNS1_9AlgorithmE0EEEvT_T0_ll)
        /*0188*/ 	.word	0x00000000


	//----- nvinfo : EIATTR_REGCOUNT
	.align		4
.L_387:
        /*018c*/ 	.byte	0x04, 0x2f
        /*018e*/ 	.short	(.L_389 - .L_388)
	.align		4
.L_388:
        /*0190*/ 	.word	index@(_ZN7oneflow4cuda7softmax15SoftmaxWarpImplI10SimpleLoadIffE11SimpleStoreIffEfLi2ELi2ELi4ELi2ELb1ELNS1_9AlgorithmE0EEEvT_T0_ll)
        /*0194*/ 	.word	0x0000001c


	//----- nvinfo : EIATTR_FRAME_SIZE
	.align		4
.L_389:
        /*0198*/ 	.byte	0x04, 0x11
        /*019a*/ 	.short	(.L_391 - .L_390)
	.align		4
.L_390:
        /*019c*/ 	.word	index@($__internal_306_$__cuda_sm3x_div_rn_noftz_f32_slowpath)
        /*01a0*/ 	.word	0x00000000


	//----- nvinfo : EIATTR_FRAME_SIZE
	.align		4
.L_391:
        /*01a4*/ 	.byte	0x04, 0x11
        /*01a6*/ 	.short	(.L_393 - .L_392)
	.align		4
.L_392:
        /*01a8*/ 	.word	index@(_ZN7oneflow4cuda7softmax15SoftmaxWarpImplI10SimpleLoadIffE11SimpleStoreIffEfLi2ELi2ELi4ELi2ELb1ELNS1_9AlgorithmE0EEEvT_T0_ll)
        /*01ac*/ 	.word	0x00000000


	//----- nvinfo : EIATTR_REGCOUNT
	.align		4
.L_393:
        /*01b0*/ 	.byte	0x04, 0x2f
        /*01b2*/ 	.short	(.L_395 - .L_394)
	.align		4
.L_394:
        /*01b4*/ 	.word	index@(_ZN7oneflow4cuda7softmax15SoftmaxWarpImplI10SimpleLoadIffE11SimpleStoreIffEfLi2ELi2ELi4ELi1ELb0ELNS1_9AlgorithmE0EEEvT_T0_ll)
        /*01b8*/ 	.word	0x0000001d


	//----- nvinfo : EIATTR_FRAME_SIZE
	.align		4
.L_395:
        /*01bc*/ 	.byte	0x04, 0x11
        /*01be*/ 	.short	(.L_397 - .L_396)
	.align		4
.L_396:
        /*01c0*/ 	.word	index@($__internal_305_$__cuda_sm3x_div_rn_noftz_f32_slowpath)
        /*01c4*/ 	.word	0x00000000


	//----- nvinfo : EIATTR_FRAME_SIZE
	.align		4
.L_397:
        /*01c8*/ 	.byte	0x04, 0x11
        /*01ca*/ 	.short	(.L_399 - .L_398)
	.align		4
.L_398:
        /*01cc*/ 	.word	index@($__internal_304_$__cuda_sm20_div_u64)
        /*01d0*/ 	.word	0x00000000


	//----- nvinfo : EIATTR_FRAME_SIZE
	.align		4
.L_399:
        /*01d4*/ 	.byte	0x04, 0x11
        /*01d6*/ 	.short	(.L_401 - .L_400)
	.align		4
.L_400:
        /*01d8*/ 	.word	index@(_ZN7oneflow4cuda7softmax15SoftmaxWarpImplI10SimpleLoadIffE11SimpleStoreIffEfLi2ELi2ELi4ELi1ELb0ELNS1_9AlgorithmE0EEEvT_T0_ll)
        /*01dc*/ 	.word	0x00000000


	//----- nvinfo : EIATTR_REGCOUNT
	.align		4
.L_401:
        /*01e0*/ 	.byte	0x04, 0x2f
        /*01e2*/ 	.short	(.L_403 - .L_402)
	.align		4
.L_402:
        /*01e4*/ 	.word	index@(_ZN7oneflow4cuda7softmax15SoftmaxWarpImplI10SimpleLoadIffE11SimpleStoreIffEfLi2ELi2ELi4ELi1ELb1ELNS1_9AlgorithmE0EEEvT_T0_ll)
        /*01e8*/ 	.word	0x0000001d


	//----- nvinfo : EIATTR_FRAME_SIZE
	.align		4
.L_403:
        /*01ec*/ 	.byte	0x04, 0x11
        /*01ee*/ 	.short	(.L_405 - .L_404)
	.align		4
.L_404:
        /*01f0*/ 	.word	index@($__internal_303_$__cuda_sm3x_div_rn_noftz_f32_slowpath)
        /*01f4*/ 	.word	0x00000000


	//----- nvinfo : EIATTR_FRAME_SIZE
	.align		4
.L_405:
        /*01f8*/ 	.byte	0x04, 0x11
        /*01fa*/ 	.short	(.L_407 - .L_406)
	.align		4
.L_406:
        /*01fc*/ 	.word	index@($__internal_302_$__cuda_sm20_div_u64)
        /*0200*/ 	.word	0x00000000


	//----- nvinfo : EIATTR_FRAME_SIZE
	.align		4
.L_407:
        /*0204*/ 	.byte	0x04, 0x11
        /*0206*/ 	.short	(.L_409 - .L_408)
	.align		4
.L_408:
        /*0208*/ 	.word	index@(_ZN7oneflow4cuda7softmax15SoftmaxWarpImplI10SimpleLoadIffE11SimpleStoreIffEfLi2ELi2ELi4ELi1ELb1ELNS1_9AlgorithmE0EEEvT_T0_ll)
        /*020c*/ 	.word	0x00000000


	//----- nvinfo : EIATTR_REGCOUNT
	.align		4
.L_409:
        /*0210*/ 	.byte	0x04, 0x2f
        /*0212*/ 	.short	(.L_411 - .L_410)
	.align		4
.L_410:
        /*0214*/ 	.word	index@(_ZN7oneflow4cuda7softmax15SoftmaxWarpImplI10SimpleLoadIffE11SimpleStoreIffEfLi2ELi2ELi8ELi2ELb0ELNS1_9AlgorithmE0EEEvT_T0_ll)
        /*0218*/ 	.word	0x00000021


	//----- nvinfo : EIATTR_FRAME_SIZE
	.align		4
.L_411:
        /*021c*/ 	.byte	0x04, 0x11
        /*021e*/ 	.short	(.L_413 - .L_412)
	.align		4
.L_412:
        /*0220*/ 	.word	index@($__internal_301_$__cuda_sm3x_div_rn_noftz_f32_slowpath)
        /*0224*/ 	.word	0x00000000


	//----- nvinfo : EIATTR_FRAME_SIZE
	.align		4
.L_413:
        /*0228*/ 	.byte	0x04, 0x11
        /*022a*/ 	.short	(.L_415 - .L_414)
	.align		4
.L_414:
        /*022c*/ 	.word	index@(_ZN7oneflow4cuda7softmax15SoftmaxWarpImplI10SimpleLoadIffE11SimpleStoreIffEfLi2ELi2ELi8ELi2ELb0ELNS1_9AlgorithmE0EEEvT_T0_ll)
        /*0230*/ 	.word	0x00000000


	//----- nvinfo : EIATTR_REGCOUNT
	.align		4
.L_415:
        /*0234*/ 	.byte	0x04, 0x2f
        /*0236*/ 	.short	(.L_417 - .L_416)
	.align		4
.L_416:
        /*0238*/ 	.word	index@(_ZN7oneflow4cuda7softmax15SoftmaxWarpImplI10SimpleLoadIffE11SimpleStoreIffEfLi2ELi2ELi8ELi2ELb1ELNS1_9AlgorithmE0EEEvT_T0_ll)
        /*023c*/ 	.word	0x0000001e


	//----- nvinfo : EIATTR_FRAME_SIZE
	.align		4
.L_417:
        /*0240*/ 	.byte	0x04, 0x11
        /*0242*/ 	.short	(.L_419 - .L_418)
	.align		4
.L_418:
        /*0244*/ 	.word	index@($__internal_300_$__cuda_sm3x_div_rn_noftz_f32_slowpath)
        /*0248*/ 	.word	0x00000000


	//----- nvinfo : EIATTR_FRAME_SIZE
	.align		4
.L_419:
        /*024c*/ 	.byte	0x04, 0x11
        /*024e*/ 	.short	(.L_421 - .L_420)
	.align		4
.L_420:
        /*0250*/ 	.word	index@(_ZN7oneflow4cuda7softmax15SoftmaxWarpImplI10SimpleLoadIffE11SimpleStoreIffEfLi2ELi2ELi8ELi2ELb1ELNS1_9AlgorithmE0EEEvT_T0_ll)
        /*0254*/ 	.word	0x00000000


	//----- nvinfo : EIATTR_REGCOUNT
	.align		4
.L_421:
        /*0258*/ 	.byte	0x04, 0x2f
        /*025a*/ 	.short	(.L_423 - .L_422)
	.align		4
.L_422:
        /*025c*/ 	.word	index@(_ZN7oneflow4cuda7softmax15SoftmaxWarpImplI10SimpleLoadIffE11SimpleStoreIffEfLi2ELi2ELi8ELi1ELb0ELNS1_9AlgorithmE0EEEvT_T0_ll)
        /*0260*/ 	.word	0x0000001d


	//----- nvinfo : EIATTR_FRAME_SIZE
	.align		4
.L_423:
        /*0264*/ 	.byte	0x04, 0x11
        /*0266*/ 	.short	(.L_425 - .L_424)
	.align		4
.L_424:
        /*0268*/ 	.word	index@($__internal_299_$__cuda_sm3x_div_rn_noftz_f32_slowpath)
        /*026c*/ 	.word	0x00000000


	//----- nvinfo : EIATTR_FRAME_SIZE
	.align		4
.L_425:
        /*0270*/ 	.byte	0x04, 0x11
        /*0272*/ 	.short	(.L_427 - .L_426)
	.align		4
.L_426:
        /*0274*/ 	.word	index@($__internal_298_$__cuda_sm20_div_u64)
        /*0278*/ 	.word	0x00000000


	//----- nvinfo : EIATTR_FRAME_SIZE
	.align		4
.L_427:
        /*027c*/ 	.byte	0x04, 0x11
        /*027e*/ 	.short	(.L_429 - .L_428)
	.align		4
.L_428:
        /*0280*/ 	.word	index@(_ZN7oneflow4cuda7softmax15SoftmaxWarpImplI10SimpleLoadIffE11SimpleStoreIffEfLi2ELi2ELi8ELi1ELb0ELNS1_9AlgorithmE0EEEvT_T0_ll)
        /*0284*/ 	.word	0x00000000


	//----- nvinfo : EIATTR_REGCOUNT
	.align		4
.L_429:
        /*0288*/ 	.byte	0x04, 0x2f
        /*028a*/ 	.short	(.L_431 - .L_430)
	.align		4
.L_430:
        /*028c*/ 	.word	index@(_ZN7oneflow4cuda7softmax15SoftmaxWarpImplI10SimpleLoadIffE11SimpleStoreIffEfLi2ELi2ELi8ELi1ELb1ELNS1_9AlgorithmE0EEEvT_T0_ll)
        /*0290*/ 	.word	0x00000018


	//----- nvinfo : EIATTR_FRAME_SIZE
	.align		4
.L_431:
        /*0294*/ 	.byte	0x04, 0x11
        /*0296*/ 	.short	(.L_433 - .L_432)
	.align		4
.L_432:
        /*0298*/ 	.word	index@($__internal_297_$__cuda_sm3x_div_rn_noftz_f32_slowpath)
        /*029c*/ 	.word	0x00000000


	//----- nvinfo : EIATTR_FRAME_SIZE
	.align		4
.L_433:
        /*02a0*/ 	.byte	0x04, 0x11
        /*02a2*/ 	.short	(.L_435 - .L_434)
	.align		4
.L_434:
        /*02a4*/ 	.word	index@(_ZN7oneflow4cuda7softmax15SoftmaxWarpImplI10SimpleLoadIffE11SimpleStoreIffEfLi2ELi2ELi8ELi1ELb1ELNS1_9AlgorithmE0EEEvT_T0_ll)
        /*02a8*/ 	.word	0x00000000


	//----- nvinfo : EIATTR_REGCOUNT
	.align		4
.L_435:
        /*02ac*/ 	.byte	0x04, 0x2f
        /*02ae*/ 	.short	(.L_437 - .L_436)
	.align		4
.L_436:
        /*02b0*/ 	.word	index@(_ZN7oneflow4cuda7softmax15SoftmaxWarpImplI10SimpleLoadIffE11SimpleStoreIffEfLi2ELi2ELi16ELi2ELb0ELNS1_9AlgorithmE0EEEvT_T0_ll)
        /*02b4*/ 	.word	0x00000021


	//----- nvinfo : EIATTR_FRAME_SIZE
	.align		4
.L_437:
        /*02b8*/ 	.byte	0x04, 0x11
        /*02ba*/ 	.short	(.L_439 - .L_438)
	.align		4
.L_438:
        /*02bc*/ 	.word	index@($__internal_296_$__cuda_sm3x_div_rn_noftz_f32_slowpath)
        /*02c0*/ 	.word	0x00000000


	//----- nvinfo : EIATTR_FRAME_SIZE
	.align		4
.L_439:
        /*02c4*/ 	.byte	0x04, 0x11
        /*02c6*/ 	.short	(.L_441 - .L_440)
	.align		4
.L_440:
        /*02c8*/ 	.word	index@(_ZN7oneflow4cuda7softmax15SoftmaxWarpImplI10SimpleLoadIffE11SimpleStoreIffEfLi2ELi2ELi16ELi2ELb0ELNS1_9AlgorithmE0EEEvT_T0_ll)
        /*02cc*/ 	.word	0x00000000


	//----- nvinfo : EIATTR_REGCOUNT
	.align		4
.L_441:
        /*02d0*/ 	.byte	0x04, 0x2f
        /*02d2*/ 	.short	(.L_443 - .L_442)
	.align		4
.L_442:
        /*02d4*/ 	.word	index@(_ZN7oneflow4cuda7softmax15SoftmaxWarpImplI10SimpleLoadIffE11SimpleStoreIffEfLi2ELi2ELi16ELi2ELb1ELNS1_9AlgorithmE0EEEvT_T0_ll)
        /*02d8*/ 	.word	0x0000001e


	//----- nvinfo : EIATTR_FRAME_SIZE
	.align		4
.L_443:
        /*02dc*/ 	.byte	0x04, 0x11
        /*02de*/ 	.short	(.L_445 - .L_444)
	.align		4
.L_444:
        /*02e0*/ 	.word	index@($__internal_295_$__cuda_sm3x_div_rn_noftz_f32_slowpath)
        /*02e4*/ 	.word	0x00000000


	//----- nvinfo : EIATTR_FRAME_SIZE
	.align		4
.L_445:
        /*02e8*/ 	.byte	0x04, 0x11
        /*02ea*/ 	.short	(.L_447 - .L_446)
	.align		4
.L_446:
        /*02ec*/ 	.word	index@(_ZN7oneflow4cuda7softmax15SoftmaxWarpImplI10SimpleLoadIffE11SimpleStoreIffEfLi2ELi2ELi16ELi2ELb1ELNS1_9AlgorithmE0EEEvT_T0_ll)
        /*02f0*/ 	.word	0x00000000


	//----- nvinfo : EIATTR_REGCOUNT
	.align		4
.L_447:
        /*02f4*/ 	.byte	0x04, 0x2f
        /*02f6*/ 	.short	(.L_449 - .L_448)
	.align		4
.L_448:
        /*02f8*/ 	.word	index@(_ZN7oneflow4cuda7softmax15SoftmaxWarpImplI10SimpleLoadIffE11SimpleStoreIffEfLi2ELi2ELi16ELi1ELb0ELNS1_9AlgorithmE0EEEvT_T0_ll)
        /*02fc*/ 	.word	0x00000018


	//----- nvinfo : EIATTR_FRAME_SIZE
	.align		4
.L_449:
        /*0300*/ 	.byte	0x04, 0x11
        /*0302*/ 	.short	(.L_451 - .L_450)
	.align		4
.L_450:
        /*0304*/ 	.word	index@($__internal_294_$__cuda_sm3x_div_rn_noftz_f32_slowpath)
        /*0308*/ 	.word	0x00000000


	//----- nvinfo : EIATTR_FRAME_SIZE
	.align		4
.L_451:
        /*030c*/ 	.byte	0x04, 0x11
        /*030e*/ 	.short	(.L_453 - .L_452)
	.align		4
.L_452:
        /*0310*/ 	.word	index@(_ZN7oneflow4cuda7softmax15SoftmaxWarpImplI10SimpleLoadIffE11SimpleStoreIffEfLi2ELi2ELi16ELi1ELb0ELNS1_9AlgorithmE0EEEvT_T0_ll)
        /*0314*/ 	.word	0x00000000


	//----- nvinfo : EIATTR_REGCOUNT
	.align		4
.L_453:
        /*0318*/ 	.byte	0x04, 0x2f
        /*031a*/ 	.short	(.L_455 - .L_454)
	.align		4
.L_454:
        /*031c*/ 	.word	index@(_ZN7oneflow4cuda7softmax15SoftmaxWarpImplI10SimpleLoadIffE11SimpleStoreIffEfLi2ELi2ELi16ELi1ELb1ELNS1_9AlgorithmE0EEEvT_T0_ll)
        /*0320*/ 	.word	0x00000018


	//----- nvinfo : EIATTR_FRAME_SIZE
	.align		4
.L_455:
        /*0324*/ 	.byte	0x04, 0x11
        /*0326*/ 	.short	(.L_457 - .L_456)
	.align		4
.L_456:
        /*0328*/ 	.word	index@($__internal_293_$__cuda_sm3x_div_rn_noftz_f32_slowpath)
        /*032c*/ 	.word	0x00000000


	//----- nvinfo : EIATTR_FRAME_SIZE
	.align		4
.L_457:
        /*0330*/ 	.byte	0x04, 0x11
        /*0332*/ 	.short	(.L_459 - .L_458)
	.align		4
.L_458:
        /*0334*/ 	.word	index@(_ZN7oneflow4cuda7softmax15SoftmaxWarpImplI10SimpleLoadIffE11SimpleStoreIffEfLi2ELi2ELi16ELi1ELb1ELNS1_9AlgorithmE0EEEvT_T0_ll)
        /*0338*/ 	.word	0x00000000


	//----- nvinfo : EIATTR_REGCOUNT
	.align		4
.L_459:
        /*033c*/ 	.byte	0x04, 0x2f
        /*033e*/ 	.short	(.L_461 - .L_460)
	.align		4
.L_460:
        /*0340*/ 	.word	index@(_ZN7oneflow4cuda7softmax15SoftmaxWarpImplI10SimpleLoadIffE11SimpleStoreIffEfLi2ELi2ELi32ELi2ELb0ELNS1_9AlgorithmE0EEEvT_T0_ll)
        /*0344*/ 	.word	0x00000022


	//----- nvinfo : EIATTR_FRAME_SIZE
	.align		4
.L_461:
        /*0348*/ 	.byte	0x04, 0x11
        /*034a*/ 	.short	(.L_463 - .L_462)
	.align		4
.L_462:
        /*034c*/ 	.word	index@($__internal_292_$__cuda_sm3x_div_rn_noftz_f32_slowpath)
        /*0350*/ 	.word	0x00000000


	//----- nvinfo : EIATTR_FRAME_SIZE
	.align		4
.L_463:
        /*0354*/ 	.byte	0x04, 0x11
        /*0356*/ 	.short	(.L_465 - .L_464)
	.align		4
.L_464:
        /*0358*/ 	.word	index@(_ZN7oneflow4cuda7softmax15SoftmaxWarpImplI10SimpleLoadIffE11SimpleStoreIffEfLi2ELi2ELi32ELi2ELb0ELNS1_9AlgorithmE0EEEvT_T0_ll)
        /*035c*/ 	.word	0x00000000


	//----- nvinfo : EIATTR_REGCOUNT
	.align		4
.L_465:
        /*0360*/ 	.byte	0x04, 0x2f
        /*0362*/ 	.short	(.L_467 - .L_466)
	.align		4
.L_466:
        /*0364*/ 	.word	index@(_ZN7oneflow4cuda7softmax15SoftmaxWarpImplI10SimpleLoadIffE11SimpleStoreIffEfLi2ELi2ELi32ELi2ELb1ELNS1_9AlgorithmE0EEEvT_T0_ll)
        /*0368*/ 	.word	0x0000001e


	//----- nvinfo : EIATTR_FRAME_SIZE
	.align		4
.L_467:
        /*036c*/ 	.byte	0x04, 0x11
        /*036e*/ 	.short	(.L_469 - .L_468)
	.align		4
.L_468:
        /*0370*/ 	.word	index@($__internal_291_$__cuda_sm3x_div_rn_noftz_f32_slowpath)
        /*0374*/ 	.word	0x00000000


	//----- nvinfo : EIATTR_FRAME_SIZE
	.align		4
.L_469:
        /*0378*/ 	.byte	0x04, 0x11
        /*037a*/ 	.short	(.L_471 - .L_470)
	.align		4
.L_470:
        /*037c*/ 	.word	index@(_ZN7oneflow4cuda7softmax15SoftmaxWarpImplI10SimpleLoadIffE11SimpleStoreIffEfLi2ELi2ELi32ELi2ELb1ELNS1_9AlgorithmE0EEEvT_T0_ll)
        /*0380*/ 	.word	0x00000000


	//----- nvinfo : EIATTR_REGCOUNT
	.align		4
.L_471:
        /*0384*/ 	.byte	0x04, 0x2f
        /*0386*/ 	.short	(.L_473 - .L_472)
	.align		4
.L_472:
        /*0388*/ 	.word	index@(_ZN7oneflow4cuda7softmax15SoftmaxWarpImplI10SimpleLoadIffE11SimpleStoreIffEfLi2ELi2ELi32ELi1ELb0ELNS1_9AlgorithmE0EEEvT_T0_ll)
        /*038c*/ 	.word	0x00000018


	//----- nvinfo : EIATTR_FRAME_SIZE
	.align		4
.L_473:
        /*0390*/ 	.byte	0x04, 0x11
        /*0392*/ 	.short	(.L_475 - .L_474)
	.align		4
.L_474:
        /*0394*/ 	.word	index@($__internal_290_$__cuda_sm3x_div_rn_noftz_f32_slowpath)
        /*0398*/ 	.word	0x00000000


	//----- nvinfo : EIATTR_FRAME_SIZE
	.align		4
.L_475:
        /*039c*/ 	.byte	0x04, 0x11
        /*039e*/ 	.short	(.L_477 - .L_476)
	.align		4
.L_476:
        /*03a0*/ 	.word	index@(_ZN7oneflow4cuda7softmax15SoftmaxWarpImplI10SimpleLoadIffE11SimpleStoreIffEfLi2ELi2ELi32ELi1ELb0ELNS1_9AlgorithmE0EEEvT_T0_ll)
        /*03a4*/ 	.word	0x00000000


	//----- nvinfo : EIATTR_REGCOUNT
	.align		4
.L_477:
        /*03a8*/ 	.byte	0x04, 0x2f
        /*03aa*/ 	.short	(.L_479 - .L_478)
	.align		4
.L_478:
        /*03ac*/ 	.word	index@(_ZN7oneflow4cuda7softmax15SoftmaxWarpImplI10SimpleLoadIffE11SimpleStoreIffEfLi2ELi2ELi32ELi1ELb1ELNS1_9AlgorithmE0EEEvT_T0_ll)
        /*03b0*/ 	.word	0x00000018


	//----- nvinfo : EIATTR_FRAME_SIZE
	.align		4
.L_479:
        /*03b4*/ 	.byte	0x04, 0x11
        /*03b6*/ 	.short	(.L_481 - .L_480)
	.align		4
.L_480:
        /*03b8*/ 	.word	index@($__internal_289_$__cuda_sm3x_div_rn_noftz_f32_slowpath)
        /*03bc*/ 	.word	0x00000000


	//----- nvinfo : EIATTR_FRAME_SIZE
	.align		4
.L_481:
        /*03c0*/ 	.byte	0x04, 0x11
        /*03c2*/ 	.short	(.L_483 - .L_482)
	.align		4
.L_482:
        /*03c4*/ 	.word	index@(_ZN7oneflow4cuda7softmax15SoftmaxWarpImplI10SimpleLoadIffE11SimpleStoreIffEfLi2ELi2ELi32ELi1ELb1ELNS1_9AlgorithmE0EEEvT_T0_ll)
        /*03c8*/ 	.word	0x00000000


	//----- nvinfo : EIATTR_REGCOUNT
	.align		4
.L_483:
        /*03cc*/ 	.byte	0x04, 0x2f
        /*03ce*/ 	.short	(.L_485 - .L_484)
	.align		4
.L_484:
        /*03d0*/ 	.word	index@(_ZN7oneflow4cuda7softmax15SoftmaxWarpImplI10SimpleLoadIffE11SimpleStoreIffEfLi2ELi4ELi32ELi1ELb0ELNS1_9AlgorithmE0EEEvT_T0_ll)
        /*03d4*/ 	.word	0x00000019


	//----- nvinfo : EIATTR_FRAME_SIZE
	.align		4
.L_485:
        /*03d8*/ 	.byte	0x04, 0x11
        /*03da*/ 	.short	(.L_487 - .L_486)
	.align		4
.L_486:
        /*03dc*/ 	.word	index@($__internal_288_$__cuda_sm3x_div_rn_noftz_f32_slowpath)
        /*03e0*/ 	.word	0x00000000


	//----- nvinfo : EIATTR_FRAME_SIZE
	.align		4
.L_487:
        /*03e4*/ 	.byte	0x04, 0x11
        /*03e6*/ 	.short	(.L_489 - .L_488)
	.align		4
.L_488:
        /*03e8*/ 	.word	index@(_ZN7oneflow4cuda7softmax15SoftmaxWarpImplI10SimpleLoadIffE11SimpleStoreIffEfLi2ELi4ELi32ELi1ELb0ELNS1_9AlgorithmE0EEEvT_T0_ll)
        /*03ec*/ 	.word	0x00000000


	//----- nvinfo : EIATTR_REGCOUNT
	.align		4
.L_489:
        /*03f0*/ 	.byte	0x04, 0x2f
        /*03f2*/ 	.short	(.L_491 - .L_490)
	.align		4
.L_490:
        /*03f4*/ 	.word	index@(_ZN7oneflow4cuda7softmax15SoftmaxWarpImplI10SimpleLoadIffE11SimpleStoreIffEfLi2ELi4ELi32ELi1ELb1ELNS1_9AlgorithmE0EEEvT_T0_ll)
        /*03f8*/ 	.word	0x0000001a


	//----- nvinfo : EIATTR_FRAME_SIZE
	.align		4
.L_491:
        /*03fc*/ 	.byte	0x04, 0x11
        /*03fe*/ 	.short	(.L_493 - .L_492)
	.align		4
.L_492:
        /*0400*/ 	.word	index@($__internal_287_$__cuda_sm3x_div_rn_noftz_f32_slowpath)
        /*0404*/ 	.word	0x00000000


	//----- nvinfo : EIATTR_FRAME_SIZE
	.align		4
.L_493:
        /*0408*/ 	.byte	0x04, 0x11
        /*040a*/ 	.short	(.L_495 - .L_494)
	.align		4
.L_494:
        /*040c*/ 	.word	index@(_ZN7oneflow4cuda7softmax15SoftmaxWarpImplI10SimpleLoadIffE11SimpleStoreIffEfLi2ELi4ELi32ELi1ELb1ELNS1_9AlgorithmE0EEEvT_T0_ll)
        /*0410*/ 	.word	0x00000000


	//----- nvinfo : EIATTR_REGCOUNT
	.align		4
.L_495:
        /*0414*/ 	.byte	0x04, 0x2f
        /*0416*/ 	.short	(.L_497 - .L_496)
	.align		4
.L_496:
        /*0418*/ 	.word	index@(_ZN7oneflow4cuda7softmax15SoftmaxWarpImplI10SimpleLoadIffE11SimpleStoreIffEfLi2ELi6ELi32ELi1ELb0ELNS1_9AlgorithmE0EEEvT_T0_ll)
        /*041c*/ 	.word	0x0000001c


	//----- nvinfo : EIATTR_FRAME_SIZE
	.align		4
.L_497:
        /*0420*/ 	.byte	0x04, 0x11
        /*0422*/ 	.short	(.L_499 - .L_498)
	.align		4
.L_498:
        /*0424*/ 	.word	index@($__internal_286_$__cuda_sm3x_div_rn_noftz_f32_slowpath)
        /*0428*/ 	.word	0x00000000


	//----- nvinfo : EIATTR_FRAME_SIZE
	.align		4
.L_499:
        /*042c*/ 	.byte	0x04, 0x11
        /*042e*/ 	.short	(.L_501 - .L_500)
	.align		4
.L_500:
        /*0430*/ 	.word	index@(_ZN7oneflow4cuda7softmax15SoftmaxWarpImplI10SimpleLoadIffE11SimpleStoreIffEfLi2ELi6ELi32ELi1ELb0ELNS1_9AlgorithmE0EEEvT_T0_ll)
        /*0434*/ 	.word	0x00000000


	//----- nvinfo : EIATTR_REGCOUNT
	.align		4
.L_501:
        /*0438*/ 	.byte	0x04, 0x2f
        /*043a*/ 	.short	(.L_503 - .L_502)
	.align		4
.L_502:
        /*043c*/ 	.word	index@(_ZN7oneflow4cuda7softmax15SoftmaxWarpImplI10SimpleLoadIffE11SimpleStoreIffEfLi2ELi6ELi32ELi1ELb1ELNS1_9AlgorithmE0EEEvT_T0_ll)
        /*0440*/ 	.word	0x0000001f


	//----- nvinfo : EIATTR_FRAME_SIZE
	.align		4
.L_503:
        /*0444*/ 	.byte	0x04, 0x11
        /*0446*/ 	.short	(.L_505 - .L_504)
	.align		4
.L_504:
        /*0448*/ 	.word	index@($__internal_285_$__cuda_sm3x_div_rn_noftz_f32_slowpath)
        /*044c*/ 	.word	0x00000000


	//----- nvinfo : EIATTR_FRAME_SIZE
	.align		4
.L_505:
        /*0450*/ 	.byte	0x04, 0x11
        /*0452*/ 	.short	(.L_507 - .L_506)
	.align		4
.L_506:
        /*0454*/ 	.word	index@(_ZN7oneflow4cuda7softmax15SoftmaxWarpImplI10SimpleLoadIffE11SimpleStoreIffEfLi2ELi6ELi32ELi1ELb1ELNS1_9AlgorithmE0EEEvT_T0_ll)
        /*0458*/ 	.word	0x00000000


	//----- nvinfo : EIATTR_REGCOUNT
	.align		4
.L_507:
        /*045c*/ 	.byte	0x04, 0x2f
        /*045e*/ 	.short	(.L_509 - .L_508)
	.align		4
.L_508:
        /*0460*/ 	.word	index@(_ZN7oneflow4cuda7softmax15SoftmaxWarpImplI10SimpleLoadIffE11SimpleStoreIffEfLi2ELi8ELi32ELi1ELb0ELNS1_9AlgorithmE0EEEvT_T0_ll)
        /*0464*/ 	.word	0x0000001e


	//----- nvinfo : EIATTR_FRAME_SIZE
	.align		4
.L_509:
        /*0468*/ 	.byte	0x04, 0x11
        /*046a*/ 	.short	(.L_511 - .L_510)
	.align		4
.L_510:
        /*046c*/ 	.word	index@($__internal_284_$__cuda_sm3x_div_rn_noftz_f32_slowpath)
        /*0470*/ 	.word	0x00000000


	//----- nvinfo : EIATTR_FRAME_SIZE
	.align		4
.L_511:
        /*0474*/ 	.byte	0x04, 0x11
        /*0476*/ 	.short	(.L_513 - .L_512)
	.align		4
.L_512:
        /*0478*/ 	.word	index@(_ZN7oneflow4cuda7softmax15SoftmaxWarpImplI10SimpleLoadIffE11SimpleStoreIffEfLi2ELi8ELi32ELi1ELb0ELNS1_9AlgorithmE0EEEvT_T0_ll)
        /*047c*/ 	.word	0x00000000


	//----- nvinfo : EIATTR_REGCOUNT
	.align		4
.L_513:
        /*0480*/ 	.byte	0x04, 0x2f
        /*0482*/ 	.short	(.L_515 - .L_514)
	.align		4
.L_514:
        /*0484*/ 	.word	index@(_ZN7oneflow4cuda7softmax15SoftmaxWarpImplI10SimpleLoadIffE11SimpleStoreIffEfLi2ELi8ELi32ELi1ELb1ELNS1_9AlgorithmE0EEEvT_T0_ll)
        /*0488*/ 	.word	0x00000022


	//----- nvinfo : EIATTR_FRAME_SIZE
	.align		4
.L_515:
        /*048c*/ 	.byte	0x04, 0x11
        /*048e*/ 	.short	(.L_517 - .L_516)
	.align		4
.L_516:
        /*0490*/ 	.word	index@($__internal_283_$__cuda_sm3x_div_rn_noftz_f32_slowpath)
        /*0494*/ 	.word	0x00000000


	//----- nvinfo : EIATTR_FRAME_SIZE
	.align		4
.L_517:
        /*0498*/ 	.byte	0x04, 0x11
        /*049a*/ 	.short	(.L_519 - .L_518)
	.align		4
.L_518:
        /*049c*/ 	.word	index@(_ZN7oneflow4cuda7softmax15SoftmaxWarpImplI10SimpleLoadIffE11SimpleStoreIffEfLi2ELi8ELi32ELi1ELb1ELNS1_9AlgorithmE0EEEvT_T0_ll)
        /*04a0*/ 	.word	0x00000000


	//----- nvinfo : EIATTR_REGCOUNT
	.align		4
.L_519:
        /*04a4*/ 	.byte	0x04, 0x2f
        /*04a6*/ 	.short	(.L_521 - .L_520)
	.align		4
.L_520:
        /*04a8*/ 	.word	index@(_ZN7oneflow4cuda7softmax15SoftmaxWarpImplI10SimpleLoadIffE11SimpleStoreIffEfLi2ELi10ELi32ELi1ELb0ELNS1_9AlgorithmE0EEEvT_T0_ll)
        /*04ac*/ 	.word	0x00000023


	//----- nvinfo : EIATTR_FRAME_SIZE
	.align		4
.L_521:
        /*04b0*/ 	.byte	0x04, 0x11
        /*04b2*/ 	.short	(.L_523 - .L_522)
	.align		4
.L_522:
        /*04b4*/ 	.word	index@($__internal_282_$__cuda_sm3x_div_rn_noftz_f32_slowpath)
        /*04b8*/ 	.word	0x00000000


	//----- nvinfo : EIATTR_FRAME_SIZE
	.align		4
.L_523:
        /*04bc*/ 	.byte	0x04, 0x11
        /*04be*/ 	.short	(.L_525 - .L_524)
	.align		4
.L_524:
        /*04c0*/ 	.word	index@(_ZN7oneflow4cuda7softmax15SoftmaxWarpImplI10SimpleLoadIffE11SimpleStoreIffEfLi2ELi10ELi32ELi1ELb0ELNS1_9AlgorithmE0EEEvT_T0_ll)
        /*04c4*/ 	.word	0x00000000


	//----- nvinfo : EIATTR_REGCOUNT
	.align		4
.L_525:
        /*04c8*/ 	.byte	0x04, 0x2f
        /*04ca*/ 	.short	(.L_527 - .L_526)
	.align		4
.L_526:
        /*04cc*/ 	.word	index@(_ZN7oneflow4cuda7softmax15SoftmaxWarpImplI10SimpleLoadIffE11SimpleStoreIffEfLi2ELi10ELi32ELi1ELb1ELNS1_9AlgorithmE0EEEvT_T0_ll)
        /*04d0*/ 	.word	0x00000023


	//----- nvinfo : EIATTR_FRAME_SIZE
	.align		4
.L_527:
        /*04d4*/ 	.byte	0x04, 0x11
        /*04d6*/ 	.short	(.L_529 - .L_528)
	.align		4
.L_528:
        /*04d8*/ 	.word	index@($__internal_281_$__cuda_sm3x_div_rn_noftz_f32_slowpath)
        /*04dc*/ 	.word	0x00000000


	//----- nvinfo : EIATTR_FRAME_SIZE
	.align		4
.L_529:
        /*04e0*/ 	.byte	0x04, 0x11
        /*04e2*/ 	.short	(.L_531 - .L_530)
	.align		4
.L_530:
        /*04e4*/ 	.word	index@(_ZN7oneflow4cuda7softmax15SoftmaxWarpImplI10SimpleLoadIffE11SimpleStoreIffEfLi2ELi10ELi32ELi1ELb1ELNS1_9AlgorithmE0EEEvT_T0_ll)
        /*04e8*/ 	.word	0x00000000


	//----- nvinfo : EIATTR_REGCOUNT
	.align		4
.L_531:
        /*04ec*/ 	.byte	0x04, 0x2f
        /*04ee*/ 	.short	(.L_533 - .L_532)
	.align		4
.L_532:
        /*04f0*/ 	.word	index@(_ZN7oneflow4cuda7softmax15SoftmaxWarpImplI10SimpleLoadIffE11SimpleStoreIffEfLi2ELi12ELi32ELi1ELb0ELNS1_9AlgorithmE0EEEvT_T0_ll)
        /*04f4*/ 	.word	0x00000026


	//----- nvinfo : EIATTR_FRAME_SIZE
	.align		4
.L_533:
        /*04f8*/ 	.byte	0x04, 0x11
        /*04fa*/ 	.short	(.L_535 - .L_534)
	.align		4
.L_534:
        /*04fc*/ 	.word	index@($__internal_280_$__cuda_sm3x_div_rn_noftz_f32_slowpath)
        /*0500*/ 	.word	0x00000000


	//----- nvinfo : EIATTR_FRAME_SIZE
	.align		4
.L_535:
        /*0504*/ 	.byte	0x04, 0x11
        /*0506*/ 	.short	(.L_537 - .L_536)
	.align		4
.L_536:
        /*0508*/ 	.word	index@(_ZN7oneflow4cuda7softmax15SoftmaxWarpImplI10SimpleLoadIffE11SimpleStoreIffEfLi2ELi12ELi32ELi1ELb0ELNS1_9AlgorithmE0EEEvT_T0_ll)
        /*050c*/ 	.word	0x00000000


	//----- nvinfo : EIATTR_REGCOUNT
	.align		4
.L_537:
        /*0510*/ 	.byte	0x04, 0x2f
        /*0512*/ 	.short	(.L_539 - .L_538)
	.align		4
.L_538:
        /*0514*/ 	.word	index@(_ZN7oneflow4cuda7softmax15SoftmaxWarpImplI10SimpleLoadIffE11SimpleStoreIffEfLi2ELi12ELi32ELi1ELb1ELNS1_9AlgorithmE0EEEvT_T0_ll)
        /*0518*/ 	.word	0x00000030


	//----- nvinfo : EIATTR_FRAME_SIZE
	.align		4
.L_539:
        /*051c*/ 	.byte	0x04, 0x11
        /*051e*/ 	.short	(.L_541 - .L_540)
	.align		4
.L_540:
        /*0520*/ 	.word	index@($__internal_279_$__cuda_sm3x_div_rn_noftz_f32_slowpath)
        /*0524*/ 	.word	0x00000000


	//----- nvinfo : EIATTR_FRAME_SIZE
	.align		4
.L_541:
        /*0528*/ 	.byte	0x04, 0x11
        /*052a*/ 	.short	(.L_543 - .L_542)
	.align		4
.L_542:
        /*052c*/ 	.word	index@(_ZN7oneflow4cuda7softmax15SoftmaxWarpImplI10SimpleLoadIffE11SimpleStoreIffEfLi2ELi12ELi32ELi1ELb1ELNS1_9AlgorithmE0EEEvT_T0_ll)
        /*0530*/ 	.word	0x00000000


	//----- nvinfo : EIATTR_REGCOUNT
	.align		4
.L_543:
        /*0534*/ 	.byte	0x04, 0x2f
        /*0536*/ 	.short	(.L_545 - .L_544)
	.align		4
.L_544:
        /*0538*/ 	.word	index@(_ZN7oneflow4cuda7softmax15SoftmaxWarpImplI10SimpleLoadIffE11SimpleStoreIffEfLi2ELi14ELi32ELi1ELb0ELNS1_9AlgorithmE0EEEvT_T0_ll)
        /*053c*/ 	.word	0x00000027


	//----- nvinfo : EIATTR_FRAME_SIZE
	.align		4
.L_545:
        /*0540*/ 	.byte	0x04, 0x11
        /*0542*/ 	.short	(.L_547 - .L_546)
	.align		4
.L_546:
        /*0544*/ 	.word	index@($__internal_278_$__cuda_sm3x_div_rn_noftz_f32_slowpath)
        /*0548*/ 	.word	0x00000000


	//----- nvinfo : EIATTR_FRAME_SIZE
	.align		4
.L_547:
        /*054c*/ 	.byte	0x04, 0x11
        /*054e*/ 	.short	(.L_549 - .L_548)
	.align		4
.L_548:
        /*0550*/ 	.word	index@(_ZN7oneflow4cuda7softmax15SoftmaxWarpImplI10SimpleLoadIffE11SimpleStoreIffEfLi2ELi14ELi32ELi1ELb0ELNS1_9AlgorithmE0EEEvT_T0_ll)
        /*0554*/ 	.word	0x00000000


	//----- nvinfo : EIATTR_REGCOUNT
	.align		4
.L_549:
        /*0558*/ 	.byte	0x04, 0x2f
        /*055a*/ 	.short	(.L_551 - .L_550)
	.align		4
.L_550:
        /*055c*/ 	.word	index@(_ZN7oneflow4cuda7softmax15SoftmaxWarpImplI10SimpleLoadIffE11SimpleStoreIffEfLi2ELi14ELi32ELi1ELb1ELNS1_9AlgorithmE0EEEvT_T0_ll)
        /*0560*/ 	.word	0x0000002d


	//----- nvinfo : EIATTR_FRAME_SIZE
	.align		4
.L_551:
        /*0564*/ 	.byte	0x04, 0x11
        /*0566*/ 	.short	(.L_553 - .L_552)
	.align		4
.L_552:
        /*0568*/ 	.word	index@($__internal_277_$__cuda_sm3x_div_rn_noftz_f32_slowpath)
        /*056c*/ 	.word	0x00000000


	//----- nvinfo : EIATTR_FRAME_SIZE
	.align		4
.L_553:
        /*0570*/ 	.byte	0x04, 0x11
        /*0572*/ 	.short	(.L_555 - .L_554)
	.align		4
.L_554:
        /*0574*/ 	.word	index@(_ZN7oneflow4cuda7softmax15SoftmaxWarpImplI10SimpleLoadIffE11SimpleStoreIffEfLi2ELi14ELi32ELi1ELb1ELNS1_9AlgorithmE0EEEvT_T0_ll)
        /*0578*/ 	.word	0x00000000


	//----- nvinfo : EIATTR_REGCOUNT
	.align		4
.L_555:
        /*057c*/ 	.byte	0x04, 0x2f
        /*057e*/ 	.short	(.L_557 - .L_556)
	.align		4
.L_556:
        /*0580*/ 	.word	index@(_ZN7oneflow4cuda7softmax15SoftmaxWarpImplI10SimpleLoadIffE11SimpleStoreIffEfLi2ELi16ELi32ELi1ELb0ELNS1_9AlgorithmE0EEEvT_T0_ll)
        /*0584*/ 	.word	0x0000002d


	//----- nvinfo : EIATTR_FRAME_SIZE
	.align		4
.L_557:
        /*0588*/ 	.byte	0x04, 0x11
        /*058a*/ 	.short	(.L_559 - .L_558)
	.align		4
.L_558:
        /*058c*/ 	.word	index@($__internal_276_$__cuda_sm3x_div_rn_noftz_f32_slowpath)
        /*0590*/ 	.word	0x00000000


	//----- nvinfo : EIATTR_FRAME_SIZE
	.align		4
.L_559:
        /*0594*/ 	.byte	0x04, 0x11
        /*0596*/ 	.short	(.L_561 - .L_560)
	.align		4
.L_560:
        /*0598*/ 	.word	index@(_ZN7oneflow4cuda7softmax15SoftmaxWarpImplI10SimpleLoadIffE11SimpleStoreIffEfLi2ELi16ELi32ELi1ELb0ELNS1_9AlgorithmE0EEEvT_T0_ll)
        /*059c*/ 	.word	0x00000000


	//----- nvinfo : EIATTR_REGCOUNT
	.align		4
.L_561:
        /*05a0*/ 	.byte	0x04, 0x2f
        /*05a2*/ 	.short	(.L_563 - .L_562)
	.align		4
.L_562:
        /*05a4*/ 	.word	index@(_ZN7oneflow4cuda7softmax15SoftmaxWarpImplI10SimpleLoadIffE11SimpleStoreIffEfLi2ELi16ELi32ELi1ELb1ELNS1_9AlgorithmE0EEEvT_T0_ll)
        /*05a8*/ 	.word	0x00000034


	//----- nvinfo : EIATTR_FRAME_SIZE
	.align		4
.L_563:
        /*05ac*/ 	.byte	0x04, 0x11
        /*05ae*/ 	.short	(.L_565 - .L_564)
	.align		4
.L_564:
        /*05b0*/ 	.word	index@($__internal_275_$__cuda_sm3x_div_rn_noftz_f32_slowpath)
        /*05b4*/ 	.word	0x00000000


	//----- nvinfo : EIATTR_FRAME_SIZE
	.align		4
.L_565:
        /*05b8*/ 	.byte	0x04, 0x11
        /*05ba*/ 	.short	(.L_567 - .L_566)
	.align		4
.L_566:
        /*05bc*/ 	.word	index@(_ZN7oneflow4cuda7softmax15SoftmaxWarpImplI10SimpleLoadIffE11SimpleStoreIffEfLi2ELi16ELi32ELi1ELb1ELNS1_9AlgorithmE0EEEvT_T0_ll)
        /*05c0*/ 	.word	0x00000000


	//----- nvinfo : EIATTR_REGCOUNT
	.align		4
.L_567:
        /*05c4*/ 	.byte	0x04, 0x2f
        /*05c6*/ 	.short	(.L_569 - .L_568)
	.align		4
.L_568:
        /*05c8*/ 	.word	index@(_ZN7oneflow4cuda7softmax15SoftmaxWarpImplI10SimpleLoadIffE11SimpleStoreIffEfLi2ELi18ELi32ELi1ELb0ELNS1_9AlgorithmE0EEEvT_T0_ll)
        /*05cc*/ 	.word	0x0000002f


	//----- nvinfo : EIATTR_FRAME_SIZE
	.align		4
.L_569:
        /*05d0*/ 	.byte	0x04, 0x11
        /*05d2*/ 	.short	(.L_571 - .L_570)
	.align		4
.L_570:
        /*05d4*/ 	.word	index@($__internal_274_$__cuda_sm3x_div_rn_noftz_f32_slowpath)
        /*05d8*/ 	.word	0x00000000


	//----- nvinfo : EIATTR_FRAME_SIZE
	.align		4
.L_571:
        /*05dc*/ 	.byte	0x04, 0x11
        /*05de*/ 	.short	(.L_573 - .L_572)
	.align		4
.L_572:
        /*05e0*/ 	.word	index@(_ZN7oneflow4cuda7softmax15SoftmaxWarpImplI10SimpleLoadIffE11SimpleStoreIffEfLi2ELi18ELi32ELi1ELb0ELNS1_9AlgorithmE0EEEvT_T0_ll)
        /*05e4*/ 	.word	0x00000000


	//----- nvinfo : EIATTR_REGCOUNT
	.align		4
.L_573:
        /*05e8*/ 	.byte	0x04, 0x2f
        /*05ea*/ 	.short	(.L_575 - .L_574)
	.align		4
.L_574:
        /*05ec*/ 	.word	index@(_ZN7oneflow4cuda7softmax15SoftmaxWarpImplI10SimpleLoadIffE11SimpleStoreIffEfLi2ELi18ELi32ELi1ELb1ELNS1_9AlgorithmE0EEEvT_T0_ll)
        /*05f0*/ 	.word	0x00000040


	//----- nvinfo : EIATTR_FRAME_SIZE
	.align		4
.L_575:
        /*05f4*/ 	.byte	0x04, 0x11
        /*05f6*/ 	.short	(.L_577 - .L_576)
	.align		4
.L_576:
        /*05f8*/ 	.word	index@($__internal_273_$__cuda_sm3x_div_rn_noftz_f32_slowpath)
        /*05fc*/ 	.word	0x00000000


	//----- nvinfo : EIATTR_FRAME_SIZE
	.align		4
.L_577:
        /*0600*/ 	.byte	0x04, 0x11
        /*0602*/ 	.short	(.L_579 - .L_578)
	.align		4
.L_578:
        /*0604*/ 	.word	index@(_ZN7oneflow4cuda7softmax15SoftmaxWarpImplI10SimpleLoadIffE11SimpleStoreIffEfLi2ELi18ELi32ELi1ELb1ELNS1_9AlgorithmE0EEEvT_T0_ll)
        /*0608*/ 	.word	0x00000000


	//----- nvinfo : EIATTR_REGCOUNT
	.align		4
.L_579:
        /*060c*/ 	.byte	0x04, 0x2f
        /*060e*/ 	.short	(.L_581 - .L_580)
	.align		4
.L_580:
        /*0610*/ 	.word	index@(_ZN7oneflow4cuda7softmax15SoftmaxWarpImplI10SimpleLoadIffE11SimpleStoreIffEfLi2ELi20ELi32ELi1ELb0ELNS1_9AlgorithmE0EEEvT_T0_ll)
        /*0614*/ 	.word	0x00000037


	//----- nvinfo : EIATTR_FRAME_SIZE
	.align		4
.L_581:
        /*0618*/ 	.byte	0x04, 0x11
        /*061a*/ 	.short	(.L_583 - .L_582)
	.align		4
.L_582:
        /*061c*/ 	.word	index@($__internal_272_$__cuda_sm3x_div_rn_noftz_f32_slowpath)
        /*0620*/ 	.word	0x00000000


	//----- nvinfo : EIATTR_FRAME_SIZE
	.align		4
.L_583:
        /*0624*/ 	.byte	0x04, 0x11
        /*0626*/ 	.short	(.L_585 - .L_584)
	.align		4
.L_584:
        /*0628*/ 	.word	index@(_ZN7oneflow4cuda7softmax15SoftmaxWarpImplI10SimpleLoadIffE11SimpleStoreIffEfLi2ELi20ELi32ELi1ELb0ELNS1_9AlgorithmE0EEEvT_T0_ll)
        /*062c*/ 	.word	0x00000000


	//----- nvinfo : EIATTR_REGCOUNT
	.align		4
.L_585:
        /*0630*/ 	.byte	0x04, 0x2f
        /*0632*/ 	.short	(.L_587 - .L_586)
	.align		4
.L_586:
        /*0634*/ 	.word	index@(_ZN7oneflow4cuda7softmax15SoftmaxWarpImplI10SimpleLoadIffE11SimpleStoreIffEfLi2ELi20ELi32ELi1ELb1ELNS1_9AlgorithmE0EEEvT_T0_ll)
        /*0638*/ 	.word	0x00000048


	//----- nvinfo : EIATTR_FRAME_SIZE
	.align		4
.L_587:
        /*063c*/ 	.byte	0x04, 0x11
        /*063e*/ 	.short	(.L_589 - .L_588)
	.align		4
.L_588:
        /*0640*/ 	.word	index@($__internal_271_$__cuda_sm3x_div_rn_noftz_f32_slowpath)
        /*0644*/ 	.word	0x00000000


	//----- nvinfo : EIATTR_FRAME_SIZE
	.align		4
.L_589:
        /*0648*/ 	.byte	0x04, 0x11
        /*064a*/ 	.short	(.L_591 - .L_590)
	.align		4
.L_590:
        /*064c*/ 	.word	index@(_ZN7oneflow4cuda7softmax15SoftmaxWarpImplI10SimpleLoadIffE11SimpleStoreIffEfLi2ELi20ELi32ELi1ELb1ELNS1_9AlgorithmE0EEEvT_T0_ll)
        /*0650*/ 	.word	0x00000000


	//----- nvinfo : EIATTR_REGCOUNT
	.align		4
.L_591:
        /*0654*/ 	.byte	0x04, 0x2f
        /*0656*/ 	.short	(.L_593 - .L_592)
	.align		4
.L_592:
        /*0658*/ 	.word	index@(_ZN7oneflow4cuda7softmax15SoftmaxWarpImplI10SimpleLoadIffE11SimpleStoreIffEfLi2ELi22ELi32ELi1ELb0ELNS1_9AlgorithmE0EEEvT_T0_ll)
        /*065c*/ 	.word	0x0000003f


	//----- nvinfo : EIATTR_FRAME_SIZE
	.align		4
.L_593:
        /*0660*/ 	.byte	0x04, 0x11
        /*0662*/ 	.short	(.L_595 - .L_594)
	.align		4
.L_594:
        /*0664*/ 	.word	index@($__internal_270_$__cuda_sm3x_div_rn_noftz_f32_slowpath)
        /*0668*/ 	.word	0x00000000


	//----- nvinfo : EIATTR_FRAME_SIZE
	.align		4
.L_595:
        /*066c*/ 	.byte	0x04, 0x11
        /*066e*/ 	.short	(.L_597 - .L_596)
	.align		4
.L_596:
        /*0670*/ 	.word	index@(_ZN7oneflow4cuda7softmax15SoftmaxWarpImplI10SimpleLoadIffE11SimpleStoreIffEfLi2ELi22ELi32ELi1ELb0ELNS1_9AlgorithmE0EEEvT_T0_ll)
        /*0674*/ 	.word	0x00000000


	//----- nvinfo : EIATTR_REGCOUNT
	.align		4
.L_597:
        /*0678*/ 	.byte	0x04, 0x2f
        /*067a*/ 	.short	(.L_599 - .L_598)
	.align		4
.L_598:
        /*067c*/ 	.word	index@(_ZN7oneflow4cuda7softmax15SoftmaxWarpImplI10SimpleLoadIffE11SimpleStoreIffEfLi2ELi22ELi32ELi1ELb1ELNS1_9AlgorithmE0EEEvT_T0_ll)
        /*0680*/ 	.word	0x00000048


	//----- nvinfo : EIATTR_FRAME_SIZE
	.align		4
.L_599:
        /*0684*/ 	.byte	0x04, 0x11
        /*0686*/ 	.short	(.L_601 - .L_600)
	.align		4
.L_600:
        /*0688*/ 	.word	index@($__internal_269_$__cuda_sm3x_div_rn_noftz_f32_slowpath)
        /*068c*/ 	.word	0x00000000


	//----- nvinfo : EIATTR_FRAME_SIZE
	.align		4
.L_601:
        /*0690*/ 	.byte	0x04, 0x11
        /*0692*/ 	.short	(.L_603 - .L_602)
	.align		4
.L_602:
        /*0694*/ 	.word	index@(_ZN7oneflow4cuda7softmax15SoftmaxWarpImplI10SimpleLoadIffE11SimpleStoreIffEfLi2ELi22ELi32ELi1ELb1ELNS1_9AlgorithmE0EEEvT_T0_ll)
        /*0698*/ 	.word	0x00000000


	//----- nvinfo : EIATTR_REGCOUNT
	.align		4
.L_603:
        /*069c*/ 	.byte	0x04, 0x2f
        /*069e*/ 	.short	(.L_605 - .L_604)
	.align		4
.L_604:
        /*06a0*/ 	.word	index@(_ZN7oneflow4cuda7softmax15SoftmaxWarpImplI10SimpleLoadIffE11SimpleStoreIffEfLi2ELi24ELi32ELi1ELb0ELNS1_9AlgorithmE0EEEvT_T0_ll)
        /*06a4*/ 	.word	0x0000003d


	//----- nvinfo : EIATTR_FRAME_SIZE
	.align		4
.L_605:
        /*06a8*/ 	.byte	0x04, 0x11
        /*06aa*/ 	.short	(.L_607 - .L_606)
	.align		4
.L_606:
        /*06ac*/ 	.word	index@($__internal_268_$__cuda_sm3x_div_rn_noftz_f32_slowpath)
        /*06b0*/ 	.word	0x00000000


	//----- nvinfo : EIATTR_FRAME_SIZE
	.align		4
.L_607:
        /*06b4*/ 	.byte	0x04, 0x11
        /*06b6*/ 	.short	(.L_609 - .L_608)
	.align		4
.L_608:
        /*06b8*/ 	.word	index@(_ZN7oneflow4cuda7softmax15SoftmaxWarpImplI10SimpleLoadIffE11SimpleStoreIffEfLi2ELi24ELi32ELi1ELb0ELNS1_9AlgorithmE0EEEvT_T0_ll)
        /*06bc*/ 	.word	0x00000000


	//----- nvinfo : EIATTR_REGCOUNT
	.align		4
.L_609:
        /*06c0*/ 	.byte	0x04, 0x2f
        /*06c2*/ 	.short	(.L_611 - .L_610)
	.align		4
.L_610:
        /*06c4*/ 	.word	index@(_ZN7oneflow4cuda7softmax15SoftmaxWarpImplI10SimpleLoadIffE11SimpleStoreIffEfLi2ELi24ELi32ELi1ELb1ELNS1_9AlgorithmE0EEEvT_T0_ll)
        /*06c8*/ 	.word	0x00000050


	//----- nvinfo : EIATTR_FRAME_SIZE
	.align		4
.L_611:
        /*06cc*/ 	.byte	0x04, 0x11
        /*06ce*/ 	.short	(.L_613 - .L_612)
	.align		4
.L_612:
        /*06d0*/ 	.word	index@($__internal_267_$__cuda_sm3x_div_rn_noftz_f32_slowpath)
        /*06d4*/ 	.word	0x00000000


	//----- nvinfo : EIATTR_FRAME_SIZE
	.align		4
.L_613:
        /*06d8*/ 	.byte	0x04, 0x11
        /*06da*/ 	.short	(.L_615 - .L_614)
	.align		4
.L_614:
        /*06dc*/ 	.word	index@(_ZN7oneflow4cuda7softmax15SoftmaxWarpImplI10SimpleLoadIffE11SimpleStoreIffEfLi2ELi24ELi32ELi1ELb1ELNS1_9AlgorithmE0EEEvT_T0_ll)
        /*06e0*/ 	.word	0x00000000


	//----- nvinfo : EIATTR_REGCOUNT
	.align		4
.L_615:
        /*06e4*/ 	.byte	0x04, 0x2f
        /*06e6*/ 	.short	(.L_617 - .L_616)
	.align		4
.L_616:
        /*06e8*/ 	.word	index@(_ZN7oneflow4cuda7softmax15SoftmaxWarpImplI10SimpleLoadIffE11SimpleStoreIffEfLi2ELi26ELi32ELi1ELb0ELNS1_9AlgorithmE0EEEvT_T0_ll)
        /*06ec*/ 	.word	0x00000043


	//----- nvinfo : EIATTR_FRAME_SIZE
	.align		4
.L_617:
        /*06f0*/ 	.byte	0x04, 0x11
        /*06f2*/ 	.short	(.L_619 - .L_618)
	.align		4
.L_618:
        /*06f4*/ 	.word	index@($__internal_266_$__cuda_sm3x_div_rn_noftz_f32_slowpath)
        /*06f8*/ 	.word	0x00000000


	//----- nvinfo : EIATTR_FRAME_SIZE
	.align		4
.L_619:
        /*06fc*/ 	.byte	0x04, 0x11
        /*06fe*/ 	.short	(.L_621 - .L_620)
	.align		4
.L_620:
        /*0700*/ 	.word	index@(_ZN7oneflow4cuda7softmax15SoftmaxWarpImplI10SimpleLoadIffE11SimpleStoreIffEfLi2ELi26ELi32ELi1ELb0ELNS1_9AlgorithmE0EEEvT_T0_ll)
        /*0704*/ 	.word	0x00000000


	//----- nvinfo : EIATTR_REGCOUNT
	.align		4
.L_621:
        /*0708*/ 	.byte	0x04, 0x2f
        /*070a*/ 	.short	(.L_623 - .L_622)
	.align		4
.L_622:
        /*070c*/ 	.word	index@(_ZN7oneflow4cuda7softmax15SoftmaxWarpImplI10SimpleLoadIffE11SimpleStoreIffEfLi2ELi26ELi32ELi1ELb1ELNS1_9AlgorithmE0EEEvT_T0_ll)
        /*0710*/ 	.word	0x00000055


	//----- nvinfo : EIATTR_FRAME_SIZE
	.align		4
.L_623:
        /*0714*/ 	.byte	0x04, 0x11
        /*0716*/ 	.short	(.L_625 - .L_624)
	.align		4
.L_624:
        /*0718*/ 	.word	index@($__internal_265_$__cuda_sm3x_div_rn_noftz_f32_slowpath)
        /*071c*/ 	.word	0x00000000


	//----- nvinfo : EIATTR_FRAME_SIZE
	.align		4
.L_625:
        /*0720*/ 	.byte	0x04, 0x11
        /*0722*/ 	.short	(.L_627 - .L_626)
	.align		4
.L_626:
        /*0724*/ 	.word	index@(_ZN7oneflow4cuda7softmax15SoftmaxWarpImplI10SimpleLoadIffE11SimpleStoreIffEfLi2ELi26ELi32ELi1ELb1ELNS1_9AlgorithmE0EEEvT_T0_ll)
        /*0728*/ 	.word	0x00000000


	//----- nvinfo : EIATTR_REGCOUNT
	.align		4
.L_627:
        /*072c*/ 	.byte	0x04, 0x2f
        /*072e*/ 	.short	(.L_629 - .L_628)
	.align		4
.L_628:
        /*0730*/ 	.word	index@(_ZN7oneflow4cuda7softmax15SoftmaxWarpImplI10SimpleLoadIffE11SimpleStoreIffEfLi2ELi28ELi32ELi1ELb0ELNS1_9AlgorithmE0EEEvT_T0_ll)
        /*0734*/ 	.word	0x0000004b


	//----- nvinfo : EIATTR_FRAME_SIZE
	.align		4
.L_629:
        /*0738*/ 	.byte	0x04, 0x11
        /*073a*/ 	.short	(.L_631 - .L_630)
	.align		4
.L_630:
        /*073c*/ 	.word	index@($__internal_264_$__cuda_sm3x_div_rn_noftz_f32_slowpath)
        /*0740*/ 	.word	0x00000000


	//----- nvinfo : EIATTR_FRAME_SIZE
	.align		4
.L_631:
        /*0744*/ 	.byte	0x04, 0x11
        /*0746*/ 	.short	(.L_633 - .L_632)
	.align		4
.L_632:
        /*0748*/ 	.word	index@(_ZN7oneflow4cuda7softmax15SoftmaxWarpImplI10SimpleLoadIffE11SimpleStoreIffEfLi2ELi28ELi32ELi1ELb0ELNS1_9AlgorithmE0EEEvT_T0_ll)
        /*074c*/ 	.word	0x00000000


	//----- nvinfo : EIATTR_REGCOUNT
	.align		4
.L_633:
        /*0750*/ 	.byte	0x04, 0x2f
        /*0752*/ 	.short	(.L_635 - .L_634)
	.align		4
.L_634:
        /*0754*/ 	.word	index@(_ZN7oneflow4cuda7softmax15SoftmaxWarpImplI10SimpleLoadIffE11SimpleStoreIffEfLi2ELi28ELi32ELi1ELb1ELNS1_9AlgorithmE0EEEvT_T0_ll)
        /*0758*/ 	.word	0x0000005a


	//----- nvinfo : EIATTR_FRAME_SIZE
	.align		4
.L_635:
        /*075c*/ 	.byte	0x04, 0x11
        /*075e*/ 	.short	(.L_637 - .L_636)
	.align		4
.L_636:
        /*0760*/ 	.word	index@($__internal_263_$__cuda_sm3x_div_rn_noftz_f32_slowpath)
        /*0764*/ 	.word	0x00000000


	//----- nvinfo : EIATTR_FRAME_SIZE
	.align		4
.L_637:
        /*0768*/ 	.byte	0x04, 0x11
        /*076a*/ 	.short	(.L_639 - .L_638)
	.align		4
.L_638:
        /*076c*/ 	.word	index@(_ZN7oneflow4cuda7softmax15SoftmaxWarpImplI10SimpleLoadIffE11SimpleStoreIffEfLi2ELi28ELi32ELi1ELb1ELNS1_9AlgorithmE0EEEvT_T0_ll)
        /*0770*/ 	.word	0x00000000


	//----- nvinfo : EIATTR_REGCOUNT
	.align		4
.L_639:
        /*0774*/ 	.byte	0x04, 0x2f
        /*0776*/ 	.short	(.L_641 - .L_640)
	.align		4
.L_640:
        /*0778*/ 	.word	index@(_ZN7oneflow4cuda7softmax15SoftmaxWarpImplI10SimpleLoadIffE11SimpleStoreIffEfLi2ELi30ELi32ELi1ELb0ELNS1_9AlgorithmE0EEEvT_T0_ll)
        /*077c*/ 	.word	0x0000004f


	//----- nvinfo : EIATTR_FRAME_SIZE
	.align		4
.L_641:
        /*0780*/ 	.byte	0x04, 0x11
        /*0782*/ 	.short	(.L_643 - .L_642)
	.align		4
.L_642:
        /*0784*/ 	.word	index@($__internal_262_$__cuda_sm3x_div_rn_noftz_f32_slowpath)
        /*0788*/ 	.word	0x00000000


	//----- nvinfo : EIATTR_FRAME_SIZE
	.align		4
.L_643:
        /*078c*/ 	.byte	0x04, 0x11
        /*078e*/ 	.short	(.L_645 - .L_644)
	.align		4
.L_644:
        /*0790*/ 	.word	index@(_ZN7oneflow4cuda7softmax15SoftmaxWarpImplI10SimpleLoadIffE11SimpleStoreIffEfLi2ELi30ELi32ELi1ELb0ELNS1_9AlgorithmE0EEEvT_T0_ll)
        /*0794*/ 	.word	0x00000000


	//----- nvinfo : EIATTR_REGCOUNT
	.align		4
.L_645:
        /*0798*/ 	.byte	0x04, 0x2f
        /*079a*/ 	.short	(.L_647 - .L_646)
	.align		4
.L_646:
        /*079c*/ 	.word	index@(_ZN7oneflow4cuda7softmax15SoftmaxWarpImplI10SimpleLoadIffE11SimpleStoreIffEfLi2ELi30ELi32ELi1ELb1ELNS1_9AlgorithmE0EEEvT_T0_ll)
        /*07a0*/ 	.word	0x00000060


	//----- nvinfo : EIATTR_FRAME_SIZE
	.align		4
.L_647:
        /*07a4*/ 	.byte	0x04, 0x11
        /*07a6*/ 	.short	(.L_649 - .L_648)
	.align		4
.L_648:
        /*07a8*/ 	.word	index@($__internal_261_$__cuda_sm3x_div_rn_noftz_f32_slowpath)
        /*07ac*/ 	.word	0x00000000


	//----- nvinfo : EIATTR_FRAME_SIZE
	.align		4
.L_649:
        /*07b0*/ 	.byte	0x04, 0x11
        /*07b2*/ 	.short	(.L_651 - .L_650)
	.align		4
.L_650:
        /*07b4*/ 	.word	index@(_ZN7oneflow4cuda7softmax15SoftmaxWarpImplI10SimpleLoadIffE11SimpleStoreIffEfLi2ELi30ELi32ELi1ELb1ELNS1_9AlgorithmE0EEEvT_T0_ll)
        /*07b8*/ 	.word	0x00000000


	//----- nvinfo : EIATTR_REGCOUNT
	.align		4
.L_651:
        /*07bc*/ 	.byte	0x04, 0x2f
        /*07be*/ 	.short	(.L_653 - .L_652)
	.align		4
.L_652:
        /*07c0*/ 	.word	index@(_ZN7oneflow4cuda7softmax15SoftmaxWarpImplI10SimpleLoadIffE11SimpleStoreIffEfLi2ELi32ELi32ELi1ELb0ELNS1_9AlgorithmE0EEEvT_T0_ll)
        /*07c4*/ 	.word	0x0000004d


	//----- nvinfo : EIATTR_FRAME_SIZE
	.align		4
.L_653:
        /*07c8*/ 	.byte	0x04, 0x11
        /*07ca*/ 	.short	(.L_655 - .L_654)
	.align		4
.L_654:
        /*07cc*/ 	.word	index@($__internal_260_$__cuda_sm3x_div_rn_noftz_f32_slowpath)
        /*07d0*/ 	.word	0x00000000


	//----- nvinfo : EIATTR_FRAME_SIZE
	.align		4
.L_655:
        /*07d4*/ 	.byte	0x04, 0x11
        /*07d6*/ 	.short	(.L_657 - .L_656)
	.align		4
.L_656:
        /*07d8*/ 	.word	index@(_ZN7oneflow4cuda7softmax15SoftmaxWarpImplI10SimpleLoadIffE11SimpleStoreIffEfLi2ELi32ELi32ELi1ELb0ELNS1_9AlgorithmE0EEEvT_T0_ll)
        /*07dc*/ 	.word	0x00000000


	//----- nvinfo : EIATTR_REGCOUNT
	.align		4
.L_657:
        /*07e0*/ 	.byte	0x04, 0x2f
        /*07e2*/ 	.short	(.L_659 - .L_658)
	.align		4
.L_658:
        /*07e4*/ 	.word	index@(_ZN7oneflow4cuda7softmax15SoftmaxWarpImplI10SimpleLoadIffE11SimpleStoreIffEfLi2ELi32ELi32ELi1ELb1ELNS1_9AlgorithmE0EEEvT_T0_ll)
        /*07e8*/ 	.word	0x00000061


	//----- nvinfo : EIATTR_FRAME_SIZE
	.align		4
.L_659:
        /*07ec*/ 	.byte	0x04, 0x11
        /*07ee*/ 	.short	(.L_661 - .L_660)
	.align		4
.L_660:
        /*07f0*/ 	.word	index@($__internal_259_$__cuda_sm3x_div_rn_noftz_f32_slowpath)
        /*07f4*/ 	.word	0x00000000


	//----- nvinfo : EIATTR_FRAME_SIZE
	.align		4
.L_661:
        /*07f8*/ 	.byte	0x04, 0x11
        /*07fa*/ 	.short	(.L_663 - .L_662)
	.align		4
.L_662:
        /*07fc*/ 	.word	index@(_ZN7oneflow4cuda7softmax15SoftmaxWarpImplI10SimpleLoadIffE11SimpleStoreIffEfLi2ELi32ELi32ELi1ELb1ELNS1_9AlgorithmE0EEEvT_T0_ll)
        /*0800*/ 	.word	0x00000000


	//----- nvinfo : EIATTR_REGCOUNT
	.align		4
.L_663:
        /*0804*/ 	.byte	0x04, 0x2f
        /*0806*/ 	.short	(.L_665 - .L_664)
	.align		4
.L_664:
        /*0808*/ 	.word	index@(_ZN7oneflow4cuda7softmax15SoftmaxWarpImplI10SimpleLoadIffE11SimpleStoreIffEfLi1ELi1ELi1ELi2ELb0ELNS1_9AlgorithmE0EEEvT_T0_ll)
        /*080c*/ 	.word	0x0000001e


	//----- nvinfo : EIATTR_FRAME_SIZE
	.align		4
.L_665:
        /*0810*/ 	.byte	0x04, 0x11
        /*0812*/ 	.short	(.L_667 - .L_666)
	.align		4
.L_666:
        /*0814*/ 	.word	index@($__internal_258_$__cuda_sm3x_div_rn_noftz_f32_slowpath)
        /*0818*/ 	.word	0x00000000


	//----- nvinfo : EIATTR_FRAME_SIZE
	.align		4
.L_667:
        /*081c*/ 	.byte	0x04, 0x11
        /*081e*/ 	.short	(.L_669 - .L_668)
	.align		4
.L_668:
        /*0820*/ 	.word	index@($__internal_257_$__cuda_sm20_div_u64)
        /*0824*/ 	.word	0x00000000


	//----- nvinfo : EIATTR_FRAME_SIZE
	.align		4
.L_669:
        /*0828*/ 	.byte	0x04, 0x11
        /*082a*/ 	.short	(.L_671 - .L_670)
	.align		4
.L_670:
        /*082c*/ 	.word	index@(_ZN7oneflow4cuda7softmax15SoftmaxWarpImplI10SimpleLoadIffE11SimpleStoreIffEfLi1ELi1ELi1ELi2ELb0ELNS1_9AlgorithmE0EEEvT_T0_ll)
        /*0830*/ 	.word	0x00000000


	//----- nvinfo : EIATTR_REGCOUNT
	.align		4
.L_671:
        /*0834*/ 	.byte	0x04, 0x2f
        /*0836*/ 	.short	(.L_673 - .L_672)
	.align		4
.L_672:
        /*0838*/ 	.word	index@(_ZN7oneflow4cuda7softmax15SoftmaxWarpImplI10SimpleLoadIffE11SimpleStoreIffEfLi1ELi1ELi1ELi2ELb1ELNS1_9AlgorithmE0EEEvT_T0_ll)
        /*083c*/ 	.word	0x0000001d


	//----- nvinfo : EIATTR_FRAME_SIZE
	.align		4
.L_673:
        /*0840*/ 	.byte	0x04, 0x11
        /*0842*/ 	.short	(.L_675 - .L_674)
	.align		4
.L_674:
        /*0844*/ 	.word	index@($__internal_256_$__cuda_sm3x_div_rn_noftz_f32_slowpath)
        /*0848*/ 	.word	0x00000000


	//----- nvinfo : EIATTR_FRAME_SIZE
	.align		4
.L_675:
        /*084c*/ 	.byte	0x04, 0x11
        /*084e*/ 	.short	(.L_677 - .L_676)
	.align		4
.L_676:
        /*0850*/ 	.word	index@($__internal_255_$__cuda_sm20_div_u64)
        /*0854*/ 	.word	0x00000000


	//----- nvinfo : EIATTR_FRAME_SIZE
	.align		4
.L_677:
        /*0858*/ 	.byte	0x04, 0x11
        /*085a*/ 	.short	(.L_679 - .L_678)
	.align		4
.L_678:
        /*085c*/ 	.word	index@(_ZN7oneflow4cuda7softmax15SoftmaxWarpImplI10SimpleLoadIffE11SimpleStoreIffEfLi1ELi1ELi1ELi2ELb1ELNS1_9AlgorithmE0EEEvT_T0_ll)
        /*0860*/ 	.word	0x00000000


	//----- nvinfo : EIATTR_REGCOUNT
	.align		4
.L_679:
        /*0864*/ 	.byte	0x04, 0x2f
        /*0866*/ 	.short	(.L_681 - .L_680)
	.align		4
.L_680:
        /*0868*/ 	.word	index@(_ZN7oneflow4cuda7softmax15SoftmaxWarpImplI10SimpleLoadIffE11SimpleStoreIffEfLi1ELi1ELi1ELi1ELb0ELNS1_9AlgorithmE0EEEvT_T0_ll)
        /*086c*/ 	.word	0x00000023


	//----- nvinfo : EIATTR_FRAME_SIZE
	.align		4
.L_681:
        /*0870*/ 	.byte	0x04, 0x11
        /*0872*/ 	.short	(.L_683 - .L_682)
	.align		4
.L_682:
        /*0874*/ 	.word	index@($__internal_254_$__cuda_sm3x_div_rn_noftz_f32_slowpath)
        /*0878*/ 	.word	0x00000000


	//----- nvinfo : EIATTR_FRAME_SIZE
	.align		4
.L_683:
        /*087c*/ 	.byte	0x04, 0x11
        /*087e*/ 	.short	(.L_685 - .L_684)
	.align		4
.L_684:
        /*0880*/ 	.word	index@($__internal_253_$__cuda_sm20_div_u64)
        /*0884*/ 	.word	0x00000000


	//----- nvinfo : EIATTR_FRAME_SIZE
	.align		4
.L_685:
        /*0888*/ 	.byte	0x04, 0x11
        /*088a*/ 	.short	(.L_687 - .L_686)
	.align		4
.L_686:
        /*088c*/ 	.word	index@(_ZN7oneflow4cuda7softmax15SoftmaxWarpImplI10SimpleLoadIffE11SimpleStoreIffEfLi1ELi1ELi1ELi1ELb0ELNS1_9AlgorithmE0EEEvT_T0_ll)
        /*0890*/ 	.word	0x00000000


	//----- nvinfo : EIATTR_REGCOUNT
	.align		4
.L_687:
        /*0894*/ 	.byte	0x04, 0x2f
        /*0896*/ 	.short	(.L_689 - .L_688)
	.align		4
.L_688:
        /*0898*/ 	.word	index@(_ZN7oneflow4cuda7softmax15SoftmaxWarpImplI10SimpleLoadIffE11SimpleStoreIffEfLi1ELi1ELi1ELi1ELb1ELNS1_9AlgorithmE0EEEvT_T0_ll)
        /*089c*/ 	.word	0x00000020


	//----- nvinfo : EIATTR_FRAME_SIZE
	.align		4
.L_689:
        /*08a0*/ 	.byte	0x04, 0x11
        /*08a2*/ 	.short	(.L_691 - .L_690)
	.align		4
.L_690:
        /*08a4*/ 	.word	index@($__internal_252_$__cuda_sm3x_div_rn_noftz_f32_slowpath)
        /*08a8*/ 	.word	0x00000000


	//----- nvinfo : EIATTR_FRAME_SIZE
	.align		4
.L_691:
        /*08ac*/ 	.byte	0x04, 0x11
        /*08ae*/ 	.short	(.L_693 - .L_692)
	.align		4
.L_692:
        /*08b0*/ 	.word	index@($__internal_251_$__cuda_sm20_div_u64)
        /*08b4*/ 	.word	0x00000000


	//----- nvinfo : EIATTR_FRAME_SIZE
	.align		4
.L_693:
        /*08b8*/ 	.byte	0x04, 0x11
        /*08ba*/ 	.short	(.L_695 - .L_694)
	.align		4
.L_694:
        /*08bc*/ 	.word	index@(_ZN7oneflow4cuda7softmax15SoftmaxWarpImplI10SimpleLoadIffE11SimpleStoreIffEfLi1ELi1ELi1ELi1ELb1ELNS1_9AlgorithmE0EEEvT_T0_ll)
        /*08c0*/ 	.word	0x00000000


	//----- nvinfo : EIATTR_REGCOUNT
	.align		4
.L_695:
        /*08c4*/ 	.byte	0x04, 0x2f
        /*08c6*/ 	.short	(.L_697 - .L_696)
	.align		4
.L_696:
        /*08c8*/ 	.word	index@(_ZN7oneflow4cuda7softmax15SoftmaxWarpImplI10SimpleLoadIffE11SimpleStoreIffEfLi1ELi1ELi2ELi2ELb0ELNS1_9AlgorithmE0EEEvT_T0_ll)
        /*08cc*/ 	.word	0x0000001e


	//----- nvinfo : EIATTR_FRAME_SIZE
	.align		4
.L_697:
        /*08d0*/ 	.byte	0x04, 0x11
        /*08d2*/ 	.short	(.L_699 - .L_698)
	.align		4
.L_698:
        /*08d4*/ 	.word	index@($__internal_250_$__cuda_sm3x_div_rn_noftz_f32_slowpath)
        /*08d8*/ 	.word	0x00000000


	//----- nvinfo : EIATTR_FRAME_SIZE
	.align		4
.L_699:
        /*08dc*/ 	.byte	0x04, 0x11
        /*08de*/ 	.short	(.L_701 - .L_700)
	.align		4
.L_700:
        /*08e0*/ 	.word	index@($__internal_249_$__cuda_sm20_div_u64)
        /*08e4*/ 	.word	0x00000000


	//----- nvinfo : EIATTR_FRAME_SIZE
	.align		4
.L_701:
        /*08e8*/ 	.byte	0x04, 0x11
        /*08ea*/ 	.short	(.L_703 - .L_702)
	.align		4
.L_702:
        /*08ec*/ 	.word	index@(_ZN7oneflow4cuda7softmax15SoftmaxWarpImplI10SimpleLoadIffE11SimpleStoreIffEfLi1ELi1ELi2ELi2ELb0ELNS1_9AlgorithmE0EEEvT_T0_ll)
        /*08f0*/ 	.word	0x00000000


	//----- nvinfo : EIATTR_REGCOUNT
	.align		4
.L_703:
        /*08f4*/ 	.byte	0x04, 0x2f
        /*08f6*/ 	.short	(.L_705 - .L_704)
	.align		4
.L_704:
        /*08f8*/ 	.word	index@(_ZN7oneflow4cuda7softmax15SoftmaxWarpImplI10SimpleLoadIffE11SimpleStoreIffEfLi1ELi1ELi2ELi2ELb1ELNS1_9AlgorithmE0EEEvT_T0_ll)
        /*08fc*/ 	.word	0x0000001c


	//----- nvinfo : EIATTR_FRAME_SIZE
	.align		4
.L_705:
        /*0900*/ 	.byte	0x04, 0x11
        /*0902*/ 	.short	(.L_707 - .L_706)
	.align		4
.L_706:
        /*0904*/ 	.word	index@($__internal_248_$__cuda_sm3x_div_rn_noftz_f32_slowpath)
        /*0908*/ 	.word	0x00000000


	//----- nvinfo : EIATTR_FRAME_SIZE
	.align		4
.L_707:
        /*090c*/ 	.byte	0x04, 0x11
        /*090e*/ 	.short	(.L_709 - .L_708)
	.align		4
.L_708:
        /*0910*/ 	.word	index@(_ZN7oneflow4cuda7softmax15SoftmaxWarpImplI10SimpleLoadIffE11SimpleStoreIffEfLi1ELi1ELi2ELi2ELb1ELNS1_9AlgorithmE0EEEvT_T0_ll)
        /*0914*/ 	.word	0x00000000


	//----- nvinfo : EIATTR_REGCOUNT
	.align		4
.L_709:
        /*0918*/ 	.byte	0x04, 0x2f
        /*091a*/ 	.short	(.L_711 - .L_710)
	.align		4
.L_710:
        /*091c*/ 	.word	index@(_ZN7oneflow4cuda7softmax15SoftmaxWarpImplI10SimpleLoadIffE11SimpleStoreIffEfLi1ELi1ELi2ELi1ELb0ELNS1_9AlgorithmE0EEEvT_T0_ll)
        /*0920*/ 	.word	0x00000018


	//----- nvinfo : EIATTR_FRAME_SIZE
	.align		4
.L_711:
        /*0924*/ 	.byte	0x04, 0x11
        /*0926*/ 	.short	(.L_713 - .L_712)
	.align		4
.L_712:
        /*0928*/ 	.word	index@($__internal_247_$__cuda_sm3x_div_rn_noftz_f32_slowpath)
        /*092c*/ 	.word	0x00000000


	//----- nvinfo : EIATTR_FRAME_SIZE
	.align		4
.L_713:
        /*0930*/ 	.byte	0x04, 0x11
        /*0932*/ 	.short	(.L_715 - .L_714)
	.align		4
.L_714:
        /*0934*/ 	.word	index@(_ZN7oneflow4cuda7softmax15SoftmaxWarpImplI10SimpleLoadIffE11SimpleStoreIffEfLi1ELi1ELi2ELi1ELb0ELNS1_9AlgorithmE0EEEvT_T0_ll)
        /*0938*/ 	.word	0x00000000


	//----- nvinfo : EIATTR_REGCOUNT
	.align		4
.L_715:
        /*093c*/ 	.byte	0x04, 0x2f
        /*093e*/ 	.short	(.L_717 - .L_716)
	.align		4
.L_716:
        /*0940*/ 	.word	index@(_ZN7oneflow4cuda7softmax15SoftmaxWarpImplI10SimpleLoadIffE11SimpleStoreIffEfLi1ELi1ELi2ELi1ELb1ELNS1_9AlgorithmE0EEEvT_T0_ll)
        /*0944*/ 	.word	0x00000018


	//----- nvinfo : EIATTR_FRAME_SIZE
	.align		4
.L_717:
        /*0948*/ 	.byte	0x04, 0x11
        /*094a*/ 	.short	(.L_719 - .L_718)
	.align		4
.L_718:
        /*094c*/ 	.word	index@($__internal_246_$__cuda_sm3x_div_rn_noftz_f32_slowpath)
        /*0950*/ 	.word	0x00000000


	//----- nvinfo : EIATTR_FRAME_SIZE
	.align		4
.L_719:
        /*0954*/ 	.byte	0x04, 0x11
        /*0956*/ 	.short	(.L_721 - .L_720)
	.align		4
.L_720:
        /*0958*/ 	.word	index@(_ZN7oneflow4cuda7softmax15SoftmaxWarpImplI10SimpleLoadIffE11SimpleStoreIffEfLi1ELi1ELi2ELi1ELb1ELNS1_9AlgorithmE0EEEvT_T0_ll)
        /*095c*/ 	.word	0x00000000


	//----- nvinfo : EIATTR_REGCOUNT
	.align		4
.L_721:
        /*0960*/ 	.byte	0x04, 0x2f
        /*0962*/ 	.short	(.L_723 - .L_722)
	.align		4
.L_722:
        /*0964*/ 	.word	index@(_ZN7oneflow4cuda7softmax15SoftmaxWarpImplI10SimpleLoadIffE11SimpleStoreIffEfLi1ELi1ELi4ELi2ELb0ELNS1_9AlgorithmE0EEEvT_T0_ll)
        /*0968*/ 	.word	0x0000001d


	//----- nvinfo : EIATTR_FRAME_SIZE
	.align		4
.L_723:
        /*096c*/ 	.byte	0x04, 0x11
        /*096e*/ 	.short	(.L_725 - .L_724)
	.align		4
.L_724:
        /*0970*/ 	.word	index@($__internal_245_$__cuda_sm3x_div_rn_noftz_f32_slowpath)
        /*0974*/ 	.word	0x00000000


	//----- nvinfo : EIATTR_FRAME_SIZE
	.align		4
.L_725:
        /*0978*/ 	.byte	0x04, 0x11
        /*097a*/ 	.short	(.L_727 - .L_726)
	.align		4
.L_726:
        /*097c*/ 	.word	index@(_ZN7oneflow4cuda7softmax15SoftmaxWarpImplI10SimpleLoadIffE11SimpleStoreIffEfLi1ELi1ELi4ELi2ELb0ELNS1_9AlgorithmE0EEEvT_T0_ll)
        /*0980*/ 	.word	0x00000000


	//----- nvinfo : EIATTR_REGCOUNT
	.align		4
.L_727:
        /*0984*/ 	.byte	0x04, 0x2f
        /*0986*/ 	.short	(.L_729 - .L_728)
	.align		4
.L_728:
        /*0988*/ 	.word	index@(_ZN7oneflow4cuda7softmax15SoftmaxWarpImplI10SimpleLoadIffE11SimpleStoreIffEfLi1ELi1ELi4ELi2ELb1ELNS1_9AlgorithmE0EEEvT_T0_ll)
        /*098c*/ 	.word	0x0000001a


	//----- nvinfo : EIATTR_FRAME_SIZE
	.align		4
.L_729:
        /*0990*/ 	.byte	0x04, 0x11
        /*0992*/ 	.short	(.L_731 - .L_730)
	.align		4
.L_730:
        /*0994*/ 	.word	index@($__internal_244_$__cuda_sm3x_div_rn_noftz_f32_slowpath)
        /*0998*/ 	.word	0x00000000


	//----- nvinfo : EIATTR_FRAME_SIZE
	.align		4
.L_731:
        /*099c*/ 	.byte	0x04, 0x11
        /*099e*/ 	.short	(.L_733 - .L_732)
	.align		4
.L_732:
        /*09a0*/ 	.word	index@(_ZN7oneflow4cuda7softmax15SoftmaxWarpImplI10SimpleLoadIffE11SimpleStoreIffEfLi1ELi1ELi4ELi2ELb1ELNS1_9AlgorithmE0EEEvT_T0_ll)
        /*09a4*/ 	.word	0x00000000


	//----- nvinfo : EIATTR_REGCOUNT
	.align		4
.L_733:
        /*09a8*/ 	.byte	0x04, 0x2f
        /*09aa*/ 	.short	(.L_735 - .L_734)
	.align		4
.L_734:
        /*09ac*/ 	.word	index@(_ZN7oneflow4cuda7softmax15SoftmaxWarpImplI10SimpleLoadIffE11SimpleStoreIffEfLi1ELi1ELi4ELi1ELb0ELNS1_9AlgorithmE0EEEvT_T0_ll)
        /*09b0*/ 	.word	0x0000001a


	//----- nvinfo : EIATTR_FRAME_SIZE
	.align		4
.L_735:
        /*09b4*/ 	.byte	0x04, 0x11
        /*09b6*/ 	.short	(.L_737 - .L_736)
	.align		4
.L_736:
        /*09b8*/ 	.word	index@($__internal_243_$__cuda_sm3x_div_rn_noftz_f32_slowpath)
        /*09bc*/ 	.word	0x00000000


	//----- nvinfo : EIATTR_FRAME_SIZE
	.align		4
.L_737:
        /*09c0*/ 	.byte	0x04, 0x11
        /*09c2*/ 	.short	(.L_739 - .L_738)
	.align		4
.L_738:
        /*09c4*/ 	.word	index@($__internal_242_$__cuda_sm20_div_u64)
        /*09c8*/ 	.word	0x00000000


	//----- nvinfo : EIATTR_FRAME_SIZE
	.align		4
.L_739:
        /*09cc*/ 	.byte	0x04, 0x11
        /*09ce*/ 	.short	(.L_741 - .L_740)
	.align		4
.L_740:
        /*09d0*/ 	.word	index@(_ZN7oneflow4cuda7softmax15SoftmaxWarpImplI10SimpleLoadIffE11SimpleStoreIffEfLi1ELi1ELi4ELi1ELb0ELNS1_9AlgorithmE0EEEvT_T0_ll)
        /*09d4*/ 	.word	0x00000000


	//----- nvinfo : EIATTR_REGCOUNT
	.align		4
.L_741:
        /*09d8*/ 	.byte	0x04, 0x2f
        /*09da*/ 	.short	(.L_743 - .L_742)
	.align		4
.L_742:
        /*09dc*/ 	.word	index@(_ZN7oneflow4cuda7softmax15SoftmaxWarpImplI10SimpleLoadIffE11SimpleStoreIffEfLi1ELi1ELi4ELi1ELb1ELNS1_9AlgorithmE0EEEvT_T0_ll)
        /*09e0*/ 	.word	0x0000001b


	//----- nvinfo : EIATTR_FRAME_SIZE
	.align		4
.L_743:
        /*09e4*/ 	.byte	0x04, 0x11
        /*09e6*/ 	.short	(.L_745 - .L_744)
	.align		4
.L_744:
        /*09e8*/ 	.word	index@($__internal_241_$__cuda_sm3x_div_rn_noftz_f32_slowpath)
        /*09ec*/ 	.word	0x00000000


	//----- nvinfo : EIATTR_FRAME_SIZE
	.align		4
.L_745:
        /*09f0*/ 	.byte	0x04, 0x11
        /*09f2*/ 	.short	(.L_747 - .L_746)
	.align		4
.L_746:
        /*09f4*/ 	.word	index@($__internal_240_$__cuda_sm20_div_u64)
        /*09f8*/ 	.word	0x00000000


	//----- nvinfo : EIATTR_FRAME_SIZE
	.align		4
.L_747:
        /*09fc*/ 	.byte	0x04, 0x11
        /*09fe*/ 	.short	(.L_749 - .L_748)
	.align		4
.L_748:
        /*0a00*/ 	.word	index@(_ZN7oneflow4cuda7softmax15SoftmaxWarpImplI10SimpleLoadIffE11SimpleStoreIffEfLi1ELi1ELi4ELi1ELb1ELNS1_9AlgorithmE0EEEvT_T0_ll)
        /*0a04*/ 	.word	0x00000000


	//----- nvinfo : EIATTR_REGCOUNT
	.align		4
.L_749:
        /*0a08*/ 	.byte	0x04, 0x2f
        /*0a0a*/ 	.short	(.L_751 - .L_750)
	.align		4
.L_750:
        /*0a0c*/ 	.word	index@(_ZN7oneflow4cuda7softmax15SoftmaxWarpImplI10SimpleLoadIffE11SimpleStoreIffEfLi1ELi1ELi8ELi2ELb0ELNS1_9AlgorithmE0EEEvT_T0_ll)
        /*0a10*/ 	.word	0x0000001d


	//----- nvinfo : EIATTR_FRAME_SIZE
	.align		4
.L_751:
        /*0a14*/ 	.byte	0x04, 0x11
        /*0a16*/ 	.short	(.L_753 - .L_752)
	.align		4
.L_752:
        /*0a18*/ 	.word	index@($__internal_239_$__cuda_sm3x_div_rn_noftz_f32_slowpath)
        /*0a1c*/ 	.word	0x00000000


	//----- nvinfo : EIATTR_FRAME_SIZE
	.align		4
.L_753:
        /*0a20*/ 	.byte	0x04, 0x11
        /*0a22*/ 	.short	(.L_755 - .L_754)
	.align		4
.L_754:
        /*0a24*/ 	.word	index@(_ZN7oneflow4cuda7softmax15SoftmaxWarpImplI10SimpleLoadIffE11SimpleStoreIffEfLi1ELi1ELi8ELi2ELb0ELNS1_9AlgorithmE0EEEvT_T0_ll)
        /*0a28*/ 	.word	0x00000000


	//----- nvinfo : EIATTR_REGCOUNT
	.align		4
.L_755:
        /*0a2c*/ 	.byte	0x04, 0x2f
        /*0a2e*/ 	.short	(.L_757 - .L_756)
	.align		4
.L_756:
        /*0a30*/ 	.word	index@(_ZN7oneflow4cuda7softmax15SoftmaxWarpImplI10SimpleLoadIffE11SimpleStoreIffEfLi1ELi1ELi8ELi2ELb1ELNS1_9AlgorithmE0EEEvT_T0_ll)
        /*0a34*/ 	.word	0x0000001a


	//----- nvinfo : EIATTR_FRAME_SIZE
	.align		4
.L_757:
        /*0a38*/ 	.byte	0x04, 0x11
        /*0a3a*/ 	.short	(.L_759 - .L_758)
	.align		4
.L_758:
        /*0a3c*/ 	.word	index@($__internal_238_$__cuda_sm3x_div_rn_noftz_f32_slowpath)
        /*0a40*/ 	.word	0x00000000


	//----- nvinfo : EIATTR_FRAME_SIZE
	.align		4
.L_759:
        /*0a44*/ 	.byte	0x04, 0x11
        /*0a46*/ 	.short	(.L_761 - .L_760)
	.align		4
.L_760:
        /*0a48*/ 	.word	index@(_ZN7oneflow4cuda7softmax15SoftmaxWarpImplI10SimpleLoadIffE11SimpleStoreIffEfLi1ELi1ELi8ELi2ELb1ELNS1_9AlgorithmE0EEEvT_T0_ll)
        /*0a4c*/ 	.word	0x00000000


	//----- nvinfo : EIATTR_REGCOUNT
	.align		4
.L_761:
        /*0a50*/ 	.byte	0x04, 0x2f
        /*0a52*/ 	.short	(.L_763 - .L_762)
	.align		4
.L_762:
        /*0a54*/ 	.word	index@(_ZN7oneflow4cuda7softmax15SoftmaxWarpImplI10SimpleLoadIffE11SimpleStoreIffEfLi1ELi1ELi8ELi1ELb0ELNS1_9AlgorithmE0EEEvT_T0_ll)
        /*0a58*/ 	.word	0x0000001a


	//----- nvinfo : EIATTR_FRAME_SIZE
	.align		4
.L_763:
        /*0a5c*/ 	.byte	0x04, 0x11
        /*0a5e*/ 	.short	(.L_765 - .L_764)
	.align		4
.L_764:
        /*0a60*/ 	.word	index@($__internal_237_$__cuda_sm3x_div_rn_noftz_f32_slowpath)
        /*0a64*/ 	.word	0x00000000


	//----- nvinfo : EIATTR_FRAME_SIZE
	.align		4
.L_765:
        /*0a68*/ 	.byte	0x04, 0x11
        /*0a6a*/ 	.short	(.L_767 - .L_766)
	.align		4
.L_766:
        /*0a6c*/ 	.word	index@($__internal_236_$__cuda_sm20_div_u64)
        /*0a70*/ 	.word	0x00000000


	//----- nvinfo : EIATTR_FRAME_SIZE
	.align		4
.L_767:
        /*0a74*/ 	.byte	0x04, 0x11
        /*0a76*/ 	.short	(.L_769 - .L_768)
	.align		4
.L_768:
        /*0a78*/ 	.word	index@(_ZN7oneflow4cuda7softmax15SoftmaxWarpImplI10SimpleLoadIffE11SimpleStoreIffEfLi1ELi1ELi8ELi1ELb0ELNS1_9AlgorithmE0EEEvT_T0_ll)
        /*0a7c*/ 	.word	0x00000000


	//----- nvinfo : EIATTR_REGCOUNT
	.align		4
.L_769:
        /*0a80*/ 	.byte	0x04, 0x2f
        /*0a82*/ 	.short	(.L_771 - .L_770)
	.align		4
.L_770:
        /*0a84*/ 	.word	index@(_ZN7oneflow4cuda7softmax15SoftmaxWarpImplI10SimpleLoadIffE11SimpleStoreIffEfLi1ELi1ELi8ELi1ELb1ELNS1_9AlgorithmE0EEEvT_T0_ll)
        /*0a88*/ 	.word	0x0000001b


	//----- nvinfo : EIATTR_FRAME_SIZE
	.align		4
.L_771:
        /*0a8c*/ 	.byte	0x04, 0x11
        /*0a8e*/ 	.short	(.L_773 - .L_772)
	.align		4
.L_772:
        /*0a90*/ 	.word	index@($__internal_235_$__cuda_sm3x_div_rn_noftz_f32_slowpath)
        /*0a94*/ 	.word	0x00000000


	//----- nvinfo : EIATTR_FRAME_SIZE
	.align		4
.L_773:
        /*0a98*/ 	.byte	0x04, 0x11
        /*0a9a*/ 	.short	(.L_775 - .L_774)
	.align		4
.L_774:
        /*0a9c*/ 	.word	index@($__internal_234_$__cuda_sm20_div_u64)
        /*0aa0*/ 	.word	0x00000000


	//----- nvinfo : EIATTR_FRAME_SIZE
	.align		4
.L_775:
        /*0aa4*/ 	.byte	0x04, 0x11
        /*0aa6*/ 	.short	(.L_777 - .L_776)
	.align		4
.L_776:
        /*0aa8*/ 	.word	index@(_ZN7oneflow4cuda7softmax15SoftmaxWarpImplI10SimpleLoadIffE11SimpleStoreIffEfLi1ELi1ELi8ELi1ELb1ELNS1_9AlgorithmE0EEEvT_T0_ll)
        /*0aac*/ 	.word	0x00000000


	//----- nvinfo : EIATTR_REGCOUNT
	.align		4
.L_777:
        /*0ab0*/ 	.byte	0x04, 0x2f
        /*0ab2*/ 	.short	(.L_779 - .L_778)
	.align		4
.L_778:
        /*0ab4*/ 	.word	index@(_ZN7oneflow4cuda7softmax15SoftmaxWarpImplI10SimpleLoadIffE11SimpleStoreIffEfLi1ELi1ELi16ELi2ELb0ELNS1_9AlgorithmE0EEEvT_T0_ll)
        /*0ab8*/ 	.word	0x0000001e


	//----- nvinfo : EIATTR_FRAME_SIZE
	.align		4
.L_779:
        /*0abc*/ 	.byte	0x04, 0x11
        /*0abe*/ 	.short	(.L_781 - .L_780)
	.align		4
.L_780:
        /*0ac0*/ 	.word	index@($__internal_233_$__cuda_sm3x_div_rn_noftz_f32_slowpath)
        /*0ac4*/ 	.word	0x00000000


	//----- nvinfo : EIATTR_FRAME_SIZE
	.align		4
.L_781:
        /*0ac8*/ 	.byte	0x04, 0x11
        /*0aca*/ 	.short	(.L_783 - .L_782)
	.align		4
.L_782:
        /*0acc*/ 	.word	index@(_ZN7oneflow4cuda7softmax15SoftmaxWarpImplI10SimpleLoadIffE11SimpleStoreIffEfLi1ELi1ELi16ELi2ELb0ELNS1_9AlgorithmE0EEEvT_T0_ll)
        /*0ad0*/ 	.word	0x00000000


	//----- nvinfo : EIATTR_REGCOUNT
	.align		4
.L_783:
        /*0ad4*/ 	.byte	0x04, 0x2f
        /*0ad6*/ 	.short	(.L_785 - .L_784)
	.align		4
.L_784:
        /*0ad8*/ 	.word	index@(_ZN7oneflow4cuda7softmax15SoftmaxWarpImplI10SimpleLoadIffE11SimpleStoreIffEfLi1ELi1ELi16ELi2ELb1ELNS1_9AlgorithmE0EEEvT_T0_ll)
        /*0adc*/ 	.word	0x0000001c


	//----- nvinfo : EIATTR_FRAME_SIZE
	.align		4
.L_785:
        /*0ae0*/ 	.byte	0x04, 0x11
        /*0ae2*/ 	.short	(.L_787 - .L_786)
	.align		4
.L_786:
        /*0ae4*/ 	.word	index@($__internal_232_$__cuda_sm3x_div_rn_noftz_f32_slowpath)
        /*0ae8*/ 	.word	0x00000000


	//----- nvinfo : EIATTR_FRAME_SIZE
	.align		4
.L_787:
        /*0aec*/ 	.byte	0x04, 0x11
        /*0aee*/ 	.short	(.L_789 - .L_788)
	.align		4
.L_788:
        /*0af0*/ 	.word	index@(_ZN7oneflow4cuda7softmax15SoftmaxWarpImplI10SimpleLoadIffE11SimpleStoreIffEfLi1ELi1ELi16ELi2ELb1ELNS1_9AlgorithmE0EEEvT_T0_ll)
        /*0af4*/ 	.word	0x00000000


	//----- nvinfo : EIATTR_REGCOUNT
	.align		4
.L_789:
        /*0af8*/ 	.byte	0x04, 0x2f
        /*0afa*/ 	.short	(.L_791 - .L_790)
	.align		4
.L_790:
        /*0afc*/ 	.word	index@(_ZN7oneflow4cuda7softmax15SoftmaxWarpImplI10SimpleLoadIffE11SimpleStoreIffEfLi1ELi1ELi16ELi1ELb0ELNS1_9AlgorithmE0EEEvT_T0_ll)
        /*0b00*/ 	.word	0x0000001a


	//----- nvinfo : EIATTR_FRAME_SIZE
	.align		4
.L_791:
        /*0b04*/ 	.byte	0x04, 0x11
        /*0b06*/ 	.short	(.L_793 - .L_792)
	.align		4
.L_792:
        /*0b08*/ 	.word	index@($__internal_231_$__cuda_sm3x_div_rn_noftz_f32_slowpath)
        /*0b0c*/ 	.word	0x00000000


	//----- nvinfo : EIATTR_FRAME_SIZE
	.align		4
.L_793:
        /*0b10*/ 	.byte	0x04, 0x11
        /*0b12*/ 	.short	(.L_795 - .L_794)
	.align		4
.L_794:
        /*0b14*/ 	.word	index@($__internal_230_$__cuda_sm20_div_u64)
        /*0b18*/ 	.word	0x00000000


	//----- nvinfo : EIATTR_FRAME_SIZE
	.align		4
.L_795:
        /*0b1c*/ 	.byte	0x04, 0x11
        /*0b1e*/ 	.short	(.L_797 - .L_796)
	.align		4
.L_796:
        /*0b20*/ 	.word	index@(_ZN7oneflow4cuda7softmax15SoftmaxWarpImplI10SimpleLoadIffE11SimpleStoreIffEfLi1ELi1ELi16ELi1ELb0ELNS1_9AlgorithmE0EEEvT_T0_ll)
        /*0b24*/ 	.word	0x00000000


	//----- nvinfo : EIATTR_REGCOUNT
	.align		4
.L_797:
        /*0b28*/ 	.byte	0x04, 0x2f
        /*0b2a*/ 	.short	(.L_799 - .L_798)
	.align		4
.L_798:
        /*0b2c*/ 	.word	index@(_ZN7oneflow4cuda7softmax15SoftmaxWarpImplI10SimpleLoadIffE11SimpleStoreIffEfLi1ELi1ELi16ELi1ELb1ELNS1_9AlgorithmE0EEEvT_T0_ll)
        /*0b30*/ 	.word	0x0000001c


	//----- nvinfo : EIATTR_FRAME_SIZE
	.align		4
.L_799:
        /*0b34*/ 	.byte	0x04, 0x11
        /*0b36*/ 	.short	(.L_801 - .L_800)
	.align		4
.L_800:
        /*0b38*/ 	.word	index@($__internal_229_$__cuda_sm3x_div_rn_noftz_f32_slowpath)
        /*0b3c*/ 	.word	0x00000000


	//----- nvinfo : EIATTR_FRAME_SIZE
	.align		4
.L_801:
        /*0b40*/ 	.byte	0x04, 0x11
        /*0b42*/ 	.short	(.L_803 - .L_802)
	.align		4
.L_802:
        /*0b44*/ 	.word	index@($__internal_228_$__cuda_sm20_div_u64)
        /*0b48*/ 	.word	0x00000000


	//----- nvinfo : EIATTR_FRAME_SIZE
	.align		4
.L_803:
        /*0b4c*/ 	.byte	0x04, 0x11
        /*0b4e*/ 	.short	(.L_805 - .L_804)
	.align		4
.L_804:
        /*0b50*/ 	.word	index@(_ZN7oneflow4cuda7softmax15SoftmaxWarpImplI10SimpleLoadIffE11SimpleStoreIffEfLi1ELi1ELi16ELi1ELb1ELNS1_9AlgorithmE0EEEvT_T0_ll)
        /*0b54*/ 	.word	0x00000000


	//----- nvinfo : EIATTR_REGCOUNT
	.align		4
.L_805:
        /*0b58*/ 	.byte	0x04, 0x2f
        /*0b5a*/ 	.short	(.L_807 - .L_806)
	.align		4
.L_806:
        /*0b5c*/ 	.word	index@(_ZN7oneflow4cuda7softmax15SoftmaxWarpImplI10SimpleLoadIffE11SimpleStoreIffEfLi1ELi1ELi32ELi2ELb0ELNS1_9AlgorithmE0EEEvT_T0_ll)
        /*0b60*/ 	.word	0x0000001f


	//----- nvinfo : EIATTR_FRAME_SIZE
	.align		4
.L_807:
        /*0b64*/ 	.byte	0x04, 0x11
        /*0b66*/ 	.short	(.L_809 - .L_808)
	.align		4
.L_808:
        /*0b68*/ 	.word	index@($__internal_227_$__cuda_sm3x_div_rn_noftz_f32_slowpath)
        /*0b6c*/ 	.word	0x00000000


	//----- nvinfo : EIATTR_FRAME_SIZE
	.align		4
.L_809:
        /*0b70*/ 	.byte	0x04, 0x11
        /*0b72*/ 	.short	(.L_811 - .L_810)
	.align		4
.L_810:
        /*0b74*/ 	.word	index@(_ZN7oneflow4cuda7softmax15SoftmaxWarpImplI10SimpleLoadIffE11SimpleStoreIffEfLi1ELi1ELi32ELi2ELb0ELNS1_9AlgorithmE0EEEvT_T0_ll)
        /*0b78*/ 	.word	0x00000000


	//----- nvinfo : EIATTR_REGCOUNT
	.align		4
.L_811:
        /*0b7c*/ 	.byte	0x04, 0x2f
        /*0b7e*/ 	.short	(.L_813 - .L_812)
	.align		4
.L_812:
        /*0b80*/ 	.word	index@(_ZN7oneflow4cuda7softmax15SoftmaxWarpImplI10SimpleLoadIffE11SimpleStoreIffEfLi1ELi1ELi32ELi2ELb1ELNS1_9AlgorithmE0EEEvT_T0_ll)
        /*0b84*/ 	.word	0x0000001c


	//----- nvinfo : EIATTR_FRAME_SIZE
	.align		4
.L_813:
        /*0b88*/ 	.byte	0x04, 0x11
        /*0b8a*/ 	.short	(.L_815 - .L_814)
	.align		4
.L_814:
        /*0b8c*/ 	.word	index@($__internal_226_$__cuda_sm3x_div_rn_noftz_f32_slowpath)
        /*0b90*/ 	.word	0x00000000


	//----- nvinfo : EIATTR_FRAME_SIZE
	.align		4
.L_815:
        /*0b94*/ 	.byte	0x04, 0x11
        /*0b96*/ 	.short	(.L_817 - .L_816)
	.align		4
.L_816:
        /*0b98*/ 	.word	index@(_ZN7oneflow4cuda7softmax15SoftmaxWarpImplI10SimpleLoadIffE11SimpleStoreIffEfLi1ELi1ELi32ELi2ELb1ELNS1_9AlgorithmE0EEEvT_T0_ll)
        /*0b9c*/ 	.word	0x00000000


	//----- nvinfo : EIATTR_REGCOUNT
	.align		4
.L_817:
        /*0ba0*/ 	.byte	0x04, 0x2f
        /*0ba2*/ 	.short	(.L_819 - .L_818)
	.align		4
.L_818:
        /*0ba4*/ 	.word	index@(_ZN7oneflow4cuda7softmax15SoftmaxWarpImplI10SimpleLoadIffE11SimpleStoreIffEfLi1ELi1ELi32ELi1ELb0ELNS1_9AlgorithmE0EEEvT_T0_ll)
        /*0ba8*/ 	.word	0x0000001a


	//----- nvinfo : EIATTR_FRAME_SIZE
	.align		4
.L_819:
        /*0bac*/ 	.byte	0x04, 0x11
        /*0bae*/ 	.short	(.L_821 - .L_820)
	.align		4
.L_820:
        /*0bb0*/ 	.word	index@($__internal_225_$__cuda_sm3x_div_rn_noftz_f32_slowpath)
        /*0bb4*/ 	.word	0x00000000


	//----- nvinfo : EIATTR_FRAME_SIZE
	.align		4
.L_821:
        /*0bb8*/ 	.byte	0x04, 0x11
        /*0bba*/ 	.short	(.L_823 - .L_822)
	.align		4
.L_822:
        /*0bbc*/ 	.word	index@($__internal_224_$__cuda_sm20_div_u64)
        /*0bc0*/ 	.word	0x00000000


	//----- nvinfo : EIATTR_FRAME_SIZE
	.align		4
.L_823:
        /*0bc4*/ 	.byte	0x04, 0x11
        /*0bc6*/ 	.short	(.L_825 - .L_824)
	.align		4
.L_824:
        /*0bc8*/ 	.word	index@(_ZN7oneflow4cuda7softmax15SoftmaxWarpImplI10SimpleLoadIffE11SimpleStoreIffEfLi1ELi1ELi32ELi1ELb0ELNS1_9AlgorithmE0EEEvT_T0_ll)
        /*0bcc*/ 	.word	0x00000000


	//----- nvinfo : EIATTR_REGCOUNT
	.align		4
.L_825:
        /*0bd0*/ 	.byte	0x04, 0x2f
        /*0bd2*/ 	.short	(.L_827 - .L_826)
	.align		4
.L_826:
        /*0bd4*/ 	.word	index@(_ZN7oneflow4cuda7softmax15SoftmaxWarpImplI10SimpleLoadIffE11SimpleStoreIffEfLi1ELi1ELi32ELi1ELb1ELNS1_9AlgorithmE0EEEvT_T0_ll)
        /*0bd8*/ 	.word	0x0000001c


	//----- nvinfo : EIATTR_FRAME_SIZE
	.align		4
.L_827:
        /*0bdc*/ 	.byte	0x04, 0x11
        /*0bde*/ 	.short	(.L_829 - .L_828)
	.align		4
.L_828:
        /*0be0*/ 	.word	index@($__internal_223_$__cuda_sm3x_div_rn_noftz_f32_slowpath)
        /*0be4*/ 	.word	0x00000000


	//----- nvinfo : EIATTR_FRAME_SIZE
	.align		4
.L_829:
        /*0be8*/ 	.byte	0x04, 0x11
        /*0bea*/ 	.short	(.L_831 - .L_830)
	.align		4
.L_830:
        /*0bec*/ 	.word	index@($__internal_222_$__cuda_sm20_div_u64)
        /*0bf0*/ 	.word	0x00000000


	//----- nvinfo : EIATTR_FRAME_SIZE
	.align		4
.L_831:
        /*0bf4*/ 	.byte	0x04, 0x11
        /*0bf6*/ 	.short	(.L_833 - .L_832)
	.align		4
.L_832:
        /*0bf8*/ 	.word	index@(_ZN7oneflow4cuda7softmax15SoftmaxWarpImplI10SimpleLoadIffE11SimpleStoreIffEfLi1ELi1ELi32ELi1ELb1ELNS1_9AlgorithmE0EEEvT_T0_ll)
        /*0bfc*/ 	.word	0x00000000


	//----- nvinfo : EIATTR_REGCOUNT
	.align		4
.L_833:
        /*0c00*/ 	.byte	0x04, 0x2f
        /*0c02*/ 	.short	(.L_835 - .L_834)
	.align		4
.L_834:
        /*0c04*/ 	.word	index@(_ZN7oneflow4cuda7softmax15SoftmaxWarpImplI10SimpleLoadIffE11SimpleStoreIffEfLi1ELi2ELi32ELi1ELb0ELNS1_9AlgorithmE0EEEvT_T0_ll)
        /*0c08*/ 	.word	0x00000018


	//----- nvinfo : EIATTR_FRAME_SIZE
	.align		4
.L_835:
        /*0c0c*/ 	.byte	0x04, 0x11
        /*0c0e*/ 	.short	(.L_837 - .L_836)
	.align		4
.L_836:
        /*0c10*/ 	.word	index@($__internal_221_$__cuda_sm3x_div_rn_noftz_f32_slowpath)
        /*0c14*/ 	.word	0x00000000


	//----- nvinfo : EIATTR_FRAME_SIZE
	.align		4
.L_837:
        /*0c18*/ 	.byte	0x04, 0x11
        /*0c1a*/ 	.short	(.L_839 - .L_838)
	.align		4
.L_838:
        /*0c1c*/ 	.word	index@(_ZN7oneflow4cuda7softmax15SoftmaxWarpImplI10SimpleLoadIffE11SimpleStoreIffEfLi1ELi2ELi32ELi1ELb0ELNS1_9AlgorithmE0EEEvT_T0_ll)
        /*0c20*/ 	.word	0x00000000


	//----- nvinfo : EIATTR_REGCOUNT
	.align		4
.L_839:
        /*0c24*/ 	.byte	0x04, 0x2f
        /*0c26*/ 	.short	(.L_841 - .L_840)
	.align		4
.L_840:
        /*0c28*/ 	.word	index@(_ZN7oneflow4cuda7softmax15SoftmaxWarpImplI10SimpleLoadIffE11SimpleStoreIffEfLi1ELi2ELi32ELi1ELb1ELNS1_9AlgorithmE0EEEvT_T0_ll)
        /*0c2c*/ 	.word	0x00000018


	//----- nvinfo : EIATTR_FRAME_SIZE
	.align		4
.L_841:
        /*0c30*/ 	.byte	0x04, 0x11
        /*0c32*/ 	.short	(.L_843 - .L_842)
	.align		4
.L_842:
        /*0c34*/ 	.word	index@($__internal_220_$__cuda_sm3x_div_rn_noftz_f32_slowpath)
        /*0c38*/ 	.word	0x00000000


	//----- nvinfo : EIATTR_FRAME_SIZE
	.align		4
.L_843:
        /*0c3c*/ 	.byte	0x04, 0x11
        /*0c3e*/ 	.short	(.L_845 - .L_844)
	.align		4
.L_844:
        /*0c40*/ 	.word	index@(_ZN7oneflow4cuda7softmax15SoftmaxWarpImplI10SimpleLoadIffE11SimpleStoreIffEfLi1ELi2ELi32ELi1ELb1ELNS1_9AlgorithmE0EEEvT_T0_ll)
        /*0c44*/ 	.word	0x00000000


	//----- nvinfo : EIATTR_REGCOUNT
	.align		4
.L_845:
        /*0c48*/ 	.byte	0x04, 0x2f
        /*0c4a*/ 	.short	(.L_847 - .L_846)
	.align		4
.L_846:
        /*0c4c*/ 	.word	index@(_ZN7oneflow4cuda7softmax15SoftmaxWarpImplI10SimpleLoadIffE11SimpleStoreIffEfLi1ELi3ELi32ELi1ELb0ELNS1_9AlgorithmE0EEEvT_T0_ll)
        /*0c50*/ 	.word	0x00000018


	//----- nvinfo : EIATTR_FRAME_SIZE
	.align		4
.L_847:
        /*0c54*/ 	.byte	0x04, 0x11
        /*0c56*/ 	.short	(.L_849 - .L_848)
	.align		4
.L_848:
        /*0c58*/ 	.word	index@($__internal_219_$__cuda_sm3x_div_rn_noftz_f32_slowpath)
        /*0c5c*/ 	.word	0x00000000


	//----- nvinfo : EIATTR_FRAME_SIZE
	.align		4
.L_849:
        /*0c60*/ 	.byte	0x04, 0x11
        /*0c62*/ 	.short	(.L_851 - .L_850)
	.align		4
.L_850:
        /*0c64*/ 	.word	index@(_ZN7oneflow4cuda7softmax15SoftmaxWarpImplI10SimpleLoadIffE11SimpleStoreIffEfLi1ELi3ELi32ELi1ELb0ELNS1_9AlgorithmE0EEEvT_T0_ll)
        /*0c68*/ 	.word	0x00000000


	//----- nvinfo : EIATTR_REGCOUNT
	.align		4
.L_851:
        /*0c6c*/ 	.byte	0x04, 0x2f
        /*0c6e*/ 	.short	(.L_853 - .L_852)
	.align		4
.L_852:
        /*0c70*/ 	.word	index@(_ZN7oneflow4cuda7softmax15SoftmaxWarpImplI10SimpleLoadIffE11SimpleStoreIffEfLi1ELi3ELi32ELi1ELb1ELNS1_9AlgorithmE0EEEvT_T0_ll)
        /*0c74*/ 	.word	0x0000001a


	//----- nvinfo : EIATTR_FRAME_SIZE
	.align		4
.L_853:
        /*0c78*/ 	.byte	0x04, 0x11
        /*0c7a*/ 	.short	(.L_855 - .L_854)
	.align		4
.L_854:
        /*0c7c*/ 	.word	index@($__internal_218_$__cuda_sm3x_div_rn_noftz_f32_slowpath)
        /*0c80*/ 	.word	0x00000000


	//----- nvinfo : EIATTR_FRAME_SIZE
	.align		4
.L_855:
        /*0c84*/ 	.byte	0x04, 0x11
        /*0c86*/ 	.short	(.L_857 - .L_856)
	.align		4
.L_856:
        /*0c88*/ 	.word	index@(_ZN7oneflow4cuda7softmax15SoftmaxWarpImplI10SimpleLoadIffE11SimpleStoreIffEfLi1ELi3ELi32ELi1ELb1ELNS1_9AlgorithmE0EEEvT_T0_ll)
        /*0c8c*/ 	.word	0x00000000


	//----- nvinfo : EIATTR_REGCOUNT
	.align		4
.L_857:
        /*0c90*/ 	.byte	0x04, 0x2f
        /*0c92*/ 	.short	(.L_859 - .L_858)
	.align		4
.L_858:
        /*0c94*/ 	.word	index@(_ZN7oneflow4cuda7softmax15SoftmaxWarpImplI10SimpleLoadIffE11SimpleStoreIffEfLi1ELi4ELi32ELi1ELb0ELNS1_9AlgorithmE0EEEvT_T0_ll)
        /*0c98*/ 	.word	0x00000019


	//----- nvinfo : EIATTR_FRAME_SIZE
	.align		4
.L_859:
        /*0c9c*/ 	.byte	0x04, 0x11
        /*0c9e*/ 	.short	(.L_861 - .L_860)
	.align		4
.L_860:
        /*0ca0*/ 	.word	index@($__internal_217_$__cuda_sm3x_div_rn_noftz_f32_slowpath)
        /*0ca4*/ 	.word	0x00000000


	//----- nvinfo : EIATTR_FRAME_SIZE
	.align		4
.L_861:
        /*0ca8*/ 	.byte	0x04, 0x11
        /*0caa*/ 	.short	(.L_863 - .L_862)
	.align		4
.L_862:
        /*0cac*/ 	.word	index@(_ZN7oneflow4cuda7softmax15SoftmaxWarpImplI10SimpleLoadIffE11SimpleStoreIffEfLi1ELi4ELi32ELi1ELb0ELNS1_9AlgorithmE0EEEvT_T0_ll)
        /*0cb0*/ 	.word	0x00000000


	//----- nvinfo : EIATTR_REGCOUNT
	.align		4
.L_863:
        /*0cb4*/ 	.byte	0x04, 0x2f
        /*0cb6*/ 	.short	(.L_865 - .L_864)
	.align		4
.L_864:
        /*0cb8*/ 	.word	index@(_ZN7oneflow4cuda7softmax15SoftmaxWarpImplI10SimpleLoadIffE11SimpleStoreIffEfLi1ELi4ELi32ELi1ELb1ELNS1_9AlgorithmE0EEEvT_T0_ll)
        /*0cbc*/ 	.word	0x0000001c


	//----- nvinfo : EIATTR_FRAME_SIZE
	.align		4
.L_865:
        /*0cc0*/ 	.byte	0x04, 0x11
        /*0cc2*/ 	.short	(.L_867 - .L_866)
	.align		4
.L_866:
        /*0cc4*/ 	.word	index@($__internal_216_$__cuda_sm3x_div_rn_noftz_f32_slowpath)
        /*0cc8*/ 	.word	0x00000000


	//----- nvinfo : EIATTR_FRAME_SIZE
	.align		4
.L_867:
        /*0ccc*/ 	.byte	0x04, 0x11
        /*0cce*/ 	.short	(.L_869 - .L_868)
	.align		4
.L_868:
        /*0cd0*/ 	.word	index@(_ZN7oneflow4cuda7softmax15SoftmaxWarpImplI10SimpleLoadIffE11SimpleStoreIffEfLi1ELi4ELi32ELi1ELb1ELNS1_9AlgorithmE0EEEvT_T0_ll)
        /*0cd4*/ 	.word	0x00000000


	//----- nvinfo : EIATTR_REGCOUNT
	.align		4
.L_869:
        /*0cd8*/ 	.byte	0x04, 0x2f
        /*0cda*/ 	.short	(.L_871 - .L_870)
	.align		4
.L_870:
        /*0cdc*/ 	.word	index@(_ZN7oneflow4cuda7softmax15SoftmaxWarpImplI10SimpleLoadIffE11SimpleStoreIffEfLi1ELi5ELi32ELi1ELb0ELNS1_9AlgorithmE0EEEvT_T0_ll)
        /*0ce0*/ 	.word	0x0000001a


	//----- nvinfo : EIATTR_FRAME_SIZE
	.align		4
.L_871:
        /*0ce4*/ 	.byte	0x04, 0x11
        /*0ce6*/ 	.short	(.L_873 - .L_872)
	.align		4
.L_872:
        /*0ce8*/ 	.word	index@($__internal_215_$__cuda_sm3x_div_rn_noftz_f32_slowpath)
        /*0cec*/ 	.word	0x00000000


	//----- nvinfo : EIATTR_FRAME_SIZE
	.align		4
.L_873:
        /*0cf0*/ 	.byte	0x04, 0x11
        /*0cf2*/ 	.short	(.L_875 - .L_874)
	.align		4
.L_874:
        /*0cf4*/ 	.word	index@(_ZN7oneflow4cuda7softmax15SoftmaxWarpImplI10SimpleLoadIffE11SimpleStoreIffEfLi1ELi5ELi32ELi1ELb0ELNS1_9AlgorithmE0EEEvT_T0_ll)
        /*0cf8*/ 	.word	0x00000000


	//----- nvinfo : EIATTR_REGCOUNT
	.align		4
.L_875:
        /*0cfc*/ 	.byte	0x04, 0x2f
        /*0cfe*/ 	.short	(.L_877 - .L_876)
	.align		4
.L_876:
        /*0d00*/ 	.word	index@(_ZN7oneflow4cuda7softmax15SoftmaxWarpImplI10SimpleLoadIffE11SimpleStoreIffEfLi1ELi5ELi32ELi1ELb1ELNS1_9AlgorithmE0EEEvT_T0_ll)
        /*0d04*/ 	.word	0x00000020


	//----- nvinfo : EIATTR_FRAME_SIZE
	.align		4
.L_877:
        /*0d08*/ 	.byte	0x04, 0x11
        /*0d0a*/ 	.short	(.L_879 - .L_878)
	.align		4
.L_878:
        /*0d0c*/ 	.word	index@($__internal_214_$__cuda_sm3x_div_rn_noftz_f32_slowpath)
        /*0d10*/ 	.word	0x00000000


	//----- nvinfo : EIATTR_FRAME_SIZE
	.align		4
.L_879:
        /*0d14*/ 	.byte	0x04, 0x11
        /*0d16*/ 	.short	(.L_881 - .L_880)
	.align		4
.L_880:
        /*0d18*/ 	.word	index@(_ZN7oneflow4cuda7softmax15SoftmaxWarpImplI10SimpleLoadIffE11SimpleStoreIffEfLi1ELi5ELi32ELi1ELb1ELNS1_9AlgorithmE0EEEvT_T0_ll)
        /*0d1c*/ 	.word	0x00000000


	//----- nvinfo : EIATTR_REGCOUNT
	.align		4
.L_881:
        /*0d20*/ 	.byte	0x04, 0x2f
        /*0d22*/ 	.short	(.L_883 - .L_882)
	.align		4
.L_882:
        /*0d24*/ 	.word	index@(_ZN7oneflow4cuda7softmax15SoftmaxWarpImplI10SimpleLoadIffE11SimpleStoreIffEfLi1ELi6ELi32ELi1ELb0ELNS1_9AlgorithmE0EEEvT_T0_ll)
        /*0d28*/ 	.word	0x0000001c


	//----- nvinfo : EIATTR_FRAME_SIZE
	.align		4
.L_883:
        /*0d2c*/ 	.byte	0x04, 0x11
        /*0d2e*/ 	.short	(.L_885 - .L_884)
	.align		4
.L_884:
        /*0d30*/ 	.word	index@($__internal_213_$__cuda_sm3x_div_rn_noftz_f32_slowpath)
        /*0d34*/ 	.word	0x00000000


	//----- nvinfo : EIATTR_FRAME_SIZE
	.align		4
.L_885:
        /*0d38*/ 	.byte	0x04, 0x11
        /*0d3a*/ 	.short	(.L_887 - .L_886)
	.align		4
.L_886:
        /*0d3c*/ 	.word	index@(_ZN7oneflow4cuda7softmax15SoftmaxWarpImplI10SimpleLoadIffE11SimpleStoreIffEfLi1ELi6ELi32ELi1ELb0ELNS1_9AlgorithmE0EEEvT_T0_ll)
        /*0d40*/ 	.word	0x00000000


	//----- nvinfo : EIATTR_REGCOUNT
	.align		4
.L_887:
        /*0d44*/ 	.byte	0x04, 0x2f
        /*0d46*/ 	.short	(.L_889 - .L_888)
	.align		4
.L_888:
        /*0d48*/ 	.word	index@(_ZN7oneflow4cuda7softmax15SoftmaxWarpImplI10SimpleLoadIffE11SimpleStoreIffEfLi1ELi6ELi32ELi1ELb1ELNS1_9AlgorithmE0EEEvT_T0_ll)
        /*0d4c*/ 	.word	0x00000021


	//----- nvinfo : EIATTR_FRAME_SIZE
	.align		4
.L_889:
        /*0d50*/ 	.byte	0x04, 0x11
        /*0d52*/ 	.short	(.L_891 - .L_890)
	.align		4
.L_890:
        /*0d54*/ 	.word	index@($__internal_212_$__cuda_sm3x_div_rn_noftz_f32_slowpath)
        /*0d58*/ 	.word	0x00000000


	//----- nvinfo : EIATTR_FRAME_SIZE
	.align		4
.L_891:
        /*0d5c*/ 	.byte	0x04, 0x11
        /*0d5e*/ 	.short	(.L_893 - .L_892)
	.align		4
.L_892:
        /*0d60*/ 	.word	index@(_ZN7oneflow4cuda7softmax15SoftmaxWarpImplI10SimpleLoadIffE11SimpleStoreIffEfLi1ELi6ELi32ELi1ELb1ELNS1_9AlgorithmE0EEEvT_T0_ll)
        /*0d64*/ 	.word	0x00000000


	//----- nvinfo : EIATTR_REGCOUNT
	.align		4
.L_893:
        /*0d68*/ 	.byte	0x04, 0x2f
        /*0d6a*/ 	.short	(.L_895 - .L_894)
	.align		4
.L_894:
        /*0d6c*/ 	.word	index@(_ZN7oneflow4cuda7softmax15SoftmaxWarpImplI10SimpleLoadIffE11SimpleStoreIffEfLi1ELi7ELi32ELi1ELb0ELNS1_9AlgorithmE0EEEvT_T0_ll)
        /*0d70*/ 	.word	0x0000001e


	//----- nvinfo : EIATTR_FRAME_SIZE
	.align		4
.L_895:
        /*0d74*/ 	.byte	0x04, 0x11
        /*0d76*/ 	.short	(.L_897 - .L_896)
	.align		4
.L_896:
        /*0d78*/ 	.word	index@($__internal_211_$__cuda_sm3x_div_rn_noftz_f32_slowpath)
        /*0d7c*/ 	.word	0x00000000


	//----- nvinfo : EIATTR_FRAME_SIZE
	.align		4
.L_897:
        /*0d80*/ 	.byte	0x04, 0x11
        /*0d82*/ 	.short	(.L_899 - .L_898)
	.align		4
.L_898:
        /*0d84*/ 	.word	index@(_ZN7oneflow4cuda7softmax15SoftmaxWarpImplI10SimpleLoadIffE11SimpleStoreIffEfLi1ELi7ELi32ELi1ELb0ELNS1_9AlgorithmE0EEEvT_T0_ll)
        /*0d88*/ 	.word	0x00000000


	//----- nvinfo : EIATTR_REGCOUNT
	.align		4
.L_899:
        /*0d8c*/ 	.byte	0x04, 0x2f
        /*0d8e*/ 	.short	(.L_901 - .L_900)
	.align		4
.L_900:
        /*0d90*/ 	.word	index@(_ZN7oneflow4cuda7softmax15SoftmaxWarpImplI10SimpleLoadIffE11SimpleStoreIffEfLi1ELi7ELi32ELi1ELb1ELNS1_9AlgorithmE0EEEvT_T0_ll)
        /*0d94*/ 	.word	0x00000028


	//----- nvinfo : EIATTR_FRAME_SIZE
	.align		4
.L_901:
        /*0d98*/ 	.byte	0x04, 0x11
        /*0d9a*/ 	.short	(.L_903 - .L_902)
	.align		4
.L_902:
        /*0d9c*/ 	.word	index@($__internal_210_$__cuda_sm3x_div_rn_noftz_f32_slowpath)
        /*0da0*/ 	.word	0x00000000


	//----- nvinfo : EIATTR_FRAME_SIZE
	.align		4
.L_903:
        /*0da4*/ 	.byte	0x04, 0x11
        /*0da6*/ 	.short	(.L_905 - .L_904)
	.align		4
.L_904:
        /*0da8*/ 	.word	index@(_ZN7oneflow4cuda7softmax15SoftmaxWarpImplI10SimpleLoadIffE11SimpleStoreIffEfLi1ELi7ELi32ELi1ELb1ELNS1_9AlgorithmE0EEEvT_T0_ll)
        /*0dac*/ 	.word	0x00000000


	//----- nvinfo : EIATTR_REGCOUNT
	.align		4
.L_905:
        /*0db0*/ 	.byte	0x04, 0x2f
        /*0db2*/ 	.short	(.L_907 - .L_906)
	.align		4
.L_906:
        /*0db4*/ 	.word	index@(_ZN7oneflow4cuda7softmax15SoftmaxWarpImplI10SimpleLoadIffE11SimpleStoreIffEfLi1ELi8ELi32ELi1ELb0ELNS1_9AlgorithmE0EEEvT_T0_ll)
        /*0db8*/ 	.word	0x0000001e


	//----- nvinfo : EIATTR_FRAME_SIZE
	.align		4
.L_907:
        /*0dbc*/ 	.byte	0x04, 0x11
        /*0dbe*/ 	.short	(.L_909 - .L_908)
	.align		4
.L_908:
        /*0dc0*/ 	.word	index@($__internal_209_$__cuda_sm3x_div_rn_noftz_f32_slowpath)
        /*0dc4*/ 	.word	0x00000000


	//----- nvinfo : EIATTR_FRAME_SIZE
	.align		4
.L_909:
        /*0dc8*/ 	.byte	0x04, 0x11
        /*0dca*/ 	.short	(.L_911 - .L_910)
	.align		4
.L_910:
        /*0dcc*/ 	.word	index@(_ZN7oneflow4cuda7softmax15SoftmaxWarpImplI10SimpleLoadIffE11SimpleStoreIffEfLi1ELi8ELi32ELi1ELb0ELNS1_9AlgorithmE0EEEvT_T0_ll)
        /*0dd0*/ 	.word	0x00000000


	//----- nvinfo : EIATTR_REGCOUNT
	.align		4
.L_911:
        /*0dd4*/ 	.byte	0x04, 0x2f
        /*0dd6*/ 	.short	(.L_913 - .L_912)
	.align		4
.L_912:
        /*0dd8*/ 	.word	index@(_ZN7oneflow4cuda7softmax15SoftmaxWarpImplI10SimpleLoadIffE11SimpleStoreIffEfLi1ELi8ELi32ELi1ELb1ELNS1_9AlgorithmE0EEEvT_T0_ll)
        /*0ddc*/ 	.word	0x00000027


	//----- nvinfo : EIATTR_FRAME_SIZE
	.align		4
.L_913:
        /*0de0*/ 	.byte	0x04, 0x11
        /*0de2*/ 	.short	(.L_915 - .L_914)
	.align		4
.L_914:
        /*0de4*/ 	.word	index@($__internal_208_$__cuda_sm3x_div_rn_noftz_f32_slowpath)
        /*0de8*/ 	.word	0x00000000


	//----- nvinfo : EIATTR_FRAME_SIZE
	.align		4
.L_915:
        /*0dec*/ 	.byte	0x04, 0x11
        /*0dee*/ 	.short	(.L_917 - .L_916)
	.align		4
.L_916:
        /*0df0*/ 	.word	index@(_ZN7oneflow4cuda7softmax15SoftmaxWarpImplI10SimpleLoadIffE11SimpleStoreIffEfLi1ELi8ELi32ELi1ELb1ELNS1_9AlgorithmE0EEEvT_T0_ll)
        /*0df4*/ 	.word	0x00000000


	//----- nvinfo : EIATTR_REGCOUNT
	.align		4
.L_917:
        /*0df8*/ 	.byte	0x04, 0x2f
        /*0dfa*/ 	.short	(.L_919 - .L_918)
	.align		4
.L_918:
        /*0dfc*/ 	.word	index@(_ZN7oneflow4cuda7softmax15SoftmaxWarpImplI10SimpleLoadIffE11SimpleStoreIffEfLi1ELi9ELi32ELi1ELb0ELNS1_9AlgorithmE0EEEvT_T0_ll)
        /*0e00*/ 	.word	0x00000020


	//----- nvinfo : EIATTR_FRAME_SIZE
	.align		4
.L_919:
        /*0e04*/ 	.byte	0x04, 0x11
        /*0e06*/ 	.short	(.L_921 - .L_920)
	.align		4
.L_920:
        /*0e08*/ 	.word	index@($__internal_207_$__cuda_sm3x_div_rn_noftz_f32_slowpath)
        /*0e0c*/ 	.word	0x00000000


	//----- nvinfo : EIATTR_FRAME_SIZE
	.align		4
.L_921:
        /*0e10*/ 	.byte	0x04, 0x11
        /*0e12*/ 	.short	(.L_923 - .L_922)
	.align		4
.L_922:
        /*0e14*/ 	.word	index@(_ZN7oneflow4cuda7softmax15SoftmaxWarpImplI10SimpleLoadIffE11SimpleStoreIffEfLi1ELi9ELi32ELi1ELb0ELNS1_9AlgorithmE0EEEvT_T0_ll)
        /*0e18*/ 	.word	0x00000000


	//----- nvinfo : EIATTR_REGCOUNT
	.align		4
.L_923:
        /*0e1c*/ 	.byte	0x04, 0x2f
        /*0e1e*/ 	.short	(.L_925 - .L_924)
	.align		4
.L_924:
        /*0e20*/ 	.word	index@(_ZN7oneflow4cuda7softmax15SoftmaxWarpImplI10SimpleLoadIffE11SimpleStoreIffEfLi1ELi9ELi32ELi1ELb1ELNS1_9AlgorithmE0EEEvT_T0_ll)
        /*0e24*/ 	.word	0x0000002c


	//----- nvinfo : EIATTR_FRAME_SIZE
	.align		4
.L_925:
        /*0e28*/ 	.byte	0x04, 0x11
        /*0e2a*/ 	.short	(.L_927 - .L_926)
	.align		4
.L_926:
        /*0e2c*/ 	.word	index@($__internal_206_$__cuda_sm3x_div_rn_noftz_f32_slowpath)
        /*0e30*/ 	.word	0x00000000


	//----- nvinfo : EIATTR_FRAME_SIZE
	.align		4
.L_927:
        /*0e34*/ 	.byte	0x04, 0x11
        /*0e36*/ 	.short	(.L_929 - .L_928)
	.align		4
.L_928:
        /*0e38*/ 	.word	index@(_ZN7oneflow4cuda7softmax15SoftmaxWarpImplI10SimpleLoadIffE11SimpleStoreIffEfLi1ELi9ELi32ELi1ELb1ELNS1_9AlgorithmE0EEEvT_T0_ll)
        /*0e3c*/ 	.word	0x00000000


	//----- nvinfo : EIATTR_REGCOUNT
	.align		4
.L_929:
        /*0e40*/ 	.byte	0x04, 0x2f
        /*0e42*/ 	.short	(.L_931 - .L_930)
	.align		4
.L_930:
        /*0e44*/ 	.word	index@(_ZN7oneflow4cuda7softmax15SoftmaxWarpImplI10SimpleLoadIffE11SimpleStoreIffEfLi1ELi10ELi32ELi1ELb0ELNS1_9AlgorithmE0EEEvT_T0_ll)
        /*0e48*/ 	.word	0x00000023


	//----- nvinfo : EIATTR_FRAME_SIZE
	.align		4
.L_931:
        /*0e4c*/ 	.byte	0x04, 0x11
        /*0e4e*/ 	.short	(.L_933 - .L_932)
	.align		4
.L_932:
        /*0e50*/ 	.word	index@($__internal_205_$__cuda_sm3x_div_rn_noftz_f32_slowpath)
        /*0e54*/ 	.word	0x00000000


	//----- nvinfo : EIATTR_FRAME_SIZE
	.align		4
.L_933:
        /*0e58*/ 	.byte	0x04, 0x11
        /*0e5a*/ 	.short	(.L_935 - .L_934)
	.align		4
.L_934:
        /*0e5c*/ 	.word	index@(_ZN7oneflow4cuda7softmax15SoftmaxWarpImplI10SimpleLoadIffE11SimpleStoreIffEfLi1ELi10ELi32ELi1ELb0ELNS1_9AlgorithmE0EEEvT_T0_ll)
        /*0e60*/ 	.word	0x00000000


	//----- nvinfo : EIATTR_REGCOUNT
	.align		4
.L_935:
        /*0e64*/ 	.byte	0x04, 0x2f
        /*0e66*/ 	.short	(.L_937 - .L_936)
	.align		4
.L_936:
        /*0e68*/ 	.word	index@(_ZN7oneflow4cuda7softmax15SoftmaxWarpImplI10SimpleLoadIffE11SimpleStoreIffEfLi1ELi10ELi32ELi1ELb1ELNS1_9AlgorithmE0EEEvT_T0_ll)
        /*0e6c*/ 	.word	0x00000030


	//----- nvinfo : EIATTR_FRAME_SIZE
	.align		4
.L_937:
        /*0e70*/ 	.byte	0x04, 0x11
        /*0e72*/ 	.short	(.L_939 - .L_938)
	.align		4
.L_938:
        /*0e74*/ 	.word	index@($__internal_204_$__cuda_sm3x_div_rn_noftz_f32_slowpath)
        /*0e78*/ 	.word	0x00000000


	//----- nvinfo : EIATTR_FRAME_SIZE
	.align		4
.L_939:
        /*0e7c*/ 	.byte	0x04, 0x11
        /*0e7e*/ 	.short	(.L_941 - .L_940)
	.align		4
.L_940:
        /*0e80*/ 	.word	index@(_ZN7oneflow4cuda7softmax15SoftmaxWarpImplI10SimpleLoadIffE11SimpleStoreIffEfLi1ELi10ELi32ELi1ELb1ELNS1_9AlgorithmE0EEEvT_T0_ll)
        /*0e84*/ 	.word	0x00000000


	//----- nvinfo : EIATTR_REGCOUNT
	.align		4
.L_941:
        /*0e88*/ 	.byte	0x04, 0x2f
        /*0e8a*/ 	.short	(.L_943 - .L_942)
	.align		4
.L_942:
        /*0e8c*/ 	.word	index@(_ZN7oneflow4cuda7softmax15SoftmaxWarpImplI10SimpleLoadIffE11SimpleStoreIffEfLi1ELi11ELi32ELi1ELb0ELNS1_9AlgorithmE0EEEvT_T0_ll)
        /*0e90*/ 	.word	0x00000024


	//----- nvinfo : EIATTR_FRAME_SIZE
	.align		4
.L_943:
        /*0e94*/ 	.byte	0x04, 0x11
        /*0e96*/ 	.short	(.L_945 - .L_944)
	.align		4
.L_944:
        /*0e98*/ 	.word	index@($__internal_203_$__cuda_sm3x_div_rn_noftz_f32_slowpath)
        /*0e9c*/ 	.word	0x00000000


	//----- nvinfo : EIATTR_FRAME_SIZE
	.align		4
.L_945:
        /*0ea0*/ 	.byte	0x04, 0x11
        /*0ea2*/ 	.short	(.L_947 - .L_946)
	.align		4
.L_946:
        /*0ea4*/ 	.word	index@(_ZN7oneflow4cuda7softmax15SoftmaxWarpImplI10SimpleLoadIffE11SimpleStoreIffEfLi1ELi11ELi32ELi1ELb0ELNS1_9AlgorithmE0EEEvT_T0_ll)
        /*0ea8*/ 	.word	0x00000000


	//----- nvinfo : EIATTR_REGCOUNT
	.align		4
.L_947:
        /*0eac*/ 	.byte	0x04, 0x2f
        /*0eae*/ 	.short	(.L_949 - .L_948)
	.align		4
.L_948:
        /*0eb0*/ 	.word	index@(_ZN7oneflow4cuda7softmax15SoftmaxWarpImplI10SimpleLoadIffE11SimpleStoreIffEfLi1ELi11ELi32ELi1ELb1ELNS1_9AlgorithmE0EEEvT_T0_ll)
        /*0eb4*/ 	.word	0x00000034


	//----- nvinfo : EIATTR_FRAME_SIZE
	.align		4
.L_949:
        /*0eb8*/ 	.byte	0x04, 0x11
        /*0eba*/ 	.short	(.L_951 - .L_950)
	.align		4
.L_950:
        /*0ebc*/ 	.word	index@($__internal_202_$__cuda_sm3x_div_rn_noftz_f32_slowpath)
        /*0ec0*/ 	.word	0x00000000


	//----- nvinfo : EIATTR_FRAME_SIZE
	.align		4
.L_951:
        /*0ec4*/ 	.byte	0x04, 0x11
        /*0ec6*/ 	.short	(.L_953 - .L_952)
	.align		4
.L_952:
        /*0ec8*/ 	.word	index@(_ZN7oneflow4cuda7softmax15SoftmaxWarpImplI10SimpleLoadIffE11SimpleStoreIffEfLi1ELi11ELi32ELi1ELb1ELNS1_9AlgorithmE0EEEvT_T0_ll)
        /*0ecc*/ 	.word	0x00000000


	//----- nvinfo : EIATTR_REGCOUNT
	.align		4
.L_953:
        /*0ed0*/ 	.byte	0x04, 0x2f
        /*0ed2*/ 	.short	(.L_955 - .L_954)
	.align		4
.L_954:
        /*0ed4*/ 	.word	index@(_ZN7oneflow4cuda7softmax15SoftmaxWarpImplI10SimpleLoadIffE11SimpleStoreIffEfLi1ELi12ELi32ELi1ELb0ELNS1_9AlgorithmE0EEEvT_T0_ll)
        /*0ed8*/ 	.word	0x00000026


	//----- nvinfo : EIATTR_FRAME_SIZE
	.align		4
.L_955:
        /*0edc*/ 	.byte	0x04, 0x11
        /*0ede*/ 	.short	(.L_957 - .L_956)
	.align		4
.L_956:
        /*0ee0*/ 	.word	index@($__internal_201_$__cuda_sm3x_div_rn_noftz_f32_slowpath)
        /*0ee4*/ 	.word	0x00000000


	//----- nvinfo : EIATTR_FRAME_SIZE
	.align		4
.L_957:
        /*0ee8*/ 	.byte	0x04, 0x11
        /*0eea*/ 	.short	(.L_959 - .L_958)
	.align		4
.L_958:
        /*0eec*/ 	.word	index@(_ZN7oneflow4cuda7softmax15SoftmaxWarpImplI10SimpleLoadIffE11SimpleStoreIffEfLi1ELi12ELi32ELi1ELb0ELNS1_9AlgorithmE0EEEvT_T0_ll)
        /*0ef0*/ 	.word	0x00000000


	//----- nvinfo : EIATTR_REGCOUNT
	.align		4
.L_959:
        /*0ef4*/ 	.byte	0x04, 0x2f
        /*0ef6*/ 	.short	(.L_961 - .L_960)
	.align		4
.L_960:
        /*0ef8*/ 	.word	index@(_ZN7oneflow4cuda7softmax15SoftmaxWarpImplI10SimpleLoadIffE11SimpleStoreIffEfLi1ELi12ELi32ELi1ELb1ELNS1_9AlgorithmE0EEEvT_T0_ll)
        /*0efc*/ 	.word	0x00000038


	//----- nvinfo : EIATTR_FRAME_SIZE
	.align		4
.L_961:
        /*0f00*/ 	.byte	0x04, 0x11
        /*0f02*/ 	.short	(.L_963 - .L_962)
	.align		4
.L_962:
        /*0f04*/ 	.word	index@($__internal_200_$__cuda_sm3x_div_rn_noftz_f32_slowpath)
        /*0f08*/ 	.word	0x00000000


	//----- nvinfo : EIATTR_FRAME_SIZE
	.align		4
.L_963:
        /*0f0c*/ 	.byte	0x04, 0x11
        /*0f0e*/ 	.short	(.L_965 - .L_964)
	.align		4
.L_964:
        /*0f10*/ 	.word	index@(_ZN7oneflow4cuda7softmax15SoftmaxWarpImplI10SimpleLoadIffE11SimpleStoreIffEfLi1ELi12ELi32ELi1ELb1ELNS1_9AlgorithmE0EEEvT_T0_ll)
        /*0f14*/ 	.word	0x00000000


	//----- nvinfo : EIATTR_REGCOUNT
	.align		4
.L_965:
        /*0f18*/ 	.byte	0x04, 0x2f
        /*0f1a*/ 	.short	(.L_967 - .L_966)
	.align		4
.L_966:
        /*0f1c*/ 	.word	index@(_ZN7oneflow4cuda7softmax15SoftmaxWarpImplI10SimpleLoadIffE11SimpleStoreIffEfLi1ELi13ELi32ELi1ELb0ELNS1_9AlgorithmE0EEEvT_T0_ll)
        /*0f20*/ 	.word	0x00000023


	//----- nvinfo : EIATTR_FRAME_SIZE
	.align		4
.L_967:
        /*0f24*/ 	.byte	0x04, 0x11
        /*0f26*/ 	.short	(.L_969 - .L_968)
	.align		4
.L_968:
        /*0f28*/ 	.word	index@($__internal_199_$__cuda_sm3x_div_rn_noftz_f32_slowpath)
        /*0f2c*/ 	.word	0x00000000


	//----- nvinfo : EIATTR_FRAME_SIZE
	.align		4
.L_969:
        /*0f30*/ 	.byte	0x04, 0x11
        /*0f32*/ 	.short	(.L_971 - .L_970)
	.align		4
.L_970:
        /*0f34*/ 	.word	index@(_ZN7oneflow4cuda7softmax15SoftmaxWarpImplI10SimpleLoadIffE11SimpleStoreIffEfLi1ELi13ELi32ELi1ELb0ELNS1_9AlgorithmE0EEEvT_T0_ll)
        /*0f38*/ 	.word	0x00000000


	//----- nvinfo : EIATTR_REGCOUNT
	.align		4
.L_971:
        /*0f3c*/ 	.byte	0x04, 0x2f
        /*0f3e*/ 	.short	(.L_973 - .L_972)
	.align		4
.L_972:
        /*0f40*/ 	.word	index@(_ZN7oneflow4cuda7softmax15SoftmaxWarpImplI10SimpleLoadIffE11SimpleStoreIffEfLi1ELi13ELi32ELi1ELb1ELNS1_9AlgorithmE0EEEvT_T0_ll)
        /*0f44*/ 	.word	0x00000038


	//----- nvinfo : EIATTR_FRAME_SIZE
	.align		4
.L_973:
        /*0f48*/ 	.byte	0x04, 0x11
        /*0f4a*/ 	.short	(.L_975 - .L_974)
	.align		4
.L_974:
        /*0f4c*/ 	.word	index@($__internal_198_$__cuda_sm3x_div_rn_noftz_f32_slowpath)
        /*0f50*/ 	.word	0x00000000


	//----- nvinfo : EIATTR_FRAME_SIZE
	.align		4
.L_975:
        /*0f54*/ 	.byte	0x04, 0x11
        /*0f56*/ 	.short	(.L_977 - .L_976)
	.align		4
.L_976:
        /*0f58*/ 	.word	index@(_ZN7oneflow4cuda7softmax15SoftmaxWarpImplI10SimpleLoadIffE11SimpleStoreIffEfLi1ELi13ELi32ELi1ELb1ELNS1_9AlgorithmE0EEEvT_T0_ll)
        /*0f5c*/ 	.word	0x00000000


	//----- nvinfo : EIATTR_REGCOUNT
	.align		4
.L_977:
        /*0f60*/ 	.byte	0x04, 0x2f
        /*0f62*/ 	.short	(.L_979 - .L_978)
	.align		4
.L_978:
        /*0f64*/ 	.word	index@(_ZN7oneflow4cuda7softmax15SoftmaxWarpImplI10SimpleLoadIffE11SimpleStoreIffEfLi1ELi14ELi32ELi1ELb0ELNS1_9AlgorithmE0EEEvT_T0_ll)
        /*0f68*/ 	.word	0x00000027


	//----- nvinfo : EIATTR_FRAME_SIZE
	.align		4
.L_979:
        /*0f6c*/ 	.byte	0x04, 0x11
        /*0f6e*/ 	.short	(.L_981 - .L_980)
	.align		4
.L_980:
        /*0f70*/ 	.word	index@($__internal_197_$__cuda_sm3x_div_rn_noftz_f32_slowpath)
        /*0f74*/ 	.word	0x00000000


	//----- nvinfo : EIATTR_FRAME_SIZE
	.align		4
.L_981:
        /*0f78*/ 	.byte	0x04, 0x11
        /*0f7a*/ 	.short	(.L_983 - .L_982)
	.align		4
.L_982:
        /*0f7c*/ 	.word	index@(_ZN7oneflow4cuda7softmax15SoftmaxWarpImplI10SimpleLoadIffE11SimpleStoreIffEfLi1ELi14ELi32ELi1ELb0ELNS1_9AlgorithmE0EEEvT_T0_ll)
        /*0f80*/ 	.word	0x00000000


	//----- nvinfo : EIATTR_REGCOUNT
	.align		4
.L_983:
        /*0f84*/ 	.byte	0x04, 0x2f
        /*0f86*/ 	.short	(.L_985 - .L_984)
	.align		4
.L_984:
        /*0f88*/ 	.word	index@(_ZN7oneflow4cuda7softmax15SoftmaxWarpImplI10SimpleLoadIffE11SimpleStoreIffEfLi1ELi14ELi32ELi1ELb1ELNS1_9AlgorithmE0EEEvT_T0_ll)
        /*0f8c*/ 	.word	0x00000040


	//----- nvinfo : EIATTR_FRAME_SIZE
	.align		4
.L_985:
        /*0f90*/ 	.byte	0x04, 0x11
        /*0f92*/ 	.short	(.L_987 - .L_986)
	.align		4
.L_986:
        /*0f94*/ 	.word	index@($__internal_196_$__cuda_sm3x_div_rn_noftz_f32_slowpath)
        /*0f98*/ 	.word	0x00000000


	//----- nvinfo : EIATTR_FRAME_SIZE
	.align		4
.L_987:
        /*0f9c*/ 	.byte	0x04, 0x11
        /*0f9e*/ 	.short	(.L_989 - .L_988)
	.align		4
.L_988:
        /*0fa0*/ 	.word	index@(_ZN7oneflow4cuda7softmax15SoftmaxWarpImplI10SimpleLoadIffE11SimpleStoreIffEfLi1ELi14ELi32ELi1ELb1ELNS1_9AlgorithmE0EEEvT_T0_ll)
        /*0fa4*/ 	.word	0x00000000


	//----- nvinfo : EIATTR_REGCOUNT
	.align		4
.L_989:
        /*0fa8*/ 	.byte	0x04, 0x2f
        /*0faa*/ 	.short	(.L_991 - .L_990)
	.align		4
.L_990:
        /*0fac*/ 	.word	index@(_ZN7oneflow4cuda7softmax15SoftmaxWarpImplI10SimpleLoadIffE11SimpleStoreIffEfLi1ELi15ELi32ELi1ELb0ELNS1_9AlgorithmE0EEEvT_T0_ll)
        /*0fb0*/ 	.word	0x00000029


	//----- nvinfo : EIATTR_FRAME_SIZE
	.align		4
.L_991:
        /*0fb4*/ 	.byte	0x04, 0x11
        /*0fb6*/ 	.short	(.L_993 - .L_992)
	.align		4
.L_992:
        /*0fb8*/ 	.word	index@($__internal_195_$__cuda_sm3x_div_rn_noftz_f32_slowpath)
        /*0fbc*/ 	.word	0x00000000


	//----- nvinfo : EIATTR_FRAME_SIZE
	.align		4
.L_993:
        /*0fc0*/ 	.byte	0x04, 0x11
        /*0fc2*/ 	.short	(.L_995 - .L_994)
	.align		4
.L_994:
        /*0fc4*/ 	.word	index@(_ZN7oneflow4cuda7softmax15SoftmaxWarpImplI10SimpleLoadIffE11SimpleStoreIffEfLi1ELi15ELi32ELi1ELb0ELNS1_9AlgorithmE0EEEvT_T0_ll)
        /*0fc8*/ 	.word	0x00000000


	//----- nvinfo : EIATTR_REGCOUNT
	.align		4
.L_995:
        /*0fcc*/ 	.byte	0x04, 0x2f
        /*0fce*/ 	.short	(.L_997 - .L_996)
	.align		4
.L_996:
        /*0fd0*/ 	.word	index@(_ZN7oneflow4cuda7softmax15SoftmaxWarpImplI10SimpleLoadIffE11SimpleStoreIffEfLi1ELi15ELi32ELi1ELb1ELNS1_9AlgorithmE0EEEvT_T0_ll)
        /*0fd4*/ 	.word	0x00000040


	//----- nvinfo : EIATTR_FRAME_SIZE
	.align		4
.L_997:
        /*0fd8*/ 	.byte	0x04, 0x11
        /*0fda*/ 	.short	(.L_999 - .L_998)
	.align		4
.L_998:
        /*0fdc*/ 	.word	index@($__internal_194_$__cuda_sm3x_div_rn_noftz_f32_slowpath)
        /*0fe0*/ 	.word	0x00000000


	//----- nvinfo : EIATTR_FRAME_SIZE
	.align		4
.L_999:
        /*0fe4*/ 	.byte	0x04, 0x11
        /*0fe6*/ 	.short	(.L_1001 - .L_1000)
	.align		4
.L_1000:
        /*0fe8*/ 	.word	index@(_ZN7oneflow4cuda7softmax15SoftmaxWarpImplI10SimpleLoadIffE11SimpleStoreIffEfLi1ELi15ELi32ELi1ELb1ELNS1_9AlgorithmE0EEEvT_T0_ll)
        /*0fec*/ 	.word	0x00000000


	//----- nvinfo : EIATTR_REGCOUNT
	.align		4
.L_1001:
        /*0ff0*/ 	.byte	0x04, 0x2f
        /*0ff2*/ 	.short	(.L_1003 - .L_1002)
	.align		4
.L_1002:
        /*0ff4*/ 	.word	index@(_ZN7oneflow4cuda7softmax15SoftmaxWarpImplI10SimpleLoadIffE11SimpleStoreIffEfLi1ELi16ELi32ELi1ELb0ELNS1_9AlgorithmE0EEEvT_T0_ll)
        /*0ff8*/ 	.word	0x0000002d


	//----- nvinfo : EIATTR_FRAME_SIZE
	.align		4
.L_1003:
        /*0ffc*/ 	.byte	0x04, 0x11
        /*0ffe*/ 	.short	(.L_1005 - .L_1004)
	.align		4
.L_1004:
        /*1000*/ 	.word	index@($__internal_193_$__cuda_sm3x_div_rn_noftz_f32_slowpath)
        /*1004*/ 	.word	0x00000000


	//----- nvinfo : EIATTR_FRAME_SIZE
	.align		4
.L_1005:
        /*1008*/ 	.byte	0x04, 0x11
        /*100a*/ 	.short	(.L_1007 - .L_1006)
	.align		4
.L_1006:
        /*100c*/ 	.word	index@(_ZN7oneflow4cuda7softmax15SoftmaxWarpImplI10SimpleLoadIffE11SimpleStoreIffEfLi1ELi16ELi32ELi1ELb0ELNS1_9AlgorithmE0EEEvT_T0_ll)
        /*1010*/ 	.word	0x00000000


	//----- nvinfo : EIATTR_REGCOUNT
	.align		4
.L_1007:
        /*1014*/ 	.byte	0x04, 0x2f
        /*1016*/ 	.short	(.L_1009 - .L_1008)
	.align		4
.L_1008:
        /*1018*/ 	.word	index@(_ZN7oneflow4cuda7softmax15SoftmaxWarpImplI10SimpleLoadIffE11SimpleStoreIffEfLi1ELi16ELi32ELi1ELb1ELNS1_9AlgorithmE0EEEvT_T0_ll)
        /*101c*/ 	.word	0x00000046


	//----- nvinfo : EIATTR_FRAME_SIZE
	.align		4
.L_1009:
        /*1020*/ 	.byte	0x04, 0x11
        /*1022*/ 	.short	(.L_1011 - .L_1010)
	.align		4
.L_1010:
        /*1024*/ 	.word	index@($__internal_192_$__cuda_sm3x_div_rn_noftz_f32_slowpath)
        /*1028*/ 	.word	0x00000000


	//----- nvinfo : EIATTR_FRAME_SIZE
	.align		4
.L_1011:
        /*102c*/ 	.byte	0x04, 0x11
        /*102e*/ 	.short	(.L_1013 - .L_1012)
	.align		4
.L_1012:
        /*1030*/ 	.word	index@(_ZN7oneflow4cuda7softmax15SoftmaxWarpImplI10SimpleLoadIffE11SimpleStoreIffEfLi1ELi16ELi32ELi1ELb1ELNS1_9AlgorithmE0EEEvT_T0_ll)
        /*1034*/ 	.word	0x00000000


	//----- nvinfo : EIATTR_REGCOUNT
	.align		4
.L_1013:
        /*1038*/ 	.byte	0x04, 0x2f
        /*103a*/ 	.short	(.L_1015 - .L_1014)
	.align		4
.L_1014:
        /*103c*/ 	.word	index@(_ZN7oneflow4cuda7softmax15SoftmaxWarpImplI10SimpleLoadIffE11SimpleStoreIffEfLi1ELi17ELi32ELi1ELb0ELNS1_9AlgorithmE0EEEvT_T0_ll)
        /*1040*/ 	.word	0x00000030


	//----- nvinfo : EIATTR_FRAME_SIZE
	.align		4
.L_1015:
        /*1044*/ 	.byte	0x04, 0x11
        /*1046*/ 	.short	(.L_1017 - .L_1016)
	.align		4
.L_1016:
        /*1048*/ 	.word	index@($__internal_191_$__cuda_sm3x_div_rn_noftz_f32_slowpath)
        /*104c*/ 	.word	0x00000000


	//----- nvinfo : EIATTR_FRAME_SIZE
	.align		4
.L_1017:
        /*1050*/ 	.byte	0x04, 0x11
        /*1052*/ 	.short	(.L_1019 - .L_1018)
	.align		4
.L_1018:
        /*1054*/ 	.word	index@(_ZN7oneflow4cuda7softmax15SoftmaxWarpImplI10SimpleLoadIffE11SimpleStoreIffEfLi1ELi17ELi32ELi1ELb0ELNS1_9AlgorithmE0EEEvT_T0_ll)
        /*1058*/ 	.word	0x00000000


	//----- nvinfo : EIATTR_REGCOUNT
	.align		4
.L_1019:
        /*105c*/ 	.byte	0x04, 0x2f
        /*105e*/ 	.short	(.L_1021 - .L_1020)
	.align		4
.L_1020:
        /*1060*/ 	.word	index@(_ZN7oneflow4cuda7softmax15SoftmaxWarpImplI10SimpleLoadIffE11SimpleStoreIffEfLi1ELi17ELi32ELi1ELb1ELNS1_9AlgorithmE0EEEvT_T0_ll)
        /*1064*/ 	.word	0x00000046


	//----- nvinfo : EIATTR_FRAME_SIZE
	.align		4
.L_1021:
        /*1068*/ 	.byte	0x04, 0x11
        /*106a*/ 	.short	(.L_1023 - .L_1022)
	.align		4
.L_1022:
        /*106c*/ 	.word	index@($__internal_190_$__cuda_sm3x_div_rn_noftz_f32_slowpath)
        /*1070*/ 	.word	0x00000000


	//----- nvinfo : EIATTR_FRAME_SIZE
	.align		4
.L_1023:
        /*1074*/ 	.byte	0x04, 0x11
        /*1076*/ 	.short	(.L_1025 - .L_1024)
	.align		4
.L_1024:
        /*1078*/ 	.word	index@(_ZN7oneflow4cuda7softmax15SoftmaxWarpImplI10SimpleLoadIffE11SimpleStoreIffEfLi1ELi17ELi32ELi1ELb1ELNS1_9AlgorithmE0EEEvT_T0_ll)
        /*107c*/ 	.word	0x00000000


	//----- nvinfo : EIATTR_REGCOUNT
	.align		4
.L_1025:
        /*1080*/ 	.byte	0x04, 0x2f
        /*1082*/ 	.short	(.L_1027 - .L_1026)
	.align		4
.L_1026:
        /*1084*/ 	.word	index@(_ZN7oneflow4cuda7softmax15SoftmaxWarpImplI10SimpleLoadIffE11SimpleStoreIffEfLi1ELi18ELi32ELi1ELb0ELNS1_9AlgorithmE0EEEvT_T0_ll)
        /*1088*/ 	.word	0x0000002f


	//----- nvinfo : EIATTR_FRAME_SIZE
	.align		4
.L_1027:
        /*108c*/ 	.byte	0x04, 0x11
        /*108e*/ 	.short	(.L_1029 - .L_1028)
	.align		4
.L_1028:
        /*1090*/ 	.word	index@($__internal_189_$__cuda_sm3x_div_rn_noftz_f32_slowpath)
        /*1094*/ 	.word	0x00000000


	//----- nvinfo : EIATTR_FRAME_SIZE
	.align		4
.L_1029:
        /*1098*/ 	.byte	0x04, 0x11
        /*109a*/ 	.short	(.L_1031 - .L_1030)
	.align		4
.L_1030:
        /*109c*/ 	.word	index@(_ZN7oneflow4cuda7softmax15SoftmaxWarpImplI10SimpleLoadIffE11SimpleStoreIffEfLi1ELi18ELi32ELi1ELb0ELNS1_9AlgorithmE0EEEvT_T0_ll)
        /*10a0*/ 	.word	0x00000000


	//----- nvinfo : EIATTR_REGCOUNT
	.align		4
.L_1031:
        /*10a4*/ 	.byte	0x04, 0x2f
        /*10a6*/ 	.short	(.L_1033 - .L_1032)
	.align		4
.L_1032:
        /*10a8*/ 	.word	index@(_ZN7oneflow4cuda7softmax15SoftmaxWarpImplI10SimpleLoadIffE11SimpleStoreIffEfLi1ELi18ELi32ELi1ELb1ELNS1_9AlgorithmE0EEEvT_T0_ll)
        /*10ac*/ 	.word	0x00000048


	//----- nvinfo : EIATTR_FRAME_SIZE
	.align		4
.L_1033:
        /*10b0*/ 	.byte	0x04, 0x11
        /*10b2*/ 	.short	(.L_1035 - .L_1034)
	.align		4
.L_1034:
        /*10b4*/ 	.word	index@($__internal_188_$__cuda_sm3x_div_rn_noftz_f32_slowpath)
        /*10b8*/ 	.word	0x00000000


	//----- nvinfo : EIATTR_FRAME_SIZE
	.align		4
.L_1035:
        /*10bc*/ 	.byte	0x04, 0x11
        /*10be*/ 	.short	(.L_1037 - .L_1036)
	.align		4
.L_1036:
        /*10c0*/ 	.word	index@(_ZN7oneflow4cuda7softmax15SoftmaxWarpImplI10SimpleLoadIffE11SimpleStoreIffEfLi1ELi18ELi32ELi1ELb1ELNS1_9AlgorithmE0EEEvT_T0_ll)
        /*10c4*/ 	.word	0x00000000


	//----- nvinfo : EIATTR_REGCOUNT
	.align		4
.L_1037:
        /*10c8*/ 	.byte	0x04, 0x2f
        /*10ca*/ 	.short	(.L_1039 - .L_1038)
	.align		4
.L_1038:
        /*10cc*/ 	.word	index@(_ZN7oneflow4cuda7softmax15SoftmaxWarpImplI10SimpleLoadIffE11SimpleStoreIffEfLi1ELi19ELi32ELi1ELb0ELNS1_9AlgorithmE0EEEvT_T0_ll)
        /*10d0*/ 	.word	0x00000034


	//----- nvinfo : EIATTR_FRAME_SIZE
	.align		4
.L_1039:
        /*10d4*/ 	.byte	0x04, 0x11
        /*10d6*/ 	.short	(.L_1041 - .L_1040)
	.align		4
.L_1040:
        /*10d8*/ 	.word	index@($__internal_187_$__cuda_sm3x_div_rn_noftz_f32_slowpath)
        /*10dc*/ 	.word	0x00000000


	//----- nvinfo : EIATTR_FRAME_SIZE
	.align		4
.L_1041:
        /*10e0*/ 	.byte	0x04, 0x11
        /*10e2*/ 	.short	(.L_1043 - .L_1042)
	.align		4
.L_1042:
        /*10e4*/ 	.word	index@(_ZN7oneflow4cuda7softmax15SoftmaxWarpImplI10SimpleLoadIffE11SimpleStoreIffEfLi1ELi19ELi32ELi1ELb0ELNS1_9AlgorithmE0EEEvT_T0_ll)
        /*10e8*/ 	.word	0x00000000


	//----- nvinfo : EIATTR_REGCOUNT
	.align		4
.L_1043:
        /*10ec*/ 	.byte	0x04, 0x2f
        /*10ee*/ 	.short	(.L_1045 - .L_1044)
	.align		4
.L_1044:
        /*10f0*/ 	.word	index@(_ZN7oneflow4cuda7softmax15SoftmaxWarpImplI10SimpleLoadIffE11SimpleStoreIffEfLi1ELi19ELi32ELi1ELb1ELNS1_9AlgorithmE0EEEvT_T0_ll)
        /*10f4*/ 	.word	0x0000004e


	//----- nvinfo : EIATTR_FRAME_SIZE
	.align		4
.L_1045:
        /*10f8*/ 	.byte	0x04, 0x11
        /*10fa*/ 	.short	(.L_1047 - .L_1046)
	.align		4
.L_1046:
        /*10fc*/ 	.word	index@($__internal_186_$__cuda_sm3x_div_rn_noftz_f32_slowpath)
        /*1100*/ 	.word	0x00000000


	//----- nvinfo : EIATTR_FRAME_SIZE
	.align		4
.L_1047:
        /*1104*/ 	.byte	0x04, 0x11
        /*1106*/ 	.short	(.L_1049 - .L_1048)
	.align		4
.L_1048:
        /*1108*/ 	.word	index@(_ZN7oneflow4cuda7softmax15SoftmaxWarpImplI10SimpleLoadIffE11SimpleStoreIffEfLi1ELi19ELi32ELi1ELb1ELNS1_9AlgorithmE0EEEvT_T0_ll)
        /*110c*/ 	.word	0x00000000


	//----- nvinfo : EIATTR_REGCOUNT
	.align		4
.L_1049:
        /*1110*/ 	.byte	0x04, 0x2f
        /*1112*/ 	.short	(.L_1051 - .L_1050)
	.align		4
.L_1050:
        /*1114*/ 	.word	index@(_ZN7oneflow4cuda7softmax15SoftmaxWarpImplI10SimpleLoadIffE11SimpleStoreIffEfLi1ELi20ELi32ELi1ELb0ELNS1_9AlgorithmE0EEEvT_T0_ll)
        /*1118*/ 	.word	0x00000037


	//----- nvinfo : EIATTR_FRAME_SIZE
	.align		4
.L_1051:
        /*111c*/ 	.byte	0x04, 0x11
        /*111e*/ 	.short	(.L_1053 - .L_1052)
	.align		4
.L_1052:
        /*1120*/ 	.word	index@($__internal_185_$__cuda_sm3x_div_rn_noftz_f32_slowpath)
        /*1124*/ 	.word	0x00000000


	//----- nvinfo : EIATTR_FRAME_SIZE
	.align		4
.L_1053:
        /*1128*/ 	.byte	0x04, 0x11
        /*112a*/ 	.short	(.L_1055 - .L_1054)
	.align		4
.L_1054:
        /*112c*/ 	.word	index@(_ZN7oneflow4cuda7softmax15SoftmaxWarpImplI10SimpleLoadIffE11SimpleStoreIffEfLi1ELi20ELi32ELi1ELb0ELNS1_9AlgorithmE0EEEvT_T0_ll)
        /*1130*/ 	.word	0x00000000


	//----- nvinfo : EIATTR_REGCOUNT
	.align		4
.L_1055:
        /*1134*/ 	.byte	0x04, 0x2f
        /*1136*/ 	.short	(.L_1057 - .L_1056)
	.align		4
.L_1056:
        /*1138*/ 	.word	index@(_ZN7oneflow4cuda7softmax15SoftmaxWarpImplI10SimpleLoadIffE11SimpleStoreIffEfLi1ELi20ELi32ELi1ELb1ELNS1_9AlgorithmE0EEEvT_T0_ll)
        /*113c*/ 	.word	0x00000050


	//----- nvinfo : EIATTR_FRAME_SIZE
	.align		4
.L_1057:
        /*1140*/ 	.byte	0x04, 0x11
        /*1142*/ 	.short	(.L_1059 - .L_1058)
	.align		4
.L_1058:
        /*1144*/ 	.word	index@($__internal_184_$__cuda_sm3x_div_rn_noftz_f32_slowpath)
        /*1148*/ 	.word	0x00000000


	//----- nvinfo : EIATTR_FRAME_SIZE
	.align		4
.L_1059:
        /*114c*/ 	.byte	0x04, 0x11
        /*114e*/ 	.short	(.L_1061 - .L_1060)
	.align		4
.L_1060:
        /*1150*/ 	.word	index@(_ZN7oneflow4cuda7softmax15SoftmaxWarpImplI10SimpleLoadIffE11SimpleStoreIffEfLi1ELi20ELi32ELi1ELb1ELNS1_9AlgorithmE0EEEvT_T0_ll)
        /*1154*/ 	.word	0x00000000


	//----- nvinfo : EIATTR_REGCOUNT
	.align		4
.L_1061:
        /*1158*/ 	.byte	0x04, 0x2f
        /*115a*/ 	.short	(.L_1063 - .L_1062)
	.align		4
.L_1062:
        /*115c*/ 	.word	index@(_ZN7oneflow4cuda7softmax15SoftmaxWarpImplI10SimpleLoadIffE11SimpleStoreIffEfLi1ELi21ELi32ELi1ELb0ELNS1_9AlgorithmE0EEEvT_T0_ll)
        /*1160*/ 	.word	0x0000003b


	//----- nvinfo : EIATTR_FRAME_SIZE
	.align		4
.L_1063:
        /*1164*/ 	.byte	0x04, 0x11
        /*1166*/ 	.short	(.L_1065 - .L_1064)
	.align		4
.L_1064:
        /*1168*/ 	.word	index@($__internal_183_$__cuda_sm3x_div_rn_noftz_f32_slowpath)
        /*116c*/ 	.word	0x00000000


	//----- nvinfo : EIATTR_FRAME_SIZE
	.align		4
.L_1065:
        /*1170*/ 	.byte	0x04, 0x11
        /*1172*/ 	.short	(.L_1067 - .L_1066)
	.align		4
.L_1066:
        /*1174*/ 	.word	index@(_ZN7oneflow4cuda7softmax15SoftmaxWarpImplI10SimpleLoadIffE11SimpleStoreIffEfLi1ELi21ELi32ELi1ELb0ELNS1_9AlgorithmE0EEEvT_T0_ll)
        /*1178*/ 	.word	0x00000000


	//----- nvinfo : EIATTR_REGCOUNT
	.align		4
.L_1067:
        /*117c*/ 	.byte	0x04, 0x2f
        /*117e*/ 	.short	(.L_1069 - .L_1068)
	.align		4
.L_1068:
        /*1180*/ 	.word	index@(_ZN7oneflow4cuda7softmax15SoftmaxWarpImplI10SimpleLoadIffE11SimpleStoreIffEfLi1ELi21ELi32ELi1ELb1ELNS1_9AlgorithmE0EEEvT_T0_ll)
        /*1184*/ 	.word	0x00000050


	//----- nvinfo : EIATTR_FRAME_SIZE
	.align		4
.L_1069:
        /*1188*/ 	.byte	0x04, 0x11
        /*118a*/ 	.short	(.L_1071 - .L_1070)
	.align		4
.L_1070:
        /*118c*/ 	.word	index@($__internal_182_$__cuda_sm3x_div_rn_noftz_f32_slowpath)
        /*1190*/ 	.word	0x00000000


	//----- nvinfo : EIATTR_FRAME_SIZE
	.align		4
.L_1071:
        /*1194*/ 	.byte	0x04, 0x11
        /*1196*/ 	.short	(.L_1073 - .L_1072)
	.align		4
.L_1072:
        /*1198*/ 	.word	index@(_ZN7oneflow4cuda7softmax15SoftmaxWarpImplI10SimpleLoadIffE11SimpleStoreIffEfLi1ELi21ELi32ELi1ELb1ELNS1_9AlgorithmE0EEEvT_T0_ll)
        /*119c*/ 	.word	0x00000000


	//----- nvinfo : EIATTR_REGCOUNT
	.align		4
.L_1073:
        /*11a0*/ 	.byte	0x04, 0x2f
        /*11a2*/ 	.short	(.L_1075 - .L_1074)
	.align		4
.L_1074:
        /*11a4*/ 	.word	index@(_ZN7oneflow4cuda7softmax15SoftmaxWarpImplI10SimpleLoadIffE11SimpleStoreIffEfLi1ELi22ELi32ELi1ELb0ELNS1_9AlgorithmE0EEEvT_T0_ll)
        /*11a8*/ 	.word	0x0000003f


	//----- nvinfo : EIATTR_FRAME_SIZE
	.align		4
.L_1075:
        /*11ac*/ 	.byte	0x04, 0x11
        /*11ae*/ 	.short	(.L_1077 - .L_1076)
	.align		4
.L_1076:
        /*11b0*/ 	.word	index@($__internal_181_$__cuda_sm3x_div_rn_noftz_f32_slowpath)
        /*11b4*/ 	.word	0x00000000


	//----- nvinfo : EIATTR_FRAME_SIZE
	.align		4
.L_1077:
        /*11b8*/ 	.byte	0x04, 0x11
        /*11ba*/ 	.short	(.L_1079 - .L_1078)
	.align		4
.L_1078:
        /*11bc*/ 	.word	index@(_ZN7oneflow4cuda7softmax15SoftmaxWarpImplI10SimpleLoadIffE11SimpleStoreIffEfLi1ELi22ELi32ELi1ELb0ELNS1_9AlgorithmE0EEEvT_T0_ll)
        /*11c0*/ 	.word	0x00000000


	//----- nvinfo : EIATTR_REGCOUNT
	.align		4
.L_1079:
        /*11c4*/ 	.byte	0x04, 0x2f
        /*11c6*/ 	.short	(.L_1081 - .L_1080)
	.align		4
.L_1080:
        /*11c8*/ 	.word	index@(_ZN7oneflow4cuda7softmax15SoftmaxWarpImplI10SimpleLoadIffE11SimpleStoreIffEfLi1ELi22ELi32ELi1ELb1ELNS1_9AlgorithmE0EEEvT_T0_ll)
        /*11cc*/ 	.word	0x0000005a


	//----- nvinfo : EIATTR_FRAME_SIZE
	.align		4
.L_1081:
        /*11d0*/ 	.byte	0x04, 0x11
        /*11d2*/ 	.short	(.L_1083 - .L_1082)
	.align		4
.L_1082:
        /*11d4*/ 	.word	index@($__internal_180_$__cuda_sm3x_div_rn_noftz_f32_slowpath)
        /*11d8*/ 	.word	0x00000000


	//----- nvinfo : EIATTR_FRAME_SIZE
	.align		4
.L_1083:
        /*11dc*/ 	.byte	0x04, 0x11
        /*11de*/ 	.short	(.L_1085 - .L_1084)
	.align		4
.L_1084:
        /*11e0*/ 	.word	index@(_ZN7oneflow4cuda7softmax15SoftmaxWarpImplI10SimpleLoadIffE11SimpleStoreIffEfLi1ELi22ELi32ELi1ELb1ELNS1_9AlgorithmE0EEEvT_T0_ll)
        /*11e4*/ 	.word	0x00000000


	//----- nvinfo : EIATTR_REGCOUNT
	.align		4
.L_1085:
        /*11e8*/ 	.byte	0x04, 0x2f
        /*11ea*/ 	.short	(.L_1087 - .L_1086)
	.align		4
.L_1086:
        /*11ec*/ 	.word	index@(_ZN7oneflow4cuda7softmax15SoftmaxWarpImplI10SimpleLoadIffE11SimpleStoreIffEfLi1ELi23ELi32ELi1ELb0ELNS1_9AlgorithmE0EEEvT_T0_ll)
        /*11f0*/ 	.word	0x0000003f


	//----- nvinfo : EIATTR_FRAME_SIZE
	.align		4
.L_1087:
        /*11f4*/ 	.byte	0x04, 0x11
        /*11f6*/ 	.short	(.L_1089 - .L_1088)
	.align		4
.L_1088:
        /*11f8*/ 	.word	index@($__internal_179_$__cuda_sm3x_div_rn_noftz_f32_slowpath)
        /*11fc*/ 	.word	0x00000000


	//----- nvinfo : EIATTR_FRAME_SIZE
	.align		4
.L_1089:
        /*1200*/ 	.byte	0x04, 0x11
        /*1202*/ 	.short	(.L_1091 - .L_1090)
	.align		4
.L_1090:
        /*1204*/ 	.word	index@(_ZN7oneflow4cuda7softmax15SoftmaxWarpImplI10SimpleLoadIffE11SimpleStoreIffEfLi1ELi23ELi32ELi1ELb0ELNS1_9AlgorithmE0EEEvT_T0_ll)
        /*1208*/ 	.word	0x00000000


	//----- nvinfo : EIATTR_REGCOUNT
	.align		4
.L_1091:
        /*120c*/ 	.byte	0x04, 0x2f
        /*120e*/ 	.short	(.L_1093 - .L_1092)
	.align		4
.L_1092:
        /*1210*/ 	.word	index@(_ZN7oneflow4cuda7softmax15SoftmaxWarpImplI10SimpleLoadIffE11SimpleStoreIffEfLi1ELi23ELi32ELi1ELb1ELNS1_9AlgorithmE0EEEvT_T0_ll)
        /*1214*/ 	.word	0x0000005c


	//----- nvinfo : EIATTR_FRAME_SIZE
	.align		4
.L_1093:
        /*1218*/ 	.byte	0x04, 0x11
        /*121a*/ 	.short	(.L_1095 - .L_1094)
	.align		4
.L_1094:
        /*121c*/ 	.word	index@($__internal_178_$__cuda_sm3x_div_rn_noftz_f32_slowpath)
        /*1220*/ 	.word	0x00000000


	//----- nvinfo : EIATTR_FRAME_SIZE
	.align		4
.L_1095:
        /*1224*/ 	.byte	0x04, 0x11
        /*1226*/ 	.short	(.L_1097 - .L_1096)
	.align		4
.L_1096:
        /*1228*/ 	.word	index@(_ZN7oneflow4cuda7softmax15SoftmaxWarpImplI10SimpleLoadIffE11SimpleStoreIffEfLi1ELi23ELi32ELi1ELb1ELNS1_9AlgorithmE0EEEvT_T0_ll)
        /*122c*/ 	.word	0x00000000


	//----- nvinfo : EIATTR_REGCOUNT
	.align		4
.L_1097:
        /*1230*/ 	.byte	0x04, 0x2f
        /*1232*/ 	.short	(.L_1099 - .L_1098)
	.align		4
.L_1098:
        /*1234*/ 	.word	index@(_ZN7oneflow4cuda7softmax15SoftmaxWarpImplI10SimpleLoadIffE11SimpleStoreIffEfLi1ELi24ELi32ELi1ELb0ELNS1_9AlgorithmE0EEEvT_T0_ll)
        /*1238*/ 	.word	0x0000003d


	//----- nvinfo : EIATTR_FRAME_SIZE
	.align		4
.L_1099:
        /*123c*/ 	.byte	0x04, 0x11
        /*123e*/ 	.short	(.L_1101 - .L_1100)
	.align		4
.L_1100:
        /*1240*/ 	.word	index@($__internal_177_$__cuda_sm3x_div_rn_noftz_f32_slowpath)
        /*1244*/ 	.word	0x00000000


	//----- nvinfo : EIATTR_FRAME_SIZE
	.align		4
.L_1101:
        /*1248*/ 	.byte	0x04, 0x11
        /*124a*/ 	.short	(.L_1103 - .L_1102)
	.align		4
.L_1102:
        /*124c*/ 	.word	index@(_ZN7oneflow4cuda7softmax15SoftmaxWarpImplI10SimpleLoadIffE11SimpleStoreIffEfLi1ELi24ELi32ELi1ELb0ELNS1_9AlgorithmE0EEEvT_T0_ll)
        /*1250*/ 	.word	0x00000000


	//----- nvinfo : EIATTR_REGCOUNT
	.align		4
.L_1103:
        /*1254*/ 	.byte	0x04, 0x2f
        /*1256*/ 	.short	(.L_1105 - .L_1104)
	.align		4
.L_1104:
        /*1258*/ 	.word	index@(_ZN7oneflow4cuda7softmax15SoftmaxWarpImplI10SimpleLoadIffE11SimpleStoreIffEfLi1ELi24ELi32ELi1ELb1ELNS1_9AlgorithmE0EEEvT_T0_ll)
        /*125c*/ 	.word	0x0000005c


	//----- nvinfo : EIATTR_FRAME_SIZE
	.align		4
.L_1105:
        /*1260*/ 	.byte	0x04, 0x11
        /*1262*/ 	.short	(.L_1107 - .L_1106)
	.align		4
.L_1106:
        /*1264*/ 	.word	index@($__internal_176_$__cuda_sm3x_div_rn_noftz_f32_slowpath)
        /*1268*/ 	.word	0x00000000


	//----- nvinfo : EIATTR_FRAME_SIZE
	.align		4
.L_1107:
        /*126c*/ 	.byte	0x04, 0x11
        /*126e*/ 	.short	(.L_1109 - .L_1108)
	.align		4
.L_1108:
        /*1270*/ 	.word	index@(_ZN7oneflow4cuda7softmax15SoftmaxWarpImplI10SimpleLoadIffE11SimpleStoreIffEfLi1ELi24ELi32ELi1ELb1ELNS1_9AlgorithmE0EEEvT_T0_ll)
        /*1274*/ 	.word	0x00000000


	//----- nvinfo : EIATTR_REGCOUNT
	.align		4
.L_1109:
        /*1278*/ 	.byte	0x04, 0x2f
        /*127a*/ 	.short	(.L_1111 - .L_1110)
	.align		4
.L_1110:
        /*127c*/ 	.word	index@(_ZN7oneflow4cuda7softmax15SoftmaxWarpImplI10SimpleLoadIffE11SimpleStoreIffEfLi1ELi25ELi32ELi1ELb0ELNS1_9AlgorithmE0EEEvT_T0_ll)
        /*1280*/ 	.word	0x00000041


	//----- nvinfo : EIATTR_FRAME_SIZE
	.align		4
.L_1111:
        /*1284*/ 	.byte	0x04, 0x11
        /*1286*/ 	.short	(.L_1113 - .L_1112)
	.align		4
.L_1112:
        /*1288*/ 	.word	index@($__internal_175_$__cuda_sm3x_div_rn_noftz_f32_slowpath)
        /*128c*/ 	.word	0x00000000


	//----- nvinfo : EIATTR_FRAME_SIZE
	.align		4
.L_1113:
        /*1290*/ 	.byte	0x04, 0x11
        /*1292*/ 	.short	(.L_1115 - .L_1114)
	.align		4
.L_1114:
        /*1294*/ 	.word	index@(_ZN7oneflow4cuda7softmax15SoftmaxWarpImplI10SimpleLoadIffE11SimpleStoreIffEfLi1ELi25ELi32ELi1ELb0ELNS1_9AlgorithmE0EEEvT_T0_ll)
        /*1298*/ 	.word	0x00000000


	//----- nvinfo : EIATTR_REGCOUNT
	.align		4
.L_1115:
        /*129c*/ 	.byte	0x04, 0x2f
        /*129e*/ 	.short	(.L_1117 - .L_1116)
	.align		4
.L_1116:
        /*12a0*/ 	.word	index@(_ZN7oneflow4cuda7softmax15SoftmaxWarpImplI10SimpleLoadIffE11SimpleStoreIffEfLi1ELi25ELi32ELi1ELb1ELNS1_9AlgorithmE0EEEvT_T0_ll)
        /*12a4*/ 	.word	0x0000005e


	//----- nvinfo : EIATTR_FRAME_SIZE
	.align		4
.L_1117:
        /*12a8*/ 	.byte	0x04, 0x11
        /*12aa*/ 	.short	(.L_1119 - .L_1118)
	.align		4
.L_1118:
        /*12ac*/ 	.word	index@($__internal_174_$__cuda_sm3x_div_rn_noftz_f32_slowpath)
        /*12b0*/ 	.word	0x00000000


	//----- nvinfo : EIATTR_FRAME_SIZE
	.align		4
.L_1119:
        /*12b4*/ 	.byte	0x04, 0x11
        /*12b6*/ 	.short	(.L_1121 - .L_1120)
	.align		4
.L_1120:
        /*12b8*/ 	.word	index@(_ZN7oneflow4cuda7softmax15SoftmaxWarpImplI10SimpleLoadIffE11SimpleStoreIffEfLi1ELi25ELi32ELi1ELb1ELNS1_9AlgorithmE0EEEvT_T0_ll)
        /*12bc*/ 	.word	0x00000000


	//----- nvinfo : EIATTR_REGCOUNT
	.align		4
.L_1121:
        /*12c0*/ 	.byte	0x04, 0x2f
        /*12c2*/ 	.short	(.L_1123 - .L_1122)
	.align		4
.L_1122:
        /*12c4*/ 	.word	index@(_ZN7oneflow4cuda7softmax15SoftmaxWarpImplI10SimpleLoadIffE11SimpleStoreIffEfLi1ELi26ELi32ELi1ELb0ELNS1_9AlgorithmE0EEEvT_T0_ll)
        /*12c8*/ 	.word	0x00000043


	//----- nvinfo : EIATTR_FRAME_SIZE
	.align		4
.L_1123:
        /*12cc*/ 	.byte	0x04, 0x11
        /*12ce*/ 	.short	(.L_1125 - .L_1124)
	.align		4
.L_1124:
        /*12d0*/ 	.word	index@($__internal_173_$__cuda_sm3x_div_rn_noftz_f32_slowpath)
        /*12d4*/ 	.word	0x00000000


	//----- nvinfo : EIATTR_FRAME_SIZE
	.align		4
.L_1125:
        /*12d8*/ 	.byte	0x04, 0x11
        /*12da*/ 	.short	(.L_1127 - .L_1126)
	.align		4
.L_1126:
        /*12dc*/ 	.word	index@(_ZN7oneflow4cuda7softmax15SoftmaxWarpImplI10SimpleLoadIffE11SimpleStoreIffEfLi1ELi26ELi32ELi1ELb0ELNS1_9AlgorithmE0EEEvT_T0_ll)
        /*12e0*/ 	.word	0x00000000


	//----- nvinfo : EIATTR_REGCOUNT
	.align		4
.L_1127:
        /*12e4*/ 	.byte	0x04, 0x2f
        /*12e6*/ 	.short	(.L_1129 - .L_1128)
	.align		4
.L_1128:
        /*12e8*/ 	.word	index@(_ZN7oneflow4cuda7softmax15SoftmaxWarpImplI10SimpleLoadIffE11SimpleStoreIffEfLi1ELi26ELi32ELi1ELb1ELNS1_9AlgorithmE0EEEvT_T0_ll)
        /*12ec*/ 	.word	0x00000060


	//----- nvinfo : EIATTR_FRAME_SIZE
	.align		4
.L_1129:
        /*12f0*/ 	.byte	0x04, 0x11
        /*12f2*/ 	.short	(.L_1131 - .L_1130)
	.align		4
.L_1130:
        /*12f4*/ 	.word	index@($__internal_172_$__cuda_sm3x_div_rn_noftz_f32_slowpath)
        /*12f8*/ 	.word	0x00000000


	//----- nvinfo : EIATTR_FRAME_SIZE
	.align		4
.L_1131:
        /*12fc*/ 	.byte	0x04, 0x11
        /*12fe*/ 	.short	(.L_1133 - .L_1132)
	.align		4
.L_1132:
        /*1300*/ 	.word	index@(_ZN7oneflow4cuda7softmax15SoftmaxWarpImplI10SimpleLoadIffE11SimpleStoreIffEfLi1ELi26ELi32ELi1ELb1ELNS1_9AlgorithmE0EEEvT_T0_ll)
        /*1304*/ 	.word	0x00000000


	//----- nvinfo : EIATTR_REGCOUNT
	.align		4
.L_1133:
        /*1308*/ 	.byte	0x04, 0x2f
        /*130a*/ 	.short	(.L_1135 - .L_1134)
	.align		4
.L_1134:
        /*130c*/ 	.word	index@(_ZN7oneflow4cuda7softmax15SoftmaxWarpImplI10SimpleLoadIffE11SimpleStoreIffEfLi1ELi27ELi32ELi1ELb0ELNS1_9AlgorithmE0EEEvT_T0_ll)
        /*1310*/ 	.word	0x00000047


	//----- nvinfo : EIATTR_FRAME_SIZE
	.align		4
.L_1135:
        /*1314*/ 	.byte	0x04, 0x11
        /*1316*/ 	.short	(.L_1137 - .L_1136)
	.align		4
.L_1136:
        /*1318*/ 	.word	index@($__internal_171_$__cuda_sm3x_div_rn_noftz_f32_slowpath)
        /*131c*/ 	.word	0x00000000


	//----- nvinfo : EIATTR_FRAME_SIZE
	.align		4
.L_1137:
        /*1320*/ 	.byte	0x04, 0x11
        /*1322*/ 	.short	(.L_1139 - .L_1138)
	.align		4
.L_1138:
        /*1324*/ 	.word	index@(_ZN7oneflow4cuda7softmax15SoftmaxWarpImplI10SimpleLoadIffE11SimpleStoreIffEfLi1ELi27ELi32ELi1ELb0ELNS1_9AlgorithmE0EEEvT_T0_ll)
        /*1328*/ 	.word	0x00000000


	//----- nvinfo : EIATTR_REGCOUNT
	.align		4
.L_1139:
        /*132c*/ 	.byte	0x04, 0x2f
        /*132e*/ 	.short	(.L_1141 - .L_1140)
	.align		4
.L_1140:
        /*1330*/ 	.word	index@(_ZN7oneflow4cuda7softmax15SoftmaxWarpImplI10SimpleLoadIffE11SimpleStoreIffEfLi1ELi27ELi32ELi1ELb1ELNS1_9AlgorithmE0EEEvT_T0_ll)
        /*1334*/ 	.word	0x00000063


	//----- nvinfo : EIATTR_FRAME_SIZE
	.align		4
.L_1141:
        /*1338*/ 	.byte	0x04, 0x11
        /*133a*/ 	.short	(.L_1143 - .L_1142)
	.align		4
.L_1142:
        /*133c*/ 	.word	index@($__internal_170_$__cuda_sm3x_div_rn_noftz_f32_slowpath)
        /*1340*/ 	.word	0x00000000


	//----- nvinfo : EIATTR_FRAME_SIZE
	.align		4
.L_1143:
        /*1344*/ 	.byte	0x04, 0x11
        /*1346*/ 	.short	(.L_1145 - .L_1144)
	.align		4
.L_1144:
        /*1348*/ 	.word	index@(_ZN7oneflow4cuda7softmax15SoftmaxWarpImplI10SimpleLoadIffE11SimpleStoreIffEfLi1ELi27ELi32ELi1ELb1ELNS1_9AlgorithmE0EEEvT_T0_ll)
        /*134c*/ 	.word	0x00000000


	//----- nvinfo : EIATTR_REGCOUNT
	.align		4
.L_1145:
        /*1350*/ 	.byte	0x04, 0x2f
        /*1352*/ 	.short	(.L_1147 - .L_1146)
	.align		4
.L_1146:
        /*1354*/ 	.word	index@(_ZN7oneflow4cuda7softmax15SoftmaxWarpImplI10SimpleLoadIffE11SimpleStoreIffEfLi1ELi28ELi32ELi1ELb0ELNS1_9AlgorithmE0EEEvT_T0_ll)
        /*1358*/ 	.word	0x0000004b


	//----- nvinfo : EIATTR_FRAME_SIZE
	.align		4
.L_1147:
        /*135c*/ 	.byte	0x04, 0x11
        /*135e*/ 	.short	(.L_1149 - .L_1148)
	.align		4
.L_1148:
        /*1360*/ 	.word	index@($__internal_169_$__cuda_sm3x_div_rn_noftz_f32_slowpath)
        /*1364*/ 	.word	0x00000000


	//----- nvinfo : EIATTR_FRAME_SIZE
	.align		4
.L_1149:
        /*1368*/ 	.byte	0x04, 0x11
        /*136a*/ 	.short	(.L_1151 - .L_1150)
	.align		4
.L_1150:
        /*136c*/ 	.word	index@(_ZN7oneflow4cuda7softmax15SoftmaxWarpImplI10SimpleLoadIffE11SimpleStoreIffEfLi1ELi28ELi32ELi1ELb0ELNS1_9AlgorithmE0EEEvT_T0_ll)
        /*1370*/ 	.word	0x00000000


	//----- nvinfo : EIATTR_REGCOUNT
	.align		4
.L_1151:
        /*1374*/ 	.byte	0x04, 0x2f
        /*1376*/ 	.short	(.L_1153 - .L_1152)
	.align		4
.L_1152:
        /*1378*/ 	.word	index@(_ZN7oneflow4cuda7softmax15SoftmaxWarpImplI10SimpleLoadIffE11SimpleStoreIffEfLi1ELi28ELi32ELi1ELb1ELNS1_9AlgorithmE0EEEvT_T0_ll)
        /*137c*/ 	.word	0x00000060


	//----- nvinfo : EIATTR_FRAME_SIZE
	.align		4
.L_1153:
        /*1380*/ 	.byte	0x04, 0x11
        /*1382*/ 	.short	(.L_1155 - .L_1154)
	.align		4
.L_1154:
        /*1384*/ 	.word	index@($__internal_168_$__cuda_sm3x_div_rn_noftz_f32_slowpath)
        /*1388*/ 	.word	0x00000000


	//----- nvinfo : EIATTR_FRAME_SIZE
	.align		4
.L_1155:
        /*138c*/ 	.byte	0x04, 0x11
        /*138e*/ 	.short	(.L_1157 - .L_1156)
	.align		4
.L_1156:
        /*1390*/ 	.word	index@(_ZN7oneflow4cuda7softmax15SoftmaxWarpImplI10SimpleLoadIffE11SimpleStoreIffEfLi1ELi28ELi32ELi1ELb1ELNS1_9AlgorithmE0EEEvT_T0_ll)
        /*1394*/ 	.word	0x00000000


	//----- nvinfo : EIATTR_REGCOUNT
	.align		4
.L_1157:
        /*1398*/ 	.byte	0x04, 0x2f
        /*139a*/ 	.short	(.L_1159 - .L_1158)
	.align		4
.L_1158:
        /*139c*/ 	.word	index@(_ZN7oneflow4cuda7softmax15SoftmaxWarpImplI10SimpleLoadIffE11SimpleStoreIffEfLi1ELi29ELi32ELi1ELb0ELNS1_9AlgorithmE0EEEvT_T0_ll)
        /*13a0*/ 	.word	0x0000004d


	//----- nvinfo : EIATTR_FRAME_SIZE
	.align		4
.L_1159:
        /*13a4*/ 	.byte	0x04, 0x11
        /*13a6*/ 	.short	(.L_1161 - .L_1160)
	.align		4
.L_1160:
        /*13a8*/ 	.word	index@($__internal_167_$__cuda_sm3x_div_rn_noftz_f32_slowpath)
        /*13ac*/ 	.word	0x00000000


	//----- nvinfo : EIATTR_FRAME_SIZE
	.align		4
.L_1161:
        /*13b0*/ 	.byte	0x04, 0x11
        /*13b2*/ 	.short	(.L_1163 - .L_1162)
	.align		4
.L_1162:
        /*13b4*/ 	.word	index@(_ZN7oneflow4cuda7softmax15SoftmaxWarpImplI10SimpleLoadIffE11SimpleStoreIffEfLi1ELi29ELi32ELi1ELb0ELNS1_9AlgorithmE0EEEvT_T0_ll)
        /*13b8*/ 	.word	0x00000000


	//----- nvinfo : EIATTR_REGCOUNT
	.align		4
.L_1163:
        /*13bc*/ 	.byte	0x04, 0x2f
        /*13be*/ 	.short	(.L_1165 - .L_1164)
	.align		4
.L_1164:
        /*13c0*/ 	.word	index@(_ZN7oneflow4cuda7softmax15SoftmaxWarpImplI10SimpleLoadIffE11SimpleStoreIffEfLi1ELi29ELi32ELi1ELb1ELNS1_9AlgorithmE0EEEvT_T0_ll)
        /*13c4*/ 	.word	0x00000060


	//----- nvinfo : EIATTR_FRAME_SIZE
	.align		4
.L_1165:
        /*13c8*/ 	.byte	0x04, 0x11
        /*13ca*/ 	.short	(.L_1167 - .L_1166)
	.align		4
.L_1166:
        /*13cc*/ 	.word	index@($__internal_166_$__cuda_sm3x_div_rn_noftz_f32_slowpath)
        /*13d0*/ 	.word	0x00000000


	//----- nvinfo : EIATTR_FRAME_SIZE
	.align		4
.L_1167:
        /*13d4*/ 	.byte	0x04, 0x11
        /*13d6*/ 	.short	(.L_1169 - .L_1168)
	.align		4
.L_1168:
        /*13d8*/ 	.word	index@(_ZN7oneflow4cuda7softmax15SoftmaxWarpImplI10SimpleLoadIffE11SimpleStoreIffEfLi1ELi29ELi32ELi1ELb1ELNS1_9AlgorithmE0EEEvT_T0_ll)
        /*13dc*/ 	.word	0x00000000


	//----- nvinfo : EIATTR_REGCOUNT
	.align		4
.L_1169:
        /*13e0*/ 	.byte	0x04, 0x2f
        /*13e2*/ 	.short	(.L_1171 - .L_1170)
	.align		4
.L_1170:
        /*13e4*/ 	.word	index@(_ZN7oneflow4cuda7softmax15SoftmaxWarpImplI10SimpleLoadIffE11SimpleStoreIffEfLi1ELi30ELi32ELi1ELb0ELNS1_9AlgorithmE0EEEvT_T0_ll)
        /*13e8*/ 	.word	0x0000004f


	//----- nvinfo : EIATTR_FRAME_SIZE
	.align		4
.L_1171:
        /*13ec*/ 	.byte	0x04, 0x11
        /*13ee*/ 	.short	(.L_1173 - .L_1172)
	.align		4
.L_1172:
        /*13f0*/ 	.word	index@($__internal_165_$__cuda_sm3x_div_rn_noftz_f32_slowpath)
        /*13f4*/ 	.word	0x00000000


	//----- nvinfo : EIATTR_FRAME_SIZE
	.align		4
.L_1173:
        /*13f8*/ 	.byte	0x04, 0x11
        /*13fa*/ 	.short	(.L_1175 - .L_1174)
	.align		4
.L_1174:
        /*13fc*/ 	.word	index@(_ZN7oneflow4cuda7softmax15SoftmaxWarpImplI10SimpleLoadIffE11SimpleStoreIffEfLi1ELi30ELi32ELi1ELb0ELNS1_9AlgorithmE0EEEvT_T0_ll)
        /*1400*/ 	.word	0x00000000


	//----- nvinfo : EIATTR_REGCOUNT
	.align		4
.L_1175:
        /*1404*/ 	.byte	0x04, 0x2f
        /*1406*/ 	.short	(.L_1177 - .L_1176)
	.align		4
.L_1176:
        /*1408*/ 	.word	index@(_ZN7oneflow4cuda7softmax15SoftmaxWarpImplI10SimpleLoadIffE11SimpleStoreIffEfLi1ELi30ELi32ELi1ELb1ELNS1_9AlgorithmE0EEEvT_T0_ll)
        /*140c*/ 	.word	0x00000067


	//----- nvinfo : EIATTR_FRAME_SIZE
	.align		4
.L_1177:
        /*1410*/ 	.byte	0x04, 0x11
        /*1412*/ 	.short	(.L_1179 - .L_1178)
	.align		4
.L_1178:
        /*1414*/ 	.word	index@($__internal_164_$__cuda_sm3x_div_rn_noftz_f32_slowpath)
        /*1418*/ 	.word	0x00000000


	//----- nvinfo : EIATTR_FRAME_SIZE
	.align		4
.L_1179:
        /*141c*/ 	.byte	0x04, 0x11
        /*141e*/ 	.short	(.L_1181 - .L_1180)
	.align		4
.L_1180:
        /*1420*/ 	.word	index@(_ZN7oneflow4cuda7softmax15SoftmaxWarpImplI10SimpleLoadIffE11SimpleStoreIffEfLi1ELi30ELi32ELi1ELb1ELNS1_9AlgorithmE0EEEvT_T0_ll)
        /*1424*/ 	.word	0x00000000


	//----- nvinfo : EIATTR_REGCOUNT
	.align		4
.L_1181:
        /*1428*/ 	.byte	0x04, 0x2f
        /*142a*/ 	.short	(.L_1183 - .L_1182)
	.align		4
.L_1182:
        /*142c*/ 	.word	index@(_ZN7oneflow4cuda7softmax15SoftmaxWarpImplI10SimpleLoadIffE11SimpleStoreIffEfLi1ELi31ELi32ELi1ELb0ELNS1_9AlgorithmE0EEEvT_T0_ll)
        /*1430*/ 	.word	0x0000004f


	//----- nvinfo : EIATTR_FRAME_SIZE
	.align		4
.L_1183:
        /*1434*/ 	.byte	0x04, 0x11
        /*1436*/ 	.short	(.L_1185 - .L_1184)
	.align		4
.L_1184:
        /*1438*/ 	.word	index@($__internal_163_$__cuda_sm3x_div_rn_noftz_f32_slowpath)
        /*143c*/ 	.word	0x00000000


	//----- nvinfo : EIATTR_FRAME_SIZE
	.align		4
.L_1185:
        /*1440*/ 	.byte	0x04, 0x11
        /*1442*/ 	.short	(.L_1187 - .L_1186)
	.align		4
.L_1186:
        /*1444*/ 	.word	index@(_ZN7oneflow4cuda7softmax15SoftmaxWarpImplI10SimpleLoadIffE11SimpleStoreIffEfLi1ELi31ELi32ELi1ELb0ELNS1_9AlgorithmE0EEEvT_T0_ll)
        /*1448*/ 	.word	0x00000000


	//----- nvinfo : EIATTR_REGCOUNT
	.align		4
.L_1187:
        /*144c*/ 	.byte	0x04, 0x2f
        /*144e*/ 	.short	(.L_1189 - .L_1188)
	.align		4
.L_1188:
        /*1450*/ 	.word	index@(_ZN7oneflow4cuda7softmax15SoftmaxWarpImplI10SimpleLoadIffE11SimpleStoreIffEfLi1ELi31ELi32ELi1ELb1ELNS1_9AlgorithmE0EEEvT_T0_ll)
        /*1454*/ 	.word	0x00000063


	//----- nvinfo : EIATTR_FRAME_SIZE
	.align		4
.L_1189:
        /*1458*/ 	.byte	0x04, 0x11
        /*145a*/ 	.short	(.L_1191 - .L_1190)
	.align		4
.L_1190:
        /*145c*/ 	.word	index@($__internal_162_$__cuda_sm3x_div_rn_noftz_f32_slowpath)
        /*1460*/ 	.word	0x00000000


	//----- nvinfo : EIATTR_FRAME_SIZE
	.align		4
.L_1191:
        /*1464*/ 	.byte	0x04, 0x11
        /*1466*/ 	.short	(.L_1193 - .L_1192)
	.align		4
.L_1192:
        /*1468*/ 	.word	index@(_ZN7oneflow4cuda7softmax15SoftmaxWarpImplI10SimpleLoadIffE11SimpleStoreIffEfLi1ELi31ELi32ELi1ELb1ELNS1_9AlgorithmE0EEEvT_T0_ll)
        /*146c*/ 	.word	0x00000000


	//----- nvinfo : EIATTR_REGCOUNT
	.align		4
.L_1193:
        /*1470*/ 	.byte	0x04, 0x2f
        /*1472*/ 	.short	(.L_1195 - .L_1194)
	.align		4
.L_1194:
        /*1474*/ 	.word	index@(_ZN7oneflow4cuda7softmax15SoftmaxWarpImplI10SimpleLoadIffE11SimpleStoreIffEfLi1ELi32ELi32ELi1ELb0ELNS1_9AlgorithmE0EEEvT_T0_ll)
        /*1478*/ 	.word	0x0000004d


	//----- nvinfo : EIATTR_FRAME_SIZE
	.align		4
.L_1195:
        /*147c*/ 	.byte	0x04, 0x11
        /*147e*/ 	.short	(.L_1197 - .L_1196)
	.align		4
.L_1196:
        /*1480*/ 	.word	index@($__internal_161_$__cuda_sm3x_div_rn_noftz_f32_slowpath)
        /*1484*/ 	.word	0x00000000


	//----- nvinfo : EIATTR_FRAME_SIZE
	.align		4
.L_1197:
        /*1488*/ 	.byte	0x04, 0x11
        /*148a*/ 	.short	(.L_1199 - .L_1198)
	.align		4
.L_1198:
        /*148c*/ 	.word	index@(_ZN7oneflow4cuda7softmax15SoftmaxWarpImplI10SimpleLoadIffE11SimpleStoreIffEfLi1ELi32ELi32ELi1ELb0ELNS1_9AlgorithmE0EEEvT_T0_ll)
        /*1490*/ 	.word	0x00000000


	//----- nvinfo : EIATTR_REGCOUNT
	.align		4
.L_1199:
        /*1494*/ 	.byte	0x04, 0x2f
        /*1496*/ 	.short	(.L_1201 - .L_1200)
	.align		4
.L_1200:
        /*1498*/ 	.word	index@(_ZN7oneflow4cuda7softmax15SoftmaxWarpImplI10SimpleLoadIffE11SimpleStoreIffEfLi1ELi32ELi32ELi1ELb1ELNS1_9AlgorithmE0EEEvT_T0_ll)
        /*149c*/ 	.word	0x00000067


	//----- nvinfo : EIATTR_FRAME_SIZE
	.align		4
.L_1201:
        /*14a0*/ 	.byte	0x04, 0x11
        /*14a2*/ 	.short	(.L_1203 - .L_1202)
	.align		4
.L_1202:
        /*14a4*/ 	.word	index@($__internal_160_$__cuda_sm3x_div_rn_noftz_f32_slowpath)
        /*14a8*/ 	.word	0x00000000


	//----- nvinfo : EIATTR_FRAME_SIZE
	.align		4
.L_1203:
        /*14ac*/ 	.byte	0x04, 0x11
        /*14ae*/ 	.short	(.L_1205 - .L_1204)
	.align		4
.L_1204:
        /*14b0*/ 	.word	index@(_ZN7oneflow4cuda7softmax15SoftmaxWarpImplI10SimpleLoadIffE11SimpleStoreIffEfLi1ELi32ELi32ELi1ELb1ELNS1_9AlgorithmE0EEEvT_T0_ll)
        /*14b4*/ 	.word	0x00000000


	//----- nvinfo : EIATTR_REGCOUNT
	.align		4
.L_1205:
        /*14b8*/ 	.byte	0x04, 0x2f
        /*14ba*/ 	.short	(.L_1207 - .L_1206)
	.align		4
.L_1206:
        /*14bc*/ 	.word	index@(_ZN7oneflow4cuda7softmax15SoftmaxWarpImplI10SimpleLoadI6__halffE11SimpleStoreIS4_fEfLi2ELi2ELi1ELi2ELb0ELNS1_9AlgorithmE0EEEvT_T0_ll)
        /*14c0*/ 	.word	0x00000020


	//----- nvinfo : EIATTR_FRAME_SIZE
	.align		4
.L_1207:
        /*14c4*/ 	.byte	0x04, 0x11
        /*14c6*/ 	.short	(.L_1209 - .L_1208)
	.align		4
.L_1208:
        /*14c8*/ 	.word	index@($__internal_159_$__cuda_sm3x_div_rn_noftz_f32_slowpath)
        /*14cc*/ 	.word	0x00000000


	//----- nvinfo : EIATTR_FRAME_SIZE
	.align		4
.L_1209:
        /*14d0*/ 	.byte	0x04, 0x11
        /*14d2*/ 	.short	(.L_1211 - .L_1210)
	.align		4
.L_1210:
        /*14d4*/ 	.word	index@(_ZN7oneflow4cuda7softmax15SoftmaxWarpImplI10SimpleLoadI6__halffE11SimpleStoreIS4_fEfLi2ELi2ELi1ELi2ELb0ELNS1_9AlgorithmE0EEEvT_T0_ll)
        /*14d8*/ 	.word	0x00000000


	//----- nvinfo : EIATTR_REGCOUNT
	.align		4
.L_1211:
        /*14dc*/ 	.byte	0x04, 0x2f
        /*14de*/ 	.short	(.L_1213 - .L_1212)
	.align		4
.L_1212:
        /*14e0*/ 	.word	index@(_ZN7oneflow4cuda7softmax15SoftmaxWarpImplI10SimpleLoadI6__halffE11SimpleStoreIS4_fEfLi2ELi2ELi1ELi2ELb1ELNS1_9AlgorithmE0EEEvT_T0_ll)
        /*14e4*/ 	.word	0x0000001b


	//----- nvinfo : EIATTR_FRAME_SIZE
	.align		4
.L_1213:
        /*14e8*/ 	.byte	0x04, 0x11
        /*14ea*/ 	.short	(.L_1215 - .L_1214)
	.align		4
.L_1214:
        /*14ec*/ 	.word	index@($__internal_158_$__cuda_sm3x_div_rn_noftz_f32_slowpath)
        /*14f0*/ 	.word	0x00000000


	//----- nvinfo : EIATTR_FRAME_SIZE
	.align		4
.L_1215:
        /*14f4*/ 	.byte	0x04, 0x11
        /*14f6*/ 	.short	(.L_1217 - .L_1216)
	.align		4
.L_1216:
        /*14f8*/ 	.word	index@(_ZN7oneflow4cuda7softmax15SoftmaxWarpImplI10SimpleLoadI6__halffE11SimpleStoreIS4_fEfLi2ELi2ELi1ELi2ELb1ELNS1_9AlgorithmE0EEEvT_T0_ll)
        /*14fc*/ 	.word	0x00000000


	//----- nvinfo : EIATTR_REGCOUNT
	.align		4
.L_1217:
        /*1500*/ 	.byte	0x04, 0x2f
        /*1502*/ 	.short	(.L_1219 - .L_1218)
	.align		4
.L_1218:
        /*1504*/ 	.word	index@(_ZN7oneflow4cuda7softmax15SoftmaxWarpImplI10SimpleLoadI6__halffE11SimpleStoreIS4_fEfLi2ELi2ELi1ELi1ELb0ELNS1_9AlgorithmE0EEEvT_T0_ll)
        /*1508*/ 	.word	0x0000001c


	//----- nvinfo : EIATTR_FRAME_SIZE
	.align		4
.L_1219:
        /*150c*/ 	.byte	0x04, 0x11
        /*150e*/ 	.short	(.L_1221 - .L_1220)
	.align		4
.L_1220:
        /*1510*/ 	.word	index@($__internal_157_$__cuda_sm3x_div_rn_noftz_f32_slowpath)
        /*1514*/ 	.word	0x00000000


	//----- nvinfo : EIATTR_FRAME_SIZE
	.align		4
.L_1221:
        /*1518*/ 	.byte	0x04, 0x11
        /*151a*/ 	.short	(.L_1223 - .L_1222)
	.align		4
.L_1222:
        /*151c*/ 	.word	index@($__internal_156_$__cuda_sm20_div_u64)
        /*1520*/ 	.word	0x00000000


	//----- nvinfo : EIATTR_FRAME_SIZE
	.align		4
.L_1223:
        /*1524*/ 	.byte	0x04, 0x11
        /*1526*/ 	.short	(.L_1225 - .L_1224)
	.align		4
.L_1224:
        /*1528*/ 	.word	index@(_ZN7oneflow4cuda7softmax15SoftmaxWarpImplI10SimpleLoadI6__halffE11SimpleStoreIS4_fEfLi2ELi2ELi1ELi1ELb0ELNS1_9AlgorithmE0EEEvT_T0_ll)
        /*152c*/ 	.word	0x00000000


	//----- nvinfo : EIATTR_REGCOUNT
	.align		4
.L_1225:
        /*1530*/ 	.byte	0x04, 0x2f
        /*1532*/ 	.short	(.L_1227 - .L_1226)
	.align		4
.L_1226:
        /*1534*/ 	.word	index@(_ZN7oneflow4cuda7softmax15SoftmaxWarpImplI10SimpleLoadI6__halffE11SimpleStoreIS4_fEfLi2ELi2ELi1ELi1ELb1ELNS1_9AlgorithmE0EEEvT_T0_ll)
        /*1538*/ 	.word	0x0000001d


	//----- nvinfo : EIATTR_FRAME_SIZE
	.align		4
.L_1227:
        /*153c*/ 	.byte	0x04, 0x11
        /*153e*/ 	.short	(.L_1229 - .L_1228)
	.align		4
.L_1228:
        /*1540*/ 	.word	index@($__internal_155_$__cuda_sm3x_div_rn_noftz_f32_slowpath)
        /*1544*/ 	.word	0x00000000


	//----- nvinfo : EIATTR_FRAME_SIZE
	.align		4
.L_1229:
        /*1548*/ 	.byte	0x04, 0x11
        /*154a*/ 	.short	(.L_1231 - .L_1230)
	.align		4
.L_1230:
        /*154c*/ 	.word	index@($__internal_154_$__cuda_sm20_div_u64)
        /*1550*/ 	.word	0x00000000


	//----- nvinfo : EIATTR_FRAME_SIZE
	.align		4
.L_1231:
        /*1554*/ 	.byte	0x04, 0x11
        /*1556*/ 	.short	(.L_1233 - .L_1232)
	.align		4
.L_1232:
        /*1558*/ 	.word	index@(_ZN7oneflow4cuda7softmax15SoftmaxWarpImplI10SimpleLoadI6__halffE11SimpleStoreIS4_fEfLi2ELi2ELi1ELi1ELb1ELNS1_9AlgorithmE0EEEvT_T0_ll)
        /*155c*/ 	.word	0x00000000


	//----- nvinfo : EIATTR_REGCOUNT
	.align		4
.L_1233:
        /*1560*/ 	.byte	0x04, 0x2f
        /*1562*/ 	.short	(.L_1235 - .L_1234)
	.align		4
.L_1234:
        /*1564*/ 	.word	index@(_ZN7oneflow4cuda7softmax15SoftmaxWarpImplI10SimpleLoadI6__halffE11SimpleStoreIS4_fEfLi2ELi2ELi2ELi2ELb0ELNS1_9AlgorithmE0EEEvT_T0_ll)
        /*1568*/ 	.word	0x00000020


	//----- nvinfo : EIATTR_FRAME_SIZE
	.align		4
.L_1235:
        /*156c*/ 	.byte	0x04, 0x11
        /*156e*/ 	.short	(.L_1237 - .L_1236)
	.align		4
.L_1236:
        /*1570*/ 	.word	index@($__internal_153_$__cuda_sm3x_div_rn_noftz_f32_slowpath)
        /*1574*/ 	.word	0x00000000


	//----- nvinfo : EIATTR_FRAME_SIZE
	.align		4
.L_1237:
        /*1578*/ 	.byte	0x04, 0x11
        /*157a*/ 	.short	(.L_1239 - .L_1238)
	.align		4
.L_1238:
        /*157c*/ 	.word	index@(_ZN7oneflow4cuda7softmax15SoftmaxWarpImplI10SimpleLoadI6__halffE11SimpleStoreIS4_fEfLi2ELi2ELi2ELi2ELb0ELNS1_9AlgorithmE0EEEvT_T0_ll)
        /*1580*/ 	.word	0x00000000


	//----- nvinfo : EIATTR_REGCOUNT
	.align		4
.L_1239:
        /*1584*/ 	.byte	0x04, 0x2f
        /*1586*/ 	.short	(.L_1241 - .L_1240)
	.align		4
.L_1240:
        /*1588*/ 	.word	index@(_ZN7oneflow4cuda7softmax15SoftmaxWarpImplI10SimpleLoadI6__halffE11SimpleStoreIS4_fEfLi2ELi2ELi2ELi2ELb1ELNS1_9AlgorithmE0EEEvT_T0_ll)
        /*158c*/ 	.word	0x0000001b


	//----- nvinfo : EIATTR_FRAME_SIZE
	.align		4
.L_1241:
        /*1590*/ 	.byte	0x04, 0x11
        /*1592*/ 	.short	(.L_1243 - .L_1242)
	.align		4
.L_1242:
        /*1594*/ 	.word	index@($__internal_152_$__cuda_sm3x_div_rn_noftz_f32_slowpath)
        /*1598*/ 	.word	0x00000000


	//----- nvinfo : EIATTR_FRAME_SIZE
	.align		4
.L_1243:
        /*159c*/ 	.byte	0x04, 0x11
        /*159e*/ 	.short	(.L_1245 - .L_1244)
	.align		4
.L_1244:
        /*15a0*/ 	.word	index@(_ZN7oneflow4cuda7softmax15SoftmaxWarpImplI10SimpleLoadI6__halffE11SimpleStoreIS4_fEfLi2ELi2ELi2ELi2ELb1ELNS1_9AlgorithmE0EEEvT_T0_ll)
        /*15a4*/ 	.word	0x00000000


	//----- nvinfo : EIATTR_REGCOUNT
	.align		4
.L_1245:
        /*15a8*/ 	.byte	0x04, 0x2f
        /*15aa*/ 	.short	(.L_1247 - .L_1246)
	.align		4
.L_1246:
        /*15ac*/ 	.word	index@(_ZN7oneflow4cuda7softmax15SoftmaxWarpImplI10SimpleLoadI6__halffE11SimpleStoreIS4_fEfLi2ELi2ELi2ELi1ELb0ELNS1_9AlgorithmE0EEEvT_T0_ll)
        /*15b0*/ 	.word	0x0000001c


	//----- nvinfo : EIATTR_FRAME_SIZE
	.align		4
.L_1247:
        /*15b4*/ 	.byte	0x04, 0x11
        /*15b6*/ 	.short	(.L_1249 - .L_1248)
	.align		4
.L_1248:
        /*15b8*/ 	.word	index@($__internal_151_$__cuda_sm3x_div_rn_noftz_f32_slowpath)
        /*15bc*/ 	.word	0x00000000


	//----- nvinfo : EIATTR_FRAME_SIZE
	.align		4
.L_1249:
        /*15c0*/ 	.byte	0x04, 0x11
        /*15c2*/ 	.short	(.L_1251 - .L_1250)
	.align		4
.L_1250:
        /*15c4*/ 	.word	index@($__internal_150_$__cuda_sm20_div_u64)
        /*15c8*/ 	.word	0x00000000


	//----- nvinfo : EIATTR_FRAME_SIZE
	.align		4
.L_1251:
        /*15cc*/ 	.byte	0x04, 0x11
        /*15ce*/ 	.short	(.L_1253 - .L_1252)
	.align		4
.L_1252:
        /*15d0*/ 	.word	index@(_ZN7oneflow4cuda7softmax15SoftmaxWarpImplI10SimpleLoadI6__halffE11SimpleStoreIS4_fEfLi2ELi2ELi2ELi1ELb0ELNS1_9AlgorithmE0EEEvT_T0_ll)
        /*15d4*/ 	.word	0x00000000


	//----- nvinfo : EIATTR_REGCOUNT
	.align		4
.L_1253:
        /*15d8*/ 	.byte	0x04, 0x2f
        /*15da*/ 	.short	(.L_1255 - .L_1254)
	.align		4
.L_1254:
        /*15dc*/ 	.word	index@(_ZN7oneflow4cuda7softmax15SoftmaxWarpImplI10SimpleLoadI6__halffE11SimpleStoreIS4_fEfLi2ELi2ELi2ELi1ELb1ELNS1_9AlgorithmE0EEEvT_T0_ll)
        /*15e0*/ 	.word	0x0000001e


	//----- nvinfo : EIATTR_FRAME_SIZE
	.align		4
.L_1255:
        /*15e4*/ 	.byte	0x04, 0x11
        /*15e6*/ 	.short	(.L_1257 - .L_1256)
	.align		4
.L_1256:
        /*15e8*/ 	.word	index@($__internal_149_$__cuda_sm3x_div_rn_noftz_f32_slowpath)
        /*15ec*/ 	.word	0x00000000


	//----- nvinfo : EIATTR_FRAME_SIZE
	.align		4
.L_1257:
        /*15f0*/ 	.byte	0x04, 0x11
        /*15f2*/ 	.short	(.L_1259 - .L_1258)
	.align		4
.L_1258:
        /*15f4*/ 	.word	index@($__internal_148_$__cuda_sm20_div_u64)
        /*15f8*/ 	.word	0x00000000


	//----- nvinfo : EIATTR_FRAME_SIZE
	.align		4
.L_1259:
        /*15fc*/ 	.byte	0x04, 0x11
        /*15fe*/ 	.short	(.L_1261 - .L_1260)
	.align		4
.L_1260:
        /*1600*/ 	.word	index@(_ZN7oneflow4cuda7softmax15SoftmaxWarpImplI10SimpleLoadI6__halffE11SimpleStoreIS4_fEfLi2ELi2ELi2ELi1ELb1ELNS1_9AlgorithmE0EEEvT_T0_ll)
        /*1604*/ 	.word	0x00000000


	//----- nvinfo : EIATTR_REGCOUNT
	.align		4
.L_1261:
        /*1608*/ 	.byte	0x04, 0x2f
        /*160a*/ 	.short	(.L_1263 - .L_1262)
	.align		4
.L_1262:
        /*160c*/ 	.word	index@(_ZN7oneflow4cuda7softmax15SoftmaxWarpImplI10SimpleLoadI6__halffE11SimpleStoreIS4_fEfLi2ELi2ELi4ELi2ELb0ELNS1_9AlgorithmE0EEEvT_T0_ll)
        /*1610*/ 	.word	0x00000020


	//----- nvinfo : EIATTR_FRAME_SIZE
	.align		4
.L_1263:
        /*1614*/ 	.byte	0x04, 0x11
        /*1616*/ 	.short	(.L_1265 - .L_1264)
	.align		4
.L_1264:
        /*1618*/ 	.word	index@($__internal_147_$__cuda_sm3x_div_rn_noftz_f32_slowpath)
        /*161c*/ 	.word	0x00000000


	//----- nvinfo : EIATTR_FRAME_SIZE
	.align		4
.L_1265:
        /*1620*/ 	.byte	0x04, 0x11
        /*1622*/ 	.short	(.L_1267 - .L_1266)
	.align		4
.L_1266:
        /*1624*/ 	.word	index@(_ZN7oneflow4cuda7softmax15SoftmaxWarpImplI10SimpleLoadI6__halffE11SimpleStoreIS4_fEfLi2ELi2ELi4ELi2ELb0ELNS1_9AlgorithmE0EEEvT_T0_ll)
        /*1628*/ 	.word	0x00000000


	//----- nvinfo : EIATTR_REGCOUNT
	.align		4
.L_1267:
        /*162c*/ 	.byte	0x04, 0x2f
        /*162e*/ 	.short	(.L_1269 - .L_1268)
	.align		4
.L_1268:
        /*1630*/ 	.word	index@(_ZN7oneflow4cuda7softmax15SoftmaxWarpImplI10SimpleLoadI6__halffE11SimpleStoreIS4_fEfLi2ELi2ELi4ELi2ELb1ELNS1_9AlgorithmE0EEEvT_T0_ll)
        /*1634*/ 	.word	0x0000001c


	//----- nvinfo : EIATTR_FRAME_SIZE
	.align		4
.L_1269:
        /*1638*/ 	.byte	0x04, 0x11
        /*163a*/ 	.short	(.L_1271 - .L_1270)
	.align		4
.L_1270:
        /*163c*/ 	.word	index@($__internal_146_$__cuda_sm3x_div_rn_noftz_f32_slowpath)
        /*1640*/ 	.word	0x00000000


	//----- nvinfo : EIATTR_FRAME_SIZE
	.align		4
.L_1271:
        /*1644*/ 	.byte	0x04, 0x11
        /*1646*/ 	.short	(.L_1273 - .L_1272)
	.align		4
.L_1272:
        /*1648*/ 	.word	index@(_ZN7oneflow4cuda7softmax15SoftmaxWarpImplI10SimpleLoadI6__halffE11SimpleStoreIS4_fEfLi2ELi2ELi4ELi2ELb1ELNS1_9AlgorithmE0EEEvT_T0_ll)
        /*164c*/ 	.word	0x00000000


	//----- nvinfo : EIATTR_REGCOUNT
	.align		4
.L_1273:
        /*1650*/ 	.byte	0x04, 0x2f
        /*1652*/ 	.short	(.L_1275 - .L_1274)
	.align		4
.L_1274:
        /*1654*/ 	.word	index@(_ZN7oneflow4cuda7softmax15SoftmaxWarpImplI10SimpleLoadI6__halffE11SimpleStoreIS4_fEfLi2ELi2ELi4ELi1ELb0ELNS1_9AlgorithmE0EEEvT_T0_ll)
        /*1658*/ 	.word	0x0000001d


	//----- nvinfo : EIATTR_FRAME_SIZE
	.align		4
.L_1275:
        /*165c*/ 	.byte	0x04, 0x11
        /*165e*/ 	.short	(.L_1277 - .L_1276)
	.align		4
.L_1276:
        /*1660*/ 	.word	index@($__internal_145_$__cuda_sm3x_div_rn_noftz_f32_slowpath)
        /*1664*/ 	.word	0x00000000


	//----- nvinfo : EIATTR_FRAME_SIZE
	.align		4
.L_1277:
        /*1668*/ 	.byte	0x04, 0x11
        /*166a*/ 	.short	(.L_1279 - .L_1278)
	.align		4
.L_1278:
        /*166c*/ 	.word	index@($__internal_144_$__cuda_sm20_div_u64)
        /*1670*/ 	.word	0x00000000


	//----- nvinfo : EIATTR_FRAME_SIZE
	.align		4
.L_1279:
        /*1674*/ 	.byte	0x04, 0x11
        /*1676*/ 	.short	(.L_1281 - .L_1280)
	.align		4
.L_1280:
        /*1678*/ 	.word	index@(_ZN7oneflow4cuda7softmax15SoftmaxWarpImplI10SimpleLoadI6__halffE11SimpleStoreIS4_fEfLi2ELi2ELi4ELi1ELb0ELNS1_9AlgorithmE0EEEvT_T0_ll)
        /*167c*/ 	.word	0x00000000


	//----- nvinfo : EIATTR_REGCOUNT
	.align		4
.L_1281:
        /*1680*/ 	.byte	0x04, 0x2f
        /*1682*/ 	.short	(.L_1283 - .L_1282)
	.align		4
.L_1282:
        /*1684*/ 	.word	index@(_ZN7oneflow4cuda7softmax15SoftmaxWarpImplI10SimpleLoadI6__halffE11SimpleStoreIS4_fEfLi2ELi2ELi4ELi1ELb1ELNS1_9AlgorithmE0EEEvT_T0_ll)
        /*1688*/ 	.word	0x0000001d


	//----- nvinfo : EIATTR_FRAME_SIZE
	.align		4
.L_1283:
        /*168c*/ 	.byte	0x04, 0x11
        /*168e*/ 	.short	(.L_1285 - .L_1284)
	.align		4
.L_1284:
        /*1690*/ 	.word	index@($__internal_143_$__cuda_sm3x_div_rn_noftz_f32_slowpath)
        /*1694*/ 	.word	0x00000000


	//----- nvinfo : EIATTR_FRAME_SIZE
	.align		4
.L_1285:
        /*1698*/ 	.byte	0x04, 0x11
        /*169a*/ 	.short	(.L_1287 - .L_1286)
	.align		4
.L_1286:
        /*169c*/ 	.word	index@($__internal_142_$__cuda_sm20_div_u64)
        /*16a0*/ 	.word	0x00000000


	//----- nvinfo : EIATTR_FRAME_SIZE
	.align		4
.L_1287:
        /*16a4*/ 	.byte	0x04, 0x11
        /*16a6*/ 	.short	(.L_1289 - .L_1288)
	.align		4
.L_1288:
        /*16a8*/ 	.word	index@(_ZN7oneflow4cuda7softmax15SoftmaxWarpImplI10SimpleLoadI6__halffE11SimpleStoreIS4_fEfLi2ELi2ELi4ELi1ELb1ELNS1_9AlgorithmE0EEEvT_T0_ll)
        /*16ac*/ 	.word	0x00000000


	//----- nvinfo : EIATTR_REGCOUNT
	.align		4
.L_1289:
        /*16b0*/ 	.byte	0x04, 0x2f
        /*16b2*/ 	.short	(.L_1291 - .L_1290)
	.align		4
.L_1290:
        /*16b4*/ 	.word	index@(_ZN7oneflow4cuda7softmax15SoftmaxWarpImplI10SimpleLoadI6__halffE11SimpleStoreIS4_fEfLi2ELi2ELi8ELi2ELb0ELNS1_9AlgorithmE0EEEvT_T0_ll)
        /*16b8*/ 	.word	0x00000021


	//----- nvinfo : EIATTR_FRAME_SIZE
	.align		4
.L_1291:
        /*16bc*/ 	.byte	0x04, 0x11
        /*16be*/ 	.short	(.L_1293 - .L_1292)
	.align		4
.L_1292:
        /*16c0*/ 	.word	index@($__internal_141_$__cuda_sm3x_div_rn_noftz_f32_slowpath)
        /*16c4*/ 	.word	0x00000000


	//----- nvinfo : EIATTR_FRAME_SIZE
	.align		4
.L_1293:
        /*16c8*/ 	.byte	0x04, 0x11
        /*16ca*/ 	.short	(.L_1295 - .L_1294)
	.align		4
.L_1294:
        /*16cc*/ 	.word	index@(_ZN7oneflow4cuda7softmax15SoftmaxWarpImplI10SimpleLoadI6__halffE11SimpleStoreIS4_fEfLi2ELi2ELi8ELi2ELb0ELNS1_9AlgorithmE0EEEvT_T0_ll)
        /*16d0*/ 	.word	0x00000000


	//----- nvinfo : EIATTR_REGCOUNT
	.align		4
.L_1295:
        /*16d4*/ 	.byte	0x04, 0x2f
        /*16d6*/ 	.short	(.L_1297 - .L_1296)
	.align		4
.L_1296:
        /*16d8*/ 	.word	index@(_ZN7oneflow4cuda7softmax15SoftmaxWarpImplI10SimpleLoadI6__halffE11SimpleStoreIS4_fEfLi2ELi2ELi8ELi2ELb1ELNS1_9AlgorithmE0EEEvT_T0_ll)
        /*16dc*/ 	.word	0x0000001e


	//----- nvinfo : EIATTR_FRAME_SIZE
	.align		4
.L_1297:
        /*16e0*/ 	.byte	0x04, 0x11
        /*16e2*/ 	.short	(.L_1299 - .L_1298)
	.align		4
.L_1298:
        /*16e4*/ 	.word	index@($__internal_140_$__cuda_sm3x_div_rn_noftz_f32_slowpath)
        /*16e8*/ 	.word	0x00000000


	//----- nvinfo : EIATTR_FRAME_SIZE
	.align		4
.L_1299:
        /*16ec*/ 	.byte	0x04, 0x11
        /*16ee*/ 	.short	(.L_1301 - .L_1300)
	.align		4
.L_1300:
        /*16f0*/ 	.word	index@(_ZN7oneflow4cuda7softmax15SoftmaxWarpImplI10SimpleLoadI6__halffE11SimpleStoreIS4_fEfLi2ELi2ELi8ELi2ELb1ELNS1_9AlgorithmE0EEEvT_T0_ll)
        /*16f4*/ 	.word	0x00000000


	//----- nvinfo : EIATTR_REGCOUNT
	.align		4
.L_1301:
        /*16f8*/ 	.byte	0x04, 0x2f
        /*16fa*/ 	.short	(.L_1303 - .L_1302)
	.align		4
.L_1302:
        /*16fc*/ 	.word	index@(_ZN7oneflow4cuda7softmax15SoftmaxWarpImplI10SimpleLoadI6__halffE11SimpleStoreIS4_fEfLi2ELi2ELi8ELi1ELb0ELNS1_9AlgorithmE0EEEvT_T0_ll)
        /*1700*/ 	.word	0x0000001d


	//----- nvinfo : EIATTR_FRAME_SIZE
	.align		4
.L_1303:
        /*1704*/ 	.byte	0x04, 0x11
        /*1706*/ 	.short	(.L_1305 - .L_1304)
	.align		4
.L_1304:
        /*1708*/ 	.word	index@($__internal_139_$__cuda_sm3x_div_rn_noftz_f32_slowpath)
        /*170c*/ 	.word	0x00000000


	//----- nvinfo : EIATTR_FRAME_SIZE
	.align		4
.L_1305:
        /*1710*/ 	.byte	0x04, 0x11
        /*1712*/ 	.short	(.L_1307 - .L_1306)
	.align		4
.L_1306:
        /*1714*/ 	.word	index@($__internal_138_$__cuda_sm20_div_u64)
        /*1718*/ 	.word	0x00000000


	//----- nvinfo : EIATTR_FRAME_SIZE
	.align		4
.L_1307:
        /*171c*/ 	.byte	0x04, 0x11
        /*171e*/ 	.short	(.L_1309 - .L_1308)
	.align		4
.L_1308:
        /*1720*/ 	.word	index@(_ZN7oneflow4cuda7softmax15SoftmaxWarpImplI10SimpleLoadI6__halffE11SimpleStoreIS4_fEfLi2ELi2ELi8ELi1ELb0ELNS1_9AlgorithmE0EEEvT_T0_ll)
        /*1724*/ 	.word	0x00000000


	//----- nvinfo : EIATTR_REGCOUNT
	.align		4
.L_1309:
        /*1728*/ 	.byte	0x04, 0x2f
        /*172a*/ 	.short	(.L_1311 - .L_1310)
	.align		4
.L_1310:
        /*172c*/ 	.word	index@(_ZN7oneflow4cuda7softmax15SoftmaxWarpImplI10SimpleLoadI6__halffE11SimpleStoreIS4_fEfLi2ELi2ELi8ELi1ELb1ELNS1_9AlgorithmE0EEEvT_T0_ll)
        /*1730*/ 	.word	0x00000018


	//----- nvinfo : EIATTR_FRAME_SIZE
	.align		4
.L_1311:
        /*1734*/ 	.byte	0x04, 0x11
        /*1736*/ 	.short	(.L_1313 - .L_1312)
	.align		4
.L_1312:
        /*1738*/ 	.word	index@($__internal_137_$__cuda_sm3x_div_rn_noftz_f32_slowpath)
        /*173c*/ 	.word	0x00000000


	//----- nvinfo : EIATTR_FRAME_SIZE
	.align		4
.L_1313:
        /*1740*/ 	.byte	0x04, 0x11
        /*1742*/ 	.short	(.L_1315 - .L_1314)
	.align		4
.L_1314:
        /*1744*/ 	.word	index@(_ZN7oneflow4cuda7softmax15SoftmaxWarpImplI10SimpleLoadI6__halffE11SimpleStoreIS4_fEfLi2ELi2ELi8ELi1ELb1ELNS1_9AlgorithmE0EEEvT_T0_ll)
        /*1748*/ 	.word	0x00000000


	//----- nvinfo : EIATTR_REGCOUNT
	.align		4
.L_1315:
        /*174c*/ 	.byte	0x04, 0x2f
        /*174e*/ 	.short	(.L_1317 - .L_1316)
	.align		4
.L_1316:
        /*1750*/ 	.word	index@(_ZN7oneflow4cuda7softmax15SoftmaxWarpImplI10SimpleLoadI6__halffE11SimpleStoreIS4_fEfLi2ELi2ELi16ELi2ELb0ELNS1_9AlgorithmE0EEEvT_T0_ll)
        /*1754*/ 	.word	0x00000021


	//----- nvinfo : EIATTR_FRAME_SIZE
	.align		4
.L_1317:
        /*1758*/ 	.byte	0x04, 0x11
        /*175a*/ 	.short	(.L_1319 - .L_1318)
	.align		4
.L_1318:
        /*175c*/ 	.word	index@($__internal_136_$__cuda_sm3x_div_rn_noftz_f32_slowpath)
        /*1760*/ 	.word	0x00000000


	//----- nvinfo : EIATTR_FRAME_SIZE
	.align		4
.L_1319:
        /*1764*/ 	.byte	0x04, 0x11
        /*1766*/ 	.short	(.L_1321 - .L_1320)
	.align		4
.L_1320:
        /*1768*/ 	.word	index@(_ZN7oneflow4cuda7softmax15SoftmaxWarpImplI10SimpleLoadI6__halffE11SimpleStoreIS4_fEfLi2ELi2ELi16ELi2ELb0ELNS1_9AlgorithmE0EEEvT_T0_ll)
        /*176c*/ 	.word	0x00000000


	//----- nvinfo : EIATTR_REGCOUNT
	.align		4
.L_1321:
        /*1770*/ 	.byte	0x04, 0x2f
        /*1772*/ 	.short	(.L_1323 - .L_1322)
	.align		4
.L_1322:
        /*1774*/ 	.word	index@(_ZN7oneflow4cuda7softmax15SoftmaxWarpImplI10SimpleLoadI6__halffE11SimpleStoreIS4_fEfLi2ELi2ELi16ELi2ELb1ELNS1_9AlgorithmE0EEEvT_T0_ll)
        /*1778*/ 	.word	0x0000001e


	//----- nvinfo : EIATTR_FRAME_SIZE
	.align		4
.L_1323:
        /*177c*/ 	.byte	0x04, 0x11
        /*177e*/ 	.short	(.L_1325 - .L_1324)
	.align		4
.L_1324:
        /*1780*/ 	.word	index@($__internal_135_$__cuda_sm3x_div_rn_noftz_f32_slowpath)
        /*1784*/ 	.word	0x00000000


	//----- nvinfo : EIATTR_FRAME_SIZE
	.align		4
.L_1325:
        /*1788*/ 	.byte	0x04, 0x11
        /*178a*/ 	.short	(.L_1327 - .L_1326)
	.align		4
.L_1326:
        /*178c*/ 	.word	index@(_ZN7oneflow4cuda7softmax15SoftmaxWarpImplI10SimpleLoadI6__halffE11SimpleStoreIS4_fEfLi2ELi2ELi16ELi2ELb1ELNS1_9AlgorithmE0EEEvT_T0_ll)
        /*1790*/ 	.word	0x00000000


	//----- nvinfo : EIATTR_REGCOUNT
	.align		4
.L_1327:
        /*1794*/ 	.byte	0x04, 0x2f
        /*1796*/ 	.short	(.L_1329 - .L_1328)
	.align		4
.L_1328:
        /*1798*/ 	.word	index@(_ZN7oneflow4cuda7softmax15SoftmaxWarpImplI10SimpleLoadI6__halffE11SimpleStoreIS4_fEfLi2ELi2ELi16ELi1ELb0ELNS1_9AlgorithmE0EEEvT_T0_ll)
        /*179c*/ 	.word	0x00000018


	//----- nvinfo : EIATTR_FRAME_SIZE
	.align		4
.L_1329:
        /*17a0*/ 	.byte	0x04, 0x11
        /*17a2*/ 	.short	(.L_1331 - .L_1330)
	.align		4
.L_1330:
        /*17a4*/ 	.word	index@($__internal_134_$__cuda_sm3x_div_rn_noftz_f32_slowpath)
        /*17a8*/ 	.word	0x00000000


	//----- nvinfo : EIATTR_FRAME_SIZE
	.align		4
.L_1331:
        /*17ac*/ 	.byte	0x04, 0x11
        /*17ae*/ 	.short	(.L_1333 - .L_1332)
	.align		4
.L_1332:
        /*17b0*/ 	.word	index@(_ZN7oneflow4cuda7softmax15SoftmaxWarpImplI10SimpleLoadI6__halffE11SimpleStoreIS4_fEfLi2ELi2ELi16ELi1ELb0ELNS1_9AlgorithmE0EEEvT_T0_ll)
        /*17b4*/ 	.word	0x00000000


	//----- nvinfo : EIATTR_REGCOUNT
	.align		4
.L_1333:
        /*17b8*/ 	.byte	0x04, 0x2f
        /*17ba*/ 	.short	(.L_1335 - .L_1334)
	.align		4
.L_1334:
        /*17bc*/ 	.word	index@(_ZN7oneflow4cuda7softmax15SoftmaxWarpImplI10SimpleLoadI6__halffE11SimpleStoreIS4_fEfLi2ELi2ELi16ELi1ELb1ELNS1_9AlgorithmE0EEEvT_T0_ll)
        /*17c0*/ 	.word	0x00000018


	//----- nvinfo : EIATTR_FRAME_SIZE
	.align		4
.L_1335:
        /*17c4*/ 	.byte	0x04, 0x11
        /*17c6*/ 	.short	(.L_1337 - .L_1336)
	.align		4
.L_1336:
        /*17c8*/ 	.word	index@($__internal_133_$__cuda_sm3x_div_rn_noftz_f32_slowpath)
        /*17cc*/ 	.word	0x00000000


	//----- nvinfo : EIATTR_FRAME_SIZE
	.align		4
.L_1337:
        /*17d0*/ 	.byte	0x04, 0x11
        /*17d2*/ 	.short	(.L_1339 - .L_1338)
	.align		4
.L_1338:
        /*17d4*/ 	.word	index@(_ZN7oneflow4cuda7softmax15SoftmaxWarpImplI10SimpleLoadI6__halffE11SimpleStoreIS4_fEfLi2ELi2ELi16ELi1ELb1ELNS1_9AlgorithmE0EEEvT_T0_ll)
        /*17d8*/ 	.word	0x00000000


	//----- nvinfo : EIATTR_REGCOUNT
	.align		4
.L_1339:
        /*17dc*/ 	.byte	0x04, 0x2f
        /*17de*/ 	.short	(.L_1341 - .L_1340)
	.align		4
.L_1340:
        /*17e0*/ 	.word	index@(_ZN7oneflow4cuda7softmax15SoftmaxWarpImplI10SimpleLoadI6__halffE11SimpleStoreIS4_fEfLi2ELi2ELi32ELi2ELb0ELNS1_9AlgorithmE0EEEvT_T0_ll)
        /*17e4*/ 	.word	0x00000022


	//----- nvinfo : EIATTR_FRAME_SIZE
	.align		4
.L_1341:
        /*17e8*/ 	.byte	0x04, 0x11
        /*17ea*/ 	.short	(.L_1343 - .L_1342)
	.align		4
.L_1342:
        /*17ec*/ 	.word	index@($__internal_132_$__cuda_sm3x_div_rn_noftz_f32_slowpath)
        /*17f0*/ 	.word	0x00000000


	//----- nvinfo : EIATTR_FRAME_SIZE
	.align		4
.L_1343:
        /*17f4*/ 	.byte	0x04, 0x11
        /*17f6*/ 	.short	(.L_1345 - .L_1344)
	.align		4
.L_1344:
        /*17f8*/ 	.word	index@(_ZN7oneflow4cuda7softmax15SoftmaxWarpImplI10SimpleLoadI6__halffE11SimpleStoreIS4_fEfLi2ELi2ELi32ELi2ELb0ELNS1_9AlgorithmE0EEEvT_T0_ll)
        /*17fc*/ 	.word	0x00000000


	//----- nvinfo : EIATTR_REGCOUNT
	.align		4
.L_1345:
        /*1800*/ 	.byte	0x04, 0x2f
        /*1802*/ 	.short	(.L_1347 - .L_1346)
	.align		4
.L_1346:
        /*1804*/ 	.word	index@(_ZN7oneflow4cuda7softmax15SoftmaxWarpImplI10SimpleLoadI6__halffE11SimpleStoreIS4_fEfLi2ELi2ELi32ELi2ELb1ELNS1_9AlgorithmE0EEEvT_T0_ll)
        /*1808*/ 	.word	0x0000001e


	//----- nvinfo : EIATTR_FRAME_SIZE
	.align		4
.L_1347:
        /*180c*/ 	.byte	0x04, 0x11
        /*180e*/ 	.short	(.L_1349 - .L_1348)
	.align		4
.L_1348:
        /*1810*/ 	.word	index@($__internal_131_$__cuda_sm3x_div_rn_noftz_f32_slowpath)
        /*1814*/ 	.word	0x00000000


	//----- nvinfo : EIATTR_FRAME_SIZE
	.align		4
.L_1349:
        /*1818*/ 	.byte	0x04, 0x11
        /*181a*/ 	.short	(.L_1351 - .L_1350)
	.align		4
.L_1350:
        /*181c*/ 	.word	index@(_ZN7oneflow4cuda7softmax15SoftmaxWarpImplI10SimpleLoadI6__halffE11SimpleStoreIS4_fEfLi2ELi2ELi32ELi2ELb1ELNS1_9AlgorithmE0EEEvT_T0_ll)
        /*1820*/ 	.word	0x00000000


	//----- nvinfo : EIATTR_REGCOUNT
	.align		4
.L_1351:
        /*1824*/ 	.byte	0x04, 0x2f
        /*1826*/ 	.short	(.L_1353 - .L_1352)
	.align		4
.L_1352:
        /*1828*/ 	.word	index@(_ZN7oneflow4cuda7softmax15SoftmaxWarpImplI10SimpleLoadI6__halffE11SimpleStoreIS4_fEfLi2ELi2ELi32ELi1ELb0ELNS1_9AlgorithmE0EEEvT_T0_ll)
        /*182c*/ 	.word	0x00000018


	//----- nvinfo : EIATTR_FRAME_SIZE
	.align		4
.L_1353:
        /*1830*/ 	.byte	0x04, 0x11
        /*1832*/ 	.short	(.L_1355 - .L_1354)
	.align		4
.L_1354:
        /*1834*/ 	.word	index@($__internal_130_$__cuda_sm3x_div_rn_noftz_f32_slowpath)
        /*1838*/ 	.word	0x00000000


	//----- nvinfo : EIATTR_FRAME_SIZE
	.align		4
.L_1355:
        /*183c*/ 	.byte	0x04, 0x11
        /*183e*/ 	.short	(.L_1357 - .L_1356)
	.align		4
.L_1356:
        /*1840*/ 	.word	index@(_ZN7oneflow4cuda7softmax15SoftmaxWarpImplI10SimpleLoadI6__halffE11SimpleStoreIS4_fEfLi2ELi2ELi32ELi1ELb0ELNS1_9AlgorithmE0EEEvT_T0_ll)
        /*1844*/ 	.word	0x00000000


	//----- nvinfo : EIATTR_REGCOUNT
	.align		4
.L_1357:
        /*1848*/ 	.byte	0x04, 0x2f
        /*184a*/ 	.short	(.L_1359 - .L_1358)
	.align		4
.L_1358:
        /*184c*/ 	.word	index@(_ZN7oneflow4cuda7softmax15SoftmaxWarpImplI10SimpleLoadI6__halffE11SimpleStoreIS4_fEfLi2ELi2ELi32ELi1ELb1ELNS1_9AlgorithmE0EEEvT_T0_ll)
        /*1850*/ 	.word	0x00000018


	//----- nvinfo : EIATTR_FRAME_SIZE
	.align		4
.L_1359:
        /*1854*/ 	.byte	0x04, 0x11
        /*1856*/ 	.short	(.L_1361 - .L_1360)
	.align		4
.L_1360:
        /*1858*/ 	.word	index@($__internal_129_$__cuda_sm3x_div_rn_noftz_f32_slowpath)
        /*185c*/ 	.word	0x00000000


	//----- nvinfo : EIATTR_FRAME_SIZE
	.align		4
.L_1361:
        /*1860*/ 	.byte	0x04, 0x11
        /*1862*/ 	.short	(.L_1363 - .L_1362)
	.align		4
.L_1362:
        /*1864*/ 	.word	index@(_ZN7oneflow4cuda7softmax15SoftmaxWarpImplI10SimpleLoadI6__halffE11SimpleStoreIS4_fEfLi2ELi2ELi32ELi1ELb1ELNS1_9AlgorithmE0EEEvT_T0_ll)
        /*1868*/ 	.word	0x00000000


	//----- nvinfo : EIATTR_REGCOUNT
	.align		4
.L_1363:
        /*186c*/ 	.byte	0x04, 0x2f
        /*186e*/ 	.short	(.L_1365 - .L_1364)
	.align		4
.L_1364:
        /*1870*/ 	.word	index@(_ZN7oneflow4cuda7softmax15SoftmaxWarpImplI10SimpleLoadI6__halffE11SimpleStoreIS4_fEfLi2ELi4ELi32ELi1ELb0ELNS1_9AlgorithmE0EEEvT_T0_ll)
        /*1874*/ 	.word	0x00000019


	//----- nvinfo : EIATTR_FRAME_SIZE
	.align		4
.L_1365:
        /*1878*/ 	.byte	0x04, 0x11
        /*187a*/ 	.short	(.L_1367 - .L_1366)
	.align		4
.L_1366:
        /*187c*/ 	.word	index@($__internal_128_$__cuda_sm3x_div_rn_noftz_f32_slowpath)
        /*1880*/ 	.word	0x00000000


	//----- nvinfo : EIATTR_FRAME_SIZE
	.align		4
.L_1367:
        /*1884*/ 	.byte	0x04, 0x11
        /*1886*/ 	.short	(.L_1369 - .L_1368)
	.align		4
.L_1368:
        /*1888*/ 	.word	index@(_ZN7oneflow4cuda7softmax15SoftmaxWarpImplI10SimpleLoadI6__halffE11SimpleStoreIS4_fEfLi2ELi4ELi32ELi1ELb0ELNS1_9AlgorithmE0EEEvT_T0_ll)
        /*188c*/ 	.word	0x00000000


	//----- nvinfo : EIATTR_REGCOUNT
	.align		4
.L_1369:
        /*1890*/ 	.byte	0x04, 0x2f
        /*1892*/ 	.short	(.L_1371 - .L_1370)
	.align		4
.L_1370:
        /*1894*/ 	.word	index@(_ZN7oneflow4cuda7softmax15SoftmaxWarpImplI10SimpleLoadI6__halffE11SimpleStoreIS4_fEfLi2ELi4ELi32ELi1ELb1ELNS1_9AlgorithmE0EEEvT_T0_ll)
        /*1898*/ 	.word	0x0000001a


	//----- nvinfo : EIATTR_FRAME_SIZE
	.align		4
.L_1371:
        /*189c*/ 	.byte	0x04, 0x11
        /*189e*/ 	.short	(.L_1373 - .L_1372)
	.align		4
.L_1372:
        /*18a0*/ 	.word	index@($__internal_127_$__cuda_sm3x_div_rn_noftz_f32_slowpath)
        /*18a4*/ 	.word	0x00000000


	//----- nvinfo : EIATTR_FRAME_SIZE
	.align		4
.L_1373:
        /*18a8*/ 	.byte	0x04, 0x11
        /*18aa*/ 	.short	(.L_1375 - .L_1374)
	.align		4
.L_1374:
        /*18ac*/ 	.word	index@(_ZN7oneflow4cuda7softmax15SoftmaxWarpImplI10SimpleLoadI6__halffE11SimpleStoreIS4_fEfLi2ELi4ELi32ELi1ELb1ELNS1_9AlgorithmE0EEEvT_T0_ll)
        /*18b0*/ 	.word	0x00000000


	//----- nvinfo : EIATTR_REGCOUNT
	.align		4
.L_1375:
        /*18b4*/ 	.byte	0x04, 0x2f
        /*18b6*/ 	.short	(.L_1377 - .L_1376)
	.align		4
.L_1376:
        /*18b8*/ 	.word	index@(_ZN7oneflow4cuda7softmax15SoftmaxWarpImplI10SimpleLoadI6__halffE11SimpleStoreIS4_fEfLi2ELi6ELi32ELi1ELb0ELNS1_9AlgorithmE0EEEvT_T0_ll)
        /*18bc*/ 	.word	0x0000001c


	//----- nvinfo : EIATTR_FRAME_SIZE
	.align		4
.L_1377:
        /*18c0*/ 	.byte	0x04, 0x11
        /*18c2*/ 	.short	(.L_1379 - .L_1378)
	.align		4
.L_1378:
        /*18c4*/ 	.word	index@($__internal_126_$__cuda_sm3x_div_rn_noftz_f32_slowpath)
        /*18c8*/ 	.word	0x00000000


	//----- nvinfo : EIATTR_FRAME_SIZE
	.align		4
.L_1379:
        /*18cc*/ 	.byte	0x04, 0x11
        /*18ce*/ 	.short	(.L_1381 - .L_1380)
	.align		4
.L_1380:
        /*18d0*/ 	.word	index@(_ZN7oneflow4cuda7softmax15SoftmaxWarpImplI10SimpleLoadI6__halffE11SimpleStoreIS4_fEfLi2ELi6ELi32ELi1ELb0ELNS1_9AlgorithmE0EEEvT_T0_ll)
        /*18d4*/ 	.word	0x00000000


	//----- nvinfo : EIATTR_REGCOUNT
	.align		4
.L_1381:
        /*18d8*/ 	.byte	0x04, 0x2f
        /*18da*/ 	.short	(.L_1383 - .L_1382)
	.align		4
.L_1382:
        /*18dc*/ 	.word	index@(_ZN7oneflow4cuda7softmax15SoftmaxWarpImplI10SimpleLoadI6__halffE11SimpleStoreIS4_fEfLi2ELi6ELi32ELi1ELb1ELNS1_9AlgorithmE0EEEvT_T0_ll)
        /*18e0*/ 	.word	0x00000020


	//----- nvinfo : EIATTR_FRAME_SIZE
	.align		4
.L_1383:
        /*18e4*/ 	.byte	0x04, 0x11
        /*18e6*/ 	.short	(.L_1385 - .L_1384)
	.align		4
.L_1384:
        /*18e8*/ 	.word	index@($__internal_125_$__cuda_sm3x_div_rn_noftz_f32_slowpath)
        /*18ec*/ 	.word	0x00000000


	//----- nvinfo : EIATTR_FRAME_SIZE
	.align		4
.L_1385:
        /*18f0*/ 	.byte	0x04, 0x11
        /*18f2*/ 	.short	(.L_1387 - .L_1386)
	.align		4
.L_1386:
        /*18f4*/ 	.word	index@(_ZN7oneflow4cuda7softmax15SoftmaxWarpImplI10SimpleLoadI6__halffE11SimpleStoreIS4_fEfLi2ELi6ELi32ELi1ELb1ELNS1_9AlgorithmE0EEEvT_T0_ll)
        /*18f8*/ 	.word	0x00000000


	//----- nvinfo : EIATTR_REGCOUNT
	.align		4
.L_1387:
        /*18fc*/ 	.byte	0x04, 0x2f
        /*18fe*/ 	.short	(.L_1389 - .L_1388)
	.align		4
.L_1388:
        /*1900*/ 	.word	index@(_ZN7oneflow4cuda7softmax15SoftmaxWarpImplI10SimpleLoadI6__halffE11SimpleStoreIS4_fEfLi2ELi8ELi32ELi1ELb0ELNS1_9AlgorithmE0EEEvT_T0_ll)
        /*1904*/ 	.word	0x0000001e


	//----- nvinfo : EIATTR_FRAME_SIZE
	.align		4
.L_1389:
        /*1908*/ 	.byte	0x04, 0x11
        /*190a*/ 	.short	(.L_1391 - .L_1390)
	.align		4
.L_1390:
        /*190c*/ 	.word	index@($__internal_124_$__cuda_sm3x_div_rn_noftz_f32_slowpath)
        /*1910*/ 	.word	0x00000000


	//----- nvinfo : EIATTR_FRAME_SIZE
	.align		4
.L_1391:
        /*1914*/ 	.byte	0x04, 0x11
        /*1916*/ 	.short	(.L_1393 - .L_1392)
	.align		4
.L_1392:
        /*1918*/ 	.word	index@(_ZN7oneflow4cuda7softmax15SoftmaxWarpImplI10SimpleLoadI6__halffE11SimpleStoreIS4_fEfLi2ELi8ELi32ELi1ELb0ELNS1_9AlgorithmE0EEEvT_T0_ll)
        /*191c*/ 	.word	0x00000000


	//----- nvinfo : EIATTR_REGCOUNT
	.align		4
.L_1393:
        /*1920*/ 	.byte	0x04, 0x2f
        /*1922*/ 	.short	(.L_1395 - .L_1394)
	.align		4
.L_1394:
        /*1924*/ 	.word	index@(_ZN7oneflow4cuda7softmax15SoftmaxWarpImplI10SimpleLoadI6__halffE11SimpleStoreIS4_fEfLi2ELi8ELi32ELi1ELb1ELNS1_9AlgorithmE0EEEvT_T0_ll)
        /*1928*/ 	.word	0x00000022


	//----- nvinfo : EIATTR_FRAME_SIZE
	.align		4
.L_1395:
        /*192c*/ 	.byte	0x04, 0x11
        /*192e*/ 	.short	(.L_1397 - .L_1396)
	.align		4
.L_1396:
        /*1930*/ 	.word	index@($__internal_123_$__cuda_sm3x_div_rn_noftz_f32_slowpath)
        /*1934*/ 	.word	0x00000000


	//----- nvinfo : EIATTR_FRAME_SIZE
	.align		4
.L_1397:
        /*1938*/ 	.byte	0x04, 0x11
        /*193a*/ 	.short	(.L_1399 - .L_1398)
	.align		4
.L_1398:
        /*193c*/ 	.word	index@(_ZN7oneflow4cuda7softmax15SoftmaxWarpImplI10SimpleLoadI6__halffE11SimpleStoreIS4_fEfLi2ELi8ELi32ELi1ELb1ELNS1_9AlgorithmE0EEEvT_T0_ll)
        /*1940*/ 	.word	0x00000000


	//----- nvinfo : EIATTR_REGCOUNT
	.align		4
.L_1399:
        /*1944*/ 	.byte	0x04, 0x2f
        /*1946*/ 	.short	(.L_1401 - .L_1400)
	.align		4
.L_1400:
        /*1948*/ 	.word	index@(_ZN7oneflow4cuda7softmax15SoftmaxWarpImplI10SimpleLoadI6__halffE11SimpleStoreIS4_fEfLi2ELi10ELi32ELi1ELb0ELNS1_9AlgorithmE0EEEvT_T0_ll)
        /*194c*/ 	.word	0x00000023


	//----- nvinfo : EIATTR_FRAME_SIZE
	.align		4
.L_1401:
        /*1950*/ 	.byte	0x04, 0x11
        /*1952*/ 	.short	(.L_1403 - .L_1402)
	.align		4
.L_1402:
        /*1954*/ 	.word	index@($__internal_122_$__cuda_sm3x_div_rn_noftz_f32_slowpath)
        /*1958*/ 	.word	0x00000000


	//----- nvinfo : EIATTR_FRAME_SIZE
	.align		4
.L_1403:
        /*195c*/ 	.byte	0x04, 0x11
        /*195e*/ 	.short	(.L_1405 - .L_1404)
	.align		4
.L_1404:
        /*1960*/ 	.word	index@(_ZN7oneflow4cuda7softmax15SoftmaxWarpImplI10SimpleLoadI6__halffE11SimpleStoreIS4_fEfLi2ELi10ELi32ELi1ELb0ELNS1_9AlgorithmE0EEEvT_T0_ll)
        /*1964*/ 	.word	0x00000000


	//----- nvinfo : EIATTR_REGCOUNT
	.align		4
.L_1405:
        /*1968*/ 	.byte	0x04, 0x2f
        /*196a*/ 	.short	(.L_1407 - .L_1406)
	.align		4
.L_1406:
        /*196c*/ 	.word	index@(_ZN7oneflow4cuda7softmax15SoftmaxWarpImplI10SimpleLoadI6__halffE11SimpleStoreIS4_fEfLi2ELi10ELi32ELi1ELb1ELNS1_9AlgorithmE0EEEvT_T0_ll)
        /*1970*/ 	.word	0x00000028


	//----- nvinfo : EIATTR_FRAME_SIZE
	.align		4
.L_1407:
        /*1974*/ 	.byte	0x04, 0x11
        /*1976*/ 	.short	(.L_1409 - .L_1408)
	.align		4
.L_1408:
        /*1978*/ 	.word	index@($__internal_121_$__cuda_sm3x_div_rn_noftz_f32_slowpath)
        /*197c*/ 	.word	0x00000000


	//----- nvinfo : EIATTR_FRAME_SIZE
	.align		4
.L_1409:
        /*1980*/ 	.byte	0x04, 0x11
        /*1982*/ 	.short	(.L_1411 - .L_1410)
	.align		4
.L_1410:
        /*1984*/ 	.word	index@(_ZN7oneflow4cuda7softmax15SoftmaxWarpImplI10SimpleLoadI6__halffE11SimpleStoreIS4_fEfLi2ELi10ELi32ELi1ELb1ELNS1_9AlgorithmE0EEEvT_T0_ll)
        /*1988*/ 	.word	0x00000000


	//----- nvinfo : EIATTR_REGCOUNT
	.align		4
.L_1411:
        /*198c*/ 	.byte	0x04, 0x2f
        /*198e*/ 	.short	(.L_1413 - .L_1412)
	.align		4
.L_1412:
        /*1990*/ 	.word	index@(_ZN7oneflow4cuda7softmax15SoftmaxWarpImplI10SimpleLoadI6__halffE11SimpleStoreIS4_fEfLi2ELi12ELi32ELi1ELb0ELNS1_9AlgorithmE0EEEvT_T0_ll)
        /*1994*/ 	.word	0x00000026


	//----- nvinfo : EIATTR_FRAME_SIZE
	.align		4
.L_1413:
        /*1998*/ 	.byte	0x04, 0x11
        /*199a*/ 	.short	(.L_1415 - .L_1414)
	.align		4
.L_1414:
        /*199c*/ 	.word	index@($__internal_120_$__cuda_sm3x_div_rn_noftz_f32_slowpath)
        /*19a0*/ 	.word	0x00000000


	//----- nvinfo : EIATTR_FRAME_SIZE
	.align		4
.L_1415:
        /*19a4*/ 	.byte	0x04, 0x11
        /*19a6*/ 	.short	(.L_1417 - .L_1416)
	.align		4
.L_1416:
        /*19a8*/ 	.word	index@(_ZN7oneflow4cuda7softmax15SoftmaxWarpImplI10SimpleLoadI6__halffE11SimpleStoreIS4_fEfLi2ELi12ELi32ELi1ELb0ELNS1_9AlgorithmE0EEEvT_T0_ll)
        /*19ac*/ 	.word	0x00000000


	//----- nvinfo : EIATTR_REGCOUNT
	.align		4
.L_1417:
        /*19b0*/ 	.byte	0x04, 0x2f
        /*19b2*/ 	.short	(.L_1419 - .L_1418)
	.align		4
.L_1418:
        /*19b4*/ 	.word	index@(_ZN7oneflow4cuda7softmax15SoftmaxWarpImplI10SimpleLoadI6__halffE11SimpleStoreIS4_fEfLi2ELi12ELi32ELi1ELb1ELNS1_9AlgorithmE0EEEvT_T0_ll)
        /*19b8*/ 	.word	0x0000002d


	//----- nvinfo : EIATTR_FRAME_SIZE
	.align		4
.L_1419:
        /*19bc*/ 	.byte	0x04, 0x11
        /*19be*/ 	.short	(.L_1421 - .L_1420)
	.align		4
.L_1420:
        /*19c0*/ 	.word	index@($__internal_119_$__cuda_sm3x_div_rn_noftz_f32_slowpath)
        /*19c4*/ 	.word	0x00000000


	//----- nvinfo : EIATTR_FRAME_SIZE
	.align		4
.L_1421:
        /*19c8*/ 	.byte	0x04, 0x11
        /*19ca*/ 	.short	(.L_1423 - .L_1422)
	.align		4
.L_1422:
        /*19cc*/ 	.word	index@(_ZN7oneflow4cuda7softmax15SoftmaxWarpImplI10SimpleLoadI6__halffE11SimpleStoreIS4_fEfLi2ELi12ELi32ELi1ELb1ELNS1_9AlgorithmE0EEEvT_T0_ll)
        /*19d0*/ 	.word	0x00000000


	//----- nvinfo : EIATTR_REGCOUNT
	.align		4
.L_1423:
        /*19d4*/ 	.byte	0x04, 0x2f
        /*19d6*/ 	.short	(.L_1425 - .L_1424)
	.align		4
.L_1424:
        /*19d8*/ 	.word	index@(_ZN7oneflow4cuda7softmax15SoftmaxWarpImplI10SimpleLoadI6__halffE11SimpleStoreIS4_fEfLi2ELi14ELi32ELi1ELb0ELNS1_9AlgorithmE0EEEvT_T0_ll)
        /*19dc*/ 	.word	0x00000027


	//----- nvinfo : EIATTR_FRAME_SIZE
	.align		4
.L_1425:
        /*19e0*/ 	.byte	0x04, 0x11
        /*19e2*/ 	.short	(.L_1427 - .L_1426)
	.align		4
.L_1426:
        /*19e4*/ 	.word	index@($__internal_118_$__cuda_sm3x_div_rn_noftz_f32_slowpath)
        /*19e8*/ 	.word	0x00000000


	//----- nvinfo : EIATTR_FRAME_SIZE
	.align		4
.L_1427:
        /*19ec*/ 	.byte	0x04, 0x11
        /*19ee*/ 	.short	(.L_1429 - .L_1428)
	.align		4
.L_1428:
        /*19f0*/ 	.word	index@(_ZN7oneflow4cuda7softmax15SoftmaxWarpImplI10SimpleLoadI6__halffE11SimpleStoreIS4_fEfLi2ELi14ELi32ELi1ELb0ELNS1_9AlgorithmE0EEEvT_T0_ll)
        /*19f4*/ 	.word	0x00000000


	//----- nvinfo : EIATTR_REGCOUNT
	.align		4
.L_1429:
        /*19f8*/ 	.byte	0x04, 0x2f
        /*19fa*/ 	.short	(.L_1431 - .L_1430)
	.align		4
.L_1430:
        /*19fc*/ 	.word	index@(_ZN7oneflow4cuda7softmax15SoftmaxWarpImplI10SimpleLoadI6__halffE11SimpleStoreIS4_fEfLi2ELi14ELi32ELi1ELb1ELNS1_9AlgorithmE0EEEvT_T0_ll)
        /*1a00*/ 	.word	0x0000002d


	//----- nvinfo : EIATTR_FRAME_SIZE
	.align		4
.L_1431:
        /*1a04*/ 	.byte	0x04, 0x11
        /*1a06*/ 	.short	(.L_1433 - .L_1432)
	.align		4
.L_1432:
        /*1a08*/ 	.word	index@($__internal_117_$__cuda_sm3x_div_rn_noftz_f32_slowpath)
        /*1a0c*/ 	.word	0x00000000


	//----- nvinfo : EIATTR_FRAME_SIZE
	.align		4
.L_1433:
        /*1a10*/ 	.byte	0x04, 0x11
        /*1a12*/ 	.short	(.L_1435 - .L_1434)
	.align		4
.L_1434:
        /*1a14*/ 	.word	index@(_ZN7oneflow4cuda7softmax15SoftmaxWarpImplI10SimpleLoadI6__halffE11SimpleStoreIS4_fEfLi2ELi14ELi32ELi1ELb1ELNS1_9AlgorithmE0EEEvT_T0_ll)
        /*1a18*/ 	.word	0x00000000


	//----- nvinfo : EIATTR_REGCOUNT
	.align		4
.L_1435:
        /*1a1c*/ 	.byte	0x04, 0x2f
        /*1a1e*/ 	.short	(.L_1437 - .L_1436)
	.align		4
.L_1436:
        /*1a20*/ 	.word	index@(_ZN7oneflow4cuda7softmax15SoftmaxWarpImplI10SimpleLoadI6__halffE11SimpleStoreIS4_fEfLi2ELi16ELi32ELi1ELb0ELNS1_9AlgorithmE0EEEvT_T0_ll)
        /*1a24*/ 	.word	0x0000002d


	//----- nvinfo : EIATTR_FRAME_SIZE
	.align		4
.L_1437:
        /*1a28*/ 	.byte	0x04, 0x11
        /*1a2a*/ 	.short	(.L_1439 - .L_1438)
	.align		4
.L_1438:
        /*1a2c*/ 	.word	index@($__internal_116_$__cuda_sm3x_div_rn_noftz_f32_slowpath)
        /*1a30*/ 	.word	0x00000000


	//----- nvinfo : EIATTR_FRAME_SIZE
	.align		4
.L_1439:
        /*1a34*/ 	.byte	0x04, 0x11
        /*1a36*/ 	.short	(.L_1441 - .L_1440)
	.align		4
.L_1440:
        /*1a38*/ 	.word	index@(_ZN7oneflow4cuda7softmax15SoftmaxWarpImplI10SimpleLoadI6__halffE11SimpleStoreIS4_fEfLi2ELi16ELi32ELi1ELb0ELNS1_9AlgorithmE0EEEvT_T0_ll)
        /*1a3c*/ 	.word	0x00000000


	//----- nvinfo : EIATTR_REGCOUNT
	.align		4
.L_1441:
        /*1a40*/ 	.byte	0x04, 0x2f
        /*1a42*/ 	.short	(.L_1443 - .L_1442)
	.align		4
.L_1442:
        /*1a44*/ 	.word	index@(_ZN7oneflow4cuda7softmax15SoftmaxWarpImplI10SimpleLoadI6__halffE11SimpleStoreIS4_fEfLi2ELi16ELi32ELi1ELb1ELNS1_9AlgorithmE0EEEvT_T0_ll)
        /*1a48*/ 	.word	0x00000034


	//----- nvinfo : EIATTR_FRAME_SIZE
	.align		4
.L_1443:
        /*1a4c*/ 	.byte	0x04, 0x11
        /*1a4e*/ 	.short	(.L_1445 - .L_1444)
	.align		4
.L_1444:
        /*1a50*/ 	.word	index@($__internal_115_$__cuda_sm3x_div_rn_noftz_f32_slowpath)
        /*1a54*/ 	.word	0x00000000


	//----- nvinfo : EIATTR_FRAME_SIZE
	.align		4
.L_1445:
        /*1a58*/ 	.byte	0x04, 0x11
        /*1a5a*/ 	.short	(.L_1447 - .L_1446)
	.align		4
.L_1446:
        /*1a5c*/ 	.word	index@(_ZN7oneflow4cuda7softmax15SoftmaxWarpImplI10SimpleLoadI6__halffE11SimpleStoreIS4_fEfLi2ELi16ELi32ELi1ELb1ELNS1_9AlgorithmE0EEEvT_T0_ll)
        /*1a60*/ 	.word	0x00000000


	//----- nvinfo : EIATTR_REGCOUNT
	.align		4
.L_1447:
        /*1a64*/ 	.byte	0x04, 0x2f
        /*1a66*/ 	.short	(.L_1449 - .L_1448)
	.align		4
.L_1448:
        /*1a68*/ 	.word	index@(_ZN7oneflow4cuda7softmax15SoftmaxWarpImplI10SimpleLoadI6__halffE11SimpleStoreIS4_fEfLi2ELi18ELi32ELi1ELb0ELNS1_9AlgorithmE0EEEvT_T0_ll)
        /*1a6c*/ 	.word	0x0000002f


	//----- nvinfo : EIATTR_FRAME_SIZE
	.align		4
.L_1449:
        /*1a70*/ 	.byte	0x04, 0x11
        /*1a72*/ 	.short	(.L_1451 - .L_1450)
	.align		4
.L_1450:
        /*1a74*/ 	.word	index@($__internal_114_$__cuda_sm3x_div_rn_noftz_f32_slowpath)
        /*1a78*/ 	.word	0x00000000


	//----- nvinfo : EIATTR_FRAME_SIZE
	.align		4
.L_1451:
        /*1a7c*/ 	.byte	0x04, 0x11
        /*1a7e*/ 	.short	(.L_1453 - .L_1452)
	.align		4
.L_1452:
        /*1a80*/ 	.word	index@(_ZN7oneflow4cuda7softmax15SoftmaxWarpImplI10SimpleLoadI6__halffE11SimpleStoreIS4_fEfLi2ELi18ELi32ELi1ELb0ELNS1_9AlgorithmE0EEEvT_T0_ll)
        /*1a84*/ 	.word	0x00000000


	//----- nvinfo : EIATTR_REGCOUNT
	.align		4
.L_1453:
        /*1a88*/ 	.byte	0x04, 0x2f
        /*1a8a*/ 	.short	(.L_1455 - .L_1454)
	.align		4
.L_1454:
        /*1a8c*/ 	.word	index@(_ZN7oneflow4cuda7softmax15SoftmaxWarpImplI10SimpleLoadI6__halffE11SimpleStoreIS4_fEfLi2ELi18ELi32ELi1ELb1ELNS1_9AlgorithmE0EEEvT_T0_ll)
        /*1a90*/ 	.word	0x00000037


	//----- nvinfo : EIATTR_FRAME_SIZE
	.align		4
.L_1455:
        /*1a94*/ 	.byte	0x04, 0x11
        /*1a96*/ 	.short	(.L_1457 - .L_1456)
	.align		4
.L_1456:
        /*1a98*/ 	.word	index@($__internal_113_$__cuda_sm3x_div_rn_noftz_f32_slowpath)
        /*1a9c*/ 	.word	0x00000000


	//----- nvinfo : EIATTR_FRAME_SIZE
	.align		4
.L_1457:
        /*1aa0*/ 	.byte	0x04, 0x11
        /*1aa2*/ 	.short	(.L_1459 - .L_1458)
	.align		4
.L_1458:
        /*1aa4*/ 	.word	index@(_ZN7oneflow4cuda7softmax15SoftmaxWarpImplI10SimpleLoadI6__halffE11SimpleStoreIS4_fEfLi2ELi18ELi32ELi1ELb1ELNS1_9AlgorithmE0EEEvT_T0_ll)
        /*1aa8*/ 	.word	0x00000000


	//----- nvinfo : EIATTR_REGCOUNT
	.align		4
.L_1459:
        /*1aac*/ 	.byte	0x04, 0x2f
        /*1aae*/ 	.short	(.L_1461 - .L_1460)
	.align		4
.L_1460:
        /*1ab0*/ 	.word	index@(_ZN7oneflow4cuda7softmax15SoftmaxWarpImplI10SimpleLoadI6__halffE11SimpleStoreIS4_fEfLi2ELi20ELi32ELi1ELb0ELNS1_9AlgorithmE0EEEvT_T0_ll)
        /*1ab4*/ 	.word	0x00000037


	//----- nvinfo : EIATTR_FRAME_SIZE
	.align		4
.L_1461:
        /*1ab8*/ 	.byte	0x04, 0x11
        /*1aba*/ 	.short	(.L_1463 - .L_1462)
	.align		4
.L_1462:
        /*1abc*/ 	.word	index@($__internal_112_$__cuda_sm3x_div_rn_noftz_f32_slowpath)
        /*1ac0*/ 	.word	0x00000000


	//----- nvinfo : EIATTR_FRAME_SIZE
	.align		4
.L_1463:
        /*1ac4*/ 	.byte	0x04, 0x11
        /*1ac6*/ 	.short	(.L_1465 - .L_1464)
	.align		4
.L_1464:
        /*1ac8*/ 	.word	index@(_ZN7oneflow4cuda7softmax15SoftmaxWarpImplI10SimpleLoadI6__halffE11SimpleStoreIS4_fEfLi2ELi20ELi32ELi1ELb0ELNS1_9AlgorithmE0EEEvT_T0_ll)
        /*1acc*/ 	.word	0x00000000


	//----- nvinfo : EIATTR_REGCOUNT
	.align		4
.L_1465:
        /*1ad0*/ 	.byte	0x04, 0x2f
        /*1ad2*/ 	.short	(.L_1467 - .L_1466)
	.align		4
.L_1466:
        /*1ad4*/ 	.word	index@(_ZN7oneflow4cuda7softmax15SoftmaxWarpImplI10SimpleLoadI6__halffE11SimpleStoreIS4_fEfLi2ELi20ELi32ELi1ELb1ELNS1_9AlgorithmE0EEEvT_T0_ll)
        /*1ad8*/ 	.word	0x00000043


	//----- nvinfo : EIATTR_FRAME_SIZE
	.align		4
.L_1467:
        /*1adc*/ 	.byte	0x04, 0x11
        /*1ade*/ 	.short	(.L_1469 - .L_1468)
	.align		4
.L_1468:
        /*1ae0*/ 	.word	index@($__internal_111_$__cuda_sm3x_div_rn_noftz_f32_slowpath)
        /*1ae4*/ 	.word	0x00000000


	//----- nvinfo : EIATTR_FRAME_SIZE
	.align		4
.L_1469:
        /*1ae8*/ 	.byte	0x04, 0x11
        /*1aea*/ 	.short	(.L_1471 - .L_1470)
	.align		4
.L_1470:
        /*1aec*/ 	.word	index@(_ZN7oneflow4cuda7softmax15SoftmaxWarpImplI10SimpleLoadI6__halffE11SimpleStoreIS4_fEfLi2ELi20ELi32ELi1ELb1ELNS1_9AlgorithmE0EEEvT_T0_ll)
        /*1af0*/ 	.word	0x00000000


	//----- nvinfo : EIATTR_REGCOUNT
	.align		4
.L_1471:
        /*1af4*/ 	.byte	0x04, 0x2f
        /*1af6*/ 	.short	(.L_1473 - .L_1472)
	.align		4
.L_1472:
        /*1af8*/ 	.word	index@(_ZN7oneflow4cuda7softmax15SoftmaxWarpImplI10SimpleLoadI6__halffE11SimpleStoreIS4_fEfLi2ELi22ELi32ELi1ELb0ELNS1_9AlgorithmE0EEEvT_T0_ll)
        /*1afc*/ 	.word	0x00000040


	//----- nvinfo : EIATTR_FRAME_SIZE
	.align		4
.L_1473:
        /*1b00*/ 	.byte	0x04, 0x11
        /*1b02*/ 	.short	(.L_1475 - .L_1474)
	.align		4
.L_1474:
        /*1b04*/ 	.word	index@($__internal_110_$__cuda_sm3x_div_rn_noftz_f32_slowpath)
        /*1b08*/ 	.word	0x00000000


	//----- nvinfo : EIATTR_FRAME_SIZE
	.align		4
.L_1475:
        /*1b0c*/ 	.byte	0x04, 0x11
        /*1b0e*/ 	.short	(.L_1477 - .L_1476)
	.align		4
.L_1476:
        /*1b10*/ 	.word	index@(_ZN7oneflow4cuda7softmax15SoftmaxWarpImplI10SimpleLoadI6__halffE11SimpleStoreIS4_fEfLi2ELi22ELi32ELi1ELb0ELNS1_9AlgorithmE0EEEvT_T0_ll)
        /*1b14*/ 	.word	0x00000000


	//----- nvinfo : EIATTR_REGCOUNT
	.align		4
.L_1477:
        /*1b18*/ 	.byte	0x04, 0x2f
        /*1b1a*/ 	.short	(.L_1479 - .L_1478)
	.align		4
.L_1478:
        /*1b1c*/ 	.word	index@(_ZN7oneflow4cuda7softmax15SoftmaxWarpImplI10SimpleLoadI6__halffE11SimpleStoreIS4_fEfLi2ELi22ELi32ELi1ELb1ELNS1_9AlgorithmE0EEEvT_T0_ll)
        /*1b20*/ 	.word	0x00000047


	//----- nvinfo : EIATTR_FRAME_SIZE
	.align		4
.L_1479:
        /*1b24*/ 	.byte	0x04, 0x11
        /*1b26*/ 	.short	(.L_1481 - .L_1480)
	.align		4
.L_1480:
        /*1b28*/ 	.word	index@($__internal_109_$__cuda_sm3x_div_rn_noftz_f32_slowpath)
        /*1b2c*/ 	.word	0x00000000


	//----- nvinfo : EIATTR_FRAME_SIZE
	.align		4
.L_1481:
        /*1b30*/ 	.byte	0x04, 0x11
        /*1b32*/ 	.short	(.L_1483 - .L_1482)
	.align		4
.L_1482:
        /*1b34*/ 	.word	index@(_ZN7oneflow4cuda7softmax15SoftmaxWarpImplI10SimpleLoadI6__halffE11SimpleStoreIS4_fEfLi2ELi22ELi32ELi1ELb1ELNS1_9AlgorithmE0EEEvT_T0_ll)
        /*1b38*/ 	.word	0x00000000


	//----- nvinfo : EIATTR_REGCOUNT
	.align		4
.L_1483:
        /*1b3c*/ 	.byte	0x04, 0x2f
        /*1b3e*/ 	.short	(.L_1485 - .L_1484)
	.align		4
.L_1484:
        /*1b40*/ 	.word	index@(_ZN7oneflow4cuda7softmax15SoftmaxWarpImplI10SimpleLoadI6__halffE11SimpleStoreIS4_fEfLi2ELi24ELi32ELi1ELb0ELNS1_9AlgorithmE0EEEvT_T0_ll)
        /*1b44*/ 	.word	0x0000003d


	//----- nvinfo : EIATTR_FRAME_SIZE
	.align		4
.L_1485:
        /*1b48*/ 	.byte	0x04, 0x11
        /*1b4a*/ 	.short	(.L_1487 - .L_1486)
	.align		4
.L_1486:
        /*1b4c*/ 	.word	index@($__internal_108_$__cuda_sm3x_div_rn_noftz_f32_slowpath)
        /*1b50*/ 	.word	0x00000000


	//----- nvinfo : EIATTR_FRAME_SIZE
	.align		4
.L_1487:
        /*1b54*/ 	.byte	0x04, 0x11
        /*1b56*/ 	.short	(.L_1489 - .L_1488)
	.align		4
.L_1488:
        /*1b58*/ 	.word	index@(_ZN7oneflow4cuda7softmax15SoftmaxWarpImplI10SimpleLoadI6__halffE11SimpleStoreIS4_fEfLi2ELi24ELi32ELi1ELb0ELNS1_9AlgorithmE0EEEvT_T0_ll)
        /*1b5c*/ 	.word	0x00000000


	//----- nvinfo : EIATTR_REGCOUNT
	.align		4
.L_1489:
        /*1b60*/ 	.byte	0x04, 0x2f
        /*1b62*/ 	.short	(.L_1491 - .L_1490)
	.align		4
.L_1490:
        /*1b64*/ 	.word	index@(_ZN7oneflow4cuda7softmax15SoftmaxWarpImplI10SimpleLoadI6__halffE11SimpleStoreIS4_fEfLi2ELi24ELi32ELi1ELb1ELNS1_9AlgorithmE0EEEvT_T0_ll)
        /*1b68*/ 	.word	0x0000004b


	//----- nvinfo : EIATTR_FRAME_SIZE
	.align		4
.L_1491:
        /*1b6c*/ 	.byte	0x04, 0x11
        /*1b6e*/ 	.short	(.L_1493 - .L_1492)
	.align		4
.L_1492:
        /*1b70*/ 	.word	index@($__internal_107_$__cuda_sm3x_div_rn_noftz_f32_slowpath)
        /*1b74*/ 	.word	0x00000000


	//----- nvinfo : EIATTR_FRAME_SIZE
	.align		4
.L_1493:
        /*1b78*/ 	.byte	0x04, 0x11
        /*1b7a*/ 	.short	(.L_1495 - .L_1494)
	.align		4
.L_1494:
        /*1b7c*/ 	.word	index@(_ZN7oneflow4cuda7softmax15SoftmaxWarpImplI10SimpleLoadI6__halffE11SimpleStoreIS4_fEfLi2ELi24ELi32ELi1ELb1ELNS1_9AlgorithmE0EEEvT_T0_ll)
        /*1b80*/ 	.word	0x00000000


	//----- nvinfo : EIATTR_REGCOUNT
	.align		4
.L_1495:
        /*1b84*/ 	.byte	0x04, 0x2f
        /*1b86*/ 	.short	(.L_1497 - .L_1496)
	.align		4
.L_1496:
        /*1b88*/ 	.word	index@(_ZN7oneflow4cuda7softmax15SoftmaxWarpImplI10SimpleLoadI6__halffE11SimpleStoreIS4_fEfLi2ELi26ELi32ELi1ELb0ELNS1_9AlgorithmE0EEEvT_T0_ll)
        /*1b8c*/ 	.word	0x00000043


	//----- nvinfo : EIATTR_FRAME_SIZE
	.align		4
.L_1497:
        /*1b90*/ 	.byte	0x04, 0x11
        /*1b92*/ 	.short	(.L_1499 - .L_1498)
	.align		4
.L_1498:
        /*1b94*/ 	.word	index@($__internal_106_$__cuda_sm3x_div_rn_noftz_f32_slowpath)
        /*1b98*/ 	.word	0x00000000


	//----- nvinfo : EIATTR_FRAME_SIZE
	.align		4
.L_1499:
        /*1b9c*/ 	.byte	0x04, 0x11
        /*1b9e*/ 	.short	(.L_1501 - .L_1500)
	.align		4
.L_1500:
        /*1ba0*/ 	.word	index@(_ZN7oneflow4cuda7softmax15SoftmaxWarpImplI10SimpleLoadI6__halffE11SimpleStoreIS4_fEfLi2ELi26ELi32ELi1ELb0ELNS1_9AlgorithmE0EEEvT_T0_ll)
        /*1ba4*/ 	.word	0x00000000


	//----- nvinfo : EIATTR_REGCOUNT
	.align		4
.L_1501:
        /*1ba8*/ 	.byte	0x04, 0x2f
        /*1baa*/ 	.short	(.L_1503 - .L_1502)
	.align		4
.L_1502:
        /*1bac*/ 	.word	index@(_ZN7oneflow4cuda7softmax15SoftmaxWarpImplI10SimpleLoadI6__halffE11SimpleStoreIS4_fEfLi2ELi26ELi32ELi1ELb1ELNS1_9AlgorithmE0EEEvT_T0_ll)
        /*1bb0*/ 	.word	0x00000055


	//----- nvinfo : EIATTR_FRAME_SIZE
	.align		4
.L_1503:
        /*1bb4*/ 	.byte	0x04, 0x11
        /*1bb6*/ 	.short	(.L_1505 - .L_1504)
	.align		4
.L_1504:
        /*1bb8*/ 	.word	index@($__internal_105_$__cuda_sm3x_div_rn_noftz_f32_slowpath)
        /*1bbc*/ 	.word	0x00000000


	//----- nvinfo : EIATTR_FRAME_SIZE
	.align		4
.L_1505:
        /*1bc0*/ 	.byte	0x04, 0x11
        /*1bc2*/ 	.short	(.L_1507 - .L_1506)
	.align		4
.L_1506:
        /*1bc4*/ 	.word	index@(_ZN7oneflow4cuda7softmax15SoftmaxWarpImplI10SimpleLoadI6__halffE11SimpleStoreIS4_fEfLi2ELi26ELi32ELi1ELb1ELNS1_9AlgorithmE0EEEvT_T0_ll)
        /*1bc8*/ 	.word	0x00000000


	//----- nvinfo : EIATTR_REGCOUNT
	.align		4
.L_1507:
        /*1bcc*/ 	.byte	0x04, 0x2f
        /*1bce*/ 	.short	(.L_1509 - .L_1508)
	.align		4
.L_1508:
        /*1bd0*/ 	.word	index@(_ZN7oneflow4cuda7softmax15SoftmaxWarpImplI10SimpleLoadI6__halffE11SimpleStoreIS4_fEfLi2ELi28ELi32ELi1ELb0ELNS1_9AlgorithmE0EEEvT_T0_ll)
        /*1bd4*/ 	.word	0x0000004b


	//----- nvinfo : EIATTR_FRAME_SIZE
	.align		4
.L_1509:
        /*1bd8*/ 	.byte	0x04, 0x11
        /*1bda*/ 	.short	(.L_1511 - .L_1510)
	.align		4
.L_1510:
        /*1bdc*/ 	.word	index@($__internal_104_$__cuda_sm3x_div_rn_noftz_f32_slowpath)
        /*1be0*/ 	.word	0x00000000


	//----- nvinfo : EIATTR_FRAME_SIZE
	.align		4
.L_1511:
        /*1be4*/ 	.byte	0x04, 0x11
        /*1be6*/ 	.short	(.L_1513 - .L_1512)
	.align		4
.L_1512:
        /*1be8*/ 	.word	index@(_ZN7oneflow4cuda7softmax15SoftmaxWarpImplI10SimpleLoadI6__halffE11SimpleStoreIS4_fEfLi2ELi28ELi32ELi1ELb0ELNS1_9AlgorithmE0EEEvT_T0_ll)
        /*1bec*/ 	.word	0x00000000


	//----- nvinfo : EIATTR_REGCOUNT
	.align		4
.L_1513:
        /*1bf0*/ 	.byte	0x04, 0x2f
        /*1bf2*/ 	.short	(.L_1515 - .L_1514)
	.align		4
.L_1514:
        /*1bf4*/ 	.word	index@(_ZN7oneflow4cuda7softmax15SoftmaxWarpImplI10SimpleLoadI6__halffE11SimpleStoreIS4_fEfLi2ELi28ELi32ELi1ELb1ELNS1_9AlgorithmE0EEEvT_T0_ll)
        /*1bf8*/ 	.word	0x00000057


	//----- nvinfo : EIATTR_FRAME_SIZE
	.align		4
.L_1515:
        /*1bfc*/ 	.byte	0x04, 0x11
        /*1bfe*/ 	.short	(.L_1517 - .L_1516)
	.align		4
.L_1516:
        /*1c00*/ 	.word	index@($__internal_103_$__cuda_sm3x_div_rn_noftz_f32_slowpath)
        /*1c04*/ 	.word	0x00000000


	//----- nvinfo : EIATTR_FRAME_SIZE
	.align		4
.L_1517:
        /*1c08*/ 	.byte	0x04, 0x11
        /*1c0a*/ 	.short	(.L_1519 - .L_1518)
	.align		4
.L_1518:
        /*1c0c*/ 	.word	index@(_ZN7oneflow4cuda7softmax15SoftmaxWarpImplI10SimpleLoadI6__halffE11SimpleStoreIS4_fEfLi2ELi28ELi32ELi1ELb1ELNS1_9AlgorithmE0EEEvT_T0_ll)
        /*1c10*/ 	.word	0x00000000


	//----- nvinfo : EIATTR_REGCOUNT
	.align		4
.L_1519:
        /*1c14*/ 	.byte	0x04, 0x2f
        /*1c16*/ 	.short	(.L_1521 - .L_1520)
	.align		4
.L_1520:
        /*1c18*/ 	.word	index@(_ZN7oneflow4cuda7softmax15SoftmaxWarpImplI10SimpleLoadI6__halffE11SimpleStoreIS4_fEfLi2ELi30ELi32ELi1ELb0ELNS1_9AlgorithmE0EEEvT_T0_ll)
        /*1c1c*/ 	.word	0x0000004f


	//----- nvinfo : EIATTR_FRAME_SIZE
	.align		4
.L_1521:
        /*1c20*/ 	.byte	0x04, 0x11
        /*1c22*/ 	.short	(.L_1523 - .L_1522)
	.align		4
.L_1522:
        /*1c24*/ 	.word	index@($__internal_102_$__cuda_sm3x_div_rn_noftz_f32_slowpath)
        /*1c28*/ 	.word	0x00000000


	//----- nvinfo : EIATTR_FRAME_SIZE
	.align		4
.L_1523:
        /*1c2c*/ 	.byte	0x04, 0x11
        /*1c2e*/ 	.short	(.L_1525 - .L_1524)
	.align		4
.L_1524:
        /*1c30*/ 	.word	index@(_ZN7oneflow4cuda7softmax15SoftmaxWarpImplI10SimpleLoadI6__halffE11SimpleStoreIS4_fEfLi2ELi30ELi32ELi1ELb0ELNS1_9AlgorithmE0EEEvT_T0_ll)
        /*1c34*/ 	.word	0x00000000


	//----- nvinfo : EIATTR_REGCOUNT
	.align		4
.L_1525:
        /*1c38*/ 	.byte	0x04, 0x2f
        /*1c3a*/ 	.short	(.L_1527 - .L_1526)
	.align		4
.L_1526:
        /*1c3c*/ 	.word	index@(_ZN7oneflow4cuda7softmax15SoftmaxWarpImplI10SimpleLoadI6__halffE11SimpleStoreIS4_fEfLi2ELi30ELi32ELi1ELb1ELNS1_9AlgorithmE0EEEvT_T0_ll)
        /*1c40*/ 	.word	0x0000005e


	//----- nvinfo : EIATTR_FRAME_SIZE
	.align		4
.L_1527:
        /*1c44*/ 	.byte	0x04, 0x11
        /*1c46*/ 	.short	(.L_1529 - .L_1528)
	.align		4
.L_1528:
        /*1c48*/ 	.word	index@($__internal_101_$__cuda_sm3x_div_rn_noftz_f32_slowpath)
        /*1c4c*/ 	.word	0x00000000


	//----- nvinfo : EIATTR_FRAME_SIZE
	.align		4
.L_1529:
        /*1c50*/ 	.byte	0x04, 0x11
        /*1c52*/ 	.short	(.L_1531 - .L_1530)
	.align		4
.L_1530:
        /*1c54*/ 	.word	index@(_ZN7oneflow4cuda7softmax15SoftmaxWarpImplI10SimpleLoadI6__halffE11SimpleStoreIS4_fEfLi2ELi30ELi32ELi1ELb1ELNS1_9AlgorithmE0EEEvT_T0_ll)
        /*1c58*/ 	.word	0x00000000


	//----- nvinfo : EIATTR_REGCOUNT
	.align		4
.L_1531:
        /*1c5c*/ 	.byte	0x04, 0x2f
        /*1c5e*/ 	.short	(.L_1533 - .L_1532)
	.align		4
.L_1532:
        /*1c60*/ 	.word	index@(_ZN7oneflow4cuda7softmax15SoftmaxWarpImplI10SimpleLoadI6__halffE11SimpleStoreIS4_fEfLi2ELi32ELi32ELi1ELb0ELNS1_9AlgorithmE0EEEvT_T0_ll)
        /*1c64*/ 	.word	0x0000004d


	//----- nvinfo : EIATTR_FRAME_SIZE
	.align		4
.L_1533:
        /*1c68*/ 	.byte	0x04, 0x11
        /*1c6a*/ 	.short	(.L_1535 - .L_1534)
	.align		4
.L_1534:
        /*1c6c*/ 	.word	index@($__internal_100_$__cuda_sm3x_div_rn_noftz_f32_slowpath)
        /*1c70*/ 	.word	0x00000000


	//----- nvinfo : EIATTR_FRAME_SIZE
	.align		4
.L_1535:
        /*1c74*/ 	.byte	0x04, 0x11
        /*1c76*/ 	.short	(.L_1537 - .L_1536)
	.align		4
.L_1536:
        /*1c78*/ 	.word	index@(_ZN7oneflow4cuda7softmax15SoftmaxWarpImplI10SimpleLoadI6__halffE11SimpleStoreIS4_fEfLi2ELi32ELi32ELi1ELb0ELNS1_9AlgorithmE0EEEvT_T0_ll)
        /*1c7c*/ 	.word	0x00000000


	//----- nvinfo : EIATTR_REGCOUNT
	.align		4
.L_1537:
        /*1c80*/ 	.byte	0x04, 0x2f
        /*1c82*/ 	.short	(.L_1539 - .L_1538)
	.align		4
.L_1538:
        /*1c84*/ 	.word	index@(_ZN7oneflow4cuda7softmax15SoftmaxWarpImplI10SimpleLoadI6__halffE11SimpleStoreIS4_fEfLi2ELi32ELi32ELi1ELb1ELNS1_9AlgorithmE0EEEvT_T0_ll)
        /*1c88*/ 	.word	0x0000005f


	//----- nvinfo : EIATTR_FRAME_SIZE
	.align		4
.L_1539:
        /*1c8c*/ 	.byte	0x04, 0x11
        /*1c8e*/ 	.short	(.L_1541 - .L_1540)
	.align		4
.L_1540:
        /*1c90*/ 	.word	index@($__internal_99_$__cuda_sm3x_div_rn_noftz_f32_slowpath)
        /*1c94*/ 	.word	0x00000000


	//----- nvinfo : EIATTR_FRAME_SIZE
	.align		4
.L_1541:
        /*1c98*/ 	.byte	0x04, 0x11
        /*1c9a*/ 	.short	(.L_1543 - .L_1542)
	.align		4
.L_1542:
        /*1c9c*/ 	.word	index@(_ZN7oneflow4cuda7softmax15SoftmaxWarpImplI10SimpleLoadI6__halffE11SimpleStoreIS4_fEfLi2ELi32ELi32ELi1ELb1ELNS1_9AlgorithmE0EEEvT_T0_ll)
        /*1ca0*/ 	.word	0x00000000


	//----- nvinfo : EIATTR_REGCOUNT
	.align		4
.L_1543:
        /*1ca4*/ 	.byte	0x04, 0x2f
        /*1ca6*/ 	.short	(.L_1545 - .L_1544)
	.align		4
.L_1544:
        /*1ca8*/ 	.word	index@(_ZN7oneflow4cuda7softmax15SoftmaxWarpImplI10SimpleLoadI6__halffE11SimpleStoreIS4_fEfLi1ELi1ELi1ELi2ELb0ELNS1_9AlgorithmE0EEEvT_T0_ll)
        /*1cac*/ 	.word	0x0000001d


	//----- nvinfo : EIATTR_FRAME_SIZE
	.align		4
.L_1545:
        /*1cb0*/ 	.byte	0x04, 0x11
        /*1cb2*/ 	.short	(.L_1547 - .L_1546)
	.align		4
.L_1546:
        /*1cb4*/ 	.word	index@($__internal_98_$__cuda_sm3x_div_rn_noftz_f32_slowpath)
        /*1cb8*/ 	.word	0x00000000


	//----- nvinfo : EIATTR_FRAME_SIZE
	.align		4
.L_1547:
        /*1cbc*/ 	.byte	0x04, 0x11
        /*1cbe*/ 	.short	(.L_1549 - .L_1548)
	.align		4
.L_1548:
        /*1cc0*/ 	.word	index@($__internal_97_$__cuda_sm20_div_u64)
        /*1cc4*/ 	.word	0x00000000


	//----- nvinfo : EIATTR_FRAME_SIZE
	.align		4
.L_1549:
        /*1cc8*/ 	.byte	0x04, 0x11
        /*1cca*/ 	.short	(.L_1551 - .L_1550)
	.align		4
.L_1550:
        /*1ccc*/ 	.word	index@(_ZN7oneflow4cuda7softmax15SoftmaxWarpImplI10SimpleLoadI6__halffE11SimpleStoreIS4_fEfLi1ELi1ELi1ELi2ELb0ELNS1_9AlgorithmE0EEEvT_T0_ll)
        /*1cd0*/ 	.word	0x00000000


	//----- nvinfo : EIATTR_REGCOUNT
	.align		4
.L_1551:
        /*1cd4*/ 	.byte	0x04, 0x2f
        /*1cd6*/ 	.short	(.L_1553 - .L_1552)
	.align		4
.L_1552:
        /*1cd8*/ 	.word	index@(_ZN7oneflow4cuda7softmax15SoftmaxWarpImplI10SimpleLoadI6__halffE11SimpleStoreIS4_fEfLi1ELi1ELi1ELi2ELb1ELNS1_9AlgorithmE0EEEvT_T0_ll)
        /*1cdc*/ 	.word	0x0000001d


	//----- nvinfo : EIATTR_FRAME_SIZE
	.align		4
.L_1553:
        /*1ce0*/ 	.byte	0x04, 0x11
        /*1ce2*/ 	.short	(.L_1555 - .L_1554)
	.align		4
.L_1554:
        /*1ce4*/ 	.word	index@($__internal_96_$__cuda_sm3x_div_rn_noftz_f32_slowpath)
        /*1ce8*/ 	.word	0x00000000


	//----- nvinfo : EIATTR_FRAME_SIZE
	.align		4
.L_1555:
        /*1cec*/ 	.byte	0x04, 0x11
        /*1cee*/ 	.short	(.L_1557 - .L_1556)
	.align		4
.L_1556:
        /*1cf0*/ 	.word	index@($__internal_95_$__cuda_sm20_div_u64)
        /*1cf4*/ 	.word	0x00000000


	//----- nvinfo : EIATTR_FRAME_SIZE
	.align		4
.L_1557:
        /*1cf8*/ 	.byte	0x04, 0x11
        /*1cfa*/ 	.short	(.L_1559 - .L_1558)
	.align		4
.L_1558:
        /*1cfc*/ 	.word	index@(_ZN7oneflow4cuda7softmax15SoftmaxWarpImplI10SimpleLoadI6__halffE11SimpleStoreIS4_fEfLi1ELi1ELi1ELi2ELb1ELNS1_9AlgorithmE0EEEvT_T0_ll)
        /*1d00*/ 	.word	0x00000000


	//----- nvinfo : EIATTR_REGCOUNT
	.align		4
.L_1559:
        /*1d04*/ 	.byte	0x04, 0x2f
        /*1d06*/ 	.short	(.L_1561 - .L_1560)
	.align		4
.L_1560:
        /*1d08*/ 	.word	index@(_ZN7oneflow4cuda7softmax15SoftmaxWarpImplI10SimpleLoadI6__halffE11SimpleStoreIS4_fEfLi1ELi1ELi1ELi1ELb0ELNS1_9AlgorithmE0EEEvT_T0_ll)
        /*1d0c*/ 	.word	0x00000023


	//----- nvinfo : EIATTR_FRAME_SIZE
	.align		4
.L_1561:
        /*1d10*/ 	.byte	0x04, 0x11
        /*1d12*/ 	.short	(.L_1563 - .L_1562)
	.align		4
.L_1562:
        /*1d14*/ 	.word	index@($__internal_94_$__cuda_sm3x_div_rn_noftz_f32_slowpath)
        /*1d18*/ 	.word	0x00000000


	//----- nvinfo : EIATTR_FRAME_SIZE
	.align		4
.L_1563:
        /*1d1c*/ 	.byte	0x04, 0x11
        /*1d1e*/ 	.short	(.L_1565 - .L_1564)
	.align		4
.L_1564:
        /*1d20*/ 	.word	index@($__internal_93_$__cuda_sm20_div_u64)
        /*1d24*/ 	.word	0x00000000


	//----- nvinfo : EIATTR_FRAME_SIZE
	.align		4
.L_1565:
        /*1d28*/ 	.byte	0x04, 0x11
        /*1d2a*/ 	.short	(.L_1567 - .L_1566)
	.align		4
.L_1566:
        /*1d2c*/ 	.word	index@(_ZN7oneflow4cuda7softmax15SoftmaxWarpImplI10SimpleLoadI6__halffE11SimpleStoreIS4_fEfLi1ELi1ELi1ELi1ELb0ELNS1_9AlgorithmE0EEEvT_T0_ll)
        /*1d30*/ 	.word	0x00000000


	//----- nvinfo : EIATTR_REGCOUNT
	.align		4
.L_1567:
        /*1d34*/ 	.byte	0x04, 0x2f
        /*1d36*/ 	.short	(.L_1569 - .L_1568)
	.align		4
.L_1568:
        /*1d38*/ 	.word	index@(_ZN7oneflow4cuda7softmax15SoftmaxWarpImplI10SimpleLoadI6__halffE11SimpleStoreIS4_fEfLi1ELi1ELi1ELi1ELb1ELNS1_9AlgorithmE0EEEvT_T0_ll)
        /*1d3c*/ 	.word	0x00000020


	//----- nvinfo : EIATTR_FRAME_SIZE
	.align		4
.L_1569:
        /*1d40*/ 	.byte	0x04, 0x11
        /*1d42*/ 	.short	(.L_1571 - .L_1570)
	.align		4
.L_1570:
        /*1d44*/ 	.word	index@($__internal_92_$__cuda_sm3x_div_rn_noftz_f32_slowpath)
        /*1d48*/ 	.word	0x00000000


	//----- nvinfo : EIATTR_FRAME_SIZE
	.align		4
.L_1571:
        /*1d4c*/ 	.byte	0x04, 0x11
        /*1d4e*/ 	.short	(.L_1573 - .L_1572)
	.align		4
.L_1572:
        /*1d50*/ 	.word	index@($__internal_91_$__cuda_sm20_div_u64)
        /*1d54*/ 	.word	0x00000000


	//----- nvinfo : EIATTR_FRAME_SIZE
	.align		4
.L_1573:
        /*1d58*/ 	.byte	0x04, 0x11
        /*1d5a*/ 	.short	(.L_1575 - .L_1574)
	.align		4
.L_1574:
        /*1d5c*/ 	.word	index@(_ZN7oneflow4cuda7softmax15SoftmaxWarpImplI10SimpleLoadI6__halffE11SimpleStoreIS4_fEfLi1ELi1ELi1ELi1ELb1ELNS1_9AlgorithmE0EEEvT_T0_ll)
        /*1d60*/ 	.word	0x00000000


	//----- nvinfo : EIATTR_REGCOUNT
	.align		4
.L_1575:
        /*1d64*/ 	.byte	0x04, 0x2f
        /*1d66*/ 	.short	(.L_1577 - .L_1576)
	.align		4
.L_1576:
        /*1d68*/ 	.word	index@(_ZN7oneflow4cuda7softmax15SoftmaxWarpImplI10SimpleLoadI6__halffE11SimpleStoreIS4_fEfLi1ELi1ELi2ELi2ELb0ELNS1_9AlgorithmE0EEEvT_T0_ll)
        /*1d6c*/ 	.word	0x0000001e


	//----- nvinfo : EIATTR_FRAME_SIZE
	.align		4
.L_1577:
        /*1d70*/ 	.byte	0x04, 0x11
        /*1d72*/ 	.short	(.L_1579 - .L_1578)
	.align		4
.L_1578:
        /*1d74*/ 	.word	index@($__internal_90_$__cuda_sm3x_div_rn_noftz_f32_slowpath)
        /*1d78*/ 	.word	0x00000000


	//----- nvinfo : EIATTR_FRAME_SIZE
	.align		4
.L_1579:
        /*1d7c*/ 	.byte	0x04, 0x11
        /*1d7e*/ 	.short	(.L_1581 - .L_1580)
	.align		4
.L_1580:
        /*1d80*/ 	.word	index@($__internal_89_$__cuda_sm20_div_u64)
        /*1d84*/ 	.word	0x00000000


	//----- nvinfo : EIATTR_FRAME_SIZE
	.align		4
.L_1581:
        /*1d88*/ 	.byte	0x04, 0x11
        /*1d8a*/ 	.short	(.L_1583 - .L_1582)
	.align		4
.L_1582:
        /*1d8c*/ 	.word	index@(_ZN7oneflow4cuda7softmax15SoftmaxWarpImplI10SimpleLoadI6__halffE11SimpleStoreIS4_fEfLi1ELi1ELi2ELi2ELb0ELNS1_9AlgorithmE0EEEvT_T0_ll)
        /*1d90*/ 	.word	0x00000000


	//----- nvinfo : EIATTR_REGCOUNT
	.align		4
.L_1583:
        /*1d94*/ 	.byte	0x04, 0x2f
        /*1d96*/ 	.short	(.L_1585 - .L_1584)
	.align		4
.L_1584:
        /*1d98*/ 	.word	index@(_ZN7oneflow4cuda7softmax15SoftmaxWarpImplI10SimpleLoadI6__halffE11SimpleStoreIS4_fEfLi1ELi1ELi2ELi2ELb1ELNS1_9AlgorithmE0EEEvT_T0_ll)
        /*1d9c*/ 	.word	0x0000001c


	//----- nvinfo : EIATTR_FRAME_SIZE
	.align		4
.L_1585:
        /*1da0*/ 	.byte	0x04, 0x11
        /*1da2*/ 	.short	(.L_1587 - .L_1586)
	.align		4
.L_1586:
        /*1da4*/ 	.word	index@($__internal_88_$__cuda_sm3x_div_rn_noftz_f32_slowpath)
        /*1da8*/ 	.word	0x00000000


	//----- nvinfo : EIATTR_FRAME_SIZE
	.align		4
.L_1587:
        /*1dac*/ 	.byte	0x04, 0x11
        /*1dae*/ 	.short	(.L_1589 - .L_1588)
	.align		4
.L_1588:
        /*1db0*/ 	.word	index@(_ZN7oneflow4cuda7softmax15SoftmaxWarpImplI10SimpleLoadI6__halffE11SimpleStoreIS4_fEfLi1ELi1ELi2ELi2ELb1ELNS1_9AlgorithmE0EEEvT_T0_ll)
        /*1db4*/ 	.word	0x00000000


	//----- nvinfo : EIATTR_REGCOUNT
	.align		4
.L_1589:
        /*1db8*/ 	.byte	0x04, 0x2f
        /*1dba*/ 	.short	(.L_1591 - .L_1590)
	.align		4
.L_1590:
        /*1dbc*/ 	.word	index@(_ZN7oneflow4cuda7softmax15SoftmaxWarpImplI10SimpleLoadI6__halffE11SimpleStoreIS4_fEfLi1ELi1ELi2ELi1ELb0ELNS1_9AlgorithmE0EEEvT_T0_ll)
        /*1dc0*/ 	.word	0x00000018


	//----- nvinfo : EIATTR_FRAME_SIZE
	.align		4
.L_1591:
        /*1dc4*/ 	.byte	0x04, 0x11
        /*1dc6*/ 	.short	(.L_1593 - .L_1592)
	.align		4
.L_1592:
        /*1dc8*/ 	.word	index@($__internal_87_$__cuda_sm3x_div_rn_noftz_f32_slowpath)
        /*1dcc*/ 	.word	0x00000000


	//----- nvinfo : EIATTR_FRAME_SIZE
	.align		4
.L_1593:
        /*1dd0*/ 	.byte	0x04, 0x11
        /*1dd2*/ 	.short	(.L_1595 - .L_1594)
	.align		4
.L_1594:
        /*1dd4*/ 	.word	index@(_ZN7oneflow4cuda7softmax15SoftmaxWarpImplI10SimpleLoadI6__halffE11SimpleStoreIS4_fEfLi1ELi1ELi2ELi1ELb0ELNS1_9AlgorithmE0EEEvT_T0_ll)
        /*1dd8*/ 	.word	0x00000000


	//----- nvinfo : EIATTR_REGCOUNT
	.align		4
.L_1595:
        /*1ddc*/ 	.byte	0x04, 0x2f
        /*1dde*/ 	.short	(.L_1597 - .L_1596)
	.align		4
.L_1596:
        /*1de0*/ 	.word	index@(_ZN7oneflow4cuda7softmax15SoftmaxWarpImplI10SimpleLoadI6__halffE11SimpleStoreIS4_fEfLi1ELi1ELi2ELi1ELb1ELNS1_9AlgorithmE0EEEvT_T0_ll)
        /*1de4*/ 	.word	0x00000018


	//----- nvinfo : EIATTR_FRAME_SIZE
	.align		4
.L_1597:
        /*1de8*/ 	.byte	0x04, 0x11
        /*1dea*/ 	.short	(.L_1599 - .L_1598)
	.align		4
.L_1598:
        /*1dec*/ 	.word	index@($__internal_86_$__cuda_sm3x_div_rn_noftz_f32_slowpath)
        /*1df0*/ 	.word	0x00000000


	//----- nvinfo : EIATTR_FRAME_SIZE
	.align		4
.L_1599:
        /*1df4*/ 	.byte	0x04, 0x11
        /*1df6*/ 	.short	(.L_1601 - .L_1600)
	.align		4
.L_1600:
        /*1df8*/ 	.word	index@(_ZN7oneflow4cuda7softmax15SoftmaxWarpImplI10SimpleLoadI6__halffE11SimpleStoreIS4_fEfLi1ELi1ELi2ELi1ELb1ELNS1_9AlgorithmE0EEEvT_T0_ll)
        /*1dfc*/ 	.word	0x00000000


	//----- nvinfo : EIATTR_REGCOUNT
	.align		4
.L_1601:
        /*1e00*/ 	.byte	0x04, 0x2f
        /*1e02*/ 	.short	(.L_1603 - .L_1602)
	.align		4
.L_1602:
        /*1e04*/ 	.word	index@(_ZN7oneflow4cuda7softmax15SoftmaxWarpImplI10SimpleLoadI6__halffE11SimpleStoreIS4_fEfLi1ELi1ELi4ELi2ELb0ELNS1_9AlgorithmE0EEEvT_T0_ll)
        /*1e08*/ 	.word	0x0000001d


	//----- nvinfo : EIATTR_FRAME_SIZE
	.align		4
.L_1603:
        /*1e0c*/ 	.byte	0x04, 0x11
        /*1e0e*/ 	.short	(.L_1605 - .L_1604)
	.align		4
.L_1604:
        /*1e10*/ 	.word	index@($__internal_85_$__cuda_sm3x_div_rn_noftz_f32_slowpath)
        /*1e14*/ 	.word	0x00000000


	//----- nvinfo : EIATTR_FRAME_SIZE
	.align		4
.L_1605:
        /*1e18*/ 	.byte	0x04, 0x11
        /*1e1a*/ 	.short	(.L_1607 - .L_1606)
	.align		4
.L_1606:
        /*1e1c*/ 	.word	index@(_ZN7oneflow4cuda7softmax15SoftmaxWarpImplI10SimpleLoadI6__halffE11SimpleStoreIS4_fEfLi1ELi1ELi4ELi2ELb0ELNS1_9AlgorithmE0EEEvT_T0_ll)
        /*1e20*/ 	.word	0x00000000


	//----- nvinfo : EIATTR_REGCOUNT
	.align		4
.L_1607:
        /*1e24*/ 	.byte	0x04, 0x2f
        /*1e26*/ 	.short	(.L_1609 - .L_1608)
	.align		4
.L_1608:
        /*1e28*/ 	.word	index@(_ZN7oneflow4cuda7softmax15SoftmaxWarpImplI10SimpleLoadI6__halffE11SimpleStoreIS4_fEfLi1ELi1ELi4ELi2ELb1ELNS1_9AlgorithmE0EEEvT_T0_ll)
        /*1e2c*/ 	.word	0x0000001a


	//----- nvinfo : EIATTR_FRAME_SIZE
	.align		4
.L_1609:
        /*1e30*/ 	.byte	0x04, 0x11
        /*1e32*/ 	.short	(.L_1611 - .L_1610)
	.align		4
.L_1610:
        /*1e34*/ 	.word	index@($__internal_84_$__cuda_sm3x_div_rn_noftz_f32_slowpath)
        /*1e38*/ 	.word	0x00000000


	//----- nvinfo : EIATTR_FRAME_SIZE
	.align		4
.L_1611:
        /*1e3c*/ 	.byte	0x04, 0x11
        /*1e3e*/ 	.short	(.L_1613 - .L_1612)
	.align		4
.L_1612:
        /*1e40*/ 	.word	index@(_ZN7oneflow4cuda7softmax15SoftmaxWarpImplI10SimpleLoadI6__halffE11SimpleStoreIS4_fEfLi1ELi1ELi4ELi2ELb1ELNS1_9AlgorithmE0EEEvT_T0_ll)
        /*1e44*/ 	.word	0x00000000


	//----- nvinfo : EIATTR_REGCOUNT
	.align		4
.L_1613:
        /*1e48*/ 	.byte	0x04, 0x2f
        /*1e4a*/ 	.short	(.L_1615 - .L_1614)
	.align		4
.L_1614:
        /*1e4c*/ 	.word	index@(_ZN7oneflow4cuda7softmax15SoftmaxWarpImplI10SimpleLoadI6__halffE11SimpleStoreIS4_fEfLi1ELi1ELi4ELi1ELb0ELNS1_9AlgorithmE0EEEvT_T0_ll)
        /*1e50*/ 	.word	0x0000001a


	//----- nvinfo : EIATTR_FRAME_SIZE
	.align		4
.L_1615:
        /*1e54*/ 	.byte	0x04, 0x11
        /*1e56*/ 	.short	(.L_1617 - .L_1616)
	.align		4
.L_1616:
        /*1e58*/ 	.word	index@($__internal_83_$__cuda_sm3x_div_rn_noftz_f32_slowpath)
        /*1e5c*/ 	.word	0x00000000


	//----- nvinfo : EIATTR_FRAME_SIZE
	.align		4
.L_1617:
        /*1e60*/ 	.byte	0x04, 0x11
        /*1e62*/ 	.short	(.L_1619 - .L_1618)
	.align		4
.L_1618:
        /*1e64*/ 	.word	index@($__internal_82_$__cuda_sm20_div_u64)
        /*1e68*/ 	.word	0x00000000


	//----- nvinfo : EIATTR_FRAME_SIZE
	.align		4
.L_1619:
        /*1e6c*/ 	.byte	0x04, 0x11
        /*1e6e*/ 	.short	(.L_1621 - .L_1620)
	.align		4
.L_1620:
        /*1e70*/ 	.word	index@(_ZN7oneflow4cuda7softmax15SoftmaxWarpImplI10SimpleLoadI6__halffE11SimpleStoreIS4_fEfLi1ELi1ELi4ELi1ELb0ELNS1_9AlgorithmE0EEEvT_T0_ll)
        /*1e74*/ 	.word	0x00000000


	//----- nvinfo : EIATTR_REGCOUNT
	.align		4
.L_1621:
        /*1e78*/ 	.byte	0x04, 0x2f
        /*1e7a*/ 	.short	(.L_1623 - .L_1622)
	.align		4
.L_1622:
        /*1e7c*/ 	.word	index@(_ZN7oneflow4cuda7softmax15SoftmaxWarpImplI10SimpleLoadI6__halffE11SimpleStoreIS4_fEfLi1ELi1ELi4ELi1ELb1ELNS1_9AlgorithmE0EEEvT_T0_ll)
        /*1e80*/ 	.word	0x0000001b


	//----- nvinfo : EIATTR_FRAME_SIZE
	.align		4
.L_1623:
        /*1e84*/ 	.byte	0x04, 0x11
        /*1e86*/ 	.short	(.L_1625 - .L_1624)
	.align		4
.L_1624:
        /*1e88*/ 	.word	index@($__internal_81_$__cuda_sm3x_div_rn_noftz_f32_slowpath)
        /*1e8c*/ 	.word	0x00000000


	//----- nvinfo : EIATTR_FRAME_SIZE
	.align		4
.L_1625:
        /*1e90*/ 	.byte	0x04, 0x11
        /*1e92*/ 	.short	(.L_1627 - .L_1626)
	.align		4
.L_1626:
        /*1e94*/ 	.word	index@($__internal_80_$__cuda_sm20_div_u64)
        /*1e98*/ 	.word	0x00000000


	//----- nvinfo : EIATTR_FRAME_SIZE
	.align		4
.L_1627:
        /*1e9c*/ 	.byte	0x04, 0x11
        /*1e9e*/ 	.short	(.L_1629 - .L_1628)
	.align		4
.L_1628:
        /*1ea0*/ 	.word	index@(_ZN7oneflow4cuda7softmax15SoftmaxWarpImplI10SimpleLoadI6__halffE11SimpleStoreIS4_fEfLi1ELi1ELi4ELi1ELb1ELNS1_9AlgorithmE0EEEvT_T0_ll)
        /*1ea4*/ 	.word	0x00000000


	//----- nvinfo : EIATTR_REGCOUNT
	.align		4
.L_1629:
        /*1ea8*/ 	.byte	0x04, 0x2f
        /*1eaa*/ 	.short	(.L_1631 - .L_1630)
	.align		4
.L_1630:
        /*1eac*/ 	.word	index@(_ZN7oneflow4cuda7softmax15SoftmaxWarpImplI10SimpleLoadI6__halffE11SimpleStoreIS4_fEfLi1ELi1ELi8ELi2ELb0ELNS1_9AlgorithmE0EEEvT_T0_ll)
        /*1eb0*/ 	.word	0x0000001d


	//----- nvinfo : EIATTR_FRAME_SIZE
	.align		4
.L_1631:
        /*1eb4*/ 	.byte	0x04, 0x11
        /*1eb6*/ 	.short	(.L_1633 - .L_1632)
	.align		4
.L_1632:
        /*1eb8*/ 	.word	index@($__internal_79_$__cuda_sm3x_div_rn_noftz_f32_slowpath)
        /*1ebc*/ 	.word	0x00000000


	//----- nvinfo : EIATTR_FRAME_SIZE
	.align		4
.L_1633:
        /*1ec0*/ 	.byte	0x04, 0x11
        /*1ec2*/ 	.short	(.L_1635 - .L_1634)
	.align		4
.L_1634:
        /*1ec4*/ 	.word	index@(_ZN7oneflow4cuda7softmax15SoftmaxWarpImplI10SimpleLoadI6__halffE11SimpleStoreIS4_fEfLi1ELi1ELi8ELi2ELb0ELNS1_9AlgorithmE0EEEvT_T0_ll)
        /*1ec8*/ 	.word	0x00000000


	//----- nvinfo : EIATTR_REGCOUNT
	.align		4
.L_1635:
        /*1ecc*/ 	.byte	0x04, 0x2f
        /*1ece*/ 	.short	(.L_1637 - .L_1636)
	.align		4
.L_1636:
        /*1ed0*/ 	.word	index@(_ZN7oneflow4cuda7softmax15SoftmaxWarpImplI10SimpleLoadI6__halffE11SimpleStoreIS4_fEfLi1ELi1ELi8ELi2ELb1ELNS1_9AlgorithmE0EEEvT_T0_ll)
        /*1ed4*/ 	.word	0x0000001a


	//----- nvinfo : EIATTR_FRAME_SIZE
	.align		4
.L_1637:
        /*1ed8*/ 	.byte	0x04, 0x11
        /*1eda*/ 	.short	(.L_1639 - .L_1638)
	.align		4
.L_1638:
        /*1edc*/ 	.word	index@($__internal_78_$__cuda_sm3x_div_rn_noftz_f32_slowpath)
        /*1ee0*/ 	.word	0x00000000


	//----- nvinfo : EIATTR_FRAME_SIZE
	.align		4
.L_1639:
        /*1ee4*/ 	.byte	0x04, 0x11
        /*1ee6*/ 	.short	(.L_1641 - .L_1640)
	.align		4
.L_1640:
        /*1ee8*/ 	.word	index@(_ZN7oneflow4cuda7softmax15SoftmaxWarpImplI10SimpleLoadI6__halffE11SimpleStoreIS4_fEfLi1ELi1ELi8ELi2ELb1ELNS1_9AlgorithmE0EEEvT_T0_ll)
        /*1eec*/ 	.word	0x00000000


	//----- nvinfo : EIATTR_REGCOUNT
	.align		4
.L_1641:
        /*1ef0*/ 	.byte	0x04, 0x2f
        /*1ef2*/ 	.short	(.L_1643 - .L_1642)
	.align		4
.L_1642:
        /*1ef4*/ 	.word	index@(_ZN7oneflow4cuda7softmax15SoftmaxWarpImplI10SimpleLoadI6__halffE11SimpleStoreIS4_fEfLi1ELi1ELi8ELi1ELb0ELNS1_9AlgorithmE0EEEvT_T0_ll)
        /*1ef8*/ 	.word	0x0000001a


	//----- nvinfo : EIATTR_FRAME_SIZE
	.align		4
.L_1643:
        /*1efc*/ 	.byte	0x04, 0x11
        /*1efe*/ 	.short	(.L_1645 - .L_1644)
	.align		4
.L_1644:
        /*1f00*/ 	.word	index@($__internal_77_$__cuda_sm3x_div_rn_noftz_f32_slowpath)
        /*1f04*/ 	.word	0x00000000


	//----- nvinfo : EIATTR_FRAME_SIZE
	.align		4
.L_1645:
        /*1f08*/ 	.byte	0x04, 0x11
        /*1f0a*/ 	.short	(.L_1647 - .L_1646)
	.align		4
.L_1646:
        /*1f0c*/ 	.word	index@($__internal_76_$__cuda_sm20_div_u64)
        /*1f10*/ 	.word	0x00000000


	//----- nvinfo : EIATTR_FRAME_SIZE
	.align		4
.L_1647:
        /*1f14*/ 	.byte	0x04, 0x11
        /*1f16*/ 	.short	(.L_1649 - .L_1648)
	.align		4
.L_1648:
        /*1f18*/ 	.word	index@(_ZN7oneflow4cuda7softmax15SoftmaxWarpImplI10SimpleLoadI6__halffE11SimpleStoreIS4_fEfLi1ELi1ELi8ELi1ELb0ELNS1_9AlgorithmE0EEEvT_T0_ll)
        /*1f1c*/ 	.word	0x00000000


	//----- nvinfo : EIATTR_REGCOUNT
	.align		4
.L_1649:
        /*1f20*/ 	.byte	0x04, 0x2f
        /*1f22*/ 	.short	(.L_1651 - .L_1650)
	.align		4
.L_1650:
        /*1f24*/ 	.word	index@(_ZN7oneflow4cuda7softmax15SoftmaxWarpImplI10SimpleLoadI6__halffE11SimpleStoreIS4_fEfLi1ELi1ELi8ELi1ELb1ELNS1_9AlgorithmE0EEEvT_T0_ll)
        /*1f28*/ 	.word	0x0000001b


	//----- nvinfo : EIATTR_FRAME_SIZE
	.align		4
.L_1651:
        /*1f2c*/ 	.byte	0x04, 0x11
        /*1f2e*/ 	.short	(.L_1653 - .L_1652)
	.align		4
.L_1652:
        /*1f30*/ 	.word	index@($__internal_75_$__cuda_sm3x_div_rn_noftz_f32_slowpath)
        /*1f34*/ 	.word	0x00000000


	//----- nvinfo : EIATTR_FRAME_SIZE
	.align		4
.L_1653:
        /*1f38*/ 	.byte	0x04, 0x11
        /*1f3a*/ 	.short	(.L_1655 - .L_1654)
	.align		4
.L_1654:
        /*1f3c*/ 	.word	index@($__internal_74_$__cuda_sm20_div_u64)
        /*1f40*/ 	.word	0x00000000


	//----- nvinfo : EIATTR_FRAME_SIZE
	.align		4
.L_1655:
        /*1f44*/ 	.byte	0x04, 0x11
        /*1f46*/ 	.short	(.L_1657 - .L_1656)
	.align		4
.L_1656:
        /*1f48*/ 	.word	index@(_ZN7oneflow4cuda7softmax15SoftmaxWarpImplI10SimpleLoadI6__halffE11SimpleStoreIS4_fEfLi1ELi1ELi8ELi1ELb1ELNS1_9AlgorithmE0EEEvT_T0_ll)
        /*1f4c*/ 	.word	0x00000000


	//----- nvinfo : EIATTR_REGCOUNT
	.align		4
.L_1657:
        /*1f50*/ 	.byte	0x04, 0x2f
        /*1f52*/ 	.short	(.L_1659 - .L_1658)
	.align		4
.L_1658:
        /*1f54*/ 	.word	index@(_ZN7oneflow4cuda7softmax15SoftmaxWarpImplI10SimpleLoadI6__halffE11SimpleStoreIS4_fEfLi1ELi1ELi16ELi2ELb0ELNS1_9AlgorithmE0EEEvT_T0_ll)
        /*1f58*/ 	.word	0x0000001e


	//----- nvinfo : EIATTR_FRAME_SIZE
	.align		4
.L_1659:
        /*1f5c*/ 	.byte	0x04, 0x11
        /*1f5e*/ 	.short	(.L_1661 - .L_1660)
	.align		4
.L_1660:
        /*1f60*/ 	.word	index@($__internal_73_$__cuda_sm3x_div_rn_noftz_f32_slowpath)
        /*1f64*/ 	.word	0x00000000


	//----- nvinfo : EIATTR_FRAME_SIZE
	.align		4
.L_1661:
        /*1f68*/ 	.byte	0x04, 0x11
        /*1f6a*/ 	.short	(.L_1663 - .L_1662)
	.align		4
.L_1662:
        /*1f6c*/ 	.word	index@(_ZN7oneflow4cuda7softmax15SoftmaxWarpImplI10SimpleLoadI6__halffE11SimpleStoreIS4_fEfLi1ELi1ELi16ELi2ELb0ELNS1_9AlgorithmE0EEEvT_T0_ll)
        /*1f70*/ 	.word	0x00000000


	//----- nvinfo : EIATTR_REGCOUNT
	.align		4
.L_1663:
        /*1f74*/ 	.byte	0x04, 0x2f
        /*1f76*/ 	.short	(.L_1665 - .L_1664)
	.align		4
.L_1664:
        /*1f78*/ 	.word	index@(_ZN7oneflow4cuda7softmax15SoftmaxWarpImplI10SimpleLoadI6__halffE11SimpleStoreIS4_fEfLi1ELi1ELi16ELi2ELb1ELNS1_9AlgorithmE0EEEvT_T0_ll)
        /*1f7c*/ 	.word	0x0000001c


	//----- nvinfo : EIATTR_FRAME_SIZE
	.align		4
.L_1665:
        /*1f80*/ 	.byte	0x04, 0x11
        /*1f82*/ 	.short	(.L_1667 - .L_1666)
	.align		4
.L_1666:
        /*1f84*/ 	.word	index@($__internal_72_$__cuda_sm3x_div_rn_noftz_f32_slowpath)
        /*1f88*/ 	.word	0x00000000


	//----- nvinfo : EIATTR_FRAME_SIZE
	.align		4
.L_1667:
        /*1f8c*/ 	.byte	0x04, 0x11
        /*1f8e*/ 	.short	(.L_1669 - .L_1668)
	.align		4
.L_1668:
        /*1f90*/ 	.word	index@(_ZN7oneflow4cuda7softmax15SoftmaxWarpImplI10SimpleLoadI6__halffE11SimpleStoreIS4_fEfLi1ELi1ELi16ELi2ELb1ELNS1_9AlgorithmE0EEEvT_T0_ll)
        /*1f94*/ 	.word	0x00000000


	//----- nvinfo : EIATTR_REGCOUNT
	.align		4
.L_1669:
        /*1f98*/ 	.byte	0x04, 0x2f
        /*1f9a*/ 	.short	(.L_1671 - .L_1670)
	.align		4
.L_1670:
        /*1f9c*/ 	.word	index@(_ZN7oneflow4cuda7softmax15SoftmaxWarpImplI10SimpleLoadI6__halffE11SimpleStoreIS4_fEfLi1ELi1ELi16ELi1ELb0ELNS1_9AlgorithmE0EEEvT_T0_ll)
        /*1fa0*/ 	.word	0x0000001a


	//----- nvinfo : EIATTR_FRAME_SIZE
	.align		4
.L_1671:
        /*1fa4*/ 	.byte	0x04, 0x11
        /*1fa6*/ 	.short	(.L_1673 - .L_1672)
	.align		4
.L_1672:
        /*1fa8*/ 	.word	index@($__internal_71_$__cuda_sm3x_div_rn_noftz_f32_slowpath)
        /*1fac*/ 	.word	0x00000000


	//----- nvinfo : EIATTR_FRAME_SIZE
	.align		4
.L_1673:
        /*1fb0*/ 	.byte	0x04, 0x11
        /*1fb2*/ 	.short	(.L_1675 - .L_1674)
	.align		4
.L_1674:
        /*1fb4*/ 	.word	index@($__internal_70_$__cuda_sm20_div_u64)
        /*1fb8*/ 	.word	0x00000000


	//----- nvinfo : EIATTR_FRAME_SIZE
	.align		4
.L_1675:
        /*1fbc*/ 	.byte	0x04, 0x11
        /*1fbe*/ 	.short	(.L_1677 - .L_1676)
	.align		4
.L_1676:
        /*1fc0*/ 	.word	index@(_ZN7oneflow4cuda7softmax15SoftmaxWarpImplI10SimpleLoadI6__halffE11SimpleStoreIS4_fEfLi1ELi1ELi16ELi1ELb0ELNS1_9AlgorithmE0EEEvT_T0_ll)
        /*1fc4*/ 	.word	0x00000000


	//----- nvinfo : EIATTR_REGCOUNT
	.align		4
.L_1677:
        /*1fc8*/ 	.byte	0x04, 0x2f
        /*1fca*/ 	.short	(.L_1679 - .L_1678)
	.align		4
.L_1678:
        /*1fcc*/ 	.word	index@(_ZN7oneflow4cuda7softmax15SoftmaxWarpImplI10SimpleLoadI6__halffE11SimpleStoreIS4_fEfLi1ELi1ELi16ELi1ELb1ELNS1_9AlgorithmE0EEEvT_T0_ll)
        /*1fd0*/ 	.word	0x0000001c


	//----- nvinfo : EIATTR_FRAME_SIZE
	.align		4
.L_1679:
        /*1fd4*/ 	.byte	0x04, 0x11
        /*1fd6*/ 	.short	(.L_1681 - .L_1680)
	.align		4
.L_1680:
        /*1fd8*/ 	.word	index@($__internal_69_$__cuda_sm3x_div_rn_noftz_f32_slowpath)
        /*1fdc*/ 	.word	0x00000000


	//----- nvinfo : EIATTR_FRAME_SIZE
	.align		4
.L_1681:
        /*1fe0*/ 	.byte	0x04, 0x11
        /*1fe2*/ 	.short	(.L_1683 - .L_1682)
	.align		4
.L_1682:
        /*1fe4*/ 	.word	index@($__internal_68_$__cuda_sm20_div_u64)
        /*1fe8*/ 	.word	0x00000000


	//----- nvinfo : EIATTR_FRAME_SIZE
	.align		4
.L_1683:
        /*1fec*/ 	.byte	0x04, 0x11
        /*1fee*/ 	.short	(.L_1685 - .L_1684)
	.align		4
.L_1684:
        /*1ff0*/ 	.word	index@(_ZN7oneflow4cuda7softmax15SoftmaxWarpImplI10SimpleLoadI6__halffE11SimpleStoreIS4_fEfLi1ELi1ELi16ELi1ELb1ELNS1_9AlgorithmE0EEEvT_T0_ll)
        /*1ff4*/ 	.word	0x00000000


	//----- nvinfo : EIATTR_REGCOUNT
	.align		4
.L_1685:
        /*1ff8*/ 	.byte	0x04, 0x2f
        /*1ffa*/ 	.short	(.L_1687 - .L_1686)
	.align		4
.L_1686:
        /*1ffc*/ 	.word	index@(_ZN7oneflow4cuda7softmax15SoftmaxWarpImplI10SimpleLoadI6__halffE11SimpleStoreIS4_fEfLi1ELi1ELi32ELi2ELb0ELNS1_9AlgorithmE0EEEvT_T0_ll)
        /*2000*/ 	.word	0x0000001f


	//----- nvinfo : EIATTR_FRAME_SIZE
	.align		4
.L_1687:
        /*2004*/ 	.byte	0x04, 0x11
        /*2006*/ 	.short	(.L_1689 - .L_1688)
	.align		4
.L_1688:
        /*2008*/ 	.word	index@($__internal_67_$__cuda_sm3x_div_rn_noftz_f32_slowpath)
        /*200c*/ 	.word	0x00000000


	//----- nvinfo : EIATTR_FRAME_SIZE
	.align		4
.L_1689:
        /*2010*/ 	.byte	0x04, 0x11
        /*2012*/ 	.short	(.L_1691 - .L_1690)
	.align		4
.L_1690:
        /*2014*/ 	.word	index@(_ZN7oneflow4cuda7softmax15SoftmaxWarpImplI10SimpleLoadI6__halffE11SimpleStoreIS4_fEfLi1ELi1ELi32ELi2ELb0ELNS1_9AlgorithmE0EEEvT_T0_ll)
        /*2018*/ 	.word	0x00000000


	//----- nvinfo : EIATTR_REGCOUNT
	.align		4
.L_1691:
        /*201c*/ 	.byte	0x04, 0x2f
        /*201e*/ 	.short	(.L_1693 - .L_1692)
	.align		4
.L_1692:
        /*2020*/ 	.word	index@(_ZN7oneflow4cuda7softmax15SoftmaxWarpImplI10SimpleLoadI6__halffE11SimpleStoreIS4_fEfLi1ELi1ELi32ELi2ELb1ELNS1_9AlgorithmE0EEEvT_T0_ll)
        /*2024*/ 	.word	0x0000001c


	//----- nvinfo : EIATTR_FRAME_SIZE
	.align		4
.L_1693:
        /*2028*/ 	.byte	0x04, 0x11
        /*202a*/ 	.short	(.L_1695 - .L_1694)
	.align		4
.L_1694:
        /*202c*/ 	.word	index@($__internal_66_$__cuda_sm3x_div_rn_noftz_f32_slowpath)
        /*2030*/ 	.word	0x00000000


	//----- nvinfo : EIATTR_FRAME_SIZE
	.align		4
.L_1695:
        /*2034*/ 	.byte	0x04, 0x11
        /*2036*/ 	.short	(.L_1697 - .L_1696)
	.align		4
.L_1696:
        /*2038*/ 	.word	index@(_ZN7oneflow4cuda7softmax15SoftmaxWarpImplI10SimpleLoadI6__halffE11SimpleStoreIS4_fEfLi1ELi1ELi32ELi2ELb1ELNS1_9AlgorithmE0EEEvT_T0_ll)
        /*203c*/ 	.word	0x00000000


	//----- nvinfo : EIATTR_REGCOUNT
	.align		4
.L_1697:
        /*2040*/ 	.byte	0x04, 0x2f
        /*2042*/ 	.short	(.L_1699 - .L_1698)
	.align		4
.L_1698:
        /*2044*/ 	.word	index@(_ZN7oneflow4cuda7softmax15SoftmaxWarpImplI10SimpleLoadI6__halffE11SimpleStoreIS4_fEfLi1ELi1ELi32ELi1ELb0ELNS1_9AlgorithmE0EEEvT_T0_ll)
        /*2048*/ 	.word	0x0000001a


	//----- nvinfo : EIATTR_FRAME_SIZE
	.align		4
.L_1699:
        /*204c*/ 	.byte	0x04, 0x11
        /*204e*/ 	.short	(.L_1701 - .L_1700)
	.align		4
.L_1700:
        /*2050*/ 	.word	index@($__internal_65_$__cuda_sm3x_div_rn_noftz_f32_slowpath)
        /*2054*/ 	.word	0x00000000


	//----- nvinfo : EIATTR_FRAME_SIZE
	.align		4
.L_1701:
        /*2058*/ 	.byte	0x04, 0x11
        /*205a*/ 	.short	(.L_1703 - .L_1702)
	.align		4
.L_1702:
        /*205c*/ 	.word	index@($__internal_64_$__cuda_sm20_div_u64)
        /*2060*/ 	.word	0x00000000


	//----- nvinfo : EIATTR_FRAME_SIZE
	.align		4
.L_1703:
        /*2064*/ 	.byte	0x04, 0x11
        /*2066*/ 	.short	(.L_1705 - .L_1704)
	.align		4
.L_1704:
        /*2068*/ 	.word	index@(_ZN7oneflow4cuda7softmax15SoftmaxWarpImplI10SimpleLoadI6__halffE11SimpleStoreIS4_fEfLi1ELi1ELi32ELi1ELb0ELNS1_9AlgorithmE0EEEvT_T0_ll)
        /*206c*/ 	.word	0x00000000


	//----- nvinfo : EIATTR_REGCOUNT
	.align		4
.L_1705:
        /*2070*/ 	.byte	0x04, 0x2f
        /*2072*/ 	.short	(.L_1707 - .L_1706)
	.align		4
.L_1706:
        /*2074*/ 	.word	index@(_ZN7oneflow4cuda7softmax15SoftmaxWarpImplI10SimpleLoadI6__halffE11SimpleStoreIS4_fEfLi1ELi1ELi32ELi1ELb1ELNS1_9AlgorithmE0EEEvT_T0_ll)
        /*2078*/ 	.word	0x0000001c


	//----- nvinfo : EIATTR_FRAME_SIZE
	.align		4
.L_1707:
        /*207c*/ 	.byte	0x04, 0x11
        /*207e*/ 	.short	(.L_1709 - .L_1708)
	.align		4
.L_1708:
        /*2080*/ 	.word	index@($__internal_63_$__cuda_sm3x_div_rn_noftz_f32_slowpath)
        /*2084*/ 	.word	0x00000000


	//----- nvinfo : EIATTR_FRAME_SIZE
	.align		4
.L_1709:
        /*2088*/ 	.byte	0x04, 0x11
        /*208a*/ 	.short	(.L_1711 - .L_1710)
	.align		4
.L_1710:
        /*208c*/ 	.word	index@($__internal_62_$__cuda_sm20_div_u64)
        /*2090*/ 	.word	0x00000000


	//----- nvinfo : EIATTR_FRAME_SIZE
	.align		4
.L_1711:
        /*2094*/ 	.byte	0x04, 0x11
        /*2096*/ 	.short	(.L_1713 - .L_1712)
	.align		4
.L_1712:
        /*2098*/ 	.word	index@(_ZN7oneflow4cuda7softmax15SoftmaxWarpImplI10SimpleLoadI6__halffE11SimpleStoreIS4_fEfLi1ELi1ELi32ELi1ELb1ELNS1_9AlgorithmE0EEEvT_T0_ll)
        /*209c*/ 	.word	0x00000000


	//----- nvinfo : EIATTR_REGCOUNT
	.align		4
.L_1713:
        /*20a0*/ 	.byte	0x04, 0x2f
        /*20a2*/ 	.short	(.L_1715 - .L_1714)
	.align		4
.L_1714:
        /*20a4*/ 	.word	index@(_ZN7oneflow4cuda7softmax15SoftmaxWarpImplI10SimpleLoadI6__halffE11SimpleStoreIS4_fEfLi1ELi2ELi32ELi1ELb0ELNS1_9AlgorithmE0EEEvT_T0_ll)
        /*20a8*/ 	.word	0x00000018


	//----- nvinfo : EIATTR_FRAME_SIZE
	.align		4
.L_1715:
        /*20ac*/ 	.byte	0x04, 0x11
        /*20ae*/ 	.short	(.L_1717 - .L_1716)
	.align		4
.L_1716:
        /*20b0*/ 	.word	index@($__internal_61_$__cuda_sm3x_div_rn_noftz_f32_slowpath)
        /*20b4*/ 	.word	0x00000000


	//----- nvinfo : EIATTR_FRAME_SIZE
	.align		4
.L_1717:
        /*20b8*/ 	.byte	0x04, 0x11
        /*20ba*/ 	.short	(.L_1719 - .L_1718)
	.align		4
.L_1718:
        /*20bc*/ 	.word	index@(_ZN7oneflow4cuda7softmax15SoftmaxWarpImplI10SimpleLoadI6__halffE11SimpleStoreIS4_fEfLi1ELi2ELi32ELi1ELb0ELNS1_9AlgorithmE0EEEvT_T0_ll)
        /*20c0*/ 	.word	0x00000000


	//----- nvinfo : EIATTR_REGCOUNT
	.align		4
.L_1719:
        /*20c4*/ 	.byte	0x04, 0x2f
        /*20c6*/ 	.short	(.L_1721 - .L_1720)
	.align		4
.L_1720:
        /*20c8*/ 	.word	index@(_ZN7oneflow4cuda7softmax15SoftmaxWarpImplI10SimpleLoadI6__halffE11SimpleStoreIS4_fEfLi1ELi2ELi32ELi1ELb1ELNS1_9AlgorithmE0EEEvT_T0_ll)
        /*20cc*/ 	.word	0x00000018


	//----- nvinfo : EIATTR_FRAME_SIZE
	.align		4
.L_1721:
        /*20d0*/ 	.byte	0x04, 0x11
        /*20d2*/ 	.short	(.L_1723 - .L_1722)
	.align		4
.L_1722:
        /*20d4*/ 	.word	index@($__internal_60_$__cuda_sm3x_div_rn_noftz_f32_slowpath)
        /*20d8*/ 	.word	0x00000000


	//----- nvinfo : EIATTR_FRAME_SIZE
	.align		4
.L_1723:
        /*20dc*/ 	.byte	0x04, 0x11
        /*20de*/ 	.short	(.L_1725 - .L_1724)
	.align		4
.L_1724:
        /*20e0*/ 	.word	index@(_ZN7oneflow4cuda7softmax15SoftmaxWarpImplI10SimpleLoadI6__halffE11SimpleStoreIS4_fEfLi1ELi2ELi32ELi1ELb1ELNS1_9AlgorithmE0EEEvT_T0_ll)
        /*20e4*/ 	.word	0x00000000


	//----- nvinfo : EIATTR_REGCOUNT
	.align		4
.L_1725:
        /*20e8*/ 	.byte	0x04, 0x2f
        /*20ea*/ 	.short	(.L_1727 - .L_1726)
	.align		4
.L_1726:
        /*20ec*/ 	.word	index@(_ZN7oneflow4cuda7softmax15SoftmaxWarpImplI10SimpleLoadI6__halffE11SimpleStoreIS4_fEfLi1ELi3ELi32ELi1ELb0ELNS1_9AlgorithmE0EEEvT_T0_ll)
        /*20f0*/ 	.word	0x00000018


	//----- nvinfo : EIATTR_FRAME_SIZE
	.align		4
.L_1727:
        /*20f4*/ 	.byte	0x04, 0x11
        /*20f6*/ 	.short	(.L_1729 - .L_1728)
	.align		4
.L_1728:
        /*20f8*/ 	.word	index@($__internal_59_$__cuda_sm3x_div_rn_noftz_f32_slowpath)
        /*20fc*/ 	.word	0x00000000


	//----- nvinfo : EIATTR_FRAME_SIZE
	.align		4
.L_1729:
        /*2100*/ 	.byte	0x04, 0x11
        /*2102*/ 	.short	(.L_1731 - .L_1730)
	.align		4
.L_1730:
        /*2104*/ 	.word	index@(_ZN7oneflow4cuda7softmax15SoftmaxWarpImplI10SimpleLoadI6__halffE11SimpleStoreIS4_fEfLi1ELi3ELi32ELi1ELb0ELNS1_9AlgorithmE0EEEvT_T0_ll)
        /*2108*/ 	.word	0x00000000


	//----- nvinfo : EIATTR_REGCOUNT
	.align		4
.L_1731:
        /*210c*/ 	.byte	0x04, 0x2f
        /*210e*/ 	.short	(.L_1733 - .L_1732)
	.align		4
.L_1732:
        /*2110*/ 	.word	index@(_ZN7oneflow4cuda7softmax15SoftmaxWarpImplI10SimpleLoadI6__halffE11SimpleStoreIS4_fEfLi1ELi3ELi32ELi1ELb1ELNS1_9AlgorithmE0EEEvT_T0_ll)
        /*2114*/ 	.word	0x0000001a


	//----- nvinfo : EIATTR_FRAME_SIZE
	.align		4
.L_1733:
        /*2118*/ 	.byte	0x04, 0x11
        /*211a*/ 	.short	(.L_1735 - .L_1734)
	.align		4
.L_1734:
        /*211c*/ 	.word	index@($__internal_58_$__cuda_sm3x_div_rn_noftz_f32_slowpath)
        /*2120*/ 	.word	0x00000000


	//----- nvinfo : EIATTR_FRAME_SIZE
	.align		4
.L_1735:
        /*2124*/ 	.byte	0x04, 0x11
        /*2126*/ 	.short	(.L_1737 - .L_1736)
	.align		4
.L_1736:
        /*2128*/ 	.word	index@(_ZN7oneflow4cuda7softmax15SoftmaxWarpImplI10SimpleLoadI6__halffE11SimpleStoreIS4_fEfLi1ELi3ELi32ELi1ELb1ELNS1_9AlgorithmE0EEEvT_T0_ll)
        /*212c*/ 	.word	0x00000000


	//----- nvinfo : EIATTR_REGCOUNT
	.align		4
.L_1737:
        /*2130*/ 	.byte	0x04, 0x2f
        /*2132*/ 	.short	(.L_1739 - .L_1738)
	.align		4
.L_1738:
        /*2134*/ 	.word	index@(_ZN7oneflow4cuda7softmax15SoftmaxWarpImplI10SimpleLoadI6__halffE11SimpleStoreIS4_fEfLi1ELi4ELi32ELi1ELb0ELNS1_9AlgorithmE0EEEvT_T0_ll)
        /*2138*/ 	.word	0x00000019


	//----- nvinfo : EIATTR_FRAME_SIZE
	.align		4
.L_1739:
        /*213c*/ 	.byte	0x04, 0x11
        /*213e*/ 	.short	(.L_1741 - .L_1740)
	.align		4
.L_1740:
        /*2140*/ 	.word	index@($__internal_57_$__cuda_sm3x_div_rn_noftz_f32_slowpath)
        /*2144*/ 	.word	0x00000000


	//----- nvinfo : EIATTR_FRAME_SIZE
	.align		4
.L_1741:
        /*2148*/ 	.byte	0x04, 0x11
        /*214a*/ 	.short	(.L_1743 - .L_1742)
	.align		4
.L_1742:
        /*214c*/ 	.word	index@(_ZN7oneflow4cuda7softmax15SoftmaxWarpImplI10SimpleLoadI6__halffE11SimpleStoreIS4_fEfLi1ELi4ELi32ELi1ELb0ELNS1_9AlgorithmE0EEEvT_T0_ll)
        /*2150*/ 	.word	0x00000000


	//----- nvinfo : EIATTR_REGCOUNT
	.align		4
.L_1743:
        /*2154*/ 	.byte	0x04, 0x2f
        /*2156*/ 	.short	(.L_1745 - .L_1744)
	.align		4
.L_1744:
        /*2158*/ 	.word	index@(_ZN7oneflow4cuda7softmax15SoftmaxWarpImplI10SimpleLoadI6__halffE11SimpleStoreIS4_fEfLi1ELi4ELi32ELi1ELb1ELNS1_9AlgorithmE0EEEvT_T0_ll)
        /*215c*/ 	.word	0x0000001c


	//----- nvinfo : EIATTR_FRAME_SIZE
	.align		4
.L_1745:
        /*2160*/ 	.byte	0x04, 0x11
        /*2162*/ 	.short	(.L_1747 - .L_1746)
	.align		4
.L_1746:
        /*2164*/ 	.word	index@($__internal_56_$__cuda_sm3x_div_rn_noftz_f32_slowpath)
        /*2168*/ 	.word	0x00000000


	//----- nvinfo : EIATTR_FRAME_SIZE
	.align		4
.L_1747:
        /*216c*/ 	.byte	0x04, 0x11
        /*216e*/ 	.short	(.L_1749 - .L_1748)
	.align		4
.L_1748:
        /*2170*/ 	.word	index@(_ZN7oneflow4cuda7softmax15SoftmaxWarpImplI10SimpleLoadI6__halffE11SimpleStoreIS4_fEfLi1ELi4ELi32ELi1ELb1ELNS1_9AlgorithmE0EEEvT_T0_ll)
        /*2174*/ 	.word	0x00000000


	//----- nvinfo : EIATTR_REGCOUNT
	.align		4
.L_1749:
        /*2178*/ 	.byte	0x04, 0x2f
        /*217a*/ 	.short	(.L_1751 - .L_1750)
	.align		4
.L_1750:
        /*217c*/ 	.word	index@(_ZN7oneflow4cuda7softmax15SoftmaxWarpImplI10SimpleLoadI6__halffE11SimpleStoreIS4_fEfLi1ELi5ELi32ELi1ELb0ELNS1_9AlgorithmE0EEEvT_T0_ll)
        /*2180*/ 	.word	0x0000001b


	//----- nvinfo : EIATTR_FRAME_SIZE
	.align		4
.L_1751:
        /*2184*/ 	.byte	0x04, 0x11
        /*2186*/ 	.short	(.L_1753 - .L_1752)
	.align		4
.L_1752:
        /*2188*/ 	.word	index@($__internal_55_$__cuda_sm3x_div_rn_noftz_f32_slowpath)
        /*218c*/ 	.word	0x00000000


	//----- nvinfo : EIATTR_FRAME_SIZE
	.align		4
.L_1753:
        /*2190*/ 	.byte	0x04, 0x11
        /*2192*/ 	.short	(.L_1755 - .L_1754)
	.align		4
.L_1754:
        /*2194*/ 	.word	index@(_ZN7oneflow4cuda7softmax15SoftmaxWarpImplI10SimpleLoadI6__halffE11SimpleStoreIS4_fEfLi1ELi5ELi32ELi1ELb0ELNS1_9AlgorithmE0EEEvT_T0_ll)
        /*2198*/ 	.word	0x00000000


	//----- nvinfo : EIATTR_REGCOUNT
	.align		4
.L_1755:
        /*219c*/ 	.byte	0x04, 0x2f
        /*219e*/ 	.short	(.L_1757 - .L_1756)
	.align		4
.L_1756:
        /*21a0*/ 	.word	index@(_ZN7oneflow4cuda7softmax15SoftmaxWarpImplI10SimpleLoadI6__halffE11SimpleStoreIS4_fEfLi1ELi5ELi32ELi1ELb1ELNS1_9AlgorithmE0EEEvT_T0_ll)
        /*21a4*/ 	.word	0x0000001f


	//----- nvinfo : EIATTR_FRAME_SIZE
	.align		4
.L_1757:
        /*21a8*/ 	.byte	0x04, 0x11
        /*21aa*/ 	.short	(.L_1759 - .L_1758)
	.align		4
.L_1758:
        /*21ac*/ 	.word	index@($__internal_54_$__cuda_sm3x_div_rn_noftz_f32_slowpath)
        /*21b0*/ 	.word	0x00000000


	//----- nvinfo : EIATTR_FRAME_SIZE
	.align		4
.L_1759:
        /*21b4*/ 	.byte	0x04, 0x11
        /*21b6*/ 	.short	(.L_1761 - .L_1760)
	.align		4
.L_1760:
        /*21b8*/ 	.word	index@(_ZN7oneflow4cuda7softmax15SoftmaxWarpImplI10SimpleLoadI6__halffE11SimpleStoreIS4_fEfLi1ELi5ELi32ELi1ELb1ELNS1_9AlgorithmE0EEEvT_T0_ll)
        /*21bc*/ 	.word	0x00000000


	//----- nvinfo : EIATTR_REGCOUNT
	.align		4
.L_1761:
        /*21c0*/ 	.byte	0x04, 0x2f
        /*21c2*/ 	.short	(.L_1763 - .L_1762)
	.align		4
.L_1762:
        /*21c4*/ 	.word	index@(_ZN7oneflow4cuda7softmax15SoftmaxWarpImplI10SimpleLoadI6__halffE11SimpleStoreIS4_fEfLi1ELi6ELi32ELi1ELb0ELNS1_9AlgorithmE0EEEvT_T0_ll)
        /*21c8*/ 	.word	0x0000001c


	//----- nvinfo : EIATTR_FRAME_SIZE
	.align		4
.L_1763:
        /*21cc*/ 	.byte	0x04, 0x11
        /*21ce*/ 	.short	(.L_1765 - .L_1764)
	.align		4
.L_1764:
        /*21d0*/ 	.word	index@($__internal_53_$__cuda_sm3x_div_rn_noftz_f32_slowpath)
        /*21d4*/ 	.word	0x00000000


	//----- nvinfo : EIATTR_FRAME_SIZE
	.align		4
.L_1765:
        /*21d8*/ 	.byte	0x04, 0x11
        /*21da*/ 	.short	(.L_1767 - .L_1766)
	.align		4
.L_1766:
        /*21dc*/ 	.word	index@(_ZN7oneflow4cuda7softmax15SoftmaxWarpImplI10SimpleLoadI6__halffE11SimpleStoreIS4_fEfLi1ELi6ELi32ELi1ELb0ELNS1_9AlgorithmE0EEEvT_T0_ll)
        /*21e0*/ 	.word	0x00000000


	//----- nvinfo : EIATTR_REGCOUNT
	.align		4
.L_1767:
        /*21e4*/ 	.byte	0x04, 0x2f
        /*21e6*/ 	.short	(.L_1769 - .L_1768)
	.align		4
.L_1768:
        /*21e8*/ 	.word	index@(_ZN7oneflow4cuda7softmax15SoftmaxWarpImplI10SimpleLoadI6__halffE11SimpleStoreIS4_fEfLi1ELi6ELi32ELi1ELb1ELNS1_9AlgorithmE0EEEvT_T0_ll)
        /*21ec*/ 	.word	0x00000021


	//----- nvinfo : EIATTR_FRAME_SIZE
	.align		4
.L_1769:
        /*21f0*/ 	.byte	0x04, 0x11
        /*21f2*/ 	.short	(.L_1771 - .L_1770)
	.align		4
.L_1770:
        /*21f4*/ 	.word	index@($__internal_52_$__cuda_sm3x_div_rn_noftz_f32_slowpath)
        /*21f8*/ 	.word	0x00000000


	//----- nvinfo : EIATTR_FRAME_SIZE
	.align		4
.L_1771:
        /*21fc*/ 	.byte	0x04, 0x11
        /*21fe*/ 	.short	(.L_1773 - .L_1772)
	.align		4
.L_1772:
        /*2200*/ 	.word	index@(_ZN7oneflow4cuda7softmax15SoftmaxWarpImplI10SimpleLoadI6__halffE11SimpleStoreIS4_fEfLi1ELi6ELi32ELi1ELb1ELNS1_9AlgorithmE0EEEvT_T0_ll)
        /*2204*/ 	.word	0x00000000


	//----- nvinfo : EIATTR_REGCOUNT
	.align		4
.L_1773:
        /*2208*/ 	.byte	0x04, 0x2f
        /*220a*/ 	.short	(.L_1775 - .L_1774)
	.align		4
.L_1774:
        /*220c*/ 	.word	index@(_ZN7oneflow4cuda7softmax15SoftmaxWarpImplI10SimpleLoadI6__halffE11SimpleStoreIS4_fEfLi1ELi7ELi32ELi1ELb0ELNS1_9AlgorithmE0EEEvT_T0_ll)
        /*2210*/ 	.word	0x0000001e


	//----- nvinfo : EIATTR_FRAME_SIZE
	.align		4
.L_1775:
        /*2214*/ 	.byte	0x04, 0x11
        /*2216*/ 	.short	(.L_1777 - .L_1776)
	.align		4
.L_1776:
        /*2218*/ 	.word	index@($__internal_51_$__cuda_sm3x_div_rn_noftz_f32_slowpath)
        /*221c*/ 	.word	0x00000000


	//----- nvinfo : EIATTR_FRAME_SIZE
	.align		4
.L_1777:
        /*2220*/ 	.byte	0x04, 0x11
        /*2222*/ 	.short	(.L_1779 - .L_1778)
	.align		4
.L_1778:
        /*2224*/ 	.word	index@(_ZN7oneflow4cuda7softmax15SoftmaxWarpImplI10SimpleLoadI6__halffE11SimpleStoreIS4_fEfLi1ELi7ELi32ELi1ELb0ELNS1_9AlgorithmE0EEEvT_T0_ll)
        /*2228*/ 	.word	0x00000000


	//----- nvinfo : EIATTR_REGCOUNT
	.align		4
.L_1779:
        /*222c*/ 	.byte	0x04, 0x2f
        /*222e*/ 	.short	(.L_1781 - .L_1780)
	.align		4
.L_1780:
        /*2230*/ 	.word	index@(_ZN7oneflow4cuda7softmax15SoftmaxWarpImplI10SimpleLoadI6__halffE11SimpleStoreIS4_fEfLi1ELi7ELi32ELi1ELb1ELNS1_9AlgorithmE0EEEvT_T0_ll)
        /*2234*/ 	.word	0x00000027


	//----- nvinfo : EIATTR_FRAME_SIZE
	.align		4
.L_1781:
        /*2238*/ 	.byte	0x04, 0x11
        /*223a*/ 	.short	(.L_1783 - .L_1782)
	.align		4
.L_1782:
        /*223c*/ 	.word	index@($__internal_50_$__cuda_sm3x_div_rn_noftz_f32_slowpath)
        /*2240*/ 	.word	0x00000000


	//----- nvinfo : EIATTR_FRAME_SIZE
	.align		4
.L_1783:
        /*2244*/ 	.byte	0x04, 0x11
        /*2246*/ 	.short	(.L_1785 - .L_1784)
	.align		4
.L_1784:
        /*2248*/ 	.word	index@(_ZN7oneflow4cuda7softmax15SoftmaxWarpImplI10SimpleLoadI6__halffE11SimpleStoreIS4_fEfLi1ELi7ELi32ELi1ELb1ELNS1_9AlgorithmE0EEEvT_T0_ll)
        /*224c*/ 	.word	0x00000000


	//----- nvinfo : EIATTR_REGCOUNT
	.align		4
.L_1785:
        /*2250*/ 	.byte	0x04, 0x2f
        /*2252*/ 	.short	(.L_1787 - .L_1786)
	.align		4
.L_1786:
        /*2254*/ 	.word	index@(_ZN7oneflow4cuda7softmax15SoftmaxWarpImplI10SimpleLoadI6__halffE11SimpleStoreIS4_fEfLi1ELi8ELi32ELi1ELb0ELNS1_9AlgorithmE0EEEvT_T0_ll)
        /*2258*/ 	.word	0x0000001e


	//----- nvinfo : EIATTR_FRAME_SIZE
	.align		4
.L_1787:
        /*225c*/ 	.byte	0x04, 0x11
        /*225e*/ 	.short	(.L_1789 - .L_1788)
	.align		4
.L_1788:
        /*2260*/ 	.word	index@($__internal_49_$__cuda_sm3x_div_rn_noftz_f32_slowpath)
        /*2264*/ 	.word	0x00000000


	//----- nvinfo : EIATTR_FRAME_SIZE
	.align		4
.L_1789:
        /*2268*/ 	.byte	0x04, 0x11
        /*226a*/ 	.short	(.L_1791 - .L_1790)
	.align		4
.L_1790:
        /*226c*/ 	.word	index@(_ZN7oneflow4cuda7softmax15SoftmaxWarpImplI10SimpleLoadI6__halffE11SimpleStoreIS4_fEfLi1ELi8ELi32ELi1ELb0ELNS1_9AlgorithmE0EEEvT_T0_ll)
        /*2270*/ 	.word	0x00000000


	//----- nvinfo : EIATTR_REGCOUNT
	.align		4
.L_1791:
        /*2274*/ 	.byte	0x04, 0x2f
        /*2276*/ 	.short	(.L_1793 - .L_1792)
	.align		4
.L_1792:
        /*2278*/ 	.word	index@(_ZN7oneflow4cuda7softmax15SoftmaxWarpImplI10SimpleLoadI6__halffE11SimpleStoreIS4_fEfLi1ELi8ELi32ELi1ELb1ELNS1_9AlgorithmE0EEEvT_T0_ll)
        /*227c*/ 	.word	0x00000027


	//----- nvinfo : EIATTR_FRAME_SIZE
	.align		4
.L_1793:
        /*2280*/ 	.byte	0x04, 0x11
        /*2282*/ 	.short	(.L_1795 - .L_1794)
	.align		4
.L_1794:
        /*2284*/ 	.word	index@($__internal_48_$__cuda_sm3x_div_rn_noftz_f32_slowpath)
        /*2288*/ 	.word	0x00000000


	//----- nvinfo : EIATTR_FRAME_SIZE
	.align		4
.L_1795:
        /*228c*/ 	.byte	0x04, 0x11
        /*228e*/ 	.short	(.L_1797 - .L_1796)
	.align		4
.L_1796:
        /*2290*/ 	.word	index@(_ZN7oneflow4cuda7softmax15SoftmaxWarpImplI10SimpleLoadI6__halffE11SimpleStoreIS4_fEfLi1ELi8ELi32ELi1ELb1ELNS1_9AlgorithmE0EEEvT_T0_ll)
        /*2294*/ 	.word	0x00000000


	//----- nvinfo : EIATTR_REGCOUNT
	.align		4
.L_1797:
        /*2298*/ 	.byte	0x04, 0x2f
        /*229a*/ 	.short	(.L_1799 - .L_1798)
	.align		4
.L_1798:
        /*229c*/ 	.word	index@(_ZN7oneflow4cuda7softmax15SoftmaxWarpImplI10SimpleLoadI6__halffE11SimpleStoreIS4_fEfLi1ELi9ELi32ELi1ELb0ELNS1_9AlgorithmE0EEEvT_T0_ll)
        /*22a0*/ 	.word	0x00000020


	//----- nvinfo : EIATTR_FRAME_SIZE
	.align		4
.L_1799:
        /*22a4*/ 	.byte	0x04, 0x11
        /*22a6*/ 	.short	(.L_1801 - .L_1800)
	.align		4
.L_1800:
        /*22a8*/ 	.word	index@($__internal_47_$__cuda_sm3x_div_rn_noftz_f32_slowpath)
        /*22ac*/ 	.word	0x00000000


	//----- nvinfo : EIATTR_FRAME_SIZE
	.align		4
.L_1801:
        /*22b0*/ 	.byte	0x04, 0x11
        /*22b2*/ 	.short	(.L_1803 - .L_1802)
	.align		4
.L_1802:
        /*22b4*/ 	.word	index@(_ZN7oneflow4cuda7softmax15SoftmaxWarpImplI10SimpleLoadI6__halffE11SimpleStoreIS4_fEfLi1ELi9ELi32ELi1ELb0ELNS1_9AlgorithmE0EEEvT_T0_ll)
        /*22b8*/ 	.word	0x00000000


	//----- nvinfo : EIATTR_REGCOUNT
	.align		4
.L_1803:
        /*22bc*/ 	.byte	0x04, 0x2f
        /*22be*/ 	.short	(.L_1805 - .L_1804)
	.align		4
.L_1804:
        /*22c0*/ 	.word	index@(_ZN7oneflow4cuda7softmax15SoftmaxWarpImplI10SimpleLoadI6__halffE11SimpleStoreIS4_fEfLi1ELi9ELi32ELi1ELb1ELNS1_9AlgorithmE0EEEvT_T0_ll)
        /*22c4*/ 	.word	0x00000029


	//----- nvinfo : EIATTR_FRAME_SIZE
	.align		4
.L_1805:
        /*22c8*/ 	.byte	0x04, 0x11
        /*22ca*/ 	.short	(.L_1807 - .L_1806)
	.align		4
.L_1806:
        /*22cc*/ 	.word	index@($__internal_46_$__cuda_sm3x_div_rn_noftz_f32_slowpath)
        /*22d0*/ 	.word	0x00000000


	//----- nvinfo : EIATTR_FRAME_SIZE
	.align		4
.L_1807:
        /*22d4*/ 	.byte	0x04, 0x11
        /*22d6*/ 	.short	(.L_1809 - .L_1808)
	.align		4
.L_1808:
        /*22d8*/ 	.word	index@(_ZN7oneflow4cuda7softmax15SoftmaxWarpImplI10SimpleLoadI6__halffE11SimpleStoreIS4_fEfLi1ELi9ELi32ELi1ELb1ELNS1_9AlgorithmE0EEEvT_T0_ll)
        /*22dc*/ 	.word	0x00000000


	//----- nvinfo : EIATTR_REGCOUNT
	.align		4
.L_1809:
        /*22e0*/ 	.byte	0x04, 0x2f
        /*22e2*/ 	.short	(.L_1811 - .L_1810)
	.align		4
.L_1810:
        /*22e4*/ 	.word	index@(_ZN7oneflow4cuda7softmax15SoftmaxWarpImplI10SimpleLoadI6__halffE11SimpleStoreIS4_fEfLi1ELi10ELi32ELi1ELb0ELNS1_9AlgorithmE0EEEvT_T0_ll)
        /*22e8*/ 	.word	0x00000023


	//----- nvinfo : EIATTR_FRAME_SIZE
	.align		4
.L_1811:
        /*22ec*/ 	.byte	0x04, 0x11
        /*22ee*/ 	.short	(.L_1813 - .L_1812)
	.align		4
.L_1812:
        /*22f0*/ 	.word	index@($__internal_45_$__cuda_sm3x_div_rn_noftz_f32_slowpath)
        /*22f4*/ 	.word	0x00000000


	//----- nvinfo : EIATTR_FRAME_SIZE
	.align		4
.L_1813:
        /*22f8*/ 	.byte	0x04, 0x11
        /*22fa*/ 	.short	(.L_1815 - .L_1814)
	.align		4
.L_1814:
        /*22fc*/ 	.word	index@(_ZN7oneflow4cuda7softmax15SoftmaxWarpImplI10SimpleLoadI6__halffE11SimpleStoreIS4_fEfLi1ELi10ELi32ELi1ELb0ELNS1_9AlgorithmE0EEEvT_T0_ll)
        /*2300*/ 	.word	0x00000000


	//----- nvinfo : EIATTR_REGCOUNT
	.align		4
.L_1815:
        /*2304*/ 	.byte	0x04, 0x2f
        /*2306*/ 	.short	(.L_1817 - .L_1816)
	.align		4
.L_1816:
        /*2308*/ 	.word	index@(_ZN7oneflow4cuda7softmax15SoftmaxWarpImplI10SimpleLoadI6__halffE11SimpleStoreIS4_fEfLi1ELi10ELi32ELi1ELb1ELNS1_9AlgorithmE0EEEvT_T0_ll)
        /*230c*/ 	.word	0x0000002b


	//----- nvinfo : EIATTR_FRAME_SIZE
	.align		4
.L_1817:
        /*2310*/ 	.byte	0x04, 0x11
        /*2312*/ 	.short	(.L_1819 - .L_1818)
	.align		4
.L_1818:
        /*2314*/ 	.word	index@($__internal_44_$__cuda_sm3x_div_rn_noftz_f32_slowpath)
        /*2318*/ 	.word	0x00000000


	//----- nvinfo : EIATTR_FRAME_SIZE
	.align		4
.L_1819:
        /*231c*/ 	.byte	0x04, 0x11
        /*231e*/ 	.short	(.L_1821 - .L_1820)
	.align		4
.L_1820:
        /*2320*/ 	.word	index@(_ZN7oneflow4cuda7softmax15SoftmaxWarpImplI10SimpleLoadI6__halffE11SimpleStoreIS4_fEfLi1ELi10ELi32ELi1ELb1ELNS1_9AlgorithmE0EEEvT_T0_ll)
        /*2324*/ 	.word	0x00000000


	//----- nvinfo : EIATTR_REGCOUNT
	.align		4
.L_1821:
        /*2328*/ 	.byte	0x04, 0x2f
        /*232a*/ 	.short	(.L_1823 - .L_1822)
	.align		4
.L_1822:
        /*232c*/ 	.word	index@(_ZN7oneflow4cuda7softmax15SoftmaxWarpImplI10SimpleLoadI6__halffE11SimpleStoreIS4_fEfLi1ELi11ELi32ELi1ELb0ELNS1_9AlgorithmE0EEEvT_T0_ll)
        /*2330*/ 	.word	0x00000024


	//----- nvinfo : EIATTR_FRAME_SIZE
	.align		4
.L_1823:
        /*2334*/ 	.byte	0x04, 0x11
        /*2336*/ 	.short	(.L_1825 - .L_1824)
	.align		4
.L_1824:
        /*2338*/ 	.word	index@($__internal_43_$__cuda_sm3x_div_rn_noftz_f32_slowpath)
        /*233c*/ 	.word	0x00000000


	//----- nvinfo : EIATTR_FRAME_SIZE
	.align		4
.L_1825:
        /*2340*/ 	.byte	0x04, 0x11
        /*2342*/ 	.short	(.L_1827 - .L_1826)
	.align		4
.L_1826:
        /*2344*/ 	.word	index@(_ZN7oneflow4cuda7softmax15SoftmaxWarpImplI10SimpleLoadI6__halffE11SimpleStoreIS4_fEfLi1ELi11ELi32ELi1ELb0ELNS1_9AlgorithmE0EEEvT_T0_ll)
        /*2348*/ 	.word	0x00000000


	//----- nvinfo : EIATTR_REGCOUNT
	.align		4
.L_1827:
        /*234c*/ 	.byte	0x04, 0x2f
        /*234e*/ 	.short	(.L_1829 - .L_1828)
	.align		4
.L_1828:
        /*2350*/ 	.word	index@(_ZN7oneflow4cuda7softmax15SoftmaxWarpImplI10SimpleLoadI6__halffE11SimpleStoreIS4_fEfLi1ELi11ELi32ELi1ELb1ELNS1_9AlgorithmE0EEEvT_T0_ll)
        /*2354*/ 	.word	0x0000002d


	//----- nvinfo : EIATTR_FRAME_SIZE
	.align		4
.L_1829:
        /*2358*/ 	.byte	0x04, 0x11
        /*235a*/ 	.short	(.L_1831 - .L_1830)
	.align		4
.L_1830:
        /*235c*/ 	.word	index@($__internal_42_$__cuda_sm3x_div_rn_noftz_f32_slowpath)
        /*2360*/ 	.word	0x00000000


	//----- nvinfo : EIATTR_FRAME_SIZE
	.align		4
.L_1831:
        /*2364*/ 	.byte	0x04, 0x11
        /*2366*/ 	.short	(.L_1833 - .L_1832)
	.align		4
.L_1832:
        /*2368*/ 	.word	index@(_ZN7oneflow4cuda7softmax15SoftmaxWarpImplI10SimpleLoadI6__halffE11SimpleStoreIS4_fEfLi1ELi11ELi32ELi1ELb1ELNS1_9AlgorithmE0EEEvT_T0_ll)
        /*236c*/ 	.word	0x00000000


	//----- nvinfo : EIATTR_REGCOUNT
	.align		4
.L_1833:
        /*2370*/ 	.byte	0x04, 0x2f
        /*2372*/ 	.short	(.L_1835 - .L_1834)
	.align		4
.L_1834:
        /*2374*/ 	.word	index@(_ZN7oneflow4cuda7softmax15SoftmaxWarpImplI10SimpleLoadI6__halffE11SimpleStoreIS4_fEfLi1ELi12ELi32ELi1ELb0ELNS1_9AlgorithmE0EEEvT_T0_ll)
        /*2378*/ 	.word	0x00000026


	//----- nvinfo : EIATTR_FRAME_SIZE
	.align		4
.L_1835:
        /*237c*/ 	.byte	0x04, 0x11
        /*237e*/ 	.short	(.L_1837 - .L_1836)
	.align		4
.L_1836:
        /*2380*/ 	.word	index@($__internal_41_$__cuda_sm3x_div_rn_noftz_f32_slowpath)
        /*2384*/ 	.word	0x00000000


	//----- nvinfo : EIATTR_FRAME_SIZE
	.align		4
.L_1837:
        /*2388*/ 	.byte	0x04, 0x11
        /*238a*/ 	.short	(.L_1839 - .L_1838)
	.align		4
.L_1838:
        /*238c*/ 	.word	index@(_ZN7oneflow4cuda7softmax15SoftmaxWarpImplI10SimpleLoadI6__halffE11SimpleStoreIS4_fEfLi1ELi12ELi32ELi1ELb0ELNS1_9AlgorithmE0EEEvT_T0_ll)
        /*2390*/ 	.word	0x00000000


	//----- nvinfo : EIATTR_REGCOUNT
	.align		4
.L_1839:
        /*2394*/ 	.byte	0x04, 0x2f
        /*2396*/ 	.short	(.L_1841 - .L_1840)
	.align		4
.L_1840:
        /*2398*/ 	.word	index@(_ZN7oneflow4cuda7softmax15SoftmaxWarpImplI10SimpleLoadI6__halffE11SimpleStoreIS4_fEfLi1ELi12ELi32ELi1ELb1ELNS1_9AlgorithmE0EEEvT_T0_ll)
        /*239c*/ 	.word	0x00000032


	//----- nvinfo : EIATTR_FRAME_SIZE
	.align		4
.L_1841:
        /*23a0*/ 	.byte	0x04, 0x11
        /*23a2*/ 	.short	(.L_1843 - .L_1842)
	.align		4
.L_1842:
        /*23a4*/ 	.word	index@($__internal_40_$__cuda_sm3x_div_rn_noftz_f32_slowpath)
        /*23a8*/ 	.word	0x00000000


	//----- nvinfo : EIATTR_FRAME_SIZE
	.align		4
.L_1843:
        /*23ac*/ 	.byte	0x04, 0x11
        /*23ae*/ 	.short	(.L_1845 - .L_1844)
	.align		4
.L_1844:
        /*23b0*/ 	.word	index@(_ZN7oneflow4cuda7softmax15SoftmaxWarpImplI10SimpleLoadI6__halffE11SimpleStoreIS4_fEfLi1ELi12ELi32ELi1ELb1ELNS1_9AlgorithmE0EEEvT_T0_ll)
        /*23b4*/ 	.word	0x00000000


	//----- nvinfo : EIATTR_REGCOUNT
	.align		4
.L_1845:
        /*23b8*/ 	.byte	0x04, 0x2f
        /*23ba*/ 	.short	(.L_1847 - .L_1846)
	.align		4
.L_1846:
        /*23bc*/ 	.word	index@(_ZN7oneflow4cuda7softmax15SoftmaxWarpImplI10SimpleLoadI6__halffE11SimpleStoreIS4_fEfLi1ELi13ELi32ELi1ELb0ELNS1_9AlgorithmE0EEEvT_T0_ll)
        /*23c0*/ 	.word	0x00000024


	//----- nvinfo : EIATTR_FRAME_SIZE
	.align		4
.L_1847:
        /*23c4*/ 	.byte	0x04, 0x11
        /*23c6*/ 	.short	(.L_1849 - .L_1848)
	.align		4
.L_1848:
        /*23c8*/ 	.word	index@($__internal_39_$__cuda_sm3x_div_rn_noftz_f32_slowpath)
        /*23cc*/ 	.word	0x00000000


	//----- nvinfo : EIATTR_FRAME_SIZE
	.align		4
.L_1849:
        /*23d0*/ 	.byte	0x04, 0x11
        /*23d2*/ 	.short	(.L_1851 - .L_1850)
	.align		4
.L_1850:
        /*23d4*/ 	.word	index@(_ZN7oneflow4cuda7softmax15SoftmaxWarpImplI10SimpleLoadI6__halffE11SimpleStoreIS4_fEfLi1ELi13ELi32ELi1ELb0ELNS1_9AlgorithmE0EEEvT_T0_ll)
        /*23d8*/ 	.word	0x00000000


	//----- nvinfo : EIATTR_REGCOUNT
	.align		4
.L_1851:
        /*23dc*/ 	.byte	0x04, 0x2f
        /*23de*/ 	.short	(.L_1853 - .L_1852)
	.align		4
.L_1852:
        /*23e0*/ 	.word	index@(_ZN7oneflow4cuda7softmax15SoftmaxWarpImplI10SimpleLoadI6__halffE11SimpleStoreIS4_fEfLi1ELi13ELi32ELi1ELb1ELNS1_9AlgorithmE0EEEvT_T0_ll)
        /*23e4*/ 	.word	0x00000034


	//----- nvinfo : EIATTR_FRAME_SIZE
	.align		4
.L_1853:
        /*23e8*/ 	.byte	0x04, 0x11
        /*23ea*/ 	.short	(.L_1855 - .L_1854)
	.align		4
.L_1854:
        /*23ec*/ 	.word	index@($__internal_38_$__cuda_sm3x_div_rn_noftz_f32_slowpath)
        /*23f0*/ 	.word	0x00000000


	//----- nvinfo : EIATTR_FRAME_SIZE
	.align		4
.L_1855:
        /*23f4*/ 	.byte	0x04, 0x11
        /*23f6*/ 	.short	(.L_1857 - .L_1856)
	.align		4
.L_1856:
        /*23f8*/ 	.word	index@(_ZN7oneflow4cuda7softmax15SoftmaxWarpImplI10SimpleLoadI6__halffE11SimpleStoreIS4_fEfLi1ELi13ELi32ELi1ELb1ELNS1_9AlgorithmE0EEEvT_T0_ll)
        /*23fc*/ 	.word	0x00000000


	//----- nvinfo : EIATTR_REGCOUNT
	.align		4
.L_1857:
        /*2400*/ 	.byte	0x04, 0x2f
        /*2402*/ 	.short	(.L_1859 - .L_1858)
	.align		4
.L_1858:
        /*2404*/ 	.word	index@(_ZN7oneflow4cuda7softmax15SoftmaxWarpImplI10SimpleLoadI6__halffE11SimpleStoreIS4_fEfLi1ELi14ELi32ELi1ELb0ELNS1_9AlgorithmE0EEEvT_T0_ll)
        /*2408*/ 	.word	0x00000027


	//----- nvinfo : EIATTR_FRAME_SIZE
	.align		4
.L_1859:
        /*240c*/ 	.byte	0x04, 0x11
        /*240e*/ 	.short	(.L_1861 - .L_1860)
	.align		4
.L_1860:
        /*2410*/ 	.word	index@($__internal_37_$__cuda_sm3x_div_rn_noftz_f32_slowpath)
        /*2414*/ 	.word	0x00000000


	//----- nvinfo : EIATTR_FRAME_SIZE
	.align		4
.L_1861:
        /*2418*/ 	.byte	0x04, 0x11
        /*241a*/ 	.short	(.L_1863 - .L_1862)
	.align		4
.L_1862:
        /*241c*/ 	.word	index@(_ZN7oneflow4cuda7softmax15SoftmaxWarpImplI10SimpleLoadI6__halffE11SimpleStoreIS4_fEfLi1ELi14ELi32ELi1ELb0ELNS1_9AlgorithmE0EEEvT_T0_ll)
        /*2420*/ 	.word	0x00000000


	//----- nvinfo : EIATTR_REGCOUNT
	.align		4
.L_1863:
        /*2424*/ 	.byte	0x04, 0x2f
        /*2426*/ 	.short	(.L_1865 - .L_1864)
	.align		4
.L_1864:
        /*2428*/ 	.word	index@(_ZN7oneflow4cuda7softmax15SoftmaxWarpImplI10SimpleLoadI6__halffE11SimpleStoreIS4_fEfLi1ELi14ELi32ELi1ELb1ELNS1_9AlgorithmE0EEEvT_T0_ll)
        /*242c*/ 	.word	0x00000035


	//----- nvinfo : EIATTR_FRAME_SIZE
	.align		4
.L_1865:
        /*2430*/ 	.byte	0x04, 0x11
        /*2432*/ 	.short	(.L_1867 - .L_1866)
	.align		4
.L_1866:
        /*2434*/ 	.word	index@($__internal_36_$__cuda_sm3x_div_rn_noftz_f32_slowpath)
        /*2438*/ 	.word	0x00000000


	//----- nvinfo : EIATTR_FRAME_SIZE
	.align		4
.L_1867:
        /*243c*/ 	.byte	0x04, 0x11
        /*243e*/ 	.short	(.L_1869 - .L_1868)
	.align		4
.L_1868:
        /*2440*/ 	.word	index@(_ZN7oneflow4cuda7softmax15SoftmaxWarpImplI10SimpleLoadI6__halffE11SimpleStoreIS4_fEfLi1ELi14ELi32ELi1ELb1ELNS1_9AlgorithmE0EEEvT_T0_ll)
        /*2444*/ 	.word	0x00000000


	//----- nvinfo : EIATTR_REGCOUNT
	.align		4
.L_1869:
        /*2448*/ 	.byte	0x04, 0x2f
        /*244a*/ 	.short	(.L_1871 - .L_1870)
	.align		4
.L_1870:
        /*244c*/ 	.word	index@(_ZN7oneflow4cuda7softmax15SoftmaxWarpImplI10SimpleLoadI6__halffE11SimpleStoreIS4_fEfLi1ELi15ELi32ELi1ELb0ELNS1_9AlgorithmE0EEEvT_T0_ll)
        /*2450*/ 	.word	0x00000029


	//----- nvinfo : EIATTR_FRAME_SIZE
	.align		4
.L_1871:
        /*2454*/ 	.byte	0x04, 0x11
        /*2456*/ 	.short	(.L_1873 - .L_1872)
	.align		4
.L_1872:
        /*2458*/ 	.word	index@($__internal_35_$__cuda_sm3x_div_rn_noftz_f32_slowpath)
        /*245c*/ 	.word	0x00000000


	//----- nvinfo : EIATTR_FRAME_SIZE
	.align		4
.L_1873:
        /*2460*/ 	.byte	0x04, 0x11
        /*2462*/ 	.short	(.L_1875 - .L_1874)
	.align		4
.L_1874:
        /*2464*/ 	.word	index@(_ZN7oneflow4cuda7softmax15SoftmaxWarpImplI10SimpleLoadI6__halffE11SimpleStoreIS4_fEfLi1ELi15ELi32ELi1ELb0ELNS1_9AlgorithmE0EEEvT_T0_ll)
        /*2468*/ 	.word	0x00000000


	//----- nvinfo : EIATTR_REGCOUNT
	.align		4
.L_1875:
        /*246c*/ 	.byte	0x04, 0x2f
        /*246e*/ 	.short	(.L_1877 - .L_1876)
	.align		4
.L_1876:
        /*2470*/ 	.word	index@(_ZN7oneflow4cuda7softmax15SoftmaxWarpImplI10SimpleLoadI6__halffE11SimpleStoreIS4_fEfLi1ELi15ELi32ELi1ELb1ELNS1_9AlgorithmE0EEEvT_T0_ll)
        /*2474*/ 	.word	0x00000037


	//----- nvinfo : EIATTR_FRAME_SIZE
	.align		4
.L_1877:
        /*2478*/ 	.byte	0x04, 0x11
        /*247a*/ 	.short	(.L_1879 - .L_1878)
	.align		4
.L_1878:
        /*247c*/ 	.word	index@($__internal_34_$__cuda_sm3x_div_rn_noftz_f32_slowpath)
        /*2480*/ 	.word	0x00000000


	//----- nvinfo : EIATTR_FRAME_SIZE
	.align		4
.L_1879:
        /*2484*/ 	.byte	0x04, 0x11
        /*2486*/ 	.short	(.L_1881 - .L_1880)
	.align		4
.L_1880:
        /*2488*/ 	.word	index@(_ZN7oneflow4cuda7softmax15SoftmaxWarpImplI10SimpleLoadI6__halffE11SimpleStoreIS4_fEfLi1ELi15ELi32ELi1ELb1ELNS1_9AlgorithmE0EEEvT_T0_ll)
        /*248c*/ 	.word	0x00000000


	//----- nvinfo : EIATTR_REGCOUNT
	.align		4
.L_1881:
        /*2490*/ 	.byte	0x04, 0x2f
        /*2492*/ 	.short	(.L_1883 - .L_1882)
	.align		4
.L_1882:
        /*2494*/ 	.word	index@(_ZN7oneflow4cuda7softmax15SoftmaxWarpImplI10SimpleLoadI6__halffE11SimpleStoreIS4_fEfLi1ELi16ELi32ELi1ELb0ELNS1_9AlgorithmE0EEEvT_T0_ll)
        /*2498*/ 	.word	0x0000002d


	//----- nvinfo : EIATTR_FRAME_SIZE
	.align		4
.L_1883:
        /*249c*/ 	.byte	0x04, 0x11
        /*249e*/ 	.short	(.L_1885 - .L_1884)
	.align		4
.L_1884:
        /*24a0*/ 	.word	index@($__internal_33_$__cuda_sm3x_div_rn_noftz_f32_slowpath)
        /*24a4*/ 	.word	0x00000000


	//----- nvinfo : EIATTR_FRAME_SIZE
	.align		4
.L_1885:
        /*24a8*/ 	.byte	0x04, 0x11
        /*24aa*/ 	.short	(.L_1887 - .L_1886)
	.align		4
.L_1886:
        /*24ac*/ 	.word	index@(_ZN7oneflow4cuda7softmax15SoftmaxWarpImplI10SimpleLoadI6__halffE11SimpleStoreIS4_fEfLi1ELi16ELi32ELi1ELb0ELNS1_9AlgorithmE0EEEvT_T0_ll)
        /*24b0*/ 	.word	0x00000000


	//----- nvinfo : EIATTR_REGCOUNT
	.align		4
.L_1887:
        /*24b4*/ 	.byte	0x04, 0x2f
        /*24b6*/ 	.short	(.L_1889 - .L_1888)
	.align		4
.L_1888:
        /*24b8*/ 	.word	index@(_ZN7oneflow4cuda7softmax15SoftmaxWarpImplI10SimpleLoadI6__halffE11SimpleStoreIS4_fEfLi1ELi16ELi32ELi1ELb1ELNS1_9AlgorithmE0EEEvT_T0_ll)
        /*24bc*/ 	.word	0x0000003c


	//----- nvinfo : EIATTR_FRAME_SIZE
	.align		4
.L_1889:
        /*24c0*/ 	.byte	0x04, 0x11
        /*24c2*/ 	.short	(.L_1891 - .L_1890)
	.align		4
.L_1890:
        /*24c4*/ 	.word	index@($__internal_32_$__cuda_sm3x_div_rn_noftz_f32_slowpath)
        /*24c8*/ 	.word	0x00000000


	//----- nvinfo : EIATTR_FRAME_SIZE
	.align		4
.L_1891:
        /*24cc*/ 	.byte	0x04, 0x11
        /*24ce*/ 	.short	(.L_1893 - .L_1892)
	.align		4
.L_1892:
        /*24d0*/ 	.word	index@(_ZN7oneflow4cuda7softmax15SoftmaxWarpImplI10SimpleLoadI6__halffE11SimpleStoreIS4_fEfLi1ELi16ELi32ELi1ELb1ELNS1_9AlgorithmE0EEEvT_T0_ll)
        /*24d4*/ 	.word	0x00000000


	//----- nvinfo : EIATTR_REGCOUNT
	.align		4
.L_1893:
        /*24d8*/ 	.byte	0x04, 0x2f
        /*24da*/ 	.short	(.L_1895 - .L_1894)
	.align		4
.L_1894:
        /*24dc*/ 	.word	index@(_ZN7oneflow4cuda7softmax15SoftmaxWarpImplI10SimpleLoadI6__halffE11SimpleStoreIS4_fEfLi1ELi17ELi32ELi1ELb0ELNS1_9AlgorithmE0EEEvT_T0_ll)
        /*24e0*/ 	.word	0x00000030


	//----- nvinfo : EIATTR_FRAME_SIZE
	.align		4
.L_1895:
        /*24e4*/ 	.byte	0x04, 0x11
        /*24e6*/ 	.short	(.L_1897 - .L_1896)
	.align		4
.L_1896:
        /*24e8*/ 	.word	index@($__internal_31_$__cuda_sm3x_div_rn_noftz_f32_slowpath)
        /*24ec*/ 	.word	0x00000000


	//----- nvinfo : EIATTR_FRAME_SIZE
	.align		4
.L_1897:
        /*24f0*/ 	.byte	0x04, 0x11
        /*24f2*/ 	.short	(.L_1899 - .L_1898)
	.align		4
.L_1898:
        /*24f4*/ 	.word	index@(_ZN7oneflow4cuda7softmax15SoftmaxWarpImplI10SimpleLoadI6__halffE11SimpleStoreIS4_fEfLi1ELi17ELi32ELi1ELb0ELNS1_9AlgorithmE0EEEvT_T0_ll)
        /*24f8*/ 	.word	0x00000000


	//----- nvinfo : EIATTR_REGCOUNT
	.align		4
.L_1899:
        /*24fc*/ 	.byte	0x04, 0x2f
        /*24fe*/ 	.short	(.L_1901 - .L_1900)
	.align		4
.L_1900:
        /*2500*/ 	.word	index@(_ZN7oneflow4cuda7softmax15SoftmaxWarpImplI10SimpleLoadI6__halffE11SimpleStoreIS4_fEfLi1ELi17ELi32ELi1ELb1ELNS1_9AlgorithmE0EEEvT_T0_ll)
        /*2504*/ 	.word	0x00000040


	//----- nvinfo : EIATTR_FRAME_SIZE
	.align		4
.L_1901:
        /*2508*/ 	.byte	0x04, 0x11
        /*250a*/ 	.short	(.L_1903 - .L_1902)
	.align		4
.L_1902:
        /*250c*/ 	.word	index@($__internal_30_$__cuda_sm3x_div_rn_noftz_f32_slowpath)
        /*2510*/ 	.word	0x00000000


	//----- nvinfo : EIATTR_FRAME_SIZE
	.align		4
.L_1903:
        /*2514*/ 	.byte	0x04, 0x11
        /*2516*/ 	.short	(.L_1905 - .L_1904)
	.align		4
.L_1904:
        /*2518*/ 	.word	index@(_ZN7oneflow4cuda7softmax15SoftmaxWarpImplI10SimpleLoadI6__halffE11SimpleStoreIS4_fEfLi1ELi17ELi32ELi1ELb1ELNS1_9AlgorithmE0EEEvT_T0_ll)
        /*251c*/ 	.word	0x00000000


	//----- nvinfo : EIATTR_REGCOUNT
	.align		4
.L_1905:
        /*2520*/ 	.byte	0x04, 0x2f
        /*2522*/ 	.short	(.L_1907 - .L_1906)
	.align		4
.L_1906:
        /*2524*/ 	.word	index@(_ZN7oneflow4cuda7softmax15SoftmaxWarpImplI10SimpleLoadI6__halffE11SimpleStoreIS4_fEfLi1ELi18ELi32ELi1ELb0ELNS1_9AlgorithmE0EEEvT_T0_ll)
        /*2528*/ 	.word	0x0000002f


	//----- nvinfo : EIATTR_FRAME_SIZE
	.align		4
.L_1907:
        /*252c*/ 	.byte	0x04, 0x11
        /*252e*/ 	.short	(.L_1909 - .L_1908)
	.align		4
.L_1908:
        /*2530*/ 	.word	index@($__internal_29_$__cuda_sm3x_div_rn_noftz_f32_slowpath)
        /*2534*/ 	.word	0x00000000


	//----- nvinfo : EIATTR_FRAME_SIZE
	.align		4
.L_1909:
        /*2538*/ 	.byte	0x04, 0x11
        /*253a*/ 	.short	(.L_1911 - .L_1910)
	.align		4
.L_1910:
        /*253c*/ 	.word	index@(_ZN7oneflow4cuda7softmax15SoftmaxWarpImplI10SimpleLoadI6__halffE11SimpleStoreIS4_fEfLi1ELi18ELi32ELi1ELb0ELNS1_9AlgorithmE0EEEvT_T0_ll)
        /*2540*/ 	.word	0x00000000


	//----- nvinfo : EIATTR_REGCOUNT
	.align		4
.L_1911:
        /*2544*/ 	.byte	0x04, 0x2f
        /*2546*/ 	.short	(.L_1913 - .L_1912)
	.align		4
.L_1912:
        /*2548*/ 	.word	index@(_ZN7oneflow4cuda7softmax15SoftmaxWarpImplI10SimpleLoadI6__halffE11SimpleStoreIS4_fEfLi1ELi18ELi32ELi1ELb1ELNS1_9AlgorithmE0EEEvT_T0_ll)
        /*254c*/ 	.word	0x00000043


	//----- nvinfo : EIATTR_FRAME_SIZE
	.align		4
.L_1913:
        /*2550*/ 	.byte	0x04, 0x11
        /*2552*/ 	.short	(.L_1915 - .L_1914)
	.align		4
.L_1914:
        /*2554*/ 	.word	index@($__internal_28_$__cuda_sm3x_div_rn_noftz_f32_slowpath)
        /*2558*/ 	.word	0x00000000


	//----- nvinfo : EIATTR_FRAME_SIZE
	.align		4
.L_1915:
        /*255c*/ 	.byte	0x04, 0x11
        /*255e*/ 	.short	(.L_1917 - .L_1916)
	.align		4
.L_1916:
        /*2560*/ 	.word	index@(_ZN7oneflow4cuda7softmax15SoftmaxWarpImplI10SimpleLoadI6__halffE11SimpleStoreIS4_fEfLi1ELi18ELi32ELi1ELb1ELNS1_9AlgorithmE0EEEvT_T0_ll)
        /*2564*/ 	.word	0x00000000


	//----- nvinfo : EIATTR_REGCOUNT
	.align		4
.L_1917:
        /*2568*/ 	.byte	0x04, 0x2f
        /*256a*/ 	.short	(.L_1919 - .L_1918)
	.align		4
.L_1918:
        /*256c*/ 	.word	index@(_ZN7oneflow4cuda7softmax15SoftmaxWarpImplI10SimpleLoadI6__halffE11SimpleStoreIS4_fEfLi1ELi19ELi32ELi1ELb0ELNS1_9AlgorithmE0EEEvT_T0_ll)
        /*2570*/ 	.word	0x00000034


	//----- nvinfo : EIATTR_FRAME_SIZE
	.align		4
.L_1919:
        /*2574*/ 	.byte	0x04, 0x11
        /*2576*/ 	.short	(.L_1921 - .L_1920)
	.align		4
.L_1920:
        /*2578*/ 	.word	index@($__internal_27_$__cuda_sm3x_div_rn_noftz_f32_slowpath)
        /*257c*/ 	.word	0x00000000


	//----- nvinfo : EIATTR_FRAME_SIZE
	.align		4
.L_1921:
        /*2580*/ 	.byte	0x04, 0x11
        /*2582*/ 	.short	(.L_1923 - .L_1922)
	.align		4
.L_1922:
        /*2584*/ 	.word	index@(_ZN7oneflow4cuda7softmax15SoftmaxWarpImplI10SimpleLoadI6__halffE11SimpleStoreIS4_fEfLi1ELi19ELi32ELi1ELb0ELNS1_9AlgorithmE0EEEvT_T0_ll)
        /*2588*/ 	.word	0x00000000


	//----- nvinfo : EIATTR_REGCOUNT
	.align		4
.L_1923:
        /*258c*/ 	.byte	0x04, 0x2f
        /*258e*/ 	.short	(.L_1925 - .L_1924)
	.align		4
.L_1924:
        /*2590*/ 	.word	index@(_ZN7oneflow4cuda7softmax15SoftmaxWarpImplI10SimpleLoadI6__halffE11SimpleStoreIS4_fEfLi1ELi19ELi32ELi1ELb1ELNS1_9AlgorithmE0EEEvT_T0_ll)
        /*2594*/ 	.word	0x00000047


	//----- nvinfo : EIATTR_FRAME_SIZE
	.align		4
.L_1925:
        /*2598*/ 	.byte	0x04, 0x11
        /*259a*/ 	.short	(.L_1927 - .L_1926)
	.align		4
.L_1926:
        /*259c*/ 	.word	index@($__internal_26_$__cuda_sm3x_div_rn_noftz_f32_slowpath)
        /*25a0*/ 	.word	0x00000000


	//----- nvinfo : EIATTR_FRAME_SIZE
	.align		4
.L_1927:
        /*25a4*/ 	.byte	0x04, 0x11
        /*25a6*/ 	.short	(.L_1929 - .L_1928)
	.align		4
.L_1928:
        /*25a8*/ 	.word	index@(_ZN7oneflow4cuda7softmax15SoftmaxWarpImplI10SimpleLoadI6__halffE11SimpleStoreIS4_fEfLi1ELi19ELi32ELi1ELb1ELNS1_9AlgorithmE0EEEvT_T0_ll)
        /*25ac*/ 	.word	0x00000000


	//----- nvinfo : EIATTR_REGCOUNT
	.align		4
.L_1929:
        /*25b0*/ 	.byte	0x04, 0x2f
        /*25b2*/ 	.short	(.L_1931 - .L_1930)
	.align		4
.L_1930:
        /*25b4*/ 	.word	index@(_ZN7oneflow4cuda7softmax15SoftmaxWarpImplI10SimpleLoadI6__halffE11SimpleStoreIS4_fEfLi1ELi20ELi32ELi1ELb0ELNS1_9AlgorithmE0EEEvT_T0_ll)
        /*25b8*/ 	.word	0x00000037


	//----- nvinfo : EIATTR_FRAME_SIZE
	.align		4
.L_1931:
        /*25bc*/ 	.byte	0x04, 0x11
        /*25be*/ 	.short	(.L_1933 - .L_1932)
	.align		4
.L_1932:
        /*25c0*/ 	.word	index@($__internal_25_$__cuda_sm3x_div_rn_noftz_f32_slowpath)
        /*25c4*/ 	.word	0x00000000


	//----- nvinfo : EIATTR_FRAME_SIZE
	.align		4
.L_1933:
        /*25c8*/ 	.byte	0x04, 0x11
        /*25ca*/ 	.short	(.L_1935 - .L_1934)
	.align		4
.L_1934:
        /*25cc*/ 	.word	index@(_ZN7oneflow4cuda7softmax15SoftmaxWarpImplI10SimpleLoadI6__halffE11SimpleStoreIS4_fEfLi1ELi20ELi32ELi1ELb0ELNS1_9AlgorithmE0EEEvT_T0_ll)
        /*25d0*/ 	.word	0x00000000


	//----- nvinfo : EIATTR_REGCOUNT
	.align		4
.L_1935:
        /*25d4*/ 	.byte	0x04, 0x2f
        /*25d6*/ 	.short	(.L_1937 - .L_1936)
	.align		4
.L_1936:
        /*25d8*/ 	.word	index@(_ZN7oneflow4cuda7softmax15SoftmaxWarpImplI10SimpleLoadI6__halffE11SimpleStoreIS4_fEfLi1ELi20ELi32ELi1ELb1ELNS1_9AlgorithmE0EEEvT_T0_ll)
        /*25dc*/ 	.word	0x00000043


	//----- nvinfo : EIATTR_FRAME_SIZE
	.align		4
.L_1937:
        /*25e0*/ 	.byte	0x04, 0x11
        /*25e2*/ 	.short	(.L_1939 - .L_1938)
	.align		4
.L_1938:
        /*25e4*/ 	.word	index@($__internal_24_$__cuda_sm3x_div_rn_noftz_f32_slowpath)
        /*25e8*/ 	.word	0x00000000


	//----- nvinfo : EIATTR_FRAME_SIZE
	.align		4
.L_1939:
        /*25ec*/ 	.byte	0x04, 0x11
        /*25ee*/ 	.short	(.L_1941 - .L_1940)
	.align		4
.L_1940:
        /*25f0*/ 	.word	index@(_ZN7oneflow4cuda7softmax15SoftmaxWarpImplI10SimpleLoadI6__halffE11SimpleStoreIS4_fEfLi1ELi20ELi32ELi1ELb1ELNS1_9AlgorithmE0EEEvT_T0_ll)
        /*25f4*/ 	.word	0x00000000


	//----- nvinfo : EIATTR_REGCOUNT
	.align		4
.L_1941:
        /*25f8*/ 	.byte	0x04, 0x2f
        /*25fa*/ 	.short	(.L_1943 - .L_1942)
	.align		4
.L_1942:
        /*25fc*/ 	.word	index@(_ZN7oneflow4cuda7softmax15SoftmaxWarpImplI10SimpleLoadI6__halffE11SimpleStoreIS4_fEfLi1ELi21ELi32ELi1ELb0ELNS1_9AlgorithmE0EEEvT_T0_ll)
        /*2600*/ 	.word	0x0000003d


	//----- nvinfo : EIATTR_FRAME_SIZE
	.align		4
.L_1943:
        /*2604*/ 	.byte	0x04, 0x11
        /*2606*/ 	.short	(.L_1945 - .L_1944)
	.align		4
.L_1944:
        /*2608*/ 	.word	index@($__internal_23_$__cuda_sm3x_div_rn_noftz_f32_slowpath)
        /*260c*/ 	.word	0x00000000


	//----- nvinfo : EIATTR_FRAME_SIZE
	.align		4
.L_1945:
        /*2610*/ 	.byte	0x04, 0x11
        /*2612*/ 	.short	(.L_1947 - .L_1946)
	.align		4
.L_1946:
        /*2614*/ 	.word	index@(_ZN7oneflow4cuda7softmax15SoftmaxWarpImplI10SimpleLoadI6__halffE11SimpleStoreIS4_fEfLi1ELi21ELi32ELi1ELb0ELNS1_9AlgorithmE0EEEvT_T0_ll)
        /*2618*/ 	.word	0x00000000


	//----- nvinfo : EIATTR_REGCOUNT
	.align		4
.L_1947:
        /*261c*/ 	.byte	0x04, 0x2f
        /*261e*/ 	.short	(.L_1949 - .L_1948)
	.align		4
.L_1948:
        /*2620*/ 	.word	index@(_ZN7oneflow4cuda7softmax15SoftmaxWarpImplI10SimpleLoadI6__halffE11SimpleStoreIS4_fEfLi1ELi21ELi32ELi1ELb1ELNS1_9AlgorithmE0EEEvT_T0_ll)
        /*2624*/ 	.word	0x0000004e


	//----- nvinfo : EIATTR_FRAME_SIZE
	.align		4
.L_1949:
        /*2628*/ 	.byte	0x04, 0x11
        /*262a*/ 	.short	(.L_1951 - .L_1950)
	.align		4
.L_1950:
        /*262c*/ 	.word	index@($__internal_22_$__cuda_sm3x_div_rn_noftz_f32_slowpath)
        /*2630*/ 	.word	0x00000000


	//----- nvinfo : EIATTR_FRAME_SIZE
	.align		4
.L_1951:
        /*2634*/ 	.byte	0x04, 0x11
        /*2636*/ 	.short	(.L_1953 - .L_1952)
	.align		4
.L_1952:
        /*2638*/ 	.word	index@(_ZN7oneflow4cuda7softmax15SoftmaxWarpImplI10SimpleLoadI6__halffE11SimpleStoreIS4_fEfLi1ELi21ELi32ELi1ELb1ELNS1_9AlgorithmE0EEEvT_T0_ll)
        /*263c*/ 	.word	0x00000000


	//----- nvinfo : EIATTR_REGCOUNT
	.align		4
.L_1953:
        /*2640*/ 	.byte	0x04, 0x2f
        /*2642*/ 	.short	(.L_1955 - .L_1954)
	.align		4
.L_1954:
        /*2644*/ 	.word	index@(_ZN7oneflow4cuda7softmax15SoftmaxWarpImplI10SimpleLoadI6__halffE11SimpleStoreIS4_fEfLi1ELi22ELi32ELi1ELb0ELNS1_9AlgorithmE0EEEvT_T0_ll)
        /*2648*/ 	.word	0x00000040


	//----- nvinfo : EIATTR_FRAME_SIZE
	.align		4
.L_1955:
        /*264c*/ 	.byte	0x04, 0x11
        /*264e*/ 	.short	(.L_1957 - .L_1956)
	.align		4
.L_1956:
        /*2650*/ 	.word	index@($__internal_21_$__cuda_sm3x_div_rn_noftz_f32_slowpath)
        /*2654*/ 	.word	0x00000000


	//----- nvinfo : EIATTR_FRAME_SIZE
	.align		4
.L_1957:
        /*2658*/ 	.byte	0x04, 0x11
        /*265a*/ 	.short	(.L_1959 - .L_1958)
	.align		4
.L_1958:
        /*265c*/ 	.word	index@(_ZN7oneflow4cuda7softmax15SoftmaxWarpImplI10SimpleLoadI6__halffE11SimpleStoreIS4_fEfLi1ELi22ELi32ELi1ELb0ELNS1_9AlgorithmE0EEEvT_T0_ll)
        /*2660*/ 	.word	0x00000000


	//----- nvinfo : EIATTR_REGCOUNT
	.align		4
.L_1959:
        /*2664*/ 	.byte	0x04, 0x2f
        /*2666*/ 	.short	(.L_1961 - .L_1960)
	.align		4
.L_1960:
        /*2668*/ 	.word	index@(_ZN7oneflow4cuda7softmax15SoftmaxWarpImplI10SimpleLoadI6__halffE11SimpleStoreIS4_fEfLi1ELi22ELi32ELi1ELb1ELNS1_9AlgorithmE0EEEvT_T0_ll)
        /*266c*/ 	.word	0x00000051


	//----- nvinfo : EIATTR_FRAME_SIZE
	.align		4
.L_1961:
        /*2670*/ 	.byte	0x04, 0x11
        /*2672*/ 	.short	(.L_1963 - .L_1962)
	.align		4
.L_1962:
        /*2674*/ 	.word	index@($__internal_20_$__cuda_sm3x_div_rn_noftz_f32_slowpath)
        /*2678*/ 	.word	0x00000000


	//----- nvinfo : EIATTR_FRAME_SIZE
	.align		4
.L_1963:
        /*267c*/ 	.byte	0x04, 0x11
        /*267e*/ 	.short	(.L_1965 - .L_1964)
	.align		4
.L_1964:
        /*2680*/ 	.word	index@(_ZN7oneflow4cuda7softmax15SoftmaxWarpImplI10SimpleLoadI6__halffE11SimpleStoreIS4_fEfLi1ELi22ELi32ELi1ELb1ELNS1_9AlgorithmE0EEEvT_T0_ll)
        /*2684*/ 	.word	0x00000000


	//----- nvinfo : EIATTR_REGCOUNT
	.align		4
.L_1965:
        /*2688*/ 	.byte	0x04, 0x2f
        /*268a*/ 	.short	(.L_1967 - .L_1966)
	.align		4
.L_1966:
        /*268c*/ 	.word	index@(_ZN7oneflow4cuda7softmax15SoftmaxWarpImplI10SimpleLoadI6__halffE11SimpleStoreIS4_fEfLi1ELi23ELi32ELi1ELb0ELNS1_9AlgorithmE0EEEvT_T0_ll)
        /*2690*/ 	.word	0x0000003f


	//----- nvinfo : EIATTR_FRAME_SIZE
	.align		4
.L_1967:
        /*2694*/ 	.byte	0x04, 0x11
        /*2696*/ 	.short	(.L_1969 - .L_1968)
	.align		4
.L_1968:
        /*2698*/ 	.word	index@($__internal_19_$__cuda_sm3x_div_rn_noftz_f32_slowpath)
        /*269c*/ 	.word	0x00000000


	//----- nvinfo : EIATTR_FRAME_SIZE
	.align		4
.L_1969:
        /*26a0*/ 	.byte	0x04, 0x11
        /*26a2*/ 	.short	(.L_1971 - .L_1970)
	.align		4
.L_1970:
        /*26a4*/ 	.word	index@(_ZN7oneflow4cuda7softmax15SoftmaxWarpImplI10SimpleLoadI6__halffE11SimpleStoreIS4_fEfLi1ELi23ELi32ELi1ELb0ELNS1_9AlgorithmE0EEEvT_T0_ll)
        /*26a8*/ 	.word	0x00000000


	//----- nvinfo : EIATTR_REGCOUNT
	.align		4
.L_1971:
        /*26ac*/ 	.byte	0x04, 0x2f
        /*26ae*/ 	.short	(.L_1973 - .L_1972)
	.align		4
.L_1972:
        /*26b0*/ 	.word	index@(_ZN7oneflow4cuda7softmax15SoftmaxWarpImplI10SimpleLoadI6__halffE11SimpleStoreIS4_fEfLi1ELi23ELi32ELi1ELb1ELNS1_9AlgorithmE0EEEvT_T0_ll)
        /*26b4*/ 	.word	0x00000053


	//----- nvinfo : EIATTR_FRAME_SIZE
	.align		4
.L_1973:
        /*26b8*/ 	.byte	0x04, 0x11
        /*26ba*/ 	.short	(.L_1975 - .L_1974)
	.align		4
.L_1974:
        /*26bc*/ 	.word	index@($__internal_18_$__cuda_sm3x_div_rn_noftz_f32_slowpath)
        /*26c0*/ 	.word	0x00000000


	//----- nvinfo : EIATTR_FRAME_SIZE
	.align		4
.L_1975:
        /*26c4*/ 	.byte	0x04, 0x11
        /*26c6*/ 	.short	(.L_1977 - .L_1976)
	.align		4
.L_1976:
        /*26c8*/ 	.word	index@(_ZN7oneflow4cuda7softmax15SoftmaxWarpImplI10SimpleLoadI6__halffE11SimpleStoreIS4_fEfLi1ELi23ELi32ELi1ELb1ELNS1_9AlgorithmE0EEEvT_T0_ll)
        /*26cc*/ 	.word	0x00000000


	//----- nvinfo : EIATTR_REGCOUNT
	.align		4
.L_1977:
        /*26d0*/ 	.byte	0x04, 0x2f
        /*26d2*/ 	.short	(.L_1979 - .L_1978)
	.align		4
.L_1978:
        /*26d4*/ 	.word	index@(_ZN7oneflow4cuda7softmax15SoftmaxWarpImplI10SimpleLoadI6__halffE11SimpleStoreIS4_fEfLi1ELi24ELi32ELi1ELb0ELNS1_9AlgorithmE0EEEvT_T0_ll)
        /*26d8*/ 	.word	0x0000003d


	//----- nvinfo : EIATTR_FRAME_SIZE
	.align		4
.L_1979:
        /*26dc*/ 	.byte	0x04, 0x11
        /*26de*/ 	.short	(.L_1981 - .L_1980)
	.align		4
.L_1980:
        /*26e0*/ 	.word	index@($__internal_17_$__cuda_sm3x_div_rn_noftz_f32_slowpath)
        /*26e4*/ 	.word	0x00000000


	//----- nvinfo : EIATTR_FRAME_SIZE
	.align		4
.L_1981:
        /*26e8*/ 	.byte	0x04, 0x11
        /*26ea*/ 	.short	(.L_1983 - .L_1982)
	.align		4
.L_1982:
        /*26ec*/ 	.word	index@(_ZN7oneflow4cuda7softmax15SoftmaxWarpImplI10SimpleLoadI6__halffE11SimpleStoreIS4_fEfLi1ELi24ELi32ELi1ELb0ELNS1_9AlgorithmE0EEEvT_T0_ll)
        /*26f0*/ 	.word	0x00000000


	//----- nvinfo : EIATTR_REGCOUNT
	.align		4
.L_1983:
        /*26f4*/ 	.byte	0x04, 0x2f
        /*26f6*/ 	.short	(.L_1985 - .L_1984)
	.align		4
.L_1984:
        /*26f8*/ 	.word	index@(_ZN7oneflow4cuda7softmax15SoftmaxWarpImplI10SimpleLoadI6__halffE11SimpleStoreIS4_fEfLi1ELi24ELi32ELi1ELb1ELNS1_9AlgorithmE0EEEvT_T0_ll)
        /*26fc*/ 	.word	0x00000054


	//----- nvinfo : EIATTR_FRAME_SIZE
	.align		4
.L_1985:
        /*2700*/ 	.byte	0x04, 0x11
        /*2702*/ 	.short	(.L_1987 - .L_1986)
	.align		4
.L_1986:
        /*2704*/ 	.word	index@($__internal_16_$__cuda_sm3x_div_rn_noftz_f32_slowpath)
        /*2708*/ 	.word	0x00000000


	//----- nvinfo : EIATTR_FRAME_SIZE
	.align		4
.L_1987:
        /*270c*/ 	.byte	0x04, 0x11
        /*270e*/ 	.short	(.L_1989 - .L_1988)
	.align		4
.L_1988:
        /*2710*/ 	.word	index@(_ZN7oneflow4cuda7softmax15SoftmaxWarpImplI10SimpleLoadI6__halffE11SimpleStoreIS4_fEfLi1ELi24ELi32ELi1ELb1ELNS1_9AlgorithmE0EEEvT_T0_ll)
        /*2714*/ 	.word	0x00000000


	//----- nvinfo : EIATTR_REGCOUNT
	.align		4
.L_1989:
        /*2718*/ 	.byte	0x04, 0x2f
        /*271a*/ 	.short	(.L_1991 - .L_1990)
	.align		4
.L_1990:
        /*271c*/ 	.word	index@(_ZN7oneflow4cuda7softmax15SoftmaxWarpImplI10SimpleLoadI6__halffE11SimpleStoreIS4_fEfLi1ELi25ELi32ELi1ELb0ELNS1_9AlgorithmE0EEEvT_T0_ll)
        /*2720*/ 	.word	0x00000041


	//----- nvinfo : EIATTR_FRAME_SIZE
	.align		4
.L_1991:
        /*2724*/ 	.byte	0x04, 0x11
        /*2726*/ 	.short	(.L_1993 - .L_1992)
	.align		4
.L_1992:
        /*2728*/ 	.word	index@($__internal_15_$__cuda_sm3x_div_rn_noftz_f32_slowpath)
        /*272c*/ 	.word	0x00000000


	//----- nvinfo : EIATTR_FRAME_SIZE
	.align		4
.L_1993:
        /*2730*/ 	.byte	0x04, 0x11
        /*2732*/ 	.short	(.L_1995 - .L_1994)
	.align		4
.L_1994:
        /*2734*/ 	.word	index@(_ZN7oneflow4cuda7softmax15SoftmaxWarpImplI10SimpleLoadI6__halffE11SimpleStoreIS4_fEfLi1ELi25ELi32ELi1ELb0ELNS1_9AlgorithmE0EEEvT_T0_ll)
        /*2738*/ 	.word	0x00000000


	//----- nvinfo : EIATTR_REGCOUNT
	.align		4
.L_1995:
        /*273c*/ 	.byte	0x04, 0x2f
        /*273e*/ 	.short	(.L_1997 - .L_1996)
	.align		4
.L_1996:
        /*2740*/ 	.word	index@(_ZN7oneflow4cuda7softmax15SoftmaxWarpImplI10SimpleLoadI6__halffE11SimpleStoreIS4_fEfLi1ELi25ELi32ELi1ELb1ELNS1_9AlgorithmE0EEEvT_T0_ll)
        /*2744*/ 	.word	0x0000005c


	//----- nvinfo : EIATTR_FRAME_SIZE
	.align		4
.L_1997:
        /*2748*/ 	.byte	0x04, 0x11
        /*274a*/ 	.short	(.L_1999 - .L_1998)
	.align		4
.L_1998:
        /*274c*/ 	.word	index@($__internal_14_$__cuda_sm3x_div_rn_noftz_f32_slowpath)
        /*2750*/ 	.word	0x00000000


	//----- nvinfo : EIATTR_FRAME_SIZE
	.align		4
.L_1999:
        /*2754*/ 	.byte	0x04, 0x11
        /*2756*/ 	.short	(.L_2001 - .L_2000)
	.align		4
.L_2000:
        /*2758*/ 	.word	index@(_ZN7oneflow4cuda7softmax15SoftmaxWarpImplI10SimpleLoadI6__halffE11SimpleStoreIS4_fEfLi1ELi25ELi32ELi1ELb1ELNS1_9AlgorithmE0EEEvT_T0_ll)
        /*275c*/ 	.word	0x00000000


	//----- nvinfo : EIATTR_REGCOUNT
	.align		4
.L_2001:
        /*2760*/ 	.byte	0x04, 0x2f
        /*2762*/ 	.short	(.L_2003 - .L_2002)
	.align		4
.L_2002:
        /*2764*/ 	.word	index@(_ZN7oneflow4cuda7softmax15SoftmaxWarpImplI10SimpleLoadI6__halffE11SimpleStoreIS4_fEfLi1ELi26ELi32ELi1ELb0ELNS1_9AlgorithmE0EEEvT_T0_ll)
        /*2768*/ 	.word	0x00000043


	//----- nvinfo : EIATTR_FRAME_SIZE
	.align		4
.L_2003:
        /*276c*/ 	.byte	0x04, 0x11
        /*276e*/ 	.short	(.L_2005 - .L_2004)
	.align		4
.L_2004:
        /*2770*/ 	.word	index@($__internal_13_$__cuda_sm3x_div_rn_noftz_f32_slowpath)
        /*2774*/ 	.word	0x00000000


	//----- nvinfo : EIATTR_FRAME_SIZE
	.align		4
.L_2005:
        /*2778*/ 	.byte	0x04, 0x11
        /*277a*/ 	.short	(.L_2007 - .L_2006)
	.align		4
.L_2006:
        /*277c*/ 	.word	index@(_ZN7oneflow4cuda7softmax15SoftmaxWarpImplI10SimpleLoadI6__halffE11SimpleStoreIS4_fEfLi1ELi26ELi32ELi1ELb0ELNS1_9AlgorithmE0EEEvT_T0_ll)
        /*2780*/ 	.word	0x00000000


	//----- nvinfo : EIATTR_REGCOUNT
	.align		4
.L_2007:
        /*2784*/ 	.byte	0x04, 0x2f
        /*2786*/ 	.short	(.L_2009 - .L_2008)
	.align		4
.L_2008:
        /*2788*/ 	.word	index@(_ZN7oneflow4cuda7softmax15SoftmaxWarpImplI10SimpleLoadI6__halffE11SimpleStoreIS4_fEfLi1ELi26ELi32ELi1ELb1ELNS1_9AlgorithmE0EEEvT_T0_ll)
        /*278c*/ 	.word	0x0000005d


	//----- nvinfo : EIATTR_FRAME_SIZE
	.align		4
.L_2009:
        /*2790*/ 	.byte	0x04, 0x11
        /*2792*/ 	.short	(.L_2011 - .L_2010)
	.align		4
.L_2010:
        /*2794*/ 	.word	index@($__internal_12_$__cuda_sm3x_div_rn_noftz_f32_slowpath)
        /*2798*/ 	.word	0x00000000


	//----- nvinfo : EIATTR_FRAME_SIZE
	.align		4
.L_2011:
        /*279c*/ 	.byte	0x04, 0x11
        /*279e*/ 	.short	(.L_2013 - .L_2012)
	.align		4
.L_2012:
        /*27a0*/ 	.word	index@(_ZN7oneflow4cuda7softmax15SoftmaxWarpImplI10SimpleLoadI6__halffE11SimpleStoreIS4_fEfLi1ELi26ELi32ELi1ELb1ELNS1_9AlgorithmE0EEEvT_T0_ll)
        /*27a4*/ 	.word	0x00000000


	//----- nvinfo : EIATTR_REGCOUNT
	.align		4
.L_2013:
        /*27a8*/ 	.byte	0x04, 0x2f
        /*27aa*/ 	.short	(.L_2015 - .L_2014)
	.align		4
.L_2014:
        /*27ac*/ 	.word	index@(_ZN7oneflow4cuda7softmax15SoftmaxWarpImplI10SimpleLoadI6__halffE11SimpleStoreIS4_fEfLi1ELi27ELi32ELi1ELb0ELNS1_9AlgorithmE0EEEvT_T0_ll)
        /*27b0*/ 	.word	0x00000047


	//----- nvinfo : EIATTR_FRAME_SIZE
	.align		4
.L_2015:
        /*27b4*/ 	.byte	0x04, 0x11
        /*27b6*/ 	.short	(.L_2017 - .L_2016)
	.align		4
.L_2016:
        /*27b8*/ 	.word	index@($__internal_11_$__cuda_sm3x_div_rn_noftz_f32_slowpath)
        /*27bc*/ 	.word	0x00000000


	//----- nvinfo : EIATTR_FRAME_SIZE
	.align		4
.L_2017:
        /*27c0*/ 	.byte	0x04, 0x11
        /*27c2*/ 	.short	(.L_2019 - .L_2018)
	.align		4
.L_2018:
        /*27c4*/ 	.word	index@(_ZN7oneflow4cuda7softmax15SoftmaxWarpImplI10SimpleLoadI6__halffE11SimpleStoreIS4_fEfLi1ELi27ELi32ELi1ELb0ELNS1_9AlgorithmE0EEEvT_T0_ll)
        /*27c8*/ 	.word	0x00000000


	//----- nvinfo : EIATTR_REGCOUNT
	.align		4
.L_2019:
        /*27cc*/ 	.byte	0x04, 0x2f
        /*27ce*/ 	.short	(.L_2021 - .L_2020)
	.align		4
.L_2020:
        /*27d0*/ 	.word	index@(_ZN7oneflow4cuda7softmax15SoftmaxWarpImplI10SimpleLoadI6__halffE11SimpleStoreIS4_fEfLi1ELi27ELi32ELi1ELb1ELNS1_9AlgorithmE0EEEvT_T0_ll)
        /*27d4*/ 	.word	0x00000065


	//----- nvinfo : EIATTR_FRAME_SIZE
	.align		4
.L_2021:
        /*27d8*/ 	.byte	0x04, 0x11
        /*27da*/ 	.short	(.L_2023 - .L_2022)
	.align		4
.L_2022:
        /*27dc*/ 	.word	index@($__internal_10_$__cuda_sm3x_div_rn_noftz_f32_slowpath)
        /*27e0*/ 	.word	0x00000000


	//----- nvinfo : EIATTR_FRAME_SIZE
	.align		4
.L_2023:
        /*27e4*/ 	.byte	0x04, 0x11
        /*27e6*/ 	.short	(.L_2025 - .L_2024)
	.align		4
.L_2024:
        /*27e8*/ 	.word	index@(_ZN7oneflow4cuda7softmax15SoftmaxWarpImplI10SimpleLoadI6__halffE11SimpleStoreIS4_fEfLi1ELi27ELi32ELi1ELb1ELNS1_9AlgorithmE0EEEvT_T0_ll)
        /*27ec*/ 	.word	0x00000000


	//----- nvinfo : EIATTR_REGCOUNT
	.align		4
.L_2025:
        /*27f0*/ 	.byte	0x04, 0x2f
        /*27f2*/ 	.short	(.L_2027 - .L_2026)
	.align		4
.L_2026:
        /*27f4*/ 	.word	index@(_ZN7oneflow4cuda7softmax15SoftmaxWarpImplI10SimpleLoadI6__halffE11SimpleStoreIS4_fEfLi1ELi28ELi32ELi1ELb0ELNS1_9AlgorithmE0EEEvT_T0_ll)
        /*27f8*/ 	.word	0x0000004b


	//----- nvinfo : EIATTR_FRAME_SIZE
	.align		4
.L_2027:
        /*27fc*/ 	.byte	0x04, 0x11
        /*27fe*/ 	.short	(.L_2029 - .L_2028)
	.align		4
.L_2028:
        /*2800*/ 	.word	index@($__internal_9_$__cuda_sm3x_div_rn_noftz_f32_slowpath)
        /*2804*/ 	.word	0x00000000


	//----- nvinfo : EIATTR_FRAME_SIZE
	.align		4
.L_2029:
        /*2808*/ 	.byte	0x04, 0x11
        /*280a*/ 	.short	(.L_2031 - .L_2030)
	.align		4
.L_2030:
        /*280c*/ 	.word	index@(_ZN7oneflow4cuda7softmax15SoftmaxWarpImplI10SimpleLoadI6__halffE11SimpleStoreIS4_fEfLi1ELi28ELi32ELi1ELb0ELNS1_9AlgorithmE0EEEvT_T0_ll)
        /*2810*/ 	.word	0x00000000


	//----- nvinfo : EIATTR_REGCOUNT
	.align		4
.L_2031:
        /*2814*/ 	.byte	0x04, 0x2f
        /*2816*/ 	.short	(.L_2033 - .L_2032)
	.align		4
.L_2032:
        /*2818*/ 	.word	index@(_ZN7oneflow4cuda7softmax15SoftmaxWarpImplI10SimpleLoadI6__halffE11SimpleStoreIS4_fEfLi1ELi28ELi32ELi1ELb1ELNS1_9AlgorithmE0EEEvT_T0_ll)
        /*281c*/ 	.word	0x0000005e


	//----- nvinfo : EIATTR_FRAME_SIZE
	.align		4
.L_2033:
        /*2820*/ 	.byte	0x04, 0x11
        /*2822*/ 	.short	(.L_2035 - .L_2034)
	.align		4
.L_2034:
        /*2824*/ 	.word	index@($__internal_8_$__cuda_sm3x_div_rn_noftz_f32_slowpath)
        /*2828*/ 	.word	0x00000000


	//----- nvinfo : EIATTR_FRAME_SIZE
	.align		4
.L_2035:
        /*282c*/ 	.byte	0x04, 0x11
        /*282e*/ 	.short	(.L_2037 - .L_2036)
	.align		4
.L_2036:
        /*2830*/ 	.word	index@(_ZN7oneflow4cuda7softmax15SoftmaxWarpImplI10SimpleLoadI6__halffE11SimpleStoreIS4_fEfLi1ELi28ELi32ELi1ELb1ELNS1_9AlgorithmE0EEEvT_T0_ll)
        /*2834*/ 	.word	0x00000000


	//----- nvinfo : EIATTR_REGCOUNT
	.align		4
.L_2037:
        /*2838*/ 	.byte	0x04, 0x2f
        /*283a*/ 	.short	(.L_2039 - .L_2038)
	.align		4
.L_2038:
        /*283c*/ 	.word	index@(_ZN7oneflow4cuda7softmax15SoftmaxWarpImplI10SimpleLoadI6__halffE11SimpleStoreIS4_fEfLi1ELi29ELi32ELi1ELb0ELNS1_9AlgorithmE0EEEvT_T0_ll)
        /*2840*/ 	.word	0x0000004f


	//----- nvinfo : EIATTR_FRAME_SIZE
	.align		4
.L_2039:
        /*2844*/ 	.byte	0x04, 0x11
        /*2846*/ 	.short	(.L_2041 - .L_2040)
	.align		4
.L_2040:
        /*2848*/ 	.word	index@($__internal_7_$__cuda_sm3x_div_rn_noftz_f32_slowpath)
        /*284c*/ 	.word	0x00000000


	//----- nvinfo : EIATTR_FRAME_SIZE
	.align		4
.L_2041:
        /*2850*/ 	.byte	0x04, 0x11
        /*2852*/ 	.short	(.L_2043 - .L_2042)
	.align		4
.L_2042:
        /*2854*/ 	.word	index@(_ZN7oneflow4cuda7softmax15SoftmaxWarpImplI10SimpleLoadI6__halffE11SimpleStoreIS4_fEfLi1ELi29ELi32ELi1ELb0ELNS1_9AlgorithmE0EEEvT_T0_ll)
        /*2858*/ 	.word	0x00000000


	//----- nvinfo : EIATTR_REGCOUNT
	.align		4
.L_2043:
        /*285c*/ 	.byte	0x04, 0x2f
        /*285e*/ 	.short	(.L_2045 - .L_2044)
	.align		4
.L_2044:
        /*2860*/ 	.word	index@(_ZN7oneflow4cuda7softmax15SoftmaxWarpImplI10SimpleLoadI6__halffE11SimpleStoreIS4_fEfLi1ELi29ELi32ELi1ELb1ELNS1_9AlgorithmE0EEEvT_T0_ll)
        /*2864*/ 	.word	0x0000005f


	//----- nvinfo : EIATTR_FRAME_SIZE
	.align		4
.L_2045:
        /*2868*/ 	.byte	0x04, 0x11
        /*286a*/ 	.short	(.L_2047 - .L_2046)
	.align		4
.L_2046:
        /*286c*/ 	.word	index@($__internal_6_$__cuda_sm3x_div_rn_noftz_f32_slowpath)
        /*2870*/ 	.word	0x00000000


	//----- nvinfo : EIATTR_FRAME_SIZE
	.align		4
.L_2047:
        /*2874*/ 	.byte	0x04, 0x11
        /*2876*/ 	.short	(.L_2049 - .L_2048)
	.align		4
.L_2048:
        /*2878*/ 	.word	index@(_ZN7oneflow4cuda7softmax15SoftmaxWarpImplI10SimpleLoadI6__halffE11SimpleStoreIS4_fEfLi1ELi29ELi32ELi1ELb1ELNS1_9AlgorithmE0EEEvT_T0_ll)
        /*287c*/ 	.word	0x00000000


	//----- nvinfo : EIATTR_REGCOUNT
	.align		4
.L_2049:
        /*2880*/ 	.byte	0x04, 0x2f
        /*2882*/ 	.short	(.L_2051 - .L_2050)
	.align		4
.L_2050:
        /*2884*/ 	.word	index@(_ZN7oneflow4cuda7softmax15SoftmaxWarpImplI10SimpleLoadI6__halffE11SimpleStoreIS4_fEfLi1ELi30ELi32ELi1ELb0ELNS1_9AlgorithmE0EEEvT_T0_ll)
        /*2888*/ 	.word	0x0000004f


	//----- nvinfo : EIATTR_FRAME_SIZE
	.align		4
.L_2051:
        /*288c*/ 	.byte	0x04, 0x11
        /*288e*/ 	.short	(.L_2053 - .L_2052)
	.align		4
.L_2052:
        /*2890*/ 	.word	index@($__internal_5_$__cuda_sm3x_div_rn_noftz_f32_slowpath)
        /*2894*/ 	.word	0x00000000


	//----- nvinfo : EIATTR_FRAME_SIZE
	.align		4
.L_2053:
        /*2898*/ 	.byte	0x04, 0x11
        /*289a*/ 	.short	(.L_2055 - .L_2054)
	.align		4
.L_2054:
        /*289c*/ 	.word	index@(_ZN7oneflow4cuda7softmax15SoftmaxWarpImplI10SimpleLoadI6__halffE11SimpleStoreIS4_fEfLi1ELi30ELi32ELi1ELb0ELNS1_9AlgorithmE0EEEvT_T0_ll)
        /*28a0*/ 	.word	0x00000000


	//----- nvinfo : EIATTR_REGCOUNT
	.align		4
.L_2055:
        /*28a4*/ 	.byte	0x04, 0x2f
        /*28a6*/ 	.short	(.L_2057 - .L_2056)
	.align		4
.L_2056:
        /*28a8*/ 	.word	index@(_ZN7oneflow4cuda7softmax15SoftmaxWarpImplI10SimpleLoadI6__halffE11SimpleStoreIS4_fEfLi1ELi30ELi32ELi1ELb1ELNS1_9AlgorithmE0EEEvT_T0_ll)
        /*28ac*/ 	.word	0x00000065


	//----- nvinfo : EIATTR_FRAME_SIZE
	.align		4
.L_2057:
        /*28b0*/ 	.byte	0x04, 0x11
        /*28b2*/ 	.short	(.L_2059 - .L_2058)
	.align		4
.L_2058:
        /*28b4*/ 	.word	index@($__internal_4_$__cuda_sm3x_div_rn_noftz_f32_slowpath)
        /*28b8*/ 	.word	0x00000000


	//----- nvinfo : EIATTR_FRAME_SIZE
	.align		4
.L_2059:
        /*28bc*/ 	.byte	0x04, 0x11
        /*28be*/ 	.short	(.L_2061 - .L_2060)
	.align		4
.L_2060:
        /*28c0*/ 	.word	index@(_ZN7oneflow4cuda7softmax15SoftmaxWarpImplI10SimpleLoadI6__halffE11SimpleStoreIS4_fEfLi1ELi30ELi32ELi1ELb1ELNS1_9AlgorithmE0EEEvT_T0_ll)
        /*28c4*/ 	.word	0x00000000


	//----- nvinfo : EIATTR_REGCOUNT
	.align		4
.L_2061:
        /*28c8*/ 	.byte	0x04, 0x2f
        /*28ca*/ 	.short	(.L_2063 - .L_2062)
	.align		4
.L_2062:
        /*28cc*/ 	.word	index@(_ZN7oneflow4cuda7softmax15SoftmaxWarpImplI10SimpleLoadI6__halffE11SimpleStoreIS4_fEfLi1ELi31ELi32ELi1ELb0ELNS1_9AlgorithmE0EEEvT_T0_ll)
        /*28d0*/ 	.word	0x0000004f


	//----- nvinfo : EIATTR_FRAME_SIZE
	.align		4
.L_2063:
        /*28d4*/ 	.byte	0x04, 0x11
        /*28d6*/ 	.short	(.L_2065 - .L_2064)
	.align		4
.L_2064:
        /*28d8*/ 	.word	index@($__internal_3_$__cuda_sm3x_div_rn_noftz_f32_slowpath)
        /*28dc*/ 	.word	0x00000000


	//----- nvinfo : EIATTR_FRAME_SIZE
	.align		4
.L_2065:
        /*28e0*/ 	.byte	0x04, 0x11
        /*28e2*/ 	.short	(.L_2067 - .L_2066)
	.align		4
.L_2066:
        /*28e4*/ 	.word	index@(_ZN7oneflow4cuda7softmax15SoftmaxWarpImplI10SimpleLoadI6__halffE11SimpleStoreIS4_fEfLi1ELi31ELi32ELi1ELb0ELNS1_9AlgorithmE0EEEvT_T0_ll)
        /*28e8*/ 	.word	0x00000000


	//----- nvinfo : EIATTR_REGCOUNT
	.align		4
.L_2067:
        /*28ec*/ 	.byte	0x04, 0x2f
        /*28ee*/ 	.short	(.L_2069 - .L_2068)
	.align		4
.L_2068:
        /*28f0*/ 	.word	index@(_ZN7oneflow4cuda7softmax15SoftmaxWarpImplI10SimpleLoadI6__halffE11SimpleStoreIS4_fEfLi1ELi31ELi32ELi1ELb1ELNS1_9AlgorithmE0EEEvT_T0_ll)
        /*28f4*/ 	.word	0x00000061


	//----- nvinfo : EIATTR_FRAME_SIZE
	.align		4
.L_2069:
        /*28f8*/ 	.byte	0x04, 0x11
        /*28fa*/ 	.short	(.L_2071 - .L_2070)
	.align		4
.L_2070:
        /*28fc*/ 	.word	index@($__internal_2_$__cuda_sm3x_div_rn_noftz_f32_slowpath)
        /*2900*/ 	.word	0x00000000


	//----- nvinfo : EIATTR_FRAME_SIZE
	.align		4
.L_2071:
        /*2904*/ 	.byte	0x04, 0x11
        /*2906*/ 	.short	(.L_2073 - .L_2072)
	.align		4
.L_2072:
        /*2908*/ 	.word	index@(_ZN7oneflow4cuda7softmax15SoftmaxWarpImplI10SimpleLoadI6__halffE11SimpleStoreIS4_fEfLi1ELi31ELi32ELi1ELb1ELNS1_9AlgorithmE0EEEvT_T0_ll)
        /*290c*/ 	.word	0x00000000


	//----- nvinfo : EIATTR_REGCOUNT
	.align		4
.L_2073:
        /*2910*/ 	.byte	0x04, 0x2f
        /*2912*/ 	.short	(.L_2075 - .L_2074)
	.align		4
.L_2074:
        /*2914*/ 	.word	index@(_ZN7oneflow4cuda7softmax15SoftmaxWarpImplI10SimpleLoadI6__halffE11SimpleStoreIS4_fEfLi1ELi32ELi32ELi1ELb0ELNS1_9AlgorithmE0EEEvT_T0_ll)
        /*2918*/ 	.word	0x0000004d


	//----- nvinfo : EIATTR_FRAME_SIZE
	.align		4
.L_2075:
        /*291c*/ 	.byte	0x04, 0x11
        /*291e*/ 	.short	(.L_2077 - .L_2076)
	.align		4
.L_2076:
        /*2920*/ 	.word	index@($__internal_1_$__cuda_sm3x_div_rn_noftz_f32_slowpath)
        /*2924*/ 	.word	0x00000000


	//----- nvinfo : EIATTR_FRAME_SIZE
	.align		4
.L_2077:
        /*2928*/ 	.byte	0x04, 0x11
        /*292a*/ 	.short	(.L_2079 - .L_2078)
	.align		4
.L_2078:
        /*292c*/ 	.word	index@(_ZN7oneflow4cuda7softmax15SoftmaxWarpImplI10SimpleLoadI6__halffE11SimpleStoreIS4_fEfLi1ELi32ELi32ELi1ELb0ELNS1_9AlgorithmE0EEEvT_T0_ll)
        /*2930*/ 	.word	0x00000000


	//----- nvinfo : EIATTR_REGCOUNT
	.align		4
.L_2079:
        /*2934*/ 	.byte	0x04, 0x2f
        /*2936*/ 	.short	(.L_2081 - .L_2080)
	.align		4
.L_2080:
        /*2938*/ 	.word	index@(_ZN7oneflow4cuda7softmax15SoftmaxWarpImplI10SimpleLoadI6__halffE11SimpleStoreIS4_fEfLi1ELi32ELi32ELi1ELb1ELNS1_9AlgorithmE0EEEvT_T0_ll)
        /*293c*/ 	.word	0x0000006b


	//----- nvinfo : EIATTR_FRAME_SIZE
	.align		4
.L_2081:
        /*2940*/ 	.byte	0x04, 0x11
        /*2942*/ 	.short	(.L_2083 - .L_2082)
	.align		4
.L_2082:
        /*2944*/ 	.word	index@($__internal_0_$__cuda_sm3x_div_rn_noftz_f32_slowpath)
        /*2948*/ 	.word	0x00000000


	//----- nvinfo : EIATTR_FRAME_SIZE
	.align		4
.L_2083:
        /*294c*/ 	.byte	0x04, 0x11
        /*294e*/ 	.short	(.L_2085 - .L_2084)
	.align		4
.L_2084:
        /*2950*/ 	.word	index@(_ZN7oneflow4cuda7softmax15SoftmaxWarpImplI10SimpleLoadI6__halffE11SimpleStoreIS4_fEfLi1ELi32ELi32ELi1ELb1ELNS1_9AlgorithmE0EEEvT_T0_ll)
        /*2954*/ 	.word	0x00000000


	//----- nvinfo : EIATTR_MIN_STACK_SIZE
	.align		4
.L_2085:
        /*2958*/ 	.byte	0x04, 0x12
        /*295a*/ 	.short	(.L_2087 - .L_2086)
	.align		4
.L_2086:
        /*295c*/ 	.word	index@(_ZN7oneflow4cuda7softmax15SoftmaxWarpImplI10SimpleLoadI6__halffE11SimpleStoreIS4_fEfLi1ELi32ELi32ELi1ELb1ELNS1_9AlgorithmE0EEEvT_T0_ll)
        /*2960*/ 	.word	0x00000000


	//----- nvinfo : EIATTR_MIN_STACK_SIZE
	.align		4
.L_2087:
        /*2964*/ 	.byte	0x04, 0x12
        /*2966*/ 	.short	(.L_2089 - .L_2088)
	.align		4
.L_2088:
        /*2968*/ 	.word	index@(_ZN7oneflow4cuda7softmax15SoftmaxWarpImplI10SimpleLoadI6__halffE11SimpleStoreIS4_fEfLi1ELi32ELi32ELi1ELb0ELNS1_9AlgorithmE0EEEvT_T0_ll)
        /*296c*/ 	.word	0x00000000


	//----- nvinfo : EIATTR_MIN_STACK_SIZE
	.align		4
.L_2089:
        /*2970*/ 	.byte	0x04, 0x12
        /*2972*/ 	.short	(.L_2091 - .L_2090)
	.align		4
.L_2090:
        /*2974*/ 	.word	index@(_ZN7oneflow4cuda7softmax15SoftmaxWarpImplI10SimpleLoadI6__halffE11SimpleStoreIS4_fEfLi1ELi31ELi32ELi1ELb1ELNS1_9AlgorithmE0EEEvT_T0_ll)
        /*2978*/ 	.word	0x00000000


	//----- nvinfo : EIATTR_MIN_STACK_SIZE
	.align		4
.L_2091:
        /*297c*/ 	.byte	0x04, 0x12
        /*297e*/ 	.short	(.L_2093 - .L_2092)
	.align		4
.L_2092:
        /*2980*/ 	.word	index@(_ZN7oneflow4cuda7softmax15SoftmaxWarpImplI10SimpleLoadI6__halffE11SimpleStoreIS4_fEfLi1ELi31ELi32ELi1ELb0ELNS1_9AlgorithmE0EEEvT_T0_ll)
        /*2984*/ 	.word	0x00000000


	//----- nvinfo : EIATTR_MIN_STACK_SIZE
	.align		4
.L_2093:
        /*2988*/ 	.byte	0x04, 0x12
        /*298a*/ 	.short	(.L_2095 - .L_2094)
	.align		4
.L_2094:
        /*298c*/ 	.word	index@(_ZN7oneflow4cuda7softmax15SoftmaxWarpImplI10SimpleLoadI6__halffE11SimpleStoreIS4_fEfLi1ELi30ELi32ELi1ELb1ELNS1_9AlgorithmE0EEEvT_T0_ll)
        /*2990*/ 	.word	0x00000000


	//----- nvinfo : EIATTR_MIN_STACK_SIZE
	.align		4
.L_2095:
        /*2994*/ 	.byte	0x04, 0x12
        /*2996*/ 	.short	(.L_2097 - .L_2096)
	.align		4
.L_2096:
        /*2998*/ 	.word	index@(_ZN7oneflow4cuda7softmax15SoftmaxWarpImplI10SimpleLoadI6__halffE11SimpleStoreIS4_fEfLi1ELi30ELi32ELi1ELb0ELNS1_9AlgorithmE0EEEvT_T0_ll)
        /*299c*/ 	.word	0x00000000


	//----- nvinfo : EIATTR_MIN_STACK_SIZE
	.align		4
.L_2097:
        /*29a0*/ 	.byte	0x04, 0x12
        /*29a2*/ 	.short	(.L_2099 - .L_2098)
	.align		4
.L_2098:
        /*29a4*/ 	.word	index@(_ZN7oneflow4cuda7softmax15SoftmaxWarpImplI10SimpleLoadI6__halffE11SimpleStoreIS4_fEfLi1ELi29ELi32ELi1ELb1ELNS1_9AlgorithmE0EEEvT_T0_ll)
        /*29a8*/ 	.word	0x00000000


	//----- nvinfo : EIATTR_MIN_STACK_SIZE
	.align		4
.L_2099:
        /*29ac*/ 	.byte	0x04, 0x12
        /*29ae*/ 	.short	(.L_2101 - .L_2100)
	.align		4
.L_2100:
        /*29b0*/ 	.word	index@(_ZN7oneflow4cuda7softmax15SoftmaxWarpImplI10SimpleLoadI6__halffE11SimpleStoreIS4_fEfLi1ELi29ELi32ELi1ELb0ELNS1_9AlgorithmE0EEEvT_T0_ll)
        /*29b4*/ 	.word	0x00000000


	//----- nvinfo : EIATTR_MIN_STACK_SIZE
	.align		4
.L_2101:
        /*29b8*/ 	.byte	0x04, 0x12
        /*29ba*/ 	.short	(.L_2103 - .L_2102)
	.align		4
.L_2102:
        /*29bc*/ 	.word	index@(_ZN7oneflow4cuda7softmax15SoftmaxWarpImplI10SimpleLoadI6__halffE11SimpleStoreIS4_fEfLi1ELi28ELi32ELi1ELb1ELNS1_9AlgorithmE0EEEvT_T0_ll)
        /*29c0*/ 	.word	0x00000000


	//----- nvinfo : EIATTR_MIN_STACK_SIZE
	.align		4
.L_2103:
        /*29c4*/ 	.byte	0x04, 0x12
        /*29c6*/ 	.short	(.L_2105 - .L_2104)
	.align		4
.L_2104:
        /*29c8*/ 	.word	index@(_ZN7oneflow4cuda7softmax15SoftmaxWarpImplI10SimpleLoadI6__halffE11SimpleStoreIS4_fEfLi1ELi28ELi32ELi1ELb0ELNS1_9AlgorithmE0EEEvT_T0_ll)
        /*29cc*/ 	.word	0x00000000


	//----- nvinfo : EIATTR_MIN_STACK_SIZE
	.align		4
.L_2105:
        /*29d0*/ 	.byte	0x04, 0x12
        /*29d2*/ 	.short	(.L_2107 - .L_2106)
	.align		4
.L_2106:
        /*29d4*/ 	.word	index@(_ZN7oneflow4cuda7softmax15SoftmaxWarpImplI10SimpleLoadI6__halffE11SimpleStoreIS4_fEfLi1ELi27ELi32ELi1ELb1ELNS1_9AlgorithmE0EEEvT_T0_ll)
        /*29d8*/ 	.word	0x00000000


	//----- nvinfo : EIATTR_MIN_STACK_SIZE
	.align		4
.L_2107:
        /*29dc*/ 	.byte	0x04, 0x12
        /*29de*/ 	.short	(.L_2109 - .L_2108)
	.align		4
.L_2108:
        /*29e0*/ 	.word	index@(_ZN7oneflow4cuda7softmax15SoftmaxWarpImplI10SimpleLoadI6__halffE11SimpleStoreIS4_fEfLi1ELi27ELi32ELi1ELb0ELNS1_9AlgorithmE0EEEvT_T0_ll)
        /*29e4*/ 	.word	0x00000000


	//----- nvinfo : EIATTR_MIN_STACK_SIZE
	.align		4
.L_2109:
        /*29e8*/ 	.byte	0x04, 0x12
        /*29ea*/ 	.short	(.L_2111 - .L_2110)
	.align		4
.L_2110:
        /*29ec*/ 	.word	index@(_ZN7oneflow4cuda7softmax15SoftmaxWarpImplI10SimpleLoadI6__halffE11SimpleStoreIS4_fEfLi1ELi26ELi32ELi1ELb1ELNS1_9AlgorithmE0EEEvT_T0_ll)
        /*29f0*/ 	.word	0x00000000


	//----- nvinfo : EIATTR_MIN_STACK_SIZE
	.align		4
.L_2111:
        /*29f4*/ 	.byte	0x04, 0x12
        /*29f6*/ 	.short	(.L_2113 - .L_2112)
	.align		4
.L_2112:
        /*29f8*/ 	.word	index@(_ZN7oneflow4cuda7softmax15SoftmaxWarpImplI10SimpleLoadI6__halffE11SimpleStoreIS4_fEfLi1ELi26ELi32ELi1ELb0ELNS1_9AlgorithmE0EEEvT_T0_ll)
        /*29fc*/ 	.word	0x00000000


	//----- nvinfo : EIATTR_MIN_STACK_SIZE
	.align		4
.L_2113:
        /*2a00*/ 	.byte	0x04, 0x12
        /*2a02*/ 	.short	(.L_2115 - .L_2114)
	.align		4
.L_2114:
        /*2a04*/ 	.word	index@(_ZN7oneflow4cuda7softmax15SoftmaxWarpImplI10SimpleLoadI6__halffE11SimpleStoreIS4_fEfLi1ELi25ELi32ELi1ELb1ELNS1_9AlgorithmE0EEEvT_T0_ll)
        /*2a08*/ 	.word	0x00000000


	//----- nvinfo : EIATTR_MIN_STACK_SIZE
	.align		4
.L_2115:
        /*2a0c*/ 	.byte	0x04, 0x12
        /*2a0e*/ 	.short	(.L_2117 - .L_2116)
	.align		4
.L_2116:
        /*2a10*/ 	.word	index@(_ZN7oneflow4cuda7softmax15SoftmaxWarpImplI10SimpleLoadI6__halffE11SimpleStoreIS4_fEfLi1ELi25ELi32ELi1ELb0ELNS1_9AlgorithmE0EEEvT_T0_ll)
        /*2a14*/ 	.word	0x00000000


	//----- nvinfo : EIATTR_MIN_STACK_SIZE
	.align		4
.L_2117:
        /*2a18*/ 	.byte	0x04, 0x12
        /*2a1a*/ 	.short	(.L_2119 - .L_2118)
	.align		4
.L_2118:
        /*2a1c*/ 	.word	index@(_ZN7oneflow4cuda7softmax15SoftmaxWarpImplI10SimpleLoadI6__halffE11SimpleStoreIS4_fEfLi1ELi24ELi32ELi1ELb1ELNS1_9AlgorithmE0EEEvT_T0_ll)
        /*2a20*/ 	.word	0x00000000


	//----- nvinfo : EIATTR_MIN_STACK_SIZE
	.align		4
.L_2119:
        /*2a24*/ 	.byte	0x04, 0x12
        /*2a26*/ 	.short	(.L_2121 - .L_2120)
	.align		4
.L_2120:
        /*2a28*/ 	.word	index@(_ZN7oneflow4cuda7softmax15SoftmaxWarpImplI10SimpleLoadI6__halffE11SimpleStoreIS4_fEfLi1ELi24ELi32ELi1ELb0ELNS1_9AlgorithmE0EEEvT_T0_ll)
        /*2a2c*/ 	.word	0x00000000


	//----- nvinfo : EIATTR_MIN_STACK_SIZE
	.align		4
.L_2121:
        /*2a30*/ 	.byte	0x04, 0x12
        /*2a32*/ 	.short	(.L_2123 - .L_2122)
	.align		4
.L_2122:
        /*2a34*/ 	.word	index@(_ZN7oneflow4cuda7softmax15SoftmaxWarpImplI10SimpleLoadI6__halffE11SimpleStoreIS4_fEfLi1ELi23ELi32ELi1ELb1ELNS1_9AlgorithmE0EEEvT_T0_ll)
        /*2a38*/ 	.word	0x00000000


	//----- nvinfo : EIATTR_MIN_STACK_SIZE
	.align		4
.L_2123:
        /*2a3c*/ 	.byte	0x04, 0x12
        /*2a3e*/ 	.short	(.L_2125 - .L_2124)
	.align		4
.L_2124:
        /*2a40*/ 	.word	index@(_ZN7oneflow4cuda7softmax15SoftmaxWarpImplI10SimpleLoadI6__halffE11SimpleStoreIS4_fEfLi1ELi23ELi32ELi1ELb0ELNS1_9AlgorithmE0EEEvT_T0_ll)
        /*2a44*/ 	.word	0x00000000


	//----- nvinfo : EIATTR_MIN_STACK_SIZE
	.align		4
.L_2125:
        /*2a48*/ 	.byte	0x04, 0x12
        /*2a4a*/ 	.short	(.L_2127 - .L_2126)
	.align		4
.L_2126:
        /*2a4c*/ 	.word	index@(_ZN7oneflow4cuda7softmax15SoftmaxWarpImplI10SimpleLoadI6__halffE11SimpleStoreIS4_fEfLi1ELi22ELi32ELi1ELb1ELNS1_9AlgorithmE0EEEvT_T0_ll)
        /*2a50*/ 	.word	0x00000000


	//----- nvinfo : EIATTR_MIN_STACK_SIZE
	.align		4
.L_2127:
        /*2a54*/ 	.byte	0x04, 0x12
        /*2a56*/ 	.short	(.L_2129 - .L_2128)
	.align		4
.L_2128:
        /*2a58*/ 	.word	index@(_ZN7oneflow4cuda7softmax15SoftmaxWarpImplI10SimpleLoadI6__halffE11SimpleStoreIS4_fEfLi1ELi22ELi32ELi1ELb0ELNS1_9AlgorithmE0EEEvT_T0_ll)
        /*2a5c*/ 	.word	0x00000000


	//----- nvinfo : EIATTR_MIN_STACK_SIZE
	.align		4
.L_2129:
        /*2a60*/ 	.byte	0x04, 0x12
        /*2a62*/ 	.short	(.L_2131 - .L_2130)
	.align		4
.L_2130:
        /*2a64*/ 	.word	index@(_ZN7oneflow4cuda7softmax15SoftmaxWarpImplI10SimpleLoadI6__halffE11SimpleStoreIS4_fEfLi1ELi21ELi32ELi1ELb1ELNS1_9AlgorithmE0EEEvT_T0_ll)
        /*2a68*/ 	.word	0x00000000


	//----- nvinfo : EIATTR_MIN_STACK_SIZE
	.align		4
.L_2131:
        /*2a6c*/ 	.byte	0x04, 0x12
        /*2a6e*/ 	.short	(.L_2133 - .L_2132)
	.align		4
.L_2132:
        /*2a70*/ 	.word	index@(_ZN7oneflow4cuda7softmax15SoftmaxWarpImplI10SimpleLoadI6__halffE11SimpleStoreIS4_fEfLi1ELi21ELi32ELi1ELb0ELNS1_9AlgorithmE0EEEvT_T0_ll)
        /*2a74*/ 	.word	0x00000000


	//----- nvinfo : EIATTR_MIN_STACK_SIZE
	.align		4
.L_2133:
        /*2a78*/ 	.byte	0x04, 0x12
        /*2a7a*/ 	.short	(.L_2135 - .L_2134)
	.align		4
.L_2134:
        /*2a7c*/ 	.word	index@(_ZN7oneflow4cuda7softmax15SoftmaxWarpImplI10SimpleLoadI6__halffE11SimpleStoreIS4_fEfLi1ELi20ELi32ELi1ELb1ELNS1_9AlgorithmE0EEEvT_T0_ll)
        /*2a80*/ 	.word	0x00000000


	//----- nvinfo : EIATTR_MIN_STACK_SIZE
	.align		4
.L_2135:
        /*2a84*/ 	.byte	0x04, 0x12
        /*2a86*/ 	.short	(.L_2137 - .L_2136)
	.align		4
.L_2136:
        /*2a88*/ 	.word	index@(_ZN7oneflow4cuda7softmax15SoftmaxWarpImplI10SimpleLoadI6__halffE11SimpleStoreIS4_fEfLi1ELi20ELi32ELi1ELb0ELNS1_9AlgorithmE0EEEvT_T0_ll)
        /*2a8c*/ 	.word	0x00000000


	//----- nvinfo : EIATTR_MIN_STACK_SIZE
	.align		4
.L_2137:
        /*2a90*/ 	.byte	0x04, 0x12
        /*2a92*/ 	.short	(.L_2139 - .L_2138)
	.align		4
.L_2138:
        /*2a94*/ 	.word	index@(_ZN7oneflow4cuda7softmax15SoftmaxWarpImplI10SimpleLoadI6__halffE11SimpleStoreIS4_fEfLi1ELi19ELi32ELi1ELb1ELNS1_9AlgorithmE0EEEvT_T0_ll)
        /*2a98*/ 	.word	0x00000000


	//----- nvinfo : EIATTR_MIN_STACK_SIZE
	.align		4
.L_2139:
        /*2a9c*/ 	.byte	0x04, 0x12
        /*2a9e*/ 	.short	(.L_2141 - .L_2140)
	.align		4
.L_2140:
        /*2aa0*/ 	.word	index@(_ZN7oneflow4cuda7softmax15SoftmaxWarpImplI10SimpleLoadI6__halffE11SimpleStoreIS4_fEfLi1ELi19ELi32ELi1ELb0ELNS1_9AlgorithmE0EEEvT_T0_ll)
        /*2aa4*/ 	.word	0x00000000


	//----- nvinfo : EIATTR_MIN_STACK_SIZE
	.align		4
.L_2141:
        /*2aa8*/ 	.byte	0x04, 0x12
        /*2aaa*/ 	.short	(.L_2143 - .L_2142)
	.align		4
.L_2142:
        /*2aac*/ 	.word	index@(_ZN7oneflow4cuda7softmax15SoftmaxWarpImplI10SimpleLoadI6__halffE11SimpleStoreIS4_fEfLi1ELi18ELi32ELi1ELb1ELNS1_9AlgorithmE0EEEvT_T0_ll)
        /*2ab0*/ 	.word	0x00000000


	//----- nvinfo : EIATTR_MIN_STACK_SIZE
	.align		4
.L_2143:
        /*2ab4*/ 	.byte	0x04, 0x12
        /*2ab6*/ 	.short	(.L_2145 - .L_2144)
	.align		4
.L_2144:
        /*2ab8*/ 	.word	index@(_ZN7oneflow4cuda7softmax15SoftmaxWarpImplI10SimpleLoadI6__halffE11SimpleStoreIS4_fEfLi1ELi18ELi32ELi1ELb0ELNS1_9AlgorithmE0EEEvT_T0_ll)
        /*2abc*/ 	.word	0x00000000


	//----- nvinfo : EIATTR_MIN_STACK_SIZE
	.align		4
.L_2145:
        /*2ac0*/ 	.byte	0x04, 0x12
        /*2ac2*/ 	.short	(.L_2147 - .L_2146)
	.align		4
.L_2146:
        /*2ac4*/ 	.word	index@(_ZN7oneflow4cuda7softmax15SoftmaxWarpImplI10SimpleLoadI6__halffE11SimpleStoreIS4_fEfLi1ELi17ELi32ELi1ELb1ELNS1_9AlgorithmE0EEEvT_T0_ll)
        /*2ac8*/ 	.word	0x00000000


	//----- nvinfo : EIATTR_MIN_STACK_SIZE
	.align		4
.L_2147:
        /*2acc*/ 	.byte	0x04, 0x12
        /*2ace*/ 	.short	(.L_2149 - .L_2148)
	.align		4
.L_2148:
        /*2ad0*/ 	.word	index@(_ZN7oneflow4cuda7softmax15SoftmaxWarpImplI10SimpleLoadI6__halffE11SimpleStoreIS4_fEfLi1ELi17ELi32ELi1ELb0ELNS1_9AlgorithmE0EEEvT_T0_ll)
        /*2ad4*/ 	.word	0x00000000


	//----- nvinfo : EIATTR_MIN_STACK_SIZE
	.align		4
.L_2149:
        /*2ad8*/ 	.byte	0x04, 0x12
        /*2ada*/ 	.short	(.L_2151 - .L_2150)
	.align		4
.L_2150:
        /*2adc*/ 	.word	index@(_ZN7oneflow4cuda7softmax15SoftmaxWarpImplI10SimpleLoadI6__halffE11SimpleStoreIS4_fEfLi1ELi16ELi32ELi1ELb1ELNS1_9AlgorithmE0EEEvT_T0_ll)
        /*2ae0*/ 	.word	0x00000000


	//----- nvinfo : EIATTR_MIN_STACK_SIZE
	.align		4
.L_2151:
        /*2ae4*/ 	.byte	0x04, 0x12
        /*2ae6*/ 	.short	(.L_2153 - .L_2152)
	.align		4
.L_2152:
        /*2ae8*/ 	.word	index@(_ZN7oneflow4cuda7softmax15SoftmaxWarpImplI10SimpleLoadI6__halffE11SimpleStoreIS4_fEfLi1ELi16ELi32ELi1ELb0ELNS1_9AlgorithmE0EEEvT_T0_ll)
        /*2aec*/ 	.word	0x00000000


	//----- nvinfo : EIATTR_MIN_STACK_SIZE
	.align		4
.L_2153:
        /*2af0*/ 	.byte	0x04, 0x12
        /*2af2*/ 	.short	(.L_2155 - .L_2154)
	.align		4
.L_2154:
        /*2af4*/ 	.word	index@(_ZN7oneflow4cuda7softmax15SoftmaxWarpImplI10SimpleLoadI6__halffE11SimpleStoreIS4_fEfLi1ELi15ELi32ELi1ELb1ELNS1_9AlgorithmE0EEEvT_T0_ll)
        /*2af8*/ 	.word	0x00000000


	//----- nvinfo : EIATTR_MIN_STACK_SIZE
	.align		4
.L_2155:
        /*2afc*/ 	.byte	0x04, 0x12
        /*2afe*/ 	.short	(.L_2157 - .L_2156)
	.align		4
.L_2156:
        /*2b00*/ 	.word	index@(_ZN7oneflow4cuda7softmax15SoftmaxWarpImplI10SimpleLoadI6__halffE11SimpleStoreIS4_fEfLi1ELi15ELi32ELi1ELb0ELNS1_9AlgorithmE0EEEvT_T0_ll)
        /*2b04*/ 	.word	0x00000000


	//----- nvinfo : EIATTR_MIN_STACK_SIZE
	.align		4
.L_2157:
        /*2b08*/ 	.byte	0x04, 0x12
        /*2b0a*/ 	.short	(.L_2159 - .L_2158)
	.align		4
.L_2158:
        /*2b0c*/ 	.word	index@(_ZN7oneflow4cuda7softmax15SoftmaxWarpImplI10SimpleLoadI6__halffE11SimpleStoreIS4_fEfLi1ELi14ELi32ELi1ELb1ELNS1_9AlgorithmE0EEEvT_T0_ll)
        /*2b10*/ 	.word	0x00000000


	//----- nvinfo : EIATTR_MIN_STACK_SIZE
	.align		4
.L_2159:
        /*2b14*/ 	.byte	0x04, 0x12
        /*2b16*/ 	.short	(.L_2161 - .L_2160)
	.align		4
.L_2160:
        /*2b18*/ 	.word	index@(_ZN7oneflow4cuda7softmax15SoftmaxWarpImplI10SimpleLoadI6__halffE11SimpleStoreIS4_fEfLi1ELi14ELi32ELi1ELb0ELNS1_9AlgorithmE0EEEvT_T0_ll)
        /*2b1c*/ 	.word	0x00000000


	//----- nvinfo : EIATTR_MIN_STACK_SIZE
	.align		4
.L_2161:
        /*2b20*/ 	.byte	0x04, 0x12
        /*2b22*/ 	.short	(.L_2163 - .L_2162)
	.align		4
.L_2162:
        /*2b24*/ 	.word	index@(_ZN7oneflow4cuda7softmax15SoftmaxWarpImplI10SimpleLoadI6__halffE11SimpleStoreIS4_fEfLi1ELi13ELi32ELi1ELb1ELNS1_9AlgorithmE0EEEvT_T0_ll)
        /*2b28*/ 	.word	0x00000000


	//----- nvinfo : EIATTR_MIN_STACK_SIZE
	.align		4
.L_2163:
        /*2b2c*/ 	.byte	0x04, 0x12
        /*2b2e*/ 	.short	(.L_2165 - .L_2164)
	.align		4
.L_2164:
        /*2b30*/ 	.word	index@(_ZN7oneflow4cuda7softmax15SoftmaxWarpImplI10SimpleLoadI6__halffE11SimpleStoreIS4_fEfLi1ELi13ELi32ELi1ELb0ELNS1_9AlgorithmE0EEEvT_T0_ll)
        /*2b34*/ 	.word	0x00000000


	//----- nvinfo : EIATTR_MIN_STACK_SIZE
	.align		4
.L_2165:
        /*2b38*/ 	.byte	0x04, 0x12
        /*2b3a*/ 	.short	(.L_2167 - .L_2166)
	.align		4
.L_2166:
        /*2b3c*/ 	.word	index@(_ZN7oneflow4cuda7softmax15SoftmaxWarpImplI10SimpleLoadI6__halffE11SimpleStoreIS4_fEfLi1ELi12ELi32ELi1ELb1ELNS1_9AlgorithmE0EEEvT_T0_ll)
        /*2b40*/ 	.word	0x00000000


	//----- nvinfo : EIATTR_MIN_STACK_SIZE
	.align		4
.L_2167:
        /*2b44*/ 	.byte	0x04, 0x12
        /*2b46*/ 	.short	(.L_2169 - .L_2168)
	.align		4
.L_2168:
        /*2b48*/ 	.word	index@(_ZN7oneflow4cuda7softmax15SoftmaxWarpImplI10SimpleLoadI6__halffE11SimpleStoreIS4_fEfLi1ELi12ELi32ELi1ELb0ELNS1_9AlgorithmE0EEEvT_T0_ll)
        /*2b4c*/ 	.word	0x00000000


	//----- nvinfo : EIATTR_MIN_STACK_SIZE
	.align		4
.L_2169:
        /*2b50*/ 	.byte	0x04, 0x12
        /*2b52*/ 	.short	(.L_2171 - .L_2170)
	.align		4
.L_2170:
        /*2b54*/ 	.word	index@(_ZN7oneflow4cuda7softmax15SoftmaxWarpImplI10SimpleLoadI6__halffE11SimpleStoreIS4_fEfLi1ELi11ELi32ELi1ELb1ELNS1_9AlgorithmE0EEEvT_T0_ll)
        /*2b58*/ 	.word	0x00000000


	//----- nvinfo : EIATTR_MIN_STACK_SIZE
	.align		4
.L_2171:
        /*2b5c*/ 	.byte	0x04, 0x12
        /*2b5e*/ 	.short	(.L_2173 - .L_2172)
	.align		4
.L_2172:
        /*2b60*/ 	.word	index@(_ZN7oneflow4cuda7softmax15SoftmaxWarpImplI10SimpleLoadI6__halffE11SimpleStoreIS4_fEfLi1ELi11ELi32ELi1ELb0ELNS1_9AlgorithmE0EEEvT_T0_ll)
        /*2b64*/ 	.word	0x00000000


	//----- nvinfo : EIATTR_MIN_STACK_SIZE
	.align		4
.L_2173:
        /*2b68*/ 	.byte	0x04, 0x12
        /*2b6a*/ 	.short	(.L_2175 - .L_2174)
	.align		4
.L_2174:
        /*2b6c*/ 	.word	index@(_ZN7oneflow4cuda7softmax15SoftmaxWarpImplI10SimpleLoadI6__halffE11SimpleStoreIS4_fEfLi1ELi10ELi32ELi1ELb1ELNS1_9AlgorithmE0EEEvT_T0_ll)
        /*2b70*/ 	.word	0x00000000


	//----- nvinfo : EIATTR_MIN_STACK_SIZE
	.align		4
.L_2175:
        /*2b74*/ 	.byte	0x04, 0x12
        /*2b76*/ 	.short	(.L_2177 - .L_2176)
	.align		4
.L_2176:
        /*2b78*/ 	.word	index@(_ZN7oneflow4cuda7softmax15SoftmaxWarpImplI10SimpleLoadI6__halffE11SimpleStoreIS4_fEfLi1ELi10ELi32ELi1ELb0ELNS1_9AlgorithmE0EEEvT_T0_ll)
        /*2b7c*/ 	.word	0x00000000


	//----- nvinfo : EIATTR_MIN_STACK_SIZE
	.align		4
.L_2177:
        /*2b80*/ 	.byte	0x04, 0x12
        /*2b82*/ 	.short	(.L_2179 - .L_2178)
	.align		4
.L_2178:
        /*2b84*/ 	.word	index@(_ZN7oneflow4cuda7softmax15SoftmaxWarpImplI10SimpleLoadI6__halffE11SimpleStoreIS4_fEfLi1ELi9ELi32ELi1ELb1ELNS1_9AlgorithmE0EEEvT_T0_ll)
        /*2b88*/ 	.word	0x00000000


	//----- nvinfo : EIATTR_MIN_STACK_SIZE
	.align		4
.L_2179:
        /*2b8c*/ 	.byte	0x04, 0x12
        /*2b8e*/ 	.short	(.L_2181 - .L_2180)
	.align		4
.L_2180:
        /*2b90*/ 	.word	index@(_ZN7oneflow4cuda7softmax15SoftmaxWarpImplI10SimpleLoadI6__halffE11SimpleStoreIS4_fEfLi1ELi9ELi32ELi1ELb0ELNS1_9AlgorithmE0EEEvT_T0_ll)
        /*2b94*/ 	.word	0x00000000


	//----- nvinfo : EIATTR_MIN_STACK_SIZE
	.align		4
.L_2181:
        /*2b98*/ 	.byte	0x04, 0x12
        /*2b9a*/ 	.short	(.L_2183 - .L_2182)
	.align		4
.L_2182:
        /*2b9c*/ 	.word	index@(_ZN7oneflow4cuda7softmax15SoftmaxWarpImplI10SimpleLoadI6__halffE11SimpleStoreIS4_fEfLi1ELi8ELi32ELi1ELb1ELNS1_9AlgorithmE0EEEvT_T0_ll)
        /*2ba0*/ 	.word	0x00000000


	//----- nvinfo : EIATTR_MIN_STACK_SIZE
	.align		4
.L_2183:
        /*2ba4*/ 	.byte	0x04, 0x12
        /*2ba6*/ 	.short	(.L_2185 - .L_2184)
	.align		4
.L_2184:
        /*2ba8*/ 	.word	index@(_ZN7oneflow4cuda7softmax15SoftmaxWarpImplI10SimpleLoadI6__halffE11SimpleStoreIS4_fEfLi1ELi8ELi32ELi1ELb0ELNS1_9AlgorithmE0EEEvT_T0_ll)
        /*2bac*/ 	.word	0x00000000


	//----- nvinfo : EIATTR_MIN_STACK_SIZE
	.align		4
.L_2185:
        /*2bb0*/ 	.byte	0x04, 0x12
        /*2bb2*/ 	.short	(.L_2187 - .L_2186)
	.align		4
.L_2186:
        /*2bb4*/ 	.word	index@(_ZN7oneflow4cuda7softmax15SoftmaxWarpImplI10SimpleLoadI6__halffE11SimpleStoreIS4_fEfLi1ELi7ELi32ELi1ELb1ELNS1_9AlgorithmE0EEEvT_T0_ll)
        /*2bb8*/ 	.word	0x00000000


	//----- nvinfo : EIATTR_MIN_STACK_SIZE
	.align		4
.L_2187:
        /*2bbc*/ 	.byte	0x04, 0x12
        /*2bbe*/ 	.short	(.L_2189 - .L_2188)
	.align		4
.L_2188:
        /*2bc0*/ 	.word	index@(_ZN7oneflow4cuda7softmax15SoftmaxWarpImplI10SimpleLoadI6__halffE11SimpleStoreIS4_fEfLi1ELi7ELi32ELi1ELb0ELNS1_9AlgorithmE0EEEvT_T0_ll)
        /*2bc4*/ 	.word	0x00000000


	//----- nvinfo : EIATTR_MIN_STACK_SIZE
	.align		4
.L_2189:
        /*2bc8*/ 	.byte	0x04, 0x12
        /*2bca*/ 	.short	(.L_2191 - .L_2190)
	.align		4
.L_2190:
        /*2bcc*/ 	.word	index@(_ZN7oneflow4cuda7softmax15SoftmaxWarpImplI10SimpleLoadI6__halffE11SimpleStoreIS4_fEfLi1ELi6ELi32ELi1ELb1ELNS1_9AlgorithmE0EEEvT_T0_ll)
        /*2bd0*/ 	.word	0x00000000


	//----- nvinfo : EIATTR_MIN_STACK_SIZE
	.align		4
.L_2191:
        /*2bd4*/ 	.byte	0x04, 0x12
        /*2bd6*/ 	.short	(.L_2193 - .L_2192)
	.align		4
.L_2192:
        /*2bd8*/ 	.word	index@(_ZN7oneflow4cuda7softmax15SoftmaxWarpImplI10SimpleLoadI6__halffE11SimpleStoreIS4_fEfLi1ELi6ELi32ELi1ELb0ELNS1_9AlgorithmE0EEEvT_T0_ll)
        /*2bdc*/ 	.word	0x00000000


	//----- nvinfo : EIATTR_MIN_STACK_SIZE
	.align		4
.L_2193:
        /*2be0*/ 	.byte	0x04, 0x12
        /*2be2*/ 	.short	(.L_2195 - .L_2194)
	.align		4
.L_2194:
        /*2be4*/ 	.word	index@(_ZN7oneflow4cuda7softmax15SoftmaxWarpImplI10SimpleLoadI6__halffE11SimpleStoreIS4_fEfLi1ELi5ELi32ELi1ELb1ELNS1_9AlgorithmE0EEEvT_T0_ll)
        /*2be8*/ 	.word	0x00000000


	//----- nvinfo : EIATTR_MIN_STACK_SIZE
	.align		4
.L_2195:
        /*2bec*/ 	.byte	0x04, 0x12
        /*2bee*/ 	.short	(.L_2197 - .L_2196)
	.align		4
.L_2196:
        /*2bf0*/ 	.word	index@(_ZN7oneflow4cuda7softmax15SoftmaxWarpImplI10SimpleLoadI6__halffE11SimpleStoreIS4_fEfLi1ELi5ELi32ELi1ELb0ELNS1_9AlgorithmE0EEEvT_T0_ll)
        /*2bf4*/ 	.word	0x00000000


	//----- nvinfo : EIATTR_MIN_STACK_SIZE
	.align		4
.L_2197:
        /*2bf8*/ 	.byte	0x04, 0x12
        /*2bfa*/ 	.short	(.L_2199 - .L_2198)
	.align		4
.L_2198:
        /*2bfc*/ 	.word	index@(_ZN7oneflow4cuda7softmax15SoftmaxWarpImplI10SimpleLoadI6__halffE11SimpleStoreIS4_fEfLi1ELi4ELi32ELi1ELb1ELNS1_9AlgorithmE0EEEvT_T0_ll)
        /*2c00*/ 	.word	0x00000000


	//----- nvinfo : EIATTR_MIN_STACK_SIZE
	.align		4
.L_2199:
        /*2c04*/ 	.byte	0x04, 0x12
        /*2c06*/ 	.short	(.L_2201 - .L_2200)
	.align		4
.L_2200:
        /*2c08*/ 	.word	index@(_ZN7oneflow4cuda7softmax15SoftmaxWarpImplI10SimpleLoadI6__halffE11SimpleStoreIS4_fEfLi1ELi4ELi32ELi1ELb0ELNS1_9AlgorithmE0EEEvT_T0_ll)
        /*2c0c*/ 	.word	0x00000000


	//----- nvinfo : EIATTR_MIN_STACK_SIZE
	.align		4
.L_2201:
        /*2c10*/ 	.byte	0x04, 0x12
        /*2c12*/ 	.short	(.L_2203 - .L_2202)
	.align		4
.L_2202:
        /*2c14*/ 	.word	index@(_ZN7oneflow4cuda7softmax15SoftmaxWarpImplI10SimpleLoadI6__halffE11SimpleStoreIS4_fEfLi1ELi3ELi32ELi1ELb1ELNS1_9AlgorithmE0EEEvT_T0_ll)
        /*2c18*/ 	.word	0x00000000


	//----- nvinfo : EIATTR_MIN_STACK_SIZE
	.align		4
.L_2203:
        /*2c1c*/ 	.byte	0x04, 0x12
        /*2c1e*/ 	.short	(.L_2205 - .L_2204)
	.align		4
.L_2204:
        /*2c20*/ 	.word	index@(_ZN7oneflow4cuda7softmax15SoftmaxWarpImplI10SimpleLoadI6__halffE11SimpleStoreIS4_fEfLi1ELi3ELi32ELi1ELb0ELNS1_9AlgorithmE0EEEvT_T0_ll)
        /*2c24*/ 	.word	0x00000000


	//----- nvinfo : EIATTR_MIN_STACK_SIZE
	.align		4
.L_2205:
        /*2c28*/ 	.byte	0x04, 0x12
        /*2c2a*/ 	.short	(.L_2207 - .L_2206)
	.align		4
.L_2206:
        /*2c2c*/ 	.word	index@(_ZN7oneflow4cuda7softmax15SoftmaxWarpImplI10SimpleLoadI6__halffE11SimpleStoreIS4_fEfLi1ELi2ELi32ELi1ELb1ELNS1_9AlgorithmE0EEEvT_T0_ll)
        /*2c30*/ 	.word	0x00000000


	//----- nvinfo : EIATTR_MIN_STACK_SIZE
	.align		4
.L_2207:
        /*2c34*/ 	.byte	0x04, 0x12
        /*2c36*/ 	.short	(.L_2209 - .L_2208)
	.align		4
.L_2208:
        /*2c38*/ 	.word	index@(_ZN7oneflow4cuda7softmax15SoftmaxWarpImplI10SimpleLoadI6__halffE11SimpleStoreIS4_fEfLi1ELi2ELi32ELi1ELb0ELNS1_9AlgorithmE0EEEvT_T0_ll)
        /*2c3c*/ 	.word	0x00000000


	//----- nvinfo : EIATTR_MIN_STACK_SIZE
	.align		4
.L_2209:
        /*2c40*/ 	.byte	0x04, 0x12
        /*2c42*/ 	.short	(.L_2211 - .L_2210)
	.align		4
.L_2210:
        /*2c44*/ 	.word	index@(_ZN7oneflow4cuda7softmax15SoftmaxWarpImplI10SimpleLoadI6__halffE11SimpleStoreIS4_fEfLi1ELi1ELi32ELi1ELb1ELNS1_9AlgorithmE0EEEvT_T0_ll)
        /*2c48*/ 	.word	0x00000000


	//----- nvinfo : EIATTR_MIN_STACK_SIZE
	.align		4
.L_2211:
        /*2c4c*/ 	.byte	0x04, 0x12
        /*2c4e*/ 	.short	(.L_2213 - .L_2212)
	.align		4
.L_2212:
        /*2c50*/ 	.word	index@(_ZN7oneflow4cuda7softmax15SoftmaxWarpImplI10SimpleLoadI6__halffE11SimpleStoreIS4_fEfLi1ELi1ELi32ELi1ELb0ELNS1_9AlgorithmE0EEEvT_T0_ll)
        /*2c54*/ 	.word	0x00000000


	//----- nvinfo : EIATTR_MIN_STACK_SIZE
	.align		4
.L_2213:
        /*2c58*/ 	.byte	0x04, 0x12
        /*2c5a*/ 	.short	(.L_2215 - .L_2214)
	.align		4
.L_2214:
        /*2c5c*/ 	.word	index@(_ZN7oneflow4cuda7softmax15SoftmaxWarpImplI10SimpleLoadI6__halffE11SimpleStoreIS4_fEfLi1ELi1ELi32ELi2ELb1ELNS1_9AlgorithmE0EEEvT_T0_ll)
        /*2c60*/ 	.word	0x00000000


	//----- nvinfo : EIATTR_MIN_STACK_SIZE
	.align		4
.L_2215:
        /*2c64*/ 	.byte	0x04, 0x12
        /*2c66*/ 	.short	(.L_2217 - .L_2216)
	.align		4
.L_2216:
        /*2c68*/ 	.word	index@(_ZN7oneflow4cuda7softmax15SoftmaxWarpImplI10SimpleLoadI6__halffE11SimpleStoreIS4_fEfLi1ELi1ELi32ELi2ELb0ELNS1_9AlgorithmE0EEEvT_T0_ll)
        /*2c6c*/ 	.word	0x00000000


	//----- nvinfo : EIATTR_MIN_STACK_SIZE
	.align		4
.L_2217:
        /*2c70*/ 	.byte	0x04, 0x12
        /*2c72*/ 	.short	(.L_2219 - .L_2218)
	.align		4
.L_2218:
        /*2c74*/ 	.word	index@(_ZN7oneflow4cuda7softmax15SoftmaxWarpImplI10SimpleLoadI6__halffE11SimpleStoreIS4_fEfLi1ELi1ELi16ELi1ELb1ELNS1_9AlgorithmE0EEEvT_T0_ll)
        /*2c78*/ 	.word	0x00000000


	//----- nvinfo : EIATTR_MIN_STACK_SIZE
	.align		4
.L_2219:
        /*2c7c*/ 	.byte	0x04, 0x12
        /*2c7e*/ 	.short	(.L_2221 - .L_2220)
	.align		4
.L_2220:
        /*2c80*/ 	.word	index@(_ZN7oneflow4cuda7softmax15SoftmaxWarpImplI10SimpleLoadI6__halffE11SimpleStoreIS4_fEfLi1ELi1ELi16ELi1ELb0ELNS1_9AlgorithmE0EEEvT_T0_ll)
        /*2c84*/ 	.word	0x00000000


	//----- nvinfo : EIATTR_MIN_STACK_SIZE
	.align		4
.L_2221:
        /*2c88*/ 	.byte	0x04, 0x12
        /*2c8a*/ 	.short	(.L_2223 - .L_2222)
	.align		4
.L_2222:
        /*2c8c*/ 	.word	index@(_ZN7oneflow4cuda7softmax15SoftmaxWarpImplI10SimpleLoadI6__halffE11SimpleStoreIS4_fEfLi1ELi1ELi16ELi2ELb1ELNS1_9AlgorithmE0EEEvT_T0_ll)
        /*2c90*/ 	.word	0x00000000


	//----- nvinfo : EIATTR_MIN_STACK_SIZE
	.align		4
.L_2223:
        /*2c94*/ 	.byte	0x04, 0x12
        /*2c96*/ 	.short	(.L_2225 - .L_2224)
	.align		4
.L_2224:
        /*2c98*/ 	.word	index@(_ZN7oneflow4cuda7softmax15SoftmaxWarpImplI10SimpleLoadI6__halffE11SimpleStoreIS4_fEfLi1ELi1ELi16ELi2ELb0ELNS1_9AlgorithmE0EEEvT_T0_ll)
        /*2c9c*/ 	.word	0x00000000


	//----- nvinfo : EIATTR_MIN_STACK_SIZE
	.align		4
.L_2225:
        /*2ca0*/ 	.byte	0x04, 0x12
        /*2ca2*/ 	.short	(.L_2227 - .L_2226)
	.align		4
.L_2226:
        /*2ca4*/ 	.word	index@(_ZN7oneflow4cuda7softmax15SoftmaxWarpImplI10SimpleLoadI6__halffE11SimpleStoreIS4_fEfLi1ELi1ELi8ELi1ELb1ELNS1_9AlgorithmE0EEEvT_T0_ll)
        /*2ca8*/ 	.word	0x00000000


	//----- nvinfo : EIATTR_MIN_STACK_SIZE
	.align		4
.L_2227:
        /*2cac*/ 	.byte	0x04, 0x12
        /*2cae*/ 	.short	(.L_2229 - .L_2228)
	.align		4
.L_2228:
        /*2cb0*/ 	.word	index@(_ZN7oneflow4cuda7softmax15SoftmaxWarpImplI10SimpleLoadI6__halffE11SimpleStoreIS4_fEfLi1ELi1ELi8ELi1ELb0ELNS1_9AlgorithmE0EEEvT_T0_ll)
        /*2cb4*/ 	.word	0x00000000


	//----- nvinfo : EIATTR_MIN_STACK_SIZE
	.align		4
.L_2229:
        /*2cb8*/ 	.byte	0x04, 0x12
        /*2cba*/ 	.short	(.L_2231 - .L_2230)
	.align		4
.L_2230:
        /*2cbc*/ 	.word	index@(_ZN7oneflow4cuda7softmax15SoftmaxWarpImplI10SimpleLoadI6__halffE11SimpleStoreIS4_fEfLi1ELi1ELi8ELi2ELb1ELNS1_9AlgorithmE0EEEvT_T0_ll)
        /*2cc0*/ 	.word	0x00000000


	//----- nvinfo : EIATTR_MIN_STACK_SIZE
	.align		4
.L_2231:
        /*2cc4*/ 	.byte	0x04, 0x12
        /*2cc6*/ 	.short	(.L_2233 - .L_2232)
	.align		4
.L_2232:
        /*2cc8*/ 	.word	index@(_ZN7oneflow4cuda7softmax15SoftmaxWarpImplI10SimpleLoadI6__halffE11SimpleStoreIS4_fEfLi1ELi1ELi8ELi2ELb0ELNS1_9AlgorithmE0EEEvT_T0_ll)
        /*2ccc*/ 	.word	0x00000000


	//----- nvinfo : EIATTR_MIN_STACK_SIZE
	.align		4
.L_2233:
        /*2cd0*/ 	.byte	0x04, 0x12
        /*2cd2*/ 	.short	(.L_2235 - .L_2234)
	.align		4
.L_2234:
        /*2cd4*/ 	.word	index@(_ZN7oneflow4cuda7softmax15SoftmaxWarpImplI10SimpleLoadI6__halffE11SimpleStoreIS4_fEfLi1ELi1ELi4ELi1ELb1ELNS1_9AlgorithmE0EEEvT_T0_ll)
        /*2cd8*/ 	.word	0x00000000


	//----- nvinfo : EIATTR_MIN_STACK_SIZE
	.align		4
.L_2235:
        /*2cdc*/ 	.byte	0x04, 0x12
        /*2cde*/ 	.short	(.L_2237 - .L_2236)
	.align		4
.L_2236:
        /*2ce0*/ 	.word	index@(_ZN7oneflow4cuda7softmax15SoftmaxWarpImplI10SimpleLoadI6__halffE11SimpleStoreIS4_fEfLi1ELi1ELi4ELi1ELb0ELNS1_9AlgorithmE0EEEvT_T0_ll)
        /*2ce4*/ 	.word	0x00000000


	//----- nvinfo : EIATTR_MIN_STACK_SIZE
	.align		4
.L_2237:
        /*2ce8*/ 	.byte	0x04, 0x12
        /*2cea*/ 	.short	(.L_2239 - .L_2238)
	.align		4
.L_2238:
        /*2cec*/ 	.word	index@(_ZN7oneflow4cuda7softmax15SoftmaxWarpImplI10SimpleLoadI6__halffE11SimpleStoreIS4_fEfLi1ELi1ELi4ELi2ELb1ELNS1_9AlgorithmE0EEEvT_T0_ll)
        /*2cf0*/ 	.word	0x00000000


	//----- nvinfo : EIATTR_MIN_STACK_SIZE
	.align		4
.L_2239:
        /*2cf4*/ 	.byte	0x04, 0x12
        /*2cf6*/ 	.short	(.L_2241 - .L_2240)
	.align		4
.L_2240:
        /*2cf8*/ 	.word	index@(_ZN7oneflow4cuda7softmax15SoftmaxWarpImplI10SimpleLoadI6__halffE11SimpleStoreIS4_fEfLi1ELi1ELi4ELi2ELb0ELNS1_9AlgorithmE0EEEvT_T0_ll)
        /*2cfc*/ 	.word	0x00000000


	//----- nvinfo : EIATTR_MIN_STACK_SIZE
	.align		4
.L_2241:
        /*2d00*/ 	.byte	0x04, 0x12
        /*2d02*/ 	.short	(.L_2243 - .L_2242)
	.align		4
.L_2242:
        /*2d04*/ 	.word	index@(_ZN7oneflow4cuda7softmax15SoftmaxWarpImplI10SimpleLoadI6__halffE11SimpleStoreIS4_fEfLi1ELi1ELi2ELi1ELb1ELNS1_9AlgorithmE0EEEvT_T0_ll)
        /*2d08*/ 	.word	0x00000000


	//----- nvinfo : EIATTR_MIN_STACK_SIZE
	.align		4
.L_2243:
        /*2d0c*/ 	.byte	0x04, 0x12
        /*2d0e*/ 	.short	(.L_2245 - .L_2244)
	.align		4
.L_2244:
        /*2d10*/ 	.word	index@(_ZN7oneflow4cuda7softmax15SoftmaxWarpImplI10SimpleLoadI6__halffE11SimpleStoreIS4_fEfLi1ELi1ELi2ELi1ELb0ELNS1_9AlgorithmE0EEEvT_T0_ll)
        /*2d14*/ 	.word	0x00000000


	//----- nvinfo : EIATTR_MIN_STACK_SIZE
	.align		4
.L_2245:
        /*2d18*/ 	.byte	0x04, 0x12
        /*2d1a*/ 	.short	(.L_2247 - .L_2246)
	.align		4
.L_2246:
        /*2d1c*/ 	.word	index@(_ZN7oneflow4cuda7softmax15SoftmaxWarpImplI10SimpleLoadI6__halffE11SimpleStoreIS4_fEfLi1ELi1ELi2ELi2ELb1ELNS1_9AlgorithmE0EEEvT_T0_ll)
        /*2d20*/ 	.word	0x00000000


	//----- nvinfo : EIATTR_MIN_STACK_SIZE
	.align		4
.L_2247:
        /*2d24*/ 	.byte	0x04, 0x12
        /*2d26*/ 	.short	(.L_2249 - .L_2248)
	.align		4
.L_2248:
        /*2d28*/ 	.word	index@(_ZN7oneflow4cuda7softmax15SoftmaxWarpImplI10SimpleLoadI6__halffE11SimpleStoreIS4_fEfLi1ELi1ELi2ELi2ELb0ELNS1_9AlgorithmE0EEEvT_T0_ll)
        /*2d2c*/ 	.word	0x00000000


	//----- nvinfo : EIATTR_MIN_STACK_SIZE
	.align		4
.L_2249:
        /*2d30*/ 	.byte	0x04, 0x12
        /*2d32*/ 	.short	(.L_2251 - .L_2250)
	.align		4
.L_2250:
        /*2d34*/ 	.word	index@(_ZN7oneflow4cuda7softmax15SoftmaxWarpImplI10SimpleLoadI6__halffE11SimpleStoreIS4_fEfLi1ELi1ELi1ELi1ELb1ELNS1_9AlgorithmE0EEEvT_T0_ll)
        /*2d38*/ 	.word	0x00000000


	//----- nvinfo : EIATTR_MIN_STACK_SIZE
	.align		4
.L_2251:
        /*2d3c*/ 	.byte	0x04, 0x12
        /*2d3e*/ 	.short	(.L_2253 - .L_2252)
	.align		4
.L_2252:
        /*2d40*/ 	.word	index@(_ZN7oneflow4cuda7softmax15SoftmaxWarpImplI10SimpleLoadI6__halffE11SimpleStoreIS4_fEfLi1ELi1ELi1ELi1ELb0ELNS1_9AlgorithmE0EEEvT_T0_ll)
        /*2d44*/ 	.word	0x00000000


	//----- nvinfo : EIATTR_MIN_STACK_SIZE
	.align		4
.L_2253:
        /*2d48*/ 	.byte	0x04, 0x12
        /*2d4a*/ 	.short	(.L_2255 - .L_2254)
	.align		4
.L_2254:
        /*2d4c*/ 	.word	index@(_ZN7oneflow4cuda7softmax15SoftmaxWarpImplI10SimpleLoadI6__halffE11SimpleStoreIS4_fEfLi1ELi1ELi1ELi2ELb1ELNS1_9AlgorithmE0EEEvT_T0_ll)
        /*2d50*/ 	.word	0x00000000


	//----- nvinfo : EIATTR_MIN_STACK_SIZE
	.align		4
.L_2255:
        /*2d54*/ 	.byte	0x04, 0x12
        /*2d56*/ 	.short	(.L_2257 - .L_2256)
	.align		4
.L_2256:
        /*2d58*/ 	.word	index@(_ZN7oneflow4cuda7softmax15SoftmaxWarpImplI10SimpleLoadI6__halffE11SimpleStoreIS4_fEfLi1ELi1ELi1ELi2ELb0ELNS1_9AlgorithmE0EEEvT_T0_ll)
        /*2d5c*/ 	.word	0x00000000


	//----- nvinfo : EIATTR_MIN_STACK_SIZE
	.align		4
.L_2257:
        /*2d60*/ 	.byte	0x04, 0x12
        /*2d62*/ 	.short	(.L_2259 - .L_2258)
	.align		4
.L_2258:
        /*2d64*/ 	.word	index@(_ZN7oneflow4cuda7softmax15SoftmaxWarpImplI10SimpleLoadI6__halffE11SimpleStoreIS4_fEfLi2ELi32ELi32ELi1ELb1ELNS1_9AlgorithmE0EEEvT_T0_ll)
        /*2d68*/ 	.word	0x00000000


	//----- nvinfo : EIATTR_MIN_STACK_SIZE
	.align		4
.L_2259:
        /*2d6c*/ 	.byte	0x04, 0x12
        /*2d6e*/ 	.short	(.L_2261 - .L_2260)
	.align		4
.L_2260:
        /*2d70*/ 	.word	index@(_ZN7oneflow4cuda7softmax15SoftmaxWarpImplI10SimpleLoadI6__halffE11SimpleStoreIS4_fEfLi2ELi32ELi32ELi1ELb0ELNS1_9AlgorithmE0EEEvT_T0_ll)
        /*2d74*/ 	.word	0x00000000


	//----- nvinfo : EIATTR_MIN_STACK_SIZE
	.align		4
.L_2261:
        /*2d78*/ 	.byte	0x04, 0x12
        /*2d7a*/ 	.short	(.L_2263 - .L_2262)
	.align		4
.L_2262:
        /*2d7c*/ 	.word	index@(_ZN7oneflow4cuda7softmax15SoftmaxWarpImplI10SimpleLoadI6__halffE11SimpleStoreIS4_fEfLi2ELi30ELi32ELi1ELb1ELNS1_9AlgorithmE0EEEvT_T0_ll)
        /*2d80*/ 	.word	0x00000000


	//----- nvinfo : EIATTR_MIN_STACK_SIZE
	.align		4
.L_2263:
        /*2d84*/ 	.byte	0x04, 0x12
        /*2d86*/ 	.short	(.L_2265 - .L_2264)
	.align		4
.L_2264:
        /*2d88*/ 	.word	index@(_ZN7oneflow4cuda7softmax15SoftmaxWarpImplI10SimpleLoadI6__halffE11SimpleStoreIS4_fEfLi2ELi30ELi32ELi1ELb0ELNS1_9AlgorithmE0EEEvT_T0_ll)
        /*2d8c*/ 	.word	0x00000000


	//----- nvinfo : EIATTR_MIN_STACK_SIZE
	.align		4
.L_2265:
        /*2d90*/ 	.byte	0x04, 0x12
        /*2d92*/ 	.short	(.L_2267 - .L_2266)
	.align		4
.L_2266:
        /*2d94*/ 	.word	index@(_ZN7oneflow4cuda7softmax15SoftmaxWarpImplI10SimpleLoadI6__halffE11SimpleStoreIS4_fEfLi2ELi28ELi32ELi1ELb1ELNS1_9AlgorithmE0EEEvT_T0_ll)
        /*2d98*/ 	.word	0x00000000


	//----- nvinfo : EIATTR_MIN_STACK_SIZE
	.align		4
.L_2267:
        /*2d9c*/ 	.byte	0x04, 0x12
        /*2d9e*/ 	.short	(.L_2269 - .L_2268)
	.align		4
.L_2268:
        /*2da0*/ 	.word	index@(_ZN7oneflow4cuda7softmax15SoftmaxWarpImplI10SimpleLoadI6__halffE11SimpleStoreIS4_fEfLi2ELi28ELi32ELi1ELb0ELNS1_9AlgorithmE0EEEvT_T0_ll)
        /*2da4*/ 	.word	0x00000000


	//----- nvinfo : EIATTR_MIN_STACK_SIZE
	.align		4
.L_2269:
        /*2da8*/ 	.byte	0x04, 0x12
        /*2daa*/ 	.short	(.L_2271 - .L_2270)
	.align		4
.L_2270:
        /*2dac*/ 	.word	index@(_ZN7oneflow4cuda7softmax15SoftmaxWarpImplI10SimpleLoadI6__halffE11SimpleStoreIS4_fEfLi2ELi26ELi32ELi1ELb1ELNS1_9AlgorithmE0EEEvT_T0_ll)
        /*2db0*/ 	.word	0x00000000


	//----- nvinfo : EIATTR_MIN_STACK_SIZE
	.align		4
.L_2271:
        /*2db4*/ 	.byte	0x04, 0x12
        /*2db6*/ 	.short	(.L_2273 - .L_2272)
	.align		4
.L_2272:
        /*2db8*/ 	.word	index@(_ZN7oneflow4cuda7softmax15SoftmaxWarpImplI10SimpleLoadI6__halffE11SimpleStoreIS4_fEfLi2ELi26ELi32ELi1ELb0ELNS1_9AlgorithmE0EEEvT_T0_ll)
        /*2dbc*/ 	.word	0x00000000


	//----- nvinfo : EIATTR_MIN_STACK_SIZE
	.align		4
.L_2273:
        /*2dc0*/ 	.byte	0x04, 0x12
        /*2dc2*/ 	.short	(.L_2275 - .L_2274)
	.align		4
.L_2274:
        /*2dc4*/ 	.word	index@(_ZN7oneflow4cuda7softmax15SoftmaxWarpImplI10SimpleLoadI6__halffE11SimpleStoreIS4_fEfLi2ELi24ELi32ELi1ELb1ELNS1_9AlgorithmE0EEEvT_T0_ll)
        /*2dc8*/ 	.word	0x00000000


	//----- nvinfo : EIATTR_MIN_STACK_SIZE
	.align		4
.L_2275:
        /*2dcc*/ 	.byte	0x04, 0x12
        /*2dce*/ 	.short	(.L_2277 - .L_2276)
	.align		4
.L_2276:
        /*2dd0*/ 	.word	index@(_ZN7oneflow4cuda7softmax15SoftmaxWarpImplI10SimpleLoadI6__halffE11SimpleStoreIS4_fEfLi2ELi24ELi32ELi1ELb0ELNS1_9AlgorithmE0EEEvT_T0_ll)
        /*2dd4*/ 	.word	0x00000000


	//----- nvinfo : EIATTR_MIN_STACK_SIZE
	.align		4
.L_2277:
        /*2dd8*/ 	.byte	0x04, 0x12
        /*2dda*/ 	.short	(.L_2279 - .L_2278)
	.align		4
.L_2278:
        /*2ddc*/ 	.word	index@(_ZN7oneflow4cuda7softmax15SoftmaxWarpImplI10SimpleLoadI6__halffE11SimpleStoreIS4_fEfLi2ELi22ELi32ELi1ELb1ELNS1_9AlgorithmE0EEEvT_T0_ll)
        /*2de0*/ 	.word	0x00000000


	//----- nvinfo : EIATTR_MIN_STACK_SIZE
	.align		4
.L_2279:
        /*2de4*/ 	.byte	0x04, 0x12
        /*2de6*/ 	.short	(.L_2281 - .L_2280)
	.align		4
.L_2280:
        /*2de8*/ 	.word	index@(_ZN7oneflow4cuda7softmax15SoftmaxWarpImplI10SimpleLoadI6__halffE11SimpleStoreIS4_fEfLi2ELi22ELi32ELi1ELb0ELNS1_9AlgorithmE0EEEvT_T0_ll)
        /*2dec*/ 	.word	0x00000000


	//----- nvinfo : EIATTR_MIN_STACK_SIZE
	.align		4
.L_2281:
        /*2df0*/ 	.byte	0x04, 0x12
        /*2df2*/ 	.short	(.L_2283 - .L_2282)
	.align		4
.L_2282:
        /*2df4*/ 	.word	index@(_ZN7oneflow4cuda7softmax15SoftmaxWarpImplI10SimpleLoadI6__halffE11SimpleStoreIS4_fEfLi2ELi20ELi32ELi1ELb1ELNS1_9AlgorithmE0EEEvT_T0_ll)
        /*2df8*/ 	.word	0x00000000


	//----- nvinfo : EIATTR_MIN_STACK_SIZE
	.align		4
.L_2283:
        /*2dfc*/ 	.byte	0x04, 0x12
        /*2dfe*/ 	.short	(.L_2285 - .L_2284)
	.align		4
.L_2284:
        /*2e00*/ 	.word	index@(_ZN7oneflow4cuda7softmax15SoftmaxWarpImplI10SimpleLoadI6__halffE11SimpleStoreIS4_fEfLi2ELi20ELi32ELi1ELb0ELNS1_9AlgorithmE0EEEvT_T0_ll)
        /*2e04*/ 	.word	0x00000000


	//----- nvinfo : EIATTR_MIN_STACK_SIZE
	.align		4
.L_2285:
        /*2e08*/ 	.byte	0x04, 0x12
        /*2e0a*/ 	.short	(.L_2287 - .L_2286)
	.align		4
.L_2286:
        /*2e0c*/ 	.word	index@(_ZN7oneflow4cuda7softmax15SoftmaxWarpImplI10SimpleLoadI6__halffE11SimpleStoreIS4_fEfLi2ELi18ELi32ELi1ELb1ELNS1_9AlgorithmE0EEEvT_T0_ll)
        /*2e10*/ 	.word	0x00000000


	//----- nvinfo : EIATTR_MIN_STACK_SIZE
	.align		4
.L_2287:
        /*2e14*/ 	.byte	0x04, 0x12
        /*2e16*/ 	.short	(.L_2289 - .L_2288)
	.align		4
.L_2288:
        /*2e18*/ 	.word	index@(_ZN7oneflow4cuda7softmax15SoftmaxWarpImplI10SimpleLoadI6__halffE11SimpleStoreIS4_fEfLi2ELi18ELi32ELi1ELb0ELNS1_9AlgorithmE0EEEvT_T0_ll)
        /*2e1c*/ 	.word	0x00000000


	//----- nvinfo : EIATTR_MIN_STACK_SIZE
	.align		4
.L_2289:
        /*2e20*/ 	.byte	0x04, 0x12
        /*2e22*/ 	.short	(.L_2291 - .L_2290)
	.align		4
.L_2290:
        /*2e24*/ 	.word	index@(_ZN7oneflow4cuda7softmax15SoftmaxWarpImplI10SimpleLoadI6__halffE11SimpleStoreIS4_fEfLi2ELi16ELi32ELi1ELb1ELNS1_9AlgorithmE0EEEvT_T0_ll)
        /*2e28*/ 	.word	0x00000000


	//----- nvinfo : EIATTR_MIN_STACK_SIZE
	.align		4
.L_2291:
        /*2e2c*/ 	.byte	0x04, 0x12
        /*2e2e*/ 	.short	(.L_2293 - .L_2292)
	.align		4
.L_2292:
        /*2e30*/ 	.word	index@(_ZN7oneflow4cuda7softmax15SoftmaxWarpImplI10SimpleLoadI6__halffE11SimpleStoreIS4_fEfLi2ELi16ELi32ELi1ELb0ELNS1_9AlgorithmE0EEEvT_T0_ll)
        /*2e34*/ 	.word	0x00000000


	//----- nvinfo : EIATTR_MIN_STACK_SIZE
	.align		4
.L_2293:
        /*2e38*/ 	.byte	0x04, 0x12
        /*2e3a*/ 	.short	(.L_2295 - .L_2294)
	.align		4
.L_2294:
        /*2e3c*/ 	.word	index@(_ZN7oneflow4cuda7softmax15SoftmaxWarpImplI10SimpleLoadI6__halffE11SimpleStoreIS4_fEfLi2ELi14ELi32ELi1ELb1ELNS1_9AlgorithmE0EEEvT_T0_ll)
        /*2e40*/ 	.word	0x00000000


	//----- nvinfo : EIATTR_MIN_STACK_SIZE
	.align		4
.L_2295:
        /*2e44*/ 	.byte	0x04, 0x12
        /*2e46*/ 	.short	(.L_2297 - .L_2296)
	.align		4
.L_2296:
        /*2e48*/ 	.word	index@(_ZN7oneflow4cuda7softmax15SoftmaxWarpImplI10SimpleLoadI6__halffE11SimpleStoreIS4_fEfLi2ELi14ELi32ELi1ELb0ELNS1_9AlgorithmE0EEEvT_T0_ll)
        /*2e4c*/ 	.word	0x00000000


	//----- nvinfo : EIATTR_MIN_STACK_SIZE
	.align		4
.L_2297:
        /*2e50*/ 	.byte	0x04, 0x12
        /*2e52*/ 	.short	(.L_2299 - .L_2298)
	.align		4
.L_2298:
        /*2e54*/ 	.word	index@(_ZN7oneflow4cuda7softmax15SoftmaxWarpImplI10SimpleLoadI6__halffE11SimpleStoreIS4_fEfLi2ELi12ELi32ELi1ELb1ELNS1_9AlgorithmE0EEEvT_T0_ll)
        /*2e58*/ 	.word	0x00000000


	//----- nvinfo : EIATTR_MIN_STACK_SIZE
	.align		4
.L_2299:
        /*2e5c*/ 	.byte	0x04, 0x12
        /*2e5e*/ 	.short	(.L_2301 - .L_2300)
	.align		4
.L_2300:
        /*2e60*/ 	.word	index@(_ZN7oneflow4cuda7softmax15SoftmaxWarpImplI10SimpleLoadI6__halffE11SimpleStoreIS4_fEfLi2ELi12ELi32ELi1ELb0ELNS1_9AlgorithmE0EEEvT_T0_ll)
        /*2e64*/ 	.word	0x00000000


	//----- nvinfo : EIATTR_MIN_STACK_SIZE
	.align		4
.L_2301:
        /*2e68*/ 	.byte	0x04, 0x12
        /*2e6a*/ 	.short	(.L_2303 - .L_2302)
	.align		4
.L_2302:
        /*2e6c*/ 	.word	index@(_ZN7oneflow4cuda7softmax15SoftmaxWarpImplI10SimpleLoadI6__halffE11SimpleStoreIS4_fEfLi2ELi10ELi32ELi1ELb1ELNS1_9AlgorithmE0EEEvT_T0_ll)
        /*2e70*/ 	.word	0x00000000


	//----- nvinfo : EIATTR_MIN_STACK_SIZE
	.align		4
.L_2303:
        /*2e74*/ 	.byte	0x04, 0x12
        /*2e76*/ 	.short	(.L_2305 - .L_2304)
	.align		4
.L_2304:
        /*2e78*/ 	.word	index@(_ZN7oneflow4cuda7softmax15SoftmaxWarpImplI10SimpleLoadI6__halffE11SimpleStoreIS4_fEfLi2ELi10ELi32ELi1ELb0ELNS1_9AlgorithmE0EEEvT_T0_ll)
        /*2e7c*/ 	.word	0x00000000


	//----- nvinfo : EIATTR_MIN_STACK_SIZE
	.align		4
.L_2305:
        /*2e80*/ 	.byte	0x04, 0x12
        /*2e82*/ 	.short	(.L_2307 - .L_2306)
	.align		4
.L_2306:
        /*2e84*/ 	.word	index@(_ZN7oneflow4cuda7softmax15SoftmaxWarpImplI10SimpleLoadI6__halffE11SimpleStoreIS4_fEfLi2ELi8ELi32ELi1ELb1ELNS1_9AlgorithmE0EEEvT_T0_ll)
        /*2e88*/ 	.word	0x00000000


	//----- nvinfo : EIATTR_MIN_STACK_SIZE
	.align		4
.L_2307:
        /*2e8c*/ 	.byte	0x04, 0x12
        /*2e8e*/ 	.short	(.L_2309 - .L_2308)
	.align		4
.L_2308:
        /*2e90*/ 	.word	index@(_ZN7oneflow4cuda7softmax15SoftmaxWarpImplI10SimpleLoadI6__halffE11SimpleStoreIS4_fEfLi2ELi8ELi32ELi1ELb0ELNS1_9AlgorithmE0EEEvT_T0_ll)
        /*2e94*/ 	.word	0x00000000


	//----- nvinfo : EIATTR_MIN_STACK_SIZE
	.align		4
.L_2309:
        /*2e98*/ 	.byte	0x04, 0x12
        /*2e9a*/ 	.short	(.L_2311 - .L_2310)
	.align		4
.L_2310:
        /*2e9c*/ 	.word	index@(_ZN7oneflow4cuda7softmax15SoftmaxWarpImplI10SimpleLoadI6__halffE11SimpleStoreIS4_fEfLi2ELi6ELi32ELi1ELb1ELNS1_9AlgorithmE0EEEvT_T0_ll)
        /*2ea0*/ 	.word	0x00000000


	//----- nvinfo : EIATTR_MIN_STACK_SIZE
	.align		4
.L_2311:
        /*2ea4*/ 	.byte	0x04, 0x12
        /*2ea6*/ 	.short	(.L_2313 - .L_2312)
	.align		4
.L_2312:
        /*2ea8*/ 	.word	index@(_ZN7oneflow4cuda7softmax15SoftmaxWarpImplI10SimpleLoadI6__halffE11SimpleStoreIS4_fEfLi2ELi6ELi32ELi1ELb0ELNS1_9AlgorithmE0EEEvT_T0_ll)
        /*2eac*/ 	.word	0x00000000


	//----- nvinfo : EIATTR_MIN_STACK_SIZE
	.align		4
.L_2313:
        /*2eb0*/ 	.byte	0x04, 0x12
        /*2eb2*/ 	.short	(.L_2315 - .L_2314)
	.align		4
.L_2314:
        /*2eb4*/ 	.word	index@(_ZN7oneflow4cuda7softmax15SoftmaxWarpImplI10SimpleLoadI6__halffE11SimpleStoreIS4_fEfLi2ELi4ELi32ELi1ELb1ELNS1_9AlgorithmE0EEEvT_T0_ll)
        /*2eb8*/ 	.word	0x00000000


	//----- nvinfo : EIATTR_MIN_STACK_SIZE
	.align		4
.L_2315:
        /*2ebc*/ 	.byte	0x04, 0x12
        /*2ebe*/ 	.short	(.L_2317 - .L_2316)
	.align		4
.L_2316:
        /*2ec0*/ 	.word	index@(_ZN7oneflow4cuda7softmax15SoftmaxWarpImplI10SimpleLoadI6__halffE11SimpleStoreIS4_fEfLi2ELi4ELi32ELi1ELb0ELNS1_9AlgorithmE0EEEvT_T0_ll)
        /*2ec4*/ 	.word	0x00000000


	//----- nvinfo : EIATTR_MIN_STACK_SIZE
	.align		4
.L_2317:
        /*2ec8*/ 	.byte	0x04, 0x12
        /*2eca*/ 	.short	(.L_2319 - .L_2318)
	.align		4
.L_2318:
        /*2ecc*/ 	.word	index@(_ZN7oneflow4cuda7softmax15SoftmaxWarpImplI10SimpleLoadI6__halffE11SimpleStoreIS4_fEfLi2ELi2ELi32ELi1ELb1ELNS1_9AlgorithmE0EEEvT_T0_ll)
        /*2ed0*/ 	.word	0x00000000


	//----- nvinfo : EIATTR_MIN_STACK_SIZE
	.align		4
.L_2319:
        /*2ed4*/ 	.byte	0x04, 0x12
        /*2ed6*/ 	.short	(.L_2321 - .L_2320)
	.align		4
.L_2320:
        /*2ed8*/ 	.word	index@(_ZN7oneflow4cuda7softmax15SoftmaxWarpImplI10SimpleLoadI6__halffE11SimpleStoreIS4_fEfLi2ELi2ELi32ELi1ELb0ELNS1_9AlgorithmE0EEEvT_T0_ll)
        /*2edc*/ 	.word	0x00000000


	//----- nvinfo : EIATTR_MIN_STACK_SIZE
	.align		4
.L_2321:
        /*2ee0*/ 	.byte	0x04, 0x12
        /*2ee2*/ 	.short	(.L_2323 - .L_2322)
	.align		4
.L_2322:
        /*2ee4*/ 	.word	index@(_ZN7oneflow4cuda7softmax15SoftmaxWarpImplI10SimpleLoadI6__halffE11SimpleStoreIS4_fEfLi2ELi2ELi32ELi2ELb1ELNS1_9AlgorithmE0EEEvT_T0_ll)
        /*2ee8*/ 	.word	0x00000000


	//----- nvinfo : EIATTR_MIN_STACK_SIZE
	.align		4
.L_2323:
        /*2eec*/ 	.byte	0x04, 0x12
        /*2eee*/ 	.short	(.L_2325 - .L_2324)
	.align		4
.L_2324:
        /*2ef0*/ 	.word	index@(_ZN7oneflow4cuda7softmax15SoftmaxWarpImplI10SimpleLoadI6__halffE11SimpleStoreIS4_fEfLi2ELi2ELi32ELi2ELb0ELNS1_9AlgorithmE0EEEvT_T0_ll)
        /*2ef4*/ 	.word	0x00000000


	//----- nvinfo : EIATTR_MIN_STACK_SIZE
	.align		4
.L_2325:
        /*2ef8*/ 	.byte	0x04, 0x12
        /*2efa*/ 	.short	(.L_2327 - .L_2326)
	.align		4
.L_2326:
        /*2efc*/ 	.word	index@(_ZN7oneflow4cuda7softmax15SoftmaxWarpImplI10SimpleLoadI6__halffE11SimpleStoreIS4_fEfLi2ELi2ELi16ELi1ELb1ELNS1_9AlgorithmE0EEEvT_T0_ll)
        /*2f00*/ 	.word	0x00000000


	//----- nvinfo : EIATTR_MIN_STACK_SIZE
	.align		4
.L_2327:
        /*2f04*/ 	.byte	0x04, 0x12
        /*2f06*/ 	.short	(.L_2329 - .L_2328)
	.align		4
.L_2328:
        /*2f08*/ 	.word	index@(_ZN7oneflow4cuda7softmax15SoftmaxWarpImplI10SimpleLoadI6__halffE11SimpleStoreIS4_fEfLi2ELi2ELi16ELi1ELb0ELNS1_9AlgorithmE0EEEvT_T0_ll)
        /*2f0c*/ 	.word	0x00000000


	//----- nvinfo : EIATTR_MIN_STACK_SIZE
	.align		4
.L_2329:
        /*2f10*/ 	.byte	0x04, 0x12
        /*2f12*/ 	.short	(.L_2331 - .L_2330)
	.align		4
.L_2330:
        /*2f14*/ 	.word	index@(_ZN7oneflow4cuda7softmax15SoftmaxWarpImplI10SimpleLoadI6__halffE11SimpleStoreIS4_fEfLi2ELi2ELi16ELi2ELb1ELNS1_9AlgorithmE0EEEvT_T0_ll)
        /*2f18*/ 	.word	0x00000000


	//----- nvinfo : EIATTR_MIN_STACK_SIZE
	.align		4
.L_2331:
        /*2f1c*/ 	.byte	0x04, 0x12
        /*2f1e*/ 	.short	(.L_2333 - .L_2332)
	.align		4
.L_2332:
        /*2f20*/ 	.word	index@(_ZN7oneflow4cuda7softmax15SoftmaxWarpImplI10SimpleLoadI6__halffE11SimpleStoreIS4_fEfLi2ELi2ELi16ELi2ELb0ELNS1_9AlgorithmE0EEEvT_T0_ll)
        /*2f24*/ 	.word	0x00000000


	//----- nvinfo : EIATTR_MIN_STACK_SIZE
	.align		4
.L_2333:
        /*2f28*/ 	.byte	0x04, 0x12
        /*2f2a*/ 	.short	(.L_2335 - .L_2334)
	.align		4
.L_2334:
        /*2f2c*/ 	.word	index@(_ZN7oneflow4cuda7softmax15SoftmaxWarpImplI10SimpleLoadI6__halffE11SimpleStoreIS4_fEfLi2ELi2ELi8ELi1ELb1ELNS1_9AlgorithmE0EEEvT_T0_ll)
        /*2f30*/ 	.word	0x00000000


	//----- nvinfo : EIATTR_MIN_STACK_SIZE
	.align		4
.L_2335:
        /*2f34*/ 	.byte	0x04, 0x12
        /*2f36*/ 	.short	(.L_2337 - .L_2336)
	.align		4
.L_2336:
        /*2f38*/ 	.word	index@(_ZN7oneflow4cuda7softmax15SoftmaxWarpImplI10SimpleLoadI6__halffE11SimpleStoreIS4_fEfLi2ELi2ELi8ELi1ELb0ELNS1_9AlgorithmE0EEEvT_T0_ll)
        /*2f3c*/ 	.word	0x00000000


	//----- nvinfo : EIATTR_MIN_STACK_SIZE
	.align		4
.L_2337:
        /*2f40*/ 	.byte	0x04, 0x12
        /*2f42*/ 	.short	(.L_2339 - .L_2338)
	.align		4
.L_2338:
        /*2f44*/ 	.word	index@(_ZN7oneflow4cuda7softmax15SoftmaxWarpImplI10SimpleLoadI6__halffE11SimpleStoreIS4_fEfLi2ELi2ELi8ELi2ELb1ELNS1_9AlgorithmE0EEEvT_T0_ll)
        /*2f48*/ 	.word	0x00000000


	//----- nvinfo : EIATTR_MIN_STACK_SIZE
	.align		4
.L_2339:
        /*2f4c*/ 	.byte	0x04, 0x12
        /*2f4e*/ 	.short	(.L_2341 - .L_2340)
	.align		4
.L_2340:
        /*2f50*/ 	.word	index@(_ZN7oneflow4cuda7softmax15SoftmaxWarpImplI10SimpleLoadI6__halffE11SimpleStoreIS4_fEfLi2ELi2ELi8ELi2ELb0ELNS1_9AlgorithmE0EEEvT_T0_ll)
        /*2f54*/ 	.word	0x00000000


	//----- nvinfo : EIATTR_MIN_STACK_SIZE
	.align		4
.L_2341:
        /*2f58*/ 	.byte	0x04, 0x12
        /*2f5a*/ 	.short	(.L_2343 - .L_2342)
	.align		4
.L_2342:
        /*2f5c*/ 	.word	index@(_ZN7oneflow4cuda7softmax15SoftmaxWarpImplI10SimpleLoadI6__halffE11SimpleStoreIS4_fEfLi2ELi2ELi4ELi1ELb1ELNS1_9AlgorithmE0EEEvT_T0_ll)
        /*2f60*/ 	.word	0x00000000


	//----- nvinfo : EIATTR_MIN_STACK_SIZE
	.align		4
.L_2343:
        /*2f64*/ 	.byte	0x04, 0x12
        /*2f66*/ 	.short	(.L_2345 - .L_2344)
	.align		4
.L_2344:
        /*2f68*/ 	.word	index@(_ZN7oneflow4cuda7softmax15SoftmaxWarpImplI10SimpleLoadI6__halffE11SimpleStoreIS4_fEfLi2ELi2ELi4ELi1ELb0ELNS1_9AlgorithmE0EEEvT_T0_ll)
        /*2f6c*/ 	.word	0x00000000


	//----- nvinfo : EIATTR_MIN_STACK_SIZE
	.align		4
.L_2345:
        /*2f70*/ 	.byte	0x04, 0x12
        /*2f72*/ 	.short	(.L_2347 - .L_2346)
	.align		4
.L_2346:
        /*2f74*/ 	.word	index@(_ZN7oneflow4cuda7softmax15SoftmaxWarpImplI10SimpleLoadI6__halffE11SimpleStoreIS4_fEfLi2ELi2ELi4ELi2ELb1ELNS1_9AlgorithmE0EEEvT_T0_ll)
        /*2f78*/ 	.word	0x00000000


	//----- nvinfo : EIATTR_MIN_STACK_SIZE
	.align		4
.L_2347:
        /*2f7c*/ 	.byte	0x04, 0x12
        /*2f7e*/ 	.short	(.L_2349 - .L_2348)
	.align		4
.L_2348:
        /*2f80*/ 	.word	index@(_ZN7oneflow4cuda7softmax15SoftmaxWarpImplI10SimpleLoadI6__halffE11SimpleStoreIS4_fEfLi2ELi2ELi4ELi2ELb0ELNS1_9AlgorithmE0EEEvT_T0_ll)
        /*2f84*/ 	.word	0x00000000


	//----- nvinfo : EIATTR_MIN_STACK_SIZE
	.align		4
.L_2349:
        /*2f88*/ 	.byte	0x04, 0x12
        /*2f8a*/ 	.short	(.L_2351 - .L_2350)
	.align		4
.L_2350:
        /*2f8c*/ 	.word	index@(_ZN7oneflow4cuda7softmax15SoftmaxWarpImplI10SimpleLoadI6__halffE11SimpleStoreIS4_fEfLi2ELi2ELi2ELi1ELb1ELNS1_9AlgorithmE0EEEvT_T0_ll)
        /*2f90*/ 	.word	0x00000000


	//----- nvinfo : EIATTR_MIN_STACK_SIZE
	.align		4
.L_2351:
        /*2f94*/ 	.byte	0x04, 0x12
        /*2f96*/ 	.short	(.L_2353 - .L_2352)
	.align		4
.L_2352:
        /*2f98*/ 	.word	index@(_ZN7oneflow4cuda7softmax15SoftmaxWarpImplI10SimpleLoadI6__halffE11SimpleStoreIS4_fEfLi2ELi2ELi2ELi1ELb0ELNS1_9AlgorithmE0EEEvT_T0_ll)
        /*2f9c*/ 	.word	0x00000000


	//----- nvinfo : EIATTR_MIN_STACK_SIZE
	.align		4
.L_2353:
        /*2fa0*/ 	.byte	0x04, 0x12
        /*2fa2*/ 	.short	(.L_2355 - .L_2354)
	.align		4
.L_2354:
        /*2fa4*/ 	.word	index@(_ZN7oneflow4cuda7softmax15SoftmaxWarpImplI10SimpleLoadI6__halffE11SimpleStoreIS4_fEfLi2ELi2ELi2ELi2ELb1ELNS1_9AlgorithmE0EEEvT_T0_ll)
        /*2fa8*/ 	.word	0x00000000


	//----- nvinfo : EIATTR_MIN_STACK_SIZE
	.align		4
.L_2355:
        /*2fac*/ 	.byte	0x04, 0x12
        /*2fae*/ 	.short	(.L_2357 - .L_2356)
	.align		4
.L_2356:
        /*2fb0*/ 	.word	index@(_ZN7oneflow4cuda7softmax15SoftmaxWarpImplI10SimpleLoadI6__halffE11SimpleStoreIS4_fEfLi2ELi2ELi2ELi2ELb0ELNS1_9AlgorithmE0EEEvT_T0_ll)
        /*2fb4*/ 	.word	0x00000000


	//----- nvinfo : EIATTR_MIN_STACK_SIZE
	.align		4
.L_2357:
        /*2fb8*/ 	.byte	0x04, 0x12
        /*2fba*/ 	.short	(.L_2359 - .L_2358)
	.align		4
.L_2358:
        /*2fbc*/ 	.word	index@(_ZN7oneflow4cuda7softmax15SoftmaxWarpImplI10SimpleLoadI6__halffE11SimpleStoreIS4_fEfLi2ELi2ELi1ELi1ELb1ELNS1_9AlgorithmE0EEEvT_T0_ll)
        /*2fc0*/ 	.word	0x00000000


	//----- nvinfo : EIATTR_MIN_STACK_SIZE
	.align		4
.L_2359:
        /*2fc4*/ 	.byte	0x04, 0x12
        /*2fc6*/ 	.short	(.L_2361 - .L_2360)
	.align		4
.L_2360:
        /*2fc8*/ 	.word	index@(_ZN7oneflow4cuda7softmax15SoftmaxWarpImplI10SimpleLoadI6__halffE11SimpleStoreIS4_fEfLi2ELi2ELi1ELi1ELb0ELNS1_9AlgorithmE0EEEvT_T0_ll)
        /*2fcc*/ 	.word	0x00000000


	//----- nvinfo : EIATTR_MIN_STACK_SIZE
	.align		4
.L_2361:
        /*2fd0*/ 	.byte	0x04, 0x12
        /*2fd2*/ 	.short	(.L_2363 - .L_2362)
	.align		4
.L_2362:
        /*2fd4*/ 	.word	index@(_ZN7oneflow4cuda7softmax15SoftmaxWarpImplI10SimpleLoadI6__halffE11SimpleStoreIS4_fEfLi2ELi2ELi1ELi2ELb1ELNS1_9AlgorithmE0EEEvT_T0_ll)
        /*2fd8*/ 	.word	0x00000000


	//----- nvinfo : EIATTR_MIN_STACK_SIZE
	.align		4
.L_2363:
        /*2fdc*/ 	.byte	0x04, 0x12
        /*2fde*/ 	.short	(.L_2365 - .L_2364)
	.align		4
.L_2364:
        /*2fe0*/ 	.word	index@(_ZN7oneflow4cuda7softmax15SoftmaxWarpImplI10SimpleLoadI6__halffE11SimpleStoreIS4_fEfLi2ELi2ELi1ELi2ELb0ELNS1_9AlgorithmE0EEEvT_T0_ll)
        /*2fe4*/ 	.word	0x00000000


	//----- nvinfo : EIATTR_MIN_STACK_SIZE
	.align		4
.L_2365:
        /*2fe8*/ 	.byte	0x04, 0x12
        /*2fea*/ 	.short	(.L_2367 - .L_2366)
	.align		4
.L_2366:
        /*2fec*/ 	.word	index@(_ZN7oneflow4cuda7softmax15SoftmaxWarpImplI10SimpleLoadIffE11SimpleStoreIffEfLi1ELi32ELi32ELi1ELb1ELNS1_9AlgorithmE0EEEvT_T0_ll)
        /*2ff0*/ 	.word	0x00000000


	//----- nvinfo : EIATTR_MIN_STACK_SIZE
	.align		4
.L_2367:
        /*2ff4*/ 	.byte	0x04, 0x12
        /*2ff6*/ 	.short	(.L_2369 - .L_2368)
	.align		4
.L_2368:
        /*2ff8*/ 	.word	index@(_ZN7oneflow4cuda7softmax15SoftmaxWarpImplI10SimpleLoadIffE11SimpleStoreIffEfLi1ELi32ELi32ELi1ELb0ELNS1_9AlgorithmE0EEEvT_T0_ll)
        /*2ffc*/ 	.word	0x00000000


	//----- nvinfo : EIATTR_MIN_STACK_SIZE
	.align		4
.L_2369:
        /*3000*/ 	.byte	0x04, 0x12
        /*3002*/ 	.short	(.L_2371 - .L_2370)
	.align		4
.L_2370:
        /*3004*/ 	.word	index@(_ZN7oneflow4cuda7softmax15SoftmaxWarpImplI10SimpleLoadIffE11SimpleStoreIffEfLi1ELi31ELi32ELi1ELb1ELNS1_9AlgorithmE0EEEvT_T0_ll)
        /*3008*/ 	.word	0x00000000


	//----- nvinfo : EIATTR_MIN_STACK_SIZE
	.align		4
.L_2371:
        /*300c*/ 	.byte	0x04, 0x12
        /*300e*/ 	.short	(.L_2373 - .L_2372)
	.align		4
.L_2372:
        /*3010*/ 	.word	index@(_ZN7oneflow4cuda7softmax15SoftmaxWarpImplI10SimpleLoadIffE11SimpleStoreIffEfLi1ELi31ELi32ELi1ELb0ELNS1_9AlgorithmE0EEEvT_T0_ll)
        /*3014*/ 	.word	0x00000000


	//----- nvinfo : EIATTR_MIN_STACK_SIZE
	.align		4
.L_2373:
        /*3018*/ 	.byte	0x04, 0x12
        /*301a*/ 	.short	(.L_2375 - .L_2374)
	.align		4
.L_2374:
        /*301c*/ 	.word	index@(_ZN7oneflow4cuda7softmax15SoftmaxWarpImplI10SimpleLoadIffE11SimpleStoreIffEfLi1ELi30ELi32ELi1ELb1ELNS1_9AlgorithmE0EEEvT_T0_ll)
        /*3020*/ 	.word	0x00000000


	//----- nvinfo : EIATTR_MIN_STACK_SIZE
	.align		4
.L_2375:
        /*3024*/ 	.byte	0x04, 0x12
        /*3026*/ 	.short	(.L_2377 - .L_2376)
	.align		4
.L_2376:
        /*3028*/ 	.word	index@(_ZN7oneflow4cuda7softmax15SoftmaxWarpImplI10SimpleLoadIffE11SimpleStoreIffEfLi1ELi30ELi32ELi1ELb0ELNS1_9AlgorithmE0EEEvT_T0_ll)
        /*302c*/ 	.word	0x00000000


	//----- nvinfo : EIATTR_MIN_STACK_SIZE
	.align		4
.L_2377:
        /*3030*/ 	.byte	0x04, 0x12
        /*3032*/ 	.short	(.L_2379 - .L_2378)
	.align		4
.L_2378:
        /*3034*/ 	.word	index@(_ZN7oneflow4cuda7softmax15SoftmaxWarpImplI10SimpleLoadIffE11SimpleStoreIffEfLi1ELi29ELi32ELi1ELb1ELNS1_9AlgorithmE0EEEvT_T0_ll)
        /*3038*/ 	.word	0x00000000


	//----- nvinfo : EIATTR_MIN_STACK_SIZE
	.align		4
.L_2379:
        /*303c*/ 	.byte	0x04, 0x12
        /*303e*/ 	.short	(.L_2381 - .L_2380)
	.align		4
.L_2380:
        /*3040*/ 	.word	index@(_ZN7oneflow4cuda7softmax15SoftmaxWarpImplI10SimpleLoadIffE11SimpleStoreIffEfLi1ELi29ELi32ELi1ELb0ELNS1_9AlgorithmE0EEEvT_T0_ll)
        /*3044*/ 	.word	0x00000000


	//----- nvinfo : EIATTR_MIN_STACK_SIZE
	.align		4
.L_2381:
        /*3048*/ 	.byte	0x04, 0x12
        /*304a*/ 	.short	(.L_2383 - .L_2382)
	.align		4
.L_2382:
        /*304c*/ 	.word	index@(_ZN7oneflow4cuda7softmax15SoftmaxWarpImplI10SimpleLoadIffE11SimpleStoreIffEfLi1ELi28ELi32ELi1ELb1ELNS1_9AlgorithmE0EEEvT_T0_ll)
        /*3050*/ 	.word	0x00000000


	//----- nvinfo : EIATTR_MIN_STACK_SIZE
	.align		4
.L_2383:
        /*3054*/ 	.byte	0x04, 0x12
        /*3056*/ 	.short	(.L_2385 - .L_2384)
	.align		4
.L_2384:
        /*3058*/ 	.word	index@(_ZN7oneflow4cuda7softmax15SoftmaxWarpImplI10SimpleLoadIffE11SimpleStoreIffEfLi1ELi28ELi32ELi1ELb0ELNS1_9AlgorithmE0EEEvT_T0_ll)
        /*305c*/ 	.word	0x00000000


	//----- nvinfo : EIATTR_MIN_STACK_SIZE
	.align		4
.L_2385:
        /*3060*/ 	.byte	0x04, 0x12
        /*3062*/ 	.short	(.L_2387 - .L_2386)
	.align		4
.L_2386:
        /*3064*/ 	.word	index@(_ZN7oneflow4cuda7softmax15SoftmaxWarpImplI10SimpleLoadIffE11SimpleStoreIffEfLi1ELi27ELi32ELi1ELb1ELNS1_9AlgorithmE0EEEvT_T0_ll)
        /*3068*/ 	.word	0x00000000


	//----- nvinfo : EIATTR_MIN_STACK_SIZE
	.align		4
.L_2387:
        /*306c*/ 	.byte	0x04, 0x12
        /*306e*/ 	.short	(.L_2389 - .L_2388)
	.align		4
.L_2388:
        /*3070*/ 	.word	index@(_ZN7oneflow4cuda7softmax15SoftmaxWarpImplI10SimpleLoadIffE11SimpleStoreIffEfLi1ELi27ELi32ELi1ELb0ELNS1_9AlgorithmE0EEEvT_T0_ll)
        /*3074*/ 	.word	0x00000000


	//----- nvinfo : EIATTR_MIN_STACK_SIZE
	.align		4
.L_2389:
        /*3078*/ 	.byte	0x04, 0x12
        /*307a*/ 	.short	(.L_2391 - .L_2390)
	.align		4
.L_2390:
        /*307c*/ 	.word	index@(_ZN7oneflow4cuda7softmax15SoftmaxWarpImplI10SimpleLoadIffE11SimpleStoreIffEfLi1ELi26ELi32ELi1ELb1ELNS1_9AlgorithmE0EEEvT_T0_ll)
        /*3080*/ 	.word	0x00000000


	//----- nvinfo : EIATTR_MIN_STACK_SIZE
	.align		4
.L_2391:
        /*3084*/ 	.byte	0x04, 0x12
        /*3086*/ 	.short	(.L_2393 - .L_2392)
	.align		4
.L_2392:
        /*3088*/ 	.word	index@(_ZN7oneflow4cuda7softmax15SoftmaxWarpImplI10SimpleLoadIffE11SimpleStoreIffEfLi1ELi26ELi32ELi1ELb0ELNS1_9AlgorithmE0EEEvT_T0_ll)
        /*308c*/ 	.word	0x00000000


	//----- nvinfo : EIATTR_MIN_STACK_SIZE
	.align		4
.L_2393:
        /*3090*/ 	.byte	0x04, 0x12
        /*3092*/ 	.short	(.L_2395 - .L_2394)
	.align		4
.L_2394:
        /*3094*/ 	.word	index@(_ZN7oneflow4cuda7softmax15SoftmaxWarpImplI10SimpleLoadIffE11SimpleStoreIffEfLi1ELi25ELi32ELi1ELb1ELNS1_9AlgorithmE0EEEvT_T0_ll)
        /*3098*/ 	.word	0x00000000


	//----- nvinfo : EIATTR_MIN_STACK_SIZE
	.align		4
.L_2395:
        /*309c*/ 	.byte	0x04, 0x12
        /*309e*/ 	.short	(.L_2397 - .L_2396)
	.align		4
.L_2396:
        /*30a0*/ 	.word	index@(_ZN7oneflow4cuda7softmax15SoftmaxWarpImplI10SimpleLoadIffE11SimpleStoreIffEfLi1ELi25ELi32ELi1ELb0ELNS1_9AlgorithmE0EEEvT_T0_ll)
        /*30a4*/ 	.word	0x00000000


	//----- nvinfo : EIATTR_MIN_STACK_SIZE
	.align		4
.L_2397:
        /*30a8*/ 	.byte	0x04, 0x12
        /*30aa*/ 	.short	(.L_2399 - .L_2398)
	.align		4
.L_2398:
        /*30ac*/ 	.word	index@(_ZN7oneflow4cuda7softmax15SoftmaxWarpImplI10SimpleLoadIffE11SimpleStoreIffEfLi1ELi24ELi32ELi1ELb1ELNS1_9AlgorithmE0EEEvT_T0_ll)
        /*30b0*/ 	.word	0x00000000


	//----- nvinfo : EIATTR_MIN_STACK_SIZE
	.align		4
.L_2399:
        /*30b4*/ 	.byte	0x04, 0x12
        /*30b6*/ 	.short	(.L_2401 - .L_2400)
	.align		4
.L_2400:
        /*30b8*/ 	.word	index@(_ZN7oneflow4cuda7softmax15SoftmaxWarpImplI10SimpleLoadIffE11SimpleStoreIffEfLi1ELi24ELi32ELi1ELb0ELNS1_9AlgorithmE0EEEvT_T0_ll)
        /*30bc*/ 	.word	0x00000000


	//----- nvinfo : EIATTR_MIN_STACK_SIZE
	.align		4
.L_2401:
        /*30c0*/ 	.byte	0x04, 0x12
        /*30c2*/ 	.short	(.L_2403 - .L_2402)
	.align		4
.L_2402:
        /*30c4*/ 	.word	index@(_ZN7oneflow4cuda7softmax15SoftmaxWarpImplI10SimpleLoadIffE11SimpleStoreIffEfLi1ELi23ELi32ELi1ELb1ELNS1_9AlgorithmE0EEEvT_T0_ll)
        /*30c8*/ 	.word	0x00000000


	//----- nvinfo : EIATTR_MIN_STACK_SIZE
	.align		4
.L_2403:
        /*30cc*/ 	.byte	0x04, 0x12
        /*30ce*/ 	.short	(.L_2405 - .L_2404)
	.align		4
.L_2404:
        /*30d0*/ 	.word	index@(_ZN7oneflow4cuda7softmax15SoftmaxWarpImplI10SimpleLoadIffE11SimpleStoreIffEfLi1ELi23ELi32ELi1ELb0ELNS1_9AlgorithmE0EEEvT_T0_ll)
        /*30d4*/ 	.word	0x00000000


	//----- nvinfo : EIATTR_MIN_STACK_SIZE
	.align		4
.L_2405:
        /*30d8*/ 	.byte	0x04, 0x12
        /*30da*/ 	.short	(.L_2407 - .L_2406)
	.align		4
.L_2406:
        /*30dc*/ 	.word	index@(_ZN7oneflow4cuda7softmax15SoftmaxWarpImplI10SimpleLoadIffE11SimpleStoreIffEfLi1ELi22ELi32ELi1ELb1ELNS1_9AlgorithmE0EEEvT_T0_ll)
        /*30e0*/ 	.word	0x00000000


	//----- nvinfo : EIATTR_MIN_STACK_SIZE
	.align		4
.L_2407:
        /*30e4*/ 	.byte	0x04, 0x12
        /*30e6*/ 	.short	(.L_2409 - .L_2408)
	.align		4
.L_2408:
        /*30e8*/ 	.word	index@(_ZN7oneflow4cuda7softmax15SoftmaxWarpImplI10SimpleLoadIffE11SimpleStoreIffEfLi1ELi22ELi32ELi1ELb0ELNS1_9AlgorithmE0EEEvT_T0_ll)
        /*30ec*/ 	.word	0x00000000


	//----- nvinfo : EIATTR_MIN_STACK_SIZE
	.align		4
.L_2409:
        /*30f0*/ 	.byte	0x04, 0x12
        /*30f2*/ 	.short	(.L_2411 - .L_2410)
	.align		4
.L_2410:
        /*30f4*/ 	.word	index@(_ZN7oneflow4cuda7softmax15SoftmaxWarpImplI10SimpleLoadIffE11SimpleStoreIffEfLi1ELi21ELi32ELi1ELb1ELNS1_9AlgorithmE0EEEvT_T0_ll)
        /*30f8*/ 	.word	0x00000000


	//----- nvinfo : EIATTR_MIN_STACK_SIZE
	.align		4
.L_2411:
        /*30fc*/ 	.byte	0x04, 0x12
        /*30fe*/ 	.short	(.L_2413 - .L_2412)
	.align		4
.L_2412:
        /*3100*/ 	.word	index@(_ZN7oneflow4cuda7softmax15SoftmaxWarpImplI10SimpleLoadIffE11SimpleStoreIffEfLi1ELi21ELi32ELi1ELb0ELNS1_9AlgorithmE0EEEvT_T0_ll)
        /*3104*/ 	.word	0x00000000


	//----- nvinfo : EIATTR_MIN_STACK_SIZE
	.align		4
.L_2413:
        /*3108*/ 	.byte	0x04, 0x12
        /*310a*/ 	.short	(.L_2415 - .L_2414)
	.align		4
.L_2414:
        /*310c*/ 	.word	index@(_ZN7oneflow4cuda7softmax15SoftmaxWarpImplI10SimpleLoadIffE11SimpleStoreIffEfLi1ELi20ELi32ELi1ELb1ELNS1_9AlgorithmE0EEEvT_T0_ll)
        /*3110*/ 	.word	0x00000000


	//----- nvinfo : EIATTR_MIN_STACK_SIZE
	.align		4
.L_2415:
        /*3114*/ 	.byte	0x04, 0x12
        /*3116*/ 	.short	(.L_2417 - .L_2416)
	.align		4
.L_2416:
        /*3118*/ 	.word	index@(_ZN7oneflow4cuda7softmax15SoftmaxWarpImplI10SimpleLoadIffE11SimpleStoreIffEfLi1ELi20ELi32ELi1ELb0ELNS1_9AlgorithmE0EEEvT_T0_ll)
        /*311c*/ 	.word	0x00000000


	//----- nvinfo : EIATTR_MIN_STACK_SIZE
	.align		4
.L_2417:
        /*3120*/ 	.byte	0x04, 0x12
        /*3122*/ 	.short	(.L_2419 - .L_2418)
	.align		4
.L_2418:
        /*3124*/ 	.word	index@(_ZN7oneflow4cuda7softmax15SoftmaxWarpImplI10SimpleLoadIffE11SimpleStoreIffEfLi1ELi19ELi32ELi1ELb1ELNS1_9AlgorithmE0EEEvT_T0_ll)
        /*3128*/ 	.word	0x00000000


	//----- nvinfo : EIATTR_MIN_STACK_SIZE
	.align		4
.L_2419:
        /*312c*/ 	.byte	0x04, 0x12
        /*312e*/ 	.short	(.L_2421 - .L_2420)
	.align		4
.L_2420:
        /*3130*/ 	.word	index@(_ZN7oneflow4cuda7softmax15SoftmaxWarpImplI10SimpleLoadIffE11SimpleStoreIffEfLi1ELi19ELi32ELi1ELb0ELNS1_9AlgorithmE0EEEvT_T0_ll)
        /*3134*/ 	.word	0x00000000


	//----- nvinfo : EIATTR_MIN_STACK_SIZE
	.align		4
.L_2421:
        /*3138*/ 	.byte	0x04, 0x12
        /*313a*/ 	.short	(.L_2423 - .L_2422)
	.align		4
.L_2422:
        /*313c*/ 	.word	index@(_ZN7oneflow4cuda7softmax15SoftmaxWarpImplI10SimpleLoadIffE11SimpleStoreIffEfLi1ELi18ELi32ELi1ELb1ELNS1_9AlgorithmE0EEEvT_T0_ll)
        /*3140*/ 	.word	0x00000000


	//----- nvinfo : EIATTR_MIN_STACK_SIZE
	.align		4
.L_2423:
        /*3144*/ 	.byte	0x04, 0x12
        /*3146*/ 	.short	(.L_2425 - .L_2424)
	.align		4
.L_2424:
        /*3148*/ 	.word	index@(_ZN7oneflow4cuda7softmax15SoftmaxWarpImplI10SimpleLoadIffE11SimpleStoreIffEfLi1ELi18ELi32ELi1ELb0ELNS1_9AlgorithmE0EEEvT_T0_ll)
        /*314c*/ 	.word	0x00000000


	//----- nvinfo : EIATTR_MIN_STACK_SIZE
	.align		4
.L_2425:
        /*3150*/ 	.byte	0x04, 0x12
        /*3152*/ 	.short	(.L_2427 - .L_2426)
	.align		4
.L_2426:
        /*3154*/ 	.word	index@(_ZN7oneflow4cuda7softmax15SoftmaxWarpImplI10SimpleLoadIffE11SimpleStoreIffEfLi1ELi17ELi32ELi1ELb1ELNS1_9AlgorithmE0EEEvT_T0_ll)
        /*3158*/ 	.word	0x00000000


	//----- nvinfo : EIATTR_MIN_STACK_SIZE
	.align		4
.L_2427:
        /*315c*/ 	.byte	0x04, 0x12
        /*315e*/ 	.short	(.L_2429 - .L_2428)
	.align		4
.L_2428:
        /*3160*/ 	.word	index@(_ZN7oneflow4cuda7softmax15SoftmaxWarpImplI10SimpleLoadIffE11SimpleStoreIffEfLi1ELi17ELi32ELi1ELb0ELNS1_9AlgorithmE0EEEvT_T0_ll)
        /*3164*/ 	.word	0x00000000


	//----- nvinfo : EIATTR_MIN_STACK_SIZE
	.align		4
.L_2429:
        /*3168*/ 	.byte	0x04, 0x12
        /*316a*/ 	.short	(.L_2431 - .L_2430)
	.align		4
.L_2430:
        /*316c*/ 	.word	index@(_ZN7oneflow4cuda7softmax15SoftmaxWarpImplI10SimpleLoadIffE11SimpleStoreIffEfLi1ELi16ELi32ELi1ELb1ELNS1_9AlgorithmE0EEEvT_T0_ll)
        /*3170*/ 	.word	0x00000000


	//----- nvinfo : EIATTR_MIN_STACK_SIZE
	.align		4
.L_2431:
        /*3174*/ 	.byte	0x04, 0x12
        /*3176*/ 	.short	(.L_2433 - .L_2432)
	.align		4
.L_2432:
        /*3178*/ 	.word	index@(_ZN7oneflow4cuda7softmax15SoftmaxWarpImplI10SimpleLoadIffE11SimpleStoreIffEfLi1ELi16ELi32ELi1ELb0ELNS1_9AlgorithmE0EEEvT_T0_ll)
        /*317c*/ 	.word	0x00000000


	//----- nvinfo : EIATTR_MIN_STACK_SIZE
	.align		4
.L_2433:
        /*3180*/ 	.byte	0x04, 0x12
        /*3182*/ 	.short	(.L_2435 - .L_2434)
	.align		4
.L_2434:
        /*3184*/ 	.word	index@(_ZN7oneflow4cuda7softmax15SoftmaxWarpImplI10SimpleLoadIffE11SimpleStoreIffEfLi1ELi15ELi32ELi1ELb1ELNS1_9AlgorithmE0EEEvT_T0_ll)
        /*3188*/ 	.word	0x00000000


	//----- nvinfo : EIATTR_MIN_STACK_SIZE
	.align		4
.L_2435:
        /*318c*/ 	.byte	0x04, 0x12
        /*318e*/ 	.short	(.L_2437 - .L_2436)
	.align		4
.L_2436:
        /*3190*/ 	.word	index@(_ZN7oneflow4cuda7softmax15SoftmaxWarpImplI10SimpleLoadIffE11SimpleStoreIffEfLi1ELi15ELi32ELi1ELb0ELNS1_9AlgorithmE0EEEvT_T0_ll)
        /*3194*/ 	.word	0x00000000


	//----- nvinfo : EIATTR_MIN_STACK_SIZE
	.align		4
.L_2437:
        /*3198*/ 	.byte	0x04, 0x12
        /*319a*/ 	.short	(.L_2439 - .L_2438)
	.align		4
.L_2438:
        /*319c*/ 	.word	index@(_ZN7oneflow4cuda7softmax15SoftmaxWarpImplI10SimpleLoadIffE11SimpleStoreIffEfLi1ELi14ELi32ELi1ELb1ELNS1_9AlgorithmE0EEEvT_T0_ll)
        /*31a0*/ 	.word	0x00000000


	//----- nvinfo : EIATTR_MIN_STACK_SIZE
	.align		4
.L_2439:
        /*31a4*/ 	.byte	0x04, 0x12
        /*31a6*/ 	.short	(.L_2441 - .L_2440)
	.align		4
.L_2440:
        /*31a8*/ 	.word	index@(_ZN7oneflow4cuda7softmax15SoftmaxWarpImplI10SimpleLoadIffE11SimpleStoreIffEfLi1ELi14ELi32ELi1ELb0ELNS1_9AlgorithmE0EEEvT_T0_ll)
        /*31ac*/ 	.word	0x00000000


	//----- nvinfo : EIATTR_MIN_STACK_SIZE
	.align		4
.L_2441:
        /*31b0*/ 	.byte	0x04, 0x12
        /*31b2*/ 	.short	(.L_2443 - .L_2442)
	.align		4
.L_2442:
        /*31b4*/ 	.word	index@(_ZN7oneflow4cuda7softmax15SoftmaxWarpImplI10SimpleLoadIffE11SimpleStoreIffEfLi1ELi13ELi32ELi1ELb1ELNS1_9AlgorithmE0EEEvT_T0_ll)
        /*31b8*/ 	.word	0x00000000


	//----- nvinfo : EIATTR_MIN_STACK_SIZE
	.align		4
.L_2443:
        /*31bc*/ 	.byte	0x04, 0x12
        /*31be*/ 	.short	(.L_2445 - .L_2444)
	.align		4
.L_2444:
        /*31c0*/ 	.word	index@(_ZN7oneflow4cuda7softmax15SoftmaxWarpImplI10SimpleLoadIffE11SimpleStoreIffEfLi1ELi13ELi32ELi1ELb0ELNS1_9AlgorithmE0EEEvT_T0_ll)
        /*31c4*/ 	.word	0x00000000


	//----- nvinfo : EIATTR_MIN_STACK_SIZE
	.align		4
.L_2445:
        /*31c8*/ 	.byte	0x04, 0x12
        /*31ca*/ 	.short	(.L_2447 - .L_2446)
	.align		4
.L_2446:
        /*31cc*/ 	.word	index@(_ZN7oneflow4cuda7softmax15SoftmaxWarpImplI10SimpleLoadIffE11SimpleStoreIffEfLi1ELi12ELi32ELi1ELb1ELNS1_9AlgorithmE0EEEvT_T0_ll)
        /*31d0*/ 	.word	0x00000000


	//----- nvinfo : EIATTR_MIN_STACK_SIZE
	.align		4
.L_2447:
        /*31d4*/ 	.byte	0x04, 0x12
        /*31d6*/ 	.short	(.L_2449 - .L_2448)
	.align		4
.L_2448:
        /*31d8*/ 	.word	index@(_ZN7oneflow4cuda7softmax15SoftmaxWarpImplI10SimpleLoadIffE11SimpleStoreIffEfLi1ELi12ELi32ELi1ELb0ELNS1_9AlgorithmE0EEEvT_T0_ll)
        /*31dc*/ 	.word	0x00000000


	//----- nvinfo : EIATTR_MIN_STACK_SIZE
	.align		4
.L_2449:
        /*31e0*/ 	.byte	0x04, 0x12
        /*31e2*/ 	.short	(.L_2451 - .L_2450)
	.align		4
.L_2450:
        /*31e4*/ 	.word	index@(_ZN7oneflow4cuda7softmax15SoftmaxWarpImplI10SimpleLoadIffE11SimpleStoreIffEfLi1ELi11ELi32ELi1ELb1ELNS1_9AlgorithmE0EEEvT_T0_ll)
        /*31e8*/ 	.word	0x00000000


	//----- nvinfo : EIATTR_MIN_STACK_SIZE
	.align		4
.L_2451:
        /*31ec*/ 	.byte	0x04, 0x12
        /*31ee*/ 	.short	(.L_2453 - .L_2452)
	.align		4
.L_2452:
        /*31f0*/ 	.word	index@(_ZN7oneflow4cuda7softmax15SoftmaxWarpImplI10SimpleLoadIffE11SimpleStoreIffEfLi1ELi11ELi32ELi1ELb0ELNS1_9AlgorithmE0EEEvT_T0_ll)
        /*31f4*/ 	.word	0x00000000


	//----- nvinfo : EIATTR_MIN_STACK_SIZE
	.align		4
.L_2453:
        /*31f8*/ 	.byte	0x04, 0x12
        /*31fa*/ 	.short	(.L_2455 - .L_2454)
	.align		4
.L_2454:
        /*31fc*/ 	.word	index@(_ZN7oneflow4cuda7softmax15SoftmaxWarpImplI10SimpleLoadIffE11SimpleStoreIffEfLi1ELi10ELi32ELi1ELb1ELNS1_9AlgorithmE0EEEvT_T0_ll)
        /*3200*/ 	.word	0x00000000


	//----- nvinfo : EIATTR_MIN_STACK_SIZE
	.align		4
.L_2455:
        /*3204*/ 	.byte	0x04, 0x12
        /*3206*/ 	.short	(.L_2457 - .L_2456)
	.align		4
.L_2456:
        /*3208*/ 	.word	index@(_ZN7oneflow4cuda7softmax15SoftmaxWarpImplI10SimpleLoadIffE11SimpleStoreIffEfLi1ELi10ELi32ELi1ELb0ELNS1_9AlgorithmE0EEEvT_T0_ll)
        /*320c*/ 	.word	0x00000000


	//----- nvinfo : EIATTR_MIN_STACK_SIZE
	.align		4
.L_2457:
        /*3210*/ 	.byte	0x04, 0x12
        /*3212*/ 	.short	(.L_2459 - .L_2458)
	.align		4
.L_2458:
        /*3214*/ 	.word	index@(_ZN7oneflow4cuda7softmax15SoftmaxWarpImplI10SimpleLoadIffE11SimpleStoreIffEfLi1ELi9ELi32ELi1ELb1ELNS1_9AlgorithmE0EEEvT_T0_ll)
        /*3218*/ 	.word	0x00000000


	//----- nvinfo : EIATTR_MIN_STACK_SIZE
	.align		4
.L_2459:
        /*321c*/ 	.byte	0x04, 0x12
        /*321e*/ 	.short	(.L_2461 - .L_2460)
	.align		4
.L_2460:
        /*3220*/ 	.word	index@(_ZN7oneflow4cuda7softmax15SoftmaxWarpImplI10SimpleLoadIffE11SimpleStoreIffEfLi1ELi9ELi32ELi1ELb0ELNS1_9AlgorithmE0EEEvT_T0_ll)
        /*3224*/ 	.word	0x00000000


	//----- nvinfo : EIATTR_MIN_STACK_SIZE
	.align		4
.L_2461:
        /*3228*/ 	.byte	0x04, 0x12
        /*322a*/ 	.short	(.L_2463 - .L_2462)
	.align		4
.L_2462:
        /*322c*/ 	.word	index@(_ZN7oneflow4cuda7softmax15SoftmaxWarpImplI10SimpleLoadIffE11SimpleStoreIffEfLi1ELi8ELi32ELi1ELb1ELNS1_9AlgorithmE0EEEvT_T0_ll)
        /*3230*/ 	.word	0x00000000


	//----- nvinfo : EIATTR_MIN_STACK_SIZE
	.align		4
.L_2463:
        /*3234*/ 	.byte	0x04, 0x12
        /*3236*/ 	.short	(.L_2465 - .L_2464)
	.align		4
.L_2464:
        /*3238*/ 	.word	index@(_ZN7oneflow4cuda7softmax15SoftmaxWarpImplI10SimpleLoadIffE11SimpleStoreIffEfLi1ELi8ELi32ELi1ELb0ELNS1_9AlgorithmE0EEEvT_T0_ll)
        /*323c*/ 	.word	0x00000000


	//----- nvinfo : EIATTR_MIN_STACK_SIZE
	.align		4
.L_2465:
        /*3240*/ 	.byte	0x04, 0x12
        /*3242*/ 	.short	(.L_2467 - .L_2466)
	.align		4
.L_2466:
        /*3244*/ 	.word	index@(_ZN7oneflow4cuda7softmax15SoftmaxWarpImplI10SimpleLoadIffE11SimpleStoreIffEfLi1ELi7ELi32ELi1ELb1ELNS1_9AlgorithmE0EEEvT_T0_ll)
        /*3248*/ 	.word	0x00000000


	//----- nvinfo : EIATTR_MIN_STACK_SIZE
	.align		4
.L_2467:
        /*324c*/ 	.byte	0x04, 0x12
        /*324e*/ 	.short	(.L_2469 - .L_2468)
	.align		4
.L_2468:
        /*3250*/ 	.word	index@(_ZN7oneflow4cuda7softmax15SoftmaxWarpImplI10SimpleLoadIffE11SimpleStoreIffEfLi1ELi7ELi32ELi1ELb0ELNS1_9AlgorithmE0EEEvT_T0_ll)
        /*3254*/ 	.word	0x00000000


	//----- nvinfo : EIATTR_MIN_STACK_SIZE
	.align		4
.L_2469:
        /*3258*/ 	.byte	0x04, 0x12
        /*325a*/ 	.short	(.L_2471 - .L_2470)
	.align		4
.L_2470:
        /*325c*/ 	.word	index@(_ZN7oneflow4cuda7softmax15SoftmaxWarpImplI10SimpleLoadIffE11SimpleStoreIffEfLi1ELi6ELi32ELi1ELb1ELNS1_9AlgorithmE0EEEvT_T0_ll)
        /*3260*/ 	.word	0x00000000


	//----- nvinfo : EIATTR_MIN_STACK_SIZE
	.align		4
.L_2471:
        /*3264*/ 	.byte	0x04, 0x12
        /*3266*/ 	.short	(.L_2473 - .L_2472)
	.align		4
.L_2472:
        /*3268*/ 	.word	index@(_ZN7oneflow4cuda7softmax15SoftmaxWarpImplI10SimpleLoadIffE11SimpleStoreIffEfLi1ELi6ELi32ELi1ELb0ELNS1_9AlgorithmE0EEEvT_T0_ll)
        /*326c*/ 	.word	0x00000000


	//----- nvinfo : EIATTR_MIN_STACK_SIZE
	.align		4
.L_2473:
        /*3270*/ 	.byte	0x04, 0x12
        /*3272*/ 	.short	(.L_2475 - .L_2474)
	.align		4
.L_2474:
        /*3274*/ 	.word	index@(_ZN7oneflow4cuda7softmax15SoftmaxWarpImplI10SimpleLoadIffE11SimpleStoreIffEfLi1ELi5ELi32ELi1ELb1ELNS1_9AlgorithmE0EEEvT_T0_ll)
        /*3278*/ 	.word	0x00000000


	//----- nvinfo : EIATTR_MIN_STACK_SIZE
	.align		4
.L_2475:
        /*327c*/ 	.byte	0x04, 0x12
        /*327e*/ 	.short	(.L_2477 - .L_2476)
	.align		4
.L_2476:
        /*3280*/ 	.word	index@(_ZN7oneflow4cuda7softmax15SoftmaxWarpImplI10SimpleLoadIffE11SimpleStoreIffEfLi1ELi5ELi32ELi1ELb0ELNS1_9AlgorithmE0EEEvT_T0_ll)
        /*3284*/ 	.word	0x00000000


	//----- nvinfo : EIATTR_MIN_STACK_SIZE
	.align		4
.L_2477:
        /*3288*/ 	.byte	0x04, 0x12
        /*328a*/ 	.short	(.L_2479 - .L_2478)
	.align		4
.L_2478:
        /*328c*/ 	.word	index@(_ZN7oneflow4cuda7softmax15SoftmaxWarpImplI10SimpleLoadIffE11SimpleStoreIffEfLi1ELi4ELi32ELi1ELb1ELNS1_9AlgorithmE0EEEvT_T0_ll)
        /*3290*/ 	.word	0x00000000


	//----- nvinfo : EIATTR_MIN_STACK_SIZE
	.align		4
.L_2479:
        /*3294*/ 	.byte	0x04, 0x12
        /*3296*/ 	.short	(.L_2481 - .L_2480)
	.align		4
.L_2480:
        /*3298*/ 	.word	index@(_ZN7oneflow4cuda7softmax15SoftmaxWarpImplI10SimpleLoadIffE11SimpleStoreIffEfLi1ELi4ELi32ELi1ELb0ELNS1_9AlgorithmE0EEEvT_T0_ll)
        /*329c*/ 	.word	0x00000000


	//----- nvinfo : EIATTR_MIN_STACK_SIZE
	.align		4
.L_2481:
        /*32a0*/ 	.byte	0x04, 0x12
        /*32a2*/ 	.short	(.L_2483 - .L_2482)
	.align		4
.L_2482:
        /*32a4*/ 	.word	index@(_ZN7oneflow4cuda7softmax15SoftmaxWarpImplI10SimpleLoadIffE11SimpleStoreIffEfLi1ELi3ELi32ELi1ELb1ELNS1_9AlgorithmE0EEEvT_T0_ll)
        /*32a8*/ 	.word	0x00000000


	//----- nvinfo : EIATTR_MIN_STACK_SIZE
	.align		4
.L_2483:
        /*32ac*/ 	.byte	0x04, 0x12
        /*32ae*/ 	.short	(.L_2485 - .L_2484)
	.align		4
.L_2484:
        /*32b0*/ 	.word	index@(_ZN7oneflow4cuda7softmax15SoftmaxWarpImplI10SimpleLoadIffE11SimpleStoreIffEfLi1ELi3ELi32ELi1ELb0ELNS1_9AlgorithmE0EEEvT_T0_ll)
        /*32b4*/ 	.word	0x00000000


	//----- nvinfo : EIATTR_MIN_STACK_SIZE
	.align		4
.L_2485:
        /*32b8*/ 	.byte	0x04, 0x12
        /*32ba*/ 	.short	(.L_2487 - .L_2486)
	.align		4
.L_2486:
        /*32bc*/ 	.word	index@(_ZN7oneflow4cuda7softmax15SoftmaxWarpImplI10SimpleLoadIffE11SimpleStoreIffEfLi1ELi2ELi32ELi1ELb1ELNS1_9AlgorithmE0EEEvT_T0_ll)
        /*32c0*/ 	.word	0x00000000


	//----- nvinfo : EIATTR_MIN_STACK_SIZE
	.align		4
.L_2487:
        /*32c4*/ 	.byte	0x04, 0x12
        /*32c6*/ 	.short	(.L_2489 - .L_2488)
	.align		4
.L_2488:
        /*32c8*/ 	.word	index@(_ZN7oneflow4cuda7softmax15SoftmaxWarpImplI10SimpleLoadIffE11SimpleStoreIffEfLi1ELi2ELi32ELi1ELb0ELNS1_9AlgorithmE0EEEvT_T0_ll)
        /*32cc*/ 	.word	0x00000000


	//----- nvinfo : EIATTR_MIN_STACK_SIZE
	.align		4
.L_2489:
        /*32d0*/ 	.byte	0x04, 0x12
        /*32d2*/ 	.short	(.L_2491 - .L_2490)
	.align		4
.L_2490:
        /*32d4*/ 	.word	index@(_ZN7oneflow4cuda7softmax15SoftmaxWarpImplI10SimpleLoadIffE11SimpleStoreIffEfLi1ELi1ELi32ELi1ELb1ELNS1_9AlgorithmE0EEEvT_T0_ll)
        /*32d8*/ 	.word	0x00000000


	//----- nvinfo : EIATTR_MIN_STACK_SIZE
	.align		4
.L_2491:
        /*32dc*/ 	.byte	0x04, 0x12
        /*32de*/ 	.short	(.L_2493 - .L_2492)
	.align		4
.L_2492:
        /*32e0*/ 	.word	index@(_ZN7oneflow4cuda7softmax15SoftmaxWarpImplI10SimpleLoadIffE11SimpleStoreIffEfLi1ELi1ELi32ELi1ELb0ELNS1_9AlgorithmE0EEEvT_T0_ll)
        /*32e4*/ 	.word	0x00000000


	//----- nvinfo : EIATTR_MIN_STACK_SIZE
	.align		4
.L_2493:
        /*32e8*/ 	.byte	0x04, 0x12
        /*32ea*/ 	.short	(.L_2495 - .L_2494)
	.align		4
.L_2494:
        /*32ec*/ 	.word	index@(_ZN7oneflow4cuda7softmax15SoftmaxWarpImplI10SimpleLoadIffE11SimpleStoreIffEfLi1ELi1ELi32ELi2ELb1ELNS1_9AlgorithmE0EEEvT_T0_ll)
        /*32f0*/ 	.word	0x00000000


	//----- nvinfo : EIATTR_MIN_STACK_SIZE
	.align		4
.L_2495:
        /*32f4*/ 	.byte	0x04, 0x12
        /*32f6*/ 	.short	(.L_2497 - .L_2496)
	.align		4
.L_2496:
        /*32f8*/ 	.word	index@(_ZN7oneflow4cuda7softmax15SoftmaxWarpImplI10SimpleLoadIffE11SimpleStoreIffEfLi1ELi1ELi32ELi2ELb0ELNS1_9AlgorithmE0EEEvT_T0_ll)
        /*32fc*/ 	.word	0x00000000


	//----- nvinfo : EIATTR_MIN_STACK_SIZE
	.align		4
.L_2497:
        /*3300*/ 	.byte	0x04, 0x12
        /*3302*/ 	.short	(.L_2499 - .L_2498)
	.align		4
.L_2498:
        /*3304*/ 	.word	index@(_ZN7oneflow4cuda7softmax15SoftmaxWarpImplI10SimpleLoadIffE11SimpleStoreIffEfLi1ELi1ELi16ELi1ELb1ELNS1_9AlgorithmE0EEEvT_T0_ll)
        /*3308*/ 	.word	0x00000000


	//----- nvinfo : EIATTR_MIN_STACK_SIZE
	.align		4
.L_2499:
        /*330c*/ 	.byte	0x04, 0x12
        /*330e*/ 	.short	(.L_2501 - .L_2500)
	.align		4
.L_2500:
        /*3310*/ 	.word	index@(_ZN7oneflow4cuda7softmax15SoftmaxWarpImplI10SimpleLoadIffE11SimpleStoreIffEfLi1ELi1ELi16ELi1ELb0ELNS1_9AlgorithmE0EEEvT_T0_ll)
        /*3314*/ 	.word	0x00000000


	//----- nvinfo : EIATTR_MIN_STACK_SIZE
	.align		4
.L_2501:
        /*3318*/ 	.byte	0x04, 0x12
        /*331a*/ 	.short	(.L_2503 - .L_2502)
	.align		4
.L_2502:
        /*331c*/ 	.word	index@(_ZN7oneflow4cuda7softmax15SoftmaxWarpImplI10SimpleLoadIffE11SimpleStoreIffEfLi1ELi1ELi16ELi2ELb1ELNS1_9AlgorithmE0EEEvT_T0_ll)
        /*3320*/ 	.word	0x00000000


	//----- nvinfo : EIATTR_MIN_STACK_SIZE
	.align		4
.L_2503:
        /*3324*/ 	.byte	0x04, 0x12
        /*3326*/ 	.short	(.L_2505 - .L_2504)
	.align		4
.L_2504:
        /*3328*/ 	.word	index@(_ZN7oneflow4cuda7softmax15SoftmaxWarpImplI10SimpleLoadIffE11SimpleStoreIffEfLi1ELi1ELi16ELi2ELb0ELNS1_9AlgorithmE0EEEvT_T0_ll)
        /*332c*/ 	.word	0x00000000


	//----- nvinfo : EIATTR_MIN_STACK_SIZE
	.align		4
.L_2505:
        /*3330*/ 	.byte	0x04, 0x12
        /*3332*/ 	.short	(.L_2507 - .L_2506)
	.align		4
.L_2506:
        /*3334*/ 	.word	index@(_ZN7oneflow4cuda7softmax15SoftmaxWarpImplI10SimpleLoadIffE11SimpleStoreIffEfLi1ELi1ELi8ELi1ELb1ELNS1_9AlgorithmE0EEEvT_T0_ll)
        /*3338*/ 	.word	0x00000000


	//----- nvinfo : EIATTR_MIN_STACK_SIZE
	.align		4
.L_2507:
        /*333c*/ 	.byte	0x04, 0x12
        /*333e*/ 	.short	(.L_2509 - .L_2508)
	.align		4
.L_2508:
        /*3340*/ 	.word	index@(_ZN7oneflow4cuda7softmax15SoftmaxWarpImplI10SimpleLoadIffE11SimpleStoreIffEfLi1ELi1ELi8ELi1ELb0ELNS1_9AlgorithmE0EEEvT_T0_ll)
        /*3344*/ 	.word	0x00000000


	//----- nvinfo : EIATTR_MIN_STACK_SIZE
	.align		4
.L_2509:
        /*3348*/ 	.byte	0x04, 0x12
        /*334a*/ 	.short	(.L_2511 - .L_2510)
	.align		4
.L_2510:
        /*334c*/ 	.word	index@(_ZN7oneflow4cuda7softmax15SoftmaxWarpImplI10SimpleLoadIffE11SimpleStoreIffEfLi1ELi1ELi8ELi2ELb1ELNS1_9AlgorithmE0EEEvT_T0_ll)
        /*3350*/ 	.word	0x00000000


	//----- nvinfo : EIATTR_MIN_STACK_SIZE
	.align		4
.L_2511:
        /*3354*/ 	.byte	0x04, 0x12
        /*3356*/ 	.short	(.L_2513 - .L_2512)
	.align		4
.L_2512:
        /*3358*/ 	.word	index@(_ZN7oneflow4cuda7softmax15SoftmaxWarpImplI10SimpleLoadIffE11SimpleStoreIffEfLi1ELi1ELi8ELi2ELb0ELNS1_9AlgorithmE0EEEvT_T0_ll)
        /*335c*/ 	.word	0x00000000


	//----- nvinfo : EIATTR_MIN_STACK_SIZE
	.align		4
.L_2513:
        /*3360*/ 	.byte	0x04, 0x12
        /*3362*/ 	.short	(.L_2515 - .L_2514)
	.align		4
.L_2514:
        /*3364*/ 	.word	index@(_ZN7oneflow4cuda7softmax15SoftmaxWarpImplI10SimpleLoadIffE11SimpleStoreIffEfLi1ELi1ELi4ELi1ELb1ELNS1_9AlgorithmE0EEEvT_T0_ll)
        /*3368*/ 	.word	0x00000000


	//----- nvinfo : EIATTR_MIN_STACK_SIZE
	.align		4
.L_2515:
        /*336c*/ 	.byte	0x04, 0x12
        /*336e*/ 	.short	(.L_2517 - .L_2516)
	.align		4
.L_2516:
        /*3370*/ 	.word	index@(_ZN7oneflow4cuda7softmax15SoftmaxWarpImplI10SimpleLoadIffE11SimpleStoreIffEfLi1ELi1ELi4ELi1ELb0ELNS1_9AlgorithmE0EEEvT_T0_ll)
        /*3374*/ 	.word	0x00000000


	//----- nvinfo : EIATTR_MIN_STACK_SIZE
	.align		4
.L_2517:
        /*3378*/ 	.byte	0x04, 0x12
        /*337a*/ 	.short	(.L_2519 - .L_2518)
	.align		4
.L_2518:
        /*337c*/ 	.word	index@(_ZN7oneflow4cuda7softmax15SoftmaxWarpImplI10SimpleLoadIffE11SimpleStoreIffEfLi1ELi1ELi4ELi2ELb1ELNS1_9AlgorithmE0EEEvT_T0_ll)
        /*3380*/ 	.word	0x00000000


	//----- nvinfo : EIATTR_MIN_STACK_SIZE
	.align		4
.L_2519:
        /*3384*/ 	.byte	0x04, 0x12
        /*3386*/ 	.short	(.L_2521 - .L_2520)
	.align		4
.L_2520:
        /*3388*/ 	.word	index@(_ZN7oneflow4cuda7softmax15SoftmaxWarpImplI10SimpleLoadIffE11SimpleStoreIffEfLi1ELi1ELi4ELi2ELb0ELNS1_9AlgorithmE0EEEvT_T0_ll)
        /*338c*/ 	.word	0x00000000


	//----- nvinfo : EIATTR_MIN_STACK_SIZE
	.align		4
.L_2521:
        /*3390*/ 	.byte	0x04, 0x12
        /*3392*/ 	.short	(.L_2523 - .L_2522)
	.align		4
.L_2522:
        /*3394*/ 	.word	index@(_ZN7oneflow4cuda7softmax15SoftmaxWarpImplI10SimpleLoadIffE11SimpleStoreIffEfLi1ELi1ELi2ELi1ELb1ELNS1_9AlgorithmE0EEEvT_T0_ll)
        /*3398*/ 	.word	0x00000000


	//----- nvinfo : EIATTR_MIN_STACK_SIZE
	.align		4
.L_2523:
        /*339c*/ 	.byte	0x04, 0x12
        /*339e*/ 	.short	(.L_2525 - .L_2524)
	.align		4
.L_2524:
        /*33a0*/ 	.word	index@(_ZN7oneflow4cuda7softmax15SoftmaxWarpImplI10SimpleLoadIffE11SimpleStoreIffEfLi1ELi1ELi2ELi1ELb0ELNS1_9AlgorithmE0EEEvT_T0_ll)
        /*33a4*/ 	.word	0x00000000


	//----- nvinfo : EIATTR_MIN_STACK_SIZE
	.align		4
.L_2525:
        /*33a8*/ 	.byte	0x04, 0x12
        /*33aa*/ 	.short	(.L_2527 - .L_2526)
	.align		4
.L_2526:
        /*33ac*/ 	.word	index@(_ZN7oneflow4cuda7softmax15SoftmaxWarpImplI10SimpleLoadIffE11SimpleStoreIffEfLi1ELi1ELi2ELi2ELb1ELNS1_9AlgorithmE0EEEvT_T0_ll)
        /*33b0*/ 	.word	0x00000000


	//----- nvinfo : EIATTR_MIN_STACK_SIZE
	.align		4
.L_2527:
        /*33b4*/ 	.byte	0x04, 0x12
        /*33b6*/ 	.short	(.L_2529 - .L_2528)
	.align		4
.L_2528:
        /*33b8*/ 	.word	index@(_ZN7oneflow4cuda7softmax15SoftmaxWarpImplI10SimpleLoadIffE11SimpleStoreIffEfLi1ELi1ELi2ELi2ELb0ELNS1_9AlgorithmE0EEEvT_T0_ll)
        /*33bc*/ 	.word	0x00000000


	//----- nvinfo : EIATTR_MIN_STACK_SIZE
	.align		4
.L_2529:
        /*33c0*/ 	.byte	0x04, 0x12
        /*33c2*/ 	.short	(.L_2531 - .L_2530)
	.align		4
.L_2530:
        /*33c4*/ 	.word	index@(_ZN7oneflow4cuda7softmax15SoftmaxWarpImplI10SimpleLoadIffE11SimpleStoreIffEfLi1ELi1ELi1ELi1ELb1ELNS1_9AlgorithmE0EEEvT_T0_ll)
        /*33c8*/ 	.word	0x00000000


	//----- nvinfo : EIATTR_MIN_STACK_SIZE
	.align		4
.L_2531:
        /*33cc*/ 	.byte	0x04, 0x12
        /*33ce*/ 	.short	(.L_2533 - .L_2532)
	.align		4
.L_2532:
        /*33d0*/ 	.word	index@(_ZN7oneflow4cuda7softmax15SoftmaxWarpImplI10SimpleLoadIffE11SimpleStoreIffEfLi1ELi1ELi1ELi1ELb0ELNS1_9AlgorithmE0EEEvT_T0_ll)
        /*33d4*/ 	.word	0x00000000


	//----- nvinfo : EIATTR_MIN_STACK_SIZE
	.align		4
.L_2533:
        /*33d8*/ 	.byte	0x04, 0x12
        /*33da*/ 	.short	(.L_2535 - .L_2534)
	.align		4
.L_2534:
        /*33dc*/ 	.word	index@(_ZN7oneflow4cuda7softmax15SoftmaxWarpImplI10SimpleLoadIffE11SimpleStoreIffEfLi1ELi1ELi1ELi2ELb1ELNS1_9AlgorithmE0EEEvT_T0_ll)
        /*33e0*/ 	.word	0x00000000


	//----- nvinfo : EIATTR_MIN_STACK_SIZE
	.align		4
.L_2535:
        /*33e4*/ 	.byte	0x04, 0x12
        /*33e6*/ 	.short	(.L_2537 - .L_2536)
	.align		4
.L_2536:
        /*33e8*/ 	.word	index@(_ZN7oneflow4cuda7softmax15SoftmaxWarpImplI10SimpleLoadIffE11SimpleStoreIffEfLi1ELi1ELi1ELi2ELb0ELNS1_9AlgorithmE0EEEvT_T0_ll)
        /*33ec*/ 	.word	0x00000000


	//----- nvinfo : EIATTR_MIN_STACK_SIZE
	.align		4
.L_2537:
        /*33f0*/ 	.byte	0x04, 0x12
        /*33f2*/ 	.short	(.L_2539 - .L_2538)
	.align		4
.L_2538:
        /*33f4*/ 	.word	index@(_ZN7oneflow4cuda7softmax15SoftmaxWarpImplI10SimpleLoadIffE11SimpleStoreIffEfLi2ELi32ELi32ELi1ELb1ELNS1_9AlgorithmE0EEEvT_T0_ll)
        /*33f8*/ 	.word	0x00000000


	//----- nvinfo : EIATTR_MIN_STACK_SIZE
	.align		4
.L_2539:
        /*33fc*/ 	.byte	0x04, 0x12
        /*33fe*/ 	.short	(.L_2541 - .L_2540)
	.align		4
.L_2540:
        /*3400*/ 	.word	index@(_ZN7oneflow4cuda7softmax15SoftmaxWarpImplI10SimpleLoadIffE11SimpleStoreIffEfLi2ELi32ELi32ELi1ELb0ELNS1_9AlgorithmE0EEEvT_T0_ll)
        /*3404*/ 	.word	0x00000000


	//----- nvinfo : EIATTR_MIN_STACK_SIZE
	.align		4
.L_2541:
        /*3408*/ 	.byte	0x04, 0x12
        /*340a*/ 	.short	(.L_2543 - .L_2542)
	.align		4
.L_2542:
        /*340c*/ 	.word	index@(_ZN7oneflow4cuda7softmax15SoftmaxWarpImplI10SimpleLoadIffE11SimpleStoreIffEfLi2ELi30ELi32ELi1ELb1ELNS1_9AlgorithmE0EEEvT_T0_ll)
        /*3410*/ 	.word	0x00000000


	//----- nvinfo : EIATTR_MIN_STACK_SIZE
	.align		4
.L_2543:
        /*3414*/ 	.byte	0x04, 0x12
        /*3416*/ 	.short	(.L_2545 - .L_2544)
	.align		4
.L_2544:
        /*3418*/ 	.word	index@(_ZN7oneflow4cuda7softmax15SoftmaxWarpImplI10SimpleLoadIffE11SimpleStoreIffEfLi2ELi30ELi32ELi1ELb0ELNS1_9AlgorithmE0EEEvT_T0_ll)
        /*341c*/ 	.word	0x00000000


	//----- nvinfo : EIATTR_MIN_STACK_SIZE
	.align		4
.L_2545:
        /*3420*/ 	.byte	0x04, 0x12
        /*3422*/ 	.short	(.L_2547 - .L_2546)
	.align		4
.L_2546:
        /*3424*/ 	.word	index@(_ZN7oneflow4cuda7softmax15SoftmaxWarpImplI10SimpleLoadIffE11SimpleStoreIffEfLi2ELi28ELi32ELi1ELb1ELNS1_9AlgorithmE0EEEvT_T0_ll)
        /*3428*/ 	.word	0x00000000


	//----- nvinfo : EIATTR_MIN_STACK_SIZE
	.align		4
.L_2547:
        /*342c*/ 	.byte	0x04, 0x12
        /*342e*/ 	.short	(.L_2549 - .L_2548)
	.align		4
.L_2548:
        /*3430*/ 	.word	index@(_ZN7oneflow4cuda7softmax15SoftmaxWarpImplI10SimpleLoadIffE11SimpleStoreIffEfLi2ELi28ELi32ELi1ELb0ELNS1_9AlgorithmE0EEEvT_T0_ll)
        /*3434*/ 	.word	0x00000000


	//----- nvinfo : EIATTR_MIN_STACK_SIZE
	.align		4
.L_2549:
        /*3438*/ 	.byte	0x04, 0x12
        /*343a*/ 	.short	(.L_2551 - .L_2550)
	.align		4
.L_2550:
        /*343c*/ 	.word	index@(_ZN7oneflow4cuda7softmax15SoftmaxWarpImplI10SimpleLoadIffE11SimpleStoreIffEfLi2ELi26ELi32ELi1ELb1ELNS1_9AlgorithmE0EEEvT_T0_ll)
        /*3440*/ 	.word	0x00000000


	//----- nvinfo : EIATTR_MIN_STACK_SIZE
	.align		4
.L_2551:
        /*3444*/ 	.byte	0x04, 0x12
        /*3446*/ 	.short	(.L_2553 - .L_2552)
	.align		4
.L_2552:
        /*3448*/ 	.word	index@(_ZN7oneflow4cuda7softmax15SoftmaxWarpImplI10SimpleLoadIffE11SimpleStoreIffEfLi2ELi26ELi32ELi1ELb0ELNS1_9AlgorithmE0EEEvT_T0_ll)
        /*344c*/ 	.word	0x00000000


	//----- nvinfo : EIATTR_MIN_STACK_SIZE
	.align		4
.L_2553:
        /*3450*/ 	.byte	0x04, 0x12
        /*3452*/ 	.short	(.L_2555 - .L_2554)
	.align		4
.L_2554:
        /*3454*/ 	.word	index@(_ZN7oneflow4cuda7softmax15SoftmaxWarpImplI10SimpleLoadIffE11SimpleStoreIffEfLi2ELi24ELi32ELi1ELb1ELNS1_9AlgorithmE0EEEvT_T0_ll)
        /*3458*/ 	.word	0x00000000


	//----- nvinfo : EIATTR_MIN_STACK_SIZE
	.align		4
.L_2555:
        /*345c*/ 	.byte	0x04, 0x12
        /*345e*/ 	.short	(.L_2557 - .L_2556)
	.align		4
.L_2556:
        /*3460*/ 	.word	index@(_ZN7oneflow4cuda7softmax15SoftmaxWarpImplI10SimpleLoadIffE11SimpleStoreIffEfLi2ELi24ELi32ELi1ELb0ELNS1_9AlgorithmE0EEEvT_T0_ll)
        /*3464*/ 	.word	0x00000000


	//----- nvinfo : EIATTR_MIN_STACK_SIZE
	.align		4
.L_2557:
        /*3468*/ 	.byte	0x04, 0x12
        /*346a*/ 	.short	(.L_2559 - .L_2558)
	.align		4
.L_2558:
        /*346c*/ 	.word	index@(_ZN7oneflow4cuda7softmax15SoftmaxWarpImplI10SimpleLoadIffE11SimpleStoreIffEfLi2ELi22ELi32ELi1ELb1ELNS1_9AlgorithmE0EEEvT_T0_ll)
        /*3470*/ 	.word	0x00000000


	//----- nvinfo : EIATTR_MIN_STACK_SIZE
	.align		4
.L_2559:
        /*3474*/ 	.byte	0x04, 0x12
        /*3476*/ 	.short	(.L_2561 - .L_2560)
	.align		4
.L_2560:
        /*3478*/ 	.word	index@(_ZN7oneflow4cuda7softmax15SoftmaxWarpImplI10SimpleLoadIffE11SimpleStoreIffEfLi2ELi22ELi32ELi1ELb0ELNS1_9AlgorithmE0EEEvT_T0_ll)
        /*347c*/ 	.word	0x00000000


	//----- nvinfo : EIATTR_MIN_STACK_SIZE
	.align		4
.L_2561:
        /*3480*/ 	.byte	0x04, 0x12
        /*3482*/ 	.short	(.L_2563 - .L_2562)
	.align		4
.L_2562:
        /*3484*/ 	.word	index@(_ZN7oneflow4cuda7softmax15SoftmaxWarpImplI10SimpleLoadIffE11SimpleStoreIffEfLi2ELi20ELi32ELi1ELb1ELNS1_9AlgorithmE0EEEvT_T0_ll)
        /*3488*/ 	.word	0x00000000


	//----- nvinfo : EIATTR_MIN_STACK_SIZE
	.align		4
.L_2563:
        /*348c*/ 	.byte	0x04, 0x12
        /*348e*/ 	.short	(.L_2565 - .L_2564)
	.align		4
.L_2564:
        /*3490*/ 	.word	index@(_ZN7oneflow4cuda7softmax15SoftmaxWarpImplI10SimpleLoadIffE11SimpleStoreIffEfLi2ELi20ELi32ELi1ELb0ELNS1_9AlgorithmE0EEEvT_T0_ll)
        /*3494*/ 	.word	0x00000000


	//----- nvinfo : EIATTR_MIN_STACK_SIZE
	.align		4
.L_2565:
        /*3498*/ 	.byte	0x04, 0x12
        /*349a*/ 	.short	(.L_2567 - .L_2566)
	.align		4
.L_2566:
        /*349c*/ 	.word	index@(_ZN7oneflow4cuda7softmax15SoftmaxWarpImplI10SimpleLoadIffE11SimpleStoreIffEfLi2ELi18ELi32ELi1ELb1ELNS1_9AlgorithmE0EEEvT_T0_ll)
        /*34a0*/ 	.word	0x00000000


	//----- nvinfo : EIATTR_MIN_STACK_SIZE
	.align		4
.L_2567:
        /*34a4*/ 	.byte	0x04, 0x12
        /*34a6*/ 	.short	(.L_2569 - .L_2568)
	.align		4
.L_2568:
        /*34a8*/ 	.word	index@(_ZN7oneflow4cuda7softmax15SoftmaxWarpImplI10SimpleLoadIffE11SimpleStoreIffEfLi2ELi18ELi32ELi1ELb0ELNS1_9AlgorithmE0EEEvT_T0_ll)
        /*34ac*/ 	.word	0x00000000


	//----- nvinfo : EIATTR_MIN_STACK_SIZE
	.align		4
.L_2569:
        /*34b0*/ 	.byte	0x04, 0x12
        /*34b2*/ 	.short	(.L_2571 - .L_2570)
	.align		4
.L_2570:
        /*34b4*/ 	.word	index@(_ZN7oneflow4cuda7softmax15SoftmaxWarpImplI10SimpleLoadIffE11SimpleStoreIffEfLi2ELi16ELi32ELi1ELb1ELNS1_9AlgorithmE0EEEvT_T0_ll)
        /*34b8*/ 	.word	0x00000000


	//----- nvinfo : EIATTR_MIN_STACK_SIZE
	.align		4
.L_2571:
        /*34bc*/ 	.byte	0x04, 0x12
        /*34be*/ 	.short	(.L_2573 - .L_2572)
	.align		4
.L_2572:
        /*34c0*/ 	.word	index@(_ZN7oneflow4cuda7softmax15SoftmaxWarpImplI10SimpleLoadIffE11SimpleStoreIffEfLi2ELi16ELi32ELi1ELb0ELNS1_9AlgorithmE0EEEvT_T0_ll)
        /*34c4*/ 	.word	0x00000000


	//----- nvinfo : EIATTR_MIN_STACK_SIZE
	.align		4
.L_2573:
        /*34c8*/ 	.byte	0x04, 0x12
        /*34ca*/ 	.short	(.L_2575 - .L_2574)
	.align		4
.L_2574:
        /*34cc*/ 	.word	index@(_ZN7oneflow4cuda7softmax15SoftmaxWarpImplI10SimpleLoadIffE11SimpleStoreIffEfLi2ELi14ELi32ELi1ELb1ELNS1_9AlgorithmE0EEEvT_T0_ll)
        /*34d0*/ 	.word	0x00000000


	//----- nvinfo : EIATTR_MIN_STACK_SIZE
	.align		4
.L_2575:
        /*34d4*/ 	.byte	0x04, 0x12
        /*34d6*/ 	.short	(.L_2577 - .L_2576)
	.align		4
.L_2576:
        /*34d8*/ 	.word	index@(_ZN7oneflow4cuda7softmax15SoftmaxWarpImplI10SimpleLoadIffE11SimpleStoreIffEfLi2ELi14ELi32ELi1ELb0ELNS1_9AlgorithmE0EEEvT_T0_ll)
        /*34dc*/ 	.word	0x00000000


	//----- nvinfo : EIATTR_MIN_STACK_SIZE
	.align		4
.L_2577:
        /*34e0*/ 	.byte	0x04, 0x12
        /*34e2*/ 	.short	(.L_2579 - .L_2578)
	.align		4
.L_2578:
        /*34e4*/ 	.word	index@(_ZN7oneflow4cuda7softmax15SoftmaxWarpImplI10SimpleLoadIffE11SimpleStoreIffEfLi2ELi12ELi32ELi1ELb1ELNS1_9AlgorithmE0EEEvT_T0_ll)
        /*34e8*/ 	.word	0x00000000


	//----- nvinfo : EIATTR_MIN_STACK_SIZE
	.align		4
.L_2579:
        /*34ec*/ 	.byte	0x04, 0x12
        /*34ee*/ 	.short	(.L_2581 - .L_2580)
	.align		4
.L_2580:
        /*34f0*/ 	.word	index@(_ZN7oneflow4cuda7softmax15SoftmaxWarpImplI10SimpleLoadIffE11SimpleStoreIffEfLi2ELi12ELi32ELi1ELb0ELNS1_9AlgorithmE0EEEvT_T0_ll)
        /*34f4*/ 	.word	0x00000000


	//----- nvinfo : EIATTR_MIN_STACK_SIZE
	.align		4
.L_2581:
        /*34f8*/ 	.byte	0x04, 0x12
        /*34fa*/ 	.short	(.L_2583 - .L_2582)
	.align		4
.L_2582:
        /*34fc*/ 	.word	index@(_ZN7oneflow4cuda7softmax15SoftmaxWarpImplI10SimpleLoadIffE11SimpleStoreIffEfLi2ELi10ELi32ELi1ELb1ELNS1_9AlgorithmE0EEEvT_T0_ll)
        /*3500*/ 	.word	0x00000000


	//----- nvinfo : EIATTR_MIN_STACK_SIZE
	.align		4
.L_2583:
        /*3504*/ 	.byte	0x04, 0x12
        /*3506*/ 	.short	(.L_2585 - .L_2584)
	.align		4
.L_2584:
        /*3508*/ 	.word	index@(_ZN7oneflow4cuda7softmax15SoftmaxWarpImplI10SimpleLoadIffE11SimpleStoreIffEfLi2ELi10ELi32ELi1ELb0ELNS1_9AlgorithmE0EEEvT_T0_ll)
        /*350c*/ 	.word	0x00000000


	//----- nvinfo : EIATTR_MIN_STACK_SIZE
	.align		4
.L_2585:
        /*3510*/ 	.byte	0x04, 0x12
        /*3512*/ 	.short	(.L_2587 - .L_2586)
	.align		4
.L_2586:
        /*3514*/ 	.word	index@(_ZN7oneflow4cuda7softmax15SoftmaxWarpImplI10SimpleLoadIffE11SimpleStoreIffEfLi2ELi8ELi32ELi1ELb1ELNS1_9AlgorithmE0EEEvT_T0_ll)
        /*3518*/ 	.word	0x00000000


	//----- nvinfo : EIATTR_MIN_STACK_SIZE
	.align		4
.L_2587:
        /*351c*/ 	.byte	0x04, 0x12
        /*351e*/ 	.short	(.L_2589 - .L_2588)
	.align		4
.L_2588:
        /*3520*/ 	.word	index@(_ZN7oneflow4cuda7softmax15SoftmaxWarpImplI10SimpleLoadIffE11SimpleStoreIffEfLi2ELi8ELi32ELi1ELb0ELNS1_9AlgorithmE0EEEvT_T0_ll)
        /*3524*/ 	.word	0x00000000


	//----- nvinfo : EIATTR_MIN_STACK_SIZE
	.align		4
.L_2589:
        /*3528*/ 	.byte	0x04, 0x12
        /*352a*/ 	.short	(.L_2591 - .L_2590)
	.align		4
.L_2590:
        /*352c*/ 	.word	index@(_ZN7oneflow4cuda7softmax15SoftmaxWarpImplI10SimpleLoadIffE11SimpleStoreIffEfLi2ELi6ELi32ELi1ELb1ELNS1_9AlgorithmE0EEEvT_T0_ll)
        /*3530*/ 	.word	0x00000000


	//----- nvinfo : EIATTR_MIN_STACK_SIZE
	.align		4
.L_2591:
        /*3534*/ 	.byte	0x04, 0x12
        /*3536*/ 	.short	(.L_2593 - .L_2592)
	.align		4
.L_2592:
        /*3538*/ 	.word	index@(_ZN7oneflow4cuda7softmax15SoftmaxWarpImplI10SimpleLoadIffE11SimpleStoreIffEfLi2ELi6ELi32ELi1ELb0ELNS1_9AlgorithmE0EEEvT_T0_ll)
        /*353c*/ 	.word	0x00000000


	//----- nvinfo : EIATTR_MIN_STACK_SIZE
	.align		4
.L_2593:
        /*3540*/ 	.byte	0x04, 0x12
        /*3542*/ 	.short	(.L_2595 - .L_2594)
	.align		4
.L_2594:
        /*3544*/ 	.word	index@(_ZN7oneflow4cuda7softmax15SoftmaxWarpImplI10SimpleLoadIffE11SimpleStoreIffEfLi2ELi4ELi32ELi1ELb1ELNS1_9AlgorithmE0EEEvT_T0_ll)
        /*3548*/ 	.word	0x00000000


	//----- nvinfo : EIATTR_MIN_STACK_SIZE
	.align		4
.L_2595:
        /*354c*/ 	.byte	0x04, 0x12
        /*354e*/ 	.short	(.L_2597 - .L_2596)
	.align		4
.L_2596:
        /*3550*/ 	.word	index@(_ZN7oneflow4cuda7softmax15SoftmaxWarpImplI10SimpleLoadIffE11SimpleStoreIffEfLi2ELi4ELi32ELi1ELb0ELNS1_9AlgorithmE0EEEvT_T0_ll)
        /*3554*/ 	.word	0x00000000


	//----- nvinfo : EIATTR_MIN_STACK_SIZE
	.align		4
.L_2597:
        /*3558*/ 	.byte	0x04, 0x12
        /*355a*/ 	.short	(.L_2599 - .L_2598)
	.align		4
.L_2598:
        /*355c*/ 	.word	index@(_ZN7oneflow4cuda7softmax15SoftmaxWarpImplI10SimpleLoadIffE11SimpleStoreIffEfLi2ELi2ELi32ELi1ELb1ELNS1_9AlgorithmE0EEEvT_T0_ll)
        /*3560*/ 	.word	0x00000000


	//----- nvinfo : EIATTR_MIN_STACK_SIZE
	.align		4
.L_2599:
        /*3564*/ 	.byte	0x04, 0x12
        /*3566*/ 	.short	(.L_2601 - .L_2600)
	.align		4
.L_2600:
        /*3568*/ 	.word	index@(_ZN7oneflow4cuda7softmax15SoftmaxWarpImplI10SimpleLoadIffE11SimpleStoreIffEfLi2ELi2ELi32ELi1ELb0ELNS1_9AlgorithmE0EEEvT_T0_ll)
        /*356c*/ 	.word	0x00000000


	//----- nvinfo : EIATTR_MIN_STACK_SIZE
	.align		4
.L_2601:
        /*3570*/ 	.byte	0x04, 0x12
        /*3572*/ 	.short	(.L_2603 - .L_2602)
	.align		4
.L_2602:
        /*3574*/ 	.word	index@(_ZN7oneflow4cuda7softmax15SoftmaxWarpImplI10SimpleLoadIffE11SimpleStoreIffEfLi2ELi2ELi32ELi2ELb1ELNS1_9AlgorithmE0EEEvT_T0_ll)
        /*3578*/ 	.word	0x00000000


	//----- nvinfo : EIATTR_MIN_STACK_SIZE
	.align		4
.L_2603:
        /*357c*/ 	.byte	0x04, 0x12
        /*357e*/ 	.short	(.L_2605 - .L_2604)
	.align		4
.L_2604:
        /*3580*/ 	.word	index@(_ZN7oneflow4cuda7softmax15SoftmaxWarpImplI10SimpleLoadIffE11SimpleStoreIffEfLi2ELi2ELi32ELi2ELb0ELNS1_9AlgorithmE0EEEvT_T0_ll)
        /*3584*/ 	.word	0x00000000


	//----- nvinfo : EIATTR_MIN_STACK_SIZE
	.align		4
.L_2605:
        /*3588*/ 	.byte	0x04, 0x12
        /*358a*/ 	.short	(.L_2607 - .L_2606)
	.align		4
.L_2606:
        /*358c*/ 	.word	index@(_ZN7oneflow4cuda7softmax15SoftmaxWarpImplI10SimpleLoadIffE11SimpleStoreIffEfLi2ELi2ELi16ELi1ELb1ELNS1_9AlgorithmE0EEEvT_T0_ll)
        /*3590*/ 	.word	0x00000000


	//----- nvinfo : EIATTR_MIN_STACK_SIZE
	.align		4
.L_2607:
        /*3594*/ 	.byte	0x04, 0x12
        /*3596*/ 	.short	(.L_2609 - .L_2608)
	.align		4
.L_2608:
        /*3598*/ 	.word	index@(_ZN7oneflow4cuda7softmax15SoftmaxWarpImplI10SimpleLoadIffE11SimpleStoreIffEfLi2ELi2ELi16ELi1ELb0ELNS1_9AlgorithmE0EEEvT_T0_ll)
        /*359c*/ 	.word	0x00000000


	//----- nvinfo : EIATTR_MIN_STACK_SIZE
	.align		4
.L_2609:
        /*35a0*/ 	.byte	0x04, 0x12
        /*35a2*/ 	.short	(.L_2611 - .L_2610)
	.align		4
.L_2610:
        /*35a4*/ 	.word	index@(_ZN7oneflow4cuda7softmax15SoftmaxWarpImplI10SimpleLoadIffE11SimpleStoreIffEfLi2ELi2ELi16ELi2ELb1ELNS1_9AlgorithmE0EEEvT_T0_ll)
        /*35a8*/ 	.word	0x00000000


	//----- nvinfo : EIATTR_MIN_STACK_SIZE
	.align		4
.L_2611:
        /*35ac*/ 	.byte	0x04, 0x12
        /*35ae*/ 	.short	(.L_2613 - .L_2612)
	.align		4
.L_2612:
        /*35b0*/ 	.word	index@(_ZN7oneflow4cuda7softmax15SoftmaxWarpImplI10SimpleLoadIffE11SimpleStoreIffEfLi2ELi2ELi16ELi2ELb0ELNS1_9AlgorithmE0EEEvT_T0_ll)
        /*35b4*/ 	.word	0x00000000


	//----- nvinfo : EIATTR_MIN_STACK_SIZE
	.align		4
.L_2613:
        /*35b8*/ 	.byte	0x04, 0x12
        /*35ba*/ 	.short	(.L_2615 - .L_2614)
	.align		4
.L_2614:
        /*35bc*/ 	.word	index@(_ZN7oneflow4cuda7softmax15SoftmaxWarpImplI10SimpleLoadIffE11SimpleStoreIffEfLi2ELi2ELi8ELi1ELb1ELNS1_9AlgorithmE0EEEvT_T0_ll)
        /*35c0*/ 	.word	0x00000000


	//----- nvinfo : EIATTR_MIN_STACK_SIZE
	.align		4
.L_2615:
        /*35c4*/ 	.byte	0x04, 0x12
        /*35c6*/ 	.short	(.L_2617 - .L_2616)
	.align		4
.L_2616:
        /*35c8*/ 	.word	index@(_ZN7oneflow4cuda7softmax15SoftmaxWarpImplI10SimpleLoadIffE11SimpleStoreIffEfLi2ELi2ELi8ELi1ELb0ELNS1_9AlgorithmE0EEEvT_T0_ll)
        /*35cc*/ 	.word	0x00000000


	//----- nvinfo : EIATTR_MIN_STACK_SIZE
	.align		4
.L_2617:
        /*35d0*/ 	.byte	0x04, 0x12
        /*35d2*/ 	.short	(.L_2619 - .L_2618)
	.align		4
.L_2618:
        /*35d4*/ 	.word	index@(_ZN7oneflow4cuda7softmax15SoftmaxWarpImplI10SimpleLoadIffE11SimpleStoreIffEfLi2ELi2ELi8ELi2ELb1ELNS1_9AlgorithmE0EEEvT_T0_ll)
        /*35d8*/ 	.word	0x00000000


	//----- nvinfo : EIATTR_MIN_STACK_SIZE
	.align		4
.L_2619:
        /*35dc*/ 	.byte	0x04, 0x12
        /*35de*/ 	.short	(.L_2621 - .L_2620)
	.align		4
.L_2620:
        /*35e0*/ 	.word	index@(_ZN7oneflow4cuda7softmax15SoftmaxWarpImplI10SimpleLoadIffE11SimpleStoreIffEfLi2ELi2ELi8ELi2ELb0ELNS1_9AlgorithmE0EEEvT_T0_ll)
        /*35e4*/ 	.word	0x00000000


	//----- nvinfo : EIATTR_MIN_STACK_SIZE
	.align		4
.L_2621:
        /*35e8*/ 	.byte	0x04, 0x12
        /*35ea*/ 	.short	(.L_2623 - .L_2622)
	.align		4
.L_2622:
        /*35ec*/ 	.word	index@(_ZN7oneflow4cuda7softmax15SoftmaxWarpImplI10SimpleLoadIffE11SimpleStoreIffEfLi2ELi2ELi4ELi1ELb1ELNS1_9AlgorithmE0EEEvT_T0_ll)
        /*35f0*/ 	.word	0x00000000


	//----- nvinfo : EIATTR_MIN_STACK_SIZE
	.align		4
.L_2623:
        /*35f4*/ 	.byte	0x04, 0x12
        /*35f6*/ 	.short	(.L_2625 - .L_2624)
	.align		4
.L_2624:
        /*35f8*/ 	.word	index@(_ZN7oneflow4cuda7softmax15SoftmaxWarpImplI10SimpleLoadIffE11SimpleStoreIffEfLi2ELi2ELi4ELi1ELb0ELNS1_9AlgorithmE0EEEvT_T0_ll)
        /*35fc*/ 	.word	0x00000000


	//----- nvinfo : EIATTR_MIN_STACK_SIZE
	.align		4
.L_2625:
        /*3600*/ 	.byte	0x04, 0x12
        /*3602*/ 	.short	(.L_2627 - .L_2626)
	.align		4
.L_2626:
        /*3604*/ 	.word	index@(_ZN7oneflow4cuda7softmax15SoftmaxWarpImplI10SimpleLoadIffE11SimpleStoreIffEfLi2ELi2ELi4ELi2ELb1ELNS1_9AlgorithmE0EEEvT_T0_ll)
        /*3608*/ 	.word	0x00000000


	//----- nvinfo : EIATTR_MIN_STACK_SIZE
	.align		4
.L_2627:
        /*360c*/ 	.byte	0x04, 0x12
        /*360e*/ 	.short	(.L_2629 - .L_2628)
	.align		4
.L_2628:
        /*3610*/ 	.word	index@(_ZN7oneflow4cuda7softmax15SoftmaxWarpImplI10SimpleLoadIffE11SimpleStoreIffEfLi2ELi2ELi4ELi2ELb0ELNS1_9AlgorithmE0EEEvT_T0_ll)
        /*3614*/ 	.word	0x00000000


	//----- nvinfo : EIATTR_MIN_STACK_SIZE
	.align		4
.L_2629:
        /*3618*/ 	.byte	0x04, 0x12
        /*361a*/ 	.short	(.L_2631 - .L_2630)
	.align		4
.L_2630:
        /*361c*/ 	.word	index@(_ZN7oneflow4cuda7softmax15SoftmaxWarpImplI10SimpleLoadIffE11SimpleStoreIffEfLi2ELi2ELi2ELi1ELb1ELNS1_9AlgorithmE0EEEvT_T0_ll)
        /*3620*/ 	.word	0x00000000


	//----- nvinfo : EIATTR_MIN_STACK_SIZE
	.align		4
.L_2631:
        /*3624*/ 	.byte	0x04, 0x12
        /*3626*/ 	.short	(.L_2633 - .L_2632)
	.align		4
.L_2632:
        /*3628*/ 	.word	index@(_ZN7oneflow4cuda7softmax15SoftmaxWarpImplI10SimpleLoadIffE11SimpleStoreIffEfLi2ELi2ELi2ELi1ELb0ELNS1_9AlgorithmE0EEEvT_T0_ll)
        /*362c*/ 	.word	0x00000000


	//----- nvinfo : EIATTR_MIN_STACK_SIZE
	.align		4
.L_2633:
        /*3630*/ 	.byte	0x04, 0x12
        /*3632*/ 	.short	(.L_2635 - .L_2634)
	.align		4
.L_2634:
        /*3634*/ 	.word	index@(_ZN7oneflow4cuda7softmax15SoftmaxWarpImplI10SimpleLoadIffE11SimpleStoreIffEfLi2ELi2ELi2ELi2ELb1ELNS1_9AlgorithmE0EEEvT_T0_ll)
        /*3638*/ 	.word	0x00000000


	//----- nvinfo : EIATTR_MIN_STACK_SIZE
	.align		4
.L_2635:
        /*363c*/ 	.byte	0x04, 0x12
        /*363e*/ 	.short	(.L_2637 - .L_2636)
	.align		4
.L_2636:
        /*3640*/ 	.word	index@(_ZN7oneflow4cuda7softmax15SoftmaxWarpImplI10SimpleLoadIffE11SimpleStoreIffEfLi2ELi2ELi2ELi2ELb0ELNS1_9AlgorithmE0EEEvT_T0_ll)
        /*3644*/ 	.word	0x00000000


	//----- nvinfo : EIATTR_MIN_STACK_SIZE
	.align		4
.L_2637:
        /*3648*/ 	.byte	0x04, 0x12
        /*364a*/ 	.short	(.L_2639 - .L_2638)
	.align		4
.L_2638:
        /*364c*/ 	.word	index@(_ZN7oneflow4cuda7softmax15SoftmaxWarpImplI10SimpleLoadIffE11SimpleStoreIffEfLi2ELi2ELi1ELi1ELb1ELNS1_9AlgorithmE0EEEvT_T0_ll)
        /*3650*/ 	.word	0x00000000


	//----- nvinfo : EIATTR_MIN_STACK_SIZE
	.align		4
.L_2639:
        /*3654*/ 	.byte	0x04, 0x12
        /*3656*/ 	.short	(.L_2641 - .L_2640)
	.align		4
.L_2640:
        /*3658*/ 	.word	index@(_ZN7oneflow4cuda7softmax15SoftmaxWarpImplI10SimpleLoadIffE11SimpleStoreIffEfLi2ELi2ELi1ELi1ELb0ELNS1_9AlgorithmE0EEEvT_T0_ll)
        /*365c*/ 	.word	0x00000000


	//----- nvinfo : EIATTR_MIN_STACK_SIZE
	.align		4
.L_2641:
        /*3660*/ 	.byte	0x04, 0x12
        /*3662*/ 	.short	(.L_2643 - .L_2642)
	.align		4
.L_2642:
        /*3664*/ 	.word	index@(_ZN7oneflow4cuda7softmax15SoftmaxWarpImplI10SimpleLoadIffE11SimpleStoreIffEfLi2ELi2ELi1ELi2ELb1ELNS1_9AlgorithmE0EEEvT_T0_ll)
        /*3668*/ 	.word	0x00000000


	//----- nvinfo : EIATTR_MIN_STACK_SIZE
	.align		4
.L_2643:
        /*366c*/ 	.byte	0x04, 0x12
        /*366e*/ 	.short	(.L_2645 - .L_2644)
	.align		4
.L_2644:
        /*3670*/ 	.word	index@(_ZN7oneflow4cuda7softmax15SoftmaxWarpImplI10SimpleLoadIffE11SimpleStoreIffEfLi2ELi2ELi1ELi2ELb0ELNS1_9AlgorithmE0EEEvT_T0_ll)
        /*3674*/ 	.word	0x00000000


	//----- nvinfo : EIATTR_MIN_STACK_SIZE
	.align		4
.L_2645:
        /*3678*/ 	.byte	0x04, 0x12
        /*367a*/ 	.short	(.L_2647 - .L_2646)
	.align		4
.L_2646:
        /*367c*/ 	.word	index@(_ZN3cub18CUB_300001_SM_10006detail11EmptyKernelIvEEvv)
        /*3680*/ 	.word	0x00000000
.L_2647:


//--------------------- .nv.compat                --------------------------
	.section	.nv.compat,"",@"SHT_CUDA_COMPAT_INFO"
	.align	4
        /*0000*/ 	.byte	0x02, 0x09, 0x00, 0x00, 0x02, 0x02, 0x01, 0x00, 0x02, 0x05, 0x05, 0x00, 0x03, 0x07, 0x01, 0x01
        /*0010*/ 	.byte	0x02, 0x03, 0x00, 0x00, 0x02, 0x06, 0x01, 0x00, 0x04, 0x0b, 0x08, 0x00, 0x01, 0x00, 0x00, 0x00
        /*0020*/ 	.byte	0x00, 0x00, 0x00, 0x00


//--------------------- .nv.info._ZN7oneflow4cuda7softmax15SoftmaxWarpImplI10SimpleLoadI6__halffE11SimpleStoreIS4_fEfLi1ELi32ELi32ELi1ELb1ELNS1_9AlgorithmE0EEEvT_T0_ll --------------------------
	.section	.nv.info._ZN7oneflow4cuda7softmax15SoftmaxWarpImplI10SimpleLoadI6__halffE11SimpleStoreIS4_fEfLi1ELi32ELi32ELi1ELb1ELNS1_9AlgorithmE0EEEvT_T0_ll,"",@"SHT_CUDA_INFO"
	.sectionflags	@""
	.align	4


	//----- nvinfo : EIATTR_CUDA_API_VERSION
	.align		4
        /*0000*/ 	.byte	0x04, 0x37
        /*0002*/ 	.short	(.L_2649 - .L_2648)
.L_2648:
        /*0004*/ 	.word	0x00000082


	//----- nvinfo : EIATTR_KPARAM_INFO
	.align		4
.L_2649:
        /*0008*/ 	.byte	0x04, 0x17
        /*000a*/ 	.short	(.L_2651 - .L_2650)
.L_2650:
        /*000c*/ 	.word	0x00000000
        /*0010*/ 	.short	0x0003
        /*0012*/ 	.short	0x0028
        /*0014*/ 	.byte	0x00, 0xf0, 0x21, 0x00


	//----- nvinfo : EIATTR_KPARAM_INFO
	.align		4
.L_2651:
        /*0018*/ 	.byte	0x04, 0x17
        /*001a*/ 	.short	(.L_2653 - .L_2652)
.L_2652:
        /*001c*/ 	.word	0x00000000
        /*0020*/ 	.short	0x0002
        /*0022*/ 	.short	0x0020
        /*0024*/ 	.byte	0x00, 0xf0, 0x21, 0x00


	//----- nvinfo : EIATTR_KPARAM_INFO
	.align		4
.L_2653:
        /*0028*/ 	.byte	0x04, 0x17
        /*002a*/ 	.short	(.L_2655 - .L_2654)
.L_2654:
        /*002c*/ 	.word	0x00000000
        /*0030*/ 	.short	0x0001
        /*0032*/ 	.short	0x0010
        /*0034*/ 	.byte	0x00, 0xf0, 0x41, 0x00


	//----- nvinfo : EIATTR_KPARAM_INFO
	.align		4
.L_2655:
        /*0038*/ 	.byte	0x04, 0x17
        /*003a*/ 	.short	(.L_2657 - .L_2656)
.L_2656:
        /*003c*/ 	.word	0x00000000
        /*0040*/ 	.short	0x0000
        /*0042*/ 	.short	0x0000
        /*0044*/ 	.byte	0x00, 0xf0, 0x41, 0x00


	//----- nvinfo : EIATTR_SPARSE_MMA_MASK
	.align		4
.L_2657:
        /*0048*/ 	.byte	0x03, 0x50
        /*004a*/ 	.short	0x0000


	//----- nvinfo : EIATTR_MAXREG_COUNT
	.align		4
        /*004c*/ 	.byte	0x03, 0x1b
        /*004e*/ 	.short	0x00ff


	//----- nvinfo : EIATTR_EXTERNS
	.align		4
        /*0050*/ 	.byte	0x04, 0x0f
        /*0052*/ 	.short	(.L_2659 - .L_2658)


	//   ....[0]....
	.align		4
.L_2658:
        /*0054*/ 	.word	index@(__assertfail)


	//----- nvinfo : EIATTR_MERCURY_ISA_VERSION
	.align		4
.L_2659:
        /*0058*/ 	.byte	0x03, 0x5f
        /*005a*/ 	.short	0x0101


	//----- nvinfo : EIATTR_COOP_GROUP_MASK_REGIDS
	.align		4
        /*005c*/ 	.byte	0x04, 0x29
        /*005e*/ 	.short	(.L_2661 - .L_2660)


	//   ....[0]....
.L_2660:
        /*0060*/ 	.word	0xffffffff


	//   ....[1]....
        /*0064*/ 	.word	0xffffffff


	//   ....[2]....
        /*0068*/ 	.word	0xffffffff


	//   ....[3]....
        /*006c*/ 	.word	0xffffffff


	//   ....[4]....
        /*0070*/ 	.word	0xffffffff


	//   ....[5]....
        /*0074*/ 	.word	0xffffffff


	//   ....[6]....
        /*0078*/ 	.word	0xffffffff


	//   ....[7]....
        /*007c*/ 	.word	0xffffffff


	//   ....[8]....
        /*0080*/ 	.word	0xffffffff


	//   ....[9]....
        /*0084*/ 	.word	0xffffffff


	//   ....[10]....
        /*0088*/ 	.word	0x0500000f


	//   ....[11]....
        /*008c*/ 	.word	0x0500000f


	//   ....[12]....
        /*0090*/ 	.word	0x0500000f


	//   ....[13]....
        /*0094*/ 	.word	0x0500000f


	//   ....[14]....
        /*0098*/ 	.word	0x0500000f


	//   ....[15]....
        /*009c*/ 	.word	0x0500000f


	//   ....[16]....
        /*00a0*/ 	.word	0x0500000f


	//   ....[17]....
        /*00a4*/ 	.word	0x0500000f


	//   ....[18]....
        /*00a8*/ 	.word	0x0500000f


	//   ....[19]....
        /*00ac*/ 	.word	0x0500000f


	//----- nvinfo : EIATTR_COOP_GROUP_INSTR_OFFSETS
	.align		4
.L_2661:
        /*00b0*/ 	.byte	0x04, 0x28
        /*00b2*/ 	.short	(.L_2663 - .L_2662)


	//   ....[0]....
.L_2662:
        /*00b4*/ 	.word	0x00001500


	//   ....[1]....
        /*00b8*/ 	.word	0x00001540


	//   ....[2]....
        /*00bc*/ 	.word	0x00001560


	//   ....[3]....
        /*00c0*/ 	.word	0x00001580


	//   ....[4]....
        /*00c4*/ 	.word	0x000015a0


	//   ....[5]....
        /*00c8*/ 	.word	0x000029c0


	//   ....[6]....
        /*00cc*/ 	.word	0x000029e0


	//   ....[7]....
        /*00d0*/ 	.word	0x00002a00


	//   ....[8]....
        /*00d4*/ 	.word	0x00002a20


	//   ....[9]....
        /*00d8*/ 	.word	0x00002a40


	//   ....[10]....
        /*00dc*/ 	.word	0x00005460


	//   ....[11]....
        /*00e0*/ 	.word	0x000054f0


	//   ....[12]....
        /*00e4*/ 	.word	0x00005550


	//   ....[13]....
        /*00e8*/ 	.word	0x000055b0


	//   ....[14]....
        /*00ec*/ 	.word	0x00005610


	//   ....[15]....
        /*00f0*/ 	.word	0x00006a90


	//   ....[16]....
        /*00f4*/ 	.word	0x00006af0


	//   ....[17]....
        /*00f8*/ 	.word	0x00006b50


	//   ....[18]....
        /*00fc*/ 	.word	0x00006bb0


	//   ....[19]....
        /*0100*/ 	.word	0x00006c10


	//----- nvinfo : EIATTR_VRC_CTA_INIT_COUNT
	.align		4
.L_2663:
        /*0104*/ 	.byte	0x02, 0x4a
	.zero		1
	.zero		1


	//----- nvinfo : EIATTR_SYSCALL_OFFSETS
	.align		4
        /*0108*/ 	.byte	0x04, 0x46
        /*010a*/ 	.short	(.L_2665 - .L_2664)


	//   ....[0]....
.L_2664:
        /*010c*/ 	.word	0x00000180


	//----- nvinfo : EIATTR_EXIT_INSTR_OFFSETS
	.align		4
.L_2665:
        /*0110*/ 	.byte	0x04, 0x1c
        /*0112*/ 	.short	(.L_2667 - .L_2666)


	//   ....[0]....
.L_2666:
        /*0114*/ 	.word	0x00000210


	//   ....[1]....
        /*0118*/ 	.word	0x00005400


	//----- nvinfo : EIATTR_CRS_STACK_SIZE
	.align		4
.L_2667:
        /*011c*/ 	.byte	0x04, 0x1e
        /*011e*/ 	.short	(.L_2669 - .L_2668)
.L_2668:
        /*0120*/ 	.word	0x00000000


	//----- nvinfo : EIATTR_CBANK_PARAM_SIZE
	.align		4
.L_2669:
        /*0124*/ 	.byte	0x03, 0x19
        /*0126*/ 	.short	0x0030


	//----- nvinfo : EIATTR_PARAM_CBANK
	.align		4
        /*0128*/ 	.byte	0x04, 0x0a
        /*012a*/ 	.short	(.L_2671 - .L_2670)
	.align		4
.L_2670:
        /*012c*/ 	.word	index@(.nv.constant0._ZN7oneflow4cuda7softmax15SoftmaxWarpImplI10SimpleLoadI6__halffE11SimpleStoreIS4_fEfLi1ELi32ELi32ELi1ELb1ELNS1_9AlgorithmE0EEEvT_T0_ll)
        /*0130*/ 	.short	0x0380
        /*0132*/ 	.short	0x0030


	//----- nvinfo : EIATTR_SW_WAR
	.align		4
.L_2671:
        /*0134*/ 	.byte	0x04, 0x36
        /*0136*/ 	.short	(.L_2673 - .L_2672)
.L_2672:
        /*0138*/ 	.word	0x00000008
.L_2673:


//--------------------- .nv.info._ZN7oneflow4cuda7softmax15SoftmaxWarpImplI10SimpleLoadI6__halffE11SimpleStoreIS4_fEfLi1ELi32ELi32ELi1ELb0ELNS1_9AlgorithmE0EEEvT_T0_ll --------------------------
	.section	.nv.info._ZN7oneflow4cuda7softmax15SoftmaxWarpImplI10SimpleLoadI6__halffE11SimpleStoreIS4_fEfLi1ELi32ELi32ELi1ELb0ELNS1_9AlgorithmE0EEEvT_T0_ll,"",@"SHT_CUDA_INFO"
	.sectionflags	@""
	.align	4


	//----- nvinfo : EIATTR_CUDA_API_VERSION
	.align		4
        /*0000*/ 	.byte	0x04, 0x37
        /*0002*/ 	.short	(.L_2675 - .L_2674)
.L_2674:
        /*0004*/ 	.word	0x00000082


	//----- nvinfo : EIATTR_KPARAM_INFO
	.align		4
.L_2675:
        /*0008*/ 	.byte	0x04, 0x17
        /*000a*/ 	.short	(.L_2677 - .L_2676)
.L_2676:
        /*000c*/ 	.word	0x00000000
        /*0010*/ 	.short	0x0003
        /*0012*/ 	.short	0x0028
        /*0014*/ 	.byte	0x00, 0xf0, 0x21, 0x00


	//----- nvinfo : EIATTR_KPARAM_INFO
	.align		4
.L_2677:
        /*0018*/ 	.byte	0x04, 0x17
        /*001a*/ 	.short	(.L_2679 - .L_2678)
.L_2678:
        /*001c*/ 	.word	0x00000000
        /*0020*/ 	.short	0x0002
        /*0022*/ 	.short	0x0020
        /*0024*/ 	.byte	0x00, 0xf0, 0x21, 0x00


	//----- nvinfo : EIATTR_KPARAM_INFO
	.align		4
.L_2679:
        /*0028*/ 	.byte	0x04, 0x17
        /*002a*/ 	.short	(.L_2681 - .L_2680)
.L_2680:
        /*002c*/ 	.word	0x00000000
        /*0030*/ 	.short	0x0001
        /*0032*/ 	.short	0x0010
        /*0034*/ 	.byte	0x00, 0xf0, 0x41, 0x00


	//----- nvinfo : EIATTR_KPARAM_INFO
	.align		4
.L_2681:
        /*0038*/ 	.byte	0x04, 0x17
        /*003a*/ 	.short	(.L_2683 - .L_2682)
.L_2682:
        /*003c*/ 	.word	0x00000000
        /*0040*/ 	.short	0x0000
        /*0042*/ 	.short	0x0000
        /*0044*/ 	.byte	0x00, 0xf0, 0x41, 0x00


	//----- nvinfo : EIATTR_SPARSE_MMA_MASK
	.align		4
.L_2683:
        /*0048*/ 	.byte	0x03, 0x50
        /*004a*/ 	.short	0x0000


	//----- nvinfo : EIATTR_MAXREG_COUNT
	.align		4
        /*004c*/ 	.byte	0x03, 0x1b
        /*004e*/ 	.short	0x00ff


	//----- nvinfo : EIATTR_EXTERNS
	.align		4
        /*0050*/ 	.byte	0x04, 0x0f
        /*0052*/ 	.short	(.L_2685 - .L_2684)


	//   ....[0]....
	.align		4
.L_2684:
        /*0054*/ 	.word	index@(__assertfail)


	//----- nvinfo : EIATTR_MERCURY_ISA_VERSION
	.align		4
.L_2685:
        /*0058*/ 	.byte	0x03, 0x5f
        /*005a*/ 	.short	0x0101


	//----- nvinfo : EIATTR_COOP_GROUP_MASK_REGIDS
	.align		4
        /*005c*/ 	.byte	0x04, 0x29
        /*005e*/ 	.short	(.L_2687 - .L_2686)


	//   ....[0]....
.L_2686:
        /*0060*/ 	.word	0xffffffff


	//   ....[1]....
        /*0064*/ 	.word	0xffffffff


	//   ....[2]....
        /*0068*/ 	.word	0xffffffff


	//   ....[3]....
        /*006c*/ 	.word	0xffffffff


	//   ....[4]....
        /*0070*/ 	.word	0xffffffff


	//   ....[5]....
        /*0074*/ 	.word	0xffffffff


	//   ....[6]....
        /*0078*/ 	.word	0xffffffff


	//   ....[7]....
        /*007c*/ 	.word	0xffffffff


	//   ....[8]....
        /*0080*/ 	.word	0xffffffff


	//   ....[9]....
        /*0084*/ 	.word	0xffffffff


	//   ....[10]....
        /*0088*/ 	.word	0x0500000f


	//   ....[11]....
        /*008c*/ 	.word	0x0500000f


	//   ....[12]....
        /*0090*/ 	.word	0x0500000f


	//   ....[13]....
        /*0094*/ 	.word	0x0500000f


	//   ....[14]....
        /*0098*/ 	.word	0x0500000f


	//   ....[15]....
        /*009c*/ 	.word	0x0500000f


	//   ....[16]....
        /*00a0*/ 	.word	0x0500000f


	//   ....[17]....
        /*00a4*/ 	.word	0x0500000f


	//   ....[18]....
        /*00a8*/ 	.word	0x0500000f


	//   ....[19]....
        /*00ac*/ 	.word	0x0500000f


	//----- nvinfo : EIATTR_COOP_GROUP_INSTR_OFFSETS
	.align		4
.L_2687:
        /*00b0*/ 	.byte	0x04, 0x28
        /*00b2*/ 	.short	(.L_2689 - .L_2688)


	//   ....[0]....
.L_2688:
        /*00b4*/ 	.word	0x000008f0


	//   ....[1]....
        /*00b8*/ 	.word	0x00000930


	//   ....[2]....
        /*00bc*/ 	.word	0x00000950


	//   ....[3]....
        /*00c0*/ 	.word	0x00000970


	//   ....[4]....
        /*00c4*/ 	.word	0x00000990


	//   ....[5]....
        /*00c8*/ 	.word	0x00001db0


	//   ....[6]....
        /*00cc*/ 	.word	0x00001dd0


	//   ....[7]....
        /*00d0*/ 	.word	0x00001df0


	//   ....[8]....
        /*00d4*/ 	.word	0x00001e10


	//   ....[9]....
        /*00d8*/ 	.word	0x00001e30


	//   ....[10]....
        /*00dc*/ 	.word	0x00004220


	//   ....[11]....
        /*00e0*/ 	.word	0x000042b0


	//   ....[12]....
        /*00e4*/ 	.word	0x00004310


	//   ....[13]....
        /*00e8*/ 	.word	0x00004370


	//   ....[14]....
        /*00ec*/ 	.word	0x000043d0


	//   ....[15]....
        /*00f0*/ 	.word	0x00005850


	//   ....[16]....
        /*00f4*/ 	.word	0x000058b0


	//   ....[17]....
        /*00f8*/ 	.word	0x00005910


	//   ....[18]....
        /*00fc*/ 	.word	0x00005970


	//   ....[19]....
        /*0100*/ 	.word	0x000059d0


	//----- nvinfo : EIATTR_VRC_CTA_INIT_COUNT
	.align		4
.L_2689:
        /*0104*/ 	.byte	0x02, 0x4a
	.zero		1
	.zero		1


	//----- nvinfo : EIATTR_SYSCALL_OFFSETS
	.align		4
        /*0108*/ 	.byte	0x04, 0x46
        /*010a*/ 	.short	(.L_2691 - .L_2690)


	//   ....[0]....
.L_2690:
        /*010c*/ 	.word	0x00000170


	//----- nvinfo : EIATTR_EXIT_INSTR_OFFSETS
	.align		4
.L_2691:
        /*0110*/ 	.byte	0x04, 0x1c
        /*0112*/ 	.short	(.L_2693 - .L_2692)


	//   ....[0]....
.L_2692:
        /*0114*/ 	.word	0x00000220


	//   ....[1]....
        /*0118*/ 	.word	0x000041c0


	//----- nvinfo : EIATTR_CRS_STACK_SIZE
	.align		4
.L_2693:
        /*011c*/ 	.byte	0x04, 0x1e
        /*011e*/ 	.short	(.L_2695 - .L_2694)
.L_2694:
        /*0120*/ 	.word	0x00000000


	//----- nvinfo : EIATTR_CBANK_PARAM_SIZE
	.align		4
.L_2695:
        /*0124*/ 	.byte	0x03, 0x19
        /*0126*/ 	.short	0x0030


	//----- nvinfo : EIATTR_PARAM_CBANK
	.align		4
        /*0128*/ 	.byte	0x04, 0x0a
        /*012a*/ 	.short	(.L_2697 - .L_2696)
	.align		4
.L_2696:
        /*012c*/ 	.word	index@(.nv.constant0._ZN7oneflow4cuda7softmax15SoftmaxWarpImplI10SimpleLoadI6__halffE11SimpleStoreIS4_fEfLi1ELi32ELi32ELi1ELb0ELNS1_9AlgorithmE0EEEvT_T0_ll)
        /*0130*/ 	.short	0x0380
        /*0132*/ 	.short	0x0030


	//----- nvinfo : EIATTR_SW_WAR
	.align		4
.L_2697:
        /*0134*/ 	.byte	0x04, 0x36
        /*0136*/ 	.short	(.L_2699 - .L_2698)
.L_2698:
        /*0138*/ 	.word	0x00000008
.L_2699:


//--------------------- .nv.info._ZN7oneflow4cuda7softmax15SoftmaxWarpImplI10SimpleLoadI6__halffE11SimpleStoreIS4_fEfLi1ELi31ELi32ELi1ELb1ELNS1_9AlgorithmE0EEEvT_T0_ll --------------------------
	.section	.nv.info._ZN7oneflow4cuda7softmax15SoftmaxWarpImplI10SimpleLoadI6__halffE11SimpleStoreIS4_fEfLi1ELi31ELi32ELi1ELb1ELNS1_9AlgorithmE0EEEvT_T0_ll,"",@"SHT_CUDA_INFO"
	.sectionflags	@""
	.align	4


	//----- nvinfo : EIATTR_CUDA_API_VERSION
	.align		4
        /*0000*/ 	.byte	0x04, 0x37
        /*0002*/ 	.short	(.L_2701 - .L_2700)
.L_2700:
        /*0004*/ 	.word	0x00000082


	//----- nvinfo : EIATTR_KPARAM_INFO
	.align		4
.L_2701:
        /*0008*/ 	.byte	0x04, 0x17
        /*000a*/ 	.short	(.L_2703 - .L_2702)
.L_2702:
        /*000c*/ 	.word	0x00000000
        /*0010*/ 	.short	0x0003
        /*0012*/ 	.short	0x0028
        /*0014*/ 	.byte	0x00, 0xf0, 0x21, 0x00


	//----- nvinfo : EIATTR_KPARAM_INFO
	.align		4
.L_2703:
        /*0018*/ 	.byte	0x04, 0x17
        /*001a*/ 	.short	(.L_2705 - .L_2704)
.L_2704:
        /*001c*/ 	.word	0x00000000
        /*0020*/ 	.short	0x0002
        /*0022*/ 	.short	0x0020
        /*0024*/ 	.byte	0x00, 0xf0, 0x21, 0x00


	//----- nvinfo : EIATTR_KPARAM_INFO
	.align		4
.L_2705:
        /*0028*/ 	.byte	0x04, 0x17
        /*002a*/ 	.short	(.L_2707 - .L_2706)
.L_2706:
        /*002c*/ 	.word	0x00000000
        /*0030*/ 	.short	0x0001
        /*0032*/ 	.short	0x0010
        /*0034*/ 	.byte	0x00, 0xf0, 0x41, 0x00


	//----- nvinfo : EIATTR_KPARAM_INFO
	.align		4
.L_2707:
        /*0038*/ 	.byte	0x04, 0x17
        /*003a*/ 	.short	(.L_2709 - .L_2708)
.L_2708:
        /*003c*/ 	.word	0x00000000
        /*0040*/ 	.short	0x0000
        /*0042*/ 	.short	0x0000
        /*0044*/ 	.byte	0x00, 0xf0, 0x41, 0x00


	//----- nvinfo : EIATTR_SPARSE_MMA_MASK
	.align		4
.L_2709:
        /*0048*/ 	.byte	0x03, 0x50
        /*004a*/ 	.short	0x0000


	//----- nvinfo : EIATTR_MAXREG_COUNT
	.align		4
        /*004c*/ 	.byte	0x03, 0x1b
        /*004e*/ 	.short	0x00ff


	//----- nvinfo : EIATTR_EXTERNS
	.align		4
        /*0050*/ 	.byte	0x04, 0x0f
        /*0052*/ 	.short	(.L_2711 - .L_2710)


	//   ....[0]....
	.align		4
.L_2710:
        /*0054*/ 	.word	index@(__assertfail)


	//----- nvinfo : EIATTR_MERCURY_ISA_VERSION
	.align		4
.L_2711:
        /*0058*/ 	.byte	0x03, 0x5f
        /*005a*/ 	.short	0x0101


	//----- nvinfo : EIATTR_COOP_GROUP_MASK_REGIDS
	.align		4
        /*005c*/ 	.byte	0x04, 0x29
        /*005e*/ 	.short	(.L_2713 - .L_2712)


	//   ....[0]....
.L_2712:
        /*0060*/ 	.word	0xffffffff


	//   ....[1]....
        /*0064*/ 	.word	0xffffffff


	//   ....[2]....
        /*0068*/ 	.word	0xffffffff


	//   ....[3]....
        /*006c*/ 	.word	0xffffffff


	//   ....[4]....
        /*0070*/ 	.word	0xffffffff


	//   ....[5]....
        /*0074*/ 	.word	0xffffffff


	//   ....[6]....
        /*0078*/ 	.word	0xffffffff


	//   ....[7]....
        /*007c*/ 	.word	0xffffffff


	//   ....[8]....
        /*0080*/ 	.word	0xffffffff


	//   ....[9]....
        /*0084*/ 	.word	0xffffffff


	//   ....[10]....
        /*0088*/ 	.word	0x0500000f


	//   ....[11]....
        /*008c*/ 	.word	0x0500000f


	//   ....[12]....
        /*0090*/ 	.word	0x0500000f


	//   ....[13]....
        /*0094*/ 	.word	0x0500000f


	//   ....[14]....
        /*0098*/ 	.word	0x0500000f


	//   ....[15]....
        /*009c*/ 	.word	0x0500000f


	//   ....[16]....
        /*00a0*/ 	.word	0x0500000f


	//   ....[17]....
        /*00a4*/ 	.word	0x0500000f


	//   ....[18]....
        /*00a8*/ 	.word	0x0500000f


	//   ....[19]....
        /*00ac*/ 	.word	0x0500000f


	//----- nvinfo : EIATTR_COOP_GROUP_INSTR_OFFSETS
	.align		4
.L_2713:
        /*00b0*/ 	.byte	0x04, 0x28
        /*00b2*/ 	.short	(.L_2715 - .L_2714)


	//   ....[0]....
.L_2714:
        /*00b4*/ 	.word	0x00001470


	//   ....[1]....
        /*00b8*/ 	.word	0x000014b0


	//   ....[2]....
        /*00bc*/ 	.word	0x000014d0


	//   ....[3]....
        /*00c0*/ 	.word	0x000014f0


	//   ....[4]....
        /*00c4*/ 	.word	0x00001510


	//   ....[5]....
        /*00c8*/ 	.word	0x00002890


	//   ....[6]....
        /*00cc*/ 	.word	0x000028b0


	//   ....[7]....
        /*00d0*/ 	.word	0x000028d0


	//   ....[8]....
        /*00d4*/ 	.word	0x000028f0


	//   ....[9]....
        /*00d8*/ 	.word	0x00002910


	//   ....[10]....
        /*00dc*/ 	.word	0x000051e0


	//   ....[11]....
        /*00e0*/ 	.word	0x00005270


	//   ....[12]....
        /*00e4*/ 	.word	0x000052d0


	//   ....[13]....
        /*00e8*/ 	.word	0x00005330


	//   ....[14]....
        /*00ec*/ 	.word	0x00005390


	//   ....[15]....
        /*00f0*/ 	.word	0x00006770


	//   ....[16]....
        /*00f4*/ 	.word	0x000067d0


	//   ....[17]....
        /*00f8*/ 	.word	0x00006830


	//   ....[18]....
        /*00fc*/ 	.word	0x00006890


	//   ....[19]....
        /*0100*/ 	.word	0x000068f0


	//----- nvinfo : EIATTR_VRC_CTA_INIT_COUNT
	.align		4
.L_2715:
        /*0104*/ 	.byte	0x02, 0x4a
	.zero		1
	.zero		1


	//----- nvinfo : EIATTR_SYSCALL_OFFSETS
	.align		4
        /*0108*/ 	.byte	0x04, 0x46
        /*010a*/ 	.short	(.L_2717 - .L_2716)


	//   ....[0]....
.L_2716:
        /*010c*/ 	.word	0x00000180


	//----- nvinfo : EIATTR_EXIT_INSTR_OFFSETS
	.align		4
.L_2717:
        /*0110*/ 	.byte	0x04, 0x1c
        /*0112*/ 	.short	(.L_2719 - .L_2718)


	//   ....[0]....
.L_2718:
        /*0114*/ 	.word	0x00000210


	//   ....[1]....
        /*0118*/ 	.word	0x00005180


	//----- nvinfo : EIATTR_CRS_STACK_SIZE
	.align		4
.L_2719:
        /*011c*/ 	.byte	0x04, 0x1e
        /*011e*/ 	.short	(.L_2721 - .L_2720)
.L_2720:
        /*0120*/ 	.word	0x00000000


	//----- nvinfo : EIATTR_CBANK_PARAM_SIZE
	.align		4
.L_2721:
        /*0124*/ 	.byte	0x03, 0x19
        /*0126*/ 	.short	0x0030


	//----- nvinfo : EIATTR_PARAM_CBANK
	.align		4
        /*0128*/ 	.byte	0x04, 0x0a
        /*012a*/ 	.short	(.L_2723 - .L_2722)
	.align		4
.L_2722:
        /*012c*/ 	.word	index@(.nv.constant0._ZN7oneflow4cuda7softmax15SoftmaxWarpImplI10SimpleLoadI6__halffE11SimpleStoreIS4_fEfLi1ELi31ELi32ELi1ELb1ELNS1_9AlgorithmE0EEEvT_T0_ll)
        /*0130*/ 	.short	0x0380
        /*0132*/ 	.short	0x0030


	//----- nvinfo : EIATTR_SW_WAR
	.align		4
.L_2723:
        /*0134*/ 	.byte	0x04, 0x36
        /*0136*/ 	.short	(.L_2725 - .L_2724)
.L_2724:
        /*0138*/ 	.word	0x00000008
.L_2725:


//--------------------- .nv.info._ZN7oneflow4cuda7softmax15SoftmaxWarpImplI10SimpleLoadI6__halffE11SimpleStoreIS4_fEfLi1ELi31ELi32ELi1ELb0ELNS1_9AlgorithmE0EEEvT_T0_ll --------------------------
	.section	.nv.info._ZN7oneflow4cuda7softmax15SoftmaxWarpImplI10SimpleLoadI6__halffE11SimpleStoreIS4_fEfLi1ELi31ELi32ELi1ELb0ELNS1_9AlgorithmE0EEEvT_T0_ll,"",@"SHT_CUDA_INFO"
	.sectionflags	@""
	.align	4


	//----- nvinfo : EIATTR_CUDA_API_VERSION
	.align		4
        /*0000*/ 	.byte	0x04, 0x37
        /*0002*/ 	.short	(.L_2727 - .L_2726)
.L_2726:
        /*0004*/ 	.word	0x00000082


	//----- nvinfo : EIATTR_KPARAM_INFO
	.align		4
.L_2727:
        /*0008*/ 	.byte	0x04, 0x17
        /*000a*/ 	.short	(.L_2729 - .L_2728)
.L_2728:
        /*000c*/ 	.word	0x00000000
        /*0010*/ 	.short	0x0003
        /*0012*/ 	.short	0x0028
        /*0014*/ 	.byte	0x00, 0xf0, 0x21, 0x00


	//----- nvinfo : EIATTR_KPARAM_INFO
	.align		4
.L_2729:
        /*0018*/ 	.byte	0x04, 0x17
        /*001a*/ 	.short	(.L_2731 - .L_2730)
.L_2730:
        /*001c*/ 	.word	0x00000000
        /*0020*/ 	.short	0x0002
        /*0022*/ 	.short	0x0020
        /*0024*/ 	.byte	0x00, 0xf0, 0x21, 0x00


	//----- nvinfo : EIATTR_KPARAM_INFO
	.align		4
.L_2731:
        /*0028*/ 	.byte	0x04, 0x17
        /*002a*/ 	.short	(.L_2733 - .L_2732)
.L_2732:
        /*002c*/ 	.word	0x00000000
        /*0030*/ 	.short	0x0001
        /*0032*/ 	.short	0x0010
        /*0034*/ 	.byte	0x00, 0xf0, 0x41, 0x00


	//----- nvinfo : EIATTR_KPARAM_INFO
	.align		4
.L_2733:
        /*0038*/ 	.byte	0x04, 0x17
        /*003a*/ 	.short	(.L_2735 - .L_2734)
.L_2734:
        /*003c*/ 	.word	0x00000000
        /*0040*/ 	.short	0x0000
        /*0042*/ 	.short	0x0000
        /*0044*/ 	.byte	0x00, 0xf0, 0x41, 0x00


	//----- nvinfo : EIATTR_SPARSE_MMA_MASK
	.align		4
.L_2735:
        /*0048*/ 	.byte	0x03, 0x50
        /*004a*/ 	.short	0x0000


	//----- nvinfo : EIATTR_MAXREG_COUNT
	.align		4
        /*004c*/ 	.byte	0x03, 0x1b
        /*004e*/ 	.short	0x00ff


	//----- nvinfo : EIATTR_EXTERNS
	.align		4
        /*0050*/ 	.byte	0x04, 0x0f
        /*0052*/ 	.short	(.L_2737 - .L_2736)


	//   ....[0]....
	.align		4
.L_2736:
        /*0054*/ 	.word	index@(__assertfail)


	//----- nvinfo : EIATTR_MERCURY_ISA_VERSION
	.align		4
.L_2737:
        /*0058*/ 	.byte	0x03, 0x5f
        /*005a*/ 	.short	0x0101


	//----- nvinfo : EIATTR_COOP_GROUP_MASK_REGIDS
	.align		4
        /*005c*/ 	.byte	0x04, 0x29
        /*005e*/ 	.short	(.L_2739 - .L_2738)


	//   ....[0]....
.L_2738:
        /*0060*/ 	.word	0xffffffff


	//   ....[1]....
        /*0064*/ 	.word	0xffffffff


	//   ....[2]....
        /*0068*/ 	.word	0xffffffff


	//   ....[3]....
        /*006c*/ 	.word	0xffffffff


	//   ....[4]....
        /*0070*/ 	.word	0xffffffff


	//   ....[5]....
        /*0074*/ 	.word	0xffffffff


	//   ....[6]....
        /*0078*/ 	.word	0xffffffff


	//   ....[7]....
        /*007c*/ 	.word	0xffffffff


	//   ....[8]....
        /*0080*/ 	.word	0xffffffff


	//   ....[9]....
        /*0084*/ 	.word	0xffffffff


	//   ....[10]....
        /*0088*/ 	.word	0x0500000f


	//   ....[11]....
        /*008c*/ 	.word	0x0500000f


	//   ....[12]....
        /*0090*/ 	.word	0x0500000f


	//   ....[13]....
        /*0094*/ 	.word	0x0500000f


	//   ....[14]....
        /*0098*/ 	.word	0x0500000f


	//   ....[15]....
        /*009c*/ 	.word	0x0500000f


	//   ....[16]....
        /*00a0*/ 	.word	0x0500000f


	//   ....[17]....
        /*00a4*/ 	.word	0x0500000f


	//   ....[18]....
        /*00a8*/ 	.word	0x0500000f


	//   ....[19]....
        /*00ac*/ 	.word	0x0500000f


	//----- nvinfo : EIATTR_COOP_GROUP_INSTR_OFFSETS
	.align		4
.L_2739:
        /*00b0*/ 	.byte	0x04, 0x28
        /*00b2*/ 	.short	(.L_2741 - .L_2740)


	//   ....[0]....
.L_2740:
        /*00b4*/ 	.word	0x000008c0


	//   ....[1]....
        /*00b8*/ 	.word	0x00000900


	//   ....[2]....
        /*00bc*/ 	.word	0x00000920


	//   ....[3]....
        /*00c0*/ 	.word	0x00000940


	//   ....[4]....
        /*00c4*/ 	.word	0x00000960


	//   ....[5]....
        /*00c8*/ 	.word	0x00001ce0


	//   ....[6]....
        /*00cc*/ 	.word	0x00001d00


	//   ....[7]....
        /*00d0*/ 	.word	0x00001d20


	//   ....[8]....
        /*00d4*/ 	.word	0x00001d40


	//   ....[9]....
        /*00d8*/ 	.word	0x00001d60


	//   ....[10]....
        /*00dc*/ 	.word	0x00004050


	//   ....[11]....
        /*00e0*/ 	.word	0x000040f0


	//   ....[12]....
        /*00e4*/ 	.word	0x00004150


	//   ....[13]....
        /*00e8*/ 	.word	0x000041b0


	//   ....[14]....
        /*00ec*/ 	.word	0x00004210


	//   ....[15]....
        /*00f0*/ 	.word	0x000055e0


	//   ....[16]....
        /*00f4*/ 	.word	0x00005640


	//   ....[17]....
        /*00f8*/ 	.word	0x000056a0


	//   ....[18]....
        /*00fc*/ 	.word	0x00005700


	//   ....[19]....
        /*0100*/ 	.word	0x00005760


	//----- nvinfo : EIATTR_VRC_CTA_INIT_COUNT
	.align		4
.L_2741:
        /*0104*/ 	.byte	0x02, 0x4a
	.zero		1
	.zero		1


	//----- nvinfo : EIATTR_SYSCALL_OFFSETS
	.align		4
        /*0108*/ 	.byte	0x04, 0x46
        /*010a*/ 	.short	(.L_2743 - .L_2742)


	//   ....[0]....
.L_2742:
        /*010c*/ 	.word	0x00000170


	//----- nvinfo : EIATTR_EXIT_INSTR_OFFSETS
	.align		4
.L_2743:
        /*0110*/ 	.byte	0x04, 0x1c
        /*0112*/ 	.short	(.L_2745 - .L_2744)


	//   ....[0]....
.L_2744:
        /*0114*/ 	.word	0x00000220


	//   ....[1]....
        /*0118*/ 	.word	0x00003ff0


	//----- nvinfo : EIATTR_CRS_STACK_SIZE
	.align		4
.L_2745:
        /*011c*/ 	.byte	0x04, 0x1e
        /*011e*/ 	.short	(.L_2747 - .L_2746)
.L_2746:
        /*0120*/ 	.word	0x00000000


	//----- nvinfo : EIATTR_CBANK_PARAM_SIZE
	.align		4
.L_2747:
        /*0124*/ 	.byte	0x03, 0x19
        /*0126*/ 	.short	0x0030


	//----- nvinfo : EIATTR_PARAM_CBANK
	.align		4
        /*0128*/ 	.byte	0x04, 0x0a
        /*012a*/ 	.short	(.L_2749 - .L_2748)
	.align		4
.L_2748:
        /*012c*/ 	.word	index@(.nv.constant0._ZN7oneflow4cuda7softmax15SoftmaxWarpImplI10SimpleLoadI6__halffE11SimpleStoreIS4_fEfLi1ELi31ELi32ELi1ELb0ELNS1_9AlgorithmE0EEEvT_T0_ll)
        /*0130*/ 	.short	0x0380
        /*0132*/ 	.short	0x0030


	//----- nvinfo : EIATTR_SW_WAR
	.align		4
.L_2749:
        /*0134*/ 	.byte	0x04, 0x36
        /*0136*/ 	.short	(.L_2751 - .L_2750)
.L_2750:
        /*0138*/ 	.word	0x00000008
.L_2751:


//--------------------- .nv.info._ZN7oneflow4cuda7softmax15SoftmaxWarpImplI10SimpleLoadI6__halffE11SimpleStoreIS4_fEfLi1ELi30ELi32ELi1ELb1ELNS1_9AlgorithmE0EEEvT_T0_ll --------------------------
	.section	.nv.info._ZN7oneflow4cuda7softmax15SoftmaxWarpImplI10SimpleLoadI6__halffE11SimpleStoreIS4_fEfLi1ELi30ELi32ELi1ELb1ELNS1_9AlgorithmE0EEEvT_T0_ll,"",@"SHT_CUDA_INFO"
	.sectionflags	@""
	.align	4


	//----- nvinfo : EIATTR_CUDA_API_VERSION
	.align		4
        /*0000*/ 	.byte	0x04, 0x37
        /*0002*/ 	.short	(.L_2753 - .L_2752)
.L_2752:
        /*0004*/ 	.word	0x00000082


	//----- nvinfo : EIATTR_KPARAM_INFO
	.align		4
.L_2753:
        /*0008*/ 	.byte	0x04, 0x17
        /*000a*/ 	.short	(.L_2755 - .L_2754)
.L_2754:
        /*000c*/ 	.word	0x00000000
        /*0010*/ 	.short	0x0003
        /*0012*/ 	.short	0x0028
        /*0014*/ 	.byte	0x00, 0xf0, 0x21, 0x00


	//----- nvinfo : EIATTR_KPARAM_INFO
	.align		4
.L_2755:
        /*0018*/ 	.byte	0x04, 0x17
        /*001a*/ 	.short	(.L_2757 - .L_2756)
.L_2756:
        /*001c*/ 	.word	0x00000000
        /*0020*/ 	.short	0x0002
        /*0022*/ 	.short	0x0020
        /*0024*/ 	.byte	0x00, 0xf0, 0x21, 0x00


	//----- nvinfo : EIATTR_KPARAM_INFO
	.align		4
.L_2757:
        /*0028*/ 	.byte	0x04, 0x17
        /*002a*/ 	.short	(.L_2759 - .L_2758)
.L_2758:
        /*002c*/ 	.word	0x00000000
        /*0030*/ 	.short	0x0001
        /*0032*/ 	.short	0x0010
        /*0034*/ 	.byte	0x00, 0xf0, 0x41, 0x00


	//----- nvinfo : EIATTR_KPARAM_INFO
	.align		4
.L_2759:
        /*0038*/ 	.byte	0x04, 0x17
        /*003a*/ 	.short	(.L_2761 - .L_2760)
.L_2760:
        /*003c*/ 	.word	0x00000000
        /*0040*/ 	.short	0x0000
        /*0042*/ 	.short	0x0000
        /*0044*/ 	.byte	0x00, 0xf0, 0x41, 0x00


	//----- nvinfo : EIATTR_SPARSE_MMA_MASK
	.align		4
.L_2761:
        /*0048*/ 	.byte	0x03, 0x50
        /*004a*/ 	.short	0x0000


	//----- nvinfo : EIATTR_MAXREG_COUNT
	.align		4
        /*004c*/ 	.byte	0x03, 0x1b
        /*004e*/ 	.short	0x00ff


	//----- nvinfo : EIATTR_EXTERNS
	.align		4
        /*0050*/ 	.byte	0x04, 0x0f
        /*0052*/ 	.short	(.L_2763 - .L_2762)


	//   ....[0]....
	.align		4
.L_2762:
        /*0054*/ 	.word	index@(__assertfail)


	//----- nvinfo : EIATTR_MERCURY_ISA_VERSION
	.align		4
.L_2763:
        /*0058*/ 	.byte	0x03, 0x5f
        /*005a*/ 	.short	0x0101


	//----- nvinfo : EIATTR_COOP_GROUP_MASK_REGIDS
	.align		4
        /*005c*/ 	.byte	0x04, 0x29
        /*005e*/ 	.short	(.L_2765 - .L_2764)


	//   ....[0]....
.L_2764:
        /*0060*/ 	.word	0xffffffff


	//   ....[1]....
        /*0064*/ 	.word	0xffffffff


	//   ....[2]....
        /*0068*/ 	.word	0xffffffff


	//   ....[3]....
        /*006c*/ 	.word	0xffffffff


	//   ....[4]....
        /*0070*/ 	.word	0xffffffff


	//   ....[5]....
        /*0074*/ 	.word	0xffffffff


	//   ....[6]....
        /*0078*/ 	.word	0xffffffff


	//   ....[7]....
        /*007c*/ 	.word	0xffffffff


	//   ....[8]....
        /*0080*/ 	.word	0xffffffff


	//   ....[9]....
        /*0084*/ 	.word	0xffffffff


	//   ....[10]....
        /*0088*/ 	.word	0x0500000f


	//   ....[11]....
        /*008c*/ 	.word	0x0500000f


	//   ....[12]....
        /*0090*/ 	.word	0x0500000f


	//   ....[13]....
        /*0094*/ 	.word	0x0500000f


	//   ....[14]....
        /*0098*/ 	.word	0x0500000f


	//   ....[15]....
        /*009c*/ 	.word	0x0500000f


	//   ....[16]....
        /*00a0*/ 	.word	0x0500000f


	//   ....[17]....
        /*00a4*/ 	.word	0x0500000f


	//   ....[18]....
        /*00a8*/ 	.word	0x0500000f


	//   ....[19]....
        /*00ac*/ 	.word	0x0500000f


	//----- nvinfo : EIATTR_COOP_GROUP_INSTR_OFFSETS
	.align		4
.L_2765:
        /*00b0*/ 	.byte	0x04, 0x28
        /*00b2*/ 	.short	(.L_2767 - .L_2766)


	//   ....[0]....
.L_2766:
        /*00b4*/ 	.word	0x000013e0


	//   ....[1]....
        /*00b8*/ 	.word	0x00001420


	//   ....[2]....
        /*00bc*/ 	.word	0x00001440


	//   ....[3]....
        /*00c0*/ 	.word	0x00001460


	//   ....[4]....
        /*00c4*/ 	.word	0x00001480


	//   ....[5]....
        /*00c8*/ 	.word	0x00002760


	//   ....[6]....
        /*00cc*/ 	.word	0x00002780


	//   ....[7]....
        /*00d0*/ 	.word	0x000027a0


	//   ....[8]....
        /*00d4*/ 	.word	0x000027c0


	//   ....[9]....
        /*00d8*/ 	.word	0x000027e0


	//   ....[10]....
        /*00dc*/ 	.word	0x00004f50


	//   ....[11]....
        /*00e0*/ 	.word	0x00004fe0


	//   ....[12]....
        /*00e4*/ 	.word	0x00005040


	//   ....[13]....
        /*00e8*/ 	.word	0x000050a0


	//   ....[14]....
        /*00ec*/ 	.word	0x00005100


	//   ....[15]....
        /*00f0*/ 	.word	0x00006440


	//   ....[16]....
        /*00f4*/ 	.word	0x000064a0


	//   ....[17]....
        /*00f8*/ 	.word	0x00006500


	//   ....[18]....
        /*00fc*/ 	.word	0x00006560


	//   ....[19]....
        /*0100*/ 	.word	0x000065c0


	//----- nvinfo : EIATTR_VRC_CTA_INIT_COUNT
	.align		4
.L_2767:
        /*0104*/ 	.byte	0x02, 0x4a
	.zero		1
	.zero		1


	//----- nvinfo : EIATTR_SYSCALL_OFFSETS
	.align		4
        /*0108*/ 	.byte	0x04, 0x46
        /*010a*/ 	.short	(.L_2769 - .L_2768)


	//   ....[0]....
.L_2768:
        /*010c*/ 	.word	0x00000180


	//----- nvinfo : EIATTR_EXIT_INSTR_OFFSETS
	.align		4
.L_2769:
        /*0110*/ 	.byte	0x04, 0x1c
        /*0112*/ 	.short	(.L_2771 - .L_2770)


	//   ....[0]....
.L_2770:
        /*0114*/ 	.word	0x00000210


	//   ....[1]....
        /*0118*/ 	.word	0x00004ef0


	//----- nvinfo : EIATTR_CRS_STACK_SIZE
	.align		4
.L_2771:
        /*011c*/ 	.byte	0x04, 0x1e
        /*011e*/ 	.short	(.L_2773 - .L_2772)
.L_2772:
        /*0120*/ 	.word	0x00000000


	//----- nvinfo : EIATTR_CBANK_PARAM_SIZE
	.align		4
.L_2773:
        /*0124*/ 	.byte	0x03, 0x19
        /*0126*/ 	.short	0x0030


	//----- nvinfo : EIATTR_PARAM_CBANK
	.align		4
        /*0128*/ 	.byte	0x04, 0x0a
        /*012a*/ 	.short	(.L_2775 - .L_2774)
	.align		4
.L_2774:
        /*012c*/ 	.word	index@(.nv.constant0._ZN7oneflow4cuda7softmax15SoftmaxWarpImplI10SimpleLoadI6__halffE11SimpleStoreIS4_fEfLi1ELi30ELi32ELi1ELb1ELNS1_9AlgorithmE0EEEvT_T0_ll)
        /*0130*/ 	.short	0x0380
        /*0132*/ 	.short	0x0030


	//----- nvinfo : EIATTR_SW_WAR
	.align		4
.L_2775:
        /*0134*/ 	.byte	0x04, 0x36
        /*0136*/ 	.short	(.L_2777 - .L_2776)
.L_2776:
        /*0138*/ 	.word	0x00000008
.L_2777:


//--------------------- .nv.info._ZN7oneflow4cuda7softmax15SoftmaxWarpImplI10SimpleLoadI6__halffE11SimpleStoreIS4_fEfLi1ELi30ELi32ELi1ELb0ELNS1_9AlgorithmE0EEEvT_T0_ll --------------------------
	.section	.nv.info._ZN7oneflow4cuda7softmax15SoftmaxWarpImplI10SimpleLoadI6__halffE11SimpleStoreIS4_fEfLi1ELi30ELi32ELi1ELb0ELNS1_9AlgorithmE0EEEvT_T0_ll,"",@"SHT_CUDA_INFO"
	.sectionflags	@""
	.align	4


	//----- nvinfo : EIATTR_CUDA_API_VERSION
	.align		4
        /*0000*/ 	.byte	0x04, 0x37
        /*0002*/ 	.short	(.L_2779 - .L_2778)
.L_2778:
        /*0004*/ 	.word	0x00000082


	//----- nvinfo : EIATTR_KPARAM_INFO
	.align		4
.L_2779:
        /*0008*/ 	.byte	0x04, 0x17
        /*000a*/ 	.short	(.L_2781 - .L_2780)
.L_2780:
        /*000c*/ 	.word	0x00000000
        /*0010*/ 	.short	0x0003
        /*0012*/ 	.short	0x0028
        /*0014*/ 	.byte	0x00, 0xf0, 0x21, 0x00


	//----- nvinfo : EIATTR_KPARAM_INFO
	.align		4
.L_2781:
        /*0018*/ 	.byte	0x04, 0x17
        /*001a*/ 	.short	(.L_2783 - .L_2782)
.L_2782:
        /*001c*/ 	.word	0x00000000
        /*0020*/ 	.short	0x0002
        /*0022*/ 	.short	0x0020
        /*0024*/ 	.byte	0x00, 0xf0, 0x21, 0x00


	//----- nvinfo : EIATTR_KPARAM_INFO
	.align		4
.L_2783:
        /*0028*/ 	.byte	0x04, 0x17
        /*002a*/ 	.short	(.L_2785 - .L_2784)
.L_2784:
        /*002c*/ 	.word	0x00000000
        /*0030*/ 	.short	0x0001
        /*0032*/ 	.short	0x0010
        /*0034*/ 	.byte	0x00, 0xf0, 0x41, 0x00


	//----- nvinfo : EIATTR_KPARAM_INFO
	.align		4
.L_2785:
        /*0038*/ 	.byte	0x04, 0x17
        /*003a*/ 	.short	(.L_2787 - .L_2786)
.L_2786:
        /*003c*/ 	.word	0x00000000
        /*0040*/ 	.short	0x0000
        /*0042*/ 	.short	0x0000
        /*0044*/ 	.byte	0x00, 0xf0, 0x41, 0x00


	//----- nvinfo : EIATTR_SPARSE_MMA_MASK
	.align		4
.L_2787:
        /*0048*/ 	.byte	0x03, 0x50
        /*004a*/ 	.short	0x0000


	//----- nvinfo : EIATTR_MAXREG_COUNT
	.align		4
        /*004c*/ 	.byte	0x03, 0x1b
        /*004e*/ 	.short	0x00ff


	//----- nvinfo : EIATTR_EXTERNS
	.align		4
        /*0050*/ 	.byte	0x04, 0x0f
        /*0052*/ 	.short	(.L_2789 - .L_2788)


	//   ....[0]....
	.align		4
.L_2788:
        /*0054*/ 	.word	index@(__assertfail)


	//----- nvinfo : EIATTR_MERCURY_ISA_VERSION
	.align		4
.L_2789:
        /*0058*/ 	.byte	0x03, 0x5f
        /*005a*/ 	.short	0x0101


	//----- nvinfo : EIATTR_COOP_GROUP_MASK_REGIDS
	.align		4
        /*005c*/ 	.byte	0x04, 0x29
        /*005e*/ 	.short	(.L_2791 - .L_2790)


	//   ....[0]....
.L_2790:
        /*0060*/ 	.word	0xffffffff


	//   ....[1]....
        /*0064*/ 	.word	0xffffffff


	//   ....[2]....
        /*0068*/ 	.word	0xffffffff


	//   ....[3]....
        /*006c*/ 	.word	0xffffffff


	//   ....[4]....
        /*0070*/ 	.word	0xffffffff


	//   ....[5]....
        /*0074*/ 	.word	0xffffffff


	//   ....[6]....
        /*0078*/ 	.word	0xffffffff


	//   ....[7]....
        /*007c*/ 	.word	0xffffffff


	//   ....[8]....
        /*0080*/ 	.word	0xffffffff


	//   ....[9]....
        /*0084*/ 	.word	0xffffffff


	//   ....[10]....
        /*0088*/ 	.word	0x0500000f


	//   ....[11]....
        /*008c*/ 	.word	0x0500000f


	//   ....[12]....
        /*0090*/ 	.word	0x0500000f


	//   ....[13]....
        /*0094*/ 	.word	0x0500000f


	//   ....[14]....
        /*0098*/ 	.word	0x0500000f


	//   ....[15]....
        /*009c*/ 	.word	0x0500000f


	//   ....[16]....
        /*00a0*/ 	.word	0x0500000f


	//   ....[17]....
        /*00a4*/ 	.word	0x0500000f


	//   ....[18]....
        /*00a8*/ 	.word	0x0500000f


	//   ....[19]....
        /*00ac*/ 	.word	0x0500000f


	//----- nvinfo : EIATTR_COOP_GROUP_INSTR_OFFSETS
	.align		4
.L_2791:
        /*00b0*/ 	.byte	0x04, 0x28
        /*00b2*/ 	.short	(.L_2793 - .L_2792)


	//   ....[0]....
.L_2792:
        /*00b4*/ 	.word	0x000008a0


	//   ....[1]....
        /*00b8*/ 	.word	0x000008d0


	//   ....[2]....
        /*00bc*/ 	.word	0x00000900


	//   ....[3]....
        /*00c0*/ 	.word	0x00000920


	//   ....[4]....
        /*00c4*/ 	.word	0x00000940


	//   ....[5]....
        /*00c8*/ 	.word	0x00001c20


	//   ....[6]....
        /*00cc*/ 	.word	0x00001c40


	//   ....[7]....
        /*00d0*/ 	.word	0x00001c60


	//   ....[8]....
        /*00d4*/ 	.word	0x00001c80


	//   ....[9]....
        /*00d8*/ 	.word	0x00001ca0


	//   ....[10]....
        /*00dc*/ 	.word	0x00003e70


	//   ....[11]....
        /*00e0*/ 	.word	0x00003f10


	//   ....[12]....
        /*00e4*/ 	.word	0x00003f70


	//   ....[13]....
        /*00e8*/ 	.word	0x00003fd0


	//   ....[14]....
        /*00ec*/ 	.word	0x00004030


	//   ....[15]....
        /*00f0*/ 	.word	0x00005360


	//   ....[16]....
        /*00f4*/ 	.word	0x000053c0


	//   ....[17]....
        /*00f8*/ 	.word	0x00005420


	//   ....[18]....
        /*00fc*/ 	.word	0x00005480


	//   ....[19]....
        /*0100*/ 	.word	0x000054e0


	//----- nvinfo : EIATTR_VRC_CTA_INIT_COUNT
	.align		4
.L_2793:
        /*0104*/ 	.byte	0x02, 0x4a
	.zero		1
	.zero		1


	//----- nvinfo : EIATTR_SYSCALL_OFFSETS
	.align		4
        /*0108*/ 	.byte	0x04, 0x46
        /*010a*/ 	.short	(.L_2795 - .L_2794)


	//   ....[0]....
.L_2794:
        /*010c*/ 	.word	0x00000170


	//----- nvinfo : EIATTR_EXIT_INSTR_OFFSETS
	.align		4
.L_2795:
        /*0110*/ 	.byte	0x04, 0x1c
        /*0112*/ 	.short	(.L_2797 - .L_2796)


	//   ....[0]....
.L_2796:
        /*0114*/ 	.word	0x00000220


	//   ....[1]....
        /*0118*/ 	.word	0x00003e10


	//----- nvinfo : EIATTR_CRS_STACK_SIZE
	.align		4
.L_2797:
        /*011c*/ 	.byte	0x04, 0x1e
        /*011e*/ 	.short	(.L_2799 - .L_2798)
.L_2798:
        /*0120*/ 	.word	0x00000000


	//----- nvinfo : EIATTR_CBANK_PARAM_SIZE
	.align		4
.L_2799:
        /*0124*/ 	.byte	0x03, 0x19
        /*0126*/ 	.short	0x0030


	//----- nvinfo : EIATTR_PARAM_CBANK
	.align		4
        /*0128*/ 	.byte	0x04, 0x0a
        /*012a*/ 	.short	(.L_2801 - .L_2800)
	.align		4
.L_2800:
        /*012c*/ 	.word	index@(.nv.constant0._ZN7oneflow4cuda7softmax15SoftmaxWarpImplI10SimpleLoadI6__halffE11SimpleStoreIS4_fEfLi1ELi30ELi32ELi1ELb0ELNS1_9AlgorithmE0EEEvT_T0_ll)
        /*0130*/ 	.short	0x0380
        /*0132*/ 	.short	0x0030


	//----- nvinfo : EIATTR_SW_WAR
	.align		4
.L_2801:
        /*0134*/ 	.byte	0x04, 0x36
        /*0136*/ 	.short	(.L_2803 - .L_2802)
.L_2802:
        /*0138*/ 	.word	0x00000008
.L_2803:


//--------------------- .nv.info._ZN7oneflow4cuda7softmax15SoftmaxWarpImplI10SimpleLoadI6__halffE11SimpleStoreIS4_fEfLi1ELi29ELi32ELi1ELb1ELNS1_9AlgorithmE0EEEvT_T0_ll --------------------------
	.section	.nv.info._ZN7oneflow4cuda7softmax15SoftmaxWarpImplI10SimpleLoadI6__halffE11SimpleStoreIS4_fEfLi1ELi29ELi32ELi1ELb1ELNS1_9AlgorithmE0EEEvT_T0_ll,"",@"SHT_CUDA_INFO"
	.sectionflags	@""
	.align	4


	//----- nvinfo : EIATTR_CUDA_API_VERSION
	.align		4
        /*0000*/ 	.byte	0x04, 0x37
        /*0002*/ 	.short	(.L_2805 - .L_2804)
.L_2804:
        /*0004*/ 	.word	0x00000082


	//----- nvinfo : EIATTR_KPARAM_INFO
	.align		4
.L_2805:
        /*0008*/ 	.byte	0x04, 0x17
        /*000a*/ 	.short	(.L_2807 - .L_2806)
.L_2806:
        /*000c*/ 	.word	0x00000000
        /*0010*/ 	.short	0x0003
        /*0012*/ 	.short	0x0028
        /*0014*/ 	.byte	0x00, 0xf0, 0x21, 0x00


	//----- nvinfo : EIATTR_KPARAM_INFO
	.align		4
.L_2807:
        /*0018*/ 	.byte	0x04, 0x17
        /*001a*/ 	.short	(.L_2809 - .L_2808)
.L_2808:
        /*001c*/ 	.word	0x00000000
        /*0020*/ 	.short	0x0002
        /*0022*/ 	.short	0x0020
        /*0024*/ 	.byte	0x00, 0xf0, 0x21, 0x00


	//----- nvinfo : EIATTR_KPARAM_INFO
	.align		4
.L_2809:
        /*0028*/ 	.byte	0x04, 0x17
        /*002a*/ 	.short	(.L_2811 - .L_2810)
.L_2810:
        /*002c*/ 	.word	0x00000000
        /*0030*/ 	.short	0x0001
        /*0032*/ 	.short	0x0010
        /*0034*/ 	.byte	0x00, 0xf0, 0x41, 0x00


	//----- nvinfo : EIATTR_KPARAM_INFO
	.align		4
.L_2811:
        /*0038*/ 	.byte	0x04, 0x17
        /*003a*/ 	.short	(.L_2813 - .L_2812)
.L_2812:
        /*003c*/ 	.word	0x00000000
        /*0040*/ 	.short	0x0000
        /*0042*/ 	.short	0x0000
        /*0044*/ 	.byte	0x00, 0xf0, 0x41, 0x00


	//----- nvinfo : EIATTR_SPARSE_MMA_MASK
	.align		4
.L_2813:
        /*0048*/ 	.byte	0x03, 0x50
        /*004a*/ 	.short	0x0000


	//----- nvinfo : EIATTR_MAXREG_COUNT
	.align		4
        /*004c*/ 	.byte	0x03, 0x1b
        /*004e*/ 	.short	0x00ff


	//----- nvinfo : EIATTR_EXTERNS
	.align		4
        /*0050*/ 	.byte	0x04, 0x0f
        /*0052*/ 	.short	(.L_2815 - .L_2814)


	//   ....[0]....
	.align		4
.L_2814:
        /*0054*/ 	.word	index@(__assertfail)


	//----- nvinfo : EIATTR_MERCURY_ISA_VERSION
	.align		4
.L_2815:
        /*0058*/ 	.byte	0x03, 0x5f
        /*005a*/ 	.short	0x0101


	//----- nvinfo : EIATTR_COOP_GROUP_MASK_REGIDS
	.align		4
        /*005c*/ 	.byte	0x04, 0x29
        /*005e*/ 	.short	(.L_2817 - .L_2816)


	//   ....[0]....
.L_2816:
        /*0060*/ 	.word	0xffffffff


	//   ....[1]....
        /*0064*/ 	.word	0xffffffff


	//   ....[2]....
        /*0068*/ 	.word	0xffffffff


	//   ....[3]....
        /*006c*/ 	.word	0xffffffff


	//   ....[4]....
        /*0070*/ 	.word	0xffffffff


	//   ....[5]....
        /*0074*/ 	.word	0xffffffff


	//   ....[6]....
        /*0078*/ 	.word	0xffffffff


	//   ....[7]....
        /*007c*/ 	.word	0xffffffff


	//   ....[8]....
        /*0080*/ 	.word	0xffffffff


	//   ....[9]....
        /*0084*/ 	.word	0xffffffff


	//   ....[10]....
        /*0088*/ 	.word	0x0500000f


	//   ....[11]....
        /*008c*/ 	.word	0x0500000f


	//   ....[12]....
        /*0090*/ 	.word	0x0500000f


	//   ....[13]....
        /*0094*/ 	.word	0x0500000f


	//   ....[14]....
        /*0098*/ 	.word	0x0500000f


	//   ....[15]....
        /*009c*/ 	.word	0x0500000f


	//   ....[16]....
        /*00a0*/ 	.word	0x0500000f


	//   ....[17]....
        /*00a4*/ 	.word	0x0500000f


	//   ....[18]....
        /*00a8*/ 	.word	0x0500000f


	//   ....[19]....
        /*00ac*/ 	.word	0x0500000f


	//----- nvinfo : EIATTR_COOP_GROUP_INSTR_OFFSETS
	.align		4
.L_2817:
        /*00b0*/ 	.byte	0x04, 0x28
        /*00b2*/ 	.short	(.L_2819 - .L_2818)


	//   ....[0]....
.L_2818:
        /*00b4*/ 	.word	0x00001350


	//   ....[1]....
        /*00b8*/ 	.word	0x00001390


	//   ....[2]....
        /*00bc*/ 	.word	0x000013b0


	//   ....[3]....
        /*00c0*/ 	.word	0x000013d0


	//   ....[4]....
        /*00c4*/ 	.word	0x000013f0


	//   ....[5]....
        /*00c8*/ 	.word	0x00002630


	//   ....[6]....
        /*00cc*/ 	.word	0x00002650


	//   ....[7]....
        /*00d0*/ 	.word	0x00002670


	//   ....[8]....
        /*00d4*/ 	.word	0x00002690


	//   ....[9]....
        /*00d8*/ 	.word	0x000026b0


	//   ....[10]....
        /*00dc*/ 	.word	0x00004cd0


	//   ....[11]....
        /*00e0*/ 	.word	0x00004d70


	//   ....[12]....
        /*00e4*/ 	.word	0x00004dd0


	//   ....[13]....
        /*00e8*/ 	.word	0x00004e30


	//   ....[14]....
        /*00ec*/ 	.word	0x00004e90


	//   ....[15]....
        /*00f0*/ 	.word	0x00006120


	//   ....[16]....
        /*00f4*/ 	.word	0x00006180


	//   ....[17]....
        /*00f8*/ 	.word	0x000061e0


	//   ....[18]....
        /*00fc*/ 	.word	0x00006240


	//   ....[19]....
        /*0100*/ 	.word	0x000062a0


	//----- nvinfo : EIATTR_VRC_CTA_INIT_COUNT
	.align		4
.L_2819:
        /*0104*/ 	.byte	0x02, 0x4a
	.zero		1
	.zero		1


	//----- nvinfo : EIATTR_SYSCALL_OFFSETS
	.align		4
        /*0108*/ 	.byte	0x04, 0x46
        /*010a*/ 	.short	(.L_2821 - .L_2820)


	//   ....[0]....
.L_2820:
        /*010c*/ 	.word	0x00000180


	//----- nvinfo : EIATTR_EXIT_INSTR_OFFSETS
	.align		4
.L_2821:
        /*0110*/ 	.byte	0x04, 0x1c
        /*0112*/ 	.short	(.L_2823 - .L_2822)


	//   ....[0]....
.L_2822:
        /*0114*/ 	.word	0x00000210


	//   ....[1]....
        /*0118*/ 	.word	0x00004c70


	//----- nvinfo : EIATTR_CRS_STACK_SIZE
	.align		4
.L_2823:
        /*011c*/ 	.byte	0x04, 0x1e
        /*011e*/ 	.short	(.L_2825 - .L_2824)
.L_2824:
        /*0120*/ 	.word	0x00000000


	//----- nvinfo : EIATTR_CBANK_PARAM_SIZE
	.align		4
.L_2825:
        /*0124*/ 	.byte	0x03, 0x19
        /*0126*/ 	.short	0x0030


	//----- nvinfo : EIATTR_PARAM_CBANK
	.align		4
        /*0128*/ 	.byte	0x04, 0x0a
        /*012a*/ 	.short	(.L_2827 - .L_2826)
	.align		4
.L_2826:
        /*012c*/ 	.word	index@(.nv.constant0._ZN7oneflow4cuda7softmax15SoftmaxWarpImplI10SimpleLoadI6__halffE11SimpleStoreIS4_fEfLi1ELi29ELi32ELi1ELb1ELNS1_9AlgorithmE0EEEvT_T0_ll)
        /*0130*/ 	.short	0x0380
        /*0132*/ 	.short	0x0030


	//----- nvinfo : EIATTR_SW_WAR
	.align		4
.L_2827:
        /*0134*/ 	.byte	0x04, 0x36
        /*0136*/ 	.short	(.L_2829 - .L_2828)
.L_2828:
        /*0138*/ 	.word	0x00000008
.L_2829:


//--------------------- .nv.info._ZN7oneflow4cuda7softmax15SoftmaxWarpImplI10SimpleLoadI6__halffE11SimpleStoreIS4_fEfLi1ELi29ELi32ELi1ELb0ELNS1_9AlgorithmE0EEEvT_T0_ll --------------------------
	.section	.nv.info._ZN7oneflow4cuda7softmax15SoftmaxWarpImplI10SimpleLoadI6__halffE11SimpleStoreIS4_fEfLi1ELi29ELi32ELi1ELb0ELNS1_9AlgorithmE0EEEvT_T0_ll,"",@"SHT_CUDA_INFO"
	.sectionflags	@""
	.align	4


	//----- nvinfo : EIATTR_CUDA_API_VERSION
	.align		4
        /*0000*/ 	.byte	0x04, 0x37
        /*0002*/ 	.short	(.L_2831 - .L_2830)
.L_2830:
        /*0004*/ 	.word	0x00000082


	//----- nvinfo : EIATTR_KPARAM_INFO
	.align		4
.L_2831:
        /*0008*/ 	.byte	0x04, 0x17
        /*000a*/ 	.short	(.L_2833 - .L_2832)
.L_2832:
        /*000c*/ 	.word	0x00000000
        /*0010*/ 	.short	0x0003
        /*0012*/ 	.short	0x0028
        /*0014*/ 	.byte	0x00, 0xf0, 0x21, 0x00


	//----- nvinfo : EIATTR_KPARAM_INFO
	.align		4
.L_2833:
        /*0018*/ 	.byte	0x04, 0x17
        /*001a*/ 	.short	(.L_2835 - .L_2834)
.L_2834:
        /*001c*/ 	.word	0x00000000
        /*0020*/ 	.short	0x0002
        /*0022*/ 	.short	0x0020
        /*0024*/ 	.byte	0x00, 0xf0, 0x21, 0x00


	//----- nvinfo : EIATTR_KPARAM_INFO
	.align		4
.L_2835:
        /*0028*/ 	.byte	0x04, 0x17
        /*002a*/ 	.short	(.L_2837 - .L_2836)
.L_2836:
        /*002c*/ 	.word	0x00000000
        /*0030*/ 	.short	0x0001
        /*0032*/ 	.short	0x0010
        /*0034*/ 	.byte	0x00, 0xf0, 0x41, 0x00


	//----- nvinfo : EIATTR_KPARAM_INFO
	.align		4
.L_2837:
        /*0038*/ 	.byte	0x04, 0x17
        /*003a*/ 	.short	(.L_2839 - .L_2838)
.L_2838:
        /*003c*/ 	.word	0x00000000
        /*0040*/ 	.short	0x0000
        /*0042*/ 	.short	0x0000
        /*0044*/ 	.byte	0x00, 0xf0, 0x41, 0x00


	//----- nvinfo : EIATTR_SPARSE_MMA_MASK
	.align		4
.L_2839:
        /*0048*/ 	.byte	0x03, 0x50
        /*004a*/ 	.short	0x0000


	//----- nvinfo : EIATTR_MAXREG_COUNT
	.align		4
        /*004c*/ 	.byte	0x03, 0x1b
        /*004e*/ 	.short	0x00ff


	//----- nvinfo : EIATTR_EXTERNS
	.align		4
        /*0050*/ 	.byte	0x04, 0x0f
        /*0052*/ 	.short	(.L_2841 - .L_2840)


	//   ....[0]....
	.align		4
.L_2840:
        /*0054*/ 	.word	index@(__assertfail)


	//----- nvinfo : EIATTR_MERCURY_ISA_VERSION
	.align		4
.L_2841:
        /*0058*/ 	.byte	0x03, 0x5f
        /*005a*/ 	.short	0x0101


	//----- nvinfo : EIATTR_COOP_GROUP_MASK_REGIDS
	.align		4
        /*005c*/ 	.byte	0x04, 0x29
        /*005e*/ 	.short	(.L_2843 - .L_2842)


	//   ....[0]....
.L_2842:
        /*0060*/ 	.word	0xffffffff


	//   ....[1]....
        /*0064*/ 	.word	0xffffffff


	//   ....[2]....
        /*0068*/ 	.word	0xffffffff


	//   ....[3]....
        /*006c*/ 	.word	0xffffffff


	//   ....[4]....
        /*0070*/ 	.word	0xffffffff


	//   ....[5]....
        /*0074*/ 	.word	0xffffffff


	//   ....[6]....
        /*0078*/ 	.word	0xffffffff


	//   ....[7]....
        /*007c*/ 	.word	0xffffffff


	//   ....[8]....
        /*0080*/ 	.word	0xffffffff


	//   ....[9]....
        /*0084*/ 	.word	0xffffffff


	//   ....[10]....
        /*0088*/ 	.word	0x0500000f


	//   ....[11]....
        /*008c*/ 	.word	0x0500000f


	//   ....[12]....
        /*0090*/ 	.word	0x0500000f


	//   ....[13]....
        /*0094*/ 	.word	0x0500000f


	//   ....[14]....
        /*0098*/ 	.word	0x0500000f


	//   ....[15]....
        /*009c*/ 	.word	0x0500000f


	//   ....[16]....
        /*00a0*/ 	.word	0x0500000f


	//   ....[17]....
        /*00a4*/ 	.word	0x0500000f


	//   ....[18]....
        /*00a8*/ 	.word	0x0500000f


	//   ....[19]....
        /*00ac*/ 	.word	0x0500000f


	//----- nvinfo : EIATTR_COOP_GROUP_INSTR_OFFSETS
	.align		4
.L_2843:
        /*00b0*/ 	.byte	0x04, 0x28
        /*00b2*/ 	.short	(.L_2845 - .L_2844)


	//   ....[0]....
.L_2844:
        /*00b4*/ 	.word	0x00000870


	//   ....[1]....
        /*00b8*/ 	.word	0x000008b0


	//   ....[2]....
        /*00bc*/ 	.word	0x000008d0


	//   ....[3]....
        /*00c0*/ 	.word	0x000008f0


	//   ....[4]....
        /*00c4*/ 	.word	0x00000910


	//   ....[5]....
        /*00c8*/ 	.word	0x00001b50


	//   ....[6]....
        /*00cc*/ 	.word	0x00001b70


	//   ....[7]....
        /*00d0*/ 	.word	0x00001b90


	//   ....[8]....
        /*00d4*/ 	.word	0x00001bb0


	//   ....[9]....
        /*00d8*/ 	.word	0x00001bd0


	//   ....[10]....
        /*00dc*/ 	.word	0x00003ab0


	//   ....[11]....
        /*00e0*/ 	.word	0x00003b40


	//   ....[12]....
        /*00e4*/ 	.word	0x00003ba0


	//   ....[13]....
        /*00e8*/ 	.word	0x00003c00


	//   ....[14]....
        /*00ec*/ 	.word	0x00003c60


	//   ....[15]....
        /*00f0*/ 	.word	0x00004f00


	//   ....[16]....
        /*00f4*/ 	.word	0x00004f60


	//   ....[17]....
        /*00f8*/ 	.word	0x00004fc0


	//   ....[18]....
        /*00fc*/ 	.word	0x00005020


	//   ....[19]....
        /*0100*/ 	.word	0x00005080


	//----- nvinfo : EIATTR_VRC_CTA_INIT_COUNT
	.align		4
.L_2845:
        /*0104*/ 	.byte	0x02, 0x4a
	.zero		1
	.zero		1


	//----- nvinfo : EIATTR_SYSCALL_OFFSETS
	.align		4
        /*0108*/ 	.byte	0x04, 0x46
        /*010a*/ 	.short	(.L_2847 - .L_2846)


	//   ....[0]....
.L_2846:
        /*010c*/ 	.word	0x00000170


	//----- nvinfo : EIATTR_EXIT_INSTR_OFFSETS
	.align		4
.L_2847:
        /*0110*/ 	.byte	0x04, 0x1c
        /*0112*/ 	.short	(.L_2849 - .L_2848)


	//   ....[0]....
.L_2848:
        /*0114*/ 	.word	0x00000220


	//   ....[1]....
        /*0118*/ 	.word	0x00003a50


	//----- nvinfo : EIATTR_CRS_STACK_SIZE
	.align		4
.L_2849:
        /*011c*/ 	.byte	0x04, 0x1e
        /*011e*/ 	.short	(.L_2851 - .L_2850)
.L_2850:
        /*0120*/ 	.word	0x00000000


	//----- nvinfo : EIATTR_CBANK_PARAM_SIZE
	.align		4
.L_2851:
        /*0124*/ 	.byte	0x03, 0x19
        /*0126*/ 	.short	0x0030


	//----- nvinfo : EIATTR_PARAM_CBANK
	.align		4
        /*0128*/ 	.byte	0x04, 0x0a
        /*012a*/ 	.short	(.L_2853 - .L_2852)
	.align		4
.L_2852:
        /*012c*/ 	.word	index@(.nv.constant0._ZN7oneflow4cuda7softmax15SoftmaxWarpImplI10SimpleLoadI6__halffE11SimpleStoreIS4_fEfLi1ELi29ELi32ELi1ELb0ELNS1_9AlgorithmE0EEEvT_T0_ll)
        /*0130*/ 	.short	0x0380
        /*0132*/ 	.short	0x0030


	//----- nvinfo : EIATTR_SW_WAR
	.align		4
.L_2853:
        /*0134*/ 	.byte	0x04, 0x36
        /*0136*/ 	.short	(.L_2855 - .L_2854)
.L_2854:
        /*0138*/ 	.word	0x00000008
.L_2855:


//--------------------- .nv.info._ZN7oneflow4cuda7softmax15SoftmaxWarpImplI10SimpleLoadI6__halffE11SimpleStoreIS4_fEfLi1ELi28ELi32ELi1ELb1ELNS1_9AlgorithmE0EEEvT_T0_ll --------------------------
	.section	.nv.info._ZN7oneflow4cuda7softmax15SoftmaxWarpImplI10SimpleLoadI6__halffE11SimpleStoreIS4_fEfLi1ELi28ELi32ELi1ELb1ELNS1_9AlgorithmE0EEEvT_T0_ll,"",@"SHT_CUDA_INFO"
	.sectionflags	@""
	.align	4


	//----- nvinfo : EIATTR_CUDA_API_VERSION
	.align		4
        /*0000*/ 	.byte	0x04, 0x37
        /*0002*/ 	.short	(.L_2857 - .L_2856)
.L_2856:
        /*0004*/ 	.word	0x00000082


	//----- nvinfo : EIATTR_KPARAM_INFO
	.align		4
.L_2857:
        /*0008*/ 	.byte	0x04, 0x17
        /*000a*/ 	.short	(.L_2859 - .L_2858)
.L_2858:
        /*000c*/ 	.word	0x00000000
        /*0010*/ 	.short	0x0003
        /*0012*/ 	.short	0x0028
        /*0014*/ 	.byte	0x00, 0xf0, 0x21, 0x00


	//----- nvinfo : EIATTR_KPARAM_INFO
	.align		4
.L_2859:
        /*0018*/ 	.byte	0x04, 0x17
        /*001a*/ 	.short	(.L_2861 - .L_2860)
.L_2860:
        /*001c*/ 	.word	0x00000000
        /*0020*/ 	.short	0x0002
        /*0022*/ 	.short	0x0020
        /*0024*/ 	.byte	0x00, 0xf0, 0x21, 0x00


	//----- nvinfo : EIATTR_KPARAM_INFO
	.align		4
.L_2861:
        /*0028*/ 	.byte	0x04, 0x17
        /*002a*/ 	.short	(.L_2863 - .L_2862)
.L_2862:
        /*002c*/ 	.word	0x00000000
        /*0030*/ 	.short	0x0001
        /*0032*/ 	.short	0x0010
        /*0034*/ 	.byte	0x00, 0xf0, 0x41, 0x00


	//----- nvinfo : EIATTR_KPARAM_INFO
	.align		4
.L_2863:
        /*0038*/ 	.byte	0x04, 0x17
        /*003a*/ 	.short	(.L_2865 - .L_2864)
.L_2864:
        /*003c*/ 	.word	0x00000000
        /*0040*/ 	.short	0x0000
        /*0042*/ 	.short	0x0000
        /*0044*/ 	.byte	0x00, 0xf0, 0x41, 0x00


	//----- nvinfo : EIATTR_SPARSE_MMA_MASK
	.align		4
.L_2865:
        /*0048*/ 	.byte	0x03, 0x50
        /*004a*/ 	.short	0x0000


	//----- nvinfo : EIATTR_MAXREG_COUNT
	.align		4
        /*004c*/ 	.byte	0x03, 0x1b
        /*004e*/ 	.short	0x00ff


	//----- nvinfo : EIATTR_EXTERNS
	.align		4
        /*0050*/ 	.byte	0x04, 0x0f
        /*0052*/ 	.short	(.L_2867 - .L_2866)


	//   ....[0]....
	.align		4
.L_2866:
        /*0054*/ 	.word	index@(__assertfail)


	//----- nvinfo : EIATTR_MERCURY_ISA_VERSION
	.align		4
.L_2867:
        /*0058*/ 	.byte	0x03, 0x5f
        /*005a*/ 	.short	0x0101


	//----- nvinfo : EIATTR_COOP_GROUP_MASK_REGIDS
	.align		4
        /*005c*/ 	.byte	0x04, 0x29
        /*005e*/ 	.short	(.L_2869 - .L_2868)


	//   ....[0]....
.L_2868:
        /*0060*/ 	.word	0xffffffff


	//   ....[1]....
        /*0064*/ 	.word	0xffffffff


	//   ....[2]....
        /*0068*/ 	.word	0xffffffff


	//   ....[3]....
        /*006c*/ 	.word	0xffffffff


	//   ....[4]....
        /*0070*/ 	.word	0xffffffff


	//   ....[5]....
        /*0074*/ 	.word	0xffffffff


	//   ....[6]....
        /*0078*/ 	.word	0xffffffff


	//   ....[7]....
        /*007c*/ 	.word	0xffffffff


	//   ....[8]....
        /*0080*/ 	.word	0xffffffff


	//   ....[9]....
        /*0084*/ 	.word	0xffffffff


	//   ....[10]....
        /*0088*/ 	.word	0x0500000f


	//   ....[11]....
        /*008c*/ 	.word	0x0500000f


	//   ....[12]....
        /*0090*/ 	.word	0x0500000f


	//   ....[13]....
        /*0094*/ 	.word	0x0500000f


	//   ....[14]....
        /*0098*/ 	.word	0x0500000f


	//   ....[15]....
        /*009c*/ 	.word	0x0500000f


	//   ....[16]....
        /*00a0*/ 	.word	0x0500000f


	//   ....[17]....
        /*00a4*/ 	.word	0x0500000f


	//   ....[18]....
        /*00a8*/ 	.word	0x0500000f


	//   ....[19]....
        /*00ac*/ 	.word	0x0500000f


	//----- nvinfo : EIATTR_COOP_GROUP_INSTR_OFFSETS
	.align		4
.L_2869:
        /*00b0*/ 	.byte	0x04, 0x28
        /*00b2*/ 	.short	(.L_2871 - .L_2870)


	//   ....[0]....
.L_2870:
        /*00b4*/ 	.word	0x000012c0


	//   ....[1]....
        /*00b8*/ 	.word	0x00001300


	//   ....[2]....
        /*00bc*/ 	.word	0x00001320


	//   ....[3]....
        /*00c0*/ 	.word	0x00001340


	//   ....[4]....
        /*00c4*/ 	.word	0x00001360


	//   ....[5]....
        /*00c8*/ 	.word	0x00002500


	//   ....[6]....
        /*00cc*/ 	.word	0x00002520


	//   ....[7]....
        /*00d0*/ 	.word	0x00002540


	//   ....[8]....
        /*00d4*/ 	.word	0x00002560


	//   ....[9]....
        /*00d8*/ 	.word	0x00002580


	//   ....[10]....
        /*00dc*/ 	.word	0x00004c00


	//   ....[11]....
        /*00e0*/ 	.word	0x00004ca0


	//   ....[12]....
        /*00e4*/ 	.word	0x00004d00


	//   ....[13]....
        /*00e8*/ 	.word	0x00004d60


	//   ....[14]....
        /*00ec*/ 	.word	0x00004dc0


	//   ....[15]....
        /*00f0*/ 	.word	0x00005fb0


	//   ....[16]....
        /*00f4*/ 	.word	0x00006010


	//   ....[17]....
        /*00f8*/ 	.word	0x00006070


	//   ....[18]....
        /*00fc*/ 	.word	0x000060d0


	//   ....[19]....
        /*0100*/ 	.word	0x00006130


	//----- nvinfo : EIATTR_VRC_CTA_INIT_COUNT
	.align		4
.L_2871:
        /*0104*/ 	.byte	0x02, 0x4a
	.zero		1
	.zero		1


	//----- nvinfo : EIATTR_SYSCALL_OFFSETS
	.align		4
        /*0108*/ 	.byte	0x04, 0x46
        /*010a*/ 	.short	(.L_2873 - .L_2872)


	//   ....[0]....
.L_2872:
        /*010c*/ 	.word	0x00000180


	//----- nvinfo : EIATTR_EXIT_INSTR_OFFSETS
	.align		4
.L_2873:
        /*0110*/ 	.byte	0x04, 0x1c
        /*0112*/ 	.short	(.L_2875 - .L_2874)


	//   ....[0]....
.L_2874:
        /*0114*/ 	.word	0x00000210


	//   ....[1]....
        /*0118*/ 	.word	0x00004ba0


	//----- nvinfo : EIATTR_CRS_STACK_SIZE
	.align		4
.L_2875:
        /*011c*/ 	.byte	0x04, 0x1e
        /*011e*/ 	.short	(.L_2877 - .L_2876)
.L_2876:
        /*0120*/ 	.word	0x00000000


	//----- nvinfo : EIATTR_CBANK_PARAM_SIZE
	.align		4
.L_2877:
        /*0124*/ 	.byte	0x03, 0x19
        /*0126*/ 	.short	0x0030


	//----- nvinfo : EIATTR_PARAM_CBANK
	.align		4
        /*0128*/ 	.byte	0x04, 0x0a
        /*012a*/ 	.short	(.L_2879 - .L_2878)
	.align		4
.L_2878:
        /*012c*/ 	.word	index@(.nv.constant0._ZN7oneflow4cuda7softmax15SoftmaxWarpImplI10SimpleLoadI6__halffE11SimpleStoreIS4_fEfLi1ELi28ELi32ELi1ELb1ELNS1_9AlgorithmE0EEEvT_T0_ll)
        /*0130*/ 	.short	0x0380
        /*0132*/ 	.short	0x0030


	//----- nvinfo : EIATTR_SW_WAR
	.align		4
.L_2879:
        /*0134*/ 	.byte	0x04, 0x36
        /*0136*/ 	.short	(.L_2881 - .L_2880)
.L_2880:
        /*0138*/ 	.word	0x00000008
.L_2881:


//--------------------- .nv.info._ZN7oneflow4cuda7softmax15SoftmaxWarpImplI10SimpleLoadI6__halffE11SimpleStoreIS4_fEfLi1ELi28ELi32ELi1ELb0ELNS1_9AlgorithmE0EEEvT_T0_ll --------------------------
	.section	.nv.info._ZN7oneflow4cuda7softmax15SoftmaxWarpImplI10SimpleLoadI6__halffE11SimpleStoreIS4_fEfLi1ELi28ELi32ELi1ELb0ELNS1_9AlgorithmE0EEEvT_T0_ll,"",@"SHT_CUDA_INFO"
	.sectionflags	@""
	.align	4


	//----- nvinfo : EIATTR_CUDA_API_VERSION
	.align		4
        /*0000*/ 	.byte	0x04, 0x37
        /*0002*/ 	.short	(.L_2883 - .L_2882)
.L_2882:
        /*0004*/ 	.word	0x00000082


	//----- nvinfo : EIATTR_KPARAM_INFO
	.align		4
.L_2883:
        /*0008*/ 	.byte	0x04, 0x17
        /*000a*/ 	.short	(.L_2885 - .L_2884)
.L_2884:
        /*000c*/ 	.word	0x00000000
        /*0010*/ 	.short	0x0003
        /*0012*/ 	.short	0x0028
        /*0014*/ 	.byte	0x00, 0xf0, 0x21, 0x00


	//----- nvinfo : EIATTR_KPARAM_INFO
	.align		4
.L_2885:
        /*0018*/ 	.byte	0x04, 0x17
        /*001a*/ 	.short	(.L_2887 - .L_2886)
.L_2886:
        /*001c*/ 	.word	0x00000000
        /*0020*/ 	.short	0x0002
        /*0022*/ 	.short	0x0020
        /*0024*/ 	.byte	0x00, 0xf0, 0x21, 0x00


	//----- nvinfo : EIATTR_KPARAM_INFO
	.align		4
.L_2887:
        /*0028*/ 	.byte	0x04, 0x17
        /*002a*/ 	.short	(.L_2889 - .L_2888)
.L_2888:
        /*002c*/ 	.word	0x00000000
        /*0030*/ 	.short	0x0001
        /*0032*/ 	.short	0x0010
        /*0034*/ 	.byte	0x00, 0xf0, 0x41, 0x00


	//----- nvinfo : EIATTR_KPARAM_INFO
	.align		4
.L_2889:
        /*0038*/ 	.byte	0x04, 0x17
        /*003a*/ 	.short	(.L_2891 - .L_2890)
.L_2890:
        /*003c*/ 	.word	0x00000000
        /*0040*/ 	.short	0x0000
        /*0042*/ 	.short	0x0000
        /*0044*/ 	.byte	0x00, 0xf0, 0x41, 0x00


	//----- nvinfo : EIATTR_SPARSE_MMA_MASK
	.align		4
.L_2891:
        /*0048*/ 	.byte	0x03, 0x50
        /*004a*/ 	.short	0x0000


	//----- nvinfo : EIATTR_MAXREG_COUNT
	.align		4
        /*004c*/ 	.byte	0x03, 0x1b
        /*004e*/ 	.short	0x00ff


	//----- nvinfo : EIATTR_EXTERNS
	.align		4
        /*0050*/ 	.byte	0x04, 0x0f
        /*0052*/ 	.short	(.L_2893 - .L_2892)


	//   ....[0]....
	.align		4
.L_2892:
        /*0054*/ 	.word	index@(__assertfail)


	//----- nvinfo : EIATTR_MERCURY_ISA_VERSION
	.align		4
.L_2893:
        /*0058*/ 	.byte	0x03, 0x5f
        /*005a*/ 	.short	0x0101


	//----- nvinfo : EIATTR_COOP_GROUP_MASK_REGIDS
	.align		4
        /*005c*/ 	.byte	0x04, 0x29
        /*005e*/ 	.short	(.L_2895 - .L_2894)


	//   ....[0]....
.L_2894:
        /*0060*/ 	.word	0xffffffff


	//   ....[1]....
        /*0064*/ 	.word	0xffffffff


	//   ....[2]....
        /*0068*/ 	.word	0xffffffff


	//   ....[3]....
        /*006c*/ 	.word	0xffffffff


	//   ....[4]....
        /*0070*/ 	.word	0xffffffff


	//   ....[5]....
        /*0074*/ 	.word	0xffffffff


	//   ....[6]....
        /*0078*/ 	.word	0xffffffff


	//   ....[7]....
        /*007c*/ 	.word	0xffffffff


	//   ....[8]....
        /*0080*/ 	.word	0xffffffff


	//   ....[9]....
        /*0084*/ 	.word	0xffffffff


	//   ....[10]....
        /*0088*/ 	.word	0x0500000f


	//   ....[11]....
        /*008c*/ 	.word	0x0500000f


	//   ....[12]....
        /*0090*/ 	.word	0x0500000f


	//   ....[13]....
        /*0094*/ 	.word	0x0500000f


	//   ....[14]....
        /*0098*/ 	.word	0x0500000f


	//   ....[15]....
        /*009c*/ 	.word	0x0500000f


	//   ....[16]....
        /*00a0*/ 	.word	0x0500000f


	//   ....[17]....
        /*00a4*/ 	.word	0x0500000f


	//   ....[18]....
        /*00a8*/ 	.word	0x0500000f


	//   ....[19]....
        /*00ac*/ 	.word	0x0500000f


	//----- nvinfo : EIATTR_COOP_GROUP_INSTR_OFFSETS
	.align		4
.L_2895:
        /*00b0*/ 	.byte	0x04, 0x28
        /*00b2*/ 	.short	(.L_2897 - .L_2896)


	//   ....[0]....
.L_2896:
        /*00b4*/ 	.word	0x00000850


	//   ....[1]....
        /*00b8*/ 	.word	0x00000890


	//   ....[2]....
        /*00bc*/ 	.word	0x000008b0


	//   ....[3]....
        /*00c0*/ 	.word	0x000008d0


	//   ....[4]....
        /*00c4*/ 	.word	0x000008f0


	//   ....[5]....
        /*00c8*/ 	.word	0x00001a90


	//   ....[6]....
        /*00cc*/ 	.word	0x00001ab0


	//   ....[7]....
        /*00d0*/ 	.word	0x00001ad0


	//   ....[8]....
        /*00d4*/ 	.word	0x00001af0


	//   ....[9]....
        /*00d8*/ 	.word	0x00001b10


	//   ....[10]....
        /*00dc*/ 	.word	0x00003910


	//   ....[11]....
        /*00e0*/ 	.word	0x000039a0


	//   ....[12]....
        /*00e4*/ 	.word	0x00003a00


	//   ....[13]....
        /*00e8*/ 	.word	0x00003a60


	//   ....[14]....
        /*00ec*/ 	.word	0x00003ac0


	//   ....[15]....
        /*00f0*/ 	.word	0x00004cc0


	//   ....[16]....
        /*00f4*/ 	.word	0x00004d20


	//   ....[17]....
        /*00f8*/ 	.word	0x00004d80


	//   ....[18]....
        /*00fc*/ 	.word	0x00004de0


	//   ....[19]....
        /*0100*/ 	.word	0x00004e40


	//----- nvinfo : EIATTR_VRC_CTA_INIT_COUNT
	.align		4
.L_2897:
        /*0104*/ 	.byte	0x02, 0x4a
	.zero		1
	.zero		1


	//----- nvinfo : EIATTR_SYSCALL_OFFSETS
	.align		4
        /*0108*/ 	.byte	0x04, 0x46
        /*010a*/ 	.short	(.L_2899 - .L_2898)


	//   ....[0]....
.L_2898:
        /*010c*/ 	.word	0x00000170


	//----- nvinfo : EIATTR_EXIT_INSTR_OFFSETS
	.align		4
.L_2899:
        /*0110*/ 	.byte	0x04, 0x1c
        /*0112*/ 	.short	(.L_2901 - .L_2900)


	//   ....[0]....
.L_2900:
        /*0114*/ 	.word	0x00000220


	//   ....[1]....
        /*0118*/ 	.word	0x000038b0


	//----- nvinfo : EIATTR_CRS_STACK_SIZE
	.align		4
.L_2901:
        /*011c*/ 	.byte	0x04, 0x1e
        /*011e*/ 	.short	(.L_2903 - .L_2902)
.L_2902:
        /*0120*/ 	.word	0x00000000


	//----- nvinfo : EIATTR_CBANK_PARAM_SIZE
	.align		4
.L_2903:
        /*0124*/ 	.byte	0x03, 0x19
        /*0126*/ 	.short	0x0030


	//----- nvinfo : EIATTR_PARAM_CBANK
	.align		4
        /*0128*/ 	.byte	0x04, 0x0a
        /*012a*/ 	.short	(.L_2905 - .L_2904)
	.align		4
.L_2904:
        /*012c*/ 	.word	index@(.nv.constant0._ZN7oneflow4cuda7softmax15SoftmaxWarpImplI10SimpleLoadI6__halffE11SimpleStoreIS4_fEfLi1ELi28ELi32ELi1ELb0ELNS1_9AlgorithmE0EEEvT_T0_ll)
        /*0130*/ 	.short	0x0380
        /*0132*/ 	.short	0x0030


	//----- nvinfo : EIATTR_SW_WAR
	.align		4
.L_2905:
        /*0134*/ 	.byte	0x04, 0x36
        /*0136*/ 	.short	(.L_2907 - .L_2906)
.L_2906:
        /*0138*/ 	.word	0x00000008
.L_2907:


//--------------------- .nv.info._ZN7oneflow4cuda7softmax15SoftmaxWarpImplI10SimpleLoadI6__halffE11SimpleStoreIS4_fEfLi1ELi27ELi32ELi1ELb1ELNS1_9AlgorithmE0EEEvT_T0_ll --------------------------
	.section	.nv.info._ZN7oneflow4cuda7softmax15SoftmaxWarpImplI10SimpleLoadI6__halffE11SimpleStoreIS4_fEfLi1ELi27ELi32ELi1ELb1ELNS1_9AlgorithmE0EEEvT_T0_ll,"",@"SHT_CUDA_INFO"
	.sectionflags	@""
	.align	4


	//----- nvinfo : EIATTR_CUDA_API_VERSION
	.align		4
        /*0000*/ 	.byte	0x04, 0x37
        /*0002*/ 	.short	(.L_2909 - .L_2908)
.L_2908:
        /*0004*/ 	.word	0x00000082


	//----- nvinfo : EIATTR_KPARAM_INFO
	.align		4
.L_2909:
        /*0008*/ 	.byte	0x04, 0x17
        /*000a*/ 	.short	(.L_2911 - .L_2910)
.L_2910:
        /*000c*/ 	.word	0x00000000
        /*0010*/ 	.short	0x0003
        /*0012*/ 	.short	0x0028
        /*0014*/ 	.byte	0x00, 0xf0, 0x21, 0x00


	//----- nvinfo : EIATTR_KPARAM_INFO
	.align		4
.L_2911:
        /*0018*/ 	.byte	0x04, 0x17
        /*001a*/ 	.short	(.L_2913 - .L_2912)
.L_2912:
        /*001c*/ 	.word	0x00000000
        /*0020*/ 	.short	0x0002
        /*0022*/ 	.short	0x0020
        /*0024*/ 	.byte	0x00, 0xf0, 0x21, 0x00


	//----- nvinfo : EIATTR_KPARAM_INFO
	.align		4
.L_2913:
        /*0028*/ 	.byte	0x04, 0x17
        /*002a*/ 	.short	(.L_2915 - .L_2914)
.L_2914:
        /*002c*/ 	.word	0x00000000
        /*0030*/ 	.short	0x0001
        /*0032*/ 	.short	0x0010
        /*0034*/ 	.byte	0x00, 0xf0, 0x41, 0x00


	//----- nvinfo : EIATTR_KPARAM_INFO
	.align		4
.L_2915:
        /*0038*/ 	.byte	0x04, 0x17
        /*003a*/ 	.short	(.L_2917 - .L_2916)
.L_2916:
        /*003c*/ 	.word	0x00000000
        /*0040*/ 	.short	0x0000
        /*0042*/ 	.short	0x0000
        /*0044*/ 	.byte	0x00, 0xf0, 0x41, 0x00


	//----- nvinfo : EIATTR_SPARSE_MMA_MASK
	.align		4
.L_2917:
        /*0048*/ 	.byte	0x03, 0x50
        /*004a*/ 	.short	0x0000


	//----- nvinfo : EIATTR_MAXREG_COUNT
	.align		4
        /*004c*/ 	.byte	0x03, 0x1b
        /*004e*/ 	.short	0x00ff


	//----- nvinfo : EIATTR_EXTERNS
	.align		4
        /*0050*/ 	.byte	0x04, 0x0f
        /*0052*/ 	.short	(.L_2919 - .L_2918)


	//   ....[0]....
	.align		4
.L_2918:
        /*0054*/ 	.word	index@(__assertfail)


	//----- nvinfo : EIATTR_MERCURY_ISA_VERSION
	.align		4
.L_2919:
        /*0058*/ 	.byte	0x03, 0x5f
        /*005a*/ 	.short	0x0101


	//----- nvinfo : EIATTR_COOP_GROUP_MASK_REGIDS
	.align		4
        /*005c*/ 	.byte	0x04, 0x29
        /*005e*/ 	.short	(.L_2921 - .L_2920)


	//   ....[0]....
.L_2920:
        /*0060*/ 	.word	0xffffffff


	//   ....[1]....
        /*0064*/ 	.word	0xffffffff


	//   ....[2]....
        /*0068*/ 	.word	0xffffffff


	//   ....[3]....
        /*006c*/ 	.word	0xffffffff


	//   ....[4]....
        /*0070*/ 	.word	0xffffffff


	//   ....[5]....
        /*0074*/ 	.word	0xffffffff


	//   ....[6]....
        /*0078*/ 	.word	0xffffffff


	//   ....[7]....
        /*007c*/ 	.word	0xffffffff


	//   ....[8]....
        /*0080*/ 	.word	0xffffffff


	//   ....[9]....
        /*0084*/ 	.word	0xffffffff


	//   ....[10]....
        /*0088*/ 	.word	0x0500000f


	//   ....[11]....
        /*008c*/ 	.word	0x0500000f


	//   ....[12]....
        /*0090*/ 	.word	0x0500000f


	//   ....[13]....
        /*0094*/ 	.word	0x0500000f


	//   ....[14]....
        /*0098*/ 	.word	0x0500000f


	//   ....[15]....
        /*009c*/ 	.word	0x0500000f


	//   ....[16]....
        /*00a0*/ 	.word	0x0500000f


	//   ....[17]....
        /*00a4*/ 	.word	0x0500000f


	//   ....[18]....
        /*00a8*/ 	.word	0x0500000f


	//   ....[19]....
        /*00ac*/ 	.word	0x0500000f


	//----- nvinfo : EIATTR_COOP_GROUP_INSTR_OFFSETS
	.align		4
.L_2921:
        /*00b0*/ 	.byte	0x04, 0x28
        /*00b2*/ 	.short	(.L_2923 - .L_2922)


	//   ....[0]....
.L_2922:
        /*00b4*/ 	.word	0x00001230


	//   ....[1]....
        /*00b8*/ 	.word	0x00001270


	//   ....[2]....
        /*00bc*/ 	.word	0x00001290


	//   ....[3]....
        /*00c0*/ 	.word	0x000012b0


	//   ....[4]....
        /*00c4*/ 	.word	0x000012d0


	//   ....[5]....
        /*00c8*/ 	.word	0x000023d0


	//   ....[6]....
        /*00cc*/ 	.word	0x000023f0


	//   ....[7]....
        /*00d0*/ 	.word	0x00002410


	//   ....[8]....
        /*00d4*/ 	.word	0x00002430


	//   ....[9]....
        /*00d8*/ 	.word	0x00002450


	//   ....[10]....
        /*00dc*/ 	.word	0x00004910


	//   ....[11]....
        /*00e0*/ 	.word	0x00004990


	//   ....[12]....
        /*00e4*/ 	.word	0x000049f0


	//   ....[13]....
        /*00e8*/ 	.word	0x00004a50


	//   ....[14]....
        /*00ec*/ 	.word	0x00004ab0


	//   ....[15]....
        /*00f0*/ 	.word	0x00005c20


	//   ....[16]....
        /*00f4*/ 	.word	0x00005c80


	//   ....[17]....
        /*00f8*/ 	.word	0x00005ce0


	//   ....[18]....
        /*00fc*/ 	.word	0x00005d40


	//   ....[19]....
        /*0100*/ 	.word	0x00005da0


	//----- nvinfo : EIATTR_VRC_CTA_INIT_COUNT
	.align		4
.L_2923:
        /*0104*/ 	.byte	0x02, 0x4a
	.zero		1
	.zero		1


	//----- nvinfo : EIATTR_SYSCALL_OFFSETS
	.align		4
        /*0108*/ 	.byte	0x04, 0x46
        /*010a*/ 	.short	(.L_2925 - .L_2924)


	//   ....[0]....
.L_2924:
        /*010c*/ 	.word	0x00000180


	//----- nvinfo : EIATTR_EXIT_INSTR_OFFSETS
	.align		4
.L_2925:
        /*0110*/ 	.byte	0x04, 0x1c
        /*0112*/ 	.short	(.L_2927 - .L_2926)


	//   ....[0]....
.L_2926:
        /*0114*/ 	.word	0x00000210


	//   ....[1]....
        /*0118*/ 	.word	0x000048b0


	//----- nvinfo : EIATTR_CRS_STACK_SIZE
	.align		4
.L_2927:
        /*011c*/ 	.byte	0x04, 0x1e
        /*011e*/ 	.short	(.L_2929 - .L_2928)
.L_2928:
        /*0120*/ 	.word	0x00000000


	//----- nvinfo : EIATTR_CBANK_PARAM_SIZE
	.align		4
.L_2929:
        /*0124*/ 	.byte	0x03, 0x19
        /*0126*/ 	.short	0x0030


	//----- nvinfo : EIATTR_PARAM_CBANK
	.align		4
        /*0128*/ 	.byte	0x04, 0x0a
        /*012a*/ 	.short	(.L_2931 - .L_2930)
	.align		4
.L_2930:
        /*012c*/ 	.word	index@(.nv.constant0._ZN7oneflow4cuda7softmax15SoftmaxWarpImplI10SimpleLoadI6__halffE11SimpleStoreIS4_fEfLi1ELi27ELi32ELi1ELb1ELNS1_9AlgorithmE0EEEvT_T0_ll)
        /*0130*/ 	.short	0x0380
        /*0132*/ 	.short	0x0030


	//----- nvinfo : EIATTR_SW_WAR
	.align		4
.L_2931:
        /*0134*/ 	.byte	0x04, 0x36
        /*0136*/ 	.short	(.L_2933 - .L_2932)
.L_2932:
        /*0138*/ 	.word	0x00000008
.L_2933:


//--------------------- .nv.info._ZN7oneflow4cuda7softmax15SoftmaxWarpImplI10SimpleLoadI6__halffE11SimpleStoreIS4_fEfLi1ELi27ELi32ELi1ELb0ELNS1_9AlgorithmE0EEEvT_T0_ll --------------------------
	.section	.nv.info._ZN7oneflow4cuda7softmax15SoftmaxWarpImplI10SimpleLoadI6__halffE11SimpleStoreIS4_fEfLi1ELi27ELi32ELi1ELb0ELNS1_9AlgorithmE0EEEvT_T0_ll,"",@"SHT_CUDA_INFO"
	.sectionflags	@""
	.align	4


	//----- nvinfo : EIATTR_CUDA_API_VERSION
	.align		4
        /*0000*/ 	.byte	0x04, 0x37
        /*0002*/ 	.short	(.L_2935 - .L_2934)
.L_2934:
        /*0004*/ 	.word	0x00000082


	//----- nvinfo : EIATTR_KPARAM_INFO
	.align		4
.L_2935:
        /*0008*/ 	.byte	0x04, 0x17
        /*000a*/ 	.short	(.L_2937 - .L_2936)
.L_2936:
        /*000c*/ 	.word	0x00000000
        /*0010*/ 	.short	0x0003
        /*0012*/ 	.short	0x0028
        /*0014*/ 	.byte	0x00, 0xf0, 0x21, 0x00


	//----- nvinfo : EIATTR_KPARAM_INFO
	.align		4
.L_2937:
        /*0018*/ 	.byte	0x04, 0x17
        /*001a*/ 	.short	(.L_2939 - .L_2938)
.L_2938:
        /*001c*/ 	.word	0x00000000
        /*0020*/ 	.short	0x0002
        /*0022*/ 	.short	0x0020
        /*0024*/ 	.byte	0x00, 0xf0, 0x21, 0x00


	//----- nvinfo : EIATTR_KPARAM_INFO
	.align		4
.L_2939:
        /*0028*/ 	.byte	0x04, 0x17
        /*002a*/ 	.short	(.L_2941 - .L_2940)
.L_2940:
        /*002c*/ 	.word	0x00000000
        /*0030*/ 	.short	0x0001
        /*0032*/ 	.short	0x0010
        /*0034*/ 	.byte	0x00, 0xf0, 0x41, 0x00


	//----- nvinfo : EIATTR_KPARAM_INFO
	.align		4
.L_2941:
        /*0038*/ 	.byte	0x04, 0x17
        /*003a*/ 	.short	(.L_2943 - .L_2942)
.L_2942:
        /*003c*/ 	.word	0x00000000
        /*0040*/ 	.short	0x0000
        /*0042*/ 	.short	0x0000
        /*0044*/ 	.byte	0x00, 0xf0, 0x41, 0x00


	//----- nvinfo : EIATTR_SPARSE_MMA_MASK
	.align		4
.L_2943:
        /*0048*/ 	.byte	0x03, 0x50
        /*004a*/ 	.short	0x0000


	//----- nvinfo : EIATTR_MAXREG_COUNT
	.align		4
        /*004c*/ 	.byte	0x03, 0x1b
        /*004e*/ 	.short	0x00ff


	//----- nvinfo : EIATTR_EXTERNS
	.align		4
        /*0050*/ 	.byte	0x04, 0x0f
        /*0052*/ 	.short	(.L_2945 - .L_2944)


	//   ....[0]....
	.align		4
.L_2944:
        /*0054*/ 	.word	index@(__assertfail)


	//----- nvinfo : EIATTR_MERCURY_ISA_VERSION
	.align		4
.L_2945:
        /*0058*/ 	.byte	0x03, 0x5f
        /*005a*/ 	.short	0x0101


	//----- nvinfo : EIATTR_COOP_GROUP_MASK_REGIDS
	.align		4
        /*005c*/ 	.byte	0x04, 0x29
        /*005e*/ 	.short	(.L_2947 - .L_2946)


	//   ....[0]....
.L_2946:
        /*0060*/ 	.word	0xffffffff


	//   ....[1]....
        /*0064*/ 	.word	0xffffffff


	//   ....[2]....
        /*0068*/ 	.word	0xffffffff


	//   ....[3]....
        /*006c*/ 	.word	0xffffffff


	//   ....[4]....
        /*0070*/ 	.word	0xffffffff


	//   ....[5]....
        /*0074*/ 	.word	0xffffffff


	//   ....[6]....
        /*0078*/ 	.word	0xffffffff


	//   ....[7]....
        /*007c*/ 	.word	0xffffffff


	//   ....[8]....
        /*0080*/ 	.word	0xffffffff


	//   ....[9]....
        /*0084*/ 	.word	0xffffffff


	//   ....[10]....
        /*0088*/ 	.word	0x0500000f


	//   ....[11]....
        /*008c*/ 	.word	0x0500000f


	//   ....[12]....
        /*0090*/ 	.word	0x0500000f


	//   ....[13]....
        /*0094*/ 	.word	0x0500000f


	//   ....[14]....
        /*0098*/ 	.word	0x0500000f


	//   ....[15]....
        /*009c*/ 	.word	0x0500000f


	//   ....[16]....
        /*00a0*/ 	.word	0x0500000f


	//   ....[17]....
        /*00a4*/ 	.word	0x0500000f


	//   ....[18]....
        /*00a8*/ 	.word	0x0500000f


	//   ....[19]....
        /*00ac*/ 	.word	0x0500000f


	//----- nvinfo : EIATTR_COOP_GROUP_INSTR_OFFSETS
	.align		4
.L_2947:
        /*00b0*/ 	.byte	0x04, 0x28
        /*00b2*/ 	.short	(.L_2949 - .L_2948)


	//   ....[0]....
.L_2948:
        /*00b4*/ 	.word	0x00000820


	//   ....[1]....
        /*00b8*/ 	.word	0x00000860


	//   ....[2]....
        /*00bc*/ 	.word	0x00000880


	//   ....[3]....
        /*00c0*/ 	.word	0x000008a0


	//   ....[4]....
        /*00c4*/ 	.word	0x000008c0


	//   ....[5]....
        /*00c8*/ 	.word	0x000019c0


	//   ....[6]....
        /*00cc*/ 	.word	0x000019e0


	//   ....[7]....
        /*00d0*/ 	.word	0x00001a00


	//   ....[8]....
        /*00d4*/ 	.word	0x00001a20


	//   ....[9]....
        /*00d8*/ 	.word	0x00001a40


	//   ....[10]....
        /*00dc*/ 	.word	0x000038d0


	//   ....[11]....
        /*00e0*/ 	.word	0x00003950


	//   ....[12]....
        /*00e4*/ 	.word	0x000039b0


	//   ....[13]....
        /*00e8*/ 	.word	0x00003a10


	//   ....[14]....
        /*00ec*/ 	.word	0x00003a70


	//   ....[15]....
        /*00f0*/ 	.word	0x00004be0


	//   ....[16]....
        /*00f4*/ 	.word	0x00004c40


	//   ....[17]....
        /*00f8*/ 	.word	0x00004ca0


	//   ....[18]....
        /*00fc*/ 	.word	0x00004d00


	//   ....[19]....
        /*0100*/ 	.word	0x00004d60


	//----- nvinfo : EIATTR_VRC_CTA_INIT_COUNT
	.align		4
.L_2949:
        /*0104*/ 	.byte	0x02, 0x4a
	.zero		1
	.zero		1


	//----- nvinfo : EIATTR_SYSCALL_OFFSETS
	.align		4
        /*0108*/ 	.byte	0x04, 0x46
        /*010a*/ 	.short	(.L_2951 - .L_2950)


	//   ....[0]....
.L_2950:
        /*010c*/ 	.word	0x00000170


	//----- nvinfo : EIATTR_EXIT_INSTR_OFFSETS
	.align		4
.L_2951:
        /*0110*/ 	.byte	0x04, 0x1c
        /*0112*/ 	.short	(.L_2953 - .L_2952)


	//   ....[0]....
.L_2952:
        /*0114*/ 	.word	0x00000220


	//   ....[1]....
        /*0118*/ 	.word	0x00003870


	//----- nvinfo : EIATTR_CRS_STACK_SIZE
	.align		4
.L_2953:
        /*011c*/ 	.byte	0x04, 0x1e
        /*011e*/ 	.short	(.L_2955 - .L_2954)
.L_2954:
        /*0120*/ 	.word	0x00000000


	//----- nvinfo : EIATTR_CBANK_PARAM_SIZE
	.align		4
.L_2955:
        /*0124*/ 	.byte	0x03, 0x19
        /*0126*/ 	.short	0x0030


	//----- nvinfo : EIATTR_PARAM_CBANK
	.align		4
        /*0128*/ 	.byte	0x04, 0x0a
        /*012a*/ 	.short	(.L_2957 - .L_2956)
	.align		4
.L_2956:
        /*012c*/ 	.word	index@(.nv.constant0._ZN7oneflow4cuda7softmax15SoftmaxWarpImplI10SimpleLoadI6__halffE11SimpleStoreIS4_fEfLi1ELi27ELi32ELi1ELb0ELNS1_9AlgorithmE0EEEvT_T0_ll)
        /*0130*/ 	.short	0x0380
        /*0132*/ 	.short	0x0030


	//----- nvinfo : EIATTR_SW_WAR
	.align		4
.L_2957:
        /*0134*/ 	.byte	0x04, 0x36
        /*0136*/ 	.short	(.L_2959 - .L_2958)
.L_2958:
        /*0138*/ 	.word	0x00000008
.L_2959:


//--------------------- .nv.info._ZN7oneflow4cuda7softmax15SoftmaxWarpImplI10SimpleLoadI6__halffE11SimpleStoreIS4_fEfLi1ELi26ELi32ELi1ELb1ELNS1_9AlgorithmE0EEEvT_T0_ll --------------------------
	.section	.nv.info._ZN7oneflow4cuda7softmax15SoftmaxWarpImplI10SimpleLoadI6__halffE11SimpleStoreIS4_fEfLi1ELi26ELi32ELi1ELb1ELNS1_9AlgorithmE0EEEvT_T0_ll,"",@"SHT_CUDA_INFO"
	.sectionflags	@""
	.align	4


	//----- nvinfo : EIATTR_CUDA_API_VERSION
	.align		4
        /*0000*/ 	.byte	0x04, 0x37
        /*0002*/ 	.short	(.L_2961 - .L_2960)
.L_2960:
        /*0004*/ 	.word	0x00000082


	//----- nvinfo : EIATTR_KPARAM_INFO
	.align		4
.L_2961:
        /*0008*/ 	.byte	0x04, 0x17
        /*000a*/ 	.short	(.L_2963 - .L_2962)
.L_2962:
        /*000c*/ 	.word	0x00000000
        /*0010*/ 	.short	0x0003
        /*0012*/ 	.short	0x0028
        /*0014*/ 	.byte	0x00, 0xf0, 0x21, 0x00


	//----- nvinfo : EIATTR_KPARAM_INFO
	.align		4
.L_2963:
        /*0018*/ 	.byte	0x04, 0x17
        /*001a*/ 	.short	(.L_2965 - .L_2964)
.L_2964:
        /*001c*/ 	.word	0x00000000
        /*0020*/ 	.short	0x0002
        /*0022*/ 	.short	0x0020
        /*0024*/ 	.byte	0x00, 0xf0, 0x21, 0x00


	//----- nvinfo : EIATTR_KPARAM_INFO
	.align		4
.L_2965:
        /*0028*/ 	.byte	0x04, 0x17
        /*002a*/ 	.short	(.L_2967 - .L_2966)
.L_2966:
        /*002c*/ 	.word	0x00000000
        /*0030*/ 	.short	0x0001
        /*0032*/ 	.short	0x0010
        /*0034*/ 	.byte	0x00, 0xf0, 0x41, 0x00


	//----- nvinfo : EIATTR_KPARAM_INFO
	.align		4
.L_2967:
        /*0038*/ 	.byte	0x04, 0x17
        /*003a*/ 	.short	(.L_2969 - .L_2968)
.L_2968:
        /*003c*/ 	.word	0x00000000
        /*0040*/ 	.short	0x0000
        /*0042*/ 	.short	0x0000
        /*0044*/ 	.byte	0x00, 0xf0, 0x41, 0x00


	//----- nvinfo : EIATTR_SPARSE_MMA_MASK
	.align		4
.L_2969:
        /*0048*/ 	.byte	0x03, 0x50
        /*004a*/ 	.short	0x0000


	//----- nvinfo : EIATTR_MAXREG_COUNT
	.align		4
        /*004c*/ 	.byte	0x03, 0x1b
        /*004e*/ 	.short	0x00ff


	//----- nvinfo : EIATTR_EXTERNS
	.align		4
        /*0050*/ 	.byte	0x04, 0x0f
        /*0052*/ 	.short	(.L_2971 - .L_2970)


	//   ....[0]....
	.align		4
.L_2970:
        /*0054*/ 	.word	index@(__assertfail)


	//----- nvinfo : EIATTR_MERCURY_ISA_VERSION
	.align		4
.L_2971:
        /*0058*/ 	.byte	0x03, 0x5f
        /*005a*/ 	.short	0x0101


	//----- nvinfo : EIATTR_COOP_GROUP_MASK_REGIDS
	.align		4
        /*005c*/ 	.byte	0x04, 0x29
        /*005e*/ 	.short	(.L_2973 - .L_2972)


	//   ....[0]....
.L_2972:
        /*0060*/ 	.word	0xffffffff


	//   ....[1]....
        /*0064*/ 	.word	0xffffffff


	//   ....[2]....
        /*0068*/ 	.word	0xffffffff


	//   ....[3]....
        /*006c*/ 	.word	0xffffffff


	//   ....[4]....
        /*0070*/ 	.word	0xffffffff


	//   ....[5]....
        /*0074*/ 	.word	0xffffffff


	//   ....[6]....
        /*0078*/ 	.word	0xffffffff


	//   ....[7]....
        /*007c*/ 	.word	0xffffffff


	//   ....[8]....
        /*0080*/ 	.word	0xffffffff


	//   ....[9]....
        /*0084*/ 	.word	0xffffffff


	//   ....[10]....
        /*0088*/ 	.word	0x0500000f


	//   ....[11]....
        /*008c*/ 	.word	0x0500000f


	//   ....[12]....
        /*0090*/ 	.word	0x0500000f


	//   ....[13]....
        /*0094*/ 	.word	0x0500000f


	//   ....[14]....
        /*0098*/ 	.word	0x0500000f


	//   ....[15]....
        /*009c*/ 	.word	0x0500000f


	//   ....[16]....
        /*00a0*/ 	.word	0x0500000f


	//   ....[17]....
        /*00a4*/ 	.word	0x0500000f


	//   ....[18]....
        /*00a8*/ 	.word	0x0500000f


	//   ....[19]....
        /*00ac*/ 	.word	0x0500000f


	//----- nvinfo : EIATTR_COOP_GROUP_INSTR_OFFSETS
	.align		4
.L_2973:
        /*00b0*/ 	.byte	0x04, 0x28
        /*00b2*/ 	.short	(.L_2975 - .L_2974)


	//   ....[0]....
.L_2974:
        /*00b4*/ 	.word	0x000011b0


	//   ....[1]....
        /*00b8*/ 	.word	0x000011e0


	//   ....[2]....
        /*00bc*/ 	.word	0x00001210


	//   ....[3]....
        /*00c0*/ 	.word	0x00001230


	//   ....[4]....
        /*00c4*/ 	.word	0x00001250


	//   ....[5]....
        /*00c8*/ 	.word	0x000022b0


	//   ....[6]....
        /*00cc*/ 	.word	0x000022d0


	//   ....[7]....
        /*00d0*/ 	.word	0x000022f0


	//   ....[8]....
        /*00d4*/ 	.word	0x00002310


	//   ....[9]....
        /*00d8*/ 	.word	0x00002330


	//   ....[10]....
        /*00dc*/ 	.word	0x00004670


	//   ....[11]....
        /*00e0*/ 	.word	0x00004710


	//   ....[12]....
        /*00e4*/ 	.word	0x00004770


	//   ....[13]....
        /*00e8*/ 	.word	0x000047d0


	//   ....[14]....
        /*00ec*/ 	.word	0x00004830


	//   ....[15]....
        /*00f0*/ 	.word	0x000058e0


	//   ....[16]....
        /*00f4*/ 	.word	0x00005940


	//   ....[17]....
        /*00f8*/ 	.word	0x000059a0


	//   ....[18]....
        /*00fc*/ 	.word	0x00005a00


	//   ....[19]....
        /*0100*/ 	.word	0x00005a60


	//----- nvinfo : EIATTR_VRC_CTA_INIT_COUNT
	.align		4
.L_2975:
        /*0104*/ 	.byte	0x02, 0x4a
	.zero		1
	.zero		1


	//----- nvinfo : EIATTR_SYSCALL_OFFSETS
	.align		4
        /*0108*/ 	.byte	0x04, 0x46
        /*010a*/ 	.short	(.L_2977 - .L_2976)


	//   ....[0]....
.L_2976:
        /*010c*/ 	.word	0x00000180


	//----- nvinfo : EIATTR_EXIT_INSTR_OFFSETS
	.align		4
.L_2977:
        /*0110*/ 	.byte	0x04, 0x1c
        /*0112*/ 	.short	(.L_2979 - .L_2978)


	//   ....[0]....
.L_2978:
        /*0114*/ 	.word	0x00000210


	//   ....[1]....
        /*0118*/ 	.word	0x00004610


	//----- nvinfo : EIATTR_CRS_STACK_SIZE
	.align		4
.L_2979:
        /*011c*/ 	.byte	0x04, 0x1e
        /*011e*/ 	.short	(.L_2981 - .L_2980)
.L_2980:
        /*0120*/ 	.word	0x00000000


	//----- nvinfo : EIATTR_CBANK_PARAM_SIZE
	.align		4
.L_2981:
        /*0124*/ 	.byte	0x03, 0x19
        /*0126*/ 	.short	0x0030


	//----- nvinfo : EIATTR_PARAM_CBANK
	.align		4
        /*0128*/ 	.byte	0x04, 0x0a
        /*012a*/ 	.short	(.L_2983 - .L_2982)
	.align		4
.L_2982:
        /*012c*/ 	.word	index@(.nv.constant0._ZN7oneflow4cuda7softmax15SoftmaxWarpImplI10SimpleLoadI6__halffE11SimpleStoreIS4_fEfLi1ELi26ELi32ELi1ELb1ELNS1_9AlgorithmE0EEEvT_T0_ll)
        /*0130*/ 	.short	0x0380
        /*0132*/ 	.short	0x0030


	//----- nvinfo : EIATTR_SW_WAR
	.align		4
.L_2983:
        /*0134*/ 	.byte	0x04, 0x36
        /*0136*/ 	.short	(.L_2985 - .L_2984)
.L_2984:
        /*0138*/ 	.word	0x00000008
.L_2985:


//--------------------- .nv.info._ZN7oneflow4cuda7softmax15SoftmaxWarpImplI10SimpleLoadI6__halffE11SimpleStoreIS4_fEfLi1ELi26ELi32ELi1ELb0ELNS1_9AlgorithmE0EEEvT_T0_ll --------------------------
	.section	.nv.info._ZN7oneflow4cuda7softmax15SoftmaxWarpImplI10SimpleLoadI6__halffE11SimpleStoreIS4_fEfLi1ELi26ELi32ELi1ELb0ELNS1_9AlgorithmE0EEEvT_T0_ll,"",@"SHT_CUDA_INFO"
	.sectionflags	@""
	.align	4


	//----- nvinfo : EIATTR_CUDA_API_VERSION
	.align		4
        /*0000*/ 	.byte	0x04, 0x37
        /*0002*/ 	.short	(.L_2987 - .L_2986)
.L_2986:
        /*0004*/ 	.word	0x00000082


	//----- nvinfo : EIATTR_KPARAM_INFO
	.align		4
.L_2987:
        /*0008*/ 	.byte	0x04, 0x17
        /*000a*/ 	.short	(.L_2989 - .L_2988)
.L_2988:
        /*000c*/ 	.word	0x00000000
        /*0010*/ 	.short	0x0003
        /*0012*/ 	.short	0x0028
        /*0014*/ 	.byte	0x00, 0xf0, 0x21, 0x00


	//----- nvinfo : EIATTR_KPARAM_INFO
	.align		4
.L_2989:
        /*0018*/ 	.byte	0x04, 0x17
        /*001a*/ 	.short	(.L_2991 - .L_2990)
.L_2990:
        /*001c*/ 	.word	0x00000000
        /*0020*/ 	.short	0x0002
        /*0022*/ 	.short	0x0020
        /*0024*/ 	.byte	0x00, 0xf0, 0x21, 0x00


	//----- nvinfo : EIATTR_KPARAM_INFO
	.align		4
.L_2991:
        /*0028*/ 	.byte	0x04, 0x17
        /*002a*/ 	.short	(.L_2993 - .L_2992)
.L_2992:
        /*002c*/ 	.word	0x00000000
        /*0030*/ 	.short	0x0001
        /*0032*/ 	.short	0x0010
        /*0034*/ 	.byte	0x00, 0xf0, 0x41, 0x00


	//----- nvinfo : EIATTR_KPARAM_INFO
	.align		4
.L_2993:
        /*0038*/ 	.byte	0x04, 0x17
        /*003a*/ 	.short	(.L_2995 - .L_2994)
.L_2994:
        /*003c*/ 	.word	0x00000000
        /*0040*/ 	.short	0x0000
        /*0042*/ 	.short	0x0000
        /*0044*/ 	.byte	0x00, 0xf0, 0x41, 0x00


	//----- nvinfo : EIATTR_SPARSE_MMA_MASK
	.align		4
.L_2995:
        /*0048*/ 	.byte	0x03, 0x50
        /*004a*/ 	.short	0x0000


	//----- nvinfo : EIATTR_MAXREG_COUNT
	.align		4
        /*004c*/ 	.byte	0x03, 0x1b
        /*004e*/ 	.short	0x00ff


	//----- nvinfo : EIATTR_EXTERNS
	.align		4
        /*0050*/ 	.byte	0x04, 0x0f
        /*0052*/ 	.short	(.L_2997 - .L_2996)


	//   ....[0]....
	.align		4
.L_2996:
        /*0054*/ 	.word	index@(__assertfail)


	//----- nvinfo : EIATTR_MERCURY_ISA_VERSION
	.align		4
.L_2997:
        /*0058*/ 	.byte	0x03, 0x5f
        /*005a*/ 	.short	0x0101


	//----- nvinfo : EIATTR_COOP_GROUP_MASK_REGIDS
	.align		4
        /*005c*/ 	.byte	0x04, 0x29
        /*005e*/ 	.short	(.L_2999 - .L_2998)


	//   ....[0]....
.L_2998:
        /*0060*/ 	.word	0xffffffff


	//   ....[1]....
        /*0064*/ 	.word	0xffffffff


	//   ....[2]....
        /*0068*/ 	.word	0xffffffff


	//   ....[3]....
        /*006c*/ 	.word	0xffffffff


	//   ....[4]....
        /*0070*/ 	.word	0xffffffff


	//   ....[5]....
        /*0074*/ 	.word	0xffffffff


	//   ....[6]....
        /*0078*/ 	.word	0xffffffff


	//   ....[7]....
        /*007c*/ 	.word	0xffffffff


	//   ....[8]....
        /*0080*/ 	.word	0xffffffff


	//   ....[9]....
        /*0084*/ 	.word	0xffffffff


	//   ....[10]....
        /*0088*/ 	.word	0x0500000f


	//   ....[11]....
        /*008c*/ 	.word	0x0500000f


	//   ....[12]....
        /*0090*/ 	.word	0x0500000f


	//   ....[13]....
        /*0094*/ 	.word	0x0500000f


	//   ....[14]....
        /*0098*/ 	.word	0x0500000f


	//   ....[15]....
        /*009c*/ 	.word	0x0500000f


	//   ....[16]....
        /*00a0*/ 	.word	0x0500000f


	//   ....[17]....
        /*00a4*/ 	.word	0x0500000f


	//   ....[18]....
        /*00a8*/ 	.word	0x0500000f


	//   ....[19]....
        /*00ac*/ 	.word	0x0500000f


	//----- nvinfo : EIATTR_COOP_GROUP_INSTR_OFFSETS
	.align		4
.L_2999:
        /*00b0*/ 	.byte	0x04, 0x28
        /*00b2*/ 	.short	(.L_3001 - .L_3000)


	//   ....[0]....
.L_3000:
        /*00b4*/ 	.word	0x00000800


	//   ....[1]....
        /*00b8*/ 	.word	0x00000840


	//   ....[2]....
        /*00bc*/ 	.word	0x00000860


	//   ....[3]....
        /*00c0*/ 	.word	0x00000880


	//   ....[4]....
        /*00c4*/ 	.word	0x000008a0


	//   ....[5]....
        /*00c8*/ 	.word	0x00001900


	//   ....[6]....
        /*00cc*/ 	.word	0x00001920


	//   ....[7]....
        /*00d0*/ 	.word	0x00001940


	//   ....[8]....
        /*00d4*/ 	.word	0x00001960


	//   ....[9]....
        /*00d8*/ 	.word	0x00001980


	//   ....[10]....
        /*00dc*/ 	.word	0x00003720


	//   ....[11]....
        /*00e0*/ 	.word	0x000037a0


	//   ....[12]....
        /*00e4*/ 	.word	0x00003800


	//   ....[13]....
        /*00e8*/ 	.word	0x00003860


	//   ....[14]....
        /*00ec*/ 	.word	0x000038c0


	//   ....[15]....
        /*00f0*/ 	.word	0x00004990


	//   ....[16]....
        /*00f4*/ 	.word	0x000049f0


	//   ....[17]....
        /*00f8*/ 	.word	0x00004a50


	//   ....[18]....
        /*00fc*/ 	.word	0x00004ab0


	//   ....[19]....
        /*0100*/ 	.word	0x00004b10


	//----- nvinfo : EIATTR_VRC_CTA_INIT_COUNT
	.align		4
.L_3001:
        /*0104*/ 	.byte	0x02, 0x4a
	.zero		1
	.zero		1


	//----- nvinfo : EIATTR_SYSCALL_OFFSETS
	.align		4
        /*0108*/ 	.byte	0x04, 0x46
        /*010a*/ 	.short	(.L_3003 - .L_3002)


	//   ....[0]....
.L_3002:
        /*010c*/ 	.word	0x00000170


	//----- nvinfo : EIATTR_EXIT_INSTR_OFFSETS
	.align		4
.L_3003:
        /*0110*/ 	.byte	0x04, 0x1c
        /*0112*/ 	.short	(.L_3005 - .L_3004)


	//   ....[0]....
.L_3004:
        /*0114*/ 	.word	0x00000220


	//   ....[1]....
        /*0118*/ 	.word	0x000036c0


	//----- nvinfo : EIATTR_CRS_STACK_SIZE
	.align		4
.L_3005:
        /*011c*/ 	.byte	0x04, 0x1e
        /*011e*/ 	.short	(.L_3007 - .L_3006)
.L_3006:
        /*0120*/ 	.word	0x00000000


	//----- nvinfo : EIATTR_CBANK_PARAM_SIZE
	.align		4
.L_3007:
        /*0124*/ 	.byte	0x03, 0x19
        /*0126*/ 	.short	0x0030


	//----- nvinfo : EIATTR_PARAM_CBANK
	.align		4
        /*0128*/ 	.byte	0x04, 0x0a
        /*012a*/ 	.short	(.L_3009 - .L_3008)
	.align		4
.L_3008:
        /*012c*/ 	.word	index@(.nv.constant0._ZN7oneflow4cuda7softmax15SoftmaxWarpImplI10SimpleLoadI6__halffE11SimpleStoreIS4_fEfLi1ELi26ELi32ELi1ELb0ELNS1_9AlgorithmE0EEEvT_T0_ll)
        /*0130*/ 	.short	0x0380
        /*0132*/ 	.short	0x0030


	//----- nvinfo : EIATTR_SW_WAR
	.align		4
.L_3009:
        /*0134*/ 	.byte	0x04, 0x36
        /*0136*/ 	.short	(.L_3011 - .L_3010)
.L_3010:
        /*0138*/ 	.word	0x00000008
.L_3011:


//--------------------- .nv.info._ZN7oneflow4cuda7softmax15SoftmaxWarpImplI10SimpleLoadI6__halffE11SimpleStoreIS4_fEfLi1ELi25ELi32ELi1ELb1ELNS1_9AlgorithmE0EEEvT_T0_ll --------------------------
	.section	.nv.info._ZN7oneflow4cuda7softmax15SoftmaxWarpImplI10SimpleLoadI6__halffE11SimpleStoreIS4_fEfLi1ELi25ELi32ELi1ELb1ELNS1_9AlgorithmE0EEEvT_T0_ll,"",@"SHT_CUDA_INFO"
	.sectionflags	@""
	.align	4


	//----- nvinfo : EIATTR_CUDA_API_VERSION
	.align		4
        /*0000*/ 	.byte	0x04, 0x37
        /*0002*/ 	.short	(.L_3013 - .L_3012)
.L_3012:
        /*0004*/ 	.word	0x00000082


	//----- nvinfo : EIATTR_KPARAM_INFO
	.align		4
.L_3013:
        /*0008*/ 	.byte	0x04, 0x17
        /*000a*/ 	.short	(.L_3015 - .L_3014)
.L_3014:
        /*000c*/ 	.word	0x00000000
        /*0010*/ 	.short	0x0003
        /*0012*/ 	.short	0x0028
        /*0014*/ 	.byte	0x00, 0xf0, 0x21, 0x00


	//----- nvinfo : EIATTR_KPARAM_INFO
	.align		4
.L_3015:
        /*0018*/ 	.byte	0x04, 0x17
        /*001a*/ 	.short	(.L_3017 - .L_3016)
.L_3016:
        /*001c*/ 	.word	0x00000000
        /*0020*/ 	.short	0x0002
        /*0022*/ 	.short	0x0020
        /*0024*/ 	.byte	0x00, 0xf0, 0x21, 0x00


	//----- nvinfo : EIATTR_KPARAM_INFO
	.align		4
.L_3017:
        /*0028*/ 	.byte	0x04, 0x17
        /*002a*/ 	.short	(.L_3019 - .L_3018)
.L_3018:
        /*002c*/ 	.word	0x00000000
        /*0030*/ 	.short	0x0001
        /*0032*/ 	.short	0x0010
        /*0034*/ 	.byte	0x00, 0xf0, 0x41, 0x00


	//----- nvinfo : EIATTR_KPARAM_INFO
	.align		4
.L_3019:
        /*0038*/ 	.byte	0x04, 0x17
        /*003a*/ 	.short	(.L_3021 - .L_3020)
.L_3020:
        /*003c*/ 	.word	0x00000000
        /*0040*/ 	.short	0x0000
        /*0042*/ 	.short	0x0000
        /*0044*/ 	.byte	0x00, 0xf0, 0x41, 0x00


	//----- nvinfo : EIATTR_SPARSE_MMA_MASK
	.align		4
.L_3021:
        /*0048*/ 	.byte	0x03, 0x50
        /*004a*/ 	.short	0x0000


	//----- nvinfo : EIATTR_MAXREG_COUNT
	.align		4
        /*004c*/ 	.byte	0x03, 0x1b
        /*004e*/ 	.short	0x00ff


	//----- nvinfo : EIATTR_EXTERNS
	.align		4
        /*0050*/ 	.byte	0x04, 0x0f
        /*0052*/ 	.short	(.L_3023 - .L_3022)


	//   ....[0]....
	.align		4
.L_3022:
        /*0054*/ 	.word	index@(__assertfail)


	//----- nvinfo : EIATTR_MERCURY_ISA_VERSION
	.align		4
.L_3023:
        /*0058*/ 	.byte	0x03, 0x5f
        /*005a*/ 	.short	0x0101


	//----- nvinfo : EIATTR_COOP_GROUP_MASK_REGIDS
	.align		4
        /*005c*/ 	.byte	0x04, 0x29
        /*005e*/ 	.short	(.L_3025 - .L_3024)


	//   ....[0]....
.L_3024:
        /*0060*/ 	.word	0xffffffff


	//   ....[1]....
        /*0064*/ 	.word	0xffffffff


	//   ....[2]....
        /*0068*/ 	.word	0xffffffff


	//   ....[3]....
        /*006c*/ 	.word	0xffffffff


	//   ....[4]....
        /*0070*/ 	.word	0xffffffff


	//   ....[5]....
        /*0074*/ 	.word	0xffffffff


	//   ....[6]....
        /*0078*/ 	.word	0xffffffff


	//   ....[7]....
        /*007c*/ 	.word	0xffffffff


	//   ....[8]....
        /*0080*/ 	.word	0xffffffff


	//   ....[9]....
        /*0084*/ 	.word	0xffffffff


	//   ....[10]....
        /*0088*/ 	.word	0x0500000f


	//   ....[11]....
        /*008c*/ 	.word	0x0500000f


	//   ....[12]....
        /*0090*/ 	.word	0x0500000f


	//   ....[13]....
        /*0094*/ 	.word	0x0500000f


	//   ....[14]....
        /*0098*/ 	.word	0x0500000f


	//   ....[15]....
        /*009c*/ 	.word	0x0500000f


	//   ....[16]....
        /*00a0*/ 	.word	0x0500000f


	//   ....[17]....
        /*00a4*/ 	.word	0x0500000f


	//   ....[18]....
        /*00a8*/ 	.word	0x0500000f


	//   ....[19]....
        /*00ac*/ 	.word	0x0500000f


	//----- nvinfo : EIATTR_COOP_GROUP_INSTR_OFFSETS
	.align		4
.L_3025:
        /*00b0*/ 	.byte	0x04, 0x28
        /*00b2*/ 	.short	(.L_3027 - .L_3026)


	//   ....[0]....
.L_3026:
        /*00b4*/ 	.word	0x00001120


	//   ....[1]....
        /*00b8*/ 	.word	0x00001160


	//   ....[2]....
        /*00bc*/ 	.word	0x00001180


	//   ....[3]....
        /*00c0*/ 	.word	0x000011a0


	//   ....[4]....
        /*00c4*/ 	.word	0x000011c0


	//   ....[5]....
        /*00c8*/ 	.word	0x00002180


	//   ....[6]....
        /*00cc*/ 	.word	0x000021a0


	//   ....[7]....
        /*00d0*/ 	.word	0x000021c0


	//   ....[8]....
        /*00d4*/ 	.word	0x000021e0


	//   ....[9]....
        /*00d8*/ 	.word	0x00002200


	//   ....[10]....
        /*00dc*/ 	.word	0x00004400


	//   ....[11]....
        /*00e0*/ 	.word	0x00004490


	//   ....[12]....
        /*00e4*/ 	.word	0x000044f0


	//   ....[13]....
        /*00e8*/ 	.word	0x00004550


	//   ....[14]....
        /*00ec*/ 	.word	0x000045b0


	//   ....[15]....
        /*00f0*/ 	.word	0x000055d0


	//   ....[16]....
        /*00f4*/ 	.word	0x00005630


	//   ....[17]....
        /*00f8*/ 	.word	0x00005690


	//   ....[18]....
        /*00fc*/ 	.word	0x000056f0


	//   ....[19]....
        /*0100*/ 	.word	0x00005750


	//----- nvinfo : EIATTR_VRC_CTA_INIT_COUNT
	.align		4
.L_3027:
        /*0104*/ 	.byte	0x02, 0x4a
	.zero		1
	.zero		1


	//----- nvinfo : EIATTR_SYSCALL_OFFSETS
	.align		4
        /*0108*/ 	.byte	0x04, 0x46
        /*010a*/ 	.short	(.L_3029 - .L_3028)


	//   ....[0]....
.L_3028:
        /*010c*/ 	.word	0x00000180


	//----- nvinfo : EIATTR_EXIT_INSTR_OFFSETS
	.align		4
.L_3029:
        /*0110*/ 	.byte	0x04, 0x1c
        /*0112*/ 	.short	(.L_3031 - .L_3030)


	//   ....[0]....
.L_3030:
        /*0114*/ 	.word	0x00000210


	//   ....[1]....
        /*0118*/ 	.word	0x000043a0


	//----- nvinfo : EIATTR_CRS_STACK_SIZE
	.align		4
.L_3031:
        /*011c*/ 	.byte	0x04, 0x1e
        /*011e*/ 	.short	(.L_3033 - .L_3032)
.L_3032:
        /*0120*/ 	.word	0x00000000


	//----- nvinfo : EIATTR_CBANK_PARAM_SIZE
	.align		4
.L_3033:
        /*0124*/ 	.byte	0x03, 0x19
        /*0126*/ 	.short	0x0030


	//----- nvinfo : EIATTR_PARAM_CBANK
	.align		4
        /*0128*/ 	.byte	0x04, 0x0a
        /*012a*/ 	.short	(.L_3035 - .L_3034)
	.align		4
.L_3034:
        /*012c*/ 	.word	index@(.nv.constant0._ZN7oneflow4cuda7softmax15SoftmaxWarpImplI10SimpleLoadI6__halffE11SimpleStoreIS4_fEfLi1ELi25ELi32ELi1ELb1ELNS1_9AlgorithmE0EEEvT_T0_ll)
        /*0130*/ 	.short	0x0380
        /*0132*/ 	.short	0x0030


	//----- nvinfo : EIATTR_SW_WAR
	.align		4
.L_3035:
        /*0134*/ 	.byte	0x04, 0x36
        /*0136*/ 	.short	(.L_3037 - .L_3036)
.L_3036:
        /*0138*/ 	.word	0x00000008
.L_3037:


//--------------------- .nv.info._ZN7oneflow4cuda7softmax15SoftmaxWarpImplI10SimpleLoadI6__halffE11SimpleStoreIS4_fEfLi1ELi25ELi32ELi1ELb0ELNS1_9AlgorithmE0EEEvT_T0_ll --------------------------
	.section	.nv.info._ZN7oneflow4cuda7softmax15SoftmaxWarpImplI10SimpleLoadI6__halffE11SimpleStoreIS4_fEfLi1ELi25ELi32ELi1ELb0ELNS1_9AlgorithmE0EEEvT_T0_ll,"",@"SHT_CUDA_INFO"
	.sectionflags	@""
	.align	4


	//----- nvinfo : EIATTR_CUDA_API_VERSION
	.align		4
        /*0000*/ 	.byte	0x04, 0x37
        /*0002*/ 	.short	(.L_3039 - .L_3038)
.L_3038:
        /*0004*/ 	.word	0x00000082


	//----- nvinfo : EIATTR_KPARAM_INFO
	.align		4
.L_3039:
        /*0008*/ 	.byte	0x04, 0x17
        /*000a*/ 	.short	(.L_3041 - .L_3040)
.L_3040:
        /*000c*/ 	.word	0x00000000
        /*0010*/ 	.short	0x0003
        /*0012*/ 	.short	0x0028
        /*0014*/ 	.byte	0x00, 0xf0, 0x21, 0x00


	//----- nvinfo : EIATTR_KPARAM_INFO
	.align		4
.L_3041:
        /*0018*/ 	.byte	0x04, 0x17
        /*001a*/ 	.short	(.L_3043 - .L_3042)
.L_3042:
        /*001c*/ 	.word	0x00000000
        /*0020*/ 	.short	0x0002
        /*0022*/ 	.short	0x0020
        /*0024*/ 	.byte	0x00, 0xf0, 0x21, 0x00


	//----- nvinfo : EIATTR_KPARAM_INFO
	.align		4
.L_3043:
        /*0028*/ 	.byte	0x04, 0x17
        /*002a*/ 	.short	(.L_3045 - .L_3044)
.L_3044:
        /*002c*/ 	.word	0x00000000
        /*0030*/ 	.short	0x0001
        /*0032*/ 	.short	0x0010
        /*0034*/ 	.byte	0x00, 0xf0, 0x41, 0x00


	//----- nvinfo : EIATTR_KPARAM_INFO
	.align		4
.L_3045:
        /*0038*/ 	.byte	0x04, 0x17
        /*003a*/ 	.short	(.L_3047 - .L_3046)
.L_3046:
        /*003c*/ 	.word	0x00000000
        /*0040*/ 	.short	0x0000
        /*0042*/ 	.short	0x0000
        /*0044*/ 	.byte	0x00, 0xf0, 0x41, 0x00


	//----- nvinfo : EIATTR_SPARSE_MMA_MASK
	.align		4
.L_3047:
        /*0048*/ 	.byte	0x03, 0x50
        /*004a*/ 	.short	0x0000


	//----- nvinfo : EIATTR_MAXREG_COUNT
	.align		4
        /*004c*/ 	.byte	0x03, 0x1b
        /*004e*/ 	.short	0x00ff


	//----- nvinfo : EIATTR_EXTERNS
	.align		4
        /*0050*/ 	.byte	0x04, 0x0f
        /*0052*/ 	.short	(.L_3049 - .L_3048)


	//   ....[0]....
	.align		4
.L_3048:
        /*0054*/ 	.word	index@(__assertfail)


	//----- nvinfo : EIATTR_MERCURY_ISA_VERSION
	.align		4
.L_3049:
        /*0058*/ 	.byte	0x03, 0x5f
        /*005a*/ 	.short	0x0101


	//----- nvinfo : EIATTR_COOP_GROUP_MASK_REGIDS
	.align		4
        /*005c*/ 	.byte	0x04, 0x29
        /*005e*/ 	.short	(.L_3051 - .L_3050)


	//   ....[0]....
.L_3050:
        /*0060*/ 	.word	0xffffffff


	//   ....[1]....
        /*0064*/ 	.word	0xffffffff


	//   ....[2]....
        /*0068*/ 	.word	0xffffffff


	//   ....[3]....
        /*006c*/ 	.word	0xffffffff


	//   ....[4]....
        /*0070*/ 	.word	0xffffffff


	//   ....[5]....
        /*0074*/ 	.word	0xffffffff


	//   ....[6]....
        /*0078*/ 	.word	0xffffffff


	//   ....[7]....
        /*007c*/ 	.word	0xffffffff


	//   ....[8]....
        /*0080*/ 	.word	0xffffffff


	//   ....[9]....
        /*0084*/ 	.word	0xffffffff


	//   ....[10]....
        /*0088*/ 	.word	0x0500000f


	//   ....[11]....
        /*008c*/ 	.word	0x0500000f


	//   ....[12]....
        /*0090*/ 	.word	0x0500000f


	//   ....[13]....
        /*0094*/ 	.word	0x0500000f


	//   ....[14]....
        /*0098*/ 	.word	0x0500000f


	//   ....[15]....
        /*009c*/ 	.word	0x0500000f


	//   ....[16]....
        /*00a0*/ 	.word	0x0500000f


	//   ....[17]....
        /*00a4*/ 	.word	0x0500000f


	//   ....[18]....
        /*00a8*/ 	.word	0x0500000f


	//   ....[19]....
        /*00ac*/ 	.word	0x0500000f


	//----- nvinfo : EIATTR_COOP_GROUP_INSTR_OFFSETS
	.align		4
.L_3051:
        /*00b0*/ 	.byte	0x04, 0x28
        /*00b2*/ 	.short	(.L_3053 - .L_3052)


	//   ....[0]....
.L_3052:
        /*00b4*/ 	.word	0x000007d0


	//   ....[1]....
        /*00b8*/ 	.word	0x00000810


	//   ....[2]....
        /*00bc*/ 	.word	0x00000830


	//   ....[3]....
        /*00c0*/ 	.word	0x00000850


	//   ....[4]....
        /*00c4*/ 	.word	0x00000870


	//   ....[5]....
        /*00c8*/ 	.word	0x00001830


	//   ....[6]....
        /*00cc*/ 	.word	0x00001850


	//   ....[7]....
        /*00d0*/ 	.word	0x00001870


	//   ....[8]....
        /*00d4*/ 	.word	0x00001890


	//   ....[9]....
        /*00d8*/ 	.word	0x000018b0


	//   ....[10]....
        /*00dc*/ 	.word	0x00003520


	//   ....[11]....
        /*00e0*/ 	.word	0x000035b0


	//   ....[12]....
        /*00e4*/ 	.word	0x00003610


	//   ....[13]....
        /*00e8*/ 	.word	0x00003670


	//   ....[14]....
        /*00ec*/ 	.word	0x000036d0


	//   ....[15]....
        /*00f0*/ 	.word	0x000046f0


	//   ....[16]....
        /*00f4*/ 	.word	0x00004750


	//   ....[17]....
        /*00f8*/ 	.word	0x000047b0


	//   ....[18]....
        /*00fc*/ 	.word	0x00004810


	//   ....[19]....
        /*0100*/ 	.word	0x00004870


	//----- nvinfo : EIATTR_VRC_CTA_INIT_COUNT
	.align		4
.L_3053:
        /*0104*/ 	.byte	0x02, 0x4a
	.zero		1
	.zero		1


	//----- nvinfo : EIATTR_SYSCALL_OFFSETS
	.align		4
        /*0108*/ 	.byte	0x04, 0x46
        /*010a*/ 	.short	(.L_3055 - .L_3054)


	//   ....[0]....
.L_3054:
        /*010c*/ 	.word	0x00000170


	//----- nvinfo : EIATTR_EXIT_INSTR_OFFSETS
	.align		4
.L_3055:
        /*0110*/ 	.byte	0x04, 0x1c
        /*0112*/ 	.short	(.L_3057 - .L_3056)


	//   ....[0]....
.L_3056:
        /*0114*/ 	.word	0x00000220


	//   ....[1]....
        /*0118*/ 	.word	0x000034c0


	//----- nvinfo : EIATTR_CRS_STACK_SIZE
	.align		4
.L_3057:
        /*011c*/ 	.byte	0x04, 0x1e
        /*011e*/ 	.short	(.L_3059 - .L_3058)
.L_3058:
        /*0120*/ 	.word	0x00000000


	//----- nvinfo : EIATTR_CBANK_PARAM_SIZE
	.align		4
.L_3059:
        /*0124*/ 	.byte	0x03, 0x19
        /*0126*/ 	.short	0x0030


	//----- nvinfo : EIATTR_PARAM_CBANK
	.align		4
        /*0128*/ 	.byte	0x04, 0x0a
        /*012a*/ 	.short	(.L_3061 - .L_3060)
	.align		4
.L_3060:
        /*012c*/ 	.word	index@(.nv.constant0._ZN7oneflow4cuda7softmax15SoftmaxWarpImplI10SimpleLoadI6__halffE11SimpleStoreIS4_fEfLi1ELi25ELi32ELi1ELb0ELNS1_9AlgorithmE0EEEvT_T0_ll)
        /*0130*/ 	.short	0x0380
        /*0132*/ 	.short	0x0030


	//----- nvinfo : EIATTR_SW_WAR
	.align		4
.L_3061:
        /*0134*/ 	.byte	0x04, 0x36
        /*0136*/ 	.short	(.L_3063 - .L_3062)
.L_3062:
        /*0138*/ 	.word	0x00000008
.L_3063:


//--------------------- .nv.info._ZN7oneflow4cuda7softmax15SoftmaxWarpImplI10SimpleLoadI6__halffE11SimpleStoreIS4_fEfLi1ELi24ELi32ELi1ELb1ELNS1_9AlgorithmE0EEEvT_T0_ll --------------------------
	.section	.nv.info._ZN7oneflow4cuda7softmax15SoftmaxWarpImplI10SimpleLoadI6__halffE11SimpleStoreIS4_fEfLi1ELi24ELi32ELi1ELb1ELNS1_9AlgorithmE0EEEvT_T0_ll,"",@"SHT_CUDA_INFO"
	.sectionflags	@""
	.align	4


	//----- nvinfo : EIATTR_CUDA_API_VERSION
	.align		4
        /*0000*/ 	.byte	0x04, 0x37
        /*0002*/ 	.short	(.L_3065 - .L_3064)
.L_3064:
        /*0004*/ 	.word	0x00000082


	//----- nvinfo : EIATTR_KPARAM_INFO
	.align		4
.L_3065:
        /*0008*/ 	.byte	0x04, 0x17
        /*000a*/ 	.short	(.L_3067 - .L_3066)
.L_3066:
        /*000c*/ 	.word	0x00000000
        /*0010*/ 	.short	0x0003
        /*0012*/ 	.short	0x0028
        /*0014*/ 	.byte	0x00, 0xf0, 0x21, 0x00


	//----- nvinfo : EIATTR_KPARAM_INFO
	.align		4
.L_3067:
        /*0018*/ 	.byte	0x04, 0x17
        /*001a*/ 	.short	(.L_3069 - .L_3068)
.L_3068:
        /*001c*/ 	.word	0x00000000
        /*0020*/ 	.short	0x0002
        /*0022*/ 	.short	0x0020
        /*0024*/ 	.byte	0x00, 0xf0, 0x21, 0x00


	//----- nvinfo : EIATTR_KPARAM_INFO
	.align		4
.L_3069:
        /*0028*/ 	.byte	0x04, 0x17
        /*002a*/ 	.short	(.L_3071 - .L_3070)
.L_3070:
        /*002c*/ 	.word	0x00000000
        /*0030*/ 	.short	0x0001
        /*0032*/ 	.short	0x0010
        /*0034*/ 	.byte	0x00, 0xf0, 0x41, 0x00


	//----- nvinfo : EIATTR_KPARAM_INFO
	.align		4
.L_3071:
        /*0038*/ 	.byte	0x04, 0x17
        /*003a*/ 	.short	(.L_3073 - .L_3072)
.L_3072:
        /*003c*/ 	.word	0x00000000
        /*0040*/ 	.short	0x0000
        /*0042*/ 	.short	0x0000
        /*0044*/ 	.byte	0x00, 0xf0, 0x41, 0x00


	//----- nvinfo : EIATTR_SPARSE_MMA_MASK
	.align		4
.L_3073:
        /*0048*/ 	.byte	0x03, 0x50
        /*004a*/ 	.short	0x0000


	//----- nvinfo : EIATTR_MAXREG_COUNT
	.align		4
        /*004c*/ 	.byte	0x03, 0x1b
        /*004e*/ 	.short	0x00ff


	//----- nvinfo : EIATTR_EXTERNS
	.align		4
        /*0050*/ 	.byte	0x04, 0x0f
        /*0052*/ 	.short	(.L_3075 - .L_3074)


	//   ....[0]....
	.align		4
.L_3074:
        /*0054*/ 	.word	index@(__assertfail)


	//----- nvinfo : EIATTR_MERCURY_ISA_VERSION
	.align		4
.L_3075:
        /*0058*/ 	.byte	0x03, 0x5f
        /*005a*/ 	.short	0x0101


	//----- nvinfo : EIATTR_COOP_GROUP_MASK_REGIDS
	.align		4
        /*005c*/ 	.byte	0x04, 0x29
        /*005e*/ 	.short	(.L_3077 - .L_3076)


	//   ....[0]....
.L_3076:
        /*0060*/ 	.word	0xffffffff


	//   ....[1]....
        /*0064*/ 	.word	0xffffffff


	//   ....[2]....
        /*0068*/ 	.word	0xffffffff


	//   ....[3]....
        /*006c*/ 	.word	0xffffffff


	//   ....[4]....
        /*0070*/ 	.word	0xffffffff


	//   ....[5]....
        /*0074*/ 	.word	0xffffffff


	//   ....[6]....
        /*0078*/ 	.word	0xffffffff


	//   ....[7]....
        /*007c*/ 	.word	0xffffffff


	//   ....[8]....
        /*0080*/ 	.word	0xffffffff


	//   ....[9]....
        /*0084*/ 	.word	0xffffffff


	//   ....[10]....
        /*0088*/ 	.word	0x0500000f


	//   ....[11]....
        /*008c*/ 	.word	0x0500000f


	//   ....[12]....
        /*0090*/ 	.word	0x0500000f


	//   ....[13]....
        /*0094*/ 	.word	0x0500000f


	//   ....[14]....
        /*0098*/ 	.word	0x0500000f


	//   ....[15]....
        /*009c*/ 	.word	0x0500000f


	//   ....[16]....
        /*00a0*/ 	.word	0x0500000f


	//   ....[17]....
        /*00a4*/ 	.word	0x0500000f


	//   ....[18]....
        /*00a8*/ 	.word	0x0500000f


	//   ....[19]....
        /*00ac*/ 	.word	0x0500000f


	//----- nvinfo : EIATTR_COOP_GROUP_INSTR_OFFSETS
	.align		4
.L_3077:
        /*00b0*/ 	.byte	0x04, 0x28
        /*00b2*/ 	.short	(.L_3079 - .L_3078)


	//   ....[0]....
.L_3078:
        /*00b4*/ 	.word	0x00001090


	//   ....[1]....
        /*00b8*/ 	.word	0x000010d0


	//   ....[2]....
        /*00bc*/ 	.word	0x000010f0


	//   ....[3]....
        /*00c0*/ 	.word	0x00001110


	//   ....[4]....
        /*00c4*/ 	.word	0x00001130


	//   ....[5]....
        /*00c8*/ 	.word	0x00002050


	//   ....[6]....
        /*00cc*/ 	.word	0x00002070


	//   ....[7]....
        /*00d0*/ 	.word	0x00002090


	//   ....[8]....
        /*00d4*/ 	.word	0x000020b0


	//   ....[9]....
        /*00d8*/ 	.word	0x000020d0


	//   ....[10]....
        /*00dc*/ 	.word	0x00004000


	//   ....[11]....
        /*00e0*/ 	.word	0x00004090


	//   ....[12]....
        /*00e4*/ 	.word	0x000040f0


	//   ....[13]....
        /*00e8*/ 	.word	0x00004150


	//   ....[14]....
        /*00ec*/ 	.word	0x000041b0


	//   ....[15]....
        /*00f0*/ 	.word	0x00005130


	//   ....[16]....
        /*00f4*/ 	.word	0x00005190


	//   ....[17]....
        /*00f8*/ 	.word	0x000051f0


	//   ....[18]....
        /*00fc*/ 	.word	0x00005250


	//   ....[19]....
        /*0100*/ 	.word	0x000052b0


	//----- nvinfo : EIATTR_VRC_CTA_INIT_COUNT
	.align		4
.L_3079:
        /*0104*/ 	.byte	0x02, 0x4a
	.zero		1
	.zero		1


	//----- nvinfo : EIATTR_SYSCALL_OFFSETS
	.align		4
        /*0108*/ 	.byte	0x04, 0x46
        /*010a*/ 	.short	(.L_3081 - .L_3080)


	//   ....[0]....
.L_3080:
        /*010c*/ 	.word	0x00000180


	//----- nvinfo : EIATTR_EXIT_INSTR_OFFSETS
	.align		4
.L_3081:
        /*0110*/ 	.byte	0x04, 0x1c
        /*0112*/ 	.short	(.L_3083 - .L_3082)


	//   ....[0]....
.L_3082:
        /*0114*/ 	.word	0x00000210


	//   ....[1]....
        /*0118*/ 	.word	0x00003fa0


	//----- nvinfo : EIATTR_CRS_STACK_SIZE
	.align		4
.L_3083:
        /*011c*/ 	.byte	0x04, 0x1e
        /*011e*/ 	.short	(.L_3085 - .L_3084)
.L_3084:
        /*0120*/ 	.word	0x00000000


	//----- nvinfo : EIATTR_CBANK_PARAM_SIZE
	.align		4
.L_3085:
        /*0124*/ 	.byte	0x03, 0x19
        /*0126*/ 	.short	0x0030


	//----- nvinfo : EIATTR_PARAM_CBANK
	.align		4
        /*0128*/ 	.byte	0x04, 0x0a
        /*012a*/ 	.short	(.L_3087 - .L_3086)
	.align		4
.L_3086:
        /*012c*/ 	.word	index@(.nv.constant0._ZN7oneflow4cuda7softmax15SoftmaxWarpImplI10SimpleLoadI6__halffE11SimpleStoreIS4_fEfLi1ELi24ELi32ELi1ELb1ELNS1_9AlgorithmE0EEEvT_T0_ll)
        /*0130*/ 	.short	0x0380
        /*0132*/ 	.short	0x0030


	//----- nvinfo : EIATTR_SW_WAR
	.align		4
.L_3087:
        /*0134*/ 	.byte	0x04, 0x36
        /*0136*/ 	.short	(.L_3089 - .L_3088)
.L_3088:
        /*0138*/ 	.word	0x00000008
.L_3089:


//--------------------- .nv.info._ZN7oneflow4cuda7softmax15SoftmaxWarpImplI10SimpleLoadI6__halffE11SimpleStoreIS4_fEfLi1ELi24ELi32ELi1ELb0ELNS1_9AlgorithmE0EEEvT_T0_ll --------------------------
	.section	.nv.info._ZN7oneflow4cuda7softmax15SoftmaxWarpImplI10SimpleLoadI6__halffE11SimpleStoreIS4_fEfLi1ELi24ELi32ELi1ELb0ELNS1_9AlgorithmE0EEEvT_T0_ll,"",@"SHT_CUDA_INFO"
	.sectionflags	@""
	.align	4


	//----- nvinfo : EIATTR_CUDA_API_VERSION
	.align		4
        /*0000*/ 	.byte	0x04, 0x37
        /*0002*/ 	.short	(.L_3091 - .L_3090)
.L_3090:
        /*0004*/ 	.word	0x00000082


	//----- nvinfo : EIATTR_KPARAM_INFO
	.align		4
.L_3091:
        /*0008*/ 	.byte	0x04, 0x17
        /*000a*/ 	.short	(.L_3093 - .L_3092)
.L_3092:
        /*000c*/ 	.word	0x00000000
        /*0010*/ 	.short	0x0003
        /*0012*/ 	.short	0x0028
        /*0014*/ 	.byte	0x00, 0xf0, 0x21, 0x00


	//----- nvinfo : EIATTR_KPARAM_INFO
	.align		4
.L_3093:
        /*0018*/ 	.byte	0x04, 0x17
        /*001a*/ 	.short	(.L_3095 - .L_3094)
.L_3094:
        /*001c*/ 	.word	0x00000000
        /*0020*/ 	.short	0x0002
        /*0022*/ 	.short	0x0020
        /*0024*/ 	.byte	0x00, 0xf0, 0x21, 0x00


	//----- nvinfo : EIATTR_KPARAM_INFO
	.align		4
.L_3095:
        /*0028*/ 	.byte	0x04, 0x17
        /*002a*/ 	.short	(.L_3097 - .L_3096)
.L_3096:
        /*002c*/ 	.word	0x00000000
        /*0030*/ 	.short	0x0001
        /*0032*/ 	.short	0x0010
        /*0034*/ 	.byte	0x00, 0xf0, 0x41, 0x00


	//----- nvinfo : EIATTR_KPARAM_INFO
	.align		4
.L_3097:
        /*0038*/ 	.byte	0x04, 0x17
        /*003a*/ 	.short	(.L_3099 - .L_3098)
.L_3098:
        /*003c*/ 	.word	0x00000000
        /*0040*/ 	.short	0x0000
        /*0042*/ 	.short	0x0000
        /*0044*/ 	.byte	0x00, 0xf0, 0x41, 0x00


	//----- nvinfo : EIATTR_SPARSE_MMA_MASK
	.align		4
.L_3099:
        /*0048*/ 	.byte	0x03, 0x50
        /*004a*/ 	.short	0x0000


	//----- nvinfo : EIATTR_MAXREG_COUNT
	.align		4
        /*004c*/ 	.byte	0x03, 0x1b
        /*004e*/ 	.short	0x00ff


	//----- nvinfo : EIATTR_EXTERNS
	.align		4
        /*0050*/ 	.byte	0x04, 0x0f
        /*0052*/ 	.short	(.L_3101 - .L_3100)


	//   ....[0]....
	.align		4
.L_3100:
        /*0054*/ 	.word	index@(__assertfail)


	//----- nvinfo : EIATTR_MERCURY_ISA_VERSION
	.align		4
.L_3101:
        /*0058*/ 	.byte	0x03, 0x5f
        /*005a*/ 	.short	0x0101


	//----- nvinfo : EIATTR_COOP_GROUP_MASK_REGIDS
	.align		4
        /*005c*/ 	.byte	0x04, 0x29
        /*005e*/ 	.short	(.L_3103 - .L_3102)


	//   ....[0]....
.L_3102:
        /*0060*/ 	.word	0xffffffff


	//   ....[1]....
        /*0064*/ 	.word	0xffffffff


	//   ....[2]....
        /*0068*/ 	.word	0xffffffff


	//   ....[3]....
        /*006c*/ 	.word	0xffffffff


	//   ....[4]....
        /*0070*/ 	.word	0xffffffff


	//   ....[5]....
        /*0074*/ 	.word	0xffffffff


	//   ....[6]....
        /*0078*/ 	.word	0xffffffff


	//   ....[7]....
        /*007c*/ 	.word	0xffffffff


	//   ....[8]....
        /*0080*/ 	.word	0xffffffff


	//   ....[9]....
        /*0084*/ 	.word	0xffffffff


	//   ....[10]....
        /*0088*/ 	.word	0x0500000f


	//   ....[11]....
        /*008c*/ 	.word	0x0500000f


	//   ....[12]....
        /*0090*/ 	.word	0x0500000f


	//   ....[13]....
        /*0094*/ 	.word	0x0500000f


	//   ....[14]....
        /*0098*/ 	.word	0x0500000f


	//   ....[15]....
        /*009c*/ 	.word	0x0500000f


	//   ....[16]....
        /*00a0*/ 	.word	0x0500000f


	//   ....[17]....
        /*00a4*/ 	.word	0x0500000f


	//   ....[18]....
        /*00a8*/ 	.word	0x0500000f


	//   ....[19]....
        /*00ac*/ 	.word	0x0500000f


	//----- nvinfo : EIATTR_COOP_GROUP_INSTR_OFFSETS
	.align		4
.L_3103:
        /*00b0*/ 	.byte	0x04, 0x28
        /*00b2*/ 	.short	(.L_3105 - .L_3104)


	//   ....[0]....
.L_3104:
        /*00b4*/ 	.word	0x000007b0


	//   ....[1]....
        /*00b8*/ 	.word	0x000007f0


	//   ....[2]....
        /*00bc*/ 	.word	0x00000810


	//   ....[3]....
        /*00c0*/ 	.word	0x00000830


	//   ....[4]....
        /*00c4*/ 	.word	0x00000850


	//   ....[5]....
        /*00c8*/ 	.word	0x00001770


	//   ....[6]....
        /*00cc*/ 	.word	0x00001790


	//   ....[7]....
        /*00d0*/ 	.word	0x000017b0


	//   ....[8]....
        /*00d4*/ 	.word	0x000017d0


	//   ....[9]....
        /*00d8*/ 	.word	0x000017f0


	//   ....[10]....
        /*00dc*/ 	.word	0x00003360


	//   ....[11]....
        /*00e0*/ 	.word	0x000033f0


	//   ....[12]....
        /*00e4*/ 	.word	0x00003450


	//   ....[13]....
        /*00e8*/ 	.word	0x000034b0


	//   ....[14]....
        /*00ec*/ 	.word	0x00003510


	//   ....[15]....
        /*00f0*/ 	.word	0x00004490


	//   ....[16]....
        /*00f4*/ 	.word	0x000044f0


	//   ....[17]....
        /*00f8*/ 	.word	0x00004550


	//   ....[18]....
        /*00fc*/ 	.word	0x000045b0


	//   ....[19]....
        /*0100*/ 	.word	0x00004610


	//----- nvinfo : EIATTR_VRC_CTA_INIT_COUNT
	.align		4
.L_3105:
        /*0104*/ 	.byte	0x02, 0x4a
	.zero		1
	.zero		1


	//----- nvinfo : EIATTR_SYSCALL_OFFSETS
	.align		4
        /*0108*/ 	.byte	0x04, 0x46
        /*010a*/ 	.short	(.L_3107 - .L_3106)


	//   ....[0]....
.L_3106:
        /*010c*/ 	.word	0x00000170


	//----- nvinfo : EIATTR_EXIT_INSTR_OFFSETS
	.align		4
.L_3107:
        /*0110*/ 	.byte	0x04, 0x1c
        /*0112*/ 	.short	(.L_3109 - .L_3108)


	//   ....[0]....
.L_3108:
        /*0114*/ 	.word	0x00000220


	//   ....[1]....
        /*0118*/ 	.word	0x00003300


	//----- nvinfo : EIATTR_CRS_STACK_SIZE
	.align		4
.L_3109:
        /*011c*/ 	.byte	0x04, 0x1e
        /*011e*/ 	.short	(.L_3111 - .L_3110)
.L_3110:
        /*0120*/ 	.word	0x00000000


	//----- nvinfo : EIATTR_CBANK_PARAM_SIZE
	.align		4
.L_3111:
        /*0124*/ 	.byte	0x03, 0x19
        /*0126*/ 	.short	0x0030


	//----- nvinfo : EIATTR_PARAM_CBANK
	.align		4
        /*0128*/ 	.byte	0x04, 0x0a
        /*012a*/ 	.short	(.L_3113 - .L_3112)
	.align		4
.L_3112:
        /*012c*/ 	.word	index@(.nv.constant0._ZN7oneflow4cuda7softmax15SoftmaxWarpImplI10SimpleLoadI6__halffE11SimpleStoreIS4_fEfLi1ELi24ELi32ELi1ELb0ELNS1_9AlgorithmE0EEEvT_T0_ll)
        /*0130*/ 	.short	0x0380
        /*0132*/ 	.short	0x0030


	//----- nvinfo : EIATTR_SW_WAR
	.align		4
.L_3113:
        /*0134*/ 	.byte	0x04, 0x36
        /*0136*/ 	.short	(.L_3115 - .L_3114)
.L_3114:
        /*0138*/ 	.word	0x00000008
.L_3115:


//--------------------- .nv.info._ZN7oneflow4cuda7softmax15SoftmaxWarpImplI10SimpleLoadI6__halffE11SimpleStoreIS4_fEfLi1ELi23ELi32ELi1ELb1ELNS1_9AlgorithmE0EEEvT_T0_ll --------------------------
	.section	.nv.info._ZN7oneflow4cuda7softmax15SoftmaxWarpImplI10SimpleLoadI6__halffE11SimpleStoreIS4_fEfLi1ELi23ELi32ELi1ELb1ELNS1_9AlgorithmE0EEEvT_T0_ll,"",@"SHT_CUDA_INFO"
	.sectionflags	@""
	.align	4


	//----- nvinfo : EIATTR_CUDA_API_VERSION
	.align		4
        /*0000*/ 	.byte	0x04, 0x37
        /*0002*/ 	.short	(.L_3117 - .L_3116)
.L_3116:
        /*0004*/ 	.word	0x00000082


	//----- nvinfo : EIATTR_KPARAM_INFO
	.align		4
.L_3117:
        /*0008*/ 	.byte	0x04, 0x17
        /*000a*/ 	.short	(.L_3119 - .L_3118)
.L_3118:
        /*000c*/ 	.word	0x00000000
        /*0010*/ 	.short	0x0003
        /*0012*/ 	.short	0x0028
        /*0014*/ 	.byte	0x00, 0xf0, 0x21, 0x00


	//----- nvinfo : EIATTR_KPARAM_INFO
	.align		4
.L_3119:
        /*0018*/ 	.byte	0x04, 0x17
        /*001a*/ 	.short	(.L_3121 - .L_3120)
.L_3120:
        /*001c*/ 	.word	0x00000000
        /*0020*/ 	.short	0x0002
        /*0022*/ 	.short	0x0020
        /*0024*/ 	.byte	0x00, 0xf0, 0x21, 0x00


	//----- nvinfo : EIATTR_KPARAM_INFO
	.align		4
.L_3121:
        /*0028*/ 	.byte	0x04, 0x17
        /*002a*/ 	.short	(.L_3123 - .L_3122)
.L_3122:
        /*002c*/ 	.word	0x00000000
        /*0030*/ 	.short	0x0001
        /*0032*/ 	.short	0x0010
        /*0034*/ 	.byte	0x00, 0xf0, 0x41, 0x00


	//----- nvinfo : EIATTR_KPARAM_INFO
	.align		4
.L_3123:
        /*0038*/ 	.byte	0x04, 0x17
        /*003a*/ 	.short	(.L_3125 - .L_3124)
.L_3124:
        /*003c*/ 	.word	0x00000000
        /*0040*/ 	.short	0x0000
        /*0042*/ 	.short	0x0000
        /*0044*/ 	.byte	0x00, 0xf0, 0x41, 0x00


	//----- nvinfo : EIATTR_SPARSE_MMA_MASK
	.align		4
.L_3125:
        /*0048*/ 	.byte	0x03, 0x50
        /*004a*/ 	.short	0x0000


	//----- nvinfo : EIATTR_MAXREG_COUNT
	.align		4
        /*004c*/ 	.byte	0x03, 0x1b
        /*004e*/ 	.short	0x00ff


	//----- nvinfo : EIATTR_EXTERNS
	.align		4
        /*0050*/ 	.byte	0x04, 0x0f
        /*0052*/ 	.short	(.L_3127 - .L_3126)


	//   ....[0]....
	.align		4
.L_3126:
        /*0054*/ 	.word	index@(__assertfail)


	//----- nvinfo : EIATTR_MERCURY_ISA_VERSION
	.align		4
.L_3127:
        /*0058*/ 	.byte	0x03, 0x5f
        /*005a*/ 	.short	0x0101


	//----- nvinfo : EIATTR_COOP_GROUP_MASK_REGIDS
	.align		4
        /*005c*/ 	.byte	0x04, 0x29
        /*005e*/ 	.short	(.L_3129 - .L_3128)


	//   ....[0]....
.L_3128:
        /*0060*/ 	.word	0xffffffff


	//   ....[1]....
        /*0064*/ 	.word	0xffffffff


	//   ....[2]....
        /*0068*/ 	.word	0xffffffff


	//   ....[3]....
        /*006c*/ 	.word	0xffffffff


	//   ....[4]....
        /*0070*/ 	.word	0xffffffff


	//   ....[5]....
        /*0074*/ 	.word	0xffffffff


	//   ....[6]....
        /*0078*/ 	.word	0xffffffff


	//   ....[7]....
        /*007c*/ 	.word	0xffffffff


	//   ....[8]....
        /*0080*/ 	.word	0xffffffff


	//   ....[9]....
        /*0084*/ 	.word	0xffffffff


	//   ....[10]....
        /*0088*/ 	.word	0x0500000f


	//   ....[11]....
        /*008c*/ 	.word	0x0500000f


	//   ....[12]....
        /*0090*/ 	.word	0x0500000f


	//   ....[13]....
        /*0094*/ 	.word	0x0500000f


	//   ....[14]....
        /*0098*/ 	.word	0x0500000f


	//   ....[15]....
        /*009c*/ 	.word	0x0500000f


	//   ....[16]....
        /*00a0*/ 	.word	0x0500000f


	//   ....[17]....
        /*00a4*/ 	.word	0x0500000f


	//   ....[18]....
        /*00a8*/ 	.word	0x0500000f


	//   ....[19]....
        /*00ac*/ 	.word	0x0500000f


	//----- nvinfo : EIATTR_COOP_GROUP_INSTR_OFFSETS
	.align		4
.L_3129:
        /*00b0*/ 	.byte	0x04, 0x28
        /*00b2*/ 	.short	(.L_3131 - .L_3130)


	//   ....[0]....
.L_3130:
        /*00b4*/ 	.word	0x00001000


	//   ....[1]....
        /*00b8*/ 	.word	0x00001040


	//   ....[2]....
        /*00bc*/ 	.word	0x00001060


	//   ....[3]....
        /*00c0*/ 	.word	0x00001080


	//   ....[4]....
        /*00c4*/ 	.word	0x000010a0


	//   ....[5]....
        /*00c8*/ 	.word	0x00001f20


	//   ....[6]....
        /*00cc*/ 	.word	0x00001f40


	//   ....[7]....
        /*00d0*/ 	.word	0x00001f60


	//   ....[8]....
        /*00d4*/ 	.word	0x00001f80


	//   ....[9]....
        /*00d8*/ 	.word	0x00001fa0


	//   ....[10]....
        /*00dc*/ 	.word	0x00003f00


	//   ....[11]....
        /*00e0*/ 	.word	0x00003f90


	//   ....[12]....
        /*00e4*/ 	.word	0x00003ff0


	//   ....[13]....
        /*00e8*/ 	.word	0x00004050


	//   ....[14]....
        /*00ec*/ 	.word	0x000040b0


	//   ....[15]....
        /*00f0*/ 	.word	0x00004f90


	//   ....[16]....
        /*00f4*/ 	.word	0x00004ff0


	//   ....[17]....
        /*00f8*/ 	.word	0x00005050


	//   ....[18]....
        /*00fc*/ 	.word	0x000050b0


	//   ....[19]....
        /*0100*/ 	.word	0x00005110


	//----- nvinfo : EIATTR_VRC_CTA_INIT_COUNT
	.align		4
.L_3131:
        /*0104*/ 	.byte	0x02, 0x4a
	.zero		1
	.zero		1


	//----- nvinfo : EIATTR_SYSCALL_OFFSETS
	.align		4
        /*0108*/ 	.byte	0x04, 0x46
        /*010a*/ 	.short	(.L_3133 - .L_3132)


	//   ....[0]....
.L_3132:
        /*010c*/ 	.word	0x00000180


	//----- nvinfo : EIATTR_EXIT_INSTR_OFFSETS
	.align		4
.L_3133:
        /*0110*/ 	.byte	0x04, 0x1c
        /*0112*/ 	.short	(.L_3135 - .L_3134)


	//   ....[0]....
.L_3134:
        /*0114*/ 	.word	0x00000230


	//   ....[1]....
        /*0118*/ 	.word	0x00003ea0


	//----- nvinfo : EIATTR_CRS_STACK_SIZE
	.align		4
.L_3135:
        /*011c*/ 	.byte	0x04, 0x1e
        /*011e*/ 	.short	(.L_3137 - .L_3136)
.L_3136:
        /*0120*/ 	.word	0x00000000


	//----- nvinfo : EIATTR_CBANK_PARAM_SIZE
	.align		4
.L_3137:
        /*0124*/ 	.byte	0x03, 0x19
        /*0126*/ 	.short	0x0030


	//----- nvinfo : EIATTR_PARAM_CBANK
	.align		4
        /*0128*/ 	.byte	0x04, 0x0a
        /*012a*/ 	.short	(.L_3139 - .L_3138)
	.align		4
.L_3138:
        /*012c*/ 	.word	index@(.nv.constant0._ZN7oneflow4cuda7softmax15SoftmaxWarpImplI10SimpleLoadI6__halffE11SimpleStoreIS4_fEfLi1ELi23ELi32ELi1ELb1ELNS1_9AlgorithmE0EEEvT_T0_ll)
        /*0130*/ 	.short	0x0380
        /*0132*/ 	.short	0x0030


	//----- nvinfo : EIATTR_SW_WAR
	.align		4
.L_3139:
        /*0134*/ 	.byte	0x04, 0x36
        /*0136*/ 	.short	(.L_3141 - .L_3140)
.L_3140:
        /*0138*/ 	.word	0x00000008
.L_3141:


//--------------------- .nv.info._ZN7oneflow4cuda7softmax15SoftmaxWarpImplI10SimpleLoadI6__halffE11SimpleStoreIS4_fEfLi1ELi23ELi32ELi1ELb0ELNS1_9AlgorithmE0EEEvT_T0_ll --------------------------
	.section	.nv.info._ZN7oneflow4cuda7softmax15SoftmaxWarpImplI10SimpleLoadI6__halffE11SimpleStoreIS4_fEfLi1ELi23ELi32ELi1ELb0ELNS1_9AlgorithmE0EEEvT_T0_ll,"",@"SHT_CUDA_INFO"
	.sectionflags	@""
	.align	4


	//----- nvinfo : EIATTR_CUDA_API_VERSION
	.align		4
        /*0000*/ 	.byte	0x04, 0x37
        /*0002*/ 	.short	(.L_3143 - .L_3142)
.L_3142:
        /*0004*/ 	.word	0x00000082


	//----- nvinfo : EIATTR_KPARAM_INFO
	.align		4
.L_3143:
        /*0008*/ 	.byte	0x04, 0x17
        /*000a*/ 	.short	(.L_3145 - .L_3144)
.L_3144:
        /*000c*/ 	.word	0x00000000
        /*0010*/ 	.short	0x0003
        /*0012*/ 	.short	0x0028
        /*0014*/ 	.byte	0x00, 0xf0, 0x21, 0x00


	//----- nvinfo : EIATTR_KPARAM_INFO
	.align		4
.L_3145:
        /*0018*/ 	.byte	0x04, 0x17
        /*001a*/ 	.short	(.L_3147 - .L_3146)
.L_3146:
        /*001c*/ 	.word	0x00000000
        /*0020*/ 	.short	0x0002
        /*0022*/ 	.short	0x0020
        /*0024*/ 	.byte	0x00, 0xf0, 0x21, 0x00


	//----- nvinfo : EIATTR_KPARAM_INFO
	.align		4
.L_3147:
        /*0028*/ 	.byte	0x04, 0x17
        /*002a*/ 	.short	(.L_3149 - .L_3148)
.L_3148:
        /*002c*/ 	.word	0x00000000
        /*0030*/ 	.short	0x0001
        /*0032*/ 	.short	0x0010
        /*0034*/ 	.byte	0x00, 0xf0, 0x41, 0x00


	//----- nvinfo : EIATTR_KPARAM_INFO
	.align		4
.L_3149:
        /*0038*/ 	.byte	0x04, 0x17
        /*003a*/ 	.short	(.L_3151 - .L_3150)
.L_3150:
        /*003c*/ 	.word	0x00000000
        /*0040*/ 	.short	0x0000
        /*0042*/ 	.short	0x0000
        /*0044*/ 	.byte	0x00, 0xf0, 0x41, 0x00


	//----- nvinfo : EIATTR_SPARSE_MMA_MASK
	.align		4
.L_3151:
        /*0048*/ 	.byte	0x03, 0x50
        /*004a*/ 	.short	0x0000


	//----- nvinfo : EIATTR_MAXREG_COUNT
	.align		4
        /*004c*/ 	.byte	0x03, 0x1b
        /*004e*/ 	.short	0x00ff


	//----- nvinfo : EIATTR_EXTERNS
	.align		4
        /*0050*/ 	.byte	0x04, 0x0f
        /*0052*/ 	.short	(.L_3153 - .L_3152)


	//   ....[0]....
	.align		4
.L_3152:
        /*0054*/ 	.word	index@(__assertfail)


	//----- nvinfo : EIATTR_MERCURY_ISA_VERSION
	.align		4
.L_3153:
        /*0058*/ 	.byte	0x03, 0x5f
        /*005a*/ 	.short	0x0101


	//----- nvinfo : EIATTR_COOP_GROUP_MASK_REGIDS
	.align		4
        /*005c*/ 	.byte	0x04, 0x29
        /*005e*/ 	.short	(.L_3155 - .L_3154)


	//   ....[0]....
.L_3154:
        /*0060*/ 	.word	0xffffffff


	//   ....[1]....
        /*0064*/ 	.word	0xffffffff


	//   ....[2]....
        /*0068*/ 	.word	0xffffffff


	//   ....[3]....
        /*006c*/ 	.word	0xffffffff


	//   ....[4]....
        /*0070*/ 	.word	0xffffffff


	//   ....[5]....
        /*0074*/ 	.word	0xffffffff


	//   ....[6]....
        /*0078*/ 	.word	0xffffffff


	//   ....[7]....
        /*007c*/ 	.word	0xffffffff


	//   ....[8]....
        /*0080*/ 	.word	0xffffffff


	//   ....[9]....
        /*0084*/ 	.word	0xffffffff


	//   ....[10]....
        /*0088*/ 	.word	0x0500000f


	//   ....[11]....
        /*008c*/ 	.word	0x0500000f


	//   ....[12]....
        /*0090*/ 	.word	0x0500000f


	//   ....[13]....
        /*0094*/ 	.word	0x0500000f


	//   ....[14]....
        /*0098*/ 	.word	0x0500000f


	//   ....[15]....
        /*009c*/ 	.word	0x0500000f


	//   ....[16]....
        /*00a0*/ 	.word	0x0500000f


	//   ....[17]....
        /*00a4*/ 	.word	0x0500000f


	//   ....[18]....
        /*00a8*/ 	.word	0x0500000f


	//   ....[19]....
        /*00ac*/ 	.word	0x0500000f


	//----- nvinfo : EIATTR_COOP_GROUP_INSTR_OFFSETS
	.align		4
.L_3155:
        /*00b0*/ 	.byte	0x04, 0x28
        /*00b2*/ 	.short	(.L_3157 - .L_3156)


	//   ....[0]....
.L_3156:
        /*00b4*/ 	.word	0x00000790


	//   ....[1]....
        /*00b8*/ 	.word	0x000007d0


	//   ....[2]....
        /*00bc*/ 	.word	0x000007f0


	//   ....[3]....
        /*00c0*/ 	.word	0x00000810


	//   ....[4]....
        /*00c4*/ 	.word	0x00000830


	//   ....[5]....
        /*00c8*/ 	.word	0x000016b0


	//   ....[6]....
        /*00cc*/ 	.word	0x000016d0


	//   ....[7]....
        /*00d0*/ 	.word	0x000016f0


	//   ....[8]....
        /*00d4*/ 	.word	0x00001710


	//   ....[9]....
        /*00d8*/ 	.word	0x00001730


	//   ....[10]....
        /*00dc*/ 	.word	0x000031a0


	//   ....[11]....
        /*00e0*/ 	.word	0x00003230


	//   ....[12]....
        /*00e4*/ 	.word	0x00003290


	//   ....[13]....
        /*00e8*/ 	.word	0x000032f0


	//   ....[14]....
        /*00ec*/ 	.word	0x00003350


	//   ....[15]....
        /*00f0*/ 	.word	0x00004230


	//   ....[16]....
        /*00f4*/ 	.word	0x00004290


	//   ....[17]....
        /*00f8*/ 	.word	0x000042f0


	//   ....[18]....
        /*00fc*/ 	.word	0x00004350


	//   ....[19]....
        /*0100*/ 	.word	0x000043b0


	//----- nvinfo : EIATTR_VRC_CTA_INIT_COUNT
	.align		4
.L_3157:
        /*0104*/ 	.byte	0x02, 0x4a
	.zero		1
	.zero		1


	//----- nvinfo : EIATTR_SYSCALL_OFFSETS
	.align		4
        /*0108*/ 	.byte	0x04, 0x46
        /*010a*/ 	.short	(.L_3159 - .L_3158)


	//   ....[0]....
.L_3158:
        /*010c*/ 	.word	0x00000170


	//----- nvinfo : EIATTR_EXIT_INSTR_OFFSETS
	.align		4
.L_3159:
        /*0110*/ 	.byte	0x04, 0x1c
        /*0112*/ 	.short	(.L_3161 - .L_3160)


	//   ....[0]....
.L_3160:
        /*0114*/ 	.word	0x00000220


	//   ....[1]....
        /*0118*/ 	.word	0x00003140


	//----- nvinfo : EIATTR_CRS_STACK_SIZE
	.align		4
.L_3161:
        /*011c*/ 	.byte	0x04, 0x1e
        /*011e*/ 	.short	(.L_3163 - .L_3162)
.L_3162:
        /*0120*/ 	.word	0x00000000


	//----- nvinfo : EIATTR_CBANK_PARAM_SIZE
	.align		4
.L_3163:
        /*0124*/ 	.byte	0x03, 0x19
        /*0126*/ 	.short	0x0030


	//----- nvinfo : EIATTR_PARAM_CBANK
	.align		4
        /*0128*/ 	.byte	0x04, 0x0a
        /*012a*/ 	.short	(.L_3165 - .L_3164)
	.align		4
.L_3164:
        /*012c*/ 	.word	index@(.nv.constant0._ZN7oneflow4cuda7softmax15SoftmaxWarpImplI10SimpleLoadI6__halffE11SimpleStoreIS4_fEfLi1ELi23ELi32ELi1ELb0ELNS1_9AlgorithmE0EEEvT_T0_ll)
        /*0130*/ 	.short	0x0380
        /*0132*/ 	.short	0x0030


	//----- nvinfo : EIATTR_SW_WAR
	.align		4
.L_3165:
        /*0134*/ 	.byte	0x04, 0x36
        /*0136*/ 	.short	(.L_3167 - .L_3166)
.L_3166:
        /*0138*/ 	.word	0x00000008
.L_3167:


//--------------------- .nv.info._ZN7oneflow4cuda7softmax15SoftmaxWarpImplI10SimpleLoadI6__halffE11SimpleStoreIS4_fEfLi1ELi22ELi32ELi1ELb1ELNS1_9AlgorithmE0EEEvT_T0_ll --------------------------
	.section	.nv.info._ZN7oneflow4cuda7softmax15SoftmaxWarpImplI10SimpleLoadI6__halffE11SimpleStoreIS4_fEfLi1ELi22ELi32ELi1ELb1ELNS1_9AlgorithmE0EEEvT_T0_ll,"",@"SHT_CUDA_INFO"
	.sectionflags	@""
	.align	4


	//----- nvinfo : EIATTR_CUDA_API_VERSION
	.align		4
        /*0000*/ 	.byte	0x04, 0x37
        /*0002*/ 	.short	(.L_3169 - .L_3168)
.L_3168:
        /*0004*/ 	.word	0x00000082


	//----- nvinfo : EIATTR_KPARAM_INFO
	.align		4
.L_3169:
        /*0008*/ 	.byte	0x04, 0x17
        /*000a*/ 	.short	(.L_3171 - .L_3170)
.L_3170:
        /*000c*/ 	.word	0x00000000
        /*0010*/ 	.short	0x0003
        /*0012*/ 	.short	0x0028
        /*0014*/ 	.byte	0x00, 0xf0, 0x21, 0x00


	//----- nvinfo : EIATTR_KPARAM_INFO
	.align		4
.L_3171:
        /*0018*/ 	.byte	0x04, 0x17
        /*001a*/ 	.short	(.L_3173 - .L_3172)
.L_3172:
        /*001c*/ 	.word	0x00000000
        /*0020*/ 	.short	0x0002
        /*0022*/ 	.short	0x0020
        /*0024*/ 	.byte	0x00, 0xf0, 0x21, 0x00


	//----- nvinfo : EIATTR_KPARAM_INFO
	.align		4
.L_3173:
        /*0028*/ 	.byte	0x04, 0x17
        /*002a*/ 	.short	(.L_3175 - .L_3174)
.L_3174:
        /*002c*/ 	.word	0x00000000
        /*0030*/ 	.short	0x0001
        /*0032*/ 	.short	0x0010
        /*0034*/ 	.byte	0x00, 0xf0, 0x41, 0x00


	//----- nvinfo : EIATTR_KPARAM_INFO
	.align		4
.L_3175:
        /*0038*/ 	.byte	0x04, 0x17
        /*003a*/ 	.short	(.L_3177 - .L_3176)
.L_3176:
        /*003c*/ 	.word	0x00000000
        /*0040*/ 	.short	0x0000
        /*0042*/ 	.short	0x0000
        /*0044*/ 	.byte	0x00, 0xf0, 0x41, 0x00


	//----- nvinfo : EIATTR_SPARSE_MMA_MASK
	.align		4
.L_3177:
        /*0048*/ 	.byte	0x03, 0x50
        /*004a*/ 	.short	0x0000


	//----- nvinfo : EIATTR_MAXREG_COUNT
	.align		4
        /*004c*/ 	.byte	0x03, 0x1b
        /*004e*/ 	.short	0x00ff


	//----- nvinfo : EIATTR_EXTERNS
	.align		4
        /*0050*/ 	.byte	0x04, 0x0f
        /*0052*/ 	.short	(.L_3179 - .L_3178)


	//   ....[0]....
	.align		4
.L_3178:
        /*0054*/ 	.word	index@(__assertfail)


	//----- nvinfo : EIATTR_MERCURY_ISA_VERSION
	.align		4
.L_3179:
        /*0058*/ 	.byte	0x03, 0x5f
        /*005a*/ 	.short	0x0101


	//----- nvinfo : EIATTR_COOP_GROUP_MASK_REGIDS
	.align		4
        /*005c*/ 	.byte	0x04, 0x29
        /*005e*/ 	.short	(.L_3181 - .L_3180)


	//   ....[0]....
.L_3180:
        /*0060*/ 	.word	0xffffffff


	//   ....[1]....
        /*0064*/ 	.word	0xffffffff


	//   ....[2]....
        /*0068*/ 	.word	0xffffffff


	//   ....[3]....
        /*006c*/ 	.word	0xffffffff


	//   ....[4]....
        /*0070*/ 	.word	0xffffffff


	//   ....[5]....
        /*0074*/ 	.word	0xffffffff


	//   ....[6]....
        /*0078*/ 	.word	0xffffffff


	//   ....[7]....
        /*007c*/ 	.word	0xffffffff


	//   ....[8]....
        /*0080*/ 	.word	0xffffffff


	//   ....[9]....
        /*0084*/ 	.word	0xffffffff


	//   ....[10]....
        /*0088*/ 	.word	0x0500000f


	//   ....[11]....
        /*008c*/ 	.word	0x0500000f


	//   ....[12]....
        /*0090*/ 	.word	0x0500000f


	//   ....[13]....
        /*0094*/ 	.word	0x0500000f


	//   ....[14]....
        /*0098*/ 	.word	0x0500000f


	//   ....[15]....
        /*009c*/ 	.word	0x0500000f


	//   ....[16]....
        /*00a0*/ 	.word	0x0500000f


	//   ....[17]....
        /*00a4*/ 	.word	0x0500000f


	//   ....[18]....
        /*00a8*/ 	.word	0x0500000f


	//   ....[19]....
        /*00ac*/ 	.word	0x0500000f


	//----- nvinfo : EIATTR_COOP_GROUP_INSTR_OFFSETS
	.align		4
.L_3181:
        /*00b0*/ 	.byte	0x04, 0x28
        /*00b2*/ 	.short	(.L_3183 - .L_3182)


	//   ....[0]....
.L_3182:
        /*00b4*/ 	.word	0x00000f70


	//   ....[1]....
        /*00b8*/ 	.word	0x00000fb0


	//   ....[2]....
        /*00bc*/ 	.word	0x00000fd0


	//   ....[3]....
        /*00c0*/ 	.word	0x00000ff0


	//   ....[4]....
        /*00c4*/ 	.word	0x00001010


	//   ....[5]....
        /*00c8*/ 	.word	0x00001df0


	//   ....[6]....
        /*00cc*/ 	.word	0x00001e10


	//   ....[7]....
        /*00d0*/ 	.word	0x00001e30


	//   ....[8]....
        /*00d4*/ 	.word	0x00001e50


	//   ....[9]....
        /*00d8*/ 	.word	0x00001e70


	//   ....[10]....
        /*00dc*/ 	.word	0x00003c80


	//   ....[11]....
        /*00e0*/ 	.word	0x00003d20


	//   ....[12]....
        /*00e4*/ 	.word	0x00003d80


	//   ....[13]....
        /*00e8*/ 	.word	0x00003de0


	//   ....[14]....
        /*00ec*/ 	.word	0x00003e40


	//   ....[15]....
        /*00f0*/ 	.word	0x00004c70


	//   ....[16]....
        /*00f4*/ 	.word	0x00004cd0


	//   ....[17]....
        /*00f8*/ 	.word	0x00004d30


	//   ....[18]....
        /*00fc*/ 	.word	0x00004d90


	//   ....[19]....
        /*0100*/ 	.word	0x00004df0


	//----- nvinfo : EIATTR_VRC_CTA_INIT_COUNT
	.align		4
.L_3183:
        /*0104*/ 	.byte	0x02, 0x4a
	.zero		1
	.zero		1


	//----- nvinfo : EIATTR_SYSCALL_OFFSETS
	.align		4
        /*0108*/ 	.byte	0x04, 0x46
        /*010a*/ 	.short	(.L_3185 - .L_3184)


	//   ....[0]....
.L_3184:
        /*010c*/ 	.word	0x00000180


	//----- nvinfo : EIATTR_EXIT_INSTR_OFFSETS
	.align		4
.L_3185:
        /*0110*/ 	.byte	0x04, 0x1c
        /*0112*/ 	.short	(.L_3187 - .L_3186)


	//   ....[0]....
.L_3186:
        /*0114*/ 	.word	0x00000230


	//   ....[1]....
        /*0118*/ 	.word	0x00003c20


	//----- nvinfo : EIATTR_CRS_STACK_SIZE
	.align		4
.L_3187:
        /*011c*/ 	.byte	0x04, 0x1e
        /*011e*/ 	.short	(.L_3189 - .L_3188)
.L_3188:
        /*0120*/ 	.word	0x00000000


	//----- nvinfo : EIATTR_CBANK_PARAM_SIZE
	.align		4
.L_3189:
        /*0124*/ 	.byte	0x03, 0x19
        /*0126*/ 	.short	0x0030


	//----- nvinfo : EIATTR_PARAM_CBANK
	.align		4
        /*0128*/ 	.byte	0x04, 0x0a
        /*012a*/ 	.short	(.L_3191 - .L_3190)
	.align		4
.L_3190:
        /*012c*/ 	.word	index@(.nv.constant0._ZN7oneflow4cuda7softmax15SoftmaxWarpImplI10SimpleLoadI6__halffE11SimpleStoreIS4_fEfLi1ELi22ELi32ELi1ELb1ELNS1_9AlgorithmE0EEEvT_T0_ll)
        /*0130*/ 	.short	0x0380
        /*0132*/ 	.short	0x0030


	//----- nvinfo : EIATTR_SW_WAR
	.align		4
.L_3191:
        /*0134*/ 	.byte	0x04, 0x36
        /*0136*/ 	.short	(.L_3193 - .L_3192)
.L_3192:
        /*0138*/ 	.word	0x00000008
.L_3193:


//--------------------- .nv.info._ZN7oneflow4cuda7softmax15SoftmaxWarpImplI10SimpleLoadI6__halffE11SimpleStoreIS4_fEfLi1ELi22ELi32ELi1ELb0ELNS1_9AlgorithmE0EEEvT_T0_ll --------------------------
	.section	.nv.info._ZN7oneflow4cuda7softmax15SoftmaxWarpImplI10SimpleLoadI6__halffE11SimpleStoreIS4_fEfLi1ELi22ELi32ELi1ELb0ELNS1_9AlgorithmE0EEEvT_T0_ll,"",@"SHT_CUDA_INFO"
	.sectionflags	@""
	.align	4


	//----- nvinfo : EIATTR_CUDA_API_VERSION
	.align		4
        /*0000*/ 	.byte	0x04, 0x37
        /*0002*/ 	.short	(.L_3195 - .L_3194)
.L_3194:
        /*0004*/ 	.word	0x00000082


	//----- nvinfo : EIATTR_KPARAM_INFO
	.align		4
.L_3195:
        /*0008*/ 	.byte	0x04, 0x17
        /*000a*/ 	.short	(.L_3197 - .L_3196)
.L_3196:
        /*000c*/ 	.word	0x00000000
        /*0010*/ 	.short	0x0003
        /*0012*/ 	.short	0x0028
        /*0014*/ 	.byte	0x00, 0xf0, 0x21, 0x00


	//----- nvinfo : EIATTR_KPARAM_INFO
	.align		4
.L_3197:
        /*0018*/ 	.byte	0x04, 0x17
        /*001a*/ 	.short	(.L_3199 - .L_3198)
.L_3198:
        /*001c*/ 	.word	0x00000000
        /*0020*/ 	.short	0x0002
        /*0022*/ 	.short	0x0020
        /*0024*/ 	.byte	0x00, 0xf0, 0x21, 0x00


	//----- nvinfo : EIATTR_KPARAM_INFO
	.align		4
.L_3199:
        /*0028*/ 	.byte	0x04, 0x17
        /*002a*/ 	.short	(.L_3201 - .L_3200)
.L_3200:
        /*002c*/ 	.word	0x00000000
        /*0030*/ 	.short	0x0001
        /*0032*/ 	.short	0x0010
        /*0034*/ 	.byte	0x00, 0xf0, 0x41, 0x00


	//----- nvinfo : EIATTR_KPARAM_INFO
	.align		4
.L_3201:
        /*0038*/ 	.byte	0x04, 0x17
        /*003a*/ 	.short	(.L_3203 - .L_3202)
.L_3202:
        /*003c*/ 	.word	0x00000000
        /*0040*/ 	.short	0x0000
        /*0042*/ 	.short	0x0000
        /*0044*/ 	.byte	0x00, 0xf0, 0x41, 0x00


	//----- nvinfo : EIATTR_SPARSE_MMA_MASK
	.align		4
.L_3203:
        /*0048*/ 	.byte	0x03, 0x50
        /*004a*/ 	.short	0x0000


	//----- nvinfo : EIATTR_MAXREG_COUNT
	.align		4
        /*004c*/ 	.byte	0x03, 0x1b
        /*004e*/ 	.short	0x00ff


	//----- nvinfo : EIATTR_EXTERNS
	.align		4
        /*0050*/ 	.byte	0x04, 0x0f
        /*0052*/ 	.short	(.L_3205 - .L_3204)


	//   ....[0]....
	.align		4
.L_3204:
        /*0054*/ 	.word	index@(__assertfail)


	//----- nvinfo : EIATTR_MERCURY_ISA_VERSION
	.align		4
.L_3205:
        /*0058*/ 	.byte	0x03, 0x5f
        /*005a*/ 	.short	0x0101


	//----- nvinfo : EIATTR_COOP_GROUP_MASK_REGIDS
	.align		4
        /*005c*/ 	.byte	0x04, 0x29
        /*005e*/ 	.short	(.L_3207 - .L_3206)


	//   ....[0]....
.L_3206:
        /*0060*/ 	.word	0xffffffff


	//   ....[1]....
        /*0064*/ 	.word	0xffffffff


	//   ....[2]....
        /*0068*/ 	.word	0xffffffff


	//   ....[3]....
        /*006c*/ 	.word	0xffffffff


	//   ....[4]....
        /*0070*/ 	.word	0xffffffff


	//   ....[5]....
        /*0074*/ 	.word	0xffffffff


	//   ....[6]....
        /*0078*/ 	.word	0xffffffff


	//   ....[7]....
        /*007c*/ 	.word	0xffffffff


	//   ....[8]....
        /*0080*/ 	.word	0xffffffff


	//   ....[9]....
        /*0084*/ 	.word	0xffffffff


	//   ....[10]....
        /*0088*/ 	.word	0x0500000f


	//   ....[11]....
        /*008c*/ 	.word	0x0500000f


	//   ....[12]....
        /*0090*/ 	.word	0x0500000f


	//   ....[13]....
        /*0094*/ 	.word	0x0500000f


	//   ....[14]....
        /*0098*/ 	.word	0x0500000f


	//   ....[15]....
        /*009c*/ 	.word	0x0500000f


	//   ....[16]....
        /*00a0*/ 	.word	0x0500000f


	//   ....[17]....
        /*00a4*/ 	.word	0x0500000f


	//   ....[18]....
        /*00a8*/ 	.word	0x0500000f


	//   ....[19]....
        /*00ac*/ 	.word	0x0500000f


	//----- nvinfo : EIATTR_COOP_GROUP_INSTR_OFFSETS
	.align		4
.L_3207:
        /*00b0*/ 	.byte	0x04, 0x28
        /*00b2*/ 	.short	(.L_3209 - .L_3208)


	//   ....[0]....
.L_3208:
        /*00b4*/ 	.word	0x00000760


	//   ....[1]....
        /*00b8*/ 	.word	0x00000790


	//   ....[2]....
        /*00bc*/ 	.word	0x000007b0


	//   ....[3]....
        /*00c0*/ 	.word	0x000007d0


	//   ....[4]....
        /*00c4*/ 	.word	0x000007f0


	//   ....[5]....
        /*00c8*/ 	.word	0x000015e0


	//   ....[6]....
        /*00cc*/ 	.word	0x00001600


	//   ....[7]....
        /*00d0*/ 	.word	0x00001620


	//   ....[8]....
        /*00d4*/ 	.word	0x00001640


	//   ....[9]....
        /*00d8*/ 	.word	0x00001660


	//   ....[10]....
        /*00dc*/ 	.word	0x00002fb0


	//   ....[11]....
        /*00e0*/ 	.word	0x00003040


	//   ....[12]....
        /*00e4*/ 	.word	0x000030a0


	//   ....[13]....
        /*00e8*/ 	.word	0x00003100


	//   ....[14]....
        /*00ec*/ 	.word	0x00003160


	//   ....[15]....
        /*00f0*/ 	.word	0x00003fa0


	//   ....[16]....
        /*00f4*/ 	.word	0x00004000


	//   ....[17]....
        /*00f8*/ 	.word	0x00004060


	//   ....[18]....
        /*00fc*/ 	.word	0x000040c0


	//   ....[19]....
        /*0100*/ 	.word	0x00004120


	//----- nvinfo : EIATTR_VRC_CTA_INIT_COUNT
	.align		4
.L_3209:
        /*0104*/ 	.byte	0x02, 0x4a
	.zero		1
	.zero		1


	//----- nvinfo : EIATTR_SYSCALL_OFFSETS
	.align		4
        /*0108*/ 	.byte	0x04, 0x46
        /*010a*/ 	.short	(.L_3211 - .L_3210)


	//   ....[0]....
.L_3210:
        /*010c*/ 	.word	0x00000170


	//----- nvinfo : EIATTR_EXIT_INSTR_OFFSETS
	.align		4
.L_3211:
        /*0110*/ 	.byte	0x04, 0x1c
        /*0112*/ 	.short	(.L_3213 - .L_3212)


	//   ....[0]....
.L_3212:
        /*0114*/ 	.word	0x00000220


	//   ....[1]....
        /*0118*/ 	.word	0x00002f50


	//----- nvinfo : EIATTR_CRS_STACK_SIZE
	.align		4
.L_3213:
        /*011c*/ 	.byte	0x04, 0x1e
        /*011e*/ 	.short	(.L_3215 - .L_3214)
.L_3214:
        /*0120*/ 	.word	0x00000000


	//----- nvinfo : EIATTR_CBANK_PARAM_SIZE
	.align		4
.L_3215:
        /*0124*/ 	.byte	0x03, 0x19
        /*0126*/ 	.short	0x0030


	//----- nvinfo : EIATTR_PARAM_CBANK
	.align		4
        /*0128*/ 	.byte	0x04, 0x0a
        /*012a*/ 	.short	(.L_3217 - .L_3216)
	.align		4
.L_3216:
        /*012c*/ 	.word	index@(.nv.constant0._ZN7oneflow4cuda7softmax15SoftmaxWarpImplI10SimpleLoadI6__halffE11SimpleStoreIS4_fEfLi1ELi22ELi32ELi1ELb0ELNS1_9AlgorithmE0EEEvT_T0_ll)
        /*0130*/ 	.short	0x0380
        /*0132*/ 	.short	0x0030


	//----- nvinfo : EIATTR_SW_WAR
	.align		4
.L_3217:
        /*0134*/ 	.byte	0x04, 0x36
        /*0136*/ 	.short	(.L_3219 - .L_3218)
.L_3218:
        /*0138*/ 	.word	0x00000008
.L_3219:


//--------------------- .nv.info._ZN7oneflow4cuda7softmax15SoftmaxWarpImplI10SimpleLoadI6__halffE11SimpleStoreIS4_fEfLi1ELi21ELi32ELi1ELb1ELNS1_9AlgorithmE0EEEvT_T0_ll --------------------------
	.section	.nv.info._ZN7oneflow4cuda7softmax15SoftmaxWarpImplI10SimpleLoadI6__halffE11SimpleStoreIS4_fEfLi1ELi21ELi32ELi1ELb1ELNS1_9AlgorithmE0EEEvT_T0_ll,"",@"SHT_CUDA_INFO"
	.sectionflags	@""
	.align	4


	//----- nvinfo : EIATTR_CUDA_API_VERSION
	.align		4
        /*0000*/ 	.byte	0x04, 0x37
        /*0002*/ 	.short	(.L_3221 - .L_3220)
.L_3220:
        /*0004*/ 	.word	0x00000082


	//----- nvinfo : EIATTR_KPARAM_INFO
	.align		4
.L_3221:
        /*0008*/ 	.byte	0x04, 0x17
        /*000a*/ 	.short	(.L_3223 - .L_3222)
.L_3222:
        /*000c*/ 	.word	0x00000000
        /*0010*/ 	.short	0x0003
        /*0012*/ 	.short	0x0028
        /*0014*/ 	.byte	0x00, 0xf0, 0x21, 0x00


	//----- nvinfo : EIATTR_KPARAM_INFO
	.align		4
.L_3223:
        /*0018*/ 	.byte	0x04, 0x17
        /*001a*/ 	.short	(.L_3225 - .L_3224)
.L_3224:
        /*001c*/ 	.word	0x00000000
        /*0020*/ 	.short	0x0002
        /*0022*/ 	.short	0x0020
        /*0024*/ 	.byte	0x00, 0xf0, 0x21, 0x00


	//----- nvinfo : EIATTR_KPARAM_INFO
	.align		4
.L_3225:
        /*0028*/ 	.byte	0x04, 0x17
        /*002a*/ 	.short	(.L_3227 - .L_3226)
.L_3226:
        /*002c*/ 	.word	0x00000000
        /*0030*/ 	.short	0x0001
        /*0032*/ 	.short	0x0010
        /*0034*/ 	.byte	0x00, 0xf0, 0x41, 0x00


	//----- nvinfo : EIATTR_KPARAM_INFO
	.align		4
.L_3227:
        /*0038*/ 	.byte	0x04, 0x17
        /*003a*/ 	.short	(.L_3229 - .L_3228)
.L_3228:
        /*003c*/ 	.word	0x00000000
        /*0040*/ 	.short	0x0000
        /*0042*/ 	.short	0x0000
        /*0044*/ 	.byte	0x00, 0xf0, 0x41, 0x00


	//----- nvinfo : EIATTR_SPARSE_MMA_MASK
	.align		4
.L_3229:
        /*0048*/ 	.byte	0x03, 0x50
        /*004a*/ 	.short	0x0000


	//----- nvinfo : EIATTR_MAXREG_COUNT
	.align		4
        /*004c*/ 	.byte	0x03, 0x1b
        /*004e*/ 	.short	0x00ff


	//----- nvinfo : EIATTR_EXTERNS
	.align		4
        /*0050*/ 	.byte	0x04, 0x0f
        /*0052*/ 	.short	(.L_3231 - .L_3230)


	//   ....[0]....
	.align		4
.L_3230:
        /*0054*/ 	.word	index@(__assertfail)


	//----- nvinfo : EIATTR_MERCURY_ISA_VERSION
	.align		4
.L_3231:
        /*0058*/ 	.byte	0x03, 0x5f
        /*005a*/ 	.short	0x0101


	//----- nvinfo : EIATTR_COOP_GROUP_MASK_REGIDS
	.align		4
        /*005c*/ 	.byte	0x04, 0x29
        /*005e*/ 	.short	(.L_3233 - .L_3232)


	//   ....[0]....
.L_3232:
        /*0060*/ 	.word	0xffffffff


	//   ....[1]....
        /*0064*/ 	.word	0xffffffff


	//   ....[2]....
        /*0068*/ 	.word	0xffffffff


	//   ....[3]....
        /*006c*/ 	.word	0xffffffff


	//   ....[4]....
        /*0070*/ 	.word	0xffffffff


	//   ....[5]....
        /*0074*/ 	.word	0xffffffff


	//   ....[6]....
        /*0078*/ 	.word	0xffffffff


	//   ....[7]....
        /*007c*/ 	.word	0xffffffff


	//   ....[8]....
        /*0080*/ 	.word	0xffffffff


	//   ....[9]....
        /*0084*/ 	.word	0xffffffff


	//   ....[10]....
        /*0088*/ 	.word	0x0500000f


	//   ....[11]....
        /*008c*/ 	.word	0x0500000f


	//   ....[12]....
        /*0090*/ 	.word	0x0500000f


	//   ....[13]....
        /*0094*/ 	.word	0x0500000f


	//   ....[14]....
        /*0098*/ 	.word	0x0500000f


	//   ....[15]....
        /*009c*/ 	.word	0x0500000f


	//   ....[16]....
        /*00a0*/ 	.word	0x0500000f


	//   ....[17]....
        /*00a4*/ 	.word	0x0500000f


	//   ....[18]....
        /*00a8*/ 	.word	0x0500000f


	//   ....[19]....
        /*00ac*/ 	.word	0x0500000f


	//----- nvinfo : EIATTR_COOP_GROUP_INSTR_OFFSETS
	.align		4
.L_3233:
        /*00b0*/ 	.byte	0x04, 0x28
        /*00b2*/ 	.short	(.L_3235 - .L_3234)


	//   ....[0]....
.L_3234:
        /*00b4*/ 	.word	0x00000ee0


	//   ....[1]....
        /*00b8*/ 	.word	0x00000f20


	//   ....[2]....
        /*00bc*/ 	.word	0x00000f40


	//   ....[3]....
        /*00c0*/ 	.word	0x00000f60


	//   ....[4]....
        /*00c4*/ 	.word	0x00000f80


	//   ....[5]....
        /*00c8*/ 	.word	0x00001cc0


	//   ....[6]....
        /*00cc*/ 	.word	0x00001ce0


	//   ....[7]....
        /*00d0*/ 	.word	0x00001d00


	//   ....[8]....
        /*00d4*/ 	.word	0x00001d20


	//   ....[9]....
        /*00d8*/ 	.word	0x00001d40


	//   ....[10]....
        /*00dc*/ 	.word	0x000039f0


	//   ....[11]....
        /*00e0*/ 	.word	0x00003a70


	//   ....[12]....
        /*00e4*/ 	.word	0x00003ad0


	//   ....[13]....
        /*00e8*/ 	.word	0x00003b30


	//   ....[14]....
        /*00ec*/ 	.word	0x00003b90


	//   ....[15]....
        /*00f0*/ 	.word	0x00004940


	//   ....[16]....
        /*00f4*/ 	.word	0x000049a0


	//   ....[17]....
        /*00f8*/ 	.word	0x00004a00


	//   ....[18]....
        /*00fc*/ 	.word	0x00004a60


	//   ....[19]....
        /*0100*/ 	.word	0x00004ac0


	//----- nvinfo : EIATTR_VRC_CTA_INIT_COUNT
	.align		4
.L_3235:
        /*0104*/ 	.byte	0x02, 0x4a
	.zero		1
	.zero		1


	//----- nvinfo : EIATTR_SYSCALL_OFFSETS
	.align		4
        /*0108*/ 	.byte	0x04, 0x46
        /*010a*/ 	.short	(.L_3237 - .L_3236)


	//   ....[0]....
.L_3236:
        /*010c*/ 	.word	0x00000180


	//----- nvinfo : EIATTR_EXIT_INSTR_OFFSETS
	.align		4
.L_3237:
        /*0110*/ 	.byte	0x04, 0x1c
        /*0112*/ 	.short	(.L_3239 - .L_3238)


	//   ....[0]....
.L_3238:
        /*0114*/ 	.word	0x00000230


	//   ....[1]....
        /*0118*/ 	.word	0x00003990


	//----- nvinfo : EIATTR_CRS_STACK_SIZE
	.align		4
.L_3239:
        /*011c*/ 	.byte	0x04, 0x1e
        /*011e*/ 	.short	(.L_3241 - .L_3240)
.L_3240:
        /*0120*/ 	.word	0x00000000


	//----- nvinfo : EIATTR_CBANK_PARAM_SIZE
	.align		4
.L_3241:
        /*0124*/ 	.byte	0x03, 0x19
        /*0126*/ 	.short	0x0030


	//----- nvinfo : EIATTR_PARAM_CBANK
	.align		4
        /*0128*/ 	.byte	0x04, 0x0a
        /*012a*/ 	.short	(.L_3243 - .L_3242)
	.align		4
.L_3242:
        /*012c*/ 	.word	index@(.nv.constant0._ZN7oneflow4cuda7softmax15SoftmaxWarpImplI10SimpleLoadI6__halffE11SimpleStoreIS4_fEfLi1ELi21ELi32ELi1ELb1ELNS1_9AlgorithmE0EEEvT_T0_ll)
        /*0130*/ 	.short	0x0380
        /*0132*/ 	.short	0x0030


	//----- nvinfo : EIATTR_SW_WAR
	.align		4
.L_3243:
        /*0134*/ 	.byte	0x04, 0x36
        /*0136*/ 	.short	(.L_3245 - .L_3244)
.L_3244:
        /*0138*/ 	.word	0x00000008
.L_3245:


//--------------------- .nv.info._ZN7oneflow4cuda7softmax15SoftmaxWarpImplI10SimpleLoadI6__halffE11SimpleStoreIS4_fEfLi1ELi21ELi32ELi1ELb0ELNS1_9AlgorithmE0EEEvT_T0_ll --------------------------
	.section	.nv.info._ZN7oneflow4cuda7softmax15SoftmaxWarpImplI10SimpleLoadI6__halffE11SimpleStoreIS4_fEfLi1ELi21ELi32ELi1ELb0ELNS1_9AlgorithmE0EEEvT_T0_ll,"",@"SHT_CUDA_INFO"
	.sectionflags	@""
	.align	4


	//----- nvinfo : EIATTR_CUDA_API_VERSION
	.align		4
        /*0000*/ 	.byte	0x04, 0x37
        /*0002*/ 	.short	(.L_3247 - .L_3246)
.L_3246:
        /*0004*/ 	.word	0x00000082


	//----- nvinfo : EIATTR_KPARAM_INFO
	.align		4
.L_3247:
        /*0008*/ 	.byte	0x04, 0x17
        /*000a*/ 	.short	(.L_3249 - .L_3248)
.L_3248:
        /*000c*/ 	.word	0x00000000
        /*0010*/ 	.short	0x0003
        /*0012*/ 	.short	0x0028
        /*0014*/ 	.byte	0x00, 0xf0, 0x21, 0x00


	//----- nvinfo : EIATTR_KPARAM_INFO
	.align		4
.L_3249:
        /*0018*/ 	.byte	0x04, 0x17
        /*001a*/ 	.short	(.L_3251 - .L_3250)
.L_3250:
        /*001c*/ 	.word	0x00000000
        /*0020*/ 	.short	0x0002
        /*0022*/ 	.short	0x0020
        /*0024*/ 	.byte	0x00, 0xf0, 0x21, 0x00


	//----- nvinfo : EIATTR_KPARAM_INFO
	.align		4
.L_3251:
        /*0028*/ 	.byte	0x04, 0x17
        /*002a*/ 	.short	(.L_3253 - .L_3252)
.L_3252:
        /*002c*/ 	.word	0x00000000
        /*0030*/ 	.short	0x0001
        /*0032*/ 	.short	0x0010
        /*0034*/ 	.byte	0x00, 0xf0, 0x41, 0x00


	//----- nvinfo : EIATTR_KPARAM_INFO
	.align		4
.L_3253:
        /*0038*/ 	.byte	0x04, 0x17
        /*003a*/ 	.short	(.L_3255 - .L_3254)
.L_3254:
        /*003c*/ 	.word	0x00000000
        /*0040*/ 	.short	0x0000
        /*0042*/ 	.short	0x0000
        /*0044*/ 	.byte	0x00, 0xf0, 0x41, 0x00


	//----- nvinfo : EIATTR_SPARSE_MMA_MASK
	.align		4
.L_3255:
        /*0048*/ 	.byte	0x03, 0x50
        /*004a*/ 	.short	0x0000


	//----- nvinfo : EIATTR_MAXREG_COUNT
	.align		4
        /*004c*/ 	.byte	0x03, 0x1b
        /*004e*/ 	.short	0x00ff


	//----- nvinfo : EIATTR_EXTERNS
	.align		4
        /*0050*/ 	.byte	0x04, 0x0f
        /*0052*/ 	.short	(.L_3257 - .L_3256)


	//   ....[0]....
	.align		4
.L_3256:
        /*0054*/ 	.word	index@(__assertfail)


	//----- nvinfo : EIATTR_MERCURY_ISA_VERSION
	.align		4
.L_3257:
        /*0058*/ 	.byte	0x03, 0x5f
        /*005a*/ 	.short	0x0101


	//----- nvinfo : EIATTR_COOP_GROUP_MASK_REGIDS
	.align		4
        /*005c*/ 	.byte	0x04, 0x29
        /*005e*/ 	.short	(.L_3259 - .L_3258)


	//   ....[0]....
.L_3258:
        /*0060*/ 	.word	0xffffffff


	//   ....[1]....
        /*0064*/ 	.word	0xffffffff


	//   ....[2]....
        /*0068*/ 	.word	0xffffffff


	//   ....[3]....
        /*006c*/ 	.word	0xffffffff


	//   ....[4]....
        /*0070*/ 	.word	0xffffffff


	//   ....[5]....
        /*0074*/ 	.word	0xffffffff


	//   ....[6]....
        /*0078*/ 	.word	0xffffffff


	//   ....[7]....
        /*007c*/ 	.word	0xffffffff


	//   ....[8]....
        /*0080*/ 	.word	0xffffffff


	//   ....[9]....
        /*0084*/ 	.word	0xffffffff


	//   ....[10]....
        /*0088*/ 	.word	0x0500000f


	//   ....[11]....
        /*008c*/ 	.word	0x0500000f


	//   ....[12]....
        /*0090*/ 	.word	0x0500000f


	//   ....[13]....
        /*0094*/ 	.word	0x0500000f


	//   ....[14]....
        /*0098*/ 	.word	0x0500000f


	//   ....[15]....
        /*009c*/ 	.word	0x0500000f


	//   ....[16]....
        /*00a0*/ 	.word	0x0500000f


	//   ....[17]....
        /*00a4*/ 	.word	0x0500000f


	//   ....[18]....
        /*00a8*/ 	.word	0x0500000f


	//   ....[19]....
        /*00ac*/ 	.word	0x0500000f


	//----- nvinfo : EIATTR_COOP_GROUP_INSTR_OFFSETS
	.align		4
.L_3259:
        /*00b0*/ 	.byte	0x04, 0x28
        /*00b2*/ 	.short	(.L_3261 - .L_3260)


	//   ....[0]....
.L_3260:
        /*00b4*/ 	.word	0x00000730


	//   ....[1]....
        /*00b8*/ 	.word	0x00000770


	//   ....[2]....
        /*00bc*/ 	.word	0x00000790


	//   ....[3]....
        /*00c0*/ 	.word	0x000007b0


	//   ....[4]....
        /*00c4*/ 	.word	0x000007d0


	//   ....[5]....
        /*00c8*/ 	.word	0x00001510


	//   ....[6]....
        /*00cc*/ 	.word	0x00001530


	//   ....[7]....
        /*00d0*/ 	.word	0x00001550


	//   ....[8]....
        /*00d4*/ 	.word	0x00001570


	//   ....[9]....
        /*00d8*/ 	.word	0x00001590


	//   ....[10]....
        /*00dc*/ 	.word	0x00002dd0


	//   ....[11]....
        /*00e0*/ 	.word	0x00002e60


	//   ....[12]....
        /*00e4*/ 	.word	0x00002ec0


	//   ....[13]....
        /*00e8*/ 	.word	0x00002f20


	//   ....[14]....
        /*00ec*/ 	.word	0x00002f80


	//   ....[15]....
        /*00f0*/ 	.word	0x00003d20


	//   ....[16]....
        /*00f4*/ 	.word	0x00003d80


	//   ....[17]....
        /*00f8*/ 	.word	0x00003de0


	//   ....[18]....
        /*00fc*/ 	.word	0x00003e40


	//   ....[19]....
        /*0100*/ 	.word	0x00003ea0


	//----- nvinfo : EIATTR_VRC_CTA_INIT_COUNT
	.align		4
.L_3261:
        /*0104*/ 	.byte	0x02, 0x4a
	.zero		1
	.zero		1


	//----- nvinfo : EIATTR_SYSCALL_OFFSETS
	.align		4
        /*0108*/ 	.byte	0x04, 0x46
        /*010a*/ 	.short	(.L_3263 - .L_3262)


	//   ....[0]....
.L_3262:
        /*010c*/ 	.word	0x00000170


	//----- nvinfo : EIATTR_EXIT_INSTR_OFFSETS
	.align		4
.L_3263:
        /*0110*/ 	.byte	0x04, 0x1c
        /*0112*/ 	.short	(.L_3265 - .L_3264)


	//   ....[0]....
.L_3264:
        /*0114*/ 	.word	0x00000220


	//   ....[1]....
        /*0118*/ 	.word	0x00002d70


	//----- nvinfo : EIATTR_CRS_STACK_SIZE
	.align		4
.L_3265:
        /*011c*/ 	.byte	0x04, 0x1e
        /*011e*/ 	.short	(.L_3267 - .L_3266)
.L_3266:
        /*0120*/ 	.word	0x00000000


	//----- nvinfo : EIATTR_CBANK_PARAM_SIZE
	.align		4
.L_3267:
        /*0124*/ 	.byte	0x03, 0x19
        /*0126*/ 	.short	0x0030


	//----- nvinfo : EIATTR_PARAM_CBANK
	.align		4
        /*0128*/ 	.byte	0x04, 0x0a
        /*012a*/ 	.short	(.L_3269 - .L_3268)
	.align		4
.L_3268:
        /*012c*/ 	.word	index@(.nv.constant0._ZN7oneflow4cuda7softmax15SoftmaxWarpImplI10SimpleLoadI6__halffE11SimpleStoreIS4_fEfLi1ELi21ELi32ELi1ELb0ELNS1_9AlgorithmE0EEEvT_T0_ll)
        /*0130*/ 	.short	0x0380
        /*0132*/ 	.short	0x0030


	//----- nvinfo : EIATTR_SW_WAR
	.align		4
.L_3269:
        /*0134*/ 	.byte	0x04, 0x36
        /*0136*/ 	.short	(.L_3271 - .L_3270)
.L_3270:
        /*0138*/ 	.word	0x00000008
.L_3271:


//--------------------- .nv.info._ZN7oneflow4cuda7softmax15SoftmaxWarpImplI10SimpleLoadI6__halffE11SimpleStoreIS4_fEfLi1ELi20ELi32ELi1ELb1ELNS1_9AlgorithmE0EEEvT_T0_ll --------------------------
	.section	.nv.info._ZN7oneflow4cuda7softmax15SoftmaxWarpImplI10SimpleLoadI6__halffE11SimpleStoreIS4_fEfLi1ELi20ELi32ELi1ELb1ELNS1_9AlgorithmE0EEEvT_T0_ll,"",@"SHT_CUDA_INFO"
	.sectionflags	@""
	.align	4


	//----- nvinfo : EIATTR_CUDA_API_VERSION
	.align		4
        /*0000*/ 	.byte	0x04, 0x37
        /*0002*/ 	.short	(.L_3273 - .L_3272)
.L_3272:
        /*0004*/ 	.word	0x00000082


	//----- nvinfo : EIATTR_KPARAM_INFO
	.align		4
.L_3273:
        /*0008*/ 	.byte	0x04, 0x17
        /*000a*/ 	.short	(.L_3275 - .L_3274)
.L_3274:
        /*000c*/ 	.word	0x00000000
        /*0010*/ 	.short	0x0003
        /*0012*/ 	.short	0x0028
        /*0014*/ 	.byte	0x00, 0xf0, 0x21, 0x00


	//----- nvinfo : EIATTR_KPARAM_INFO
	.align		4
.L_3275:
        /*0018*/ 	.byte	0x04, 0x17
        /*001a*/ 	.short	(.L_3277 - .L_3276)
.L_3276:
        /*001c*/ 	.word	0x00000000
        /*0020*/ 	.short	0x0002
        /*0022*/ 	.short	0x0020
        /*0024*/ 	.byte	0x00, 0xf0, 0x21, 0x00


	//----- nvinfo : EIATTR_KPARAM_INFO
	.align		4
.L_3277:
        /*0028*/ 	.byte	0x04, 0x17
        /*002a*/ 	.short	(.L_3279 - .L_3278)
.L_3278:
        /*002c*/ 	.word	0x00000000
        /*0030*/ 	.short	0x0001
        /*0032*/ 	.short	0x0010
        /*0034*/ 	.byte	0x00, 0xf0, 0x41, 0x00


	//----- nvinfo : EIATTR_KPARAM_INFO
	.align		4
.L_3279:
        /*0038*/ 	.byte	0x04, 0x17
        /*003a*/ 	.short	(.L_3281 - .L_3280)
.L_3280:
        /*003c*/ 	.word	0x00000000
        /*0040*/ 	.short	0x0000
        /*0042*/ 	.short	0x0000
        /*0044*/ 	.byte	0x00, 0xf0, 0x41, 0x00


	//----- nvinfo : EIATTR_SPARSE_MMA_MASK
	.align		4
.L_3281:
        /*0048*/ 	.byte	0x03, 0x50
        /*004a*/ 	.short	0x0000


	//----- nvinfo : EIATTR_MAXREG_COUNT
	.align		4
        /*004c*/ 	.byte	0x03, 0x1b
        /*004e*/ 	.short	0x00ff


	//----- nvinfo : EIATTR_EXTERNS
	.align		4
        /*0050*/ 	.byte	0x04, 0x0f
        /*0052*/ 	.short	(.L_3283 - .L_3282)


	//   ....[0]....
	.align		4
.L_3282:
        /*0054*/ 	.word	index@(__assertfail)


	//----- nvinfo : EIATTR_MERCURY_ISA_VERSION
	.align		4
.L_3283:
        /*0058*/ 	.byte	0x03, 0x5f
        /*005a*/ 	.short	0x0101


	//----- nvinfo : EIATTR_COOP_GROUP_MASK_REGIDS
	.align		4
        /*005c*/ 	.byte	0x04, 0x29
        /*005e*/ 	.short	(.L_3285 - .L_3284)


	//   ....[0]....
.L_3284:
        /*0060*/ 	.word	0xffffffff


	//   ....[1]....
        /*0064*/ 	.word	0xffffffff


	//   ....[2]....
        /*0068*/ 	.word	0xffffffff


	//   ....[3]....
        /*006c*/ 	.word	0xffffffff


	//   ....[4]....
        /*0070*/ 	.word	0xffffffff


	//   ....[5]....
        /*0074*/ 	.word	0xffffffff


	//   ....[6]....
        /*0078*/ 	.word	0xffffffff


	//   ....[7]....
        /*007c*/ 	.word	0xffffffff


	//   ....[8]....
        /*0080*/ 	.word	0xffffffff


	//   ....[9]....
        /*0084*/ 	.word	0xffffffff


	//   ....[10]....
        /*0088*/ 	.word	0x0500000f


	//   ....[11]....
        /*008c*/ 	.word	0x0500000f


	//   ....[12]....
        /*0090*/ 	.word	0x0500000f


	//   ....[13]....
        /*0094*/ 	.word	0x0500000f


	//   ....[14]....
        /*0098*/ 	.word	0x0500000f


	//   ....[15]....
        /*009c*/ 	.word	0x0500000f


	//   ....[16]....
        /*00a0*/ 	.word	0x0500000f


	//   ....[17]....
        /*00a4*/ 	.word	0x0500000f


	//   ....[18]....
        /*00a8*/ 	.word	0x0500000f


	//   ....[19]....
        /*00ac*/ 	.word	0x0500000f


	//----- nvinfo : EIATTR_COOP_GROUP_INSTR_OFFSETS
	.align		4
.L_3285:
        /*00b0*/ 	.byte	0x04, 0x28
        /*00b2*/ 	.short	(.L_3287 - .L_3286)


	//   ....[0]....
.L_3286:
        /*00b4*/ 	.word	0x00000e50


	//   ....[1]....
        /*00b8*/ 	.word	0x00000e90


	//   ....[2]....
        /*00bc*/ 	.word	0x00000eb0


	//   ....[3]....
        /*00c0*/ 	.word	0x00000ed0


	//   ....[4]....
        /*00c4*/ 	.word	0x00000ef0


	//   ....[5]....
        /*00c8*/ 	.word	0x00001b90


	//   ....[6]....
        /*00cc*/ 	.word	0x00001bb0


	//   ....[7]....
        /*00d0*/ 	.word	0x00001bd0


	//   ....[8]....
        /*00d4*/ 	.word	0x00001bf0


	//   ....[9]....
        /*00d8*/ 	.word	0x00001c10


	//   ....[10]....
        /*00dc*/ 	.word	0x00003640


	//   ....[11]....
        /*00e0*/ 	.word	0x000036c0


	//   ....[12]....
        /*00e4*/ 	.word	0x00003720


	//   ....[13]....
        /*00e8*/ 	.word	0x00003780


	//   ....[14]....
        /*00ec*/ 	.word	0x000037e0


	//   ....[15]....
        /*00f0*/ 	.word	0x000044f0


	//   ....[16]....
        /*00f4*/ 	.word	0x00004550


	//   ....[17]....
        /*00f8*/ 	.word	0x000045b0


	//   ....[18]....
        /*00fc*/ 	.word	0x00004610


	//   ....[19]....
        /*0100*/ 	.word	0x00004670


	//----- nvinfo : EIATTR_VRC_CTA_INIT_COUNT
	.align		4
.L_3287:
        /*0104*/ 	.byte	0x02, 0x4a
	.zero		1
	.zero		1


	//----- nvinfo : EIATTR_SYSCALL_OFFSETS
	.align		4
        /*0108*/ 	.byte	0x04, 0x46
        /*010a*/ 	.short	(.L_3289 - .L_3288)


	//   ....[0]....
.L_3288:
        /*010c*/ 	.word	0x00000180


	//----- nvinfo : EIATTR_EXIT_INSTR_OFFSETS
	.align		4
.L_3289:
        /*0110*/ 	.byte	0x04, 0x1c
        /*0112*/ 	.short	(.L_3291 - .L_3290)


	//   ....[0]....
.L_3290:
        /*0114*/ 	.word	0x00000210


	//   ....[1]....
        /*0118*/ 	.word	0x000035e0


	//----- nvinfo : EIATTR_CRS_STACK_SIZE
	.align		4
.L_3291:
        /*011c*/ 	.byte	0x04, 0x1e
        /*011e*/ 	.short	(.L_3293 - .L_3292)
.L_3292:
        /*0120*/ 	.word	0x00000000


	//----- nvinfo : EIATTR_CBANK_PARAM_SIZE
	.align		4
.L_3293:
        /*0124*/ 	.byte	0x03, 0x19
        /*0126*/ 	.short	0x0030


	//----- nvinfo : EIATTR_PARAM_CBANK
	.align		4
        /*0128*/ 	.byte	0x04, 0x0a
        /*012a*/ 	.short	(.L_3295 - .L_3294)
	.align		4
.L_3294:
        /*012c*/ 	.word	index@(.nv.constant0._ZN7oneflow4cuda7softmax15SoftmaxWarpImplI10SimpleLoadI6__halffE11SimpleStoreIS4_fEfLi1ELi20ELi32ELi1ELb1ELNS1_9AlgorithmE0EEEvT_T0_ll)
        /*0130*/ 	.short	0x0380
        /*0132*/ 	.short	0x0030


	//----- nvinfo : EIATTR_SW_WAR
	.align		4
.L_3295:
        /*0134*/ 	.byte	0x04, 0x36
        /*0136*/ 	.short	(.L_3297 - .L_3296)
.L_3296:
        /*0138*/ 	.word	0x00000008
.L_3297:


//--------------------- .nv.info._ZN7oneflow4cuda7softmax15SoftmaxWarpImplI10SimpleLoadI6__halffE11SimpleStoreIS4_fEfLi1ELi20ELi32ELi1ELb0ELNS1_9AlgorithmE0EEEvT_T0_ll --------------------------
	.section	.nv.info._ZN7oneflow4cuda7softmax15SoftmaxWarpImplI10SimpleLoadI6__halffE11SimpleStoreIS4_fEfLi1ELi20ELi32ELi1ELb0ELNS1_9AlgorithmE0EEEvT_T0_ll,"",@"SHT_CUDA_INFO"
	.sectionflags	@""
	.align	4


	//----- nvinfo : EIATTR_CUDA_API_VERSION
	.align		4
        /*0000*/ 	.byte	0x04, 0x37
        /*0002*/ 	.short	(.L_3299 - .L_3298)
.L_3298:
        /*0004*/ 	.word	0x00000082


	//----- nvinfo : EIATTR_KPARAM_INFO
	.align		4
.L_3299:
        /*0008*/ 	.byte	0x04, 0x17
        /*000a*/ 	.short	(.L_3301 - .L_3300)
.L_3300:
        /*000c*/ 	.word	0x00000000
        /*0010*/ 	.short	0x0003
        /*0012*/ 	.short	0x0028
        /*0014*/ 	.byte	0x00, 0xf0, 0x21, 0x00


	//----- nvinfo : EIATTR_KPARAM_INFO
	.align		4
.L_3301:
        /*0018*/ 	.byte	0x04, 0x17
        /*001a*/ 	.short	(.L_3303 - .L_3302)
.L_3302:
        /*001c*/ 	.word	0x00000000
        /*0020*/ 	.short	0x0002
        /*0022*/ 	.short	0x0020
        /*0024*/ 	.byte	0x00, 0xf0, 0x21, 0x00


	//----- nvinfo : EIATTR_KPARAM_INFO
	.align		4
.L_3303:
        /*0028*/ 	.byte	0x04, 0x17
        /*002a*/ 	.short	(.L_3305 - .L_3304)
.L_3304:
        /*002c*/ 	.word	0x00000000
        /*0030*/ 	.short	0x0001
        /*0032*/ 	.short	0x0010
        /*0034*/ 	.byte	0x00, 0xf0, 0x41, 0x00


	//----- nvinfo : EIATTR_KPARAM_INFO
	.align		4
.L_3305:
        /*0038*/ 	.byte	0x04, 0x17
        /*003a*/ 	.short	(.L_3307 - .L_3306)
.L_3306:
        /*003c*/ 	.word	0x00000000
        /*0040*/ 	.short	0x0000
        /*0042*/ 	.short	0x0000
        /*0044*/ 	.byte	0x00, 0xf0, 0x41, 0x00


	//----- nvinfo : EIATTR_SPARSE_MMA_MASK
	.align		4
.L_3307:
        /*0048*/ 	.byte	0x03, 0x50
        /*004a*/ 	.short	0x0000


	//----- nvinfo : EIATTR_MAXREG_COUNT
	.align		4
        /*004c*/ 	.byte	0x03, 0x1b
        /*004e*/ 	.short	0x00ff


	//----- nvinfo : EIATTR_EXTERNS
	.align		4
        /*0050*/ 	.byte	0x04, 0x0f
        /*0052*/ 	.short	(.L_3309 - .L_3308)


	//   ....[0]....
	.align		4
.L_3308:
        /*0054*/ 	.word	index@(__assertfail)


	//----- nvinfo : EIATTR_MERCURY_ISA_VERSION
	.align		4
.L_3309:
        /*0058*/ 	.byte	0x03, 0x5f
        /*005a*/ 	.short	0x0101


	//----- nvinfo : EIATTR_COOP_GROUP_MASK_REGIDS
	.align		4
        /*005c*/ 	.byte	0x04, 0x29
        /*005e*/ 	.short	(.L_3311 - .L_3310)


	//   ....[0]....
.L_3310:
        /*0060*/ 	.word	0xffffffff


	//   ....[1]....
        /*0064*/ 	.word	0xffffffff


	//   ....[2]....
        /*0068*/ 	.word	0xffffffff


	//   ....[3]....
        /*006c*/ 	.word	0xffffffff


	//   ....[4]....
        /*0070*/ 	.word	0xffffffff


	//   ....[5]....
        /*0074*/ 	.word	0xffffffff


	//   ....[6]....
        /*0078*/ 	.word	0xffffffff


	//   ....[7]....
        /*007c*/ 	.word	0xffffffff


	//   ....[8]....
        /*0080*/ 	.word	0xffffffff


	//   ....[9]....
        /*0084*/ 	.word	0xffffffff


	//   ....[10]....
        /*0088*/ 	.word	0x0500000f


	//   ....[11]....
        /*008c*/ 	.word	0x0500000f


	//   ....[12]....
        /*0090*/ 	.word	0x0500000f


	//   ....[13]....
        /*0094*/ 	.word	0x0500000f


	//   ....[14]....
        /*0098*/ 	.word	0x0500000f


	//   ....[15]....
        /*009c*/ 	.word	0x0500000f


	//   ....[16]....
        /*00a0*/ 	.word	0x0500000f


	//   ....[17]....
        /*00a4*/ 	.word	0x0500000f


	//   ....[18]....
        /*00a8*/ 	.word	0x0500000f


	//   ....[19]....
        /*00ac*/ 	.word	0x0500000f


	//----- nvinfo : EIATTR_COOP_GROUP_INSTR_OFFSETS
	.align		4
.L_3311:
        /*00b0*/ 	.byte	0x04, 0x28
        /*00b2*/ 	.short	(.L_3313 - .L_3312)


	//   ....[0]....
.L_3312:
        /*00b4*/ 	.word	0x00000710


	//   ....[1]....
        /*00b8*/ 	.word	0x00000750


	//   ....[2]....
        /*00bc*/ 	.word	0x00000770


	//   ....[3]....
        /*00c0*/ 	.word	0x00000790


	//   ....[4]....
        /*00c4*/ 	.word	0x000007b0


	//   ....[5]....
        /*00c8*/ 	.word	0x00001450


	//   ....[6]....
        /*00cc*/ 	.word	0x00001470


	//   ....[7]....
        /*00d0*/ 	.word	0x00001490


	//   ....[8]....
        /*00d4*/ 	.word	0x000014b0


	//   ....[9]....
        /*00d8*/ 	.word	0x000014d0


	//   ....[10]....
        /*00dc*/ 	.word	0x00002c00


	//   ....[11]....
        /*00e0*/ 	.word	0x00002c90


	//   ....[12]....
        /*00e4*/ 	.word	0x00002cf0


	//   ....[13]....
        /*00e8*/ 	.word	0x00002d50


	//   ....[14]....
        /*00ec*/ 	.word	0x00002db0


	//   ....[15]....
        /*00f0*/ 	.word	0x00003ab0


	//   ....[16]....
        /*00f4*/ 	.word	0x00003b10


	//   ....[17]....
        /*00f8*/ 	.word	0x00003b70


	//   ....[18]....
        /*00fc*/ 	.word	0x00003bd0


	//   ....[19]....
        /*0100*/ 	.word	0x00003c30


	//----- nvinfo : EIATTR_VRC_CTA_INIT_COUNT
	.align		4
.L_3313:
        /*0104*/ 	.byte	0x02, 0x4a
	.zero		1
	.zero		1


	//----- nvinfo : EIATTR_SYSCALL_OFFSETS
	.align		4
        /*0108*/ 	.byte	0x04, 0x46
        /*010a*/ 	.short	(.L_3315 - .L_3314)


	//   ....[0]....
.L_3314:
        /*010c*/ 	.word	0x00000170


	//----- nvinfo : EIATTR_EXIT_INSTR_OFFSETS
	.align		4
.L_3315:
        /*0110*/ 	.byte	0x04, 0x1c
        /*0112*/ 	.short	(.L_3317 - .L_3316)


	//   ....[0]....
.L_3316:
        /*0114*/ 	.word	0x00000220


	//   ....[1]....
        /*0118*/ 	.word	0x00002ba0


	//----- nvinfo : EIATTR_CRS_STACK_SIZE
	.align		4
.L_3317:
        /*011c*/ 	.byte	0x04, 0x1e
        /*011e*/ 	.short	(.L_3319 - .L_3318)
.L_3318:
        /*0120*/ 	.word	0x00000000


	//----- nvinfo : EIATTR_CBANK_PARAM_SIZE
	.align		4
.L_3319:
        /*0124*/ 	.byte	0x03, 0x19
        /*0126*/ 	.short	0x0030


	//----- nvinfo : EIATTR_PARAM_CBANK
	.align		4
        /*0128*/ 	.byte	0x04, 0x0a
        /*012a*/ 	.short	(.L_3321 - .L_3320)
	.align		4
.L_3320:
        /*012c*/ 	.word	index@(.nv.constant0._ZN7oneflow4cuda7softmax15SoftmaxWarpImplI10SimpleLoadI6__halffE11SimpleStoreIS4_fEfLi1ELi20ELi32ELi1ELb0ELNS1_9AlgorithmE0EEEvT_T0_ll)
        /*0130*/ 	.short	0x0380
        /*0132*/ 	.short	0x0030


	//----- nvinfo : EIATTR_SW_WAR
	.align		4
.L_3321:
        /*0134*/ 	.byte	0x04, 0x36
        /*0136*/ 	.short	(.L_3323 - .L_3322)
.L_3322:
        /*0138*/ 	.word	0x00000008
.L_3323:


//--------------------- .nv.info._ZN7oneflow4cuda7softmax15SoftmaxWarpImplI10SimpleLoadI6__halffE11SimpleStoreIS4_fEfLi1ELi19ELi32ELi1ELb1ELNS1_9AlgorithmE0EEEvT_T0_ll --------------------------
	.section	.nv.info._ZN7oneflow4cuda7softmax15SoftmaxWarpImplI10SimpleLoadI6__halffE11SimpleStoreIS4_fEfLi1ELi19ELi32ELi1ELb1ELNS1_9AlgorithmE0EEEvT_T0_ll,"",@"SHT_CUDA_INFO"
	.sectionflags	@""
	.align	4


	//----- nvinfo : EIATTR_CUDA_API_VERSION
	.align		4
        /*0000*/ 	.byte	0x04, 0x37
        /*0002*/ 	.short	(.L_3325 - .L_3324)
.L_3324:
        /*0004*/ 	.word	0x00000082


	//----- nvinfo : EIATTR_KPARAM_INFO
	.align		4
.L_3325:
        /*0008*/ 	.byte	0x04, 0x17
        /*000a*/ 	.short	(.L_3327 - .L_3326)
.L_3326:
        /*000c*/ 	.word	0x00000000
        /*0010*/ 	.short	0x0003
        /*0012*/ 	.short	0x0028
        /*0014*/ 	.byte	0x00, 0xf0, 0x21, 0x00


	//----- nvinfo : EIATTR_KPARAM_INFO
	.align		4
.L_3327:
        /*0018*/ 	.byte	0x04, 0x17
        /*001a*/ 	.short	(.L_3329 - .L_3328)
.L_3328:
        /*001c*/ 	.word	0x00000000
        /*0020*/ 	.short	0x0002
        /*0022*/ 	.short	0x0020
        /*0024*/ 	.byte	0x00, 0xf0, 0x21, 0x00


	//----- nvinfo : EIATTR_KPARAM_INFO
	.align		4
.L_3329:
        /*0028*/ 	.byte	0x04, 0x17
        /*002a*/ 	.short	(.L_3331 - .L_3330)
.L_3330:
        /*002c*/ 	.word	0x00000000
        /*0030*/ 	.short	0x0001
        /*0032*/ 	.short	0x0010
        /*0034*/ 	.byte	0x00, 0xf0, 0x41, 0x00


	//----- nvinfo : EIATTR_KPARAM_INFO
	.align		4
.L_3331:
        /*0038*/ 	.byte	0x04, 0x17
        /*003a*/ 	.short	(.L_3333 - .L_3332)
.L_3332:
        /*003c*/ 	.word	0x00000000
        /*0040*/ 	.short	0x0000
        /*0042*/ 	.short	0x0000
        /*0044*/ 	.byte	0x00, 0xf0, 0x41, 0x00


	//----- nvinfo : EIATTR_SPARSE_MMA_MASK
	.align		4
.L_3333:
        /*0048*/ 	.byte	0x03, 0x50
        /*004a*/ 	.short	0x0000


	//----- nvinfo : EIATTR_MAXREG_COUNT
	.align		4
        /*004c*/ 	.byte	0x03, 0x1b
        /*004e*/ 	.short	0x00ff


	//----- nvinfo : EIATTR_EXTERNS
	.align		4
        /*0050*/ 	.byte	0x04, 0x0f
        /*0052*/ 	.short	(.L_3335 - .L_3334)


	//   ....[0]....
	.align		4
.L_3334:
        /*0054*/ 	.word	index@(__assertfail)


	//----- nvinfo : EIATTR_MERCURY_ISA_VERSION
	.align		4
.L_3335:
        /*0058*/ 	.byte	0x03, 0x5f
        /*005a*/ 	.short	0x0101


	//----- nvinfo : EIATTR_COOP_GROUP_MASK_REGIDS
	.align		4
        /*005c*/ 	.byte	0x04, 0x29
        /*005e*/ 	.short	(.L_3337 - .L_3336)


	//   ....[0]....
.L_3336:
        /*0060*/ 	.word	0xffffffff


	//   ....[1]....
        /*0064*/ 	.word	0xffffffff


	//   ....[2]....
        /*0068*/ 	.word	0xffffffff


	//   ....[3]....
        /*006c*/ 	.word	0xffffffff


	//   ....[4]....
        /*0070*/ 	.word	0xffffffff


	//   ....[5]....
        /*0074*/ 	.word	0xffffffff


	//   ....[6]....
        /*0078*/ 	.word	0xffffffff


	//   ....[7]....
        /*007c*/ 	.word	0xffffffff


	//   ....[8]....
        /*0080*/ 	.word	0xffffffff


	//   ....[9]....
        /*0084*/ 	.word	0xffffffff


	//   ....[10]....
        /*0088*/ 	.word	0x0500000f


	//   ....[11]....
        /*008c*/ 	.word	0x0500000f


	//   ....[12]....
        /*0090*/ 	.word	0x0500000f


	//   ....[13]....
        /*0094*/ 	.word	0x0500000f


	//   ....[14]....
        /*0098*/ 	.word	0x0500000f


	//   ....[15]....
        /*009c*/ 	.word	0x0500000f


	//   ....[16]....
        /*00a0*/ 	.word	0x0500000f


	//   ....[17]....
        /*00a4*/ 	.word	0x0500000f


	//   ....[18]....
        /*00a8*/ 	.word	0x0500000f


	//   ....[19]....
        /*00ac*/ 	.word	0x0500000f


	//----- nvinfo : EIATTR_COOP_GROUP_INSTR_OFFSETS
	.align		4
.L_3337:
        /*00b0*/ 	.byte	0x04, 0x28
        /*00b2*/ 	.short	(.L_3339 - .L_3338)


	//   ....[0]....
.L_3338:
        /*00b4*/ 	.word	0x00000dc0


	//   ....[1]....
        /*00b8*/ 	.word	0x00000e00


	//   ....[2]....
        /*00bc*/ 	.word	0x00000e20


	//   ....[3]....
        /*00c0*/ 	.word	0x00000e40


	//   ....[4]....
        /*00c4*/ 	.word	0x00000e60


	//   ....[5]....
        /*00c8*/ 	.word	0x00001a60


	//   ....[6]....
        /*00cc*/ 	.word	0x00001a80


	//   ....[7]....
        /*00d0*/ 	.word	0x00001aa0


	//   ....[8]....
        /*00d4*/ 	.word	0x00001ac0


	//   ....[9]....
        /*00d8*/ 	.word	0x00001ae0


	//   ....[10]....
        /*00dc*/ 	.word	0x000033c0


	//   ....[11]....
        /*00e0*/ 	.word	0x00003440


	//   ....[12]....
        /*00e4*/ 	.word	0x000034a0


	//   ....[13]....
        /*00e8*/ 	.word	0x00003500


	//   ....[14]....
        /*00ec*/ 	.word	0x00003560


	//   ....[15]....
        /*00f0*/ 	.word	0x000041d0


	//   ....[16]....
        /*00f4*/ 	.word	0x00004230


	//   ....[17]....
        /*00f8*/ 	.word	0x00004290


	//   ....[18]....
        /*00fc*/ 	.word	0x000042f0


	//   ....[19]....
        /*0100*/ 	.word	0x00004350


	//----- nvinfo : EIATTR_VRC_CTA_INIT_COUNT
	.align		4
.L_3339:
        /*0104*/ 	.byte	0x02, 0x4a
	.zero		1
	.zero		1


	//----- nvinfo : EIATTR_SYSCALL_OFFSETS
	.align		4
        /*0108*/ 	.byte	0x04, 0x46
        /*010a*/ 	.short	(.L_3341 - .L_3340)


	//   ....[0]....
.L_3340:
        /*010c*/ 	.word	0x00000180


	//----- nvinfo : EIATTR_EXIT_INSTR_OFFSETS
	.align		4
.L_3341:
        /*0110*/ 	.byte	0x04, 0x1c
        /*0112*/ 	.short	(.L_3343 - .L_3342)


	//   ....[0]....
.L_3342:
        /*0114*/ 	.word	0x00000210


	//   ....[1]....
        /*0118*/ 	.word	0x00003360


	//----- nvinfo : EIATTR_CRS_STACK_SIZE
	.align		4
.L_3343:
        /*011c*/ 	.byte	0x04, 0x1e
        /*011e*/ 	.short	(.L_3345 - .L_3344)
.L_3344:
        /*0120*/ 	.word	0x00000000


	//----- nvinfo : EIATTR_CBANK_PARAM_SIZE
	.align		4
.L_3345:
        /*0124*/ 	.byte	0x03, 0x19
        /*0126*/ 	.short	0x0030


	//----- nvinfo : EIATTR_PARAM_CBANK
	.align		4
        /*0128*/ 	.byte	0x04, 0x0a
        /*012a*/ 	.short	(.L_3347 - .L_3346)
	.align		4
.L_3346:
        /*012c*/ 	.word	index@(.nv.constant0._ZN7oneflow4cuda7softmax15SoftmaxWarpImplI10SimpleLoadI6__halffE11SimpleStoreIS4_fEfLi1ELi19ELi32ELi1ELb1ELNS1_9AlgorithmE0EEEvT_T0_ll)
        /*0130*/ 	.short	0x0380
        /*0132*/ 	.short	0x0030


	//----- nvinfo : EIATTR_SW_WAR
	.align		4
.L_3347:
        /*0134*/ 	.byte	0x04, 0x36
        /*0136*/ 	.short	(.L_3349 - .L_3348)
.L_3348:
        /*0138*/ 	.word	0x00000008
.L_3349:


//--------------------- .nv.info._ZN7oneflow4cuda7softmax15SoftmaxWarpImplI10SimpleLoadI6__halffE11SimpleStoreIS4_fEfLi1ELi19ELi32ELi1ELb0ELNS1_9AlgorithmE0EEEvT_T0_ll --------------------------
	.section	.nv.info._ZN7oneflow4cuda7softmax15SoftmaxWarpImplI10SimpleLoadI6__halffE11SimpleStoreIS4_fEfLi1ELi19ELi32ELi1ELb0ELNS1_9AlgorithmE0EEEvT_T0_ll,"",@"SHT_CUDA_INFO"
	.sectionflags	@""
	.align	4


	//----- nvinfo : EIATTR_CUDA_API_VERSION
	.align		4
        /*0000*/ 	.byte	0x04, 0x37
        /*0002*/ 	.short	(.L_3351 - .L_3350)
.L_3350:
        /*0004*/ 	.word	0x00000082


	//----- nvinfo : EIATTR_KPARAM_INFO
	.align		4
.L_3351:
        /*0008*/ 	.byte	0x04, 0x17
        /*000a*/ 	.short	(.L_3353 - .L_3352)
.L_3352:
        /*000c*/ 	.word	0x00000000
        /*0010*/ 	.short	0x0003
        /*0012*/ 	.short	0x0028
        /*0014*/ 	.byte	0x00, 0xf0, 0x21, 0x00


	//----- nvinfo : EIATTR_KPARAM_INFO
	.align		4
.L_3353:
        /*0018*/ 	.byte	0x04, 0x17
        /*001a*/ 	.short	(.L_3355 - .L_3354)
.L_3354:
        /*001c*/ 	.word	0x00000000
        /*0020*/ 	.short	0x0002
        /*0022*/ 	.short	0x0020
        /*0024*/ 	.byte	0x00, 0xf0, 0x21, 0x00


	//----- nvinfo : EIATTR_KPARAM_INFO
	.align		4
.L_3355:
        /*0028*/ 	.byte	0x04, 0x17
        /*002a*/ 	.short	(.L_3357 - .L_3356)
.L_3356:
        /*002c*/ 	.word	0x00000000
        /*0030*/ 	.short	0x0001
        /*0032*/ 	.short	0x0010
        /*0034*/ 	.byte	0x00, 0xf0, 0x41, 0x00


	//----- nvinfo : EIATTR_KPARAM_INFO
	.align		4
.L_3357:
        /*0038*/ 	.byte	0x04, 0x17
        /*003a*/ 	.short	(.L_3359 - .L_3358)
.L_3358:
        /*003c*/ 	.word	0x00000000
        /*0040*/ 	.short	0x0000
        /*0042*/ 	.short	0x0000
        /*0044*/ 	.byte	0x00, 0xf0, 0x41, 0x00


	//----- nvinfo : EIATTR_SPARSE_MMA_MASK
	.align		4
.L_3359:
        /*0048*/ 	.byte	0x03, 0x50
        /*004a*/ 	.short	0x0000


	//----- nvinfo : EIATTR_MAXREG_COUNT
	.align		4
        /*004c*/ 	.byte	0x03, 0x1b
        /*004e*/ 	.short	0x00ff


	//----- nvinfo : EIATTR_EXTERNS
	.align		4
        /*0050*/ 	.byte	0x04, 0x0f
        /*0052*/ 	.short	(.L_3361 - .L_3360)


	//   ....[0]....
	.align		4
.L_3360:
        /*0054*/ 	.word	index@(__assertfail)


	//----- nvinfo : EIATTR_MERCURY_ISA_VERSION
	.align		4
.L_3361:
        /*0058*/ 	.byte	0x03, 0x5f
        /*005a*/ 	.short	0x0101


	//----- nvinfo : EIATTR_COOP_GROUP_MASK_REGIDS
	.align		4
        /*005c*/ 	.byte	0x04, 0x29
        /*005e*/ 	.short	(.L_3363 - .L_3362)


	//   ....[0]....
.L_3362:
        /*0060*/ 	.word	0xffffffff


	//   ....[1]....
        /*0064*/ 	.word	0xffffffff


	//   ....[2]....
        /*0068*/ 	.word	0xffffffff


	//   ....[3]....
        /*006c*/ 	.word	0xffffffff


	//   ....[4]....
        /*0070*/ 	.word	0xffffffff


	//   ....[5]....
        /*0074*/ 	.word	0xffffffff


	//   ....[6]....
        /*0078*/ 	.word	0xffffffff


	//   ....[7]....
        /*007c*/ 	.word	0xffffffff


	//   ....[8]....
        /*0080*/ 	.word	0xffffffff


	//   ....[9]....
        /*0084*/ 	.word	0xffffffff


	//   ....[10]....
        /*0088*/ 	.word	0x0500000f


	//   ....[11]....
        /*008c*/ 	.word	0x0500000f


	//   ....[12]....
        /*0090*/ 	.word	0x0500000f


	//   ....[13]....
        /*0094*/ 	.word	0x0500000f


	//   ....[14]....
        /*0098*/ 	.word	0x0500000f


	//   ....[15]....
        /*009c*/ 	.word	0x0500000f


	//   ....[16]....
        /*00a0*/ 	.word	0x0500000f


	//   ....[17]....
        /*00a4*/ 	.word	0x0500000f


	//   ....[18]....
        /*00a8*/ 	.word	0x0500000f


	//   ....[19]....
        /*00ac*/ 	.word	0x0500000f


	//----- nvinfo : EIATTR_COOP_GROUP_INSTR_OFFSETS
	.align		4
.L_3363:
        /*00b0*/ 	.byte	0x04, 0x28
        /*00b2*/ 	.short	(.L_3365 - .L_3364)


	//   ....[0]....
.L_3364:
        /*00b4*/ 	.word	0x000006f0


	//   ....[1]....
        /*00b8*/ 	.word	0x00000730


	//   ....[2]....
        /*00bc*/ 	.word	0x00000750


	//   ....[3]....
        /*00c0*/ 	.word	0x00000770


	//   ....[4]....
        /*00c4*/ 	.word	0x00000790


	//   ....[5]....
        /*00c8*/ 	.word	0x00001390


	//   ....[6]....
        /*00cc*/ 	.word	0x000013b0


	//   ....[7]....
        /*00d0*/ 	.word	0x000013d0


	//   ....[8]....
        /*00d4*/ 	.word	0x000013f0


	//   ....[9]....
        /*00d8*/ 	.word	0x00001410


	//   ....[10]....
        /*00dc*/ 	.word	0x00002900


	//   ....[11]....
        /*00e0*/ 	.word	0x00002980


	//   ....[12]....
        /*00e4*/ 	.word	0x000029e0


	//   ....[13]....
        /*00e8*/ 	.word	0x00002a40


	//   ....[14]....
        /*00ec*/ 	.word	0x00002aa0


	//   ....[15]....
        /*00f0*/ 	.word	0x00003710


	//   ....[16]....
        /*00f4*/ 	.word	0x00003770


	//   ....[17]....
        /*00f8*/ 	.word	0x000037d0


	//   ....[18]....
        /*00fc*/ 	.word	0x00003830


	//   ....[19]....
        /*0100*/ 	.word	0x00003890


	//----- nvinfo : EIATTR_VRC_CTA_INIT_COUNT
	.align		4
.L_3365:
        /*0104*/ 	.byte	0x02, 0x4a
	.zero		1
	.zero		1


	//----- nvinfo : EIATTR_SYSCALL_OFFSETS
	.align		4
        /*0108*/ 	.byte	0x04, 0x46
        /*010a*/ 	.short	(.L_3367 - .L_3366)


	//   ....[0]....
.L_3366:
        /*010c*/ 	.word	0x00000170


	//----- nvinfo : EIATTR_EXIT_INSTR_OFFSETS
	.align		4
.L_3367:
        /*0110*/ 	.byte	0x04, 0x1c
        /*0112*/ 	.short	(.L_3369 - .L_3368)


	//   ....[0]....
.L_3368:
        /*0114*/ 	.word	0x00000220


	//   ....[1]....
        /*0118*/ 	.word	0x000028a0


	//----- nvinfo : EIATTR_CRS_STACK_SIZE
	.align		4
.L_3369:
        /*011c*/ 	.byte	0x04, 0x1e
        /*011e*/ 	.short	(.L_3371 - .L_3370)
.L_3370:
        /*0120*/ 	.word	0x00000000


	//----- nvinfo : EIATTR_CBANK_PARAM_SIZE
	.align		4
.L_3371:
        /*0124*/ 	.byte	0x03, 0x19
        /*0126*/ 	.short	0x0030


	//----- nvinfo : EIATTR_PARAM_CBANK
	.align		4
        /*0128*/ 	.byte	0x04, 0x0a
        /*012a*/ 	.short	(.L_3373 - .L_3372)
	.align		4
.L_3372:
        /*012c*/ 	.word	index@(.nv.constant0._ZN7oneflow4cuda7softmax15SoftmaxWarpImplI10SimpleLoadI6__halffE11SimpleStoreIS4_fEfLi1ELi19ELi32ELi1ELb0ELNS1_9AlgorithmE0EEEvT_T0_ll)
        /*0130*/ 	.short	0x0380
        /*0132*/ 	.short	0x0030


	//----- nvinfo : EIATTR_SW_WAR
	.align		4
.L_3373:
        /*0134*/ 	.byte	0x04, 0x36
        /*0136*/ 	.short	(.L_3375 - .L_3374)
.L_3374:
        /*0138*/ 	.word	0x00000008
.L_3375:


//--------------------- .nv.info._ZN7oneflow4cuda7softmax15SoftmaxWarpImplI10SimpleLoadI6__halffE11SimpleStoreIS4_fEfLi1ELi18ELi32ELi1ELb1ELNS1_9AlgorithmE0EEEvT_T0_ll --------------------------
	.section	.nv.info._ZN7oneflow4cuda7softmax15SoftmaxWarpImplI10SimpleLoadI6__halffE11SimpleStoreIS4_fEfLi1ELi18ELi32ELi1ELb1ELNS1_9AlgorithmE0EEEvT_T0_ll,"",@"SHT_CUDA_INFO"
	.sectionflags	@""
	.align	4


	//----- nvinfo : EIATTR_CUDA_API_VERSION
	.align		4
        /*0000*/ 	.byte	0x04, 0x37
        /*0002*/ 	.short	(.L_3377 - .L_3376)
.L_3376:
        /*0004*/ 	.word	0x00000082


	//----- nvinfo : EIATTR_KPARAM_INFO
	.align		4
.L_3377:
        /*0008*/ 	.byte	0x04, 0x17
        /*000a*/ 	.short	(.L_3379 - .L_3378)
.L_3378:
        /*000c*/ 	.word	0x00000000
        /*0010*/ 	.short	0x0003
        /*0012*/ 	.short	0x0028
        /*0014*/ 	.byte	0x00, 0xf0, 0x21, 0x00


	//----- nvinfo : EIATTR_KPARAM_INFO
	.align		4
.L_3379:
        /*0018*/ 	.byte	0x04, 0x17
        /*001a*/ 	.short	(.L_3381 - .L_3380)
.L_3380:
        /*001c*/ 	.word	0x00000000
        /*0020*/ 	.short	0x0002
        /*0022*/ 	.short	0x0020
        /*0024*/ 	.byte	0x00, 0xf0, 0x21, 0x00


	//----- nvinfo : EIATTR_KPARAM_INFO
	.align		4
.L_3381:
        /*0028*/ 	.byte	0x04, 0x17
        /*002a*/ 	.short	(.L_3383 - .L_3382)
.L_3382:
        /*002c*/ 	.word	0x00000000
        /*0030*/ 	.short	0x0001
        /*0032*/ 	.short	0x0010
        /*0034*/ 	.byte	0x00, 0xf0, 0x41, 0x00


	//----- nvinfo : EIATTR_KPARAM_INFO
	.align		4
.L_3383:
        /*0038*/ 	.byte	0x04, 0x17
        /*003a*/ 	.short	(.L_3385 - .L_3384)
.L_3384:
        /*003c*/ 	.word	0x00000000
        /*0040*/ 	.short	0x0000
        /*0042*/ 	.short	0x0000
        /*0044*/ 	.byte	0x00, 0xf0, 0x41, 0x00


	//----- nvinfo : EIATTR_SPARSE_MMA_MASK
	.align		4
.L_3385:
        /*0048*/ 	.byte	0x03, 0x50
        /*004a*/ 	.short	0x0000


	//----- nvinfo : EIATTR_MAXREG_COUNT
	.align		4
        /*004c*/ 	.byte	0x03, 0x1b
        /*004e*/ 	.short	0x00ff


	//----- nvinfo : EIATTR_EXTERNS
	.align		4
        /*0050*/ 	.byte	0x04, 0x0f
        /*0052*/ 	.short	(.L_3387 - .L_3386)


	//   ....[0]....
	.align		4
.L_3386:
        /*0054*/ 	.word	index@(__assertfail)


	//----- nvinfo : EIATTR_MERCURY_ISA_VERSION
	.align		4
.L_3387:
        /*0058*/ 	.byte	0x03, 0x5f
        /*005a*/ 	.short	0x0101


	//----- nvinfo : EIATTR_COOP_GROUP_MASK_REGIDS
	.align		4
        /*005c*/ 	.byte	0x04, 0x29
        /*005e*/ 	.short	(.L_3389 - .L_3388)


	//   ....[0]....
.L_3388:
        /*0060*/ 	.word	0xffffffff


	//   ....[1]....
        /*0064*/ 	.word	0xffffffff


	//   ....[2]....
        /*0068*/ 	.word	0xffffffff


	//   ....[3]....
        /*006c*/ 	.word	0xffffffff


	//   ....[4]....
        /*0070*/ 	.word	0xffffffff


	//   ....[5]....
        /*0074*/ 	.word	0xffffffff


	//   ....[6]....
        /*0078*/ 	.word	0xffffffff


	//   ....[7]....
        /*007c*/ 	.word	0xffffffff


	//   ....[8]....
        /*0080*/ 	.word	0xffffffff


	//   ....[9]....
        /*0084*/ 	.word	0xffffffff


	//   ....[10]....
        /*0088*/ 	.word	0x0500000f


	//   ....[11]....
        /*008c*/ 	.word	0x0500000f


	//   ....[12]....
        /*0090*/ 	.word	0x0500000f


	//   ....[13]....
        /*0094*/ 	.word	0x0500000f


	//   ....[14]....
        /*0098*/ 	.word	0x0500000f


	//   ....[15]....
        /*009c*/ 	.word	0x0500000f


	//   ....[16]....
        /*00a0*/ 	.word	0x0500000f


	//   ....[17]....
        /*00a4*/ 	.word	0x0500000f


	//   ....[18]....
        /*00a8*/ 	.word	0x0500000f


	//   ....[19]....
        /*00ac*/ 	.word	0x0500000f


	//----- nvinfo : EIATTR_COOP_GROUP_INSTR_OFFSETS
	.align		4
.L_3389:
        /*00b0*/ 	.byte	0x04, 0x28
        /*00b2*/ 	.short	(.L_3391 - .L_3390)


	//   ....[0]....
.L_3390:
        /*00b4*/ 	.word	0x00000d30


	//   ....[1]....
        /*00b8*/ 	.word	0x00000d70


	//   ....[2]....
        /*00bc*/ 	.word	0x00000d90


	//   ....[3]....
        /*00c0*/ 	.word	0x00000db0


	//   ....[4]....
        /*00c4*/ 	.word	0x00000dd0


	//   ....[5]....
        /*00c8*/ 	.word	0x00001930


	//   ....[6]....
        /*00cc*/ 	.word	0x00001950


	//   ....[7]....
        /*00d0*/ 	.word	0x00001970


	//   ....[8]....
        /*00d4*/ 	.word	0x00001990


	//   ....[9]....
        /*00d8*/ 	.word	0x000019b0


	//   ....[10]....
        /*00dc*/ 	.word	0x00003270


	//   ....[11]....
        /*00e0*/ 	.word	0x000032f0


	//   ....[12]....
        /*00e4*/ 	.word	0x00003350


	//   ....[13]....
        /*00e8*/ 	.word	0x000033b0


	//   ....[14]....
        /*00ec*/ 	.word	0x00003410


	//   ....[15]....
        /*00f0*/ 	.word	0x00003fe0


	//   ....[16]....
        /*00f4*/ 	.word	0x00004040


	//   ....[17]....
        /*00f8*/ 	.word	0x000040a0


	//   ....[18]....
        /*00fc*/ 	.word	0x00004100


	//   ....[19]....
        /*0100*/ 	.word	0x00004160


	//----- nvinfo : EIATTR_VRC_CTA_INIT_COUNT
	.align		4
.L_3391:
        /*0104*/ 	.byte	0x02, 0x4a
	.zero		1
	.zero		1


	//----- nvinfo : EIATTR_SYSCALL_OFFSETS
	.align		4
        /*0108*/ 	.byte	0x04, 0x46
        /*010a*/ 	.short	(.L_3393 - .L_3392)


	//   ....[0]....
.L_3392:
        /*010c*/ 	.word	0x00000180


	//----- nvinfo : EIATTR_EXIT_INSTR_OFFSETS
	.align		4
.L_3393:
        /*0110*/ 	.byte	0x04, 0x1c
        /*0112*/ 	.short	(.L_3395 - .L_3394)


	//   ....[0]....
.L_3394:
        /*0114*/ 	.word	0x00000210


	//   ....[1]....
        /*0118*/ 	.word	0x00003210


	//----- nvinfo : EIATTR_CRS_STACK_SIZE
	.align		4
.L_3395:
        /*011c*/ 	.byte	0x04, 0x1e
        /*011e*/ 	.short	(.L_3397 - .L_3396)
.L_3396:
        /*0120*/ 	.word	0x00000000


	//----- nvinfo : EIATTR_CBANK_PARAM_SIZE
	.align		4
.L_3397:
        /*0124*/ 	.byte	0x03, 0x19
        /*0126*/ 	.short	0x0030


	//----- nvinfo : EIATTR_PARAM_CBANK
	.align		4
        /*0128*/ 	.byte	0x04, 0x0a
        /*012a*/ 	.short	(.L_3399 - .L_3398)
	.align		4
.L_3398:
        /*012c*/ 	.word	index@(.nv.constant0._ZN7oneflow4cuda7softmax15SoftmaxWarpImplI10SimpleLoadI6__halffE11SimpleStoreIS4_fEfLi1ELi18ELi32ELi1ELb1ELNS1_9AlgorithmE0EEEvT_T0_ll)
        /*0130*/ 	.short	0x0380
        /*0132*/ 	.short	0x0030


	//----- nvinfo : EIATTR_SW_WAR
	.align		4
.L_3399:
        /*0134*/ 	.byte	0x04, 0x36
        /*0136*/ 	.short	(.L_3401 - .L_3400)
.L_3400:
        /*0138*/ 	.word	0x00000008
.L_3401:


//--------------------- .nv.info._ZN7oneflow4cuda7softmax15SoftmaxWarpImplI10SimpleLoadI6__halffE11SimpleStoreIS4_fEfLi1ELi18ELi32ELi1ELb0ELNS1_9AlgorithmE0EEEvT_T0_ll --------------------------
	.section	.nv.info._ZN7oneflow4cuda7softmax15SoftmaxWarpImplI10SimpleLoadI6__halffE11SimpleStoreIS4_fEfLi1ELi18ELi32ELi1ELb0ELNS1_9AlgorithmE0EEEvT_T0_ll,"",@"SHT_CUDA_INFO"
	.sectionflags	@""
	.align	4


	//----- nvinfo : EIATTR_CUDA_API_VERSION
	.align		4
        /*0000*/ 	.byte	0x04, 0x37
        /*0002*/ 	.short	(.L_3403 - .L_3402)
.L_3402:
        /*0004*/ 	.word	0x00000082


	//----- nvinfo : EIATTR_KPARAM_INFO
	.align		4
.L_3403:
        /*0008*/ 	.byte	0x04, 0x17
        /*000a*/ 	.short	(.L_3405 - .L_3404)
.L_3404:
        /*000c*/ 	.word	0x00000000
        /*0010*/ 	.short	0x0003
        /*0012*/ 	.short	0x0028
        /*0014*/ 	.byte	0x00, 0xf0, 0x21, 0x00


	//----- nvinfo : EIATTR_KPARAM_INFO
	.align		4
.L_3405:
        /*0018*/ 	.byte	0x04, 0x17
        /*001a*/ 	.short	(.L_3407 - .L_3406)
.L_3406:
        /*001c*/ 	.word	0x00000000
        /*0020*/ 	.short	0x0002
        /*0022*/ 	.short	0x0020
        /*0024*/ 	.byte	0x00, 0xf0, 0x21, 0x00


	//----- nvinfo : EIATTR_KPARAM_INFO
	.align		4
.L_3407:
        /*0028*/ 	.byte	0x04, 0x17
        /*002a*/ 	.short	(.L_3409 - .L_3408)
.L_3408:
        /*002c*/ 	.word	0x00000000
        /*0030*/ 	.short	0x0001
        /*0032*/ 	.short	0x0010
        /*0034*/ 	.byte	0x00, 0xf0, 0x41, 0x00


	//----- nvinfo : EIATTR_KPARAM_INFO
	.align		4
.L_3409:
        /*0038*/ 	.byte	0x04, 0x17
        /*003a*/ 	.short	(.L_3411 - .L_3410)
.L_3410:
        /*003c*/ 	.word	0x00000000
        /*0040*/ 	.short	0x0000
        /*0042*/ 	.short	0x0000
        /*0044*/ 	.byte	0x00, 0xf0, 0x41, 0x00


	//----- nvinfo : EIATTR_SPARSE_MMA_MASK
	.align		4
.L_3411:
        /*0048*/ 	.byte	0x03, 0x50
        /*004a*/ 	.short	0x0000


	//----- nvinfo : EIATTR_MAXREG_COUNT
	.align		4
        /*004c*/ 	.byte	0x03, 0x1b
        /*004e*/ 	.short	0x00ff


	//----- nvinfo : EIATTR_EXTERNS
	.align		4
        /*0050*/ 	.byte	0x04, 0x0f
        /*0052*/ 	.short	(.L_3413 - .L_3412)


	//   ....[0]....
	.align		4
.L_3412:
        /*0054*/ 	.word	index@(__assertfail)


	//----- nvinfo : EIATTR_MERCURY_ISA_VERSION
	.align		4
.L_3413:
        /*0058*/ 	.byte	0x03, 0x5f
        /*005a*/ 	.short	0x0101


	//----- nvinfo : EIATTR_COOP_GROUP_MASK_REGIDS
	.align		4
        /*005c*/ 	.byte	0x04, 0x29
        /*005e*/ 	.short	(.L_3415 - .L_3414)


	//   ....[0]....
.L_3414:
        /*0060*/ 	.word	0xffffffff


	//   ....[1]....
        /*0064*/ 	.word	0xffffffff


	//   ....[2]....
        /*0068*/ 	.word	0xffffffff


	//   ....[3]....
        /*006c*/ 	.word	0xffffffff


	//   ....[4]....
        /*0070*/ 	.word	0xffffffff


	//   ....[5]....
        /*0074*/ 	.word	0xffffffff


	//   ....[6]....
        /*0078*/ 	.word	0xffffffff


	//   ....[7]....
        /*007c*/ 	.word	0xffffffff


	//   ....[8]....
        /*0080*/ 	.word	0xffffffff


	//   ....[9]....
        /*0084*/ 	.word	0xffffffff


	//   ....[10]....
        /*0088*/ 	.word	0x0500000f


	//   ....[11]....
        /*008c*/ 	.word	0x0500000f


	//   ....[12]....
        /*0090*/ 	.word	0x0500000f


	//   ....[13]....
        /*0094*/ 	.word	0x0500000f


	//   ....[14]....
        /*0098*/ 	.word	0x0500000f


	//   ....[15]....
        /*009c*/ 	.word	0x0500000f


	//   ....[16]....
        /*00a0*/ 	.word	0x0500000f


	//   ....[17]....
        /*00a4*/ 	.word	0x0500000f


	//   ....[18]....
        /*00a8*/ 	.word	0x0500000f


	//   ....[19]....
        /*00ac*/ 	.word	0x0500000f


	//----- nvinfo : EIATTR_COOP_GROUP_INSTR_OFFSETS
	.align		4
.L_3415:
        /*00b0*/ 	.byte	0x04, 0x28
        /*00b2*/ 	.short	(.L_3417 - .L_3416)


	//   ....[0]....
.L_3416:
        /*00b4*/ 	.word	0x000006b0


	//   ....[1]....
        /*00b8*/ 	.word	0x000006f0


	//   ....[2]....
        /*00bc*/ 	.word	0x00000710


	//   ....[3]....
        /*00c0*/ 	.word	0x00000730


	//   ....[4]....
        /*00c4*/ 	.word	0x00000750


	//   ....[5]....
        /*00c8*/ 	.word	0x000012b0


	//   ....[6]....
        /*00cc*/ 	.word	0x000012d0


	//   ....[7]....
        /*00d0*/ 	.word	0x000012f0


	//   ....[8]....
        /*00d4*/ 	.word	0x00001310


	//   ....[9]....
        /*00d8*/ 	.word	0x00001330


	//   ....[10]....
        /*00dc*/ 	.word	0x00002840


	//   ....[11]....
        /*00e0*/ 	.word	0x000028c0


	//   ....[12]....
        /*00e4*/ 	.word	0x00002920


	//   ....[13]....
        /*00e8*/ 	.word	0x00002980


	//   ....[14]....
        /*00ec*/ 	.word	0x000029e0


	//   ....[15]....
        /*00f0*/ 	.word	0x000035b0


	//   ....[16]....
        /*00f4*/ 	.word	0x00003610


	//   ....[17]....
        /*00f8*/ 	.word	0x00003670


	//   ....[18]....
        /*00fc*/ 	.word	0x000036d0


	//   ....[19]....
        /*0100*/ 	.word	0x00003730


	//----- nvinfo : EIATTR_VRC_CTA_INIT_COUNT
	.align		4
.L_3417:
        /*0104*/ 	.byte	0x02, 0x4a
	.zero		1
	.zero		1


	//----- nvinfo : EIATTR_SYSCALL_OFFSETS
	.align		4
        /*0108*/ 	.byte	0x04, 0x46
        /*010a*/ 	.short	(.L_3419 - .L_3418)


	//   ....[0]....
.L_3418:
        /*010c*/ 	.word	0x00000170


	//----- nvinfo : EIATTR_EXIT_INSTR_OFFSETS
	.align		4
.L_3419:
        /*0110*/ 	.byte	0x04, 0x1c
        /*0112*/ 	.short	(.L_3421 - .L_3420)


	//   ....[0]....
.L_3420:
        /*0114*/ 	.word	0x00000220


	//   ....[1]....
        /*0118*/ 	.word	0x000027e0


	//----- nvinfo : EIATTR_CRS_STACK_SIZE
	.align		4
.L_3421:
        /*011c*/ 	.byte	0x04, 0x1e
        /*011e*/ 	.short	(.L_3423 - .L_3422)
.L_3422:
        /*0120*/ 	.word	0x00000000


	//----- nvinfo : EIATTR_CBANK_PARAM_SIZE
	.align		4
.L_3423:
        /*0124*/ 	.byte	0x03, 0x19
        /*0126*/ 	.short	0x0030


	//----- nvinfo : EIATTR_PARAM_CBANK
	.align		4
        /*0128*/ 	.byte	0x04, 0x0a
        /*012a*/ 	.short	(.L_3425 - .L_3424)
	.align		4
.L_3424:
        /*012c*/ 	.word	index@(.nv.constant0._ZN7oneflow4cuda7softmax15SoftmaxWarpImplI10SimpleLoadI6__halffE11SimpleStoreIS4_fEfLi1ELi18ELi32ELi1ELb0ELNS1_9AlgorithmE0EEEvT_T0_ll)
        /*0130*/ 	.short	0x0380
        /*0132*/ 	.short	0x0030


	//----- nvinfo : EIATTR_SW_WAR
	.align		4
.L_3425:
        /*0134*/ 	.byte	0x04, 0x36
        /*0136*/ 	.short	(.L_3427 - .L_3426)
.L_3426:
        /*0138*/ 	.word	0x00000008
.L_3427:


//--------------------- .nv.info._ZN7oneflow4cuda7softmax15SoftmaxWarpImplI10SimpleLoadI6__halffE11SimpleStoreIS4_fEfLi1ELi17ELi32ELi1ELb1ELNS1_9AlgorithmE0EEEvT_T0_ll --------------------------
	.section	.nv.info._ZN7oneflow4cuda7softmax15SoftmaxWarpImplI10SimpleLoadI6__halffE11SimpleStoreIS4_fEfLi1ELi17ELi32ELi1ELb1ELNS1_9AlgorithmE0EEEvT_T0_ll,"",@"SHT_CUDA_INFO"
	.sectionflags	@""
	.align	4


	//----- nvinfo : EIATTR_CUDA_API_VERSION
	.align		4
        /*0000*/ 	.byte	0x04, 0x37
        /*0002*/ 	.short	(.L_3429 - .L_3428)
.L_3428:
        /*0004*/ 	.word	0x00000082


	//----- nvinfo : EIATTR_KPARAM_INFO
	.align		4
.L_3429:
        /*0008*/ 	.byte	0x04, 0x17
        /*000a*/ 	.short	(.L_3431 - .L_3430)
.L_3430:
        /*000c*/ 	.word	0x00000000
        /*0010*/ 	.short	0x0003
        /*0012*/ 	.short	0x0028
        /*0014*/ 	.byte	0x00, 0xf0, 0x21, 0x00


	//----- nvinfo : EIATTR_KPARAM_INFO
	.align		4
.L_3431:
        /*0018*/ 	.byte	0x04, 0x17
        /*001a*/ 	.short	(.L_3433 - .L_3432)
.L_3432:
        /*001c*/ 	.word	0x00000000
        /*0020*/ 	.short	0x0002
        /*0022*/ 	.short	0x0020
        /*0024*/ 	.byte	0x00, 0xf0, 0x21, 0x00


	//----- nvinfo : EIATTR_KPARAM_INFO
	.align		4
.L_3433:
        /*0028*/ 	.byte	0x04, 0x17
        /*002a*/ 	.short	(.L_3435 - .L_3434)
.L_3434:
        /*002c*/ 	.word	0x00000000
        /*0030*/ 	.short	0x0001
        /*0032*/ 	.short	0x0010
        /*0034*/ 	.byte	0x00, 0xf0, 0x41, 0x00


	//----- nvinfo : EIATTR_KPARAM_INFO
	.align		4
.L_3435:
        /*0038*/ 	.byte	0x04, 0x17
        /*003a*/ 	.short	(.L_3437 - .L_3436)
.L_3436:
        /*003c*/ 	.word	0x00000000
        /*0040*/ 	.short	0x0000
        /*0042*/ 	.short	0x0000
        /*0044*/ 	.byte	0x00, 0xf0, 0x41, 0x00


	//----- nvinfo : EIATTR_SPARSE_MMA_MASK
	.align		4
.L_3437:
        /*0048*/ 	.byte	0x03, 0x50
        /*004a*/ 	.short	0x0000


	//----- nvinfo : EIATTR_MAXREG_COUNT
	.align		4
        /*004c*/ 	.byte	0x03, 0x1b
        /*004e*/ 	.short	0x00ff


	//----- nvinfo : EIATTR_EXTERNS
	.align		4
        /*0050*/ 	.byte	0x04, 0x0f
        /*0052*/ 	.short	(.L_3439 - .L_3438)


	//   ....[0]....
	.align		4
.L_3438:
        /*0054*/ 	.word	index@(__assertfail)


	//----- nvinfo : EIATTR_MERCURY_ISA_VERSION
	.align		4
.L_3439:
        /*0058*/ 	.byte	0x03, 0x5f
        /*005a*/ 	.short	0x0101


	//----- nvinfo : EIATTR_COOP_GROUP_MASK_REGIDS
	.align		4
        /*005c*/ 	.byte	0x04, 0x29
        /*005e*/ 	.short	(.L_3441 - .L_3440)


	//   ....[0]....
.L_3440:
        /*0060*/ 	.word	0xffffffff


	//   ....[1]....
        /*0064*/ 	.word	0xffffffff


	//   ....[2]....
        /*0068*/ 	.word	0xffffffff


	//   ....[3]....
        /*006c*/ 	.word	0xffffffff


	//   ....[4]....
        /*0070*/ 	.word	0xffffffff


	//   ....[5]....
        /*0074*/ 	.word	0xffffffff


	//   ....[6]....
        /*0078*/ 	.word	0xffffffff


	//   ....[7]....
        /*007c*/ 	.word	0xffffffff


	//   ....[8]....
        /*0080*/ 	.word	0xffffffff


	//   ....[9]....
        /*0084*/ 	.word	0xffffffff


	//   ....[10]....
        /*0088*/ 	.word	0x0500000f


	//   ....[11]....
        /*008c*/ 	.word	0x0500000f


	//   ....[12]....
        /*0090*/ 	.word	0x0500000f


	//   ....[13]....
        /*0094*/ 	.word	0x0500000f


	//   ....[14]....
        /*0098*/ 	.word	0x0500000f


	//   ....[15]....
        /*009c*/ 	.word	0x0500000f


	//   ....[16]....
        /*00a0*/ 	.word	0x0500000f


	//   ....[17]....
        /*00a4*/ 	.word	0x0500000f


	//   ....[18]....
        /*00a8*/ 	.word	0x0500000f


	//   ....[19]....
        /*00ac*/ 	.word	0x0500000f


	//----- nvinfo : EIATTR_COOP_GROUP_INSTR_OFFSETS
	.align		4
.L_3441:
        /*00b0*/ 	.byte	0x04, 0x28
        /*00b2*/ 	.short	(.L_3443 - .L_3442)


	//   ....[0]....
.L_3442:
        /*00b4*/ 	.word	0x00000ca0


	//   ....[1]....
        /*00b8*/ 	.word	0x00000ce0


	//   ....[2]....
        /*00bc*/ 	.word	0x00000d00


	//   ....[3]....
        /*00c0*/ 	.word	0x00000d20


	//   ....[4]....
        /*00c4*/ 	.word	0x00000d40


	//   ....[5]....
        /*00c8*/ 	.word	0x00001800


	//   ....[6]....
        /*00cc*/ 	.word	0x00001820


	//   ....[7]....
        /*00d0*/ 	.word	0x00001840


	//   ....[8]....
        /*00d4*/ 	.word	0x00001860


	//   ....[9]....
        /*00d8*/ 	.word	0x00001880


	//   ....[10]....
        /*00dc*/ 	.word	0x00003000


	//   ....[11]....
        /*00e0*/ 	.word	0x00003080


	//   ....[12]....
        /*00e4*/ 	.word	0x000030e0


	//   ....[13]....
        /*00e8*/ 	.word	0x00003140


	//   ....[14]....
        /*00ec*/ 	.word	0x000031a0


	//   ....[15]....
        /*00f0*/ 	.word	0x00003cd0


	//   ....[16]....
        /*00f4*/ 	.word	0x00003d30


	//   ....[17]....
        /*00f8*/ 	.word	0x00003d90


	//   ....[18]....
        /*00fc*/ 	.word	0x00003df0


	//   ....[19]....
        /*0100*/ 	.word	0x00003e50


	//----- nvinfo : EIATTR_VRC_CTA_INIT_COUNT
	.align		4
.L_3443:
        /*0104*/ 	.byte	0x02, 0x4a
	.zero		1
	.zero		1


	//----- nvinfo : EIATTR_SYSCALL_OFFSETS
	.align		4
        /*0108*/ 	.byte	0x04, 0x46
        /*010a*/ 	.short	(.L_3445 - .L_3444)


	//   ....[0]....
.L_3444:
        /*010c*/ 	.word	0x00000180


	//----- nvinfo : EIATTR_EXIT_INSTR_OFFSETS
	.align		4
.L_3445:
        /*0110*/ 	.byte	0x04, 0x1c
        /*0112*/ 	.short	(.L_3447 - .L_3446)


	//   ....[0]....
.L_3446:
        /*0114*/ 	.word	0x00000230


	//   ....[1]....
        /*0118*/ 	.word	0x00002fa0


	//----- nvinfo : EIATTR_CRS_STACK_SIZE
	.align		4
.L_3447:
        /*011c*/ 	.byte	0x04, 0x1e
        /*011e*/ 	.short	(.L_3449 - .L_3448)
.L_3448:
        /*0120*/ 	.word	0x00000000


	//----- nvinfo : EIATTR_CBANK_PARAM_SIZE
	.align		4
.L_3449:
        /*0124*/ 	.byte	0x03, 0x19
        /*0126*/ 	.short	0x0030


	//----- nvinfo : EIATTR_PARAM_CBANK
	.align		4
        /*0128*/ 	.byte	0x04, 0x0a
        /*012a*/ 	.short	(.L_3451 - .L_3450)
	.align		4
.L_3450:
        /*012c*/ 	.word	index@(.nv.constant0._ZN7oneflow4cuda7softmax15SoftmaxWarpImplI10SimpleLoadI6__halffE11SimpleStoreIS4_fEfLi1ELi17ELi32ELi1ELb1ELNS1_9AlgorithmE0EEEvT_T0_ll)
        /*0130*/ 	.short	0x0380
        /*0132*/ 	.short	0x0030


	//----- nvinfo : EIATTR_SW_WAR
	.align		4
.L_3451:
        /*0134*/ 	.byte	0x04, 0x36
        /*0136*/ 	.short	(.L_3453 - .L_3452)
.L_3452:
        /*0138*/ 	.word	0x00000008
.L_3453:


//--------------------- .nv.info._ZN7oneflow4cuda7softmax15SoftmaxWarpImplI10SimpleLoadI6__halffE11SimpleStoreIS4_fEfLi1ELi17ELi32ELi1ELb0ELNS1_9AlgorithmE0EEEvT_T0_ll --------------------------
	.section	.nv.info._ZN7oneflow4cuda7softmax15SoftmaxWarpImplI10SimpleLoadI6__halffE11SimpleStoreIS4_fEfLi1ELi17ELi32ELi1ELb0ELNS1_9AlgorithmE0EEEvT_T0_ll,"",@"SHT_CUDA_INFO"
	.sectionflags	@""
	.align	4


	//----- nvinfo : EIATTR_CUDA_API_VERSION
	.align		4
        /*0000*/ 	.byte	0x04, 0x37
        /*0002*/ 	.short	(.L_3455 - .L_3454)
.L_3454:
        /*0004*/ 	.word	0x00000082


	//----- nvinfo : EIATTR_KPARAM_INFO
	.align		4
.L_3455:
        /*0008*/ 	.byte	0x04, 0x17
        /*000a*/ 	.short	(.L_3457 - .L_3456)
.L_3456:
        /*000c*/ 	.word	0x00000000
        /*0010*/ 	.short	0x0003
        /*0012*/ 	.short	0x0028
        /*0014*/ 	.byte	0x00, 0xf0, 0x21, 0x00


	//----- nvinfo : EIATTR_KPARAM_INFO
	.align		4
.L_3457:
        /*0018*/ 	.byte	0x04, 0x17
        /*001a*/ 	.short	(.L_3459 - .L_3458)
.L_3458:
        /*001c*/ 	.word	0x00000000
        /*0020*/ 	.short	0x0002
        /*0022*/ 	.short	0x0020
        /*0024*/ 	.byte	0x00, 0xf0, 0x21, 0x00


	//----- nvinfo : EIATTR_KPARAM_INFO
	.align		4
.L_3459:
        /*0028*/ 	.byte	0x04, 0x17
        /*002a*/ 	.short	(.L_3461 - .L_3460)
.L_3460:
        /*002c*/ 	.word	0x00000000
        /*0030*/ 	.short	0x0001
        /*0032*/ 	.short	0x0010
        /*0034*/ 	.byte	0x00, 0xf0, 0x41, 0x00


	//----- nvinfo : EIATTR_KPARAM_INFO
	.align		4
.L_3461:
        /*0038*/ 	.byte	0x04, 0x17
        /*003a*/ 	.short	(.L_3463 - .L_3462)
.L_3462:
        /*003c*/ 	.word	0x00000000
        /*0040*/ 	.short	0x0000
        /*0042*/ 	.short	0x0000
        /*0044*/ 	.byte	0x00, 0xf0, 0x41, 0x00


	//----- nvinfo : EIATTR_SPARSE_MMA_MASK
	.align		4
.L_3463:
        /*0048*/ 	.byte	0x03, 0x50
        /*004a*/ 	.short	0x0000


	//----- nvinfo : EIATTR_MAXREG_COUNT
	.align		4
        /*004c*/ 	.byte	0x03, 0x1b
        /*004e*/ 	.short	0x00ff


	//----- nvinfo : EIATTR_EXTERNS
	.align		4
        /*0050*/ 	.byte	0x04, 0x0f
        /*0052*/ 	.short	(.L_3465 - .L_3464)


	//   ....[0]....
	.align		4
.L_3464:
        /*0054*/ 	.word	index@(__assertfail)


	//----- nvinfo : EIATTR_MERCURY_ISA_VERSION
	.align		4
.L_3465:
        /*0058*/ 	.byte	0x03, 0x5f
        /*005a*/ 	.short	0x0101


	//----- nvinfo : EIATTR_COOP_GROUP_MASK_REGIDS
	.align		4
        /*005c*/ 	.byte	0x04, 0x29
        /*005e*/ 	.short	(.L_3467 - .L_3466)


	//   ....[0]....
.L_3466:
        /*0060*/ 	.word	0xffffffff


	//   ....[1]....
        /*0064*/ 	.word	0xffffffff


	//   ....[2]....
        /*0068*/ 	.word	0xffffffff


	//   ....[3]....
        /*006c*/ 	.word	0xffffffff


	//   ....[4]....
        /*0070*/ 	.word	0xffffffff


	//   ....[5]....
        /*0074*/ 	.word	0xffffffff


	//   ....[6]....
        /*0078*/ 	.word	0xffffffff


	//   ....[7]....
        /*007c*/ 	.word	0xffffffff


	//   ....[8]....
        /*0080*/ 	.word	0xffffffff


	//   ....[9]....
        /*0084*/ 	.word	0xffffffff


	//   ....[10]....
        /*0088*/ 	.word	0x0500000f


	//   ....[11]....
        /*008c*/ 	.word	0x0500000f


	//   ....[12]....
        /*0090*/ 	.word	0x0500000f


	//   ....[13]....
        /*0094*/ 	.word	0x0500000f


	//   ....[14]....
        /*0098*/ 	.word	0x0500000f


	//   ....[15]....
        /*009c*/ 	.word	0x0500000f


	//   ....[16]....
        /*00a0*/ 	.word	0x0500000f


	//   ....[17]....
        /*00a4*/ 	.word	0x0500000f


	//   ....[18]....
        /*00a8*/ 	.word	0x0500000f


	//   ....[19]....
        /*00ac*/ 	.word	0x0500000f


	//----- nvinfo : EIATTR_COOP_GROUP_INSTR_OFFSETS
	.align		4
.L_3467:
        /*00b0*/ 	.byte	0x04, 0x28
        /*00b2*/ 	.short	(.L_3469 - .L_3468)


	//   ....[0]....
.L_3468:
        /*00b4*/ 	.word	0x00000690


	//   ....[1]....
        /*00b8*/ 	.word	0x000006d0


	//   ....[2]....
        /*00bc*/ 	.word	0x000006f0


	//   ....[3]....
        /*00c0*/ 	.word	0x00000710


	//   ....[4]....
        /*00c4*/ 	.word	0x00000730


	//   ....[5]....
        /*00c8*/ 	.word	0x000011f0


	//   ....[6]....
        /*00cc*/ 	.word	0x00001210


	//   ....[7]....
        /*00d0*/ 	.word	0x00001230


	//   ....[8]....
        /*00d4*/ 	.word	0x00001250


	//   ....[9]....
        /*00d8*/ 	.word	0x00001270


	//   ....[10]....
        /*00dc*/ 	.word	0x00002660


	//   ....[11]....
        /*00e0*/ 	.word	0x000026e0


	//   ....[12]....
        /*00e4*/ 	.word	0x00002740


	//   ....[13]....
        /*00e8*/ 	.word	0x000027a0


	//   ....[14]....
        /*00ec*/ 	.word	0x00002800


	//   ....[15]....
        /*00f0*/ 	.word	0x00003330


	//   ....[16]....
        /*00f4*/ 	.word	0x00003390


	//   ....[17]....
        /*00f8*/ 	.word	0x000033f0


	//   ....[18]....
        /*00fc*/ 	.word	0x00003450


	//   ....[19]....
        /*0100*/ 	.word	0x000034b0


	//----- nvinfo : EIATTR_VRC_CTA_INIT_COUNT
	.align		4
.L_3469:
        /*0104*/ 	.byte	0x02, 0x4a
	.zero		1
	.zero		1


	//----- nvinfo : EIATTR_SYSCALL_OFFSETS
	.align		4
        /*0108*/ 	.byte	0x04, 0x46
        /*010a*/ 	.short	(.L_3471 - .L_3470)


	//   ....[0]....
.L_3470:
        /*010c*/ 	.word	0x00000170


	//----- nvinfo : EIATTR_EXIT_INSTR_OFFSETS
	.align		4
.L_3471:
        /*0110*/ 	.byte	0x04, 0x1c
        /*0112*/ 	.short	(.L_3473 - .L_3472)


	//   ....[0]....
.L_3472:
        /*0114*/ 	.word	0x00000220


	//   ....[1]....
        /*0118*/ 	.word	0x00002600


	//----- nvinfo : EIATTR_CRS_STACK_SIZE
	.align		4
.L_3473:
        /*011c*/ 	.byte	0x04, 0x1e
        /*011e*/ 	.short	(.L_3475 - .L_3474)
.L_3474:
        /*0120*/ 	.word	0x00000000


	//----- nvinfo : EIATTR_CBANK_PARAM_SIZE
	.align		4
.L_3475:
        /*0124*/ 	.byte	0x03, 0x19
        /*0126*/ 	.short	0x0030


	//----- nvinfo : EIATTR_PARAM_CBANK
	.align		4
        /*0128*/ 	.byte	0x04, 0x0a
        /*012a*/ 	.short	(.L_3477 - .L_3476)
	.align		4
.L_3476:
        /*012c*/ 	.word	index@(.nv.constant0._ZN7oneflow4cuda7softmax15SoftmaxWarpImplI10SimpleLoadI6__halffE11SimpleStoreIS4_fEfLi1ELi17ELi32ELi1ELb0ELNS1_9AlgorithmE0EEEvT_T0_ll)
        /*0130*/ 	.short	0x0380
        /*0132*/ 	.short	0x0030


	//----- nvinfo : EIATTR_SW_WAR
	.align		4
.L_3477:
        /*0134*/ 	.byte	0x04, 0x36
        /*0136*/ 	.short	(.L_3479 - .L_3478)
.L_3478:
        /*0138*/ 	.word	0x00000008
.L_3479:


//--------------------- .nv.info._ZN7oneflow4cuda7softmax15SoftmaxWarpImplI10SimpleLoadI6__halffE11SimpleStoreIS4_fEfLi1ELi16ELi32ELi1ELb1ELNS1_9AlgorithmE0EEEvT_T0_ll --------------------------
	.section	.nv.info._ZN7oneflow4cuda7softmax15SoftmaxWarpImplI10SimpleLoadI6__halffE11SimpleStoreIS4_fEfLi1ELi16ELi32ELi1ELb1ELNS1_9AlgorithmE0EEEvT_T0_ll,"",@"SHT_CUDA_INFO"
	.sectionflags	@""
	.align	4


	//----- nvinfo : EIATTR_CUDA_API_VERSION
	.align		4
        /*0000*/ 	.byte	0x04, 0x37
        /*0002*/ 	.short	(.L_3481 - .L_3480)
.L_3480:
        /*0004*/ 	.word	0x00000082


	//----- nvinfo : EIATTR_KPARAM_INFO
	.align		4
.L_3481:
        /*0008*/ 	.byte	0x04, 0x17
        /*000a*/ 	.short	(.L_3483 - .L_3482)
.L_3482:
        /*000c*/ 	.word	0x00000000
        /*0010*/ 	.short	0x0003
        /*0012*/ 	.short	0x0028
        /*0014*/ 	.byte	0x00, 0xf0, 0x21, 0x00


	//----- nvinfo : EIATTR_KPARAM_INFO
	.align		4
.L_3483:
        /*0018*/ 	.byte	0x04, 0x17
        /*001a*/ 	.short	(.L_3485 - .L_3484)
.L_3484:
        /*001c*/ 	.word	0x00000000
        /*0020*/ 	.short	0x0002
        /*0022*/ 	.short	0x0020
        /*0024*/ 	.byte	0x00, 0xf0, 0x21, 0x00


	//----- nvinfo : EIATTR_KPARAM_INFO
	.align		4
.L_3485:
        /*0028*/ 	.byte	0x04, 0x17
        /*002a*/ 	.short	(.L_3487 - .L_3486)
.L_3486:
        /*002c*/ 	.word	0x00000000
        /*0030*/ 	.short	0x0001
        /*0032*/ 	.short	0x0010
        /*0034*/ 	.byte	0x00, 0xf0, 0x41, 0x00


	//----- nvinfo : EIATTR_KPARAM_INFO
	.align		4
.L_3487:
        /*0038*/ 	.byte	0x04, 0x17
        /*003a*/ 	.short	(.L_3489 - .L_3488)
.L_3488:
        /*003c*/ 	.word	0x00000000
        /*0040*/ 	.short	0x0000
        /*0042*/ 	.short	0x0000
        /*0044*/ 	.byte	0x00, 0xf0, 0x41, 0x00


	//----- nvinfo : EIATTR_SPARSE_MMA_MASK
	.align		4
.L_3489:
        /*0048*/ 	.byte	0x03, 0x50
        /*004a*/ 	.short	0x0000


	//----- nvinfo : EIATTR_MAXREG_COUNT
	.align		4
        /*004c*/ 	.byte	0x03, 0x1b
        /*004e*/ 	.short	0x00ff


	//----- nvinfo : EIATTR_EXTERNS
	.align		4
        /*0050*/ 	.byte	0x04, 0x0f
        /*0052*/ 	.short	(.L_3491 - .L_3490)


	//   ....[0]....
	.align		4
.L_3490:
        /*0054*/ 	.word	index@(__assertfail)


	//----- nvinfo : EIATTR_MERCURY_ISA_VERSION
	.align		4
.L_3491:
        /*0058*/ 	.byte	0x03, 0x5f
        /*005a*/ 	.short	0x0101


	//----- nvinfo : EIATTR_COOP_GROUP_MASK_REGIDS
	.align		4
        /*005c*/ 	.byte	0x04, 0x29
        /*005e*/ 	.short	(.L_3493 - .L_3492)


	//   ....[0]....
.L_3492:
        /*0060*/ 	.word	0xffffffff


	//   ....[1]....
        /*0064*/ 	.word	0xffffffff


	//   ....[2]....
        /*0068*/ 	.word	0xffffffff


	//   ....[3]....
        /*006c*/ 	.word	0xffffffff


	//   ....[4]....
        /*0070*/ 	.word	0xffffffff


	//   ....[5]....
        /*0074*/ 	.word	0xffffffff


	//   ....[6]....
        /*0078*/ 	.word	0xffffffff


	//   ....[7]....
        /*007c*/ 	.word	0xffffffff


	//   ....[8]....
        /*0080*/ 	.word	0xffffffff


	//   ....[9]....
        /*0084*/ 	.word	0xffffffff


	//   ....[10]....
        /*0088*/ 	.word	0x0500000f


	//   ....[11]....
        /*008c*/ 	.word	0x0500000f


	//   ....[12]....
        /*0090*/ 	.word	0x0500000f


	//   ....[13]....
        /*0094*/ 	.word	0x0500000f


	//   ....[14]....
        /*0098*/ 	.word	0x0500000f


	//   ....[15]....
        /*009c*/ 	.word	0x0500000f


	//   ....[16]....
        /*00a0*/ 	.word	0x0500000f


	//   ....[17]....
        /*00a4*/ 	.word	0x0500000f


	//   ....[18]....
        /*00a8*/ 	.word	0x0500000f


	//   ....[19]....
        /*00ac*/ 	.word	0x0500000f


	//----- nvinfo : EIATTR_COOP_GROUP_INSTR_OFFSETS
	.align		4
.L_3493:
        /*00b0*/ 	.byte	0x04, 0x28
        /*00b2*/ 	.short	(.L_3495 - .L_3494)


	//   ....[0]....
.L_3494:
        /*00b4*/ 	.word	0x00000c10


	//   ....[1]....
        /*00b8*/ 	.word	0x00000c50


	//   ....[2]....
        /*00bc*/ 	.word	0x00000c70


	//   ....[3]....
        /*00c0*/ 	.word	0x00000c90


	//   ....[4]....
        /*00c4*/ 	.word	0x00000cb0


	//   ....[5]....
        /*00c8*/ 	.word	0x000016d0


	//   ....[6]....
        /*00cc*/ 	.word	0x000016f0


	//   ....[7]....
        /*00d0*/ 	.word	0x00001710


	//   ....[8]....
        /*00d4*/ 	.word	0x00001730


	//   ....[9]....
        /*00d8*/ 	.word	0x00001750


	//   ....[10]....
        /*00dc*/ 	.word	0x00002c80


	//   ....[11]....
        /*00e0*/ 	.word	0x00002d00


	//   ....[12]....
        /*00e4*/ 	.word	0x00002d60


	//   ....[13]....
        /*00e8*/ 	.word	0x00002dc0


	//   ....[14]....
        /*00ec*/ 	.word	0x00002e20


	//   ....[15]....
        /*00f0*/ 	.word	0x000038b0


	//   ....[16]....
        /*00f4*/ 	.word	0x00003910


	//   ....[17]....
        /*00f8*/ 	.word	0x00003970


	//   ....[18]....
        /*00fc*/ 	.word	0x000039d0


	//   ....[19]....
        /*0100*/ 	.word	0x00003a30


	//----- nvinfo : EIATTR_VRC_CTA_INIT_COUNT
	.align		4
.L_3495:
        /*0104*/ 	.byte	0x02, 0x4a
	.zero		1
	.zero		1


	//----- nvinfo : EIATTR_SYSCALL_OFFSETS
	.align		4
        /*0108*/ 	.byte	0x04, 0x46
        /*010a*/ 	.short	(.L_3497 - .L_3496)


	//   ....[0]....
.L_3496:
        /*010c*/ 	.word	0x00000180


	//----- nvinfo : EIATTR_EXIT_INSTR_OFFSETS
	.align		4
.L_3497:
        /*0110*/ 	.byte	0x04, 0x1c
        /*0112*/ 	.short	(.L_3499 - .L_3498)


	//   ....[0]....
.L_3498:
        /*0114*/ 	.word	0x00000230


	//   ....[1]....
        /*0118*/ 	.word	0x00002c20


	//----- nvinfo : EIATTR_CRS_STACK_SIZE
	.align		4
.L_3499:
        /*011c*/ 	.byte	0x04, 0x1e
        /*011e*/ 	.short	(.L_3501 - .L_3500)
.L_3500:
        /*0120*/ 	.word	0x00000000


	//----- nvinfo : EIATTR_CBANK_PARAM_SIZE
	.align		4
.L_3501:
        /*0124*/ 	.byte	0x03, 0x19
        /*0126*/ 	.short	0x0030


	//----- nvinfo : EIATTR_PARAM_CBANK
	.align		4
        /*0128*/ 	.byte	0x04, 0x0a
        /*012a*/ 	.short	(.L_3503 - .L_3502)
	.align		4
.L_3502:
        /*012c*/ 	.word	index@(.nv.constant0._ZN7oneflow4cuda7softmax15SoftmaxWarpImplI10SimpleLoadI6__halffE11SimpleStoreIS4_fEfLi1ELi16ELi32ELi1ELb1ELNS1_9AlgorithmE0EEEvT_T0_ll)
        /*0130*/ 	.short	0x0380
        /*0132*/ 	.short	0x0030


	//----- nvinfo : EIATTR_SW_WAR
	.align		4
.L_3503:
        /*0134*/ 	.byte	0x04, 0x36
        /*0136*/ 	.short	(.L_3505 - .L_3504)
.L_3504:
        /*0138*/ 	.word	0x00000008
.L_3505:


//--------------------- .nv.info._ZN7oneflow4cuda7softmax15SoftmaxWarpImplI10SimpleLoadI6__halffE11SimpleStoreIS4_fEfLi1ELi16ELi32ELi1ELb0ELNS1_9AlgorithmE0EEEvT_T0_ll --------------------------
	.section	.nv.info._ZN7oneflow4cuda7softmax15SoftmaxWarpImplI10SimpleLoadI6__halffE11SimpleStoreIS4_fEfLi1ELi16ELi32ELi1ELb0ELNS1_9AlgorithmE0EEEvT_T0_ll,"",@"SHT_CUDA_INFO"
	.sectionflags	@""
	.align	4


	//----- nvinfo : EIATTR_CUDA_API_VERSION
	.align		4
        /*0000*/ 	.byte	0x04, 0x37
        /*0002*/ 	.short	(.L_3507 - .L_3506)
.L_3506:
        /*0004*/ 	.word	0x00000082


	//----- nvinfo : EIATTR_KPARAM_INFO
	.align		4
.L_3507:
        /*0008*/ 	.byte	0x04, 0x17
        /*000a*/ 	.short	(.L_3509 - .L_3508)
.L_3508:
        /*000c*/ 	.word	0x00000000
        /*0010*/ 	.short	0x0003
        /*0012*/ 	.short	0x0028
        /*0014*/ 	.byte	0x00, 0xf0, 0x21, 0x00


	//----- nvinfo : EIATTR_KPARAM_INFO
	.align		4
.L_3509:
        /*0018*/ 	.byte	0x04, 0x17
        /*001a*/ 	.short	(.L_3511 - .L_3510)
.L_3510:
        /*001c*/ 	.word	0x00000000
        /*0020*/ 	.short	0x0002
        /*0022*/ 	.short	0x0020
        /*0024*/ 	.byte	0x00, 0xf0, 0x21, 0x00


	//----- nvinfo : EIATTR_KPARAM_INFO
	.align		4
.L_3511:
        /*0028*/ 	.byte	0x04, 0x17
        /*002a*/ 	.short	(.L_3513 - .L_3512)
.L_3512:
        /*002c*/ 	.word	0x00000000
        /*0030*/ 	.short	0x0001
        /*0032*/ 	.short	0x0010
        /*0034*/ 	.byte	0x00, 0xf0, 0x41, 0x00


	//----- nvinfo : EIATTR_KPARAM_INFO
	.align		4
.L_3513:
        /*0038*/ 	.byte	0x04, 0x17
        /*003a*/ 	.short	(.L_3515 - .L_3514)
.L_3514:
        /*003c*/ 	.word	0x00000000
        /*0040*/ 	.short	0x0000
        /*0042*/ 	.short	0x0000
        /*0044*/ 	.byte	0x00, 0xf0, 0x41, 0x00


	//----- nvinfo : EIATTR_SPARSE_MMA_MASK
	.align		4
.L_3515:
        /*0048*/ 	.byte	0x03, 0x50
        /*004a*/ 	.short	0x0000


	//----- nvinfo : EIATTR_MAXREG_COUNT
	.align		4
        /*004c*/ 	.byte	0x03, 0x1b
        /*004e*/ 	.short	0x00ff


	//----- nvinfo : EIATTR_EXTERNS
	.align		4
        /*0050*/ 	.byte	0x04, 0x0f
        /*0052*/ 	.short	(.L_3517 - .L_3516)


	//   ....[0]....
	.align		4
.L_3516:
        /*0054*/ 	.word	index@(__assertfail)


	//----- nvinfo : EIATTR_MERCURY_ISA_VERSION
	.align		4
.L_3517:
        /*0058*/ 	.byte	0x03, 0x5f
        /*005a*/ 	.short	0x0101


	//----- nvinfo : EIATTR_COOP_GROUP_MASK_REGIDS
	.align		4
        /*005c*/ 	.byte	0x04, 0x29
        /*005e*/ 	.short	(.L_3519 - .L_3518)


	//   ....[0]....
.L_3518:
        /*0060*/ 	.word	0xffffffff


	//   ....[1]....
        /*0064*/ 	.word	0xffffffff


	//   ....[2]....
        /*0068*/ 	.word	0xffffffff


	//   ....[3]....
        /*006c*/ 	.word	0xffffffff


	//   ....[4]....
        /*0070*/ 	.word	0xffffffff


	//   ....[5]....
        /*0074*/ 	.word	0xffffffff


	//   ....[6]....
        /*0078*/ 	.word	0xffffffff


	//   ....[7]....
        /*007c*/ 	.word	0xffffffff


	//   ....[8]....
        /*0080*/ 	.word	0xffffffff


	//   ....[9]....
        /*0084*/ 	.word	0xffffffff


	//   ....[10]....
        /*0088*/ 	.word	0x0500000f


	//   ....[11]....
        /*008c*/ 	.word	0x0500000f


	//   ....[12]....
        /*0090*/ 	.word	0x0500000f


	//   ....[13]....
        /*0094*/ 	.word	0x0500000f


	//   ....[14]....
        /*0098*/ 	.word	0x0500000f


	//   ....[15]....
        /*009c*/ 	.word	0x0500000f


	//   ....[16]....
        /*00a0*/ 	.word	0x0500000f


	//   ....[17]....
        /*00a4*/ 	.word	0x0500000f


	//   ....[18]....
        /*00a8*/ 	.word	0x0500000f


	//   ....[19]....
        /*00ac*/ 	.word	0x0500000f


	//----- nvinfo : EIATTR_COOP_GROUP_INSTR_OFFSETS
	.align		4
.L_3519:
        /*00b0*/ 	.byte	0x04, 0x28
        /*00b2*/ 	.short	(.L_3521 - .L_3520)


	//   ....[0]....
.L_3520:
        /*00b4*/ 	.word	0x00000670


	//   ....[1]....
        /*00b8*/ 	.word	0x000006b0


	//   ....[2]....
        /*00bc*/ 	.word	0x000006d0


	//   ....[3]....
        /*00c0*/ 	.word	0x000006f0


	//   ....[4]....
        /*00c4*/ 	.word	0x00000710


	//   ....[5]....
        /*00c8*/ 	.word	0x00001130


	//   ....[6]....
        /*00cc*/ 	.word	0x00001150


	//   ....[7]....
        /*00d0*/ 	.word	0x00001170


	//   ....[8]....
        /*00d4*/ 	.word	0x00001190


	//   ....[9]....
        /*00d8*/ 	.word	0x000011b0


	//   ....[10]....
        /*00dc*/ 	.word	0x000023b0


	//   ....[11]....
        /*00e0*/ 	.word	0x00002430


	//   ....[12]....
        /*00e4*/ 	.word	0x00002490


	//   ....[13]....
        /*00e8*/ 	.word	0x000024f0


	//   ....[14]....
        /*00ec*/ 	.word	0x00002550


	//   ....[15]....
        /*00f0*/ 	.word	0x00002fe0


	//   ....[16]....
        /*00f4*/ 	.word	0x00003040


	//   ....[17]....
        /*00f8*/ 	.word	0x000030a0


	//   ....[18]....
        /*00fc*/ 	.word	0x00003100


	//   ....[19]....
        /*0100*/ 	.word	0x00003160


	//----- nvinfo : EIATTR_VRC_CTA_INIT_COUNT
	.align		4
.L_3521:
        /*0104*/ 	.byte	0x02, 0x4a
	.zero		1
	.zero		1


	//----- nvinfo : EIATTR_SYSCALL_OFFSETS
	.align		4
        /*0108*/ 	.byte	0x04, 0x46
        /*010a*/ 	.short	(.L_3523 - .L_3522)


	//   ....[0]....
.L_3522:
        /*010c*/ 	.word	0x00000170


	//----- nvinfo : EIATTR_EXIT_INSTR_OFFSETS
	.align		4
.L_3523:
        /*0110*/ 	.byte	0x04, 0x1c
        /*0112*/ 	.short	(.L_3525 - .L_3524)


	//   ....[0]....
.L_3524:
        /*0114*/ 	.word	0x00000220


	//   ....[1]....
        /*0118*/ 	.word	0x00002350


	//----- nvinfo : EIATTR_CRS_STACK_SIZE
	.align		4
.L_3525:
        /*011c*/ 	.byte	0x04, 0x1e
        /*011e*/ 	.short	(.L_3527 - .L_3526)
.L_3526:
        /*0120*/ 	.word	0x00000000


	//----- nvinfo : EIATTR_CBANK_PARAM_SIZE
	.align		4
.L_3527:
        /*0124*/ 	.byte	0x03, 0x19
        /*0126*/ 	.short	0x0030


	//----- nvinfo : EIATTR_PARAM_CBANK
	.align		4
        /*0128*/ 	.byte	0x04, 0x0a
        /*012a*/ 	.short	(.L_3529 - .L_3528)
	.align		4
.L_3528:
        /*012c*/ 	.word	index@(.nv.constant0._ZN7oneflow4cuda7softmax15SoftmaxWarpImplI10SimpleLoadI6__halffE11SimpleStoreIS4_fEfLi1ELi16ELi32ELi1ELb0ELNS1_9AlgorithmE0EEEvT_T0_ll)
        /*0130*/ 	.short	0x0380
        /*0132*/ 	.short	0x0030


	//----- nvinfo : EIATTR_SW_WAR
	.align		4
.L_3529:
        /*0134*/ 	.byte	0x04, 0x36
        /*0136*/ 	.short	(.L_3531 - .L_3530)
.L_3530:
        /*0138*/ 	.word	0x00000008
.L_3531:


//--------------------- .nv.info._ZN7oneflow4cuda7softmax15SoftmaxWarpImplI10SimpleLoadI6__halffE11SimpleStoreIS4_fEfLi1ELi15ELi32ELi1ELb1ELNS1_9AlgorithmE0EEEvT_T0_ll --------------------------
	.section	.nv.info._ZN7oneflow4cuda7softmax15SoftmaxWarpImplI10SimpleLoadI6__halffE11SimpleStoreIS4_fEfLi1ELi15ELi32ELi1ELb1ELNS1_9AlgorithmE0EEEvT_T0_ll,"",@"SHT_CUDA_INFO"
	.sectionflags	@""
	.align	4


	//----- nvinfo : EIATTR_CUDA_API_VERSION
	.align		4
        /*0000*/ 	.byte	0x04, 0x37
        /*0002*/ 	.short	(.L_3533 - .L_3532)
.L_3532:
        /*0004*/ 	.word	0x00000082


	//----- nvinfo : EIATTR_KPARAM_INFO
	.align		4
.L_3533:
        /*0008*/ 	.byte	0x04, 0x17
        /*000a*/ 	.short	(.L_3535 - .L_3534)
.L_3534:
        /*000c*/ 	.word	0x00000000
        /*0010*/ 	.short	0x0003
        /*0012*/ 	.short	0x0028
        /*0014*/ 	.byte	0x00, 0xf0, 0x21, 0x00


	//----- nvinfo : EIATTR_KPARAM_INFO
	.align		4
.L_3535:
        /*0018*/ 	.byte	0x04, 0x17
        /*001a*/ 	.short	(.L_3537 - .L_3536)
.L_3536:
        /*001c*/ 	.word	0x00000000
        /*0020*/ 	.short	0x0002
        /*0022*/ 	.short	0x0020
        /*0024*/ 	.byte	0x00, 0xf0, 0x21, 0x00


	//----- nvinfo : EIATTR_KPARAM_INFO
	.align		4
.L_3537:
        /*0028*/ 	.byte	0x04, 0x17
        /*002a*/ 	.short	(.L_3539 - .L_3538)
.L_3538:
        /*002c*/ 	.word	0x00000000
        /*0030*/ 	.short	0x0001
        /*0032*/ 	.short	0x0010
        /*0034*/ 	.byte	0x00, 0xf0, 0x41, 0x00


	//----- nvinfo : EIATTR_KPARAM_INFO
	.align		4
.L_3539:
        /*0038*/ 	.byte	0x04, 0x17
        /*003a*/ 	.short	(.L_3541 - .L_3540)
.L_3540:
        /*003c*/ 	.word	0x00000000
        /*0040*/ 	.short	0x0000
        /*0042*/ 	.short	0x0000
        /*0044*/ 	.byte	0x00, 0xf0, 0x41, 0x00


	//----- nvinfo : EIATTR_SPARSE_MMA_MASK
	.align		4
.L_3541:
        /*0048*/ 	.byte	0x03, 0x50
        /*004a*/ 	.short	0x0000


	//----- nvinfo : EIATTR_MAXREG_COUNT
	.align		4
        /*004c*/ 	.byte	0x03, 0x1b
        /*004e*/ 	.short	0x00ff


	//----- nvinfo : EIATTR_EXTERNS
	.align		4
        /*0050*/ 	.byte	0x04, 0x0f
        /*0052*/ 	.short	(.L_3543 - .L_3542)


	//   ....[0]....
	.align		4
.L_3542:
        /*0054*/ 	.word	index@(__assertfail)


	//----- nvinfo : EIATTR_MERCURY_ISA_VERSION
	.align		4
.L_3543:
        /*0058*/ 	.byte	0x03, 0x5f
        /*005a*/ 	.short	0x0101


	//----- nvinfo : EIATTR_COOP_GROUP_MASK_REGIDS
	.align		4
        /*005c*/ 	.byte	0x04, 0x29
        /*005e*/ 	.short	(.L_3545 - .L_3544)


	//   ....[0]....
.L_3544:
        /*0060*/ 	.word	0xffffffff


	//   ....[1]....
        /*0064*/ 	.word	0xffffffff


	//   ....[2]....
        /*0068*/ 	.word	0xffffffff


	//   ....[3]....
        /*006c*/ 	.word	0xffffffff


	//   ....[4]....
        /*0070*/ 	.word	0xffffffff


	//   ....[5]....
        /*0074*/ 	.word	0xffffffff


	//   ....[6]....
        /*0078*/ 	.word	0xffffffff


	//   ....[7]....
        /*007c*/ 	.word	0xffffffff


	//   ....[8]....
        /*0080*/ 	.word	0xffffffff


	//   ....[9]....
        /*0084*/ 	.word	0xffffffff


	//   ....[10]....
        /*0088*/ 	.word	0x0500000f


	//   ....[11]....
        /*008c*/ 	.word	0x0500000f


	//   ....[12]....
        /*0090*/ 	.word	0x0500000f


	//   ....[13]....
        /*0094*/ 	.word	0x0500000f


	//   ....[14]....
        /*0098*/ 	.word	0x0500000f


	//   ....[15]....
        /*009c*/ 	.word	0x0500000f


	//   ....[16]....
        /*00a0*/ 	.word	0x0500000f


	//   ....[17]....
        /*00a4*/ 	.word	0x0500000f


	//   ....[18]....
        /*00a8*/ 	.word	0x0500000f


	//   ....[19]....
        /*00ac*/ 	.word	0x0500000f


	//----- nvinfo : EIATTR_COOP_GROUP_INSTR_OFFSETS
	.align		4
.L_3545:
        /*00b0*/ 	.byte	0x04, 0x28
        /*00b2*/ 	.short	(.L_3547 - .L_3546)


	//   ....[0]....
.L_3546:
        /*00b4*/ 	.word	0x00000b80


	//   ....[1]....
        /*00b8*/ 	.word	0x00000bc0


	//   ....[2]....
        /*00bc*/ 	.word	0x00000be0


	//   ....[3]....
        /*00c0*/ 	.word	0x00000c00


	//   ....[4]....
        /*00c4*/ 	.word	0x00000c20


	//   ....[5]....
        /*00c8*/ 	.word	0x000015a0


	//   ....[6]....
        /*00cc*/ 	.word	0x000015c0


	//   ....[7]....
        /*00d0*/ 	.word	0x000015e0


	//   ....[8]....
        /*00d4*/ 	.word	0x00001600


	//   ....[9]....
        /*00d8*/ 	.word	0x00001620


	//   ....[10]....
        /*00dc*/ 	.word	0x00002a00


	//   ....[11]....
        /*00e0*/ 	.word	0x00002a80


	//   ....[12]....
        /*00e4*/ 	.word	0x00002ae0


	//   ....[13]....
        /*00e8*/ 	.word	0x00002b40


	//   ....[14]....
        /*00ec*/ 	.word	0x00002ba0


	//   ....[15]....
        /*00f0*/ 	.word	0x00003590


	//   ....[16]....
        /*00f4*/ 	.word	0x000035f0


	//   ....[17]....
        /*00f8*/ 	.word	0x00003650


	//   ....[18]....
        /*00fc*/ 	.word	0x000036b0


	//   ....[19]....
        /*0100*/ 	.word	0x00003710


	//----- nvinfo : EIATTR_VRC_CTA_INIT_COUNT
	.align		4
.L_3547:
        /*0104*/ 	.byte	0x02, 0x4a
	.zero		1
	.zero		1


	//----- nvinfo : EIATTR_SYSCALL_OFFSETS
	.align		4
        /*0108*/ 	.byte	0x04, 0x46
        /*010a*/ 	.short	(.L_3549 - .L_3548)


	//   ....[0]....
.L_3548:
        /*010c*/ 	.word	0x00000180


	//----- nvinfo : EIATTR_EXIT_INSTR_OFFSETS
	.align		4
.L_3549:
        /*0110*/ 	.byte	0x04, 0x1c
        /*0112*/ 	.short	(.L_3551 - .L_3550)


	//   ....[0]....
.L_3550:
        /*0114*/ 	.word	0x00000230


	//   ....[1]....
        /*0118*/ 	.word	0x000029a0


	//----- nvinfo : EIATTR_CRS_STACK_SIZE
	.align		4
.L_3551:
        /*011c*/ 	.byte	0x04, 0x1e
        /*011e*/ 	.short	(.L_3553 - .L_3552)
.L_3552:
        /*0120*/ 	.word	0x00000000


	//----- nvinfo : EIATTR_CBANK_PARAM_SIZE
	.align		4
.L_3553:
        /*0124*/ 	.byte	0x03, 0x19
        /*0126*/ 	.short	0x0030


	//----- nvinfo : EIATTR_PARAM_CBANK
	.align		4
        /*0128*/ 	.byte	0x04, 0x0a
        /*012a*/ 	.short	(.L_3555 - .L_3554)
	.align		4
.L_3554:
        /*012c*/ 	.word	index@(.nv.constant0._ZN7oneflow4cuda7softmax15SoftmaxWarpImplI10SimpleLoadI6__halffE11SimpleStoreIS4_fEfLi1ELi15ELi32ELi1ELb1ELNS1_9AlgorithmE0EEEvT_T0_ll)
        /*0130*/ 	.short	0x0380
        /*0132*/ 	.short	0x0030


	//----- nvinfo : EIATTR_SW_WAR
	.align		4
.L_3555:
        /*0134*/ 	.byte	0x04, 0x36
        /*0136*/ 	.short	(.L_3557 - .L_3556)
.L_3556:
        /*0138*/ 	.word	0x00000008
.L_3557:


//--------------------- .nv.info._ZN7oneflow4cuda7softmax15SoftmaxWarpImplI10SimpleLoadI6__halffE11SimpleStoreIS4_fEfLi1ELi15ELi32ELi1ELb0ELNS1_9AlgorithmE0EEEvT_T0_ll --------------------------
	.section	.nv.info._ZN7oneflow4cuda7softmax15SoftmaxWarpImplI10SimpleLoadI6__halffE11SimpleStoreIS4_fEfLi1ELi15ELi32ELi1ELb0ELNS1_9AlgorithmE0EEEvT_T0_ll,"",@"SHT_CUDA_INFO"
	.sectionflags	@""
	.align	4


	//----- nvinfo : EIATTR_CUDA_API_VERSION
	.align		4
        /*0000*/ 	.byte	0x04, 0x37
        /*0002*/ 	.short	(.L_3559 - .L_3558)
.L_3558:
        /*0004*/ 	.word	0x00000082


	//----- nvinfo : EIATTR_KPARAM_INFO
	.align		4
.L_3559:
        /*0008*/ 	.byte	0x04, 0x17
        /*000a*/ 	.short	(.L_3561 - .L_3560)
.L_3560:
        /*000c*/ 	.word	0x00000000
        /*0010*/ 	.short	0x0003
        /*0012*/ 	.short	0x0028
        /*0014*/ 	.byte	0x00, 0xf0, 0x21, 0x00


	//----- nvinfo : EIATTR_KPARAM_INFO
	.align		4
.L_3561:
        /*0018*/ 	.byte	0x04, 0x17
        /*001a*/ 	.short	(.L_3563 - .L_3562)
.L_3562:
        /*001c*/ 	.word	0x00000000
        /*0020*/ 	.short	0x0002
        /*0022*/ 	.short	0x0020
        /*0024*/ 	.byte	0x00, 0xf0, 0x21, 0x00


	//----- nvinfo : EIATTR_KPARAM_INFO
	.align		4
.L_3563:
        /*0028*/ 	.byte	0x04, 0x17
        /*002a*/ 	.short	(.L_3565 - .L_3564)
.L_3564:
        /*002c*/ 	.word	0x00000000
        /*0030*/ 	.short	0x0001
        /*0032*/ 	.short	0x0010
        /*0034*/ 	.byte	0x00, 0xf0, 0x41, 0x00


	//----- nvinfo : EIATTR_KPARAM_INFO
	.align		4
.L_3565:
        /*0038*/ 	.byte	0x04, 0x17
        /*003a*/ 	.short	(.L_3567 - .L_3566)
.L_3566:
        /*003c*/ 	.word	0x00000000
        /*0040*/ 	.short	0x0000
        /*0042*/ 	.short	0x0000
        /*0044*/ 	.byte	0x00, 0xf0, 0x41, 0x00


	//----- nvinfo : EIATTR_SPARSE_MMA_MASK
	.align		4
.L_3567:
        /*0048*/ 	.byte	0x03, 0x50
        /*004a*/ 	.short	0x0000


	//----- nvinfo : EIATTR_MAXREG_COUNT
	.align		4
        /*004c*/ 	.byte	0x03, 0x1b
        /*004e*/ 	.short	0x00ff


	//----- nvinfo : EIATTR_EXTERNS
	.align		4
        /*0050*/ 	.byte	0x04, 0x0f
        /*0052*/ 	.short	(.L_3569 - .L_3568)


	//   ....[0]....
	.align		4
.L_3568:
        /*0054*/ 	.word	index@(__assertfail)


	//----- nvinfo : EIATTR_MERCURY_ISA_VERSION
	.align		4
.L_3569:
        /*0058*/ 	.byte	0x03, 0x5f
        /*005a*/ 	.short	0x0101


	//----- nvinfo : EIATTR_COOP_GROUP_MASK_REGIDS
	.align		4
        /*005c*/ 	.byte	0x04, 0x29
        /*005e*/ 	.short	(.L_3571 - .L_3570)


	//   ....[0]....
.L_3570:
        /*0060*/ 	.word	0xffffffff


	//   ....[1]....
        /*0064*/ 	.word	0xffffffff


	//   ....[2]....
        /*0068*/ 	.word	0xffffffff


	//   ....[3]....
        /*006c*/ 	.word	0xffffffff


	//   ....[4]....
        /*0070*/ 	.word	0xffffffff


	//   ....[5]....
        /*0074*/ 	.word	0xffffffff


	//   ....[6]....
        /*0078*/ 	.word	0xffffffff


	//   ....[7]....
        /*007c*/ 	.word	0xffffffff


	//   ....[8]....
        /*0080*/ 	.word	0xffffffff


	//   ....[9]....
        /*0084*/ 	.word	0xffffffff


	//   ....[10]....
        /*0088*/ 	.word	0x0500000f


	//   ....[11]....
        /*008c*/ 	.word	0x0500000f


	//   ....[12]....
        /*0090*/ 	.word	0x0500000f


	//   ....[13]....
        /*0094*/ 	.word	0x0500000f


	//   ....[14]....
        /*0098*/ 	.word	0x0500000f


	//   ....[15]....
        /*009c*/ 	.word	0x0500000f


	//   ....[16]....
        /*00a0*/ 	.word	0x0500000f


	//   ....[17]....
        /*00a4*/ 	.word	0x0500000f


	//   ....[18]....
        /*00a8*/ 	.word	0x0500000f


	//   ....[19]....
        /*00ac*/ 	.word	0x0500000f


	//----- nvinfo : EIATTR_COOP_GROUP_INSTR_OFFSETS
	.align		4
.L_3571:
        /*00b0*/ 	.byte	0x04, 0x28
        /*00b2*/ 	.short	(.L_3573 - .L_3572)


	//   ....[0]....
.L_3572:
        /*00b4*/ 	.word	0x00000640


	//   ....[1]....
        /*00b8*/ 	.word	0x00000680


	//   ....[2]....
        /*00bc*/ 	.word	0x000006a0


	//   ....[3]....
        /*00c0*/ 	.word	0x000006c0


	//   ....[4]....
        /*00c4*/ 	.word	0x000006e0


	//   ....[5]....
        /*00c8*/ 	.word	0x00001060


	//   ....[6]....
        /*00cc*/ 	.word	0x00001080


	//   ....[7]....
        /*00d0*/ 	.word	0x000010a0


	//   ....[8]....
        /*00d4*/ 	.word	0x000010c0


	//   ....[9]....
        /*00d8*/ 	.word	0x000010e0


	//   ....[10]....
        /*00dc*/ 	.word	0x000022d0


	//   ....[11]....
        /*00e0*/ 	.word	0x00002350


	//   ....[12]....
        /*00e4*/ 	.word	0x000023b0


	//   ....[13]....
        /*00e8*/ 	.word	0x00002410


	//   ....[14]....
        /*00ec*/ 	.word	0x00002470


	//   ....[15]....
        /*00f0*/ 	.word	0x00002e60


	//   ....[16]....
        /*00f4*/ 	.word	0x00002ec0


	//   ....[17]....
        /*00f8*/ 	.word	0x00002f20


	//   ....[18]....
        /*00fc*/ 	.word	0x00002f80


	//   ....[19]....
        /*0100*/ 	.word	0x00002fe0


	//----- nvinfo : EIATTR_VRC_CTA_INIT_COUNT
	.align		4
.L_3573:
        /*0104*/ 	.byte	0x02, 0x4a
	.zero		1
	.zero		1


	//----- nvinfo : EIATTR_SYSCALL_OFFSETS
	.align		4
        /*0108*/ 	.byte	0x04, 0x46
        /*010a*/ 	.short	(.L_3575 - .L_3574)


	//   ....[0]....
.L_3574:
        /*010c*/ 	.word	0x00000170


	//----- nvinfo : EIATTR_EXIT_INSTR_OFFSETS
	.align		4
.L_3575:
        /*0110*/ 	.byte	0x04, 0x1c
        /*0112*/ 	.short	(.L_3577 - .L_3576)


	//   ....[0]....
.L_3576:
        /*0114*/ 	.word	0x00000220


	//   ....[1]....
        /*0118*/ 	.word	0x00002270


	//----- nvinfo : EIATTR_CRS_STACK_SIZE
	.align		4
.L_3577:
        /*011c*/ 	.byte	0x04, 0x1e
        /*011e*/ 	.short	(.L_3579 - .L_3578)
.L_3578:
        /*0120*/ 	.word	0x00000000


	//----- nvinfo : EIATTR_CBANK_PARAM_SIZE
	.align		4
.L_3579:
        /*0124*/ 	.byte	0x03, 0x19
        /*0126*/ 	.short	0x0030


	//----- nvinfo : EIATTR_PARAM_CBANK
	.align		4
        /*0128*/ 	.byte	0x04, 0x0a
        /*012a*/ 	.short	(.L_3581 - .L_3580)
	.align		4
.L_3580:
        /*012c*/ 	.word	index@(.nv.constant0._ZN7oneflow4cuda7softmax15SoftmaxWarpImplI10SimpleLoadI6__halffE11SimpleStoreIS4_fEfLi1ELi15ELi32ELi1ELb0ELNS1_9AlgorithmE0EEEvT_T0_ll)
        /*0130*/ 	.short	0x0380
        /*0132*/ 	.short	0x0030


	//----- nvinfo : EIATTR_SW_WAR
	.align		4
.L_3581:
        /*0134*/ 	.byte	0x04, 0x36
        /*0136*/ 	.short	(.L_3583 - .L_3582)
.L_3582:
        /*0138*/ 	.word	0x00000008
.L_3583:


//--------------------- .nv.info._ZN7oneflow4cuda7softmax15SoftmaxWarpImplI10SimpleLoadI6__halffE11SimpleStoreIS4_fEfLi1ELi14ELi32ELi1ELb1ELNS1_9AlgorithmE0EEEvT_T0_ll --------------------------
	.section	.nv.info._ZN7oneflow4cuda7softmax15SoftmaxWarpImplI10SimpleLoadI6__halffE11SimpleStoreIS4_fEfLi1ELi14ELi32ELi1ELb1ELNS1_9AlgorithmE0EEEvT_T0_ll,"",@"SHT_CUDA_INFO"
	.sectionflags	@""
	.align	4


	//----- nvinfo : EIATTR_CUDA_API_VERSION
	.align		4
        /*0000*/ 	.byte	0x04, 0x37
        /*0002*/ 	.short	(.L_3585 - .L_3584)
.L_3584:
        /*0004*/ 	.word	0x00000082


	//----- nvinfo : EIATTR_KPARAM_INFO
	.align		4
.L_3585:
        /*0008*/ 	.byte	0x04, 0x17
        /*000a*/ 	.short	(.L_3587 - .L_3586)
.L_3586:
        /*000c*/ 	.word	0x00000000
        /*0010*/ 	.short	0x0003
        /*0012*/ 	.short	0x0028
        /*0014*/ 	.byte	0x00, 0xf0, 0x21, 0x00


	//----- nvinfo : EIATTR_KPARAM_INFO
	.align		4
.L_3587:
        /*0018*/ 	.byte	0x04, 0x17
        /*001a*/ 	.short	(.L_3589 - .L_3588)
.L_3588:
        /*001c*/ 	.word	0x00000000
        /*0020*/ 	.short	0x0002
        /*0022*/ 	.short	0x0020
        /*0024*/ 	.byte	0x00, 0xf0, 0x21, 0x00


	//----- nvinfo : EIATTR_KPARAM_INFO
	.align		4
.L_3589:
        /*0028*/ 	.byte	0x04, 0x17
        /*002a*/ 	.short	(.L_3591 - .L_3590)
.L_3590:
        /*002c*/ 	.word	0x00000000
        /*0030*/ 	.short	0x0001
        /*0032*/ 	.short	0x0010
        /*0034*/ 	.byte	0x00, 0xf0, 0x41, 0x00


	//----- nvinfo : EIATTR_KPARAM_INFO
	.align		4
.L_3591:
        /*0038*/ 	.byte	0x04, 0x17
        /*003a*/ 	.short	(.L_3593 - .L_3592)
.L_3592:
        /*003c*/ 	.word	0x00000000
        /*0040*/ 	.short	0x0000
        /*0042*/ 	.short	0x0000
        /*0044*/ 	.byte	0x00, 0xf0, 0x41, 0x00


	//----- nvinfo : EIATTR_SPARSE_MMA_MASK
	.align		4
.L_3593:
        /*0048*/ 	.byte	0x03, 0x50
        /*004a*/ 	.short	0x0000


	//----- nvinfo : EIATTR_MAXREG_COUNT
	.align		4
        /*004c*/ 	.byte	0x03, 0x1b
        /*004e*/ 	.short	0x00ff


	//----- nvinfo : EIATTR_EXTERNS
	.align		4
        /*0050*/ 	.byte	0x04, 0x0f
        /*0052*/ 	.short	(.L_3595 - .L_3594)


	//   ....[0]....
	.align		4
.L_3594:
        /*0054*/ 	.word	index@(__assertfail)


	//----- nvinfo : EIATTR_MERCURY_ISA_VERSION
	.align		4
.L_3595:
        /*0058*/ 	.byte	0x03, 0x5f
        /*005a*/ 	.short	0x0101


	//----- nvinfo : EIATTR_COOP_GROUP_MASK_REGIDS
	.align		4
        /*005c*/ 	.byte	0x04, 0x29
        /*005e*/ 	.short	(.L_3597 - .L_3596)


	//   ....[0]....
.L_3596:
        /*0060*/ 	.word	0xffffffff


	//   ....[1]....
        /*0064*/ 	.word	0xffffffff


	//   ....[2]....
        /*0068*/ 	.word	0xffffffff


	//   ....[3]....
        /*006c*/ 	.word	0xffffffff


	//   ....[4]....
        /*0070*/ 	.word	0xffffffff


	//   ....[5]....
        /*0074*/ 	.word	0xffffffff


	//   ....[6]....
        /*0078*/ 	.word	0xffffffff


	//   ....[7]....
        /*007c*/ 	.word	0xffffffff


	//   ....[8]....
        /*0080*/ 	.word	0xffffffff


	//   ....[9]....
        /*0084*/ 	.word	0xffffffff


	//   ....[10]....
        /*0088*/ 	.word	0x0500000f


	//   ....[11]....
        /*008c*/ 	.word	0x0500000f


	//   ....[12]....
        /*0090*/ 	.word	0x0500000f


	//   ....[13]....
        /*0094*/ 	.word	0x0500000f


	//   ....[14]....
        /*0098*/ 	.word	0x0500000f


	//   ....[15]....
        /*009c*/ 	.word	0x0500000f


	//   ....[16]....
        /*00a0*/ 	.word	0x0500000f


	//   ....[17]....
        /*00a4*/ 	.word	0x0500000f


	//   ....[18]....
        /*00a8*/ 	.word	0x0500000f


	//   ....[19]....
        /*00ac*/ 	.word	0x0500000f


	//----- nvinfo : EIATTR_COOP_GROUP_INSTR_OFFSETS
	.align		4
.L_3597:
        /*00b0*/ 	.byte	0x04, 0x28
        /*00b2*/ 	.short	(.L_3599 - .L_3598)


	//   ....[0]....
.L_3598:
        /*00b4*/ 	.word	0x00000af0


	//   ....[1]....
        /*00b8*/ 	.word	0x00000b30


	//   ....[2]....
        /*00bc*/ 	.word	0x00000b50


	//   ....[3]....
        /*00c0*/ 	.word	0x00000b70


	//   ....[4]....
        /*00c4*/ 	.word	0x00000b90


	//   ....[5]....
        /*00c8*/ 	.word	0x00001470


	//   ....[6]....
        /*00cc*/ 	.word	0x00001490


	//   ....[7]....
        /*00d0*/ 	.word	0x000014b0


	//   ....[8]....
        /*00d4*/ 	.word	0x000014d0


	//   ....[9]....
        /*00d8*/ 	.word	0x000014f0


	//   ....[10]....
        /*00dc*/ 	.word	0x00002790


	//   ....[11]....
        /*00e0*/ 	.word	0x00002810


	//   ....[12]....
        /*00e4*/ 	.word	0x00002870


	//   ....[13]....
        /*00e8*/ 	.word	0x000028d0


	//   ....[14]....
        /*00ec*/ 	.word	0x00002930


	//   ....[15]....
        /*00f0*/ 	.word	0x00003280


	//   ....[16]....
        /*00f4*/ 	.word	0x000032e0


	//   ....[17]....
        /*00f8*/ 	.word	0x00003340


	//   ....[18]....
        /*00fc*/ 	.word	0x000033a0


	//   ....[19]....
        /*0100*/ 	.word	0x00003400


	//----- nvinfo : EIATTR_VRC_CTA_INIT_COUNT
	.align		4
.L_3599:
        /*0104*/ 	.byte	0x02, 0x4a
	.zero		1
	.zero		1


	//----- nvinfo : EIATTR_SYSCALL_OFFSETS
	.align		4
        /*0108*/ 	.byte	0x04, 0x46
        /*010a*/ 	.short	(.L_3601 - .L_3600)


	//   ....[0]....
.L_3600:
        /*010c*/ 	.word	0x00000180


	//----- nvinfo : EIATTR_EXIT_INSTR_OFFSETS
	.align		4
.L_3601:
        /*0110*/ 	.byte	0x04, 0x1c
        /*0112*/ 	.short	(.L_3603 - .L_3602)


	//   ....[0]....
.L_3602:
        /*0114*/ 	.word	0x00000210


	//   ....[1]....
        /*0118*/ 	.word	0x00002730


	//----- nvinfo : EIATTR_CRS_STACK_SIZE
	.align		4
.L_3603:
        /*011c*/ 	.byte	0x04, 0x1e
        /*011e*/ 	.short	(.L_3605 - .L_3604)
.L_3604:
        /*0120*/ 	.word	0x00000000


	//----- nvinfo : EIATTR_CBANK_PARAM_SIZE
	.align		4
.L_3605:
        /*0124*/ 	.byte	0x03, 0x19
        /*0126*/ 	.short	0x0030


	//----- nvinfo : EIATTR_PARAM_CBANK
	.align		4
        /*0128*/ 	.byte	0x04, 0x0a
        /*012a*/ 	.short	(.L_3607 - .L_3606)
	.align		4
.L_3606:
        /*012c*/ 	.word	index@(.nv.constant0._ZN7oneflow4cuda7softmax15SoftmaxWarpImplI10SimpleLoadI6__halffE11SimpleStoreIS4_fEfLi1ELi14ELi32ELi1ELb1ELNS1_9AlgorithmE0EEEvT_T0_ll)
        /*0130*/ 	.short	0x0380
        /*0132*/ 	.short	0x0030


	//----- nvinfo : EIATTR_SW_WAR
	.align		4
.L_3607:
        /*0134*/ 	.byte	0x04, 0x36
        /*0136*/ 	.short	(.L_3609 - .L_3608)
.L_3608:
        /*0138*/ 	.word	0x00000008
.L_3609:


//--------------------- .nv.info._ZN7oneflow4cuda7softmax15SoftmaxWarpImplI10SimpleLoadI6__halffE11SimpleStoreIS4_fEfLi1ELi14ELi32ELi1ELb0ELNS1_9AlgorithmE0EEEvT_T0_ll --------------------------
	.section	.nv.info._ZN7oneflow4cuda7softmax15SoftmaxWarpImplI10SimpleLoadI6__halffE11SimpleStoreIS4_fEfLi1ELi14ELi32ELi1ELb0ELNS1_9AlgorithmE0EEEvT_T0_ll,"",@"SHT_CUDA_INFO"
	.sectionflags	@""
	.align	4


	//----- nvinfo : EIATTR_CUDA_API_VERSION
	.align		4
        /*0000*/ 	.byte	0x04, 0x37
        /*0002*/ 	.short	(.L_3611 - .L_3610)
.L_3610:
        /*0004*/ 	.word	0x00000082


	//----- nvinfo : EIATTR_KPARAM_INFO
	.align		4
.L_3611:
        /*0008*/ 	.byte	0x04, 0x17
        /*000a*/ 	.short	(.L_3613 - .L_3612)
.L_3612:
        /*000c*/ 	.word	0x00000000
        /*0010*/ 	.short	0x0003
        /*0012*/ 	.short	0x0028
        /*0014*/ 	.byte	0x00, 0xf0, 0x21, 0x00


	//----- nvinfo : EIATTR_KPARAM_INFO
	.align		4
.L_3613:
        /*0018*/ 	.byte	0x04, 0x17
        /*001a*/ 	.short	(.L_3615 - .L_3614)
.L_3614:
        /*001c*/ 	.word	0x00000000
        /*0020*/ 	.short	0x0002
        /*0022*/ 	.short	0x0020
        /*0024*/ 	.byte	0x00, 0xf0, 0x21, 0x00


	//----- nvinfo : EIATTR_KPARAM_INFO
	.align		4
.L_3615:
        /*0028*/ 	.byte	0x04, 0x17
        /*002a*/ 	.short	(.L_3617 - .L_3616)
.L_3616:
        /*002c*/ 	.word	0x00000000
        /*0030*/ 	.short	0x0001
        /*0032*/ 	.short	0x0010
        /*0034*/ 	.byte	0x00, 0xf0, 0x41, 0x00


	//----- nvinfo : EIATTR_KPARAM_INFO
	.align		4
.L_3617:
        /*0038*/ 	.byte	0x04, 0x17
        /*003a*/ 	.short	(.L_3619 - .L_3618)
.L_3618:
        /*003c*/ 	.word	0x00000000
        /*0040*/ 	.short	0x0000
        /*0042*/ 	.short	0x0000
        /*0044*/ 	.byte	0x00, 0xf0, 0x41, 0x00


	//----- nvinfo : EIATTR_SPARSE_MMA_MASK
	.align		4
.L_3619:
        /*0048*/ 	.byte	0x03, 0x50
        /*004a*/ 	.short	0x0000


	//----- nvinfo : EIATTR_MAXREG_COUNT
	.align		4
        /*004c*/ 	.byte	0x03, 0x1b
        /*004e*/ 	.short	0x00ff


	//----- nvinfo : EIATTR_EXTERNS
	.align		4
        /*0050*/ 	.byte	0x04, 0x0f
        /*0052*/ 	.short	(.L_3621 - .L_3620)


	//   ....[0]....
	.align		4
.L_3620:
        /*0054*/ 	.word	index@(__assertfail)


	//----- nvinfo : EIATTR_MERCURY_ISA_VERSION
	.align		4
.L_3621:
        /*0058*/ 	.byte	0x03, 0x5f
        /*005a*/ 	.short	0x0101


	//----- nvinfo : EIATTR_COOP_GROUP_MASK_REGIDS
	.align		4
        /*005c*/ 	.byte	0x04, 0x29
        /*005e*/ 	.short	(.L_3623 - .L_3622)


	//   ....[0]....
.L_3622:
        /*0060*/ 	.word	0xffffffff


	//   ....[1]....
        /*0064*/ 	.word	0xffffffff


	//   ....[2]....
        /*0068*/ 	.word	0xffffffff


	//   ....[3]....
        /*006c*/ 	.word	0xffffffff


	//   ....[4]....
        /*0070*/ 	.word	0xffffffff


	//   ....[5]....
        /*0074*/ 	.word	0xffffffff


	//   ....[6]....
        /*0078*/ 	.word	0xffffffff


	//   ....[7]....
        /*007c*/ 	.word	0xffffffff


	//   ....[8]....
        /*0080*/ 	.word	0xffffffff


	//   ....[9]....
        /*0084*/ 	.word	0xffffffff


	//   ....[10]....
        /*0088*/ 	.word	0x0500000f


	//   ....[11]....
        /*008c*/ 	.word	0x0500000f


	//   ....[12]....
        /*0090*/ 	.word	0x0500000f


	//   ....[13]....
        /*0094*/ 	.word	0x0500000f


	//   ....[14]....
        /*0098*/ 	.word	0x0500000f


	//   ....[15]....
        /*009c*/ 	.word	0x0500000f


	//   ....[16]....
        /*00a0*/ 	.word	0x0500000f


	//   ....[17]....
        /*00a4*/ 	.word	0x0500000f


	//   ....[18]....
        /*00a8*/ 	.word	0x0500000f


	//   ....[19]....
        /*00ac*/ 	.word	0x0500000f


	//----- nvinfo : EIATTR_COOP_GROUP_INSTR_OFFSETS
	.align		4
.L_3623:
        /*00b0*/ 	.byte	0x04, 0x28
        /*00b2*/ 	.short	(.L_3625 - .L_3624)


	//   ....[0]....
.L_3624:
        /*00b4*/ 	.word	0x00000620


	//   ....[1]....
        /*00b8*/ 	.word	0x00000660


	//   ....[2]....
        /*00bc*/ 	.word	0x00000680


	//   ....[3]....
        /*00c0*/ 	.word	0x000006a0


	//   ....[4]....
        /*00c4*/ 	.word	0x000006c0


	//   ....[5]....
        /*00c8*/ 	.word	0x00000fa0


	//   ....[6]....
        /*00cc*/ 	.word	0x00000fc0


	//   ....[7]....
        /*00d0*/ 	.word	0x00000fe0


	//   ....[8]....
        /*00d4*/ 	.word	0x00001000


	//   ....[9]....
        /*00d8*/ 	.word	0x00001020


	//   ....[10]....
        /*00dc*/ 	.word	0x00002100


	//   ....[11]....
        /*00e0*/ 	.word	0x00002180


	//   ....[12]....
        /*00e4*/ 	.word	0x000021e0


	//   ....[13]....
        /*00e8*/ 	.word	0x00002240


	//   ....[14]....
        /*00ec*/ 	.word	0x000022a0


	//   ....[15]....
        /*00f0*/ 	.word	0x00002bf0


	//   ....[16]....
        /*00f4*/ 	.word	0x00002c50


	//   ....[17]....
        /*00f8*/ 	.word	0x00002cb0


	//   ....[18]....
        /*00fc*/ 	.word	0x00002d10


	//   ....[19]....
        /*0100*/ 	.word	0x00002d70


	//----- nvinfo : EIATTR_VRC_CTA_INIT_COUNT
	.align		4
.L_3625:
        /*0104*/ 	.byte	0x02, 0x4a
	.zero		1
	.zero		1


	//----- nvinfo : EIATTR_SYSCALL_OFFSETS
	.align		4
        /*0108*/ 	.byte	0x04, 0x46
        /*010a*/ 	.short	(.L_3627 - .L_3626)


	//   ....[0]....
.L_3626:
        /*010c*/ 	.word	0x00000170


	//----- nvinfo : EIATTR_EXIT_INSTR_OFFSETS
	.align		4
.L_3627:
        /*0110*/ 	.byte	0x04, 0x1c
        /*0112*/ 	.short	(.L_3629 - .L_3628)


	//   ....[0]....
.L_3628:
        /*0114*/ 	.word	0x00000220


	//   ....[1]....
        /*0118*/ 	.word	0x000020a0


	//----- nvinfo : EIATTR_CRS_STACK_SIZE
	.align		4
.L_3629:
        /*011c*/ 	.byte	0x04, 0x1e
        /*011e*/ 	.short	(.L_3631 - .L_3630)
.L_3630:
        /*0120*/ 	.word	0x00000000


	//----- nvinfo : EIATTR_CBANK_PARAM_SIZE
	.align		4
.L_3631:
        /*0124*/ 	.byte	0x03, 0x19
        /*0126*/ 	.short	0x0030


	//----- nvinfo : EIATTR_PARAM_CBANK
	.align		4
        /*0128*/ 	.byte	0x04, 0x0a
        /*012a*/ 	.short	(.L_3633 - .L_3632)
	.align		4
.L_3632:
        /*012c*/ 	.word	index@(.nv.constant0._ZN7oneflow4cuda7softmax15SoftmaxWarpImplI10SimpleLoadI6__halffE11SimpleStoreIS4_fEfLi1ELi14ELi32ELi1ELb0ELNS1_9AlgorithmE0EEEvT_T0_ll)
        /*0130*/ 	.short	0x0380
        /*0132*/ 	.short	0x0030


	//----- nvinfo : EIATTR_SW_WAR
	.align		4
.L_3633:
        /*0134*/ 	.byte	0x04, 0x36
        /*0136*/ 	.short	(.L_3635 - .L_3634)
.L_3634:
        /*0138*/ 	.word	0x00000008
.L_3635:


//--------------------- .nv.info._ZN7oneflow4cuda7softmax15SoftmaxWarpImplI10SimpleLoadI6__halffE11SimpleStoreIS4_fEfLi1ELi13ELi32ELi1ELb1ELNS1_9AlgorithmE0EEEvT_T0_ll --------------------------
	.section	.nv.info._ZN7oneflow4cuda7softmax15SoftmaxWarpImplI10SimpleLoadI6__halffE11SimpleStoreIS4_fEfLi1ELi13ELi32ELi1ELb1ELNS1_9AlgorithmE0EEEvT_T0_ll,"",@"SHT_CUDA_INFO"
	.sectionflags	@""
	.align	4


	//----- nvinfo : EIATTR_CUDA_API_VERSION
	.align		4
        /*0000*/ 	.byte	0x04, 0x37
        /*0002*/ 	.short	(.L_3637 - .L_3636)
.L_3636:
        /*0004*/ 	.word	0x00000082


	//----- nvinfo : EIATTR_KPARAM_INFO
	.align		4
.L_3637:
        /*0008*/ 	.byte	0x04, 0x17
        /*000a*/ 	.short	(.L_3639 - .L_3638)
.L_3638:
        /*000c*/ 	.word	0x00000000
        /*0010*/ 	.short	0x0003
        /*0012*/ 	.short	0x0028
        /*0014*/ 	.byte	0x00, 0xf0, 0x21, 0x00


	//----- nvinfo : EIATTR_KPARAM_INFO
	.align		4
.L_3639:
        /*0018*/ 	.byte	0x04, 0x17
        /*001a*/ 	.short	(.L_3641 - .L_3640)
.L_3640:
        /*001c*/ 	.word	0x00000000
        /*0020*/ 	.short	0x0002
        /*0022*/ 	.short	0x0020
        /*0024*/ 	.byte	0x00, 0xf0, 0x21, 0x00


	//----- nvinfo : EIATTR_KPARAM_INFO
	.align		4
.L_3641:
        /*0028*/ 	.byte	0x04, 0x17
        /*002a*/ 	.short	(.L_3643 - .L_3642)
.L_3642:
        /*002c*/ 	.word	0x00000000
        /*0030*/ 	.short	0x0001
        /*0032*/ 	.short	0x0010
        /*0034*/ 	.byte	0x00, 0xf0, 0x41, 0x00


	//----- nvinfo : EIATTR_KPARAM_INFO
	.align		4
.L_3643:
        /*0038*/ 	.byte	0x04, 0x17
        /*003a*/ 	.short	(.L_3645 - .L_3644)
.L_3644:
        /*003c*/ 	.word	0x00000000
        /*0040*/ 	.short	0x0000
        /*0042*/ 	.short	0x0000
        /*0044*/ 	.byte	0x00, 0xf0, 0x41, 0x00


	//----- nvinfo : EIATTR_SPARSE_MMA_MASK
	.align		4
.L_3645:
        /*0048*/ 	.byte	0x03, 0x50
        /*004a*/ 	.short	0x0000


	//----- nvinfo : EIATTR_MAXREG_COUNT
	.align		4
        /*004c*/ 	.byte	0x03, 0x1b
        /*004e*/ 	.short	0x00ff


	//----- nvinfo : EIATTR_EXTERNS
	.align		4
        /*0050*/ 	.byte	0x04, 0x0f
        /*0052*/ 	.short	(.L_3647 - .L_3646)


	//   ....[0]....
	.align		4
.L_3646:
        /*0054*/ 	.word	index@(__assertfail)


	//----- nvinfo : EIATTR_MERCURY_ISA_VERSION
	.align		4
.L_3647:
        /*0058*/ 	.byte	0x03, 0x5f
        /*005a*/ 	.short	0x0101


	//----- nvinfo : EIATTR_COOP_GROUP_MASK_REGIDS
	.align		4
        /*005c*/ 	.byte	0x04, 0x29
        /*005e*/ 	.short	(.L_3649 - .L_3648)


	//   ....[0]....
.L_3648:
        /*0060*/ 	.word	0xffffffff


	//   ....[1]....
        /*0064*/ 	.word	0xffffffff


	//   ....[2]....
        /*0068*/ 	.word	0xffffffff


	//   ....[3]....
        /*006c*/ 	.word	0xffffffff


	//   ....[4]....
        /*0070*/ 	.word	0xffffffff


	//   ....[5]....
        /*0074*/ 	.word	0xffffffff


	//   ....[6]....
        /*0078*/ 	.word	0xffffffff


	//   ....[7]....
        /*007c*/ 	.word	0xffffffff


	//   ....[8]....
        /*0080*/ 	.word	0xffffffff


	//   ....[9]....
        /*0084*/ 	.word	0xffffffff


	//   ....[10]....
        /*0088*/ 	.word	0x0500000f


	//   ....[11]....
        /*008c*/ 	.word	0x0500000f


	//   ....[12]....
        /*0090*/ 	.word	0x0500000f


	//   ....[13]....
        /*0094*/ 	.word	0x0500000f


	//   ....[14]....
        /*0098*/ 	.word	0x0500000f


	//   ....[15]....
        /*009c*/ 	.word	0x0500000f


	//   ....[16]....
        /*00a0*/ 	.word	0x0500000f


	//   ....[17]....
        /*00a4*/ 	.word	0x0500000f


	//   ....[18]....
        /*00a8*/ 	.word	0x0500000f


	//   ....[19]....
        /*00ac*/ 	.word	0x0500000f


	//----- nvinfo : EIATTR_COOP_GROUP_INSTR_OFFSETS
	.align		4
.L_3649:
        /*00b0*/ 	.byte	0x04, 0x28
        /*00b2*/ 	.short	(.L_3651 - .L_3650)


	//   ....[0]....
.L_3650:
        /*00b4*/ 	.word	0x00000a60


	//   ....[1]....
        /*00b8*/ 	.word	0x00000aa0


	//   ....[2]....
        /*00bc*/ 	.word	0x00000ac0


	//   ....[3]....
        /*00c0*/ 	.word	0x00000ae0


	//   ....[4]....
        /*00c4*/ 	.word	0x00000b00


	//   ....[5]....
        /*00c8*/ 	.word	0x00001340


	//   ....[6]....
        /*00cc*/ 	.word	0x00001360


	//   ....[7]....
        /*00d0*/ 	.word	0x00001380


	//   ....[8]....
        /*00d4*/ 	.word	0x000013a0


	//   ....[9]....
        /*00d8*/ 	.word	0x000013c0


	//   ....[10]....
        /*00dc*/ 	.word	0x00002600


	//   ....[11]....
        /*00e0*/ 	.word	0x00002680


	//   ....[12]....
        /*00e4*/ 	.word	0x000026e0


	//   ....[13]....
        /*00e8*/ 	.word	0x00002740


	//   ....[14]....
        /*00ec*/ 	.word	0x000027a0


	//   ....[15]....
        /*00f0*/ 	.word	0x00003050


	//   ....[16]....
        /*00f4*/ 	.word	0x000030b0


	//   ....[17]....
        /*00f8*/ 	.word	0x00003110


	//   ....[18]....
        /*00fc*/ 	.word	0x00003170


	//   ....[19]....
        /*0100*/ 	.word	0x000031d0


	//----- nvinfo : EIATTR_VRC_CTA_INIT_COUNT
	.align		4
.L_3651:
        /*0104*/ 	.byte	0x02, 0x4a
	.zero		1
	.zero		1


	//----- nvinfo : EIATTR_SYSCALL_OFFSETS
	.align		4
        /*0108*/ 	.byte	0x04, 0x46
        /*010a*/ 	.short	(.L_3653 - .L_3652)


	//   ....[0]....
.L_3652:
        /*010c*/ 	.word	0x00000180


	//----- nvinfo : EIATTR_EXIT_INSTR_OFFSETS
	.align		4
.L_3653:
        /*0110*/ 	.byte	0x04, 0x1c
        /*0112*/ 	.short	(.L_3655 - .L_3654)


	//   ....[0]....
.L_3654:
        /*0114*/ 	.word	0x00000210


	//   ....[1]....
        /*0118*/ 	.word	0x000025a0


	//----- nvinfo : EIATTR_CRS_STACK_SIZE
	.align		4
.L_3655:
        /*011c*/ 	.byte	0x04, 0x1e
        /*011e*/ 	.short	(.L_3657 - .L_3656)
.L_3656:
        /*0120*/ 	.word	0x00000000


	//----- nvinfo : EIATTR_CBANK_PARAM_SIZE
	.align		4
.L_3657:
        /*0124*/ 	.byte	0x03, 0x19
        /*0126*/ 	.short	0x0030


	//----- nvinfo : EIATTR_PARAM_CBANK
	.align		4
        /*0128*/ 	.byte	0x04, 0x0a
        /*012a*/ 	.short	(.L_3659 - .L_3658)
	.align		4
.L_3658:
        /*012c*/ 	.word	index@(.nv.constant0._ZN7oneflow4cuda7softmax15SoftmaxWarpImplI10SimpleLoadI6__halffE11SimpleStoreIS4_fEfLi1ELi13ELi32ELi1ELb1ELNS1_9AlgorithmE0EEEvT_T0_ll)
        /*0130*/ 	.short	0x0380
        /*0132*/ 	.short	0x0030


	//----- nvinfo : EIATTR_SW_WAR
	.align		4
.L_3659:
        /*0134*/ 	.byte	0x04, 0x36
        /*0136*/ 	.short	(.L_3661 - .L_3660)
.L_3660:
        /*0138*/ 	.word	0x00000008
.L_3661:


//--------------------- .nv.info._ZN7oneflow4cuda7softmax15SoftmaxWarpImplI10SimpleLoadI6__halffE11SimpleStoreIS4_fEfLi1ELi13ELi32ELi1ELb0ELNS1_9AlgorithmE0EEEvT_T0_ll --------------------------
	.section	.nv.info._ZN7oneflow4cuda7softmax15SoftmaxWarpImplI10SimpleLoadI6__halffE11SimpleStoreIS4_fEfLi1ELi13ELi32ELi1ELb0ELNS1_9AlgorithmE0EEEvT_T0_ll,"",@"SHT_CUDA_INFO"
	.sectionflags	@""
	.align	4


	//----- nvinfo : EIATTR_CUDA_API_VERSION
	.align		4
        /*0000*/ 	.byte	0x04, 0x37
        /*0002*/ 	.short	(.L_3663 - .L_3662)
.L_3662:
        /*0004*/ 	.word	0x00000082


	//----- nvinfo : EIATTR_KPARAM_INFO
	.align		4
.L_3663:
        /*0008*/ 	.byte	0x04, 0x17
        /*000a*/ 	.short	(.L_3665 - .L_3664)
.L_3664:
        /*000c*/ 	.word	0x00000000
        /*0010*/ 	.short	0x0003
        /*0012*/ 	.short	0x0028
        /*0014*/ 	.byte	0x00, 0xf0, 0x21, 0x00


	//----- nvinfo : EIATTR_KPARAM_INFO
	.align		4
.L_3665:
        /*0018*/ 	.byte	0x04, 0x17
        /*001a*/ 	.short	(.L_3667 - .L_3666)
.L_3666:
        /*001c*/ 	.word	0x00000000
        /*0020*/ 	.short	0x0002
        /*0022*/ 	.short	0x0020
        /*0024*/ 	.byte	0x00, 0xf0, 0x21, 0x00


	//----- nvinfo : EIATTR_KPARAM_INFO
	.align		4
.L_3667:
        /*0028*/ 	.byte	0x04, 0x17
        /*002a*/ 	.short	(.L_3669 - .L_3668)
.L_3668:
        /*002c*/ 	.word	0x00000000
        /*0030*/ 	.short	0x0001
        /*0032*/ 	.short	0x0010
        /*0034*/ 	.byte	0x00, 0xf0, 0x41, 0x00


	//----- nvinfo : EIATTR_KPARAM_INFO
	.align		4
.L_3669:
        /*0038*/ 	.byte	0x04, 0x17
        /*003a*/ 	.short	(.L_3671 - .L_3670)
.L_3670:
        /*003c*/ 	.word	0x00000000
        /*0040*/ 	.short	0x0000
        /*0042*/ 	.short	0x0000
        /*0044*/ 	.byte	0x00, 0xf0, 0x41, 0x00


	//----- nvinfo : EIATTR_SPARSE_MMA_MASK
	.align		4
.L_3671:
        /*0048*/ 	.byte	0x03, 0x50
        /*004a*/ 	.short	0x0000


	//----- nvinfo : EIATTR_MAXREG_COUNT
	.align		4
        /*004c*/ 	.byte	0x03, 0x1b
        /*004e*/ 	.short	0x00ff


	//----- nvinfo : EIATTR_EXTERNS
	.align		4
        /*0050*/ 	.byte	0x04, 0x0f
        /*0052*/ 	.short	(.L_3673 - .L_3672)


	//   ....[0]....
	.align		4
.L_3672:
        /*0054*/ 	.word	index@(__assertfail)


	//----- nvinfo : EIATTR_MERCURY_ISA_VERSION
	.align		4
.L_3673:
        /*0058*/ 	.byte	0x03, 0x5f
        /*005a*/ 	.short	0x0101


	//----- nvinfo : EIATTR_COOP_GROUP_MASK_REGIDS
	.align		4
        /*005c*/ 	.byte	0x04, 0x29
        /*005e*/ 	.short	(.L_3675 - .L_3674)


	//   ....[0]....
.L_3674:
        /*0060*/ 	.word	0xffffffff


	//   ....[1]....
        /*0064*/ 	.word	0xffffffff


	//   ....[2]....
        /*0068*/ 	.word	0xffffffff


	//   ....[3]....
        /*006c*/ 	.word	0xffffffff


	//   ....[4]....
        /*0070*/ 	.word	0xffffffff


	//   ....[5]....
        /*0074*/ 	.word	0xffffffff


	//   ....[6]....
        /*0078*/ 	.word	0xffffffff


	//   ....[7]....
        /*007c*/ 	.word	0xffffffff


	//   ....[8]....
        /*0080*/ 	.word	0xffffffff


	//   ....[9]....
        /*0084*/ 	.word	0xffffffff


	//   ....[10]....
        /*0088*/ 	.word	0x0500000f


	//   ....[11]....
        /*008c*/ 	.word	0x0500000f


	//   ....[12]....
        /*0090*/ 	.word	0x0500000f


	//   ....[13]....
        /*0094*/ 	.word	0x0500000f


	//   ....[14]....
        /*0098*/ 	.word	0x0500000f


	//   ....[15]....
        /*009c*/ 	.word	0x0500000f


	//   ....[16]....
        /*00a0*/ 	.word	0x0500000f


	//   ....[17]....
        /*00a4*/ 	.word	0x0500000f


	//   ....[18]....
        /*00a8*/ 	.word	0x0500000f


	//   ....[19]....
        /*00ac*/ 	.word	0x0500000f


	//----- nvinfo : EIATTR_COOP_GROUP_INSTR_OFFSETS
	.align		4
.L_3675:
        /*00b0*/ 	.byte	0x04, 0x28
        /*00b2*/ 	.short	(.L_3677 - .L_3676)


	//   ....[0]....
.L_3676:
        /*00b4*/ 	.word	0x000005f0


	//   ....[1]....
        /*00b8*/ 	.word	0x00000630


	//   ....[2]....
        /*00bc*/ 	.word	0x00000650


	//   ....[3]....
        /*00c0*/ 	.word	0x00000670


	//   ....[4]....
        /*00c4*/ 	.word	0x00000690


	//   ....[5]....
        /*00c8*/ 	.word	0x00000ed0


	//   ....[6]....
        /*00cc*/ 	.word	0x00000ef0


	//   ....[7]....
        /*00d0*/ 	.word	0x00000f10


	//   ....[8]....
        /*00d4*/ 	.word	0x00000f30


	//   ....[9]....
        /*00d8*/ 	.word	0x00000f50


	//   ....[10]....
        /*00dc*/ 	.word	0x00001f10


	//   ....[11]....
        /*00e0*/ 	.word	0x00001f90


	//   ....[12]....
        /*00e4*/ 	.word	0x00001ff0


	//   ....[13]....
        /*00e8*/ 	.word	0x00002050


	//   ....[14]....
        /*00ec*/ 	.word	0x000020b0


	//   ....[15]....
        /*00f0*/ 	.word	0x00002960


	//   ....[16]....
        /*00f4*/ 	.word	0x000029c0


	//   ....[17]....
        /*00f8*/ 	.word	0x00002a20


	//   ....[18]....
        /*00fc*/ 	.word	0x00002a80


	//   ....[19]....
        /*0100*/ 	.word	0x00002ae0


	//----- nvinfo : EIATTR_VRC_CTA_INIT_COUNT
	.align		4
.L_3677:
        /*0104*/ 	.byte	0x02, 0x4a
	.zero		1
	.zero		1


	//----- nvinfo : EIATTR_SYSCALL_OFFSETS
	.align		4
        /*0108*/ 	.byte	0x04, 0x46
        /*010a*/ 	.short	(.L_3679 - .L_3678)


	//   ....[0]....
.L_3678:
        /*010c*/ 	.word	0x00000170


	//----- nvinfo : EIATTR_EXIT_INSTR_OFFSETS
	.align		4
.L_3679:
        /*0110*/ 	.byte	0x04, 0x1c
        /*0112*/ 	.short	(.L_3681 - .L_3680)


	//   ....[0]....
.L_3680:
        /*0114*/ 	.word	0x00000220


	//   ....[1]....
        /*0118*/ 	.word	0x00001eb0


	//----- nvinfo : EIATTR_CRS_STACK_SIZE
	.align		4
.L_3681:
        /*011c*/ 	.byte	0x04, 0x1e
        /*011e*/ 	.short	(.L_3683 - .L_3682)
.L_3682:
        /*0120*/ 	.word	0x00000000


	//----- nvinfo : EIATTR_CBANK_PARAM_SIZE
	.align		4
.L_3683:
        /*0124*/ 	.byte	0x03, 0x19
        /*0126*/ 	.short	0x0030


	//----- nvinfo : EIATTR_PARAM_CBANK
	.align		4
        /*0128*/ 	.byte	0x04, 0x0a
        /*012a*/ 	.short	(.L_3685 - .L_3684)
	.align		4
.L_3684:
        /*012c*/ 	.word	index@(.nv.constant0._ZN7oneflow4cuda7softmax15SoftmaxWarpImplI10SimpleLoadI6__halffE11SimpleStoreIS4_fEfLi1ELi13ELi32ELi1ELb0ELNS1_9AlgorithmE0EEEvT_T0_ll)
        /*0130*/ 	.short	0x0380
        /*0132*/ 	.short	0x0030


	//----- nvinfo : EIATTR_SW_WAR
	.align		4
.L_3685:
        /*0134*/ 	.byte	0x04, 0x36
        /*0136*/ 	.short	(.L_3687 - .L_3686)
.L_3686:
        /*0138*/ 	.word	0x00000008
.L_3687:


//--------------------- .nv.info._ZN7oneflow4cuda7softmax15SoftmaxWarpImplI10SimpleLoadI6__halffE11SimpleStoreIS4_fEfLi1ELi12ELi32ELi1ELb1ELNS1_9AlgorithmE0EEEvT_T0_ll --------------------------
	.section	.nv.info._ZN7oneflow4cuda7softmax15SoftmaxWarpImplI10SimpleLoadI6__halffE11SimpleStoreIS4_fEfLi1ELi12ELi32ELi1ELb1ELNS1_9AlgorithmE0EEEvT_T0_ll,"",@"SHT_CUDA_INFO"
	.sectionflags	@""
	.align	4


	//----- nvinfo : EIATTR_CUDA_API_VERSION
	.align		4
        /*0000*/ 	.byte	0x04, 0x37
        /*0002*/ 	.short	(.L_3689 - .L_3688)
.L_3688:
        /*0004*/ 	.word	0x00000082


	//----- nvinfo : EIATTR_KPARAM_INFO
	.align		4
.L_3689:
        /*0008*/ 	.byte	0x04, 0x17
        /*000a*/ 	.short	(.L_3691 - .L_3690)
.L_3690:
        /*000c*/ 	.word	0x00000000
        /*0010*/ 	.short	0x0003
        /*0012*/ 	.short	0x0028
        /*0014*/ 	.byte	0x00, 0xf0, 0x21, 0x00


	//----- nvinfo : EIATTR_KPARAM_INFO
	.align		4
.L_3691:
        /*0018*/ 	.byte	0x04, 0x17
        /*001a*/ 	.short	(.L_3693 - .L_3692)
.L_3692:
        /*001c*/ 	.word	0x00000000
        /*0020*/ 	.short	0x0002
        /*0022*/ 	.short	0x0020
        /*0024*/ 	.byte	0x00, 0xf0, 0x21, 0x00


	//----- nvinfo : EIATTR_KPARAM_INFO
	.align		4
.L_3693:
        /*0028*/ 	.byte	0x04, 0x17
        /*002a*/ 	.short	(.L_3695 - .L_3694)
.L_3694:
        /*002c*/ 	.word	0x00000000
        /*0030*/ 	.short	0x0001
        /*0032*/ 	.short	0x0010
        /*0034*/ 	.byte	0x00, 0xf0, 0x41, 0x00


	//----- nvinfo : EIATTR_KPARAM_INFO
	.align		4
.L_3695:
        /*0038*/ 	.byte	0x04, 0x17
        /*003a*/ 	.short	(.L_3697 - .L_3696)
.L_3696:
        /*003c*/ 	.word	0x00000000
        /*0040*/ 	.short	0x0000
        /*0042*/ 	.short	0x0000
        /*0044*/ 	.byte	0x00, 0xf0, 0x41, 0x00


	//----- nvinfo : EIATTR_SPARSE_MMA_MASK
	.align		4
.L_3697:
        /*0048*/ 	.byte	0x03, 0x50
        /*004a*/ 	.short	0x0000


	//----- nvinfo : EIATTR_MAXREG_COUNT
	.align		4
        /*004c*/ 	.byte	0x03, 0x1b
        /*004e*/ 	.short	0x00ff


	//----- nvinfo : EIATTR_EXTERNS
	.align		4
        /*0050*/ 	.byte	0x04, 0x0f
        /*0052*/ 	.short	(.L_3699 - .L_3698)


	//   ....[0]....
	.align		4
.L_3698:
        /*0054*/ 	.word	index@(__assertfail)


	//----- nvinfo : EIATTR_MERCURY_ISA_VERSION
	.align		4
.L_3699:
        /*0058*/ 	.byte	0x03, 0x5f
        /*005a*/ 	.short	0x0101


	//----- nvinfo : EIATTR_COOP_GROUP_MASK_REGIDS
	.align		4
        /*005c*/ 	.byte	0x04, 0x29
        /*005e*/ 	.short	(.L_3701 - .L_3700)


	//   ....[0]....
.L_3700:
        /*0060*/ 	.word	0xffffffff


	//   ....[1]....
        /*0064*/ 	.word	0xffffffff


	//   ....[2]....
        /*0068*/ 	.word	0xffffffff


	//   ....[3]....
        /*006c*/ 	.word	0xffffffff


	//   ....[4]....
        /*0070*/ 	.word	0xffffffff


	//   ....[5]....
        /*0074*/ 	.word	0xffffffff


	//   ....[6]....
        /*0078*/ 	.word	0xffffffff


	//   ....[7]....
        /*007c*/ 	.word	0xffffffff


	//   ....[8]....
        /*0080*/ 	.word	0xffffffff


	//   ....[9]....
        /*0084*/ 	.word	0xffffffff


	//   ....[10]....
        /*0088*/ 	.word	0x0500000f


	//   ....[11]....
        /*008c*/ 	.word	0x0500000f


	//   ....[12]....
        /*0090*/ 	.word	0x0500000f


	//   ....[13]....
        /*0094*/ 	.word	0x0500000f


	//   ....[14]....
        /*0098*/ 	.word	0x0500000f


	//   ....[15]....
        /*009c*/ 	.word	0x0500000f


	//   ....[16]....
        /*00a0*/ 	.word	0x0500000f


	//   ....[17]....
        /*00a4*/ 	.word	0x0500000f


	//   ....[18]....
        /*00a8*/ 	.word	0x0500000f


	//   ....[19]....
        /*00ac*/ 	.word	0x0500000f


	//----- nvinfo : EIATTR_COOP_GROUP_INSTR_OFFSETS
	.align		4
.L_3701:
        /*00b0*/ 	.byte	0x04, 0x28
        /*00b2*/ 	.short	(.L_3703 - .L_3702)


	//   ....[0]....
.L_3702:
        /*00b4*/ 	.word	0x000009d0


	//   ....[1]....
        /*00b8*/ 	.word	0x00000a10


	//   ....[2]....
        /*00bc*/ 	.word	0x00000a30


	//   ....[3]....
        /*00c0*/ 	.word	0x00000a50


	//   ....[4]....
        /*00c4*/ 	.word	0x00000a70


	//   ....[5]....
        /*00c8*/ 	.word	0x00001210


	//   ....[6]....
        /*00cc*/ 	.word	0x00001230


	//   ....[7]....
        /*00d0*/ 	.word	0x00001250


	//   ....[8]....
        /*00d4*/ 	.word	0x00001270


	//   ....[9]....
        /*00d8*/ 	.word	0x00001290


	//   ....[10]....
        /*00dc*/ 	.word	0x000022b0


	//   ....[11]....
        /*00e0*/ 	.word	0x00002340


	//   ....[12]....
        /*00e4*/ 	.word	0x000023a0


	//   ....[13]....
        /*00e8*/ 	.word	0x00002400


	//   ....[14]....
        /*00ec*/ 	.word	0x00002460


	//   ....[15]....
        /*00f0*/ 	.word	0x00002c60


	//   ....[16]....
        /*00f4*/ 	.word	0x00002cc0


	//   ....[17]....
        /*00f8*/ 	.word	0x00002d20


	//   ....[18]....
        /*00fc*/ 	.word	0x00002d80


	//   ....[19]....
        /*0100*/ 	.word	0x00002de0


	//----- nvinfo : EIATTR_VRC_CTA_INIT_COUNT
	.align		4
.L_3703:
        /*0104*/ 	.byte	0x02, 0x4a
	.zero		1
	.zero		1


	//----- nvinfo : EIATTR_SYSCALL_OFFSETS
	.align		4
        /*0108*/ 	.byte	0x04, 0x46
        /*010a*/ 	.short	(.L_3705 - .L_3704)


	//   ....[0]....
.L_3704:
        /*010c*/ 	.word	0x00000180


	//----- nvinfo : EIATTR_EXIT_INSTR_OFFSETS
	.align		4
.L_3705:
        /*0110*/ 	.byte	0x04, 0x1c
        /*0112*/ 	.short	(.L_3707 - .L_3706)


	//   ....[0]....
.L_3706:
        /*0114*/ 	.word	0x00000230


	//   ....[1]....
        /*0118*/ 	.word	0x00002250


	//----- nvinfo : EIATTR_CRS_STACK_SIZE
	.align		4
.L_3707:
        /*011c*/ 	.byte	0x04, 0x1e
        /*011e*/ 	.short	(.L_3709 - .L_3708)
.L_3708:
        /*0120*/ 	.word	0x00000000


	//----- nvinfo : EIATTR_CBANK_PARAM_SIZE
	.align		4
.L_3709:
        /*0124*/ 	.byte	0x03, 0x19
        /*0126*/ 	.short	0x0030


	//----- nvinfo : EIATTR_PARAM_CBANK
	.align		4
        /*0128*/ 	.byte	0x04, 0x0a
        /*012a*/ 	.short	(.L_3711 - .L_3710)
	.align		4
.L_3710:
        /*012c*/ 	.word	index@(.nv.constant0._ZN7oneflow4cuda7softmax15SoftmaxWarpImplI10SimpleLoadI6__halffE11SimpleStoreIS4_fEfLi1ELi12ELi32ELi1ELb1ELNS1_9AlgorithmE0EEEvT_T0_ll)
        /*0130*/ 	.short	0x0380
        /*0132*/ 	.short	0x0030


	//----- nvinfo : EIATTR_SW_WAR
	.align		4
.L_3711:
        /*0134*/ 	.byte	0x04, 0x36
        /*0136*/ 	.short	(.L_3713 - .L_3712)
.L_3712:
        /*0138*/ 	.word	0x00000008
.L_3713:


//--------------------- .nv.info._ZN7oneflow4cuda7softmax15SoftmaxWarpImplI10SimpleLoadI6__halffE11SimpleStoreIS4_fEfLi1ELi12ELi32ELi1ELb0ELNS1_9AlgorithmE0EEEvT_T0_ll --------------------------
	.section	.nv.info._ZN7oneflow4cuda7softmax15SoftmaxWarpImplI10SimpleLoadI6__halffE11SimpleStoreIS4_fEfLi1ELi12ELi32ELi1ELb0ELNS1_9AlgorithmE0EEEvT_T0_ll,"",@"SHT_CUDA_INFO"
	.sectionflags	@""
	.align	4


	//----- nvinfo : EIATTR_CUDA_API_VERSION
	.align		4
        /*0000*/ 	.byte	0x04, 0x37
        /*0002*/ 	.short	(.L_3715 - .L_3714)
.L_3714:
        /*0004*/ 	.word	0x00000082


	//----- nvinfo : EIATTR_KPARAM_INFO
	.align		4
.L_3715:
        /*0008*/ 	.byte	0x04, 0x17
        /*000a*/ 	.short	(.L_3717 - .L_3716)
.L_3716:
        /*000c*/ 	.word	0x00000000
        /*0010*/ 	.short	0x0003
        /*0012*/ 	.short	0x0028
        /*0014*/ 	.byte	0x00, 0xf0, 0x21, 0x00


	//----- nvinfo : EIATTR_KPARAM_INFO
	.align		4
.L_3717:
        /*0018*/ 	.byte	0x04, 0x17
        /*001a*/ 	.short	(.L_3719 - .L_3718)
.L_3718:
        /*001c*/ 	.word	0x00000000
        /*0020*/ 	.short	0x0002
        /*0022*/ 	.short	0x0020
        /*0024*/ 	.byte	0x00, 0xf0, 0x21, 0x00


	//----- nvinfo : EIATTR_KPARAM_INFO
	.align		4
.L_3719:
        /*0028*/ 	.byte	0x04, 0x17
        /*002a*/ 	.short	(.L_3721 - .L_3720)
.L_3720:
        /*002c*/ 	.word	0x00000000
        /*0030*/ 	.short	0x0001
        /*0032*/ 	.short	0x0010
        /*0034*/ 	.byte	0x00, 0xf0, 0x41, 0x00


	//----- nvinfo : EIATTR_KPARAM_INFO
	.align		4
.L_3721:
        /*0038*/ 	.byte	0x04, 0x17
        /*003a*/ 	.short	(.L_3723 - .L_3722)
.L_3722:
        /*003c*/ 	.word	0x00000000
        /*0040*/ 	.short	0x0000
        /*0042*/ 	.short	0x0000
        /*0044*/ 	.byte	0x00, 0xf0, 0x41, 0x00


	//----- nvinfo : EIATTR_SPARSE_MMA_MASK
	.align		4
.L_3723:
        /*0048*/ 	.byte	0x03, 0x50
        /*004a*/ 	.short	0x0000


	//----- nvinfo : EIATTR_MAXREG_COUNT
	.align		4
        /*004c*/ 	.byte	0x03, 0x1b
        /*004e*/ 	.short	0x00ff


	//----- nvinfo : EIATTR_EXTERNS
	.align		4
        /*0050*/ 	.byte	0x04, 0x0f
        /*0052*/ 	.short	(.L_3725 - .L_3724)


	//   ....[0]....
	.align		4
.L_3724:
        /*0054*/ 	.word	index@(__assertfail)


	//----- nvinfo : EIATTR_MERCURY_ISA_VERSION
	.align		4
.L_3725:
        /*0058*/ 	.byte	0x03, 0x5f
        /*005a*/ 	.short	0x0101


	//----- nvinfo : EIATTR_COOP_GROUP_MASK_REGIDS
	.align		4
        /*005c*/ 	.byte	0x04, 0x29
        /*005e*/ 	.short	(.L_3727 - .L_3726)


	//   ....[0]....
.L_3726:
        /*0060*/ 	.word	0xffffffff


	//   ....[1]....
        /*0064*/ 	.word	0xffffffff


	//   ....[2]....
        /*0068*/ 	.word	0xffffffff


	//   ....[3]....
        /*006c*/ 	.word	0xffffffff


	//   ....[4]....
        /*0070*/ 	.word	0xffffffff


	//   ....[5]....
        /*0074*/ 	.word	0xffffffff


	//   ....[6]....
        /*0078*/ 	.word	0xffffffff


	//   ....[7]....
        /*007c*/ 	.word	0xffffffff


	//   ....[8]....
        /*0080*/ 	.word	0xffffffff


	//   ....[9]....
        /*0084*/ 	.word	0xffffffff


	//   ....[10]....
        /*0088*/ 	.word	0x0500000f


	//   ....[11]....
        /*008c*/ 	.word	0x0500000f


	//   ....[12]....
        /*0090*/ 	.word	0x0500000f


	//   ....[13]....
        /*0094*/ 	.word	0x0500000f


	//   ....[14]....
        /*0098*/ 	.word	0x0500000f


	//   ....[15]....
        /*009c*/ 	.word	0x0500000f


	//   ....[16]....
        /*00a0*/ 	.word	0x0500000f


	//   ....[17]....
        /*00a4*/ 	.word	0x0500000f


	//   ....[18]....
        /*00a8*/ 	.word	0x0500000f


	//   ....[19]....
        /*00ac*/ 	.word	0x0500000f


	//----- nvinfo : EIATTR_COOP_GROUP_INSTR_OFFSETS
	.align		4
.L_3727:
        /*00b0*/ 	.byte	0x04, 0x28
        /*00b2*/ 	.short	(.L_3729 - .L_3728)


	//   ....[0]....
.L_3728:
        /*00b4*/ 	.word	0x000005d0


	//   ....[1]....
        /*00b8*/ 	.word	0x00000600


	//   ....[2]....
        /*00bc*/ 	.word	0x00000620


	//   ....[3]....
        /*00c0*/ 	.word	0x00000640


	//   ....[4]....
        /*00c4*/ 	.word	0x00000660


	//   ....[5]....
        /*00c8*/ 	.word	0x00000e10


	//   ....[6]....
        /*00cc*/ 	.word	0x00000e30


	//   ....[7]....
        /*00d0*/ 	.word	0x00000e50


	//   ....[8]....
        /*00d4*/ 	.word	0x00000e70


	//   ....[9]....
        /*00d8*/ 	.word	0x00000e90


	//   ....[10]....
        /*00dc*/ 	.word	0x00001d40


	//   ....[11]....
        /*00e0*/ 	.word	0x00001dc0


	//   ....[12]....
        /*00e4*/ 	.word	0x00001e20


	//   ....[13]....
        /*00e8*/ 	.word	0x00001e80


	//   ....[14]....
        /*00ec*/ 	.word	0x00001ee0


	//   ....[15]....
        /*00f0*/ 	.word	0x000026f0


	//   ....[16]....
        /*00f4*/ 	.word	0x00002750


	//   ....[17]....
        /*00f8*/ 	.word	0x000027b0


	//   ....[18]....
        /*00fc*/ 	.word	0x00002810


	//   ....[19]....
        /*0100*/ 	.word	0x00002870


	//----- nvinfo : EIATTR_VRC_CTA_INIT_COUNT
	.align		4
.L_3729:
        /*0104*/ 	.byte	0x02, 0x4a
	.zero		1
	.zero		1


	//----- nvinfo : EIATTR_SYSCALL_OFFSETS
	.align		4
        /*0108*/ 	.byte	0x04, 0x46
        /*010a*/ 	.short	(.L_3731 - .L_3730)


	//   ....[0]....
.L_3730:
        /*010c*/ 	.word	0x00000170


	//----- nvinfo : EIATTR_EXIT_INSTR_OFFSETS
	.align		4
.L_3731:
        /*0110*/ 	.byte	0x04, 0x1c
        /*0112*/ 	.short	(.L_3733 - .L_3732)


	//   ....[0]....
.L_3732:
        /*0114*/ 	.word	0x00000220


	//   ....[1]....
        /*0118*/ 	.word	0x00001ce0


	//----- nvinfo : EIATTR_CRS_STACK_SIZE
	.align		4
.L_3733:
        /*011c*/ 	.byte	0x04, 0x1e
        /*011e*/ 	.short	(.L_3735 - .L_3734)
.L_3734:
        /*0120*/ 	.word	0x00000000


	//----- nvinfo : EIATTR_CBANK_PARAM_SIZE
	.align		4
.L_3735:
        /*0124*/ 	.byte	0x03, 0x19
        /*0126*/ 	.short	0x0030


	//----- nvinfo : EIATTR_PARAM_CBANK
	.align		4
        /*0128*/ 	.byte	0x04, 0x0a
        /*012a*/ 	.short	(.L_3737 - .L_3736)
	.align		4
.L_3736:
        /*012c*/ 	.word	index@(.nv.constant0._ZN7oneflow4cuda7softmax15SoftmaxWarpImplI10SimpleLoadI6__halffE11SimpleStoreIS4_fEfLi1ELi12ELi32ELi1ELb0ELNS1_9AlgorithmE0EEEvT_T0_ll)
        /*0130*/ 	.short	0x0380
        /*0132*/ 	.short	0x0030


	//----- nvinfo : EIATTR_SW_WAR
	.align		4
.L_3737:
        /*0134*/ 	.byte	0x04, 0x36
        /*0136*/ 	.short	(.L_3739 - .L_3738)
.L_3738:
        /*0138*/ 	.word	0x00000008
.L_3739:


//--------------------- .nv.info._ZN7oneflow4cuda7softmax15SoftmaxWarpImplI10SimpleLoadI6__halffE11SimpleStoreIS4_fEfLi1ELi11ELi32ELi1ELb1ELNS1_9AlgorithmE0EEEvT_T0_ll --------------------------
	.section	.nv.info._ZN7oneflow4cuda7softmax15SoftmaxWarpImplI10SimpleLoadI6__halffE11SimpleStoreIS4_fEfLi1ELi11ELi32ELi1ELb1ELNS1_9AlgorithmE0EEEvT_T0_ll,"",@"SHT_CUDA_INFO"
	.sectionflags	@""
	.align	4


	//----- nvinfo : EIATTR_CUDA_API_VERSION
	.align		4
        /*0000*/ 	.byte	0x04, 0x37
        /*0002*/ 	.short	(.L_3741 - .L_3740)
.L_3740:
        /*0004*/ 	.word	0x00000082


	//----- nvinfo : EIATTR_KPARAM_INFO
	.align		4
.L_3741:
        /*0008*/ 	.byte	0x04, 0x17
        /*000a*/ 	.short	(.L_3743 - .L_3742)
.L_3742:
        /*000c*/ 	.word	0x00000000
        /*0010*/ 	.short	0x0003
        /*0012*/ 	.short	0x0028
        /*0014*/ 	.byte	0x00, 0xf0, 0x21, 0x00


	//----- nvinfo : EIATTR_KPARAM_INFO
	.align		4
.L_3743:
        /*0018*/ 	.byte	0x04, 0x17
        /*001a*/ 	.short	(.L_3745 - .L_3744)
.L_3744:
        /*001c*/ 	.word	0x00000000
        /*0020*/ 	.short	0x0002
        /*0022*/ 	.short	0x0020
        /*0024*/ 	.byte	0x00, 0xf0, 0x21, 0x00


	//----- nvinfo : EIATTR_KPARAM_INFO
	.align		4
.L_3745:
        /*0028*/ 	.byte	0x04, 0x17
        /*002a*/ 	.short	(.L_3747 - .L_3746)
.L_3746:
        /*002c*/ 	.word	0x00000000
        /*0030*/ 	.short	0x0001
        /*0032*/ 	.short	0x0010
        /*0034*/ 	.byte	0x00, 0xf0, 0x41, 0x00


	//----- nvinfo : EIATTR_KPARAM_INFO
	.align		4
.L_3747:
        /*0038*/ 	.byte	0x04, 0x17
        /*003a*/ 	.short	(.L_3749 - .L_3748)
.L_3748:
        /*003c*/ 	.word	0x00000000
        /*0040*/ 	.short	0x0000
        /*0042*/ 	.short	0x0000
        /*0044*/ 	.byte	0x00, 0xf0, 0x41, 0x00


	//----- nvinfo : EIATTR_SPARSE_MMA_MASK
	.align		4
.L_3749:
        /*0048*/ 	.byte	0x03, 0x50
        /*004a*/ 	.short	0x0000


	//----- nvinfo : EIATTR_MAXREG_COUNT
	.align		4
        /*004c*/ 	.byte	0x03, 0x1b
        /*004e*/ 	.short	0x00ff


	//----- nvinfo : EIATTR_EXTERNS
	.align		4
        /*0050*/ 	.byte	0x04, 0x0f
        /*0052*/ 	.short	(.L_3751 - .L_3750)


	//   ....[0]....
	.align		4
.L_3750:
        /*0054*/ 	.word	index@(__assertfail)


	//----- nvinfo : EIATTR_MERCURY_ISA_VERSION
	.align		4
.L_3751:
        /*0058*/ 	.byte	0x03, 0x5f
        /*005a*/ 	.short	0x0101


	//----- nvinfo : EIATTR_COOP_GROUP_MASK_REGIDS
	.align		4
        /*005c*/ 	.byte	0x04, 0x29
        /*005e*/ 	.short	(.L_3753 - .L_3752)


	//   ....[0]....
.L_3752:
        /*0060*/ 	.word	0xffffffff


	//   ....[1]....
        /*0064*/ 	.word	0xffffffff


	//   ....[2]....
        /*0068*/ 	.word	0xffffffff


	//   ....[3]....
        /*006c*/ 	.word	0xffffffff


	//   ....[4]....
        /*0070*/ 	.word	0xffffffff


	//   ....[5]....
        /*0074*/ 	.word	0xffffffff


	//   ....[6]....
        /*0078*/ 	.word	0xffffffff


	//   ....[7]....
        /*007c*/ 	.word	0xffffffff


	//   ....[8]....
        /*0080*/ 	.word	0xffffffff


	//   ....[9]....
        /*0084*/ 	.word	0xffffffff


	//   ....[10]....
        /*0088*/ 	.word	0x0500000f


	//   ....[11]....
        /*008c*/ 	.word	0x0500000f


	//   ....[12]....
        /*0090*/ 	.word	0x0500000f


	//   ....[13]....
        /*0094*/ 	.word	0x0500000f


	//   ....[14]....
        /*0098*/ 	.word	0x0500000f


	//   ....[15]....
        /*009c*/ 	.word	0x0500000f


	//   ....[16]....
        /*00a0*/ 	.word	0x0500000f


	//   ....[17]....
        /*00a4*/ 	.word	0x0500000f


	//   ....[18]....
        /*00a8*/ 	.word	0x0500000f


	//   ....[19]....
        /*00ac*/ 	.word	0x0500000f


	//----- nvinfo : EIATTR_COOP_GROUP_INSTR_OFFSETS
	.align		4
.L_3753:
        /*00b0*/ 	.byte	0x04, 0x28
        /*00b2*/ 	.short	(.L_3755 - .L_3754)


	//   ....[0]....
.L_3754:
        /*00b4*/ 	.word	0x00000940


	//   ....[1]....
        /*00b8*/ 	.word	0x00000980


	//   ....[2]....
        /*00bc*/ 	.word	0x000009a0


	//   ....[3]....
        /*00c0*/ 	.word	0x000009c0


	//   ....[4]....
        /*00c4*/ 	.word	0x000009e0


	//   ....[5]....
        /*00c8*/ 	.word	0x000010e0


	//   ....[6]....
        /*00cc*/ 	.word	0x00001100


	//   ....[7]....
        /*00d0*/ 	.word	0x00001120


	//   ....[8]....
        /*00d4*/ 	.word	0x00001140


	//   ....[9]....
        /*00d8*/ 	.word	0x00001160


	//   ....[10]....
        /*00dc*/ 	.word	0x00002100


	//   ....[11]....
        /*00e0*/ 	.word	0x00002180


	//   ....[12]....
        /*00e4*/ 	.word	0x000021e0


	//   ....[13]....
        /*00e8*/ 	.word	0x00002240


	//   ....[14]....
        /*00ec*/ 	.word	0x000022a0


	//   ....[15]....
        /*00f0*/ 	.word	0x00002a10


	//   ....[16]....
        /*00f4*/ 	.word	0x00002a70


	//   ....[17]....
        /*00f8*/ 	.word	0x00002ad0


	//   ....[18]....
        /*00fc*/ 	.word	0x00002b30


	//   ....[19]....
        /*0100*/ 	.word	0x00002b90


	//----- nvinfo : EIATTR_VRC_CTA_INIT_COUNT
	.align		4
.L_3755:
        /*0104*/ 	.byte	0x02, 0x4a
	.zero		1
	.zero		1


	//----- nvinfo : EIATTR_SYSCALL_OFFSETS
	.align		4
        /*0108*/ 	.byte	0x04, 0x46
        /*010a*/ 	.short	(.L_3757 - .L_3756)


	//   ....[0]....
.L_3756:
        /*010c*/ 	.word	0x00000180


	//----- nvinfo : EIATTR_EXIT_INSTR_OFFSETS
	.align		4
.L_3757:
        /*0110*/ 	.byte	0x04, 0x1c
        /*0112*/ 	.short	(.L_3759 - .L_3758)


	//   ....[0]....
.L_3758:
        /*0114*/ 	.word	0x00000230


	//   ....[1]....
        /*0118*/ 	.word	0x000020a0


	//----- nvinfo : EIATTR_CRS_STACK_SIZE
	.align		4
.L_3759:
        /*011c*/ 	.byte	0x04, 0x1e
        /*011e*/ 	.short	(.L_3761 - .L_3760)
.L_3760:
        /*0120*/ 	.word	0x00000000


	//----- nvinfo : EIATTR_CBANK_PARAM_SIZE
	.align		4
.L_3761:
        /*0124*/ 	.byte	0x03, 0x19
        /*0126*/ 	.short	0x0030


	//----- nvinfo : EIATTR_PARAM_CBANK
	.align		4
        /*0128*/ 	.byte	0x04, 0x0a
        /*012a*/ 	.short	(.L_3763 - .L_3762)
	.align		4
.L_3762:
        /*012c*/ 	.word	index@(.nv.constant0._ZN7oneflow4cuda7softmax15SoftmaxWarpImplI10SimpleLoadI6__halffE11SimpleStoreIS4_fEfLi1ELi11ELi32ELi1ELb1ELNS1_9AlgorithmE0EEEvT_T0_ll)
        /*0130*/ 	.short	0x0380
        /*0132*/ 	.short	0x0030


	//----- nvinfo : EIATTR_SW_WAR
	.align		4
.L_3763:
        /*0134*/ 	.byte	0x04, 0x36
        /*0136*/ 	.short	(.L_3765 - .L_3764)
.L_3764:
        /*0138*/ 	.word	0x00000008
.L_3765:


//--------------------- .nv.info._ZN7oneflow4cuda7softmax15SoftmaxWarpImplI10SimpleLoadI6__halffE11SimpleStoreIS4_fEfLi1ELi11ELi32ELi1ELb0ELNS1_9AlgorithmE0EEEvT_T0_ll --------------------------
	.section	.nv.info._ZN7oneflow4cuda7softmax15SoftmaxWarpImplI10SimpleLoadI6__halffE11SimpleStoreIS4_fEfLi1ELi11ELi32ELi1ELb0ELNS1_9AlgorithmE0EEEvT_T0_ll,"",@"SHT_CUDA_INFO"
	.sectionflags	@""
	.align	4


	//----- nvinfo : EIATTR_CUDA_API_VERSION
	.align		4
        /*0000*/ 	.byte	0x04, 0x37
        /*0002*/ 	.short	(.L_3767 - .L_3766)
.L_3766:
        /*0004*/ 	.word	0x00000082


	//----- nvinfo : EIATTR_KPARAM_INFO
	.align		4
.L_3767:
        /*0008*/ 	.byte	0x04, 0x17
        /*000a*/ 	.short	(.L_3769 - .L_3768)
.L_3768:
        /*000c*/ 	.word	0x00000000
        /*0010*/ 	.short	0x0003
        /*0012*/ 	.short	0x0028
        /*0014*/ 	.byte	0x00, 0xf0, 0x21, 0x00


	//----- nvinfo : EIATTR_KPARAM_INFO
	.align		4
.L_3769:
        /*0018*/ 	.byte	0x04, 0x17
        /*001a*/ 	.short	(.L_3771 - .L_3770)
.L_3770:
        /*001c*/ 	.word	0x00000000
        /*0020*/ 	.short	0x0002
        /*0022*/ 	.short	0x0020
        /*0024*/ 	.byte	0x00, 0xf0, 0x21, 0x00


	//----- nvinfo : EIATTR_KPARAM_INFO
	.align		4
.L_3771:
        /*0028*/ 	.byte	0x04, 0x17
        /*002a*/ 	.short	(.L_3773 - .L_3772)
.L_3772:
        /*002c*/ 	.word	0x00000000
        /*0030*/ 	.short	0x0001
        /*0032*/ 	.short	0x0010
        /*0034*/ 	.byte	0x00, 0xf0, 0x41, 0x00


	//----- nvinfo : EIATTR_KPARAM_INFO
	.align		4
.L_3773:
        /*0038*/ 	.byte	0x04, 0x17
        /*003a*/ 	.short	(.L_3775 - .L_3774)
.L_3774:
        /*003c*/ 	.word	0x00000000
        /*0040*/ 	.short	0x0000
        /*0042*/ 	.short	0x0000
        /*0044*/ 	.byte	0x00, 0xf0, 0x41, 0x00


	//----- nvinfo : EIATTR_SPARSE_MMA_MASK
	.align		4
.L_3775:
        /*0048*/ 	.byte	0x03, 0x50
        /*004a*/ 	.short	0x0000


	//----- nvinfo : EIATTR_MAXREG_COUNT
	.align		4
        /*004c*/ 	.byte	0x03, 0x1b
        /*004e*/ 	.short	0x00ff


	//----- nvinfo : EIATTR_EXTERNS
	.align		4
        /*0050*/ 	.byte	0x04, 0x0f
        /*0052*/ 	.short	(.L_3777 - .L_3776)


	//   ....[0]....
	.align		4
.L_3776:
        /*0054*/ 	.word	index@(__assertfail)


	//----- nvinfo : EIATTR_MERCURY_ISA_VERSION
	.align		4
.L_3777:
        /*0058*/ 	.byte	0x03, 0x5f
        /*005a*/ 	.short	0x0101


	//----- nvinfo : EIATTR_COOP_GROUP_MASK_REGIDS
	.align		4
        /*005c*/ 	.byte	0x04, 0x29
        /*005e*/ 	.short	(.L_3779 - .L_3778)


	//   ....[0]....
.L_3778:
        /*0060*/ 	.word	0xffffffff


	//   ....[1]....
        /*0064*/ 	.word	0xffffffff


	//   ....[2]....
        /*0068*/ 	.word	0xffffffff


	//   ....[3]....
        /*006c*/ 	.word	0xffffffff


	//   ....[4]....
        /*0070*/ 	.word	0xffffffff


	//   ....[5]....
        /*0074*/ 	.word	0xffffffff


	//   ....[6]....
        /*0078*/ 	.word	0xffffffff


	//   ....[7]....
        /*007c*/ 	.word	0xffffffff


	//   ....[8]....
        /*0080*/ 	.word	0xffffffff


	//   ....[9]....
        /*0084*/ 	.word	0xffffffff


	//   ....[10]....
        /*0088*/ 	.word	0x0500000f


	//   ....[11]....
        /*008c*/ 	.word	0x0500000f


	//   ....[12]....
        /*0090*/ 	.word	0x0500000f


	//   ....[13]....
        /*0094*/ 	.word	0x0500000f


	//   ....[14]....
        /*0098*/ 	.word	0x0500000f


	//   ....[15]....
        /*009c*/ 	.word	0x0500000f


	//   ....[16]....
        /*00a0*/ 	.word	0x0500000f


	//   ....[17]....
        /*00a4*/ 	.word	0x0500000f


	//   ....[18]....
        /*00a8*/ 	.word	0x0500000f


	//   ....[19]....
        /*00ac*/ 	.word	0x0500000f


	//----- nvinfo : EIATTR_COOP_GROUP_INSTR_OFFSETS
	.align		4
.L_3779:
        /*00b0*/ 	.byte	0x04, 0x28
        /*00b2*/ 	.short	(.L_3781 - .L_3780)


	//   ....[0]....
.L_3780:
        /*00b4*/ 	.word	0x000005a0


	//   ....[1]....
        /*00b8*/ 	.word	0x000005e0


	//   ....[2]....
        /*00bc*/ 	.word	0x00000600


	//   ....[3]....
        /*00c0*/ 	.word	0x00000620


	//   ....[4]....
        /*00c4*/ 	.word	0x00000640


	//   ....[5]....
        /*00c8*/ 	.word	0x00000d40


	//   ....[6]....
        /*00cc*/ 	.word	0x00000d60


	//   ....[7]....
        /*00d0*/ 	.word	0x00000d80


	//   ....[8]....
        /*00d4*/ 	.word	0x00000da0


	//   ....[9]....
        /*00d8*/ 	.word	0x00000dc0


	//   ....[10]....
        /*00dc*/ 	.word	0x00001ac0


	//   ....[11]....
        /*00e0*/ 	.word	0x00001b40


	//   ....[12]....
        /*00e4*/ 	.word	0x00001ba0


	//   ....[13]....
        /*00e8*/ 	.word	0x00001c00


	//   ....[14]....
        /*00ec*/ 	.word	0x00001c60


	//   ....[15]....
        /*00f0*/ 	.word	0x000023d0


	//   ....[16]....
        /*00f4*/ 	.word	0x00002430


	//   ....[17]....
        /*00f8*/ 	.word	0x00002490


	//   ....[18]....
        /*00fc*/ 	.word	0x000024f0


	//   ....[19]....
        /*0100*/ 	.word	0x00002550


	//----- nvinfo : EIATTR_VRC_CTA_INIT_COUNT
	.align		4
.L_3781:
        /*0104*/ 	.byte	0x02, 0x4a
	.zero		1
	.zero		1


	//----- nvinfo : EIATTR_SYSCALL_OFFSETS
	.align		4
        /*0108*/ 	.byte	0x04, 0x46
        /*010a*/ 	.short	(.L_3783 - .L_3782)


	//   ....[0]....
.L_3782:
        /*010c*/ 	.word	0x00000170


	//----- nvinfo : EIATTR_EXIT_INSTR_OFFSETS
	.align		4
.L_3783:
        /*0110*/ 	.byte	0x04, 0x1c
        /*0112*/ 	.short	(.L_3785 - .L_3784)


	//   ....[0]....
.L_3784:
        /*0114*/ 	.word	0x00000220


	//   ....[1]....
        /*0118*/ 	.word	0x00001a60


	//----- nvinfo : EIATTR_CRS_STACK_SIZE
	.align		4
.L_3785:
        /*011c*/ 	.byte	0x04, 0x1e
        /*011e*/ 	.short	(.L_3787 - .L_3786)
.L_3786:
        /*0120*/ 	.word	0x00000000


	//----- nvinfo : EIATTR_CBANK_PARAM_SIZE
	.align		4
.L_3787:
        /*0124*/ 	.byte	0x03, 0x19
        /*0126*/ 	.short	0x0030


	//----- nvinfo : EIATTR_PARAM_CBANK
	.align		4
        /*0128*/ 	.byte	0x04, 0x0a
        /*012a*/ 	.short	(.L_3789 - .L_3788)
	.align		4
.L_3788:
        /*012c*/ 	.word	index@(.nv.constant0._ZN7oneflow4cuda7softmax15SoftmaxWarpImplI10SimpleLoadI6__halffE11SimpleStoreIS4_fEfLi1ELi11ELi32ELi1ELb0ELNS1_9AlgorithmE0EEEvT_T0_ll)
        /*0130*/ 	.short	0x0380
        /*0132*/ 	.short	0x0030


	//----- nvinfo : EIATTR_SW_WAR
	.align		4
.L_3789:
        /*0134*/ 	.byte	0x04, 0x36
        /*0136*/ 	.short	(.L_3791 - .L_3790)
.L_3790:
        /*0138*/ 	.word	0x00000008
.L_3791:


//--------------------- .nv.info._ZN7oneflow4cuda7softmax15SoftmaxWarpImplI10SimpleLoadI6__halffE11SimpleStoreIS4_fEfLi1ELi10ELi32ELi1ELb1ELNS1_9AlgorithmE0EEEvT_T0_ll --------------------------
	.section	.nv.info._ZN7oneflow4cuda7softmax15SoftmaxWarpImplI10SimpleLoadI6__halffE11SimpleStoreIS4_fEfLi1ELi10ELi32ELi1ELb1ELNS1_9AlgorithmE0EEEvT_T0_ll,"",@"SHT_CUDA_INFO"
	.sectionflags	@""
	.align	4


	//----- nvinfo : EIATTR_CUDA_API_VERSION
	.align		4
        /*0000*/ 	.byte	0x04, 0x37
        /*0002*/ 	.short	(.L_3793 - .L_3792)
.L_3792:
        /*0004*/ 	.word	0x00000082


	//----- nvinfo : EIATTR_KPARAM_INFO
	.align		4
.L_3793:
        /*0008*/ 	.byte	0x04, 0x17
        /*000a*/ 	.short	(.L_3795 - .L_3794)
.L_3794:
        /*000c*/ 	.word	0x00000000
        /*0010*/ 	.short	0x0003
        /*0012*/ 	.short	0x0028
        /*0014*/ 	.byte	0x00, 0xf0, 0x21, 0x00


	//----- nvinfo : EIATTR_KPARAM_INFO
	.align		4
.L_3795:
        /*0018*/ 	.byte	0x04, 0x17
        /*001a*/ 	.short	(.L_3797 - .L_3796)
.L_3796:
        /*001c*/ 	.word	0x00000000
        /*0020*/ 	.short	0x0002
        /*0022*/ 	.short	0x0020
        /*0024*/ 	.byte	0x00, 0xf0, 0x21, 0x00


	//----- nvinfo : EIATTR_KPARAM_INFO
	.align		4
.L_3797:
        /*0028*/ 	.byte	0x04, 0x17
        /*002a*/ 	.short	(.L_3799 - .L_3798)
.L_3798:
        /*002c*/ 	.word	0x00000000
        /*0030*/ 	.short	0x0001
        /*0032*/ 	.short	0x0010
        /*0034*/ 	.byte	0x00, 0xf0, 0x41, 0x00


	//----- nvinfo : EIATTR_KPARAM_INFO
	.align		4
.L_3799:
        /*0038*/ 	.byte	0x04, 0x17
        /*003a*/ 	.short	(.L_3801 - .L_3800)
.L_3800:
        /*003c*/ 	.word	0x00000000
        /*0040*/ 	.short	0x0000
        /*0042*/ 	.short	0x0000
        /*0044*/ 	.byte	0x00, 0xf0, 0x41, 0x00


	//----- nvinfo : EIATTR_SPARSE_MMA_MASK
	.align		4
.L_3801:
        /*0048*/ 	.byte	0x03, 0x50
        /*004a*/ 	.short	0x0000


	//----- nvinfo : EIATTR_MAXREG_COUNT
	.align		4
        /*004c*/ 	.byte	0x03, 0x1b
        /*004e*/ 	.short	0x00ff


	//----- nvinfo : EIATTR_EXTERNS
	.align		4
        /*0050*/ 	.byte	0x04, 0x0f
        /*0052*/ 	.short	(.L_3803 - .L_3802)


	//   ....[0]....
	.align		4
.L_3802:
        /*0054*/ 	.word	index@(__assertfail)


	//----- nvinfo : EIATTR_MERCURY_ISA_VERSION
	.align		4
.L_3803:
        /*0058*/ 	.byte	0x03, 0x5f
        /*005a*/ 	.short	0x0101


	//----- nvinfo : EIATTR_COOP_GROUP_MASK_REGIDS
	.align		4
        /*005c*/ 	.byte	0x04, 0x29
        /*005e*/ 	.short	(.L_3805 - .L_3804)


	//   ....[0]....
.L_3804:
        /*0060*/ 	.word	0xffffffff


	//   ....[1]....
        /*0064*/ 	.word	0xffffffff


	//   ....[2]....
        /*0068*/ 	.word	0xffffffff


	//   ....[3]....
        /*006c*/ 	.word	0xffffffff


	//   ....[4]....
        /*0070*/ 	.word	0xffffffff


	//   ....[5]....
        /*0074*/ 	.word	0xffffffff


	//   ....[6]....
        /*0078*/ 	.word	0xffffffff


	//   ....[7]....
        /*007c*/ 	.word	0xffffffff


	//   ....[8]....
        /*0080*/ 	.word	0xffffffff


	//   ....[9]....
        /*0084*/ 	.word	0xffffffff


	//   ....[10]....
        /*0088*/ 	.word	0x0500000f


	//   ....[11]....
        /*008c*/ 	.word	0x0500000f


	//   ....[12]....
        /*0090*/ 	.word	0x0500000f


	//   ....[13]....
        /*0094*/ 	.word	0x0500000f


	//   ....[14]....
        /*0098*/ 	.word	0x0500000f


	//   ....[15]....
        /*009c*/ 	.word	0x0500000f


	//   ....[16]....
        /*00a0*/ 	.word	0x0500000f


	//   ....[17]....
        /*00a4*/ 	.word	0x0500000f


	//   ....[18]....
        /*00a8*/ 	.word	0x0500000f


	//   ....[19]....
        /*00ac*/ 	.word	0x0500000f


	//----- nvinfo : EIATTR_COOP_GROUP_INSTR_OFFSETS
	.align		4
.L_3805:
        /*00b0*/ 	.byte	0x04, 0x28
        /*00b2*/ 	.short	(.L_3807 - .L_3806)


	//   ....[0]....
.L_3806:
        /*00b4*/ 	.word	0x000008b0


	//   ....[1]....
        /*00b8*/ 	.word	0x000008f0


	//   ....[2]....
        /*00bc*/ 	.word	0x00000910


	//   ....[3]....
        /*00c0*/ 	.word	0x00000930


	//   ....[4]....
        /*00c4*/ 	.word	0x00000950


	//   ....[5]....
        /*00c8*/ 	.word	0x00000fb0


	//   ....[6]....
        /*00cc*/ 	.word	0x00000fd0


	//   ....[7]....
        /*00d0*/ 	.word	0x00000ff0


	//   ....[8]....
        /*00d4*/ 	.word	0x00001010


	//   ....[9]....
        /*00d8*/ 	.word	0x00001030


	//   ....[10]....
        /*00dc*/ 	.word	0x00001de0


	//   ....[11]....
        /*00e0*/ 	.word	0x00001e60


	//   ....[12]....
        /*00e4*/ 	.word	0x00001ec0


	//   ....[13]....
        /*00e8*/ 	.word	0x00001f20


	//   ....[14]....
        /*00ec*/ 	.word	0x00001f80


	//   ....[15]....
        /*00f0*/ 	.word	0x00002650


	//   ....[16]....
        /*00f4*/ 	.word	0x000026b0


	//   ....[17]....
        /*00f8*/ 	.word	0x00002710


	//   ....[18]....
        /*00fc*/ 	.word	0x00002770


	//   ....[19]....
        /*0100*/ 	.word	0x000027d0


	//----- nvinfo : EIATTR_VRC_CTA_INIT_COUNT
	.align		4
.L_3807:
        /*0104*/ 	.byte	0x02, 0x4a
	.zero		1
	.zero		1


	//----- nvinfo : EIATTR_SYSCALL_OFFSETS
	.align		4
        /*0108*/ 	.byte	0x04, 0x46
        /*010a*/ 	.short	(.L_3809 - .L_3808)


	//   ....[0]....
.L_3808:
        /*010c*/ 	.word	0x00000180


	//----- nvinfo : EIATTR_EXIT_INSTR_OFFSETS
	.align		4
.L_3809:
        /*0110*/ 	.byte	0x04, 0x1c
        /*0112*/ 	.short	(.L_3811 - .L_3810)


	//   ....[0]....
.L_3810:
        /*0114*/ 	.word	0x00000230


	//   ....[1]....
        /*0118*/ 	.word	0x00001d80


	//----- nvinfo : EIATTR_CRS_STACK_SIZE
	.align		4
.L_3811:
        /*011c*/ 	.byte	0x04, 0x1e
        /*011e*/ 	.short	(.L_3813 - .L_3812)
.L_3812:
        /*0120*/ 	.word	0x00000000


	//----- nvinfo : EIATTR_CBANK_PARAM_SIZE
	.align		4
.L_3813:
        /*0124*/ 	.byte	0x03, 0x19
        /*0126*/ 	.short	0x0030


	//----- nvinfo : EIATTR_PARAM_CBANK
	.align		4
        /*0128*/ 	.byte	0x04, 0x0a
        /*012a*/ 	.short	(.L_3815 - .L_3814)
	.align		4
.L_3814:
        /*012c*/ 	.word	index@(.nv.constant0._ZN7oneflow4cuda7softmax15SoftmaxWarpImplI10SimpleLoadI6__halffE11SimpleStoreIS4_fEfLi1ELi10ELi32ELi1ELb1ELNS1_9AlgorithmE0EEEvT_T0_ll)
        /*0130*/ 	.short	0x0380
        /*0132*/ 	.short	0x0030


	//----- nvinfo : EIATTR_SW_WAR
	.align		4
.L_3815:
        /*0134*/ 	.byte	0x04, 0x36
        /*0136*/ 	.short	(.L_3817 - .L_3816)
.L_3816:
        /*0138*/ 	.word	0x00000008
.L_3817:


//--------------------- .nv.info._ZN7oneflow4cuda7softmax15SoftmaxWarpImplI10SimpleLoadI6__halffE11SimpleStoreIS4_fEfLi1ELi10ELi32ELi1ELb0ELNS1_9AlgorithmE0EEEvT_T0_ll --------------------------
	.section	.nv.info._ZN7oneflow4cuda7softmax15SoftmaxWarpImplI10SimpleLoadI6__halffE11SimpleStoreIS4_fEfLi1ELi10ELi32ELi1ELb0ELNS1_9AlgorithmE0EEEvT_T0_ll,"",@"SHT_CUDA_INFO"
	.sectionflags	@""
	.align	4


	//----- nvinfo : EIATTR_CUDA_API_VERSION
	.align		4
        /*0000*/ 	.byte	0x04, 0x37
        /*0002*/ 	.short	(.L_3819 - .L_3818)
.L_3818:
        /*0004*/ 	.word	0x00000082


	//----- nvinfo : EIATTR_KPARAM_INFO
	.align		4
.L_3819:
        /*0008*/ 	.byte	0x04, 0x17
        /*000a*/ 	.short	(.L_3821 - .L_3820)
.L_3820:
        /*000c*/ 	.word	0x00000000
        /*0010*/ 	.short	0x0003
        /*0012*/ 	.short	0x0028
        /*0014*/ 	.byte	0x00, 0xf0, 0x21, 0x00


	//----- nvinfo : EIATTR_KPARAM_INFO
	.align		4
.L_3821:
        /*0018*/ 	.byte	0x04, 0x17
        /*001a*/ 	.short	(.L_3823 - .L_3822)
.L_3822:
        /*001c*/ 	.word	0x00000000
        /*0020*/ 	.short	0x0002
        /*0022*/ 	.short	0x0020
        /*0024*/ 	.byte	0x00, 0xf0, 0x21, 0x00


	//----- nvinfo : EIATTR_KPARAM_INFO
	.align		4
.L_3823:
        /*0028*/ 	.byte	0x04, 0x17
        /*002a*/ 	.short	(.L_3825 - .L_3824)
.L_3824:
        /*002c*/ 	.word	0x00000000
        /*0030*/ 	.short	0x0001
        /*0032*/ 	.short	0x0010
        /*0034*/ 	.byte	0x00, 0xf0, 0x41, 0x00


	//----- nvinfo : EIATTR_KPARAM_INFO
	.align		4
.L_3825:
        /*0038*/ 	.byte	0x04, 0x17
        /*003a*/ 	.short	(.L_3827 - .L_3826)
.L_3826:
        /*003c*/ 	.word	0x00000000
        /*0040*/ 	.short	0x0000
        /*0042*/ 	.short	0x0000
        /*0044*/ 	.byte	0x00, 0xf0, 0x41, 0x00


	//----- nvinfo : EIATTR_SPARSE_MMA_MASK
	.align		4
.L_3827:
        /*0048*/ 	.byte	0x03, 0x50
        /*004a*/ 	.short	0x0000


	//----- nvinfo : EIATTR_MAXREG_COUNT
	.align		4
        /*004c*/ 	.byte	0x03, 0x1b
        /*004e*/ 	.short	0x00ff


	//----- nvinfo : EIATTR_EXTERNS
	.align		4
        /*0050*/ 	.byte	0x04, 0x0f
        /*0052*/ 	.short	(.L_3829 - .L_3828)


	//   ....[0]....
	.align		4
.L_3828:
        /*0054*/ 	.word	index@(__assertfail)


	//----- nvinfo : EIATTR_MERCURY_ISA_VERSION
	.align		4
.L_3829:
        /*0058*/ 	.byte	0x03, 0x5f
        /*005a*/ 	.short	0x0101


	//----- nvinfo : EIATTR_COOP_GROUP_MASK_REGIDS
	.align		4
        /*005c*/ 	.byte	0x04, 0x29
        /*005e*/ 	.short	(.L_3831 - .L_3830)


	//   ....[0]....
.L_3830:
        /*0060*/ 	.word	0xffffffff


	//   ....[1]....
        /*0064*/ 	.word	0xffffffff


	//   ....[2]....
        /*0068*/ 	.word	0xffffffff


	//   ....[3]....
        /*006c*/ 	.word	0xffffffff


	//   ....[4]....
        /*0070*/ 	.word	0xffffffff


	//   ....[5]....
        /*0074*/ 	.word	0xffffffff


	//   ....[6]....
        /*0078*/ 	.word	0xffffffff


	//   ....[7]....
        /*007c*/ 	.word	0xffffffff


	//   ....[8]....
        /*0080*/ 	.word	0xffffffff


	//   ....[9]....
        /*0084*/ 	.word	0xffffffff


	//   ....[10]....
        /*0088*/ 	.word	0x0500000f


	//   ....[11]....
        /*008c*/ 	.word	0x0500000f


	//   ....[12]....
        /*0090*/ 	.word	0x0500000f


	//   ....[13]....
        /*0094*/ 	.word	0x0500000f


	//   ....[14]....
        /*0098*/ 	.word	0x0500000f


	//   ....[15]....
        /*009c*/ 	.word	0x0500000f


	//   ....[16]....
        /*00a0*/ 	.word	0x0500000f


	//   ....[17]....
        /*00a4*/ 	.word	0x0500000f


	//   ....[18]....
        /*00a8*/ 	.word	0x0500000f


	//   ....[19]....
        /*00ac*/ 	.word	0x0500000f


	//----- nvinfo : EIATTR_COOP_GROUP_INSTR_OFFSETS
	.align		4
.L_3831:
        /*00b0*/ 	.byte	0x04, 0x28
        /*00b2*/ 	.short	(.L_3833 - .L_3832)


	//   ....[0]....
.L_3832:
        /*00b4*/ 	.word	0x00000580


	//   ....[1]....
        /*00b8*/ 	.word	0x000005c0


	//   ....[2]....
        /*00bc*/ 	.word	0x000005e0


	//   ....[3]....
        /*00c0*/ 	.word	0x00000600


	//   ....[4]....
        /*00c4*/ 	.word	0x00000620


	//   ....[5]....
        /*00c8*/ 	.word	0x00000c80


	//   ....[6]....
        /*00cc*/ 	.word	0x00000ca0


	//   ....[7]....
        /*00d0*/ 	.word	0x00000cc0


	//   ....[8]....
        /*00d4*/ 	.word	0x00000ce0


	//   ....[9]....
        /*00d8*/ 	.word	0x00000d00


	//   ....[10]....
        /*00dc*/ 	.word	0x000018f0


	//   ....[11]....
        /*00e0*/ 	.word	0x00001980


	//   ....[12]....
        /*00e4*/ 	.word	0x000019e0


	//   ....[13]....
        /*00e8*/ 	.word	0x00001a40


	//   ....[14]....
        /*00ec*/ 	.word	0x00001aa0


	//   ....[15]....
        /*00f0*/ 	.word	0x00002160


	//   ....[16]....
        /*00f4*/ 	.word	0x000021c0


	//   ....[17]....
        /*00f8*/ 	.word	0x00002220


	//   ....[18]....
        /*00fc*/ 	.word	0x00002280


	//   ....[19]....
        /*0100*/ 	.word	0x000022e0


	//----- nvinfo : EIATTR_VRC_CTA_INIT_COUNT
	.align		4
.L_3833:
        /*0104*/ 	.byte	0x02, 0x4a
	.zero		1
	.zero		1


	//----- nvinfo : EIATTR_SYSCALL_OFFSETS
	.align		4
        /*0108*/ 	.byte	0x04, 0x46
        /*010a*/ 	.short	(.L_3835 - .L_3834)


	//   ....[0]....
.L_3834:
        /*010c*/ 	.word	0x00000170


	//----- nvinfo : EIATTR_EXIT_INSTR_OFFSETS
	.align		4
.L_3835:
        /*0110*/ 	.byte	0x04, 0x1c
        /*0112*/ 	.short	(.L_3837 - .L_3836)


	//   ....[0]....
.L_3836:
        /*0114*/ 	.word	0x00000220


	//   ....[1]....
        /*0118*/ 	.word	0x00001890


	//----- nvinfo : EIATTR_CRS_STACK_SIZE
	.align		4
.L_3837:
        /*011c*/ 	.byte	0x04, 0x1e
        /*011e*/ 	.short	(.L_3839 - .L_3838)
.L_3838:
        /*0120*/ 	.word	0x00000000


	//----- nvinfo : EIATTR_CBANK_PARAM_SIZE
	.align		4
.L_3839:
        /*0124*/ 	.byte	0x03, 0x19
        /*0126*/ 	.short	0x0030


	//----- nvinfo : EIATTR_PARAM_CBANK
	.align		4
        /*0128*/ 	.byte	0x04, 0x0a
        /*012a*/ 	.short	(.L_3841 - .L_3840)
	.align		4
.L_3840:
        /*012c*/ 	.word	index@(.nv.constant0._ZN7oneflow4cuda7softmax15SoftmaxWarpImplI10SimpleLoadI6__halffE11SimpleStoreIS4_fEfLi1ELi10ELi32ELi1ELb0ELNS1_9AlgorithmE0EEEvT_T0_ll)
        /*0130*/ 	.short	0x0380
        /*0132*/ 	.short	0x0030


	//----- nvinfo : EIATTR_SW_WAR
	.align		4
.L_3841:
        /*0134*/ 	.byte	0x04, 0x36
        /*0136*/ 	.short	(.L_3843 - .L_3842)
.L_3842:
        /*0138*/ 	.word	0x00000008
.L_3843:


//--------------------- .nv.info._ZN7oneflow4cuda7softmax15SoftmaxWarpImplI10SimpleLoadI6__halffE11SimpleStoreIS4_fEfLi1ELi9ELi32ELi1ELb1ELNS1_9AlgorithmE0EEEvT_T0_ll --------------------------
	.section	.nv.info._ZN7oneflow4cuda7softmax15SoftmaxWarpImplI10SimpleLoadI6__halffE11SimpleStoreIS4_fEfLi1ELi9ELi32ELi1ELb1ELNS1_9AlgorithmE0EEEvT_T0_ll,"",@"SHT_CUDA_INFO"
	.sectionflags	@""
	.align	4


	//----- nvinfo : EIATTR_CUDA_API_VERSION
	.align		4
        /*0000*/ 	.byte	0x04, 0x37
        /*0002*/ 	.short	(.L_3845 - .L_3844)
.L_3844:
        /*0004*/ 	.word	0x00000082


	//----- nvinfo : EIATTR_KPARAM_INFO
	.align		4
.L_3845:
        /*0008*/ 	.byte	0x04, 0x17
        /*000a*/ 	.short	(.L_3847 - .L_3846)
.L_3846:
        /*000c*/ 	.word	0x00000000
        /*0010*/ 	.short	0x0003
        /*0012*/ 	.short	0x0028
        /*0014*/ 	.byte	0x00, 0xf0, 0x21, 0x00


	//----- nvinfo : EIATTR_KPARAM_INFO
	.align		4
.L_3847:
        /*0018*/ 	.byte	0x04, 0x17
        /*001a*/ 	.short	(.L_3849 - .L_3848)
.L_3848:
        /*001c*/ 	.word	0x00000000
        /*0020*/ 	.short	0x0002
        /*0022*/ 	.short	0x0020
        /*0024*/ 	.byte	0x00, 0xf0, 0x21, 0x00


	//----- nvinfo : EIATTR_KPARAM_INFO
	.align		4
.L_3849:
        /*0028*/ 	.byte	0x04, 0x17
        /*002a*/ 	.short	(.L_3851 - .L_3850)
.L_3850:
        /*002c*/ 	.word	0x00000000
        /*0030*/ 	.short	0x0001
        /*0032*/ 	.short	0x0010
        /*0034*/ 	.byte	0x00, 0xf0, 0x41, 0x00


	//----- nvinfo : EIATTR_KPARAM_INFO
	.align		4
.L_3851:
        /*0038*/ 	.byte	0x04, 0x17
        /*003a*/ 	.short	(.L_3853 - .L_3852)
.L_3852:
        /*003c*/ 	.word	0x00000000
        /*0040*/ 	.short	0x0000
        /*0042*/ 	.short	0x0000
        /*0044*/ 	.byte	0x00, 0xf0, 0x41, 0x00


	//----- nvinfo : EIATTR_SPARSE_MMA_MASK
	.align		4
.L_3853:
        /*0048*/ 	.byte	0x03, 0x50
        /*004a*/ 	.short	0x0000


	//----- nvinfo : EIATTR_MAXREG_COUNT
	.align		4
        /*004c*/ 	.byte	0x03, 0x1b
        /*004e*/ 	.short	0x00ff


	//----- nvinfo : EIATTR_EXTERNS
	.align		4
        /*0050*/ 	.byte	0x04, 0x0f
        /*0052*/ 	.short	(.L_3855 - .L_3854)


	//   ....[0]....
	.align		4
.L_3854:
        /*0054*/ 	.word	index@(__assertfail)


	//----- nvinfo : EIATTR_MERCURY_ISA_VERSION
	.align		4
.L_3855:
        /*0058*/ 	.byte	0x03, 0x5f
        /*005a*/ 	.short	0x0101


	//----- nvinfo : EIATTR_COOP_GROUP_MASK_REGIDS
	.align		4
        /*005c*/ 	.byte	0x04, 0x29
        /*005e*/ 	.short	(.L_3857 - .L_3856)


	//   ....[0]....
.L_3856:
        /*0060*/ 	.word	0xffffffff


	//   ....[1]....
        /*0064*/ 	.word	0xffffffff


	//   ....[2]....
        /*0068*/ 	.word	0xffffffff


	//   ....[3]....
        /*006c*/ 	.word	0xffffffff


	//   ....[4]....
        /*0070*/ 	.word	0xffffffff


	//   ....[5]....
        /*0074*/ 	.word	0xffffffff


	//   ....[6]....
        /*0078*/ 	.word	0xffffffff


	//   ....[7]....
        /*007c*/ 	.word	0xffffffff


	//   ....[8]....
        /*0080*/ 	.word	0xffffffff


	//   ....[9]....
        /*0084*/ 	.word	0xffffffff


	//   ....[10]....
        /*0088*/ 	.word	0x0500000f


	//   ....[11]....
        /*008c*/ 	.word	0x0500000f


	//   ....[12]....
        /*0090*/ 	.word	0x0500000f


	//   ....[13]....
        /*0094*/ 	.word	0x0500000f


	//   ....[14]....
        /*0098*/ 	.word	0x0500000f


	//   ....[15]....
        /*009c*/ 	.word	0x0500000f


	//   ....[16]....
        /*00a0*/ 	.word	0x0500000f


	//   ....[17]....
        /*00a4*/ 	.word	0x0500000f


	//   ....[18]....
        /*00a8*/ 	.word	0x0500000f


	//   ....[19]....
        /*00ac*/ 	.word	0x0500000f


	//----- nvinfo : EIATTR_COOP_GROUP_INSTR_OFFSETS
	.align		4
.L_3857:
        /*00b0*/ 	.byte	0x04, 0x28
        /*00b2*/ 	.short	(.L_3859 - .L_3858)


	//   ....[0]....
.L_3858:
        /*00b4*/ 	.word	0x00000820


	//   ....[1]....
        /*00b8*/ 	.word	0x00000860


	//   ....[2]....
        /*00bc*/ 	.word	0x00000880


	//   ....[3]....
        /*00c0*/ 	.word	0x000008a0


	//   ....[4]....
        /*00c4*/ 	.word	0x000008c0


	//   ....[5]....
        /*00c8*/ 	.word	0x00000e80


	//   ....[6]....
        /*00cc*/ 	.word	0x00000ea0


	//   ....[7]....
        /*00d0*/ 	.word	0x00000ec0


	//   ....[8]....
        /*00d4*/ 	.word	0x00000ee0


	//   ....[9]....
        /*00d8*/ 	.word	0x00000f00


	//   ....[10]....
        /*00dc*/ 	.word	0x00001c00


	//   ....[11]....
        /*00e0*/ 	.word	0x00001c80


	//   ....[12]....
        /*00e4*/ 	.word	0x00001ce0


	//   ....[13]....
        /*00e8*/ 	.word	0x00001d40


	//   ....[14]....
        /*00ec*/ 	.word	0x00001da0


	//   ....[15]....
        /*00f0*/ 	.word	0x000023d0


	//   ....[16]....
        /*00f4*/ 	.word	0x00002430


	//   ....[17]....
        /*00f8*/ 	.word	0x00002490


	//   ....[18]....
        /*00fc*/ 	.word	0x000024f0


	//   ....[19]....
        /*0100*/ 	.word	0x00002550


	//----- nvinfo : EIATTR_VRC_CTA_INIT_COUNT
	.align		4
.L_3859:
        /*0104*/ 	.byte	0x02, 0x4a
	.zero		1
	.zero		1


	//----- nvinfo : EIATTR_SYSCALL_OFFSETS
	.align		4
        /*0108*/ 	.byte	0x04, 0x46
        /*010a*/ 	.short	(.L_3861 - .L_3860)


	//   ....[0]....
.L_3860:
        /*010c*/ 	.word	0x00000180


	//----- nvinfo : EIATTR_EXIT_INSTR_OFFSETS
	.align		4
.L_3861:
        /*0110*/ 	.byte	0x04, 0x1c
        /*0112*/ 	.short	(.L_3863 - .L_3862)


	//   ....[0]....
.L_3862:
        /*0114*/ 	.word	0x00000230


	//   ....[1]....
        /*0118*/ 	.word	0x00001ba0


	//----- nvinfo : EIATTR_CRS_STACK_SIZE
	.align		4
.L_3863:
        /*011c*/ 	.byte	0x04, 0x1e
        /*011e*/ 	.short	(.L_3865 - .L_3864)
.L_3864:
        /*0120*/ 	.word	0x00000000


	//----- nvinfo : EIATTR_CBANK_PARAM_SIZE
	.align		4
.L_3865:
        /*0124*/ 	.byte	0x03, 0x19
        /*0126*/ 	.short	0x0030


	//----- nvinfo : EIATTR_PARAM_CBANK
	.align		4
        /*0128*/ 	.byte	0x04, 0x0a
        /*012a*/ 	.short	(.L_3867 - .L_3866)
	.align		4
.L_3866:
        /*012c*/ 	.word	index@(.nv.constant0._ZN7oneflow4cuda7softmax15SoftmaxWarpImplI10SimpleLoadI6__halffE11SimpleStoreIS4_fEfLi1ELi9ELi32ELi1ELb1ELNS1_9AlgorithmE0EEEvT_T0_ll)
        /*0130*/ 	.short	0x0380
        /*0132*/ 	.short	0x0030


	//----- nvinfo : EIATTR_SW_WAR
	.align		4
.L_3867:
        /*0134*/ 	.byte	0x04, 0x36
        /*0136*/ 	.short	(.L_3869 - .L_3868)
.L_3868:
        /*0138*/ 	.word	0x00000008
.L_3869:


//--------------------- .nv.info._ZN7oneflow4cuda7softmax15SoftmaxWarpImplI10SimpleLoadI6__halffE11SimpleStoreIS4_fEfLi1ELi9ELi32ELi1ELb0ELNS1_9AlgorithmE0EEEvT_T0_ll --------------------------
	.section	.nv.info._ZN7oneflow4cuda7softmax15SoftmaxWarpImplI10SimpleLoadI6__halffE11SimpleStoreIS4_fEfLi1ELi9ELi32ELi1ELb0ELNS1_9AlgorithmE0EEEvT_T0_ll,"",@"SHT_CUDA_INFO"
	.sectionflags	@""
	.align	4


	//----- nvinfo : EIATTR_CUDA_API_VERSION
	.align		4
        /*0000*/ 	.byte	0x04, 0x37
        /*0002*/ 	.short	(.L_3871 - .L_3870)
.L_3870:
        /*0004*/ 	.word	0x00000082


	//----- nvinfo : EIATTR_KPARAM_INFO
	.align		4
.L_3871:
        /*0008*/ 	.byte	0x04, 0x17
        /*000a*/ 	.short	(.L_3873 - .L_3872)
.L_3872:
        /*000c*/ 	.word	0x00000000
        /*0010*/ 	.short	0x0003
        /*0012*/ 	.short	0x0028
        /*0014*/ 	.byte	0x00, 0xf0, 0x21, 0x00


	//----- nvinfo : EIATTR_KPARAM_INFO
	.align		4
.L_3873:
        /*0018*/ 	.byte	0x04, 0x17
        /*001a*/ 	.short	(.L_3875 - .L_3874)
.L_3874:
        /*001c*/ 	.word	0x00000000
        /*0020*/ 	.short	0x0002
        /*0022*/ 	.short	0x0020
        /*0024*/ 	.byte	0x00, 0xf0, 0x21, 0x00


	//----- nvinfo : EIATTR_KPARAM_INFO
	.align		4
.L_3875:
        /*0028*/ 	.byte	0x04, 0x17
        /*002a*/ 	.short	(.L_3877 - .L_3876)
.L_3876:
        /*002c*/ 	.word	0x00000000
        /*0030*/ 	.short	0x0001
        /*0032*/ 	.short	0x0010
        /*0034*/ 	.byte	0x00, 0xf0, 0x41, 0x00


	//----- nvinfo : EIATTR_KPARAM_INFO
	.align		4
.L_3877:
        /*0038*/ 	.byte	0x04, 0x17
        /*003a*/ 	.short	(.L_3879 - .L_3878)
.L_3878:
        /*003c*/ 	.word	0x00000000
        /*0040*/ 	.short	0x0000
        /*0042*/ 	.short	0x0000
        /*0044*/ 	.byte	0x00, 0xf0, 0x41, 0x00


	//----- nvinfo : EIATTR_SPARSE_MMA_MASK
	.align		4
.L_3879:
        /*0048*/ 	.byte	0x03, 0x50
        /*004a*/ 	.short	0x0000


	//----- nvinfo : EIATTR_MAXREG_COUNT
	.align		4
        /*004c*/ 	.byte	0x03, 0x1b
        /*004e*/ 	.short	0x00ff


	//----- nvinfo : EIATTR_EXTERNS
	.align		4
        /*0050*/ 	.byte	0x04, 0x0f
        /*0052*/ 	.short	(.L_3881 - .L_3880)


	//   ....[0]....
	.align		4
.L_3880:
        /*0054*/ 	.word	index@(__assertfail)


	//----- nvinfo : EIATTR_MERCURY_ISA_VERSION
	.align		4
.L_3881:
        /*0058*/ 	.byte	0x03, 0x5f
        /*005a*/ 	.short	0x0101


	//----- nvinfo : EIATTR_COOP_GROUP_MASK_REGIDS
	.align		4
        /*005c*/ 	.byte	0x04, 0x29
        /*005e*/ 	.short	(.L_3883 - .L_3882)


	//   ....[0]....
.L_3882:
        /*0060*/ 	.word	0xffffffff


	//   ....[1]....
        /*0064*/ 	.word	0xffffffff


	//   ....[2]....
        /*0068*/ 	.word	0xffffffff


	//   ....[3]....
        /*006c*/ 	.word	0xffffffff


	//   ....[4]....
        /*0070*/ 	.word	0xffffffff


	//   ....[5]....
        /*0074*/ 	.word	0xffffffff


	//   ....[6]....
        /*0078*/ 	.word	0xffffffff


	//   ....[7]....
        /*007c*/ 	.word	0xffffffff


	//   ....[8]....
        /*0080*/ 	.word	0xffffffff


	//   ....[9]....
        /*0084*/ 	.word	0xffffffff


	//   ....[10]....
        /*0088*/ 	.word	0x0500000f


	//   ....[11]....
        /*008c*/ 	.word	0x0500000f


	//   ....[12]....
        /*0090*/ 	.word	0x0500000f


	//   ....[13]....
        /*0094*/ 	.word	0x0500000f


	//   ....[14]....
        /*0098*/ 	.word	0x0500000f


	//   ....[15]....
        /*009c*/ 	.word	0x0500000f


	//   ....[16]....
        /*00a0*/ 	.word	0x0500000f


	//   ....[17]....
        /*00a4*/ 	.word	0x0500000f


	//   ....[18]....
        /*00a8*/ 	.word	0x0500000f


	//   ....[19]....
        /*00ac*/ 	.word	0x0500000f


	//----- nvinfo : EIATTR_COOP_GROUP_INSTR_OFFSETS
	.align		4
.L_3883:
        /*00b0*/ 	.byte	0x04, 0x28
        /*00b2*/ 	.short	(.L_3885 - .L_3884)


	//   ....[0]....
.L_3884:
        /*00b4*/ 	.word	0x00000560


	//   ....[1]....
        /*00b8*/ 	.word	0x000005a0


	//   ....[2]....
        /*00bc*/ 	.word	0x000005c0


	//   ....[3]....
        /*00c0*/ 	.word	0x000005e0


	//   ....[4]....
        /*00c4*/ 	.word	0x00000600


	//   ....[5]....
        /*00c8*/ 	.word	0x00000bc0


	//   ....[6]....
        /*00cc*/ 	.word	0x00000be0


	//   ....[7]....
        /*00d0*/ 	.word	0x00000c00


	//   ....[8]....
        /*00d4*/ 	.word	0x00000c20


	//   ....[9]....
        /*00d8*/ 	.word	0x00000c40


	//   ....[10]....
        /*00dc*/ 	.word	0x000017d0


	//   ....[11]....
        /*00e0*/ 	.word	0x00001860


	//   ....[12]....
        /*00e4*/ 	.word	0x000018c0


	//   ....[13]....
        /*00e8*/ 	.word	0x00001920


	//   ....[14]....
        /*00ec*/ 	.word	0x00001980


	//   ....[15]....
        /*00f0*/ 	.word	0x00001fa0


	//   ....[16]....
        /*00f4*/ 	.word	0x00002000


	//   ....[17]....
        /*00f8*/ 	.word	0x00002060


	//   ....[18]....
        /*00fc*/ 	.word	0x000020c0


	//   ....[19]....
        /*0100*/ 	.word	0x00002120


	//----- nvinfo : EIATTR_VRC_CTA_INIT_COUNT
	.align		4
.L_3885:
        /*0104*/ 	.byte	0x02, 0x4a
	.zero		1
	.zero		1


	//----- nvinfo : EIATTR_SYSCALL_OFFSETS
	.align		4
        /*0108*/ 	.byte	0x04, 0x46
        /*010a*/ 	.short	(.L_3887 - .L_3886)


	//   ....[0]....
.L_3886:
        /*010c*/ 	.word	0x00000170


	//----- nvinfo : EIATTR_EXIT_INSTR_OFFSETS
	.align		4
.L_3887:
        /*0110*/ 	.byte	0x04, 0x1c
        /*0112*/ 	.short	(.L_3889 - .L_3888)


	//   ....[0]....
.L_3888:
        /*0114*/ 	.word	0x00000220


	//   ....[1]....
        /*0118*/ 	.word	0x00001770


	//----- nvinfo : EIATTR_CRS_STACK_SIZE
	.align		4
.L_3889:
        /*011c*/ 	.byte	0x04, 0x1e
        /*011e*/ 	.short	(.L_3891 - .L_3890)
.L_3890:
        /*0120*/ 	.word	0x00000000


	//----- nvinfo : EIATTR_CBANK_PARAM_SIZE
	.align		4
.L_3891:
        /*0124*/ 	.byte	0x03, 0x19
        /*0126*/ 	.short	0x0030


	//----- nvinfo : EIATTR_PARAM_CBANK
	.align		4
        /*0128*/ 	.byte	0x04, 0x0a
        /*012a*/ 	.short	(.L_3893 - .L_3892)
	.align		4
.L_3892:
        /*012c*/ 	.word	index@(.nv.constant0._ZN7oneflow4cuda7softmax15SoftmaxWarpImplI10SimpleLoadI6__halffE11SimpleStoreIS4_fEfLi1ELi9ELi32ELi1ELb0ELNS1_9AlgorithmE0EEEvT_T0_ll)
        /*0130*/ 	.short	0x0380
        /*0132*/ 	.short	0x0030


	//----- nvinfo : EIATTR_SW_WAR
	.align		4
.L_3893:
        /*0134*/ 	.byte	0x04, 0x36
        /*0136*/ 	.short	(.L_3895 - .L_3894)
.L_3894:
        /*0138*/ 	.word	0x00000008
.L_3895:


//--------------------- .nv.info._ZN7oneflow4cuda7softmax15SoftmaxWarpImplI10SimpleLoadI6__halffE11SimpleStoreIS4_fEfLi1ELi8ELi32ELi1ELb1ELNS1_9AlgorithmE0EEEvT_T0_ll --------------------------
	.section	.nv.info._ZN7oneflow4cuda7softmax15SoftmaxWarpImplI10SimpleLoadI6__halffE11SimpleStoreIS4_fEfLi1ELi8ELi32ELi1ELb1ELNS1_9AlgorithmE0EEEvT_T0_ll,"",@"SHT_CUDA_INFO"
	.sectionflags	@""
	.align	4


	//----- nvinfo : EIATTR_CUDA_API_VERSION
	.align		4
        /*0000*/ 	.byte	0x04, 0x37
        /*0002*/ 	.short	(.L_3897 - .L_3896)
.L_3896:
        /*0004*/ 	.word	0x00000082


	//----- nvinfo : EIATTR_KPARAM_INFO
	.align		4
.L_3897:
        /*0008*/ 	.byte	0x04, 0x17
        /*000a*/ 	.short	(.L_3899 - .L_3898)
.L_3898:
        /*000c*/ 	.word	0x00000000
        /*0010*/ 	.short	0x0003
        /*0012*/ 	.short	0x0028
        /*0014*/ 	.byte	0x00, 0xf0, 0x21, 0x00


	//----- nvinfo : EIATTR_KPARAM_INFO
	.align		4
.L_3899:
        /*0018*/ 	.byte	0x04, 0x17
        /*001a*/ 	.short	(.L_3901 - .L_3900)
.L_3900:
        /*001c*/ 	.word	0x00000000
        /*0020*/ 	.short	0x0002
        /*0022*/ 	.short	0x0020
        /*0024*/ 	.byte	0x00, 0xf0, 0x21, 0x00


	//----- nvinfo : EIATTR_KPARAM_INFO
	.align		4
.L_3901:
        /*0028*/ 	.byte	0x04, 0x17
        /*002a*/ 	.short	(.L_3903 - .L_3902)
.L_3902:
        /*002c*/ 	.word	0x00000000
        /*0030*/ 	.short	0x0001
        /*0032*/ 	.short	0x0010
        /*0034*/ 	.byte	0x00, 0xf0, 0x41, 0x00


	//----- nvinfo : EIATTR_KPARAM_INFO
	.align		4
.L_3903:
        /*0038*/ 	.byte	0x04, 0x17
        /*003a*/ 	.short	(.L_3905 - .L_3904)
.L_3904:
        /*003c*/ 	.word	0x00000000
        /*0040*/ 	.short	0x0000
        /*0042*/ 	.short	0x0000
        /*0044*/ 	.byte	0x00, 0xf0, 0x41, 0x00


	//----- nvinfo : EIATTR_SPARSE_MMA_MASK
	.align		4
.L_3905:
        /*0048*/ 	.byte	0x03, 0x50
        /*004a*/ 	.short	0x0000


	//----- nvinfo : EIATTR_MAXREG_COUNT
	.align		4
        /*004c*/ 	.byte	0x03, 0x1b
        /*004e*/ 	.short	0x00ff


	//----- nvinfo : EIATTR_EXTERNS
	.align		4
        /*0050*/ 	.byte	0x04, 0x0f
        /*0052*/ 	.short	(.L_3907 - .L_3906)


	//   ....[0]....
	.align		4
.L_3906:
        /*0054*/ 	.word	index@(__assertfail)


	//----- nvinfo : EIATTR_MERCURY_ISA_VERSION
	.align		4
.L_3907:
        /*0058*/ 	.byte	0x03, 0x5f
        /*005a*/ 	.short	0x0101


	//----- nvinfo : EIATTR_COOP_GROUP_MASK_REGIDS
	.align		4
        /*005c*/ 	.byte	0x04, 0x29
        /*005e*/ 	.short	(.L_3909 - .L_3908)


	//   ....[0]....
.L_3908:
        /*0060*/ 	.word	0xffffffff


	//   ....[1]....
        /*0064*/ 	.word	0xffffffff


	//   ....[2]....
        /*0068*/ 	.word	0xffffffff


	//   ....[3]....
        /*006c*/ 	.word	0xffffffff


	//   ....[4]....
        /*0070*/ 	.word	0xffffffff


	//   ....[5]....
        /*0074*/ 	.word	0xffffffff


	//   ....[6]....
        /*0078*/ 	.word	0xffffffff


	//   ....[7]....
        /*007c*/ 	.word	0xffffffff


	//   ....[8]....
        /*0080*/ 	.word	0xffffffff


	//   ....[9]....
        /*0084*/ 	.word	0xffffffff


	//   ....[10]....
        /*0088*/ 	.word	0x0500000f


	//   ....[11]....
        /*008c*/ 	.word	0x0500000f


	//   ....[12]....
        /*0090*/ 	.word	0x0500000f


	//   ....[13]....
        /*0094*/ 	.word	0x0500000f


	//   ....[14]....
        /*0098*/ 	.word	0x0500000f


	//   ....[15]....
        /*009c*/ 	.word	0x0500000f


	//   ....[16]....
        /*00a0*/ 	.word	0x0500000f


	//   ....[17]....
        /*00a4*/ 	.word	0x0500000f


	//   ....[18]....
        /*00a8*/ 	.word	0x0500000f


	//   ....[19]....
        /*00ac*/ 	.word	0x0500000f


	//----- nvinfo : EIATTR_COOP_GROUP_INSTR_OFFSETS
	.align		4
.L_3909:
        /*00b0*/ 	.byte	0x04, 0x28
        /*00b2*/ 	.short	(.L_3911 - .L_3910)


	//   ....[0]....
.L_3910:
        /*00b4*/ 	.word	0x00000790


	//   ....[1]....
        /*00b8*/ 	.word	0x000007c0


	//   ....[2]....
        /*00bc*/ 	.word	0x000007e0


	//   ....[3]....
        /*00c0*/ 	.word	0x00000800


	//   ....[4]....
        /*00c4*/ 	.word	0x00000820


	//   ....[5]....
        /*00c8*/ 	.word	0x00000d50


	//   ....[6]....
        /*00cc*/ 	.word	0x00000d70


	//   ....[7]....
        /*00d0*/ 	.word	0x00000d90


	//   ....[8]....
        /*00d4*/ 	.word	0x00000db0


	//   ....[9]....
        /*00d8*/ 	.word	0x00000dd0


	//   ....[10]....
        /*00dc*/ 	.word	0x00001970


	//   ....[11]....
        /*00e0*/ 	.word	0x00001a00


	//   ....[12]....
        /*00e4*/ 	.word	0x00001a60


	//   ....[13]....
        /*00e8*/ 	.word	0x00001ac0


	//   ....[14]....
        /*00ec*/ 	.word	0x00001b20


	//   ....[15]....
        /*00f0*/ 	.word	0x000020a0


	//   ....[16]....
        /*00f4*/ 	.word	0x00002100


	//   ....[17]....
        /*00f8*/ 	.word	0x00002160


	//   ....[18]....
        /*00fc*/ 	.word	0x000021c0


	//   ....[19]....
        /*0100*/ 	.word	0x00002220


	//----- nvinfo : EIATTR_VRC_CTA_INIT_COUNT
	.align		4
.L_3911:
        /*0104*/ 	.byte	0x02, 0x4a
	.zero		1
	.zero		1


	//----- nvinfo : EIATTR_SYSCALL_OFFSETS
	.align		4
        /*0108*/ 	.byte	0x04, 0x46
        /*010a*/ 	.short	(.L_3913 - .L_3912)


	//   ....[0]....
.L_3912:
        /*010c*/ 	.word	0x00000180


	//----- nvinfo : EIATTR_EXIT_INSTR_OFFSETS
	.align		4
.L_3913:
        /*0110*/ 	.byte	0x04, 0x1c
        /*0112*/ 	.short	(.L_3915 - .L_3914)


	//   ....[0]....
.L_3914:
        /*0114*/ 	.word	0x00000230


	//   ....[1]....
        /*0118*/ 	.word	0x00001910


	//----- nvinfo : EIATTR_CRS_STACK_SIZE
	.align		4
.L_3915:
        /*011c*/ 	.byte	0x04, 0x1e
        /*011e*/ 	.short	(.L_3917 - .L_3916)
.L_3916:
        /*0120*/ 	.word	0x00000000


	//----- nvinfo : EIATTR_CBANK_PARAM_SIZE
	.align		4
.L_3917:
        /*0124*/ 	.byte	0x03, 0x19
        /*0126*/ 	.short	0x0030


	//----- nvinfo : EIATTR_PARAM_CBANK
	.align		4
        /*0128*/ 	.byte	0x04, 0x0a
        /*012a*/ 	.short	(.L_3919 - .L_3918)
	.align		4
.L_3918:
        /*012c*/ 	.word	index@(.nv.constant0._ZN7oneflow4cuda7softmax15SoftmaxWarpImplI10SimpleLoadI6__halffE11SimpleStoreIS4_fEfLi1ELi8ELi32ELi1ELb1ELNS1_9AlgorithmE0EEEvT_T0_ll)
        /*0130*/ 	.short	0x0380
        /*0132*/ 	.short	0x0030


	//----- nvinfo : EIATTR_SW_WAR
	.align		4
.L_3919:
        /*0134*/ 	.byte	0x04, 0x36
        /*0136*/ 	.short	(.L_3921 - .L_3920)
.L_3920:
        /*0138*/ 	.word	0x00000008
.L_3921:


//--------------------- .nv.info._ZN7oneflow4cuda7softmax15SoftmaxWarpImplI10SimpleLoadI6__halffE11SimpleStoreIS4_fEfLi1ELi8ELi32ELi1ELb0ELNS1_9AlgorithmE0EEEvT_T0_ll --------------------------
	.section	.nv.info._ZN7oneflow4cuda7softmax15SoftmaxWarpImplI10SimpleLoadI6__halffE11SimpleStoreIS4_fEfLi1ELi8ELi32ELi1ELb0ELNS1_9AlgorithmE0EEEvT_T0_ll,"",@"SHT_CUDA_INFO"
	.sectionflags	@""
	.align	4


	//----- nvinfo : EIATTR_CUDA_API_VERSION
	.align		4
        /*0000*/ 	.byte	0x04, 0x37
        /*0002*/ 	.short	(.L_3923 - .L_3922)
.L_3922:
        /*0004*/ 	.word	0x00000082


	//----- nvinfo : EIATTR_KPARAM_INFO
	.align		4
.L_3923:
        /*0008*/ 	.byte	0x04, 0x17
        /*000a*/ 	.short	(.L_3925 - .L_3924)
.L_3924:
        /*000c*/ 	.word	0x00000000
        /*0010*/ 	.short	0x0003
        /*0012*/ 	.short	0x0028
        /*0014*/ 	.byte	0x00, 0xf0, 0x21, 0x00


	//----- nvinfo : EIATTR_KPARAM_INFO
	.align		4
.L_3925:
        /*0018*/ 	.byte	0x04, 0x17
        /*001a*/ 	.short	(.L_3927 - .L_3926)
.L_3926:
        /*001c*/ 	.word	0x00000000
        /*0020*/ 	.short	0x0002
        /*0022*/ 	.short	0x0020
        /*0024*/ 	.byte	0x00, 0xf0, 0x21, 0x00


	//----- nvinfo : EIATTR_KPARAM_INFO
	.align		4
.L_3927:
        /*0028*/ 	.byte	0x04, 0x17
        /*002a*/ 	.short	(.L_3929 - .L_3928)
.L_3928:
        /*002c*/ 	.word	0x00000000
        /*0030*/ 	.short	0x0001
        /*0032*/ 	.short	0x0010
        /*0034*/ 	.byte	0x00, 0xf0, 0x41, 0x00


	//----- nvinfo : EIATTR_KPARAM_INFO
	.align		4
.L_3929:
        /*0038*/ 	.byte	0x04, 0x17
        /*003a*/ 	.short	(.L_3931 - .L_3930)
.L_3930:
        /*003c*/ 	.word	0x00000000
        /*0040*/ 	.short	0x0000
        /*0042*/ 	.short	0x0000
        /*0044*/ 	.byte	0x00, 0xf0, 0x41, 0x00


	//----- nvinfo : EIATTR_SPARSE_MMA_MASK
	.align		4
.L_3931:
        /*0048*/ 	.byte	0x03, 0x50
        /*004a*/ 	.short	0x0000


	//----- nvinfo : EIATTR_MAXREG_COUNT
	.align		4
        /*004c*/ 	.byte	0x03, 0x1b
        /*004e*/ 	.short	0x00ff


	//----- nvinfo : EIATTR_EXTERNS
	.align		4
        /*0050*/ 	.byte	0x04, 0x0f
        /*0052*/ 	.short	(.L_3933 - .L_3932)


	//   ....[0]....
	.align		4
.L_3932:
        /*0054*/ 	.word	index@(__assertfail)


	//----- nvinfo : EIATTR_MERCURY_ISA_VERSION
	.align		4
.L_3933:
        /*0058*/ 	.byte	0x03, 0x5f
        /*005a*/ 	.short	0x0101


	//----- nvinfo : EIATTR_COOP_GROUP_MASK_REGIDS
	.align		4
        /*005c*/ 	.byte	0x04, 0x29
        /*005e*/ 	.short	(.L_3935 - .L_3934)


	//   ....[0]....
.L_3934:
        /*0060*/ 	.word	0xffffffff


	//   ....[1]....
        /*0064*/ 	.word	0xffffffff


	//   ....[2]....
        /*0068*/ 	.word	0xffffffff


	//   ....[3]....
        /*006c*/ 	.word	0xffffffff


	//   ....[4]....
        /*0070*/ 	.word	0xffffffff


	//   ....[5]....
        /*0074*/ 	.word	0xffffffff


	//   ....[6]....
        /*0078*/ 	.word	0xffffffff


	//   ....[7]....
        /*007c*/ 	.word	0xffffffff


	//   ....[8]....
        /*0080*/ 	.word	0xffffffff


	//   ....[9]....
        /*0084*/ 	.word	0xffffffff


	//   ....[10]....
        /*0088*/ 	.word	0x0500000f


	//   ....[11]....
        /*008c*/ 	.word	0x0500000f


	//   ....[12]....
        /*0090*/ 	.word	0x0500000f


	//   ....[13]....
        /*0094*/ 	.word	0x0500000f


	//   ....[14]....
        /*0098*/ 	.word	0x0500000f


	//   ....[15]....
        /*009c*/ 	.word	0x0500000f


	//   ....[16]....
        /*00a0*/ 	.word	0x0500000f


	//   ....[17]....
        /*00a4*/ 	.word	0x0500000f


	//   ....[18]....
        /*00a8*/ 	.word	0x0500000f


	//   ....[19]....
        /*00ac*/ 	.word	0x0500000f


	//----- nvinfo : EIATTR_COOP_GROUP_INSTR_OFFSETS
	.align		4
.L_3935:
        /*00b0*/ 	.byte	0x04, 0x28
        /*00b2*/ 	.short	(.L_3937 - .L_3936)


	//   ....[0]....
.L_3936:
        /*00b4*/ 	.word	0x00000530


	//   ....[1]....
        /*00b8*/ 	.word	0x00000560


	//   ....[2]....
        /*00bc*/ 	.word	0x00000580


	//   ....[3]....
        /*00c0*/ 	.word	0x000005a0


	//   ....[4]....
        /*00c4*/ 	.word	0x000005c0


	//   ....[5]....
        /*00c8*/ 	.word	0x00000af0


	//   ....[6]....
        /*00cc*/ 	.word	0x00000b10


	//   ....[7]....
        /*00d0*/ 	.word	0x00000b30


	//   ....[8]....
        /*00d4*/ 	.word	0x00000b50


	//   ....[9]....
        /*00d8*/ 	.word	0x00000b70


	//   ....[10]....
        /*00dc*/ 	.word	0x00001570


	//   ....[11]....
        /*00e0*/ 	.word	0x00001600


	//   ....[12]....
        /*00e4*/ 	.word	0x00001660


	//   ....[13]....
        /*00e8*/ 	.word	0x000016c0


	//   ....[14]....
        /*00ec*/ 	.word	0x00001720


	//   ....[15]....
        /*00f0*/ 	.word	0x00001ca0


	//   ....[16]....
        /*00f4*/ 	.word	0x00001d00


	//   ....[17]....
        /*00f8*/ 	.word	0x00001d60


	//   ....[18]....
        /*00fc*/ 	.word	0x00001dc0


	//   ....[19]....
        /*0100*/ 	.word	0x00001e20


	//----- nvinfo : EIATTR_VRC_CTA_INIT_COUNT
	.align		4
.L_3937:
        /*0104*/ 	.byte	0x02, 0x4a
	.zero		1
	.zero		1


	//----- nvinfo : EIATTR_SYSCALL_OFFSETS
	.align		4
        /*0108*/ 	.byte	0x04, 0x46
        /*010a*/ 	.short	(.L_3939 - .L_3938)


	//   ....[0]....
.L_3938:
        /*010c*/ 	.word	0x00000170


	//----- nvinfo : EIATTR_EXIT_INSTR_OFFSETS
	.align		4
.L_3939:
        /*0110*/ 	.byte	0x04, 0x1c
        /*0112*/ 	.short	(.L_3941 - .L_3940)


	//   ....[0]....
.L_3940:
        /*0114*/ 	.word	0x00000220


	//   ....[1]....
        /*0118*/ 	.word	0x00001510


	//----- nvinfo : EIATTR_CRS_STACK_SIZE
	.align		4
.L_3941:
        /*011c*/ 	.byte	0x04, 0x1e
        /*011e*/ 	.short	(.L_3943 - .L_3942)
.L_3942:
        /*0120*/ 	.word	0x00000000


	//----- nvinfo : EIATTR_CBANK_PARAM_SIZE
	.align		4
.L_3943:
        /*0124*/ 	.byte	0x03, 0x19
        /*0126*/ 	.short	0x0030


	//----- nvinfo : EIATTR_PARAM_CBANK
	.align		4
        /*0128*/ 	.byte	0x04, 0x0a
        /*012a*/ 	.short	(.L_3945 - .L_3944)
	.align		4
.L_3944:
        /*012c*/ 	.word	index@(.nv.constant0._ZN7oneflow4cuda7softmax15SoftmaxWarpImplI10SimpleLoadI6__halffE11SimpleStoreIS4_fEfLi1ELi8ELi32ELi1ELb0ELNS1_9AlgorithmE0EEEvT_T0_ll)
        /*0130*/ 	.short	0x0380
        /*0132*/ 	.short	0x0030


	//----- nvinfo : EIATTR_SW_WAR
	.align		4
.L_3945:
        /*0134*/ 	.byte	0x04, 0x36
        /*0136*/ 	.short	(.L_3947 - .L_3946)
.L_3946:
        /*0138*/ 	.word	0x00000008
.L_3947:


//--------------------- .nv.info._ZN7oneflow4cuda7softmax15SoftmaxWarpImplI10SimpleLoadI6__halffE11SimpleStoreIS4_fEfLi1ELi7ELi32ELi1ELb1ELNS1_9AlgorithmE0EEEvT_T0_ll --------------------------
	.section	.nv.info._ZN7oneflow4cuda7softmax15SoftmaxWarpImplI10SimpleLoadI6__halffE11SimpleStoreIS4_fEfLi1ELi7ELi32ELi1ELb1ELNS1_9AlgorithmE0EEEvT_T0_ll,"",@"SHT_CUDA_INFO"
	.sectionflags	@""
	.align	4


	//----- nvinfo : EIATTR_CUDA_API_VERSION
	.align		4
        /*0000*/ 	.byte	0x04, 0x37
        /*0002*/ 	.short	(.L_3949 - .L_3948)
.L_3948:
        /*0004*/ 	.word	0x00000082


	//----- nvinfo : EIATTR_KPARAM_INFO
	.align		4
.L_3949:
        /*0008*/ 	.byte	0x04, 0x17
        /*000a*/ 	.short	(.L_3951 - .L_3950)
.L_3950:
        /*000c*/ 	.word	0x00000000
        /*0010*/ 	.short	0x0003
        /*0012*/ 	.short	0x0028
        /*0014*/ 	.byte	0x00, 0xf0, 0x21, 0x00


	//----- nvinfo : EIATTR_KPARAM_INFO
	.align		4
.L_3951:
        /*0018*/ 	.byte	0x04, 0x17
        /*001a*/ 	.short	(.L_3953 - .L_3952)
.L_3952:
        /*001c*/ 	.word	0x00000000
        /*0020*/ 	.short	0x0002
        /*0022*/ 	.short	0x0020
        /*0024*/ 	.byte	0x00, 0xf0, 0x21, 0x00


	//----- nvinfo : EIATTR_KPARAM_INFO
	.align		4
.L_3953:
        /*0028*/ 	.byte	0x04, 0x17
        /*002a*/ 	.short	(.L_3955 - .L_3954)
.L_3954:
        /*002c*/ 	.word	0x00000000
        /*0030*/ 	.short	0x0001
        /*0032*/ 	.short	0x0010
        /*0034*/ 	.byte	0x00, 0xf0, 0x41, 0x00


	//----- nvinfo : EIATTR_KPARAM_INFO
	.align		4
.L_3955:
        /*0038*/ 	.byte	0x04, 0x17
        /*003a*/ 	.short	(.L_3957 - .L_3956)
.L_3956:
        /*003c*/ 	.word	0x00000000
        /*0040*/ 	.short	0x0000
        /*0042*/ 	.short	0x0000
        /*0044*/ 	.byte	0x00, 0xf0, 0x41, 0x00


	//----- nvinfo : EIATTR_SPARSE_MMA_MASK
	.align		4
.L_3957:
        /*0048*/ 	.byte	0x03, 0x50
        /*004a*/ 	.short	0x0000


	//----- nvinfo : EIATTR_MAXREG_COUNT
	.align		4
        /*004c*/ 	.byte	0x03, 0x1b
        /*004e*/ 	.short	0x00ff


	//----- nvinfo : EIATTR_EXTERNS
	.align		4
        /*0050*/ 	.byte	0x04, 0x0f
        /*0052*/ 	.short	(.L_3959 - .L_3958)


	//   ....[0]....
	.align		4
.L_3958:
        /*0054*/ 	.word	index@(__assertfail)


	//----- nvinfo : EIATTR_MERCURY_ISA_VERSION
	.align		4
.L_3959:
        /*0058*/ 	.byte	0x03, 0x5f
        /*005a*/ 	.short	0x0101


	//----- nvinfo : EIATTR_COOP_GROUP_MASK_REGIDS
	.align		4
        /*005c*/ 	.byte	0x04, 0x29
        /*005e*/ 	.short	(.L_3961 - .L_3960)


	//   ....[0]....
.L_3960:
        /*0060*/ 	.word	0xffffffff


	//   ....[1]....
        /*0064*/ 	.word	0xffffffff


	//   ....[2]....
        /*0068*/ 	.word	0xffffffff


	//   ....[3]....
        /*006c*/ 	.word	0xffffffff


	//   ....[4]....
        /*0070*/ 	.word	0xffffffff


	//   ....[5]....
        /*0074*/ 	.word	0xffffffff


	//   ....[6]....
        /*0078*/ 	.word	0xffffffff


	//   ....[7]....
        /*007c*/ 	.word	0xffffffff


	//   ....[8]....
        /*0080*/ 	.word	0xffffffff


	//   ....[9]....
        /*0084*/ 	.word	0xffffffff


	//   ....[10]....
        /*0088*/ 	.word	0x0500000f


	//   ....[11]....
        /*008c*/ 	.word	0x0500000f


	//   ....[12]....
        /*0090*/ 	.word	0x0500000f


	//   ....[13]....
        /*0094*/ 	.word	0x0500000f


	//   ....[14]....
        /*0098*/ 	.word	0x0500000f


	//   ....[15]....
        /*009c*/ 	.word	0x0500000f


	//   ....[16]....
        /*00a0*/ 	.word	0x0500000f


	//   ....[17]....
        /*00a4*/ 	.word	0x0500000f


	//   ....[18]....
        /*00a8*/ 	.word	0x0500000f


	//   ....[19]....
        /*00ac*/ 	.word	0x0500000f


	//----- nvinfo : EIATTR_COOP_GROUP_INSTR_OFFSETS
	.align		4
.L_3961:
        /*00b0*/ 	.byte	0x04, 0x28
        /*00b2*/ 	.short	(.L_3963 - .L_3962)


	//   ....[0]....
.L_3962:
        /*00b4*/ 	.word	0x00000700


	//   ....[1]....
        /*00b8*/ 	.word	0x00000740


	//   ....[2]....
        /*00bc*/ 	.word	0x00000760


	//   ....[3]....
        /*00c0*/ 	.word	0x00000780


	//   ....[4]....
        /*00c4*/ 	.word	0x000007a0


	//   ....[5]....
        /*00c8*/ 	.word	0x00000c20


	//   ....[6]....
        /*00cc*/ 	.word	0x00000c40


	//   ....[7]....
        /*00d0*/ 	.word	0x00000c60


	//   ....[8]....
        /*00d4*/ 	.word	0x00000c80


	//   ....[9]....
        /*00d8*/ 	.word	0x00000ca0


	//   ....[10]....
        /*00dc*/ 	.word	0x000016f0


	//   ....[11]....
        /*00e0*/ 	.word	0x00001770


	//   ....[12]....
        /*00e4*/ 	.word	0x000017d0


	//   ....[13]....
        /*00e8*/ 	.word	0x00001830


	//   ....[14]....
        /*00ec*/ 	.word	0x00001890


	//   ....[15]....
        /*00f0*/ 	.word	0x00001d80


	//   ....[16]....
        /*00f4*/ 	.word	0x00001de0


	//   ....[17]....
        /*00f8*/ 	.word	0x00001e40


	//   ....[18]....
        /*00fc*/ 	.word	0x00001ea0


	//   ....[19]....
        /*0100*/ 	.word	0x00001f00


	//----- nvinfo : EIATTR_VRC_CTA_INIT_COUNT
	.align		4
.L_3963:
        /*0104*/ 	.byte	0x02, 0x4a
	.zero		1
	.zero		1


	//----- nvinfo : EIATTR_SYSCALL_OFFSETS
	.align		4
        /*0108*/ 	.byte	0x04, 0x46
        /*010a*/ 	.short	(.L_3965 - .L_3964)


	//   ....[0]....
.L_3964:
        /*010c*/ 	.word	0x00000180


	//----- nvinfo : EIATTR_EXIT_INSTR_OFFSETS
	.align		4
.L_3965:
        /*0110*/ 	.byte	0x04, 0x1c
        /*0112*/ 	.short	(.L_3967 - .L_3966)


	//   ....[0]....
.L_3966:
        /*0114*/ 	.word	0x00000230


	//   ....[1]....
        /*0118*/ 	.word	0x00001690


	//----- nvinfo : EIATTR_CRS_STACK_SIZE
	.align		4
.L_3967:
        /*011c*/ 	.byte	0x04, 0x1e
        /*011e*/ 	.short	(.L_3969 - .L_3968)
.L_3968:
        /*0120*/ 	.word	0x00000000


	//----- nvinfo : EIATTR_CBANK_PARAM_SIZE
	.align		4
.L_3969:
        /*0124*/ 	.byte	0x03, 0x19
        /*0126*/ 	.short	0x0030


	//----- nvinfo : EIATTR_PARAM_CBANK
	.align		4
        /*0128*/ 	.byte	0x04, 0x0a
        /*012a*/ 	.short	(.L_3971 - .L_3970)
	.align		4
.L_3970:
        /*012c*/ 	.word	index@(.nv.constant0._ZN7oneflow4cuda7softmax15SoftmaxWarpImplI10SimpleLoadI6__halffE11SimpleStoreIS4_fEfLi1ELi7ELi32ELi1ELb1ELNS1_9AlgorithmE0EEEvT_T0_ll)
        /*0130*/ 	.short	0x0380
        /*0132*/ 	.short	0x0030


	//----- nvinfo : EIATTR_SW_WAR
	.align		4
.L_3971:
        /*0134*/ 	.byte	0x04, 0x36
        /*0136*/ 	.short	(.L_3973 - .L_3972)
.L_3972:
        /*0138*/ 	.word	0x00000008
.L_3973:


//--------------------- .nv.info._ZN7oneflow4cuda7softmax15SoftmaxWarpImplI10SimpleLoadI6__halffE11SimpleStoreIS4_fEfLi1ELi7ELi32ELi1ELb0ELNS1_9AlgorithmE0EEEvT_T0_ll --------------------------
	.section	.nv.info._ZN7oneflow4cuda7softmax15SoftmaxWarpImplI10SimpleLoadI6__halffE11SimpleStoreIS4_fEfLi1ELi7ELi32ELi1ELb0ELNS1_9AlgorithmE0EEEvT_T0_ll,"",@"SHT_CUDA_INFO"
	.sectionflags	@""
	.align	4


	//----- nvinfo : EIATTR_CUDA_API_VERSION
	.align		4
        /*0000*/ 	.byte	0x04, 0x37
        /*0002*/ 	.short	(.L_3975 - .L_3974)
.L_3974:
        /*0004*/ 	.word	0x00000082


	//----- nvinfo : EIATTR_KPARAM_INFO
	.align		4
.L_3975:
        /*0008*/ 	.byte	0x04, 0x17
        /*000a*/ 	.short	(.L_3977 - .L_3976)
.L_3976:
        /*000c*/ 	.word	0x00000000
        /*0010*/ 	.short	0x0003
        /*0012*/ 	.short	0x0028
        /*0014*/ 	.byte	0x00, 0xf0, 0x21, 0x00


	//----- nvinfo : EIATTR_KPARAM_INFO
	.align		4
.L_3977:
        /*0018*/ 	.byte	0x04, 0x17
        /*001a*/ 	.short	(.L_3979 - .L_3978)
.L_3978:
        /*001c*/ 	.word	0x00000000
        /*0020*/ 	.short	0x0002
        /*0022*/ 	.short	0x0020
        /*0024*/ 	.byte	0x00, 0xf0, 0x21, 0x00


	//----- nvinfo : EIATTR_KPARAM_INFO
	.align		4
.L_3979:
        /*0028*/ 	.byte	0x04, 0x17
        /*002a*/ 	.short	(.L_3981 - .L_3980)
.L_3980:
        /*002c*/ 	.word	0x00000000
        /*0030*/ 	.short	0x0001
        /*0032*/ 	.short	0x0010
        /*0034*/ 	.byte	0x00, 0xf0, 0x41, 0x00


	//----- nvinfo : EIATTR_KPARAM_INFO
	.align		4
.L_3981:
        /*0038*/ 	.byte	0x04, 0x17
        /*003a*/ 	.short	(.L_3983 - .L_3982)
.L_3982:
        /*003c*/ 	.word	0x00000000
        /*0040*/ 	.short	0x0000
        /*0042*/ 	.short	0x0000
        /*0044*/ 	.byte	0x00, 0xf0, 0x41, 0x00


	//----- nvinfo : EIATTR_SPARSE_MMA_MASK
	.align		4
.L_3983:
        /*0048*/ 	.byte	0x03, 0x50
        /*004a*/ 	.short	0x0000


	//----- nvinfo : EIATTR_MAXREG_COUNT
	.align		4
        /*004c*/ 	.byte	0x03, 0x1b
        /*004e*/ 	.short	0x00ff


	//----- nvinfo : EIATTR_EXTERNS
	.align		4
        /*0050*/ 	.byte	0x04, 0x0f
        /*0052*/ 	.short	(.L_3985 - .L_3984)


	//   ....[0]....
	.align		4
.L_3984:
        /*0054*/ 	.word	index@(__assertfail)


	//----- nvinfo : EIATTR_MERCURY_ISA_VERSION
	.align		4
.L_3985:
        /*0058*/ 	.byte	0x03, 0x5f
        /*005a*/ 	.short	0x0101


	//----- nvinfo : EIATTR_COOP_GROUP_MASK_REGIDS
	.align		4
        /*005c*/ 	.byte	0x04, 0x29
        /*005e*/ 	.short	(.L_3987 - .L_3986)


	//   ....[0]....
.L_3986:
        /*0060*/ 	.word	0xffffffff


	//   ....[1]....
        /*0064*/ 	.word	0xffffffff


	//   ....[2]....
        /*0068*/ 	.word	0xffffffff


	//   ....[3]....
        /*006c*/ 	.word	0xffffffff


	//   ....[4]....
        /*0070*/ 	.word	0xffffffff


	//   ....[5]....
        /*0074*/ 	.word	0xffffffff


	//   ....[6]....
        /*0078*/ 	.word	0xffffffff


	//   ....[7]....
        /*007c*/ 	.word	0xffffffff


	//   ....[8]....
        /*0080*/ 	.word	0xffffffff


	//   ....[9]....
        /*0084*/ 	.word	0xffffffff


	//   ....[10]....
        /*0088*/ 	.word	0x0500000f


	//   ....[11]....
        /*008c*/ 	.word	0x0500000f


	//   ....[12]....
        /*0090*/ 	.word	0x0500000f


	//   ....[13]....
        /*0094*/ 	.word	0x0500000f


	//   ....[14]....
        /*0098*/ 	.word	0x0500000f


	//   ....[15]....
        /*009c*/ 	.word	0x0500000f


	//   ....[16]....
        /*00a0*/ 	.word	0x0500000f


	//   ....[17]....
        /*00a4*/ 	.word	0x0500000f


	//   ....[18]....
        /*00a8*/ 	.word	0x0500000f


	//   ....[19]....
        /*00ac*/ 	.word	0x0500000f


	//----- nvinfo : EIATTR_COOP_GROUP_INSTR_OFFSETS
	.align		4
.L_3987:
        /*00b0*/ 	.byte	0x04, 0x28
        /*00b2*/ 	.short	(.L_3989 - .L_3988)


	//   ....[0]....
.L_3988:
        /*00b4*/ 	.word	0x000004f0


	//   ....[1]....
        /*00b8*/ 	.word	0x00000530


	//   ....[2]....
        /*00bc*/ 	.word	0x00000550


	//   ....[3]....
        /*00c0*/ 	.word	0x00000570


	//   ....[4]....
        /*00c4*/ 	.word	0x00000590


	//   ....[5]....
        /*00c8*/ 	.word	0x00000a10


	//   ....[6]....
        /*00cc*/ 	.word	0x00000a30


	//   ....[7]....
        /*00d0*/ 	.word	0x00000a50


	//   ....[8]....
        /*00d4*/ 	.word	0x00000a70


	//   ....[9]....
        /*00d8*/ 	.word	0x00000a90


	//   ....[10]....
        /*00dc*/ 	.word	0x00001400


	//   ....[11]....
        /*00e0*/ 	.word	0x00001480


	//   ....[12]....
        /*00e4*/ 	.word	0x000014e0


	//   ....[13]....
        /*00e8*/ 	.word	0x00001540


	//   ....[14]....
        /*00ec*/ 	.word	0x000015b0


	//   ....[15]....
        /*00f0*/ 	.word	0x00001a90


	//   ....[16]....
        /*00f4*/ 	.word	0x00001af0


	//   ....[17]....
        /*00f8*/ 	.word	0x00001b50


	//   ....[18]....
        /*00fc*/ 	.word	0x00001bb0


	//   ....[19]....
        /*0100*/ 	.word	0x00001c10


	//----- nvinfo : EIATTR_VRC_CTA_INIT_COUNT
	.align		4
.L_3989:
        /*0104*/ 	.byte	0x02, 0x4a
	.zero		1
	.zero		1


	//----- nvinfo : EIATTR_SYSCALL_OFFSETS
	.align		4
        /*0108*/ 	.byte	0x04, 0x46
        /*010a*/ 	.short	(.L_3991 - .L_3990)


	//   ....[0]....
.L_3990:
        /*010c*/ 	.word	0x00000170


	//----- nvinfo : EIATTR_EXIT_INSTR_OFFSETS
	.align		4
.L_3991:
        /*0110*/ 	.byte	0x04, 0x1c
        /*0112*/ 	.short	(.L_3993 - .L_3992)


	//   ....[0]....
.L_3992:
        /*0114*/ 	.word	0x00000220


	//   ....[1]....
        /*0118*/ 	.word	0x000013a0


	//----- nvinfo : EIATTR_CRS_STACK_SIZE
	.align		4
.L_3993:
        /*011c*/ 	.byte	0x04, 0x1e
        /*011e*/ 	.short	(.L_3995 - .L_3994)
.L_3994:
        /*0120*/ 	.word	0x00000000


	//----- nvinfo : EIATTR_CBANK_PARAM_SIZE
	.align		4
.L_3995:
        /*0124*/ 	.byte	0x03, 0x19
        /*0126*/ 	.short	0x0030


	//----- nvinfo : EIATTR_PARAM_CBANK
	.align		4
        /*0128*/ 	.byte	0x04, 0x0a
        /*012a*/ 	.short	(.L_3997 - .L_3996)
	.align		4
.L_3996:
        /*012c*/ 	.word	index@(.nv.constant0._ZN7oneflow4cuda7softmax15SoftmaxWarpImplI10SimpleLoadI6__halffE11SimpleStoreIS4_fEfLi1ELi7ELi32ELi1ELb0ELNS1_9AlgorithmE0EEEvT_T0_ll)
        /*0130*/ 	.short	0x0380
        /*0132*/ 	.short	0x0030


	//----- nvinfo : EIATTR_SW_WAR
	.align		4
.L_3997:
        /*0134*/ 	.byte	0x04, 0x36
        /*0136*/ 	.short	(.L_3999 - .L_3998)
.L_3998:
        /*0138*/ 	.word	0x00000008
.L_3999:


//--------------------- .nv.info._ZN7oneflow4cuda7softmax15SoftmaxWarpImplI10SimpleLoadI6__halffE11SimpleStoreIS4_fEfLi1ELi6ELi32ELi1ELb1ELNS1_9AlgorithmE0EEEvT_T0_ll --------------------------
	.section	.nv.info._ZN7oneflow4cuda7softmax15SoftmaxWarpImplI10SimpleLoadI6__halffE11SimpleStoreIS4_fEfLi1ELi6ELi32ELi1ELb1ELNS1_9AlgorithmE0EEEvT_T0_ll,"",@"SHT_CUDA_INFO"
	.sectionflags	@""
	.align	4


	//----- nvinfo : EIATTR_CUDA_API_VERSION
	.align		4
        /*0000*/ 	.byte	0x04, 0x37
        /*0002*/ 	.short	(.L_4001 - .L_4000)
.L_4000:
        /*0004*/ 	.word	0x00000082


	//----- nvinfo : EIATTR_KPARAM_INFO
	.align		4
.L_4001:
        /*0008*/ 	.byte	0x04, 0x17
        /*000a*/ 	.short	(.L_4003 - .L_4002)
.L_4002:
        /*000c*/ 	.word	0x00000000
        /*0010*/ 	.short	0x0003
        /*0012*/ 	.short	0x0028
        /*0014*/ 	.byte	0x00, 0xf0, 0x21, 0x00


	//----- nvinfo : EIATTR_KPARAM_INFO
	.align		4
.L_4003:
        /*0018*/ 	.byte	0x04, 0x17
        /*001a*/ 	.short	(.L_4005 - .L_4004)
.L_4004:
        /*001c*/ 	.word	0x00000000
        /*0020*/ 	.short	0x0002
        /*0022*/ 	.short	0x0020
        /*0024*/ 	.byte	0x00, 0xf0, 0x21, 0x00


	//----- nvinfo : EIATTR_KPARAM_INFO
	.align		4
.L_4005:
        /*0028*/ 	.byte	0x04, 0x17
        /*002a*/ 	.short	(.L_4007 - .L_4006)
.L_4006:
        /*002c*/ 	.word	0x00000000
        /*0030*/ 	.short	0x0001
        /*0032*/ 	.short	0x0010
        /*0034*/ 	.byte	0x00, 0xf0, 0x41, 0x00


	//----- nvinfo : EIATTR_KPARAM_INFO
	.align		4
.L_4007:
        /*0038*/ 	.byte	0x04, 0x17
        /*003a*/ 	.short	(.L_4009 - .L_4008)
.L_4008:
        /*003c*/ 	.word	0x00000000
        /*0040*/ 	.short	0x0000
        /*0042*/ 	.short	0x0000
        /*0044*/ 	.byte	0x00, 0xf0, 0x41, 0x00


	//----- nvinfo : EIATTR_SPARSE_MMA_MASK
	.align		4
.L_4009:
        /*0048*/ 	.byte	0x03, 0x50
        /*004a*/ 	.short	0x0000


	//----- nvinfo : EIATTR_MAXREG_COUNT
	.align		4
        /*004c*/ 	.byte	0x03, 0x1b
        /*004e*/ 	.short	0x00ff


	//----- nvinfo : EIATTR_EXTERNS
	.align		4
        /*0050*/ 	.byte	0x04, 0x0f
        /*0052*/ 	.short	(.L_4011 - .L_4010)


	//   ....[0]....
	.align		4
.L_4010:
        /*0054*/ 	.word	index@(__assertfail)


	//----- nvinfo : EIATTR_MERCURY_ISA_VERSION
	.align		4
.L_4011:
        /*0058*/ 	.byte	0x03, 0x5f
        /*005a*/ 	.short	0x0101


	//----- nvinfo : EIATTR_COOP_GROUP_MASK_REGIDS
	.align		4
        /*005c*/ 	.byte	0x04, 0x29
        /*005e*/ 	.short	(.L_4013 - .L_4012)


	//   ....[0]....
.L_4012:
        /*0060*/ 	.word	0xffffffff


	//   ....[1]....
        /*0064*/ 	.word	0xffffffff


	//   ....[2]....
        /*0068*/ 	.word	0xffffffff


	//   ....[3]....
        /*006c*/ 	.word	0xffffffff


	//   ....[4]....
        /*0070*/ 	.word	0xffffffff


	//   ....[5]....
        /*0074*/ 	.word	0xffffffff


	//   ....[6]....
        /*0078*/ 	.word	0xffffffff


	//   ....[7]....
        /*007c*/ 	.word	0xffffffff


	//   ....[8]....
        /*0080*/ 	.word	0xffffffff


	//   ....[9]....
        /*0084*/ 	.word	0xffffffff


	//   ....[10]....
        /*0088*/ 	.word	0x0500000f


	//   ....[11]....
        /*008c*/ 	.word	0x0500000f


	//   ....[12]....
        /*0090*/ 	.word	0x0500000f


	//   ....[13]....
        /*0094*/ 	.word	0x0500000f


	//   ....[14]....
        /*0098*/ 	.word	0x0500000f


	//   ....[15]....
        /*009c*/ 	.word	0x0500000f


	//   ....[16]....
        /*00a0*/ 	.word	0x0500000f


	//   ....[17]....
        /*00a4*/ 	.word	0x0500000f


	//   ....[18]....
        /*00a8*/ 	.word	0x0500000f


	//   ....[19]....
        /*00ac*/ 	.word	0x0500000f


	//----- nvinfo : EIATTR_COOP_GROUP_INSTR_OFFSETS
	.align		4
.L_4013:
        /*00b0*/ 	.byte	0x04, 0x28
        /*00b2*/ 	.short	(.L_4015 - .L_4014)


	//   ....[0]....
.L_4014:
        /*00b4*/ 	.word	0x00000670


	//   ....[1]....
        /*00b8*/ 	.word	0x000006b0


	//   ....[2]....
        /*00bc*/ 	.word	0x000006d0


	//   ....[3]....
        /*00c0*/ 	.word	0x000006f0


	//   ....[4]....
        /*00c4*/ 	.word	0x00000710


	//   ....[5]....
        /*00c8*/ 	.word	0x00000af0


	//   ....[6]....
        /*00cc*/ 	.word	0x00000b10


	//   ....[7]....
        /*00d0*/ 	.word	0x00000b30


	//   ....[8]....
        /*00d4*/ 	.word	0x00000b50


	//   ....[9]....
        /*00d8*/ 	.word	0x00000b70


	//   ....[10]....
        /*00dc*/ 	.word	0x00001410


	//   ....[11]....
        /*00e0*/ 	.word	0x00001490


	//   ....[12]....
        /*00e4*/ 	.word	0x000014f0


	//   ....[13]....
        /*00e8*/ 	.word	0x00001550


	//   ....[14]....
        /*00ec*/ 	.word	0x000015b0


	//   ....[15]....
        /*00f0*/ 	.word	0x00001a00


	//   ....[16]....
        /*00f4*/ 	.word	0x00001a60


	//   ....[17]....
        /*00f8*/ 	.word	0x00001ac0


	//   ....[18]....
        /*00fc*/ 	.word	0x00001b20


	//   ....[19]....
        /*0100*/ 	.word	0x00001b80


	//----- nvinfo : EIATTR_VRC_CTA_INIT_COUNT
	.align		4
.L_4015:
        /*0104*/ 	.byte	0x02, 0x4a
	.zero		1
	.zero		1


	//----- nvinfo : EIATTR_SYSCALL_OFFSETS
	.align		4
        /*0108*/ 	.byte	0x04, 0x46
        /*010a*/ 	.short	(.L_4017 - .L_4016)


	//   ....[0]....
.L_4016:
        /*010c*/ 	.word	0x00000180


	//----- nvinfo : EIATTR_EXIT_INSTR_OFFSETS
	.align		4
.L_4017:
        /*0110*/ 	.byte	0x04, 0x1c
        /*0112*/ 	.short	(.L_4019 - .L_4018)


	//   ....[0]....
.L_4018:
        /*0114*/ 	.word	0x00000230


	//   ....[1]....
        /*0118*/ 	.word	0x000013b0


	//----- nvinfo : EIATTR_CRS_STACK_SIZE
	.align		4
.L_4019:
        /*011c*/ 	.byte	0x04, 0x1e
        /*011e*/ 	.short	(.L_4021 - .L_4020)
.L_4020:
        /*0120*/ 	.word	0x00000000


	//----- nvinfo : EIATTR_CBANK_PARAM_SIZE
	.align		4
.L_4021:
        /*0124*/ 	.byte	0x03, 0x19
        /*0126*/ 	.short	0x0030


	//----- nvinfo : EIATTR_PARAM_CBANK
	.align		4
        /*0128*/ 	.byte	0x04, 0x0a
        /*012a*/ 	.short	(.L_4023 - .L_4022)
	.align		4
.L_4022:
        /*012c*/ 	.word	index@(.nv.constant0._ZN7oneflow4cuda7softmax15SoftmaxWarpImplI10SimpleLoadI6__halffE11SimpleStoreIS4_fEfLi1ELi6ELi32ELi1ELb1ELNS1_9AlgorithmE0EEEvT_T0_ll)
        /*0130*/ 	.short	0x0380
        /*0132*/ 	.short	0x0030


	//----- nvinfo : EIATTR_SW_WAR
	.align		4
.L_4023:
        /*0134*/ 	.byte	0x04, 0x36
        /*0136*/ 	.short	(.L_4025 - .L_4024)
.L_4024:
        /*0138*/ 	.word	0x00000008
.L_4025:


//--------------------- .nv.info._ZN7oneflow4cuda7softmax15SoftmaxWarpImplI10SimpleLoadI6__halffE11SimpleStoreIS4_fEfLi1ELi6ELi32ELi1ELb0ELNS1_9AlgorithmE0EEEvT_T0_ll --------------------------
	.section	.nv.info._ZN7oneflow4cuda7softmax15SoftmaxWarpImplI10SimpleLoadI6__halffE11SimpleStoreIS4_fEfLi1ELi6ELi32ELi1ELb0ELNS1_9AlgorithmE0EEEvT_T0_ll,"",@"SHT_CUDA_INFO"
	.sectionflags	@""
	.align	4


	//----- nvinfo : EIATTR_CUDA_API_VERSION
	.align		4
        /*0000*/ 	.byte	0x04, 0x37
        /*0002*/ 	.short	(.L_4027 - .L_4026)
.L_4026:
        /*0004*/ 	.word	0x00000082


	//----- nvinfo : EIATTR_KPARAM_INFO
	.align		4
.L_4027:
        /*0008*/ 	.byte	0x04, 0x17
        /*000a*/ 	.short	(.L_4029 - .L_4028)
.L_4028:
        /*000c*/ 	.word	0x00000000
        /*0010*/ 	.short	0x0003
        /*0012*/ 	.short	0x0028
        /*0014*/ 	.byte	0x00, 0xf0, 0x21, 0x00


	//----- nvinfo : EIATTR_KPARAM_INFO
	.align		4
.L_4029:
        /*0018*/ 	.byte	0x04, 0x17
        /*001a*/ 	.short	(.L_4031 - .L_4030)
.L_4030:
        /*001c*/ 	.word	0x00000000
        /*0020*/ 	.short	0x0002
        /*0022*/ 	.short	0x0020
        /*0024*/ 	.byte	0x00, 0xf0, 0x21, 0x00


	//----- nvinfo : EIATTR_KPARAM_INFO
	.align		4
.L_4031:
        /*0028*/ 	.byte	0x04, 0x17
        /*002a*/ 	.short	(.L_4033 - .L_4032)
.L_4032:
        /*002c*/ 	.word	0x00000000
        /*0030*/ 	.short	0x0001
        /*0032*/ 	.short	0x0010
        /*0034*/ 	.byte	0x00, 0xf0, 0x41, 0x00


	//----- nvinfo : EIATTR_KPARAM_INFO
	.align		4
.L_4033:
        /*0038*/ 	.byte	0x04, 0x17
        /*003a*/ 	.short	(.L_4035 - .L_4034)
.L_4034:
        /*003c*/ 	.word	0x00000000
        /*0040*/ 	.short	0x0000
        /*0042*/ 	.short	0x0000
        /*0044*/ 	.byte	0x00, 0xf0, 0x41, 0x00


	//----- nvinfo : EIATTR_SPARSE_MMA_MASK
	.align		4
.L_4035:
        /*0048*/ 	.byte	0x03, 0x50
        /*004a*/ 	.short	0x0000


	//----- nvinfo : EIATTR_MAXREG_COUNT
	.align		4
        /*004c*/ 	.byte	0x03, 0x1b
        /*004e*/ 	.short	0x00ff


	//----- nvinfo : EIATTR_EXTERNS
	.align		4
        /*0050*/ 	.byte	0x04, 0x0f
        /*0052*/ 	.short	(.L_4037 - .L_4036)


	//   ....[0]....
	.align		4
.L_4036:
        /*0054*/ 	.word	index@(__assertfail)


	//----- nvinfo : EIATTR_MERCURY_ISA_VERSION
	.align		4
.L_4037:
        /*0058*/ 	.byte	0x03, 0x5f
        /*005a*/ 	.short	0x0101


	//----- nvinfo : EIATTR_COOP_GROUP_MASK_REGIDS
	.align		4
        /*005c*/ 	.byte	0x04, 0x29
        /*005e*/ 	.short	(.L_4039 - .L_4038)


	//   ....[0]....
.L_4038:
        /*0060*/ 	.word	0xffffffff


	//   ....[1]....
        /*0064*/ 	.word	0xffffffff


	//   ....[2]....
        /*0068*/ 	.word	0xffffffff


	//   ....[3]....
        /*006c*/ 	.word	0xffffffff


	//   ....[4]....
        /*0070*/ 	.word	0xffffffff


	//   ....[5]....
        /*0074*/ 	.word	0xffffffff


	//   ....[6]....
        /*0078*/ 	.word	0xffffffff


	//   ....[7]....
        /*007c*/ 	.word	0xffffffff


	//   ....[8]....
        /*0080*/ 	.word	0xffffffff


	//   ....[9]....
        /*0084*/ 	.word	0xffffffff


	//   ....[10]....
        /*0088*/ 	.word	0x0500000f


	//   ....[11]....
        /*008c*/ 	.word	0x0500000f


	//   ....[12]....
        /*0090*/ 	.word	0x0500000f


	//   ....[13]....
        /*0094*/ 	.word	0x0500000f


	//   ....[14]....
        /*0098*/ 	.word	0x0500000f


	//   ....[15]....
        /*009c*/ 	.word	0x0500000f


	//   ....[16]....
        /*00a0*/ 	.word	0x0500000f


	//   ....[17]....
        /*00a4*/ 	.word	0x0500000f


	//   ....[18]....
        /*00a8*/ 	.word	0x0500000f


	//   ....[19]....
        /*00ac*/ 	.word	0x0500000f


	//----- nvinfo : EIATTR_COOP_GROUP_INSTR_OFFSETS
	.align		4
.L_4039:
        /*00b0*/ 	.byte	0x04, 0x28
        /*00b2*/ 	.short	(.L_4041 - .L_4040)


	//   ....[0]....
.L_4040:
        /*00b4*/ 	.word	0x00000490


	//   ....[1]....
        /*00b8*/ 	.word	0x000004d0


	//   ....[2]....
        /*00bc*/ 	.word	0x000004f0


	//   ....[3]....
        /*00c0*/ 	.word	0x00000510


	//   ....[4]....
        /*00c4*/ 	.word	0x00000530


	//   ....[5]....
        /*00c8*/ 	.word	0x00000910


	//   ....[6]....
        /*00cc*/ 	.word	0x00000930


	//   ....[7]....
        /*00d0*/ 	.word	0x00000950


	//   ....[8]....
        /*00d4*/ 	.word	0x00000970


	//   ....[9]....
        /*00d8*/ 	.word	0x00000990


	//   ....[10]....
        /*00dc*/ 	.word	0x000011e0


	//   ....[11]....
        /*00e0*/ 	.word	0x00001260


	//   ....[12]....
        /*00e4*/ 	.word	0x000012c0


	//   ....[13]....
        /*00e8*/ 	.word	0x00001320


	//   ....[14]....
        /*00ec*/ 	.word	0x00001390


	//   ....[15]....
        /*00f0*/ 	.word	0x000017d0


	//   ....[16]....
        /*00f4*/ 	.word	0x00001830


	//   ....[17]....
        /*00f8*/ 	.word	0x00001890


	//   ....[18]....
        /*00fc*/ 	.word	0x000018f0


	//   ....[19]....
        /*0100*/ 	.word	0x00001950


	//----- nvinfo : EIATTR_VRC_CTA_INIT_COUNT
	.align		4
.L_4041:
        /*0104*/ 	.byte	0x02, 0x4a
	.zero		1
	.zero		1


	//----- nvinfo : EIATTR_SYSCALL_OFFSETS
	.align		4
        /*0108*/ 	.byte	0x04, 0x46
        /*010a*/ 	.short	(.L_4043 - .L_4042)


	//   ....[0]....
.L_4042:
        /*010c*/ 	.word	0x00000170


	//----- nvinfo : EIATTR_EXIT_INSTR_OFFSETS
	.align		4
.L_4043:
        /*0110*/ 	.byte	0x04, 0x1c
        /*0112*/ 	.short	(.L_4045 - .L_4044)


	//   ....[0]....
.L_4044:
        /*0114*/ 	.word	0x00000220


	//   ....[1]....
        /*0118*/ 	.word	0x00001180


	//----- nvinfo : EIATTR_CRS_STACK_SIZE
	.align		4
.L_4045:
        /*011c*/ 	.byte	0x04, 0x1e
        /*011e*/ 	.short	(.L_4047 - .L_4046)
.L_4046:
        /*0120*/ 	.word	0x00000000


	//----- nvinfo : EIATTR_CBANK_PARAM_SIZE
	.align		4
.L_4047:
        /*0124*/ 	.byte	0x03, 0x19
        /*0126*/ 	.short	0x0030


	//----- nvinfo : EIATTR_PARAM_CBANK
	.align		4
        /*0128*/ 	.byte	0x04, 0x0a
        /*012a*/ 	.short	(.L_4049 - .L_4048)
	.align		4
.L_4048:
        /*012c*/ 	.word	index@(.nv.constant0._ZN7oneflow4cuda7softmax15SoftmaxWarpImplI10SimpleLoadI6__halffE11SimpleStoreIS4_fEfLi1ELi6ELi32ELi1ELb0ELNS1_9AlgorithmE0EEEvT_T0_ll)
        /*0130*/ 	.short	0x0380
        /*0132*/ 	.short	0x0030


	//----- nvinfo : EIATTR_SW_WAR
	.align		4
.L_4049:
        /*0134*/ 	.byte	0x04, 0x36
        /*0136*/ 	.short	(.L_4051 - .L_4050)
.L_4050:
        /*0138*/ 	.word	0x00000008
.L_4051:


//--------------------- .nv.info._ZN7oneflow4cuda7softmax15SoftmaxWarpImplI10SimpleLoadI6__halffE11SimpleStoreIS4_fEfLi1ELi5ELi32ELi1ELb1ELNS1_9AlgorithmE0EEEvT_T0_ll --------------------------
	.section	.nv.info._ZN7oneflow4cuda7softmax15SoftmaxWarpImplI10SimpleLoadI6__halffE11SimpleStoreIS4_fEfLi1ELi5ELi32ELi1ELb1ELNS1_9AlgorithmE0EEEvT_T0_ll,"",@"SHT_CUDA_INFO"
	.sectionflags	@""
	.align	4


	//----- nvinfo : EIATTR_CUDA_API_VERSION
	.align		4
        /*0000*/ 	.byte	0x04, 0x37
        /*0002*/ 	.short	(.L_4053 - .L_4052)
.L_4052:
        /*0004*/ 	.word	0x00000082


	//----- nvinfo : EIATTR_KPARAM_INFO
	.align		4
.L_4053:
        /*0008*/ 	.byte	0x04, 0x17
        /*000a*/ 	.short	(.L_4055 - .L_4054)
.L_4054:
        /*000c*/ 	.word	0x00000000
        /*0010*/ 	.short	0x0003
        /*0012*/ 	.short	0x0028
        /*0014*/ 	.byte	0x00, 0xf0, 0x21, 0x00


	//----- nvinfo : EIATTR_KPARAM_INFO
	.align		4
.L_4055:
        /*0018*/ 	.byte	0x04, 0x17
        /*001a*/ 	.short	(.L_4057 - .L_4056)
.L_4056:
        /*001c*/ 	.word	0x00000000
        /*0020*/ 	.short	0x0002
        /*0022*/ 	.short	0x0020
        /*0024*/ 	.byte	0x00, 0xf0, 0x21, 0x00


	//----- nvinfo : EIATTR_KPARAM_INFO
	.align		4
.L_4057:
        /*0028*/ 	.byte	0x04, 0x17
        /*002a*/ 	.short	(.L_4059 - .L_4058)
.L_4058:
        /*002c*/ 	.word	0x00000000
        /*0030*/ 	.short	0x0001
        /*0032*/ 	.short	0x0010
        /*0034*/ 	.byte	0x00, 0xf0, 0x41, 0x00


	//----- nvinfo : EIATTR_KPARAM_INFO
	.align		4
.L_4059:
        /*0038*/ 	.byte	0x04, 0x17
        /*003a*/ 	.short	(.L_4061 - .L_4060)
.L_4060:
        /*003c*/ 	.word	0x00000000
        /*0040*/ 	.short	0x0000
        /*0042*/ 	.short	0x0000
        /*0044*/ 	.byte	0x00, 0xf0, 0x41, 0x00


	//----- nvinfo : EIATTR_SPARSE_MMA_MASK
	.align		4
.L_4061:
        /*0048*/ 	.byte	0x03, 0x50
        /*004a*/ 	.short	0x0000


	//----- nvinfo : EIATTR_MAXREG_COUNT
	.align		4
        /*004c*/ 	.byte	0x03, 0x1b
        /*004e*/ 	.short	0x00ff


	//----- nvinfo : EIATTR_EXTERNS
	.align		4
        /*0050*/ 	.byte	0x04, 0x0f
        /*0052*/ 	.short	(.L_4063 - .L_4062)


	//   ....[0]....
	.align		4
.L_4062:
        /*0054*/ 	.word	index@(__assertfail)


	//----- nvinfo : EIATTR_MERCURY_ISA_VERSION
	.align		4
.L_4063:
        /*0058*/ 	.byte	0x03, 0x5f
        /*005a*/ 	.short	0x0101


	//----- nvinfo : EIATTR_COOP_GROUP_MASK_REGIDS
	.align		4
        /*005c*/ 	.byte	0x04, 0x29
        /*005e*/ 	.short	(.L_4065 - .L_4064)


	//   ....[0]....
.L_4064:
        /*0060*/ 	.word	0xffffffff


	//   ....[1]....
        /*0064*/ 	.word	0xffffffff


	//   ....[2]....
        /*0068*/ 	.word	0xffffffff


	//   ....[3]....
        /*006c*/ 	.word	0xffffffff


	//   ....[4]....
        /*0070*/ 	.word	0xffffffff


	//   ....[5]....
        /*0074*/ 	.word	0xffffffff


	//   ....[6]....
        /*0078*/ 	.word	0xffffffff


	//   ....[7]....
        /*007c*/ 	.word	0xffffffff


	//   ....[8]....
        /*0080*/ 	.word	0xffffffff


	//   ....[9]....
        /*0084*/ 	.word	0xffffffff


	//   ....[10]....
        /*0088*/ 	.word	0x0500000f


	//   ....[11]....
        /*008c*/ 	.word	0x0500000f


	//   ....[12]....
        /*0090*/ 	.word	0x0500000f


	//   ....[13]....
        /*0094*/ 	.word	0x0500000f


	//   ....[14]....
        /*0098*/ 	.word	0x0500000f


	//   ....[15]....
        /*009c*/ 	.word	0x0500000f


	//   ....[16]....
        /*00a0*/ 	.word	0x0500000f


	//   ....[17]....
        /*00a4*/ 	.word	0x0500000f


	//   ....[18]....
        /*00a8*/ 	.word	0x0500000f


	//   ....[19]....
        /*00ac*/ 	.word	0x0500000f


	//----- nvinfo : EIATTR_COOP_GROUP_INSTR_OFFSETS
	.align		4
.L_4065:
        /*00b0*/ 	.byte	0x04, 0x28
        /*00b2*/ 	.short	(.L_4067 - .L_4066)


	//   ....[0]....
.L_4066:
        /*00b4*/ 	.word	0x000005d0


	//   ....[1]....
        /*00b8*/ 	.word	0x00000600


	//   ....[2]....
        /*00bc*/ 	.word	0x00000620


	//   ....[3]....
        /*00c0*/ 	.word	0x00000640


	//   ....[4]....
        /*00c4*/ 	.word	0x00000660


	//   ....[5]....
        /*00c8*/ 	.word	0x000009b0


	//   ....[6]....
        /*00cc*/ 	.word	0x000009d0


	//   ....[7]....
        /*00d0*/ 	.word	0x000009f0


	//   ....[8]....
        /*00d4*/ 	.word	0x00000a10


	//   ....[9]....
        /*00d8*/ 	.word	0x00000a30


	//   ....[10]....
        /*00dc*/ 	.word	0x00001190


	//   ....[11]....
        /*00e0*/ 	.word	0x00001210


	//   ....[12]....
        /*00e4*/ 	.word	0x00001270


	//   ....[13]....
        /*00e8*/ 	.word	0x000012d0


	//   ....[14]....
        /*00ec*/ 	.word	0x00001330


	//   ....[15]....
        /*00f0*/ 	.word	0x000016d0


	//   ....[16]....
        /*00f4*/ 	.word	0x00001730


	//   ....[17]....
        /*00f8*/ 	.word	0x00001790


	//   ....[18]....
        /*00fc*/ 	.word	0x000017f0


	//   ....[19]....
        /*0100*/ 	.word	0x00001850


	//----- nvinfo : EIATTR_VRC_CTA_INIT_COUNT
	.align		4
.L_4067:
        /*0104*/ 	.byte	0x02, 0x4a
	.zero		1
	.zero		1


	//----- nvinfo : EIATTR_SYSCALL_OFFSETS
	.align		4
        /*0108*/ 	.byte	0x04, 0x46
        /*010a*/ 	.short	(.L_4069 - .L_4068)


	//   ....[0]....
.L_4068:
        /*010c*/ 	.word	0x00000180


	//----- nvinfo : EIATTR_EXIT_INSTR_OFFSETS
	.align		4
.L_4069:
        /*0110*/ 	.byte	0x04, 0x1c
        /*0112*/ 	.short	(.L_4071 - .L_4070)


	//   ....[0]....
.L_4070:
        /*0114*/ 	.word	0x00000230


	//   ....[1]....
        /*0118*/ 	.word	0x00001130


	//----- nvinfo : EIATTR_CRS_STACK_SIZE
	.align		4
.L_4071:
        /*011c*/ 	.byte	0x04, 0x1e
        /*011e*/ 	.short	(.L_4073 - .L_4072)
.L_4072:
        /*0120*/ 	.word	0x00000000


	//----- nvinfo : EIATTR_CBANK_PARAM_SIZE
	.align		4
.L_4073:
        /*0124*/ 	.byte	0x03, 0x19
        /*0126*/ 	.short	0x0030


	//----- nvinfo : EIATTR_PARAM_CBANK
	.align		4
        /*0128*/ 	.byte	0x04, 0x0a
        /*012a*/ 	.short	(.L_4075 - .L_4074)
	.align		4
.L_4074:
        /*012c*/ 	.word	index@(.nv.constant0._ZN7oneflow4cuda7softmax15SoftmaxWarpImplI10SimpleLoadI6__halffE11SimpleStoreIS4_fEfLi1ELi5ELi32ELi1ELb1ELNS1_9AlgorithmE0EEEvT_T0_ll)
        /*0130*/ 	.short	0x0380
        /*0132*/ 	.short	0x0030


	//----- nvinfo : EIATTR_SW_WAR
	.align		4
.L_4075:
        /*0134*/ 	.byte	0x04, 0x36
        /*0136*/ 	.short	(.L_4077 - .L_4076)
.L_4076:
        /*0138*/ 	.word	0x00000008
.L_4077:


//--------------------- .nv.info._ZN7oneflow4cuda7softmax15SoftmaxWarpImplI10SimpleLoadI6__halffE11SimpleStoreIS4_fEfLi1ELi5ELi32ELi1ELb0ELNS1_9AlgorithmE0EEEvT_T0_ll --------------------------
	.section	.nv.info._ZN7oneflow4cuda7softmax15SoftmaxWarpImplI10SimpleLoadI6__halffE11SimpleStoreIS4_fEfLi1ELi5ELi32ELi1ELb0ELNS1_9AlgorithmE0EEEvT_T0_ll,"",@"SHT_CUDA_INFO"
	.sectionflags	@""
	.align	4


	//----- nvinfo : EIATTR_CUDA_API_VERSION
	.align		4
        /*0000*/ 	.byte	0x04, 0x37
        /*0002*/ 	.short	(.L_4079 - .L_4078)
.L_4078:
        /*0004*/ 	.word	0x00000082


	//----- nvinfo : EIATTR_KPARAM_INFO
	.align		4
.L_4079:
        /*0008*/ 	.byte	0x04, 0x17
        /*000a*/ 	.short	(.L_4081 - .L_4080)
.L_4080:
        /*000c*/ 	.word	0x00000000
        /*0010*/ 	.short	0x0003
        /*0012*/ 	.short	0x0028
        /*0014*/ 	.byte	0x00, 0xf0, 0x21, 0x00


	//----- nvinfo : EIATTR_KPARAM_INFO
	.align		4
.L_4081:
        /*0018*/ 	.byte	0x04, 0x17
        /*001a*/ 	.short	(.L_4083 - .L_4082)
.L_4082:
        /*001c*/ 	.word	0x00000000
        /*0020*/ 	.short	0x0002
        /*0022*/ 	.short	0x0020
        /*0024*/ 	.byte	0x00, 0xf0, 0x21, 0x00


	//----- nvinfo : EIATTR_KPARAM_INFO
	.align		4
.L_4083:
        /*0028*/ 	.byte	0x04, 0x17
        /*002a*/ 	.short	(.L_4085 - .L_4084)
.L_4084:
        /*002c*/ 	.word	0x00000000
        /*0030*/ 	.short	0x0001
        /*0032*/ 	.short	0x0010
        /*0034*/ 	.byte	0x00, 0xf0, 0x41, 0x00


	//----- nvinfo : EIATTR_KPARAM_INFO
	.align		4
.L_4085:
        /*0038*/ 	.byte	0x04, 0x17
        /*003a*/ 	.short	(.L_4087 - .L_4086)
.L_4086:
        /*003c*/ 	.word	0x00000000
        /*0040*/ 	.short	0x0000
        /*0042*/ 	.short	0x0000
        /*0044*/ 	.byte	0x00, 0xf0, 0x41, 0x00


	//----- nvinfo : EIATTR_SPARSE_MMA_MASK
	.align		4
.L_4087:
        /*0048*/ 	.byte	0x03, 0x50
        /*004a*/ 	.short	0x0000


	//----- nvinfo : EIATTR_MAXREG_COUNT
	.align		4
        /*004c*/ 	.byte	0x03, 0x1b
        /*004e*/ 	.short	0x00ff


	//----- nvinfo : EIATTR_EXTERNS
	.align		4
        /*0050*/ 	.byte	0x04, 0x0f
        /*0052*/ 	.short	(.L_4089 - .L_4088)


	//   ....[0]....
	.align		4
.L_4088:
        /*0054*/ 	.word	index@(__assertfail)


	//----- nvinfo : EIATTR_MERCURY_ISA_VERSION
	.align		4
.L_4089:
        /*0058*/ 	.byte	0x03, 0x5f
        /*005a*/ 	.short	0x0101


	//----- nvinfo : EIATTR_COOP_GROUP_MASK_REGIDS
	.align		4
        /*005c*/ 	.byte	0x04, 0x29
        /*005e*/ 	.short	(.L_4091 - .L_4090)


	//   ....[0]....
.L_4090:
        /*0060*/ 	.word	0xffffffff


	//   ....[1]....
        /*0064*/ 	.word	0xffffffff


	//   ....[2]....
        /*0068*/ 	.word	0xffffffff


	//   ....[3]....
        /*006c*/ 	.word	0xffffffff


	//   ....[4]....
        /*0070*/ 	.word	0xffffffff


	//   ....[5]....
        /*0074*/ 	.word	0xffffffff


	//   ....[6]....
        /*0078*/ 	.word	0xffffffff


	//   ....[7]....
        /*007c*/ 	.word	0xffffffff


	//   ....[8]....
        /*0080*/ 	.word	0xffffffff


	//   ....[9]....
        /*0084*/ 	.word	0xffffffff


	//   ....[10]....
        /*0088*/ 	.word	0x0500000f


	//   ....[11]....
        /*008c*/ 	.word	0x0500000f


	//   ....[12]....
        /*0090*/ 	.word	0x0500000f


	//   ....[13]....
        /*0094*/ 	.word	0x0500000f


	//   ....[14]....
        /*0098*/ 	.word	0x0500000f


	//   ....[15]....
        /*009c*/ 	.word	0x0500000f


	//   ....[16]....
        /*00a0*/ 	.word	0x0500000f


	//   ....[17]....
        /*00a4*/ 	.word	0x0500000f


	//   ....[18]....
        /*00a8*/ 	.word	0x0500000f


	//   ....[19]....
        /*00ac*/ 	.word	0x0500000f


	//----- nvinfo : EIATTR_COOP_GROUP_INSTR_OFFSETS
	.align		4
.L_4091:
        /*00b0*/ 	.byte	0x04, 0x28
        /*00b2*/ 	.short	(.L_4093 - .L_4092)


	//   ....[0]....
.L_4092:
        /*00b4*/ 	.word	0x00000450


	//   ....[1]....
        /*00b8*/ 	.word	0x00000490


	//   ....[2]....
        /*00bc*/ 	.word	0x000004b0


	//   ....[3]....
        /*00c0*/ 	.word	0x000004d0


	//   ....[4]....
        /*00c4*/ 	.word	0x000004f0


	//   ....[5]....
        /*00c8*/ 	.word	0x00000830


	//   ....[6]....
        /*00cc*/ 	.word	0x00000850


	//   ....[7]....
        /*00d0*/ 	.word	0x00000870


	//   ....[8]....
        /*00d4*/ 	.word	0x00000890


	//   ....[9]....
        /*00d8*/ 	.word	0x000008b0


	//   ....[10]....
        /*00dc*/ 	.word	0x00000fe0


	//   ....[11]....
        /*00e0*/ 	.word	0x00001060


	//   ....[12]....
        /*00e4*/ 	.word	0x000010c0


	//   ....[13]....
        /*00e8*/ 	.word	0x00001130


	//   ....[14]....
        /*00ec*/ 	.word	0x00001190


	//   ....[15]....
        /*00f0*/ 	.word	0x00001530


	//   ....[16]....
        /*00f4*/ 	.word	0x00001590


	//   ....[17]....
        /*00f8*/ 	.word	0x000015f0


	//   ....[18]....
        /*00fc*/ 	.word	0x00001650


	//   ....[19]....
        /*0100*/ 	.word	0x000016b0


	//----- nvinfo : EIATTR_VRC_CTA_INIT_COUNT
	.align		4
.L_4093:
        /*0104*/ 	.byte	0x02, 0x4a
	.zero		1
	.zero		1


	//----- nvinfo : EIATTR_SYSCALL_OFFSETS
	.align		4
        /*0108*/ 	.byte	0x04, 0x46
        /*010a*/ 	.short	(.L_4095 - .L_4094)


	//   ....[0]....
.L_4094:
        /*010c*/ 	.word	0x00000170


	//----- nvinfo : EIATTR_EXIT_INSTR_OFFSETS
	.align		4
.L_4095:
        /*0110*/ 	.byte	0x04, 0x1c
        /*0112*/ 	.short	(.L_4097 - .L_4096)


	//   ....[0]....
.L_4096:
        /*0114*/ 	.word	0x00000220


	//   ....[1]....
        /*0118*/ 	.word	0x00000f80


	//----- nvinfo : EIATTR_CRS_STACK_SIZE
	.align		4
.L_4097:
        /*011c*/ 	.byte	0x04, 0x1e
        /*011e*/ 	.short	(.L_4099 - .L_4098)
.L_4098:
        /*0120*/ 	.word	0x00000000


	//----- nvinfo : EIATTR_CBANK_PARAM_SIZE
	.align		4
.L_4099:
        /*0124*/ 	.byte	0x03, 0x19
        /*0126*/ 	.short	0x0030


	//----- nvinfo : EIATTR_PARAM_CBANK
	.align		4
        /*0128*/ 	.byte	0x04, 0x0a
        /*012a*/ 	.short	(.L_4101 - .L_4100)
	.align		4
.L_4100:
        /*012c*/ 	.word	index@(.nv.constant0._ZN7oneflow4cuda7softmax15SoftmaxWarpImplI10SimpleLoadI6__halffE11SimpleStoreIS4_fEfLi1ELi5ELi32ELi1ELb0ELNS1_9AlgorithmE0EEEvT_T0_ll)
        /*0130*/ 	.short	0x0380
        /*0132*/ 	.short	0x0030


	//----- nvinfo : EIATTR_SW_WAR
	.align		4
.L_4101:
        /*0134*/ 	.byte	0x04, 0x36
        /*0136*/ 	.short	(.L_4103 - .L_4102)
.L_4102:
        /*0138*/ 	.word	0x00000008
.L_4103:


//--------------------- .nv.info._ZN7oneflow4cuda7softmax15SoftmaxWarpImplI10SimpleLoadI6__halffE11SimpleStoreIS4_fEfLi1ELi4ELi32ELi1ELb1ELNS1_9AlgorithmE0EEEvT_T0_ll --------------------------
	.section	.nv.info._ZN7oneflow4cuda7softmax15SoftmaxWarpImplI10SimpleLoadI6__halffE11SimpleStoreIS4_fEfLi1ELi4ELi32ELi1ELb1ELNS1_9AlgorithmE0EEEvT_T0_ll,"",@"SHT_CUDA_INFO"
	.sectionflags	@""
	.align	4


	//----- nvinfo : EIATTR_CUDA_API_VERSION
	.align		4
        /*0000*/ 	.byte	0x04, 0x37
        /*0002*/ 	.short	(.L_4105 - .L_4104)
.L_4104:
        /*0004*/ 	.word	0x00000082


	//----- nvinfo : EIATTR_KPARAM_INFO
	.align		4
.L_4105:
        /*0008*/ 	.byte	0x04, 0x17
        /*000a*/ 	.short	(.L_4107 - .L_4106)
.L_4106:
        /*000c*/ 	.word	0x00000000
        /*0010*/ 	.short	0x0003
        /*0012*/ 	.short	0x0028
        /*0014*/ 	.byte	0x00, 0xf0, 0x21, 0x00


	//----- nvinfo : EIATTR_KPARAM_INFO
	.align		4
.L_4107:
        /*0018*/ 	.byte	0x04, 0x17
        /*001a*/ 	.short	(.L_4109 - .L_4108)
.L_4108:
        /*001c*/ 	.word	0x00000000
        /*0020*/ 	.short	0x0002
        /*0022*/ 	.short	0x0020
        /*0024*/ 	.byte	0x00, 0xf0, 0x21, 0x00


	//----- nvinfo : EIATTR_KPARAM_INFO
	.align		4
.L_4109:
        /*0028*/ 	.byte	0x04, 0x17
        /*002a*/ 	.short	(.L_4111 - .L_4110)
.L_4110:
        /*002c*/ 	.word	0x00000000
        /*0030*/ 	.short	0x0001
        /*0032*/ 	.short	0x0010
        /*0034*/ 	.byte	0x00, 0xf0, 0x41, 0x00


	//----- nvinfo : EIATTR_KPARAM_INFO
	.align		4
.L_4111:
        /*0038*/ 	.byte	0x04, 0x17
        /*003a*/ 	.short	(.L_4113 - .L_4112)
.L_4112:
        /*003c*/ 	.word	0x00000000
        /*0040*/ 	.short	0x0000
        /*0042*/ 	.short	0x0000
        /*0044*/ 	.byte	0x00, 0xf0, 0x41, 0x00


	//----- nvinfo : EIATTR_SPARSE_MMA_MASK
	.align		4
.L_4113:
        /*0048*/ 	.byte	0x03, 0x50
        /*004a*/ 	.short	0x0000


	//----- nvinfo : EIATTR_MAXREG_COUNT
	.align		4
        /*004c*/ 	.byte	0x03, 0x1b
        /*004e*/ 	.short	0x00ff


	//----- nvinfo : EIATTR_EXTERNS
	.align		4
        /*0050*/ 	.byte	0x04, 0x0f
        /*0052*/ 	.short	(.L_4115 - .L_4114)


	//   ....[0]....
	.align		4
.L_4114:
        /*0054*/ 	.word	index@(__assertfail)


	//----- nvinfo : EIATTR_MERCURY_ISA_VERSION
	.align		4
.L_4115:
        /*0058*/ 	.byte	0x03, 0x5f
        /*005a*/ 	.short	0x0101


	//----- nvinfo : EIATTR_COOP_GROUP_MASK_REGIDS
	.align		4
        /*005c*/ 	.byte	0x04, 0x29
        /*005e*/ 	.short	(.L_4117 - .L_4116)


	//   ....[0]....
.L_4116:
        /*0060*/ 	.word	0xffffffff


	//   ....[1]....
        /*0064*/ 	.word	0xffffffff


	//   ....[2]....
        /*0068*/ 	.word	0xffffffff


	//   ....[3]....
        /*006c*/ 	.word	0xffffffff


	//   ....[4]....
        /*0070*/ 	.word	0xffffffff


	//   ....[5]....
        /*0074*/ 	.word	0xffffffff


	//   ....[6]....
        /*0078*/ 	.word	0xffffffff


	//   ....[7]....
        /*007c*/ 	.word	0xffffffff


	//   ....[8]....
        /*0080*/ 	.word	0xffffffff


	//   ....[9]....
        /*0084*/ 	.word	0xffffffff


	//   ....[10]....
        /*0088*/ 	.word	0x0500000f


	//   ....[11]....
        /*008c*/ 	.word	0x0500000f


	//   ....[12]....
        /*0090*/ 	.word	0x0500000f


	//   ....[13]....
        /*0094*/ 	.word	0x0500000f


	//   ....[14]....
        /*0098*/ 	.word	0x0500000f


	//   ....[15]....
        /*009c*/ 	.word	0x0500000f


	//   ....[16]....
        /*00a0*/ 	.word	0x0500000f


	//   ....[17]....
        /*00a4*/ 	.word	0x0500000f


	//   ....[18]....
        /*00a8*/ 	.word	0x0500000f


	//   ....[19]....
        /*00ac*/ 	.word	0x0500000f


	//----- nvinfo : EIATTR_COOP_GROUP_INSTR_OFFSETS
	.align		4
.L_4117:
        /*00b0*/ 	.byte	0x04, 0x28
        /*00b2*/ 	.short	(.L_4119 - .L_4118)


	//   ....[0]....
.L_4118:
        /*00b4*/ 	.word	0x00000540


	//   ....[1]....
        /*00b8*/ 	.word	0x00000580


	//   ....[2]....
        /*00bc*/ 	.word	0x000005a0


	//   ....[3]....
        /*00c0*/ 	.word	0x000005c0


	//   ....[4]....
        /*00c4*/ 	.word	0x000005e0


	//   ....[5]....
        /*00c8*/ 	.word	0x00000880


	//   ....[6]....
        /*00cc*/ 	.word	0x000008a0


	//   ....[7]....
        /*00d0*/ 	.word	0x000008c0


	//   ....[8]....
        /*00d4*/ 	.word	0x000008e0


	//   ....[9]....
        /*00d8*/ 	.word	0x00000900


	//   ....[10]....
        /*00dc*/ 	.word	0x00000f70


	//   ....[11]....
        /*00e0*/ 	.word	0x00001000


	//   ....[12]....
        /*00e4*/ 	.word	0x00001060


	//   ....[13]....
        /*00e8*/ 	.word	0x000010c0


	//   ....[14]....
        /*00ec*/ 	.word	0x00001130


	//   ....[15]....
        /*00f0*/ 	.word	0x00001420


	//   ....[16]....
        /*00f4*/ 	.word	0x00001480


	//   ....[17]....
        /*00f8*/ 	.word	0x000014e0


	//   ....[18]....
        /*00fc*/ 	.word	0x00001540


	//   ....[19]....
        /*0100*/ 	.word	0x000015a0


	//----- nvinfo : EIATTR_VRC_CTA_INIT_COUNT
	.align		4
.L_4119:
        /*0104*/ 	.byte	0x02, 0x4a
	.zero		1
	.zero		1


	//----- nvinfo : EIATTR_SYSCALL_OFFSETS
	.align		4
        /*0108*/ 	.byte	0x04, 0x46
        /*010a*/ 	.short	(.L_4121 - .L_4120)


	//   ....[0]....
.L_4120:
        /*010c*/ 	.word	0x00000180


	//----- nvinfo : EIATTR_EXIT_INSTR_OFFSETS
	.align		4
.L_4121:
        /*0110*/ 	.byte	0x04, 0x1c
        /*0112*/ 	.short	(.L_4123 - .L_4122)


	//   ....[0]....
.L_4122:
        /*0114*/ 	.word	0x00000230


	//   ....[1]....
        /*0118*/ 	.word	0x00000f10


	//----- nvinfo : EIATTR_CRS_STACK_SIZE
	.align		4
.L_4123:
        /*011c*/ 	.byte	0x04, 0x1e
        /*011e*/ 	.short	(.L_4125 - .L_4124)
.L_4124:
        /*0120*/ 	.word	0x00000000


	//----- nvinfo : EIATTR_CBANK_PARAM_SIZE
	.align		4
.L_4125:
        /*0124*/ 	.byte	0x03, 0x19
        /*0126*/ 	.short	0x0030


	//----- nvinfo : EIATTR_PARAM_CBANK
	.align		4
        /*0128*/ 	.byte	0x04, 0x0a
        /*012a*/ 	.short	(.L_4127 - .L_4126)
	.align		4
.L_4126:
        /*012c*/ 	.word	index@(.nv.constant0._ZN7oneflow4cuda7softmax15SoftmaxWarpImplI10SimpleLoadI6__halffE11SimpleStoreIS4_fEfLi1ELi4ELi32ELi1ELb1ELNS1_9AlgorithmE0EEEvT_T0_ll)
        /*0130*/ 	.short	0x0380
        /*0132*/ 	.short	0x0030


	//----- nvinfo : EIATTR_SW_WAR
	.align		4
.L_4127:
        /*0134*/ 	.byte	0x04, 0x36
        /*0136*/ 	.short	(.L_4129 - .L_4128)
.L_4128:
        /*0138*/ 	.word	0x00000008
.L_4129:


//--------------------- .nv.info._ZN7oneflow4cuda7softmax15SoftmaxWarpImplI10SimpleLoadI6__halffE11SimpleStoreIS4_fEfLi1ELi4ELi32ELi1ELb0ELNS1_9AlgorithmE0EEEvT_T0_ll --------------------------
	.section	.nv.info._ZN7oneflow4cuda7softmax15SoftmaxWarpImplI10SimpleLoadI6__halffE11SimpleStoreIS4_fEfLi1ELi4ELi32ELi1ELb0ELNS1_9AlgorithmE0EEEvT_T0_ll,"",@"SHT_CUDA_INFO"
	.sectionflags	@""
	.align	4


	//----- nvinfo : EIATTR_CUDA_API_VERSION
	.align		4
        /*0000*/ 	.byte	0x04, 0x37
        /*0002*/ 	.short	(.L_4131 - .L_4130)
.L_4130:
        /*0004*/ 	.word	0x00000082


	//----- nvinfo : EIATTR_KPARAM_INFO
	.align		4
.L_4131:
        /*0008*/ 	.byte	0x04, 0x17
        /*000a*/ 	.short	(.L_4133 - .L_4132)
.L_4132:
        /*000c*/ 	.word	0x00000000
        /*0010*/ 	.short	0x0003
        /*0012*/ 	.short	0x0028
        /*0014*/ 	.byte	0x00, 0xf0, 0x21, 0x00


	//----- nvinfo : EIATTR_KPARAM_INFO
	.align		4
.L_4133:
        /*0018*/ 	.byte	0x04, 0x17
        /*001a*/ 	.short	(.L_4135 - .L_4134)
.L_4134:
        /*001c*/ 	.word	0x00000000
        /*0020*/ 	.short	0x0002
        /*0022*/ 	.short	0x0020
        /*0024*/ 	.byte	0x00, 0xf0, 0x21, 0x00


	//----- nvinfo : EIATTR_KPARAM_INFO
	.align		4
.L_4135:
        /*0028*/ 	.byte	0x04, 0x17
        /*002a*/ 	.short	(.L_4137 - .L_4136)
.L_4136:
        /*002c*/ 	.word	0x00000000
        /*0030*/ 	.short	0x0001
        /*0032*/ 	.short	0x0010
        /*0034*/ 	.byte	0x00, 0xf0, 0x41, 0x00


	//----- nvinfo : EIATTR_KPARAM_INFO
	.align		4
.L_4137:
        /*0038*/ 	.byte	0x04, 0x17
        /*003a*/ 	.short	(.L_4139 - .L_4138)
.L_4138:
        /*003c*/ 	.word	0x00000000
        /*0040*/ 	.short	0x0000
        /*0042*/ 	.short	0x0000
        /*0044*/ 	.byte	0x00, 0xf0, 0x41, 0x00


	//----- nvinfo : EIATTR_SPARSE_MMA_MASK
	.align		4
.L_4139:
        /*0048*/ 	.byte	0x03, 0x50
        /*004a*/ 	.short	0x0000


	//----- nvinfo : EIATTR_MAXREG_COUNT
	.align		4
        /*004c*/ 	.byte	0x03, 0x1b
        /*004e*/ 	.short	0x00ff


	//----- nvinfo : EIATTR_EXTERNS
	.align		4
        /*0050*/ 	.byte	0x04, 0x0f
        /*0052*/ 	.short	(.L_4141 - .L_4140)


	//   ....[0]....
	.align		4
.L_4140:
        /*0054*/ 	.word	index@(__assertfail)


	//----- nvinfo : EIATTR_MERCURY_ISA_VERSION
	.align		4
.L_4141:
        /*0058*/ 	.byte	0x03, 0x5f
        /*005a*/ 	.short	0x0101


	//----- nvinfo : EIATTR_COOP_GROUP_MASK_REGIDS
	.align		4
        /*005c*/ 	.byte	0x04, 0x29
        /*005e*/ 	.short	(.L_4143 - .L_4142)


	//   ....[0]....
.L_4142:
        /*0060*/ 	.word	0xffffffff


	//   ....[1]....
        /*0064*/ 	.word	0xffffffff


	//   ....[2]....
        /*0068*/ 	.word	0xffffffff


	//   ....[3]....
        /*006c*/ 	.word	0xffffffff


	//   ....[4]....
        /*0070*/ 	.word	0xffffffff


	//   ....[5]....
        /*0074*/ 	.word	0xffffffff


	//   ....[6]....
        /*0078*/ 	.word	0xffffffff


	//   ....[7]....
        /*007c*/ 	.word	0xffffffff


	//   ....[8]....
        /*0080*/ 	.word	0xffffffff


	//   ....[9]....
        /*0084*/ 	.word	0xffffffff


	//   ....[10]....
        /*0088*/ 	.word	0x0500000f


	//   ....[11]....
        /*008c*/ 	.word	0x0500000f


	//   ....[12]....
        /*0090*/ 	.word	0x0500000f


	//   ....[13]....
        /*0094*/ 	.word	0x0500000f


	//   ....[14]....
        /*0098*/ 	.word	0x0500000f


	//   ....[15]....
        /*009c*/ 	.word	0x0500000f


	//   ....[16]....
        /*00a0*/ 	.word	0x0500000f


	//   ....[17]....
        /*00a4*/ 	.word	0x0500000f


	//   ....[18]....
        /*00a8*/ 	.word	0x0500000f


	//   ....[19]....
        /*00ac*/ 	.word	0x0500000f


	//----- nvinfo : EIATTR_COOP_GROUP_INSTR_OFFSETS
	.align		4
.L_4143:
        /*00b0*/ 	.byte	0x04, 0x28
        /*00b2*/ 	.short	(.L_4145 - .L_4144)


	//   ....[0]....
.L_4144:
        /*00b4*/ 	.word	0x00000400


	//   ....[1]....
        /*00b8*/ 	.word	0x00000430


	//   ....[2]....
        /*00bc*/ 	.word	0x00000450


	//   ....[3]....
        /*00c0*/ 	.word	0x00000470


	//   ....[4]....
        /*00c4*/ 	.word	0x00000490


	//   ....[5]....
        /*00c8*/ 	.word	0x00000740


	//   ....[6]....
        /*00cc*/ 	.word	0x00000760


	//   ....[7]....
        /*00d0*/ 	.word	0x00000780


	//   ....[8]....
        /*00d4*/ 	.word	0x000007a0


	//   ....[9]....
        /*00d8*/ 	.word	0x000007c0


	//   ....[10]....
        /*00dc*/ 	.word	0x00000d60


	//   ....[11]....
        /*00e0*/ 	.word	0x00000df0


	//   ....[12]....
        /*00e4*/ 	.word	0x00000e50


	//   ....[13]....
        /*00e8*/ 	.word	0x00000eb0


	//   ....[14]....
        /*00ec*/ 	.word	0x00000f20


	//   ....[15]....
        /*00f0*/ 	.word	0x00001200


	//   ....[16]....
        /*00f4*/ 	.word	0x00001260


	//   ....[17]....
        /*00f8*/ 	.word	0x000012c0


	//   ....[18]....
        /*00fc*/ 	.word	0x00001320


	//   ....[19]....
        /*0100*/ 	.word	0x00001380


	//----- nvinfo : EIATTR_VRC_CTA_INIT_COUNT
	.align		4
.L_4145:
        /*0104*/ 	.byte	0x02, 0x4a
	.zero		1
	.zero		1


	//----- nvinfo : EIATTR_SYSCALL_OFFSETS
	.align		4
        /*0108*/ 	.byte	0x04, 0x46
        /*010a*/ 	.short	(.L_4147 - .L_4146)


	//   ....[0]....
.L_4146:
        /*010c*/ 	.word	0x00000170


	//----- nvinfo : EIATTR_EXIT_INSTR_OFFSETS
	.align		4
.L_4147:
        /*0110*/ 	.byte	0x04, 0x1c
        /*0112*/ 	.short	(.L_4149 - .L_4148)


	//   ....[0]....
.L_4148:
        /*0114*/ 	.word	0x00000220


	//   ....[1]....
        /*0118*/ 	.word	0x00000d00


	//----- nvinfo : EIATTR_CRS_STACK_SIZE
	.align		4
.L_4149:
        /*011c*/ 	.byte	0x04, 0x1e
        /*011e*/ 	.short	(.L_4151 - .L_4150)
.L_4150:
        /*0120*/ 	.word	0x00000000


	//----- nvinfo : EIATTR_CBANK_PARAM_SIZE
	.align		4
.L_4151:
        /*0124*/ 	.byte	0x03, 0x19
        /*0126*/ 	.short	0x0030


	//----- nvinfo : EIATTR_PARAM_CBANK
	.align		4
        /*0128*/ 	.byte	0x04, 0x0a
        /*012a*/ 	.short	(.L_4153 - .L_4152)
	.align		4
.L_4152:
        /*012c*/ 	.word	index@(.nv.constant0._ZN7oneflow4cuda7softmax15SoftmaxWarpImplI10SimpleLoadI6__halffE11SimpleStoreIS4_fEfLi1ELi4ELi32ELi1ELb0ELNS1_9AlgorithmE0EEEvT_T0_ll)
        /*0130*/ 	.short	0x0380
        /*0132*/ 	.short	0x0030


	//----- nvinfo : EIATTR_SW_WAR
	.align		4
.L_4153:
        /*0134*/ 	.byte	0x04, 0x36
        /*0136*/ 	.short	(.L_4155 - .L_4154)
.L_4154:
        /*0138*/ 	.word	0x00000008
.L_4155:


//--------------------- .nv.info._ZN7oneflow4cuda7softmax15SoftmaxWarpImplI10SimpleLoadI6__halffE11SimpleStoreIS4_fEfLi1ELi3ELi32ELi1ELb1ELNS1_9AlgorithmE0EEEvT_T0_ll --------------------------
	.section	.nv.info._ZN7oneflow4cuda7softmax15SoftmaxWarpImplI10SimpleLoadI6__halffE11SimpleStoreIS4_fEfLi1ELi3ELi32ELi1ELb1ELNS1_9AlgorithmE0EEEvT_T0_ll,"",@"SHT_CUDA_INFO"
	.sectionflags	@""
	.align	4


	//----- nvinfo : EIATTR_CUDA_API_VERSION
	.align		4
        /*0000*/ 	.byte	0x04, 0x37
        /*0002*/ 	.short	(.L_4157 - .L_4156)
.L_4156:
        /*0004*/ 	.word	0x00000082


	//----- nvinfo : EIATTR_KPARAM_INFO
	.align		4
.L_4157:
        /*0008*/ 	.byte	0x04, 0x17
        /*000a*/ 	.short	(.L_4159 - .L_4158)
.L_4158:
        /*000c*/ 	.word	0x00000000
        /*0010*/ 	.short	0x0003
        /*0012*/ 	.short	0x0028
        /*0014*/ 	.byte	0x00, 0xf0, 0x21, 0x00


	//----- nvinfo : EIATTR_KPARAM_INFO
	.align		4
.L_4159:
        /*0018*/ 	.byte	0x04, 0x17
        /*001a*/ 	.short	(.L_4161 - .L_4160)
.L_4160:
        /*001c*/ 	.word	0x00000000
        /*0020*/ 	.short	0x0002
        /*0022*/ 	.short	0x0020
        /*0024*/ 	.byte	0x00, 0xf0, 0x21, 0x00


	//----- nvinfo : EIATTR_KPARAM_INFO
	.align		4
.L_4161:
        /*0028*/ 	.byte	0x04, 0x17
        /*002a*/ 	.short	(.L_4163 - .L_4162)
.L_4162:
        /*002c*/ 	.word	0x00000000
        /*0030*/ 	.short	0x0001
        /*0032*/ 	.short	0x0010
        /*0034*/ 	.byte	0x00, 0xf0, 0x41, 0x00


	//----- nvinfo : EIATTR_KPARAM_INFO
	.align		4
.L_4163:
        /*0038*/ 	.byte	0x04, 0x17
        /*003a*/ 	.short	(.L_4165 - .L_4164)
.L_4164:
        /*003c*/ 	.word	0x00000000
        /*0040*/ 	.short	0x0000
        /*0042*/ 	.short	0x0000
        /*0044*/ 	.byte	0x00, 0xf0, 0x41, 0x00


	//----- nvinfo : EIATTR_SPARSE_MMA_MASK
	.align		4
.L_4165:
        /*0048*/ 	.byte	0x03, 0x50
        /*004a*/ 	.short	0x0000


	//----- nvinfo : EIATTR_MAXREG_COUNT
	.align		4
        /*004c*/ 	.byte	0x03, 0x1b
        /*004e*/ 	.short	0x00ff


	//----- nvinfo : EIATTR_EXTERNS
	.align		4
        /*0050*/ 	.byte	0x04, 0x0f
        /*0052*/ 	.short	(.L_4167 - .L_4166)


	//   ....[0]....
	.align		4
.L_4166:
        /*0054*/ 	.word	index@(__assertfail)


	//----- nvinfo : EIATTR_MERCURY_ISA_VERSION
	.align		4
.L_4167:
        /*0058*/ 	.byte	0x03, 0x5f
        /*005a*/ 	.short	0x0101


	//----- nvinfo : EIATTR_COOP_GROUP_MASK_REGIDS
	.align		4
        /*005c*/ 	.byte	0x04, 0x29
        /*005e*/ 	.short	(.L_4169 - .L_4168)


	//   ....[0]....
.L_4168:
        /*0060*/ 	.word	0xffffffff


	//   ....[1]....
        /*0064*/ 	.word	0xffffffff


	//   ....[2]....
        /*0068*/ 	.word	0xffffffff


	//   ....[3]....
        /*006c*/ 	.word	0xffffffff


	//   ....[4]....
        /*0070*/ 	.word	0xffffffff


	//   ....[5]....
        /*0074*/ 	.word	0xffffffff


	//   ....[6]....
        /*0078*/ 	.word	0xffffffff


	//   ....[7]....
        /*007c*/ 	.word	0xffffffff


	//   ....[8]....
        /*0080*/ 	.word	0xffffffff


	//   ....[9]....
        /*0084*/ 	.word	0xffffffff


	//   ....[10]....
        /*0088*/ 	.word	0x0500000f


	//   ....[11]....
        /*008c*/ 	.word	0x0500000f


	//   ....[12]....
        /*0090*/ 	.word	0x0500000f


	//   ....[13]....
        /*0094*/ 	.word	0x0500000f


	//   ....[14]....
        /*0098*/ 	.word	0x0500000f


	//   ....[15]....
        /*009c*/ 	.word	0x0500000f


	//   ....[16]....
        /*00a0*/ 	.word	0x0500000f


	//   ....[17]....
        /*00a4*/ 	.word	0x0500000f


	//   ....[18]....
        /*00a8*/ 	.word	0x0500000f


	//   ....[19]....
        /*00ac*/ 	.word	0x0500000f


	//----- nvinfo : EIATTR_COOP_GROUP_INSTR_OFFSETS
	.align		4
.L_4169:
        /*00b0*/ 	.byte	0x04, 0x28
        /*00b2*/ 	.short	(.L_4171 - .L_4170)


	//   ....[0]....
.L_4170:
        /*00b4*/ 	.word	0x000004c0


	//   ....[1]....
        /*00b8*/ 	.word	0x00000500


	//   ....[2]....
        /*00bc*/ 	.word	0x00000520


	//   ....[3]....
        /*00c0*/ 	.word	0x00000540


	//   ....[4]....
        /*00c4*/ 	.word	0x00000560


	//   ....[5]....
        /*00c8*/ 	.word	0x00000760


	//   ....[6]....
        /*00cc*/ 	.word	0x00000780


	//   ....[7]....
        /*00d0*/ 	.word	0x000007a0


	//   ....[8]....
        /*00d4*/ 	.word	0x000007c0


	//   ....[9]....
        /*00d8*/ 	.word	0x000007e0


	//   ....[10]....
        /*00dc*/ 	.word	0x00000cd0


	//   ....[11]....
        /*00e0*/ 	.word	0x00000d70


	//   ....[12]....
        /*00e4*/ 	.word	0x00000dd0


	//   ....[13]....
        /*00e8*/ 	.word	0x00000e30


	//   ....[14]....
        /*00ec*/ 	.word	0x00000e90


	//   ....[15]....
        /*00f0*/ 	.word	0x000010d0


	//   ....[16]....
        /*00f4*/ 	.word	0x00001130


	//   ....[17]....
        /*00f8*/ 	.word	0x00001190


	//   ....[18]....
        /*00fc*/ 	.word	0x000011f0


	//   ....[19]....
        /*0100*/ 	.word	0x00001250


	//----- nvinfo : EIATTR_VRC_CTA_INIT_COUNT
	.align		4
.L_4171:
        /*0104*/ 	.byte	0x02, 0x4a
	.zero		1
	.zero		1


	//----- nvinfo : EIATTR_SYSCALL_OFFSETS
	.align		4
        /*0108*/ 	.byte	0x04, 0x46
        /*010a*/ 	.short	(.L_4173 - .L_4172)


	//   ....[0]....
.L_4172:
        /*010c*/ 	.word	0x00000180


	//----- nvinfo : EIATTR_EXIT_INSTR_OFFSETS
	.align		4
.L_4173:
        /*0110*/ 	.byte	0x04, 0x1c
        /*0112*/ 	.short	(.L_4175 - .L_4174)


	//   ....[0]....
.L_4174:
        /*0114*/ 	.word	0x00000230


	//   ....[1]....
        /*0118*/ 	.word	0x00000c70


	//----- nvinfo : EIATTR_CRS_STACK_SIZE
	.align		4
.L_4175:
        /*011c*/ 	.byte	0x04, 0x1e
        /*011e*/ 	.short	(.L_4177 - .L_4176)
.L_4176:
        /*0120*/ 	.word	0x00000000


	//----- nvinfo : EIATTR_CBANK_PARAM_SIZE
	.align		4
.L_4177:
        /*0124*/ 	.byte	0x03, 0x19
        /*0126*/ 	.short	0x0030


	//----- nvinfo : EIATTR_PARAM_CBANK
	.align		4
        /*0128*/ 	.byte	0x04, 0x0a
        /*012a*/ 	.short	(.L_4179 - .L_4178)
	.align		4
.L_4178:
        /*012c*/ 	.word	index@(.nv.constant0._ZN7oneflow4cuda7softmax15SoftmaxWarpImplI10SimpleLoadI6__halffE11SimpleStoreIS4_fEfLi1ELi3ELi32ELi1ELb1ELNS1_9AlgorithmE0EEEvT_T0_ll)
        /*0130*/ 	.short	0x0380
        /*0132*/ 	.short	0x0030


	//----- nvinfo : EIATTR_SW_WAR
	.align		4
.L_4179:
        /*0134*/ 	.byte	0x04, 0x36
        /*0136*/ 	.short	(.L_4181 - .L_4180)
.L_4180:
        /*0138*/ 	.word	0x00000008
.L_4181:


//--------------------- .nv.info._ZN7oneflow4cuda7softmax15SoftmaxWarpImplI10SimpleLoadI6__halffE11SimpleStoreIS4_fEfLi1ELi3ELi32ELi1ELb0ELNS1_9AlgorithmE0EEEvT_T0_ll --------------------------
	.section	.nv.info._ZN7oneflow4cuda7softmax15SoftmaxWarpImplI10SimpleLoadI6__halffE11SimpleStoreIS4_fEfLi1ELi3ELi32ELi1ELb0ELNS1_9AlgorithmE0EEEvT_T0_ll,"",@"SHT_CUDA_INFO"
	.sectionflags	@""
	.align	4


	//----- nvinfo : EIATTR_CUDA_API_VERSION
	.align		4
        /*0000*/ 	.byte	0x04, 0x37
        /*0002*/ 	.short	(.L_4183 - .L_4182)
.L_4182:
        /*0004*/ 	.word	0x00000082


	//----- nvinfo : EIATTR_KPARAM_INFO
	.align		4
.L_4183:
        /*0008*/ 	.byte	0x04, 0x17
        /*000a*/ 	.short	(.L_4185 - .L_4184)
.L_4184:
        /*000c*/ 	.word	0x00000000
        /*0010*/ 	.short	0x0003
        /*0012*/ 	.short	0x0028
        /*0014*/ 	.byte	0x00, 0xf0, 0x21, 0x00


	//----- nvinfo : EIATTR_KPARAM_INFO
	.align		4
.L_4185:
        /*0018*/ 	.byte	0x04, 0x17
        /*001a*/ 	.short	(.L_4187 - .L_4186)
.L_4186:
        /*001c*/ 	.word	0x00000000
        /*0020*/ 	.short	0x0002
        /*0022*/ 	.short	0x0020
        /*0024*/ 	.byte	0x00, 0xf0, 0x21, 0x00


	//----- nvinfo : EIATTR_KPARAM_INFO
	.align		4
.L_4187:
        /*0028*/ 	.byte	0x04, 0x17
        /*002a*/ 	.short	(.L_4189 - .L_4188)
.L_4188:
        /*002c*/ 	.word	0x00000000
        /*0030*/ 	.short	0x0001
        /*0032*/ 	.short	0x0010
        /*0034*/ 	.byte	0x00, 0xf0, 0x41, 0x00


	//----- nvinfo : EIATTR_KPARAM_INFO
	.align		4
.L_4189:
        /*0038*/ 	.byte	0x04, 0x17
        /*003a*/ 	.short	(.L_4191 - .L_4190)
.L_4190:
        /*003c*/ 	.word	0x00000000
        /*0040*/ 	.short	0x0000
        /*0042*/ 	.short	0x0000
        /*0044*/ 	.byte	0x00, 0xf0, 0x41, 0x00


	//----- nvinfo : EIATTR_SPARSE_MMA_MASK
	.align		4
.L_4191:
        /*0048*/ 	.byte	0x03, 0x50
        /*004a*/ 	.short	0x0000


	//----- nvinfo : EIATTR_MAXREG_COUNT
	.align		4
        /*004c*/ 	.byte	0x03, 0x1b
        /*004e*/ 	.short	0x00ff


	//----- nvinfo : EIATTR_EXTERNS
	.align		4
        /*0050*/ 	.byte	0x04, 0x0f
        /*0052*/ 	.short	(.L_4193 - .L_4192)


	//   ....[0]....
	.align		4
.L_4192:
        /*0054*/ 	.word	index@(__assertfail)


	//----- nvinfo : EIATTR_MERCURY_ISA_VERSION
	.align		4
.L_4193:
        /*0058*/ 	.byte	0x03, 0x5f
        /*005a*/ 	.short	0x0101


	//----- nvinfo : EIATTR_COOP_GROUP_MASK_REGIDS
	.align		4
        /*005c*/ 	.byte	0x04, 0x29
        /*005e*/ 	.short	(.L_4195 - .L_4194)


	//   ....[0]....
.L_4194:
        /*0060*/ 	.word	0xffffffff


	//   ....[1]....
        /*0064*/ 	.word	0xffffffff


	//   ....[2]....
        /*0068*/ 	.word	0xffffffff


	//   ....[3]....
        /*006c*/ 	.word	0xffffffff


	//   ....[4]....
        /*0070*/ 	.word	0xffffffff


	//   ....[5]....
        /*0074*/ 	.word	0xffffffff


	//   ....[6]....
        /*0078*/ 	.word	0xffffffff


	//   ....[7]....
        /*007c*/ 	.word	0xffffffff


	//   ....[8]....
        /*0080*/ 	.word	0xffffffff


	//   ....[9]....
        /*0084*/ 	.word	0xffffffff


	//   ....[10]....
        /*0088*/ 	.word	0x0500000f


	//   ....[11]....
        /*008c*/ 	.word	0x0500000f


	//   ....[12]....
        /*0090*/ 	.word	0x0500000f


	//   ....[13]....
        /*0094*/ 	.word	0x0500000f


	//   ....[14]....
        /*0098*/ 	.word	0x0500000f


	//   ....[15]....
        /*009c*/ 	.word	0x0500000f


	//   ....[16]....
        /*00a0*/ 	.word	0x0500000f


	//   ....[17]....
        /*00a4*/ 	.word	0x0500000f


	//   ....[18]....
        /*00a8*/ 	.word	0x0500000f


	//   ....[19]....
        /*00ac*/ 	.word	0x0500000f


	//----- nvinfo : EIATTR_COOP_GROUP_INSTR_OFFSETS
	.align		4
.L_4195:
        /*00b0*/ 	.byte	0x04, 0x28
        /*00b2*/ 	.short	(.L_4197 - .L_4196)


	//   ....[0]....
.L_4196:
        /*00b4*/ 	.word	0x000003c0


	//   ....[1]....
        /*00b8*/ 	.word	0x00000400


	//   ....[2]....
        /*00bc*/ 	.word	0x00000420


	//   ....[3]....
        /*00c0*/ 	.word	0x00000440


	//   ....[4]....
        /*00c4*/ 	.word	0x00000460


	//   ....[5]....
        /*00c8*/ 	.word	0x00000660


	//   ....[6]....
        /*00cc*/ 	.word	0x00000680


	//   ....[7]....
        /*00d0*/ 	.word	0x000006a0


	//   ....[8]....
        /*00d4*/ 	.word	0x000006c0


	//   ....[9]....
        /*00d8*/ 	.word	0x000006e0


	//   ....[10]....
        /*00dc*/ 	.word	0x00000b80


	//   ....[11]....
        /*00e0*/ 	.word	0x00000c20


	//   ....[12]....
        /*00e4*/ 	.word	0x00000c80


	//   ....[13]....
        /*00e8*/ 	.word	0x00000ce0


	//   ....[14]....
        /*00ec*/ 	.word	0x00000d40


	//   ....[15]....
        /*00f0*/ 	.word	0x00000f80


	//   ....[16]....
        /*00f4*/ 	.word	0x00000fe0


	//   ....[17]....
        /*00f8*/ 	.word	0x00001040


	//   ....[18]....
        /*00fc*/ 	.word	0x000010a0


	//   ....[19]....
        /*0100*/ 	.word	0x00001100


	//----- nvinfo : EIATTR_VRC_CTA_INIT_COUNT
	.align		4
.L_4197:
        /*0104*/ 	.byte	0x02, 0x4a
	.zero		1
	.zero		1


	//----- nvinfo : EIATTR_SYSCALL_OFFSETS
	.align		4
        /*0108*/ 	.byte	0x04, 0x46
        /*010a*/ 	.short	(.L_4199 - .L_4198)


	//   ....[0]....
.L_4198:
        /*010c*/ 	.word	0x00000170


	//----- nvinfo : EIATTR_EXIT_INSTR_OFFSETS
	.align		4
.L_4199:
        /*0110*/ 	.byte	0x04, 0x1c
        /*0112*/ 	.short	(.L_4201 - .L_4200)


	//   ....[0]....
.L_4200:
        /*0114*/ 	.word	0x00000220


	//   ....[1]....
        /*0118*/ 	.word	0x00000b20


	//----- nvinfo : EIATTR_CRS_STACK_SIZE
	.align		4
.L_4201:
        /*011c*/ 	.byte	0x04, 0x1e
        /*011e*/ 	.short	(.L_4203 - .L_4202)
.L_4202:
        /*0120*/ 	.word	0x00000000


	//----- nvinfo : EIATTR_CBANK_PARAM_SIZE
	.align		4
.L_4203:
        /*0124*/ 	.byte	0x03, 0x19
        /*0126*/ 	.short	0x0030


	//----- nvinfo : EIATTR_PARAM_CBANK
	.align		4
        /*0128*/ 	.byte	0x04, 0x0a
        /*012a*/ 	.short	(.L_4205 - .L_4204)
	.align		4
.L_4204:
        /*012c*/ 	.word	index@(.nv.constant0._ZN7oneflow4cuda7softmax15SoftmaxWarpImplI10SimpleLoadI6__halffE11SimpleStoreIS4_fEfLi1ELi3ELi32ELi1ELb0ELNS1_9AlgorithmE0EEEvT_T0_ll)
        /*0130*/ 	.short	0x0380
        /*0132*/ 	.short	0x0030


	//----- nvinfo : EIATTR_SW_WAR
	.align		4
.L_4205:
        /*0134*/ 	.byte	0x04, 0x36
        /*0136*/ 	.short	(.L_4207 - .L_4206)
.L_4206:
        /*0138*/ 	.word	0x00000008
.L_4207:


//--------------------- .nv.info._ZN7oneflow4cuda7softmax15SoftmaxWarpImplI10SimpleLoadI6__halffE11SimpleStoreIS4_fEfLi1ELi2ELi32ELi1ELb1ELNS1_9AlgorithmE0EEEvT_T0_ll --------------------------
	.section	.nv.info._ZN7oneflow4cuda7softmax15SoftmaxWarpImplI10SimpleLoadI6__halffE11SimpleStoreIS4_fEfLi1ELi2ELi32ELi1ELb1ELNS1_9AlgorithmE0EEEvT_T0_ll,"",@"SHT_CUDA_INFO"
	.sectionflags	@""
	.align	4


	//----- nvinfo : EIATTR_CUDA_API_VERSION
	.align		4
        /*0000*/ 	.byte	0x04, 0x37
        /*0002*/ 	.short	(.L_4209 - .L_4208)
.L_4208:
        /*0004*/ 	.word	0x00000082


	//----- nvinfo : EIATTR_KPARAM_INFO
	.align		4
.L_4209:
        /*0008*/ 	.byte	0x04, 0x17
        /*000a*/ 	.short	(.L_4211 - .L_4210)
.L_4210:
        /*000c*/ 	.word	0x00000000
        /*0010*/ 	.short	0x0003
        /*0012*/ 	.short	0x0028
        /*0014*/ 	.byte	0x00, 0xf0, 0x21, 0x00


	//----- nvinfo : EIATTR_KPARAM_INFO
	.align		4
.L_4211:
        /*0018*/ 	.byte	0x04, 0x17
        /*001a*/ 	.short	(.L_4213 - .L_4212)
.L_4212:
        /*001c*/ 	.word	0x00000000
        /*0020*/ 	.short	0x0002
        /*0022*/ 	.short	0x0020
        /*0024*/ 	.byte	0x00, 0xf0, 0x21, 0x00


	//----- nvinfo : EIATTR_KPARAM_INFO
	.align		4
.L_4213:
        /*0028*/ 	.byte	0x04, 0x17
        /*002a*/ 	.short	(.L_4215 - .L_4214)
.L_4214:
        /*002c*/ 	.word	0x00000000
        /*0030*/ 	.short	0x0001
        /*0032*/ 	.short	0x0010
        /*0034*/ 	.byte	0x00, 0xf0, 0x41, 0x00


	//----- nvinfo : EIATTR_KPARAM_INFO
	.align		4
.L_4215:
        /*0038*/ 	.byte	0x04, 0x17
        /*003a*/ 	.short	(.L_4217 - .L_4216)
.L_4216:
        /*003c*/ 	.word	0x00000000
        /*0040*/ 	.short	0x0000
        /*0042*/ 	.short	0x0000
        /*0044*/ 	.byte	0x00, 0xf0, 0x41, 0x00


	//----- nvinfo : EIATTR_SPARSE_MMA_MASK
	.align		4
.L_4217:
        /*0048*/ 	.byte	0x03, 0x50
        /*004a*/ 	.short	0x0000


	//----- nvinfo : EIATTR_MAXREG_COUNT
	.align		4
        /*004c*/ 	.byte	0x03, 0x1b
        /*004e*/ 	.short	0x00ff


	//----- nvinfo : EIATTR_EXTERNS
	.align		4
        /*0050*/ 	.byte	0x04, 0x0f
        /*0052*/ 	.short	(.L_4219 - .L_4218)


	//   ....[0]....
	.align		4
.L_4218:
        /*0054*/ 	.word	index@(__assertfail)


	//----- nvinfo : EIATTR_MERCURY_ISA_VERSION
	.align		4
.L_4219:
        /*0058*/ 	.byte	0x03, 0x5f
        /*005a*/ 	.short	0x0101


	//----- nvinfo : EIATTR_COOP_GROUP_MASK_REGIDS
	.align		4
        /*005c*/ 	.byte	0x04, 0x29
        /*005e*/ 	.short	(.L_4221 - .L_4220)


	//   ....[0]....
.L_4220:
        /*0060*/ 	.word	0xffffffff


	//   ....[1]....
        /*0064*/ 	.word	0xffffffff


	//   ....[2]....
        /*0068*/ 	.word	0xffffffff


	//   ....[3]....
        /*006c*/ 	.word	0xffffffff


	//   ....[4]....
        /*0070*/ 	.word	0xffffffff


	//   ....[5]....
        /*0074*/ 	.word	0xffffffff


	//   ....[6]....
        /*0078*/ 	.word	0xffffffff


	//   ....[7]....
        /*007c*/ 	.word	0xffffffff


	//   ....[8]....
        /*0080*/ 	.word	0xffffffff


	//   ....[9]....
        /*0084*/ 	.word	0xffffffff


	//   ....[10]....
        /*0088*/ 	.word	0x0500000f


	//   ....[11]....
        /*008c*/ 	.word	0x0500000f


	//   ....[12]....
        /*0090*/ 	.word	0x0500000f


	//   ....[13]....
        /*0094*/ 	.word	0x0500000f


	//   ....[14]....
        /*0098*/ 	.word	0x0500000f


	//   ....[15]....
        /*009c*/ 	.word	0x0500000f


	//   ....[16]....
        /*00a0*/ 	.word	0x0500000f


	//   ....[17]....
        /*00a4*/ 	.word	0x0500000f


	//   ....[18]....
        /*00a8*/ 	.word	0x0500000f


	//   ....[19]....
        /*00ac*/ 	.word	0x0500000f


	//----- nvinfo : EIATTR_COOP_GROUP_INSTR_OFFSETS
	.align		4
.L_4221:
        /*00b0*/ 	.byte	0x04, 0x28
        /*00b2*/ 	.short	(.L_4223 - .L_4222)


	//   ....[0]....
.L_4222:
        /*00b4*/ 	.word	0x00000420


	//   ....[1]....
        /*00b8*/ 	.word	0x00000460


	//   ....[2]....
        /*00bc*/ 	.word	0x00000480


	//   ....[3]....
        /*00c0*/ 	.word	0x000004a0


	//   ....[4]....
        /*00c4*/ 	.word	0x000004c0


	//   ....[5]....
        /*00c8*/ 	.word	0x00000620


	//   ....[6]....
        /*00cc*/ 	.word	0x00000640


	//   ....[7]....
        /*00d0*/ 	.word	0x00000660


	//   ....[8]....
        /*00d4*/ 	.word	0x00000680


	//   ....[9]....
        /*00d8*/ 	.word	0x000006a0


	//   ....[10]....
        /*00dc*/ 	.word	0x00000a40


	//   ....[11]....
        /*00e0*/ 	.word	0x00000ae0


	//   ....[12]....
        /*00e4*/ 	.word	0x00000b40


	//   ....[13]....
        /*00e8*/ 	.word	0x00000ba0


	//   ....[14]....
        /*00ec*/ 	.word	0x00000c00


	//   ....[15]....
        /*00f0*/ 	.word	0x00000da0


	//   ....[16]....
        /*00f4*/ 	.word	0x00000e00


	//   ....[17]....
        /*00f8*/ 	.word	0x00000e60


	//   ....[18]....
        /*00fc*/ 	.word	0x00000ec0


	//   ....[19]....
        /*0100*/ 	.word	0x00000f20


	//----- nvinfo : EIATTR_VRC_CTA_INIT_COUNT
	.align		4
.L_4223:
        /*0104*/ 	.byte	0x02, 0x4a
	.zero		1
	.zero		1


	//----- nvinfo : EIATTR_SYSCALL_OFFSETS
	.align		4
        /*0108*/ 	.byte	0x04, 0x46
        /*010a*/ 	.short	(.L_4225 - .L_4224)


	//   ....[0]....
.L_4224:
        /*010c*/ 	.word	0x00000180


	//----- nvinfo : EIATTR_EXIT_INSTR_OFFSETS
	.align		4
.L_4225:
        /*0110*/ 	.byte	0x04, 0x1c
        /*0112*/ 	.short	(.L_4227 - .L_4226)


	//   ....[0]....
.L_4226:
        /*0114*/ 	.word	0x00000230


	//   ....[1]....
        /*0118*/ 	.word	0x000009e0


	//----- nvinfo : EIATTR_CRS_STACK_SIZE
	.align		4
.L_4227:
        /*011c*/ 	.byte	0x04, 0x1e
        /*011e*/ 	.short	(.L_4229 - .L_4228)
.L_4228:
        /*0120*/ 	.word	0x00000000


	//----- nvinfo : EIATTR_CBANK_PARAM_SIZE
	.align		4
.L_4229:
        /*0124*/ 	.byte	0x03, 0x19
        /*0126*/ 	.short	0x0030


	//----- nvinfo : EIATTR_PARAM_CBANK
	.align		4
        /*0128*/ 	.byte	0x04, 0x0a
        /*012a*/ 	.short	(.L_4231 - .L_4230)
	.align		4
.L_4230:
        /*012c*/ 	.word	index@(.nv.constant0._ZN7oneflow4cuda7softmax15SoftmaxWarpImplI10SimpleLoadI6__halffE11SimpleStoreIS4_fEfLi1ELi2ELi32ELi1ELb1ELNS1_9AlgorithmE0EEEvT_T0_ll)
        /*0130*/ 	.short	0x0380
        /*0132*/ 	.short	0x0030


	//----- nvinfo : EIATTR_SW_WAR
	.align		4
.L_4231:
        /*0134*/ 	.byte	0x04, 0x36
        /*0136*/ 	.short	(.L_4233 - .L_4232)
.L_4232:
        /*0138*/ 	.word	0x00000008
.L_4233:


//--------------------- .nv.info._ZN7oneflow4cuda7softmax15SoftmaxWarpImplI10SimpleLoadI6__halffE11SimpleStoreIS4_fEfLi1ELi2ELi32ELi1ELb0ELNS1_9AlgorithmE0EEEvT_T0_ll --------------------------
	.section	.nv.info._ZN7oneflow4cuda7softmax15SoftmaxWarpImplI10SimpleLoadI6__halffE11SimpleStoreIS4_fEfLi1ELi2ELi32ELi1ELb0ELNS1_9AlgorithmE0EEEvT_T0_ll,"",@"SHT_CUDA_INFO"
	.sectionflags	@""
	.align	4


	//----- nvinfo : EIATTR_CUDA_API_VERSION
	.align		4
        /*0000*/ 	.byte	0x04, 0x37
        /*0002*/ 	.short	(.L_4235 - .L_4234)
.L_4234:
        /*0004*/ 	.word	0x00000082


	//----- nvinfo : EIATTR_KPARAM_INFO
	.align		4
.L_4235:
        /*0008*/ 	.byte	0x04, 0x17
        /*000a*/ 	.short	(.L_4237 - .L_4236)
.L_4236:
        /*000c*/ 	.word	0x00000000
        /*0010*/ 	.short	0x0003
        /*0012*/ 	.short	0x0028
        /*0014*/ 	.byte	0x00, 0xf0, 0x21, 0x00


	//----- nvinfo : EIATTR_KPARAM_INFO
	.align		4
.L_4237:
        /*0018*/ 	.byte	0x04, 0x17
        /*001a*/ 	.short	(.L_4239 - .L_4238)
.L_4238:
        /*001c*/ 	.word	0x00000000
        /*0020*/ 	.short	0x0002
        /*0022*/ 	.short	0x0020
        /*0024*/ 	.byte	0x00, 0xf0, 0x21, 0x00


	//----- nvinfo : EIATTR_KPARAM_INFO
	.align		4
.L_4239:
        /*0028*/ 	.byte	0x04, 0x17
        /*002a*/ 	.short	(.L_4241 - .L_4240)
.L_4240:
        /*002c*/ 	.word	0x00000000
        /*0030*/ 	.short	0x0001
        /*0032*/ 	.short	0x0010
        /*0034*/ 	.byte	0x00, 0xf0, 0x41, 0x00


	//----- nvinfo : EIATTR_KPARAM_INFO
	.align		4
.L_4241:
        /*0038*/ 	.byte	0x04, 0x17
        /*003a*/ 	.short	(.L_4243 - .L_4242)
.L_4242:
        /*003c*/ 	.word	0x00000000
        /*0040*/ 	.short	0x0000
        /*0042*/ 	.short	0x0000
        /*0044*/ 	.byte	0x00, 0xf0, 0x41, 0x00


	//----- nvinfo : EIATTR_SPARSE_MMA_MASK
	.align		4
.L_4243:
        /*0048*/ 	.byte	0x03, 0x50
        /*004a*/ 	.short	0x0000


	//----- nvinfo : EIATTR_MAXREG_COUNT
	.align		4
        /*004c*/ 	.byte	0x03, 0x1b
        /*004e*/ 	.short	0x00ff


	//----- nvinfo : EIATTR_EXTERNS
	.align		4
        /*0050*/ 	.byte	0x04, 0x0f
        /*0052*/ 	.short	(.L_4245 - .L_4244)


	//   ....[0]....
	.align		4
.L_4244:
        /*0054*/ 	.word	index@(__assertfail)


	//----- nvinfo : EIATTR_MERCURY_ISA_VERSION
	.align		4
.L_4245:
        /*0058*/ 	.byte	0x03, 0x5f
        /*005a*/ 	.short	0x0101


	//----- nvinfo : EIATTR_COOP_GROUP_MASK_REGIDS
	.align		4
        /*005c*/ 	.byte	0x04, 0x29
        /*005e*/ 	.short	(.L_4247 - .L_4246)


	//   ....[0]....
.L_4246:
        /*0060*/ 	.word	0xffffffff


	//   ....[1]....
        /*0064*/ 	.word	0xffffffff


	//   ....[2]....
        /*0068*/ 	.word	0xffffffff


	//   ....[3]....
        /*006c*/ 	.word	0xffffffff


	//   ....[4]....
        /*0070*/ 	.word	0xffffffff


	//   ....[5]....
        /*0074*/ 	.word	0xffffffff


	//   ....[6]....
        /*0078*/ 	.word	0xffffffff


	//   ....[7]....
        /*007c*/ 	.word	0xffffffff


	//   ....[8]....
        /*0080*/ 	.word	0xffffffff


	//   ....[9]....
        /*0084*/ 	.word	0xffffffff


	//   ....[10]....
        /*0088*/ 	.word	0x0500000f


	//   ....[11]....
        /*008c*/ 	.word	0x0500000f


	//   ....[12]....
        /*0090*/ 	.word	0x0500000f


	//   ....[13]....
        /*0094*/ 	.word	0x0500000f


	//   ....[14]....
        /*0098*/ 	.word	0x0500000f


	//   ....[15]....
        /*009c*/ 	.word	0x0500000f


	//   ....[16]....
        /*00a0*/ 	.word	0x0500000f


	//   ....[17]....
        /*00a4*/ 	.word	0x0500000f


	//   ....[18]....
        /*00a8*/ 	.word	0x0500000f


	//   ....[19]....
        /*00ac*/ 	.word	0x0500000f


	//----- nvinfo : EIATTR_COOP_GROUP_INSTR_OFFSETS
	.align		4
.L_4247:
        /*00b0*/ 	.byte	0x04, 0x28
        /*00b2*/ 	.short	(.L_4249 - .L_4248)


	//   ....[0]....
.L_4248:
        /*00b4*/ 	.word	0x00000370


	//   ....[1]....
        /*00b8*/ 	.word	0x000003b0


	//   ....[2]....
        /*00bc*/ 	.word	0x000003d0


	//   ....[3]....
        /*00c0*/ 	.word	0x000003f0


	//   ....[4]....
        /*00c4*/ 	.word	0x00000410


	//   ....[5]....
        /*00c8*/ 	.word	0x00000570


	//   ....[6]....
        /*00cc*/ 	.word	0x00000590


	//   ....[7]....
        /*00d0*/ 	.word	0x000005b0


	//   ....[8]....
        /*00d4*/ 	.word	0x000005d0


	//   ....[9]....
        /*00d8*/ 	.word	0x000005f0


	//   ....[10]....
        /*00dc*/ 	.word	0x00000960


	//   ....[11]....
        /*00e0*/ 	.word	0x00000a00


	//   ....[12]....
        /*00e4*/ 	.word	0x00000a60


	//   ....[13]....
        /*00e8*/ 	.word	0x00000ac0


	//   ....[14]....
        /*00ec*/ 	.word	0x00000b20


	//   ....[15]....
        /*00f0*/ 	.word	0x00000cc0


	//   ....[16]....
        /*00f4*/ 	.word	0x00000d20


	//   ....[17]....
        /*00f8*/ 	.word	0x00000d80


	//   ....[18]....
        /*00fc*/ 	.word	0x00000de0


	//   ....[19]....
        /*0100*/ 	.word	0x00000e40


	//----- nvinfo : EIATTR_VRC_CTA_INIT_COUNT
	.align		4
.L_4249:
        /*0104*/ 	.byte	0x02, 0x4a
	.zero		1
	.zero		1


	//----- nvinfo : EIATTR_SYSCALL_OFFSETS
	.align		4
        /*0108*/ 	.byte	0x04, 0x46
        /*010a*/ 	.short	(.L_4251 - .L_4250)


	//   ....[0]....
.L_4250:
        /*010c*/ 	.word	0x00000170


	//----- nvinfo : EIATTR_EXIT_INSTR_OFFSETS
	.align		4
.L_4251:
        /*0110*/ 	.byte	0x04, 0x1c
        /*0112*/ 	.short	(.L_4253 - .L_4252)


	//   ....[0]....
.L_4252:
        /*0114*/ 	.word	0x00000220


	//   ....[1]....
        /*0118*/ 	.word	0x00000900


	//----- nvinfo : EIATTR_CRS_STACK_SIZE
	.align		4
.L_4253:
        /*011c*/ 	.byte	0x04, 0x1e
        /*011e*/ 	.short	(.L_4255 - .L_4254)
.L_4254:
        /*0120*/ 	.word	0x00000000


	//----- nvinfo : EIATTR_CBANK_PARAM_SIZE
	.align		4
.L_4255:
        /*0124*/ 	.byte	0x03, 0x19
        /*0126*/ 	.short	0x0030


	//----- nvinfo : EIATTR_PARAM_CBANK
	.align		4
        /*0128*/ 	.byte	0x04, 0x0a
        /*012a*/ 	.short	(.L_4257 - .L_4256)
	.align		4
.L_4256:
        /*012c*/ 	.word	index@(.nv.constant0._ZN7oneflow4cuda7softmax15SoftmaxWarpImplI10SimpleLoadI6__halffE11SimpleStoreIS4_fEfLi1ELi2ELi32ELi1ELb0ELNS1_9AlgorithmE0EEEvT_T0_ll)
        /*0130*/ 	.short	0x0380
        /*0132*/ 	.short	0x0030


	//----- nvinfo : EIATTR_SW_WAR
	.align		4
.L_4257:
        /*0134*/ 	.byte	0x04, 0x36
        /*0136*/ 	.short	(.L_4259 - .L_4258)
.L_4258:
        /*0138*/ 	.word	0x00000008
.L_4259:


//--------------------- .nv.info._ZN7oneflow4cuda7softmax15SoftmaxWarpImplI10SimpleLoadI6__halffE11SimpleStoreIS4_fEfLi1ELi1ELi32ELi1ELb1ELNS1_9AlgorithmE0EEEvT_T0_ll --------------------------
	.section	.nv.info._ZN7oneflow4cuda7softmax15SoftmaxWarpImplI10SimpleLoadI6__halffE11SimpleStoreIS4_fEfLi1ELi1ELi32ELi1ELb1ELNS1_9AlgorithmE0EEEvT_T0_ll,"",@"SHT_CUDA_INFO"
	.sectionflags	@""
	.align	4


	//----- nvinfo : EIATTR_CUDA_API_VERSION
	.align		4
        /*0000*/ 	.byte	0x04, 0x37
        /*0002*/ 	.short	(.L_4261 - .L_4260)
.L_4260:
        /*0004*/ 	.word	0x00000082


	//----- nvinfo : EIATTR_KPARAM_INFO
	.align		4
.L_4261:
        /*0008*/ 	.byte	0x04, 0x17
        /*000a*/ 	.short	(.L_4263 - .L_4262)
.L_4262:
        /*000c*/ 	.word	0x00000000
        /*0010*/ 	.short	0x0003
        /*0012*/ 	.short	0x0028
        /*0014*/ 	.byte	0x00, 0xf0, 0x21, 0x00


	//----- nvinfo : EIATTR_KPARAM_INFO
	.align		4
.L_4263:
        /*0018*/ 	.byte	0x04, 0x17
        /*001a*/ 	.short	(.L_4265 - .L_4264)
.L_4264:
        /*001c*/ 	.word	0x00000000
        /*0020*/ 	.short	0x0002
        /*0022*/ 	.short	0x0020
        /*0024*/ 	.byte	0x00, 0xf0, 0x21, 0x00


	//----- nvinfo : EIATTR_KPARAM_INFO
	.align		4
.L_4265:
        /*0028*/ 	.byte	0x04, 0x17
        /*002a*/ 	.short	(.L_4267 - .L_4266)
.L_4266:
        /*002c*/ 	.word	0x00000000
        /*0030*/ 	.short	0x0001
        /*0032*/ 	.short	0x0010
        /*0034*/ 	.byte	0x00, 0xf0, 0x41, 0x00


	//----- nvinfo : EIATTR_KPARAM_INFO
	.align		4
.L_4267:
        /*0038*/ 	.byte	0x04, 0x17
        /*003a*/ 	.short	(.L_4269 - .L_4268)
.L_4268:
        /*003c*/ 	.word	0x00000000
        /*0040*/ 	.short	0x0000
        /*0042*/ 	.short	0x0000
        /*0044*/ 	.byte	0x00, 0xf0, 0x41, 0x00


	//----- nvinfo : EIATTR_SPARSE_MMA_MASK
	.align		4
.L_4269:
        /*0048*/ 	.byte	0x03, 0x50
        /*004a*/ 	.short	0x0000


	//----- nvinfo : EIATTR_MAXREG_COUNT
	.align		4
        /*004c*/ 	.byte	0x03, 0x1b
        /*004e*/ 	.short	0x00ff


	//----- nvinfo : EIATTR_EXTERNS
	.align		4
        /*0050*/ 	.byte	0x04, 0x0f
        /*0052*/ 	.short	(.L_4271 - .L_4270)


	//   ....[0]....
	.align		4
.L_4270:
        /*0054*/ 	.word	index@(__assertfail)


	//----- nvinfo : EIATTR_MERCURY_ISA_VERSION
	.align		4
.L_4271:
        /*0058*/ 	.byte	0x03, 0x5f
        /*005a*/ 	.short	0x0101


	//----- nvinfo : EIATTR_COOP_GROUP_MASK_REGIDS
	.align		4
        /*005c*/ 	.byte	0x04, 0x29
        /*005e*/ 	.short	(.L_4273 - .L_4272)


	//   ....[0]....
.L_4272:
        /*0060*/ 	.word	0xffffffff


	//   ....[1]....
        /*0064*/ 	.word	0xffffffff


	//   ....[2]....
        /*0068*/ 	.word	0xffffffff


	//   ....[3]....
        /*006c*/ 	.word	0xffffffff


	//   ....[4]....
        /*0070*/ 	.word	0xffffffff


	//   ....[5]....
        /*0074*/ 	.word	0xffffffff


	//   ....[6]....
        /*0078*/ 	.word	0xffffffff


	//   ....[7]....
        /*007c*/ 	.word	0xffffffff


	//   ....[8]....
        /*0080*/ 	.word	0xffffffff


	//   ....[9]....
        /*0084*/ 	.word	0xffffffff


	//   ....[10]....
        /*0088*/ 	.word	0xffffffff


	//   ....[11]....
        /*008c*/ 	.word	0xffffffff


	//   ....[12]....
        /*0090*/ 	.word	0xffffffff


	//   ....[13]....
        /*0094*/ 	.word	0xffffffff


	//   ....[14]....
        /*0098*/ 	.word	0xffffffff


	//   ....[15]....
        /*009c*/ 	.word	0xffffffff


	//   ....[16]....
        /*00a0*/ 	.word	0xffffffff


	//   ....[17]....
        /*00a4*/ 	.word	0xffffffff


	//   ....[18]....
        /*00a8*/ 	.word	0xffffffff


	//   ....[19]....
        /*00ac*/ 	.word	0xffffffff


	//   ....[20]....
        /*00b0*/ 	.word	0xffffffff


	//   ....[21]....
        /*00b4*/ 	.word	0xffffffff


	//   ....[22]....
        /*00b8*/ 	.word	0xffffffff


	//   ....[23]....
        /*00bc*/ 	.word	0xffffffff


	//   ....[24]....
        /*00c0*/ 	.word	0xffffffff


	//   ....[25]....
        /*00c4*/ 	.word	0xffffffff


	//   ....[26]....
        /*00c8*/ 	.word	0xffffffff


	//   ....[27]....
        /*00cc*/ 	.word	0xffffffff


	//   ....[28]....
        /*00d0*/ 	.word	0xffffffff


	//   ....[29]....
        /*00d4*/ 	.word	0xffffffff


	//   ....[30]....
        /*00d8*/ 	.word	0x0500000f


	//   ....[31]....
        /*00dc*/ 	.word	0x0500000f


	//   ....[32]....
        /*00e0*/ 	.word	0x0500000f


	//   ....[33]....
        /*00e4*/ 	.word	0x0500000f


	//   ....[34]....
        /*00e8*/ 	.word	0x0500000f


	//   ....[35]....
        /*00ec*/ 	.word	0x0500000f


	//   ....[36]....
        /*00f0*/ 	.word	0x0500000f


	//   ....[37]....
        /*00f4*/ 	.word	0x0500000f


	//   ....[38]....
        /*00f8*/ 	.word	0x0500000f


	//   ....[39]....
        /*00fc*/ 	.word	0x0500000f


	//   ....[40]....
        /*0100*/ 	.word	0x0500000f


	//   ....[41]....
        /*0104*/ 	.word	0x0500000f


	//   ....[42]....
        /*0108*/ 	.word	0x0500000f


	//   ....[43]....
        /*010c*/ 	.word	0x0500000f


	//   ....[44]....
        /*0110*/ 	.word	0x0500000f


	//   ....[45]....
        /*0114*/ 	.word	0x0500000f


	//   ....[46]....
        /*0118*/ 	.word	0x0500000f


	//   ....[47]....
        /*011c*/ 	.word	0x0500000f


	//   ....[48]....
        /*0120*/ 	.word	0x0500000f


	//   ....[49]....
        /*0124*/ 	.word	0x0500000f


	//   ....[50]....
        /*0128*/ 	.word	0x0500000f


	//   ....[51]....
        /*012c*/ 	.word	0x0500000f


	//   ....[52]....
        /*0130*/ 	.word	0x0500000f


	//   ....[53]....
        /*0134*/ 	.word	0x0500000f


	//   ....[54]....
        /*0138*/ 	.word	0x0500000f


	//   ....[55]....
        /*013c*/ 	.word	0x0500000f


	//   ....[56]....
        /*0140*/ 	.word	0x0500000f


	//   ....[57]....
        /*0144*/ 	.word	0x0500000f


	//   ....[58]....
        /*0148*/ 	.word	0x0500000f


	//   ....[59]....
        /*014c*/ 	.word	0x0500000f


	//----- nvinfo : EIATTR_COOP_GROUP_INSTR_OFFSETS
	.align		4
.L_4273:
        /*0150*/ 	.byte	0x04, 0x28
        /*0152*/ 	.short	(.L_4275 - .L_4274)


	//   ....[0]....
.L_4274:
        /*0154*/ 	.word	0x000006a0


	//   ....[1]....
        /*0158*/ 	.word	0x000006e0


	//   ....[2]....
        /*015c*/ 	.word	0x00000700


	//   ....[3]....
        /*0160*/ 	.word	0x00000720


	//   ....[4]....
        /*0164*/ 	.word	0x00000740


	//   ....[5]....
        /*0168*/ 	.word	0x00000800


	//   ....[6]....
        /*016c*/ 	.word	0x00000820


	//   ....[7]....
        /*0170*/ 	.word	0x00000840


	//   ....[8]....
        /*0174*/ 	.word	0x00000860


	//   ....[9]....
        /*0178*/ 	.word	0x00000880


	//   ....[10]....
        /*017c*/ 	.word	0x00000c00


	//   ....[11]....
        /*0180*/ 	.word	0x00000c40


	//   ....[12]....
        /*0184*/ 	.word	0x00000c60


	//   ....[13]....
        /*0188*/ 	.word	0x00000c80


	//   ....[14]....
        /*018c*/ 	.word	0x00000ca0


	//   ....[15]....
        /*0190*/ 	.word	0x00000d60


	//   ....[16]....
        /*0194*/ 	.word	0x00000d80


	//   ....[17]....
        /*0198*/ 	.word	0x00000da0


	//   ....[18]....
        /*019c*/ 	.word	0x00000dc0


	//   ....[19]....
        /*01a0*/ 	.word	0x00000de0


	//   ....[20]....
        /*01a4*/ 	.word	0x00001130


	//   ....[21]....
        /*01a8*/ 	.word	0x00001170


	//   ....[22]....
        /*01ac*/ 	.word	0x00001190


	//   ....[23]....
        /*01b0*/ 	.word	0x000011b0


	//   ....[24]....
        /*01b4*/ 	.word	0x000011d0


	//   ....[25]....
        /*01b8*/ 	.word	0x00001290


	//   ....[26]....
        /*01bc*/ 	.word	0x000012b0


	//   ....[27]....
        /*01c0*/ 	.word	0x000012d0


	//   ....[28]....
        /*01c4*/ 	.word	0x000012f0


	//   ....[29]....
        /*01c8*/ 	.word	0x00001310


	//   ....[30]....
        /*01cc*/ 	.word	0x00001590


	//   ....[31]....
        /*01d0*/ 	.word	0x000015f0


	//   ....[32]....
        /*01d4*/ 	.word	0x00001660


	//   ....[33]....
        /*01d8*/ 	.word	0x000016c0


	//   ....[34]....
        /*01dc*/ 	.word	0x00001730


	//   ....[35]....
        /*01e0*/ 	.word	0x00001820


	//   ....[36]....
        /*01e4*/ 	.word	0x00001880


	//   ....[37]....
        /*01e8*/ 	.word	0x000018e0


	//   ....[38]....
        /*01ec*/ 	.word	0x00001940


	//   ....[39]....
        /*01f0*/ 	.word	0x000019a0


	//   ....[40]....
        /*01f4*/ 	.word	0x00001a20


	//   ....[41]....
        /*01f8*/ 	.word	0x00001ab0


	//   ....[42]....
        /*01fc*/ 	.word	0x00001b10


	//   ....[43]....
        /*0200*/ 	.word	0x00001b80


	//   ....[44]....
        /*0204*/ 	.word	0x00001be0


	//   ....[45]....
        /*0208*/ 	.word	0x00001cd0


	//   ....[46]....
        /*020c*/ 	.word	0x00001d30


	//   ....[47]....
        /*0210*/ 	.word	0x00001d90


	//   ....[48]....
        /*0214*/ 	.word	0x00001df0


	//   ....[49]....
        /*0218*/ 	.word	0x00001e50


	//   ....[50]....
        /*021c*/ 	.word	0x00001ed0


	//   ....[51]....
        /*0220*/ 	.word	0x00001f60


	//   ....[52]....
        /*0224*/ 	.word	0x00001fc0


	//   ....[53]....
        /*0228*/ 	.word	0x00002030


	//   ....[54]....
        /*022c*/ 	.word	0x00002090


	//   ....[55]....
        /*0230*/ 	.word	0x00002180


	//   ....[56]....
        /*0234*/ 	.word	0x000021e0


	//   ....[57]....
        /*0238*/ 	.word	0x00002240


	//   ....[58]....
        /*023c*/ 	.word	0x000022a0


	//   ....[59]....
        /*0240*/ 	.word	0x00002300


	//----- nvinfo : EIATTR_VRC_CTA_INIT_COUNT
	.align		4
.L_4275:
        /*0244*/ 	.byte	0x02, 0x4a
	.zero		1
	.zero		1


	//----- nvinfo : EIATTR_SYSCALL_OFFSETS
	.align		4
        /*0248*/ 	.byte	0x04, 0x46
        /*024a*/ 	.short	(.L_4277 - .L_4276)


	//   ....[0]....
.L_4276:
        /*024c*/ 	.word	0x00000170


	//----- nvinfo : EIATTR_EXIT_INSTR_OFFSETS
	.align		4
.L_4277:
        /*0250*/ 	.byte	0x04, 0x1c
        /*0252*/ 	.short	(.L_4279 - .L_4278)


	//   ....[0]....
.L_4278:
        /*0254*/ 	.word	0x00000220


	//   ....[1]....
        /*0258*/ 	.word	0x00000aa0


	//   ....[2]....
        /*025c*/ 	.word	0x00001540


	//----- nvinfo : EIATTR_CRS_STACK_SIZE
	.align		4
.L_4279:
        /*0260*/ 	.byte	0x04, 0x1e
        /*0262*/ 	.short	(.L_4281 - .L_4280)
.L_4280:
        /*0264*/ 	.word	0x00000000


	//----- nvinfo : EIATTR_CBANK_PARAM_SIZE
	.align		4
.L_4281:
        /*0268*/ 	.byte	0x03, 0x19
        /*026a*/ 	.short	0x0030


	//----- nvinfo : EIATTR_PARAM_CBANK
	.align		4
        /*026c*/ 	.byte	0x04, 0x0a
        /*026e*/ 	.short	(.L_4283 - .L_4282)
	.align		4
.L_4282:
        /*0270*/ 	.word	index@(.nv.constant0._ZN7oneflow4cuda7softmax15SoftmaxWarpImplI10SimpleLoadI6__halffE11SimpleStoreIS4_fEfLi1ELi1ELi32ELi1ELb1ELNS1_9AlgorithmE0EEEvT_T0_ll)
        /*0274*/ 	.short	0x0380
        /*0276*/ 	.short	0x0030


	//----- nvinfo : EIATTR_SW_WAR
	.align		4
.L_4283:
        /*0278*/ 	.byte	0x04, 0x36
        /*027a*/ 	.short	(.L_4285 - .L_4284)
.L_4284:
        /*027c*/ 	.word	0x00000008
.L_4285:


//--------------------- .nv.info._ZN7oneflow4cuda7softmax15SoftmaxWarpImplI10SimpleLoadI6__halffE11SimpleStoreIS4_fEfLi1ELi1ELi32ELi1ELb0ELNS1_9AlgorithmE0EEEvT_T0_ll --------------------------
	.section	.nv.info._ZN7oneflow4cuda7softmax15SoftmaxWarpImplI10SimpleLoadI6__halffE11SimpleStoreIS4_fEfLi1ELi1ELi32ELi1ELb0ELNS1_9AlgorithmE0EEEvT_T0_ll,"",@"SHT_CUDA_INFO"
	.sectionflags	@""
	.align	4


	//----- nvinfo : EIATTR_CUDA_API_VERSION
	.align		4
        /*0000*/ 	.byte	0x04, 0x37
        /*0002*/ 	.short	(.L_4287 - .L_4286)
.L_4286:
        /*0004*/ 	.word	0x00000082


	//----- nvinfo : EIATTR_KPARAM_INFO
	.align		4
.L_4287:
        /*0008*/ 	.byte	0x04, 0x17
        /*000a*/ 	.short	(.L_4289 - .L_4288)
.L_4288:
        /*000c*/ 	.word	0x00000000
        /*0010*/ 	.short	0x0003
        /*0012*/ 	.short	0x0028
        /*0014*/ 	.byte	0x00, 0xf0, 0x21, 0x00


	//----- nvinfo : EIATTR_KPARAM_INFO
	.align		4
.L_4289:
        /*0018*/ 	.byte	0x04, 0x17
        /*001a*/ 	.short	(.L_4291 - .L_4290)
.L_4290:
        /*001c*/ 	.word	0x00000000
        /*0020*/ 	.short	0x0002
        /*0022*/ 	.short	0x0020
        /*0024*/ 	.byte	0x00, 0xf0, 0x21, 0x00


	//----- nvinfo : EIATTR_KPARAM_INFO
	.align		4
.L_4291:
        /*0028*/ 	.byte	0x04, 0x17
        /*002a*/ 	.short	(.L_4293 - .L_4292)
.L_4292:
        /*002c*/ 	.word	0x00000000
        /*0030*/ 	.short	0x0001
        /*0032*/ 	.short	0x0010
        /*0034*/ 	.byte	0x00, 0xf0, 0x41, 0x00


	//----- nvinfo : EIATTR_KPARAM_INFO
	.align		4
.L_4293:
        /*0038*/ 	.byte	0x04, 0x17
        /*003a*/ 	.short	(.L_4295 - .L_4294)
.L_4294:
        /*003c*/ 	.word	0x00000000
        /*0040*/ 	.short	0x0000
        /*0042*/ 	.short	0x0000
        /*0044*/ 	.byte	0x00, 0xf0, 0x41, 0x00


	//----- nvinfo : EIATTR_SPARSE_MMA_MASK
	.align		4
.L_4295:
        /*0048*/ 	.byte	0x03, 0x50
        /*004a*/ 	.short	0x0000


	//----- nvinfo : EIATTR_MAXREG_COUNT
	.align		4
        /*004c*/ 	.byte	0x03, 0x1b
        /*004e*/ 	.short	0x00ff


	//----- nvinfo : EIATTR_EXTERNS
	.align		4
        /*0050*/ 	.byte	0x04, 0x0f
        /*0052*/ 	.short	(.L_4297 - .L_4296)


	//   ....[0]....
	.align		4
.L_4296:
        /*0054*/ 	.word	index@(__assertfail)


	//----- nvinfo : EIATTR_MERCURY_ISA_VERSION
	.align		4
.L_4297:
        /*0058*/ 	.byte	0x03, 0x5f
        /*005a*/ 	.short	0x0101


	//----- nvinfo : EIATTR_COOP_GROUP_MASK_REGIDS
	.align		4
        /*005c*/ 	.byte	0x04, 0x29
        /*005e*/ 	.short	(.L_4299 - .L_4298)


	//   ....[0]....
.L_4298:
        /*0060*/ 	.word	0xffffffff


	//   ....[1]....
        /*0064*/ 	.word	0xffffffff


	//   ....[2]....
        /*0068*/ 	.word	0xffffffff


	//   ....[3]....
        /*006c*/ 	.word	0xffffffff


	//   ....[4]....
        /*0070*/ 	.word	0xffffffff


	//   ....[5]....
        /*0074*/ 	.word	0xffffffff


	//   ....[6]....
        /*0078*/ 	.word	0xffffffff


	//   ....[7]....
        /*007c*/ 	.word	0xffffffff


	//   ....[8]....
        /*0080*/ 	.word	0xffffffff


	//   ....[9]....
        /*0084*/ 	.word	0xffffffff


	//   ....[10]....
        /*0088*/ 	.word	0xffffffff


	//   ....[11]....
        /*008c*/ 	.word	0xffffffff


	//   ....[12]....
        /*0090*/ 	.word	0xffffffff


	//   ....[13]....
        /*0094*/ 	.word	0xffffffff


	//   ....[14]....
        /*0098*/ 	.word	0xffffffff


	//   ....[15]....
        /*009c*/ 	.word	0xffffffff


	//   ....[16]....
        /*00a0*/ 	.word	0xffffffff


	//   ....[17]....
        /*00a4*/ 	.word	0xffffffff


	//   ....[18]....
        /*00a8*/ 	.word	0xffffffff


	//   ....[19]....
        /*00ac*/ 	.word	0xffffffff


	//   ....[20]....
        /*00b0*/ 	.word	0xffffffff


	//   ....[21]....
        /*00b4*/ 	.word	0xffffffff


	//   ....[22]....
        /*00b8*/ 	.word	0xffffffff


	//   ....[23]....
        /*00bc*/ 	.word	0xffffffff


	//   ....[24]....
        /*00c0*/ 	.word	0xffffffff


	//   ....[25]....
        /*00c4*/ 	.word	0xffffffff


	//   ....[26]....
        /*00c8*/ 	.word	0xffffffff


	//   ....[27]....
        /*00cc*/ 	.word	0xffffffff


	//   ....[28]....
        /*00d0*/ 	.word	0xffffffff


	//   ....[29]....
        /*00d4*/ 	.word	0xffffffff


	//   ....[30]....
        /*00d8*/ 	.word	0x0500000f


	//   ....[31]....
        /*00dc*/ 	.word	0x0500000f


	//   ....[32]....
        /*00e0*/ 	.word	0x0500000f


	//   ....[33]....
        /*00e4*/ 	.word	0x0500000f


	//   ....[34]....
        /*00e8*/ 	.word	0x0500000f


	//   ....[35]....
        /*00ec*/ 	.word	0x0500000f


	//   ....[36]....
        /*00f0*/ 	.word	0x0500000f


	//   ....[37]....
        /*00f4*/ 	.word	0x0500000f


	//   ....[38]....
        /*00f8*/ 	.word	0x0500000f


	//   ....[39]....
        /*00fc*/ 	.word	0x0500000f


	//   ....[40]....
        /*0100*/ 	.word	0x0500000f


	//   ....[41]....
        /*0104*/ 	.word	0x0500000f


	//   ....[42]....
        /*0108*/ 	.word	0x0500000f


	//   ....[43]....
        /*010c*/ 	.word	0x0500000f


	//   ....[44]....
        /*0110*/ 	.word	0x0500000f


	//   ....[45]....
        /*0114*/ 	.word	0x0500000f


	//   ....[46]....
        /*0118*/ 	.word	0x0500000f


	//   ....[47]....
        /*011c*/ 	.word	0x0500000f


	//   ....[48]....
        /*0120*/ 	.word	0x0500000f


	//   ....[49]....
        /*0124*/ 	.word	0x0500000f


	//   ....[50]....
        /*0128*/ 	.word	0x0500000f


	//   ....[51]....
        /*012c*/ 	.word	0x0500000f


	//   ....[52]....
        /*0130*/ 	.word	0x0500000f


	//   ....[53]....
        /*0134*/ 	.word	0x0500000f


	//   ....[54]....
        /*0138*/ 	.word	0x0500000f


	//   ....[55]....
        /*013c*/ 	.word	0x0500000f


	//   ....[56]....
        /*0140*/ 	.word	0x0500000f


	//   ....[57]....
        /*0144*/ 	.word	0x0500000f


	//   ....[58]....
        /*0148*/ 	.word	0x0500000f


	//   ....[59]....
        /*014c*/ 	.word	0x0500000f


	//----- nvinfo : EIATTR_COOP_GROUP_INSTR_OFFSETS
	.align		4
.L_4299:
        /*0150*/ 	.byte	0x04, 0x28
        /*0152*/ 	.short	(.L_4301 - .L_4300)


	//   ....[0]....
.L_4300:
        /*0154*/ 	.word	0x00000620


	//   ....[1]....
        /*0158*/ 	.word	0x00000660


	//   ....[2]....
        /*015c*/ 	.word	0x00000680


	//   ....[3]....
        /*0160*/ 	.word	0x000006a0


	//   ....[4]....
        /*0164*/ 	.word	0x000006c0


	//   ....[5]....
        /*0168*/ 	.word	0x00000780


	//   ....[6]....
        /*016c*/ 	.word	0x000007a0


	//   ....[7]....
        /*0170*/ 	.word	0x000007c0


	//   ....[8]....
        /*0174*/ 	.word	0x000007e0


	//   ....[9]....
        /*0178*/ 	.word	0x00000800


	//   ....[10]....
        /*017c*/ 	.word	0x00000b10


	//   ....[11]....
        /*0180*/ 	.word	0x00000b50


	//   ....[12]....
        /*0184*/ 	.word	0x00000b70


	//   ....[13]....
        /*0188*/ 	.word	0x00000b90


	//   ....[14]....
        /*018c*/ 	.word	0x00000bb0


	//   ....[15]....
        /*0190*/ 	.word	0x00000c70


	//   ....[16]....
        /*0194*/ 	.word	0x00000c90


	//   ....[17]....
        /*0198*/ 	.word	0x00000cb0


	//   ....[18]....
        /*019c*/ 	.word	0x00000cd0


	//   ....[19]....
        /*01a0*/ 	.word	0x00000cf0


	//   ....[20]....
        /*01a4*/ 	.word	0x00000fa0


	//   ....[21]....
        /*01a8*/ 	.word	0x00000fe0


	//   ....[22]....
        /*01ac*/ 	.word	0x00001000


	//   ....[23]....
        /*01b0*/ 	.word	0x00001020


	//   ....[24]....
        /*01b4*/ 	.word	0x00001040


	//   ....[25]....
        /*01b8*/ 	.word	0x00001100


	//   ....[26]....
        /*01bc*/ 	.word	0x00001120


	//   ....[27]....
        /*01c0*/ 	.word	0x00001140


	//   ....[28]....
        /*01c4*/ 	.word	0x00001160


	//   ....[29]....
        /*01c8*/ 	.word	0x00001180


	//   ....[30]....
        /*01cc*/ 	.word	0x000013d0


	//   ....[31]....
        /*01d0*/ 	.word	0x00001430


	//   ....[32]....
        /*01d4*/ 	.word	0x000014a0


	//   ....[33]....
        /*01d8*/ 	.word	0x00001500


	//   ....[34]....
        /*01dc*/ 	.word	0x00001570


	//   ....[35]....
        /*01e0*/ 	.word	0x00001660


	//   ....[36]....
        /*01e4*/ 	.word	0x000016c0


	//   ....[37]....
        /*01e8*/ 	.word	0x00001720


	//   ....[38]....
        /*01ec*/ 	.word	0x00001780


	//   ....[39]....
        /*01f0*/ 	.word	0x000017e0


	//   ....[40]....
        /*01f4*/ 	.word	0x00001860


	//   ....[41]....
        /*01f8*/ 	.word	0x000018f0


	//   ....[42]....
        /*01fc*/ 	.word	0x00001950


	//   ....[43]....
        /*0200*/ 	.word	0x000019c0


	//   ....[44]....
        /*0204*/ 	.word	0x00001a20


	//   ....[45]....
        /*0208*/ 	.word	0x00001b10


	//   ....[46]....
        /*020c*/ 	.word	0x00001b70


	//   ....[47]....
        /*0210*/ 	.word	0x00001bd0


	//   ....[48]....
        /*0214*/ 	.word	0x00001c30


	//   ....[49]....
        /*0218*/ 	.word	0x00001c90


	//   ....[50]....
        /*021c*/ 	.word	0x00001d10


	//   ....[51]....
        /*0220*/ 	.word	0x00001da0


	//   ....[52]....
        /*0224*/ 	.word	0x00001e00


	//   ....[53]....
        /*0228*/ 	.word	0x00001e70


	//   ....[54]....
        /*022c*/ 	.word	0x00001ed0


	//   ....[55]....
        /*0230*/ 	.word	0x00001fc0


	//   ....[56]....
        /*0234*/ 	.word	0x00002020


	//   ....[57]....
        /*0238*/ 	.word	0x00002080


	//   ....[58]....
        /*023c*/ 	.word	0x000020e0


	//   ....[59]....
        /*0240*/ 	.word	0x00002140


	//----- nvinfo : EIATTR_VRC_CTA_INIT_COUNT
	.align		4
.L_4301:
        /*0244*/ 	.byte	0x02, 0x4a
	.zero		1
	.zero		1


	//----- nvinfo : EIATTR_SYSCALL_OFFSETS
	.align		4
        /*0248*/ 	.byte	0x04, 0x46
        /*024a*/ 	.short	(.L_4303 - .L_4302)


	//   ....[0]....
.L_4302:
        /*024c*/ 	.word	0x00000170


	//----- nvinfo : EIATTR_EXIT_INSTR_OFFSETS
	.align		4
.L_4303:
        /*0250*/ 	.byte	0x04, 0x1c
        /*0252*/ 	.short	(.L_4305 - .L_4304)


	//   ....[0]....
.L_4304:
        /*0254*/ 	.word	0x00000220


	//   ....[1]....
        /*0258*/ 	.word	0x00000a10


	//   ....[2]....
        /*025c*/ 	.word	0x00001380


	//----- nvinfo : EIATTR_CRS_STACK_SIZE
	.align		4
.L_4305:
        /*0260*/ 	.byte	0x04, 0x1e
        /*0262*/ 	.short	(.L_4307 - .L_4306)
.L_4306:
        /*0264*/ 	.word	0x00000000


	//----- nvinfo : EIATTR_CBANK_PARAM_SIZE
	.align		4
.L_4307:
        /*0268*/ 	.byte	0x03, 0x19
        /*026a*/ 	.short	0x0030


	//----- nvinfo : EIATTR_PARAM_CBANK
	.align		4
        /*026c*/ 	.byte	0x04, 0x0a
        /*026e*/ 	.short	(.L_4309 - .L_4308)
	.align		4
.L_4308:
        /*0270*/ 	.word	index@(.nv.constant0._ZN7oneflow4cuda7softmax15SoftmaxWarpImplI10SimpleLoadI6__halffE11SimpleStoreIS4_fEfLi1ELi1ELi32ELi1ELb0ELNS1_9AlgorithmE0EEEvT_T0_ll)
        /*0274*/ 	.short	0x0380
        /*0276*/ 	.short	0x0030


	//----- nvinfo : EIATTR_SW_WAR
	.align		4
.L_4309:
        /*0278*/ 	.byte	0x04, 0x36
        /*027a*/ 	.short	(.L_4311 - .L_4310)
.L_4310:
        /*027c*/ 	.word	0x00000008
.L_4311:


//--------------------- .nv.info._ZN7oneflow4cuda7softmax15SoftmaxWarpImplI10SimpleLoadI6__halffE11SimpleStoreIS4_fEfLi1ELi1ELi32ELi2ELb1ELNS1_9AlgorithmE0EEEvT_T0_ll --------------------------
	.section	.nv.info._ZN7oneflow4cuda7softmax15SoftmaxWarpImplI10SimpleLoadI6__halffE11SimpleStoreIS4_fEfLi1ELi1ELi32ELi2ELb1ELNS1_9AlgorithmE0EEEvT_T0_ll,"",@"SHT_CUDA_INFO"
	.sectionflags	@""
	.align	4


	//----- nvinfo : EIATTR_CUDA_API_VERSION
	.align		4
        /*0000*/ 	.byte	0x04, 0x37
        /*0002*/ 	.short	(.L_4313 - .L_4312)
.L_4312:
        /*0004*/ 	.word	0x00000082


	//----- nvinfo : EIATTR_KPARAM_INFO
	.align		4
.L_4313:
        /*0008*/ 	.byte	0x04, 0x17
        /*000a*/ 	.short	(.L_4315 - .L_4314)
.L_4314:
        /*000c*/ 	.word	0x00000000
        /*0010*/ 	.short	0x0003
        /*0012*/ 	.short	0x0028
        /*0014*/ 	.byte	0x00, 0xf0, 0x21, 0x00


	//----- nvinfo : EIATTR_KPARAM_INFO
	.align		4
.L_4315:
        /*0018*/ 	.byte	0x04, 0x17
        /*001a*/ 	.short	(.L_4317 - .L_4316)
.L_4316:
        /*001c*/ 	.word	0x00000000
        /*0020*/ 	.short	0x0002
        /*0022*/ 	.short	0x0020
        /*0024*/ 	.byte	0x00, 0xf0, 0x21, 0x00


	//----- nvinfo : EIATTR_KPARAM_INFO
	.align		4
.L_4317:
        /*0028*/ 	.byte	0x04, 0x17
        /*002a*/ 	.short	(.L_4319 - .L_4318)
.L_4318:
        /*002c*/ 	.word	0x00000000
        /*0030*/ 	.short	0x0001
        /*0032*/ 	.short	0x0010
        /*0034*/ 	.byte	0x00, 0xf0, 0x41, 0x00


	//----- nvinfo : EIATTR_KPARAM_INFO
	.align		4
.L_4319:
        /*0038*/ 	.byte	0x04, 0x17
        /*003a*/ 	.short	(.L_4321 - .L_4320)
.L_4320:
        /*003c*/ 	.word	0x00000000
        /*0040*/ 	.short	0x0000
        /*0042*/ 	.short	0x0000
        /*0044*/ 	.byte	0x00, 0xf0, 0x41, 0x00


	//----- nvinfo : EIATTR_SPARSE_MMA_MASK
	.align		4
.L_4321:
        /*0048*/ 	.byte	0x03, 0x50
        /*004a*/ 	.short	0x0000


	//----- nvinfo : EIATTR_MAXREG_COUNT
	.align		4
        /*004c*/ 	.byte	0x03, 0x1b
        /*004e*/ 	.short	0x00ff


	//----- nvinfo : EIATTR_EXTERNS
	.align		4
        /*0050*/ 	.byte	0x04, 0x0f
        /*0052*/ 	.short	(.L_4323 - .L_4322)


	//   ....[0]....
	.align		4
.L_4322:
        /*0054*/ 	.word	index@(__assertfail)


	//----- nvinfo : EIATTR_MERCURY_ISA_VERSION
	.align		4
.L_4323:
        /*0058*/ 	.byte	0x03, 0x5f
        /*005a*/ 	.short	0x0101


	//----- nvinfo : EIATTR_COOP_GROUP_MASK_REGIDS
	.align		4
        /*005c*/ 	.byte	0x04, 0x29
        /*005e*/ 	.short	(.L_4325 - .L_4324)


	//   ....[0]....
.L_4324:
        /*0060*/ 	.word	0xffffffff


	//   ....[1]....
        /*0064*/ 	.word	0xffffffff


	//   ....[2]....
        /*0068*/ 	.word	0xffffffff


	//   ....[3]....
        /*006c*/ 	.word	0xffffffff


	//   ....[4]....
        /*0070*/ 	.word	0xffffffff


	//   ....[5]....
        /*0074*/ 	.word	0xffffffff


	//   ....[6]....
        /*0078*/ 	.word	0xffffffff


	//   ....[7]....
        /*007c*/ 	.word	0xffffffff


	//   ....[8]....
        /*0080*/ 	.word	0xffffffff


	//   ....[9]....
        /*0084*/ 	.word	0xffffffff


	//   ....[10]....
        /*0088*/ 	.word	0xffffffff


	//   ....[11]....
        /*008c*/ 	.word	0xffffffff


	//   ....[12]....
        /*0090*/ 	.word	0xffffffff


	//   ....[13]....
        /*0094*/ 	.word	0xffffffff


	//   ....[14]....
        /*0098*/ 	.word	0xffffffff


	//   ....[15]....
        /*009c*/ 	.word	0xffffffff


	//   ....[16]....
        /*00a0*/ 	.word	0xffffffff


	//   ....[17]....
        /*00a4*/ 	.word	0xffffffff


	//   ....[18]....
        /*00a8*/ 	.word	0xffffffff


	//   ....[19]....
        /*00ac*/ 	.word	0xffffffff


	//   ....[20]....
        /*00b0*/ 	.word	0x0500000f


	//   ....[21]....
        /*00b4*/ 	.word	0x0500000f


	//   ....[22]....
        /*00b8*/ 	.word	0x0500000f


	//   ....[23]....
        /*00bc*/ 	.word	0x0500000f


	//   ....[24]....
        /*00c0*/ 	.word	0x0500000f


	//   ....[25]....
        /*00c4*/ 	.word	0x0500000f


	//   ....[26]....
        /*00c8*/ 	.word	0x0500000f


	//   ....[27]....
        /*00cc*/ 	.word	0x0500000f


	//   ....[28]....
        /*00d0*/ 	.word	0x0500000f


	//   ....[29]....
        /*00d4*/ 	.word	0x0500000f


	//   ....[30]....
        /*00d8*/ 	.word	0x0500000f


	//   ....[31]....
        /*00dc*/ 	.word	0x0500000f


	//   ....[32]....
        /*00e0*/ 	.word	0x0500000f


	//   ....[33]....
        /*00e4*/ 	.word	0x0500000f


	//   ....[34]....
        /*00e8*/ 	.word	0x0500000f


	//   ....[35]....
        /*00ec*/ 	.word	0x0500000f


	//   ....[36]....
        /*00f0*/ 	.word	0x0500000f


	//   ....[37]....
        /*00f4*/ 	.word	0x0500000f


	//   ....[38]....
        /*00f8*/ 	.word	0x0500000f


	//   ....[39]....
        /*00fc*/ 	.word	0x0500000f


	//----- nvinfo : EIATTR_COOP_GROUP_INSTR_OFFSETS
	.align		4
.L_4325:
        /*0100*/ 	.byte	0x04, 0x28
        /*0102*/ 	.short	(.L_4327 - .L_4326)


	//   ....[0]....
.L_4326:
        /*0104*/ 	.word	0x000004e0


	//   ....[1]....
        /*0108*/ 	.word	0x000004f0


	//   ....[2]....
        /*010c*/ 	.word	0x00000520


	//   ....[3]....
        /*0110*/ 	.word	0x00000530


	//   ....[4]....
        /*0114*/ 	.word	0x00000570


	//   ....[5]....
        /*0118*/ 	.word	0x00000580


	//   ....[6]....
        /*011c*/ 	.word	0x000005c0


	//   ....[7]....
        /*0120*/ 	.word	0x000005d0


	//   ....[8]....
        /*0124*/ 	.word	0x00000600


	//   ....[9]....
        /*0128*/ 	.word	0x00000610


	//   ....[10]....
        /*012c*/ 	.word	0x00000770


	//   ....[11]....
        /*0130*/ 	.word	0x00000790


	//   ....[12]....
        /*0134*/ 	.word	0x000007b0


	//   ....[13]....
        /*0138*/ 	.word	0x000007d0


	//   ....[14]....
        /*013c*/ 	.word	0x000007f0


	//   ....[15]....
        /*0140*/ 	.word	0x00000810


	//   ....[16]....
        /*0144*/ 	.word	0x00000830


	//   ....[17]....
        /*0148*/ 	.word	0x00000850


	//   ....[18]....
        /*014c*/ 	.word	0x00000870


	//   ....[19]....
        /*0150*/ 	.word	0x00000890


	//   ....[20]....
        /*0154*/ 	.word	0x00000d20


	//   ....[21]....
        /*0158*/ 	.word	0x00000da0


	//   ....[22]....
        /*015c*/ 	.word	0x00000e00


	//   ....[23]....
        /*0160*/ 	.word	0x00000e60


	//   ....[24]....
        /*0164*/ 	.word	0x00000ec0


	//   ....[25]....
        /*0168*/ 	.word	0x00000f20


	//   ....[26]....
        /*016c*/ 	.word	0x00000fe0


	//   ....[27]....
        /*0170*/ 	.word	0x000010b0


	//   ....[28]....
        /*0174*/ 	.word	0x00001140


	//   ....[29]....
        /*0178*/ 	.word	0x000011b0


	//   ....[30]....
        /*017c*/ 	.word	0x00001210


	//   ....[31]....
        /*0180*/ 	.word	0x000012a0


	//   ....[32]....
        /*0184*/ 	.word	0x00001340


	//   ....[33]....
        /*0188*/ 	.word	0x000013c0


	//   ....[34]....
        /*018c*/ 	.word	0x00001440


	//   ....[35]....
        /*0190*/ 	.word	0x000014a0


	//   ....[36]....
        /*0194*/ 	.word	0x00001520


	//   ....[37]....
        /*0198*/ 	.word	0x00001590


	//   ....[38]....
        /*019c*/ 	.word	0x00001600


	//   ....[39]....
        /*01a0*/ 	.word	0x00001670


	//----- nvinfo : EIATTR_VRC_CTA_INIT_COUNT
	.align		4
.L_4327:
        /*01a4*/ 	.byte	0x02, 0x4a
	.zero		1
	.zero		1


	//----- nvinfo : EIATTR_SYSCALL_OFFSETS
	.align		4
        /*01a8*/ 	.byte	0x04, 0x46
        /*01aa*/ 	.short	(.L_4329 - .L_4328)


	//   ....[0]....
.L_4328:
        /*01ac*/ 	.word	0x00000170


	//----- nvinfo : EIATTR_EXIT_INSTR_OFFSETS
	.align		4
.L_4329:
        /*01b0*/ 	.byte	0x04, 0x1c
        /*01b2*/ 	.short	(.L_4331 - .L_4330)


	//   ....[0]....
.L_4330:
        /*01b4*/ 	.word	0x00000230


	//   ....[1]....
        /*01b8*/ 	.word	0x00000cc0


	//----- nvinfo : EIATTR_CRS_STACK_SIZE
	.align		4
.L_4331:
        /*01bc*/ 	.byte	0x04, 0x1e
        /*01be*/ 	.short	(.L_4333 - .L_4332)
.L_4332:
        /*01c0*/ 	.word	0x00000000


	//----- nvinfo : EIATTR_CBANK_PARAM_SIZE
	.align		4
.L_4333:
        /*01c4*/ 	.byte	0x03, 0x19
        /*01c6*/ 	.short	0x0030


	//----- nvinfo : EIATTR_PARAM_CBANK
	.align		4
        /*01c8*/ 	.byte	0x04, 0x0a
        /*01ca*/ 	.short	(.L_4335 - .L_4334)
	.align		4
.L_4334:
        /*01cc*/ 	.word	index@(.nv.constant0._ZN7oneflow4cuda7softmax15SoftmaxWarpImplI10SimpleLoadI6__halffE11SimpleStoreIS4_fEfLi1ELi1ELi32ELi2ELb1ELNS1_9AlgorithmE0EEEvT_T0_ll)
        /*01d0*/ 	.short	0x0380
        /*01d2*/ 	.short	0x0030


	//----- nvinfo : EIATTR_SW_WAR
	.align		4
.L_4335:
        /*01d4*/ 	.byte	0x04, 0x36
        /*01d6*/ 	.short	(.L_4337 - .L_4336)
.L_4336:
        /*01d8*/ 	.word	0x00000008
.L_4337:


//--------------------- .nv.info._ZN7oneflow4cuda7softmax15SoftmaxWarpImplI10SimpleLoadI6__halffE11SimpleStoreIS4_fEfLi1ELi1ELi32ELi2ELb0ELNS1_9AlgorithmE0EEEvT_T0_ll --------------------------
	.section	.nv.info._ZN7oneflow4cuda7softmax15SoftmaxWarpImplI10SimpleLoadI6__halffE11SimpleStoreIS4_fEfLi1ELi1ELi32ELi2ELb0ELNS1_9AlgorithmE0EEEvT_T0_ll,"",@"SHT_CUDA_INFO"
	.sectionflags	@""
	.align	4


	//----- nvinfo : EIATTR_CUDA_API_VERSION
	.align		4
        /*0000*/ 	.byte	0x04, 0x37
        /*0002*/ 	.short	(.L_4339 - .L_4338)
.L_4338:
        /*0004*/ 	.word	0x00000082


	//----- nvinfo : EIATTR_KPARAM_INFO
	.align		4
.L_4339:
        /*0008*/ 	.byte	0x04, 0x17
        /*000a*/ 	.short	(.L_4341 - .L_4340)
.L_4340:
        /*000c*/ 	.word	0x00000000
        /*0010*/ 	.short	0x0003
        /*0012*/ 	.short	0x0028
        /*0014*/ 	.byte	0x00, 0xf0, 0x21, 0x00


	//----- nvinfo : EIATTR_KPARAM_INFO
	.align		4
.L_4341:
        /*0018*/ 	.byte	0x04, 0x17
        /*001a*/ 	.short	(.L_4343 - .L_4342)
.L_4342:
        /*001c*/ 	.word	0x00000000
        /*0020*/ 	.short	0x0002
        /*0022*/ 	.short	0x0020
        /*0024*/ 	.byte	0x00, 0xf0, 0x21, 0x00


	//----- nvinfo : EIATTR_KPARAM_INFO
	.align		4
.L_4343:
        /*0028*/ 	.byte	0x04, 0x17
        /*002a*/ 	.short	(.L_4345 - .L_4344)
.L_4344:
        /*002c*/ 	.word	0x00000000
        /*0030*/ 	.short	0x0001
        /*0032*/ 	.short	0x0010
        /*0034*/ 	.byte	0x00, 0xf0, 0x41, 0x00


	//----- nvinfo : EIATTR_KPARAM_INFO
	.align		4
.L_4345:
        /*0038*/ 	.byte	0x04, 0x17
        /*003a*/ 	.short	(.L_4347 - .L_4346)
.L_4346:
        /*003c*/ 	.word	0x00000000
        /*0040*/ 	.short	0x0000
        /*0042*/ 	.short	0x0000
        /*0044*/ 	.byte	0x00, 0xf0, 0x41, 0x00


	//----- nvinfo : EIATTR_SPARSE_MMA_MASK
	.align		4
.L_4347:
        /*0048*/ 	.byte	0x03, 0x50
        /*004a*/ 	.short	0x0000


	//----- nvinfo : EIATTR_MAXREG_COUNT
	.align		4
        /*004c*/ 	.byte	0x03, 0x1b
        /*004e*/ 	.short	0x00ff


	//----- nvinfo : EIATTR_EXTERNS
	.align		4
        /*0050*/ 	.byte	0x04, 0x0f
        /*0052*/ 	.short	(.L_4349 - .L_4348)


	//   ....[0]....
	.align		4
.L_4348:
        /*0054*/ 	.word	index@(__assertfail)


	//----- nvinfo : EIATTR_MERCURY_ISA_VERSION
	.align		4
.L_4349:
        /*0058*/ 	.byte	0x03, 0x5f
        /*005a*/ 	.short	0x0101


	//----- nvinfo : EIATTR_COOP_GROUP_MASK_REGIDS
	.align		4
        /*005c*/ 	.byte	0x04, 0x29
        /*005e*/ 	.short	(.L_4351 - .L_4350)


	//   ....[0]....
.L_4350:
        /*0060*/ 	.word	0xffffffff


	//   ....[1]....
        /*0064*/ 	.word	0xffffffff


	//   ....[2]....
        /*0068*/ 	.word	0xffffffff


	//   ....[3]....
        /*006c*/ 	.word	0xffffffff


	//   ....[4]....
        /*0070*/ 	.word	0xffffffff


	//   ....[5]....
        /*0074*/ 	.word	0xffffffff


	//   ....[6]....
        /*0078*/ 	.word	0xffffffff


	//   ....[7]....
        /*007c*/ 	.word	0xffffffff


	//   ....[8]....
        /*0080*/ 	.word	0xffffffff


	//   ....[9]....
        /*0084*/ 	.word	0xffffffff


	//   ....[10]....
        /*0088*/ 	.word	0xffffffff


	//   ....[11]....
        /*008c*/ 	.word	0xffffffff


	//   ....[12]....
        /*0090*/ 	.word	0xffffffff


	//   ....[13]....
        /*0094*/ 	.word	0xffffffff


	//   ....[14]....
        /*0098*/ 	.word	0xffffffff


	//   ....[15]....
        /*009c*/ 	.word	0xffffffff


	//   ....[16]....
        /*00a0*/ 	.word	0xffffffff


	//   ....[17]....
        /*00a4*/ 	.word	0xffffffff


	//   ....[18]....
        /*00a8*/ 	.word	0xffffffff


	//   ....[19]....
        /*00ac*/ 	.word	0xffffffff


	//   ....[20]....
        /*00b0*/ 	.word	0x0500000f


	//   ....[21]....
        /*00b4*/ 	.word	0x0500000f


	//   ....[22]....
        /*00b8*/ 	.word	0x0500000f


	//   ....[23]....
        /*00bc*/ 	.word	0x0500000f


	//   ....[24]....
        /*00c0*/ 	.word	0x0500000f


	//   ....[25]....
        /*00c4*/ 	.word	0x0500000f


	//   ....[26]....
        /*00c8*/ 	.word	0x0500000f


	//   ....[27]....
        /*00cc*/ 	.word	0x0500000f


	//   ....[28]....
        /*00d0*/ 	.word	0x0500000f


	//   ....[29]....
        /*00d4*/ 	.word	0x0500000f


	//   ....[30]....
        /*00d8*/ 	.word	0x0500000f


	//   ....[31]....
        /*00dc*/ 	.word	0x0500000f


	//   ....[32]....
        /*00e0*/ 	.word	0x0500000f


	//   ....[33]....
        /*00e4*/ 	.word	0x0500000f


	//   ....[34]....
        /*00e8*/ 	.word	0x0500000f


	//   ....[35]....
        /*00ec*/ 	.word	0x0500000f


	//   ....[36]....
        /*00f0*/ 	.word	0x0500000f


	//   ....[37]....
        /*00f4*/ 	.word	0x0500000f


	//   ....[38]....
        /*00f8*/ 	.word	0x0500000f


	//   ....[39]....
        /*00fc*/ 	.word	0x0500000f


	//----- nvinfo : EIATTR_COOP_GROUP_INSTR_OFFSETS
	.align		4
.L_4351:
        /*0100*/ 	.byte	0x04, 0x28
        /*0102*/ 	.short	(.L_4353 - .L_4352)


	//   ....[0]....
.L_4352:
        /*0104*/ 	.word	0x000003e0


	//   ....[1]....
        /*0108*/ 	.word	0x00000410


	//   ....[2]....
        /*010c*/ 	.word	0x00000440


	//   ....[3]....
        /*0110*/ 	.word	0x00000450


	//   ....[4]....
        /*0114*/ 	.word	0x00000480


	//   ....[5]....
        /*0118*/ 	.word	0x00000490


	//   ....[6]....
        /*011c*/ 	.word	0x000004c0


	//   ....[7]....
        /*0120*/ 	.word	0x000004d0


	//   ....[8]....
        /*0124*/ 	.word	0x00000500


	//   ....[9]....
        /*0128*/ 	.word	0x00000510


	//   ....[10]....
        /*012c*/ 	.word	0x00000670


	//   ....[11]....
        /*0130*/ 	.word	0x00000690


	//   ....[12]....
        /*0134*/ 	.word	0x000006b0


	//   ....[13]....
        /*0138*/ 	.word	0x000006d0


	//   ....[14]....
        /*013c*/ 	.word	0x000006f0


	//   ....[15]....
        /*0140*/ 	.word	0x00000710


	//   ....[16]....
        /*0144*/ 	.word	0x00000730


	//   ....[17]....
        /*0148*/ 	.word	0x00000750


	//   ....[18]....
        /*014c*/ 	.word	0x00000770


	//   ....[19]....
        /*0150*/ 	.word	0x00000790


	//   ....[20]....
        /*0154*/ 	.word	0x00000b40


	//   ....[21]....
        /*0158*/ 	.word	0x00000bc0


	//   ....[22]....
        /*015c*/ 	.word	0x00000c20


	//   ....[23]....
        /*0160*/ 	.word	0x00000c80


	//   ....[24]....
        /*0164*/ 	.word	0x00000ce0


	//   ....[25]....
        /*0168*/ 	.word	0x00000d40


	//   ....[26]....
        /*016c*/ 	.word	0x00000df0


	//   ....[27]....
        /*0170*/ 	.word	0x00000e60


	//   ....[28]....
        /*0174*/ 	.word	0x00000ed0


	//   ....[29]....
        /*0178*/ 	.word	0x00000f60


	//   ....[30]....
        /*017c*/ 	.word	0x00001040


	//   ....[31]....
        /*0180*/ 	.word	0x000010e0


	//   ....[32]....
        /*0184*/ 	.word	0x00001140


	//   ....[33]....
        /*0188*/ 	.word	0x000011c0


	//   ....[34]....
        /*018c*/ 	.word	0x00001240


	//   ....[35]....
        /*0190*/ 	.word	0x000012a0


	//   ....[36]....
        /*0194*/ 	.word	0x00001320


	//   ....[37]....
        /*0198*/ 	.word	0x00001390


	//   ....[38]....
        /*019c*/ 	.word	0x00001400


	//   ....[39]....
        /*01a0*/ 	.word	0x00001470


	//----- nvinfo : EIATTR_VRC_CTA_INIT_COUNT
	.align		4
.L_4353:
        /*01a4*/ 	.byte	0x02, 0x4a
	.zero		1
	.zero		1


	//----- nvinfo : EIATTR_SYSCALL_OFFSETS
	.align		4
        /*01a8*/ 	.byte	0x04, 0x46
        /*01aa*/ 	.short	(.L_4355 - .L_4354)


	//   ....[0]....
.L_4354:
        /*01ac*/ 	.word	0x00000160


	//----- nvinfo : EIATTR_EXIT_INSTR_OFFSETS
	.align		4
.L_4355:
        /*01b0*/ 	.byte	0x04, 0x1c
        /*01b2*/ 	.short	(.L_4357 - .L_4356)


	//   ....[0]....
.L_4356:
        /*01b4*/ 	.word	0x00000220


	//   ....[1]....
        /*01b8*/ 	.word	0x00000ae0


	//----- nvinfo : EIATTR_CRS_STACK_SIZE
	.align		4
.L_4357:
        /*01bc*/ 	.byte	0x04, 0x1e
        /*01be*/ 	.short	(.L_4359 - .L_4358)
.L_4358:
        /*01c0*/ 	.word	0x00000000


	//----- nvinfo : EIATTR_CBANK_PARAM_SIZE
	.align		4
.L_4359:
        /*01c4*/ 	.byte	0x03, 0x19
        /*01c6*/ 	.short	0x0030


	//----- nvinfo : EIATTR_PARAM_CBANK
	.align		4
        /*01c8*/ 	.byte	0x04, 0x0a
        /*01ca*/ 	.short	(.L_4361 - .L_4360)
	.align		4
.L_4360:
        /*01cc*/ 	.word	index@(.nv.constant0._ZN7oneflow4cuda7softmax15SoftmaxWarpImplI10SimpleLoadI6__halffE11SimpleStoreIS4_fEfLi1ELi1ELi32ELi2ELb0ELNS1_9AlgorithmE0EEEvT_T0_ll)
        /*01d0*/ 	.short	0x0380
        /*01d2*/ 	.short	0x0030


	//----- nvinfo : EIATTR_SW_WAR
	.align		4
.L_4361:
        /*01d4*/ 	.byte	0x04, 0x36
        /*01d6*/ 	.short	(.L_4363 - .L_4362)
.L_4362:
        /*01d8*/ 	.word	0x00000008
.L_4363:


//--------------------- .nv.info._ZN7oneflow4cuda7softmax15SoftmaxWarpImplI10SimpleLoadI6__halffE11SimpleStoreIS4_fEfLi1ELi1ELi16ELi1ELb1ELNS1_9AlgorithmE0EEEvT_T0_ll --------------------------
	.section	.nv.info._ZN7oneflow4cuda7softmax15SoftmaxWarpImplI10SimpleLoadI6__halffE11SimpleStoreIS4_fEfLi1ELi1ELi16ELi1ELb1ELNS1_9AlgorithmE0EEEvT_T0_ll,"",@"SHT_CUDA_INFO"
	.sectionflags	@""
	.align	4


	//----- nvinfo : EIATTR_CUDA_API_VERSION
	.align		4
        /*0000*/ 	.byte	0x04, 0x37
        /*0002*/ 	.short	(.L_4365 - .L_4364)
.L_4364:
        /*0004*/ 	.word	0x00000082


	//----- nvinfo : EIATTR_KPARAM_INFO
	.align		4
.L_4365:
        /*0008*/ 	.byte	0x04, 0x17
        /*000a*/ 	.short	(.L_4367 - .L_4366)
.L_4366:
        /*000c*/ 	.word	0x00000000
        /*0010*/ 	.short	0x0003
        /*0012*/ 	.short	0x0028
        /*0014*/ 	.byte	0x00, 0xf0, 0x21, 0x00


	//----- nvinfo : EIATTR_KPARAM_INFO
	.align		4
.L_4367:
        /*0018*/ 	.byte	0x04, 0x17
        /*001a*/ 	.short	(.L_4369 - .L_4368)
.L_4368:
        /*001c*/ 	.word	0x00000000
        /*0020*/ 	.short	0x0002
        /*0022*/ 	.short	0x0020
        /*0024*/ 	.byte	0x00, 0xf0, 0x21, 0x00


	//----- nvinfo : EIATTR_KPARAM_INFO
	.align		4
.L_4369:
        /*0028*/ 	.byte	0x04, 0x17
        /*002a*/ 	.short	(.L_4371 - .L_4370)
.L_4370:
        /*002c*/ 	.word	0x00000000
        /*0030*/ 	.short	0x0001
        /*0032*/ 	.short	0x0010
        /*0034*/ 	.byte	0x00, 0xf0, 0x41, 0x00


	//----- nvinfo : EIATTR_KPARAM_INFO
	.align		4
.L_4371:
        /*0038*/ 	.byte	0x04, 0x17
        /*003a*/ 	.short	(.L_4373 - .L_4372)
.L_4372:
        /*003c*/ 	.word	0x00000000
        /*0040*/ 	.short	0x0000
        /*0042*/ 	.short	0x0000
        /*0044*/ 	.byte	0x00, 0xf0, 0x41, 0x00


	//----- nvinfo : EIATTR_SPARSE_MMA_MASK
	.align		4
.L_4373:
        /*0048*/ 	.byte	0x03, 0x50
        /*004a*/ 	.short	0x0000


	//----- nvinfo : EIATTR_MAXREG_COUNT
	.align		4
        /*004c*/ 	.byte	0x03, 0x1b
        /*004e*/ 	.short	0x00ff


	//----- nvinfo : EIATTR_EXTERNS
	.align		4
        /*0050*/ 	.byte	0x04, 0x0f
        /*0052*/ 	.short	(.L_4375 - .L_4374)


	//   ....[0]....
	.align		4
.L_4374:
        /*0054*/ 	.word	index@(__assertfail)


	//----- nvinfo : EIATTR_MERCURY_ISA_VERSION
	.align		4
.L_4375:
        /*0058*/ 	.byte	0x03, 0x5f
        /*005a*/ 	.short	0x0101


	//----- nvinfo : EIATTR_COOP_GROUP_MASK_REGIDS
	.align		4
        /*005c*/ 	.byte	0x04, 0x29
        /*005e*/ 	.short	(.L_4377 - .L_4376)


	//   ....[0]....
.L_4376:
        /*0060*/ 	.word	0xffffffff


	//   ....[1]....
        /*0064*/ 	.word	0xffffffff


	//   ....[2]....
        /*0068*/ 	.word	0xffffffff


	//   ....[3]....
        /*006c*/ 	.word	0xffffffff


	//   ....[4]....
        /*0070*/ 	.word	0xffffffff


	//   ....[5]....
        /*0074*/ 	.word	0xffffffff


	//   ....[6]....
        /*0078*/ 	.word	0xffffffff


	//   ....[7]....
        /*007c*/ 	.word	0xffffffff


	//   ....[8]....
        /*0080*/ 	.word	0xffffffff


	//   ....[9]....
        /*0084*/ 	.word	0xffffffff


	//   ....[10]....
        /*0088*/ 	.word	0xffffffff


	//   ....[11]....
        /*008c*/ 	.word	0xffffffff


	//   ....[12]....
        /*0090*/ 	.word	0xffffffff


	//   ....[13]....
        /*0094*/ 	.word	0xffffffff


	//   ....[14]....
        /*0098*/ 	.word	0xffffffff


	//   ....[15]....
        /*009c*/ 	.word	0xffffffff


	//   ....[16]....
        /*00a0*/ 	.word	0xffffffff


	//   ....[17]....
        /*00a4*/ 	.word	0xffffffff


	//   ....[18]....
        /*00a8*/ 	.word	0xffffffff


	//   ....[19]....
        /*00ac*/ 	.word	0xffffffff


	//   ....[20]....
        /*00b0*/ 	.word	0xffffffff


	//   ....[21]....
        /*00b4*/ 	.word	0xffffffff


	//   ....[22]....
        /*00b8*/ 	.word	0xffffffff


	//   ....[23]....
        /*00bc*/ 	.word	0xffffffff


	//   ....[24]....
        /*00c0*/ 	.word	0x0500000f


	//   ....[25]....
        /*00c4*/ 	.word	0x0500000f


	//   ....[26]....
        /*00c8*/ 	.word	0x0500000f


	//   ....[27]....
        /*00cc*/ 	.word	0x0500000f


	//   ....[28]....
        /*00d0*/ 	.word	0x0500000f


	//   ....[29]....
        /*00d4*/ 	.word	0x0500000f


	//   ....[30]....
        /*00d8*/ 	.word	0x0500000f


	//   ....[31]....
        /*00dc*/ 	.word	0x0500000f


	//   ....[32]....
        /*00e0*/ 	.word	0x0500000f


	//   ....[33]....
        /*00e4*/ 	.word	0x0500000f


	//   ....[34]....
        /*00e8*/ 	.word	0x0500000f


	//   ....[35]....
        /*00ec*/ 	.word	0x0500000f


	//   ....[36]....
        /*00f0*/ 	.word	0x0500000f


	//   ....[37]....
        /*00f4*/ 	.word	0x0500000f


	//   ....[38]....
        /*00f8*/ 	.word	0x0500000f


	//   ....[39]....
        /*00fc*/ 	.word	0x0500000f


	//   ....[40]....
        /*0100*/ 	.word	0x0500000f


	//   ....[41]....
        /*0104*/ 	.word	0x0500000f


	//   ....[42]....
        /*0108*/ 	.word	0x0500000f


	//   ....[43]....
        /*010c*/ 	.word	0x0500000f


	//   ....[44]....
        /*0110*/ 	.word	0x0500000f


	//   ....[45]....
        /*0114*/ 	.word	0x0500000f


	//   ....[46]....
        /*0118*/ 	.word	0x0500000f


	//   ....[47]....
        /*011c*/ 	.word	0x0500000f


	//----- nvinfo : EIATTR_COOP_GROUP_INSTR_OFFSETS
	.align		4
.L_4377:
        /*0120*/ 	.byte	0x04, 0x28
        /*0122*/ 	.short	(.L_4379 - .L_4378)


	//   ....[0]....
.L_4378:
        /*0124*/ 	.word	0x000006a0


	//   ....[1]....
        /*0128*/ 	.word	0x000006e0


	//   ....[2]....
        /*012c*/ 	.word	0x00000700


	//   ....[3]....
        /*0130*/ 	.word	0x00000720


	//   ....[4]....
        /*0134*/ 	.word	0x000007e0


	//   ....[5]....
        /*0138*/ 	.word	0x00000800


	//   ....[6]....
        /*013c*/ 	.word	0x00000820


	//   ....[7]....
        /*0140*/ 	.word	0x00000840


	//   ....[8]....
        /*0144*/ 	.word	0x00000bd0


	//   ....[9]....
        /*0148*/ 	.word	0x00000c10


	//   ....[10]....
        /*014c*/ 	.word	0x00000c30


	//   ....[11]....
        /*0150*/ 	.word	0x00000c50


	//   ....[12]....
        /*0154*/ 	.word	0x00000d10


	//   ....[13]....
        /*0158*/ 	.word	0x00000d30


	//   ....[14]....
        /*015c*/ 	.word	0x00000d50


	//   ....[15]....
        /*0160*/ 	.word	0x00000d70


	//   ....[16]....
        /*0164*/ 	.word	0x000010d0


	//   ....[17]....
        /*0168*/ 	.word	0x00001110


	//   ....[18]....
        /*016c*/ 	.word	0x00001130


	//   ....[19]....
        /*0170*/ 	.word	0x00001150


	//   ....[20]....
        /*0174*/ 	.word	0x00001210


	//   ....[21]....
        /*0178*/ 	.word	0x00001230


	//   ....[22]....
        /*017c*/ 	.word	0x00001250


	//   ....[23]....
        /*0180*/ 	.word	0x00001270


	//   ....[24]....
        /*0184*/ 	.word	0x00001500


	//   ....[25]....
        /*0188*/ 	.word	0x00001560


	//   ....[26]....
        /*018c*/ 	.word	0x000015d0


	//   ....[27]....
        /*0190*/ 	.word	0x00001630


	//   ....[28]....
        /*0194*/ 	.word	0x00001720


	//   ....[29]....
        /*0198*/ 	.word	0x00001780


	//   ....[30]....
        /*019c*/ 	.word	0x000017e0


	//   ....[31]....
        /*01a0*/ 	.word	0x00001840


	//   ....[32]....
        /*01a4*/ 	.word	0x000018c0


	//   ....[33]....
        /*01a8*/ 	.word	0x00001950


	//   ....[34]....
        /*01ac*/ 	.word	0x000019b0


	//   ....[35]....
        /*01b0*/ 	.word	0x00001a20


	//   ....[36]....
        /*01b4*/ 	.word	0x00001b10


	//   ....[37]....
        /*01b8*/ 	.word	0x00001b70


	//   ....[38]....
        /*01bc*/ 	.word	0x00001bd0


	//   ....[39]....
        /*01c0*/ 	.word	0x00001c30


	//   ....[40]....
        /*01c4*/ 	.word	0x00001cb0


	//   ....[41]....
        /*01c8*/ 	.word	0x00001d40


	//   ....[42]....
        /*01cc*/ 	.word	0x00001da0


	//   ....[43]....
        /*01d0*/ 	.word	0x00001e10


	//   ....[44]....
        /*01d4*/ 	.word	0x00001f00


	//   ....[45]....
        /*01d8*/ 	.word	0x00001f60


	//   ....[46]....
        /*01dc*/ 	.word	0x00001fc0


	//   ....[47]....
        /*01e0*/ 	.word	0x00002020


	//----- nvinfo : EIATTR_VRC_CTA_INIT_COUNT
	.align		4
.L_4379:
        /*01e4*/ 	.byte	0x02, 0x4a
	.zero		1
	.zero		1


	//----- nvinfo : EIATTR_SYSCALL_OFFSETS
	.align		4
        /*01e8*/ 	.byte	0x04, 0x46
        /*01ea*/ 	.short	(.L_4381 - .L_4380)


	//   ....[0]....
.L_4380:
        /*01ec*/ 	.word	0x00000170


	//----- nvinfo : EIATTR_EXIT_INSTR_OFFSETS
	.align		4
.L_4381:
        /*01f0*/ 	.byte	0x04, 0x1c
        /*01f2*/ 	.short	(.L_4383 - .L_4382)


	//   ....[0]....
.L_4382:
        /*01f4*/ 	.word	0x00000220


	//   ....[1]....
        /*01f8*/ 	.word	0x00000a70


	//   ....[2]....
        /*01fc*/ 	.word	0x000014a0


	//----- nvinfo : EIATTR_CRS_STACK_SIZE
	.align		4
.L_4383:
        /*0200*/ 	.byte	0x04, 0x1e
        /*0202*/ 	.short	(.L_4385 - .L_4384)
.L_4384:
        /*0204*/ 	.word	0x00000000


	//----- nvinfo : EIATTR_CBANK_PARAM_SIZE
	.align		4
.L_4385:
        /*0208*/ 	.byte	0x03, 0x19
        /*020a*/ 	.short	0x0030


	//----- nvinfo : EIATTR_PARAM_CBANK
	.align		4
        /*020c*/ 	.byte	0x04, 0x0a
        /*020e*/ 	.short	(.L_4387 - .L_4386)
	.align		4
.L_4386:
        /*0210*/ 	.word	index@(.nv.constant0._ZN7oneflow4cuda7softmax15SoftmaxWarpImplI10SimpleLoadI6__halffE11SimpleStoreIS4_fEfLi1ELi1ELi16ELi1ELb1ELNS1_9AlgorithmE0EEEvT_T0_ll)
        /*0214*/ 	.short	0x0380
        /*0216*/ 	.short	0x0030


	//----- nvinfo : EIATTR_SW_WAR
	.align		4
.L_4387:
        /*0218*/ 	.byte	0x04, 0x36
        /*021a*/ 	.short	(.L_4389 - .L_4388)
.L_4388:
        /*021c*/ 	.word	0x00000008
.L_4389:


//--------------------- .nv.info._ZN7oneflow4cuda7softmax15SoftmaxWarpImplI10SimpleLoadI6__halffE11SimpleStoreIS4_fEfLi1ELi1ELi16ELi1ELb0ELNS1_9AlgorithmE0EEEvT_T0_ll --------------------------
	.section	.nv.info._ZN7oneflow4cuda7softmax15SoftmaxWarpImplI10SimpleLoadI6__halffE11SimpleStoreIS4_fEfLi1ELi1ELi16ELi1ELb0ELNS1_9AlgorithmE0EEEvT_T0_ll,"",@"SHT_CUDA_INFO"
	.sectionflags	@""
	.align	4


	//----- nvinfo : EIATTR_CUDA_API_VERSION
	.align		4
        /*0000*/ 	.byte	0x04, 0x37
        /*0002*/ 	.short	(.L_4391 - .L_4390)
.L_4390:
        /*0004*/ 	.word	0x00000082


	//----- nvinfo : EIATTR_KPARAM_INFO
	.align		4
.L_4391:
        /*0008*/ 	.byte	0x04, 0x17
        /*000a*/ 	.short	(.L_4393 - .L_4392)
.L_4392:
        /*000c*/ 	.word	0x00000000
        /*0010*/ 	.short	0x0003
        /*0012*/ 	.short	0x0028
        /*0014*/ 	.byte	0x00, 0xf0, 0x21, 0x00


	//----- nvinfo : EIATTR_KPARAM_INFO
	.align		4
.L_4393:
        /*0018*/ 	.byte	0x04, 0x17
        /*001a*/ 	.short	(.L_4395 - .L_4394)
.L_4394:
        /*001c*/ 	.word	0x00000000
        /*0020*/ 	.short	0x0002
        /*0022*/ 	.short	0x0020
        /*0024*/ 	.byte	0x00, 0xf0, 0x21, 0x00


	//----- nvinfo : EIATTR_KPARAM_INFO
	.align		4
.L_4395:
        /*0028*/ 	.byte	0x04, 0x17
        /*002a*/ 	.short	(.L_4397 - .L_4396)
.L_4396:
        /*002c*/ 	.word	0x00000000
        /*0030*/ 	.short	0x0001
        /*0032*/ 	.short	0x0010
        /*0034*/ 	.byte	0x00, 0xf0, 0x41, 0x00


	//----- nvinfo : EIATTR_KPARAM_INFO
	.align		4
.L_4397:
        /*0038*/ 	.byte	0x04, 0x17
        /*003a*/ 	.short	(.L_4399 - .L_4398)
.L_4398:
        /*003c*/ 	.word	0x00000000
        /*0040*/ 	.short	0x0000
        /*0042*/ 	.short	0x0000
        /*0044*/ 	.byte	0x00, 0xf0, 0x41, 0x00


	//----- nvinfo : EIATTR_SPARSE_MMA_MASK
	.align		4
.L_4399:
        /*0048*/ 	.byte	0x03, 0x50
        /*004a*/ 	.short	0x0000


	//----- nvinfo : EIATTR_MAXREG_COUNT
	.align		4
        /*004c*/ 	.byte	0x03, 0x1b
        /*004e*/ 	.short	0x00ff


	//----- nvinfo : EIATTR_EXTERNS
	.align		4
        /*0050*/ 	.byte	0x04, 0x0f
        /*0052*/ 	.short	(.L_4401 - .L_4400)


	//   ....[0]....
	.align		4
.L_4400:
        /*0054*/ 	.word	index@(__assertfail)


	//----- nvinfo : EIATTR_MERCURY_ISA_VERSION
	.align		4
.L_4401:
        /*0058*/ 	.byte	0x03, 0x5f
        /*005a*/ 	.short	0x0101


	//----- nvinfo : EIATTR_COOP_GROUP_MASK_REGIDS
	.align		4
        /*005c*/ 	.byte	0x04, 0x29
        /*005e*/ 	.short	(.L_4403 - .L_4402)


	//   ....[0]....
.L_4402:
        /*0060*/ 	.word	0xffffffff


	//   ....[1]....
        /*0064*/ 	.word	0xffffffff


	//   ....[2]....
        /*0068*/ 	.word	0xffffffff


	//   ....[3]....
        /*006c*/ 	.word	0xffffffff


	//   ....[4]....
        /*0070*/ 	.word	0xffffffff


	//   ....[5]....
        /*0074*/ 	.word	0xffffffff


	//   ....[6]....
        /*0078*/ 	.word	0xffffffff


	//   ....[7]....
        /*007c*/ 	.word	0xffffffff


	//   ....[8]....
        /*0080*/ 	.word	0xffffffff


	//   ....[9]....
        /*0084*/ 	.word	0xffffffff


	//   ....[10]....
        /*0088*/ 	.word	0xffffffff


	//   ....[11]....
        /*008c*/ 	.word	0xffffffff


	//   ....[12]....
        /*0090*/ 	.word	0xffffffff


	//   ....[13]....
        /*0094*/ 	.word	0xffffffff


	//   ....[14]....
        /*0098*/ 	.word	0xffffffff


	//   ....[15]....
        /*009c*/ 	.word	0xffffffff


	//   ....[16]....
        /*00a0*/ 	.word	0xffffffff


	//   ....[17]....
        /*00a4*/ 	.word	0xffffffff


	//   ....[18]....
        /*00a8*/ 	.word	0xffffffff


	//   ....[19]....
        /*00ac*/ 	.word	0xffffffff


	//   ....[20]....
        /*00b0*/ 	.word	0xffffffff


	//   ....[21]....
        /*00b4*/ 	.word	0xffffffff


	//   ....[22]....
        /*00b8*/ 	.word	0xffffffff


	//   ....[23]....
        /*00bc*/ 	.word	0xffffffff


	//   ....[24]....
        /*00c0*/ 	.word	0x0500000f


	//   ....[25]....
        /*00c4*/ 	.word	0x0500000f


	//   ....[26]....
        /*00c8*/ 	.word	0x0500000f


	//   ....[27]....
        /*00cc*/ 	.word	0x0500000f


	//   ....[28]....
        /*00d0*/ 	.word	0x0500000f


	//   ....[29]....
        /*00d4*/ 	.word	0x0500000f


	//   ....[30]....
        /*00d8*/ 	.word	0x0500000f


	//   ....[31]....
        /*00dc*/ 	.word	0x0500000f


	//   ....[32]....
        /*00e0*/ 	.word	0x0500000f


	//   ....[33]....
        /*00e4*/ 	.word	0x0500000f


	//   ....[34]....
        /*00e8*/ 	.word	0x0500000f


	//   ....[35]....
        /*00ec*/ 	.word	0x0500000f


	//   ....[36]....
        /*00f0*/ 	.word	0x0500000f


	//   ....[37]....
        /*00f4*/ 	.word	0x0500000f


	//   ....[38]....
        /*00f8*/ 	.word	0x0500000f


	//   ....[39]....
        /*00fc*/ 	.word	0x0500000f


	//   ....[40]....
        /*0100*/ 	.word	0x0500000f


	//   ....[41]....
        /*0104*/ 	.word	0x0500000f


	//   ....[42]....
        /*0108*/ 	.word	0x0500000f


	//   ....[43]....
        /*010c*/ 	.word	0x0500000f


	//   ....[44]....
        /*0110*/ 	.word	0x0500000f


	//   ....[45]....
        /*0114*/ 	.word	0x0500000f


	//   ....[46]....
        /*0118*/ 	.word	0x0500000f


	//   ....[47]....
        /*011c*/ 	.word	0x0500000f


	//----- nvinfo : EIATTR_COOP_GROUP_INSTR_OFFSETS
	.align		4
.L_4403:
        /*0120*/ 	.byte	0x04, 0x28
        /*0122*/ 	.short	(.L_4405 - .L_4404)


	//   ....[0]....
.L_4404:
        /*0124*/ 	.word	0x00000620


	//   ....[1]....
        /*0128*/ 	.word	0x00000660


	//   ....[2]....
        /*012c*/ 	.word	0x00000680


	//   ....[3]....
        /*0130*/ 	.word	0x000006a0


	//   ....[4]....
        /*0134*/ 	.word	0x00000760


	//   ....[5]....
        /*0138*/ 	.word	0x00000780


	//   ....[6]....
        /*013c*/ 	.word	0x000007a0


	//   ....[7]....
        /*0140*/ 	.word	0x000007c0


	//   ....[8]....
        /*0144*/ 	.word	0x00000ae0


	//   ....[9]....
        /*0148*/ 	.word	0x00000b20


	//   ....[10]....
        /*014c*/ 	.word	0x00000b40


	//   ....[11]....
        /*0150*/ 	.word	0x00000b60


	//   ....[12]....
        /*0154*/ 	.word	0x00000c20


	//   ....[13]....
        /*0158*/ 	.word	0x00000c40


	//   ....[14]....
        /*015c*/ 	.word	0x00000c60


	//   ....[15]....
        /*0160*/ 	.word	0x00000c80


	//   ....[16]....
        /*0164*/ 	.word	0x00000f30


	//   ....[17]....
        /*0168*/ 	.word	0x00000f70


	//   ....[18]....
        /*016c*/ 	.word	0x00000f90


	//   ....[19]....
        /*0170*/ 	.word	0x00000fb0


	//   ....[20]....
        /*0174*/ 	.word	0x00001070


	//   ....[21]....
        /*0178*/ 	.word	0x00001090


	//   ....[22]....
        /*017c*/ 	.word	0x000010b0


	//   ....[23]....
        /*0180*/ 	.word	0x000010d0


	//   ....[24]....
        /*0184*/ 	.word	0x00001340


	//   ....[25]....
        /*0188*/ 	.word	0x000013a0


	//   ....[26]....
        /*018c*/ 	.word	0x00001410


	//   ....[27]....
        /*0190*/ 	.word	0x00001470


	//   ....[28]....
        /*0194*/ 	.word	0x00001560


	//   ....[29]....
        /*0198*/ 	.word	0x000015c0


	//   ....[30]....
        /*019c*/ 	.word	0x00001620


	//   ....[31]....
        /*01a0*/ 	.word	0x00001680


	//   ....[32]....
        /*01a4*/ 	.word	0x00001700


	//   ....[33]....
        /*01a8*/ 	.word	0x00001790


	//   ....[34]....
        /*01ac*/ 	.word	0x000017f0


	//   ....[35]....
        /*01b0*/ 	.word	0x00001860


	//   ....[36]....
        /*01b4*/ 	.word	0x00001950


	//   ....[37]....
        /*01b8*/ 	.word	0x000019b0


	//   ....[38]....
        /*01bc*/ 	.word	0x00001a10


	//   ....[39]....
        /*01c0*/ 	.word	0x00001a70


	//   ....[40]....
        /*01c4*/ 	.word	0x00001af0


	//   ....[41]....
        /*01c8*/ 	.word	0x00001b80


	//   ....[42]....
        /*01cc*/ 	.word	0x00001be0


	//   ....[43]....
        /*01d0*/ 	.word	0x00001c50


	//   ....[44]....
        /*01d4*/ 	.word	0x00001d40


	//   ....[45]....
        /*01d8*/ 	.word	0x00001da0


	//   ....[46]....
        /*01dc*/ 	.word	0x00001e00


	//   ....[47]....
        /*01e0*/ 	.word	0x00001e60


	//----- nvinfo : EIATTR_VRC_CTA_INIT_COUNT
	.align		4
.L_4405:
        /*01e4*/ 	.byte	0x02, 0x4a
	.zero		1
	.zero		1


	//----- nvinfo : EIATTR_SYSCALL_OFFSETS
	.align		4
        /*01e8*/ 	.byte	0x04, 0x46
        /*01ea*/ 	.short	(.L_4407 - .L_4406)


	//   ....[0]....
.L_4406:
        /*01ec*/ 	.word	0x00000170


	//----- nvinfo : EIATTR_EXIT_INSTR_OFFSETS
	.align		4
.L_4407:
        /*01f0*/ 	.byte	0x04, 0x1c
        /*01f2*/ 	.short	(.L_4409 - .L_4408)


	//   ....[0]....
.L_4408:
        /*01f4*/ 	.word	0x00000220


	//   ....[1]....
        /*01f8*/ 	.word	0x000009e0


	//   ....[2]....
        /*01fc*/ 	.word	0x000012e0


	//----- nvinfo : EIATTR_CRS_STACK_SIZE
	.align		4
.L_4409:
        /*0200*/ 	.byte	0x04, 0x1e
        /*0202*/ 	.short	(.L_4411 - .L_4410)
.L_4410:
        /*0204*/ 	.word	0x00000000


	//----- nvinfo : EIATTR_CBANK_PARAM_SIZE
	.align		4
.L_4411:
        /*0208*/ 	.byte	0x03, 0x19
        /*020a*/ 	.short	0x0030


	//----- nvinfo : EIATTR_PARAM_CBANK
	.align		4
        /*020c*/ 	.byte	0x04, 0x0a
        /*020e*/ 	.short	(.L_4413 - .L_4412)
	.align		4
.L_4412:
        /*0210*/ 	.word	index@(.nv.constant0._ZN7oneflow4cuda7softmax15SoftmaxWarpImplI10SimpleLoadI6__halffE11SimpleStoreIS4_fEfLi1ELi1ELi16ELi1ELb0ELNS1_9AlgorithmE0EEEvT_T0_ll)
        /*0214*/ 	.short	0x0380
        /*0216*/ 	.short	0x0030


	//----- nvinfo : EIATTR_SW_WAR
	.align		4
.L_4413:
        /*0218*/ 	.byte	0x04, 0x36
        /*021a*/ 	.short	(.L_4415 - .L_4414)
.L_4414:
        /*021c*/ 	.word	0x00000008
.L_4415:


//--------------------- .nv.info._ZN7oneflow4cuda7softmax15SoftmaxWarpImplI10SimpleLoadI6__halffE11SimpleStoreIS4_fEfLi1ELi1ELi16ELi2ELb1ELNS1_9AlgorithmE0EEEvT_T0_ll --------------------------
	.section	.nv.info._ZN7oneflow4cuda7softmax15SoftmaxWarpImplI10SimpleLoadI6__halffE11SimpleStoreIS4_fEfLi1ELi1ELi16ELi2ELb1ELNS1_9AlgorithmE0EEEvT_T0_ll,"",@"SHT_CUDA_INFO"
	.sectionflags	@""
	.align	4


	//----- nvinfo : EIATTR_CUDA_API_VERSION
	.align		4
        /*0000*/ 	.byte	0x04, 0x37
        /*0002*/ 	.short	(.L_4417 - .L_4416)
.L_4416:
        /*0004*/ 	.word	0x00000082


	//----- nvinfo : EIATTR_KPARAM_INFO
	.align		4
.L_4417:
        /*0008*/ 	.byte	0x04, 0x17
        /*000a*/ 	.short	(.L_4419 - .L_4418)
.L_4418:
        /*000c*/ 	.word	0x00000000
        /*0010*/ 	.short	0x0003
        /*0012*/ 	.short	0x0028
        /*0014*/ 	.byte	0x00, 0xf0, 0x21, 0x00


	//----- nvinfo : EIATTR_KPARAM_INFO
	.align		4
.L_4419:
        /*0018*/ 	.byte	0x04, 0x17
        /*001a*/ 	.short	(.L_4421 - .L_4420)
.L_4420:
        /*001c*/ 	.word	0x00000000
        /*0020*/ 	.short	0x0002
        /*0022*/ 	.short	0x0020
        /*0024*/ 	.byte	0x00, 0xf0, 0x21, 0x00


	//----- nvinfo : EIATTR_KPARAM_INFO
	.align		4
.L_4421:
        /*0028*/ 	.byte	0x04, 0x17
        /*002a*/ 	.short	(.L_4423 - .L_4422)
.L_4422:
        /*002c*/ 	.word	0x00000000
        /*0030*/ 	.short	0x0001
        /*0032*/ 	.short	0x0010
        /*0034*/ 	.byte	0x00, 0xf0, 0x41, 0x00


	//----- nvinfo : EIATTR_KPARAM_INFO
	.align		4
.L_4423:
        /*0038*/ 	.byte	0x04, 0x17
        /*003a*/ 	.short	(.L_4425 - .L_4424)
.L_4424:
        /*003c*/ 	.word	0x00000000
        /*0040*/ 	.short	0x0000
        /*0042*/ 	.short	0x0000
        /*0044*/ 	.byte	0x00, 0xf0, 0x41, 0x00


	//----- nvinfo : EIATTR_SPARSE_MMA_MASK
	.align		4
.L_4425:
        /*0048*/ 	.byte	0x03, 0x50
        /*004a*/ 	.short	0x0000


	//----- nvinfo : EIATTR_MAXREG_COUNT
	.align		4
        /*004c*/ 	.byte	0x03, 0x1b
        /*004e*/ 	.short	0x00ff


	//----- nvinfo : EIATTR_EXTERNS
	.align		4
        /*0050*/ 	.byte	0x04, 0x0f
        /*0052*/ 	.short	(.L_4427 - .L_4426)


	//   ....[0]....
	.align		4
.L_4426:
        /*0054*/ 	.word	index@(__assertfail)


	//----- nvinfo : EIATTR_MERCURY_ISA_VERSION
	.align		4
.L_4427:
        /*0058*/ 	.byte	0x03, 0x5f
        /*005a*/ 	.short	0x0101


	//----- nvinfo : EIATTR_COOP_GROUP_MASK_REGIDS
	.align		4
        /*005c*/ 	.byte	0x04, 0x29
        /*005e*/ 	.short	(.L_4429 - .L_4428)


	//   ....[0]....
.L_4428:
        /*0060*/ 	.word	0xffffffff


	//   ....[1]....
        /*0064*/ 	.word	0xffffffff


	//   ....[2]....
        /*0068*/ 	.word	0xffffffff


	//   ....[3]....
        /*006c*/ 	.word	0xffffffff


	//   ....[4]....
        /*0070*/ 	.word	0xffffffff


	//   ....[5]....
        /*0074*/ 	.word	0xffffffff


	//   ....[6]....
        /*0078*/ 	.word	0xffffffff


	//   ....[7]....
        /*007c*/ 	.word	0xffffffff


	//   ....[8]....
        /*0080*/ 	.word	0xffffffff


	//   ....[9]....
        /*0084*/ 	.word	0xffffffff


	//   ....[10]....
        /*0088*/ 	.word	0xffffffff


	//   ....[11]....
        /*008c*/ 	.word	0xffffffff


	//   ....[12]....
        /*0090*/ 	.word	0xffffffff


	//   ....[13]....
        /*0094*/ 	.word	0xffffffff


	//   ....[14]....
        /*0098*/ 	.word	0xffffffff


	//   ....[15]....
        /*009c*/ 	.word	0xffffffff


	//   ....[16]....
        /*00a0*/ 	.word	0x0500000f


	//   ....[17]....
        /*00a4*/ 	.word	0x0500000f


	//   ....[18]....
        /*00a8*/ 	.word	0x0500000f


	//   ....[19]....
        /*00ac*/ 	.word	0x0500000f


	//   ....[20]....
        /*00b0*/ 	.word	0x0500000f


	//   ....[21]....
        /*00b4*/ 	.word	0x0500000f


	//   ....[22]....
        /*00b8*/ 	.word	0x0500000f


	//   ....[23]....
        /*00bc*/ 	.word	0x0500000f


	//   ....[24]....
        /*00c0*/ 	.word	0x0500000f


	//   ....[25]....
        /*00c4*/ 	.word	0x0500000f


	//   ....[26]....
        /*00c8*/ 	.word	0x0500000f


	//   ....[27]....
        /*00cc*/ 	.word	0x0500000f


	//   ....[28]....
        /*00d0*/ 	.word	0x0500000f


	//   ....[29]....
        /*00d4*/ 	.word	0x0500000f


	//   ....[30]....
        /*00d8*/ 	.word	0x0500000f


	//   ....[31]....
        /*00dc*/ 	.word	0x0500000f


	//----- nvinfo : EIATTR_COOP_GROUP_INSTR_OFFSETS
	.align		4
.L_4429:
        /*00e0*/ 	.byte	0x04, 0x28
        /*00e2*/ 	.short	(.L_4431 - .L_4430)


	//   ....[0]....
.L_4430:
        /*00e4*/ 	.word	0x000004d0


	//   ....[1]....
        /*00e8*/ 	.word	0x000004f0


	//   ....[2]....
        /*00ec*/ 	.word	0x00000520


	//   ....[3]....
        /*00f0*/ 	.word	0x00000530


	//   ....[4]....
        /*00f4*/ 	.word	0x00000570


	//   ....[5]....
        /*00f8*/ 	.word	0x00000580


	//   ....[6]....
        /*00fc*/ 	.word	0x000005b0


	//   ....[7]....
        /*0100*/ 	.word	0x000005c0


	//   ....[8]....
        /*0104*/ 	.word	0x00000720


	//   ....[9]....
        /*0108*/ 	.word	0x00000740


	//   ....[10]....
        /*010c*/ 	.word	0x00000760


	//   ....[11]....
        /*0110*/ 	.word	0x00000780


	//   ....[12]....
        /*0114*/ 	.word	0x000007a0


	//   ....[13]....
        /*0118*/ 	.word	0x000007c0


	//   ....[14]....
        /*011c*/ 	.word	0x000007e0


	//   ....[15]....
        /*0120*/ 	.word	0x00000800


	//   ....[16]....
        /*0124*/ 	.word	0x00000c70


	//   ....[17]....
        /*0128*/ 	.word	0x00000cf0


	//   ....[18]....
        /*012c*/ 	.word	0x00000d50


	//   ....[19]....
        /*0130*/ 	.word	0x00000dc0


	//   ....[20]....
        /*0134*/ 	.word	0x00000e20


	//   ....[21]....
        /*0138*/ 	.word	0x00000ee0


	//   ....[22]....
        /*013c*/ 	.word	0x00000fc0


	//   ....[23]....
        /*0140*/ 	.word	0x00001030


	//   ....[24]....
        /*0144*/ 	.word	0x00001090


	//   ....[25]....
        /*0148*/ 	.word	0x00001160


	//   ....[26]....
        /*014c*/ 	.word	0x000011e0


	//   ....[27]....
        /*0150*/ 	.word	0x00001260


	//   ....[28]....
        /*0154*/ 	.word	0x000012c0


	//   ....[29]....
        /*0158*/ 	.word	0x00001340


	//   ....[30]....
        /*015c*/ 	.word	0x000013b0


	//   ....[31]....
        /*0160*/ 	.word	0x00001420


	//----- nvinfo : EIATTR_VRC_CTA_INIT_COUNT
	.align		4
.L_4431:
        /*0164*/ 	.byte	0x02, 0x4a
	.zero		1
	.zero		1


	//----- nvinfo : EIATTR_SYSCALL_OFFSETS
	.align		4
        /*0168*/ 	.byte	0x04, 0x46
        /*016a*/ 	.short	(.L_4433 - .L_4432)


	//   ....[0]....
.L_4432:
        /*016c*/ 	.word	0x00000170


	//----- nvinfo : EIATTR_EXIT_INSTR_OFFSETS
	.align		4
.L_4433:
        /*0170*/ 	.byte	0x04, 0x1c
        /*0172*/ 	.short	(.L_4435 - .L_4434)


	//   ....[0]....
.L_4434:
        /*0174*/ 	.word	0x00000230


	//   ....[1]....
        /*0178*/ 	.word	0x00000c10


	//----- nvinfo : EIATTR_CRS_STACK_SIZE
	.align		4
.L_4435:
        /*017c*/ 	.byte	0x04, 0x1e
        /*017e*/ 	.short	(.L_4437 - .L_4436)
.L_4436:
        /*0180*/ 	.word	0x00000000


	//----- nvinfo : EIATTR_CBANK_PARAM_SIZE
	.align		4
.L_4437:
        /*0184*/ 	.byte	0x03, 0x19
        /*0186*/ 	.short	0x0030


	//----- nvinfo : EIATTR_PARAM_CBANK
	.align		4
        /*0188*/ 	.byte	0x04, 0x0a
        /*018a*/ 	.short	(.L_4439 - .L_4438)
	.align		4
.L_4438:
        /*018c*/ 	.word	index@(.nv.constant0._ZN7oneflow4cuda7softmax15SoftmaxWarpImplI10SimpleLoadI6__halffE11SimpleStoreIS4_fEfLi1ELi1ELi16ELi2ELb1ELNS1_9AlgorithmE0EEEvT_T0_ll)
        /*0190*/ 	.short	0x0380
        /*0192*/ 	.short	0x0030


	//----- nvinfo : EIATTR_SW_WAR
	.align		4
.L_4439:
        /*0194*/ 	.byte	0x04, 0x36
        /*0196*/ 	.short	(.L_4441 - .L_4440)
.L_4440:
        /*0198*/ 	.word	0x00000008
.L_4441:


//--------------------- .nv.info._ZN7oneflow4cuda7softmax15SoftmaxWarpImplI10SimpleLoadI6__halffE11SimpleStoreIS4_fEfLi1ELi1ELi16ELi2ELb0ELNS1_9AlgorithmE0EEEvT_T0_ll --------------------------
	.section	.nv.info._ZN7oneflow4cuda7softmax15SoftmaxWarpImplI10SimpleLoadI6__halffE11SimpleStoreIS4_fEfLi1ELi1ELi16ELi2ELb0ELNS1_9AlgorithmE0EEEvT_T0_ll,"",@"SHT_CUDA_INFO"
	.sectionflags	@""
	.align	4


	//----- nvinfo : EIATTR_CUDA_API_VERSION
	.align		4
        /*0000*/ 	.byte	0x04, 0x37
        /*0002*/ 	.short	(.L_4443 - .L_4442)
.L_4442:
        /*0004*/ 	.word	0x00000082


	//----- nvinfo : EIATTR_KPARAM_INFO
	.align		4
.L_4443:
        /*0008*/ 	.byte	0x04, 0x17
        /*000a*/ 	.short	(.L_4445 - .L_4444)
.L_4444:
        /*000c*/ 	.word	0x00000000
        /*0010*/ 	.short	0x0003
        /*0012*/ 	.short	0x0028
        /*0014*/ 	.byte	0x00, 0xf0, 0x21, 0x00


	//----- nvinfo : EIATTR_KPARAM_INFO
	.align		4
.L_4445:
        /*0018*/ 	.byte	0x04, 0x17
        /*001a*/ 	.short	(.L_4447 - .L_4446)
.L_4446:
        /*001c*/ 	.word	0x00000000
        /*0020*/ 	.short	0x0002
        /*0022*/ 	.short	0x0020
        /*0024*/ 	.byte	0x00, 0xf0, 0x21, 0x00


	//----- nvinfo : EIATTR_KPARAM_INFO
	.align		4
.L_4447:
        /*0028*/ 	.byte	0x04, 0x17
        /*002a*/ 	.short	(.L_4449 - .L_4448)
.L_4448:
        /*002c*/ 	.word	0x00000000
        /*0030*/ 	.short	0x0001
        /*0032*/ 	.short	0x0010
        /*0034*/ 	.byte	0x00, 0xf0, 0x41, 0x00


	//----- nvinfo : EIATTR_KPARAM_INFO
	.align		4
.L_4449:
        /*0038*/ 	.byte	0x04, 0x17
        /*003a*/ 	.short	(.L_4451 - .L_4450)
.L_4450:
        /*003c*/ 	.word	0x00000000
        /*0040*/ 	.short	0x0000
        /*0042*/ 	.short	0x0000
        /*0044*/ 	.byte	0x00, 0xf0, 0x41, 0x00


	//----- nvinfo : EIATTR_SPARSE_MMA_MASK
	.align		4
.L_4451:
        /*0048*/ 	.byte	0x03, 0x50
        /*004a*/ 	.short	0x0000


	//----- nvinfo : EIATTR_MAXREG_COUNT
	.align		4
        /*004c*/ 	.byte	0x03, 0x1b
        /*004e*/ 	.short	0x00ff


	//----- nvinfo : EIATTR_EXTERNS
	.align		4
        /*0050*/ 	.byte	0x04, 0x0f
        /*0052*/ 	.short	(.L_4453 - .L_4452)


	//   ....[0]....
	.align		4
.L_4452:
        /*0054*/ 	.word	index@(__assertfail)


	//----- nvinfo : EIATTR_MERCURY_ISA_VERSION
	.align		4
.L_4453:
        /*0058*/ 	.byte	0x03, 0x5f
        /*005a*/ 	.short	0x0101


	//----- nvinfo : EIATTR_COOP_GROUP_MASK_REGIDS
	.align		4
        /*005c*/ 	.byte	0x04, 0x29
        /*005e*/ 	.short	(.L_4455 - .L_4454)


	//   ....[0]....
.L_4454:
        /*0060*/ 	.word	0xffffffff


	//   ....[1]....
        /*0064*/ 	.word	0xffffffff


	//   ....[2]....
        /*0068*/ 	.word	0xffffffff


	//   ....[3]....
        /*006c*/ 	.word	0xffffffff


	//   ....[4]....
        /*0070*/ 	.word	0xffffffff


	//   ....[5]....
        /*0074*/ 	.word	0xffffffff


	//   ....[6]....
        /*0078*/ 	.word	0xffffffff


	//   ....[7]....
        /*007c*/ 	.word	0xffffffff


	//   ....[8]....
        /*0080*/ 	.word	0xffffffff


	//   ....[9]....
        /*0084*/ 	.word	0xffffffff


	//   ....[10]....
        /*0088*/ 	.word	0xffffffff


	//   ....[11]....
        /*008c*/ 	.word	0xffffffff


	//   ....[12]....
        /*0090*/ 	.word	0xffffffff


	//   ....[13]....
        /*0094*/ 	.word	0xffffffff


	//   ....[14]....
        /*0098*/ 	.word	0xffffffff


	//   ....[15]....
        /*009c*/ 	.word	0xffffffff


	//   ....[16]....
        /*00a0*/ 	.word	0x0500000f


	//   ....[17]....
        /*00a4*/ 	.word	0x0500000f


	//   ....[18]....
        /*00a8*/ 	.word	0x0500000f


	//   ....[19]....
        /*00ac*/ 	.word	0x0500000f


	//   ....[20]....
        /*00b0*/ 	.word	0x0500000f


	//   ....[21]....
        /*00b4*/ 	.word	0x0500000f


	//   ....[22]....
        /*00b8*/ 	.word	0x0500000f


	//   ....[23]....
        /*00bc*/ 	.word	0x0500000f


	//   ....[24]....
        /*00c0*/ 	.word	0x0500000f


	//   ....[25]....
        /*00c4*/ 	.word	0x0500000f


	//   ....[26]....
        /*00c8*/ 	.word	0x0500000f


	//   ....[27]....
        /*00cc*/ 	.word	0x0500000f


	//   ....[28]....
        /*00d0*/ 	.word	0x0500000f


	//   ....[29]....
        /*00d4*/ 	.word	0x0500000f


	//   ....[30]....
        /*00d8*/ 	.word	0x0500000f


	//   ....[31]....
        /*00dc*/ 	.word	0x0500000f


	//----- nvinfo : EIATTR_COOP_GROUP_INSTR_OFFSETS
	.align		4
.L_4455:
        /*00e0*/ 	.byte	0x04, 0x28
        /*00e2*/ 	.short	(.L_4457 - .L_4456)


	//   ....[0]....
.L_4456:
        /*00e4*/ 	.word	0x000003e0


	//   ....[1]....
        /*00e8*/ 	.word	0x00000410


	//   ....[2]....
        /*00ec*/ 	.word	0x00000440


	//   ....[3]....
        /*00f0*/ 	.word	0x00000450


	//   ....[4]....
        /*00f4*/ 	.word	0x00000480


	//   ....[5]....
        /*00f8*/ 	.word	0x00000490


	//   ....[6]....
        /*00fc*/ 	.word	0x000004c0


	//   ....[7]....
        /*0100*/ 	.word	0x000004d0


	//   ....[8]....
        /*0104*/ 	.word	0x00000630


	//   ....[9]....
        /*0108*/ 	.word	0x00000650


	//   ....[10]....
        /*010c*/ 	.word	0x00000670


	//   ....[11]....
        /*0110*/ 	.word	0x00000690


	//   ....[12]....
        /*0114*/ 	.word	0x000006b0


	//   ....[13]....
        /*0118*/ 	.word	0x000006d0


	//   ....[14]....
        /*011c*/ 	.word	0x000006f0


	//   ....[15]....
        /*0120*/ 	.word	0x00000710


	//   ....[16]....
        /*0124*/ 	.word	0x00000ac0


	//   ....[17]....
        /*0128*/ 	.word	0x00000b40


	//   ....[18]....
        /*012c*/ 	.word	0x00000ba0


	//   ....[19]....
        /*0130*/ 	.word	0x00000c10


	//   ....[20]....
        /*0134*/ 	.word	0x00000c70


	//   ....[21]....
        /*0138*/ 	.word	0x00000d40


	//   ....[22]....
        /*013c*/ 	.word	0x00000dd0


	//   ....[23]....
        /*0140*/ 	.word	0x00000e70


	//   ....[24]....
        /*0144*/ 	.word	0x00000ed0


	//   ....[25]....
        /*0148*/ 	.word	0x00000f90


	//   ....[26]....
        /*014c*/ 	.word	0x00001010


	//   ....[27]....
        /*0150*/ 	.word	0x00001090


	//   ....[28]....
        /*0154*/ 	.word	0x000010f0


	//   ....[29]....
        /*0158*/ 	.word	0x00001170


	//   ....[30]....
        /*015c*/ 	.word	0x000011e0


	//   ....[31]....
        /*0160*/ 	.word	0x00001250


	//----- nvinfo : EIATTR_VRC_CTA_INIT_COUNT
	.align		4
.L_4457:
        /*0164*/ 	.byte	0x02, 0x4a
	.zero		1
	.zero		1


	//----- nvinfo : EIATTR_SYSCALL_OFFSETS
	.align		4
        /*0168*/ 	.byte	0x04, 0x46
        /*016a*/ 	.short	(.L_4459 - .L_4458)


	//   ....[0]....
.L_4458:
        /*016c*/ 	.word	0x00000160


	//----- nvinfo : EIATTR_EXIT_INSTR_OFFSETS
	.align		4
.L_4459:
        /*0170*/ 	.byte	0x04, 0x1c
        /*0172*/ 	.short	(.L_4461 - .L_4460)


	//   ....[0]....
.L_4460:
        /*0174*/ 	.word	0x00000220


	//   ....[1]....
        /*0178*/ 	.word	0x00000a60


	//----- nvinfo : EIATTR_CRS_STACK_SIZE
	.align		4
.L_4461:
        /*017c*/ 	.byte	0x04, 0x1e
        /*017e*/ 	.short	(.L_4463 - .L_4462)
.L_4462:
        /*0180*/ 	.word	0x00000000


	//----- nvinfo : EIATTR_CBANK_PARAM_SIZE
	.align		4
.L_4463:
        /*0184*/ 	.byte	0x03, 0x19
        /*0186*/ 	.short	0x0030


	//----- nvinfo : EIATTR_PARAM_CBANK
	.align		4
        /*0188*/ 	.byte	0x04, 0x0a
        /*018a*/ 	.short	(.L_4465 - .L_4464)
	.align		4
.L_4464:
        /*018c*/ 	.word	index@(.nv.constant0._ZN7oneflow4cuda7softmax15SoftmaxWarpImplI10SimpleLoadI6__halffE11SimpleStoreIS4_fEfLi1ELi1ELi16ELi2ELb0ELNS1_9AlgorithmE0EEEvT_T0_ll)
        /*0190*/ 	.short	0x0380
        /*0192*/ 	.short	0x0030


	//----- nvinfo : EIATTR_SW_WAR
	.align		4
.L_4465:
        /*0194*/ 	.byte	0x04, 0x36
        /*0196*/ 	.short	(.L_4467 - .L_4466)
.L_4466:
        /*0198*/ 	.word	0x00000008
.L_4467:


//--------------------- .nv.info._ZN7oneflow4cuda7softmax15SoftmaxWarpImplI10SimpleLoadI6__halffE11SimpleStoreIS4_fEfLi1ELi1ELi8ELi1ELb1ELNS1_9AlgorithmE0EEEvT_T0_ll --------------------------
	.section	.nv.info._ZN7oneflow4cuda7softmax15SoftmaxWarpImplI10SimpleLoadI6__halffE11SimpleStoreIS4_fEfLi1ELi1ELi8ELi1ELb1ELNS1_9AlgorithmE0EEEvT_T0_ll,"",@"SHT_CUDA_INFO"
	.sectionflags	@""
	.align	4


	//----- nvinfo : EIATTR_CUDA_API_VERSION
	.align		4
        /*0000*/ 	.byte	0x04, 0x37
        /*0002*/ 	.short	(.L_4469 - .L_4468)
.L_4468:
        /*0004*/ 	.word	0x00000082


	//----- nvinfo : EIATTR_KPARAM_INFO
	.align		4
.L_4469:
        /*0008*/ 	.byte	0x04, 0x17
        /*000a*/ 	.short	(.L_4471 - .L_4470)
.L_4470:
        /*000c*/ 	.word	0x00000000
        /*0010*/ 	.short	0x0003
        /*0012*/ 	.short	0x0028
        /*0014*/ 	.byte	0x00, 0xf0, 0x21, 0x00


	//----- nvinfo : EIATTR_KPARAM_INFO
	.align		4
.L_4471:
        /*0018*/ 	.byte	0x04, 0x17
        /*001a*/ 	.short	(.L_4473 - .L_4472)
.L_4472:
        /*001c*/ 	.word	0x00000000
        /*0020*/ 	.short	0x0002
        /*0022*/ 	.short	0x0020
        /*0024*/ 	.byte	0x00, 0xf0, 0x21, 0x00


	//----- nvinfo : EIATTR_KPARAM_INFO
	.align		4
.L_4473:
        /*0028*/ 	.byte	0x04, 0x17
        /*002a*/ 	.short	(.L_4475 - .L_4474)
.L_4474:
        /*002c*/ 	.word	0x00000000
        /*0030*/ 	.short	0x0001
        /*0032*/ 	.short	0x0010
        /*0034*/ 	.byte	0x00, 0xf0, 0x41, 0x00


	//----- nvinfo : EIATTR_KPARAM_INFO
	.align		4
.L_4475:
        /*0038*/ 	.byte	0x04, 0x17
        /*003a*/ 	.short	(.L_4477 - .L_4476)
.L_4476:
        /*003c*/ 	.word	0x00000000
        /*0040*/ 	.short	0x0000
        /*0042*/ 	.short	0x0000
        /*0044*/ 	.byte	0x00, 0xf0, 0x41, 0x00


	//----- nvinfo : EIATTR_SPARSE_MMA_MASK
	.align		4
.L_4477:
        /*0048*/ 	.byte	0x03, 0x50
        /*004a*/ 	.short	0x0000


	//----- nvinfo : EIATTR_MAXREG_COUNT
	.align		4
        /*004c*/ 	.byte	0x03, 0x1b
        /*004e*/ 	.short	0x00ff


	//----- nvinfo : EIATTR_EXTERNS
	.align		4
        /*0050*/ 	.byte	0x04, 0x0f
        /*0052*/ 	.short	(.L_4479 - .L_4478)


	//   ....[0]....
	.align		4
.L_4478:
        /*0054*/ 	.word	index@(__assertfail)


	//----- nvinfo : EIATTR_MERCURY_ISA_VERSION
	.align		4
.L_4479:
        /*0058*/ 	.byte	0x03, 0x5f
        /*005a*/ 	.short	0x0101


	//----- nvinfo : EIATTR_COOP_GROUP_MASK_REGIDS
	.align		4
        /*005c*/ 	.byte	0x04, 0x29
        /*005e*/ 	.short	(.L_4481 - .L_4480)


	//   ....[0]....
.L_4480:
        /*0060*/ 	.word	0xffffffff


	//   ....[1]....
        /*0064*/ 	.word	0xffffffff


	//   ....[2]....
        /*0068*/ 	.word	0xffffffff


	//   ....[3]....
        /*006c*/ 	.word	0xffffffff


	//   ....[4]....
        /*0070*/ 	.word	0xffffffff


	//   ....[5]....
        /*0074*/ 	.word	0xffffffff


	//   ....[6]....
        /*0078*/ 	.word	0xffffffff


	//   ....[7]....
        /*007c*/ 	.word	0xffffffff


	//   ....[8]....
        /*0080*/ 	.word	0xffffffff


	//   ....[9]....
        /*0084*/ 	.word	0xffffffff


	//   ....[10]....
        /*0088*/ 	.word	0xffffffff


	//   ....[11]....
        /*008c*/ 	.word	0xffffffff


	//   ....[12]....
        /*0090*/ 	.word	0xffffffff


	//   ....[13]....
        /*0094*/ 	.word	0xffffffff


	//   ....[14]....
        /*0098*/ 	.word	0xffffffff


	//   ....[15]....
        /*009c*/ 	.word	0xffffffff


	//   ....[16]....
        /*00a0*/ 	.word	0xffffffff


	//   ....[17]....
        /*00a4*/ 	.word	0xffffffff


	//   ....[18]....
        /*00a8*/ 	.word	0x0500000f


	//   ....[19]....
        /*00ac*/ 	.word	0x0500000f


	//   ....[20]....
        /*00b0*/ 	.word	0x0500000f


	//   ....[21]....
        /*00b4*/ 	.word	0x0500000f


	//   ....[22]....
        /*00b8*/ 	.word	0x0500000f


	//   ....[23]....
        /*00bc*/ 	.word	0x0500000f


	//   ....[24]....
        /*00c0*/ 	.word	0x0500000f


	//   ....[25]....
        /*00c4*/ 	.word	0x0500000f


	//   ....[26]....
        /*00c8*/ 	.word	0x0500000f


	//   ....[27]....
        /*00cc*/ 	.word	0x0500000f


	//   ....[28]....
        /*00d0*/ 	.word	0x0500000f


	//   ....[29]....
        /*00d4*/ 	.word	0x0500000f


	//   ....[30]....
        /*00d8*/ 	.word	0x0500000f


	//   ....[31]....
        /*00dc*/ 	.word	0x0500000f


	//   ....[32]....
        /*00e0*/ 	.word	0x0500000f


	//   ....[33]....
        /*00e4*/ 	.word	0x0500000f


	//   ....[34]....
        /*00e8*/ 	.word	0x0500000f


	//   ....[35]....
        /*00ec*/ 	.word	0x0500000f


	//----- nvinfo : EIATTR_COOP_GROUP_INSTR_OFFSETS
	.align		4
.L_4481:
        /*00f0*/ 	.byte	0x04, 0x28
        /*00f2*/ 	.short	(.L_4483 - .L_4482)


	//   ....[0]....
.L_4482:
        /*00f4*/ 	.word	0x000006c0


	//   ....[1]....
        /*00f8*/ 	.word	0x00000700


	//   ....[2]....
        /*00fc*/ 	.word	0x00000720


	//   ....[3]....
        /*0100*/ 	.word	0x000007e0


	//   ....[4]....
        /*0104*/ 	.word	0x00000800


	//   ....[5]....
        /*0108*/ 	.word	0x00000820


	//   ....[6]....
        /*010c*/ 	.word	0x00000bb0


	//   ....[7]....
        /*0110*/ 	.word	0x00000bf0


	//   ....[8]....
        /*0114*/ 	.word	0x00000c10


	//   ....[9]....
        /*0118*/ 	.word	0x00000cd0


	//   ....[10]....
        /*011c*/ 	.word	0x00000cf0


	//   ....[11]....
        /*0120*/ 	.word	0x00000d10


	//   ....[12]....
        /*0124*/ 	.word	0x00001060


	//   ....[13]....
        /*0128*/ 	.word	0x000010a0


	//   ....[14]....
        /*012c*/ 	.word	0x000010c0


	//   ....[15]....
        /*0130*/ 	.word	0x00001180


	//   ....[16]....
        /*0134*/ 	.word	0x000011a0


	//   ....[17]....
        /*0138*/ 	.word	0x000011c0


	//   ....[18]....
        /*013c*/ 	.word	0x00001460


	//   ....[19]....
        /*0140*/ 	.word	0x000014c0


	//   ....[20]....
        /*0144*/ 	.word	0x00001530


	//   ....[21]....
        /*0148*/ 	.word	0x00001620


	//   ....[22]....
        /*014c*/ 	.word	0x00001680


	//   ....[23]....
        /*0150*/ 	.word	0x000016e0


	//   ....[24]....
        /*0154*/ 	.word	0x00001760


	//   ....[25]....
        /*0158*/ 	.word	0x00001800


	//   ....[26]....
        /*015c*/ 	.word	0x00001860


	//   ....[27]....
        /*0160*/ 	.word	0x00001950


	//   ....[28]....
        /*0164*/ 	.word	0x000019b0


	//   ....[29]....
        /*0168*/ 	.word	0x00001a10


	//   ....[30]....
        /*016c*/ 	.word	0x00001a90


	//   ....[31]....
        /*0170*/ 	.word	0x00001b30


	//   ....[32]....
        /*0174*/ 	.word	0x00001b90


	//   ....[33]....
        /*0178*/ 	.word	0x00001c80


	//   ....[34]....
        /*017c*/ 	.word	0x00001ce0


	//   ....[35]....
        /*0180*/ 	.word	0x00001d40


	//----- nvinfo : EIATTR_VRC_CTA_INIT_COUNT
	.align		4
.L_4483:
        /*0184*/ 	.byte	0x02, 0x4a
	.zero		1
	.zero		1


	//----- nvinfo : EIATTR_SYSCALL_OFFSETS
	.align		4
        /*0188*/ 	.byte	0x04, 0x46
        /*018a*/ 	.short	(.L_4485 - .L_4484)


	//   ....[0]....
.L_4484:
        /*018c*/ 	.word	0x00000170


	//----- nvinfo : EIATTR_EXIT_INSTR_OFFSETS
	.align		4
.L_4485:
        /*0190*/ 	.byte	0x04, 0x1c
        /*0192*/ 	.short	(.L_4487 - .L_4486)


	//   ....[0]....
.L_4486:
        /*0194*/ 	.word	0x00000220


	//   ....[1]....
        /*0198*/ 	.word	0x00000a50


	//   ....[2]....
        /*019c*/ 	.word	0x00001400


	//----- nvinfo : EIATTR_CRS_STACK_SIZE
	.align		4
.L_4487:
        /*01a0*/ 	.byte	0x04, 0x1e
        /*01a2*/ 	.short	(.L_4489 - .L_4488)
.L_4488:
        /*01a4*/ 	.word	0x00000000


	//----- nvinfo : EIATTR_CBANK_PARAM_SIZE
	.align		4
.L_4489:
        /*01a8*/ 	.byte	0x03, 0x19
        /*01aa*/ 	.short	0x0030


	//----- nvinfo : EIATTR_PARAM_CBANK
	.align		4
        /*01ac*/ 	.byte	0x04, 0x0a
        /*01ae*/ 	.short	(.L_4491 - .L_4490)
	.align		4
.L_4490:
        /*01b0*/ 	.word	index@(.nv.constant0._ZN7oneflow4cuda7softmax15SoftmaxWarpImplI10SimpleLoadI6__halffE11SimpleStoreIS4_fEfLi1ELi1ELi8ELi1ELb1ELNS1_9AlgorithmE0EEEvT_T0_ll)
        /*01b4*/ 	.short	0x0380
        /*01b6*/ 	.short	0x0030


	//----- nvinfo : EIATTR_SW_WAR
	.align		4
.L_4491:
        /*01b8*/ 	.byte	0x04, 0x36
        /*01ba*/ 	.short	(.L_4493 - .L_4492)
.L_4492:
        /*01bc*/ 	.word	0x00000008
.L_4493:


//--------------------- .nv.info._ZN7oneflow4cuda7softmax15SoftmaxWarpImplI10SimpleLoadI6__halffE11SimpleStoreIS4_fEfLi1ELi1ELi8ELi1ELb0ELNS1_9AlgorithmE0EEEvT_T0_ll --------------------------
	.section	.nv.info._ZN7oneflow4cuda7softmax15SoftmaxWarpImplI10SimpleLoadI6__halffE11SimpleStoreIS4_fEfLi1ELi1ELi8ELi1ELb0ELNS1_9AlgorithmE0EEEvT_T0_ll,"",@"SHT_CUDA_INFO"
	.sectionflags	@""
	.align	4


	//----- nvinfo : EIATTR_CUDA_API_VERSION
	.align		4
        /*0000*/ 	.byte	0x04, 0x37
        /*0002*/ 	.short	(.L_4495 - .L_4494)
.L_4494:
        /*0004*/ 	.word	0x00000082


	//----- nvinfo : EIATTR_KPARAM_INFO
	.align		4
.L_4495:
        /*0008*/ 	.byte	0x04, 0x17
        /*000a*/ 	.short	(.L_4497 - .L_4496)
.L_4496:
        /*000c*/ 	.word	0x00000000
        /*0010*/ 	.short	0x0003
        /*0012*/ 	.short	0x0028
        /*0014*/ 	.byte	0x00, 0xf0, 0x21, 0x00


	//----- nvinfo : EIATTR_KPARAM_INFO
	.align		4
.L_4497:
        /*0018*/ 	.byte	0x04, 0x17
        /*001a*/ 	.short	(.L_4499 - .L_4498)
.L_4498:
        /*001c*/ 	.word	0x00000000
        /*0020*/ 	.short	0x0002
        /*0022*/ 	.short	0x0020
        /*0024*/ 	.byte	0x00, 0xf0, 0x21, 0x00


	//----- nvinfo : EIATTR_KPARAM_INFO
	.align		4
.L_4499:
        /*0028*/ 	.byte	0x04, 0x17
        /*002a*/ 	.short	(.L_4501 - .L_4500)
.L_4500:
        /*002c*/ 	.word	0x00000000
        /*0030*/ 	.short	0x0001
        /*0032*/ 	.short	0x0010
        /*0034*/ 	.byte	0x00, 0xf0, 0x41, 0x00


	//----- nvinfo : EIATTR_KPARAM_INFO
	.align		4
.L_4501:
        /*0038*/ 	.byte	0x04, 0x17
        /*003a*/ 	.short	(.L_4503 - .L_4502)
.L_4502:
        /*003c*/ 	.word	0x00000000
        /*0040*/ 	.short	0x0000
        /*0042*/ 	.short	0x0000
        /*0044*/ 	.byte	0x00, 0xf0, 0x41, 0x00


	//----- nvinfo : EIATTR_SPARSE_MMA_MASK
	.align		4
.L_4503:
        /*0048*/ 	.byte	0x03, 0x50
        /*004a*/ 	.short	0x0000


	//----- nvinfo : EIATTR_MAXREG_COUNT
	.align		4
        /*004c*/ 	.byte	0x03, 0x1b
        /*004e*/ 	.short	0x00ff


	//----- nvinfo : EIATTR_EXTERNS
	.align		4
        /*0050*/ 	.byte	0x04, 0x0f
        /*0052*/ 	.short	(.L_4505 - .L_4504)


	//   ....[0]....
	.align		4
.L_4504:
        /*0054*/ 	.word	index@(__assertfail)


	//----- nvinfo : EIATTR_MERCURY_ISA_VERSION
	.align		4
.L_4505:
        /*0058*/ 	.byte	0x03, 0x5f
        /*005a*/ 	.short	0x0101


	//----- nvinfo : EIATTR_COOP_GROUP_MASK_REGIDS
	.align		4
        /*005c*/ 	.byte	0x04, 0x29
        /*005e*/ 	.short	(.L_4507 - .L_4506)


	//   ....[0]....
.L_4506:
        /*0060*/ 	.word	0xffffffff


	//   ....[1]....
        /*0064*/ 	.word	0xffffffff


	//   ....[2]....
        /*0068*/ 	.word	0xffffffff


	//   ....[3]....
        /*006c*/ 	.word	0xffffffff


	//   ....[4]....
        /*0070*/ 	.word	0xffffffff


	//   ....[5]....
        /*0074*/ 	.word	0xffffffff


	//   ....[6]....
        /*0078*/ 	.word	0xffffffff


	//   ....[7]....
        /*007c*/ 	.word	0xffffffff


	//   ....[8]....
        /*0080*/ 	.word	0xffffffff


	//   ....[9]....
        /*0084*/ 	.word	0xffffffff


	//   ....[10]....
        /*0088*/ 	.word	0xffffffff


	//   ....[11]....
        /*008c*/ 	.word	0xffffffff


	//   ....[12]....
        /*0090*/ 	.word	0xffffffff


	//   ....[13]....
        /*0094*/ 	.word	0xffffffff


	//   ....[14]....
        /*0098*/ 	.word	0xffffffff


	//   ....[15]....
        /*009c*/ 	.word	0xffffffff


	//   ....[16]....
        /*00a0*/ 	.word	0xffffffff


	//   ....[17]....
        /*00a4*/ 	.word	0xffffffff


	//   ....[18]....
        /*00a8*/ 	.word	0x0500000f


	//   ....[19]....
        /*00ac*/ 	.word	0x0500000f


	//   ....[20]....
        /*00b0*/ 	.word	0x0500000f


	//   ....[21]....
        /*00b4*/ 	.word	0x0500000f


	//   ....[22]....
        /*00b8*/ 	.word	0x0500000f


	//   ....[23]....
        /*00bc*/ 	.word	0x0500000f


	//   ....[24]....
        /*00c0*/ 	.word	0x0500000f


	//   ....[25]....
        /*00c4*/ 	.word	0x0500000f


	//   ....[26]....
        /*00c8*/ 	.word	0x0500000f


	//   ....[27]....
        /*00cc*/ 	.word	0x0500000f


	//   ....[28]....
        /*00d0*/ 	.word	0x0500000f


	//   ....[29]....
        /*00d4*/ 	.word	0x0500000f


	//   ....[30]....
        /*00d8*/ 	.word	0x0500000f


	//   ....[31]....
        /*00dc*/ 	.word	0x0500000f


	//   ....[32]....
        /*00e0*/ 	.word	0x0500000f


	//   ....[33]....
        /*00e4*/ 	.word	0x0500000f


	//   ....[34]....
        /*00e8*/ 	.word	0x0500000f


	//   ....[35]....
        /*00ec*/ 	.word	0x0500000f


	//----- nvinfo : EIATTR_COOP_GROUP_INSTR_OFFSETS
	.align		4
.L_4507:
        /*00f0*/ 	.byte	0x04, 0x28
        /*00f2*/ 	.short	(.L_4509 - .L_4508)


	//   ....[0]....
.L_4508:
        /*00f4*/ 	.word	0x00000620


	//   ....[1]....
        /*00f8*/ 	.word	0x00000660


	//   ....[2]....
        /*00fc*/ 	.word	0x00000680


	//   ....[3]....
        /*0100*/ 	.word	0x00000740


	//   ....[4]....
        /*0104*/ 	.word	0x00000760


	//   ....[5]....
        /*0108*/ 	.word	0x00000780


	//   ....[6]....
        /*010c*/ 	.word	0x00000aa0


	//   ....[7]....
        /*0110*/ 	.word	0x00000ae0


	//   ....[8]....
        /*0114*/ 	.word	0x00000b00


	//   ....[9]....
        /*0118*/ 	.word	0x00000bc0


	//   ....[10]....
        /*011c*/ 	.word	0x00000be0


	//   ....[11]....
        /*0120*/ 	.word	0x00000c00


	//   ....[12]....
        /*0124*/ 	.word	0x00000eb0


	//   ....[13]....
        /*0128*/ 	.word	0x00000ef0


	//   ....[14]....
        /*012c*/ 	.word	0x00000f10


	//   ....[15]....
        /*0130*/ 	.word	0x00000fd0


	//   ....[16]....
        /*0134*/ 	.word	0x00000ff0


	//   ....[17]....
        /*0138*/ 	.word	0x00001010


	//   ....[18]....
        /*013c*/ 	.word	0x00001280


	//   ....[19]....
        /*0140*/ 	.word	0x000012e0


	//   ....[20]....
        /*0144*/ 	.word	0x00001350


	//   ....[21]....
        /*0148*/ 	.word	0x00001440


	//   ....[22]....
        /*014c*/ 	.word	0x000014a0


	//   ....[23]....
        /*0150*/ 	.word	0x00001500


	//   ....[24]....
        /*0154*/ 	.word	0x00001580


	//   ....[25]....
        /*0158*/ 	.word	0x00001620


	//   ....[26]....
        /*015c*/ 	.word	0x00001680


	//   ....[27]....
        /*0160*/ 	.word	0x00001770


	//   ....[28]....
        /*0164*/ 	.word	0x000017d0


	//   ....[29]....
        /*0168*/ 	.word	0x00001830


	//   ....[30]....
        /*016c*/ 	.word	0x000018b0


	//   ....[31]....
        /*0170*/ 	.word	0x00001950


	//   ....[32]....
        /*0174*/ 	.word	0x000019b0


	//   ....[33]....
        /*0178*/ 	.word	0x00001aa0


	//   ....[34]....
        /*017c*/ 	.word	0x00001b00


	//   ....[35]....
        /*0180*/ 	.word	0x00001b60


	//----- nvinfo : EIATTR_VRC_CTA_INIT_COUNT
	.align		4
.L_4509:
        /*0184*/ 	.byte	0x02, 0x4a
	.zero		1
	.zero		1


	//----- nvinfo : EIATTR_SYSCALL_OFFSETS
	.align		4
        /*0188*/ 	.byte	0x04, 0x46
        /*018a*/ 	.short	(.L_4511 - .L_4510)


	//   ....[0]....
.L_4510:
        /*018c*/ 	.word	0x00000170


	//----- nvinfo : EIATTR_EXIT_INSTR_OFFSETS
	.align		4
.L_4511:
        /*0190*/ 	.byte	0x04, 0x1c
        /*0192*/ 	.short	(.L_4513 - .L_4512)


	//   ....[0]....
.L_4512:
        /*0194*/ 	.word	0x00000220


	//   ....[1]....
        /*0198*/ 	.word	0x000009a0


	//   ....[2]....
        /*019c*/ 	.word	0x00001220


	//----- nvinfo : EIATTR_CRS_STACK_SIZE
	.align		4
.L_4513:
        /*01a0*/ 	.byte	0x04, 0x1e
        /*01a2*/ 	.short	(.L_4515 - .L_4514)
.L_4514:
        /*01a4*/ 	.word	0x00000000


	//----- nvinfo : EIATTR_CBANK_PARAM_SIZE
	.align		4
.L_4515:
        /*01a8*/ 	.byte	0x03, 0x19
        /*01aa*/ 	.short	0x0030


	//----- nvinfo : EIATTR_PARAM_CBANK
	.align		4
        /*01ac*/ 	.byte	0x04, 0x0a
        /*01ae*/ 	.short	(.L_4517 - .L_4516)
	.align		4
.L_4516:
        /*01b0*/ 	.word	index@(.nv.constant0._ZN7oneflow4cuda7softmax15SoftmaxWarpImplI10SimpleLoadI6__halffE11SimpleStoreIS4_fEfLi1ELi1ELi8ELi1ELb0ELNS1_9AlgorithmE0EEEvT_T0_ll)
        /*01b4*/ 	.short	0x0380
        /*01b6*/ 	.short	0x0030


	//----- nvinfo : EIATTR_SW_WAR
	.align		4
.L_4517:
        /*01b8*/ 	.byte	0x04, 0x36
        /*01ba*/ 	.short	(.L_4519 - .L_4518)
.L_4518:
        /*01bc*/ 	.word	0x00000008
.L_4519:


//--------------------- .nv.info._ZN7oneflow4cuda7softmax15SoftmaxWarpImplI10SimpleLoadI6__halffE11SimpleStoreIS4_fEfLi1ELi1ELi8ELi2ELb1ELNS1_9AlgorithmE0EEEvT_T0_ll --------------------------
	.section	.nv.info._ZN7oneflow4cuda7softmax15SoftmaxWarpImplI10SimpleLoadI6__halffE11SimpleStoreIS4_fEfLi1ELi1ELi8ELi2ELb1ELNS1_9AlgorithmE0EEEvT_T0_ll,"",@"SHT_CUDA_INFO"
	.sectionflags	@""
	.align	4


	//----- nvinfo : EIATTR_CUDA_API_VERSION
	.align		4
        /*0000*/ 	.byte	0x04, 0x37
        /*0002*/ 	.short	(.L_4521 - .L_4520)
.L_4520:
        /*0004*/ 	.word	0x00000082


	//----- nvinfo : EIATTR_KPARAM_INFO
	.align		4
.L_4521:
        /*0008*/ 	.byte	0x04, 0x17
        /*000a*/ 	.short	(.L_4523 - .L_4522)
.L_4522:
        /*000c*/ 	.word	0x00000000
        /*0010*/ 	.short	0x0003
        /*0012*/ 	.short	0x0028
        /*0014*/ 	.byte	0x00, 0xf0, 0x21, 0x00


	//----- nvinfo : EIATTR_KPARAM_INFO
	.align		4
.L_4523:
        /*0018*/ 	.byte	0x04, 0x17
        /*001a*/ 	.short	(.L_4525 - .L_4524)
.L_4524:
        /*001c*/ 	.word	0x00000000
        /*0020*/ 	.short	0x0002
        /*0022*/ 	.short	0x0020
        /*0024*/ 	.byte	0x00, 0xf0, 0x21, 0x00


	//----- nvinfo : EIATTR_KPARAM_INFO
	.align		4
.L_4525:
        /*0028*/ 	.byte	0x04, 0x17
        /*002a*/ 	.short	(.L_4527 - .L_4526)
.L_4526:
        /*002c*/ 	.word	0x00000000
        /*0030*/ 	.short	0x0001
        /*0032*/ 	.short	0x0010
        /*0034*/ 	.byte	0x00, 0xf0, 0x41, 0x00


	//----- nvinfo : EIATTR_KPARAM_INFO
	.align		4
.L_4527:
        /*0038*/ 	.byte	0x04, 0x17
        /*003a*/ 	.short	(.L_4529 - .L_4528)
.L_4528:
        /*003c*/ 	.word	0x00000000
        /*0040*/ 	.short	0x0000
        /*0042*/ 	.short	0x0000
        /*0044*/ 	.byte	0x00, 0xf0, 0x41, 0x00


	//----- nvinfo : EIATTR_SPARSE_MMA_MASK
	.align		4
.L_4529:
        /*0048*/ 	.byte	0x03, 0x50
        /*004a*/ 	.short	0x0000


	//----- nvinfo : EIATTR_MAXREG_COUNT
	.align		4
        /*004c*/ 	.byte	0x03, 0x1b
        /*004e*/ 	.short	0x00ff


	//----- nvinfo : EIATTR_EXTERNS
	.align		4
        /*0050*/ 	.byte	0x04, 0x0f
        /*0052*/ 	.short	(.L_4531 - .L_4530)


	//   ....[0]....
	.align		4
.L_4530:
        /*0054*/ 	.word	index@(__assertfail)


	//----- nvinfo : EIATTR_MERCURY_ISA_VERSION
	.align		4
.L_4531:
        /*0058*/ 	.byte	0x03, 0x5f
        /*005a*/ 	.short	0x0101


	//----- nvinfo : EIATTR_COOP_GROUP_MASK_REGIDS
	.align		4
        /*005c*/ 	.byte	0x04, 0x29
        /*005e*/ 	.short	(.L_4533 - .L_4532)


	//   ....[0]....
.L_4532:
        /*0060*/ 	.word	0xffffffff


	//   ....[1]....
        /*0064*/ 	.word	0xffffffff


	//   ....[2]....
        /*0068*/ 	.word	0xffffffff


	//   ....[3]....
        /*006c*/ 	.word	0xffffffff


	//   ....[4]....
        /*0070*/ 	.word	0xffffffff


	//   ....[5]....
        /*0074*/ 	.word	0xffffffff


	//   ....[6]....
        /*0078*/ 	.word	0xffffffff


	//   ....[7]....
        /*007c*/ 	.word	0xffffffff


	//   ....[8]....
        /*0080*/ 	.word	0xffffffff


	//   ....[9]....
        /*0084*/ 	.word	0xffffffff


	//   ....[10]....
        /*0088*/ 	.word	0xffffffff


	//   ....[11]....
        /*008c*/ 	.word	0xffffffff


	//   ....[12]....
        /*0090*/ 	.word	0x0500000f


	//   ....[13]....
        /*0094*/ 	.word	0x0500000f


	//   ....[14]....
        /*0098*/ 	.word	0x0500000f


	//   ....[15]....
        /*009c*/ 	.word	0x0500000f


	//   ....[16]....
        /*00a0*/ 	.word	0x0500000f


	//   ....[17]....
        /*00a4*/ 	.word	0x0500000f


	//   ....[18]....
        /*00a8*/ 	.word	0x0500000f


	//   ....[19]....
        /*00ac*/ 	.word	0x0500000f


	//   ....[20]....
        /*00b0*/ 	.word	0x0500000f


	//   ....[21]....
        /*00b4*/ 	.word	0x0500000f


	//   ....[22]....
        /*00b8*/ 	.word	0x0500000f


	//   ....[23]....
        /*00bc*/ 	.word	0x0500000f


	//----- nvinfo : EIATTR_COOP_GROUP_INSTR_OFFSETS
	.align		4
.L_4533:
        /*00c0*/ 	.byte	0x04, 0x28
        /*00c2*/ 	.short	(.L_4535 - .L_4534)


	//   ....[0]....
.L_4534:
        /*00c4*/ 	.word	0x000004d0


	//   ....[1]....
        /*00c8*/ 	.word	0x00000500


	//   ....[2]....
        /*00cc*/ 	.word	0x00000530


	//   ....[3]....
        /*00d0*/ 	.word	0x00000540


	//   ....[4]....
        /*00d4*/ 	.word	0x00000570


	//   ....[5]....
        /*00d8*/ 	.word	0x00000580


	//   ....[6]....
        /*00dc*/ 	.word	0x000006e0


	//   ....[7]....
        /*00e0*/ 	.word	0x00000700


	//   ....[8]....
        /*00e4*/ 	.word	0x00000720


	//   ....[9]....
        /*00e8*/ 	.word	0x00000740


	//   ....[10]....
        /*00ec*/ 	.word	0x00000760


	//   ....[11]....
        /*00f0*/ 	.word	0x00000780


	//   ....[12]....
        /*00f4*/ 	.word	0x00000bf0


	//   ....[13]....
        /*00f8*/ 	.word	0x00000c70


	//   ....[14]....
        /*00fc*/ 	.word	0x00000cd0


	//   ....[15]....
        /*0100*/ 	.word	0x00000d30


	//   ....[16]....
        /*0104*/ 	.word	0x00000e00


	//   ....[17]....
        /*0108*/ 	.word	0x00000ec0


	//   ....[18]....
        /*010c*/ 	.word	0x00000f40


	//   ....[19]....
        /*0110*/ 	.word	0x00001020


	//   ....[20]....
        /*0114*/ 	.word	0x000010b0


	//   ....[21]....
        /*0118*/ 	.word	0x00001110


	//   ....[22]....
        /*011c*/ 	.word	0x00001190


	//   ....[23]....
        /*0120*/ 	.word	0x00001200


	//----- nvinfo : EIATTR_VRC_CTA_INIT_COUNT
	.align		4
.L_4535:
        /*0124*/ 	.byte	0x02, 0x4a
	.zero		1
	.zero		1


	//----- nvinfo : EIATTR_SYSCALL_OFFSETS
	.align		4
        /*0128*/ 	.byte	0x04, 0x46
        /*012a*/ 	.short	(.L_4537 - .L_4536)


	//   ....[0]....
.L_4536:
        /*012c*/ 	.word	0x00000170


	//----- nvinfo : EIATTR_EXIT_INSTR_OFFSETS
	.align		4
.L_4537:
        /*0130*/ 	.byte	0x04, 0x1c
        /*0132*/ 	.short	(.L_4539 - .L_4538)


	//   ....[0]....
.L_4538:
        /*0134*/ 	.word	0x00000230


	//   ....[1]....
        /*0138*/ 	.word	0x00000b90


	//----- nvinfo : EIATTR_CRS_STACK_SIZE
	.align		4
.L_4539:
        /*013c*/ 	.byte	0x04, 0x1e
        /*013e*/ 	.short	(.L_4541 - .L_4540)
.L_4540:
        /*0140*/ 	.word	0x00000000


	//----- nvinfo : EIATTR_CBANK_PARAM_SIZE
	.align		4
.L_4541:
        /*0144*/ 	.byte	0x03, 0x19
        /*0146*/ 	.short	0x0030


	//----- nvinfo : EIATTR_PARAM_CBANK
	.align		4
        /*0148*/ 	.byte	0x04, 0x0a
        /*014a*/ 	.short	(.L_4543 - .L_4542)
	.align		4
.L_4542:
        /*014c*/ 	.word	index@(.nv.constant0._ZN7oneflow4cuda7softmax15SoftmaxWarpImplI10SimpleLoadI6__halffE11SimpleStoreIS4_fEfLi1ELi1ELi8ELi2ELb1ELNS1_9AlgorithmE0EEEvT_T0_ll)
        /*0150*/ 	.short	0x0380
        /*0152*/ 	.short	0x0030


	//----- nvinfo : EIATTR_SW_WAR
	.align		4
.L_4543:
        /*0154*/ 	.byte	0x04, 0x36
        /*0156*/ 	.short	(.L_4545 - .L_4544)
.L_4544:
        /*0158*/ 	.word	0x00000008
.L_4545:


//--------------------- .nv.info._ZN7oneflow4cuda7softmax15SoftmaxWarpImplI10SimpleLoadI6__halffE11SimpleStoreIS4_fEfLi1ELi1ELi8ELi2ELb0ELNS1_9AlgorithmE0EEEvT_T0_ll --------------------------
	.section	.nv.info._ZN7oneflow4cuda7softmax15SoftmaxWarpImplI10SimpleLoadI6__halffE11SimpleStoreIS4_fEfLi1ELi1ELi8ELi2ELb0ELNS1_9AlgorithmE0EEEvT_T0_ll,"",@"SHT_CUDA_INFO"
	.sectionflags	@""
	.align	4


	//----- nvinfo : EIATTR_CUDA_API_VERSION
	.align		4
        /*0000*/ 	.byte	0x04, 0x37
        /*0002*/ 	.short	(.L_4547 - .L_4546)
.L_4546:
        /*0004*/ 	.word	0x00000082


	//----- nvinfo : EIATTR_KPARAM_INFO
	.align		4
.L_4547:
        /*0008*/ 	.byte	0x04, 0x17
        /*000a*/ 	.short	(.L_4549 - .L_4548)
.L_4548:
        /*000c*/ 	.word	0x00000000
        /*0010*/ 	.short	0x0003
        /*0012*/ 	.short	0x0028
        /*0014*/ 	.byte	0x00, 0xf0, 0x21, 0x00


	//----- nvinfo : EIATTR_KPARAM_INFO
	.align		4
.L_4549:
        /*0018*/ 	.byte	0x04, 0x17
        /*001a*/ 	.short	(.L_4551 - .L_4550)
.L_4550:
        /*001c*/ 	.word	0x00000000
        /*0020*/ 	.short	0x0002
        /*0022*/ 	.short	0x0020
        /*0024*/ 	.byte	0x00, 0xf0, 0x21, 0x00


	//----- nvinfo : EIATTR_KPARAM_INFO
	.align		4
.L_4551:
        /*0028*/ 	.byte	0x04, 0x17
        /*002a*/ 	.short	(.L_4553 - .L_4552)
.L_4552:
        /*002c*/ 	.word	0x00000000
        /*0030*/ 	.short	0x0001
        /*0032*/ 	.short	0x0010
        /*0034*/ 	.byte	0x00, 0xf0, 0x41, 0x00


	//----- nvinfo : EIATTR_KPARAM_INFO
	.align		4
.L_4553:
        /*0038*/ 	.byte	0x04, 0x17
        /*003a*/ 	.short	(.L_4555 - .L_4554)
.L_4554:
        /*003c*/ 	.word	0x00000000
        /*0040*/ 	.short	0x0000
        /*0042*/ 	.short	0x0000
        /*0044*/ 	.byte	0x00, 0xf0, 0x41, 0x00


	//----- nvinfo : EIATTR_SPARSE_MMA_MASK
	.align		4
.L_4555:
        /*0048*/ 	.byte	0x03, 0x50
        /*004a*/ 	.short	0x0000


	//----- nvinfo : EIATTR_MAXREG_COUNT
	.align		4
        /*004c*/ 	.byte	0x03, 0x1b
        /*004e*/ 	.short	0x00ff


	//----- nvinfo : EIATTR_EXTERNS
	.align		4
        /*0050*/ 	.byte	0x04, 0x0f
        /*0052*/ 	.short	(.L_4557 - .L_4556)


	//   ....[0]....
	.align		4
.L_4556:
        /*0054*/ 	.word	index@(__assertfail)


	//----- nvinfo : EIATTR_MERCURY_ISA_VERSION
	.align		4
.L_4557:
        /*0058*/ 	.byte	0x03, 0x5f
        /*005a*/ 	.short	0x0101


	//----- nvinfo : EIATTR_COOP_GROUP_MASK_REGIDS
	.align		4
        /*005c*/ 	.byte	0x04, 0x29
        /*005e*/ 	.short	(.L_4559 - .L_4558)


	//   ....[0]....
.L_4558:
        /*0060*/ 	.word	0xffffffff


	//   ....[1]....
        /*0064*/ 	.word	0xffffffff


	//   ....[2]....
        /*0068*/ 	.word	0xffffffff


	//   ....[3]....
        /*006c*/ 	.word	0xffffffff


	//   ....[4]....
        /*0070*/ 	.word	0xffffffff


	//   ....[5]....
        /*0074*/ 	.word	0xffffffff


	//   ....[6]....
        /*0078*/ 	.word	0xffffffff


	//   ....[7]....
        /*007c*/ 	.word	0xffffffff


	//   ....[8]....
        /*0080*/ 	.word	0xffffffff


	//   ....[9]....
        /*0084*/ 	.word	0xffffffff


	//   ....[10]....
        /*0088*/ 	.word	0xffffffff


	//   ....[11]....
        /*008c*/ 	.word	0xffffffff


	//   ....[12]....
        /*0090*/ 	.word	0x0500000f


	//   ....[13]....
        /*0094*/ 	.word	0x0500000f


	//   ....[14]....
        /*0098*/ 	.word	0x0500000f


	//   ....[15]....
        /*009c*/ 	.word	0x0500000f


	//   ....[16]....
        /*00a0*/ 	.word	0x0500000f


	//   ....[17]....
        /*00a4*/ 	.word	0x0500000f


	//   ....[18]....
        /*00a8*/ 	.word	0x0500000f


	//   ....[19]....
        /*00ac*/ 	.word	0x0500000f


	//   ....[20]....
        /*00b0*/ 	.word	0x0500000f


	//   ....[21]....
        /*00b4*/ 	.word	0x0500000f


	//   ....[22]....
        /*00b8*/ 	.word	0x0500000f


	//   ....[23]....
        /*00bc*/ 	.word	0x0500000f


	//----- nvinfo : EIATTR_COOP_GROUP_INSTR_OFFSETS
	.align		4
.L_4559:
        /*00c0*/ 	.byte	0x04, 0x28
        /*00c2*/ 	.short	(.L_4561 - .L_4560)


	//   ....[0]....
.L_4560:
        /*00c4*/ 	.word	0x000003e0


	//   ....[1]....
        /*00c8*/ 	.word	0x00000410


	//   ....[2]....
        /*00cc*/ 	.word	0x00000440


	//   ....[3]....
        /*00d0*/ 	.word	0x00000450


	//   ....[4]....
        /*00d4*/ 	.word	0x00000480


	//   ....[5]....
        /*00d8*/ 	.word	0x00000490


	//   ....[6]....
        /*00dc*/ 	.word	0x000005f0


	//   ....[7]....
        /*00e0*/ 	.word	0x00000610


	//   ....[8]....
        /*00e4*/ 	.word	0x00000630


	//   ....[9]....
        /*00e8*/ 	.word	0x00000650


	//   ....[10]....
        /*00ec*/ 	.word	0x00000670


	//   ....[11]....
        /*00f0*/ 	.word	0x00000690


	//   ....[12]....
        /*00f4*/ 	.word	0x00000a40


	//   ....[13]....
        /*00f8*/ 	.word	0x00000ac0


	//   ....[14]....
        /*00fc*/ 	.word	0x00000b20


	//   ....[15]....
        /*0100*/ 	.word	0x00000b80


	//   ....[16]....
        /*0104*/ 	.word	0x00000c30


	//   ....[17]....
        /*0108*/ 	.word	0x00000cd0


	//   ....[18]....
        /*010c*/ 	.word	0x00000db0


	//   ....[19]....
        /*0110*/ 	.word	0x00000e70


	//   ....[20]....
        /*0114*/ 	.word	0x00000ee0


	//   ....[21]....
        /*0118*/ 	.word	0x00000f40


	//   ....[22]....
        /*011c*/ 	.word	0x00000fc0


	//   ....[23]....
        /*0120*/ 	.word	0x00001030


	//----- nvinfo : EIATTR_VRC_CTA_INIT_COUNT
	.align		4
.L_4561:
        /*0124*/ 	.byte	0x02, 0x4a
	.zero		1
	.zero		1


	//----- nvinfo : EIATTR_SYSCALL_OFFSETS
	.align		4
        /*0128*/ 	.byte	0x04, 0x46
        /*012a*/ 	.short	(.L_4563 - .L_4562)


	//   ....[0]....
.L_4562:
        /*012c*/ 	.word	0x00000160


	//----- nvinfo : EIATTR_EXIT_INSTR_OFFSETS
	.align		4
.L_4563:
        /*0130*/ 	.byte	0x04, 0x1c
        /*0132*/ 	.short	(.L_4565 - .L_4564)


	//   ....[0]....
.L_4564:
        /*0134*/ 	.word	0x00000220


	//   ....[1]....
        /*0138*/ 	.word	0x000009e0


	//----- nvinfo : EIATTR_CRS_STACK_SIZE
	.align		4
.L_4565:
        /*013c*/ 	.byte	0x04, 0x1e
        /*013e*/ 	.short	(.L_4567 - .L_4566)
.L_4566:
        /*0140*/ 	.word	0x00000000


	//----- nvinfo : EIATTR_CBANK_PARAM_SIZE
	.align		4
.L_4567:
        /*0144*/ 	.byte	0x03, 0x19
        /*0146*/ 	.short	0x0030


	//----- nvinfo : EIATTR_PARAM_CBANK
	.align		4
        /*0148*/ 	.byte	0x04, 0x0a
        /*014a*/ 	.short	(.L_4569 - .L_4568)
	.align		4
.L_4568:
        /*014c*/ 	.word	index@(.nv.constant0._ZN7oneflow4cuda7softmax15SoftmaxWarpImplI10SimpleLoadI6__halffE11SimpleStoreIS4_fEfLi1ELi1ELi8ELi2ELb0ELNS1_9AlgorithmE0EEEvT_T0_ll)
        /*0150*/ 	.short	0x0380
        /*0152*/ 	.short	0x0030


	//----- nvinfo : EIATTR_SW_WAR
	.align		4
.L_4569:
        /*0154*/ 	.byte	0x04, 0x36
        /*0156*/ 	.short	(.L_4571 - .L_4570)
.L_4570:
        /*0158*/ 	.word	0x00000008
.L_4571:


//--------------------- .nv.info._ZN7oneflow4cuda7softmax15SoftmaxWarpImplI10SimpleLoadI6__halffE11SimpleStoreIS4_fEfLi1ELi1ELi4ELi1ELb1ELNS1_9AlgorithmE0EEEvT_T0_ll --------------------------
	.section	.nv.info._ZN7oneflow4cuda7softmax15SoftmaxWarpImplI10SimpleLoadI6__halffE11SimpleStoreIS4_fEfLi1ELi1ELi4ELi1ELb1ELNS1_9AlgorithmE0EEEvT_T0_ll,"",@"SHT_CUDA_INFO"
	.sectionflags	@""
	.align	4


	//----- nvinfo : EIATTR_CUDA_API_VERSION
	.align		4
        /*0000*/ 	.byte	0x04, 0x37
        /*0002*/ 	.short	(.L_4573 - .L_4572)
.L_4572:
        /*0004*/ 	.word	0x00000082


	//----- nvinfo : EIATTR_KPARAM_INFO
	.align		4
.L_4573:
        /*0008*/ 	.byte	0x04, 0x17
        /*000a*/ 	.short	(.L_4575 - .L_4574)
.L_4574:
        /*000c*/ 	.word	0x00000000
        /*0010*/ 	.short	0x0003
        /*0012*/ 	.short	0x0028
        /*0014*/ 	.byte	0x00, 0xf0, 0x21, 0x00


	//----- nvinfo : EIATTR_KPARAM_INFO
	.align		4
.L_4575:
        /*0018*/ 	.byte	0x04, 0x17
        /*001a*/ 	.short	(.L_4577 - .L_4576)
.L_4576:
        /*001c*/ 	.word	0x00000000
        /*0020*/ 	.short	0x0002
        /*0022*/ 	.short	0x0020
        /*0024*/ 	.byte	0x00, 0xf0, 0x21, 0x00


	//----- nvinfo : EIATTR_KPARAM_INFO
	.align		4
.L_4577:
        /*0028*/ 	.byte	0x04, 0x17
        /*002a*/ 	.short	(.L_4579 - .L_4578)
.L_4578:
        /*002c*/ 	.word	0x00000000
        /*0030*/ 	.short	0x0001
        /*0032*/ 	.short	0x0010
        /*0034*/ 	.byte	0x00, 0xf0, 0x41, 0x00


	//----- nvinfo : EIATTR_KPARAM_INFO
	.align		4
.L_4579:
        /*0038*/ 	.byte	0x04, 0x17
        /*003a*/ 	.short	(.L_4581 - .L_4580)
.L_4580:
        /*003c*/ 	.word	0x00000000
        /*0040*/ 	.short	0x0000
        /*0042*/ 	.short	0x0000
        /*0044*/ 	.byte	0x00, 0xf0, 0x41, 0x00


	//----- nvinfo : EIATTR_SPARSE_MMA_MASK
	.align		4
.L_4581:
        /*0048*/ 	.byte	0x03, 0x50
        /*004a*/ 	.short	0x0000


	//----- nvinfo : EIATTR_MAXREG_COUNT
	.align		4
        /*004c*/ 	.byte	0x03, 0x1b
        /*004e*/ 	.short	0x00ff


	//----- nvinfo : EIATTR_EXTERNS
	.align		4
        /*0050*/ 	.byte	0x04, 0x0f
        /*0052*/ 	.short	(.L_4583 - .L_4582)


	//   ....[0]....
	.align		4
.L_4582:
        /*0054*/ 	.word	index@(__assertfail)


	//----- nvinfo : EIATTR_MERCURY_ISA_VERSION
	.align		4
.L_4583:
        /*0058*/ 	.byte	0x03, 0x5f
        /*005a*/ 	.short	0x0101


	//----- nvinfo : EIATTR_COOP_GROUP_MASK_REGIDS
	.align		4
        /*005c*/ 	.byte	0x04, 0x29
        /*005e*/ 	.short	(.L_4585 - .L_4584)


	//   ....[0]....
.L_4584:
        /*0060*/ 	.word	0xffffffff


	//   ....[1]....
        /*0064*/ 	.word	0xffffffff


	//   ....[2]....
        /*0068*/ 	.word	0xffffffff


	//   ....[3]....
        /*006c*/ 	.word	0xffffffff


	//   ....[4]....
        /*0070*/ 	.word	0xffffffff


	//   ....[5]....
        /*0074*/ 	.word	0xffffffff


	//   ....[6]....
        /*0078*/ 	.word	0xffffffff


	//   ....[7]....
        /*007c*/ 	.word	0xffffffff


	//   ....[8]....
        /*0080*/ 	.word	0xffffffff


	//   ....[9]....
        /*0084*/ 	.word	0xffffffff


	//   ....[10]....
        /*0088*/ 	.word	0xffffffff


	//   ....[11]....
        /*008c*/ 	.word	0xffffffff


	//   ....[12]....
        /*0090*/ 	.word	0x0500000f


	//   ....[13]....
        /*0094*/ 	.word	0x0500000f


	//   ....[14]....
        /*0098*/ 	.word	0x0500000f


	//   ....[15]....
        /*009c*/ 	.word	0x0500000f


	//   ....[16]....
        /*00a0*/ 	.word	0x0500000f


	//   ....[17]....
        /*00a4*/ 	.word	0x0500000f


	//   ....[18]....
        /*00a8*/ 	.word	0x0500000f


	//   ....[19]....
        /*00ac*/ 	.word	0x0500000f


	//   ....[20]....
        /*00b0*/ 	.word	0x0500000f


	//   ....[21]....
        /*00b4*/ 	.word	0x0500000f


	//   ....[22]....
        /*00b8*/ 	.word	0x0500000f


	//   ....[23]....
        /*00bc*/ 	.word	0x0500000f


	//----- nvinfo : EIATTR_COOP_GROUP_INSTR_OFFSETS
	.align		4
.L_4585:
        /*00c0*/ 	.byte	0x04, 0x28
        /*00c2*/ 	.short	(.L_4587 - .L_4586)


	//   ....[0]....
.L_4586:
        /*00c4*/ 	.word	0x000006a0


	//   ....[1]....
        /*00c8*/ 	.word	0x000006e0


	//   ....[2]....
        /*00cc*/ 	.word	0x000007a0


	//   ....[3]....
        /*00d0*/ 	.word	0x000007c0


	//   ....[4]....
        /*00d4*/ 	.word	0x00000b50


	//   ....[5]....
        /*00d8*/ 	.word	0x00000b90


	//   ....[6]....
        /*00dc*/ 	.word	0x00000c50


	//   ....[7]....
        /*00e0*/ 	.word	0x00000c70


	//   ....[8]....
        /*00e4*/ 	.word	0x00000fd0


	//   ....[9]....
        /*00e8*/ 	.word	0x00001010


	//   ....[10]....
        /*00ec*/ 	.word	0x000010d0


	//   ....[11]....
        /*00f0*/ 	.word	0x000010f0


	//   ....[12]....
        /*00f4*/ 	.word	0x000013a0


	//   ....[13]....
        /*00f8*/ 	.word	0x00001400


	//   ....[14]....
        /*00fc*/ 	.word	0x000014f0


	//   ....[15]....
        /*0100*/ 	.word	0x00001550


	//   ....[16]....
        /*0104*/ 	.word	0x000015d0


	//   ....[17]....
        /*0108*/ 	.word	0x00001670


	//   ....[18]....
        /*010c*/ 	.word	0x00001760


	//   ....[19]....
        /*0110*/ 	.word	0x000017c0


	//   ....[20]....
        /*0114*/ 	.word	0x00001840


	//   ....[21]....
        /*0118*/ 	.word	0x000018e0


	//   ....[22]....
        /*011c*/ 	.word	0x000019d0


	//   ....[23]....
        /*0120*/ 	.word	0x00001a30


	//----- nvinfo : EIATTR_VRC_CTA_INIT_COUNT
	.align		4
.L_4587:
        /*0124*/ 	.byte	0x02, 0x4a
	.zero		1
	.zero		1


	//----- nvinfo : EIATTR_SYSCALL_OFFSETS
	.align		4
        /*0128*/ 	.byte	0x04, 0x46
        /*012a*/ 	.short	(.L_4589 - .L_4588)


	//   ....[0]....
.L_4588:
        /*012c*/ 	.word	0x00000170


	//----- nvinfo : EIATTR_EXIT_INSTR_OFFSETS
	.align		4
.L_4589:
        /*0130*/ 	.byte	0x04, 0x1c
        /*0132*/ 	.short	(.L_4591 - .L_4590)


	//   ....[0]....
.L_4590:
        /*0134*/ 	.word	0x00000220


	//   ....[1]....
        /*0138*/ 	.word	0x000009f0


	//   ....[2]....
        /*013c*/ 	.word	0x00001330


	//----- nvinfo : EIATTR_CRS_STACK_SIZE
	.align		4
.L_4591:
        /*0140*/ 	.byte	0x04, 0x1e
        /*0142*/ 	.short	(.L_4593 - .L_4592)
.L_4592:
        /*0144*/ 	.word	0x00000000


	//----- nvinfo : EIATTR_CBANK_PARAM_SIZE
	.align		4
.L_4593:
        /*0148*/ 	.byte	0x03, 0x19
        /*014a*/ 	.short	0x0030


	//----- nvinfo : EIATTR_PARAM_CBANK
	.align		4
        /*014c*/ 	.byte	0x04, 0x0a
        /*014e*/ 	.short	(.L_4595 - .L_4594)
	.align		4
.L_4594:
        /*0150*/ 	.word	index@(.nv.constant0._ZN7oneflow4cuda7softmax15SoftmaxWarpImplI10SimpleLoadI6__halffE11SimpleStoreIS4_fEfLi1ELi1ELi4ELi1ELb1ELNS1_9AlgorithmE0EEEvT_T0_ll)
        /*0154*/ 	.short	0x0380
        /*0156*/ 	.short	0x0030


	//----- nvinfo : EIATTR_SW_WAR
	.align		4
.L_4595:
        /*0158*/ 	.byte	0x04, 0x36
        /*015a*/ 	.short	(.L_4597 - .L_4596)
.L_4596:
        /*015c*/ 	.word	0x00000008
.L_4597:


//--------------------- .nv.info._ZN7oneflow4cuda7softmax15SoftmaxWarpImplI10SimpleLoadI6__halffE11SimpleStoreIS4_fEfLi1ELi1ELi4ELi1ELb0ELNS1_9AlgorithmE0EEEvT_T0_ll --------------------------
	.section	.nv.info._ZN7oneflow4cuda7softmax15SoftmaxWarpImplI10SimpleLoadI6__halffE11SimpleStoreIS4_fEfLi1ELi1ELi4ELi1ELb0ELNS1_9AlgorithmE0EEEvT_T0_ll,"",@"SHT_CUDA_INFO"
	.sectionflags	@""
	.align	4


	//----- nvinfo : EIATTR_CUDA_API_VERSION
	.align		4
        /*0000*/ 	.byte	0x04, 0x37
        /*0002*/ 	.short	(.L_4599 - .L_4598)
.L_4598:
        /*0004*/ 	.word	0x00000082


	//----- nvinfo : EIATTR_KPARAM_INFO
	.align		4
.L_4599:
        /*0008*/ 	.byte	0x04, 0x17
        /*000a*/ 	.short	(.L_4601 - .L_4600)
.L_4600:
        /*000c*/ 	.word	0x00000000
        /*0010*/ 	.short	0x0003
        /*0012*/ 	.short	0x0028
        /*0014*/ 	.byte	0x00, 0xf0, 0x21, 0x00


	//----- nvinfo : EIATTR_KPARAM_INFO
	.align		4
.L_4601:
        /*0018*/ 	.byte	0x04, 0x17
        /*001a*/ 	.short	(.L_4603 - .L_4602)
.L_4602:
        /*001c*/ 	.word	0x00000000
        /*0020*/ 	.short	0x0002
        /*0022*/ 	.short	0x0020
        /*0024*/ 	.byte	0x00, 0xf0, 0x21, 0x00


	//----- nvinfo : EIATTR_KPARAM_INFO
	.align		4
.L_4603:
        /*0028*/ 	.byte	0x04, 0x17
        /*002a*/ 	.short	(.L_4605 - .L_4604)
.L_4604:
        /*002c*/ 	.word	0x00000000
        /*0030*/ 	.short	0x0001
        /*0032*/ 	.short	0x0010
        /*0034*/ 	.byte	0x00, 0xf0, 0x41, 0x00


	//----- nvinfo : EIATTR_KPARAM_INFO
	.align		4
.L_4605:
        /*0038*/ 	.byte	0x04, 0x17
        /*003a*/ 	.short	(.L_4607 - .L_4606)
.L_4606:
        /*003c*/ 	.word	0x00000000
        /*0040*/ 	.short	0x0000
        /*0042*/ 	.short	0x0000
        /*0044*/ 	.byte	0x00, 0xf0, 0x41, 0x00


	//----- nvinfo : EIATTR_SPARSE_MMA_MASK
	.align		4
.L_4607:
        /*0048*/ 	.byte	0x03, 0x50
        /*004a*/ 	.short	0x0000


	//----- nvinfo : EIATTR_MAXREG_COUNT
	.align		4
        /*004c*/ 	.byte	0x03, 0x1b
        /*004e*/ 	.short	0x00ff


	//----- nvinfo : EIATTR_EXTERNS
	.align		4
        /*0050*/ 	.byte	0x04, 0x0f
        /*0052*/ 	.short	(.L_4609 - .L_4608)


	//   ....[0]....
	.align		4
.L_4608:
        /*0054*/ 	.word	index@(__assertfail)


	//----- nvinfo : EIATTR_MERCURY_ISA_VERSION
	.align		4
.L_4609:
        /*0058*/ 	.byte	0x03, 0x5f
        /*005a*/ 	.short	0x0101


	//----- nvinfo : EIATTR_COOP_GROUP_MASK_REGIDS
	.align		4
        /*005c*/ 	.byte	0x04, 0x29
        /*005e*/ 	.short	(.L_4611 - .L_4610)


	//   ....[0]....
.L_4610:
        /*0060*/ 	.word	0xffffffff


	//   ....[1]....
        /*0064*/ 	.word	0xffffffff


	//   ....[2]....
        /*0068*/ 	.word	0xffffffff


	//   ....[3]....
        /*006c*/ 	.word	0xffffffff


	//   ....[4]....
        /*0070*/ 	.word	0xffffffff


	//   ....[5]....
        /*0074*/ 	.word	0xffffffff


	//   ....[6]....
        /*0078*/ 	.word	0xffffffff


	//   ....[7]....
        /*007c*/ 	.word	0xffffffff


	//   ....[8]....
        /*0080*/ 	.word	0xffffffff


	//   ....[9]....
        /*0084*/ 	.word	0xffffffff


	//   ....[10]....
        /*0088*/ 	.word	0xffffffff


	//   ....[11]....
        /*008c*/ 	.word	0xffffffff


	//   ....[12]....
        /*0090*/ 	.word	0x0500000f


	//   ....[13]....
        /*0094*/ 	.word	0x0500000f


	//   ....[14]....
        /*0098*/ 	.word	0x0500000f


	//   ....[15]....
        /*009c*/ 	.word	0x0500000f


	//   ....[16]....
        /*00a0*/ 	.word	0x0500000f


	//   ....[17]....
        /*00a4*/ 	.word	0x0500000f


	//   ....[18]....
        /*00a8*/ 	.word	0x0500000f


	//   ....[19]....
        /*00ac*/ 	.word	0x0500000f


	//   ....[20]....
        /*00b0*/ 	.word	0x0500000f


	//   ....[21]....
        /*00b4*/ 	.word	0x0500000f


	//   ....[22]....
        /*00b8*/ 	.word	0x0500000f


	//   ....[23]....
        /*00bc*/ 	.word	0x0500000f


	//----- nvinfo : EIATTR_COOP_GROUP_INSTR_OFFSETS
	.align		4
.L_4611:
        /*00c0*/ 	.byte	0x04, 0x28
        /*00c2*/ 	.short	(.L_4613 - .L_4612)


	//   ....[0]....
.L_4612:
        /*00c4*/ 	.word	0x00000620


	//   ....[1]....
        /*00c8*/ 	.word	0x00000660


	//   ....[2]....
        /*00cc*/ 	.word	0x00000720


	//   ....[3]....
        /*00d0*/ 	.word	0x00000740


	//   ....[4]....
        /*00d4*/ 	.word	0x00000a60


	//   ....[5]....
        /*00d8*/ 	.word	0x00000aa0


	//   ....[6]....
        /*00dc*/ 	.word	0x00000b60


	//   ....[7]....
        /*00e0*/ 	.word	0x00000b80


	//   ....[8]....
        /*00e4*/ 	.word	0x00000e30


	//   ....[9]....
        /*00e8*/ 	.word	0x00000e70


	//   ....[10]....
        /*00ec*/ 	.word	0x00000f30


	//   ....[11]....
        /*00f0*/ 	.word	0x00000f50


	//   ....[12]....
        /*00f4*/ 	.word	0x000011d0


	//   ....[13]....
        /*00f8*/ 	.word	0x00001230


	//   ....[14]....
        /*00fc*/ 	.word	0x00001320


	//   ....[15]....
        /*0100*/ 	.word	0x00001380


	//   ....[16]....
        /*0104*/ 	.word	0x00001400


	//   ....[17]....
        /*0108*/ 	.word	0x000014a0


	//   ....[18]....
        /*010c*/ 	.word	0x00001590


	//   ....[19]....
        /*0110*/ 	.word	0x000015f0


	//   ....[20]....
        /*0114*/ 	.word	0x00001670


	//   ....[21]....
        /*0118*/ 	.word	0x00001710


	//   ....[22]....
        /*011c*/ 	.word	0x00001800


	//   ....[23]....
        /*0120*/ 	.word	0x00001860


	//----- nvinfo : EIATTR_VRC_CTA_INIT_COUNT
	.align		4
.L_4613:
        /*0124*/ 	.byte	0x02, 0x4a
	.zero		1
	.zero		1


	//----- nvinfo : EIATTR_SYSCALL_OFFSETS
	.align		4
        /*0128*/ 	.byte	0x04, 0x46
        /*012a*/ 	.short	(.L_4615 - .L_4614)


	//   ....[0]....
.L_4614:
        /*012c*/ 	.word	0x00000170


	//----- nvinfo : EIATTR_EXIT_INSTR_OFFSETS
	.align		4
.L_4615:
        /*0130*/ 	.byte	0x04, 0x1c
        /*0132*/ 	.short	(.L_4617 - .L_4616)


	//   ....[0]....
.L_4616:
        /*0134*/ 	.word	0x00000220


	//   ....[1]....
        /*0138*/ 	.word	0x00000960


	//   ....[2]....
        /*013c*/ 	.word	0x00001160


	//----- nvinfo : EIATTR_CRS_STACK_SIZE
	.align		4
.L_4617:
        /*0140*/ 	.byte	0x04, 0x1e
        /*0142*/ 	.short	(.L_4619 - .L_4618)
.L_4618:
        /*0144*/ 	.word	0x00000000


	//----- nvinfo : EIATTR_CBANK_PARAM_SIZE
	.align		4
.L_4619:
        /*0148*/ 	.byte	0x03, 0x19
        /*014a*/ 	.short	0x0030


	//----- nvinfo : EIATTR_PARAM_CBANK
	.align		4
        /*014c*/ 	.byte	0x04, 0x0a
        /*014e*/ 	.short	(.L_4621 - .L_4620)
	.align		4
.L_4620:
        /*0150*/ 	.word	index@(.nv.constant0._ZN7oneflow4cuda7softmax15SoftmaxWarpImplI10SimpleLoadI6__halffE11SimpleStoreIS4_fEfLi1ELi1ELi4ELi1ELb0ELNS1_9AlgorithmE0EEEvT_T0_ll)
        /*0154*/ 	.short	0x0380
        /*0156*/ 	.short	0x0030


	//----- nvinfo : EIATTR_SW_WAR
	.align		4
.L_4621:
        /*0158*/ 	.byte	0x04, 0x36
        /*015a*/ 	.short	(.L_4623 - .L_4622)
.L_4622:
        /*015c*/ 	.word	0x00000008
.L_4623:


//--------------------- .nv.info._ZN7oneflow4cuda7softmax15SoftmaxWarpImplI10SimpleLoadI6__halffE11SimpleStoreIS4_fEfLi1ELi1ELi4ELi2ELb1ELNS1_9AlgorithmE0EEEvT_T0_ll --------------------------
	.section	.nv.info._ZN7oneflow4cuda7softmax15SoftmaxWarpImplI10SimpleLoadI6__halffE11SimpleStoreIS4_fEfLi1ELi1ELi4ELi2ELb1ELNS1_9AlgorithmE0EEEvT_T0_ll,"",@"SHT_CUDA_INFO"
	.sectionflags	@""
	.align	4


	//----- nvinfo : EIATTR_CUDA_API_VERSION
	.align		4
        /*0000*/ 	.byte	0x04, 0x37
        /*0002*/ 	.short	(.L_4625 - .L_4624)
.L_4624:
        /*0004*/ 	.word	0x00000082


	//----- nvinfo : EIATTR_KPARAM_INFO
	.align		4
.L_4625:
        /*0008*/ 	.byte	0x04, 0x17
        /*000a*/ 	.short	(.L_4627 - .L_4626)
.L_4626:
        /*000c*/ 	.word	0x00000000
        /*0010*/ 	.short	0x0003
        /*0012*/ 	.short	0x0028
        /*0014*/ 	.byte	0x00, 0xf0, 0x21, 0x00


	//----- nvinfo : EIATTR_KPARAM_INFO
	.align		4
.L_4627:
        /*0018*/ 	.byte	0x04, 0x17
        /*001a*/ 	.short	(.L_4629 - .L_4628)
.L_4628:
        /*001c*/ 	.word	0x00000000
        /*0020*/ 	.short	0x0002
        /*0022*/ 	.short	0x0020
        /*0024*/ 	.byte	0x00, 0xf0, 0x21, 0x00


	//----- nvinfo : EIATTR_KPARAM_INFO
	.align		4
.L_4629:
        /*0028*/ 	.byte	0x04, 0x17
        /*002a*/ 	.short	(.L_4631 - .L_4630)
.L_4630:
        /*002c*/ 	.word	0x00000000
        /*0030*/ 	.short	0x0001
        /*0032*/ 	.short	0x0010
        /*0034*/ 	.byte	0x00, 0xf0, 0x41, 0x00


	//----- nvinfo : EIATTR_KPARAM_INFO
	.align		4
.L_4631:
        /*0038*/ 	.byte	0x04, 0x17
        /*003a*/ 	.short	(.L_4633 - .L_4632)
.L_4632:
        /*003c*/ 	.word	0x00000000
        /*0040*/ 	.short	0x0000
        /*0042*/ 	.short	0x0000
        /*0044*/ 	.byte	0x00, 0xf0, 0x41, 0x00


	//----- nvinfo : EIATTR_SPARSE_MMA_MASK
	.align		4
.L_4633:
        /*0048*/ 	.byte	0x03, 0x50
        /*004a*/ 	.short	0x0000


	//----- nvinfo : EIATTR_MAXREG_COUNT
	.align		4
        /*004c*/ 	.byte	0x03, 0x1b
        /*004e*/ 	.short	0x00ff


	//----- nvinfo : EIATTR_EXTERNS
	.align		4
        /*0050*/ 	.byte	0x04, 0x0f
        /*0052*/ 	.short	(.L_4635 - .L_4634)


	//   ....[0]....
	.align		4
.L_4634:
        /*0054*/ 	.word	index@(__assertfail)


	//----- nvinfo : EIATTR_MERCURY_ISA_VERSION
	.align		4
.L_4635:
        /*0058*/ 	.byte	0x03, 0x5f
        /*005a*/ 	.short	0x0101


	//----- nvinfo : EIATTR_COOP_GROUP_MASK_REGIDS
	.align		4
        /*005c*/ 	.byte	0x04, 0x29
        /*005e*/ 	.short	(.L_4637 - .L_4636)


	//   ....[0]....
.L_4636:
        /*0060*/ 	.word	0xffffffff


	//   ....[1]....
        /*0064*/ 	.word	0xffffffff


	//   ....[2]....
        /*0068*/ 	.word	0xffffffff


	//   ....[3]....
        /*006c*/ 	.word	0xffffffff


	//   ....[4]....
        /*0070*/ 	.word	0xffffffff


	//   ....[5]....
        /*0074*/ 	.word	0xffffffff


	//   ....[6]....
        /*0078*/ 	.word	0xffffffff


	//   ....[7]....
        /*007c*/ 	.word	0xffffffff


	//   ....[8]....
        /*0080*/ 	.word	0x0500000f


	//   ....[9]....
        /*0084*/ 	.word	0x0500000f


	//   ....[10]....
        /*0088*/ 	.word	0x0500000f


	//   ....[11]....
        /*008c*/ 	.word	0x0500000f


	//   ....[12]....
        /*0090*/ 	.word	0x0500000f


	//   ....[13]....
        /*0094*/ 	.word	0x0500000f


	//   ....[14]....
        /*0098*/ 	.word	0x0500000f


	//   ....[15]....
        /*009c*/ 	.word	0x0500000f


	//----- nvinfo : EIATTR_COOP_GROUP_INSTR_OFFSETS
	.align		4
.L_4637:
        /*00a0*/ 	.byte	0x04, 0x28
        /*00a2*/ 	.short	(.L_4639 - .L_4638)


	//   ....[0]....
.L_4638:
        /*00a4*/ 	.word	0x000004e0


	//   ....[1]....
        /*00a8*/ 	.word	0x00000510


	//   ....[2]....
        /*00ac*/ 	.word	0x00000540


	//   ....[3]....
        /*00b0*/ 	.word	0x00000550


	//   ....[4]....
        /*00b4*/ 	.word	0x000006b0


	//   ....[5]....
        /*00b8*/ 	.word	0x000006d0


	//   ....[6]....
        /*00bc*/ 	.word	0x000006f0


	//   ....[7]....
        /*00c0*/ 	.word	0x00000710


	//   ....[8]....
        /*00c4*/ 	.word	0x00000bb0


	//   ....[9]....
        /*00c8*/ 	.word	0x00000c50


	//   ....[10]....
        /*00cc*/ 	.word	0x00000cb0


	//   ....[11]....
        /*00d0*/ 	.word	0x00000d60


	//   ....[12]....
        /*00d4*/ 	.word	0x00000e80


	//   ....[13]....
        /*00d8*/ 	.word	0x00000f30


	//   ....[14]....
        /*00dc*/ 	.word	0x00000f90


	//   ....[15]....
        /*00e0*/ 	.word	0x00001010


	//----- nvinfo : EIATTR_VRC_CTA_INIT_COUNT
	.align		4
.L_4639:
        /*00e4*/ 	.byte	0x02, 0x4a
	.zero		1
	.zero		1


	//----- nvinfo : EIATTR_SYSCALL_OFFSETS
	.align		4
        /*00e8*/ 	.byte	0x04, 0x46
        /*00ea*/ 	.short	(.L_4641 - .L_4640)


	//   ....[0]....
.L_4640:
        /*00ec*/ 	.word	0x00000170


	//----- nvinfo : EIATTR_EXIT_INSTR_OFFSETS
	.align		4
.L_4641:
        /*00f0*/ 	.byte	0x04, 0x1c
        /*00f2*/ 	.short	(.L_4643 - .L_4642)


	//   ....[0]....
.L_4642:
        /*00f4*/ 	.word	0x00000230


	//   ....[1]....
        /*00f8*/ 	.word	0x00000b50


	//----- nvinfo : EIATTR_CRS_STACK_SIZE
	.align		4
.L_4643:
        /*00fc*/ 	.byte	0x04, 0x1e
        /*00fe*/ 	.short	(.L_4645 - .L_4644)
.L_4644:
        /*0100*/ 	.word	0x00000000


	//----- nvinfo : EIATTR_CBANK_PARAM_SIZE
	.align		4
.L_4645:
        /*0104*/ 	.byte	0x03, 0x19
        /*0106*/ 	.short	0x0030


	//----- nvinfo : EIATTR_PARAM_CBANK
	.align		4
        /*0108*/ 	.byte	0x04, 0x0a
        /*010a*/ 	.short	(.L_4647 - .L_4646)
	.align		4
.L_4646:
        /*010c*/ 	.word	index@(.nv.constant0._ZN7oneflow4cuda7softmax15SoftmaxWarpImplI10SimpleLoadI6__halffE11SimpleStoreIS4_fEfLi1ELi1ELi4ELi2ELb1ELNS1_9AlgorithmE0EEEvT_T0_ll)
        /*0110*/ 	.short	0x0380
        /*0112*/ 	.short	0x0030


	//----- nvinfo : EIATTR_SW_WAR
	.align		4
.L_4647:
        /*0114*/ 	.byte	0x04, 0x36
        /*0116*/ 	.short	(.L_4649 - .L_4648)
.L_4648:
        /*0118*/ 	.word	0x00000008
.L_4649:


//--------------------- .nv.info._ZN7oneflow4cuda7softmax15SoftmaxWarpImplI10SimpleLoadI6__halffE11SimpleStoreIS4_fEfLi1ELi1ELi4ELi2ELb0ELNS1_9AlgorithmE0EEEvT_T0_ll --------------------------
	.section	.nv.info._ZN7oneflow4cuda7softmax15SoftmaxWarpImplI10SimpleLoadI6__halffE11SimpleStoreIS4_fEfLi1ELi1ELi4ELi2ELb0ELNS1_9AlgorithmE0EEEvT_T0_ll,"",@"SHT_CUDA_INFO"
	.sectionflags	@""
	.align	4


	//----- nvinfo : EIATTR_CUDA_API_VERSION
	.align		4
        /*0000*/ 	.byte	0x04, 0x37
        /*0002*/ 	.short	(.L_4651 - .L_4650)
.L_4650:
        /*0004*/ 	.word	0x00000082


	//----- nvinfo : EIATTR_KPARAM_INFO
	.align		4
.L_4651:
        /*0008*/ 	.byte	0x04, 0x17
        /*000a*/ 	.short	(.L_4653 - .L_4652)
.L_4652:
        /*000c*/ 	.word	0x00000000
        /*0010*/ 	.short	0x0003
        /*0012*/ 	.short	0x0028
        /*0014*/ 	.byte	0x00, 0xf0, 0x21, 0x00


	//----- nvinfo : EIATTR_KPARAM_INFO
	.align		4
.L_4653:
        /*0018*/ 	.byte	0x04, 0x17
        /*001a*/ 	.short	(.L_4655 - .L_4654)
.L_4654:
        /*001c*/ 	.word	0x00000000
        /*0020*/ 	.short	0x0002
        /*0022*/ 	.short	0x0020
        /*0024*/ 	.byte	0x00, 0xf0, 0x21, 0x00


	//----- nvinfo : EIATTR_KPARAM_INFO
	.align		4
.L_4655:
        /*0028*/ 	.byte	0x04, 0x17
        /*002a*/ 	.short	(.L_4657 - .L_4656)
.L_4656:
        /*002c*/ 	.word	0x00000000
        /*0030*/ 	.short	0x0001
        /*0032*/ 	.short	0x0010
        /*0034*/ 	.byte	0x00, 0xf0, 0x41, 0x00


	//----- nvinfo : EIATTR_KPARAM_INFO
	.align		4
.L_4657:
        /*0038*/ 	.byte	0x04, 0x17
        /*003a*/ 	.short	(.L_4659 - .L_4658)
.L_4658:
        /*003c*/ 	.word	0x00000000
        /*0040*/ 	.short	0x0000
        /*0042*/ 	.short	0x0000
        /*0044*/ 	.byte	0x00, 0xf0, 0x41, 0x00


	//----- nvinfo : EIATTR_SPARSE_MMA_MASK
	.align		4
.L_4659:
        /*0048*/ 	.byte	0x03, 0x50
        /*004a*/ 	.short	0x0000


	//----- nvinfo : EIATTR_MAXREG_COUNT
	.align		4
        /*004c*/ 	.byte	0x03, 0x1b
        /*004e*/ 	.short	0x00ff


	//----- nvinfo : EIATTR_EXTERNS
	.align		4
        /*0050*/ 	.byte	0x04, 0x0f
        /*0052*/ 	.short	(.L_4661 - .L_4660)


	//   ....[0]....
	.align		4
.L_4660:
        /*0054*/ 	.word	index@(__assertfail)


	//----- nvinfo : EIATTR_MERCURY_ISA_VERSION
	.align		4
.L_4661:
        /*0058*/ 	.byte	0x03, 0x5f
        /*005a*/ 	.short	0x0101


	//----- nvinfo : EIATTR_COOP_GROUP_MASK_REGIDS
	.align		4
        /*005c*/ 	.byte	0x04, 0x29
        /*005e*/ 	.short	(.L_4663 - .L_4662)


	//   ....[0]....
.L_4662:
        /*0060*/ 	.word	0xffffffff


	//   ....[1]....
        /*0064*/ 	.word	0xffffffff


	//   ....[2]....
        /*0068*/ 	.word	0xffffffff


	//   ....[3]....
        /*006c*/ 	.word	0xffffffff


	//   ....[4]....
        /*0070*/ 	.word	0xffffffff


	//   ....[5]....
        /*0074*/ 	.word	0xffffffff


	//   ....[6]....
        /*0078*/ 	.word	0xffffffff


	//   ....[7]....
        /*007c*/ 	.word	0xffffffff


	//   ....[8]....
        /*0080*/ 	.word	0x0500000f


	//   ....[9]....
        /*0084*/ 	.word	0x0500000f


	//   ....[10]....
        /*0088*/ 	.word	0x0500000f


	//   ....[11]....
        /*008c*/ 	.word	0x0500000f


	//   ....[12]....
        /*0090*/ 	.word	0x0500000f


	//   ....[13]....
        /*0094*/ 	.word	0x0500000f


	//   ....[14]....
        /*0098*/ 	.word	0x0500000f


	//   ....[15]....
        /*009c*/ 	.word	0x0500000f


	//----- nvinfo : EIATTR_COOP_GROUP_INSTR_OFFSETS
	.align		4
.L_4663:
        /*00a0*/ 	.byte	0x04, 0x28
        /*00a2*/ 	.short	(.L_4665 - .L_4664)


	//   ....[0]....
.L_4664:
        /*00a4*/ 	.word	0x000003e0


	//   ....[1]....
        /*00a8*/ 	.word	0x00000410


	//   ....[2]....
        /*00ac*/ 	.word	0x00000440


	//   ....[3]....
        /*00b0*/ 	.word	0x00000450


	//   ....[4]....
        /*00b4*/ 	.word	0x000005b0


	//   ....[5]....
        /*00b8*/ 	.word	0x000005d0


	//   ....[6]....
        /*00bc*/ 	.word	0x000005f0


	//   ....[7]....
        /*00c0*/ 	.word	0x00000610


	//   ....[8]....
        /*00c4*/ 	.word	0x000009e0


	//   ....[9]....
        /*00c8*/ 	.word	0x00000a70


	//   ....[10]....
        /*00cc*/ 	.word	0x00000ad0


	//   ....[11]....
        /*00d0*/ 	.word	0x00000ba0


	//   ....[12]....
        /*00d4*/ 	.word	0x00000c90


	//   ....[13]....
        /*00d8*/ 	.word	0x00000d50


	//   ....[14]....
        /*00dc*/ 	.word	0x00000dc0


	//   ....[15]....
        /*00e0*/ 	.word	0x00000e40


	//----- nvinfo : EIATTR_VRC_CTA_INIT_COUNT
	.align		4
.L_4665:
        /*00e4*/ 	.byte	0x02, 0x4a
	.zero		1
	.zero		1


	//----- nvinfo : EIATTR_SYSCALL_OFFSETS
	.align		4
        /*00e8*/ 	.byte	0x04, 0x46
        /*00ea*/ 	.short	(.L_4667 - .L_4666)


	//   ....[0]....
.L_4666:
        /*00ec*/ 	.word	0x00000160


	//----- nvinfo : EIATTR_EXIT_INSTR_OFFSETS
	.align		4
.L_4667:
        /*00f0*/ 	.byte	0x04, 0x1c
        /*00f2*/ 	.short	(.L_4669 - .L_4668)


	//   ....[0]....
.L_4668:
        /*00f4*/ 	.word	0x00000220


	//   ....[1]....
        /*00f8*/ 	.word	0x00000980


	//----- nvinfo : EIATTR_CRS_STACK_SIZE
	.align		4
.L_4669:
        /*00fc*/ 	.byte	0x04, 0x1e
        /*00fe*/ 	.short	(.L_4671 - .L_4670)
.L_4670:
        /*0100*/ 	.word	0x00000000


	//----- nvinfo : EIATTR_CBANK_PARAM_SIZE
	.align		4
.L_4671:
        /*0104*/ 	.byte	0x03, 0x19
        /*0106*/ 	.short	0x0030


	//----- nvinfo : EIATTR_PARAM_CBANK
	.align		4
        /*0108*/ 	.byte	0x04, 0x0a
        /*010a*/ 	.short	(.L_4673 - .L_4672)
	.align		4
.L_4672:
        /*010c*/ 	.word	index@(.nv.constant0._ZN7oneflow4cuda7softmax15SoftmaxWarpImplI10SimpleLoadI6__halffE11SimpleStoreIS4_fEfLi1ELi1ELi4ELi2ELb0ELNS1_9AlgorithmE0EEEvT_T0_ll)
        /*0110*/ 	.short	0x0380
        /*0112*/ 	.short	0x0030


	//----- nvinfo : EIATTR_SW_WAR
	.align		4
.L_4673:
        /*0114*/ 	.byte	0x04, 0x36
        /*0116*/ 	.short	(.L_4675 - .L_4674)
.L_4674:
        /*0118*/ 	.word	0x00000008
.L_4675:


//--------------------- .nv.info._ZN7oneflow4cuda7softmax15SoftmaxWarpImplI10SimpleLoadI6__halffE11SimpleStoreIS4_fEfLi1ELi1ELi2ELi1ELb1ELNS1_9AlgorithmE0EEEvT_T0_ll --------------------------
	.section	.nv.info._ZN7oneflow4cuda7softmax15SoftmaxWarpImplI10SimpleLoadI6__halffE11SimpleStoreIS4_fEfLi1ELi1ELi2ELi1ELb1ELNS1_9AlgorithmE0EEEvT_T0_ll,"",@"SHT_CUDA_INFO"
	.sectionflags	@""
	.align	4


	//----- nvinfo : EIATTR_CUDA_API_VERSION
	.align		4
        /*0000*/ 	.byte	0x04, 0x37
        /*0002*/ 	.short	(.L_4677 - .L_4676)
.L_4676:
        /*0004*/ 	.word	0x00000082


	//----- nvinfo : EIATTR_KPARAM_INFO
	.align		4
.L_4677:
        /*0008*/ 	.byte	0x04, 0x17
        /*000a*/ 	.short	(.L_4679 - .L_4678)
.L_4678:
        /*000c*/ 	.word	0x00000000
        /*0010*/ 	.short	0x0003
        /*0012*/ 	.short	0x0028
        /*0014*/ 	.byte	0x00, 0xf0, 0x21, 0x00


	//----- nvinfo : EIATTR_KPARAM_INFO
	.align		4
.L_4679:
        /*0018*/ 	.byte	0x04, 0x17
        /*001a*/ 	.short	(.L_4681 - .L_4680)
.L_4680:
        /*001c*/ 	.word	0x00000000
        /*0020*/ 	.short	0x0002
        /*0022*/ 	.short	0x0020
        /*0024*/ 	.byte	0x00, 0xf0, 0x21, 0x00


	//----- nvinfo : EIATTR_KPARAM_INFO
	.align		4
.L_4681:
        /*0028*/ 	.byte	0x04, 0x17
        /*002a*/ 	.short	(.L_4683 - .L_4682)
.L_4682:
        /*002c*/ 	.word	0x00000000
        /*0030*/ 	.short	0x0001
        /*0032*/ 	.short	0x0010
        /*0034*/ 	.byte	0x00, 0xf0, 0x41, 0x00


	//----- nvinfo : EIATTR_KPARAM_INFO
	.align		4
.L_4683:
        /*0038*/ 	.byte	0x04, 0x17
        /*003a*/ 	.short	(.L_4685 - .L_4684)
.L_4684:
        /*003c*/ 	.word	0x00000000
        /*0040*/ 	.short	0x0000
        /*0042*/ 	.short	0x0000
        /*0044*/ 	.byte	0x00, 0xf0, 0x41, 0x00


	//----- nvinfo : EIATTR_SPARSE_MMA_MASK
	.align		4
.L_4685:
        /*0048*/ 	.byte	0x03, 0x50
        /*004a*/ 	.short	0x0000


	//----- nvinfo : EIATTR_MAXREG_COUNT
	.align		4
        /*004c*/ 	.byte	0x03, 0x1b
        /*004e*/ 	.short	0x00ff


	//----- nvinfo : EIATTR_EXTERNS
	.align		4
        /*0050*/ 	.byte	0x04, 0x0f
        /*0052*/ 	.short	(.L_4687 - .L_4686)


	//   ....[0]....
	.align		4
.L_4686:
        /*0054*/ 	.word	index@(__assertfail)


	//----- nvinfo : EIATTR_MERCURY_ISA_VERSION
	.align		4
.L_4687:
        /*0058*/ 	.byte	0x03, 0x5f
        /*005a*/ 	.short	0x0101


	//----- nvinfo : EIATTR_COOP_GROUP_MASK_REGIDS
	.align		4
        /*005c*/ 	.byte	0x04, 0x29
        /*005e*/ 	.short	(.L_4689 - .L_4688)


	//   ....[0]....
.L_4688:
        /*0060*/ 	.word	0xffffffff


	//   ....[1]....
        /*0064*/ 	.word	0xffffffff


	//   ....[2]....
        /*0068*/ 	.word	0x0500000f


	//   ....[3]....
        /*006c*/ 	.word	0x0500000f


	//----- nvinfo : EIATTR_COOP_GROUP_INSTR_OFFSETS
	.align		4
.L_4689:
        /*0070*/ 	.byte	0x04, 0x28
        /*0072*/ 	.short	(.L_4691 - .L_4690)


	//   ....[0]....
.L_4690:
        /*0074*/ 	.word	0x000003a0


	//   ....[1]....
        /*0078*/ 	.word	0x00000480


	//   ....[2]....
        /*007c*/ 	.word	0x00000710


	//   ....[3]....
        /*0080*/ 	.word	0x00000850


	//----- nvinfo : EIATTR_VRC_CTA_INIT_COUNT
	.align		4
.L_4691:
        /*0084*/ 	.byte	0x02, 0x4a
	.zero		1
	.zero		1


	//----- nvinfo : EIATTR_SYSCALL_OFFSETS
	.align		4
        /*0088*/ 	.byte	0x04, 0x46
        /*008a*/ 	.short	(.L_4693 - .L_4692)


	//   ....[0]....
.L_4692:
        /*008c*/ 	.word	0x00000170


	//----- nvinfo : EIATTR_EXIT_INSTR_OFFSETS
	.align		4
.L_4693:
        /*0090*/ 	.byte	0x04, 0x1c
        /*0092*/ 	.short	(.L_4695 - .L_4694)


	//   ....[0]....
.L_4694:
        /*0094*/ 	.word	0x00000220


	//   ....[1]....
        /*0098*/ 	.word	0x000006b0


	//----- nvinfo : EIATTR_CRS_STACK_SIZE
	.align		4
.L_4695:
        /*009c*/ 	.byte	0x04, 0x1e
        /*009e*/ 	.short	(.L_4697 - .L_4696)
.L_4696:
        /*00a0*/ 	.word	0x00000000


	//----- nvinfo : EIATTR_CBANK_PARAM_SIZE
	.align		4
.L_4697:
        /*00a4*/ 	.byte	0x03, 0x19
        /*00a6*/ 	.short	0x0030


	//----- nvinfo : EIATTR_PARAM_CBANK
	.align		4
        /*00a8*/ 	.byte	0x04, 0x0a
        /*00aa*/ 	.short	(.L_4699 - .L_4698)
	.align		4
.L_4698:
        /*00ac*/ 	.word	index@(.nv.constant0._ZN7oneflow4cuda7softmax15SoftmaxWarpImplI10SimpleLoadI6__halffE11SimpleStoreIS4_fEfLi1ELi1ELi2ELi1ELb1ELNS1_9AlgorithmE0EEEvT_T0_ll)
        /*00b0*/ 	.short	0x0380
        /*00b2*/ 	.short	0x0030


	//----- nvinfo : EIATTR_SW_WAR
	.align		4
.L_4699:
        /*00b4*/ 	.byte	0x04, 0x36
        /*00b6*/ 	.short	(.L_4701 - .L_4700)
.L_4700:
        /*00b8*/ 	.word	0x00000008
.L_4701:


//--------------------- .nv.info._ZN7oneflow4cuda7softmax15SoftmaxWarpImplI10SimpleLoadI6__halffE11SimpleStoreIS4_fEfLi1ELi1ELi2ELi1ELb0ELNS1_9AlgorithmE0EEEvT_T0_ll --------------------------
	.section	.nv.info._ZN7oneflow4cuda7softmax15SoftmaxWarpImplI10SimpleLoadI6__halffE11SimpleStoreIS4_fEfLi1ELi1ELi2ELi1ELb0ELNS1_9AlgorithmE0EEEvT_T0_ll,"",@"SHT_CUDA_INFO"
	.sectionflags	@""
	.align	4


	//----- nvinfo : EIATTR_CUDA_API_VERSION
	.align		4
        /*0000*/ 	.byte	0x04, 0x37
        /*0002*/ 	.short	(.L_4703 - .L_4702)
.L_4702:
        /*0004*/ 	.word	0x00000082


	//----- nvinfo : EIATTR_KPARAM_INFO
	.align		4
.L_4703:
        /*0008*/ 	.byte	0x04, 0x17
        /*000a*/ 	.short	(.L_4705 - .L_4704)
.L_4704:
        /*000c*/ 	.word	0x00000000
        /*0010*/ 	.short	0x0003
        /*0012*/ 	.short	0x0028
        /*0014*/ 	.byte	0x00, 0xf0, 0x21, 0x00


	//----- nvinfo : EIATTR_KPARAM_INFO
	.align		4
.L_4705:
        /*0018*/ 	.byte	0x04, 0x17
        /*001a*/ 	.short	(.L_4707 - .L_4706)
.L_4706:
        /*001c*/ 	.word	0x00000000
        /*0020*/ 	.short	0x0002
        /*0022*/ 	.short	0x0020
        /*0024*/ 	.byte	0x00, 0xf0, 0x21, 0x00


	//----- nvinfo : EIATTR_KPARAM_INFO
	.align		4
.L_4707:
        /*0028*/ 	.byte	0x04, 0x17
        /*002a*/ 	.short	(.L_4709 - .L_4708)
.L_4708:
        /*002c*/ 	.word	0x00000000
        /*0030*/ 	.short	0x0001
        /*0032*/ 	.short	0x0010
        /*0034*/ 	.byte	0x00, 0xf0, 0x41, 0x00


	//----- nvinfo : EIATTR_KPARAM_INFO
	.align		4
.L_4709:
        /*0038*/ 	.byte	0x04, 0x17
        /*003a*/ 	.short	(.L_4711 - .L_4710)
.L_4710:
        /*003c*/ 	.word	0x00000000
        /*0040*/ 	.short	0x0000
        /*0042*/ 	.short	0x0000
        /*0044*/ 	.byte	0x00, 0xf0, 0x41, 0x00


	//----- nvinfo : EIATTR_SPARSE_MMA_MASK
	.align		4
.L_4711:
        /*0048*/ 	.byte	0x03, 0x50
        /*004a*/ 	.short	0x0000


	//----- nvinfo : EIATTR_MAXREG_COUNT
	.align		4
        /*004c*/ 	.byte	0x03, 0x1b
        /*004e*/ 	.short	0x00ff


	//----- nvinfo : EIATTR_EXTERNS
	.align		4
        /*0050*/ 	.byte	0x04, 0x0f
        /*0052*/ 	.short	(.L_4713 - .L_4712)


	//   ....[0]....
	.align		4
.L_4712:
        /*0054*/ 	.word	index@(__assertfail)


	//----- nvinfo : EIATTR_MERCURY_ISA_VERSION
	.align		4
.L_4713:
        /*0058*/ 	.byte	0x03, 0x5f
        /*005a*/ 	.short	0x0101


	//----- nvinfo : EIATTR_COOP_GROUP_MASK_REGIDS
	.align		4
        /*005c*/ 	.byte	0x04, 0x29
        /*005e*/ 	.short	(.L_4715 - .L_4714)


	//   ....[0]....
.L_4714:
        /*0060*/ 	.word	0xffffffff


	//   ....[1]....
        /*0064*/ 	.word	0xffffffff


	//   ....[2]....
        /*0068*/ 	.word	0x0500000f


	//   ....[3]....
        /*006c*/ 	.word	0x0500000f


	//----- nvinfo : EIATTR_COOP_GROUP_INSTR_OFFSETS
	.align		4
.L_4715:
        /*0070*/ 	.byte	0x04, 0x28
        /*0072*/ 	.short	(.L_4717 - .L_4716)


	//   ....[0]....
.L_4716:
        /*0074*/ 	.word	0x00000340


	//   ....[1]....
        /*0078*/ 	.word	0x00000420


	//   ....[2]....
        /*007c*/ 	.word	0x00000680


	//   ....[3]....
        /*0080*/ 	.word	0x000007c0


	//----- nvinfo : EIATTR_VRC_CTA_INIT_COUNT
	.align		4
.L_4717:
        /*0084*/ 	.byte	0x02, 0x4a
	.zero		1
	.zero		1


	//----- nvinfo : EIATTR_SYSCALL_OFFSETS
	.align		4
        /*0088*/ 	.byte	0x04, 0x46
        /*008a*/ 	.short	(.L_4719 - .L_4718)


	//   ....[0]....
.L_4718:
        /*008c*/ 	.word	0x00000170


	//----- nvinfo : EIATTR_EXIT_INSTR_OFFSETS
	.align		4
.L_4719:
        /*0090*/ 	.byte	0x04, 0x1c
        /*0092*/ 	.short	(.L_4721 - .L_4720)


	//   ....[0]....
.L_4720:
        /*0094*/ 	.word	0x00000220


	//   ....[1]....
        /*0098*/ 	.word	0x00000620


	//----- nvinfo : EIATTR_CRS_STACK_SIZE
	.align		4
.L_4721:
        /*009c*/ 	.byte	0x04, 0x1e
        /*009e*/ 	.short	(.L_4723 - .L_4722)
.L_4722:
        /*00a0*/ 	.word	0x00000000


	//----- nvinfo : EIATTR_CBANK_PARAM_SIZE
	.align		4
.L_4723:
        /*00a4*/ 	.byte	0x03, 0x19
        /*00a6*/ 	.short	0x0030


	//----- nvinfo : EIATTR_PARAM_CBANK
	.align		4
        /*00a8*/ 	.byte	0x04, 0x0a
        /*00aa*/ 	.short	(.L_4725 - .L_4724)
	.align		4
.L_4724:
        /*00ac*/ 	.word	index@(.nv.constant0._ZN7oneflow4cuda7softmax15SoftmaxWarpImplI10SimpleLoadI6__halffE11SimpleStoreIS4_fEfLi1ELi1ELi2ELi1ELb0ELNS1_9AlgorithmE0EEEvT_T0_ll)
        /*00b0*/ 	.short	0x0380
        /*00b2*/ 	.short	0x0030


	//----- nvinfo : EIATTR_SW_WAR
	.align		4
.L_4725:
        /*00b4*/ 	.byte	0x04, 0x36
        /*00b6*/ 	.short	(.L_4727 - .L_4726)
.L_4726:
        /*00b8*/ 	.word	0x00000008
.L_4727:


//--------------------- .nv.info._ZN7oneflow4cuda7softmax15SoftmaxWarpImplI10SimpleLoadI6__halffE11SimpleStoreIS4_fEfLi1ELi1ELi2ELi2ELb1ELNS1_9AlgorithmE0EEEvT_T0_ll --------------------------
	.section	.nv.info._ZN7oneflow4cuda7softmax15SoftmaxWarpImplI10SimpleLoadI6__halffE11SimpleStoreIS4_fEfLi1ELi1ELi2ELi2ELb1ELNS1_9AlgorithmE0EEEvT_T0_ll,"",@"SHT_CUDA_INFO"
	.sectionflags	@""
	.align	4


	//----- nvinfo : EIATTR_CUDA_API_VERSION
	.align		4
        /*0000*/ 	.byte	0x04, 0x37
        /*0002*/ 	.short	(.L_4729 - .L_4728)
.L_4728:
        /*0004*/ 	.word	0x00000082


	//----- nvinfo : EIATTR_KPARAM_INFO
	.align		4
.L_4729:
        /*0008*/ 	.byte	0x04, 0x17
        /*000a*/ 	.short	(.L_4731 - .L_4730)
.L_4730:
        /*000c*/ 	.word	0x00000000
        /*0010*/ 	.short	0x0003
        /*0012*/ 	.short	0x0028
        /*0014*/ 	.byte	0x00, 0xf0, 0x21, 0x00


	//----- nvinfo : EIATTR_KPARAM_INFO
	.align		4
.L_4731:
        /*0018*/ 	.byte	0x04, 0x17
        /*001a*/ 	.short	(.L_4733 - .L_4732)
.L_4732:
        /*001c*/ 	.word	0x00000000
        /*0020*/ 	.short	0x0002
        /*0022*/ 	.short	0x0020
        /*0024*/ 	.byte	0x00, 0xf0, 0x21, 0x00


	//----- nvinfo : EIATTR_KPARAM_INFO
	.align		4
.L_4733:
        /*0028*/ 	.byte	0x04, 0x17
        /*002a*/ 	.short	(.L_4735 - .L_4734)
.L_4734:
        /*002c*/ 	.word	0x00000000
        /*0030*/ 	.short	0x0001
        /*0032*/ 	.short	0x0010
        /*0034*/ 	.byte	0x00, 0xf0, 0x41, 0x00


	//----- nvinfo : EIATTR_KPARAM_INFO
	.align		4
.L_4735:
        /*0038*/ 	.byte	0x04, 0x17
        /*003a*/ 	.short	(.L_4737 - .L_4736)
.L_4736:
        /*003c*/ 	.word	0x00000000
        /*0040*/ 	.short	0x0000
        /*0042*/ 	.short	0x0000
        /*0044*/ 	.byte	0x00, 0xf0, 0x41, 0x00


	//----- nvinfo : EIATTR_SPARSE_MMA_MASK
	.align		4
.L_4737:
        /*0048*/ 	.byte	0x03, 0x50
        /*004a*/ 	.short	0x0000


	//----- nvinfo : EIATTR_MAXREG_COUNT
	.align		4
        /*004c*/ 	.byte	0x03, 0x1b
        /*004e*/ 	.short	0x00ff


	//----- nvinfo : EIATTR_EXTERNS
	.align		4
        /*0050*/ 	.byte	0x04, 0x0f
        /*0052*/ 	.short	(.L_4739 - .L_4738)


	//   ....[0]....
	.align		4
.L_4738:
        /*0054*/ 	.word	index@(__assertfail)


	//----- nvinfo : EIATTR_MERCURY_ISA_VERSION
	.align		4
.L_4739:
        /*0058*/ 	.byte	0x03, 0x5f
        /*005a*/ 	.short	0x0101


	//----- nvinfo : EIATTR_COOP_GROUP_MASK_REGIDS
	.align		4
        /*005c*/ 	.byte	0x04, 0x29
        /*005e*/ 	.short	(.L_4741 - .L_4740)


	//   ....[0]....
.L_4740:
        /*0060*/ 	.word	0xffffffff


	//   ....[1]....
        /*0064*/ 	.word	0xffffffff


	//   ....[2]....
        /*0068*/ 	.word	0xffffffff


	//   ....[3]....
        /*006c*/ 	.word	0xffffffff


	//   ....[4]....
        /*0070*/ 	.word	0x0500000f


	//   ....[5]....
        /*0074*/ 	.word	0x0500000f


	//   ....[6]....
        /*0078*/ 	.word	0x0500000f


	//   ....[7]....
        /*007c*/ 	.word	0x0500000f


	//----- nvinfo : EIATTR_COOP_GROUP_INSTR_OFFSETS
	.align		4
.L_4741:
        /*0080*/ 	.byte	0x04, 0x28
        /*0082*/ 	.short	(.L_4743 - .L_4742)


	//   ....[0]....
.L_4742:
        /*0084*/ 	.word	0x000004e0


	//   ....[1]....
        /*0088*/ 	.word	0x00000510


	//   ....[2]....
        /*008c*/ 	.word	0x00000670


	//   ....[3]....
        /*0090*/ 	.word	0x00000690


	//   ....[4]....
        /*0094*/ 	.word	0x00000b20


	//   ....[5]....
        /*0098*/ 	.word	0x00000bc0


	//   ....[6]....
        /*009c*/ 	.word	0x00000d60


	//   ....[7]....
        /*00a0*/ 	.word	0x00000dd0


	//----- nvinfo : EIATTR_VRC_CTA_INIT_COUNT
	.align		4
.L_4743:
        /*00a4*/ 	.byte	0x02, 0x4a
	.zero		1
	.zero		1


	//----- nvinfo : EIATTR_SYSCALL_OFFSETS
	.align		4
        /*00a8*/ 	.byte	0x04, 0x46
        /*00aa*/ 	.short	(.L_4745 - .L_4744)


	//   ....[0]....
.L_4744:
        /*00ac*/ 	.word	0x00000170


	//----- nvinfo : EIATTR_EXIT_INSTR_OFFSETS
	.align		4
.L_4745:
        /*00b0*/ 	.byte	0x04, 0x1c
        /*00b2*/ 	.short	(.L_4747 - .L_4746)


	//   ....[0]....
.L_4746:
        /*00b4*/ 	.word	0x00000230


	//   ....[1]....
        /*00b8*/ 	.word	0x00000ab0


	//----- nvinfo : EIATTR_CRS_STACK_SIZE
	.align		4
.L_4747:
        /*00bc*/ 	.byte	0x04, 0x1e
        /*00be*/ 	.short	(.L_4749 - .L_4748)
.L_4748:
        /*00c0*/ 	.word	0x00000000


	//----- nvinfo : EIATTR_CBANK_PARAM_SIZE
	.align		4
.L_4749:
        /*00c4*/ 	.byte	0x03, 0x19
        /*00c6*/ 	.short	0x0030


	//----- nvinfo : EIATTR_PARAM_CBANK
	.align		4
        /*00c8*/ 	.byte	0x04, 0x0a
        /*00ca*/ 	.short	(.L_4751 - .L_4750)
	.align		4
.L_4750:
        /*00cc*/ 	.word	index@(.nv.constant0._ZN7oneflow4cuda7softmax15SoftmaxWarpImplI10SimpleLoadI6__halffE11SimpleStoreIS4_fEfLi1ELi1ELi2ELi2ELb1ELNS1_9AlgorithmE0EEEvT_T0_ll)
        /*00d0*/ 	.short	0x0380
        /*00d2*/ 	.short	0x0030


	//----- nvinfo : EIATTR_SW_WAR
	.align		4
.L_4751:
        /*00d4*/ 	.byte	0x04, 0x36
        /*00d6*/ 	.short	(.L_4753 - .L_4752)
.L_4752:
        /*00d8*/ 	.word	0x00000008
.L_4753:


//--------------------- .nv.info._ZN7oneflow4cuda7softmax15SoftmaxWarpImplI10SimpleLoadI6__halffE11SimpleStoreIS4_fEfLi1ELi1ELi2ELi2ELb0ELNS1_9AlgorithmE0EEEvT_T0_ll --------------------------
	.section	.nv.info._ZN7oneflow4cuda7softmax15SoftmaxWarpImplI10SimpleLoadI6__halffE11SimpleStoreIS4_fEfLi1ELi1ELi2ELi2ELb0ELNS1_9AlgorithmE0EEEvT_T0_ll,"",@"SHT_CUDA_INFO"
	.sectionflags	@""
	.align	4


	//----- nvinfo : EIATTR_CUDA_API_VERSION
	.align		4
        /*0000*/ 	.byte	0x04, 0x37
        /*0002*/ 	.short	(.L_4755 - .L_4754)
.L_4754:
        /*0004*/ 	.word	0x00000082


	//----- nvinfo : EIATTR_KPARAM_INFO
	.align		4
.L_4755:
        /*0008*/ 	.byte	0x04, 0x17
        /*000a*/ 	.short	(.L_4757 - .L_4756)
.L_4756:
        /*000c*/ 	.word	0x00000000
        /*0010*/ 	.short	0x0003
        /*0012*/ 	.short	0x0028
        /*0014*/ 	.byte	0x00, 0xf0, 0x21, 0x00


	//----- nvinfo : EIATTR_KPARAM_INFO
	.align		4
.L_4757:
        /*0018*/ 	.byte	0x04, 0x17
        /*001a*/ 	.short	(.L_4759 - .L_4758)
.L_4758:
        /*001c*/ 	.word	0x00000000
        /*0020*/ 	.short	0x0002
        /*0022*/ 	.short	0x0020
        /*0024*/ 	.byte	0x00, 0xf0, 0x21, 0x00


	//----- nvinfo : EIATTR_KPARAM_INFO
	.align		4
.L_4759:
        /*0028*/ 	.byte	0x04, 0x17
        /*002a*/ 	.short	(.L_4761 - .L_4760)
.L_4760:
        /*002c*/ 	.word	0x00000000
        /*0030*/ 	.short	0x0001
        /*0032*/ 	.short	0x0010
        /*0034*/ 	.byte	0x00, 0xf0, 0x41, 0x00


	//----- nvinfo : EIATTR_KPARAM_INFO
	.align		4
.L_4761:
        /*0038*/ 	.byte	0x04, 0x17
        /*003a*/ 	.short	(.L_4763 - .L_4762)
.L_4762:
        /*003c*/ 	.word	0x00000000
        /*0040*/ 	.short	0x0000
        /*0042*/ 	.short	0x0000
        /*0044*/ 	.byte	0x00, 0xf0, 0x41, 0x00


	//----- nvinfo : EIATTR_SPARSE_MMA_MASK
	.align		4
.L_4763:
        /*0048*/ 	.byte	0x03, 0x50
        /*004a*/ 	.short	0x0000


	//----- nvinfo : EIATTR_MAXREG_COUNT
	.align		4
        /*004c*/ 	.byte	0x03, 0x1b
        /*004e*/ 	.short	0x00ff


	//----- nvinfo : EIATTR_EXTERNS
	.align		4
        /*0050*/ 	.byte	0x04, 0x0f
        /*0052*/ 	.short	(.L_4765 - .L_4764)


	//   ....[0]....
	.align		4
.L_4764:
        /*0054*/ 	.word	index@(__assertfail)


	//----- nvinfo : EIATTR_MERCURY_ISA_VERSION
	.align		4
.L_4765:
        /*0058*/ 	.byte	0x03, 0x5f
        /*005a*/ 	.short	0x0101


	//----- nvinfo : EIATTR_COOP_GROUP_MASK_REGIDS
	.align		4
        /*005c*/ 	.byte	0x04, 0x29
        /*005e*/ 	.short	(.L_4767 - .L_4766)


	//   ....[0]....
.L_4766:
        /*0060*/ 	.word	0xffffffff


	//   ....[1]....
        /*0064*/ 	.word	0xffffffff


	//   ....[2]....
        /*0068*/ 	.word	0xffffffff


	//   ....[3]....
        /*006c*/ 	.word	0xffffffff


	//   ....[4]....
        /*0070*/ 	.word	0xffffffff


	//   ....[5]....
        /*0074*/ 	.word	0xffffffff


	//   ....[6]....
        /*0078*/ 	.word	0xffffffff


	//   ....[7]....
        /*007c*/ 	.word	0xffffffff


	//   ....[8]....
        /*0080*/ 	.word	0xffffffff


	//   ....[9]....
        /*0084*/ 	.word	0xffffffff


	//   ....[10]....
        /*0088*/ 	.word	0xffffffff


	//   ....[11]....
        /*008c*/ 	.word	0xffffffff


	//   ....[12]....
        /*0090*/ 	.word	0x0500000f


	//   ....[13]....
        /*0094*/ 	.word	0x0500000f


	//   ....[14]....
        /*0098*/ 	.word	0x0500000f


	//   ....[15]....
        /*009c*/ 	.word	0x0500000f


	//   ....[16]....
        /*00a0*/ 	.word	0x0500000f


	//   ....[17]....
        /*00a4*/ 	.word	0x0500000f


	//   ....[18]....
        /*00a8*/ 	.word	0x0500000f


	//   ....[19]....
        /*00ac*/ 	.word	0x0500000f


	//   ....[20]....
        /*00b0*/ 	.word	0x0500000f


	//   ....[21]....
        /*00b4*/ 	.word	0x0500000f


	//   ....[22]....
        /*00b8*/ 	.word	0x0500000f


	//   ....[23]....
        /*00bc*/ 	.word	0x0500000f


	//----- nvinfo : EIATTR_COOP_GROUP_INSTR_OFFSETS
	.align		4
.L_4767:
        /*00c0*/ 	.byte	0x04, 0x28
        /*00c2*/ 	.short	(.L_4769 - .L_4768)


	//   ....[0]....
.L_4768:
        /*00c4*/ 	.word	0x000006d0


	//   ....[1]....
        /*00c8*/ 	.word	0x00000700


	//   ....[2]....
        /*00cc*/ 	.word	0x00000860


	//   ....[3]....
        /*00d0*/ 	.word	0x00000880


	//   ....[4]....
        /*00d4*/ 	.word	0x00000e00


	//   ....[5]....
        /*00d8*/ 	.word	0x00000e30


	//   ....[6]....
        /*00dc*/ 	.word	0x00000f90


	//   ....[7]....
        /*00e0*/ 	.word	0x00000fb0


	//   ....[8]....
        /*00e4*/ 	.word	0x00001490


	//   ....[9]....
        /*00e8*/ 	.word	0x000014c0


	//   ....[10]....
        /*00ec*/ 	.word	0x00001620


	//   ....[11]....
        /*00f0*/ 	.word	0x00001640


	//   ....[12]....
        /*00f4*/ 	.word	0x00001a60


	//   ....[13]....
        /*00f8*/ 	.word	0x00001ab0


	//   ....[14]....
        /*00fc*/ 	.word	0x00001c60


	//   ....[15]....
        /*0100*/ 	.word	0x00001cc0


	//   ....[16]....
        /*0104*/ 	.word	0x00001d60


	//   ....[17]....
        /*0108*/ 	.word	0x00001e00


	//   ....[18]....
        /*010c*/ 	.word	0x00001fb0


	//   ....[19]....
        /*0110*/ 	.word	0x00002010


	//   ....[20]....
        /*0114*/ 	.word	0x000020b0


	//   ....[21]....
        /*0118*/ 	.word	0x00002150


	//   ....[22]....
        /*011c*/ 	.word	0x00002300


	//   ....[23]....
        /*0120*/ 	.word	0x00002360


	//----- nvinfo : EIATTR_VRC_CTA_INIT_COUNT
	.align		4
.L_4769:
        /*0124*/ 	.byte	0x02, 0x4a
	.zero		1
	.zero		1


	//----- nvinfo : EIATTR_SYSCALL_OFFSETS
	.align		4
        /*0128*/ 	.byte	0x04, 0x46
        /*012a*/ 	.short	(.L_4771 - .L_4770)


	//   ....[0]....
.L_4770:
        /*012c*/ 	.word	0x00000140


	//----- nvinfo : EIATTR_EXIT_INSTR_OFFSETS
	.align		4
.L_4771:
        /*0130*/ 	.byte	0x04, 0x1c
        /*0132*/ 	.short	(.L_4773 - .L_4772)


	//   ....[0]....
.L_4772:
        /*0134*/ 	.word	0x00000200


	//   ....[1]....
        /*0138*/ 	.word	0x00000c20


	//   ....[2]....
        /*013c*/ 	.word	0x000019f0


	//----- nvinfo : EIATTR_CRS_STACK_SIZE
	.align		4
.L_4773:
        /*0140*/ 	.byte	0x04, 0x1e
        /*0142*/ 	.short	(.L_4775 - .L_4774)
.L_4774:
        /*0144*/ 	.word	0x00000000


	//----- nvinfo : EIATTR_CBANK_PARAM_SIZE
	.align		4
.L_4775:
        /*0148*/ 	.byte	0x03, 0x19
        /*014a*/ 	.short	0x0030


	//----- nvinfo : EIATTR_PARAM_CBANK
	.align		4
        /*014c*/ 	.byte	0x04, 0x0a
        /*014e*/ 	.short	(.L_4777 - .L_4776)
	.align		4
.L_4776:
        /*0150*/ 	.word	index@(.nv.constant0._ZN7oneflow4cuda7softmax15SoftmaxWarpImplI10SimpleLoadI6__halffE11SimpleStoreIS4_fEfLi1ELi1ELi2ELi2ELb0ELNS1_9AlgorithmE0EEEvT_T0_ll)
        /*0154*/ 	.short	0x0380
        /*0156*/ 	.short	0x0030


	//----- nvinfo : EIATTR_SW_WAR
	.align		4
.L_4777:
        /*0158*/ 	.byte	0x04, 0x36
        /*015a*/ 	.short	(.L_4779 - .L_4778)
.L_4778:
        /*015c*/ 	.word	0x00000008
.L_4779:


//--------------------- .nv.info._ZN7oneflow4cuda7softmax15SoftmaxWarpImplI10SimpleLoadI6__halffE11SimpleStoreIS4_fEfLi1ELi1ELi1ELi1ELb1ELNS1_9AlgorithmE0EEEvT_T0_ll --------------------------
	.section	.nv.info._ZN7oneflow4cuda7softmax15SoftmaxWarpImplI10SimpleLoadI6__halffE11SimpleStoreIS4_fEfLi1ELi1ELi1ELi1ELb1ELNS1_9AlgorithmE0EEEvT_T0_ll,"",@"SHT_CUDA_INFO"
	.sectionflags	@""
	.align	4


	//----- nvinfo : EIATTR_CUDA_API_VERSION
	.align		4
        /*0000*/ 	.byte	0x04, 0x37
        /*0002*/ 	.short	(.L_4781 - .L_4780)
.L_4780:
        /*0004*/ 	.word	0x00000082


	//----- nvinfo : EIATTR_KPARAM_INFO
	.align		4
.L_4781:
        /*0008*/ 	.byte	0x04, 0x17
        /*000a*/ 	.short	(.L_4783 - .L_4782)
.L_4782:
        /*000c*/ 	.word	0x00000000
        /*0010*/ 	.short	0x0003
        /*0012*/ 	.short	0x0028
        /*0014*/ 	.byte	0x00, 0xf0, 0x21, 0x00


	//----- nvinfo : EIATTR_KPARAM_INFO
	.align		4
.L_4783:
        /*0018*/ 	.byte	0x04, 0x17
        /*001a*/ 	.short	(.L_4785 - .L_4784)
.L_4784:
        /*001c*/ 	.word	0x00000000
        /*0020*/ 	.short	0x0002
        /*0022*/ 	.short	0x0020
        /*0024*/ 	.byte	0x00, 0xf0, 0x21, 0x00


	//----- nvinfo : EIATTR_KPARAM_INFO
	.align		4
.L_4785:
        /*0028*/ 	.byte	0x04, 0x17
        /*002a*/ 	.short	(.L_4787 - .L_4786)
.L_4786:
        /*002c*/ 	.word	0x00000000
        /*0030*/ 	.short	0x0001
        /*0032*/ 	.short	0x0010
        /*0034*/ 	.byte	0x00, 0xf0, 0x41, 0x00


	//----- nvinfo : EIATTR_KPARAM_INFO
	.align		4
.L_4787:
        /*0038*/ 	.byte	0x04, 0x17
        /*003a*/ 	.short	(.L_4789 - .L_4788)
.L_4788:
        /*003c*/ 	.word	0x00000000
        /*0040*/ 	.short	0x0000
        /*0042*/ 	.short	0x0000
        /*0044*/ 	.byte	0x00, 0xf0, 0x41, 0x00


	//----- nvinfo : EIATTR_SPARSE_MMA_MASK
	.align		4
.L_4789:
        /*0048*/ 	.byte	0x03, 0x50
        /*004a*/ 	.short	0x0000


	//----- nvinfo : EIATTR_MAXREG_COUNT
	.align		4
        /*004c*/ 	.byte	0x03, 0x1b
        /*004e*/ 	.short	0x00ff


	//----- nvinfo : EIATTR_EXTERNS
	.align		4
        /*0050*/ 	.byte	0x04, 0x0f
        /*0052*/ 	.short	(.L_4791 - .L_4790)


	//   ....[0]....
	.align		4
.L_4790:
        /*0054*/ 	.word	index@(__assertfail)


	//----- nvinfo : EIATTR_MERCURY_ISA_VERSION
	.align		4
.L_4791:
        /*0058*/ 	.byte	0x03, 0x5f
        /*005a*/ 	.short	0x0101


	//----- nvinfo : EIATTR_VRC_CTA_INIT_COUNT
	.align		4
        /*005c*/ 	.byte	0x02, 0x4a
	.zero		1
	.zero		1


	//----- nvinfo : EIATTR_SYSCALL_OFFSETS
	.align		4
        /*0060*/ 	.byte	0x04, 0x46
        /*0062*/ 	.short	(.L_4793 - .L_4792)


	//   ....[0]....
.L_4792:
        /*0064*/ 	.word	0x00000190


	//----- nvinfo : EIATTR_EXIT_INSTR_OFFSETS
	.align		4
.L_4793:
        /*0068*/ 	.byte	0x04, 0x1c
        /*006a*/ 	.short	(.L_4795 - .L_4794)


	//   ....[0]....
.L_4794:
        /*006c*/ 	.word	0x00000240


	//   ....[1]....
        /*0070*/ 	.word	0x00000ac0


	//   ....[2]....
        /*0074*/ 	.word	0x00001aa0


	//----- nvinfo : EIATTR_CRS_STACK_SIZE
	.align		4
.L_4795:
        /*0078*/ 	.byte	0x04, 0x1e
        /*007a*/ 	.short	(.L_4797 - .L_4796)
.L_4796:
        /*007c*/ 	.word	0x00000000


	//----- nvinfo : EIATTR_CBANK_PARAM_SIZE
	.align		4
.L_4797:
        /*0080*/ 	.byte	0x03, 0x19
        /*0082*/ 	.short	0x0030


	//----- nvinfo : EIATTR_PARAM_CBANK
	.align		4
        /*0084*/ 	.byte	0x04, 0x0a
        /*0086*/ 	.short	(.L_4799 - .L_4798)
	.align		4
.L_4798:
        /*0088*/ 	.word	index@(.nv.constant0._ZN7oneflow4cuda7softmax15SoftmaxWarpImplI10SimpleLoadI6__halffE11SimpleStoreIS4_fEfLi1ELi1ELi1ELi1ELb1ELNS1_9AlgorithmE0EEEvT_T0_ll)
        /*008c*/ 	.short	0x0380
        /*008e*/ 	.short	0x0030


	//----- nvinfo : EIATTR_SW_WAR
	.align		4
.L_4799:
        /*0090*/ 	.byte	0x04, 0x36
        /*0092*/ 	.short	(.L_4801 - .L_4800)
.L_4800:
        /*0094*/ 	.word	0x00000008
.L_4801:


//--------------------- .nv.info._ZN7oneflow4cuda7softmax15SoftmaxWarpImplI10SimpleLoadI6__halffE11SimpleStoreIS4_fEfLi1ELi1ELi1ELi1ELb0ELNS1_9AlgorithmE0EEEvT_T0_ll --------------------------
	.section	.nv.info._ZN7oneflow4cuda7softmax15SoftmaxWarpImplI10SimpleLoadI6__halffE11SimpleStoreIS4_fEfLi1ELi1ELi1ELi1ELb0ELNS1_9AlgorithmE0EEEvT_T0_ll,"",@"SHT_CUDA_INFO"
	.sectionflags	@""
	.align	4


	//----- nvinfo : EIATTR_CUDA_API_VERSION
	.align		4
        /*0000*/ 	.byte	0x04, 0x37
        /*0002*/ 	.short	(.L_4803 - .L_4802)
.L_4802:
        /*0004*/ 	.word	0x00000082


	//----- nvinfo : EIATTR_KPARAM_INFO
	.align		4
.L_4803:
        /*0008*/ 	.byte	0x04, 0x17
        /*000a*/ 	.short	(.L_4805 - .L_4804)
.L_4804:
        /*000c*/ 	.word	0x00000000
        /*0010*/ 	.short	0x0003
        /*0012*/ 	.short	0x0028
        /*0014*/ 	.byte	0x00, 0xf0, 0x21, 0x00


	//----- nvinfo : EIATTR_KPARAM_INFO
	.align		4
.L_4805:
        /*0018*/ 	.byte	0x04, 0x17
        /*001a*/ 	.short	(.L_4807 - .L_4806)
.L_4806:
        /*001c*/ 	.word	0x00000000
        /*0020*/ 	.short	0x0002
        /*0022*/ 	.short	0x0020
        /*0024*/ 	.byte	0x00, 0xf0, 0x21, 0x00


	//----- nvinfo : EIATTR_KPARAM_INFO
	.align		4
.L_4807:
        /*0028*/ 	.byte	0x04, 0x17
        /*002a*/ 	.short	(.L_4809 - .L_4808)
.L_4808:
        /*002c*/ 	.word	0x00000000
        /*0030*/ 	.short	0x0001
        /*0032*/ 	.short	0x0010
        /*0034*/ 	.byte	0x00, 0xf0, 0x41, 0x00


	//----- nvinfo : EIATTR_KPARAM_INFO
	.align		4
.L_4809:
        /*0038*/ 	.byte	0x04, 0x17
        /*003a*/ 	.short	(.L_4811 - .L_4810)
.L_4810:
        /*003c*/ 	.word	0x00000000
        /*0040*/ 	.short	0x0000
        /*0042*/ 	.short	0x0000
        /*0044*/ 	.byte	0x00, 0xf0, 0x41, 0x00


	//----- nvinfo : EIATTR_SPARSE_MMA_MASK
	.align		4
.L_4811:
        /*0048*/ 	.byte	0x03, 0x50
        /*004a*/ 	.short	0x0000


	//----- nvinfo : EIATTR_MAXREG_COUNT
	.align		4
        /*004c*/ 	.byte	0x03, 0x1b
        /*004e*/ 	.short	0x00ff


	//----- nvinfo : EIATTR_EXTERNS
	.align		4
        /*0050*/ 	.byte	0x04, 0x0f
        /*0052*/ 	.short	(.L_4813 - .L_4812)


	//   ....[0]....
	.align		4
.L_4812:
        /*0054*/ 	.word	index@(__assertfail)


	//----- nvinfo : EIATTR_MERCURY_ISA_VERSION
	.align		4
.L_4813:
        /*0058*/ 	.byte	0x03, 0x5f
        /*005a*/ 	.short	0x0101


	//----- nvinfo : EIATTR_VRC_CTA_INIT_COUNT
	.align		4
        /*005c*/ 	.byte	0x02, 0x4a
	.zero		1
	.zero		1


	//----- nvinfo : EIATTR_SYSCALL_OFFSETS
	.align		4
        /*0060*/ 	.byte	0x04, 0x46
        /*0062*/ 	.short	(.L_4815 - .L_4814)


	//   ....[0]....
.L_4814:
        /*0064*/ 	.word	0x00000170


	//----- nvinfo : EIATTR_EXIT_INSTR_OFFSETS
	.align		4
.L_4815:
        /*0068*/ 	.byte	0x04, 0x1c
        /*006a*/ 	.short	(.L_4817 - .L_4816)


	//   ....[0]....
.L_4816:
        /*006c*/ 	.word	0x00000220


	//   ....[1]....
        /*0070*/ 	.word	0x00000a70


	//   ....[2]....
        /*0074*/ 	.word	0x000017c0


	//----- nvinfo : EIATTR_CRS_STACK_SIZE
	.align		4
.L_4817:
        /*0078*/ 	.byte	0x04, 0x1e
        /*007a*/ 	.short	(.L_4819 - .L_4818)
.L_4818:
        /*007c*/ 	.word	0x00000000


	//----- nvinfo : EIATTR_CBANK_PARAM_SIZE
	.align		4
.L_4819:
        /*0080*/ 	.byte	0x03, 0x19
        /*0082*/ 	.short	0x0030


	//----- nvinfo : EIATTR_PARAM_CBANK
	.align		4
        /*0084*/ 	.byte	0x04, 0x0a
        /*0086*/ 	.short	(.L_4821 - .L_4820)
	.align		4
.L_4820:
        /*0088*/ 	.word	index@(.nv.constant0._ZN7oneflow4cuda7softmax15SoftmaxWarpImplI10SimpleLoadI6__halffE11SimpleStoreIS4_fEfLi1ELi1ELi1ELi1ELb0ELNS1_9AlgorithmE0EEEvT_T0_ll)
        /*008c*/ 	.short	0x0380
        /*008e*/ 	.short	0x0030


	//----- nvinfo : EIATTR_SW_WAR
	.align		4
.L_4821:
        /*0090*/ 	.byte	0x04, 0x36
        /*0092*/ 	.short	(.L_4823 - .L_4822)
.L_4822:
        /*0094*/ 	.word	0x00000008
.L_4823:


//--------------------- .nv.info._ZN7oneflow4cuda7softmax15SoftmaxWarpImplI10SimpleLoadI6__halffE11SimpleStoreIS4_fEfLi1ELi1ELi1ELi2ELb1ELNS1_9AlgorithmE0EEEvT_T0_ll --------------------------
	.section	.nv.info._ZN7oneflow4cuda7softmax15SoftmaxWarpImplI10SimpleLoadI6__halffE11SimpleStoreIS4_fEfLi1ELi1ELi1ELi2ELb1ELNS1_9AlgorithmE0EEEvT_T0_ll,"",@"SHT_CUDA_INFO"
	.sectionflags	@""
	.align	4


	//----- nvinfo : EIATTR_CUDA_API_VERSION
	.align		4
        /*0000*/ 	.byte	0x04, 0x37
        /*0002*/ 	.short	(.L_4825 - .L_4824)
.L_4824:
        /*0004*/ 	.word	0x00000082


	//----- nvinfo : EIATTR_KPARAM_INFO
	.align		4
.L_4825:
        /*0008*/ 	.byte	0x04, 0x17
        /*000a*/ 	.short	(.L_4827 - .L_4826)
.L_4826:
        /*000c*/ 	.word	0x00000000
        /*0010*/ 	.short	0x0003
        /*0012*/ 	.short	0x0028
        /*0014*/ 	.byte	0x00, 0xf0, 0x21, 0x00


	//----- nvinfo : EIATTR_KPARAM_INFO
	.align		4
.L_4827:
        /*0018*/ 	.byte	0x04, 0x17
        /*001a*/ 	.short	(.L_4829 - .L_4828)
.L_4828:
        /*001c*/ 	.word	0x00000000
        /*0020*/ 	.short	0x0002
        /*0022*/ 	.short	0x0020
        /*0024*/ 	.byte	0x00, 0xf0, 0x21, 0x00


	//----- nvinfo : EIATTR_KPARAM_INFO
	.align		4
.L_4829:
        /*0028*/ 	.byte	0x04, 0x17
        /*002a*/ 	.short	(.L_4831 - .L_4830)
.L_4830:
        /*002c*/ 	.word	0x00000000
        /*0030*/ 	.short	0x0001
        /*0032*/ 	.short	0x0010
        /*0034*/ 	.byte	0x00, 0xf0, 0x41, 0x00


	//----- nvinfo : EIATTR_KPARAM_INFO
	.align		4
.L_4831:
        /*0038*/ 	.byte	0x04, 0x17
        /*003a*/ 	.short	(.L_4833 - .L_4832)
.L_4832:
        /*003c*/ 	.word	0x00000000
        /*0040*/ 	.short	0x0000
        /*0042*/ 	.short	0x0000
        /*0044*/ 	.byte	0x00, 0xf0, 0x41, 0x00


	//----- nvinfo : EIATTR_SPARSE_MMA_MASK
	.align		4
.L_4833:
        /*0048*/ 	.byte	0x03, 0x50
        /*004a*/ 	.short	0x0000


	//----- nvinfo : EIATTR_MAXREG_COUNT
	.align		4
        /*004c*/ 	.byte	0x03, 0x1b
        /*004e*/ 	.short	0x00ff


	//----- nvinfo : EIATTR_EXTERNS
	.align		4
        /*0050*/ 	.byte	0x04, 0x0f
        /*0052*/ 	.short	(.L_4835 - .L_4834)


	//   ....[0]....
	.align		4
.L_4834:
        /*0054*/ 	.word	index@(__assertfail)


	//----- nvinfo : EIATTR_MERCURY_ISA_VERSION
	.align		4
.L_4835:
        /*0058*/ 	.byte	0x03, 0x5f
        /*005a*/ 	.short	0x0101


	//----- nvinfo : EIATTR_VRC_CTA_INIT_COUNT
	.align		4
        /*005c*/ 	.byte	0x02, 0x4a
	.zero		1
	.zero		1


	//----- nvinfo : EIATTR_SYSCALL_OFFSETS
	.align		4
        /*0060*/ 	.byte	0x04, 0x46
        /*0062*/ 	.short	(.L_4837 - .L_4836)


	//   ....[0]....
.L_4836:
        /*0064*/ 	.word	0x00000170


	//----- nvinfo : EIATTR_EXIT_INSTR_OFFSETS
	.align		4
.L_4837:
        /*0068*/ 	.byte	0x04, 0x1c
        /*006a*/ 	.short	(.L_4839 - .L_4838)


	//   ....[0]....
.L_4838:
        /*006c*/ 	.word	0x00000230


	//   ....[1]....
        /*0070*/ 	.word	0x00000d50


	//   ....[2]....
        /*0074*/ 	.word	0x00001c50


	//----- nvinfo : EIATTR_CRS_STACK_SIZE
	.align		4
.L_4839:
        /*0078*/ 	.byte	0x04, 0x1e
        /*007a*/ 	.short	(.L_4841 - .L_4840)
.L_4840:
        /*007c*/ 	.word	0x00000000


	//----- nvinfo : EIATTR_CBANK_PARAM_SIZE
	.align		4
.L_4841:
        /*0080*/ 	.byte	0x03, 0x19
        /*0082*/ 	.short	0x0030


	//----- nvinfo : EIATTR_PARAM_CBANK
	.align		4
        /*0084*/ 	.byte	0x04, 0x0a
        /*0086*/ 	.short	(.L_4843 - .L_4842)
	.align		4
.L_4842:
        /*0088*/ 	.word	index@(.nv.constant0._ZN7oneflow4cuda7softmax15SoftmaxWarpImplI10SimpleLoadI6__halffE11SimpleStoreIS4_fEfLi1ELi1ELi1ELi2ELb1ELNS1_9AlgorithmE0EEEvT_T0_ll)
        /*008c*/ 	.short	0x0380
        /*008e*/ 	.short	0x0030


	//----- nvinfo : EIATTR_SW_WAR
	.align		4
.L_4843:
        /*0090*/ 	.byte	0x04, 0x36
        /*0092*/ 	.short	(.L_4845 - .L_4844)
.L_4844:
        /*0094*/ 	.word	0x00000008
.L_4845:


//--------------------- .nv.info._ZN7oneflow4cuda7softmax15SoftmaxWarpImplI10SimpleLoadI6__halffE11SimpleStoreIS4_fEfLi1ELi1ELi1ELi2ELb0ELNS1_9AlgorithmE0EEEvT_T0_ll --------------------------
	.section	.nv.info._ZN7oneflow4cuda7softmax15SoftmaxWarpImplI10SimpleLoadI6__halffE11SimpleStoreIS4_fEfLi1ELi1ELi1ELi2ELb0ELNS1_9AlgorithmE0EEEvT_T0_ll,"",@"SHT_CUDA_INFO"
	.sectionflags	@""
	.align	4


	//----- nvinfo : EIATTR_CUDA_API_VERSION
	.align		4
        /*0000*/ 	.byte	0x04, 0x37
        /*0002*/ 	.short	(.L_4847 - .L_4846)
.L_4846:
        /*0004*/ 	.word	0x00000082


	//----- nvinfo : EIATTR_KPARAM_INFO
	.align		4
.L_4847:
        /*0008*/ 	.byte	0x04, 0x17
        /*000a*/ 	.short	(.L_4849 - .L_4848)
.L_4848:
        /*000c*/ 	.word	0x00000000
        /*0010*/ 	.short	0x0003
        /*0012*/ 	.short	0x0028
        /*0014*/ 	.byte	0x00, 0xf0, 0x21, 0x00


	//----- nvinfo : EIATTR_KPARAM_INFO
	.align		4
.L_4849:
        /*0018*/ 	.byte	0x04, 0x17
        /*001a*/ 	.short	(.L_4851 - .L_4850)
.L_4850:
        /*001c*/ 	.word	0x00000000
        /*0020*/ 	.short	0x0002
        /*0022*/ 	.short	0x0020
        /*0024*/ 	.byte	0x00, 0xf0, 0x21, 0x00


	//----- nvinfo : EIATTR_KPARAM_INFO
	.align		4
.L_4851:
        /*0028*/ 	.byte	0x04, 0x17
        /*002a*/ 	.short	(.L_4853 - .L_4852)
.L_4852:
        /*002c*/ 	.word	0x00000000
        /*0030*/ 	.short	0x0001
        /*0032*/ 	.short	0x0010
        /*0034*/ 	.byte	0x00, 0xf0, 0x41, 0x00


	//----- nvinfo : EIATTR_KPARAM_INFO
	.align		4
.L_4853:
        /*0038*/ 	.byte	0x04, 0x17
        /*003a*/ 	.short	(.L_4855 - .L_4854)
.L_4854:
        /*003c*/ 	.word	0x00000000
        /*0040*/ 	.short	0x0000
        /*0042*/ 	.short	0x0000
        /*0044*/ 	.byte	0x00, 0xf0, 0x41, 0x00


	//----- nvinfo : EIATTR_SPARSE_MMA_MASK
	.align		4
.L_4855:
        /*0048*/ 	.byte	0x03, 0x50
        /*004a*/ 	.short	0x0000


	//----- nvinfo : EIATTR_MAXREG_COUNT
	.align		4
        /*004c*/ 	.byte	0x03, 0x1b
        /*004e*/ 	.short	0x00ff


	//----- nvinfo : EIATTR_EXTERNS
	.align		4
        /*0050*/ 	.byte	0x04, 0x0f
        /*0052*/ 	.short	(.L_4857 - .L_4856)


	//   ....[0]....
	.align		4
.L_4856:
        /*0054*/ 	.word	index@(__assertfail)


	//----- nvinfo : EIATTR_MERCURY_ISA_VERSION
	.align		4
.L_4857:
        /*0058*/ 	.byte	0x03, 0x5f
        /*005a*/ 	.short	0x0101


	//----- nvinfo : EIATTR_VRC_CTA_INIT_COUNT
	.align		4
        /*005c*/ 	.byte	0x02, 0x4a
	.zero		1
	.zero		1


	//----- nvinfo : EIATTR_SYSCALL_OFFSETS
	.align		4
        /*0060*/ 	.byte	0x04, 0x46
        /*0062*/ 	.short	(.L_4859 - .L_4858)


	//   ....[0]....
.L_4858:
        /*0064*/ 	.word	0x00000140


	//----- nvinfo : EIATTR_EXIT_INSTR_OFFSETS
	.align		4
.L_4859:
        /*0068*/ 	.byte	0x04, 0x1c
        /*006a*/ 	.short	(.L_4861 - .L_4860)


	//   ....[0]....
.L_4860:
        /*006c*/ 	.word	0x00000200


	//   ....[1]....
        /*0070*/ 	.word	0x00000b80


	//   ....[2]....
        /*0074*/ 	.word	0x00001800


	//----- nvinfo : EIATTR_CRS_STACK_SIZE
	.align		4
.L_4861:
        /*0078*/ 	.byte	0x04, 0x1e
        /*007a*/ 	.short	(.L_4863 - .L_4862)
.L_4862:
        /*007c*/ 	.word	0x00000000


	//----- nvinfo : EIATTR_CBANK_PARAM_SIZE
	.align		4
.L_4863:
        /*0080*/ 	.byte	0x03, 0x19
        /*0082*/ 	.short	0x0030


	//----- nvinfo : EIATTR_PARAM_CBANK
	.align		4
        /*0084*/ 	.byte	0x04, 0x0a
        /*0086*/ 	.short	(.L_4865 - .L_4864)
	.align		4
.L_4864:
        /*0088*/ 	.word	index@(.nv.constant0._ZN7oneflow4cuda7softmax15SoftmaxWarpImplI10SimpleLoadI6__halffE11SimpleStoreIS4_fEfLi1ELi1ELi1ELi2ELb0ELNS1_9AlgorithmE0EEEvT_T0_ll)
        /*008c*/ 	.short	0x0380
        /*008e*/ 	.short	0x0030


	//----- nvinfo : EIATTR_SW_WAR
	.align		4
.L_4865:
        /*0090*/ 	.byte	0x04, 0x36
        /*0092*/ 	.short	(.L_4867 - .L_4866)
.L_4866:
        /*0094*/ 	.word	0x00000008
.L_4867:


//--------------------- .nv.info._ZN7oneflow4cuda7softmax15SoftmaxWarpImplI10SimpleLoadI6__halffE11SimpleStoreIS4_fEfLi2ELi32ELi32ELi1ELb1ELNS1_9AlgorithmE0EEEvT_T0_ll --------------------------
	.section	.nv.info._ZN7oneflow4cuda7softmax15SoftmaxWarpImplI10SimpleLoadI6__halffE11SimpleStoreIS4_fEfLi2ELi32ELi32ELi1ELb1ELNS1_9AlgorithmE0EEEvT_T0_ll,"",@"SHT_CUDA_INFO"
	.sectionflags	@""
	.align	4


	//----- nvinfo : EIATTR_CUDA_API_VERSION
	.align		4
        /*0000*/ 	.byte	0x04, 0x37
        /*0002*/ 	.short	(.L_4869 - .L_4868)
.L_4868:
        /*0004*/ 	.word	0x00000082


	//----- nvinfo : EIATTR_KPARAM_INFO
	.align		4
.L_4869:
        /*0008*/ 	.byte	0x04, 0x17
        /*000a*/ 	.short	(.L_4871 - .L_4870)
.L_4870:
        /*000c*/ 	.word	0x00000000
        /*0010*/ 	.short	0x0003
        /*0012*/ 	.short	0x0028
        /*0014*/ 	.byte	0x00, 0xf0, 0x21, 0x00


	//----- nvinfo : EIATTR_KPARAM_INFO
	.align		4
.L_4871:
        /*0018*/ 	.byte	0x04, 0x17
        /*001a*/ 	.short	(.L_4873 - .L_4872)
.L_4872:
        /*001c*/ 	.word	0x00000000
        /*0020*/ 	.short	0x0002
        /*0022*/ 	.short	0x0020
        /*0024*/ 	.byte	0x00, 0xf0, 0x21, 0x00


	//----- nvinfo : EIATTR_KPARAM_INFO
	.align		4
.L_4873:
        /*0028*/ 	.byte	0x04, 0x17
        /*002a*/ 	.short	(.L_4875 - .L_4874)
.L_4874:
        /*002c*/ 	.word	0x00000000
        /*0030*/ 	.short	0x0001
        /*0032*/ 	.short	0x0010
        /*0034*/ 	.byte	0x00, 0xf0, 0x41, 0x00


	//----- nvinfo : EIATTR_KPARAM_INFO
	.align		4
.L_4875:
        /*0038*/ 	.byte	0x04, 0x17
        /*003a*/ 	.short	(.L_4877 - .L_4876)
.L_4876:
        /*003c*/ 	.word	0x00000000
        /*0040*/ 	.short	0x0000
        /*0042*/ 	.short	0x0000
        /*0044*/ 	.byte	0x00, 0xf0, 0x41, 0x00


	//----- nvinfo : EIATTR_SPARSE_MMA_MASK
	.align		4
.L_4877:
        /*0048*/ 	.byte	0x03, 0x50
        /*004a*/ 	.short	0x0000


	//----- nvinfo : EIATTR_MAXREG_COUNT
	.align		4
        /*004c*/ 	.byte	0x03, 0x1b
        /*004e*/ 	.short	0x00ff


	//----- nvinfo : EIATTR_EXTERNS
	.align		4
        /*0050*/ 	.byte	0x04, 0x0f
        /*0052*/ 	.short	(.L_4879 - .L_4878)


	//   ....[0]....
	.align		4
.L_4878:
        /*0054*/ 	.word	index@(__assertfail)


	//----- nvinfo : EIATTR_MERCURY_ISA_VERSION
	.align		4
.L_4879:
        /*0058*/ 	.byte	0x03, 0x5f
        /*005a*/ 	.short	0x0101


	//----- nvinfo : EIATTR_COOP_GROUP_MASK_REGIDS
	.align		4
        /*005c*/ 	.byte	0x04, 0x29
        /*005e*/ 	.short	(.L_4881 - .L_4880)


	//   ....[0]....
.L_4880:
        /*0060*/ 	.word	0xffffffff


	//   ....[1]....
        /*0064*/ 	.word	0xffffffff


	//   ....[2]....
        /*0068*/ 	.word	0xffffffff


	//   ....[3]....
        /*006c*/ 	.word	0xffffffff


	//   ....[4]....
        /*0070*/ 	.word	0xffffffff


	//   ....[5]....
        /*0074*/ 	.word	0xffffffff


	//   ....[6]....
        /*0078*/ 	.word	0xffffffff


	//   ....[7]....
        /*007c*/ 	.word	0xffffffff


	//   ....[8]....
        /*0080*/ 	.word	0xffffffff


	//   ....[9]....
        /*0084*/ 	.word	0xffffffff


	//   ....[10]....
        /*0088*/ 	.word	0x0500000f


	//   ....[11]....
        /*008c*/ 	.word	0x0500000f


	//   ....[12]....
        /*0090*/ 	.word	0x0500000f


	//   ....[13]....
        /*0094*/ 	.word	0x0500000f


	//   ....[14]....
        /*0098*/ 	.word	0x0500000f


	//   ....[15]....
        /*009c*/ 	.word	0x0500000f


	//   ....[16]....
        /*00a0*/ 	.word	0x0500000f


	//   ....[17]....
        /*00a4*/ 	.word	0x0500000f


	//   ....[18]....
        /*00a8*/ 	.word	0x0500000f


	//   ....[19]....
        /*00ac*/ 	.word	0x0500000f


	//----- nvinfo : EIATTR_COOP_GROUP_INSTR_OFFSETS
	.align		4
.L_4881:
        /*00b0*/ 	.byte	0x04, 0x28
        /*00b2*/ 	.short	(.L_4883 - .L_4882)


	//   ....[0]....
.L_4882:
        /*00b4*/ 	.word	0x00001120


	//   ....[1]....
        /*00b8*/ 	.word	0x00001160


	//   ....[2]....
        /*00bc*/ 	.word	0x00001180


	//   ....[3]....
        /*00c0*/ 	.word	0x000011a0


	//   ....[4]....
        /*00c4*/ 	.word	0x000011c0


	//   ....[5]....
        /*00c8*/ 	.word	0x000025e0


	//   ....[6]....
        /*00cc*/ 	.word	0x00002600


	//   ....[7]....
        /*00d0*/ 	.word	0x00002620


	//   ....[8]....
        /*00d4*/ 	.word	0x00002640


	//   ....[9]....
        /*00d8*/ 	.word	0x00002660


	//   ....[10]....
        /*00dc*/ 	.word	0x00004f90


	//   ....[11]....
        /*00e0*/ 	.word	0x00005020


	//   ....[12]....
        /*00e4*/ 	.word	0x00005080


	//   ....[13]....
        /*00e8*/ 	.word	0x000050e0


	//   ....[14]....
        /*00ec*/ 	.word	0x00005140


	//   ....[15]....
        /*00f0*/ 	.word	0x000065c0


	//   ....[16]....
        /*00f4*/ 	.word	0x00006620


	//   ....[17]....
        /*00f8*/ 	.word	0x00006680


	//   ....[18]....
        /*00fc*/ 	.word	0x000066e0


	//   ....[19]....
        /*0100*/ 	.word	0x00006740


	//----- nvinfo : EIATTR_VRC_CTA_INIT_COUNT
	.align		4
.L_4883:
        /*0104*/ 	.byte	0x02, 0x4a
	.zero		1
	.zero		1


	//----- nvinfo : EIATTR_SYSCALL_OFFSETS
	.align		4
        /*0108*/ 	.byte	0x04, 0x46
        /*010a*/ 	.short	(.L_4885 - .L_4884)


	//   ....[0]....
.L_4884:
        /*010c*/ 	.word	0x00000180


	//----- nvinfo : EIATTR_EXIT_INSTR_OFFSETS
	.align		4
.L_4885:
        /*0110*/ 	.byte	0x04, 0x1c
        /*0112*/ 	.short	(.L_4887 - .L_4886)


	//   ....[0]....
.L_4886:
        /*0114*/ 	.word	0x00000230


	//   ....[1]....
        /*0118*/ 	.word	0x00004f30


	//----- nvinfo : EIATTR_CRS_STACK_SIZE
	.align		4
.L_4887:
        /*011c*/ 	.byte	0x04, 0x1e
        /*011e*/ 	.short	(.L_4889 - .L_4888)
.L_4888:
        /*0120*/ 	.word	0x00000000


	//----- nvinfo : EIATTR_CBANK_PARAM_SIZE
	.align		4
.L_4889:
        /*0124*/ 	.byte	0x03, 0x19
        /*0126*/ 	.short	0x0030


	//----- nvinfo : EIATTR_PARAM_CBANK
	.align		4
        /*0128*/ 	.byte	0x04, 0x0a
        /*012a*/ 	.short	(.L_4891 - .L_4890)
	.align		4
.L_4890:
        /*012c*/ 	.word	index@(.nv.constant0._ZN7oneflow4cuda7softmax15SoftmaxWarpImplI10SimpleLoadI6__halffE11SimpleStoreIS4_fEfLi2ELi32ELi32ELi1ELb1ELNS1_9AlgorithmE0EEEvT_T0_ll)
        /*0130*/ 	.short	0x0380
        /*0132*/ 	.short	0x0030


	//----- nvinfo : EIATTR_SW_WAR
	.align		4
.L_4891:
        /*0134*/ 	.byte	0x04, 0x36
        /*0136*/ 	.short	(.L_4893 - .L_4892)
.L_4892:
        /*0138*/ 	.word	0x00000008
.L_4893:


//--------------------- .nv.info._ZN7oneflow4cuda7softmax15SoftmaxWarpImplI10SimpleLoadI6__halffE11SimpleStoreIS4_fEfLi2ELi32ELi32ELi1ELb0ELNS1_9AlgorithmE0EEEvT_T0_ll --------------------------
	.section	.nv.info._ZN7oneflow4cuda7softmax15SoftmaxWarpImplI10SimpleLoadI6__halffE11SimpleStoreIS4_fEfLi2ELi32ELi32ELi1ELb0ELNS1_9AlgorithmE0EEEvT_T0_ll,"",@"SHT_CUDA_INFO"
	.sectionflags	@""
	.align	4


	//----- nvinfo : EIATTR_CUDA_API_VERSION
	.align		4
        /*0000*/ 	.byte	0x04, 0x37
        /*0002*/ 	.short	(.L_4895 - .L_4894)
.L_4894:
        /*0004*/ 	.word	0x00000082


	//----- nvinfo : EIATTR_KPARAM_INFO
	.align		4
.L_4895:
        /*0008*/ 	.byte	0x04, 0x17
        /*000a*/ 	.short	(.L_4897 - .L_4896)
.L_4896:
        /*000c*/ 	.word	0x00000000
        /*0010*/ 	.short	0x0003
        /*0012*/ 	.short	0x0028
        /*0014*/ 	.byte	0x00, 0xf0, 0x21, 0x00


	//----- nvinfo : EIATTR_KPARAM_INFO
	.align		4
.L_4897:
        /*0018*/ 	.byte	0x04, 0x17
        /*001a*/ 	.short	(.L_4899 - .L_4898)
.L_4898:
        /*001c*/ 	.word	0x00000000
        /*0020*/ 	.short	0x0002
        /*0022*/ 	.short	0x0020
        /*0024*/ 	.byte	0x00, 0xf0, 0x21, 0x00


	//----- nvinfo : EIATTR_KPARAM_INFO
	.align		4
.L_4899:
        /*0028*/ 	.byte	0x04, 0x17
        /*002a*/ 	.short	(.L_4901 - .L_4900)
.L_4900:
        /*002c*/ 	.word	0x00000000
        /*0030*/ 	.short	0x0001
        /*0032*/ 	.short	0x0010
        /*0034*/ 	.byte	0x00, 0xf0, 0x41, 0x00


	//----- nvinfo : EIATTR_KPARAM_INFO
	.align		4
.L_4901:
        /*0038*/ 	.byte	0x04, 0x17
        /*003a*/ 	.short	(.L_4903 - .L_4902)
.L_4902:
        /*003c*/ 	.word	0x00000000
        /*0040*/ 	.short	0x0000
        /*0042*/ 	.short	0x0000
        /*0044*/ 	.byte	0x00, 0xf0, 0x41, 0x00


	//----- nvinfo : EIATTR_SPARSE_MMA_MASK
	.align		4
.L_4903:
        /*0048*/ 	.byte	0x03, 0x50
        /*004a*/ 	.short	0x0000


	//----- nvinfo : EIATTR_MAXREG_COUNT
	.align		4
        /*004c*/ 	.byte	0x03, 0x1b
        /*004e*/ 	.short	0x00ff


	//----- nvinfo : EIATTR_EXTERNS
	.align		4
        /*0050*/ 	.byte	0x04, 0x0f
        /*0052*/ 	.short	(.L_4905 - .L_4904)


	//   ....[0]....
	.align		4
.L_4904:
        /*0054*/ 	.word	index@(__assertfail)


	//----- nvinfo : EIATTR_MERCURY_ISA_VERSION
	.align		4
.L_4905:
        /*0058*/ 	.byte	0x03, 0x5f
        /*005a*/ 	.short	0x0101


	//----- nvinfo : EIATTR_COOP_GROUP_MASK_REGIDS
	.align		4
        /*005c*/ 	.byte	0x04, 0x29
        /*005e*/ 	.short	(.L_4907 - .L_4906)


	//   ....[0]....
.L_4906:
        /*0060*/ 	.word	0xffffffff


	//   ....[1]....
        /*0064*/ 	.word	0xffffffff


	//   ....[2]....
        /*0068*/ 	.word	0xffffffff


	//   ....[3]....
        /*006c*/ 	.word	0xffffffff


	//   ....[4]....
        /*0070*/ 	.word	0xffffffff


	//   ....[5]....
        /*0074*/ 	.word	0xffffffff


	//   ....[6]....
        /*0078*/ 	.word	0xffffffff


	//   ....[7]....
        /*007c*/ 	.word	0xffffffff


	//   ....[8]....
        /*0080*/ 	.word	0xffffffff


	//   ....[9]....
        /*0084*/ 	.word	0xffffffff


	//   ....[10]....
        /*0088*/ 	.word	0x0500000f


	//   ....[11]....
        /*008c*/ 	.word	0x0500000f


	//   ....[12]....
        /*0090*/ 	.word	0x0500000f


	//   ....[13]....
        /*0094*/ 	.word	0x0500000f


	//   ....[14]....
        /*0098*/ 	.word	0x0500000f


	//   ....[15]....
        /*009c*/ 	.word	0x0500000f


	//   ....[16]....
        /*00a0*/ 	.word	0x0500000f


	//   ....[17]....
        /*00a4*/ 	.word	0x0500000f


	//   ....[18]....
        /*00a8*/ 	.word	0x0500000f


	//   ....[19]....
        /*00ac*/ 	.word	0x0500000f


	//----- nvinfo : EIATTR_COOP_GROUP_INSTR_OFFSETS
	.align		4
.L_4907:
        /*00b0*/ 	.byte	0x04, 0x28
        /*00b2*/ 	.short	(.L_4909 - .L_4908)


	//   ....[0]....
.L_4908:
        /*00b4*/ 	.word	0x00000900


	//   ....[1]....
        /*00b8*/ 	.word	0x00000940


	//   ....[2]....
        /*00bc*/ 	.word	0x00000960


	//   ....[3]....
        /*00c0*/ 	.word	0x00000980


	//   ....[4]....
        /*00c4*/ 	.word	0x000009a0


	//   ....[5]....
        /*00c8*/ 	.word	0x00001dc0


	//   ....[6]....
        /*00cc*/ 	.word	0x00001de0


	//   ....[7]....
        /*00d0*/ 	.word	0x00001e00


	//   ....[8]....
        /*00d4*/ 	.word	0x00001e20


	//   ....[9]....
        /*00d8*/ 	.word	0x00001e40


	//   ....[10]....
        /*00dc*/ 	.word	0x00004230


	//   ....[11]....
        /*00e0*/ 	.word	0x000042c0


	//   ....[12]....
        /*00e4*/ 	.word	0x00004320


	//   ....[13]....
        /*00e8*/ 	.word	0x00004380


	//   ....[14]....
        /*00ec*/ 	.word	0x000043e0


	//   ....[15]....
        /*00f0*/ 	.word	0x00005860


	//   ....[16]....
        /*00f4*/ 	.word	0x000058c0


	//   ....[17]....
        /*00f8*/ 	.word	0x00005920


	//   ....[18]....
        /*00fc*/ 	.word	0x00005980


	//   ....[19]....
        /*0100*/ 	.word	0x000059e0


	//----- nvinfo : EIATTR_VRC_CTA_INIT_COUNT
	.align		4
.L_4909:
        /*0104*/ 	.byte	0x02, 0x4a
	.zero		1
	.zero		1


	//----- nvinfo : EIATTR_SYSCALL_OFFSETS
	.align		4
        /*0108*/ 	.byte	0x04, 0x46
        /*010a*/ 	.short	(.L_4911 - .L_4910)


	//   ....[0]....
.L_4910:
        /*010c*/ 	.word	0x00000170


	//----- nvinfo : EIATTR_EXIT_INSTR_OFFSETS
	.align		4
.L_4911:
        /*0110*/ 	.byte	0x04, 0x1c
        /*0112*/ 	.short	(.L_4913 - .L_4912)


	//   ....[0]....
.L_4912:
        /*0114*/ 	.word	0x00000220


	//   ....[1]....
        /*0118*/ 	.word	0x000041d0


	//----- nvinfo : EIATTR_CRS_STACK_SIZE
	.align		4
.L_4913:
        /*011c*/ 	.byte	0x04, 0x1e
        /*011e*/ 	.short	(.L_4915 - .L_4914)
.L_4914:
        /*0120*/ 	.word	0x00000000


	//----- nvinfo : EIATTR_CBANK_PARAM_SIZE
	.align		4
.L_4915:
        /*0124*/ 	.byte	0x03, 0x19
        /*0126*/ 	.short	0x0030


	//----- nvinfo : EIATTR_PARAM_CBANK
	.align		4
        /*0128*/ 	.byte	0x04, 0x0a
        /*012a*/ 	.short	(.L_4917 - .L_4916)
	.align		4
.L_4916:
        /*012c*/ 	.word	index@(.nv.constant0._ZN7oneflow4cuda7softmax15SoftmaxWarpImplI10SimpleLoadI6__halffE11SimpleStoreIS4_fEfLi2ELi32ELi32ELi1ELb0ELNS1_9AlgorithmE0EEEvT_T0_ll)
        /*0130*/ 	.short	0x0380
        /*0132*/ 	.short	0x0030


	//----- nvinfo : EIATTR_SW_WAR
	.align		4
.L_4917:
        /*0134*/ 	.byte	0x04, 0x36
        /*0136*/ 	.short	(.L_4919 - .L_4918)
.L_4918:
        /*0138*/ 	.word	0x00000008
.L_4919:


//--------------------- .nv.info._ZN7oneflow4cuda7softmax15SoftmaxWarpImplI10SimpleLoadI6__halffE11SimpleStoreIS4_fEfLi2ELi30ELi32ELi1ELb1ELNS1_9AlgorithmE0EEEvT_T0_ll --------------------------
	.section	.nv.info._ZN7oneflow4cuda7softmax15SoftmaxWarpImplI10SimpleLoadI6__halffE11SimpleStoreIS4_fEfLi2ELi30ELi32ELi1ELb1ELNS1_9AlgorithmE0EEEvT_T0_ll,"",@"SHT_CUDA_INFO"
	.sectionflags	@""
	.align	4


	//----- nvinfo : EIATTR_CUDA_API_VERSION
	.align		4
        /*0000*/ 	.byte	0x04, 0x37
        /*0002*/ 	.short	(.L_4921 - .L_4920)
.L_4920:
        /*0004*/ 	.word	0x00000082


	//----- nvinfo : EIATTR_KPARAM_INFO
	.align		4
.L_4921:
        /*0008*/ 	.byte	0x04, 0x17
        /*000a*/ 	.short	(.L_4923 - .L_4922)
.L_4922:
        /*000c*/ 	.word	0x00000000
        /*0010*/ 	.short	0x0003
        /*0012*/ 	.short	0x0028
        /*0014*/ 	.byte	0x00, 0xf0, 0x21, 0x00


	//----- nvinfo : EIATTR_KPARAM_INFO
	.align		4
.L_4923:
        /*0018*/ 	.byte	0x04, 0x17
        /*001a*/ 	.short	(.L_4925 - .L_4924)
.L_4924:
        /*001c*/ 	.word	0x00000000
        /*0020*/ 	.short	0x0002
        /*0022*/ 	.short	0x0020
        /*0024*/ 	.byte	0x00, 0xf0, 0x21, 0x00


	//----- nvinfo : EIATTR_KPARAM_INFO
	.align		4
.L_4925:
        /*0028*/ 	.byte	0x04, 0x17
        /*002a*/ 	.short	(.L_4927 - .L_4926)
.L_4926:
        /*002c*/ 	.word	0x00000000
        /*0030*/ 	.short	0x0001
        /*0032*/ 	.short	0x0010
        /*0034*/ 	.byte	0x00, 0xf0, 0x41, 0x00


	//----- nvinfo : EIATTR_KPARAM_INFO
	.align		4
.L_4927:
        /*0038*/ 	.byte	0x04, 0x17
        /*003a*/ 	.short	(.L_4929 - .L_4928)
.L_4928:
        /*003c*/ 	.word	0x00000000
        /*0040*/ 	.short	0x0000
        /*0042*/ 	.short	0x0000
        /*0044*/ 	.byte	0x00, 0xf0, 0x41, 0x00


	//----- nvinfo : EIATTR_SPARSE_MMA_MASK
	.align		4
.L_4929:
        /*0048*/ 	.byte	0x03, 0x50
        /*004a*/ 	.short	0x0000


	//----- nvinfo : EIATTR_MAXREG_COUNT
	.align		4
        /*004c*/ 	.byte	0x03, 0x1b
        /*004e*/ 	.short	0x00ff


	//----- nvinfo : EIATTR_EXTERNS
	.align		4
        /*0050*/ 	.byte	0x04, 0x0f
        /*0052*/ 	.short	(.L_4931 - .L_4930)


	//   ....[0]....
	.align		4
.L_4930:
        /*0054*/ 	.word	index@(__assertfail)


	//----- nvinfo : EIATTR_MERCURY_ISA_VERSION
	.align		4
.L_4931:
        /*0058*/ 	.byte	0x03, 0x5f
        /*005a*/ 	.short	0x0101


	//----- nvinfo : EIATTR_COOP_GROUP_MASK_REGIDS
	.align		4
        /*005c*/ 	.byte	0x04, 0x29
        /*005e*/ 	.short	(.L_4933 - .L_4932)


	//   ....[0]....
.L_4932:
        /*0060*/ 	.word	0xffffffff


	//   ....[1]....
        /*0064*/ 	.word	0xffffffff


	//   ....[2]....
        /*0068*/ 	.word	0xffffffff


	//   ....[3]....
        /*006c*/ 	.word	0xffffffff


	//   ....[4]....
        /*0070*/ 	.word	0xffffffff


	//   ....[5]....
        /*0074*/ 	.word	0xffffffff


	//   ....[6]....
        /*0078*/ 	.word	0xffffffff


	//   ....[7]....
        /*007c*/ 	.word	0xffffffff


	//   ....[8]....
        /*0080*/ 	.word	0xffffffff


	//   ....[9]....
        /*0084*/ 	.word	0xffffffff


	//   ....[10]....
        /*0088*/ 	.word	0x0500000f


	//   ....[11]....
        /*008c*/ 	.word	0x0500000f


	//   ....[12]....
        /*0090*/ 	.word	0x0500000f


	//   ....[13]....
        /*0094*/ 	.word	0x0500000f


	//   ....[14]....
        /*0098*/ 	.word	0x0500000f


	//   ....[15]....
        /*009c*/ 	.word	0x0500000f


	//   ....[16]....
        /*00a0*/ 	.word	0x0500000f


	//   ....[17]....
        /*00a4*/ 	.word	0x0500000f


	//   ....[18]....
        /*00a8*/ 	.word	0x0500000f


	//   ....[19]....
        /*00ac*/ 	.word	0x0500000f


	//----- nvinfo : EIATTR_COOP_GROUP_INSTR_OFFSETS
	.align		4
.L_4933:
        /*00b0*/ 	.byte	0x04, 0x28
        /*00b2*/ 	.short	(.L_4935 - .L_4934)


	//   ....[0]....
.L_4934:
        /*00b4*/ 	.word	0x00001040


	//   ....[1]....
        /*00b8*/ 	.word	0x00001080


	//   ....[2]....
        /*00bc*/ 	.word	0x000010a0


	//   ....[3]....
        /*00c0*/ 	.word	0x000010c0


	//   ....[4]....
        /*00c4*/ 	.word	0x000010e0


	//   ....[5]....
        /*00c8*/ 	.word	0x000023c0


	//   ....[6]....
        /*00cc*/ 	.word	0x000023e0


	//   ....[7]....
        /*00d0*/ 	.word	0x00002400


	//   ....[8]....
        /*00d4*/ 	.word	0x00002420


	//   ....[9]....
        /*00d8*/ 	.word	0x00002440


	//   ....[10]....
        /*00dc*/ 	.word	0x00004ae0


	//   ....[11]....
        /*00e0*/ 	.word	0x00004b80


	//   ....[12]....
        /*00e4*/ 	.word	0x00004be0


	//   ....[13]....
        /*00e8*/ 	.word	0x00004c40


	//   ....[14]....
        /*00ec*/ 	.word	0x00004ca0


	//   ....[15]....
        /*00f0*/ 	.word	0x00005fd0


	//   ....[16]....
        /*00f4*/ 	.word	0x00006030


	//   ....[17]....
        /*00f8*/ 	.word	0x00006090


	//   ....[18]....
        /*00fc*/ 	.word	0x000060f0


	//   ....[19]....
        /*0100*/ 	.word	0x00006150


	//----- nvinfo : EIATTR_VRC_CTA_INIT_COUNT
	.align		4
.L_4935:
        /*0104*/ 	.byte	0x02, 0x4a
	.zero		1
	.zero		1


	//----- nvinfo : EIATTR_SYSCALL_OFFSETS
	.align		4
        /*0108*/ 	.byte	0x04, 0x46
        /*010a*/ 	.short	(.L_4937 - .L_4936)


	//   ....[0]....
.L_4936:
        /*010c*/ 	.word	0x00000180


	//----- nvinfo : EIATTR_EXIT_INSTR_OFFSETS
	.align		4
.L_4937:
        /*0110*/ 	.byte	0x04, 0x1c
        /*0112*/ 	.short	(.L_4939 - .L_4938)


	//   ....[0]....
.L_4938:
        /*0114*/ 	.word	0x00000210


	//   ....[1]....
        /*0118*/ 	.word	0x00004a80


	//----- nvinfo : EIATTR_CRS_STACK_SIZE
	.align		4
.L_4939:
        /*011c*/ 	.byte	0x04, 0x1e
        /*011e*/ 	.short	(.L_4941 - .L_4940)
.L_4940:
        /*0120*/ 	.word	0x00000000


	//----- nvinfo : EIATTR_CBANK_PARAM_SIZE
	.align		4
.L_4941:
        /*0124*/ 	.byte	0x03, 0x19
        /*0126*/ 	.short	0x0030


	//----- nvinfo : EIATTR_PARAM_CBANK
	.align		4
        /*0128*/ 	.byte	0x04, 0x0a
        /*012a*/ 	.short	(.L_4943 - .L_4942)
	.align		4
.L_4942:
        /*012c*/ 	.word	index@(.nv.constant0._ZN7oneflow4cuda7softmax15SoftmaxWarpImplI10SimpleLoadI6__halffE11SimpleStoreIS4_fEfLi2ELi30ELi32ELi1ELb1ELNS1_9AlgorithmE0EEEvT_T0_ll)
        /*0130*/ 	.short	0x0380
        /*0132*/ 	.short	0x0030


	//----- nvinfo : EIATTR_SW_WAR
	.align		4
.L_4943:
        /*0134*/ 	.byte	0x04, 0x36
        /*0136*/ 	.short	(.L_4945 - .L_4944)
.L_4944:
        /*0138*/ 	.word	0x00000008
.L_4945:


//--------------------- .nv.info._ZN7oneflow4cuda7softmax15SoftmaxWarpImplI10SimpleLoadI6__halffE11SimpleStoreIS4_fEfLi2ELi30ELi32ELi1ELb0ELNS1_9AlgorithmE0EEEvT_T0_ll --------------------------
	.section	.nv.info._ZN7oneflow4cuda7softmax15SoftmaxWarpImplI10SimpleLoadI6__halffE11SimpleStoreIS4_fEfLi2ELi30ELi32ELi1ELb0ELNS1_9AlgorithmE0EEEvT_T0_ll,"",@"SHT_CUDA_INFO"
	.sectionflags	@""
	.align	4


	//----- nvinfo : EIATTR_CUDA_API_VERSION
	.align		4
        /*0000*/ 	.byte	0x04, 0x37
        /*0002*/ 	.short	(.L_4947 - .L_4946)
.L_4946:
        /*0004*/ 	.word	0x00000082


	//----- nvinfo : EIATTR_KPARAM_INFO
	.align		4
.L_4947:
        /*0008*/ 	.byte	0x04, 0x17
        /*000a*/ 	.short	(.L_4949 - .L_4948)
.L_4948:
        /*000c*/ 	.word	0x00000000
        /*0010*/ 	.short	0x0003
        /*0012*/ 	.short	0x0028
        /*0014*/ 	.byte	0x00, 0xf0, 0x21, 0x00


	//----- nvinfo : EIATTR_KPARAM_INFO
	.align		4
.L_4949:
        /*0018*/ 	.byte	0x04, 0x17
        /*001a*/ 	.short	(.L_4951 - .L_4950)
.L_4950:
        /*001c*/ 	.word	0x00000000
        /*0020*/ 	.short	0x0002
        /*0022*/ 	.short	0x0020
        /*0024*/ 	.byte	0x00, 0xf0, 0x21, 0x00


	//----- nvinfo : EIATTR_KPARAM_INFO
	.align		4
.L_4951:
        /*0028*/ 	.byte	0x04, 0x17
        /*002a*/ 	.short	(.L_4953 - .L_4952)
.L_4952:
        /*002c*/ 	.word	0x00000000
        /*0030*/ 	.short	0x0001
        /*0032*/ 	.short	0x0010
        /*0034*/ 	.byte	0x00, 0xf0, 0x41, 0x00


	//----- nvinfo : EIATTR_KPARAM_INFO
	.align		4
.L_4953:
        /*0038*/ 	.byte	0x04, 0x17
        /*003a*/ 	.short	(.L_4955 - .L_4954)
.L_4954:
        /*003c*/ 	.word	0x00000000
        /*0040*/ 	.short	0x0000
        /*0042*/ 	.short	0x0000
        /*0044*/ 	.byte	0x00, 0xf0, 0x41, 0x00


	//----- nvinfo : EIATTR_SPARSE_MMA_MASK
	.align		4
.L_4955:
        /*0048*/ 	.byte	0x03, 0x50
        /*004a*/ 	.short	0x0000


	//----- nvinfo : EIATTR_MAXREG_COUNT
	.align		4
        /*004c*/ 	.byte	0x03, 0x1b
        /*004e*/ 	.short	0x00ff


	//----- nvinfo : EIATTR_EXTERNS
	.align		4
        /*0050*/ 	.byte	0x04, 0x0f
        /*0052*/ 	.short	(.L_4957 - .L_4956)


	//   ....[0]....
	.align		4
.L_4956:
        /*0054*/ 	.word	index@(__assertfail)


	//----- nvinfo : EIATTR_MERCURY_ISA_VERSION
	.align		4
.L_4957:
        /*0058*/ 	.byte	0x03, 0x5f
        /*005a*/ 	.short	0x0101


	//----- nvinfo : EIATTR_COOP_GROUP_MASK_REGIDS
	.align		4
        /*005c*/ 	.byte	0x04, 0x29
        /*005e*/ 	.short	(.L_4959 - .L_4958)


	//   ....[0]....
.L_4958:
        /*0060*/ 	.word	0xffffffff


	//   ....[1]....
        /*0064*/ 	.word	0xffffffff


	//   ....[2]....
        /*0068*/ 	.word	0xffffffff


	//   ....[3]....
        /*006c*/ 	.word	0xffffffff


	//   ....[4]....
        /*0070*/ 	.word	0xffffffff


	//   ....[5]....
        /*0074*/ 	.word	0xffffffff


	//   ....[6]....
        /*0078*/ 	.word	0xffffffff


	//   ....[7]....
        /*007c*/ 	.word	0xffffffff


	//   ....[8]....
        /*0080*/ 	.word	0xffffffff


	//   ....[9]....
        /*0084*/ 	.word	0xffffffff


	//   ....[10]....
        /*0088*/ 	.word	0x0500000f


	//   ....[11]....
        /*008c*/ 	.word	0x0500000f


	//   ....[12]....
        /*0090*/ 	.word	0x0500000f


	//   ....[13]....
        /*0094*/ 	.word	0x0500000f


	//   ....[14]....
        /*0098*/ 	.word	0x0500000f


	//   ....[15]....
        /*009c*/ 	.word	0x0500000f


	//   ....[16]....
        /*00a0*/ 	.word	0x0500000f


	//   ....[17]....
        /*00a4*/ 	.word	0x0500000f


	//   ....[18]....
        /*00a8*/ 	.word	0x0500000f


	//   ....[19]....
        /*00ac*/ 	.word	0x0500000f


	//----- nvinfo : EIATTR_COOP_GROUP_INSTR_OFFSETS
	.align		4
.L_4959:
        /*00b0*/ 	.byte	0x04, 0x28
        /*00b2*/ 	.short	(.L_4961 - .L_4960)


	//   ....[0]....
.L_4960:
        /*00b4*/ 	.word	0x000008b0


	//   ....[1]....
        /*00b8*/ 	.word	0x000008e0


	//   ....[2]....
        /*00bc*/ 	.word	0x00000910


	//   ....[3]....
        /*00c0*/ 	.word	0x00000930


	//   ....[4]....
        /*00c4*/ 	.word	0x00000950


	//   ....[5]....
        /*00c8*/ 	.word	0x00001c30


	//   ....[6]....
        /*00cc*/ 	.word	0x00001c50


	//   ....[7]....
        /*00d0*/ 	.word	0x00001c70


	//   ....[8]....
        /*00d4*/ 	.word	0x00001c90


	//   ....[9]....
        /*00d8*/ 	.word	0x00001cb0


	//   ....[10]....
        /*00dc*/ 	.word	0x00003e80


	//   ....[11]....
        /*00e0*/ 	.word	0x00003f20


	//   ....[12]....
        /*00e4*/ 	.word	0x00003f80


	//   ....[13]....
        /*00e8*/ 	.word	0x00003fe0


	//   ....[14]....
        /*00ec*/ 	.word	0x00004040


	//   ....[15]....
        /*00f0*/ 	.word	0x00005370


	//   ....[16]....
        /*00f4*/ 	.word	0x000053d0


	//   ....[17]....
        /*00f8*/ 	.word	0x00005430


	//   ....[18]....
        /*00fc*/ 	.word	0x00005490


	//   ....[19]....
        /*0100*/ 	.word	0x000054f0


	//----- nvinfo : EIATTR_VRC_CTA_INIT_COUNT
	.align		4
.L_4961:
        /*0104*/ 	.byte	0x02, 0x4a
	.zero		1
	.zero		1


	//----- nvinfo : EIATTR_SYSCALL_OFFSETS
	.align		4
        /*0108*/ 	.byte	0x04, 0x46
        /*010a*/ 	.short	(.L_4963 - .L_4962)


	//   ....[0]....
.L_4962:
        /*010c*/ 	.word	0x00000170


	//----- nvinfo : EIATTR_EXIT_INSTR_OFFSETS
	.align		4
.L_4963:
        /*0110*/ 	.byte	0x04, 0x1c
        /*0112*/ 	.short	(.L_4965 - .L_4964)


	//   ....[0]....
.L_4964:
        /*0114*/ 	.word	0x00000220


	//   ....[1]....
        /*0118*/ 	.word	0x00003e20


	//----- nvinfo : EIATTR_CRS_STACK_SIZE
	.align		4
.L_4965:
        /*011c*/ 	.byte	0x04, 0x1e
        /*011e*/ 	.short	(.L_4967 - .L_4966)
.L_4966:
        /*0120*/ 	.word	0x00000000


	//----- nvinfo : EIATTR_CBANK_PARAM_SIZE
	.align		4
.L_4967:
        /*0124*/ 	.byte	0x03, 0x19
        /*0126*/ 	.short	0x0030


	//----- nvinfo : EIATTR_PARAM_CBANK
	.align		4
        /*0128*/ 	.byte	0x04, 0x0a
        /*012a*/ 	.short	(.L_4969 - .L_4968)
	.align		4
.L_4968:
        /*012c*/ 	.word	index@(.nv.constant0._ZN7oneflow4cuda7softmax15SoftmaxWarpImplI10SimpleLoadI6__halffE11SimpleStoreIS4_fEfLi2ELi30ELi32ELi1ELb0ELNS1_9AlgorithmE0EEEvT_T0_ll)
        /*0130*/ 	.short	0x0380
        /*0132*/ 	.short	0x0030


	//----- nvinfo : EIATTR_SW_WAR
	.align		4
.L_4969:
        /*0134*/ 	.byte	0x04, 0x36
        /*0136*/ 	.short	(.L_4971 - .L_4970)
.L_4970:
        /*0138*/ 	.word	0x00000008
.L_4971:


//--------------------- .nv.info._ZN7oneflow4cuda7softmax15SoftmaxWarpImplI10SimpleLoadI6__halffE11SimpleStoreIS4_fEfLi2ELi28ELi32ELi1ELb1ELNS1_9AlgorithmE0EEEvT_T0_ll --------------------------
	.section	.nv.info._ZN7oneflow4cuda7softmax15SoftmaxWarpImplI10SimpleLoadI6__halffE11SimpleStoreIS4_fEfLi2ELi28ELi32ELi1ELb1ELNS1_9AlgorithmE0EEEvT_T0_ll,"",@"SHT_CUDA_INFO"
	.sectionflags	@""
	.align	4


	//----- nvinfo : EIATTR_CUDA_API_VERSION
	.align		4
        /*0000*/ 	.byte	0x04, 0x37
        /*0002*/ 	.short	(.L_4973 - .L_4972)
.L_4972:
        /*0004*/ 	.word	0x00000082


	//----- nvinfo : EIATTR_KPARAM_INFO
	.align		4
.L_4973:
        /*0008*/ 	.byte	0x04, 0x17
        /*000a*/ 	.short	(.L_4975 - .L_4974)
.L_4974:
        /*000c*/ 	.word	0x00000000
        /*0010*/ 	.short	0x0003
        /*0012*/ 	.short	0x0028
        /*0014*/ 	.byte	0x00, 0xf0, 0x21, 0x00


	//----- nvinfo : EIATTR_KPARAM_INFO
	.align		4
.L_4975:
        /*0018*/ 	.byte	0x04, 0x17
        /*001a*/ 	.short	(.L_4977 - .L_4976)
.L_4976:
        /*001c*/ 	.word	0x00000000
        /*0020*/ 	.short	0x0002
        /*0022*/ 	.short	0x0020
        /*0024*/ 	.byte	0x00, 0xf0, 0x21, 0x00


	//----- nvinfo : EIATTR_KPARAM_INFO
	.align		4
.L_4977:
        /*0028*/ 	.byte	0x04, 0x17
        /*002a*/ 	.short	(.L_4979 - .L_4978)
.L_4978:
        /*002c*/ 	.word	0x00000000
        /*0030*/ 	.short	0x0001
        /*0032*/ 	.short	0x0010
        /*0034*/ 	.byte	0x00, 0xf0, 0x41, 0x00


	//----- nvinfo : EIATTR_KPARAM_INFO
	.align		4
.L_4979:
        /*0038*/ 	.byte	0x04, 0x17
        /*003a*/ 	.short	(.L_4981 - .L_4980)
.L_4980:
        /*003c*/ 	.word	0x00000000
        /*0040*/ 	.short	0x0000
        /*0042*/ 	.short	0x0000
        /*0044*/ 	.byte	0x00, 0xf0, 0x41, 0x00


	//----- nvinfo : EIATTR_SPARSE_MMA_MASK
	.align		4
.L_4981:
        /*0048*/ 	.byte	0x03, 0x50
        /*004a*/ 	.short	0x0000


	//----- nvinfo : EIATTR_MAXREG_COUNT
	.align		4
        /*004c*/ 	.byte	0x03, 0x1b
        /*004e*/ 	.short	0x00ff


	//----- nvinfo : EIATTR_EXTERNS
	.align		4
        /*0050*/ 	.byte	0x04, 0x0f
        /*0052*/ 	.short	(.L_4983 - .L_4982)


	//   ....[0]....
	.align		4
.L_4982:
        /*0054*/ 	.word	index@(__assertfail)


	//----- nvinfo : EIATTR_MERCURY_ISA_VERSION
	.align		4
.L_4983:
        /*0058*/ 	.byte	0x03, 0x5f
        /*005a*/ 	.short	0x0101


	//----- nvinfo : EIATTR_COOP_GROUP_MASK_REGIDS
	.align		4
        /*005c*/ 	.byte	0x04, 0x29
        /*005e*/ 	.short	(.L_4985 - .L_4984)


	//   ....[0]....
.L_4984:
        /*0060*/ 	.word	0xffffffff


	//   ....[1]....
        /*0064*/ 	.word	0xffffffff


	//   ....[2]....
        /*0068*/ 	.word	0xffffffff


	//   ....[3]....
        /*006c*/ 	.word	0xffffffff


	//   ....[4]....
        /*0070*/ 	.word	0xffffffff


	//   ....[5]....
        /*0074*/ 	.word	0xffffffff


	//   ....[6]....
        /*0078*/ 	.word	0xffffffff


	//   ....[7]....
        /*007c*/ 	.word	0xffffffff


	//   ....[8]....
        /*0080*/ 	.word	0xffffffff


	//   ....[9]....
        /*0084*/ 	.word	0xffffffff


	//   ....[10]....
        /*0088*/ 	.word	0x0500000f


	//   ....[11]....
        /*008c*/ 	.word	0x0500000f


	//   ....[12]....
        /*0090*/ 	.word	0x0500000f


	//   ....[13]....
        /*0094*/ 	.word	0x0500000f


	//   ....[14]....
        /*0098*/ 	.word	0x0500000f


	//   ....[15]....
        /*009c*/ 	.word	0x0500000f


	//   ....[16]....
        /*00a0*/ 	.word	0x0500000f


	//   ....[17]....
        /*00a4*/ 	.word	0x0500000f


	//   ....[18]....
        /*00a8*/ 	.word	0x0500000f


	//   ....[19]....
        /*00ac*/ 	.word	0x0500000f


	//----- nvinfo : EIATTR_COOP_GROUP_INSTR_OFFSETS
	.align		4
.L_4985:
        /*00b0*/ 	.byte	0x04, 0x28
        /*00b2*/ 	.short	(.L_4987 - .L_4986)


	//   ....[0]....
.L_4986:
        /*00b4*/ 	.word	0x00000f60


	//   ....[1]....
        /*00b8*/ 	.word	0x00000fa0


	//   ....[2]....
        /*00bc*/ 	.word	0x00000fc0


	//   ....[3]....
        /*00c0*/ 	.word	0x00000fe0


	//   ....[4]....
        /*00c4*/ 	.word	0x00001000


	//   ....[5]....
        /*00c8*/ 	.word	0x000021a0


	//   ....[6]....
        /*00cc*/ 	.word	0x000021c0


	//   ....[7]....
        /*00d0*/ 	.word	0x000021e0


	//   ....[8]....
        /*00d4*/ 	.word	0x00002200


	//   ....[9]....
        /*00d8*/ 	.word	0x00002220


	//   ....[10]....
        /*00dc*/ 	.word	0x00004650


	//   ....[11]....
        /*00e0*/ 	.word	0x000046f0


	//   ....[12]....
        /*00e4*/ 	.word	0x00004750


	//   ....[13]....
        /*00e8*/ 	.word	0x000047b0


	//   ....[14]....
        /*00ec*/ 	.word	0x00004810


	//   ....[15]....
        /*00f0*/ 	.word	0x00005a00


	//   ....[16]....
        /*00f4*/ 	.word	0x00005a60


	//   ....[17]....
        /*00f8*/ 	.word	0x00005ac0


	//   ....[18]....
        /*00fc*/ 	.word	0x00005b20


	//   ....[19]....
        /*0100*/ 	.word	0x00005b80


	//----- nvinfo : EIATTR_VRC_CTA_INIT_COUNT
	.align		4
.L_4987:
        /*0104*/ 	.byte	0x02, 0x4a
	.zero		1
	.zero		1


	//----- nvinfo : EIATTR_SYSCALL_OFFSETS
	.align		4
        /*0108*/ 	.byte	0x04, 0x46
        /*010a*/ 	.short	(.L_4989 - .L_4988)


	//   ....[0]....
.L_4988:
        /*010c*/ 	.word	0x00000180


	//----- nvinfo : EIATTR_EXIT_INSTR_OFFSETS
	.align		4
.L_4989:
        /*0110*/ 	.byte	0x04, 0x1c
        /*0112*/ 	.short	(.L_4991 - .L_4990)


	//   ....[0]....
.L_4990:
        /*0114*/ 	.word	0x00000210


	//   ....[1]....
        /*0118*/ 	.word	0x000045f0


	//----- nvinfo : EIATTR_CRS_STACK_SIZE
	.align		4
.L_4991:
        /*011c*/ 	.byte	0x04, 0x1e
        /*011e*/ 	.short	(.L_4993 - .L_4992)
.L_4992:
        /*0120*/ 	.word	0x00000000


	//----- nvinfo : EIATTR_CBANK_PARAM_SIZE
	.align		4
.L_4993:
        /*0124*/ 	.byte	0x03, 0x19
        /*0126*/ 	.short	0x0030


	//----- nvinfo : EIATTR_PARAM_CBANK
	.align		4
        /*0128*/ 	.byte	0x04, 0x0a
        /*012a*/ 	.short	(.L_4995 - .L_4994)
	.align		4
.L_4994:
        /*012c*/ 	.word	index@(.nv.constant0._ZN7oneflow4cuda7softmax15SoftmaxWarpImplI10SimpleLoadI6__halffE11SimpleStoreIS4_fEfLi2ELi28ELi32ELi1ELb1ELNS1_9AlgorithmE0EEEvT_T0_ll)
        /*0130*/ 	.short	0x0380
        /*0132*/ 	.short	0x0030


	//----- nvinfo : EIATTR_SW_WAR
	.align		4
.L_4995:
        /*0134*/ 	.byte	0x04, 0x36
        /*0136*/ 	.short	(.L_4997 - .L_4996)
.L_4996:
        /*0138*/ 	.word	0x00000008
.L_4997:


//--------------------- .nv.info._ZN7oneflow4cuda7softmax15SoftmaxWarpImplI10SimpleLoadI6__halffE11SimpleStoreIS4_fEfLi2ELi28ELi32ELi1ELb0ELNS1_9AlgorithmE0EEEvT_T0_ll --------------------------
	.section	.nv.info._ZN7oneflow4cuda7softmax15SoftmaxWarpImplI10SimpleLoadI6__halffE11SimpleStoreIS4_fEfLi2ELi28ELi32ELi1ELb0ELNS1_9AlgorithmE0EEEvT_T0_ll,"",@"SHT_CUDA_INFO"
	.sectionflags	@""
	.align	4


	//----- nvinfo : EIATTR_CUDA_API_VERSION
	.align		4
        /*0000*/ 	.byte	0x04, 0x37
        /*0002*/ 	.short	(.L_4999 - .L_4998)
.L_4998:
        /*0004*/ 	.word	0x00000082


	//----- nvinfo : EIATTR_KPARAM_INFO
	.align		4
.L_4999:
        /*0008*/ 	.byte	0x04, 0x17
        /*000a*/ 	.short	(.L_5001 - .L_5000)
.L_5000:
        /*000c*/ 	.word	0x00000000
        /*0010*/ 	.short	0x0003
        /*0012*/ 	.short	0x0028
        /*0014*/ 	.byte	0x00, 0xf0, 0x21, 0x00


	//----- nvinfo : EIATTR_KPARAM_INFO
	.align		4
.L_5001:
        /*0018*/ 	.byte	0x04, 0x17
        /*001a*/ 	.short	(.L_5003 - .L_5002)
.L_5002:
        /*001c*/ 	.word	0x00000000
        /*0020*/ 	.short	0x0002
        /*0022*/ 	.short	0x0020
        /*0024*/ 	.byte	0x00, 0xf0, 0x21, 0x00


	//----- nvinfo : EIATTR_KPARAM_INFO
	.align		4
.L_5003:
        /*0028*/ 	.byte	0x04, 0x17
        /*002a*/ 	.short	(.L_5005 - .L_5004)
.L_5004:
        /*002c*/ 	.word	0x00000000
        /*0030*/ 	.short	0x0001
        /*0032*/ 	.short	0x0010
        /*0034*/ 	.byte	0x00, 0xf0, 0x41, 0x00


	//----- nvinfo : EIATTR_KPARAM_INFO
	.align		4
.L_5005:
        /*0038*/ 	.byte	0x04, 0x17
        /*003a*/ 	.short	(.L_5007 - .L_5006)
.L_5006:
        /*003c*/ 	.word	0x00000000
        /*0040*/ 	.short	0x0000
        /*0042*/ 	.short	0x0000
        /*0044*/ 	.byte	0x00, 0xf0, 0x41, 0x00


	//----- nvinfo : EIATTR_SPARSE_MMA_MASK
	.align		4
.L_5007:
        /*0048*/ 	.byte	0x03, 0x50
        /*004a*/ 	.short	0x0000


	//----- nvinfo : EIATTR_MAXREG_COUNT
	.align		4
        /*004c*/ 	.byte	0x03, 0x1b
        /*004e*/ 	.short	0x00ff


	//----- nvinfo : EIATTR_EXTERNS
	.align		4
        /*0050*/ 	.byte	0x04, 0x0f
        /*0052*/ 	.short	(.L_5009 - .L_5008)


	//   ....[0]....
	.align		4
.L_5008:
        /*0054*/ 	.word	index@(__assertfail)


	//----- nvinfo : EIATTR_MERCURY_ISA_VERSION
	.align		4
.L_5009:
        /*0058*/ 	.byte	0x03, 0x5f
        /*005a*/ 	.short	0x0101


	//----- nvinfo : EIATTR_COOP_GROUP_MASK_REGIDS
	.align		4
        /*005c*/ 	.byte	0x04, 0x29
        /*005e*/ 	.short	(.L_5011 - .L_5010)


	//   ....[0]....
.L_5010:
        /*0060*/ 	.word	0xffffffff


	//   ....[1]....
        /*0064*/ 	.word	0xffffffff


	//   ....[2]....
        /*0068*/ 	.word	0xffffffff


	//   ....[3]....
        /*006c*/ 	.word	0xffffffff


	//   ....[4]....
        /*0070*/ 	.word	0xffffffff


	//   ....[5]....
        /*0074*/ 	.word	0xffffffff


	//   ....[6]....
        /*0078*/ 	.word	0xffffffff


	//   ....[7]....
        /*007c*/ 	.word	0xffffffff


	//   ....[8]....
        /*0080*/ 	.word	0xffffffff


	//   ....[9]....
        /*0084*/ 	.word	0xffffffff


	//   ....[10]....
        /*0088*/ 	.word	0x0500000f


	//   ....[11]....
        /*008c*/ 	.word	0x0500000f


	//   ....[12]....
        /*0090*/ 	.word	0x0500000f


	//   ....[13]....
        /*0094*/ 	.word	0x0500000f


	//   ....[14]....
        /*0098*/ 	.word	0x0500000f


	//   ....[15]....
        /*009c*/ 	.word	0x0500000f


	//   ....[16]....
        /*00a0*/ 	.word	0x0500000f


	//   ....[17]....
        /*00a4*/ 	.word	0x0500000f


	//   ....[18]....
        /*00a8*/ 	.word	0x0500000f


	//   ....[19]....
        /*00ac*/ 	.word	0x0500000f


	//----- nvinfo : EIATTR_COOP_GROUP_INSTR_OFFSETS
	.align		4
.L_5011:
        /*00b0*/ 	.byte	0x04, 0x28
        /*00b2*/ 	.short	(.L_5013 - .L_5012)


	//   ....[0]....
.L_5012:
        /*00b4*/ 	.word	0x00000860


	//   ....[1]....
        /*00b8*/ 	.word	0x000008a0


	//   ....[2]....
        /*00bc*/ 	.word	0x000008c0


	//   ....[3]....
        /*00c0*/ 	.word	0x000008e0


	//   ....[4]....
        /*00c4*/ 	.word	0x00000900


	//   ....[5]....
        /*00c8*/ 	.word	0x00001aa0


	//   ....[6]....
        /*00cc*/ 	.word	0x00001ac0


	//   ....[7]....
        /*00d0*/ 	.word	0x00001ae0


	//   ....[8]....
        /*00d4*/ 	.word	0x00001b00


	//   ....[9]....
        /*00d8*/ 	.word	0x00001b20


	//   ....[10]....
        /*00dc*/ 	.word	0x00003920


	//   ....[11]....
        /*00e0*/ 	.word	0x000039b0


	//   ....[12]....
        /*00e4*/ 	.word	0x00003a10


	//   ....[13]....
        /*00e8*/ 	.word	0x00003a70


	//   ....[14]....
        /*00ec*/ 	.word	0x00003ad0


	//   ....[15]....
        /*00f0*/ 	.word	0x00004cd0


	//   ....[16]....
        /*00f4*/ 	.word	0x00004d30


	//   ....[17]....
        /*00f8*/ 	.word	0x00004d90


	//   ....[18]....
        /*00fc*/ 	.word	0x00004df0


	//   ....[19]....
        /*0100*/ 	.word	0x00004e50


	//----- nvinfo : EIATTR_VRC_CTA_INIT_COUNT
	.align		4
.L_5013:
        /*0104*/ 	.byte	0x02, 0x4a
	.zero		1
	.zero		1


	//----- nvinfo : EIATTR_SYSCALL_OFFSETS
	.align		4
        /*0108*/ 	.byte	0x04, 0x46
        /*010a*/ 	.short	(.L_5015 - .L_5014)


	//   ....[0]....
.L_5014:
        /*010c*/ 	.word	0x00000170


	//----- nvinfo : EIATTR_EXIT_INSTR_OFFSETS
	.align		4
.L_5015:
        /*0110*/ 	.byte	0x04, 0x1c
        /*0112*/ 	.short	(.L_5017 - .L_5016)


	//   ....[0]....
.L_5016:
        /*0114*/ 	.word	0x00000220


	//   ....[1]....
        /*0118*/ 	.word	0x000038c0


	//----- nvinfo : EIATTR_CRS_STACK_SIZE
	.align		4
.L_5017:
        /*011c*/ 	.byte	0x04, 0x1e
        /*011e*/ 	.short	(.L_5019 - .L_5018)
.L_5018:
        /*0120*/ 	.word	0x00000000


	//----- nvinfo : EIATTR_CBANK_PARAM_SIZE
	.align		4
.L_5019:
        /*0124*/ 	.byte	0x03, 0x19
        /*0126*/ 	.short	0x0030


	//----- nvinfo : EIATTR_PARAM_CBANK
	.align		4
        /*0128*/ 	.byte	0x04, 0x0a
        /*012a*/ 	.short	(.L_5021 - .L_5020)
	.align		4
.L_5020:
        /*012c*/ 	.word	index@(.nv.constant0._ZN7oneflow4cuda7softmax15SoftmaxWarpImplI10SimpleLoadI6__halffE11SimpleStoreIS4_fEfLi2ELi28ELi32ELi1ELb0ELNS1_9AlgorithmE0EEEvT_T0_ll)
        /*0130*/ 	.short	0x0380
        /*0132*/ 	.short	0x0030


	//----- nvinfo : EIATTR_SW_WAR
	.align		4
.L_5021:
        /*0134*/ 	.byte	0x04, 0x36
        /*0136*/ 	.short	(.L_5023 - .L_5022)
.L_5022:
        /*0138*/ 	.word	0x00000008
.L_5023:


//--------------------- .nv.info._ZN7oneflow4cuda7softmax15SoftmaxWarpImplI10SimpleLoadI6__halffE11SimpleStoreIS4_fEfLi2ELi26ELi32ELi1ELb1ELNS1_9AlgorithmE0EEEvT_T0_ll --------------------------
	.section	.nv.info._ZN7oneflow4cuda7softmax15SoftmaxWarpImplI10SimpleLoadI6__halffE11SimpleStoreIS4_fEfLi2ELi26ELi32ELi1ELb1ELNS1_9AlgorithmE0EEEvT_T0_ll,"",@"SHT_CUDA_INFO"
	.sectionflags	@""
	.align	4


	//----- nvinfo : EIATTR_CUDA_API_VERSION
	.align		4
        /*0000*/ 	.byte	0x04, 0x37
        /*0002*/ 	.short	(.L_5025 - .L_5024)
.L_5024:
        /*0004*/ 	.word	0x00000082


	//----- nvinfo : EIATTR_KPARAM_INFO
	.align		4
.L_5025:
        /*0008*/ 	.byte	0x04, 0x17
        /*000a*/ 	.short	(.L_5027 - .L_5026)
.L_5026:
        /*000c*/ 	.word	0x00000000
        /*0010*/ 	.short	0x0003
        /*0012*/ 	.short	0x0028
        /*0014*/ 	.byte	0x00, 0xf0, 0x21, 0x00


	//----- nvinfo : EIATTR_KPARAM_INFO
	.align		4
.L_5027:
        /*0018*/ 	.byte	0x04, 0x17
        /*001a*/ 	.short	(.L_5029 - .L_5028)
.L_5028:
        /*001c*/ 	.word	0x00000000
        /*0020*/ 	.short	0x0002
        /*0022*/ 	.short	0x0020
        /*0024*/ 	.byte	0x00, 0xf0, 0x21, 0x00


	//----- nvinfo : EIATTR_KPARAM_INFO
	.align		4
.L_5029:
        /*0028*/ 	.byte	0x04, 0x17
        /*002a*/ 	.short	(.L_5031 - .L_5030)
.L_5030:
        /*002c*/ 	.word	0x00000000
        /*0030*/ 	.short	0x0001
        /*0032*/ 	.short	0x0010
        /*0034*/ 	.byte	0x00, 0xf0, 0x41, 0x00


	//----- nvinfo : EIATTR_KPARAM_INFO
	.align		4
.L_5031:
        /*0038*/ 	.byte	0x04, 0x17
        /*003a*/ 	.short	(.L_5033 - .L_5032)
.L_5032:
        /*003c*/ 	.word	0x00000000
        /*0040*/ 	.short	0x0000
        /*0042*/ 	.short	0x0000
        /*0044*/ 	.byte	0x00, 0xf0, 0x41, 0x00


	//----- nvinfo : EIATTR_SPARSE_MMA_MASK
	.align		4
.L_5033:
        /*0048*/ 	.byte	0x03, 0x50
        /*004a*/ 	.short	0x0000


	//----- nvinfo : EIATTR_MAXREG_COUNT
	.align		4
        /*004c*/ 	.byte	0x03, 0x1b
        /*004e*/ 	.short	0x00ff


	//----- nvinfo : EIATTR_EXTERNS
	.align		4
        /*0050*/ 	.byte	0x04, 0x0f
        /*0052*/ 	.short	(.L_5035 - .L_5034)


	//   ....[0]....
	.align		4
.L_5034:
        /*0054*/ 	.word	index@(__assertfail)


	//----- nvinfo : EIATTR_MERCURY_ISA_VERSION
	.align		4
.L_5035:
        /*0058*/ 	.byte	0x03, 0x5f
        /*005a*/ 	.short	0x0101


	//----- nvinfo : EIATTR_COOP_GROUP_MASK_REGIDS
	.align		4
        /*005c*/ 	.byte	0x04, 0x29
        /*005e*/ 	.short	(.L_5037 - .L_5036)


	//   ....[0]....
.L_5036:
        /*0060*/ 	.word	0xffffffff


	//   ....[1]....
        /*0064*/ 	.word	0xffffffff


	//   ....[2]....
        /*0068*/ 	.word	0xffffffff


	//   ....[3]....
        /*006c*/ 	.word	0xffffffff


	//   ....[4]....
        /*0070*/ 	.word	0xffffffff


	//   ....[5]....
        /*0074*/ 	.word	0xffffffff


	//   ....[6]....
        /*0078*/ 	.word	0xffffffff


	//   ....[7]....
        /*007c*/ 	.word	0xffffffff


	//   ....[8]....
        /*0080*/ 	.word	0xffffffff


	//   ....[9]....
        /*0084*/ 	.word	0xffffffff


	//   ....[10]....
        /*0088*/ 	.word	0x0500000f


	//   ....[11]....
        /*008c*/ 	.word	0x0500000f


	//   ....[12]....
        /*0090*/ 	.word	0x0500000f


	//   ....[13]....
        /*0094*/ 	.word	0x0500000f


	//   ....[14]....
        /*0098*/ 	.word	0x0500000f


	//   ....[15]....
        /*009c*/ 	.word	0x0500000f


	//   ....[16]....
        /*00a0*/ 	.word	0x0500000f


	//   ....[17]....
        /*00a4*/ 	.word	0x0500000f


	//   ....[18]....
        /*00a8*/ 	.word	0x0500000f


	//   ....[19]....
        /*00ac*/ 	.word	0x0500000f


	//----- nvinfo : EIATTR_COOP_GROUP_INSTR_OFFSETS
	.align		4
.L_5037:
        /*00b0*/ 	.byte	0x04, 0x28
        /*00b2*/ 	.short	(.L_5039 - .L_5038)


	//   ....[0]....
.L_5038:
        /*00b4*/ 	.word	0x00000e80


	//   ....[1]....
        /*00b8*/ 	.word	0x00000eb0


	//   ....[2]....
        /*00bc*/ 	.word	0x00000ee0


	//   ....[3]....
        /*00c0*/ 	.word	0x00000f00


	//   ....[4]....
        /*00c4*/ 	.word	0x00000f20


	//   ....[5]....
        /*00c8*/ 	.word	0x00001f80


	//   ....[6]....
        /*00cc*/ 	.word	0x00001fa0


	//   ....[7]....
        /*00d0*/ 	.word	0x00001fc0


	//   ....[8]....
        /*00d4*/ 	.word	0x00001fe0


	//   ....[9]....
        /*00d8*/ 	.word	0x00002000


	//   ....[10]....
        /*00dc*/ 	.word	0x00004000


	//   ....[11]....
        /*00e0*/ 	.word	0x000040a0


	//   ....[12]....
        /*00e4*/ 	.word	0x00004100


	//   ....[13]....
        /*00e8*/ 	.word	0x00004160


	//   ....[14]....
        /*00ec*/ 	.word	0x000041c0


	//   ....[15]....
        /*00f0*/ 	.word	0x00005270


	//   ....[16]....
        /*00f4*/ 	.word	0x000052d0


	//   ....[17]....
        /*00f8*/ 	.word	0x00005330


	//   ....[18]....
        /*00fc*/ 	.word	0x00005390


	//   ....[19]....
        /*0100*/ 	.word	0x000053f0


	//----- nvinfo : EIATTR_VRC_CTA_INIT_COUNT
	.align		4
.L_5039:
        /*0104*/ 	.byte	0x02, 0x4a
	.zero		1
	.zero		1


	//----- nvinfo : EIATTR_SYSCALL_OFFSETS
	.align		4
        /*0108*/ 	.byte	0x04, 0x46
        /*010a*/ 	.short	(.L_5041 - .L_5040)


	//   ....[0]....
.L_5040:
        /*010c*/ 	.word	0x00000180


	//----- nvinfo : EIATTR_EXIT_INSTR_OFFSETS
	.align		4
.L_5041:
        /*0110*/ 	.byte	0x04, 0x1c
        /*0112*/ 	.short	(.L_5043 - .L_5042)


	//   ....[0]....
.L_5042:
        /*0114*/ 	.word	0x00000230


	//   ....[1]....
        /*0118*/ 	.word	0x00003fa0


	//----- nvinfo : EIATTR_CRS_STACK_SIZE
	.align		4
.L_5043:
        /*011c*/ 	.byte	0x04, 0x1e
        /*011e*/ 	.short	(.L_5045 - .L_5044)
.L_5044:
        /*0120*/ 	.word	0x00000000


	//----- nvinfo : EIATTR_CBANK_PARAM_SIZE
	.align		4
.L_5045:
        /*0124*/ 	.byte	0x03, 0x19
        /*0126*/ 	.short	0x0030


	//----- nvinfo : EIATTR_PARAM_CBANK
	.align		4
        /*0128*/ 	.byte	0x04, 0x0a
        /*012a*/ 	.short	(.L_5047 - .L_5046)
	.align		4
.L_5046:
        /*012c*/ 	.word	index@(.nv.constant0._ZN7oneflow4cuda7softmax15SoftmaxWarpImplI10SimpleLoadI6__halffE11SimpleStoreIS4_fEfLi2ELi26ELi32ELi1ELb1ELNS1_9AlgorithmE0EEEvT_T0_ll)
        /*0130*/ 	.short	0x0380
        /*0132*/ 	.short	0x0030


	//----- nvinfo : EIATTR_SW_WAR
	.align		4
.L_5047:
        /*0134*/ 	.byte	0x04, 0x36
        /*0136*/ 	.short	(.L_5049 - .L_5048)
.L_5048:
        /*0138*/ 	.word	0x00000008
.L_5049:


//--------------------- .nv.info._ZN7oneflow4cuda7softmax15SoftmaxWarpImplI10SimpleLoadI6__halffE11SimpleStoreIS4_fEfLi2ELi26ELi32ELi1ELb0ELNS1_9AlgorithmE0EEEvT_T0_ll --------------------------
	.section	.nv.info._ZN7oneflow4cuda7softmax15SoftmaxWarpImplI10SimpleLoadI6__halffE11SimpleStoreIS4_fEfLi2ELi26ELi32ELi1ELb0ELNS1_9AlgorithmE0EEEvT_T0_ll,"",@"SHT_CUDA_INFO"
	.sectionflags	@""
	.align	4


	//----- nvinfo : EIATTR_CUDA_API_VERSION
	.align		4
        /*0000*/ 	.byte	0x04, 0x37
        /*0002*/ 	.short	(.L_5051 - .L_5050)
.L_5050:
        /*0004*/ 	.word	0x00000082


	//----- nvinfo : EIATTR_KPARAM_INFO
	.align		4
.L_5051:
        /*0008*/ 	.byte	0x04, 0x17
        /*000a*/ 	.short	(.L_5053 - .L_5052)
.L_5052:
        /*000c*/ 	.word	0x00000000
        /*0010*/ 	.short	0x0003
        /*0012*/ 	.short	0x0028
        /*0014*/ 	.byte	0x00, 0xf0, 0x21, 0x00


	//----- nvinfo : EIATTR_KPARAM_INFO
	.align		4
.L_5053:
        /*0018*/ 	.byte	0x04, 0x17
        /*001a*/ 	.short	(.L_5055 - .L_5054)
.L_5054:
        /*001c*/ 	.word	0x00000000
        /*0020*/ 	.short	0x0002
        /*0022*/ 	.short	0x0020
        /*0024*/ 	.byte	0x00, 0xf0, 0x21, 0x00


	//----- nvinfo : EIATTR_KPARAM_INFO
	.align		4
.L_5055:
        /*0028*/ 	.byte	0x04, 0x17
        /*002a*/ 	.short	(.L_5057 - .L_5056)
.L_5056:
        /*002c*/ 	.word	0x00000000
        /*0030*/ 	.short	0x0001
        /*0032*/ 	.short	0x0010
        /*0034*/ 	.byte	0x00, 0xf0, 0x41, 0x00


	//----- nvinfo : EIATTR_KPARAM_INFO
	.align		4
.L_5057:
        /*0038*/ 	.byte	0x04, 0x17
        /*003a*/ 	.short	(.L_5059 - .L_5058)
.L_5058:
        /*003c*/ 	.word	0x00000000
        /*0040*/ 	.short	0x0000
        /*0042*/ 	.short	0x0000
        /*0044*/ 	.byte	0x00, 0xf0, 0x41, 0x00


	//----- nvinfo : EIATTR_SPARSE_MMA_MASK
	.align		4
.L_5059:
        /*0048*/ 	.byte	0x03, 0x50
        /*004a*/ 	.short	0x0000


	//----- nvinfo : EIATTR_MAXREG_COUNT
	.align		4
        /*004c*/ 	.byte	0x03, 0x1b
        /*004e*/ 	.short	0x00ff


	//----- nvinfo : EIATTR_EXTERNS
	.align		4
        /*0050*/ 	.byte	0x04, 0x0f
        /*0052*/ 	.short	(.L_5061 - .L_5060)


	//   ....[0]....
	.align		4
.L_5060:
        /*0054*/ 	.word	index@(__assertfail)


	//----- nvinfo : EIATTR_MERCURY_ISA_VERSION
	.align		4
.L_5061:
        /*0058*/ 	.byte	0x03, 0x5f
        /*005a*/ 	.short	0x0101


	//----- nvinfo : EIATTR_COOP_GROUP_MASK_REGIDS
	.align		4
        /*005c*/ 	.byte	0x04, 0x29
        /*005e*/ 	.short	(.L_5063 - .L_5062)


	//   ....[0]....
.L_5062:
        /*0060*/ 	.word	0xffffffff


	//   ....[1]....
        /*0064*/ 	.word	0xffffffff


	//   ....[2]....
        /*0068*/ 	.word	0xffffffff


	//   ....[3]....
        /*006c*/ 	.word	0xffffffff


	//   ....[4]....
        /*0070*/ 	.word	0xffffffff


	//   ....[5]....
        /*0074*/ 	.word	0xffffffff


	//   ....[6]....
        /*0078*/ 	.word	0xffffffff


	//   ....[7]....
        /*007c*/ 	.word	0xffffffff


	//   ....[8]....
        /*0080*/ 	.word	0xffffffff


	//   ....[9]....
        /*0084*/ 	.word	0xffffffff


	//   ....[10]....
        /*0088*/ 	.word	0x0500000f


	//   ....[11]....
        /*008c*/ 	.word	0x0500000f


	//   ....[12]....
        /*0090*/ 	.word	0x0500000f


	//   ....[13]....
        /*0094*/ 	.word	0x0500000f


	//   ....[14]....
        /*0098*/ 	.word	0x0500000f


	//   ....[15]....
        /*009c*/ 	.word	0x0500000f


	//   ....[16]....
        /*00a0*/ 	.word	0x0500000f


	//   ....[17]....
        /*00a4*/ 	.word	0x0500000f


	//   ....[18]....
        /*00a8*/ 	.word	0x0500000f


	//   ....[19]....
        /*00ac*/ 	.word	0x0500000f


	//----- nvinfo : EIATTR_COOP_GROUP_INSTR_OFFSETS
	.align		4
.L_5063:
        /*00b0*/ 	.byte	0x04, 0x28
        /*00b2*/ 	.short	(.L_5065 - .L_5064)


	//   ....[0]....
.L_5064:
        /*00b4*/ 	.word	0x00000810


	//   ....[1]....
        /*00b8*/ 	.word	0x00000850


	//   ....[2]....
        /*00bc*/ 	.word	0x00000870


	//   ....[3]....
        /*00c0*/ 	.word	0x00000890


	//   ....[4]....
        /*00c4*/ 	.word	0x000008b0


	//   ....[5]....
        /*00c8*/ 	.word	0x00001910


	//   ....[6]....
        /*00cc*/ 	.word	0x00001930


	//   ....[7]....
        /*00d0*/ 	.word	0x00001950


	//   ....[8]....
        /*00d4*/ 	.word	0x00001970


	//   ....[9]....
        /*00d8*/ 	.word	0x00001990


	//   ....[10]....
        /*00dc*/ 	.word	0x00003730


	//   ....[11]....
        /*00e0*/ 	.word	0x000037b0


	//   ....[12]....
        /*00e4*/ 	.word	0x00003810


	//   ....[13]....
        /*00e8*/ 	.word	0x00003870


	//   ....[14]....
        /*00ec*/ 	.word	0x000038d0


	//   ....[15]....
        /*00f0*/ 	.word	0x000049a0


	//   ....[16]....
        /*00f4*/ 	.word	0x00004a00


	//   ....[17]....
        /*00f8*/ 	.word	0x00004a60


	//   ....[18]....
        /*00fc*/ 	.word	0x00004ac0


	//   ....[19]....
        /*0100*/ 	.word	0x00004b20


	//----- nvinfo : EIATTR_VRC_CTA_INIT_COUNT
	.align		4
.L_5065:
        /*0104*/ 	.byte	0x02, 0x4a
	.zero		1
	.zero		1


	//----- nvinfo : EIATTR_SYSCALL_OFFSETS
	.align		4
        /*0108*/ 	.byte	0x04, 0x46
        /*010a*/ 	.short	(.L_5067 - .L_5066)


	//   ....[0]....
.L_5066:
        /*010c*/ 	.word	0x00000170


	//----- nvinfo : EIATTR_EXIT_INSTR_OFFSETS
	.align		4
.L_5067:
        /*0110*/ 	.byte	0x04, 0x1c
        /*0112*/ 	.short	(.L_5069 - .L_5068)


	//   ....[0]....
.L_5068:
        /*0114*/ 	.word	0x00000220


	//   ....[1]....
        /*0118*/ 	.word	0x000036d0


	//----- nvinfo : EIATTR_CRS_STACK_SIZE
	.align		4
.L_5069:
        /*011c*/ 	.byte	0x04, 0x1e
        /*011e*/ 	.short	(.L_5071 - .L_5070)
.L_5070:
        /*0120*/ 	.word	0x00000000


	//----- nvinfo : EIATTR_CBANK_PARAM_SIZE
	.align		4
.L_5071:
        /*0124*/ 	.byte	0x03, 0x19
        /*0126*/ 	.short	0x0030


	//----- nvinfo : EIATTR_PARAM_CBANK
	.align		4
        /*0128*/ 	.byte	0x04, 0x0a
        /*012a*/ 	.short	(.L_5073 - .L_5072)
	.align		4
.L_5072:
        /*012c*/ 	.word	index@(.nv.constant0._ZN7oneflow4cuda7softmax15SoftmaxWarpImplI10SimpleLoadI6__halffE11SimpleStoreIS4_fEfLi2ELi26ELi32ELi1ELb0ELNS1_9AlgorithmE0EEEvT_T0_ll)
        /*0130*/ 	.short	0x0380
        /*0132*/ 	.short	0x0030


	//----- nvinfo : EIATTR_SW_WAR
	.align		4
.L_5073:
        /*0134*/ 	.byte	0x04, 0x36
        /*0136*/ 	.short	(.L_5075 - .L_5074)
.L_5074:
        /*0138*/ 	.word	0x00000008
.L_5075:


//--------------------- .nv.info._ZN7oneflow4cuda7softmax15SoftmaxWarpImplI10SimpleLoadI6__halffE11SimpleStoreIS4_fEfLi2ELi24ELi32ELi1ELb1ELNS1_9AlgorithmE0EEEvT_T0_ll --------------------------
	.section	.nv.info._ZN7oneflow4cuda7softmax15SoftmaxWarpImplI10SimpleLoadI6__halffE11SimpleStoreIS4_fEfLi2ELi24ELi32ELi1ELb1ELNS1_9AlgorithmE0EEEvT_T0_ll,"",@"SHT_CUDA_INFO"
	.sectionflags	@""
	.align	4


	//----- nvinfo : EIATTR_CUDA_API_VERSION
	.align		4
        /*0000*/ 	.byte	0x04, 0x37
        /*0002*/ 	.short	(.L_5077 - .L_5076)
.L_5076:
        /*0004*/ 	.word	0x00000082


	//----- nvinfo : EIATTR_KPARAM_INFO
	.align		4
.L_5077:
        /*0008*/ 	.byte	0x04, 0x17
        /*000a*/ 	.short	(.L_5079 - .L_5078)
.L_5078:
        /*000c*/ 	.word	0x00000000
        /*0010*/ 	.short	0x0003
        /*0012*/ 	.short	0x0028
        /*0014*/ 	.byte	0x00, 0xf0, 0x21, 0x00


	//----- nvinfo : EIATTR_KPARAM_INFO
	.align		4
.L_5079:
        /*0018*/ 	.byte	0x04, 0x17
        /*001a*/ 	.short	(.L_5081 - .L_5080)
.L_5080:
        /*001c*/ 	.word	0x00000000
        /*0020*/ 	.short	0x0002
        /*0022*/ 	.short	0x0020
        /*0024*/ 	.byte	0x00, 0xf0, 0x21, 0x00


	//----- nvinfo : EIATTR_KPARAM_INFO
	.align		4
.L_5081:
        /*0028*/ 	.byte	0x04, 0x17
        /*002a*/ 	.short	(.L_5083 - .L_5082)
.L_5082:
        /*002c*/ 	.word	0x00000000
        /*0030*/ 	.short	0x0001
        /*0032*/ 	.short	0x0010
        /*0034*/ 	.byte	0x00, 0xf0, 0x41, 0x00


	//----- nvinfo : EIATTR_KPARAM_INFO
	.align		4
.L_5083:
        /*0038*/ 	.byte	0x04, 0x17
        /*003a*/ 	.short	(.L_5085 - .L_5084)
.L_5084:
        /*003c*/ 	.word	0x00000000
        /*0040*/ 	.short	0x0000
        /*0042*/ 	.short	0x0000
        /*0044*/ 	.byte	0x00, 0xf0, 0x41, 0x00


	//----- nvinfo : EIATTR_SPARSE_MMA_MASK
	.align		4
.L_5085:
        /*0048*/ 	.byte	0x03, 0x50
        /*004a*/ 	.short	0x0000


	//----- nvinfo : EIATTR_MAXREG_COUNT
	.align		4
        /*004c*/ 	.byte	0x03, 0x1b
        /*004e*/ 	.short	0x00ff


	//----- nvinfo : EIATTR_EXTERNS
	.align		4
        /*0050*/ 	.byte	0x04, 0x0f
        /*0052*/ 	.short	(.L_5087 - .L_5086)


	//   ....[0]....
	.align		4
.L_5086:
        /*0054*/ 	.word	index@(__assertfail)


	//----- nvinfo : EIATTR_MERCURY_ISA_VERSION
	.align		4
.L_5087:
        /*0058*/ 	.byte	0x03, 0x5f
        /*005a*/ 	.short	0x0101


	//----- nvinfo : EIATTR_COOP_GROUP_MASK_REGIDS
	.align		4
        /*005c*/ 	.byte	0x04, 0x29
        /*005e*/ 	.short	(.L_5089 - .L_5088)


	//   ....[0]....
.L_5088:
        /*0060*/ 	.word	0xffffffff


	//   ....[1]....
        /*0064*/ 	.word	0xffffffff


	//   ....[2]....
        /*0068*/ 	.word	0xffffffff


	//   ....[3]....
        /*006c*/ 	.word	0xffffffff


	//   ....[4]....
        /*0070*/ 	.word	0xffffffff


	//   ....[5]....
        /*0074*/ 	.word	0xffffffff


	//   ....[6]....
        /*0078*/ 	.word	0xffffffff


	//   ....[7]....
        /*007c*/ 	.word	0xffffffff


	//   ....[8]....
        /*0080*/ 	.word	0xffffffff


	//   ....[9]....
        /*0084*/ 	.word	0xffffffff


	//   ....[10]....
        /*0088*/ 	.word	0x0500000f


	//   ....[11]....
        /*008c*/ 	.word	0x0500000f


	//   ....[12]....
        /*0090*/ 	.word	0x0500000f


	//   ....[13]....
        /*0094*/ 	.word	0x0500000f


	//   ....[14]....
        /*0098*/ 	.word	0x0500000f


	//   ....[15]....
        /*009c*/ 	.word	0x0500000f


	//   ....[16]....
        /*00a0*/ 	.word	0x0500000f


	//   ....[17]....
        /*00a4*/ 	.word	0x0500000f


	//   ....[18]....
        /*00a8*/ 	.word	0x0500000f


	//   ....[19]....
        /*00ac*/ 	.word	0x0500000f


	//----- nvinfo : EIATTR_COOP_GROUP_INSTR_OFFSETS
	.align		4
.L_5089:
        /*00b0*/ 	.byte	0x04, 0x28
        /*00b2*/ 	.short	(.L_5091 - .L_5090)


	//   ....[0]....
.L_5090:
        /*00b4*/ 	.word	0x00000da0


	//   ....[1]....
        /*00b8*/ 	.word	0x00000de0


	//   ....[2]....
        /*00bc*/ 	.word	0x00000e00


	//   ....[3]....
        /*00c0*/ 	.word	0x00000e20


	//   ....[4]....
        /*00c4*/ 	.word	0x00000e40


	//   ....[5]....
        /*00c8*/ 	.word	0x00001d60


	//   ....[6]....
        /*00cc*/ 	.word	0x00001d80


	//   ....[7]....
        /*00d0*/ 	.word	0x00001da0


	//   ....[8]....
        /*00d4*/ 	.word	0x00001dc0


	//   ....[9]....
        /*00d8*/ 	.word	0x00001de0


	//   ....[10]....
        /*00dc*/ 	.word	0x00003b80


	//   ....[11]....
        /*00e0*/ 	.word	0x00003c10


	//   ....[12]....
        /*00e4*/ 	.word	0x00003c70


	//   ....[13]....
        /*00e8*/ 	.word	0x00003cd0


	//   ....[14]....
        /*00ec*/ 	.word	0x00003d30


	//   ....[15]....
        /*00f0*/ 	.word	0x00004cb0


	//   ....[16]....
        /*00f4*/ 	.word	0x00004d10


	//   ....[17]....
        /*00f8*/ 	.word	0x00004d70


	//   ....[18]....
        /*00fc*/ 	.word	0x00004dd0


	//   ....[19]....
        /*0100*/ 	.word	0x00004e30


	//----- nvinfo : EIATTR_VRC_CTA_INIT_COUNT
	.align		4
.L_5091:
        /*0104*/ 	.byte	0x02, 0x4a
	.zero		1
	.zero		1


	//----- nvinfo : EIATTR_SYSCALL_OFFSETS
	.align		4
        /*0108*/ 	.byte	0x04, 0x46
        /*010a*/ 	.short	(.L_5093 - .L_5092)


	//   ....[0]....
.L_5092:
        /*010c*/ 	.word	0x00000180


	//----- nvinfo : EIATTR_EXIT_INSTR_OFFSETS
	.align		4
.L_5093:
        /*0110*/ 	.byte	0x04, 0x1c
        /*0112*/ 	.short	(.L_5095 - .L_5094)


	//   ....[0]....
.L_5094:
        /*0114*/ 	.word	0x00000230


	//   ....[1]....
        /*0118*/ 	.word	0x00003b20


	//----- nvinfo : EIATTR_CRS_STACK_SIZE
	.align		4
.L_5095:
        /*011c*/ 	.byte	0x04, 0x1e
        /*011e*/ 	.short	(.L_5097 - .L_5096)
.L_5096:
        /*0120*/ 	.word	0x00000000


	//----- nvinfo : EIATTR_CBANK_PARAM_SIZE
	.align		4
.L_5097:
        /*0124*/ 	.byte	0x03, 0x19
        /*0126*/ 	.short	0x0030


	//----- nvinfo : EIATTR_PARAM_CBANK
	.align		4
        /*0128*/ 	.byte	0x04, 0x0a
        /*012a*/ 	.short	(.L_5099 - .L_5098)
	.align		4
.L_5098:
        /*012c*/ 	.word	index@(.nv.constant0._ZN7oneflow4cuda7softmax15SoftmaxWarpImplI10SimpleLoadI6__halffE11SimpleStoreIS4_fEfLi2ELi24ELi32ELi1ELb1ELNS1_9AlgorithmE0EEEvT_T0_ll)
        /*0130*/ 	.short	0x0380
        /*0132*/ 	.short	0x0030


	//----- nvinfo : EIATTR_SW_WAR
	.align		4
.L_5099:
        /*0134*/ 	.byte	0x04, 0x36
        /*0136*/ 	.short	(.L_5101 - .L_5100)
.L_5100:
        /*0138*/ 	.word	0x00000008
.L_5101:


//--------------------- .nv.info._ZN7oneflow4cuda7softmax15SoftmaxWarpImplI10SimpleLoadI6__halffE11SimpleStoreIS4_fEfLi2ELi24ELi32ELi1ELb0ELNS1_9AlgorithmE0EEEvT_T0_ll --------------------------
	.section	.nv.info._ZN7oneflow4cuda7softmax15SoftmaxWarpImplI10SimpleLoadI6__halffE11SimpleStoreIS4_fEfLi2ELi24ELi32ELi1ELb0ELNS1_9AlgorithmE0EEEvT_T0_ll,"",@"SHT_CUDA_INFO"
	.sectionflags	@""
	.align	4


	//----- nvinfo : EIATTR_CUDA_API_VERSION
	.align		4
        /*0000*/ 	.byte	0x04, 0x37
        /*0002*/ 	.short	(.L_5103 - .L_5102)
.L_5102:
        /*0004*/ 	.word	0x00000082


	//----- nvinfo : EIATTR_KPARAM_INFO
	.align		4
.L_5103:
        /*0008*/ 	.byte	0x04, 0x17
        /*000a*/ 	.short	(.L_5105 - .L_5104)
.L_5104:
        /*000c*/ 	.word	0x00000000
        /*0010*/ 	.short	0x0003
        /*0012*/ 	.short	0x0028
        /*0014*/ 	.byte	0x00, 0xf0, 0x21, 0x00


	//----- nvinfo : EIATTR_KPARAM_INFO
	.align		4
.L_5105:
        /*0018*/ 	.byte	0x04, 0x17
        /*001a*/ 	.short	(.L_5107 - .L_5106)
.L_5106:
        /*001c*/ 	.word	0x00000000
        /*0020*/ 	.short	0x0002
        /*0022*/ 	.short	0x0020
        /*0024*/ 	.byte	0x00, 0xf0, 0x21, 0x00


	//----- nvinfo : EIATTR_KPARAM_INFO
	.align		4
.L_5107:
        /*0028*/ 	.byte	0x04, 0x17
        /*002a*/ 	.short	(.L_5109 - .L_5108)
.L_5108:
        /*002c*/ 	.word	0x00000000
        /*0030*/ 	.short	0x0001
        /*0032*/ 	.short	0x0010
        /*0034*/ 	.byte	0x00, 0xf0, 0x41, 0x00


	//----- nvinfo : EIATTR_KPARAM_INFO
	.align		4
.L_5109:
        /*0038*/ 	.byte	0x04, 0x17
        /*003a*/ 	.short	(.L_5111 - .L_5110)
.L_5110:
        /*003c*/ 	.word	0x00000000
        /*0040*/ 	.short	0x0000
        /*0042*/ 	.short	0x0000
        /*0044*/ 	.byte	0x00, 0xf0, 0x41, 0x00


	//----- nvinfo : EIATTR_SPARSE_MMA_MASK
	.align		4
.L_5111:
        /*0048*/ 	.byte	0x03, 0x50
        /*004a*/ 	.short	0x0000


	//----- nvinfo : EIATTR_MAXREG_COUNT
	.align		4
        /*004c*/ 	.byte	0x03, 0x1b
        /*004e*/ 	.short	0x00ff


	//----- nvinfo : EIATTR_EXTERNS
	.align		4
        /*0050*/ 	.byte	0x04, 0x0f
        /*0052*/ 	.short	(.L_5113 - .L_5112)


	//   ....[0]....
	.align		4
.L_5112:
        /*0054*/ 	.word	index@(__assertfail)


	//----- nvinfo : EIATTR_MERCURY_ISA_VERSION
	.align		4
.L_5113:
        /*0058*/ 	.byte	0x03, 0x5f
        /*005a*/ 	.short	0x0101


	//----- nvinfo : EIATTR_COOP_GROUP_MASK_REGIDS
	.align		4
        /*005c*/ 	.byte	0x04, 0x29
        /*005e*/ 	.short	(.L_5115 - .L_5114)


	//   ....[0]....
.L_5114:
        /*0060*/ 	.word	0xffffffff


	//   ....[1]....
        /*0064*/ 	.word	0xffffffff


	//   ....[2]....
        /*0068*/ 	.word	0xffffffff


	//   ....[3]....
        /*006c*/ 	.word	0xffffffff


	//   ....[4]....
        /*0070*/ 	.word	0xffffffff


	//   ....[5]....
        /*0074*/ 	.word	0xffffffff


	//   ....[6]....
        /*0078*/ 	.word	0xffffffff


	//   ....[7]....
        /*007c*/ 	.word	0xffffffff


	//   ....[8]....
        /*0080*/ 	.word	0xffffffff


	//   ....[9]....
        /*0084*/ 	.word	0xffffffff


	//   ....[10]....
        /*0088*/ 	.word	0x0500000f


	//   ....[11]....
        /*008c*/ 	.word	0x0500000f


	//   ....[12]....
        /*0090*/ 	.word	0x0500000f


	//   ....[13]....
        /*0094*/ 	.word	0x0500000f


	//   ....[14]....
        /*0098*/ 	.word	0x0500000f


	//   ....[15]....
        /*009c*/ 	.word	0x0500000f


	//   ....[16]....
        /*00a0*/ 	.word	0x0500000f


	//   ....[17]....
        /*00a4*/ 	.word	0x0500000f


	//   ....[18]....
        /*00a8*/ 	.word	0x0500000f


	//   ....[19]....
        /*00ac*/ 	.word	0x0500000f


	//----- nvinfo : EIATTR_COOP_GROUP_INSTR_OFFSETS
	.align		4
.L_5115:
        /*00b0*/ 	.byte	0x04, 0x28
        /*00b2*/ 	.short	(.L_5117 - .L_5116)


	//   ....[0]....
.L_5116:
        /*00b4*/ 	.word	0x000007c0


	//   ....[1]....
        /*00b8*/ 	.word	0x00000800


	//   ....[2]....
        /*00bc*/ 	.word	0x00000820


	//   ....[3]....
        /*00c0*/ 	.word	0x00000840


	//   ....[4]....
        /*00c4*/ 	.word	0x00000860


	//   ....[5]....
        /*00c8*/ 	.word	0x00001780


	//   ....[6]....
        /*00cc*/ 	.word	0x000017a0


	//   ....[7]....
        /*00d0*/ 	.word	0x000017c0


	//   ....[8]....
        /*00d4*/ 	.word	0x000017e0


	//   ....[9]....
        /*00d8*/ 	.word	0x00001800


	//   ....[10]....
        /*00dc*/ 	.word	0x00003370


	//   ....[11]....
        /*00e0*/ 	.word	0x00003400


	//   ....[12]....
        /*00e4*/ 	.word	0x00003460


	//   ....[13]....
        /*00e8*/ 	.word	0x000034c0


	//   ....[14]....
        /*00ec*/ 	.word	0x00003520


	//   ....[15]....
        /*00f0*/ 	.word	0x000044a0


	//   ....[16]....
        /*00f4*/ 	.word	0x00004500


	//   ....[17]....
        /*00f8*/ 	.word	0x00004560


	//   ....[18]....
        /*00fc*/ 	.word	0x000045c0


	//   ....[19]....
        /*0100*/ 	.word	0x00004620


	//----- nvinfo : EIATTR_VRC_CTA_INIT_COUNT
	.align		4
.L_5117:
        /*0104*/ 	.byte	0x02, 0x4a
	.zero		1
	.zero		1


	//----- nvinfo : EIATTR_SYSCALL_OFFSETS
	.align		4
        /*0108*/ 	.byte	0x04, 0x46
        /*010a*/ 	.short	(.L_5119 - .L_5118)


	//   ....[0]....
.L_5118:
        /*010c*/ 	.word	0x00000170


	//----- nvinfo : EIATTR_EXIT_INSTR_OFFSETS
	.align		4
.L_5119:
        /*0110*/ 	.byte	0x04, 0x1c
        /*0112*/ 	.short	(.L_5121 - .L_5120)


	//   ....[0]....
.L_5120:
        /*0114*/ 	.word	0x00000220


	//   ....[1]....
        /*0118*/ 	.word	0x00003310


	//----- nvinfo : EIATTR_CRS_STACK_SIZE
	.align		4
.L_5121:
        /*011c*/ 	.byte	0x04, 0x1e
        /*011e*/ 	.short	(.L_5123 - .L_5122)
.L_5122:
        /*0120*/ 	.word	0x00000000


	//----- nvinfo : EIATTR_CBANK_PARAM_SIZE
	.align		4
.L_5123:
        /*0124*/ 	.byte	0x03, 0x19
        /*0126*/ 	.short	0x0030


	//----- nvinfo : EIATTR_PARAM_CBANK
	.align		4
        /*0128*/ 	.byte	0x04, 0x0a
        /*012a*/ 	.short	(.L_5125 - .L_5124)
	.align		4
.L_5124:
        /*012c*/ 	.word	index@(.nv.constant0._ZN7oneflow4cuda7softmax15SoftmaxWarpImplI10SimpleLoadI6__halffE11SimpleStoreIS4_fEfLi2ELi24ELi32ELi1ELb0ELNS1_9AlgorithmE0EEEvT_T0_ll)
        /*0130*/ 	.short	0x0380
        /*0132*/ 	.short	0x0030


	//----- nvinfo : EIATTR_SW_WAR
	.align		4
.L_5125:
        /*0134*/ 	.byte	0x04, 0x36
        /*0136*/ 	.short	(.L_5127 - .L_5126)
.L_5126:
        /*0138*/ 	.word	0x00000008
.L_5127:


//--------------------- .nv.info._ZN7oneflow4cuda7softmax15SoftmaxWarpImplI10SimpleLoadI6__halffE11SimpleStoreIS4_fEfLi2ELi22ELi32ELi1ELb1ELNS1_9AlgorithmE0EEEvT_T0_ll --------------------------
	.section	.nv.info._ZN7oneflow4cuda7softmax15SoftmaxWarpImplI10SimpleLoadI6__halffE11SimpleStoreIS4_fEfLi2ELi22ELi32ELi1ELb1ELNS1_9AlgorithmE0EEEvT_T0_ll,"",@"SHT_CUDA_INFO"
	.sectionflags	@""
	.align	4


	//----- nvinfo : EIATTR_CUDA_API_VERSION
	.align		4
        /*0000*/ 	.byte	0x04, 0x37
        /*0002*/ 	.short	(.L_5129 - .L_5128)
.L_5128:
        /*0004*/ 	.word	0x00000082


	//----- nvinfo : EIATTR_KPARAM_INFO
	.align		4
.L_5129:
        /*0008*/ 	.byte	0x04, 0x17
        /*000a*/ 	.short	(.L_5131 - .L_5130)
.L_5130:
        /*000c*/ 	.word	0x00000000
        /*0010*/ 	.short	0x0003
        /*0012*/ 	.short	0x0028
        /*0014*/ 	.byte	0x00, 0xf0, 0x21, 0x00


	//----- nvinfo : EIATTR_KPARAM_INFO
	.align		4
.L_5131:
        /*0018*/ 	.byte	0x04, 0x17
        /*001a*/ 	.short	(.L_5133 - .L_5132)
.L_5132:
        /*001c*/ 	.word	0x00000000
        /*0020*/ 	.short	0x0002
        /*0022*/ 	.short	0x0020
        /*0024*/ 	.byte	0x00, 0xf0, 0x21, 0x00


	//----- nvinfo : EIATTR_KPARAM_INFO
	.align		4
.L_5133:
        /*0028*/ 	.byte	0x04, 0x17
        /*002a*/ 	.short	(.L_5135 - .L_5134)
.L_5134:
        /*002c*/ 	.word	0x00000000
        /*0030*/ 	.short	0x0001
        /*0032*/ 	.short	0x0010
        /*0034*/ 	.byte	0x00, 0xf0, 0x41, 0x00


	//----- nvinfo : EIATTR_KPARAM_INFO
	.align		4
.L_5135:
        /*0038*/ 	.byte	0x04, 0x17
        /*003a*/ 	.short	(.L_5137 - .L_5136)
.L_5136:
        /*003c*/ 	.word	0x00000000
        /*0040*/ 	.short	0x0000
        /*0042*/ 	.short	0x0000
        /*0044*/ 	.byte	0x00, 0xf0, 0x41, 0x00


	//----- nvinfo : EIATTR_SPARSE_MMA_MASK
	.align		4
.L_5137:
        /*0048*/ 	.byte	0x03, 0x50
        /*004a*/ 	.short	0x0000


	//----- nvinfo : EIATTR_MAXREG_COUNT
	.align		4
        /*004c*/ 	.byte	0x03, 0x1b
        /*004e*/ 	.short	0x00ff


	//----- nvinfo : EIATTR_EXTERNS
	.align		4
        /*0050*/ 	.byte	0x04, 0x0f
        /*0052*/ 	.short	(.L_5139 - .L_5138)


	//   ....[0]....
	.align		4
.L_5138:
        /*0054*/ 	.word	index@(__assertfail)


	//----- nvinfo : EIATTR_MERCURY_ISA_VERSION
	.align		4
.L_5139:
        /*0058*/ 	.byte	0x03, 0x5f
        /*005a*/ 	.short	0x0101


	//----- nvinfo : EIATTR_COOP_GROUP_MASK_REGIDS
	.align		4
        /*005c*/ 	.byte	0x04, 0x29
        /*005e*/ 	.short	(.L_5141 - .L_5140)


	//   ....[0]....
.L_5140:
        /*0060*/ 	.word	0xffffffff


	//   ....[1]....
        /*0064*/ 	.word	0xffffffff


	//   ....[2]....
        /*0068*/ 	.word	0xffffffff


	//   ....[3]....
        /*006c*/ 	.word	0xffffffff


	//   ....[4]....
        /*0070*/ 	.word	0xffffffff


	//   ....[5]....
        /*0074*/ 	.word	0xffffffff


	//   ....[6]....
        /*0078*/ 	.word	0xffffffff


	//   ....[7]....
        /*007c*/ 	.word	0xffffffff


	//   ....[8]....
        /*0080*/ 	.word	0xffffffff


	//   ....[9]....
        /*0084*/ 	.word	0xffffffff


	//   ....[10]....
        /*0088*/ 	.word	0x0500000f


	//   ....[11]....
        /*008c*/ 	.word	0x0500000f


	//   ....[12]....
        /*0090*/ 	.word	0x0500000f


	//   ....[13]....
        /*0094*/ 	.word	0x0500000f


	//   ....[14]....
        /*0098*/ 	.word	0x0500000f


	//   ....[15]....
        /*009c*/ 	.word	0x0500000f


	//   ....[16]....
        /*00a0*/ 	.word	0x0500000f


	//   ....[17]....
        /*00a4*/ 	.word	0x0500000f


	//   ....[18]....
        /*00a8*/ 	.word	0x0500000f


	//   ....[19]....
        /*00ac*/ 	.word	0x0500000f


	//----- nvinfo : EIATTR_COOP_GROUP_INSTR_OFFSETS
	.align		4
.L_5141:
        /*00b0*/ 	.byte	0x04, 0x28
        /*00b2*/ 	.short	(.L_5143 - .L_5142)


	//   ....[0]....
.L_5142:
        /*00b4*/ 	.word	0x00000cc0


	//   ....[1]....
        /*00b8*/ 	.word	0x00000d00


	//   ....[2]....
        /*00bc*/ 	.word	0x00000d20


	//   ....[3]....
        /*00c0*/ 	.word	0x00000d40


	//   ....[4]....
        /*00c4*/ 	.word	0x00000d60


	//   ....[5]....
        /*00c8*/ 	.word	0x00001b40


	//   ....[6]....
        /*00cc*/ 	.word	0x00001b60


	//   ....[7]....
        /*00d0*/ 	.word	0x00001b80


	//   ....[8]....
        /*00d4*/ 	.word	0x00001ba0


	//   ....[9]....
        /*00d8*/ 	.word	0x00001bc0


	//   ....[10]....
        /*00dc*/ 	.word	0x00003860


	//   ....[11]....
        /*00e0*/ 	.word	0x00003900


	//   ....[12]....
        /*00e4*/ 	.word	0x00003960


	//   ....[13]....
        /*00e8*/ 	.word	0x000039c0


	//   ....[14]....
        /*00ec*/ 	.word	0x00003a20


	//   ....[15]....
        /*00f0*/ 	.word	0x00004850


	//   ....[16]....
        /*00f4*/ 	.word	0x000048b0


	//   ....[17]....
        /*00f8*/ 	.word	0x00004910


	//   ....[18]....
        /*00fc*/ 	.word	0x00004970


	//   ....[19]....
        /*0100*/ 	.word	0x000049d0


	//----- nvinfo : EIATTR_VRC_CTA_INIT_COUNT
	.align		4
.L_5143:
        /*0104*/ 	.byte	0x02, 0x4a
	.zero		1
	.zero		1


	//----- nvinfo : EIATTR_SYSCALL_OFFSETS
	.align		4
        /*0108*/ 	.byte	0x04, 0x46
        /*010a*/ 	.short	(.L_5145 - .L_5144)


	//   ....[0]....
.L_5144:
        /*010c*/ 	.word	0x00000180


	//----- nvinfo : EIATTR_EXIT_INSTR_OFFSETS
	.align		4
.L_5145:
        /*0110*/ 	.byte	0x04, 0x1c
        /*0112*/ 	.short	(.L_5147 - .L_5146)


	//   ....[0]....
.L_5146:
        /*0114*/ 	.word	0x00000210


	//   ....[1]....
        /*0118*/ 	.word	0x00003800


	//----- nvinfo : EIATTR_CRS_STACK_SIZE
	.align		4
.L_5147:
        /*011c*/ 	.byte	0x04, 0x1e
        /*011e*/ 	.short	(.L_5149 - .L_5148)
.L_5148:
        /*0120*/ 	.word	0x00000000


	//----- nvinfo : EIATTR_CBANK_PARAM_SIZE
	.align		4
.L_5149:
        /*0124*/ 	.byte	0x03, 0x19
        /*0126*/ 	.short	0x0030


	//----- nvinfo : EIATTR_PARAM_CBANK
	.align		4
        /*0128*/ 	.byte	0x04, 0x0a
        /*012a*/ 	.short	(.L_5151 - .L_5150)
	.align		4
.L_5150:
        /*012c*/ 	.word	index@(.nv.constant0._ZN7oneflow4cuda7softmax15SoftmaxWarpImplI10SimpleLoadI6__halffE11SimpleStoreIS4_fEfLi2ELi22ELi32ELi1ELb1ELNS1_9AlgorithmE0EEEvT_T0_ll)
        /*0130*/ 	.short	0x0380
        /*0132*/ 	.short	0x0030


	//----- nvinfo : EIATTR_SW_WAR
	.align		4
.L_5151:
        /*0134*/ 	.byte	0x04, 0x36
        /*0136*/ 	.short	(.L_5153 - .L_5152)
.L_5152:
        /*0138*/ 	.word	0x00000008
.L_5153:


//--------------------- .nv.info._ZN7oneflow4cuda7softmax15SoftmaxWarpImplI10SimpleLoadI6__halffE11SimpleStoreIS4_fEfLi2ELi22ELi32ELi1ELb0ELNS1_9AlgorithmE0EEEvT_T0_ll --------------------------
	.section	.nv.info._ZN7oneflow4cuda7softmax15SoftmaxWarpImplI10SimpleLoadI6__halffE11SimpleStoreIS4_fEfLi2ELi22ELi32ELi1ELb0ELNS1_9AlgorithmE0EEEvT_T0_ll,"",@"SHT_CUDA_INFO"
	.sectionflags	@""
	.align	4


	//----- nvinfo : EIATTR_CUDA_API_VERSION
	.align		4
        /*0000*/ 	.byte	0x04, 0x37
        /*0002*/ 	.short	(.L_5155 - .L_5154)
.L_5154:
        /*0004*/ 	.word	0x00000082


	//----- nvinfo : EIATTR_KPARAM_INFO
	.align		4
.L_5155:
        /*0008*/ 	.byte	0x04, 0x17
        /*000a*/ 	.short	(.L_5157 - .L_5156)
.L_5156:
        /*000c*/ 	.word	0x00000000
        /*0010*/ 	.short	0x0003
        /*0012*/ 	.short	0x0028
        /*0014*/ 	.byte	0x00, 0xf0, 0x21, 0x00


	//----- nvinfo : EIATTR_KPARAM_INFO
	.align		4
.L_5157:
        /*0018*/ 	.byte	0x04, 0x17
        /*001a*/ 	.short	(.L_5159 - .L_5158)
.L_5158:
        /*001c*/ 	.word	0x00000000
        /*0020*/ 	.short	0x0002
        /*0022*/ 	.short	0x0020
        /*0024*/ 	.byte	0x00, 0xf0, 0x21, 0x00


	//----- nvinfo : EIATTR_KPARAM_INFO
	.align		4
.L_5159:
        /*0028*/ 	.byte	0x04, 0x17
        /*002a*/ 	.short	(.L_5161 - .L_5160)
.L_5160:
        /*002c*/ 	.word	0x00000000
        /*0030*/ 	.short	0x0001
        /*0032*/ 	.short	0x0010
        /*0034*/ 	.byte	0x00, 0xf0, 0x41, 0x00


	//----- nvinfo : EIATTR_KPARAM_INFO
	.align		4
.L_5161:
        /*0038*/ 	.byte	0x04, 0x17
        /*003a*/ 	.short	(.L_5163 - .L_5162)
.L_5162:
        /*003c*/ 	.word	0x00000000
        /*0040*/ 	.short	0x0000
        /*0042*/ 	.short	0x0000
        /*0044*/ 	.byte	0x00, 0xf0, 0x41, 0x00


	//----- nvinfo : EIATTR_SPARSE_MMA_MASK
	.align		4
.L_5163:
        /*0048*/ 	.byte	0x03, 0x50
        /*004a*/ 	.short	0x0000


	//----- nvinfo : EIATTR_MAXREG_COUNT
	.align		4
        /*004c*/ 	.byte	0x03, 0x1b
        /*004e*/ 	.short	0x00ff


	//----- nvinfo : EIATTR_EXTERNS
	.align		4
        /*0050*/ 	.byte	0x04, 0x0f
        /*0052*/ 	.short	(.L_5165 - .L_5164)


	//   ....[0]....
	.align		4
.L_5164:
        /*0054*/ 	.word	index@(__assertfail)


	//----- nvinfo : EIATTR_MERCURY_ISA_VERSION
	.align		4
.L_5165:
        /*0058*/ 	.byte	0x03, 0x5f
        /*005a*/ 	.short	0x0101


	//----- nvinfo : EIATTR_COOP_GROUP_MASK_REGIDS
	.align		4
        /*005c*/ 	.byte	0x04, 0x29
        /*005e*/ 	.short	(.L_5167 - .L_5166)


	//   ....[0]....
.L_5166:
        /*0060*/ 	.word	0xffffffff


	//   ....[1]....
        /*0064*/ 	.word	0xffffffff


	//   ....[2]....
        /*0068*/ 	.word	0xffffffff


	//   ....[3]....
        /*006c*/ 	.word	0xffffffff


	//   ....[4]....
        /*0070*/ 	.word	0xffffffff


	//   ....[5]....
        /*0074*/ 	.word	0xffffffff


	//   ....[6]....
        /*0078*/ 	.word	0xffffffff


	//   ....[7]....
        /*007c*/ 	.word	0xffffffff


	//   ....[8]....
        /*0080*/ 	.word	0xffffffff


	//   ....[9]....
        /*0084*/ 	.word	0xffffffff


	//   ....[10]....
        /*0088*/ 	.word	0x0500000f


	//   ....[11]....
        /*008c*/ 	.word	0x0500000f


	//   ....[12]....
        /*0090*/ 	.word	0x0500000f


	//   ....[13]....
        /*0094*/ 	.word	0x0500000f


	//   ....[14]....
        /*0098*/ 	.word	0x0500000f


	//   ....[15]....
        /*009c*/ 	.word	0x0500000f


	//   ....[16]....
        /*00a0*/ 	.word	0x0500000f


	//   ....[17]....
        /*00a4*/ 	.word	0x0500000f


	//   ....[18]....
        /*00a8*/ 	.word	0x0500000f


	//   ....[19]....
        /*00ac*/ 	.word	0x0500000f


	//----- nvinfo : EIATTR_COOP_GROUP_INSTR_OFFSETS
	.align		4
.L_5167:
        /*00b0*/ 	.byte	0x04, 0x28
        /*00b2*/ 	.short	(.L_5169 - .L_5168)


	//   ....[0]....
.L_5168:
        /*00b4*/ 	.word	0x00000770


	//   ....[1]....
        /*00b8*/ 	.word	0x000007a0


	//   ....[2]....
        /*00bc*/ 	.word	0x000007c0


	//   ....[3]....
        /*00c0*/ 	.word	0x000007e0


	//   ....[4]....
        /*00c4*/ 	.word	0x00000800


	//   ....[5]....
        /*00c8*/ 	.word	0x000015f0


	//   ....[6]....
        /*00cc*/ 	.word	0x00001610


	//   ....[7]....
        /*00d0*/ 	.word	0x00001630


	//   ....[8]....
        /*00d4*/ 	.word	0x00001650


	//   ....[9]....
        /*00d8*/ 	.word	0x00001670


	//   ....[10]....
        /*00dc*/ 	.word	0x00002fc0


	//   ....[11]....
        /*00e0*/ 	.word	0x00003050


	//   ....[12]....
        /*00e4*/ 	.word	0x000030b0


	//   ....[13]....
        /*00e8*/ 	.word	0x00003110


	//   ....[14]....
        /*00ec*/ 	.word	0x00003170


	//   ....[15]....
        /*00f0*/ 	.word	0x00003fb0


	//   ....[16]....
        /*00f4*/ 	.word	0x00004010


	//   ....[17]....
        /*00f8*/ 	.word	0x00004070


	//   ....[18]....
        /*00fc*/ 	.word	0x000040d0


	//   ....[19]....
        /*0100*/ 	.word	0x00004130


	//----- nvinfo : EIATTR_VRC_CTA_INIT_COUNT
	.align		4
.L_5169:
        /*0104*/ 	.byte	0x02, 0x4a
	.zero		1
	.zero		1


	//----- nvinfo : EIATTR_SYSCALL_OFFSETS
	.align		4
        /*0108*/ 	.byte	0x04, 0x46
        /*010a*/ 	.short	(.L_5171 - .L_5170)


	//   ....[0]....
.L_5170:
        /*010c*/ 	.word	0x00000170


	//----- nvinfo : EIATTR_EXIT_INSTR_OFFSETS
	.align		4
.L_5171:
        /*0110*/ 	.byte	0x04, 0x1c
        /*0112*/ 	.short	(.L_5173 - .L_5172)


	//   ....[0]....
.L_5172:
        /*0114*/ 	.word	0x00000220


	//   ....[1]....
        /*0118*/ 	.word	0x00002f60


	//----- nvinfo : EIATTR_CRS_STACK_SIZE
	.align		4
.L_5173:
        /*011c*/ 	.byte	0x04, 0x1e
        /*011e*/ 	.short	(.L_5175 - .L_5174)
.L_5174:
        /*0120*/ 	.word	0x00000000


	//----- nvinfo : EIATTR_CBANK_PARAM_SIZE
	.align		4
.L_5175:
        /*0124*/ 	.byte	0x03, 0x19
        /*0126*/ 	.short	0x0030


	//----- nvinfo : EIATTR_PARAM_CBANK
	.align		4
        /*0128*/ 	.byte	0x04, 0x0a
        /*012a*/ 	.short	(.L_5177 - .L_5176)
	.align		4
.L_5176:
        /*012c*/ 	.word	index@(.nv.constant0._ZN7oneflow4cuda7softmax15SoftmaxWarpImplI10SimpleLoadI6__halffE11SimpleStoreIS4_fEfLi2ELi22ELi32ELi1ELb0ELNS1_9AlgorithmE0EEEvT_T0_ll)
        /*0130*/ 	.short	0x0380
        /*0132*/ 	.short	0x0030


	//----- nvinfo : EIATTR_SW_WAR
	.align		4
.L_5177:
        /*0134*/ 	.byte	0x04, 0x36
        /*0136*/ 	.short	(.L_5179 - .L_5178)
.L_5178:
        /*0138*/ 	.word	0x00000008
.L_5179:


//--------------------- .nv.info._ZN7oneflow4cuda7softmax15SoftmaxWarpImplI10SimpleLoadI6__halffE11SimpleStoreIS4_fEfLi2ELi20ELi32ELi1ELb1ELNS1_9AlgorithmE0EEEvT_T0_ll --------------------------
	.section	.nv.info._ZN7oneflow4cuda7softmax15SoftmaxWarpImplI10SimpleLoadI6__halffE11SimpleStoreIS4_fEfLi2ELi20ELi32ELi1ELb1ELNS1_9AlgorithmE0EEEvT_T0_ll,"",@"SHT_CUDA_INFO"
	.sectionflags	@""
	.align	4


	//----- nvinfo : EIATTR_CUDA_API_VERSION
	.align		4
        /*0000*/ 	.byte	0x04, 0x37
        /*0002*/ 	.short	(.L_5181 - .L_5180)
.L_5180:
        /*0004*/ 	.word	0x00000082


	//----- nvinfo : EIATTR_KPARAM_INFO
	.align		4
.L_5181:
        /*0008*/ 	.byte	0x04, 0x17
        /*000a*/ 	.short	(.L_5183 - .L_5182)
.L_5182:
        /*000c*/ 	.word	0x00000000
        /*0010*/ 	.short	0x0003
        /*0012*/ 	.short	0x0028
        /*0014*/ 	.byte	0x00, 0xf0, 0x21, 0x00


	//----- nvinfo : EIATTR_KPARAM_INFO
	.align		4
.L_5183:
        /*0018*/ 	.byte	0x04, 0x17
        /*001a*/ 	.short	(.L_5185 - .L_5184)
.L_5184:
        /*001c*/ 	.word	0x00000000
        /*0020*/ 	.short	0x0002
        /*0022*/ 	.short	0x0020
        /*0024*/ 	.byte	0x00, 0xf0, 0x21, 0x00


	//----- nvinfo : EIATTR_KPARAM_INFO
	.align		4
.L_5185:
        /*0028*/ 	.byte	0x04, 0x17
        /*002a*/ 	.short	(.L_5187 - .L_5186)
.L_5186:
        /*002c*/ 	.word	0x00000000
        /*0030*/ 	.short	0x0001
        /*0032*/ 	.short	0x0010
        /*0034*/ 	.byte	0x00, 0xf0, 0x41, 0x00


	//----- nvinfo : EIATTR_KPARAM_INFO
	.align		4
.L_5187:
        /*0038*/ 	.byte	0x04, 0x17
        /*003a*/ 	.short	(.L_5189 - .L_5188)
.L_5188:
        /*003c*/ 	.word	0x00000000
        /*0040*/ 	.short	0x0000
        /*0042*/ 	.short	0x0000
        /*0044*/ 	.byte	0x00, 0xf0, 0x41, 0x00


	//----- nvinfo : EIATTR_SPARSE_MMA_MASK
	.align		4
.L_5189:
        /*0048*/ 	.byte	0x03, 0x50
        /*004a*/ 	.short	0x0000


	//----- nvinfo : EIATTR_MAXREG_COUNT
	.align		4
        /*004c*/ 	.byte	0x03, 0x1b
        /*004e*/ 	.short	0x00ff


	//----- nvinfo : EIATTR_EXTERNS
	.align		4
        /*0050*/ 	.byte	0x04, 0x0f
        /*0052*/ 	.short	(.L_5191 - .L_5190)


	//   ....[0]....
	.align		4
.L_5190:
        /*0054*/ 	.word	index@(__assertfail)


	//----- nvinfo : EIATTR_MERCURY_ISA_VERSION
	.align		4
.L_5191:
        /*0058*/ 	.byte	0x03, 0x5f
        /*005a*/ 	.short	0x0101


	//----- nvinfo : EIATTR_COOP_GROUP_MASK_REGIDS
	.align		4
        /*005c*/ 	.byte	0x04, 0x29
        /*005e*/ 	.short	(.L_5193 - .L_5192)


	//   ....[0]....
.L_5192:
        /*0060*/ 	.word	0xffffffff


	//   ....[1]....
        /*0064*/ 	.word	0xffffffff


	//   ....[2]....
        /*0068*/ 	.word	0xffffffff


	//   ....[3]....
        /*006c*/ 	.word	0xffffffff


	//   ....[4]....
        /*0070*/ 	.word	0xffffffff


	//   ....[5]....
        /*0074*/ 	.word	0xffffffff


	//   ....[6]....
        /*0078*/ 	.word	0xffffffff


	//   ....[7]....
        /*007c*/ 	.word	0xffffffff


	//   ....[8]....
        /*0080*/ 	.word	0xffffffff


	//   ....[9]....
        /*0084*/ 	.word	0xffffffff


	//   ....[10]....
        /*0088*/ 	.word	0x0500000f


	//   ....[11]....
        /*008c*/ 	.word	0x0500000f


	//   ....[12]....
        /*0090*/ 	.word	0x0500000f


	//   ....[13]....
        /*0094*/ 	.word	0x0500000f


	//   ....[14]....
        /*0098*/ 	.word	0x0500000f


	//   ....[15]....
        /*009c*/ 	.word	0x0500000f


	//   ....[16]....
        /*00a0*/ 	.word	0x0500000f


	//   ....[17]....
        /*00a4*/ 	.word	0x0500000f


	//   ....[18]....
        /*00a8*/ 	.word	0x0500000f


	//   ....[19]....
        /*00ac*/ 	.word	0x0500000f


	//----- nvinfo : EIATTR_COOP_GROUP_INSTR_OFFSETS
	.align		4
.L_5193:
        /*00b0*/ 	.byte	0x04, 0x28
        /*00b2*/ 	.short	(.L_5195 - .L_5194)


	//   ....[0]....
.L_5194:
        /*00b4*/ 	.word	0x00000be0


	//   ....[1]....
        /*00b8*/ 	.word	0x00000c20


	//   ....[2]....
        /*00bc*/ 	.word	0x00000c40


	//   ....[3]....
        /*00c0*/ 	.word	0x00000c60


	//   ....[4]....
        /*00c4*/ 	.word	0x00000c80


	//   ....[5]....
        /*00c8*/ 	.word	0x00001920


	//   ....[6]....
        /*00cc*/ 	.word	0x00001940


	//   ....[7]....
        /*00d0*/ 	.word	0x00001960


	//   ....[8]....
        /*00d4*/ 	.word	0x00001980


	//   ....[9]....
        /*00d8*/ 	.word	0x000019a0


	//   ....[10]....
        /*00dc*/ 	.word	0x000033a0


	//   ....[11]....
        /*00e0*/ 	.word	0x00003420


	//   ....[12]....
        /*00e4*/ 	.word	0x00003480


	//   ....[13]....
        /*00e8*/ 	.word	0x000034e0


	//   ....[14]....
        /*00ec*/ 	.word	0x00003540


	//   ....[15]....
        /*00f0*/ 	.word	0x00004250


	//   ....[16]....
        /*00f4*/ 	.word	0x000042b0


	//   ....[17]....
        /*00f8*/ 	.word	0x00004310


	//   ....[18]....
        /*00fc*/ 	.word	0x00004370


	//   ....[19]....
        /*0100*/ 	.word	0x000043d0


	//----- nvinfo : EIATTR_VRC_CTA_INIT_COUNT
	.align		4
.L_5195:
        /*0104*/ 	.byte	0x02, 0x4a
	.zero		1
	.zero		1


	//----- nvinfo : EIATTR_SYSCALL_OFFSETS
	.align		4
        /*0108*/ 	.byte	0x04, 0x46
        /*010a*/ 	.short	(.L_5197 - .L_5196)


	//   ....[0]....
.L_5196:
        /*010c*/ 	.word	0x00000180


	//----- nvinfo : EIATTR_EXIT_INSTR_OFFSETS
	.align		4
.L_5197:
        /*0110*/ 	.byte	0x04, 0x1c
        /*0112*/ 	.short	(.L_5199 - .L_5198)


	//   ....[0]....
.L_5198:
        /*0114*/ 	.word	0x00000210


	//   ....[1]....
        /*0118*/ 	.word	0x00003340


	//----- nvinfo : EIATTR_CRS_STACK_SIZE
	.align		4
.L_5199:
        /*011c*/ 	.byte	0x04, 0x1e
        /*011e*/ 	.short	(.L_5201 - .L_5200)
.L_5200:
        /*0120*/ 	.word	0x00000000


	//----- nvinfo : EIATTR_CBANK_PARAM_SIZE
	.align		4
.L_5201:
        /*0124*/ 	.byte	0x03, 0x19
        /*0126*/ 	.short	0x0030


	//----- nvinfo : EIATTR_PARAM_CBANK
	.align		4
        /*0128*/ 	.byte	0x04, 0x0a
        /*012a*/ 	.short	(.L_5203 - .L_5202)
	.align		4
.L_5202:
        /*012c*/ 	.word	index@(.nv.constant0._ZN7oneflow4cuda7softmax15SoftmaxWarpImplI10SimpleLoadI6__halffE11SimpleStoreIS4_fEfLi2ELi20ELi32ELi1ELb1ELNS1_9AlgorithmE0EEEvT_T0_ll)
        /*0130*/ 	.short	0x0380
        /*0132*/ 	.short	0x0030


	//----- nvinfo : EIATTR_SW_WAR
	.align		4
.L_5203:
        /*0134*/ 	.byte	0x04, 0x36
        /*0136*/ 	.short	(.L_5205 - .L_5204)
.L_5204:
        /*0138*/ 	.word	0x00000008
.L_5205:


//--------------------- .nv.info._ZN7oneflow4cuda7softmax15SoftmaxWarpImplI10SimpleLoadI6__halffE11SimpleStoreIS4_fEfLi2ELi20ELi32ELi1ELb0ELNS1_9AlgorithmE0EEEvT_T0_ll --------------------------
	.section	.nv.info._ZN7oneflow4cuda7softmax15SoftmaxWarpImplI10SimpleLoadI6__halffE11SimpleStoreIS4_fEfLi2ELi20ELi32ELi1ELb0ELNS1_9AlgorithmE0EEEvT_T0_ll,"",@"SHT_CUDA_INFO"
	.sectionflags	@""
	.align	4


	//----- nvinfo : EIATTR_CUDA_API_VERSION
	.align		4
        /*0000*/ 	.byte	0x04, 0x37
        /*0002*/ 	.short	(.L_5207 - .L_5206)
.L_5206:
        /*0004*/ 	.word	0x00000082


	//----- nvinfo : EIATTR_KPARAM_INFO
	.align		4
.L_5207:
        /*0008*/ 	.byte	0x04, 0x17
        /*000a*/ 	.short	(.L_5209 - .L_5208)
.L_5208:
        /*000c*/ 	.word	0x00000000
        /*0010*/ 	.short	0x0003
        /*0012*/ 	.short	0x0028
        /*0014*/ 	.byte	0x00, 0xf0, 0x21, 0x00


	//----- nvinfo : EIATTR_KPARAM_INFO
	.align		4
.L_5209:
        /*0018*/ 	.byte	0x04, 0x17
        /*001a*/ 	.short	(.L_5211 - .L_5210)
.L_5210:
        /*001c*/ 	.word	0x00000000
        /*0020*/ 	.short	0x0002
        /*0022*/ 	.short	0x0020
        /*0024*/ 	.byte	0x00, 0xf0, 0x21, 0x00


	//----- nvinfo : EIATTR_KPARAM_INFO
	.align		4
.L_5211:
        /*0028*/ 	.byte	0x04, 0x17
        /*002a*/ 	.short	(.L_5213 - .L_5212)
.L_5212:
        /*002c*/ 	.word	0x00000000
        /*0030*/ 	.short	0x0001
        /*0032*/ 	.short	0x0010
        /*0034*/ 	.byte	0x00, 0xf0, 0x41, 0x00


	//----- nvinfo : EIATTR_KPARAM_INFO
	.align		4
.L_5213:
        /*0038*/ 	.byte	0x04, 0x17
        /*003a*/ 	.short	(.L_5215 - .L_5214)
.L_5214:
        /*003c*/ 	.word	0x00000000
        /*0040*/ 	.short	0x0000
        /*0042*/ 	.short	0x0000
        /*0044*/ 	.byte	0x00, 0xf0, 0x41, 0x00


	//----- nvinfo : EIATTR_SPARSE_MMA_MASK
	.align		4
.L_5215:
        /*0048*/ 	.byte	0x03, 0x50
        /*004a*/ 	.short	0x0000


	//----- nvinfo : EIATTR_MAXREG_COUNT
	.align		4
        /*004c*/ 	.byte	0x03, 0x1b
        /*004e*/ 	.short	0x00ff


	//----- nvinfo : EIATTR_EXTERNS
	.align		4
        /*0050*/ 	.byte	0x04, 0x0f
        /*0052*/ 	.short	(.L_5217 - .L_5216)


	//   ....[0]....
	.align		4
.L_5216:
        /*0054*/ 	.word	index@(__assertfail)


	//----- nvinfo : EIATTR_MERCURY_ISA_VERSION
	.align		4
.L_5217:
        /*0058*/ 	.byte	0x03, 0x5f
        /*005a*/ 	.short	0x0101


	//----- nvinfo : EIATTR_COOP_GROUP_MASK_REGIDS
	.align		4
        /*005c*/ 	.byte	0x04, 0x29
        /*005e*/ 	.short	(.L_5219 - .L_5218)


	//   ....[0]....
.L_5218:
        /*0060*/ 	.word	0xffffffff


	//   ....[1]....
        /*0064*/ 	.word	0xffffffff


	//   ....[2]....
        /*0068*/ 	.word	0xffffffff


	//   ....[3]....
        /*006c*/ 	.word	0xffffffff


	//   ....[4]....
        /*0070*/ 	.word	0xffffffff


	//   ....[5]....
        /*0074*/ 	.word	0xffffffff


	//   ....[6]....
        /*0078*/ 	.word	0xffffffff


	//   ....[7]....
        /*007c*/ 	.word	0xffffffff


	//   ....[8]....
        /*0080*/ 	.word	0xffffffff


	//   ....[9]....
        /*0084*/ 	.word	0xffffffff


	//   ....[10]....
        /*0088*/ 	.word	0x0500000f


	//   ....[11]....
        /*008c*/ 	.word	0x0500000f


	//   ....[12]....
        /*0090*/ 	.word	0x0500000f


	//   ....[13]....
        /*0094*/ 	.word	0x0500000f


	//   ....[14]....
        /*0098*/ 	.word	0x0500000f


	//   ....[15]....
        /*009c*/ 	.word	0x0500000f


	//   ....[16]....
        /*00a0*/ 	.word	0x0500000f


	//   ....[17]....
        /*00a4*/ 	.word	0x0500000f


	//   ....[18]....
        /*00a8*/ 	.word	0x0500000f


	//   ....[19]....
        /*00ac*/ 	.word	0x0500000f


	//----- nvinfo : EIATTR_COOP_GROUP_INSTR_OFFSETS
	.align		4
.L_5219:
        /*00b0*/ 	.byte	0x04, 0x28
        /*00b2*/ 	.short	(.L_5221 - .L_5220)


	//   ....[0]....
.L_5220:
        /*00b4*/ 	.word	0x00000720


	//   ....[1]....
        /*00b8*/ 	.word	0x00000760


	//   ....[2]....
        /*00bc*/ 	.word	0x00000780


	//   ....[3]....
        /*00c0*/ 	.word	0x000007a0


	//   ....[4]....
        /*00c4*/ 	.word	0x000007c0


	//   ....[5]....
        /*00c8*/ 	.word	0x00001460


	//   ....[6]....
        /*00cc*/ 	.word	0x00001480


	//   ....[7]....
        /*00d0*/ 	.word	0x000014a0


	//   ....[8]....
        /*00d4*/ 	.word	0x000014c0


	//   ....[9]....
        /*00d8*/ 	.word	0x000014e0


	//   ....[10]....
        /*00dc*/ 	.word	0x00002c10


	//   ....[11]....
        /*00e0*/ 	.word	0x00002ca0


	//   ....[12]....
        /*00e4*/ 	.word	0x00002d00


	//   ....[13]....
        /*00e8*/ 	.word	0x00002d60


	//   ....[14]....
        /*00ec*/ 	.word	0x00002dc0


	//   ....[15]....
        /*00f0*/ 	.word	0x00003ac0


	//   ....[16]....
        /*00f4*/ 	.word	0x00003b20


	//   ....[17]....
        /*00f8*/ 	.word	0x00003b80


	//   ....[18]....
        /*00fc*/ 	.word	0x00003be0


	//   ....[19]....
        /*0100*/ 	.word	0x00003c40


	//----- nvinfo : EIATTR_VRC_CTA_INIT_COUNT
	.align		4
.L_5221:
        /*0104*/ 	.byte	0x02, 0x4a
	.zero		1
	.zero		1


	//----- nvinfo : EIATTR_SYSCALL_OFFSETS
	.align		4
        /*0108*/ 	.byte	0x04, 0x46
        /*010a*/ 	.short	(.L_5223 - .L_5222)


	//   ....[0]....
.L_5222:
        /*010c*/ 	.word	0x00000170


	//----- nvinfo : EIATTR_EXIT_INSTR_OFFSETS
	.align		4
.L_5223:
        /*0110*/ 	.byte	0x04, 0x1c
        /*0112*/ 	.short	(.L_5225 - .L_5224)


	//   ....[0]....
.L_5224:
        /*0114*/ 	.word	0x00000220


	//   ....[1]....
        /*0118*/ 	.word	0x00002bb0


	//----- nvinfo : EIATTR_CRS_STACK_SIZE
	.align		4
.L_5225:
        /*011c*/ 	.byte	0x04, 0x1e
        /*011e*/ 	.short	(.L_5227 - .L_5226)
.L_5226:
        /*0120*/ 	.word	0x00000000


	//----- nvinfo : EIATTR_CBANK_PARAM_SIZE
	.align		4
.L_5227:
        /*0124*/ 	.byte	0x03, 0x19
        /*0126*/ 	.short	0x0030


	//----- nvinfo : EIATTR_PARAM_CBANK
	.align		4
        /*0128*/ 	.byte	0x04, 0x0a
        /*012a*/ 	.short	(.L_5229 - .L_5228)
	.align		4
.L_5228:
        /*012c*/ 	.word	index@(.nv.constant0._ZN7oneflow4cuda7softmax15SoftmaxWarpImplI10SimpleLoadI6__halffE11SimpleStoreIS4_fEfLi2ELi20ELi32ELi1ELb0ELNS1_9AlgorithmE0EEEvT_T0_ll)
        /*0130*/ 	.short	0x0380
        /*0132*/ 	.short	0x0030


	//----- nvinfo : EIATTR_SW_WAR
	.align		4
.L_5229:
        /*0134*/ 	.byte	0x04, 0x36
        /*0136*/ 	.short	(.L_5231 - .L_5230)
.L_5230:
        /*0138*/ 	.word	0x00000008
.L_5231:


//--------------------- .nv.info._ZN7oneflow4cuda7softmax15SoftmaxWarpImplI10SimpleLoadI6__halffE11SimpleStoreIS4_fEfLi2ELi18ELi32ELi1ELb1ELNS1_9AlgorithmE0EEEvT_T0_ll --------------------------
	.section	.nv.info._ZN7oneflow4cuda7softmax15SoftmaxWarpImplI10SimpleLoadI6__halffE11SimpleStoreIS4_fEfLi2ELi18ELi32ELi1ELb1ELNS1_9AlgorithmE0EEEvT_T0_ll,"",@"SHT_CUDA_INFO"
	.sectionflags	@""
	.align	4


	//----- nvinfo : EIATTR_CUDA_API_VERSION
	.align		4
        /*0000*/ 	.byte	0x04, 0x37
        /*0002*/ 	.short	(.L_5233 - .L_5232)
.L_5232:
        /*0004*/ 	.word	0x00000082


	//----- nvinfo : EIATTR_KPARAM_INFO
	.align		4
.L_5233:
        /*0008*/ 	.byte	0x04, 0x17
        /*000a*/ 	.short	(.L_5235 - .L_5234)
.L_5234:
        /*000c*/ 	.word	0x00000000
        /*0010*/ 	.short	0x0003
        /*0012*/ 	.short	0x0028
        /*0014*/ 	.byte	0x00, 0xf0, 0x21, 0x00


	//----- nvinfo : EIATTR_KPARAM_INFO
	.align		4
.L_5235:
        /*0018*/ 	.byte	0x04, 0x17
        /*001a*/ 	.short	(.L_5237 - .L_5236)
.L_5236:
        /*001c*/ 	.word	0x00000000
        /*0020*/ 	.short	0x0002
        /*0022*/ 	.short	0x0020
        /*0024*/ 	.byte	0x00, 0xf0, 0x21, 0x00


	//----- nvinfo : EIATTR_KPARAM_INFO
	.align		4
.L_5237:
        /*0028*/ 	.byte	0x04, 0x17
        /*002a*/ 	.short	(.L_5239 - .L_5238)
.L_5238:
        /*002c*/ 	.word	0x00000000
        /*0030*/ 	.short	0x0001
        /*0032*/ 	.short	0x0010
        /*0034*/ 	.byte	0x00, 0xf0, 0x41, 0x00


	//----- nvinfo : EIATTR_KPARAM_INFO
	.align		4
.L_5239:
        /*0038*/ 	.byte	0x04, 0x17
        /*003a*/ 	.short	(.L_5241 - .L_5240)
.L_5240:
        /*003c*/ 	.word	0x00000000
        /*0040*/ 	.short	0x0000
        /*0042*/ 	.short	0x0000
        /*0044*/ 	.byte	0x00, 0xf0, 0x41, 0x00


	//----- nvinfo : EIATTR_SPARSE_MMA_MASK
	.align		4
.L_5241:
        /*0048*/ 	.byte	0x03, 0x50
        /*004a*/ 	.short	0x0000


	//----- nvinfo : EIATTR_MAXREG_COUNT
	.align		4
        /*004c*/ 	.byte	0x03, 0x1b
        /*004e*/ 	.short	0x00ff


	//----- nvinfo : EIATTR_EXTERNS
	.align		4
        /*0050*/ 	.byte	0x04, 0x0f
        /*0052*/ 	.short	(.L_5243 - .L_5242)


	//   ....[0]....
	.align		4
.L_5242:
        /*0054*/ 	.word	index@(__assertfail)


	//----- nvinfo : EIATTR_MERCURY_ISA_VERSION
	.align		4
.L_5243:
        /*0058*/ 	.byte	0x03, 0x5f
        /*005a*/ 	.short	0x0101


	//----- nvinfo : EIATTR_COOP_GROUP_MASK_REGIDS
	.align		4
        /*005c*/ 	.byte	0x04, 0x29
        /*005e*/ 	.short	(.L_5245 - .L_5244)


	//   ....[0]....
.L_5244:
        /*0060*/ 	.word	0xffffffff


	//   ....[1]....
        /*0064*/ 	.word	0xffffffff


	//   ....[2]....
        /*0068*/ 	.word	0xffffffff


	//   ....[3]....
        /*006c*/ 	.word	0xffffffff


	//   ....[4]....
        /*0070*/ 	.word	0xffffffff


	//   ....[5]....
        /*0074*/ 	.word	0xffffffff


	//   ....[6]....
        /*0078*/ 	.word	0xffffffff


	//   ....[7]....
        /*007c*/ 	.word	0xffffffff


	//   ....[8]....
        /*0080*/ 	.word	0xffffffff


	//   ....[9]....
        /*0084*/ 	.word	0xffffffff


	//   ....[10]....
        /*0088*/ 	.word	0x0500000f


	//   ....[11]....
        /*008c*/ 	.word	0x0500000f


	//   ....[12]....
        /*0090*/ 	.word	0x0500000f


	//   ....[13]....
        /*0094*/ 	.word	0x0500000f


	//   ....[14]....
        /*0098*/ 	.word	0x0500000f


	//   ....[15]....
        /*009c*/ 	.word	0x0500000f


	//   ....[16]....
        /*00a0*/ 	.word	0x0500000f


	//   ....[17]....
        /*00a4*/ 	.word	0x0500000f


	//   ....[18]....
        /*00a8*/ 	.word	0x0500000f


	//   ....[19]....
        /*00ac*/ 	.word	0x0500000f


	//----- nvinfo : EIATTR_COOP_GROUP_INSTR_OFFSETS
	.align		4
.L_5245:
        /*00b0*/ 	.byte	0x04, 0x28
        /*00b2*/ 	.short	(.L_5247 - .L_5246)


	//   ....[0]....
.L_5246:
        /*00b4*/ 	.word	0x00000b00


	//   ....[1]....
        /*00b8*/ 	.word	0x00000b40


	//   ....[2]....
        /*00bc*/ 	.word	0x00000b60


	//   ....[3]....
        /*00c0*/ 	.word	0x00000b80


	//   ....[4]....
        /*00c4*/ 	.word	0x00000ba0


	//   ....[5]....
        /*00c8*/ 	.word	0x00001700


	//   ....[6]....
        /*00cc*/ 	.word	0x00001720


	//   ....[7]....
        /*00d0*/ 	.word	0x00001740


	//   ....[8]....
        /*00d4*/ 	.word	0x00001760


	//   ....[9]....
        /*00d8*/ 	.word	0x00001780


	//   ....[10]....
        /*00dc*/ 	.word	0x00002f30


	//   ....[11]....
        /*00e0*/ 	.word	0x00002fb0


	//   ....[12]....
        /*00e4*/ 	.word	0x00003010


	//   ....[13]....
        /*00e8*/ 	.word	0x00003070


	//   ....[14]....
        /*00ec*/ 	.word	0x000030d0


	//   ....[15]....
        /*00f0*/ 	.word	0x00003ca0


	//   ....[16]....
        /*00f4*/ 	.word	0x00003d00


	//   ....[17]....
        /*00f8*/ 	.word	0x00003d60


	//   ....[18]....
        /*00fc*/ 	.word	0x00003dc0


	//   ....[19]....
        /*0100*/ 	.word	0x00003e20


	//----- nvinfo : EIATTR_VRC_CTA_INIT_COUNT
	.align		4
.L_5247:
        /*0104*/ 	.byte	0x02, 0x4a
	.zero		1
	.zero		1


	//----- nvinfo : EIATTR_SYSCALL_OFFSETS
	.align		4
        /*0108*/ 	.byte	0x04, 0x46
        /*010a*/ 	.short	(.L_5249 - .L_5248)


	//   ....[0]....
.L_5248:
        /*010c*/ 	.word	0x00000180


	//----- nvinfo : EIATTR_EXIT_INSTR_OFFSETS
	.align		4
.L_5249:
        /*0110*/ 	.byte	0x04, 0x1c
        /*0112*/ 	.short	(.L_5251 - .L_5250)


	//   ....[0]....
.L_5250:
        /*0114*/ 	.word	0x00000230


	//   ....[1]....
        /*0118*/ 	.word	0x00002ed0


	//----- nvinfo : EIATTR_CRS_STACK_SIZE
	.align		4
.L_5251:
        /*011c*/ 	.byte	0x04, 0x1e
        /*011e*/ 	.short	(.L_5253 - .L_5252)
.L_5252:
        /*0120*/ 	.word	0x00000000


	//----- nvinfo : EIATTR_CBANK_PARAM_SIZE
	.align		4
.L_5253:
        /*0124*/ 	.byte	0x03, 0x19
        /*0126*/ 	.short	0x0030


	//----- nvinfo : EIATTR_PARAM_CBANK
	.align		4
        /*0128*/ 	.byte	0x04, 0x0a
        /*012a*/ 	.short	(.L_5255 - .L_5254)
	.align		4
.L_5254:
        /*012c*/ 	.word	index@(.nv.constant0._ZN7oneflow4cuda7softmax15SoftmaxWarpImplI10SimpleLoadI6__halffE11SimpleStoreIS4_fEfLi2ELi18ELi32ELi1ELb1ELNS1_9AlgorithmE0EEEvT_T0_ll)
        /*0130*/ 	.short	0x0380
        /*0132*/ 	.short	0x0030


	//----- nvinfo : EIATTR_SW_WAR
	.align		4
.L_5255:
        /*0134*/ 	.byte	0x04, 0x36
        /*0136*/ 	.short	(.L_5257 - .L_5256)
.L_5256:
        /*0138*/ 	.word	0x00000008
.L_5257:


//--------------------- .nv.info._ZN7oneflow4cuda7softmax15SoftmaxWarpImplI10SimpleLoadI6__halffE11SimpleStoreIS4_fEfLi2ELi18ELi32ELi1ELb0ELNS1_9AlgorithmE0EEEvT_T0_ll --------------------------
	.section	.nv.info._ZN7oneflow4cuda7softmax15SoftmaxWarpImplI10SimpleLoadI6__halffE11SimpleStoreIS4_fEfLi2ELi18ELi32ELi1ELb0ELNS1_9AlgorithmE0EEEvT_T0_ll,"",@"SHT_CUDA_INFO"
	.sectionflags	@""
	.align	4


	//----- nvinfo : EIATTR_CUDA_API_VERSION
	.align		4
        /*0000*/ 	.byte	0x04, 0x37
        /*0002*/ 	.short	(.L_5259 - .L_5258)
.L_5258:
        /*0004*/ 	.word	0x00000082


	//----- nvinfo : EIATTR_KPARAM_INFO
	.align		4
.L_5259:
        /*0008*/ 	.byte	0x04, 0x17
        /*000a*/ 	.short	(.L_5261 - .L_5260)
.L_5260:
        /*000c*/ 	.word	0x00000000
        /*0010*/ 	.short	0x0003
        /*0012*/ 	.short	0x0028
        /*0014*/ 	.byte	0x00, 0xf0, 0x21, 0x00


	//----- nvinfo : EIATTR_KPARAM_INFO
	.align		4
.L_5261:
        /*0018*/ 	.byte	0x04, 0x17
        /*001a*/ 	.short	(.L_5263 - .L_5262)
.L_5262:
        /*001c*/ 	.word	0x00000000
        /*0020*/ 	.short	0x0002
        /*0022*/ 	.short	0x0020
        /*0024*/ 	.byte	0x00, 0xf0, 0x21, 0x00


	//----- nvinfo : EIATTR_KPARAM_INFO
	.align		4
.L_5263:
        /*0028*/ 	.byte	0x04, 0x17
        /*002a*/ 	.short	(.L_5265 - .L_5264)
.L_5264:
        /*002c*/ 	.word	0x00000000
        /*0030*/ 	.short	0x0001
        /*0032*/ 	.short	0x0010
        /*0034*/ 	.byte	0x00, 0xf0, 0x41, 0x00


	//----- nvinfo : EIATTR_KPARAM_INFO
	.align		4
.L_5265:
        /*0038*/ 	.byte	0x04, 0x17
        /*003a*/ 	.short	(.L_5267 - .L_5266)
.L_5266:
        /*003c*/ 	.word	0x00000000
        /*0040*/ 	.short	0x0000
        /*0042*/ 	.short	0x0000
        /*0044*/ 	.byte	0x00, 0xf0, 0x41, 0x00


	//----- nvinfo : EIATTR_SPARSE_MMA_MASK
	.align		4
.L_5267:
        /*0048*/ 	.byte	0x03, 0x50
        /*004a*/ 	.short	0x0000


	//----- nvinfo : EIATTR_MAXREG_COUNT
	.align		4
        /*004c*/ 	.byte	0x03, 0x1b
        /*004e*/ 	.short	0x00ff


	//----- nvinfo : EIATTR_EXTERNS
	.align		4
        /*0050*/ 	.byte	0x04, 0x0f
        /*0052*/ 	.short	(.L_5269 - .L_5268)


	//   ....[0]....
	.align		4
.L_5268:
        /*0054*/ 	.word	index@(__assertfail)


	//----- nvinfo : EIATTR_MERCURY_ISA_VERSION
	.align		4
.L_5269:
        /*0058*/ 	.byte	0x03, 0x5f
        /*005a*/ 	.short	0x0101


	//----- nvinfo : EIATTR_COOP_GROUP_MASK_REGIDS
	.align		4
        /*005c*/ 	.byte	0x04, 0x29
        /*005e*/ 	.short	(.L_5271 - .L_5270)


	//   ....[0]....
.L_5270:
        /*0060*/ 	.word	0xffffffff


	//   ....[1]....
        /*0064*/ 	.word	0xffffffff


	//   ....[2]....
        /*0068*/ 	.word	0xffffffff


	//   ....[3]....
        /*006c*/ 	.word	0xffffffff


	//   ....[4]....
        /*0070*/ 	.word	0xffffffff


	//   ....[5]....
        /*0074*/ 	.word	0xffffffff


	//   ....[6]....
        /*0078*/ 	.word	0xffffffff


	//   ....[7]....
        /*007c*/ 	.word	0xffffffff


	//   ....[8]....
        /*0080*/ 	.word	0xffffffff


	//   ....[9]....
        /*0084*/ 	.word	0xffffffff


	//   ....[10]....
        /*0088*/ 	.word	0x0500000f


	//   ....[11]....
        /*008c*/ 	.word	0x0500000f


	//   ....[12]....
        /*0090*/ 	.word	0x0500000f


	//   ....[13]....
        /*0094*/ 	.word	0x0500000f


	//   ....[14]....
        /*0098*/ 	.word	0x0500000f


	//   ....[15]....
        /*009c*/ 	.word	0x0500000f


	//   ....[16]....
        /*00a0*/ 	.word	0x0500000f


	//   ....[17]....
        /*00a4*/ 	.word	0x0500000f


	//   ....[18]....
        /*00a8*/ 	.word	0x0500000f


	//   ....[19]....
        /*00ac*/ 	.word	0x0500000f


	//----- nvinfo : EIATTR_COOP_GROUP_INSTR_OFFSETS
	.align		4
.L_5271:
        /*00b0*/ 	.byte	0x04, 0x28
        /*00b2*/ 	.short	(.L_5273 - .L_5272)


	//   ....[0]....
.L_5272:
        /*00b4*/ 	.word	0x000006d0


	//   ....[1]....
        /*00b8*/ 	.word	0x00000710


	//   ....[2]....
        /*00bc*/ 	.word	0x00000730


	//   ....[3]....
        /*00c0*/ 	.word	0x00000750


	//   ....[4]....
        /*00c4*/ 	.word	0x00000770


	//   ....[5]....
        /*00c8*/ 	.word	0x000012d0


	//   ....[6]....
        /*00cc*/ 	.word	0x000012f0


	//   ....[7]....
        /*00d0*/ 	.word	0x00001310


	//   ....[8]....
        /*00d4*/ 	.word	0x00001330


	//   ....[9]....
        /*00d8*/ 	.word	0x00001350


	//   ....[10]....
        /*00dc*/ 	.word	0x00002870


	//   ....[11]....
        /*00e0*/ 	.word	0x000028f0


	//   ....[12]....
        /*00e4*/ 	.word	0x00002950


	//   ....[13]....
        /*00e8*/ 	.word	0x000029b0


	//   ....[14]....
        /*00ec*/ 	.word	0x00002a10


	//   ....[15]....
        /*00f0*/ 	.word	0x000035e0


	//   ....[16]....
        /*00f4*/ 	.word	0x00003640


	//   ....[17]....
        /*00f8*/ 	.word	0x000036a0


	//   ....[18]....
        /*00fc*/ 	.word	0x00003700


	//   ....[19]....
        /*0100*/ 	.word	0x00003760


	//----- nvinfo : EIATTR_VRC_CTA_INIT_COUNT
	.align		4
.L_5273:
        /*0104*/ 	.byte	0x02, 0x4a
	.zero		1
	.zero		1


	//----- nvinfo : EIATTR_SYSCALL_OFFSETS
	.align		4
        /*0108*/ 	.byte	0x04, 0x46
        /*010a*/ 	.short	(.L_5275 - .L_5274)


	//   ....[0]....
.L_5274:
        /*010c*/ 	.word	0x00000170


	//----- nvinfo : EIATTR_EXIT_INSTR_OFFSETS
	.align		4
.L_5275:
        /*0110*/ 	.byte	0x04, 0x1c
        /*0112*/ 	.short	(.L_5277 - .L_5276)


	//   ....[0]....
.L_5276:
        /*0114*/ 	.word	0x00000220


	//   ....[1]....
        /*0118*/ 	.word	0x00002810


	//----- nvinfo : EIATTR_CRS_STACK_SIZE
	.align		4
.L_5277:
        /*011c*/ 	.byte	0x04, 0x1e
        /*011e*/ 	.short	(.L_5279 - .L_5278)
.L_5278:
        /*0120*/ 	.word	0x00000000


	//----- nvinfo : EIATTR_CBANK_PARAM_SIZE
	.align		4
.L_5279:
        /*0124*/ 	.byte	0x03, 0x19
        /*0126*/ 	.short	0x0030


	//----- nvinfo : EIATTR_PARAM_CBANK
	.align		4
        /*0128*/ 	.byte	0x04, 0x0a
        /*012a*/ 	.short	(.L_5281 - .L_5280)
	.align		4
.L_5280:
        /*012c*/ 	.word	index@(.nv.constant0._ZN7oneflow4cuda7softmax15SoftmaxWarpImplI10SimpleLoadI6__halffE11SimpleStoreIS4_fEfLi2ELi18ELi32ELi1ELb0ELNS1_9AlgorithmE0EEEvT_T0_ll)
        /*0130*/ 	.short	0x0380
        /*0132*/ 	.short	0x0030


	//----- nvinfo : EIATTR_SW_WAR
	.align		4
.L_5281:
        /*0134*/ 	.byte	0x04, 0x36
        /*0136*/ 	.short	(.L_5283 - .L_5282)
.L_5282:
        /*0138*/ 	.word	0x00000008
.L_5283:


//--------------------- .nv.info._ZN7oneflow4cuda7softmax15SoftmaxWarpImplI10SimpleLoadI6__halffE11SimpleStoreIS4_fEfLi2ELi16ELi32ELi1ELb1ELNS1_9AlgorithmE0EEEvT_T0_ll --------------------------
	.section	.nv.info._ZN7oneflow4cuda7softmax15SoftmaxWarpImplI10SimpleLoadI6__halffE11SimpleStoreIS4_fEfLi2ELi16ELi32ELi1ELb1ELNS1_9AlgorithmE0EEEvT_T0_ll,"",@"SHT_CUDA_INFO"
	.sectionflags	@""
	.align	4


	//----- nvinfo : EIATTR_CUDA_API_VERSION
	.align		4
        /*0000*/ 	.byte	0x04, 0x37
        /*0002*/ 	.short	(.L_5285 - .L_5284)
.L_5284:
        /*0004*/ 	.word	0x00000082


	//----- nvinfo : EIATTR_KPARAM_INFO
	.align		4
.L_5285:
        /*0008*/ 	.byte	0x04, 0x17
        /*000a*/ 	.short	(.L_5287 - .L_5286)
.L_5286:
        /*000c*/ 	.word	0x00000000
        /*0010*/ 	.short	0x0003
        /*0012*/ 	.short	0x0028
        /*0014*/ 	.byte	0x00, 0xf0, 0x21, 0x00


	//----- nvinfo : EIATTR_KPARAM_INFO
	.align		4
.L_5287:
        /*0018*/ 	.byte	0x04, 0x17
        /*001a*/ 	.short	(.L_5289 - .L_5288)
.L_5288:
        /*001c*/ 	.word	0x00000000
        /*0020*/ 	.short	0x0002
        /*0022*/ 	.short	0x0020
        /*0024*/ 	.byte	0x00, 0xf0, 0x21, 0x00


	//----- nvinfo : EIATTR_KPARAM_INFO
	.align		4
.L_5289:
        /*0028*/ 	.byte	0x04, 0x17
        /*002a*/ 	.short	(.L_5291 - .L_5290)
.L_5290:
        /*002c*/ 	.word	0x00000000
        /*0030*/ 	.short	0x0001
        /*0032*/ 	.short	0x0010
        /*0034*/ 	.byte	0x00, 0xf0, 0x41, 0x00


	//----- nvinfo : EIATTR_KPARAM_INFO
	.align		4
.L_5291:
        /*0038*/ 	.byte	0x04, 0x17
        /*003a*/ 	.short	(.L_5293 - .L_5292)
.L_5292:
        /*003c*/ 	.word	0x00000000
        /*0040*/ 	.short	0x0000
        /*0042*/ 	.short	0x0000
        /*0044*/ 	.byte	0x00, 0xf0, 0x41, 0x00


	//----- nvinfo : EIATTR_SPARSE_MMA_MASK
	.align		4
.L_5293:
        /*0048*/ 	.byte	0x03, 0x50
        /*004a*/ 	.short	0x0000


	//----- nvinfo : EIATTR_MAXREG_COUNT
	.align		4
        /*004c*/ 	.byte	0x03, 0x1b
        /*004e*/ 	.short	0x00ff


	//----- nvinfo : EIATTR_EXTERNS
	.align		4
        /*0050*/ 	.byte	0x04, 0x0f
        /*0052*/ 	.short	(.L_5295 - .L_5294)


	//   ....[0]....
	.align		4
.L_5294:
        /*0054*/ 	.word	index@(__assertfail)


	//----- nvinfo : EIATTR_MERCURY_ISA_VERSION
	.align		4
.L_5295:
        /*0058*/ 	.byte	0x03, 0x5f
        /*005a*/ 	.short	0x0101


	//----- nvinfo : EIATTR_COOP_GROUP_MASK_REGIDS
	.align		4
        /*005c*/ 	.byte	0x04, 0x29
        /*005e*/ 	.short	(.L_5297 - .L_5296)


	//   ....[0]....
.L_5296:
        /*0060*/ 	.word	0xffffffff


	//   ....[1]....
        /*0064*/ 	.word	0xffffffff


	//   ....[2]....
        /*0068*/ 	.word	0xffffffff


	//   ....[3]....
        /*006c*/ 	.word	0xffffffff


	//   ....[4]....
        /*0070*/ 	.word	0xffffffff


	//   ....[5]....
        /*0074*/ 	.word	0xffffffff


	//   ....[6]....
        /*0078*/ 	.word	0xffffffff


	//   ....[7]....
        /*007c*/ 	.word	0xffffffff


	//   ....[8]....
        /*0080*/ 	.word	0xffffffff


	//   ....[9]....
        /*0084*/ 	.word	0xffffffff


	//   ....[10]....
        /*0088*/ 	.word	0x0500000f


	//   ....[11]....
        /*008c*/ 	.word	0x0500000f


	//   ....[12]....
        /*0090*/ 	.word	0x0500000f


	//   ....[13]....
        /*0094*/ 	.word	0x0500000f


	//   ....[14]....
        /*0098*/ 	.word	0x0500000f


	//   ....[15]....
        /*009c*/ 	.word	0x0500000f


	//   ....[16]....
        /*00a0*/ 	.word	0x0500000f


	//   ....[17]....
        /*00a4*/ 	.word	0x0500000f


	//   ....[18]....
        /*00a8*/ 	.word	0x0500000f


	//   ....[19]....
        /*00ac*/ 	.word	0x0500000f


	//----- nvinfo : EIATTR_COOP_GROUP_INSTR_OFFSETS
	.align		4
.L_5297:
        /*00b0*/ 	.byte	0x04, 0x28
        /*00b2*/ 	.short	(.L_5299 - .L_5298)


	//   ....[0]....
.L_5298:
        /*00b4*/ 	.word	0x00000a20


	//   ....[1]....
        /*00b8*/ 	.word	0x00000a60


	//   ....[2]....
        /*00bc*/ 	.word	0x00000a80


	//   ....[3]....
        /*00c0*/ 	.word	0x00000aa0


	//   ....[4]....
        /*00c4*/ 	.word	0x00000ac0


	//   ....[5]....
        /*00c8*/ 	.word	0x000014e0


	//   ....[6]....
        /*00cc*/ 	.word	0x00001500


	//   ....[7]....
        /*00d0*/ 	.word	0x00001520


	//   ....[8]....
        /*00d4*/ 	.word	0x00001540


	//   ....[9]....
        /*00d8*/ 	.word	0x00001560


	//   ....[10]....
        /*00dc*/ 	.word	0x00002980


	//   ....[11]....
        /*00e0*/ 	.word	0x00002a00


	//   ....[12]....
        /*00e4*/ 	.word	0x00002a60


	//   ....[13]....
        /*00e8*/ 	.word	0x00002ac0


	//   ....[14]....
        /*00ec*/ 	.word	0x00002b20


	//   ....[15]....
        /*00f0*/ 	.word	0x000035b0


	//   ....[16]....
        /*00f4*/ 	.word	0x00003610


	//   ....[17]....
        /*00f8*/ 	.word	0x00003670


	//   ....[18]....
        /*00fc*/ 	.word	0x000036d0


	//   ....[19]....
        /*0100*/ 	.word	0x00003730


	//----- nvinfo : EIATTR_VRC_CTA_INIT_COUNT
	.align		4
.L_5299:
        /*0104*/ 	.byte	0x02, 0x4a
	.zero		1
	.zero		1


	//----- nvinfo : EIATTR_SYSCALL_OFFSETS
	.align		4
        /*0108*/ 	.byte	0x04, 0x46
        /*010a*/ 	.short	(.L_5301 - .L_5300)


	//   ....[0]....
.L_5300:
        /*010c*/ 	.word	0x00000180


	//----- nvinfo : EIATTR_EXIT_INSTR_OFFSETS
	.align		4
.L_5301:
        /*0110*/ 	.byte	0x04, 0x1c
        /*0112*/ 	.short	(.L_5303 - .L_5302)


	//   ....[0]....
.L_5302:
        /*0114*/ 	.word	0x00000230


	//   ....[1]....
        /*0118*/ 	.word	0x00002920


	//----- nvinfo : EIATTR_CRS_STACK_SIZE
	.align		4
.L_5303:
        /*011c*/ 	.byte	0x04, 0x1e
        /*011e*/ 	.short	(.L_5305 - .L_5304)
.L_5304:
        /*0120*/ 	.word	0x00000000


	//----- nvinfo : EIATTR_CBANK_PARAM_SIZE
	.align		4
.L_5305:
        /*0124*/ 	.byte	0x03, 0x19
        /*0126*/ 	.short	0x0030


	//----- nvinfo : EIATTR_PARAM_CBANK
	.align		4
        /*0128*/ 	.byte	0x04, 0x0a
        /*012a*/ 	.short	(.L_5307 - .L_5306)
	.align		4
.L_5306:
        /*012c*/ 	.word	index@(.nv.constant0._ZN7oneflow4cuda7softmax15SoftmaxWarpImplI10SimpleLoadI6__halffE11SimpleStoreIS4_fEfLi2ELi16ELi32ELi1ELb1ELNS1_9AlgorithmE0EEEvT_T0_ll)
        /*0130*/ 	.short	0x0380
        /*0132*/ 	.short	0x0030


	//----- nvinfo : EIATTR_SW_WAR
	.align		4
.L_5307:
        /*0134*/ 	.byte	0x04, 0x36
        /*0136*/ 	.short	(.L_5309 - .L_5308)
.L_5308:
        /*0138*/ 	.word	0x00000008
.L_5309:


//--------------------- .nv.info._ZN7oneflow4cuda7softmax15SoftmaxWarpImplI10SimpleLoadI6__halffE11SimpleStoreIS4_fEfLi2ELi16ELi32ELi1ELb0ELNS1_9AlgorithmE0EEEvT_T0_ll --------------------------
	.section	.nv.info._ZN7oneflow4cuda7softmax15SoftmaxWarpImplI10SimpleLoadI6__halffE11SimpleStoreIS4_fEfLi2ELi16ELi32ELi1ELb0ELNS1_9AlgorithmE0EEEvT_T0_ll,"",@"SHT_CUDA_INFO"
	.sectionflags	@""
	.align	4


	//----- nvinfo : EIATTR_CUDA_API_VERSION
	.align		4
        /*0000*/ 	.byte	0x04, 0x37
        /*0002*/ 	.short	(.L_5311 - .L_5310)
.L_5310:
        /*0004*/ 	.word	0x00000082


	//----- nvinfo : EIATTR_KPARAM_INFO
	.align		4
.L_5311:
        /*0008*/ 	.byte	0x04, 0x17
        /*000a*/ 	.short	(.L_5313 - .L_5312)
.L_5312:
        /*000c*/ 	.word	0x00000000
        /*0010*/ 	.short	0x0003
        /*0012*/ 	.short	0x0028
        /*0014*/ 	.byte	0x00, 0xf0, 0x21, 0x00


	//----- nvinfo : EIATTR_KPARAM_INFO
	.align		4
.L_5313:
        /*0018*/ 	.byte	0x04, 0x17
        /*001a*/ 	.short	(.L_5315 - .L_5314)
.L_5314:
        /*001c*/ 	.word	0x00000000
        /*0020*/ 	.short	0x0002
        /*0022*/ 	.short	0x0020
        /*0024*/ 	.byte	0x00, 0xf0, 0x21, 0x00


	//----- nvinfo : EIATTR_KPARAM_INFO
	.align		4
.L_5315:
        /*0028*/ 	.byte	0x04, 0x17
        /*002a*/ 	.short	(.L_5317 - .L_5316)
.L_5316:
        /*002c*/ 	.word	0x00000000
        /*0030*/ 	.short	0x0001
        /*0032*/ 	.short	0x0010
        /*0034*/ 	.byte	0x00, 0xf0, 0x41, 0x00


	//----- nvinfo : EIATTR_KPARAM_INFO
	.align		4
.L_5317:
        /*0038*/ 	.byte	0x04, 0x17
        /*003a*/ 	.short	(.L_5319 - .L_5318)
.L_5318:
        /*003c*/ 	.word	0x00000000
        /*0040*/ 	.short	0x0000
        /*0042*/ 	.short	0x0000
        /*0044*/ 	.byte	0x00, 0xf0, 0x41, 0x00


	//----- nvinfo : EIATTR_SPARSE_MMA_MASK
	.align		4
.L_5319:
        /*0048*/ 	.byte	0x03, 0x50
        /*004a*/ 	.short	0x0000


	//----- nvinfo : EIATTR_MAXREG_COUNT
	.align		4
        /*004c*/ 	.byte	0x03, 0x1b
        /*004e*/ 	.short	0x00ff


	//----- nvinfo : EIATTR_EXTERNS
	.align		4
        /*0050*/ 	.byte	0x04, 0x0f
        /*0052*/ 	.short	(.L_5321 - .L_5320)


	//   ....[0]....
	.align		4
.L_5320:
        /*0054*/ 	.word	index@(__assertfail)


	//----- nvinfo : EIATTR_MERCURY_ISA_VERSION
	.align		4
.L_5321:
        /*0058*/ 	.byte	0x03, 0x5f
        /*005a*/ 	.short	0x0101


	//----- nvinfo : EIATTR_COOP_GROUP_MASK_REGIDS
	.align		4
        /*005c*/ 	.byte	0x04, 0x29
        /*005e*/ 	.short	(.L_5323 - .L_5322)


	//   ....[0]....
.L_5322:
        /*0060*/ 	.word	0xffffffff


	//   ....[1]....
        /*0064*/ 	.word	0xffffffff


	//   ....[2]....
        /*0068*/ 	.word	0xffffffff


	//   ....[3]....
        /*006c*/ 	.word	0xffffffff


	//   ....[4]....
        /*0070*/ 	.word	0xffffffff


	//   ....[5]....
        /*0074*/ 	.word	0xffffffff


	//   ....[6]....
        /*0078*/ 	.word	0xffffffff


	//   ....[7]....
        /*007c*/ 	.word	0xffffffff


	//   ....[8]....
        /*0080*/ 	.word	0xffffffff


	//   ....[9]....
        /*0084*/ 	.word	0xffffffff


	//   ....[10]....
        /*0088*/ 	.word	0x0500000f


	//   ....[11]....
        /*008c*/ 	.word	0x0500000f


	//   ....[12]....
        /*0090*/ 	.word	0x0500000f


	//   ....[13]....
        /*0094*/ 	.word	0x0500000f


	//   ....[14]....
        /*0098*/ 	.word	0x0500000f


	//   ....[15]....
        /*009c*/ 	.word	0x0500000f


	//   ....[16]....
        /*00a0*/ 	.word	0x0500000f


	//   ....[17]....
        /*00a4*/ 	.word	0x0500000f


	//   ....[18]....
        /*00a8*/ 	.word	0x0500000f


	//   ....[19]....
        /*00ac*/ 	.word	0x0500000f


	//----- nvinfo : EIATTR_COOP_GROUP_INSTR_OFFSETS
	.align		4
.L_5323:
        /*00b0*/ 	.byte	0x04, 0x28
        /*00b2*/ 	.short	(.L_5325 - .L_5324)


	//   ....[0]....
.L_5324:
        /*00b4*/ 	.word	0x00000680


	//   ....[1]....
        /*00b8*/ 	.word	0x000006c0


	//   ....[2]....
        /*00bc*/ 	.word	0x000006e0


	//   ....[3]....
        /*00c0*/ 	.word	0x00000700


	//   ....[4]....
        /*00c4*/ 	.word	0x00000720


	//   ....[5]....
        /*00c8*/ 	.word	0x00001140


	//   ....[6]....
        /*00cc*/ 	.word	0x00001160


	//   ....[7]....
        /*00d0*/ 	.word	0x00001180


	//   ....[8]....
        /*00d4*/ 	.word	0x000011a0


	//   ....[9]....
        /*00d8*/ 	.word	0x000011c0


	//   ....[10]....
        /*00dc*/ 	.word	0x000023c0


	//   ....[11]....
        /*00e0*/ 	.word	0x00002440


	//   ....[12]....
        /*00e4*/ 	.word	0x000024a0


	//   ....[13]....
        /*00e8*/ 	.word	0x00002500


	//   ....[14]....
        /*00ec*/ 	.word	0x00002560


	//   ....[15]....
        /*00f0*/ 	.word	0x00002ff0


	//   ....[16]....
        /*00f4*/ 	.word	0x00003050


	//   ....[17]....
        /*00f8*/ 	.word	0x000030b0


	//   ....[18]....
        /*00fc*/ 	.word	0x00003110


	//   ....[19]....
        /*0100*/ 	.word	0x00003170


	//----- nvinfo : EIATTR_VRC_CTA_INIT_COUNT
	.align		4
.L_5325:
        /*0104*/ 	.byte	0x02, 0x4a
	.zero		1
	.zero		1


	//----- nvinfo : EIATTR_SYSCALL_OFFSETS
	.align		4
        /*0108*/ 	.byte	0x04, 0x46
        /*010a*/ 	.short	(.L_5327 - .L_5326)


	//   ....[0]....
.L_5326:
        /*010c*/ 	.word	0x00000170


	//----- nvinfo : EIATTR_EXIT_INSTR_OFFSETS
	.align		4
.L_5327:
        /*0110*/ 	.byte	0x04, 0x1c
        /*0112*/ 	.short	(.L_5329 - .L_5328)


	//   ....[0]....
.L_5328:
        /*0114*/ 	.word	0x00000220


	//   ....[1]....
        /*0118*/ 	.word	0x00002360


	//----- nvinfo : EIATTR_CRS_STACK_SIZE
	.align		4
.L_5329:
        /*011c*/ 	.byte	0x04, 0x1e
        /*011e*/ 	.short	(.L_5331 - .L_5330)
.L_5330:
        /*0120*/ 	.word	0x00000000


	//----- nvinfo : EIATTR_CBANK_PARAM_SIZE
	.align		4
.L_5331:
        /*0124*/ 	.byte	0x03, 0x19
        /*0126*/ 	.short	0x0030


	//----- nvinfo : EIATTR_PARAM_CBANK
	.align		4
        /*0128*/ 	.byte	0x04, 0x0a
        /*012a*/ 	.short	(.L_5333 - .L_5332)
	.align		4
.L_5332:
        /*012c*/ 	.word	index@(.nv.constant0._ZN7oneflow4cuda7softmax15SoftmaxWarpImplI10SimpleLoadI6__halffE11SimpleStoreIS4_fEfLi2ELi16ELi32ELi1ELb0ELNS1_9AlgorithmE0EEEvT_T0_ll)
        /*0130*/ 	.short	0x0380
        /*0132*/ 	.short	0x0030


	//----- nvinfo : EIATTR_SW_WAR
	.align		4
.L_5333:
        /*0134*/ 	.byte	0x04, 0x36
        /*0136*/ 	.short	(.L_5335 - .L_5334)
.L_5334:
        /*0138*/ 	.word	0x00000008
.L_5335:


//--------------------- .nv.info._ZN7oneflow4cuda7softmax15SoftmaxWarpImplI10SimpleLoadI6__halffE11SimpleStoreIS4_fEfLi2ELi14ELi32ELi1ELb1ELNS1_9AlgorithmE0EEEvT_T0_ll --------------------------
	.section	.nv.info._ZN7oneflow4cuda7softmax15SoftmaxWarpImplI10SimpleLoadI6__halffE11SimpleStoreIS4_fEfLi2ELi14ELi32ELi1ELb1ELNS1_9AlgorithmE0EEEvT_T0_ll,"",@"SHT_CUDA_INFO"
	.sectionflags	@""
	.align	4


	//----- nvinfo : EIATTR_CUDA_API_VERSION
	.align		4
        /*0000*/ 	.byte	0x04, 0x37
        /*0002*/ 	.short	(.L_5337 - .L_5336)
.L_5336:
        /*0004*/ 	.word	0x00000082


	//----- nvinfo : EIATTR_KPARAM_INFO
	.align		4
.L_5337:
        /*0008*/ 	.byte	0x04, 0x17
        /*000a*/ 	.short	(.L_5339 - .L_5338)
.L_5338:
        /*000c*/ 	.word	0x00000000
        /*0010*/ 	.short	0x0003
        /*0012*/ 	.short	0x0028
        /*0014*/ 	.byte	0x00, 0xf0, 0x21, 0x00


	//----- nvinfo : EIATTR_KPARAM_INFO
	.align		4
.L_5339:
        /*0018*/ 	.byte	0x04, 0x17
        /*001a*/ 	.short	(.L_5341 - .L_5340)
.L_5340:
        /*001c*/ 	.word	0x00000000
        /*0020*/ 	.short	0x0002
        /*0022*/ 	.short	0x0020
        /*0024*/ 	.byte	0x00, 0xf0, 0x21, 0x00


	//----- nvinfo : EIATTR_KPARAM_INFO
	.align		4
.L_5341:
        /*0028*/ 	.byte	0x04, 0x17
        /*002a*/ 	.short	(.L_5343 - .L_5342)
.L_5342:
        /*002c*/ 	.word	0x00000000
        /*0030*/ 	.short	0x0001
        /*0032*/ 	.short	0x0010
        /*0034*/ 	.byte	0x00, 0xf0, 0x41, 0x00


	//----- nvinfo : EIATTR_KPARAM_INFO
	.align		4
.L_5343:
        /*0038*/ 	.byte	0x04, 0x17
        /*003a*/ 	.short	(.L_5345 - .L_5344)
.L_5344:
        /*003c*/ 	.word	0x00000000
        /*0040*/ 	.short	0x0000
        /*0042*/ 	.short	0x0000
        /*0044*/ 	.byte	0x00, 0xf0, 0x41, 0x00


	//----- nvinfo : EIATTR_SPARSE_MMA_MASK
	.align		4
.L_5345:
        /*0048*/ 	.byte	0x03, 0x50
        /*004a*/ 	.short	0x0000


	//----- nvinfo : EIATTR_MAXREG_COUNT
	.align		4
        /*004c*/ 	.byte	0x03, 0x1b
        /*004e*/ 	.short	0x00ff


	//----- nvinfo : EIATTR_EXTERNS
	.align		4
        /*0050*/ 	.byte	0x04, 0x0f
        /*0052*/ 	.short	(.L_5347 - .L_5346)


	//   ....[0]....
	.align		4
.L_5346:
        /*0054*/ 	.word	index@(__assertfail)


	//----- nvinfo : EIATTR_MERCURY_ISA_VERSION
	.align		4
.L_5347:
        /*0058*/ 	.byte	0x03, 0x5f
        /*005a*/ 	.short	0x0101


	//----- nvinfo : EIATTR_COOP_GROUP_MASK_REGIDS
	.align		4
        /*005c*/ 	.byte	0x04, 0x29
        /*005e*/ 	.short	(.L_5349 - .L_5348)


	//   ....[0]....
.L_5348:
        /*0060*/ 	.word	0xffffffff


	//   ....[1]....
        /*0064*/ 	.word	0xffffffff


	//   ....[2]....
        /*0068*/ 	.word	0xffffffff


	//   ....[3]....
        /*006c*/ 	.word	0xffffffff


	//   ....[4]....
        /*0070*/ 	.word	0xffffffff


	//   ....[5]....
        /*0074*/ 	.word	0xffffffff


	//   ....[6]....
        /*0078*/ 	.word	0xffffffff


	//   ....[7]....
        /*007c*/ 	.word	0xffffffff


	//   ....[8]....
        /*0080*/ 	.word	0xffffffff


	//   ....[9]....
        /*0084*/ 	.word	0xffffffff


	//   ....[10]....
        /*0088*/ 	.word	0x0500000f


	//   ....[11]....
        /*008c*/ 	.word	0x0500000f


	//   ....[12]....
        /*0090*/ 	.word	0x0500000f


	//   ....[13]....
        /*0094*/ 	.word	0x0500000f


	//   ....[14]....
        /*0098*/ 	.word	0x0500000f


	//   ....[15]....
        /*009c*/ 	.word	0x0500000f


	//   ....[16]....
        /*00a0*/ 	.word	0x0500000f


	//   ....[17]....
        /*00a4*/ 	.word	0x0500000f


	//   ....[18]....
        /*00a8*/ 	.word	0x0500000f


	//   ....[19]....
        /*00ac*/ 	.word	0x0500000f


	//----- nvinfo : EIATTR_COOP_GROUP_INSTR_OFFSETS
	.align		4
.L_5349:
        /*00b0*/ 	.byte	0x04, 0x28
        /*00b2*/ 	.short	(.L_5351 - .L_5350)


	//   ....[0]....
.L_5350:
        /*00b4*/ 	.word	0x00000940


	//   ....[1]....
        /*00b8*/ 	.word	0x00000980


	//   ....[2]....
        /*00bc*/ 	.word	0x000009a0


	//   ....[3]....
        /*00c0*/ 	.word	0x000009c0


	//   ....[4]....
        /*00c4*/ 	.word	0x000009e0


	//   ....[5]....
        /*00c8*/ 	.word	0x000012c0


	//   ....[6]....
        /*00cc*/ 	.word	0x000012e0


	//   ....[7]....
        /*00d0*/ 	.word	0x00001300


	//   ....[8]....
        /*00d4*/ 	.word	0x00001320


	//   ....[9]....
        /*00d8*/ 	.word	0x00001340


	//   ....[10]....
        /*00dc*/ 	.word	0x00002510


	//   ....[11]....
        /*00e0*/ 	.word	0x00002590


	//   ....[12]....
        /*00e4*/ 	.word	0x000025f0


	//   ....[13]....
        /*00e8*/ 	.word	0x00002650


	//   ....[14]....
        /*00ec*/ 	.word	0x000026b0


	//   ....[15]....
        /*00f0*/ 	.word	0x00003000


	//   ....[16]....
        /*00f4*/ 	.word	0x00003060


	//   ....[17]....
        /*00f8*/ 	.word	0x000030c0


	//   ....[18]....
        /*00fc*/ 	.word	0x00003120


	//   ....[19]....
        /*0100*/ 	.word	0x00003180


	//----- nvinfo : EIATTR_VRC_CTA_INIT_COUNT
	.align		4
.L_5351:
        /*0104*/ 	.byte	0x02, 0x4a
	.zero		1
	.zero		1


	//----- nvinfo : EIATTR_SYSCALL_OFFSETS
	.align		4
        /*0108*/ 	.byte	0x04, 0x46
        /*010a*/ 	.short	(.L_5353 - .L_5352)


	//   ....[0]....
.L_5352:
        /*010c*/ 	.word	0x00000180


	//----- nvinfo : EIATTR_EXIT_INSTR_OFFSETS
	.align		4
.L_5353:
        /*0110*/ 	.byte	0x04, 0x1c
        /*0112*/ 	.short	(.L_5355 - .L_5354)


	//   ....[0]....
.L_5354:
        /*0114*/ 	.word	0x00000230


	//   ....[1]....
        /*0118*/ 	.word	0x000024b0


	//----- nvinfo : EIATTR_CRS_STACK_SIZE
	.align		4
.L_5355:
        /*011c*/ 	.byte	0x04, 0x1e
        /*011e*/ 	.short	(.L_5357 - .L_5356)
.L_5356:
        /*0120*/ 	.word	0x00000000


	//----- nvinfo : EIATTR_CBANK_PARAM_SIZE
	.align		4
.L_5357:
        /*0124*/ 	.byte	0x03, 0x19
        /*0126*/ 	.short	0x0030


	//----- nvinfo : EIATTR_PARAM_CBANK
	.align		4
        /*0128*/ 	.byte	0x04, 0x0a
        /*012a*/ 	.short	(.L_5359 - .L_5358)
	.align		4
.L_5358:
        /*012c*/ 	.word	index@(.nv.constant0._ZN7oneflow4cuda7softmax15SoftmaxWarpImplI10SimpleLoadI6__halffE11SimpleStoreIS4_fEfLi2ELi14ELi32ELi1ELb1ELNS1_9AlgorithmE0EEEvT_T0_ll)
        /*0130*/ 	.short	0x0380
        /*0132*/ 	.short	0x0030


	//----- nvinfo : EIATTR_SW_WAR
	.align		4
.L_5359:
        /*0134*/ 	.byte	0x04, 0x36
        /*0136*/ 	.short	(.L_5361 - .L_5360)
.L_5360:
        /*0138*/ 	.word	0x00000008
.L_5361:


//--------------------- .nv.info._ZN7oneflow4cuda7softmax15SoftmaxWarpImplI10SimpleLoadI6__halffE11SimpleStoreIS4_fEfLi2ELi14ELi32ELi1ELb0ELNS1_9AlgorithmE0EEEvT_T0_ll --------------------------
	.section	.nv.info._ZN7oneflow4cuda7softmax15SoftmaxWarpImplI10SimpleLoadI6__halffE11SimpleStoreIS4_fEfLi2ELi14ELi32ELi1ELb0ELNS1_9AlgorithmE0EEEvT_T0_ll,"",@"SHT_CUDA_INFO"
	.sectionflags	@""
	.align	4


	//----- nvinfo : EIATTR_CUDA_API_VERSION
	.align		4
        /*0000*/ 	.byte	0x04, 0x37
        /*0002*/ 	.short	(.L_5363 - .L_5362)
.L_5362:
        /*0004*/ 	.word	0x00000082


	//----- nvinfo : EIATTR_KPARAM_INFO
	.align		4
.L_5363:
        /*0008*/ 	.byte	0x04, 0x17
        /*000a*/ 	.short	(.L_5365 - .L_5364)
.L_5364:
        /*000c*/ 	.word	0x00000000
        /*0010*/ 	.short	0x0003
        /*0012*/ 	.short	0x0028
        /*0014*/ 	.byte	0x00, 0xf0, 0x21, 0x00


	//----- nvinfo : EIATTR_KPARAM_INFO
	.align		4
.L_5365:
        /*0018*/ 	.byte	0x04, 0x17
        /*001a*/ 	.short	(.L_5367 - .L_5366)
.L_5366:
        /*001c*/ 	.word	0x00000000
        /*0020*/ 	.short	0x0002
        /*0022*/ 	.short	0x0020
        /*0024*/ 	.byte	0x00, 0xf0, 0x21, 0x00


	//----- nvinfo : EIATTR_KPARAM_INFO
	.align		4
.L_5367:
        /*0028*/ 	.byte	0x04, 0x17
        /*002a*/ 	.short	(.L_5369 - .L_5368)
.L_5368:
        /*002c*/ 	.word	0x00000000
        /*0030*/ 	.short	0x0001
        /*0032*/ 	.short	0x0010
        /*0034*/ 	.byte	0x00, 0xf0, 0x41, 0x00


	//----- nvinfo : EIATTR_KPARAM_INFO
	.align		4
.L_5369:
        /*0038*/ 	.byte	0x04, 0x17
        /*003a*/ 	.short	(.L_5371 - .L_5370)
.L_5370:
        /*003c*/ 	.word	0x00000000
        /*0040*/ 	.short	0x0000
        /*0042*/ 	.short	0x0000
        /*0044*/ 	.byte	0x00, 0xf0, 0x41, 0x00


	//----- nvinfo : EIATTR_SPARSE_MMA_MASK
	.align		4
.L_5371:
        /*0048*/ 	.byte	0x03, 0x50
        /*004a*/ 	.short	0x0000


	//----- nvinfo : EIATTR_MAXREG_COUNT
	.align		4
        /*004c*/ 	.byte	0x03, 0x1b
        /*004e*/ 	.short	0x00ff


	//----- nvinfo : EIATTR_EXTERNS
	.align		4
        /*0050*/ 	.byte	0x04, 0x0f
        /*0052*/ 	.short	(.L_5373 - .L_5372)


	//   ....[0]....
	.align		4
.L_5372:
        /*0054*/ 	.word	index@(__assertfail)


	//----- nvinfo : EIATTR_MERCURY_ISA_VERSION
	.align		4
.L_5373:
        /*0058*/ 	.byte	0x03, 0x5f
        /*005a*/ 	.short	0x0101


	//----- nvinfo : EIATTR_COOP_GROUP_MASK_REGIDS
	.align		4
        /*005c*/ 	.byte	0x04, 0x29
        /*005e*/ 	.short	(.L_5375 - .L_5374)


	//   ....[0]....
.L_5374:
        /*0060*/ 	.word	0xffffffff


	//   ....[1]....
        /*0064*/ 	.word	0xffffffff


	//   ....[2]....
        /*0068*/ 	.word	0xffffffff


	//   ....[3]....
        /*006c*/ 	.word	0xffffffff


	//   ....[4]....
        /*0070*/ 	.word	0xffffffff


	//   ....[5]....
        /*0074*/ 	.word	0xffffffff


	//   ....[6]....
        /*0078*/ 	.word	0xffffffff


	//   ....[7]....
        /*007c*/ 	.word	0xffffffff


	//   ....[8]....
        /*0080*/ 	.word	0xffffffff


	//   ....[9]....
        /*0084*/ 	.word	0xffffffff


	//   ....[10]....
        /*0088*/ 	.word	0x0500000f


	//   ....[11]....
        /*008c*/ 	.word	0x0500000f


	//   ....[12]....
        /*0090*/ 	.word	0x0500000f


	//   ....[13]....
        /*0094*/ 	.word	0x0500000f


	//   ....[14]....
        /*0098*/ 	.word	0x0500000f


	//   ....[15]....
        /*009c*/ 	.word	0x0500000f


	//   ....[16]....
        /*00a0*/ 	.word	0x0500000f


	//   ....[17]....
        /*00a4*/ 	.word	0x0500000f


	//   ....[18]....
        /*00a8*/ 	.word	0x0500000f


	//   ....[19]....
        /*00ac*/ 	.word	0x0500000f


	//----- nvinfo : EIATTR_COOP_GROUP_INSTR_OFFSETS
	.align		4
.L_5375:
        /*00b0*/ 	.byte	0x04, 0x28
        /*00b2*/ 	.short	(.L_5377 - .L_5376)


	//   ....[0]....
.L_5376:
        /*00b4*/ 	.word	0x00000630


	//   ....[1]....
        /*00b8*/ 	.word	0x00000670


	//   ....[2]....
        /*00bc*/ 	.word	0x00000690


	//   ....[3]....
        /*00c0*/ 	.word	0x000006b0


	//   ....[4]....
        /*00c4*/ 	.word	0x000006d0


	//   ....[5]....
        /*00c8*/ 	.word	0x00000fb0


	//   ....[6]....
        /*00cc*/ 	.word	0x00000fd0


	//   ....[7]....
        /*00d0*/ 	.word	0x00000ff0


	//   ....[8]....
        /*00d4*/ 	.word	0x00001010


	//   ....[9]....
        /*00d8*/ 	.word	0x00001030


	//   ....[10]....
        /*00dc*/ 	.word	0x00002110


	//   ....[11]....
        /*00e0*/ 	.word	0x00002190


	//   ....[12]....
        /*00e4*/ 	.word	0x000021f0


	//   ....[13]....
        /*00e8*/ 	.word	0x00002250


	//   ....[14]....
        /*00ec*/ 	.word	0x000022b0


	//   ....[15]....
        /*00f0*/ 	.word	0x00002c00


	//   ....[16]....
        /*00f4*/ 	.word	0x00002c60


	//   ....[17]....
        /*00f8*/ 	.word	0x00002cc0


	//   ....[18]....
        /*00fc*/ 	.word	0x00002d20


	//   ....[19]....
        /*0100*/ 	.word	0x00002d80


	//----- nvinfo : EIATTR_VRC_CTA_INIT_COUNT
	.align		4
.L_5377:
        /*0104*/ 	.byte	0x02, 0x4a
	.zero		1
	.zero		1


	//----- nvinfo : EIATTR_SYSCALL_OFFSETS
	.align		4
        /*0108*/ 	.byte	0x04, 0x46
        /*010a*/ 	.short	(.L_5379 - .L_5378)


	//   ....[0]....
.L_5378:
        /*010c*/ 	.word	0x00000170


	//----- nvinfo : EIATTR_EXIT_INSTR_OFFSETS
	.align		4
.L_5379:
        /*0110*/ 	.byte	0x04, 0x1c
        /*0112*/ 	.short	(.L_5381 - .L_5380)


	//   ....[0]....
.L_5380:
        /*0114*/ 	.word	0x00000220


	//   ....[1]....
        /*0118*/ 	.word	0x000020b0


	//----- nvinfo : EIATTR_CRS_STACK_SIZE
	.align		4
.L_5381:
        /*011c*/ 	.byte	0x04, 0x1e
        /*011e*/ 	.short	(.L_5383 - .L_5382)
.L_5382:
        /*0120*/ 	.word	0x00000000


	//----- nvinfo : EIATTR_CBANK_PARAM_SIZE
	.align		4
.L_5383:
        /*0124*/ 	.byte	0x03, 0x19
        /*0126*/ 	.short	0x0030


	//----- nvinfo : EIATTR_PARAM_CBANK
	.align		4
        /*0128*/ 	.byte	0x04, 0x0a
        /*012a*/ 	.short	(.L_5385 - .L_5384)
	.align		4
.L_5384:
        /*012c*/ 	.word	index@(.nv.constant0._ZN7oneflow4cuda7softmax15SoftmaxWarpImplI10SimpleLoadI6__halffE11SimpleStoreIS4_fEfLi2ELi14ELi32ELi1ELb0ELNS1_9AlgorithmE0EEEvT_T0_ll)
        /*0130*/ 	.short	0x0380
        /*0132*/ 	.short	0x0030


	//----- nvinfo : EIATTR_SW_WAR
	.align		4
.L_5385:
        /*0134*/ 	.byte	0x04, 0x36
        /*0136*/ 	.short	(.L_5387 - .L_5386)
.L_5386:
        /*0138*/ 	.word	0x00000008
.L_5387:


//--------------------- .nv.info._ZN7oneflow4cuda7softmax15SoftmaxWarpImplI10SimpleLoadI6__halffE11SimpleStoreIS4_fEfLi2ELi12ELi32ELi1ELb1ELNS1_9AlgorithmE0EEEvT_T0_ll --------------------------
	.section	.nv.info._ZN7oneflow4cuda7softmax15SoftmaxWarpImplI10SimpleLoadI6__halffE11SimpleStoreIS4_fEfLi2ELi12ELi32ELi1ELb1ELNS1_9AlgorithmE0EEEvT_T0_ll,"",@"SHT_CUDA_INFO"
	.sectionflags	@""
	.align	4


	//----- nvinfo : EIATTR_CUDA_API_VERSION
	.align		4
        /*0000*/ 	.byte	0x04, 0x37
        /*0002*/ 	.short	(.L_5389 - .L_5388)
.L_5388:
        /*0004*/ 	.word	0x00000082


	//----- nvinfo : EIATTR_KPARAM_INFO
	.align		4
.L_5389:
        /*0008*/ 	.byte	0x04, 0x17
        /*000a*/ 	.short	(.L_5391 - .L_5390)
.L_5390:
        /*000c*/ 	.word	0x00000000
        /*0010*/ 	.short	0x0003
        /*0012*/ 	.short	0x0028
        /*0014*/ 	.byte	0x00, 0xf0, 0x21, 0x00


	//----- nvinfo : EIATTR_KPARAM_INFO
	.align		4
.L_5391:
        /*0018*/ 	.byte	0x04, 0x17
        /*001a*/ 	.short	(.L_5393 - .L_5392)
.L_5392:
        /*001c*/ 	.word	0x00000000
        /*0020*/ 	.short	0x0002
        /*0022*/ 	.short	0x0020
        /*0024*/ 	.byte	0x00, 0xf0, 0x21, 0x00


	//----- nvinfo : EIATTR_KPARAM_INFO
	.align		4
.L_5393:
        /*0028*/ 	.byte	0x04, 0x17
        /*002a*/ 	.short	(.L_5395 - .L_5394)
.L_5394:
        /*002c*/ 	.word	0x00000000
        /*0030*/ 	.short	0x0001
        /*0032*/ 	.short	0x0010
        /*0034*/ 	.byte	0x00, 0xf0, 0x41, 0x00


	//----- nvinfo : EIATTR_KPARAM_INFO
	.align		4
.L_5395:
        /*0038*/ 	.byte	0x04, 0x17
        /*003a*/ 	.short	(.L_5397 - .L_5396)
.L_5396:
        /*003c*/ 	.word	0x00000000
        /*0040*/ 	.short	0x0000
        /*0042*/ 	.short	0x0000
        /*0044*/ 	.byte	0x00, 0xf0, 0x41, 0x00


	//----- nvinfo : EIATTR_SPARSE_MMA_MASK
	.align		4
.L_5397:
        /*0048*/ 	.byte	0x03, 0x50
        /*004a*/ 	.short	0x0000


	//----- nvinfo : EIATTR_MAXREG_COUNT
	.align		4
        /*004c*/ 	.byte	0x03, 0x1b
        /*004e*/ 	.short	0x00ff


	//----- nvinfo : EIATTR_EXTERNS
	.align		4
        /*0050*/ 	.byte	0x04, 0x0f
        /*0052*/ 	.short	(.L_5399 - .L_5398)


	//   ....[0]....
	.align		4
.L_5398:
        /*0054*/ 	.word	index@(__assertfail)


	//----- nvinfo : EIATTR_MERCURY_ISA_VERSION
	.align		4
.L_5399:
        /*0058*/ 	.byte	0x03, 0x5f
        /*005a*/ 	.short	0x0101


	//----- nvinfo : EIATTR_COOP_GROUP_MASK_REGIDS
	.align		4
        /*005c*/ 	.byte	0x04, 0x29
        /*005e*/ 	.short	(.L_5401 - .L_5400)


	//   ....[0]....
.L_5400:
        /*0060*/ 	.word	0xffffffff


	//   ....[1]....
        /*0064*/ 	.word	0xffffffff


	//   ....[2]....
        /*0068*/ 	.word	0xffffffff


	//   ....[3]....
        /*006c*/ 	.word	0xffffffff


	//   ....[4]....
        /*0070*/ 	.word	0xffffffff


	//   ....[5]....
        /*0074*/ 	.word	0xffffffff


	//   ....[6]....
        /*0078*/ 	.word	0xffffffff


	//   ....[7]....
        /*007c*/ 	.word	0xffffffff


	//   ....[8]....
        /*0080*/ 	.word	0xffffffff


	//   ....[9]....
        /*0084*/ 	.word	0xffffffff


	//   ....[10]....
        /*0088*/ 	.word	0x0500000f


	//   ....[11]....
        /*008c*/ 	.word	0x0500000f


	//   ....[12]....
        /*0090*/ 	.word	0x0500000f


	//   ....[13]....
        /*0094*/ 	.word	0x0500000f


	//   ....[14]....
        /*0098*/ 	.word	0x0500000f


	//   ....[15]....
        /*009c*/ 	.word	0x0500000f


	//   ....[16]....
        /*00a0*/ 	.word	0x0500000f


	//   ....[17]....
        /*00a4*/ 	.word	0x0500000f


	//   ....[18]....
        /*00a8*/ 	.word	0x0500000f


	//   ....[19]....
        /*00ac*/ 	.word	0x0500000f


	//----- nvinfo : EIATTR_COOP_GROUP_INSTR_OFFSETS
	.align		4
.L_5401:
        /*00b0*/ 	.byte	0x04, 0x28
        /*00b2*/ 	.short	(.L_5403 - .L_5402)


	//   ....[0]....
.L_5402:
        /*00b4*/ 	.word	0x00000860


	//   ....[1]....
        /*00b8*/ 	.word	0x000008a0


	//   ....[2]....
        /*00bc*/ 	.word	0x000008c0


	//   ....[3]....
        /*00c0*/ 	.word	0x000008e0


	//   ....[4]....
        /*00c4*/ 	.word	0x00000900


	//   ....[5]....
        /*00c8*/ 	.word	0x000010a0


	//   ....[6]....
        /*00cc*/ 	.word	0x000010c0


	//   ....[7]....
        /*00d0*/ 	.word	0x000010e0


	//   ....[8]....
        /*00d4*/ 	.word	0x00001100


	//   ....[9]....
        /*00d8*/ 	.word	0x00001120


	//   ....[10]....
        /*00dc*/ 	.word	0x00002080


	//   ....[11]....
        /*00e0*/ 	.word	0x00002100


	//   ....[12]....
        /*00e4*/ 	.word	0x00002160


	//   ....[13]....
        /*00e8*/ 	.word	0x000021c0


	//   ....[14]....
        /*00ec*/ 	.word	0x00002220


	//   ....[15]....
        /*00f0*/ 	.word	0x00002a30


	//   ....[16]....
        /*00f4*/ 	.word	0x00002a90


	//   ....[17]....
        /*00f8*/ 	.word	0x00002af0


	//   ....[18]....
        /*00fc*/ 	.word	0x00002b50


	//   ....[19]....
        /*0100*/ 	.word	0x00002bb0


	//----- nvinfo : EIATTR_VRC_CTA_INIT_COUNT
	.align		4
.L_5403:
        /*0104*/ 	.byte	0x02, 0x4a
	.zero		1
	.zero		1


	//----- nvinfo : EIATTR_SYSCALL_OFFSETS
	.align		4
        /*0108*/ 	.byte	0x04, 0x46
        /*010a*/ 	.short	(.L_5405 - .L_5404)


	//   ....[0]....
.L_5404:
        /*010c*/ 	.word	0x00000180


	//----- nvinfo : EIATTR_EXIT_INSTR_OFFSETS
	.align		4
.L_5405:
        /*0110*/ 	.byte	0x04, 0x1c
        /*0112*/ 	.short	(.L_5407 - .L_5406)


	//   ....[0]....
.L_5406:
        /*0114*/ 	.word	0x00000230


	//   ....[1]....
        /*0118*/ 	.word	0x00002020


	//----- nvinfo : EIATTR_CRS_STACK_SIZE
	.align		4
.L_5407:
        /*011c*/ 	.byte	0x04, 0x1e
        /*011e*/ 	.short	(.L_5409 - .L_5408)
.L_5408:
        /*0120*/ 	.word	0x00000000


	//----- nvinfo : EIATTR_CBANK_PARAM_SIZE
	.align		4
.L_5409:
        /*0124*/ 	.byte	0x03, 0x19
        /*0126*/ 	.short	0x0030


	//----- nvinfo : EIATTR_PARAM_CBANK
	.align		4
        /*0128*/ 	.byte	0x04, 0x0a
        /*012a*/ 	.short	(.L_5411 - .L_5410)
	.align		4
.L_5410:
        /*012c*/ 	.word	index@(.nv.constant0._ZN7oneflow4cuda7softmax15SoftmaxWarpImplI10SimpleLoadI6__halffE11SimpleStoreIS4_fEfLi2ELi12ELi32ELi1ELb1ELNS1_9AlgorithmE0EEEvT_T0_ll)
        /*0130*/ 	.short	0x0380
        /*0132*/ 	.short	0x0030


	//----- nvinfo : EIATTR_SW_WAR
	.align		4
.L_5411:
        /*0134*/ 	.byte	0x04, 0x36
        /*0136*/ 	.short	(.L_5413 - .L_5412)
.L_5412:
        /*0138*/ 	.word	0x00000008
.L_5413:


//--------------------- .nv.info._ZN7oneflow4cuda7softmax15SoftmaxWarpImplI10SimpleLoadI6__halffE11SimpleStoreIS4_fEfLi2ELi12ELi32ELi1ELb0ELNS1_9AlgorithmE0EEEvT_T0_ll --------------------------
	.section	.nv.info._ZN7oneflow4cuda7softmax15SoftmaxWarpImplI10SimpleLoadI6__halffE11SimpleStoreIS4_fEfLi2ELi12ELi32ELi1ELb0ELNS1_9AlgorithmE0EEEvT_T0_ll,"",@"SHT_CUDA_INFO"
	.sectionflags	@""
	.align	4


	//----- nvinfo : EIATTR_CUDA_API_VERSION
	.align		4
        /*0000*/ 	.byte	0x04, 0x37
        /*0002*/ 	.short	(.L_5415 - .L_5414)
.L_5414:
        /*0004*/ 	.word	0x00000082


	//----- nvinfo : EIATTR_KPARAM_INFO
	.align		4
.L_5415:
        /*0008*/ 	.byte	0x04, 0x17
        /*000a*/ 	.short	(.L_5417 - .L_5416)
.L_5416:
        /*000c*/ 	.word	0x00000000
        /*0010*/ 	.short	0x0003
        /*0012*/ 	.short	0x0028
        /*0014*/ 	.byte	0x00, 0xf0, 0x21, 0x00


	//----- nvinfo : EIATTR_KPARAM_INFO
	.align		4
.L_5417:
        /*0018*/ 	.byte	0x04, 0x17
        /*001a*/ 	.short	(.L_5419 - .L_5418)
.L_5418:
        /*001c*/ 	.word	0x00000000
        /*0020*/ 	.short	0x0002
        /*0022*/ 	.short	0x0020
        /*0024*/ 	.byte	0x00, 0xf0, 0x21, 0x00


	//----- nvinfo : EIATTR_KPARAM_INFO
	.align		4
.L_5419:
        /*0028*/ 	.byte	0x04, 0x17
        /*002a*/ 	.short	(.L_5421 - .L_5420)
.L_5420:
        /*002c*/ 	.word	0x00000000
        /*0030*/ 	.short	0x0001
        /*0032*/ 	.short	0x0010
        /*0034*/ 	.byte	0x00, 0xf0, 0x41, 0x00


	//----- nvinfo : EIATTR_KPARAM_INFO
	.align		4
.L_5421:
        /*0038*/ 	.byte	0x04, 0x17
        /*003a*/ 	.short	(.L_5423 - .L_5422)
.L_5422:
        /*003c*/ 	.word	0x00000000
        /*0040*/ 	.short	0x0000
        /*0042*/ 	.short	0x0000
        /*0044*/ 	.byte	0x00, 0xf0, 0x41, 0x00


	//----- nvinfo : EIATTR_SPARSE_MMA_MASK
	.align		4
.L_5423:
        /*0048*/ 	.byte	0x03, 0x50
        /*004a*/ 	.short	0x0000


	//----- nvinfo : EIATTR_MAXREG_COUNT
	.align		4
        /*004c*/ 	.byte	0x03, 0x1b
        /*004e*/ 	.short	0x00ff


	//----- nvinfo : EIATTR_EXTERNS
	.align		4
        /*0050*/ 	.byte	0x04, 0x0f
        /*0052*/ 	.short	(.L_5425 - .L_5424)


	//   ....[0]....
	.align		4
.L_5424:
        /*0054*/ 	.word	index@(__assertfail)


	//----- nvinfo : EIATTR_MERCURY_ISA_VERSION
	.align		4
.L_5425:
        /*0058*/ 	.byte	0x03, 0x5f
        /*005a*/ 	.short	0x0101


	//----- nvinfo : EIATTR_COOP_GROUP_MASK_REGIDS
	.align		4
        /*005c*/ 	.byte	0x04, 0x29
        /*005e*/ 	.short	(.L_5427 - .L_5426)


	//   ....[0]....
.L_5426:
        /*0060*/ 	.word	0xffffffff


	//   ....[1]....
        /*0064*/ 	.word	0xffffffff


	//   ....[2]....
        /*0068*/ 	.word	0xffffffff


	//   ....[3]....
        /*006c*/ 	.word	0xffffffff


	//   ....[4]....
        /*0070*/ 	.word	0xffffffff


	//   ....[5]....
        /*0074*/ 	.word	0xffffffff


	//   ....[6]....
        /*0078*/ 	.word	0xffffffff


	//   ....[7]....
        /*007c*/ 	.word	0xffffffff


	//   ....[8]....
        /*0080*/ 	.word	0xffffffff


	//   ....[9]....
        /*0084*/ 	.word	0xffffffff


	//   ....[10]....
        /*0088*/ 	.word	0x0500000f


	//   ....[11]....
        /*008c*/ 	.word	0x0500000f


	//   ....[12]....
        /*0090*/ 	.word	0x0500000f


	//   ....[13]....
        /*0094*/ 	.word	0x0500000f


	//   ....[14]....
        /*0098*/ 	.word	0x0500000f


	//   ....[15]....
        /*009c*/ 	.word	0x0500000f


	//   ....[16]....
        /*00a0*/ 	.word	0x0500000f


	//   ....[17]....
        /*00a4*/ 	.word	0x0500000f


	//   ....[18]....
        /*00a8*/ 	.word	0x0500000f


	//   ....[19]....
        /*00ac*/ 	.word	0x0500000f


	//----- nvinfo : EIATTR_COOP_GROUP_INSTR_OFFSETS
	.align		4
.L_5427:
        /*00b0*/ 	.byte	0x04, 0x28
        /*00b2*/ 	.short	(.L_5429 - .L_5428)


	//   ....[0]....
.L_5428:
        /*00b4*/ 	.word	0x000005e0


	//   ....[1]....
        /*00b8*/ 	.word	0x00000610


	//   ....[2]....
        /*00bc*/ 	.word	0x00000630


	//   ....[3]....
        /*00c0*/ 	.word	0x00000650


	//   ....[4]....
        /*00c4*/ 	.word	0x00000670


	//   ....[5]....
        /*00c8*/ 	.word	0x00000e20


	//   ....[6]....
        /*00cc*/ 	.word	0x00000e40


	//   ....[7]....
        /*00d0*/ 	.word	0x00000e60


	//   ....[8]....
        /*00d4*/ 	.word	0x00000e80


	//   ....[9]....
        /*00d8*/ 	.word	0x00000ea0


	//   ....[10]....
        /*00dc*/ 	.word	0x00001d50


	//   ....[11]....
        /*00e0*/ 	.word	0x00001dd0


	//   ....[12]....
        /*00e4*/ 	.word	0x00001e30


	//   ....[13]....
        /*00e8*/ 	.word	0x00001e90


	//   ....[14]....
        /*00ec*/ 	.word	0x00001ef0


	//   ....[15]....
        /*00f0*/ 	.word	0x00002700


	//   ....[16]....
        /*00f4*/ 	.word	0x00002760


	//   ....[17]....
        /*00f8*/ 	.word	0x000027c0


	//   ....[18]....
        /*00fc*/ 	.word	0x00002820


	//   ....[19]....
        /*0100*/ 	.word	0x00002880


	//----- nvinfo : EIATTR_VRC_CTA_INIT_COUNT
	.align		4
.L_5429:
        /*0104*/ 	.byte	0x02, 0x4a
	.zero		1
	.zero		1


	//----- nvinfo : EIATTR_SYSCALL_OFFSETS
	.align		4
        /*0108*/ 	.byte	0x04, 0x46
        /*010a*/ 	.short	(.L_5431 - .L_5430)


	//   ....[0]....
.L_5430:
        /*010c*/ 	.word	0x00000170


	//----- nvinfo : EIATTR_EXIT_INSTR_OFFSETS
	.align		4
.L_5431:
        /*0110*/ 	.byte	0x04, 0x1c
        /*0112*/ 	.short	(.L_5433 - .L_5432)


	//   ....[0]....
.L_5432:
        /*0114*/ 	.word	0x00000220


	//   ....[1]....
        /*0118*/ 	.word	0x00001cf0


	//----- nvinfo : EIATTR_CRS_STACK_SIZE
	.align		4
.L_5433:
        /*011c*/ 	.byte	0x04, 0x1e
        /*011e*/ 	.short	(.L_5435 - .L_5434)
.L_5434:
        /*0120*/ 	.word	0x00000000


	//----- nvinfo : EIATTR_CBANK_PARAM_SIZE
	.align		4
.L_5435:
        /*0124*/ 	.byte	0x03, 0x19
        /*0126*/ 	.short	0x0030


	//----- nvinfo : EIATTR_PARAM_CBANK
	.align		4
        /*0128*/ 	.byte	0x04, 0x0a
        /*012a*/ 	.short	(.L_5437 - .L_5436)
	.align		4
.L_5436:
        /*012c*/ 	.word	index@(.nv.constant0._ZN7oneflow4cuda7softmax15SoftmaxWarpImplI10SimpleLoadI6__halffE11SimpleStoreIS4_fEfLi2ELi12ELi32ELi1ELb0ELNS1_9AlgorithmE0EEEvT_T0_ll)
        /*0130*/ 	.short	0x0380
        /*0132*/ 	.short	0x0030


	//----- nvinfo : EIATTR_SW_WAR
	.align		4
.L_5437:
        /*0134*/ 	.byte	0x04, 0x36
        /*0136*/ 	.short	(.L_5439 - .L_5438)
.L_5438:
        /*0138*/ 	.word	0x00000008
.L_5439:


//--------------------- .nv.info._ZN7oneflow4cuda7softmax15SoftmaxWarpImplI10SimpleLoadI6__halffE11SimpleStoreIS4_fEfLi2ELi10ELi32ELi1ELb1ELNS1_9AlgorithmE0EEEvT_T0_ll --------------------------
	.section	.nv.info._ZN7oneflow4cuda7softmax15SoftmaxWarpImplI10SimpleLoadI6__halffE11SimpleStoreIS4_fEfLi2ELi10ELi32ELi1ELb1ELNS1_9AlgorithmE0EEEvT_T0_ll,"",@"SHT_CUDA_INFO"
	.sectionflags	@""
	.align	4


	//----- nvinfo : EIATTR_CUDA_API_VERSION
	.align		4
        /*0000*/ 	.byte	0x04, 0x37
        /*0002*/ 	.short	(.L_5441 - .L_5440)
.L_5440:
        /*0004*/ 	.word	0x00000082


	//----- nvinfo : EIATTR_KPARAM_INFO
	.align		4
.L_5441:
        /*0008*/ 	.byte	0x04, 0x17
        /*000a*/ 	.short	(.L_5443 - .L_5442)
.L_5442:
        /*000c*/ 	.word	0x00000000
        /*0010*/ 	.short	0x0003
        /*0012*/ 	.short	0x0028
        /*0014*/ 	.byte	0x00, 0xf0, 0x21, 0x00


	//----- nvinfo : EIATTR_KPARAM_INFO
	.align		4
.L_5443:
        /*0018*/ 	.byte	0x04, 0x17
        /*001a*/ 	.short	(.L_5445 - .L_5444)
.L_5444:
        /*001c*/ 	.word	0x00000000
        /*0020*/ 	.short	0x0002
        /*0022*/ 	.short	0x0020
        /*0024*/ 	.byte	0x00, 0xf0, 0x21, 0x00


	//----- nvinfo : EIATTR_KPARAM_INFO
	.align		4
.L_5445:
        /*0028*/ 	.byte	0x04, 0x17
        /*002a*/ 	.short	(.L_5447 - .L_5446)
.L_5446:
        /*002c*/ 	.word	0x00000000
        /*0030*/ 	.short	0x0001
        /*0032*/ 	.short	0x0010
        /*0034*/ 	.byte	0x00, 0xf0, 0x41, 0x00


	//----- nvinfo : EIATTR_KPARAM_INFO
	.align		4
.L_5447:
        /*0038*/ 	.byte	0x04, 0x17
        /*003a*/ 	.short	(.L_5449 - .L_5448)
.L_5448:
        /*003c*/ 	.word	0x00000000
        /*0040*/ 	.short	0x0000
        /*0042*/ 	.short	0x0000
        /*0044*/ 	.byte	0x00, 0xf0, 0x41, 0x00


	//----- nvinfo : EIATTR_SPARSE_MMA_MASK
	.align		4
.L_5449:
        /*0048*/ 	.byte	0x03, 0x50
        /*004a*/ 	.short	0x0000


	//----- nvinfo : EIATTR_MAXREG_COUNT
	.align		4
        /*004c*/ 	.byte	0x03, 0x1b
        /*004e*/ 	.short	0x00ff


	//----- nvinfo : EIATTR_EXTERNS
	.align		4
        /*0050*/ 	.byte	0x04, 0x0f
        /*0052*/ 	.short	(.L_5451 - .L_5450)


	//   ....[0]....
	.align		4
.L_5450:
        /*0054*/ 	.word	index@(__assertfail)


	//----- nvinfo : EIATTR_MERCURY_ISA_VERSION
	.align		4
.L_5451:
        /*0058*/ 	.byte	0x03, 0x5f
        /*005a*/ 	.short	0x0101


	//----- nvinfo : EIATTR_COOP_GROUP_MASK_REGIDS
	.align		4
        /*005c*/ 	.byte	0x04, 0x29
        /*005e*/ 	.short	(.L_5453 - .L_5452)


	//   ....[0]....
.L_5452:
        /*0060*/ 	.word	0xffffffff


	//   ....[1]....
        /*0064*/ 	.word	0xffffffff


	//   ....[2]....
        /*0068*/ 	.word	0xffffffff


	//   ....[3]....
        /*006c*/ 	.word	0xffffffff


	//   ....[4]....
        /*0070*/ 	.word	0xffffffff


	//   ....[5]....
        /*0074*/ 	.word	0xffffffff


	//   ....[6]....
        /*0078*/ 	.word	0xffffffff


	//   ....[7]....
        /*007c*/ 	.word	0xffffffff


	//   ....[8]....
        /*0080*/ 	.word	0xffffffff


	//   ....[9]....
        /*0084*/ 	.word	0xffffffff


	//   ....[10]....
        /*0088*/ 	.word	0x0500000f


	//   ....[11]....
        /*008c*/ 	.word	0x0500000f


	//   ....[12]....
        /*0090*/ 	.word	0x0500000f


	//   ....[13]....
        /*0094*/ 	.word	0x0500000f


	//   ....[14]....
        /*0098*/ 	.word	0x0500000f


	//   ....[15]....
        /*009c*/ 	.word	0x0500000f


	//   ....[16]....
        /*00a0*/ 	.word	0x0500000f


	//   ....[17]....
        /*00a4*/ 	.word	0x0500000f


	//   ....[18]....
        /*00a8*/ 	.word	0x0500000f


	//   ....[19]....
        /*00ac*/ 	.word	0x0500000f


	//----- nvinfo : EIATTR_COOP_GROUP_INSTR_OFFSETS
	.align		4
.L_5453:
        /*00b0*/ 	.byte	0x04, 0x28
        /*00b2*/ 	.short	(.L_5455 - .L_5454)


	//   ....[0]....
.L_5454:
        /*00b4*/ 	.word	0x00000780


	//   ....[1]....
        /*00b8*/ 	.word	0x000007c0


	//   ....[2]....
        /*00bc*/ 	.word	0x000007e0


	//   ....[3]....
        /*00c0*/ 	.word	0x00000800


	//   ....[4]....
        /*00c4*/ 	.word	0x00000820


	//   ....[5]....
        /*00c8*/ 	.word	0x00000e80


	//   ....[6]....
        /*00cc*/ 	.word	0x00000ea0


	//   ....[7]....
        /*00d0*/ 	.word	0x00000ec0


	//   ....[8]....
        /*00d4*/ 	.word	0x00000ee0


	//   ....[9]....
        /*00d8*/ 	.word	0x00000f00


	//   ....[10]....
        /*00dc*/ 	.word	0x00001ca0


	//   ....[11]....
        /*00e0*/ 	.word	0x00001d20


	//   ....[12]....
        /*00e4*/ 	.word	0x00001d80


	//   ....[13]....
        /*00e8*/ 	.word	0x00001de0


	//   ....[14]....
        /*00ec*/ 	.word	0x00001e40


	//   ....[15]....
        /*00f0*/ 	.word	0x00002510


	//   ....[16]....
        /*00f4*/ 	.word	0x00002570


	//   ....[17]....
        /*00f8*/ 	.word	0x000025d0


	//   ....[18]....
        /*00fc*/ 	.word	0x00002630


	//   ....[19]....
        /*0100*/ 	.word	0x00002690


	//----- nvinfo : EIATTR_VRC_CTA_INIT_COUNT
	.align		4
.L_5455:
        /*0104*/ 	.byte	0x02, 0x4a
	.zero		1
	.zero		1


	//----- nvinfo : EIATTR_SYSCALL_OFFSETS
	.align		4
        /*0108*/ 	.byte	0x04, 0x46
        /*010a*/ 	.short	(.L_5457 - .L_5456)


	//   ....[0]....
.L_5456:
        /*010c*/ 	.word	0x00000180


	//----- nvinfo : EIATTR_EXIT_INSTR_OFFSETS
	.align		4
.L_5457:
        /*0110*/ 	.byte	0x04, 0x1c
        /*0112*/ 	.short	(.L_5459 - .L_5458)


	//   ....[0]....
.L_5458:
        /*0114*/ 	.word	0x00000230


	//   ....[1]....
        /*0118*/ 	.word	0x00001c40


	//----- nvinfo : EIATTR_CRS_STACK_SIZE
	.align		4
.L_5459:
        /*011c*/ 	.byte	0x04, 0x1e
        /*011e*/ 	.short	(.L_5461 - .L_5460)
.L_5460:
        /*0120*/ 	.word	0x00000000


	//----- nvinfo : EIATTR_CBANK_PARAM_SIZE
	.align		4
.L_5461:
        /*0124*/ 	.byte	0x03, 0x19
        /*0126*/ 	.short	0x0030


	//----- nvinfo : EIATTR_PARAM_CBANK
	.align		4
        /*0128*/ 	.byte	0x04, 0x0a
        /*012a*/ 	.short	(.L_5463 - .L_5462)
	.align		4
.L_5462:
        /*012c*/ 	.word	index@(.nv.constant0._ZN7oneflow4cuda7softmax15SoftmaxWarpImplI10SimpleLoadI6__halffE11SimpleStoreIS4_fEfLi2ELi10ELi32ELi1ELb1ELNS1_9AlgorithmE0EEEvT_T0_ll)
        /*0130*/ 	.short	0x0380
        /*0132*/ 	.short	0x0030


	//----- nvinfo : EIATTR_SW_WAR
	.align		4
.L_5463:
        /*0134*/ 	.byte	0x04, 0x36
        /*0136*/ 	.short	(.L_5465 - .L_5464)
.L_5464:
        /*0138*/ 	.word	0x00000008
.L_5465:


//--------------------- .nv.info._ZN7oneflow4cuda7softmax15SoftmaxWarpImplI10SimpleLoadI6__halffE11SimpleStoreIS4_fEfLi2ELi10ELi32ELi1ELb0ELNS1_9AlgorithmE0EEEvT_T0_ll --------------------------
	.section	.nv.info._ZN7oneflow4cuda7softmax15SoftmaxWarpImplI10SimpleLoadI6__halffE11SimpleStoreIS4_fEfLi2ELi10ELi32ELi1ELb0ELNS1_9AlgorithmE0EEEvT_T0_ll,"",@"SHT_CUDA_INFO"
	.sectionflags	@""
	.align	4


	//----- nvinfo : EIATTR_CUDA_API_VERSION
	.align		4
        /*0000*/ 	.byte	0x04, 0x37
        /*0002*/ 	.short	(.L_5467 - .L_5466)
.L_5466:
        /*0004*/ 	.word	0x00000082


	//----- nvinfo : EIATTR_KPARAM_INFO
	.align		4
.L_5467:
        /*0008*/ 	.byte	0x04, 0x17
        /*000a*/ 	.short	(.L_5469 - .L_5468)
.L_5468:
        /*000c*/ 	.word	0x00000000
        /*0010*/ 	.short	0x0003
        /*0012*/ 	.short	0x0028
        /*0014*/ 	.byte	0x00, 0xf0, 0x21, 0x00


	//----- nvinfo : EIATTR_KPARAM_INFO
	.align		4
.L_5469:
        /*0018*/ 	.byte	0x04, 0x17
        /*001a*/ 	.short	(.L_5471 - .L_5470)
.L_5470:
        /*001c*/ 	.word	0x00000000
        /*0020*/ 	.short	0x0002
        /*0022*/ 	.short	0x0020
        /*0024*/ 	.byte	0x00, 0xf0, 0x21, 0x00


	//----- nvinfo : EIATTR_KPARAM_INFO
	.align		4
.L_5471:
        /*0028*/ 	.byte	0x04, 0x17
        /*002a*/ 	.short	(.L_5473 - .L_5472)
.L_5472:
        /*002c*/ 	.word	0x00000000
        /*0030*/ 	.short	0x0001
        /*0032*/ 	.short	0x0010
        /*0034*/ 	.byte	0x00, 0xf0, 0x41, 0x00


	//----- nvinfo : EIATTR_KPARAM_INFO
	.align		4
.L_5473:
        /*0038*/ 	.byte	0x04, 0x17
        /*003a*/ 	.short	(.L_5475 - .L_5474)
.L_5474:
        /*003c*/ 	.word	0x00000000
        /*0040*/ 	.short	0x0000
        /*0042*/ 	.short	0x0000
        /*0044*/ 	.byte	0x00, 0xf0, 0x41, 0x00


	//----- nvinfo : EIATTR_SPARSE_MMA_MASK
	.align		4
.L_5475:
        /*0048*/ 	.byte	0x03, 0x50
        /*004a*/ 	.short	0x0000


	//----- nvinfo : EIATTR_MAXREG_COUNT
	.align		4
        /*004c*/ 	.byte	0x03, 0x1b
        /*004e*/ 	.short	0x00ff


	//----- nvinfo : EIATTR_EXTERNS
	.align		4
        /*0050*/ 	.byte	0x04, 0x0f
        /*0052*/ 	.short	(.L_5477 - .L_5476)


	//   ....[0]....
	.align		4
.L_5476:
        /*0054*/ 	.word	index@(__assertfail)


	//----- nvinfo : EIATTR_MERCURY_ISA_VERSION
	.align		4
.L_5477:
        /*0058*/ 	.byte	0x03, 0x5f
        /*005a*/ 	.short	0x0101


	//----- nvinfo : EIATTR_COOP_GROUP_MASK_REGIDS
	.align		4
        /*005c*/ 	.byte	0x04, 0x29
        /*005e*/ 	.short	(.L_5479 - .L_5478)


	//   ....[0]....
.L_5478:
        /*0060*/ 	.word	0xffffffff


	//   ....[1]....
        /*0064*/ 	.word	0xffffffff


	//   ....[2]....
        /*0068*/ 	.word	0xffffffff


	//   ....[3]....
        /*006c*/ 	.word	0xffffffff


	//   ....[4]....
        /*0070*/ 	.word	0xffffffff


	//   ....[5]....
        /*0074*/ 	.word	0xffffffff


	//   ....[6]....
        /*0078*/ 	.word	0xffffffff


	//   ....[7]....
        /*007c*/ 	.word	0xffffffff


	//   ....[8]....
        /*0080*/ 	.word	0xffffffff


	//   ....[9]....
        /*0084*/ 	.word	0xffffffff


	//   ....[10]....
        /*0088*/ 	.word	0x0500000f


	//   ....[11]....
        /*008c*/ 	.word	0x0500000f


	//   ....[12]....
        /*0090*/ 	.word	0x0500000f


	//   ....[13]....
        /*0094*/ 	.word	0x0500000f


	//   ....[14]....
        /*0098*/ 	.word	0x0500000f


	//   ....[15]....
        /*009c*/ 	.word	0x0500000f


	//   ....[16]....
        /*00a0*/ 	.word	0x0500000f


	//   ....[17]....
        /*00a4*/ 	.word	0x0500000f


	//   ....[18]....
        /*00a8*/ 	.word	0x0500000f


	//   ....[19]....
        /*00ac*/ 	.word	0x0500000f


	//----- nvinfo : EIATTR_COOP_GROUP_INSTR_OFFSETS
	.align		4
.L_5479:
        /*00b0*/ 	.byte	0x04, 0x28
        /*00b2*/ 	.short	(.L_5481 - .L_5480)


	//   ....[0]....
.L_5480:
        /*00b4*/ 	.word	0x00000590


	//   ....[1]....
        /*00b8*/ 	.word	0x000005d0


	//   ....[2]....
        /*00bc*/ 	.word	0x000005f0


	//   ....[3]....
        /*00c0*/ 	.word	0x00000610


	//   ....[4]....
        /*00c4*/ 	.word	0x00000630


	//   ....[5]....
        /*00c8*/ 	.word	0x00000c90


	//   ....[6]....
        /*00cc*/ 	.word	0x00000cb0


	//   ....[7]....
        /*00d0*/ 	.word	0x00000cd0


	//   ....[8]....
        /*00d4*/ 	.word	0x00000cf0


	//   ....[9]....
        /*00d8*/ 	.word	0x00000d10


	//   ....[10]....
        /*00dc*/ 	.word	0x00001900


	//   ....[11]....
        /*00e0*/ 	.word	0x00001990


	//   ....[12]....
        /*00e4*/ 	.word	0x000019f0


	//   ....[13]....
        /*00e8*/ 	.word	0x00001a50


	//   ....[14]....
        /*00ec*/ 	.word	0x00001ab0


	//   ....[15]....
        /*00f0*/ 	.word	0x00002170


	//   ....[16]....
        /*00f4*/ 	.word	0x000021d0


	//   ....[17]....
        /*00f8*/ 	.word	0x00002230


	//   ....[18]....
        /*00fc*/ 	.word	0x00002290


	//   ....[19]....
        /*0100*/ 	.word	0x000022f0


	//----- nvinfo : EIATTR_VRC_CTA_INIT_COUNT
	.align		4
.L_5481:
        /*0104*/ 	.byte	0x02, 0x4a
	.zero		1
	.zero		1


	//----- nvinfo : EIATTR_SYSCALL_OFFSETS
	.align		4
        /*0108*/ 	.byte	0x04, 0x46
        /*010a*/ 	.short	(.L_5483 - .L_5482)


	//   ....[0]....
.L_5482:
        /*010c*/ 	.word	0x00000170


	//----- nvinfo : EIATTR_EXIT_INSTR_OFFSETS
	.align		4
.L_5483:
        /*0110*/ 	.byte	0x04, 0x1c
        /*0112*/ 	.short	(.L_5485 - .L_5484)


	//   ....[0]....
.L_5484:
        /*0114*/ 	.word	0x00000220


	//   ....[1]....
        /*0118*/ 	.word	0x000018a0


	//----- nvinfo : EIATTR_CRS_STACK_SIZE
	.align		4
.L_5485:
        /*011c*/ 	.byte	0x04, 0x1e
        /*011e*/ 	.short	(.L_5487 - .L_5486)
.L_5486:
        /*0120*/ 	.word	0x00000000


	//----- nvinfo : EIATTR_CBANK_PARAM_SIZE
	.align		4
.L_5487:
        /*0124*/ 	.byte	0x03, 0x19
        /*0126*/ 	.short	0x0030


	//----- nvinfo : EIATTR_PARAM_CBANK
	.align		4
        /*0128*/ 	.byte	0x04, 0x0a
        /*012a*/ 	.short	(.L_5489 - .L_5488)
	.align		4
.L_5488:
        /*012c*/ 	.word	index@(.nv.constant0._ZN7oneflow4cuda7softmax15SoftmaxWarpImplI10SimpleLoadI6__halffE11SimpleStoreIS4_fEfLi2ELi10ELi32ELi1ELb0ELNS1_9AlgorithmE0EEEvT_T0_ll)
        /*0130*/ 	.short	0x0380
        /*0132*/ 	.short	0x0030


	//----- nvinfo : EIATTR_SW_WAR
	.align		4
.L_5489:
        /*0134*/ 	.byte	0x04, 0x36
        /*0136*/ 	.short	(.L_5491 - .L_5490)
.L_5490:
        /*0138*/ 	.word	0x00000008
.L_5491:


//--------------------- .nv.info._ZN7oneflow4cuda7softmax15SoftmaxWarpImplI10SimpleLoadI6__halffE11SimpleStoreIS4_fEfLi2ELi8ELi32ELi1ELb1ELNS1_9AlgorithmE0EEEvT_T0_ll --------------------------
	.section	.nv.info._ZN7oneflow4cuda7softmax15SoftmaxWarpImplI10SimpleLoadI6__halffE11SimpleStoreIS4_fEfLi2ELi8ELi32ELi1ELb1ELNS1_9AlgorithmE0EEEvT_T0_ll,"",@"SHT_CUDA_INFO"
	.sectionflags	@""
	.align	4


	//----- nvinfo : EIATTR_CUDA_API_VERSION
	.align		4
        /*0000*/ 	.byte	0x04, 0x37
        /*0002*/ 	.short	(.L_5493 - .L_5492)
.L_5492:
        /*0004*/ 	.word	0x00000082


	//----- nvinfo : EIATTR_KPARAM_INFO
	.align		4
.L_5493:
        /*0008*/ 	.byte	0x04, 0x17
        /*000a*/ 	.short	(.L_5495 - .L_5494)
.L_5494:
        /*000c*/ 	.word	0x00000000
        /*0010*/ 	.short	0x0003
        /*0012*/ 	.short	0x0028
        /*0014*/ 	.byte	0x00, 0xf0, 0x21, 0x00


	//----- nvinfo : EIATTR_KPARAM_INFO
	.align		4
.L_5495:
        /*0018*/ 	.byte	0x04, 0x17
        /*001a*/ 	.short	(.L_5497 - .L_5496)
.L_5496:
        /*001c*/ 	.word	0x00000000
        /*0020*/ 	.short	0x0002
        /*0022*/ 	.short	0x0020
        /*0024*/ 	.byte	0x00, 0xf0, 0x21, 0x00


	//----- nvinfo : EIATTR_KPARAM_INFO
	.align		4
.L_5497:
        /*0028*/ 	.byte	0x04, 0x17
        /*002a*/ 	.short	(.L_5499 - .L_5498)
.L_5498:
        /*002c*/ 	.word	0x00000000
        /*0030*/ 	.short	0x0001
        /*0032*/ 	.short	0x0010
        /*0034*/ 	.byte	0x00, 0xf0, 0x41, 0x00


	//----- nvinfo : EIATTR_KPARAM_INFO
	.align		4
.L_5499:
        /*0038*/ 	.byte	0x04, 0x17
        /*003a*/ 	.short	(.L_5501 - .L_5500)
.L_5500:
        /*003c*/ 	.word	0x00000000
        /*0040*/ 	.short	0x0000
        /*0042*/ 	.short	0x0000
        /*0044*/ 	.byte	0x00, 0xf0, 0x41, 0x00


	//----- nvinfo : EIATTR_SPARSE_MMA_MASK
	.align		4
.L_5501:
        /*0048*/ 	.byte	0x03, 0x50
        /*004a*/ 	.short	0x0000


	//----- nvinfo : EIATTR_MAXREG_COUNT
	.align		4
        /*004c*/ 	.byte	0x03, 0x1b
        /*004e*/ 	.short	0x00ff


	//----- nvinfo : EIATTR_EXTERNS
	.align		4
        /*0050*/ 	.byte	0x04, 0x0f
        /*0052*/ 	.short	(.L_5503 - .L_5502)


	//   ....[0]....
	.align		4
.L_5502:
        /*0054*/ 	.word	index@(__assertfail)


	//----- nvinfo : EIATTR_MERCURY_ISA_VERSION
	.align		4
.L_5503:
        /*0058*/ 	.byte	0x03, 0x5f
        /*005a*/ 	.short	0x0101


	//----- nvinfo : EIATTR_COOP_GROUP_MASK_REGIDS
	.align		4
        /*005c*/ 	.byte	0x04, 0x29
        /*005e*/ 	.short	(.L_5505 - .L_5504)


	//   ....[0]....
.L_5504:
        /*0060*/ 	.word	0xffffffff


	//   ....[1]....
        /*0064*/ 	.word	0xffffffff


	//   ....[2]....
        /*0068*/ 	.word	0xffffffff


	//   ....[3]....
        /*006c*/ 	.word	0xffffffff


	//   ....[4]....
        /*0070*/ 	.word	0xffffffff


	//   ....[5]....
        /*0074*/ 	.word	0xffffffff


	//   ....[6]....
        /*0078*/ 	.word	0xffffffff


	//   ....[7]....
        /*007c*/ 	.word	0xffffffff


	//   ....[8]....
        /*0080*/ 	.word	0xffffffff


	//   ....[9]....
        /*0084*/ 	.word	0xffffffff


	//   ....[10]....
        /*0088*/ 	.word	0x0500000f


	//   ....[11]....
        /*008c*/ 	.word	0x0500000f


	//   ....[12]....
        /*0090*/ 	.word	0x0500000f


	//   ....[13]....
        /*0094*/ 	.word	0x0500000f


	//   ....[14]....
        /*0098*/ 	.word	0x0500000f


	//   ....[15]....
        /*009c*/ 	.word	0x0500000f


	//   ....[16]....
        /*00a0*/ 	.word	0x0500000f


	//   ....[17]....
        /*00a4*/ 	.word	0x0500000f


	//   ....[18]....
        /*00a8*/ 	.word	0x0500000f


	//   ....[19]....
        /*00ac*/ 	.word	0x0500000f


	//----- nvinfo : EIATTR_COOP_GROUP_INSTR_OFFSETS
	.align		4
.L_5505:
        /*00b0*/ 	.byte	0x04, 0x28
        /*00b2*/ 	.short	(.L_5507 - .L_5506)


	//   ....[0]....
.L_5506:
        /*00b4*/ 	.word	0x000006a0


	//   ....[1]....
        /*00b8*/ 	.word	0x000006e0


	//   ....[2]....
        /*00bc*/ 	.word	0x00000700


	//   ....[3]....
        /*00c0*/ 	.word	0x00000720


	//   ....[4]....
        /*00c4*/ 	.word	0x00000740


	//   ....[5]....
        /*00c8*/ 	.word	0x00000c60


	//   ....[6]....
        /*00cc*/ 	.word	0x00000c80


	//   ....[7]....
        /*00d0*/ 	.word	0x00000ca0


	//   ....[8]....
        /*00d4*/ 	.word	0x00000cc0


	//   ....[9]....
        /*00d8*/ 	.word	0x00000ce0


	//   ....[10]....
        /*00dc*/ 	.word	0x000019e0


	//   ....[11]....
        /*00e0*/ 	.word	0x00001a60


	//   ....[12]....
        /*00e4*/ 	.word	0x00001ac0


	//   ....[13]....
        /*00e8*/ 	.word	0x00001b20


	//   ....[14]....
        /*00ec*/ 	.word	0x00001b80


	//   ....[15]....
        /*00f0*/ 	.word	0x00002110


	//   ....[16]....
        /*00f4*/ 	.word	0x00002170


	//   ....[17]....
        /*00f8*/ 	.word	0x000021d0


	//   ....[18]....
        /*00fc*/ 	.word	0x00002230


	//   ....[19]....
        /*0100*/ 	.word	0x00002290


	//----- nvinfo : EIATTR_VRC_CTA_INIT_COUNT
	.align		4
.L_5507:
        /*0104*/ 	.byte	0x02, 0x4a
	.zero		1
	.zero		1


	//----- nvinfo : EIATTR_SYSCALL_OFFSETS
	.align		4
        /*0108*/ 	.byte	0x04, 0x46
        /*010a*/ 	.short	(.L_5509 - .L_5508)


	//   ....[0]....
.L_5508:
        /*010c*/ 	.word	0x00000180


	//----- nvinfo : EIATTR_EXIT_INSTR_OFFSETS
	.align		4
.L_5509:
        /*0110*/ 	.byte	0x04, 0x1c
        /*0112*/ 	.short	(.L_5511 - .L_5510)


	//   ....[0]....
.L_5510:
        /*0114*/ 	.word	0x00000230


	//   ....[1]....
        /*0118*/ 	.word	0x00001980


	//----- nvinfo : EIATTR_CRS_STACK_SIZE
	.align		4
.L_5511:
        /*011c*/ 	.byte	0x04, 0x1e
        /*011e*/ 	.short	(.L_5513 - .L_5512)
.L_5512:
        /*0120*/ 	.word	0x00000000


	//----- nvinfo : EIATTR_CBANK_PARAM_SIZE
	.align		4
.L_5513:
        /*0124*/ 	.byte	0x03, 0x19
        /*0126*/ 	.short	0x0030


	//----- nvinfo : EIATTR_PARAM_CBANK
	.align		4
        /*0128*/ 	.byte	0x04, 0x0a
        /*012a*/ 	.short	(.L_5515 - .L_5514)
	.align		4
.L_5514:
        /*012c*/ 	.word	index@(.nv.constant0._ZN7oneflow4cuda7softmax15SoftmaxWarpImplI10SimpleLoadI6__halffE11SimpleStoreIS4_fEfLi2ELi8ELi32ELi1ELb1ELNS1_9AlgorithmE0EEEvT_T0_ll)
        /*0130*/ 	.short	0x0380
        /*0132*/ 	.short	0x0030


	//----- nvinfo : EIATTR_SW_WAR
	.align		4
.L_5515:
        /*0134*/ 	.byte	0x04, 0x36
        /*0136*/ 	.short	(.L_5517 - .L_5516)
.L_5516:
        /*0138*/ 	.word	0x00000008
.L_5517:


//--------------------- .nv.info._ZN7oneflow4cuda7softmax15SoftmaxWarpImplI10SimpleLoadI6__halffE11SimpleStoreIS4_fEfLi2ELi8ELi32ELi1ELb0ELNS1_9AlgorithmE0EEEvT_T0_ll --------------------------
	.section	.nv.info._ZN7oneflow4cuda7softmax15SoftmaxWarpImplI10SimpleLoadI6__halffE11SimpleStoreIS4_fEfLi2ELi8ELi32ELi1ELb0ELNS1_9AlgorithmE0EEEvT_T0_ll,"",@"SHT_CUDA_INFO"
	.sectionflags	@""
	.align	4


	//----- nvinfo : EIATTR_CUDA_API_VERSION
	.align		4
        /*0000*/ 	.byte	0x04, 0x37
        /*0002*/ 	.short	(.L_5519 - .L_5518)
.L_5518:
        /*0004*/ 	.word	0x00000082


	//----- nvinfo : EIATTR_KPARAM_INFO
	.align		4
.L_5519:
        /*0008*/ 	.byte	0x04, 0x17
        /*000a*/ 	.short	(.L_5521 - .L_5520)
.L_5520:
        /*000c*/ 	.word	0x00000000
        /*0010*/ 	.short	0x0003
        /*0012*/ 	.short	0x0028
        /*0014*/ 	.byte	0x00, 0xf0, 0x21, 0x00


	//----- nvinfo : EIATTR_KPARAM_INFO
	.align		4
.L_5521:
        /*0018*/ 	.byte	0x04, 0x17
        /*001a*/ 	.short	(.L_5523 - .L_5522)
.L_5522:
        /*001c*/ 	.word	0x00000000
        /*0020*/ 	.short	0x0002
        /*0022*/ 	.short	0x0020
        /*0024*/ 	.byte	0x00, 0xf0, 0x21, 0x00


	//----- nvinfo : EIATTR_KPARAM_INFO
	.align		4
.L_5523:
        /*0028*/ 	.byte	0x04, 0x17
        /*002a*/ 	.short	(.L_5525 - .L_5524)
.L_5524:
        /*002c*/ 	.word	0x00000000
        /*0030*/ 	.short	0x0001
        /*0032*/ 	.short	0x0010
        /*0034*/ 	.byte	0x00, 0xf0, 0x41, 0x00


	//----- nvinfo : EIATTR_KPARAM_INFO
	.align		4
.L_5525:
        /*0038*/ 	.byte	0x04, 0x17
        /*003a*/ 	.short	(.L_5527 - .L_5526)
.L_5526:
        /*003c*/ 	.word	0x00000000
        /*0040*/ 	.short	0x0000
        /*0042*/ 	.short	0x0000
        /*0044*/ 	.byte	0x00, 0xf0, 0x41, 0x00


	//----- nvinfo : EIATTR_SPARSE_MMA_MASK
	.align		4
.L_5527:
        /*0048*/ 	.byte	0x03, 0x50
        /*004a*/ 	.short	0x0000


	//----- nvinfo : EIATTR_MAXREG_COUNT
	.align		4
        /*004c*/ 	.byte	0x03, 0x1b
        /*004e*/ 	.short	0x00ff


	//----- nvinfo : EIATTR_EXTERNS
	.align		4
        /*0050*/ 	.byte	0x04, 0x0f
        /*0052*/ 	.short	(.L_5529 - .L_5528)


	//   ....[0]....
	.align		4
.L_5528:
        /*0054*/ 	.word	index@(__assertfail)


	//----- nvinfo : EIATTR_MERCURY_ISA_VERSION
	.align		4
.L_5529:
        /*0058*/ 	.byte	0x03, 0x5f
        /*005a*/ 	.short	0x0101


	//----- nvinfo : EIATTR_COOP_GROUP_MASK_REGIDS
	.align		4
        /*005c*/ 	.byte	0x04, 0x29
        /*005e*/ 	.short	(.L_5531 - .L_5530)


	//   ....[0]....
.L_5530:
        /*0060*/ 	.word	0xffffffff


	//   ....[1]....
        /*0064*/ 	.word	0xffffffff


	//   ....[2]....
        /*0068*/ 	.word	0xffffffff


	//   ....[3]....
        /*006c*/ 	.word	0xffffffff


	//   ....[4]....
        /*0070*/ 	.word	0xffffffff


	//   ....[5]....
        /*0074*/ 	.word	0xffffffff


	//   ....[6]....
        /*0078*/ 	.word	0xffffffff


	//   ....[7]....
        /*007c*/ 	.word	0xffffffff


	//   ....[8]....
        /*0080*/ 	.word	0xffffffff


	//   ....[9]....
        /*0084*/ 	.word	0xffffffff


	//   ....[10]....
        /*0088*/ 	.word	0x0500000f


	//   ....[11]....
        /*008c*/ 	.word	0x0500000f


	//   ....[12]....
        /*0090*/ 	.word	0x0500000f


	//   ....[13]....
        /*0094*/ 	.word	0x0500000f


	//   ....[14]....
        /*0098*/ 	.word	0x0500000f


	//   ....[15]....
        /*009c*/ 	.word	0x0500000f


	//   ....[16]....
        /*00a0*/ 	.word	0x0500000f


	//   ....[17]....
        /*00a4*/ 	.word	0x0500000f


	//   ....[18]....
        /*00a8*/ 	.word	0x0500000f


	//   ....[19]....
        /*00ac*/ 	.word	0x0500000f


	//----- nvinfo : EIATTR_COOP_GROUP_INSTR_OFFSETS
	.align		4
.L_5531:
        /*00b0*/ 	.byte	0x04, 0x28
        /*00b2*/ 	.short	(.L_5533 - .L_5532)


	//   ....[0]....
.L_5532:
        /*00b4*/ 	.word	0x00000540


	//   ....[1]....
        /*00b8*/ 	.word	0x00000570


	//   ....[2]....
        /*00bc*/ 	.word	0x00000590


	//   ....[3]....
        /*00c0*/ 	.word	0x000005b0


	//   ....[4]....
        /*00c4*/ 	.word	0x000005d0


	//   ....[5]....
        /*00c8*/ 	.word	0x00000b00


	//   ....[6]....
        /*00cc*/ 	.word	0x00000b20


	//   ....[7]....
        /*00d0*/ 	.word	0x00000b40


	//   ....[8]....
        /*00d4*/ 	.word	0x00000b60


	//   ....[9]....
        /*00d8*/ 	.word	0x00000b80


	//   ....[10]....
        /*00dc*/ 	.word	0x00001580


	//   ....[11]....
        /*00e0*/ 	.word	0x00001610


	//   ....[12]....
        /*00e4*/ 	.word	0x00001670


	//   ....[13]....
        /*00e8*/ 	.word	0x000016d0


	//   ....[14]....
        /*00ec*/ 	.word	0x00001730


	//   ....[15]....
        /*00f0*/ 	.word	0x00001cb0


	//   ....[16]....
        /*00f4*/ 	.word	0x00001d10


	//   ....[17]....
        /*00f8*/ 	.word	0x00001d70


	//   ....[18]....
        /*00fc*/ 	.word	0x00001dd0


	//   ....[19]....
        /*0100*/ 	.word	0x00001e30


	//----- nvinfo : EIATTR_VRC_CTA_INIT_COUNT
	.align		4
.L_5533:
        /*0104*/ 	.byte	0x02, 0x4a
	.zero		1
	.zero		1


	//----- nvinfo : EIATTR_SYSCALL_OFFSETS
	.align		4
        /*0108*/ 	.byte	0x04, 0x46
        /*010a*/ 	.short	(.L_5535 - .L_5534)


	//   ....[0]....
.L_5534:
        /*010c*/ 	.word	0x00000170


	//----- nvinfo : EIATTR_EXIT_INSTR_OFFSETS
	.align		4
.L_5535:
        /*0110*/ 	.byte	0x04, 0x1c
        /*0112*/ 	.short	(.L_5537 - .L_5536)


	//   ....[0]....
.L_5536:
        /*0114*/ 	.word	0x00000220


	//   ....[1]....
        /*0118*/ 	.word	0x00001520


	//----- nvinfo : EIATTR_CRS_STACK_SIZE
	.align		4
.L_5537:
        /*011c*/ 	.byte	0x04, 0x1e
        /*011e*/ 	.short	(.L_5539 - .L_5538)
.L_5538:
        /*0120*/ 	.word	0x00000000


	//----- nvinfo : EIATTR_CBANK_PARAM_SIZE
	.align		4
.L_5539:
        /*0124*/ 	.byte	0x03, 0x19
        /*0126*/ 	.short	0x0030


	//----- nvinfo : EIATTR_PARAM_CBANK
	.align		4
        /*0128*/ 	.byte	0x04, 0x0a
        /*012a*/ 	.short	(.L_5541 - .L_5540)
	.align		4
.L_5540:
        /*012c*/ 	.word	index@(.nv.constant0._ZN7oneflow4cuda7softmax15SoftmaxWarpImplI10SimpleLoadI6__halffE11SimpleStoreIS4_fEfLi2ELi8ELi32ELi1ELb0ELNS1_9AlgorithmE0EEEvT_T0_ll)
        /*0130*/ 	.short	0x0380
        /*0132*/ 	.short	0x0030


	//----- nvinfo : EIATTR_SW_WAR
	.align		4
.L_5541:
        /*0134*/ 	.byte	0x04, 0x36
        /*0136*/ 	.short	(.L_5543 - .L_5542)
.L_5542:
        /*0138*/ 	.word	0x00000008
.L_5543:


//--------------------- .nv.info._ZN7oneflow4cuda7softmax15SoftmaxWarpImplI10SimpleLoadI6__halffE11SimpleStoreIS4_fEfLi2ELi6ELi32ELi1ELb1ELNS1_9AlgorithmE0EEEvT_T0_ll --------------------------
	.section	.nv.info._ZN7oneflow4cuda7softmax15SoftmaxWarpImplI10SimpleLoadI6__halffE11SimpleStoreIS4_fEfLi2ELi6ELi32ELi1ELb1ELNS1_9AlgorithmE0EEEvT_T0_ll,"",@"SHT_CUDA_INFO"
	.sectionflags	@""
	.align	4


	//----- nvinfo : EIATTR_CUDA_API_VERSION
	.align		4
        /*0000*/ 	.byte	0x04, 0x37
        /*0002*/ 	.short	(.L_5545 - .L_5544)
.L_5544:
        /*0004*/ 	.word	0x00000082


	//----- nvinfo : EIATTR_KPARAM_INFO
	.align		4
.L_5545:
        /*0008*/ 	.byte	0x04, 0x17
        /*000a*/ 	.short	(.L_5547 - .L_5546)
.L_5546:
        /*000c*/ 	.word	0x00000000
        /*0010*/ 	.short	0x0003
        /*0012*/ 	.short	0x0028
        /*0014*/ 	.byte	0x00, 0xf0, 0x21, 0x00


	//----- nvinfo : EIATTR_KPARAM_INFO
	.align		4
.L_5547:
        /*0018*/ 	.byte	0x04, 0x17
        /*001a*/ 	.short	(.L_5549 - .L_5548)
.L_5548:
        /*001c*/ 	.word	0x00000000
        /*0020*/ 	.short	0x0002
        /*0022*/ 	.short	0x0020
        /*0024*/ 	.byte	0x00, 0xf0, 0x21, 0x00


	//----- nvinfo : EIATTR_KPARAM_INFO
	.align		4
.L_5549:
        /*0028*/ 	.byte	0x04, 0x17
        /*002a*/ 	.short	(.L_5551 - .L_5550)
.L_5550:
        /*002c*/ 	.word	0x00000000
        /*0030*/ 	.short	0x0001
        /*0032*/ 	.short	0x0010
        /*0034*/ 	.byte	0x00, 0xf0, 0x41, 0x00


	//----- nvinfo : EIATTR_KPARAM_INFO
	.align		4
.L_5551:
        /*0038*/ 	.byte	0x04, 0x17
        /*003a*/ 	.short	(.L_5553 - .L_5552)
.L_5552:
        /*003c*/ 	.word	0x00000000
        /*0040*/ 	.short	0x0000
        /*0042*/ 	.short	0x0000
        /*0044*/ 	.byte	0x00, 0xf0, 0x41, 0x00


	//----- nvinfo : EIATTR_SPARSE_MMA_MASK
	.align		4
.L_5553:
        /*0048*/ 	.byte	0x03, 0x50
        /*004a*/ 	.short	0x0000


	//----- nvinfo : EIATTR_MAXREG_COUNT
	.align		4
        /*004c*/ 	.byte	0x03, 0x1b
        /*004e*/ 	.short	0x00ff


	//----- nvinfo : EIATTR_EXTERNS
	.align		4
        /*0050*/ 	.byte	0x04, 0x0f
        /*0052*/ 	.short	(.L_5555 - .L_5554)


	//   ....[0]....
	.align		4
.L_5554:
        /*0054*/ 	.word	index@(__assertfail)


	//----- nvinfo : EIATTR_MERCURY_ISA_VERSION
	.align		4
.L_5555:
        /*0058*/ 	.byte	0x03, 0x5f
        /*005a*/ 	.short	0x0101


	//----- nvinfo : EIATTR_COOP_GROUP_MASK_REGIDS
	.align		4
        /*005c*/ 	.byte	0x04, 0x29
        /*005e*/ 	.short	(.L_5557 - .L_5556)


	//   ....[0]....
.L_5556:
        /*0060*/ 	.word	0xffffffff


	//   ....[1]....
        /*0064*/ 	.word	0xffffffff


	//   ....[2]....
        /*0068*/ 	.word	0xffffffff


	//   ....[3]....
        /*006c*/ 	.word	0xffffffff


	//   ....[4]....
        /*0070*/ 	.word	0xffffffff


	//   ....[5]....
        /*0074*/ 	.word	0xffffffff


	//   ....[6]....
        /*0078*/ 	.word	0xffffffff


	//   ....[7]....
        /*007c*/ 	.word	0xffffffff


	//   ....[8]....
        /*0080*/ 	.word	0xffffffff


	//   ....[9]....
        /*0084*/ 	.word	0xffffffff


	//   ....[10]....
        /*0088*/ 	.word	0x0500000f


	//   ....[11]....
        /*008c*/ 	.word	0x0500000f


	//   ....[12]....
        /*0090*/ 	.word	0x0500000f


	//   ....[13]....
        /*0094*/ 	.word	0x0500000f


	//   ....[14]....
        /*0098*/ 	.word	0x0500000f


	//   ....[15]....
        /*009c*/ 	.word	0x0500000f


	//   ....[16]....
        /*00a0*/ 	.word	0x0500000f


	//   ....[17]....
        /*00a4*/ 	.word	0x0500000f


	//   ....[18]....
        /*00a8*/ 	.word	0x0500000f


	//   ....[19]....
        /*00ac*/ 	.word	0x0500000f


	//----- nvinfo : EIATTR_COOP_GROUP_INSTR_OFFSETS
	.align		4
.L_5557:
        /*00b0*/ 	.byte	0x04, 0x28
        /*00b2*/ 	.short	(.L_5559 - .L_5558)


	//   ....[0]....
.L_5558:
        /*00b4*/ 	.word	0x000005c0


	//   ....[1]....
        /*00b8*/ 	.word	0x000005f0


	//   ....[2]....
        /*00bc*/ 	.word	0x00000610


	//   ....[3]....
        /*00c0*/ 	.word	0x00000630


	//   ....[4]....
        /*00c4*/ 	.word	0x00000650


	//   ....[5]....
        /*00c8*/ 	.word	0x00000a40


	//   ....[6]....
        /*00cc*/ 	.word	0x00000a60


	//   ....[7]....
        /*00d0*/ 	.word	0x00000a80


	//   ....[8]....
        /*00d4*/ 	.word	0x00000aa0


	//   ....[9]....
        /*00d8*/ 	.word	0x00000ac0


	//   ....[10]....
        /*00dc*/ 	.word	0x00001470


	//   ....[11]....
        /*00e0*/ 	.word	0x00001500


	//   ....[12]....
        /*00e4*/ 	.word	0x00001560


	//   ....[13]....
        /*00e8*/ 	.word	0x000015c0


	//   ....[14]....
        /*00ec*/ 	.word	0x00001620


	//   ....[15]....
        /*00f0*/ 	.word	0x00001a50


	//   ....[16]....
        /*00f4*/ 	.word	0x00001ab0


	//   ....[17]....
        /*00f8*/ 	.word	0x00001b10


	//   ....[18]....
        /*00fc*/ 	.word	0x00001b70


	//   ....[19]....
        /*0100*/ 	.word	0x00001bd0


	//----- nvinfo : EIATTR_VRC_CTA_INIT_COUNT
	.align		4
.L_5559:
        /*0104*/ 	.byte	0x02, 0x4a
	.zero		1
	.zero		1


	//----- nvinfo : EIATTR_SYSCALL_OFFSETS
	.align		4
        /*0108*/ 	.byte	0x04, 0x46
        /*010a*/ 	.short	(.L_5561 - .L_5560)


	//   ....[0]....
.L_5560:
        /*010c*/ 	.word	0x00000180


	//----- nvinfo : EIATTR_EXIT_INSTR_OFFSETS
	.align		4
.L_5561:
        /*0110*/ 	.byte	0x04, 0x1c
        /*0112*/ 	.short	(.L_5563 - .L_5562)


	//   ....[0]....
.L_5562:
        /*0114*/ 	.word	0x00000230


	//   ....[1]....
        /*0118*/ 	.word	0x00001410


	//----- nvinfo : EIATTR_CRS_STACK_SIZE
	.align		4
.L_5563:
        /*011c*/ 	.byte	0x04, 0x1e
        /*011e*/ 	.short	(.L_5565 - .L_5564)
.L_5564:
        /*0120*/ 	.word	0x00000000


	//----- nvinfo : EIATTR_CBANK_PARAM_SIZE
	.align		4
.L_5565:
        /*0124*/ 	.byte	0x03, 0x19
        /*0126*/ 	.short	0x0030


	//----- nvinfo : EIATTR_PARAM_CBANK
	.align		4
        /*0128*/ 	.byte	0x04, 0x0a
        /*012a*/ 	.short	(.L_5567 - .L_5566)
	.align		4
.L_5566:
        /*012c*/ 	.word	index@(.nv.constant0._ZN7oneflow4cuda7softmax15SoftmaxWarpImplI10SimpleLoadI6__halffE11SimpleStoreIS4_fEfLi2ELi6ELi32ELi1ELb1ELNS1_9AlgorithmE0EEEvT_T0_ll)
        /*0130*/ 	.short	0x0380
        /*0132*/ 	.short	0x0030


	//----- nvinfo : EIATTR_SW_WAR
	.align		4
.L_5567:
        /*0134*/ 	.byte	0x04, 0x36
        /*0136*/ 	.short	(.L_5569 - .L_5568)
.L_5568:
        /*0138*/ 	.word	0x00000008
.L_5569:


//--------------------- .nv.info._ZN7oneflow4cuda7softmax15SoftmaxWarpImplI10SimpleLoadI6__halffE11SimpleStoreIS4_fEfLi2ELi6ELi32ELi1ELb0ELNS1_9AlgorithmE0EEEvT_T0_ll --------------------------
	.section	.nv.info._ZN7oneflow4cuda7softmax15SoftmaxWarpImplI10SimpleLoadI6__halffE11SimpleStoreIS4_fEfLi2ELi6ELi32ELi1ELb0ELNS1_9AlgorithmE0EEEvT_T0_ll,"",@"SHT_CUDA_INFO"
	.sectionflags	@""
	.align	4


	//----- nvinfo : EIATTR_CUDA_API_VERSION
	.align		4
        /*0000*/ 	.byte	0x04, 0x37
        /*0002*/ 	.short	(.L_5571 - .L_5570)
.L_5570:
        /*0004*/ 	.word	0x00000082


	//----- nvinfo : EIATTR_KPARAM_INFO
	.align		4
.L_5571:
        /*0008*/ 	.byte	0x04, 0x17
        /*000a*/ 	.short	(.L_5573 - .L_5572)
.L_5572:
        /*000c*/ 	.word	0x00000000
        /*0010*/ 	.short	0x0003
        /*0012*/ 	.short	0x0028
        /*0014*/ 	.byte	0x00, 0xf0, 0x21, 0x00


	//----- nvinfo : EIATTR_KPARAM_INFO
	.align		4
.L_5573:
        /*0018*/ 	.byte	0x04, 0x17
        /*001a*/ 	.short	(.L_5575 - .L_5574)
.L_5574:
        /*001c*/ 	.word	0x00000000
        /*0020*/ 	.short	0x0002
        /*0022*/ 	.short	0x0020
        /*0024*/ 	.byte	0x00, 0xf0, 0x21, 0x00


	//----- nvinfo : EIATTR_KPARAM_INFO
	.align		4
.L_5575:
        /*0028*/ 	.byte	0x04, 0x17
        /*002a*/ 	.short	(.L_5577 - .L_5576)
.L_5576:
        /*002c*/ 	.word	0x00000000
        /*0030*/ 	.short	0x0001
        /*0032*/ 	.short	0x0010
        /*0034*/ 	.byte	0x00, 0xf0, 0x41, 0x00


	//----- nvinfo : EIATTR_KPARAM_INFO
	.align		4
.L_5577:
        /*0038*/ 	.byte	0x04, 0x17
        /*003a*/ 	.short	(.L_5579 - .L_5578)
.L_5578:
        /*003c*/ 	.word	0x00000000
        /*0040*/ 	.short	0x0000
        /*0042*/ 	.short	0x0000
        /*0044*/ 	.byte	0x00, 0xf0, 0x41, 0x00


	//----- nvinfo : EIATTR_SPARSE_MMA_MASK
	.align		4
.L_5579:
        /*0048*/ 	.byte	0x03, 0x50
        /*004a*/ 	.short	0x0000


	//----- nvinfo : EIATTR_MAXREG_COUNT
	.align		4
        /*004c*/ 	.byte	0x03, 0x1b
        /*004e*/ 	.short	0x00ff


	//----- nvinfo : EIATTR_EXTERNS
	.align		4
        /*0050*/ 	.byte	0x04, 0x0f
        /*0052*/ 	.short	(.L_5581 - .L_5580)


	//   ....[0]....
	.align		4
.L_5580:
        /*0054*/ 	.word	index@(__assertfail)


	//----- nvinfo : EIATTR_MERCURY_ISA_VERSION
	.align		4
.L_5581:
        /*0058*/ 	.byte	0x03, 0x5f
        /*005a*/ 	.short	0x0101


	//----- nvinfo : EIATTR_COOP_GROUP_MASK_REGIDS
	.align		4
        /*005c*/ 	.byte	0x04, 0x29
        /*005e*/ 	.short	(.L_5583 - .L_5582)


	//   ....[0]....
.L_5582:
        /*0060*/ 	.word	0xffffffff


	//   ....[1]....
        /*0064*/ 	.word	0xffffffff


	//   ....[2]....
        /*0068*/ 	.word	0xffffffff


	//   ....[3]....
        /*006c*/ 	.word	0xffffffff


	//   ....[4]....
        /*0070*/ 	.word	0xffffffff


	//   ....[5]....
        /*0074*/ 	.word	0xffffffff


	//   ....[6]....
        /*0078*/ 	.word	0xffffffff


	//   ....[7]....
        /*007c*/ 	.word	0xffffffff


	//   ....[8]....
        /*0080*/ 	.word	0xffffffff


	//   ....[9]....
        /*0084*/ 	.word	0xffffffff


	//   ....[10]....
        /*0088*/ 	.word	0x0500000f


	//   ....[11]....
        /*008c*/ 	.word	0x0500000f


	//   ....[12]....
        /*0090*/ 	.word	0x0500000f


	//   ....[13]....
        /*0094*/ 	.word	0x0500000f


	//   ....[14]....
        /*0098*/ 	.word	0x0500000f


	//   ....[15]....
        /*009c*/ 	.word	0x0500000f


	//   ....[16]....
        /*00a0*/ 	.word	0x0500000f


	//   ....[17]....
        /*00a4*/ 	.word	0x0500000f


	//   ....[18]....
        /*00a8*/ 	.word	0x0500000f


	//   ....[19]....
        /*00ac*/ 	.word	0x0500000f


	//----- nvinfo : EIATTR_COOP_GROUP_INSTR_OFFSETS
	.align		4
.L_5583:
        /*00b0*/ 	.byte	0x04, 0x28
        /*00b2*/ 	.short	(.L_5585 - .L_5584)


	//   ....[0]....
.L_5584:
        /*00b4*/ 	.word	0x000004b0


	//   ....[1]....
        /*00b8*/ 	.word	0x000004f0


	//   ....[2]....
        /*00bc*/ 	.word	0x00000510


	//   ....[3]....
        /*00c0*/ 	.word	0x00000530


	//   ....[4]....
        /*00c4*/ 	.word	0x00000550


	//   ....[5]....
        /*00c8*/ 	.word	0x00000930


	//   ....[6]....
        /*00cc*/ 	.word	0x00000950


	//   ....[7]....
        /*00d0*/ 	.word	0x00000970


	//   ....[8]....
        /*00d4*/ 	.word	0x00000990


	//   ....[9]....
        /*00d8*/ 	.word	0x000009b0


	//   ....[10]....
        /*00dc*/ 	.word	0x00001210


	//   ....[11]....
        /*00e0*/ 	.word	0x00001290


	//   ....[12]....
        /*00e4*/ 	.word	0x000012f0


	//   ....[13]....
        /*00e8*/ 	.word	0x00001350


	//   ....[14]....
        /*00ec*/ 	.word	0x000013c0


	//   ....[15]....
        /*00f0*/ 	.word	0x00001800


	//   ....[16]....
        /*00f4*/ 	.word	0x00001860


	//   ....[17]....
        /*00f8*/ 	.word	0x000018c0


	//   ....[18]....
        /*00fc*/ 	.word	0x00001920


	//   ....[19]....
        /*0100*/ 	.word	0x00001980


	//----- nvinfo : EIATTR_VRC_CTA_INIT_COUNT
	.align		4
.L_5585:
        /*0104*/ 	.byte	0x02, 0x4a
	.zero		1
	.zero		1


	//----- nvinfo : EIATTR_SYSCALL_OFFSETS
	.align		4
        /*0108*/ 	.byte	0x04, 0x46
        /*010a*/ 	.short	(.L_5587 - .L_5586)


	//   ....[0]....
.L_5586:
        /*010c*/ 	.word	0x00000170


	//----- nvinfo : EIATTR_EXIT_INSTR_OFFSETS
	.align		4
.L_5587:
        /*0110*/ 	.byte	0x04, 0x1c
        /*0112*/ 	.short	(.L_5589 - .L_5588)


	//   ....[0]....
.L_5588:
        /*0114*/ 	.word	0x00000220


	//   ....[1]....
        /*0118*/ 	.word	0x000011b0


	//----- nvinfo : EIATTR_CRS_STACK_SIZE
	.align		4
.L_5589:
        /*011c*/ 	.byte	0x04, 0x1e
        /*011e*/ 	.short	(.L_5591 - .L_5590)
.L_5590:
        /*0120*/ 	.word	0x00000000


	//----- nvinfo : EIATTR_CBANK_PARAM_SIZE
	.align		4
.L_5591:
        /*0124*/ 	.byte	0x03, 0x19
        /*0126*/ 	.short	0x0030


	//----- nvinfo : EIATTR_PARAM_CBANK
	.align		4
        /*0128*/ 	.byte	0x04, 0x0a
        /*012a*/ 	.short	(.L_5593 - .L_5592)
	.align		4
.L_5592:
        /*012c*/ 	.word	index@(.nv.constant0._ZN7oneflow4cuda7softmax15SoftmaxWarpImplI10SimpleLoadI6__halffE11SimpleStoreIS4_fEfLi2ELi6ELi32ELi1ELb0ELNS1_9AlgorithmE0EEEvT_T0_ll)
        /*0130*/ 	.short	0x0380
        /*0132*/ 	.short	0x0030


	//----- nvinfo : EIATTR_SW_WAR
	.align		4
.L_5593:
        /*0134*/ 	.byte	0x04, 0x36
        /*0136*/ 	.short	(.L_5595 - .L_5594)
.L_5594:
        /*0138*/ 	.word	0x00000008
.L_5595:


//--------------------- .nv.info._ZN7oneflow4cuda7softmax15SoftmaxWarpImplI10SimpleLoadI6__halffE11SimpleStoreIS4_fEfLi2ELi4ELi32ELi1ELb1ELNS1_9AlgorithmE0EEEvT_T0_ll --------------------------
	.section	.nv.info._ZN7oneflow4cuda7softmax15SoftmaxWarpImplI10SimpleLoadI6__halffE11SimpleStoreIS4_fEfLi2ELi4ELi32ELi1ELb1ELNS1_9AlgorithmE0EEEvT_T0_ll,"",@"SHT_CUDA_INFO"
	.sectionflags	@""
	.align	4


	//----- nvinfo : EIATTR_CUDA_API_VERSION
	.align		4
        /*0000*/ 	.byte	0x04, 0x37
        /*0002*/ 	.short	(.L_5597 - .L_5596)
.L_5596:
        /*0004*/ 	.word	0x00000082


	//----- nvinfo : EIATTR_KPARAM_INFO
	.align		4
.L_5597:
        /*0008*/ 	.byte	0x04, 0x17
        /*000a*/ 	.short	(.L_5599 - .L_5598)
.L_5598:
        /*000c*/ 	.word	0x00000000
        /*0010*/ 	.short	0x0003
        /*0012*/ 	.short	0x0028
        /*0014*/ 	.byte	0x00, 0xf0, 0x21, 0x00


	//----- nvinfo : EIATTR_KPARAM_INFO
	.align		4
.L_5599:
        /*0018*/ 	.byte	0x04, 0x17
        /*001a*/ 	.short	(.L_5601 - .L_5600)
.L_5600:
        /*001c*/ 	.word	0x00000000
        /*0020*/ 	.short	0x0002
        /*0022*/ 	.short	0x0020
        /*0024*/ 	.byte	0x00, 0xf0, 0x21, 0x00


	//----- nvinfo : EIATTR_KPARAM_INFO
	.align		4
.L_5601:
        /*0028*/ 	.byte	0x04, 0x17
        /*002a*/ 	.short	(.L_5603 - .L_5602)
.L_5602:
        /*002c*/ 	.word	0x00000000
        /*0030*/ 	.short	0x0001
        /*0032*/ 	.short	0x0010
        /*0034*/ 	.byte	0x00, 0xf0, 0x41, 0x00


	//----- nvinfo : EIATTR_KPARAM_INFO
	.align		4
.L_5603:
        /*0038*/ 	.byte	0x04, 0x17
        /*003a*/ 	.short	(.L_5605 - .L_5604)
.L_5604:
        /*003c*/ 	.word	0x00000000
        /*0040*/ 	.short	0x0000
        /*0042*/ 	.short	0x0000
        /*0044*/ 	.byte	0x00, 0xf0, 0x41, 0x00


	//----- nvinfo : EIATTR_SPARSE_MMA_MASK
	.align		4
.L_5605:
        /*0048*/ 	.byte	0x03, 0x50
        /*004a*/ 	.short	0x0000


	//----- nvinfo : EIATTR_MAXREG_COUNT
	.align		4
        /*004c*/ 	.byte	0x03, 0x1b
        /*004e*/ 	.short	0x00ff


	//----- nvinfo : EIATTR_EXTERNS
	.align		4
        /*0050*/ 	.byte	0x04, 0x0f
        /*0052*/ 	.short	(.L_5607 - .L_5606)


	//   ....[0]....
	.align		4
.L_5606:
        /*0054*/ 	.word	index@(__assertfail)


	//----- nvinfo : EIATTR_MERCURY_ISA_VERSION
	.align		4
.L_5607:
        /*0058*/ 	.byte	0x03, 0x5f
        /*005a*/ 	.short	0x0101


	//----- nvinfo : EIATTR_COOP_GROUP_MASK_REGIDS
	.align		4
        /*005c*/ 	.byte	0x04, 0x29
        /*005e*/ 	.short	(.L_5609 - .L_5608)


	//   ....[0]....
.L_5608:
        /*0060*/ 	.word	0xffffffff


	//   ....[1]....
        /*0064*/ 	.word	0xffffffff


	//   ....[2]....
        /*0068*/ 	.word	0xffffffff


	//   ....[3]....
        /*006c*/ 	.word	0xffffffff


	//   ....[4]....
        /*0070*/ 	.word	0xffffffff


	//   ....[5]....
        /*0074*/ 	.word	0xffffffff


	//   ....[6]....
        /*0078*/ 	.word	0xffffffff


	//   ....[7]....
        /*007c*/ 	.word	0xffffffff


	//   ....[8]....
        /*0080*/ 	.word	0xffffffff


	//   ....[9]....
        /*0084*/ 	.word	0xffffffff


	//   ....[10]....
        /*0088*/ 	.word	0x0500000f


	//   ....[11]....
        /*008c*/ 	.word	0x0500000f


	//   ....[12]....
        /*0090*/ 	.word	0x0500000f


	//   ....[13]....
        /*0094*/ 	.word	0x0500000f


	//   ....[14]....
        /*0098*/ 	.word	0x0500000f


	//   ....[15]....
        /*009c*/ 	.word	0x0500000f


	//   ....[16]....
        /*00a0*/ 	.word	0x0500000f


	//   ....[17]....
        /*00a4*/ 	.word	0x0500000f


	//   ....[18]....
        /*00a8*/ 	.word	0x0500000f


	//   ....[19]....
        /*00ac*/ 	.word	0x0500000f


	//----- nvinfo : EIATTR_COOP_GROUP_INSTR_OFFSETS
	.align		4
.L_5609:
        /*00b0*/ 	.byte	0x04, 0x28
        /*00b2*/ 	.short	(.L_5611 - .L_5610)


	//   ....[0]....
.L_5610:
        /*00b4*/ 	.word	0x00000560


	//   ....[1]....
        /*00b8*/ 	.word	0x000005a0


	//   ....[2]....
        /*00bc*/ 	.word	0x000005c0


	//   ....[3]....
        /*00c0*/ 	.word	0x000005e0


	//   ....[4]....
        /*00c4*/ 	.word	0x00000600


	//   ....[5]....
        /*00c8*/ 	.word	0x000008a0


	//   ....[6]....
        /*00cc*/ 	.word	0x000008c0


	//   ....[7]....
        /*00d0*/ 	.word	0x000008e0


	//   ....[8]....
        /*00d4*/ 	.word	0x00000900


	//   ....[9]....
        /*00d8*/ 	.word	0x00000920


	//   ....[10]....
        /*00dc*/ 	.word	0x00000fc0


	//   ....[11]....
        /*00e0*/ 	.word	0x00001040


	//   ....[12]....
        /*00e4*/ 	.word	0x000010a0


	//   ....[13]....
        /*00e8*/ 	.word	0x00001100


	//   ....[14]....
        /*00ec*/ 	.word	0x00001170


	//   ....[15]....
        /*00f0*/ 	.word	0x00001470


	//   ....[16]....
        /*00f4*/ 	.word	0x000014d0


	//   ....[17]....
        /*00f8*/ 	.word	0x00001530


	//   ....[18]....
        /*00fc*/ 	.word	0x00001590


	//   ....[19]....
        /*0100*/ 	.word	0x000015f0


	//----- nvinfo : EIATTR_VRC_CTA_INIT_COUNT
	.align		4
.L_5611:
        /*0104*/ 	.byte	0x02, 0x4a
	.zero		1
	.zero		1


	//----- nvinfo : EIATTR_SYSCALL_OFFSETS
	.align		4
        /*0108*/ 	.byte	0x04, 0x46
        /*010a*/ 	.short	(.L_5613 - .L_5612)


	//   ....[0]....
.L_5612:
        /*010c*/ 	.word	0x00000170


	//----- nvinfo : EIATTR_EXIT_INSTR_OFFSETS
	.align		4
.L_5613:
        /*0110*/ 	.byte	0x04, 0x1c
        /*0112*/ 	.short	(.L_5615 - .L_5614)


	//   ....[0]....
.L_5614:
        /*0114*/ 	.word	0x00000220


	//   ....[1]....
        /*0118*/ 	.word	0x00000f60


	//----- nvinfo : EIATTR_CRS_STACK_SIZE
	.align		4
.L_5615:
        /*011c*/ 	.byte	0x04, 0x1e
        /*011e*/ 	.short	(.L_5617 - .L_5616)
.L_5616:
        /*0120*/ 	.word	0x00000000


	//----- nvinfo : EIATTR_CBANK_PARAM_SIZE
	.align		4
.L_5617:
        /*0124*/ 	.byte	0x03, 0x19
        /*0126*/ 	.short	0x0030


	//----- nvinfo : EIATTR_PARAM_CBANK
	.align		4
        /*0128*/ 	.byte	0x04, 0x0a
        /*012a*/ 	.short	(.L_5619 - .L_5618)
	.align		4
.L_5618:
        /*012c*/ 	.word	index@(.nv.constant0._ZN7oneflow4cuda7softmax15SoftmaxWarpImplI10SimpleLoadI6__halffE11SimpleStoreIS4_fEfLi2ELi4ELi32ELi1ELb1ELNS1_9AlgorithmE0EEEvT_T0_ll)
        /*0130*/ 	.short	0x0380
        /*0132*/ 	.short	0x0030


	//----- nvinfo : EIATTR_SW_WAR
	.align		4
.L_5619:
        /*0134*/ 	.byte	0x04, 0x36
        /*0136*/ 	.short	(.L_5621 - .L_5620)
.L_5620:
        /*0138*/ 	.word	0x00000008
.L_5621:


//--------------------- .nv.info._ZN7oneflow4cuda7softmax15SoftmaxWarpImplI10SimpleLoadI6__halffE11SimpleStoreIS4_fEfLi2ELi4ELi32ELi1ELb0ELNS1_9AlgorithmE0EEEvT_T0_ll --------------------------
	.section	.nv.info._ZN7oneflow4cuda7softmax15SoftmaxWarpImplI10SimpleLoadI6__halffE11SimpleStoreIS4_fEfLi2ELi4ELi32ELi1ELb0ELNS1_9AlgorithmE0EEEvT_T0_ll,"",@"SHT_CUDA_INFO"
	.sectionflags	@""
	.align	4


	//----- nvinfo : EIATTR_CUDA_API_VERSION
	.align		4
        /*0000*/ 	.byte	0x04, 0x37
        /*0002*/ 	.short	(.L_5623 - .L_5622)
.L_5622:
        /*0004*/ 	.word	0x00000082


	//----- nvinfo : EIATTR_KPARAM_INFO
	.align		4
.L_5623:
        /*0008*/ 	.byte	0x04, 0x17
        /*000a*/ 	.short	(.L_5625 - .L_5624)
.L_5624:
        /*000c*/ 	.word	0x00000000
        /*0010*/ 	.short	0x0003
        /*0012*/ 	.short	0x0028
        /*0014*/ 	.byte	0x00, 0xf0, 0x21, 0x00


	//----- nvinfo : EIATTR_KPARAM_INFO
	.align		4
.L_5625:
        /*0018*/ 	.byte	0x04, 0x17
        /*001a*/ 	.short	(.L_5627 - .L_5626)
.L_5626:
        /*001c*/ 	.word	0x00000000
        /*0020*/ 	.short	0x0002
        /*0022*/ 	.short	0x0020
        /*0024*/ 	.byte	0x00, 0xf0, 0x21, 0x00


	//----- nvinfo : EIATTR_KPARAM_INFO
	.align		4
.L_5627:
        /*0028*/ 	.byte	0x04, 0x17
        /*002a*/ 	.short	(.L_5629 - .L_5628)
.L_5628:
        /*002c*/ 	.word	0x00000000
        /*0030*/ 	.short	0x0001
        /*0032*/ 	.short	0x0010
        /*0034*/ 	.byte	0x00, 0xf0, 0x41, 0x00


	//----- nvinfo : EIATTR_KPARAM_INFO
	.align		4
.L_5629:
        /*0038*/ 	.byte	0x04, 0x17
        /*003a*/ 	.short	(.L_5631 - .L_5630)
.L_5630:
        /*003c*/ 	.word	0x00000000
        /*0040*/ 	.short	0x0000
        /*0042*/ 	.short	0x0000
        /*0044*/ 	.byte	0x00, 0xf0, 0x41, 0x00


	//----- nvinfo : EIATTR_SPARSE_MMA_MASK
	.align		4
.L_5631:
        /*0048*/ 	.byte	0x03, 0x50
        /*004a*/ 	.short	0x0000


	//----- nvinfo : EIATTR_MAXREG_COUNT
	.align		4
        /*004c*/ 	.byte	0x03, 0x1b
        /*004e*/ 	.short	0x00ff


	//----- nvinfo : EIATTR_EXTERNS
	.align		4
        /*0050*/ 	.byte	0x04, 0x0f
        /*0052*/ 	.short	(.L_5633 - .L_5632)


	//   ....[0]....
	.align		4
.L_5632:
        /*0054*/ 	.word	index@(__assertfail)


	//----- nvinfo : EIATTR_MERCURY_ISA_VERSION
	.align		4
.L_5633:
        /*0058*/ 	.byte	0x03, 0x5f
        /*005a*/ 	.short	0x0101


	//----- nvinfo : EIATTR_COOP_GROUP_MASK_REGIDS
	.align		4
        /*005c*/ 	.byte	0x04, 0x29
        /*005e*/ 	.short	(.L_5635 - .L_5634)


	//   ....[0]....
.L_5634:
        /*0060*/ 	.word	0xffffffff


	//   ....[1]....
        /*0064*/ 	.word	0xffffffff


	//   ....[2]....
        /*0068*/ 	.word	0xffffffff


	//   ....[3]....
        /*006c*/ 	.word	0xffffffff


	//   ....[4]....
        /*0070*/ 	.word	0xffffffff


	//   ....[5]....
        /*0074*/ 	.word	0xffffffff


	//   ....[6]....
        /*0078*/ 	.word	0xffffffff


	//   ....[7]....
        /*007c*/ 	.word	0xffffffff


	//   ....[8]....
        /*0080*/ 	.word	0xffffffff


	//   ....[9]....
        /*0084*/ 	.word	0xffffffff


	//   ....[10]....
        /*0088*/ 	.word	0x0500000f


	//   ....[11]....
        /*008c*/ 	.word	0x0500000f


	//   ....[12]....
        /*0090*/ 	.word	0x0500000f


	//   ....[13]....
        /*0094*/ 	.word	0x0500000f


	//   ....[14]....
        /*0098*/ 	.word	0x0500000f


	//   ....[15]....
        /*009c*/ 	.word	0x0500000f


	//   ....[16]....
        /*00a0*/ 	.word	0x0500000f


	//   ....[17]....
        /*00a4*/ 	.word	0x0500000f


	//   ....[18]....
        /*00a8*/ 	.word	0x0500000f


	//   ....[19]....
        /*00ac*/ 	.word	0x0500000f


	//----- nvinfo : EIATTR_COOP_GROUP_INSTR_OFFSETS
	.align		4
.L_5635:
        /*00b0*/ 	.byte	0x04, 0x28
        /*00b2*/ 	.short	(.L_5637 - .L_5636)


	//   ....[0]....
.L_5636:
        /*00b4*/ 	.word	0x00000420


	//   ....[1]....
        /*00b8*/ 	.word	0x00000450


	//   ....[2]....
        /*00bc*/ 	.word	0x00000470


	//   ....[3]....
        /*00c0*/ 	.word	0x00000490


	//   ....[4]....
        /*00c4*/ 	.word	0x000004b0


	//   ....[5]....
        /*00c8*/ 	.word	0x00000760


	//   ....[6]....
        /*00cc*/ 	.word	0x00000780


	//   ....[7]....
        /*00d0*/ 	.word	0x000007a0


	//   ....[8]....
        /*00d4*/ 	.word	0x000007c0


	//   ....[9]....
        /*00d8*/ 	.word	0x000007e0


	//   ....[10]....
        /*00dc*/ 	.word	0x00000d90


	//   ....[11]....
        /*00e0*/ 	.word	0x00000e20


	//   ....[12]....
        /*00e4*/ 	.word	0x00000e80


	//   ....[13]....
        /*00e8*/ 	.word	0x00000ee0


	//   ....[14]....
        /*00ec*/ 	.word	0x00000f50


	//   ....[15]....
        /*00f0*/ 	.word	0x00001230


	//   ....[16]....
        /*00f4*/ 	.word	0x00001290


	//   ....[17]....
        /*00f8*/ 	.word	0x000012f0


	//   ....[18]....
        /*00fc*/ 	.word	0x00001350


	//   ....[19]....
        /*0100*/ 	.word	0x000013b0


	//----- nvinfo : EIATTR_VRC_CTA_INIT_COUNT
	.align		4
.L_5637:
        /*0104*/ 	.byte	0x02, 0x4a
	.zero		1
	.zero		1


	//----- nvinfo : EIATTR_SYSCALL_OFFSETS
	.align		4
        /*0108*/ 	.byte	0x04, 0x46
        /*010a*/ 	.short	(.L_5639 - .L_5638)


	//   ....[0]....
.L_5638:
        /*010c*/ 	.word	0x00000170


	//----- nvinfo : EIATTR_EXIT_INSTR_OFFSETS
	.align		4
.L_5639:
        /*0110*/ 	.byte	0x04, 0x1c
        /*0112*/ 	.short	(.L_5641 - .L_5640)


	//   ....[0]....
.L_5640:
        /*0114*/ 	.word	0x00000220


	//   ....[1]....
        /*0118*/ 	.word	0x00000d30


	//----- nvinfo : EIATTR_CRS_STACK_SIZE
	.align		4
.L_5641:
        /*011c*/ 	.byte	0x04, 0x1e
        /*011e*/ 	.short	(.L_5643 - .L_5642)
.L_5642:
        /*0120*/ 	.word	0x00000000


	//----- nvinfo : EIATTR_CBANK_PARAM_SIZE
	.align		4
.L_5643:
        /*0124*/ 	.byte	0x03, 0x19
        /*0126*/ 	.short	0x0030


	//----- nvinfo : EIATTR_PARAM_CBANK
	.align		4
        /*0128*/ 	.byte	0x04, 0x0a
        /*012a*/ 	.short	(.L_5645 - .L_5644)
	.align		4
.L_5644:
        /*012c*/ 	.word	index@(.nv.constant0._ZN7oneflow4cuda7softmax15SoftmaxWarpImplI10SimpleLoadI6__halffE11SimpleStoreIS4_fEfLi2ELi4ELi32ELi1ELb0ELNS1_9AlgorithmE0EEEvT_T0_ll)
        /*0130*/ 	.short	0x0380
        /*0132*/ 	.short	0x0030


	//----- nvinfo : EIATTR_SW_WAR
	.align		4
.L_5645:
        /*0134*/ 	.byte	0x04, 0x36
        /*0136*/ 	.short	(.L_5647 - .L_5646)
.L_5646:
        /*0138*/ 	.word	0x00000008
.L_5647:


//--------------------- .nv.info._ZN7oneflow4cuda7softmax15SoftmaxWarpImplI10SimpleLoadI6__halffE11SimpleStoreIS4_fEfLi2ELi2ELi32ELi1ELb1ELNS1_9AlgorithmE0EEEvT_T0_ll --------------------------
	.section	.nv.info._ZN7oneflow4cuda7softmax15SoftmaxWarpImplI10SimpleLoadI6__halffE11SimpleStoreIS4_fEfLi2ELi2ELi32ELi1ELb1ELNS1_9AlgorithmE0EEEvT_T0_ll,"",@"SHT_CUDA_INFO"
	.sectionflags	@""
	.align	4


	//----- nvinfo : EIATTR_CUDA_API_VERSION
	.align		4
        /*0000*/ 	.byte	0x04, 0x37
        /*0002*/ 	.short	(.L_5649 - .L_5648)
.L_5648:
        /*0004*/ 	.word	0x00000082


	//----- nvinfo : EIATTR_KPARAM_INFO
	.align		4
.L_5649:
        /*0008*/ 	.byte	0x04, 0x17
        /*000a*/ 	.short	(.L_5651 - .L_5650)
.L_5650:
        /*000c*/ 	.word	0x00000000
        /*0010*/ 	.short	0x0003
        /*0012*/ 	.short	0x0028
        /*0014*/ 	.byte	0x00, 0xf0, 0x21, 0x00


	//----- nvinfo : EIATTR_KPARAM_INFO
	.align		4
.L_5651:
        /*0018*/ 	.byte	0x04, 0x17
        /*001a*/ 	.short	(.L_5653 - .L_5652)
.L_5652:
        /*001c*/ 	.word	0x00000000
        /*0020*/ 	.short	0x0002
        /*0022*/ 	.short	0x0020
        /*0024*/ 	.byte	0x00, 0xf0, 0x21, 0x00


	//----- nvinfo : EIATTR_KPARAM_INFO
	.align		4
.L_5653:
        /*0028*/ 	.byte	0x04, 0x17
        /*002a*/ 	.short	(.L_5655 - .L_5654)
.L_5654:
        /*002c*/ 	.word	0x00000000
        /*0030*/ 	.short	0x0001
        /*0032*/ 	.short	0x0010
        /*0034*/ 	.byte	0x00, 0xf0, 0x41, 0x00


	//----- nvinfo : EIATTR_KPARAM_INFO
	.align		4
.L_5655:
        /*0038*/ 	.byte	0x04, 0x17
        /*003a*/ 	.short	(.L_5657 - .L_5656)
.L_5656:
        /*003c*/ 	.word	0x00000000
        /*0040*/ 	.short	0x0000
        /*0042*/ 	.short	0x0000
        /*0044*/ 	.byte	0x00, 0xf0, 0x41, 0x00


	//----- nvinfo : EIATTR_SPARSE_MMA_MASK
	.align		4
.L_5657:
        /*0048*/ 	.byte	0x03, 0x50
        /*004a*/ 	.short	0x0000


	//----- nvinfo : EIATTR_MAXREG_COUNT
	.align		4
        /*004c*/ 	.byte	0x03, 0x1b
        /*004e*/ 	.short	0x00ff


	//----- nvinfo : EIATTR_EXTERNS
	.align		4
        /*0050*/ 	.byte	0x04, 0x0f
        /*0052*/ 	.short	(.L_5659 - .L_5658)


	//   ....[0]....
	.align		4
.L_5658:
        /*0054*/ 	.word	index@(__assertfail)


	//----- nvinfo : EIATTR_MERCURY_ISA_VERSION
	.align		4
.L_5659:
        /*0058*/ 	.byte	0x03, 0x5f
        /*005a*/ 	.short	0x0101


	//----- nvinfo : EIATTR_COOP_GROUP_MASK_REGIDS
	.align		4
        /*005c*/ 	.byte	0x04, 0x29
        /*005e*/ 	.short	(.L_5661 - .L_5660)


	//   ....[0]....
.L_5660:
        /*0060*/ 	.word	0xffffffff


	//   ....[1]....
        /*0064*/ 	.word	0xffffffff


	//   ....[2]....
        /*0068*/ 	.word	0xffffffff


	//   ....[3]....
        /*006c*/ 	.word	0xffffffff


	//   ....[4]....
        /*0070*/ 	.word	0xffffffff


	//   ....[5]....
        /*0074*/ 	.word	0xffffffff


	//   ....[6]....
        /*0078*/ 	.word	0xffffffff


	//   ....[7]....
        /*007c*/ 	.word	0xffffffff


	//   ....[8]....
        /*0080*/ 	.word	0xffffffff


	//   ....[9]....
        /*0084*/ 	.word	0xffffffff


	//   ....[10]....
        /*0088*/ 	.word	0x0500000f


	//   ....[11]....
        /*008c*/ 	.word	0x0500000f


	//   ....[12]....
        /*0090*/ 	.word	0x0500000f


	//   ....[13]....
        /*0094*/ 	.word	0x0500000f


	//   ....[14]....
        /*0098*/ 	.word	0x0500000f


	//   ....[15]....
        /*009c*/ 	.word	0x0500000f


	//   ....[16]....
        /*00a0*/ 	.word	0x0500000f


	//   ....[17]....
        /*00a4*/ 	.word	0x0500000f


	//   ....[18]....
        /*00a8*/ 	.word	0x0500000f


	//   ....[19]....
        /*00ac*/ 	.word	0x0500000f


	//----- nvinfo : EIATTR_COOP_GROUP_INSTR_OFFSETS
	.align		4
.L_5661:
        /*00b0*/ 	.byte	0x04, 0x28
        /*00b2*/ 	.short	(.L_5663 - .L_5662)


	//   ....[0]....
.L_5662:
        /*00b4*/ 	.word	0x00000400


	//   ....[1]....
        /*00b8*/ 	.word	0x00000440


	//   ....[2]....
        /*00bc*/ 	.word	0x00000460


	//   ....[3]....
        /*00c0*/ 	.word	0x00000480


	//   ....[4]....
        /*00c4*/ 	.word	0x000004a0


	//   ....[5]....
        /*00c8*/ 	.word	0x00000600


	//   ....[6]....
        /*00cc*/ 	.word	0x00000620


	//   ....[7]....
        /*00d0*/ 	.word	0x00000640


	//   ....[8]....
        /*00d4*/ 	.word	0x00000660


	//   ....[9]....
        /*00d8*/ 	.word	0x00000680


	//   ....[10]....
        /*00dc*/ 	.word	0x00000a30


	//   ....[11]....
        /*00e0*/ 	.word	0x00000ad0


	//   ....[12]....
        /*00e4*/ 	.word	0x00000b30


	//   ....[13]....
        /*00e8*/ 	.word	0x00000b90


	//   ....[14]....
        /*00ec*/ 	.word	0x00000bf0


	//   ....[15]....
        /*00f0*/ 	.word	0x00000d90


	//   ....[16]....
        /*00f4*/ 	.word	0x00000df0


	//   ....[17]....
        /*00f8*/ 	.word	0x00000e50


	//   ....[18]....
        /*00fc*/ 	.word	0x00000eb0


	//   ....[19]....
        /*0100*/ 	.word	0x00000f10


	//----- nvinfo : EIATTR_VRC_CTA_INIT_COUNT
	.align		4
.L_5663:
        /*0104*/ 	.byte	0x02, 0x4a
	.zero		1
	.zero		1


	//----- nvinfo : EIATTR_SYSCALL_OFFSETS
	.align		4
        /*0108*/ 	.byte	0x04, 0x46
        /*010a*/ 	.short	(.L_5665 - .L_5664)


	//   ....[0]....
.L_5664:
        /*010c*/ 	.word	0x00000170


	//----- nvinfo : EIATTR_EXIT_INSTR_OFFSETS
	.align		4
.L_5665:
        /*0110*/ 	.byte	0x04, 0x1c
        /*0112*/ 	.short	(.L_5667 - .L_5666)


	//   ....[0]....
.L_5666:
        /*0114*/ 	.word	0x00000220


	//   ....[1]....
        /*0118*/ 	.word	0x000009d0


	//----- nvinfo : EIATTR_CRS_STACK_SIZE
	.align		4
.L_5667:
        /*011c*/ 	.byte	0x04, 0x1e
        /*011e*/ 	.short	(.L_5669 - .L_5668)
.L_5668:
        /*0120*/ 	.word	0x00000000


	//----- nvinfo : EIATTR_CBANK_PARAM_SIZE
	.align		4
.L_5669:
        /*0124*/ 	.byte	0x03, 0x19
        /*0126*/ 	.short	0x0030


	//----- nvinfo : EIATTR_PARAM_CBANK
	.align		4
        /*0128*/ 	.byte	0x04, 0x0a
        /*012a*/ 	.short	(.L_5671 - .L_5670)
	.align		4
.L_5670:
        /*012c*/ 	.word	index@(.nv.constant0._ZN7oneflow4cuda7softmax15SoftmaxWarpImplI10SimpleLoadI6__halffE11SimpleStoreIS4_fEfLi2ELi2ELi32ELi1ELb1ELNS1_9AlgorithmE0EEEvT_T0_ll)
        /*0130*/ 	.short	0x0380
        /*0132*/ 	.short	0x0030


	//----- nvinfo : EIATTR_SW_WAR
	.align		4
.L_5671:
        /*0134*/ 	.byte	0x04, 0x36
        /*0136*/ 	.short	(.L_5673 - .L_5672)
.L_5672:
        /*0138*/ 	.word	0x00000008
.L_5673:


//--------------------- .nv.info._ZN7oneflow4cuda7softmax15SoftmaxWarpImplI10SimpleLoadI6__halffE11SimpleStoreIS4_fEfLi2ELi2ELi32ELi1ELb0ELNS1_9AlgorithmE0EEEvT_T0_ll --------------------------
	.section	.nv.info._ZN7oneflow4cuda7softmax15SoftmaxWarpImplI10SimpleLoadI6__halffE11SimpleStoreIS4_fEfLi2ELi2ELi32ELi1ELb0ELNS1_9AlgorithmE0EEEvT_T0_ll,"",@"SHT_CUDA_INFO"
	.sectionflags	@""
	.align	4


	//----- nvinfo : EIATTR_CUDA_API_VERSION
	.align		4
        /*0000*/ 	.byte	0x04, 0x37
        /*0002*/ 	.short	(.L_5675 - .L_5674)
.L_5674:
        /*0004*/ 	.word	0x00000082


	//----- nvinfo : EIATTR_KPARAM_INFO
	.align		4
.L_5675:
        /*0008*/ 	.byte	0x04, 0x17
        /*000a*/ 	.short	(.L_5677 - .L_5676)
.L_5676:
        /*000c*/ 	.word	0x00000000
        /*0010*/ 	.short	0x0003
        /*0012*/ 	.short	0x0028
        /*0014*/ 	.byte	0x00, 0xf0, 0x21, 0x00


	//----- nvinfo : EIATTR_KPARAM_INFO
	.align		4
.L_5677:
        /*0018*/ 	.byte	0x04, 0x17
        /*001a*/ 	.short	(.L_5679 - .L_5678)
.L_5678:
        /*001c*/ 	.word	0x00000000
        /*0020*/ 	.short	0x0002
        /*0022*/ 	.short	0x0020
        /*0024*/ 	.byte	0x00, 0xf0, 0x21, 0x00


	//----- nvinfo : EIATTR_KPARAM_INFO
	.align		4
.L_5679:
        /*0028*/ 	.byte	0x04, 0x17
        /*002a*/ 	.short	(.L_5681 - .L_5680)
.L_5680:
        /*002c*/ 	.word	0x00000000
        /*0030*/ 	.short	0x0001
        /*0032*/ 	.short	0x0010
        /*0034*/ 	.byte	0x00, 0xf0, 0x41, 0x00


	//----- nvinfo : EIATTR_KPARAM_INFO
	.align		4
.L_5681:
        /*0038*/ 	.byte	0x04, 0x17
        /*003a*/ 	.short	(.L_5683 - .L_5682)
.L_5682:
        /*003c*/ 	.word	0x00000000
        /*0040*/ 	.short	0x0000
        /*0042*/ 	.short	0x0000
        /*0044*/ 	.byte	0x00, 0xf0, 0x41, 0x00


	//----- nvinfo : EIATTR_SPARSE_MMA_MASK
	.align		4
.L_5683:
        /*0048*/ 	.byte	0x03, 0x50
        /*004a*/ 	.short	0x0000


	//----- nvinfo : EIATTR_MAXREG_COUNT
	.align		4
        /*004c*/ 	.byte	0x03, 0x1b
        /*004e*/ 	.short	0x00ff


	//----- nvinfo : EIATTR_EXTERNS
	.align		4
        /*0050*/ 	.byte	0x04, 0x0f
        /*0052*/ 	.short	(.L_5685 - .L_5684)


	//   ....[0]....
	.align		4
.L_5684:
        /*0054*/ 	.word	index@(__assertfail)


	//----- nvinfo : EIATTR_MERCURY_ISA_VERSION
	.align		4
.L_5685:
        /*0058*/ 	.byte	0x03, 0x5f
        /*005a*/ 	.short	0x0101


	//----- nvinfo : EIATTR_COOP_GROUP_MASK_REGIDS
	.align		4
        /*005c*/ 	.byte	0x04, 0x29
        /*005e*/ 	.short	(.L_5687 - .L_5686)


	//   ....[0]....
.L_5686:
        /*0060*/ 	.word	0xffffffff


	//   ....[1]....
        /*0064*/ 	.word	0xffffffff


	//   ....[2]....
        /*0068*/ 	.word	0xffffffff


	//   ....[3]....
        /*006c*/ 	.word	0xffffffff


	//   ....[4]....
        /*0070*/ 	.word	0xffffffff


	//   ....[5]....
        /*0074*/ 	.word	0xffffffff


	//   ....[6]....
        /*0078*/ 	.word	0xffffffff


	//   ....[7]....
        /*007c*/ 	.word	0xffffffff


	//   ....[8]....
        /*0080*/ 	.word	0xffffffff


	//   ....[9]....
        /*0084*/ 	.word	0xffffffff


	//   ....[10]....
        /*0088*/ 	.word	0x0500000f


	//   ....[11]....
        /*008c*/ 	.word	0x0500000f


	//   ....[12]....
        /*0090*/ 	.word	0x0500000f


	//   ....[13]....
        /*0094*/ 	.word	0x0500000f


	//   ....[14]....
        /*0098*/ 	.word	0x0500000f


	//   ....[15]....
        /*009c*/ 	.word	0x0500000f


	//   ....[16]....
        /*00a0*/ 	.word	0x0500000f


	//   ....[17]....
        /*00a4*/ 	.word	0x0500000f


	//   ....[18]....
        /*00a8*/ 	.word	0x0500000f


	//   ....[19]....
        /*00ac*/ 	.word	0x0500000f


	//----- nvinfo : EIATTR_COOP_GROUP_INSTR_OFFSETS
	.align		4
.L_5687:
        /*00b0*/ 	.byte	0x04, 0x28
        /*00b2*/ 	.short	(.L_5689 - .L_5688)


	//   ....[0]....
.L_5688:
        /*00b4*/ 	.word	0x00000390


	//   ....[1]....
        /*00b8*/ 	.word	0x000003d0


	//   ....[2]....
        /*00bc*/ 	.word	0x000003f0


	//   ....[3]....
        /*00c0*/ 	.word	0x00000410


	//   ....[4]....
        /*00c4*/ 	.word	0x00000430


	//   ....[5]....
        /*00c8*/ 	.word	0x00000590


	//   ....[6]....
        /*00cc*/ 	.word	0x000005b0


	//   ....[7]....
        /*00d0*/ 	.word	0x000005d0


	//   ....[8]....
        /*00d4*/ 	.word	0x000005f0


	//   ....[9]....
        /*00d8*/ 	.word	0x00000610


	//   ....[10]....
        /*00dc*/ 	.word	0x00000990


	//   ....[11]....
        /*00e0*/ 	.word	0x00000a30


	//   ....[12]....
        /*00e4*/ 	.word	0x00000a90


	//   ....[13]....
        /*00e8*/ 	.word	0x00000af0


	//   ....[14]....
        /*00ec*/ 	.word	0x00000b50


	//   ....[15]....
        /*00f0*/ 	.word	0x00000cf0


	//   ....[16]....
        /*00f4*/ 	.word	0x00000d50


	//   ....[17]....
        /*00f8*/ 	.word	0x00000db0


	//   ....[18]....
        /*00fc*/ 	.word	0x00000e10


	//   ....[19]....
        /*0100*/ 	.word	0x00000e70


	//----- nvinfo : EIATTR_VRC_CTA_INIT_COUNT
	.align		4
.L_5689:
        /*0104*/ 	.byte	0x02, 0x4a
	.zero		1
	.zero		1


	//----- nvinfo : EIATTR_SYSCALL_OFFSETS
	.align		4
        /*0108*/ 	.byte	0x04, 0x46
        /*010a*/ 	.short	(.L_5691 - .L_5690)


	//   ....[0]....
.L_5690:
        /*010c*/ 	.word	0x00000170


	//----- nvinfo : EIATTR_EXIT_INSTR_OFFSETS
	.align		4
.L_5691:
        /*0110*/ 	.byte	0x04, 0x1c
        /*0112*/ 	.short	(.L_5693 - .L_5692)


	//   ....[0]....
.L_5692:
        /*0114*/ 	.word	0x00000220


	//   ....[1]....
        /*0118*/ 	.word	0x00000930


	//----- nvinfo : EIATTR_CRS_STACK_SIZE
	.align		4
.L_5693:
        /*011c*/ 	.byte	0x04, 0x1e
        /*011e*/ 	.short	(.L_5695 - .L_5694)
.L_5694:
        /*0120*/ 	.word	0x00000000


	//----- nvinfo : EIATTR_CBANK_PARAM_SIZE
	.align		4
.L_5695:
        /*0124*/ 	.byte	0x03, 0x19
        /*0126*/ 	.short	0x0030


	//----- nvinfo : EIATTR_PARAM_CBANK
	.align		4
        /*0128*/ 	.byte	0x04, 0x0a
        /*012a*/ 	.short	(.L_5697 - .L_5696)
	.align		4
.L_5696:
        /*012c*/ 	.word	index@(.nv.constant0._ZN7oneflow4cuda7softmax15SoftmaxWarpImplI10SimpleLoadI6__halffE11SimpleStoreIS4_fEfLi2ELi2ELi32ELi1ELb0ELNS1_9AlgorithmE0EEEvT_T0_ll)
        /*0130*/ 	.short	0x0380
        /*0132*/ 	.short	0x0030


	//----- nvinfo : EIATTR_SW_WAR
	.align		4
.L_5697:
        /*0134*/ 	.byte	0x04, 0x36
        /*0136*/ 	.short	(.L_5699 - .L_5698)
.L_5698:
        /*0138*/ 	.word	0x00000008
.L_5699:


//--------------------- .nv.info._ZN7oneflow4cuda7softmax15SoftmaxWarpImplI10SimpleLoadI6__halffE11SimpleStoreIS4_fEfLi2ELi2ELi32ELi2ELb1ELNS1_9AlgorithmE0EEEvT_T0_ll --------------------------
	.section	.nv.info._ZN7oneflow4cuda7softmax15SoftmaxWarpImplI10SimpleLoadI6__halffE11SimpleStoreIS4_fEfLi2ELi2ELi32ELi2ELb1ELNS1_9AlgorithmE0EEEvT_T0_ll,"",@"SHT_CUDA_INFO"
	.sectionflags	@""
	.align	4


	//----- nvinfo : EIATTR_CUDA_API_VERSION
	.align		4
        /*0000*/ 	.byte	0x04, 0x37
        /*0002*/ 	.short	(.L_5701 - .L_5700)
.L_5700:
        /*0004*/ 	.word	0x00000082


	//----- nvinfo : EIATTR_KPARAM_INFO
	.align		4
.L_5701:
        /*0008*/ 	.byte	0x04, 0x17
        /*000a*/ 	.short	(.L_5703 - .L_5702)
.L_5702:
        /*000c*/ 	.word	0x00000000
        /*0010*/ 	.short	0x0003
        /*0012*/ 	.short	0x0028
        /*0014*/ 	.byte	0x00, 0xf0, 0x21, 0x00


	//----- nvinfo : EIATTR_KPARAM_INFO
	.align		4
.L_5703:
        /*0018*/ 	.byte	0x04, 0x17
        /*001a*/ 	.short	(.L_5705 - .L_5704)
.L_5704:
        /*001c*/ 	.word	0x00000000
        /*0020*/ 	.short	0x0002
        /*0022*/ 	.short	0x0020
        /*0024*/ 	.byte	0x00, 0xf0, 0x21, 0x00


	//----- nvinfo : EIATTR_KPARAM_INFO
	.align		4
.L_5705:
        /*0028*/ 	.byte	0x04, 0x17
        /*002a*/ 	.short	(.L_5707 - .L_5706)
.L_5706:
        /*002c*/ 	.word	0x00000000
        /*0030*/ 	.short	0x0001
        /*0032*/ 	.short	0x0010
        /*0034*/ 	.byte	0x00, 0xf0, 0x41, 0x00


	//----- nvinfo : EIATTR_KPARAM_INFO
	.align		4
.L_5707:
        /*0038*/ 	.byte	0x04, 0x17
        /*003a*/ 	.short	(.L_5709 - .L_5708)
.L_5708:
        /*003c*/ 	.word	0x00000000
        /*0040*/ 	.short	0x0000
        /*0042*/ 	.short	0x0000
        /*0044*/ 	.byte	0x00, 0xf0, 0x41, 0x00


	//----- nvinfo : EIATTR_SPARSE_MMA_MASK
	.align		4
.L_5709:
        /*0048*/ 	.byte	0x03, 0x50
        /*004a*/ 	.short	0x0000


	//----- nvinfo : EIATTR_MAXREG_COUNT
	.align		4
        /*004c*/ 	.byte	0x03, 0x1b
        /*004e*/ 	.short	0x00ff


	//----- nvinfo : EIATTR_EXTERNS
	.align		4
        /*0050*/ 	.byte	0x04, 0x0f
        /*0052*/ 	.short	(.L_5711 - .L_5710)


	//   ....[0]....
	.align		4
.L_5710:
        /*0054*/ 	.word	index@(__assertfail)


	//----- nvinfo : EIATTR_MERCURY_ISA_VERSION
	.align		4
.L_5711:
        /*0058*/ 	.byte	0x03, 0x5f
        /*005a*/ 	.short	0x0101


	//----- nvinfo : EIATTR_COOP_GROUP_MASK_REGIDS
	.align		4
        /*005c*/ 	.byte	0x04, 0x29
        /*005e*/ 	.short	(.L_5713 - .L_5712)


	//   ....[0]....
.L_5712:
        /*0060*/ 	.word	0xffffffff


	//   ....[1]....
        /*0064*/ 	.word	0xffffffff


	//   ....[2]....
        /*0068*/ 	.word	0xffffffff


	//   ....[3]....
        /*006c*/ 	.word	0xffffffff


	//   ....[4]....
        /*0070*/ 	.word	0xffffffff


	//   ....[5]....
        /*0074*/ 	.word	0xffffffff


	//   ....[6]....
        /*0078*/ 	.word	0xffffffff


	//   ....[7]....
        /*007c*/ 	.word	0xffffffff


	//   ....[8]....
        /*0080*/ 	.word	0xffffffff


	//   ....[9]....
        /*0084*/ 	.word	0xffffffff


	//   ....[10]....
        /*0088*/ 	.word	0xffffffff


	//   ....[11]....
        /*008c*/ 	.word	0xffffffff


	//   ....[12]....
        /*0090*/ 	.word	0xffffffff


	//   ....[13]....
        /*0094*/ 	.word	0xffffffff


	//   ....[14]....
        /*0098*/ 	.word	0xffffffff


	//   ....[15]....
        /*009c*/ 	.word	0xffffffff


	//   ....[16]....
        /*00a0*/ 	.word	0xffffffff


	//   ....[17]....
        /*00a4*/ 	.word	0xffffffff


	//   ....[18]....
        /*00a8*/ 	.word	0xffffffff


	//   ....[19]....
        /*00ac*/ 	.word	0xffffffff


	//   ....[20]....
        /*00b0*/ 	.word	0x0500000f


	//   ....[21]....
        /*00b4*/ 	.word	0x0500000f


	//   ....[22]....
        /*00b8*/ 	.word	0x0500000f


	//   ....[23]....
        /*00bc*/ 	.word	0x0500000f


	//   ....[24]....
        /*00c0*/ 	.word	0x0500000f


	//   ....[25]....
        /*00c4*/ 	.word	0x0500000f


	//   ....[26]....
        /*00c8*/ 	.word	0x0500000f


	//   ....[27]....
        /*00cc*/ 	.word	0x0500000f


	//   ....[28]....
        /*00d0*/ 	.word	0x0500000f


	//   ....[29]....
        /*00d4*/ 	.word	0x0500000f


	//   ....[30]....
        /*00d8*/ 	.word	0x0500000f


	//   ....[31]....
        /*00dc*/ 	.word	0x0500000f


	//   ....[32]....
        /*00e0*/ 	.word	0x0500000f


	//   ....[33]....
        /*00e4*/ 	.word	0x0500000f


	//   ....[34]....
        /*00e8*/ 	.word	0x0500000f


	//   ....[35]....
        /*00ec*/ 	.word	0x0500000f


	//   ....[36]....
        /*00f0*/ 	.word	0x0500000f


	//   ....[37]....
        /*00f4*/ 	.word	0x0500000f


	//   ....[38]....
        /*00f8*/ 	.word	0x0500000f


	//   ....[39]....
        /*00fc*/ 	.word	0x0500000f


	//----- nvinfo : EIATTR_COOP_GROUP_INSTR_OFFSETS
	.align		4
.L_5713:
        /*0100*/ 	.byte	0x04, 0x28
        /*0102*/ 	.short	(.L_5715 - .L_5714)


	//   ....[0]....
.L_5714:
        /*0104*/ 	.word	0x00000590


	//   ....[1]....
        /*0108*/ 	.word	0x000005a0


	//   ....[2]....
        /*010c*/ 	.word	0x000005d0


	//   ....[3]....
        /*0110*/ 	.word	0x000005e0


	//   ....[4]....
        /*0114*/ 	.word	0x00000610


	//   ....[5]....
        /*0118*/ 	.word	0x00000620


	//   ....[6]....
        /*011c*/ 	.word	0x00000660


	//   ....[7]....
        /*0120*/ 	.word	0x00000680


	//   ....[8]....
        /*0124*/ 	.word	0x000006b0


	//   ....[9]....
        /*0128*/ 	.word	0x000006c0


	//   ....[10]....
        /*012c*/ 	.word	0x00000940


	//   ....[11]....
        /*0130*/ 	.word	0x00000980


	//   ....[12]....
        /*0134*/ 	.word	0x000009a0


	//   ....[13]....
        /*0138*/ 	.word	0x000009c0


	//   ....[14]....
        /*013c*/ 	.word	0x000009e0


	//   ....[15]....
        /*0140*/ 	.word	0x00000a00


	//   ....[16]....
        /*0144*/ 	.word	0x00000a20


	//   ....[17]....
        /*0148*/ 	.word	0x00000a40


	//   ....[18]....
        /*014c*/ 	.word	0x00000a60


	//   ....[19]....
        /*0150*/ 	.word	0x00000a80


	//   ....[20]....
        /*0154*/ 	.word	0x00001150


	//   ....[21]....
        /*0158*/ 	.word	0x000011e0


	//   ....[22]....
        /*015c*/ 	.word	0x00001240


	//   ....[23]....
        /*0160*/ 	.word	0x000012c0


	//   ....[24]....
        /*0164*/ 	.word	0x00001330


	//   ....[25]....
        /*0168*/ 	.word	0x00001390


	//   ....[26]....
        /*016c*/ 	.word	0x00001440


	//   ....[27]....
        /*0170*/ 	.word	0x000014f0


	//   ....[28]....
        /*0174*/ 	.word	0x000015e0


	//   ....[29]....
        /*0178*/ 	.word	0x00001680


	//   ....[30]....
        /*017c*/ 	.word	0x000016e0


	//   ....[31]....
        /*0180*/ 	.word	0x00001820


	//   ....[32]....
        /*0184*/ 	.word	0x000018b0


	//   ....[33]....
        /*0188*/ 	.word	0x00001910


	//   ....[34]....
        /*018c*/ 	.word	0x000019a0


	//   ....[35]....
        /*0190*/ 	.word	0x00001a00


	//   ....[36]....
        /*0194*/ 	.word	0x00001a80


	//   ....[37]....
        /*0198*/ 	.word	0x00001af0


	//   ....[38]....
        /*019c*/ 	.word	0x00001b60


	//   ....[39]....
        /*01a0*/ 	.word	0x00001bd0


	//----- nvinfo : EIATTR_VRC_CTA_INIT_COUNT
	.align		4
.L_5715:
        /*01a4*/ 	.byte	0x02, 0x4a
	.zero		1
	.zero		1


	//----- nvinfo : EIATTR_SYSCALL_OFFSETS
	.align		4
        /*01a8*/ 	.byte	0x04, 0x46
        /*01aa*/ 	.short	(.L_5717 - .L_5716)


	//   ....[0]....
.L_5716:
        /*01ac*/ 	.word	0x00000170


	//----- nvinfo : EIATTR_EXIT_INSTR_OFFSETS
	.align		4
.L_5717:
        /*01b0*/ 	.byte	0x04, 0x1c
        /*01b2*/ 	.short	(.L_5719 - .L_5718)


	//   ....[0]....
.L_5718:
        /*01b4*/ 	.word	0x00000230


	//   ....[1]....
        /*01b8*/ 	.word	0x000010f0


	//----- nvinfo : EIATTR_CRS_STACK_SIZE
	.align		4
.L_5719:
        /*01bc*/ 	.byte	0x04, 0x1e
        /*01be*/ 	.short	(.L_5721 - .L_5720)
.L_5720:
        /*01c0*/ 	.word	0x00000000


	//----- nvinfo : EIATTR_CBANK_PARAM_SIZE
	.align		4
.L_5721:
        /*01c4*/ 	.byte	0x03, 0x19
        /*01c6*/ 	.short	0x0030


	//----- nvinfo : EIATTR_PARAM_CBANK
	.align		4
        /*01c8*/ 	.byte	0x04, 0x0a
        /*01ca*/ 	.short	(.L_5723 - .L_5722)
	.align		4
.L_5722:
        /*01cc*/ 	.word	index@(.nv.constant0._ZN7oneflow4cuda7softmax15SoftmaxWarpImplI10SimpleLoadI6__halffE11SimpleStoreIS4_fEfLi2ELi2ELi32ELi2ELb1ELNS1_9AlgorithmE0EEEvT_T0_ll)
        /*01d0*/ 	.short	0x0380
        /*01d2*/ 	.short	0x0030


	//----- nvinfo : EIATTR_SW_WAR
	.align		4
.L_5723:
        /*01d4*/ 	.byte	0x04, 0x36
        /*01d6*/ 	.short	(.L_5725 - .L_5724)
.L_5724:
        /*01d8*/ 	.word	0x00000008
.L_5725:


//--------------------- .nv.info._ZN7oneflow4cuda7softmax15SoftmaxWarpImplI10SimpleLoadI6__halffE11SimpleStoreIS4_fEfLi2ELi2ELi32ELi2ELb0ELNS1_9AlgorithmE0EEEvT_T0_ll --------------------------
	.section	.nv.info._ZN7oneflow4cuda7softmax15SoftmaxWarpImplI10SimpleLoadI6__halffE11SimpleStoreIS4_fEfLi2ELi2ELi32ELi2ELb0ELNS1_9AlgorithmE0EEEvT_T0_ll,"",@"SHT_CUDA_INFO"
	.sectionflags	@""
	.align	4


	//----- nvinfo : EIATTR_CUDA_API_VERSION
	.align		4
        /*0000*/ 	.byte	0x04, 0x37
        /*0002*/ 	.short	(.L_5727 - .L_5726)
.L_5726:
        /*0004*/ 	.word	0x00000082


	//----- nvinfo : EIATTR_KPARAM_INFO
	.align		4
.L_5727:
        /*0008*/ 	.byte	0x04, 0x17
        /*000a*/ 	.short	(.L_5729 - .L_5728)
.L_5728:
        /*000c*/ 	.word	0x00000000
        /*0010*/ 	.short	0x0003
        /*0012*/ 	.short	0x0028
        /*0014*/ 	.byte	0x00, 0xf0, 0x21, 0x00


	//----- nvinfo : EIATTR_KPARAM_INFO
	.align		4
.L_5729:
        /*0018*/ 	.byte	0x04, 0x17
        /*001a*/ 	.short	(.L_5731 - .L_5730)
.L_5730:
        /*001c*/ 	.word	0x00000000
        /*0020*/ 	.short	0x0002
        /*0022*/ 	.short	0x0020
        /*0024*/ 	.byte	0x00, 0xf0, 0x21, 0x00


	//----- nvinfo : EIATTR_KPARAM_INFO
	.align		4
.L_5731:
        /*0028*/ 	.byte	0x04, 0x17
        /*002a*/ 	.short	(.L_5733 - .L_5732)
.L_5732:
        /*002c*/ 	.word	0x00000000
        /*0030*/ 	.short	0x0001
        /*0032*/ 	.short	0x0010
        /*0034*/ 	.byte	0x00, 0xf0, 0x41, 0x00


	//----- nvinfo : EIATTR_KPARAM_INFO
	.align		4
.L_5733:
        /*0038*/ 	.byte	0x04, 0x17
        /*003a*/ 	.short	(.L_5735 - .L_5734)
.L_5734:
        /*003c*/ 	.word	0x00000000
        /*0040*/ 	.short	0x0000
        /*0042*/ 	.short	0x0000
        /*0044*/ 	.byte	0x00, 0xf0, 0x41, 0x00


	//----- nvinfo : EIATTR_SPARSE_MMA_MASK
	.align		4
.L_5735:
        /*0048*/ 	.byte	0x03, 0x50
        /*004a*/ 	.short	0x0000


	//----- nvinfo : EIATTR_MAXREG_COUNT
	.align		4
        /*004c*/ 	.byte	0x03, 0x1b
        /*004e*/ 	.short	0x00ff


	//----- nvinfo : EIATTR_EXTERNS
	.align		4
        /*0050*/ 	.byte	0x04, 0x0f
        /*0052*/ 	.short	(.L_5737 - .L_5736)


	//   ....[0]....
	.align		4
.L_5736:
        /*0054*/ 	.word	index@(__assertfail)


	//----- nvinfo : EIATTR_MERCURY_ISA_VERSION
	.align		4
.L_5737:
        /*0058*/ 	.byte	0x03, 0x5f
        /*005a*/ 	.short	0x0101


	//----- nvinfo : EIATTR_COOP_GROUP_MASK_REGIDS
	.align		4
        /*005c*/ 	.byte	0x04, 0x29
        /*005e*/ 	.short	(.L_5739 - .L_5738)


	//   ....[0]....
.L_5738:
        /*0060*/ 	.word	0xffffffff


	//   ....[1]....
        /*0064*/ 	.word	0xffffffff


	//   ....[2]....
        /*0068*/ 	.word	0xffffffff


	//   ....[3]....
        /*006c*/ 	.word	0xffffffff


	//   ....[4]....
        /*0070*/ 	.word	0xffffffff


	//   ....[5]....
        /*0074*/ 	.word	0xffffffff


	//   ....[6]....
        /*0078*/ 	.word	0xffffffff


	//   ....[7]....
        /*007c*/ 	.word	0xffffffff


	//   ....[8]....
        /*0080*/ 	.word	0xffffffff


	//   ....[9]....
        /*0084*/ 	.word	0xffffffff


	//   ....[10]....
        /*0088*/ 	.word	0xffffffff


	//   ....[11]....
        /*008c*/ 	.word	0xffffffff


	//   ....[12]....
        /*0090*/ 	.word	0xffffffff


	//   ....[13]....
        /*0094*/ 	.word	0xffffffff


	//   ....[14]....
        /*0098*/ 	.word	0xffffffff


	//   ....[15]....
        /*009c*/ 	.word	0xffffffff


	//   ....[16]....
        /*00a0*/ 	.word	0xffffffff


	//   ....[17]....
        /*00a4*/ 	.word	0xffffffff


	//   ....[18]....
        /*00a8*/ 	.word	0xffffffff


	//   ....[19]....
        /*00ac*/ 	.word	0xffffffff


	//   ....[20]....
        /*00b0*/ 	.word	0x0500000f


	//   ....[21]....
        /*00b4*/ 	.word	0x0500000f


	//   ....[22]....
        /*00b8*/ 	.word	0x0500000f


	//   ....[23]....
        /*00bc*/ 	.word	0x0500000f


	//   ....[24]....
        /*00c0*/ 	.word	0x0500000f


	//   ....[25]....
        /*00c4*/ 	.word	0x0500000f


	//   ....[26]....
        /*00c8*/ 	.word	0x0500000f


	//   ....[27]....
        /*00cc*/ 	.word	0x0500000f


	//   ....[28]....
        /*00d0*/ 	.word	0x0500000f


	//   ....[29]....
        /*00d4*/ 	.word	0x0500000f


	//   ....[30]....
        /*00d8*/ 	.word	0x0500000f


	//   ....[31]....
        /*00dc*/ 	.word	0x0500000f


	//   ....[32]....
        /*00e0*/ 	.word	0x0500000f


	//   ....[33]....
        /*00e4*/ 	.word	0x0500000f


	//   ....[34]....
        /*00e8*/ 	.word	0x0500000f


	//   ....[35]....
        /*00ec*/ 	.word	0x0500000f


	//   ....[36]....
        /*00f0*/ 	.word	0x0500000f


	//   ....[37]....
        /*00f4*/ 	.word	0x0500000f


	//   ....[38]....
        /*00f8*/ 	.word	0x0500000f


	//   ....[39]....
        /*00fc*/ 	.word	0x0500000f


	//----- nvinfo : EIATTR_COOP_GROUP_INSTR_OFFSETS
	.align		4
.L_5739:
        /*0100*/ 	.byte	0x04, 0x28
        /*0102*/ 	.short	(.L_5741 - .L_5740)


	//   ....[0]....
.L_5740:
        /*0104*/ 	.word	0x00000470


	//   ....[1]....
        /*0108*/ 	.word	0x00000490


	//   ....[2]....
        /*010c*/ 	.word	0x000004c0


	//   ....[3]....
        /*0110*/ 	.word	0x000004d0


	//   ....[4]....
        /*0114*/ 	.word	0x00000500


	//   ....[5]....
        /*0118*/ 	.word	0x00000520


	//   ....[6]....
        /*011c*/ 	.word	0x00000550


	//   ....[7]....
        /*0120*/ 	.word	0x00000560


	//   ....[8]....
        /*0124*/ 	.word	0x00000590


	//   ....[9]....
        /*0128*/ 	.word	0x000005a0


	//   ....[10]....
        /*012c*/ 	.word	0x00000820


	//   ....[11]....
        /*0130*/ 	.word	0x00000860


	//   ....[12]....
        /*0134*/ 	.word	0x00000880


	//   ....[13]....
        /*0138*/ 	.word	0x000008a0


	//   ....[14]....
        /*013c*/ 	.word	0x000008c0


	//   ....[15]....
        /*0140*/ 	.word	0x000008e0


	//   ....[16]....
        /*0144*/ 	.word	0x00000900


	//   ....[17]....
        /*0148*/ 	.word	0x00000920


	//   ....[18]....
        /*014c*/ 	.word	0x00000940


	//   ....[19]....
        /*0150*/ 	.word	0x00000960


	//   ....[20]....
        /*0154*/ 	.word	0x00000f70


	//   ....[21]....
        /*0158*/ 	.word	0x00000ff0


	//   ....[22]....
        /*015c*/ 	.word	0x00001050


	//   ....[23]....
        /*0160*/ 	.word	0x000010b0


	//   ....[24]....
        /*0164*/ 	.word	0x00001110


	//   ....[25]....
        /*0168*/ 	.word	0x00001170


	//   ....[26]....
        /*016c*/ 	.word	0x00001200


	//   ....[27]....
        /*0170*/ 	.word	0x00001270


	//   ....[28]....
        /*0174*/ 	.word	0x00001310


	//   ....[29]....
        /*0178*/ 	.word	0x000013d0


	//   ....[30]....
        /*017c*/ 	.word	0x000015e0


	//   ....[31]....
        /*0180*/ 	.word	0x000016a0


	//   ....[32]....
        /*0184*/ 	.word	0x00001700


	//   ....[33]....
        /*0188*/ 	.word	0x00001760


	//   ....[34]....
        /*018c*/ 	.word	0x000017c0


	//   ....[35]....
        /*0190*/ 	.word	0x00001820


	//   ....[36]....
        /*0194*/ 	.word	0x00001890


	//   ....[37]....
        /*0198*/ 	.word	0x00001900


	//   ....[38]....
        /*019c*/ 	.word	0x00001970


	//   ....[39]....
        /*01a0*/ 	.word	0x000019e0


	//----- nvinfo : EIATTR_VRC_CTA_INIT_COUNT
	.align		4
.L_5741:
        /*01a4*/ 	.byte	0x02, 0x4a
	.zero		1
	.zero		1


	//----- nvinfo : EIATTR_SYSCALL_OFFSETS
	.align		4
        /*01a8*/ 	.byte	0x04, 0x46
        /*01aa*/ 	.short	(.L_5743 - .L_5742)


	//   ....[0]....
.L_5742:
        /*01ac*/ 	.word	0x00000160


	//----- nvinfo : EIATTR_EXIT_INSTR_OFFSETS
	.align		4
.L_5743:
        /*01b0*/ 	.byte	0x04, 0x1c
        /*01b2*/ 	.short	(.L_5745 - .L_5744)


	//   ....[0]....
.L_5744:
        /*01b4*/ 	.word	0x00000220


	//   ....[1]....
        /*01b8*/ 	.word	0x00000f10


	//----- nvinfo : EIATTR_CRS_STACK_SIZE
	.align		4
.L_5745:
        /*01bc*/ 	.byte	0x04, 0x1e
        /*01be*/ 	.short	(.L_5747 - .L_5746)
.L_5746:
        /*01c0*/ 	.word	0x00000000


	//----- nvinfo : EIATTR_CBANK_PARAM_SIZE
	.align		4
.L_5747:
        /*01c4*/ 	.byte	0x03, 0x19
        /*01c6*/ 	.short	0x0030


	//----- nvinfo : EIATTR_PARAM_CBANK
	.align		4
        /*01c8*/ 	.byte	0x04, 0x0a
        /*01ca*/ 	.short	(.L_5749 - .L_5748)
	.align		4
.L_5748:
        /*01cc*/ 	.word	index@(.nv.constant0._ZN7oneflow4cuda7softmax15SoftmaxWarpImplI10SimpleLoadI6__halffE11SimpleStoreIS4_fEfLi2ELi2ELi32ELi2ELb0ELNS1_9AlgorithmE0EEEvT_T0_ll)
        /*01d0*/ 	.short	0x0380
        /*01d2*/ 	.short	0x0030


	//----- nvinfo : EIATTR_SW_WAR
	.align		4
.L_5749:
        /*01d4*/ 	.byte	0x04, 0x36
        /*01d6*/ 	.short	(.L_5751 - .L_5750)
.L_5750:
        /*01d8*/ 	.word	0x00000008
.L_5751:


//--------------------- .nv.info._ZN7oneflow4cuda7softmax15SoftmaxWarpImplI10SimpleLoadI6__halffE11SimpleStoreIS4_fEfLi2ELi2ELi16ELi1ELb1ELNS1_9AlgorithmE0EEEvT_T0_ll --------------------------
	.section	.nv.info._ZN7oneflow4cuda7softmax15SoftmaxWarpImplI10SimpleLoadI6__halffE11SimpleStoreIS4_fEfLi2ELi2ELi16ELi1ELb1ELNS1_9AlgorithmE0EEEvT_T0_ll,"",@"SHT_CUDA_INFO"
	.sectionflags	@""
	.align	4


	//----- nvinfo : EIATTR_CUDA_API_VERSION
	.align		4
        /*0000*/ 	.byte	0x04, 0x37
        /*0002*/ 	.short	(.L_5753 - .L_5752)
.L_5752:
        /*0004*/ 	.word	0x00000082


	//----- nvinfo : EIATTR_KPARAM_INFO
	.align		4
.L_5753:
        /*0008*/ 	.byte	0x04, 0x17
        /*000a*/ 	.short	(.L_5755 - .L_5754)
.L_5754:
        /*000c*/ 	.word	0x00000000
        /*0010*/ 	.short	0x0003
        /*0012*/ 	.short	0x0028
        /*0014*/ 	.byte	0x00, 0xf0, 0x21, 0x00


	//----- nvinfo : EIATTR_KPARAM_INFO
	.align		4
.L_5755:
        /*0018*/ 	.byte	0x04, 0x17
        /*001a*/ 	.short	(.L_5757 - .L_5756)
.L_5756:
        /*001c*/ 	.word	0x00000000
        /*0020*/ 	.short	0x0002
        /*0022*/ 	.short	0x0020
        /*0024*/ 	.byte	0x00, 0xf0, 0x21, 0x00


	//----- nvinfo : EIATTR_KPARAM_INFO
	.align		4
.L_5757:
        /*0028*/ 	.byte	0x04, 0x17
        /*002a*/ 	.short	(.L_5759 - .L_5758)
.L_5758:
        /*002c*/ 	.word	0x00000000
        /*0030*/ 	.short	0x0001
        /*0032*/ 	.short	0x0010
        /*0034*/ 	.byte	0x00, 0xf0, 0x41, 0x00


	//----- nvinfo : EIATTR_KPARAM_INFO
	.align		4
.L_5759:
        /*0038*/ 	.byte	0x04, 0x17
        /*003a*/ 	.short	(.L_5761 - .L_5760)
.L_5760:
        /*003c*/ 	.word	0x00000000
        /*0040*/ 	.short	0x0000
        /*0042*/ 	.short	0x0000
        /*0044*/ 	.byte	0x00, 0xf0, 0x41, 0x00


	//----- nvinfo : EIATTR_SPARSE_MMA_MASK
	.align		4
.L_5761:
        /*0048*/ 	.byte	0x03, 0x50
        /*004a*/ 	.short	0x0000


	//----- nvinfo : EIATTR_MAXREG_COUNT
	.align		4
        /*004c*/ 	.byte	0x03, 0x1b
        /*004e*/ 	.short	0x00ff


	//----- nvinfo : EIATTR_EXTERNS
	.align		4
        /*0050*/ 	.byte	0x04, 0x0f
        /*0052*/ 	.short	(.L_5763 - .L_5762)


	//   ....[0]....
	.align		4
.L_5762:
        /*0054*/ 	.word	index@(__assertfail)


	//----- nvinfo : EIATTR_MERCURY_ISA_VERSION
	.align		4
.L_5763:
        /*0058*/ 	.byte	0x03, 0x5f
        /*005a*/ 	.short	0x0101


	//----- nvinfo : EIATTR_COOP_GROUP_MASK_REGIDS
	.align		4
        /*005c*/ 	.byte	0x04, 0x29
        /*005e*/ 	.short	(.L_5765 - .L_5764)


	//   ....[0]....
.L_5764:
        /*0060*/ 	.word	0xffffffff


	//   ....[1]....
        /*0064*/ 	.word	0xffffffff


	//   ....[2]....
        /*0068*/ 	.word	0xffffffff


	//   ....[3]....
        /*006c*/ 	.word	0xffffffff


	//   ....[4]....
        /*0070*/ 	.word	0xffffffff


	//   ....[5]....
        /*0074*/ 	.word	0xffffffff


	//   ....[6]....
        /*0078*/ 	.word	0xffffffff


	//   ....[7]....
        /*007c*/ 	.word	0xffffffff


	//   ....[8]....
        /*0080*/ 	.word	0x0500000f


	//   ....[9]....
        /*0084*/ 	.word	0x0500000f


	//   ....[10]....
        /*0088*/ 	.word	0x0500000f


	//   ....[11]....
        /*008c*/ 	.word	0x0500000f


	//   ....[12]....
        /*0090*/ 	.word	0x0500000f


	//   ....[13]....
        /*0094*/ 	.word	0x0500000f


	//   ....[14]....
        /*0098*/ 	.word	0x0500000f


	//   ....[15]....
        /*009c*/ 	.word	0x0500000f


	//----- nvinfo : EIATTR_COOP_GROUP_INSTR_OFFSETS
	.align		4
.L_5765:
        /*00a0*/ 	.byte	0x04, 0x28
        /*00a2*/ 	.short	(.L_5767 - .L_5766)


	//   ....[0]....
.L_5766:
        /*00a4*/ 	.word	0x000003f0


	//   ....[1]....
        /*00a8*/ 	.word	0x00000430


	//   ....[2]....
        /*00ac*/ 	.word	0x00000450


	//   ....[3]....
        /*00b0*/ 	.word	0x00000470


	//   ....[4]....
        /*00b4*/ 	.word	0x000005d0


	//   ....[5]....
        /*00b8*/ 	.word	0x000005f0


	//   ....[6]....
        /*00bc*/ 	.word	0x00000610


	//   ....[7]....
        /*00c0*/ 	.word	0x00000630


	//   ....[8]....
        /*00c4*/ 	.word	0x000009d0


	//   ....[9]....
        /*00c8*/ 	.word	0x00000a70


	//   ....[10]....
        /*00cc*/ 	.word	0x00000ad0


	//   ....[11]....
        /*00d0*/ 	.word	0x00000b30


	//   ....[12]....
        /*00d4*/ 	.word	0x00000cc0


	//   ....[13]....
        /*00d8*/ 	.word	0x00000d20


	//   ....[14]....
        /*00dc*/ 	.word	0x00000d80


	//   ....[15]....
        /*00e0*/ 	.word	0x00000de0


	//----- nvinfo : EIATTR_VRC_CTA_INIT_COUNT
	.align		4
.L_5767:
        /*00e4*/ 	.byte	0x02, 0x4a
	.zero		1
	.zero		1


	//----- nvinfo : EIATTR_SYSCALL_OFFSETS
	.align		4
        /*00e8*/ 	.byte	0x04, 0x46
        /*00ea*/ 	.short	(.L_5769 - .L_5768)


	//   ....[0]....
.L_5768:
        /*00ec*/ 	.word	0x00000170


	//----- nvinfo : EIATTR_EXIT_INSTR_OFFSETS
	.align		4
.L_5769:
        /*00f0*/ 	.byte	0x04, 0x1c
        /*00f2*/ 	.short	(.L_5771 - .L_5770)


	//   ....[0]....
.L_5770:
        /*00f4*/ 	.word	0x00000220


	//   ....[1]....
        /*00f8*/ 	.word	0x00000970


	//----- nvinfo : EIATTR_CRS_STACK_SIZE
	.align		4
.L_5771:
        /*00fc*/ 	.byte	0x04, 0x1e
        /*00fe*/ 	.short	(.L_5773 - .L_5772)
.L_5772:
        /*0100*/ 	.word	0x00000000


	//----- nvinfo : EIATTR_CBANK_PARAM_SIZE
	.align		4
.L_5773:
        /*0104*/ 	.byte	0x03, 0x19
        /*0106*/ 	.short	0x0030


	//----- nvinfo : EIATTR_PARAM_CBANK
	.align		4
        /*0108*/ 	.byte	0x04, 0x0a
        /*010a*/ 	.short	(.L_5775 - .L_5774)
	.align		4
.L_5774:
        /*010c*/ 	.word	index@(.nv.constant0._ZN7oneflow4cuda7softmax15SoftmaxWarpImplI10SimpleLoadI6__halffE11SimpleStoreIS4_fEfLi2ELi2ELi16ELi1ELb1ELNS1_9AlgorithmE0EEEvT_T0_ll)
        /*0110*/ 	.short	0x0380
        /*0112*/ 	.short	0x0030


	//----- nvinfo : EIATTR_SW_WAR
	.align		4
.L_5775:
        /*0114*/ 	.byte	0x04, 0x36
        /*0116*/ 	.short	(.L_5777 - .L_5776)
.L_5776:
        /*0118*/ 	.word	0x00000008
.L_5777:


//--------------------- .nv.info._ZN7oneflow4cuda7softmax15SoftmaxWarpImplI10SimpleLoadI6__halffE11SimpleStoreIS4_fEfLi2ELi2ELi16ELi1ELb0ELNS1_9AlgorithmE0EEEvT_T0_ll --------------------------
	.section	.nv.info._ZN7oneflow4cuda7softmax15SoftmaxWarpImplI10SimpleLoadI6__halffE11SimpleStoreIS4_fEfLi2ELi2ELi16ELi1ELb0ELNS1_9AlgorithmE0EEEvT_T0_ll,"",@"SHT_CUDA_INFO"
	.sectionflags	@""
	.align	4


	//----- nvinfo : EIATTR_CUDA_API_VERSION
	.align		4
        /*0000*/ 	.byte	0x04, 0x37
        /*0002*/ 	.short	(.L_5779 - .L_5778)
.L_5778:
        /*0004*/ 	.word	0x00000082


	//----- nvinfo : EIATTR_KPARAM_INFO
	.align		4
.L_5779:
        /*0008*/ 	.byte	0x04, 0x17
        /*000a*/ 	.short	(.L_5781 - .L_5780)
.L_5780:
        /*000c*/ 	.word	0x00000000
        /*0010*/ 	.short	0x0003
        /*0012*/ 	.short	0x0028
        /*0014*/ 	.byte	0x00, 0xf0, 0x21, 0x00


	//----- nvinfo : EIATTR_KPARAM_INFO
	.align		4
.L_5781:
        /*0018*/ 	.byte	0x04, 0x17
        /*001a*/ 	.short	(.L_5783 - .L_5782)
.L_5782:
        /*001c*/ 	.word	0x00000000
        /*0020*/ 	.short	0x0002
        /*0022*/ 	.short	0x0020
        /*0024*/ 	.byte	0x00, 0xf0, 0x21, 0x00


	//----- nvinfo : EIATTR_KPARAM_INFO
	.align		4
.L_5783:
        /*0028*/ 	.byte	0x04, 0x17
        /*002a*/ 	.short	(.L_5785 - .L_5784)
.L_5784:
        /*002c*/ 	.word	0x00000000
        /*0030*/ 	.short	0x0001
        /*0032*/ 	.short	0x0010
        /*0034*/ 	.byte	0x00, 0xf0, 0x41, 0x00


	//----- nvinfo : EIATTR_KPARAM_INFO
	.align		4
.L_5785:
        /*0038*/ 	.byte	0x04, 0x17
        /*003a*/ 	.short	(.L_5787 - .L_5786)
.L_5786:
        /*003c*/ 	.word	0x00000000
        /*0040*/ 	.short	0x0000
        /*0042*/ 	.short	0x0000
        /*0044*/ 	.byte	0x00, 0xf0, 0x41, 0x00


	//----- nvinfo : EIATTR_SPARSE_MMA_MASK
	.align		4
.L_5787:
        /*0048*/ 	.byte	0x03, 0x50
        /*004a*/ 	.short	0x0000


	//----- nvinfo : EIATTR_MAXREG_COUNT
	.align		4
        /*004c*/ 	.byte	0x03, 0x1b
        /*004e*/ 	.short	0x00ff


	//----- nvinfo : EIATTR_EXTERNS
	.align		4
        /*0050*/ 	.byte	0x04, 0x0f
        /*0052*/ 	.short	(.L_5789 - .L_5788)


	//   ....[0]....
	.align		4
.L_5788:
        /*0054*/ 	.word	index@(__assertfail)


	//----- nvinfo : EIATTR_MERCURY_ISA_VERSION
	.align		4
.L_5789:
        /*0058*/ 	.byte	0x03, 0x5f
        /*005a*/ 	.short	0x0101


	//----- nvinfo : EIATTR_COOP_GROUP_MASK_REGIDS
	.align		4
        /*005c*/ 	.byte	0x04, 0x29
        /*005e*/ 	.short	(.L_5791 - .L_5790)


	//   ....[0]....
.L_5790:
        /*0060*/ 	.word	0xffffffff


	//   ....[1]....
        /*0064*/ 	.word	0xffffffff


	//   ....[2]....
        /*0068*/ 	.word	0xffffffff


	//   ....[3]....
        /*006c*/ 	.word	0xffffffff


	//   ....[4]....
        /*0070*/ 	.word	0xffffffff


	//   ....[5]....
        /*0074*/ 	.word	0xffffffff


	//   ....[6]....
        /*0078*/ 	.word	0xffffffff


	//   ....[7]....
        /*007c*/ 	.word	0xffffffff


	//   ....[8]....
        /*0080*/ 	.word	0x0500000f


	//   ....[9]....
        /*0084*/ 	.word	0x0500000f


	//   ....[10]....
        /*0088*/ 	.word	0x0500000f


	//   ....[11]....
        /*008c*/ 	.word	0x0500000f


	//   ....[12]....
        /*0090*/ 	.word	0x0500000f


	//   ....[13]....
        /*0094*/ 	.word	0x0500000f


	//   ....[14]....
        /*0098*/ 	.word	0x0500000f


	//   ....[15]....
        /*009c*/ 	.word	0x0500000f


	//----- nvinfo : EIATTR_COOP_GROUP_INSTR_OFFSETS
	.align		4
.L_5791:
        /*00a0*/ 	.byte	0x04, 0x28
        /*00a2*/ 	.short	(.L_5793 - .L_5792)


	//   ....[0]....
.L_5792:
        /*00a4*/ 	.word	0x00000380


	//   ....[1]....
        /*00a8*/ 	.word	0x000003c0


	//   ....[2]....
        /*00ac*/ 	.word	0x000003e0


	//   ....[3]....
        /*00b0*/ 	.word	0x00000400


	//   ....[4]....
        /*00b4*/ 	.word	0x00000560


	//   ....[5]....
        /*00b8*/ 	.word	0x00000580


	//   ....[6]....
        /*00bc*/ 	.word	0x000005a0


	//   ....[7]....
        /*00c0*/ 	.word	0x000005c0


	//   ....[8]....
        /*00c4*/ 	.word	0x00000930


	//   ....[9]....
        /*00c8*/ 	.word	0x000009d0


	//   ....[10]....
        /*00cc*/ 	.word	0x00000a30


	//   ....[11]....
        /*00d0*/ 	.word	0x00000a90


	//   ....[12]....
        /*00d4*/ 	.word	0x00000c20


	//   ....[13]....
        /*00d8*/ 	.word	0x00000c80


	//   ....[14]....
        /*00dc*/ 	.word	0x00000ce0


	//   ....[15]....
        /*00e0*/ 	.word	0x00000d40


	//----- nvinfo : EIATTR_VRC_CTA_INIT_COUNT
	.align		4
.L_5793:
        /*00e4*/ 	.byte	0x02, 0x4a
	.zero		1
	.zero		1


	//----- nvinfo : EIATTR_SYSCALL_OFFSETS
	.align		4
        /*00e8*/ 	.byte	0x04, 0x46
        /*00ea*/ 	.short	(.L_5795 - .L_5794)


	//   ....[0]....
.L_5794:
        /*00ec*/ 	.word	0x00000170


	//----- nvinfo : EIATTR_EXIT_INSTR_OFFSETS
	.align		4
.L_5795:
        /*00f0*/ 	.byte	0x04, 0x1c
        /*00f2*/ 	.short	(.L_5797 - .L_5796)


	//   ....[0]....
.L_5796:
        /*00f4*/ 	.word	0x00000220


	//   ....[1]....
        /*00f8*/ 	.word	0x000008d0


	//----- nvinfo : EIATTR_CRS_STACK_SIZE
	.align		4
.L_5797:
        /*00fc*/ 	.byte	0x04, 0x1e
        /*00fe*/ 	.short	(.L_5799 - .L_5798)
.L_5798:
        /*0100*/ 	.word	0x00000000


	//----- nvinfo : EIATTR_CBANK_PARAM_SIZE
	.align		4
.L_5799:
        /*0104*/ 	.byte	0x03, 0x19
        /*0106*/ 	.short	0x0030


	//----- nvinfo : EIATTR_PARAM_CBANK
	.align		4
        /*0108*/ 	.byte	0x04, 0x0a
        /*010a*/ 	.short	(.L_5801 - .L_5800)
	.align		4
.L_5800:
        /*010c*/ 	.word	index@(.nv.constant0._ZN7oneflow4cuda7softmax15SoftmaxWarpImplI10SimpleLoadI6__halffE11SimpleStoreIS4_fEfLi2ELi2ELi16ELi1ELb0ELNS1_9AlgorithmE0EEEvT_T0_ll)
        /*0110*/ 	.short	0x0380
        /*0112*/ 	.short	0x0030


	//----- nvinfo : EIATTR_SW_WAR
	.align		4
.L_5801:
        /*0114*/ 	.byte	0x04, 0x36
        /*0116*/ 	.short	(.L_5803 - .L_5802)
.L_5802:
        /*0118*/ 	.word	0x00000008
.L_5803:


//--------------------- .nv.info._ZN7oneflow4cuda7softmax15SoftmaxWarpImplI10SimpleLoadI6__halffE11SimpleStoreIS4_fEfLi2ELi2ELi16ELi2ELb1ELNS1_9AlgorithmE0EEEvT_T0_ll --------------------------
	.section	.nv.info._ZN7oneflow4cuda7softmax15SoftmaxWarpImplI10SimpleLoadI6__halffE11SimpleStoreIS4_fEfLi2ELi2ELi16ELi2ELb1ELNS1_9AlgorithmE0EEEvT_T0_ll,"",@"SHT_CUDA_INFO"
	.sectionflags	@""
	.align	4


	//----- nvinfo : EIATTR_CUDA_API_VERSION
	.align		4
        /*0000*/ 	.byte	0x04, 0x37
        /*0002*/ 	.short	(.L_5805 - .L_5804)
.L_5804:
        /*0004*/ 	.word	0x00000082


	//----- nvinfo : EIATTR_KPARAM_INFO
	.align		4
.L_5805:
        /*0008*/ 	.byte	0x04, 0x17
        /*000a*/ 	.short	(.L_5807 - .L_5806)
.L_5806:
        /*000c*/ 	.word	0x00000000
        /*0010*/ 	.short	0x0003
        /*0012*/ 	.short	0x0028
        /*0014*/ 	.byte	0x00, 0xf0, 0x21, 0x00


	//----- nvinfo : EIATTR_KPARAM_INFO
	.align		4
.L_5807:
        /*0018*/ 	.byte	0x04, 0x17
        /*001a*/ 	.short	(.L_5809 - .L_5808)
.L_5808:
        /*001c*/ 	.word	0x00000000
        /*0020*/ 	.short	0x0002
        /*0022*/ 	.short	0x0020
        /*0024*/ 	.byte	0x00, 0xf0, 0x21, 0x00


	//----- nvinfo : EIATTR_KPARAM_INFO
	.align		4
.L_5809:
        /*0028*/ 	.byte	0x04, 0x17
        /*002a*/ 	.short	(.L_5811 - .L_5810)
.L_5810:
        /*002c*/ 	.word	0x00000000
        /*0030*/ 	.short	0x0001
        /*0032*/ 	.short	0x0010
        /*0034*/ 	.byte	0x00, 0xf0, 0x41, 0x00


	//----- nvinfo : EIATTR_KPARAM_INFO
	.align		4
.L_5811:
        /*0038*/ 	.byte	0x04, 0x17
        /*003a*/ 	.short	(.L_5813 - .L_5812)
.L_5812:
        /*003c*/ 	.word	0x00000000
        /*0040*/ 	.short	0x0000
        /*0042*/ 	.short	0x0000
        /*0044*/ 	.byte	0x00, 0xf0, 0x41, 0x00


	//----- nvinfo : EIATTR_SPARSE_MMA_MASK
	.align		4
.L_5813:
        /*0048*/ 	.byte	0x03, 0x50
        /*004a*/ 	.short	0x0000


	//----- nvinfo : EIATTR_MAXREG_COUNT
	.align		4
        /*004c*/ 	.byte	0x03, 0x1b
        /*004e*/ 	.short	0x00ff


	//----- nvinfo : EIATTR_EXTERNS
	.align		4
        /*0050*/ 	.byte	0x04, 0x0f
        /*0052*/ 	.short	(.L_5815 - .L_5814)


	//   ....[0]....
	.align		4
.L_5814:
        /*0054*/ 	.word	index@(__assertfail)


	//----- nvinfo : EIATTR_MERCURY_ISA_VERSION
	.align		4
.L_5815:
        /*0058*/ 	.byte	0x03, 0x5f
        /*005a*/ 	.short	0x0101


	//----- nvinfo : EIATTR_COOP_GROUP_MASK_REGIDS
	.align		4
        /*005c*/ 	.byte	0x04, 0x29
        /*005e*/ 	.short	(.L_5817 - .L_5816)


	//   ....[0]....
.L_5816:
        /*0060*/ 	.word	0xffffffff


	//   ....[1]....
        /*0064*/ 	.word	0xffffffff


	//   ....[2]....
        /*0068*/ 	.word	0xffffffff


	//   ....[3]....
        /*006c*/ 	.word	0xffffffff


	//   ....[4]....
        /*0070*/ 	.word	0xffffffff


	//   ....[5]....
        /*0074*/ 	.word	0xffffffff


	//   ....[6]....
        /*0078*/ 	.word	0xffffffff


	//   ....[7]....
        /*007c*/ 	.word	0xffffffff


	//   ....[8]....
        /*0080*/ 	.word	0xffffffff


	//   ....[9]....
        /*0084*/ 	.word	0xffffffff


	//   ....[10]....
        /*0088*/ 	.word	0xffffffff


	//   ....[11]....
        /*008c*/ 	.word	0xffffffff


	//   ....[12]....
        /*0090*/ 	.word	0xffffffff


	//   ....[13]....
        /*0094*/ 	.word	0xffffffff


	//   ....[14]....
        /*0098*/ 	.word	0xffffffff


	//   ....[15]....
        /*009c*/ 	.word	0xffffffff


	//   ....[16]....
        /*00a0*/ 	.word	0x0500000f


	//   ....[17]....
        /*00a4*/ 	.word	0x0500000f


	//   ....[18]....
        /*00a8*/ 	.word	0x0500000f


	//   ....[19]....
        /*00ac*/ 	.word	0x0500000f


	//   ....[20]....
        /*00b0*/ 	.word	0x0500000f


	//   ....[21]....
        /*00b4*/ 	.word	0x0500000f


	//   ....[22]....
        /*00b8*/ 	.word	0x0500000f


	//   ....[23]....
        /*00bc*/ 	.word	0x0500000f


	//   ....[24]....
        /*00c0*/ 	.word	0x0500000f


	//   ....[25]....
        /*00c4*/ 	.word	0x0500000f


	//   ....[26]....
        /*00c8*/ 	.word	0x0500000f


	//   ....[27]....
        /*00cc*/ 	.word	0x0500000f


	//   ....[28]....
        /*00d0*/ 	.word	0x0500000f


	//   ....[29]....
        /*00d4*/ 	.word	0x0500000f


	//   ....[30]....
        /*00d8*/ 	.word	0x0500000f


	//   ....[31]....
        /*00dc*/ 	.word	0x0500000f


	//----- nvinfo : EIATTR_COOP_GROUP_INSTR_OFFSETS
	.align		4
.L_5817:
        /*00e0*/ 	.byte	0x04, 0x28
        /*00e2*/ 	.short	(.L_5819 - .L_5818)


	//   ....[0]....
.L_5818:
        /*00e4*/ 	.word	0x00000590


	//   ....[1]....
        /*00e8*/ 	.word	0x000005a0


	//   ....[2]....
        /*00ec*/ 	.word	0x000005d0


	//   ....[3]....
        /*00f0*/ 	.word	0x000005f0


	//   ....[4]....
        /*00f4*/ 	.word	0x00000620


	//   ....[5]....
        /*00f8*/ 	.word	0x00000640


	//   ....[6]....
        /*00fc*/ 	.word	0x00000670


	//   ....[7]....
        /*0100*/ 	.word	0x00000680


	//   ....[8]....
        /*0104*/ 	.word	0x00000920


	//   ....[9]....
        /*0108*/ 	.word	0x00000940


	//   ....[10]....
        /*010c*/ 	.word	0x00000960


	//   ....[11]....
        /*0110*/ 	.word	0x00000980


	//   ....[12]....
        /*0114*/ 	.word	0x000009a0


	//   ....[13]....
        /*0118*/ 	.word	0x000009c0


	//   ....[14]....
        /*011c*/ 	.word	0x000009e0


	//   ....[15]....
        /*0120*/ 	.word	0x00000a00


	//   ....[16]....
        /*0124*/ 	.word	0x000010d0


	//   ....[17]....
        /*0128*/ 	.word	0x00001160


	//   ....[18]....
        /*012c*/ 	.word	0x000011e0


	//   ....[19]....
        /*0130*/ 	.word	0x00001250


	//   ....[20]....
        /*0134*/ 	.word	0x000012b0


	//   ....[21]....
        /*0138*/ 	.word	0x00001380


	//   ....[22]....
        /*013c*/ 	.word	0x00001480


	//   ....[23]....
        /*0140*/ 	.word	0x00001530


	//   ....[24]....
        /*0144*/ 	.word	0x00001590


	//   ....[25]....
        /*0148*/ 	.word	0x000016e0


	//   ....[26]....
        /*014c*/ 	.word	0x00001760


	//   ....[27]....
        /*0150*/ 	.word	0x000017f0


	//   ....[28]....
        /*0154*/ 	.word	0x00001850


	//   ....[29]....
        /*0158*/ 	.word	0x000018d0


	//   ....[30]....
        /*015c*/ 	.word	0x00001940


	//   ....[31]....
        /*0160*/ 	.word	0x000019b0


	//----- nvinfo : EIATTR_VRC_CTA_INIT_COUNT
	.align		4
.L_5819:
        /*0164*/ 	.byte	0x02, 0x4a
	.zero		1
	.zero		1


	//----- nvinfo : EIATTR_SYSCALL_OFFSETS
	.align		4
        /*0168*/ 	.byte	0x04, 0x46
        /*016a*/ 	.short	(.L_5821 - .L_5820)


	//   ....[0]....
.L_5820:
        /*016c*/ 	.word	0x00000170


	//----- nvinfo : EIATTR_EXIT_INSTR_OFFSETS
	.align		4
.L_5821:
        /*0170*/ 	.byte	0x04, 0x1c
        /*0172*/ 	.short	(.L_5823 - .L_5822)


	//   ....[0]....
.L_5822:
        /*0174*/ 	.word	0x00000230


	//   ....[1]....
        /*0178*/ 	.word	0x00001060


	//----- nvinfo : EIATTR_CRS_STACK_SIZE
	.align		4
.L_5823:
        /*017c*/ 	.byte	0x04, 0x1e
        /*017e*/ 	.short	(.L_5825 - .L_5824)
.L_5824:
        /*0180*/ 	.word	0x00000000


	//----- nvinfo : EIATTR_CBANK_PARAM_SIZE
	.align		4
.L_5825:
        /*0184*/ 	.byte	0x03, 0x19
        /*0186*/ 	.short	0x0030


	//----- nvinfo : EIATTR_PARAM_CBANK
	.align		4
        /*0188*/ 	.byte	0x04, 0x0a
        /*018a*/ 	.short	(.L_5827 - .L_5826)
	.align		4
.L_5826:
        /*018c*/ 	.word	index@(.nv.constant0._ZN7oneflow4cuda7softmax15SoftmaxWarpImplI10SimpleLoadI6__halffE11SimpleStoreIS4_fEfLi2ELi2ELi16ELi2ELb1ELNS1_9AlgorithmE0EEEvT_T0_ll)
        /*0190*/ 	.short	0x0380
        /*0192*/ 	.short	0x0030


	//----- nvinfo : EIATTR_SW_WAR
	.align		4
.L_5827:
        /*0194*/ 	.byte	0x04, 0x36
        /*0196*/ 	.short	(.L_5829 - .L_5828)
.L_5828:
        /*0198*/ 	.word	0x00000008
.L_5829:


//--------------------- .nv.info._ZN7oneflow4cuda7softmax15SoftmaxWarpImplI10SimpleLoadI6__halffE11SimpleStoreIS4_fEfLi2ELi2ELi16ELi2ELb0ELNS1_9AlgorithmE0EEEvT_T0_ll --------------------------
	.section	.nv.info._ZN7oneflow4cuda7softmax15SoftmaxWarpImplI10SimpleLoadI6__halffE11SimpleStoreIS4_fEfLi2ELi2ELi16ELi2ELb0ELNS1_9AlgorithmE0EEEvT_T0_ll,"",@"SHT_CUDA_INFO"
	.sectionflags	@""
	.align	4


	//----- nvinfo : EIATTR_CUDA_API_VERSION
	.align		4
        /*0000*/ 	.byte	0x04, 0x37
        /*0002*/ 	.short	(.L_5831 - .L_5830)
.L_5830:
        /*0004*/ 	.word	0x00000082


	//----- nvinfo : EIATTR_KPARAM_INFO
	.align		4
.L_5831:
        /*0008*/ 	.byte	0x04, 0x17
        /*000a*/ 	.short	(.L_5833 - .L_5832)
.L_5832:
        /*000c*/ 	.word	0x00000000
        /*0010*/ 	.short	0x0003
        /*0012*/ 	.short	0x0028
        /*0014*/ 	.byte	0x00, 0xf0, 0x21, 0x00


	//----- nvinfo : EIATTR_KPARAM_INFO
	.align		4
.L_5833:
        /*0018*/ 	.byte	0x04, 0x17
        /*001a*/ 	.short	(.L_5835 - .L_5834)
.L_5834:
        /*001c*/ 	.word	0x00000000
        /*0020*/ 	.short	0x0002
        /*0022*/ 	.short	0x0020
        /*0024*/ 	.byte	0x00, 0xf0, 0x21, 0x00


	//----- nvinfo : EIATTR_KPARAM_INFO
	.align		4
.L_5835:
        /*0028*/ 	.byte	0x04, 0x17
        /*002a*/ 	.short	(.L_5837 - .L_5836)
.L_5836:
        /*002c*/ 	.word	0x00000000
        /*0030*/ 	.short	0x0001
        /*0032*/ 	.short	0x0010
        /*0034*/ 	.byte	0x00, 0xf0, 0x41, 0x00


	//----- nvinfo : EIATTR_KPARAM_INFO
	.align		4
.L_5837:
        /*0038*/ 	.byte	0x04, 0x17
        /*003a*/ 	.short	(.L_5839 - .L_5838)
.L_5838:
        /*003c*/ 	.word	0x00000000
        /*0040*/ 	.short	0x0000
        /*0042*/ 	.short	0x0000
        /*0044*/ 	.byte	0x00, 0xf0, 0x41, 0x00


	//----- nvinfo : EIATTR_SPARSE_MMA_MASK
	.align		4
.L_5839:
        /*0048*/ 	.byte	0x03, 0x50
        /*004a*/ 	.short	0x0000


	//----- nvinfo : EIATTR_MAXREG_COUNT
	.align		4
        /*004c*/ 	.byte	0x03, 0x1b
        /*004e*/ 	.short	0x00ff


	//----- nvinfo : EIATTR_EXTERNS
	.align		4
        /*0050*/ 	.byte	0x04, 0x0f
        /*0052*/ 	.short	(.L_5841 - .L_5840)


	//   ....[0]....
	.align		4
.L_5840:
        /*0054*/ 	.word	index@(__assertfail)


	//----- nvinfo : EIATTR_MERCURY_ISA_VERSION
	.align		4
.L_5841:
        /*0058*/ 	.byte	0x03, 0x5f
        /*005a*/ 	.short	0x0101


	//----- nvinfo : EIATTR_COOP_GROUP_MASK_REGIDS
	.align		4
        /*005c*/ 	.byte	0x04, 0x29
        /*005e*/ 	.short	(.L_5843 - .L_5842)


	//   ....[0]....
.L_5842:
        /*0060*/ 	.word	0xffffffff


	//   ....[1]....
        /*0064*/ 	.word	0xffffffff


	//   ....[2]....
        /*0068*/ 	.word	0xffffffff


	//   ....[3]....
        /*006c*/ 	.word	0xffffffff


	//   ....[4]....
        /*0070*/ 	.word	0xffffffff


	//   ....[5]....
        /*0074*/ 	.word	0xffffffff


	//   ....[6]....
        /*0078*/ 	.word	0xffffffff


	//   ....[7]....
        /*007c*/ 	.word	0xffffffff


	//   ....[8]....
        /*0080*/ 	.word	0xffffffff


	//   ....[9]....
        /*0084*/ 	.word	0xffffffff


	//   ....[10]....
        /*0088*/ 	.word	0xffffffff


	//   ....[11]....
        /*008c*/ 	.word	0xffffffff


	//   ....[12]....
        /*0090*/ 	.word	0xffffffff


	//   ....[13]....
        /*0094*/ 	.word	0xffffffff


	//   ....[14]....
        /*0098*/ 	.word	0xffffffff


	//   ....[15]....
        /*009c*/ 	.word	0xffffffff


	//   ....[16]....
        /*00a0*/ 	.word	0x0500000f


	//   ....[17]....
        /*00a4*/ 	.word	0x0500000f


	//   ....[18]....
        /*00a8*/ 	.word	0x0500000f


	//   ....[19]....
        /*00ac*/ 	.word	0x0500000f


	//   ....[20]....
        /*00b0*/ 	.word	0x0500000f


	//   ....[21]....
        /*00b4*/ 	.word	0x0500000f


	//   ....[22]....
        /*00b8*/ 	.word	0x0500000f


	//   ....[23]....
        /*00bc*/ 	.word	0x0500000f


	//   ....[24]....
        /*00c0*/ 	.word	0x0500000f


	//   ....[25]....
        /*00c4*/ 	.word	0x0500000f


	//   ....[26]....
        /*00c8*/ 	.word	0x0500000f


	//   ....[27]....
        /*00cc*/ 	.word	0x0500000f


	//   ....[28]....
        /*00d0*/ 	.word	0x0500000f


	//   ....[29]....
        /*00d4*/ 	.word	0x0500000f


	//   ....[30]....
        /*00d8*/ 	.word	0x0500000f


	//   ....[31]....
        /*00dc*/ 	.word	0x0500000f


	//----- nvinfo : EIATTR_COOP_GROUP_INSTR_OFFSETS
	.align		4
.L_5843:
        /*00e0*/ 	.byte	0x04, 0x28
        /*00e2*/ 	.short	(.L_5845 - .L_5844)


	//   ....[0]....
.L_5844:
        /*00e4*/ 	.word	0x00000470


	//   ....[1]....
        /*00e8*/ 	.word	0x00000490


	//   ....[2]....
        /*00ec*/ 	.word	0x000004c0


	//   ....[3]....
        /*00f0*/ 	.word	0x000004d0


	//   ....[4]....
        /*00f4*/ 	.word	0x00000500


	//   ....[5]....
        /*00f8*/ 	.word	0x00000520


	//   ....[6]....
        /*00fc*/ 	.word	0x00000550


	//   ....[7]....
        /*0100*/ 	.word	0x00000560


	//   ....[8]....
        /*0104*/ 	.word	0x000007e0


	//   ....[9]....
        /*0108*/ 	.word	0x00000820


	//   ....[10]....
        /*010c*/ 	.word	0x00000840


	//   ....[11]....
        /*0110*/ 	.word	0x00000860


	//   ....[12]....
        /*0114*/ 	.word	0x00000880


	//   ....[13]....
        /*0118*/ 	.word	0x000008a0


	//   ....[14]....
        /*011c*/ 	.word	0x000008c0


	//   ....[15]....
        /*0120*/ 	.word	0x000008e0


	//   ....[16]....
        /*0124*/ 	.word	0x00000ef0


	//   ....[17]....
        /*0128*/ 	.word	0x00000f70


	//   ....[18]....
        /*012c*/ 	.word	0x00000fd0


	//   ....[19]....
        /*0130*/ 	.word	0x00001030


	//   ....[20]....
        /*0134*/ 	.word	0x00001090


	//   ....[21]....
        /*0138*/ 	.word	0x00001110


	//   ....[22]....
        /*013c*/ 	.word	0x00001190


	//   ....[23]....
        /*0140*/ 	.word	0x00001200


	//   ....[24]....
        /*0144*/ 	.word	0x000014a0


	//   ....[25]....
        /*0148*/ 	.word	0x00001530


	//   ....[26]....
        /*014c*/ 	.word	0x00001590


	//   ....[27]....
        /*0150*/ 	.word	0x00001610


	//   ....[28]....
        /*0154*/ 	.word	0x00001670


	//   ....[29]....
        /*0158*/ 	.word	0x000016e0


	//   ....[30]....
        /*015c*/ 	.word	0x00001750


	//   ....[31]....
        /*0160*/ 	.word	0x000017c0


	//----- nvinfo : EIATTR_VRC_CTA_INIT_COUNT
	.align		4
.L_5845:
        /*0164*/ 	.byte	0x02, 0x4a
	.zero		1
	.zero		1


	//----- nvinfo : EIATTR_SYSCALL_OFFSETS
	.align		4
        /*0168*/ 	.byte	0x04, 0x46
        /*016a*/ 	.short	(.L_5847 - .L_5846)


	//   ....[0]....
.L_5846:
        /*016c*/ 	.word	0x00000160


	//----- nvinfo : EIATTR_EXIT_INSTR_OFFSETS
	.align		4
.L_5847:
        /*0170*/ 	.byte	0x04, 0x1c
        /*0172*/ 	.short	(.L_5849 - .L_5848)


	//   ....[0]....
.L_5848:
        /*0174*/ 	.word	0x00000220


	//   ....[1]....
        /*0178*/ 	.word	0x00000e90


	//----- nvinfo : EIATTR_CRS_STACK_SIZE
	.align		4
.L_5849:
        /*017c*/ 	.byte	0x04, 0x1e
        /*017e*/ 	.short	(.L_5851 - .L_5850)
.L_5850:
        /*0180*/ 	.word	0x00000000


	//----- nvinfo : EIATTR_CBANK_PARAM_SIZE
	.align		4
.L_5851:
        /*0184*/ 	.byte	0x03, 0x19
        /*0186*/ 	.short	0x0030


	//----- nvinfo : EIATTR_PARAM_CBANK
	.align		4
        /*0188*/ 	.byte	0x04, 0x0a
        /*018a*/ 	.short	(.L_5853 - .L_5852)
	.align		4
.L_5852:
        /*018c*/ 	.word	index@(.nv.constant0._ZN7oneflow4cuda7softmax15SoftmaxWarpImplI10SimpleLoadI6__halffE11SimpleStoreIS4_fEfLi2ELi2ELi16ELi2ELb0ELNS1_9AlgorithmE0EEEvT_T0_ll)
        /*0190*/ 	.short	0x0380
        /*0192*/ 	.short	0x0030


	//----- nvinfo : EIATTR_SW_WAR
	.align		4
.L_5853:
        /*0194*/ 	.byte	0x04, 0x36
        /*0196*/ 	.short	(.L_5855 - .L_5854)
.L_5854:
        /*0198*/ 	.word	0x00000008
.L_5855:


//--------------------- .nv.info._ZN7oneflow4cuda7softmax15SoftmaxWarpImplI10SimpleLoadI6__halffE11SimpleStoreIS4_fEfLi2ELi2ELi8ELi1ELb1ELNS1_9AlgorithmE0EEEvT_T0_ll --------------------------
	.section	.nv.info._ZN7oneflow4cuda7softmax15SoftmaxWarpImplI10SimpleLoadI6__halffE11SimpleStoreIS4_fEfLi2ELi2ELi8ELi1ELb1ELNS1_9AlgorithmE0EEEvT_T0_ll,"",@"SHT_CUDA_INFO"
	.sectionflags	@""
	.align	4


	//----- nvinfo : EIATTR_CUDA_API_VERSION
	.align		4
        /*0000*/ 	.byte	0x04, 0x37
        /*0002*/ 	.short	(.L_5857 - .L_5856)
.L_5856:
        /*0004*/ 	.word	0x00000082


	//----- nvinfo : EIATTR_KPARAM_INFO
	.align		4
.L_5857:
        /*0008*/ 	.byte	0x04, 0x17
        /*000a*/ 	.short	(.L_5859 - .L_5858)
.L_5858:
        /*000c*/ 	.word	0x00000000
        /*0010*/ 	.short	0x0003
        /*0012*/ 	.short	0x0028
        /*0014*/ 	.byte	0x00, 0xf0, 0x21, 0x00


	//----- nvinfo : EIATTR_KPARAM_INFO
	.align		4
.L_5859:
        /*0018*/ 	.byte	0x04, 0x17
        /*001a*/ 	.short	(.L_5861 - .L_5860)
.L_5860:
        /*001c*/ 	.word	0x00000000
        /*0020*/ 	.short	0x0002
        /*0022*/ 	.short	0x0020
        /*0024*/ 	.byte	0x00, 0xf0, 0x21, 0x00


	//----- nvinfo : EIATTR_KPARAM_INFO
	.align		4
.L_5861:
        /*0028*/ 	.byte	0x04, 0x17
        /*002a*/ 	.short	(.L_5863 - .L_5862)
.L_5862:
        /*002c*/ 	.word	0x00000000
        /*0030*/ 	.short	0x0001
        /*0032*/ 	.short	0x0010
        /*0034*/ 	.byte	0x00, 0xf0, 0x41, 0x00


	//----- nvinfo : EIATTR_KPARAM_INFO
	.align		4
.L_5863:
        /*0038*/ 	.byte	0x04, 0x17
        /*003a*/ 	.short	(.L_5865 - .L_5864)
.L_5864:
        /*003c*/ 	.word	0x00000000
        /*0040*/ 	.short	0x0000
        /*0042*/ 	.short	0x0000
        /*0044*/ 	.byte	0x00, 0xf0, 0x41, 0x00


	//----- nvinfo : EIATTR_SPARSE_MMA_MASK
	.align		4
.L_5865:
        /*0048*/ 	.byte	0x03, 0x50
        /*004a*/ 	.short	0x0000


	//----- nvinfo : EIATTR_MAXREG_COUNT
	.align		4
        /*004c*/ 	.byte	0x03, 0x1b
        /*004e*/ 	.short	0x00ff


	//----- nvinfo : EIATTR_EXTERNS
	.align		4
        /*0050*/ 	.byte	0x04, 0x0f
        /*0052*/ 	.short	(.L_5867 - .L_5866)


	//   ....[0]....
	.align		4
.L_5866:
        /*0054*/ 	.word	index@(__assertfail)


	//----- nvinfo : EIATTR_MERCURY_ISA_VERSION
	.align		4
.L_5867:
        /*0058*/ 	.byte	0x03, 0x5f
        /*005a*/ 	.short	0x0101


	//----- nvinfo : EIATTR_COOP_GROUP_MASK_REGIDS
	.align		4
        /*005c*/ 	.byte	0x04, 0x29
        /*005e*/ 	.short	(.L_5869 - .L_5868)


	//   ....[0]....
.L_5868:
        /*0060*/ 	.word	0xffffffff


	//   ....[1]....
        /*0064*/ 	.word	0xffffffff


	//   ....[2]....
        /*0068*/ 	.word	0xffffffff


	//   ....[3]....
        /*006c*/ 	.word	0xffffffff


	//   ....[4]....
        /*0070*/ 	.word	0xffffffff


	//   ....[5]....
        /*0074*/ 	.word	0xffffffff


	//   ....[6]....
        /*0078*/ 	.word	0x0500000f


	//   ....[7]....
        /*007c*/ 	.word	0x0500000f


	//   ....[8]....
        /*0080*/ 	.word	0x0500000f


	//   ....[9]....
        /*0084*/ 	.word	0x0500000f


	//   ....[10]....
        /*0088*/ 	.word	0x0500000f


	//   ....[11]....
        /*008c*/ 	.word	0x0500000f


	//----- nvinfo : EIATTR_COOP_GROUP_INSTR_OFFSETS
	.align		4
.L_5869:
        /*0090*/ 	.byte	0x04, 0x28
        /*0092*/ 	.short	(.L_5871 - .L_5870)


	//   ....[0]....
.L_5870:
        /*0094*/ 	.word	0x000003f0


	//   ....[1]....
        /*0098*/ 	.word	0x00000430


	//   ....[2]....
        /*009c*/ 	.word	0x00000450


	//   ....[3]....
        /*00a0*/ 	.word	0x000005b0


	//   ....[4]....
        /*00a4*/ 	.word	0x000005d0


	//   ....[5]....
        /*00a8*/ 	.word	0x000005f0


	//   ....[6]....
        /*00ac*/ 	.word	0x00000990


	//   ....[7]....
        /*00b0*/ 	.word	0x00000a30


	//   ....[8]....
        /*00b4*/ 	.word	0x00000a90


	//   ....[9]....
        /*00b8*/ 	.word	0x00000c30


	//   ....[10]....
        /*00bc*/ 	.word	0x00000c90


	//   ....[11]....
        /*00c0*/ 	.word	0x00000cf0


	//----- nvinfo : EIATTR_VRC_CTA_INIT_COUNT
	.align		4
.L_5871:
        /*00c4*/ 	.byte	0x02, 0x4a
	.zero		1
	.zero		1


	//----- nvinfo : EIATTR_SYSCALL_OFFSETS
	.align		4
        /*00c8*/ 	.byte	0x04, 0x46
        /*00ca*/ 	.short	(.L_5873 - .L_5872)


	//   ....[0]....
.L_5872:
        /*00cc*/ 	.word	0x00000170


	//----- nvinfo : EIATTR_EXIT_INSTR_OFFSETS
	.align		4
.L_5873:
        /*00d0*/ 	.byte	0x04, 0x1c
        /*00d2*/ 	.short	(.L_5875 - .L_5874)


	//   ....[0]....
.L_5874:
        /*00d4*/ 	.word	0x00000220


	//   ....[1]....
        /*00d8*/ 	.word	0x00000930


	//----- nvinfo : EIATTR_CRS_STACK_SIZE
	.align		4
.L_5875:
        /*00dc*/ 	.byte	0x04, 0x1e
        /*00de*/ 	.short	(.L_5877 - .L_5876)
.L_5876:
        /*00e0*/ 	.word	0x00000000


	//----- nvinfo : EIATTR_CBANK_PARAM_SIZE
	.align		4
.L_5877:
        /*00e4*/ 	.byte	0x03, 0x19
        /*00e6*/ 	.short	0x0030


	//----- nvinfo : EIATTR_PARAM_CBANK
	.align		4
        /*00e8*/ 	.byte	0x04, 0x0a
        /*00ea*/ 	.short	(.L_5879 - .L_5878)
	.align		4
.L_5878:
        /*00ec*/ 	.word	index@(.nv.constant0._ZN7oneflow4cuda7softmax15SoftmaxWarpImplI10SimpleLoadI6__halffE11SimpleStoreIS4_fEfLi2ELi2ELi8ELi1ELb1ELNS1_9AlgorithmE0EEEvT_T0_ll)
        /*00f0*/ 	.short	0x0380
        /*00f2*/ 	.short	0x0030


	//----- nvinfo : EIATTR_SW_WAR
	.align		4
.L_5879:
        /*00f4*/ 	.byte	0x04, 0x36
        /*00f6*/ 	.short	(.L_5881 - .L_5880)
.L_5880:
        /*00f8*/ 	.word	0x00000008
.L_5881:


//--------------------- .nv.info._ZN7oneflow4cuda7softmax15SoftmaxWarpImplI10SimpleLoadI6__halffE11SimpleStoreIS4_fEfLi2ELi2ELi8ELi1ELb0ELNS1_9AlgorithmE0EEEvT_T0_ll --------------------------
	.section	.nv.info._ZN7oneflow4cuda7softmax15SoftmaxWarpImplI10SimpleLoadI6__halffE11SimpleStoreIS4_fEfLi2ELi2ELi8ELi1ELb0ELNS1_9AlgorithmE0EEEvT_T0_ll,"",@"SHT_CUDA_INFO"
	.sectionflags	@""
	.align	4


	//----- nvinfo : EIATTR_CUDA_API_VERSION
	.align		4
        /*0000*/ 	.byte	0x04, 0x37
        /*0002*/ 	.short	(.L_5883 - .L_5882)
.L_5882:
        /*0004*/ 	.word	0x00000082


	//----- nvinfo : EIATTR_KPARAM_INFO
	.align		4
.L_5883:
        /*0008*/ 	.byte	0x04, 0x17
        /*000a*/ 	.short	(.L_5885 - .L_5884)
.L_5884:
        /*000c*/ 	.word	0x00000000
        /*0010*/ 	.short	0x0003
        /*0012*/ 	.short	0x0028
        /*0014*/ 	.byte	0x00, 0xf0, 0x21, 0x00


	//----- nvinfo : EIATTR_KPARAM_INFO
	.align		4
.L_5885:
        /*0018*/ 	.byte	0x04, 0x17
        /*001a*/ 	.short	(.L_5887 - .L_5886)
.L_5886:
        /*001c*/ 	.word	0x00000000
        /*0020*/ 	.short	0x0002
        /*0022*/ 	.short	0x0020
        /*0024*/ 	.byte	0x00, 0xf0, 0x21, 0x00


	//----- nvinfo : EIATTR_KPARAM_INFO
	.align		4
.L_5887:
        /*0028*/ 	.byte	0x04, 0x17
        /*002a*/ 	.short	(.L_5889 - .L_5888)
.L_5888:
        /*002c*/ 	.word	0x00000000
        /*0030*/ 	.short	0x0001
        /*0032*/ 	.short	0x0010
        /*0034*/ 	.byte	0x00, 0xf0, 0x41, 0x00


	//----- nvinfo : EIATTR_KPARAM_INFO
	.align		4
.L_5889:
        /*0038*/ 	.byte	0x04, 0x17
        /*003a*/ 	.short	(.L_5891 - .L_5890)
.L_5890:
        /*003c*/ 	.word	0x00000000
        /*0040*/ 	.short	0x0000
        /*0042*/ 	.short	0x0000
        /*0044*/ 	.byte	0x00, 0xf0, 0x41, 0x00


	//----- nvinfo : EIATTR_SPARSE_MMA_MASK
	.align		4
.L_5891:
        /*0048*/ 	.byte	0x03, 0x50
        /*004a*/ 	.short	0x0000


	//----- nvinfo : EIATTR_MAXREG_COUNT
	.align		4
        /*004c*/ 	.byte	0x03, 0x1b
        /*004e*/ 	.short	0x00ff


	//----- nvinfo : EIATTR_EXTERNS
	.align		4
        /*0050*/ 	.byte	0x04, 0x0f
        /*0052*/ 	.short	(.L_5893 - .L_5892)


	//   ....[0]....
	.align		4
.L_5892:
        /*0054*/ 	.word	index@(__assertfail)


	//----- nvinfo : EIATTR_MERCURY_ISA_VERSION
	.align		4
.L_5893:
        /*0058*/ 	.byte	0x03, 0x5f
        /*005a*/ 	.short	0x0101


	//----- nvinfo : EIATTR_COOP_GROUP_MASK_REGIDS
	.align		4
        /*005c*/ 	.byte	0x04, 0x29
        /*005e*/ 	.short	(.L_5895 - .L_5894)


	//   ....[0]....
.L_5894:
        /*0060*/ 	.word	0xffffffff


	//   ....[1]....
        /*0064*/ 	.word	0xffffffff


	//   ....[2]....
        /*0068*/ 	.word	0xffffffff


	//   ....[3]....
        /*006c*/ 	.word	0xffffffff


	//   ....[4]....
        /*0070*/ 	.word	0xffffffff


	//   ....[5]....
        /*0074*/ 	.word	0xffffffff


	//   ....[6]....
        /*0078*/ 	.word	0xffffffff


	//   ....[7]....
        /*007c*/ 	.word	0xffffffff


	//   ....[8]....
        /*0080*/ 	.word	0xffffffff


	//   ....[9]....
        /*0084*/ 	.word	0xffffffff


	//   ....[10]....
        /*0088*/ 	.word	0xffffffff


	//   ....[11]....
        /*008c*/ 	.word	0xffffffff


	//   ....[12]....
        /*0090*/ 	.word	0xffffffff


	//   ....[13]....
        /*0094*/ 	.word	0xffffffff


	//   ....[14]....
        /*0098*/ 	.word	0xffffffff


	//   ....[15]....
        /*009c*/ 	.word	0xffffffff


	//   ....[16]....
        /*00a0*/ 	.word	0xffffffff


	//   ....[17]....
        /*00a4*/ 	.word	0xffffffff


	//   ....[18]....
        /*00a8*/ 	.word	0x0500000f


	//   ....[19]....
        /*00ac*/ 	.word	0x0500000f


	//   ....[20]....
        /*00b0*/ 	.word	0x0500000f


	//   ....[21]....
        /*00b4*/ 	.word	0x0500000f


	//   ....[22]....
        /*00b8*/ 	.word	0x0500000f


	//   ....[23]....
        /*00bc*/ 	.word	0x0500000f


	//   ....[24]....
        /*00c0*/ 	.word	0x0500000f


	//   ....[25]....
        /*00c4*/ 	.word	0x0500000f


	//   ....[26]....
        /*00c8*/ 	.word	0x0500000f


	//   ....[27]....
        /*00cc*/ 	.word	0x0500000f


	//   ....[28]....
        /*00d0*/ 	.word	0x0500000f


	//   ....[29]....
        /*00d4*/ 	.word	0x0500000f


	//   ....[30]....
        /*00d8*/ 	.word	0x0500000f


	//   ....[31]....
        /*00dc*/ 	.word	0x0500000f


	//   ....[32]....
        /*00e0*/ 	.word	0x0500000f


	//   ....[33]....
        /*00e4*/ 	.word	0x0500000f


	//   ....[34]....
        /*00e8*/ 	.word	0x0500000f


	//   ....[35]....
        /*00ec*/ 	.word	0x0500000f


	//----- nvinfo : EIATTR_COOP_GROUP_INSTR_OFFSETS
	.align		4
.L_5895:
        /*00f0*/ 	.byte	0x04, 0x28
        /*00f2*/ 	.short	(.L_5897 - .L_5896)


	//   ....[0]....
.L_5896:
        /*00f4*/ 	.word	0x00000690


	//   ....[1]....
        /*00f8*/ 	.word	0x000006d0


	//   ....[2]....
        /*00fc*/ 	.word	0x000006f0


	//   ....[3]....
        /*0100*/ 	.word	0x00000850


	//   ....[4]....
        /*0104*/ 	.word	0x00000870


	//   ....[5]....
        /*0108*/ 	.word	0x00000890


	//   ....[6]....
        /*010c*/ 	.word	0x00000d20


	//   ....[7]....
        /*0110*/ 	.word	0x00000d60


	//   ....[8]....
        /*0114*/ 	.word	0x00000d80


	//   ....[9]....
        /*0118*/ 	.word	0x00000ee0


	//   ....[10]....
        /*011c*/ 	.word	0x00000f00


	//   ....[11]....
        /*0120*/ 	.word	0x00000f20


	//   ....[12]....
        /*0124*/ 	.word	0x00001360


	//   ....[13]....
        /*0128*/ 	.word	0x000013a0


	//   ....[14]....
        /*012c*/ 	.word	0x000013c0


	//   ....[15]....
        /*0130*/ 	.word	0x00001520


	//   ....[16]....
        /*0134*/ 	.word	0x00001540


	//   ....[17]....
        /*0138*/ 	.word	0x00001560


	//   ....[18]....
        /*013c*/ 	.word	0x00001910


	//   ....[19]....
        /*0140*/ 	.word	0x00001970


	//   ....[20]....
        /*0144*/ 	.word	0x000019d0


	//   ....[21]....
        /*0148*/ 	.word	0x00001b80


	//   ....[22]....
        /*014c*/ 	.word	0x00001be0


	//   ....[23]....
        /*0150*/ 	.word	0x00001c40


	//   ....[24]....
        /*0154*/ 	.word	0x00001cc0


	//   ....[25]....
        /*0158*/ 	.word	0x00001d50


	//   ....[26]....
        /*015c*/ 	.word	0x00001db0


	//   ....[27]....
        /*0160*/ 	.word	0x00001f60


	//   ....[28]....
        /*0164*/ 	.word	0x00001fc0


	//   ....[29]....
        /*0168*/ 	.word	0x00002020


	//   ....[30]....
        /*016c*/ 	.word	0x000020a0


	//   ....[31]....
        /*0170*/ 	.word	0x00002130


	//   ....[32]....
        /*0174*/ 	.word	0x00002190


	//   ....[33]....
        /*0178*/ 	.word	0x00002340


	//   ....[34]....
        /*017c*/ 	.word	0x000023a0


	//   ....[35]....
        /*0180*/ 	.word	0x00002400


	//----- nvinfo : EIATTR_VRC_CTA_INIT_COUNT
	.align		4
.L_5897:
        /*0184*/ 	.byte	0x02, 0x4a
	.zero		1
	.zero		1


	//----- nvinfo : EIATTR_SYSCALL_OFFSETS
	.align		4
        /*0188*/ 	.byte	0x04, 0x46
        /*018a*/ 	.short	(.L_5899 - .L_5898)


	//   ....[0]....
.L_5898:
        /*018c*/ 	.word	0x00000170


	//----- nvinfo : EIATTR_EXIT_INSTR_OFFSETS
	.align		4
.L_5899:
        /*0190*/ 	.byte	0x04, 0x1c
        /*0192*/ 	.short	(.L_5901 - .L_5900)


	//   ....[0]....
.L_5900:
        /*0194*/ 	.word	0x00000220


	//   ....[1]....
        /*0198*/ 	.word	0x00000be0


	//   ....[2]....
        /*019c*/ 	.word	0x000018b0


	//----- nvinfo : EIATTR_CRS_STACK_SIZE
	.align		4
.L_5901:
        /*01a0*/ 	.byte	0x04, 0x1e
        /*01a2*/ 	.short	(.L_5903 - .L_5902)
.L_5902:
        /*01a4*/ 	.word	0x00000000


	//----- nvinfo : EIATTR_CBANK_PARAM_SIZE
	.align		4
.L_5903:
        /*01a8*/ 	.byte	0x03, 0x19
        /*01aa*/ 	.short	0x0030


	//----- nvinfo : EIATTR_PARAM_CBANK
	.align		4
        /*01ac*/ 	.byte	0x04, 0x0a
        /*01ae*/ 	.short	(.L_5905 - .L_5904)
	.align		4
.L_5904:
        /*01b0*/ 	.word	index@(.nv.constant0._ZN7oneflow4cuda7softmax15SoftmaxWarpImplI10SimpleLoadI6__halffE11SimpleStoreIS4_fEfLi2ELi2ELi8ELi1ELb0ELNS1_9AlgorithmE0EEEvT_T0_ll)
        /*01b4*/ 	.short	0x0380
        /*01b6*/ 	.short	0x0030


	//----- nvinfo : EIATTR_SW_WAR
	.align		4
.L_5905:
        /*01b8*/ 	.byte	0x04, 0x36
        /*01ba*/ 	.short	(.L_5907 - .L_5906)
.L_5906:
        /*01bc*/ 	.word	0x00000008
.L_5907:


//--------------------- .nv.info._ZN7oneflow4cuda7softmax15SoftmaxWarpImplI10SimpleLoadI6__halffE11SimpleStoreIS4_fEfLi2ELi2ELi8ELi2ELb1ELNS1_9AlgorithmE0EEEvT_T0_ll --------------------------
	.section	.nv.info._ZN7oneflow4cuda7softmax15SoftmaxWarpImplI10SimpleLoadI6__halffE11SimpleStoreIS4_fEfLi2ELi2ELi8ELi2ELb1ELNS1_9AlgorithmE0EEEvT_T0_ll,"",@"SHT_CUDA_INFO"
	.sectionflags	@""
	.align	4


	//----- nvinfo : EIATTR_CUDA_API_VERSION
	.align		4
        /*0000*/ 	.byte	0x04, 0x37
        /*0002*/ 	.short	(.L_5909 - .L_5908)
.L_5908:
        /*0004*/ 	.word	0x00000082


	//----- nvinfo : EIATTR_KPARAM_INFO
	.align		4
.L_5909:
        /*0008*/ 	.byte	0x04, 0x17
        /*000a*/ 	.short	(.L_5911 - .L_5910)
.L_5910:
        /*000c*/ 	.word	0x00000000
        /*0010*/ 	.short	0x0003
        /*0012*/ 	.short	0x0028
        /*0014*/ 	.byte	0x00, 0xf0, 0x21, 0x00


	//----- nvinfo : EIATTR_KPARAM_INFO
	.align		4
.L_5911:
        /*0018*/ 	.byte	0x04, 0x17
        /*001a*/ 	.short	(.L_5913 - .L_5912)
.L_5912:
        /*001c*/ 	.word	0x00000000
        /*0020*/ 	.short	0x0002
        /*0022*/ 	.short	0x0020
        /*0024*/ 	.byte	0x00, 0xf0, 0x21, 0x00


	//----- nvinfo : EIATTR_KPARAM_INFO
	.align		4
.L_5913:
        /*0028*/ 	.byte	0x04, 0x17
        /*002a*/ 	.short	(.L_5915 - .L_5914)
.L_5914:
        /*002c*/ 	.word	0x00000000
        /*0030*/ 	.short	0x0001
        /*0032*/ 	.short	0x0010
        /*0034*/ 	.byte	0x00, 0xf0, 0x41, 0x00


	//----- nvinfo : EIATTR_KPARAM_INFO
	.align		4
.L_5915:
        /*0038*/ 	.byte	0x04, 0x17
        /*003a*/ 	.short	(.L_5917 - .L_5916)
.L_5916:
        /*003c*/ 	.word	0x00000000
        /*0040*/ 	.short	0x0000
        /*0042*/ 	.short	0x0000
        /*0044*/ 	.byte	0x00, 0xf0, 0x41, 0x00


	//----- nvinfo : EIATTR_SPARSE_MMA_MASK
	.align		4
.L_5917:
        /*0048*/ 	.byte	0x03, 0x50
        /*004a*/ 	.short	0x0000


	//----- nvinfo : EIATTR_MAXREG_COUNT
	.align		4
        /*004c*/ 	.byte	0x03, 0x1b
        /*004e*/ 	.short	0x00ff


	//----- nvinfo : EIATTR_EXTERNS
	.align		4
        /*0050*/ 	.byte	0x04, 0x0f
        /*0052*/ 	.short	(.L_5919 - .L_5918)


	//   ....[0]....
	.align		4
.L_5918:
        /*0054*/ 	.word	index@(__assertfail)


	//----- nvinfo : EIATTR_MERCURY_ISA_VERSION
	.align		4
.L_5919:
        /*0058*/ 	.byte	0x03, 0x5f
        /*005a*/ 	.short	0x0101


	//----- nvinfo : EIATTR_COOP_GROUP_MASK_REGIDS
	.align		4
        /*005c*/ 	.byte	0x04, 0x29
        /*005e*/ 	.short	(.L_5921 - .L_5920)


	//   ....[0]....
.L_5920:
        /*0060*/ 	.word	0xffffffff


	//   ....[1]....
        /*0064*/ 	.word	0xffffffff


	//   ....[2]....
        /*0068*/ 	.word	0xffffffff


	//   ....[3]....
        /*006c*/ 	.word	0xffffffff


	//   ....[4]....
        /*0070*/ 	.word	0xffffffff


	//   ....[5]....
        /*0074*/ 	.word	0xffffffff


	//   ....[6]....
        /*0078*/ 	.word	0xffffffff


	//   ....[7]....
        /*007c*/ 	.word	0xffffffff


	//   ....[8]....
        /*0080*/ 	.word	0xffffffff


	//   ....[9]....
        /*0084*/ 	.word	0xffffffff


	//   ....[10]....
        /*0088*/ 	.word	0xffffffff


	//   ....[11]....
        /*008c*/ 	.word	0xffffffff


	//   ....[12]....
        /*0090*/ 	.word	0x0500000f


	//   ....[13]....
        /*0094*/ 	.word	0x0500000f


	//   ....[14]....
        /*0098*/ 	.word	0x0500000f


	//   ....[15]....
        /*009c*/ 	.word	0x0500000f


	//   ....[16]....
        /*00a0*/ 	.word	0x0500000f


	//   ....[17]....
        /*00a4*/ 	.word	0x0500000f


	//   ....[18]....
        /*00a8*/ 	.word	0x0500000f


	//   ....[19]....
        /*00ac*/ 	.word	0x0500000f


	//   ....[20]....
        /*00b0*/ 	.word	0x0500000f


	//   ....[21]....
        /*00b4*/ 	.word	0x0500000f


	//   ....[22]....
        /*00b8*/ 	.word	0x0500000f


	//   ....[23]....
        /*00bc*/ 	.word	0x0500000f


	//----- nvinfo : EIATTR_COOP_GROUP_INSTR_OFFSETS
	.align		4
.L_5921:
        /*00c0*/ 	.byte	0x04, 0x28
        /*00c2*/ 	.short	(.L_5923 - .L_5922)


	//   ....[0]....
.L_5922:
        /*00c4*/ 	.word	0x00000580


	//   ....[1]....
        /*00c8*/ 	.word	0x00000590


	//   ....[2]....
        /*00cc*/ 	.word	0x000005d0


	//   ....[3]....
        /*00d0*/ 	.word	0x000005f0


	//   ....[4]....
        /*00d4*/ 	.word	0x00000620


	//   ....[5]....
        /*00d8*/ 	.word	0x00000630


	//   ....[6]....
        /*00dc*/ 	.word	0x000008b0


	//   ....[7]....
        /*00e0*/ 	.word	0x000008f0


	//   ....[8]....
        /*00e4*/ 	.word	0x00000910


	//   ....[9]....
        /*00e8*/ 	.word	0x00000930


	//   ....[10]....
        /*00ec*/ 	.word	0x00000950


	//   ....[11]....
        /*00f0*/ 	.word	0x00000970


	//   ....[12]....
        /*00f4*/ 	.word	0x00001050


	//   ....[13]....
        /*00f8*/ 	.word	0x000010f0


	//   ....[14]....
        /*00fc*/ 	.word	0x00001170


	//   ....[15]....
        /*0100*/ 	.word	0x000011d0


	//   ....[16]....
        /*0104*/ 	.word	0x000012c0


	//   ....[17]....
        /*0108*/ 	.word	0x000013b0


	//   ....[18]....
        /*010c*/ 	.word	0x00001450


	//   ....[19]....
        /*0110*/ 	.word	0x00001580


	//   ....[20]....
        /*0114*/ 	.word	0x00001630


	//   ....[21]....
        /*0118*/ 	.word	0x00001690


	//   ....[22]....
        /*011c*/ 	.word	0x00001710


	//   ....[23]....
        /*0120*/ 	.word	0x00001780


	//----- nvinfo : EIATTR_VRC_CTA_INIT_COUNT
	.align		4
.L_5923:
        /*0124*/ 	.byte	0x02, 0x4a
	.zero		1
	.zero		1


	//----- nvinfo : EIATTR_SYSCALL_OFFSETS
	.align		4
        /*0128*/ 	.byte	0x04, 0x46
        /*012a*/ 	.short	(.L_5925 - .L_5924)


	//   ....[0]....
.L_5924:
        /*012c*/ 	.word	0x00000170


	//----- nvinfo : EIATTR_EXIT_INSTR_OFFSETS
	.align		4
.L_5925:
        /*0130*/ 	.byte	0x04, 0x1c
        /*0132*/ 	.short	(.L_5927 - .L_5926)


	//   ....[0]....
.L_5926:
        /*0134*/ 	.word	0x00000230


	//   ....[1]....
        /*0138*/ 	.word	0x00000fe0


	//----- nvinfo : EIATTR_CRS_STACK_SIZE
	.align		4
.L_5927:
        /*013c*/ 	.byte	0x04, 0x1e
        /*013e*/ 	.short	(.L_5929 - .L_5928)
.L_5928:
        /*0140*/ 	.word	0x00000000


	//----- nvinfo : EIATTR_CBANK_PARAM_SIZE
	.align		4
.L_5929:
        /*0144*/ 	.byte	0x03, 0x19
        /*0146*/ 	.short	0x0030


	//----- nvinfo : EIATTR_PARAM_CBANK
	.align		4
        /*0148*/ 	.byte	0x04, 0x0a
        /*014a*/ 	.short	(.L_5931 - .L_5930)
	.align		4
.L_5930:
        /*014c*/ 	.word	index@(.nv.constant0._ZN7oneflow4cuda7softmax15SoftmaxWarpImplI10SimpleLoadI6__halffE11SimpleStoreIS4_fEfLi2ELi2ELi8ELi2ELb1ELNS1_9AlgorithmE0EEEvT_T0_ll)
        /*0150*/ 	.short	0x0380
        /*0152*/ 	.short	0x0030


	//----- nvinfo : EIATTR_SW_WAR
	.align		4
.L_5931:
        /*0154*/ 	.byte	0x04, 0x36
        /*0156*/ 	.short	(.L_5933 - .L_5932)
.L_5932:
        /*0158*/ 	.word	0x00000008
.L_5933:


//--------------------- .nv.info._ZN7oneflow4cuda7softmax15SoftmaxWarpImplI10SimpleLoadI6__halffE11SimpleStoreIS4_fEfLi2ELi2ELi8ELi2ELb0ELNS1_9AlgorithmE0EEEvT_T0_ll --------------------------
	.section	.nv.info._ZN7oneflow4cuda7softmax15SoftmaxWarpImplI10SimpleLoadI6__halffE11SimpleStoreIS4_fEfLi2ELi2ELi8ELi2ELb0ELNS1_9AlgorithmE0EEEvT_T0_ll,"",@"SHT_CUDA_INFO"
	.sectionflags	@""
	.align	4


	//----- nvinfo : EIATTR_CUDA_API_VERSION
	.align		4
        /*0000*/ 	.byte	0x04, 0x37
        /*0002*/ 	.short	(.L_5935 - .L_5934)
.L_5934:
        /*0004*/ 	.word	0x00000082


	//----- nvinfo : EIATTR_KPARAM_INFO
	.align		4
.L_5935:
        /*0008*/ 	.byte	0x04, 0x17
        /*000a*/ 	.short	(.L_5937 - .L_5936)
.L_5936:
        /*000c*/ 	.word	0x00000000
        /*0010*/ 	.short	0x0003
        /*0012*/ 	.short	0x0028
        /*0014*/ 	.byte	0x00, 0xf0, 0x21, 0x00


	//----- nvinfo : EIATTR_KPARAM_INFO
	.align		4
.L_5937:
        /*0018*/ 	.byte	0x04, 0x17
        /*001a*/ 	.short	(.L_5939 - .L_5938)
.L_5938:
        /*001c*/ 	.word	0x00000000
        /*0020*/ 	.short	0x0002
        /*0022*/ 	.short	0x0020
        /*0024*/ 	.byte	0x00, 0xf0, 0x21, 0x00


	//----- nvinfo : EIATTR_KPARAM_INFO
	.align		4
.L_5939:
        /*0028*/ 	.byte	0x04, 0x17
        /*002a*/ 	.short	(.L_5941 - .L_5940)
.L_5940:
        /*002c*/ 	.word	0x00000000
        /*0030*/ 	.short	0x0001
        /*0032*/ 	.short	0x0010
        /*0034*/ 	.byte	0x00, 0xf0, 0x41, 0x00


	//----- nvinfo : EIATTR_KPARAM_INFO
	.align		4
.L_5941:
        /*0038*/ 	.byte	0x04, 0x17
        /*003a*/ 	.short	(.L_5943 - .L_5942)
.L_5942:
        /*003c*/ 	.word	0x00000000
        /*0040*/ 	.short	0x0000
        /*0042*/ 	.short	0x0000
        /*0044*/ 	.byte	0x00, 0xf0, 0x41, 0x00


	//----- nvinfo : EIATTR_SPARSE_MMA_MASK
	.align		4
.L_5943:
        /*0048*/ 	.byte	0x03, 0x50
        /*004a*/ 	.short	0x0000


	//----- nvinfo : EIATTR_MAXREG_COUNT
	.align		4
        /*004c*/ 	.byte	0x03, 0x1b
        /*004e*/ 	.short	0x00ff


	//----- nvinfo : EIATTR_EXTERNS
	.align		4
        /*0050*/ 	.byte	0x04, 0x0f
        /*0052*/ 	.short	(.L_5945 - .L_5944)


	//   ....[0]....
	.align		4
.L_5944:
        /*0054*/ 	.word	index@(__assertfail)


	//----- nvinfo : EIATTR_MERCURY_ISA_VERSION
	.align		4
.L_5945:
        /*0058*/ 	.byte	0x03, 0x5f
        /*005a*/ 	.short	0x0101


	//----- nvinfo : EIATTR_COOP_GROUP_MASK_REGIDS
	.align		4
        /*005c*/ 	.byte	0x04, 0x29
        /*005e*/ 	.short	(.L_5947 - .L_5946)


	//   ....[0]....
.L_5946:
        /*0060*/ 	.word	0xffffffff


	//   ....[1]....
        /*0064*/ 	.word	0xffffffff


	//   ....[2]....
        /*0068*/ 	.word	0xffffffff


	//   ....[3]....
        /*006c*/ 	.word	0xffffffff


	//   ....[4]....
        /*0070*/ 	.word	0xffffffff


	//   ....[5]....
        /*0074*/ 	.word	0xffffffff


	//   ....[6]....
        /*0078*/ 	.word	0xffffffff


	//   ....[7]....
        /*007c*/ 	.word	0xffffffff


	//   ....[8]....
        /*0080*/ 	.word	0xffffffff


	//   ....[9]....
        /*0084*/ 	.word	0xffffffff


	//   ....[10]....
        /*0088*/ 	.word	0xffffffff


	//   ....[11]....
        /*008c*/ 	.word	0xffffffff


	//   ....[12]....
        /*0090*/ 	.word	0x0500000f


	//   ....[13]....
        /*0094*/ 	.word	0x0500000f


	//   ....[14]....
        /*0098*/ 	.word	0x0500000f


	//   ....[15]....
        /*009c*/ 	.word	0x0500000f


	//   ....[16]....
        /*00a0*/ 	.word	0x0500000f


	//   ....[17]....
        /*00a4*/ 	.word	0x0500000f


	//   ....[18]....
        /*00a8*/ 	.word	0x0500000f


	//   ....[19]....
        /*00ac*/ 	.word	0x0500000f


	//   ....[20]....
        /*00b0*/ 	.word	0x0500000f


	//   ....[21]....
        /*00b4*/ 	.word	0x0500000f


	//   ....[22]....
        /*00b8*/ 	.word	0x0500000f


	//   ....[23]....
        /*00bc*/ 	.word	0x0500000f


	//----- nvinfo : EIATTR_COOP_GROUP_INSTR_OFFSETS
	.align		4
.L_5947:
        /*00c0*/ 	.byte	0x04, 0x28
        /*00c2*/ 	.short	(.L_5949 - .L_5948)


	//   ....[0]....
.L_5948:
        /*00c4*/ 	.word	0x00000470


	//   ....[1]....
        /*00c8*/ 	.word	0x00000490


	//   ....[2]....
        /*00cc*/ 	.word	0x000004c0


	//   ....[3]....
        /*00d0*/ 	.word	0x000004e0


	//   ....[4]....
        /*00d4*/ 	.word	0x00000510


	//   ....[5]....
        /*00d8*/ 	.word	0x00000520


	//   ....[6]....
        /*00dc*/ 	.word	0x000007a0


	//   ....[7]....
        /*00e0*/ 	.word	0x000007e0


	//   ....[8]....
        /*00e4*/ 	.word	0x00000800


	//   ....[9]....
        /*00e8*/ 	.word	0x00000820


	//   ....[10]....
        /*00ec*/ 	.word	0x00000840


	//   ....[11]....
        /*00f0*/ 	.word	0x00000860


	//   ....[12]....
        /*00f4*/ 	.word	0x00000e70


	//   ....[13]....
        /*00f8*/ 	.word	0x00000ef0


	//   ....[14]....
        /*00fc*/ 	.word	0x00000f50


	//   ....[15]....
        /*0100*/ 	.word	0x00000fb0


	//   ....[16]....
        /*0104*/ 	.word	0x00001030


	//   ....[17]....
        /*0108*/ 	.word	0x000010c0


	//   ....[18]....
        /*010c*/ 	.word	0x00001370


	//   ....[19]....
        /*0110*/ 	.word	0x00001400


	//   ....[20]....
        /*0114*/ 	.word	0x00001460


	//   ....[21]....
        /*0118*/ 	.word	0x000014c0


	//   ....[22]....
        /*011c*/ 	.word	0x00001530


	//   ....[23]....
        /*0120*/ 	.word	0x000015a0


	//----- nvinfo : EIATTR_VRC_CTA_INIT_COUNT
	.align		4
.L_5949:
        /*0124*/ 	.byte	0x02, 0x4a
	.zero		1
	.zero		1


	//----- nvinfo : EIATTR_SYSCALL_OFFSETS
	.align		4
        /*0128*/ 	.byte	0x04, 0x46
        /*012a*/ 	.short	(.L_5951 - .L_5950)


	//   ....[0]....
.L_5950:
        /*012c*/ 	.word	0x00000160


	//----- nvinfo : EIATTR_EXIT_INSTR_OFFSETS
	.align		4
.L_5951:
        /*0130*/ 	.byte	0x04, 0x1c
        /*0132*/ 	.short	(.L_5953 - .L_5952)


	//   ....[0]....
.L_5952:
        /*0134*/ 	.word	0x00000220


	//   ....[1]....
        /*0138*/ 	.word	0x00000e10


	//----- nvinfo : EIATTR_CRS_STACK_SIZE
	.align		4
.L_5953:
        /*013c*/ 	.byte	0x04, 0x1e
        /*013e*/ 	.short	(.L_5955 - .L_5954)
.L_5954:
        /*0140*/ 	.word	0x00000000


	//----- nvinfo : EIATTR_CBANK_PARAM_SIZE
	.align		4
.L_5955:
        /*0144*/ 	.byte	0x03, 0x19
        /*0146*/ 	.short	0x0030


	//----- nvinfo : EIATTR_PARAM_CBANK
	.align		4
        /*0148*/ 	.byte	0x04, 0x0a
        /*014a*/ 	.short	(.L_5957 - .L_5956)
	.align		4
.L_5956:
        /*014c*/ 	.word	index@(.nv.constant0._ZN7oneflow4cuda7softmax15SoftmaxWarpImplI10SimpleLoadI6__halffE11SimpleStoreIS4_fEfLi2ELi2ELi8ELi2ELb0ELNS1_9AlgorithmE0EEEvT_T0_ll)
        /*0150*/ 	.short	0x0380
        /*0152*/ 	.short	0x0030


	//----- nvinfo : EIATTR_SW_WAR
	.align		4
.L_5957:
        /*0154*/ 	.byte	0x04, 0x36
        /*0156*/ 	.short	(.L_5959 - .L_5958)
.L_5958:
        /*0158*/ 	.word	0x00000008
.L_5959:


//--------------------- .nv.info._ZN7oneflow4cuda7softmax15SoftmaxWarpImplI10SimpleLoadI6__halffE11SimpleStoreIS4_fEfLi2ELi2ELi4ELi1ELb1ELNS1_9AlgorithmE0EEEvT_T0_ll --------------------------
	.section	.nv.info._ZN7oneflow4cuda7softmax15SoftmaxWarpImplI10SimpleLoadI6__halffE11SimpleStoreIS4_fEfLi2ELi2ELi4ELi1ELb1ELNS1_9AlgorithmE0EEEvT_T0_ll,"",@"SHT_CUDA_INFO"
	.sectionflags	@""
	.align	4


	//----- nvinfo : EIATTR_CUDA_API_VERSION
	.align		4
        /*0000*/ 	.byte	0x04, 0x37
        /*0002*/ 	.short	(.L_5961 - .L_5960)
.L_5960:
        /*0004*/ 	.word	0x00000082


	//----- nvinfo : EIATTR_KPARAM_INFO
	.align		4
.L_5961:
        /*0008*/ 	.byte	0x04, 0x17
        /*000a*/ 	.short	(.L_5963 - .L_5962)
.L_5962:
        /*000c*/ 	.word	0x00000000
        /*0010*/ 	.short	0x0003
        /*0012*/ 	.short	0x0028
        /*0014*/ 	.byte	0x00, 0xf0, 0x21, 0x00


	//----- nvinfo : EIATTR_KPARAM_INFO
	.align		4
.L_5963:
        /*0018*/ 	.byte	0x04, 0x17
        /*001a*/ 	.short	(.L_5965 - .L_5964)
.L_5964:
        /*001c*/ 	.word	0x00000000
        /*0020*/ 	.short	0x0002
        /*0022*/ 	.short	0x0020
        /*0024*/ 	.byte	0x00, 0xf0, 0x21, 0x00


	//----- nvinfo : EIATTR_KPARAM_INFO
	.align		4
.L_5965:
        /*0028*/ 	.byte	0x04, 0x17
        /*002a*/ 	.short	(.L_5967 - .L_5966)
.L_5966:
        /*002c*/ 	.word	0x00000000
        /*0030*/ 	.short	0x0001
        /*0032*/ 	.short	0x0010
        /*0034*/ 	.byte	0x00, 0xf0, 0x41, 0x00


	//----- nvinfo : EIATTR_KPARAM_INFO
	.align		4
.L_5967:
        /*0038*/ 	.byte	0x04, 0x17
        /*003a*/ 	.short	(.L_5969 - .L_5968)
.L_5968:
        /*003c*/ 	.word	0x00000000
        /*0040*/ 	.short	0x0000
        /*0042*/ 	.short	0x0000
        /*0044*/ 	.byte	0x00, 0xf0, 0x41, 0x00


	//----- nvinfo : EIATTR_SPARSE_MMA_MASK
	.align		4
.L_5969:
        /*0048*/ 	.byte	0x03, 0x50
        /*004a*/ 	.short	0x0000


	//----- nvinfo : EIATTR_MAXREG_COUNT
	.align		4
        /*004c*/ 	.byte	0x03, 0x1b
        /*004e*/ 	.short	0x00ff


	//----- nvinfo : EIATTR_EXTERNS
	.align		4
        /*0050*/ 	.byte	0x04, 0x0f
        /*0052*/ 	.short	(.L_5971 - .L_5970)


	//   ....[0]....
	.align		4
.L_5970:
        /*0054*/ 	.word	index@(__assertfail)


	//----- nvinfo : EIATTR_MERCURY_ISA_VERSION
	.align		4
.L_5971:
        /*0058*/ 	.byte	0x03, 0x5f
        /*005a*/ 	.short	0x0101


	//----- nvinfo : EIATTR_COOP_GROUP_MASK_REGIDS
	.align		4
        /*005c*/ 	.byte	0x04, 0x29
        /*005e*/ 	.short	(.L_5973 - .L_5972)


	//   ....[0]....
.L_5972:
        /*0060*/ 	.word	0xffffffff


	//   ....[1]....
        /*0064*/ 	.word	0xffffffff


	//   ....[2]....
        /*0068*/ 	.word	0xffffffff


	//   ....[3]....
        /*006c*/ 	.word	0xffffffff


	//   ....[4]....
        /*0070*/ 	.word	0xffffffff


	//   ....[5]....
        /*0074*/ 	.word	0xffffffff


	//   ....[6]....
        /*0078*/ 	.word	0xffffffff


	//   ....[7]....
        /*007c*/ 	.word	0xffffffff


	//   ....[8]....
        /*0080*/ 	.word	0xffffffff


	//   ....[9]....
        /*0084*/ 	.word	0xffffffff


	//   ....[10]....
        /*0088*/ 	.word	0xffffffff


	//   ....[11]....
        /*008c*/ 	.word	0xffffffff


	//   ....[12]....
        /*0090*/ 	.word	0x0500000f


	//   ....[13]....
        /*0094*/ 	.word	0x0500000f


	//   ....[14]....
        /*0098*/ 	.word	0x0500000f


	//   ....[15]....
        /*009c*/ 	.word	0x0500000f


	//   ....[16]....
        /*00a0*/ 	.word	0x0500000f


	//   ....[17]....
        /*00a4*/ 	.word	0x0500000f


	//   ....[18]....
        /*00a8*/ 	.word	0x0500000f


	//   ....[19]....
        /*00ac*/ 	.word	0x0500000f


	//   ....[20]....
        /*00b0*/ 	.word	0x0500000f


	//   ....[21]....
        /*00b4*/ 	.word	0x0500000f


	//   ....[22]....
        /*00b8*/ 	.word	0x0500000f


	//   ....[23]....
        /*00bc*/ 	.word	0x0500000f


	//----- nvinfo : EIATTR_COOP_GROUP_INSTR_OFFSETS
	.align		4
.L_5973:
        /*00c0*/ 	.byte	0x04, 0x28
        /*00c2*/ 	.short	(.L_5975 - .L_5974)


	//   ....[0]....
.L_5974:
        /*00c4*/ 	.word	0x00000700


	//   ....[1]....
        /*00c8*/ 	.word	0x00000740


	//   ....[2]....
        /*00cc*/ 	.word	0x000008a0


	//   ....[3]....
        /*00d0*/ 	.word	0x000008c0


	//   ....[4]....
        /*00d4*/ 	.word	0x00000dd0


	//   ....[5]....
        /*00d8*/ 	.word	0x00000e10


	//   ....[6]....
        /*00dc*/ 	.word	0x00000f70


	//   ....[7]....
        /*00e0*/ 	.word	0x00000f90


	//   ....[8]....
        /*00e4*/ 	.word	0x00001470


	//   ....[9]....
        /*00e8*/ 	.word	0x000014b0


	//   ....[10]....
        /*00ec*/ 	.word	0x00001610


	//   ....[11]....
        /*00f0*/ 	.word	0x00001630


	//   ....[12]....
        /*00f4*/ 	.word	0x00001a20


	//   ....[13]....
        /*00f8*/ 	.word	0x00001a80


	//   ....[14]....
        /*00fc*/ 	.word	0x00001c20


	//   ....[15]....
        /*0100*/ 	.word	0x00001c80


	//   ....[16]....
        /*0104*/ 	.word	0x00001d00


	//   ....[17]....
        /*0108*/ 	.word	0x00001da0


	//   ....[18]....
        /*010c*/ 	.word	0x00001f40


	//   ....[19]....
        /*0110*/ 	.word	0x00001fa0


	//   ....[20]....
        /*0114*/ 	.word	0x00002020


	//   ....[21]....
        /*0118*/ 	.word	0x000020c0


	//   ....[22]....
        /*011c*/ 	.word	0x00002260


	//   ....[23]....
        /*0120*/ 	.word	0x000022c0


	//----- nvinfo : EIATTR_VRC_CTA_INIT_COUNT
	.align		4
.L_5975:
        /*0124*/ 	.byte	0x02, 0x4a
	.zero		1
	.zero		1


	//----- nvinfo : EIATTR_SYSCALL_OFFSETS
	.align		4
        /*0128*/ 	.byte	0x04, 0x46
        /*012a*/ 	.short	(.L_5977 - .L_5976)


	//   ....[0]....
.L_5976:
        /*012c*/ 	.word	0x00000170


	//----- nvinfo : EIATTR_EXIT_INSTR_OFFSETS
	.align		4
.L_5977:
        /*0130*/ 	.byte	0x04, 0x1c
        /*0132*/ 	.short	(.L_5979 - .L_5978)


	//   ....[0]....
.L_5978:
        /*0134*/ 	.word	0x00000220


	//   ....[1]....
        /*0138*/ 	.word	0x00000c20


	//   ....[2]....
        /*013c*/ 	.word	0x000019b0


	//----- nvinfo : EIATTR_CRS_STACK_SIZE
	.align		4
.L_5979:
        /*0140*/ 	.byte	0x04, 0x1e
        /*0142*/ 	.short	(.L_5981 - .L_5980)
.L_5980:
        /*0144*/ 	.word	0x00000000


	//----- nvinfo : EIATTR_CBANK_PARAM_SIZE
	.align		4
.L_5981:
        /*0148*/ 	.byte	0x03, 0x19
        /*014a*/ 	.short	0x0030


	//----- nvinfo : EIATTR_PARAM_CBANK
	.align		4
        /*014c*/ 	.byte	0x04, 0x0a
        /*014e*/ 	.short	(.L_5983 - .L_5982)
	.align		4
.L_5982:
        /*0150*/ 	.word	index@(.nv.constant0._ZN7oneflow4cuda7softmax15SoftmaxWarpImplI10SimpleLoadI6__halffE11SimpleStoreIS4_fEfLi2ELi2ELi4ELi1ELb1ELNS1_9AlgorithmE0EEEvT_T0_ll)
        /*0154*/ 	.short	0x0380
        /*0156*/ 	.short	0x0030


	//----- nvinfo : EIATTR_SW_WAR
	.align		4
.L_5983:
        /*0158*/ 	.byte	0x04, 0x36
        /*015a*/ 	.short	(.L_5985 - .L_5984)
.L_5984:
        /*015c*/ 	.word	0x00000008
.L_5985:


//--------------------- .nv.info._ZN7oneflow4cuda7softmax15SoftmaxWarpImplI10SimpleLoadI6__halffE11SimpleStoreIS4_fEfLi2ELi2ELi4ELi1ELb0ELNS1_9AlgorithmE0EEEvT_T0_ll --------------------------
	.section	.nv.info._ZN7oneflow4cuda7softmax15SoftmaxWarpImplI10SimpleLoadI6__halffE11SimpleStoreIS4_fEfLi2ELi2ELi4ELi1ELb0ELNS1_9AlgorithmE0EEEvT_T0_ll,"",@"SHT_CUDA_INFO"
	.sectionflags	@""
	.align	4


	//----- nvinfo : EIATTR_CUDA_API_VERSION
	.align		4
        /*0000*/ 	.byte	0x04, 0x37
        /*0002*/ 	.short	(.L_5987 - .L_5986)
.L_5986:
        /*0004*/ 	.word	0x00000082


	//----- nvinfo : EIATTR_KPARAM_INFO
	.align		4
.L_5987:
        /*0008*/ 	.byte	0x04, 0x17
        /*000a*/ 	.short	(.L_5989 - .L_5988)
.L_5988:
        /*000c*/ 	.word	0x00000000
        /*0010*/ 	.short	0x0003
        /*0012*/ 	.short	0x0028
        /*0014*/ 	.byte	0x00, 0xf0, 0x21, 0x00


	//----- nvinfo : EIATTR_KPARAM_INFO
	.align		4
.L_5989:
        /*0018*/ 	.byte	0x04, 0x17
        /*001a*/ 	.short	(.L_5991 - .L_5990)
.L_5990:
        /*001c*/ 	.word	0x00000000
        /*0020*/ 	.short	0x0002
        /*0022*/ 	.short	0x0020
        /*0024*/ 	.byte	0x00, 0xf0, 0x21, 0x00


	//----- nvinfo : EIATTR_KPARAM_INFO
	.align		4
.L_5991:
        /*0028*/ 	.byte	0x04, 0x17
        /*002a*/ 	.short	(.L_5993 - .L_5992)
.L_5992:
        /*002c*/ 	.word	0x00000000
        /*0030*/ 	.short	0x0001
        /*0032*/ 	.short	0x0010
        /*0034*/ 	.byte	0x00, 0xf0, 0x41, 0x00


	//----- nvinfo : EIATTR_KPARAM_INFO
	.align		4
.L_5993:
        /*0038*/ 	.byte	0x04, 0x17
        /*003a*/ 	.short	(.L_5995 - .L_5994)
.L_5994:
        /*003c*/ 	.word	0x00000000
        /*0040*/ 	.short	0x0000
        /*0042*/ 	.short	0x0000
        /*0044*/ 	.byte	0x00, 0xf0, 0x41, 0x00


	//----- nvinfo : EIATTR_SPARSE_MMA_MASK
	.align		4
.L_5995:
        /*0048*/ 	.byte	0x03, 0x50
        /*004a*/ 	.short	0x0000


	//----- nvinfo : EIATTR_MAXREG_COUNT
	.align		4
        /*004c*/ 	.byte	0x03, 0x1b
        /*004e*/ 	.short	0x00ff


	//----- nvinfo : EIATTR_EXTERNS
	.align		4
        /*0050*/ 	.byte	0x04, 0x0f
        /*0052*/ 	.short	(.L_5997 - .L_5996)


	//   ....[0]....
	.align		4
.L_5996:
        /*0054*/ 	.word	index@(__assertfail)


	//----- nvinfo : EIATTR_MERCURY_ISA_VERSION
	.align		4
.L_5997:
        /*0058*/ 	.byte	0x03, 0x5f
        /*005a*/ 	.short	0x0101


	//----- nvinfo : EIATTR_COOP_GROUP_MASK_REGIDS
	.align		4
        /*005c*/ 	.byte	0x04, 0x29
        /*005e*/ 	.short	(.L_5999 - .L_5998)


	//   ....[0]....
.L_5998:
        /*0060*/ 	.word	0xffffffff


	//   ....[1]....
        /*0064*/ 	.word	0xffffffff


	//   ....[2]....
        /*0068*/ 	.word	0xffffffff


	//   ....[3]....
        /*006c*/ 	.word	0xffffffff


	//   ....[4]....
        /*0070*/ 	.word	0xffffffff


	//   ....[5]....
        /*0074*/ 	.word	0xffffffff


	//   ....[6]....
        /*0078*/ 	.word	0xffffffff


	//   ....[7]....
        /*007c*/ 	.word	0xffffffff


	//   ....[8]....
        /*0080*/ 	.word	0xffffffff


	//   ....[9]....
        /*0084*/ 	.word	0xffffffff


	//   ....[10]....
        /*0088*/ 	.word	0xffffffff


	//   ....[11]....
        /*008c*/ 	.word	0xffffffff


	//   ....[12]....
        /*0090*/ 	.word	0x0500000f


	//   ....[13]....
        /*0094*/ 	.word	0x0500000f


	//   ....[14]....
        /*0098*/ 	.word	0x0500000f


	//   ....[15]....
        /*009c*/ 	.word	0x0500000f


	//   ....[16]....
        /*00a0*/ 	.word	0x0500000f


	//   ....[17]....
        /*00a4*/ 	.word	0x0500000f


	//   ....[18]....
        /*00a8*/ 	.word	0x0500000f


	//   ....[19]....
        /*00ac*/ 	.word	0x0500000f


	//   ....[20]....
        /*00b0*/ 	.word	0x0500000f


	//   ....[21]....
        /*00b4*/ 	.word	0x0500000f


	//   ....[22]....
        /*00b8*/ 	.word	0x0500000f


	//   ....[23]....
        /*00bc*/ 	.word	0x0500000f


	//----- nvinfo : EIATTR_COOP_GROUP_INSTR_OFFSETS
	.align		4
.L_5999:
        /*00c0*/ 	.byte	0x04, 0x28
        /*00c2*/ 	.short	(.L_6001 - .L_6000)


	//   ....[0]....
.L_6000:
        /*00c4*/ 	.word	0x00000690


	//   ....[1]....
        /*00c8*/ 	.word	0x000006d0


	//   ....[2]....
        /*00cc*/ 	.word	0x00000830


	//   ....[3]....
        /*00d0*/ 	.word	0x00000850


	//   ....[4]....
        /*00d4*/ 	.word	0x00000ce0


	//   ....[5]....
        /*00d8*/ 	.word	0x00000d20


	//   ....[6]....
        /*00dc*/ 	.word	0x00000e80


	//   ....[7]....
        /*00e0*/ 	.word	0x00000ea0


	//   ....[8]....
        /*00e4*/ 	.word	0x000012d0


	//   ....[9]....
        /*00e8*/ 	.word	0x00001310


	//   ....[10]....
        /*00ec*/ 	.word	0x00001470


	//   ....[11]....
        /*00f0*/ 	.word	0x00001490


	//   ....[12]....
        /*00f4*/ 	.word	0x00001840


	//   ....[13]....
        /*00f8*/ 	.word	0x000018a0


	//   ....[14]....
        /*00fc*/ 	.word	0x00001a50


	//   ....[15]....
        /*0100*/ 	.word	0x00001ab0


	//   ....[16]....
        /*0104*/ 	.word	0x00001b30


	//   ....[17]....
        /*0108*/ 	.word	0x00001bc0


	//   ....[18]....
        /*010c*/ 	.word	0x00001d70


	//   ....[19]....
        /*0110*/ 	.word	0x00001dd0


	//   ....[20]....
        /*0114*/ 	.word	0x00001e50


	//   ....[21]....
        /*0118*/ 	.word	0x00001ee0


	//   ....[22]....
        /*011c*/ 	.word	0x00002090


	//   ....[23]....
        /*0120*/ 	.word	0x000020f0


	//----- nvinfo : EIATTR_VRC_CTA_INIT_COUNT
	.align		4
.L_6001:
        /*0124*/ 	.byte	0x02, 0x4a
	.zero		1
	.zero		1


	//----- nvinfo : EIATTR_SYSCALL_OFFSETS
	.align		4
        /*0128*/ 	.byte	0x04, 0x46
        /*012a*/ 	.short	(.L_6003 - .L_6002)


	//   ....[0]....
.L_6002:
        /*012c*/ 	.word	0x00000170


	//----- nvinfo : EIATTR_EXIT_INSTR_OFFSETS
	.align		4
.L_6003:
        /*0130*/ 	.byte	0x04, 0x1c
        /*0132*/ 	.short	(.L_6005 - .L_6004)


	//   ....[0]....
.L_6004:
        /*0134*/ 	.word	0x00000220


	//   ....[1]....
        /*0138*/ 	.word	0x00000ba0


	//   ....[2]....
        /*013c*/ 	.word	0x000017e0


	//----- nvinfo : EIATTR_CRS_STACK_SIZE
	.align		4
.L_6005:
        /*0140*/ 	.byte	0x04, 0x1e
        /*0142*/ 	.short	(.L_6007 - .L_6006)
.L_6006:
        /*0144*/ 	.word	0x00000000


	//----- nvinfo : EIATTR_CBANK_PARAM_SIZE
	.align		4
.L_6007:
        /*0148*/ 	.byte	0x03, 0x19
        /*014a*/ 	.short	0x0030


	//----- nvinfo : EIATTR_PARAM_CBANK
	.align		4
        /*014c*/ 	.byte	0x04, 0x0a
        /*014e*/ 	.short	(.L_6009 - .L_6008)
	.align		4
.L_6008:
        /*0150*/ 	.word	index@(.nv.constant0._ZN7oneflow4cuda7softmax15SoftmaxWarpImplI10SimpleLoadI6__halffE11SimpleStoreIS4_fEfLi2ELi2ELi4ELi1ELb0ELNS1_9AlgorithmE0EEEvT_T0_ll)
        /*0154*/ 	.short	0x0380
        /*0156*/ 	.short	0x0030


	//----- nvinfo : EIATTR_SW_WAR
	.align		4
.L_6009:
        /*0158*/ 	.byte	0x04, 0x36
        /*015a*/ 	.short	(.L_6011 - .L_6010)
.L_6010:
        /*015c*/ 	.word	0x00000008
.L_6011:


//--------------------- .nv.info._ZN7oneflow4cuda7softmax15SoftmaxWarpImplI10SimpleLoadI6__halffE11SimpleStoreIS4_fEfLi2ELi2ELi4ELi2ELb1ELNS1_9AlgorithmE0EEEvT_T0_ll --------------------------
	.section	.nv.info._ZN7oneflow4cuda7softmax15SoftmaxWarpImplI10SimpleLoadI6__halffE11SimpleStoreIS4_fEfLi2ELi2ELi4ELi2ELb1ELNS1_9AlgorithmE0EEEvT_T0_ll,"",@"SHT_CUDA_INFO"
	.sectionflags	@""
	.align	4


	//----- nvinfo : EIATTR_CUDA_API_VERSION
	.align		4
        /*0000*/ 	.byte	0x04, 0x37
        /*0002*/ 	.short	(.L_6013 - .L_6012)
.L_6012:
        /*0004*/ 	.word	0x00000082


	//----- nvinfo : EIATTR_KPARAM_INFO
	.align		4
.L_6013:
        /*0008*/ 	.byte	0x04, 0x17
        /*000a*/ 	.short	(.L_6015 - .L_6014)
.L_6014:
        /*000c*/ 	.word	0x00000000
        /*0010*/ 	.short	0x0003
        /*0012*/ 	.short	0x0028
        /*0014*/ 	.byte	0x00, 0xf0, 0x21, 0x00


	//----- nvinfo : EIATTR_KPARAM_INFO
	.align		4
.L_6015:
        /*0018*/ 	.byte	0x04, 0x17
        /*001a*/ 	.short	(.L_6017 - .L_6016)
.L_6016:
        /*001c*/ 	.word	0x00000000
        /*0020*/ 	.short	0x0002
        /*0022*/ 	.short	0x0020
        /*0024*/ 	.byte	0x00, 0xf0, 0x21, 0x00


	//----- nvinfo : EIATTR_KPARAM_INFO
	.align		4
.L_6017:
        /*0028*/ 	.byte	0x04, 0x17
        /*002a*/ 	.short	(.L_6019 - .L_6018)
.L_6018:
        /*002c*/ 	.word	0x00000000
        /*0030*/ 	.short	0x0001
        /*0032*/ 	.short	0x0010
        /*0034*/ 	.byte	0x00, 0xf0, 0x41, 0x00


	//----- nvinfo : EIATTR_KPARAM_INFO
	.align		4
.L_6019:
        /*0038*/ 	.byte	0x04, 0x17
        /*003a*/ 	.short	(.L_6021 - .L_6020)
.L_6020:
        /*003c*/ 	.word	0x00000000
        /*0040*/ 	.short	0x0000
        /*0042*/ 	.short	0x0000
        /*0044*/ 	.byte	0x00, 0xf0, 0x41, 0x00


	//----- nvinfo : EIATTR_SPARSE_MMA_MASK
	.align		4
.L_6021:
        /*0048*/ 	.byte	0x03, 0x50
        /*004a*/ 	.short	0x0000


	//----- nvinfo : EIATTR_MAXREG_COUNT
	.align		4
        /*004c*/ 	.byte	0x03, 0x1b
        /*004e*/ 	.short	0x00ff


	//----- nvinfo : EIATTR_EXTERNS
	.align		4
        /*0050*/ 	.byte	0x04, 0x0f
        /*0052*/ 	.short	(.L_6023 - .L_6022)


	//   ....[0]....
	.align		4
.L_6022:
        /*0054*/ 	.word	index@(__assertfail)


	//----- nvinfo : EIATTR_MERCURY_ISA_VERSION
	.align		4
.L_6023:
        /*0058*/ 	.byte	0x03, 0x5f
        /*005a*/ 	.short	0x0101


	//----- nvinfo : EIATTR_COOP_GROUP_MASK_REGIDS
	.align		4
        /*005c*/ 	.byte	0x04, 0x29
        /*005e*/ 	.short	(.L_6025 - .L_6024)


	//   ....[0]....
.L_6024:
        /*0060*/ 	.word	0xffffffff


	//   ....[1]....
        /*0064*/ 	.word	0xffffffff


	//   ....[2]....
        /*0068*/ 	.word	0xffffffff


	//   ....[3]....
        /*006c*/ 	.word	0xffffffff


	//   ....[4]....
        /*0070*/ 	.word	0xffffffff


	//   ....[5]....
        /*0074*/ 	.word	0xffffffff


	//   ....[6]....
        /*0078*/ 	.word	0xffffffff


	//   ....[7]....
        /*007c*/ 	.word	0xffffffff


	//   ....[8]....
        /*0080*/ 	.word	0x0500000f


	//   ....[9]....
        /*0084*/ 	.word	0x0500000f


	//   ....[10]....
        /*0088*/ 	.word	0x0500000f


	//   ....[11]....
        /*008c*/ 	.word	0x0500000f


	//   ....[12]....
        /*0090*/ 	.word	0x0500000f


	//   ....[13]....
        /*0094*/ 	.word	0x0500000f


	//   ....[14]....
        /*0098*/ 	.word	0x0500000f


	//   ....[15]....
        /*009c*/ 	.word	0x0500000f


	//----- nvinfo : EIATTR_COOP_GROUP_INSTR_OFFSETS
	.align		4
.L_6025:
        /*00a0*/ 	.byte	0x04, 0x28
        /*00a2*/ 	.short	(.L_6027 - .L_6026)


	//   ....[0]....
.L_6026:
        /*00a4*/ 	.word	0x00000580


	//   ....[1]....
        /*00a8*/ 	.word	0x000005a0


	//   ....[2]....
        /*00ac*/ 	.word	0x000005d0


	//   ....[3]....
        /*00b0*/ 	.word	0x000005f0


	//   ....[4]....
        /*00b4*/ 	.word	0x00000870


	//   ....[5]....
        /*00b8*/ 	.word	0x000008b0


	//   ....[6]....
        /*00bc*/ 	.word	0x000008d0


	//   ....[7]....
        /*00c0*/ 	.word	0x000008f0


	//   ....[8]....
        /*00c4*/ 	.word	0x00000fd0


	//   ....[9]....
        /*00c8*/ 	.word	0x00001060


	//   ....[10]....
        /*00cc*/ 	.word	0x000010c0


	//   ....[11]....
        /*00d0*/ 	.word	0x000011a0


	//   ....[12]....
        /*00d4*/ 	.word	0x000013f0


	//   ....[13]....
        /*00d8*/ 	.word	0x000014a0


	//   ....[14]....
        /*00dc*/ 	.word	0x00001500


	//   ....[15]....
        /*00e0*/ 	.word	0x00001580


	//----- nvinfo : EIATTR_VRC_CTA_INIT_COUNT
	.align		4
.L_6027:
        /*00e4*/ 	.byte	0x02, 0x4a
	.zero		1
	.zero		1


	//----- nvinfo : EIATTR_SYSCALL_OFFSETS
	.align		4
        /*00e8*/ 	.byte	0x04, 0x46
        /*00ea*/ 	.short	(.L_6029 - .L_6028)


	//   ....[0]....
.L_6028:
        /*00ec*/ 	.word	0x00000170


	//----- nvinfo : EIATTR_EXIT_INSTR_OFFSETS
	.align		4
.L_6029:
        /*00f0*/ 	.byte	0x04, 0x1c
        /*00f2*/ 	.short	(.L_6031 - .L_6030)


	//   ....[0]....
.L_6030:
        /*00f4*/ 	.word	0x00000230


	//   ....[1]....
        /*00f8*/ 	.word	0x00000f70


	//----- nvinfo : EIATTR_CRS_STACK_SIZE
	.align		4
.L_6031:
        /*00fc*/ 	.byte	0x04, 0x1e
        /*00fe*/ 	.short	(.L_6033 - .L_6032)
.L_6032:
        /*0100*/ 	.word	0x00000000


	//----- nvinfo : EIATTR_CBANK_PARAM_SIZE
	.align		4
.L_6033:
        /*0104*/ 	.byte	0x03, 0x19
        /*0106*/ 	.short	0x0030


	//----- nvinfo : EIATTR_PARAM_CBANK
	.align		4
        /*0108*/ 	.byte	0x04, 0x0a
        /*010a*/ 	.short	(.L_6035 - .L_6034)
	.align		4
.L_6034:
        /*010c*/ 	.word	index@(.nv.constant0._ZN7oneflow4cuda7softmax15SoftmaxWarpImplI10SimpleLoadI6__halffE11SimpleStoreIS4_fEfLi2ELi2ELi4ELi2ELb1ELNS1_9AlgorithmE0EEEvT_T0_ll)
        /*0110*/ 	.short	0x0380
        /*0112*/ 	.short	0x0030


	//----- nvinfo : EIATTR_SW_WAR
	.align		4
.L_6035:
        /*0114*/ 	.byte	0x04, 0x36
        /*0116*/ 	.short	(.L_6037 - .L_6036)
.L_6036:
        /*0118*/ 	.word	0x00000008
.L_6037:


//--------------------- .nv.info._ZN7oneflow4cuda7softmax15SoftmaxWarpImplI10SimpleLoadI6__halffE11SimpleStoreIS4_fEfLi2ELi2ELi4ELi2ELb0ELNS1_9AlgorithmE0EEEvT_T0_ll --------------------------
	.section	.nv.info._ZN7oneflow4cuda7softmax15SoftmaxWarpImplI10SimpleLoadI6__halffE11SimpleStoreIS4_fEfLi2ELi2ELi4ELi2ELb0ELNS1_9AlgorithmE0EEEvT_T0_ll,"",@"SHT_CUDA_INFO"
	.sectionflags	@""
	.align	4


	//----- nvinfo : EIATTR_CUDA_API_VERSION
	.align		4
        /*0000*/ 	.byte	0x04, 0x37
        /*0002*/ 	.short	(.L_6039 - .L_6038)
.L_6038:
        /*0004*/ 	.word	0x00000082


	//----- nvinfo : EIATTR_KPARAM_INFO
	.align		4
.L_6039:
        /*0008*/ 	.byte	0x04, 0x17
        /*000a*/ 	.short	(.L_6041 - .L_6040)
.L_6040:
        /*000c*/ 	.word	0x00000000
        /*0010*/ 	.short	0x0003
        /*0012*/ 	.short	0x0028
        /*0014*/ 	.byte	0x00, 0xf0, 0x21, 0x00


	//----- nvinfo : EIATTR_KPARAM_INFO
	.align		4
.L_6041:
        /*0018*/ 	.byte	0x04, 0x17
        /*001a*/ 	.short	(.L_6043 - .L_6042)
.L_6042:
        /*001c*/ 	.word	0x00000000
        /*0020*/ 	.short	0x0002
        /*0022*/ 	.short	0x0020
        /*0024*/ 	.byte	0x00, 0xf0, 0x21, 0x00


	//----- nvinfo : EIATTR_KPARAM_INFO
	.align		4
.L_6043:
        /*0028*/ 	.byte	0x04, 0x17
        /*002a*/ 	.short	(.L_6045 - .L_6044)
.L_6044:
        /*002c*/ 	.word	0x00000000
        /*0030*/ 	.short	0x0001
        /*0032*/ 	.short	0x0010
        /*0034*/ 	.byte	0x00, 0xf0, 0x41, 0x00


	//----- nvinfo : EIATTR_KPARAM_INFO
	.align		4
.L_6045:
        /*0038*/ 	.byte	0x04, 0x17
        /*003a*/ 	.short	(.L_6047 - .L_6046)
.L_6046:
        /*003c*/ 	.word	0x00000000
        /*0040*/ 	.short	0x0000
        /*0042*/ 	.short	0x0000
        /*0044*/ 	.byte	0x00, 0xf0, 0x41, 0x00


	//----- nvinfo : EIATTR_SPARSE_MMA_MASK
	.align		4
.L_6047:
        /*0048*/ 	.byte	0x03, 0x50
        /*004a*/ 	.short	0x0000


	//----- nvinfo : EIATTR_MAXREG_COUNT
	.align		4
        /*004c*/ 	.byte	0x03, 0x1b
        /*004e*/ 	.short	0x00ff


	//----- nvinfo : EIATTR_EXTERNS
	.align		4
        /*0050*/ 	.byte	0x04, 0x0f
        /*0052*/ 	.short	(.L_6049 - .L_6048)


	//   ....[0]....
	.align		4
.L_6048:
        /*0054*/ 	.word	index@(__assertfail)


	//----- nvinfo : EIATTR_MERCURY_ISA_VERSION
	.align		4
.L_6049:
        /*0058*/ 	.byte	0x03, 0x5f
        /*005a*/ 	.short	0x0101


	//----- nvinfo : EIATTR_COOP_GROUP_MASK_REGIDS
	.align		4
        /*005c*/ 	.byte	0x04, 0x29
        /*005e*/ 	.short	(.L_6051 - .L_6050)


	//   ....[0]....
.L_6050:
        /*0060*/ 	.word	0xffffffff


	//   ....[1]....
        /*0064*/ 	.word	0xffffffff


	//   ....[2]....
        /*0068*/ 	.word	0xffffffff


	//   ....[3]....
        /*006c*/ 	.word	0xffffffff


	//   ....[4]....
        /*0070*/ 	.word	0xffffffff


	//   ....[5]....
        /*0074*/ 	.word	0xffffffff


	//   ....[6]....
        /*0078*/ 	.word	0xffffffff


	//   ....[7]....
        /*007c*/ 	.word	0xffffffff


	//   ....[8]....
        /*0080*/ 	.word	0x0500000f


	//   ....[9]....
        /*0084*/ 	.word	0x0500000f


	//   ....[10]....
        /*0088*/ 	.word	0x0500000f


	//   ....[11]....
        /*008c*/ 	.word	0x0500000f


	//   ....[12]....
        /*0090*/ 	.word	0x0500000f


	//   ....[13]....
        /*0094*/ 	.word	0x0500000f


	//   ....[14]....
        /*0098*/ 	.word	0x0500000f


	//   ....[15]....
        /*009c*/ 	.word	0x0500000f


	//----- nvinfo : EIATTR_COOP_GROUP_INSTR_OFFSETS
	.align		4
.L_6051:
        /*00a0*/ 	.byte	0x04, 0x28
        /*00a2*/ 	.short	(.L_6053 - .L_6052)


	//   ....[0]....
.L_6052:
        /*00a4*/ 	.word	0x00000480


	//   ....[1]....
        /*00a8*/ 	.word	0x000004b0


	//   ....[2]....
        /*00ac*/ 	.word	0x000004e0


	//   ....[3]....
        /*00b0*/ 	.word	0x000004f0


	//   ....[4]....
        /*00b4*/ 	.word	0x00000770


	//   ....[5]....
        /*00b8*/ 	.word	0x000007b0


	//   ....[6]....
        /*00bc*/ 	.word	0x000007d0


	//   ....[7]....
        /*00c0*/ 	.word	0x000007f0


	//   ....[8]....
        /*00c4*/ 	.word	0x00000e00


	//   ....[9]....
        /*00c8*/ 	.word	0x00000e80


	//   ....[10]....
        /*00cc*/ 	.word	0x00000ef0


	//   ....[11]....
        /*00d0*/ 	.word	0x00000f90


	//   ....[12]....
        /*00d4*/ 	.word	0x00001200


	//   ....[13]....
        /*00d8*/ 	.word	0x000012c0


	//   ....[14]....
        /*00dc*/ 	.word	0x00001320


	//   ....[15]....
        /*00e0*/ 	.word	0x00001390


	//----- nvinfo : EIATTR_VRC_CTA_INIT_COUNT
	.align		4
.L_6053:
        /*00e4*/ 	.byte	0x02, 0x4a
	.zero		1
	.zero		1


	//----- nvinfo : EIATTR_SYSCALL_OFFSETS
	.align		4
        /*00e8*/ 	.byte	0x04, 0x46
        /*00ea*/ 	.short	(.L_6055 - .L_6054)


	//   ....[0]....
.L_6054:
        /*00ec*/ 	.word	0x00000160


	//----- nvinfo : EIATTR_EXIT_INSTR_OFFSETS
	.align		4
.L_6055:
        /*00f0*/ 	.byte	0x04, 0x1c
        /*00f2*/ 	.short	(.L_6057 - .L_6056)


	//   ....[0]....
.L_6056:
        /*00f4*/ 	.word	0x00000220


	//   ....[1]....
        /*00f8*/ 	.word	0x00000da0


	//----- nvinfo : EIATTR_CRS_STACK_SIZE
	.align		4
.L_6057:
        /*00fc*/ 	.byte	0x04, 0x1e
        /*00fe*/ 	.short	(.L_6059 - .L_6058)
.L_6058:
        /*0100*/ 	.word	0x00000000


	//----- nvinfo : EIATTR_CBANK_PARAM_SIZE
	.align		4
.L_6059:
        /*0104*/ 	.byte	0x03, 0x19
        /*0106*/ 	.short	0x0030


	//----- nvinfo : EIATTR_PARAM_CBANK
	.align		4
        /*0108*/ 	.byte	0x04, 0x0a
        /*010a*/ 	.short	(.L_6061 - .L_6060)
	.align		4
.L_6060:
        /*010c*/ 	.word	index@(.nv.constant0._ZN7oneflow4cuda7softmax15SoftmaxWarpImplI10SimpleLoadI6__halffE11SimpleStoreIS4_fEfLi2ELi2ELi4ELi2ELb0ELNS1_9AlgorithmE0EEEvT_T0_ll)
        /*0110*/ 	.short	0x0380
        /*0112*/ 	.short	0x0030


	//----- nvinfo : EIATTR_SW_WAR
	.align		4
.L_6061:
        /*0114*/ 	.byte	0x04, 0x36
        /*0116*/ 	.short	(.L_6063 - .L_6062)
.L_6062:
        /*0118*/ 	.word	0x00000008
.L_6063:


//--------------------- .nv.info._ZN7oneflow4cuda7softmax15SoftmaxWarpImplI10SimpleLoadI6__halffE11SimpleStoreIS4_fEfLi2ELi2ELi2ELi1ELb1ELNS1_9AlgorithmE0EEEvT_T0_ll --------------------------
	.section	.nv.info._ZN7oneflow4cuda7softmax15SoftmaxWarpImplI10SimpleLoadI6__halffE11SimpleStoreIS4_fEfLi2ELi2ELi2ELi1ELb1ELNS1_9AlgorithmE0EEEvT_T0_ll,"",@"SHT_CUDA_INFO"
	.sectionflags	@""
	.align	4


	//----- nvinfo : EIATTR_CUDA_API_VERSION
	.align		4
        /*0000*/ 	.byte	0x04, 0x37
        /*0002*/ 	.short	(.L_6065 - .L_6064)
.L_6064:
        /*0004*/ 	.word	0x00000082


	//----- nvinfo : EIATTR_KPARAM_INFO
	.align		4
.L_6065:
        /*0008*/ 	.byte	0x04, 0x17
        /*000a*/ 	.short	(.L_6067 - .L_6066)
.L_6066:
        /*000c*/ 	.word	0x00000000
        /*0010*/ 	.short	0x0003
        /*0012*/ 	.short	0x0028
        /*0014*/ 	.byte	0x00, 0xf0, 0x21, 0x00


	//----- nvinfo : EIATTR_KPARAM_INFO
	.align		4
.L_6067:
        /*0018*/ 	.byte	0x04, 0x17
        /*001a*/ 	.short	(.L_6069 - .L_6068)
.L_6068:
        /*001c*/ 	.word	0x00000000
        /*0020*/ 	.short	0x0002
        /*0022*/ 	.short	0x0020
        /*0024*/ 	.byte	0x00, 0xf0, 0x21, 0x00


	//----- nvinfo : EIATTR_KPARAM_INFO
	.align		4
.L_6069:
        /*0028*/ 	.byte	0x04, 0x17
        /*002a*/ 	.short	(.L_6071 - .L_6070)
.L_6070:
        /*002c*/ 	.word	0x00000000
        /*0030*/ 	.short	0x0001
        /*0032*/ 	.short	0x0010
        /*0034*/ 	.byte	0x00, 0xf0, 0x41, 0x00


	//----- nvinfo : EIATTR_KPARAM_INFO
	.align		4
.L_6071:
        /*0038*/ 	.byte	0x04, 0x17
        /*003a*/ 	.short	(.L_6073 - .L_6072)
.L_6072:
        /*003c*/ 	.word	0x00000000
        /*0040*/ 	.short	0x0000
        /*0042*/ 	.short	0x0000
        /*0044*/ 	.byte	0x00, 0xf0, 0x41, 0x00


	//----- nvinfo : EIATTR_SPARSE_MMA_MASK
	.align		4
.L_6073:
        /*0048*/ 	.byte	0x03, 0x50
        /*004a*/ 	.short	0x0000


	//----- nvinfo : EIATTR_MAXREG_COUNT
	.align		4
        /*004c*/ 	.byte	0x03, 0x1b
        /*004e*/ 	.short	0x00ff


	//----- nvinfo : EIATTR_EXTERNS
	.align		4
        /*0050*/ 	.byte	0x04, 0x0f
        /*0052*/ 	.short	(.L_6075 - .L_6074)


	//   ....[0]....
	.align		4
.L_6074:
        /*0054*/ 	.word	index@(__assertfail)


	//----- nvinfo : EIATTR_MERCURY_ISA_VERSION
	.align		4
.L_6075:
        /*0058*/ 	.byte	0x03, 0x5f
        /*005a*/ 	.short	0x0101


	//----- nvinfo : EIATTR_COOP_GROUP_MASK_REGIDS
	.align		4
        /*005c*/ 	.byte	0x04, 0x29
        /*005e*/ 	.short	(.L_6077 - .L_6076)


	//   ....[0]....
.L_6076:
        /*0060*/ 	.word	0xffffffff


	//   ....[1]....
        /*0064*/ 	.word	0xffffffff


	//   ....[2]....
        /*0068*/ 	.word	0xffffffff


	//   ....[3]....
        /*006c*/ 	.word	0xffffffff


	//   ....[4]....
        /*0070*/ 	.word	0xffffffff


	//   ....[5]....
        /*0074*/ 	.word	0xffffffff


	//   ....[6]....
        /*0078*/ 	.word	0x0500000f


	//   ....[7]....
        /*007c*/ 	.word	0x0500000f


	//   ....[8]....
        /*0080*/ 	.word	0x0500000f


	//   ....[9]....
        /*0084*/ 	.word	0x0500000f


	//   ....[10]....
        /*0088*/ 	.word	0x0500000f


	//   ....[11]....
        /*008c*/ 	.word	0x0500000f


	//----- nvinfo : EIATTR_COOP_GROUP_INSTR_OFFSETS
	.align		4
.L_6077:
        /*0090*/ 	.byte	0x04, 0x28
        /*0092*/ 	.short	(.L_6079 - .L_6078)


	//   ....[0]....
.L_6078:
        /*0094*/ 	.word	0x00000720


	//   ....[1]....
        /*0098*/ 	.word	0x000008a0


	//   ....[2]....
        /*009c*/ 	.word	0x00000db0


	//   ....[3]....
        /*00a0*/ 	.word	0x00000f30


	//   ....[4]....
        /*00a4*/ 	.word	0x00001410


	//   ....[5]....
        /*00a8*/ 	.word	0x00001590


	//   ....[6]....
        /*00ac*/ 	.word	0x00001970


	//   ....[7]....
        /*00b0*/ 	.word	0x00001af0


	//   ....[8]....
        /*00b4*/ 	.word	0x00001b70


	//   ....[9]....
        /*00b8*/ 	.word	0x00001d50


	//   ....[10]....
        /*00bc*/ 	.word	0x00001dd0


	//   ....[11]....
        /*00c0*/ 	.word	0x00001fb0


	//----- nvinfo : EIATTR_VRC_CTA_INIT_COUNT
	.align		4
.L_6079:
        /*00c4*/ 	.byte	0x02, 0x4a
	.zero		1
	.zero		1


	//----- nvinfo : EIATTR_SYSCALL_OFFSETS
	.align		4
        /*00c8*/ 	.byte	0x04, 0x46
        /*00ca*/ 	.short	(.L_6081 - .L_6080)


	//   ....[0]....
.L_6080:
        /*00cc*/ 	.word	0x00000170


	//----- nvinfo : EIATTR_EXIT_INSTR_OFFSETS
	.align		4
.L_6081:
        /*00d0*/ 	.byte	0x04, 0x1c
        /*00d2*/ 	.short	(.L_6083 - .L_6082)


	//   ....[0]....
.L_6082:
        /*00d4*/ 	.word	0x00000220


	//   ....[1]....
        /*00d8*/ 	.word	0x00000c00


	//   ....[2]....
        /*00dc*/ 	.word	0x00001900


	//----- nvinfo : EIATTR_CRS_STACK_SIZE
	.align		4
.L_6083:
        /*00e0*/ 	.byte	0x04, 0x1e
        /*00e2*/ 	.short	(.L_6085 - .L_6084)
.L_6084:
        /*00e4*/ 	.word	0x00000000


	//----- nvinfo : EIATTR_CBANK_PARAM_SIZE
	.align		4
.L_6085:
        /*00e8*/ 	.byte	0x03, 0x19
        /*00ea*/ 	.short	0x0030


	//----- nvinfo : EIATTR_PARAM_CBANK
	.align		4
        /*00ec*/ 	.byte	0x04, 0x0a
        /*00ee*/ 	.short	(.L_6087 - .L_6086)
	.align		4
.L_6086:
        /*00f0*/ 	.word	index@(.nv.constant0._ZN7oneflow4cuda7softmax15SoftmaxWarpImplI10SimpleLoadI6__halffE11SimpleStoreIS4_fEfLi2ELi2ELi2ELi1ELb1ELNS1_9AlgorithmE0EEEvT_T0_ll)
        /*00f4*/ 	.short	0x0380
        /*00f6*/ 	.short	0x0030


	//----- nvinfo : EIATTR_SW_WAR
	.align		4
.L_6087:
        /*00f8*/ 	.byte	0x04, 0x36
        /*00fa*/ 	.short	(.L_6089 - .L_6088)
.L_6088:
        /*00fc*/ 	.word	0x00000008
.L_6089:


//--------------------- .nv.info._ZN7oneflow4cuda7softmax15SoftmaxWarpImplI10SimpleLoadI6__halffE11SimpleStoreIS4_fEfLi2ELi2ELi2ELi1ELb0ELNS1_9AlgorithmE0EEEvT_T0_ll --------------------------
	.section	.nv.info._ZN7oneflow4cuda7softmax15SoftmaxWarpImplI10SimpleLoadI6__halffE11SimpleStoreIS4_fEfLi2ELi2ELi2ELi1ELb0ELNS1_9AlgorithmE0EEEvT_T0_ll,"",@"SHT_CUDA_INFO"
	.sectionflags	@""
	.align	4


	//----- nvinfo : EIATTR_CUDA_API_VERSION
	.align		4
        /*0000*/ 	.byte	0x04, 0x37
        /*0002*/ 	.short	(.L_6091 - .L_6090)
.L_6090:
        /*0004*/ 	.word	0x00000082


	//----- nvinfo : EIATTR_KPARAM_INFO
	.align		4
.L_6091:
        /*0008*/ 	.byte	0x04, 0x17
        /*000a*/ 	.short	(.L_6093 - .L_6092)
.L_6092:
        /*000c*/ 	.word	0x00000000
        /*0010*/ 	.short	0x0003
        /*0012*/ 	.short	0x0028
        /*0014*/ 	.byte	0x00, 0xf0, 0x21, 0x00


	//----- nvinfo : EIATTR_KPARAM_INFO
	.align		4
.L_6093:
        /*0018*/ 	.byte	0x04, 0x17
        /*001a*/ 	.short	(.L_6095 - .L_6094)
.L_6094:
        /*001c*/ 	.word	0x00000000
        /*0020*/ 	.short	0x0002
        /*0022*/ 	.short	0x0020
        /*0024*/ 	.byte	0x00, 0xf0, 0x21, 0x00


	//----- nvinfo : EIATTR_KPARAM_INFO
	.align		4
.L_6095:
        /*0028*/ 	.byte	0x04, 0x17
        /*002a*/ 	.short	(.L_6097 - .L_6096)
.L_6096:
        /*002c*/ 	.word	0x00000000
        /*0030*/ 	.short	0x0001
        /*0032*/ 	.short	0x0010
        /*0034*/ 	.byte	0x00, 0xf0, 0x41, 0x00


	//----- nvinfo : EIATTR_KPARAM_INFO
	.align		4
.L_6097:
        /*0038*/ 	.byte	0x04, 0x17
        /*003a*/ 	.short	(.L_6099 - .L_6098)
.L_6098:
        /*003c*/ 	.word	0x00000000
        /*0040*/ 	.short	0x0000
        /*0042*/ 	.short	0x0000
        /*0044*/ 	.byte	0x00, 0xf0, 0x41, 0x00


	//----- nvinfo : EIATTR_SPARSE_MMA_MASK
	.align		4
.L_6099:
        /*0048*/ 	.byte	0x03, 0x50
        /*004a*/ 	.short	0x0000


	//----- nvinfo : EIATTR_MAXREG_COUNT
	.align		4
        /*004c*/ 	.byte	0x03, 0x1b
        /*004e*/ 	.short	0x00ff


	//----- nvinfo : EIATTR_EXTERNS
	.align		4
        /*0050*/ 	.byte	0x04, 0x0f
        /*0052*/ 	.short	(.L_6101 - .L_6100)


	//   ....[0]....
	.align		4
.L_6100:
        /*0054*/ 	.word	index@(__assertfail)


	//----- nvinfo : EIATTR_MERCURY_ISA_VERSION
	.align		4
.L_6101:
        /*0058*/ 	.byte	0x03, 0x5f
        /*005a*/ 	.short	0x0101


	//----- nvinfo : EIATTR_COOP_GROUP_MASK_REGIDS
	.align		4
        /*005c*/ 	.byte	0x04, 0x29
        /*005e*/ 	.short	(.L_6103 - .L_6102)


	//   ....[0]....
.L_6102:
        /*0060*/ 	.word	0xffffffff


	//   ....[1]....
        /*0064*/ 	.word	0xffffffff


	//   ....[2]....
        /*0068*/ 	.word	0xffffffff


	//   ....[3]....
        /*006c*/ 	.word	0xffffffff


	//   ....[4]....
        /*0070*/ 	.word	0xffffffff


	//   ....[5]....
        /*0074*/ 	.word	0xffffffff


	//   ....[6]....
        /*0078*/ 	.word	0x0500000f


	//   ....[7]....
        /*007c*/ 	.word	0x0500000f


	//   ....[8]....
        /*0080*/ 	.word	0x0500000f


	//   ....[9]....
        /*0084*/ 	.word	0x0500000f


	//   ....[10]....
        /*0088*/ 	.word	0x0500000f


	//   ....[11]....
        /*008c*/ 	.word	0x0500000f


	//----- nvinfo : EIATTR_COOP_GROUP_INSTR_OFFSETS
	.align		4
.L_6103:
        /*0090*/ 	.byte	0x04, 0x28
        /*0092*/ 	.short	(.L_6105 - .L_6104)


	//   ....[0]....
.L_6104:
        /*0094*/ 	.word	0x00000670


	//   ....[1]....
        /*0098*/ 	.word	0x000007f0


	//   ....[2]....
        /*009c*/ 	.word	0x00000c70


	//   ....[3]....
        /*00a0*/ 	.word	0x00000df0


	//   ....[4]....
        /*00a4*/ 	.word	0x00001220


	//   ....[5]....
        /*00a8*/ 	.word	0x000013a0


	//   ....[6]....
        /*00ac*/ 	.word	0x00001740


	//   ....[7]....
        /*00b0*/ 	.word	0x000018d0


	//   ....[8]....
        /*00b4*/ 	.word	0x00001950


	//   ....[9]....
        /*00b8*/ 	.word	0x00001b30


	//   ....[10]....
        /*00bc*/ 	.word	0x00001bb0


	//   ....[11]....
        /*00c0*/ 	.word	0x00001d90


	//----- nvinfo : EIATTR_VRC_CTA_INIT_COUNT
	.align		4
.L_6105:
        /*00c4*/ 	.byte	0x02, 0x4a
	.zero		1
	.zero		1


	//----- nvinfo : EIATTR_SYSCALL_OFFSETS
	.align		4
        /*00c8*/ 	.byte	0x04, 0x46
        /*00ca*/ 	.short	(.L_6107 - .L_6106)


	//   ....[0]....
.L_6106:
        /*00cc*/ 	.word	0x00000170


	//----- nvinfo : EIATTR_EXIT_INSTR_OFFSETS
	.align		4
.L_6107:
        /*00d0*/ 	.byte	0x04, 0x1c
        /*00d2*/ 	.short	(.L_6109 - .L_6108)


	//   ....[0]....
.L_6108:
        /*00d4*/ 	.word	0x00000220


	//   ....[1]....
        /*00d8*/ 	.word	0x00000b30


	//   ....[2]....
        /*00dc*/ 	.word	0x000016e0


	//----- nvinfo : EIATTR_CRS_STACK_SIZE
	.align		4
.L_6109:
        /*00e0*/ 	.byte	0x04, 0x1e
        /*00e2*/ 	.short	(.L_6111 - .L_6110)
.L_6110:
        /*00e4*/ 	.word	0x00000000


	//----- nvinfo : EIATTR_CBANK_PARAM_SIZE
	.align		4
.L_6111:
        /*00e8*/ 	.byte	0x03, 0x19
        /*00ea*/ 	.short	0x0030


	//----- nvinfo : EIATTR_PARAM_CBANK
	.align		4
        /*00ec*/ 	.byte	0x04, 0x0a
        /*00ee*/ 	.short	(.L_6113 - .L_6112)
	.align		4
.L_6112:
        /*00f0*/ 	.word	index@(.nv.constant0._ZN7oneflow4cuda7softmax15SoftmaxWarpImplI10SimpleLoadI6__halffE11SimpleStoreIS4_fEfLi2ELi2ELi2ELi1ELb0ELNS1_9AlgorithmE0EEEvT_T0_ll)
        /*00f4*/ 	.short	0x0380
        /*00f6*/ 	.short	0x0030


	//----- nvinfo : EIATTR_SW_WAR
	.align		4
.L_6113:
        /*00f8*/ 	.byte	0x04, 0x36
        /*00fa*/ 	.short	(.L_6115 - .L_6114)
.L_6114:
        /*00fc*/ 	.word	0x00000008
.L_6115:


//--------------------- .nv.info._ZN7oneflow4cuda7softmax15SoftmaxWarpImplI10SimpleLoadI6__halffE11SimpleStoreIS4_fEfLi2ELi2ELi2ELi2ELb1ELNS1_9AlgorithmE0EEEvT_T0_ll --------------------------
	.section	.nv.info._ZN7oneflow4cuda7softmax15SoftmaxWarpImplI10SimpleLoadI6__halffE11SimpleStoreIS4_fEfLi2ELi2ELi2ELi2ELb1ELNS1_9AlgorithmE0EEEvT_T0_ll,"",@"SHT_CUDA_INFO"
	.sectionflags	@""
	.align	4


	//----- nvinfo : EIATTR_CUDA_API_VERSION
	.align		4
        /*0000*/ 	.byte	0x04, 0x37
        /*0002*/ 	.short	(.L_6117 - .L_6116)
.L_6116:
        /*0004*/ 	.word	0x00000082


	//----- nvinfo : EIATTR_KPARAM_INFO
	.align		4
.L_6117:
        /*0008*/ 	.byte	0x04, 0x17
        /*000a*/ 	.short	(.L_6119 - .L_6118)
.L_6118:
        /*000c*/ 	.word	0x00000000
        /*0010*/ 	.short	0x0003
        /*0012*/ 	.short	0x0028
        /*0014*/ 	.byte	0x00, 0xf0, 0x21, 0x00


	//----- nvinfo : EIATTR_KPARAM_INFO
	.align		4
.L_6119:
        /*0018*/ 	.byte	0x04, 0x17
        /*001a*/ 	.short	(.L_6121 - .L_6120)
.L_6120:
        /*001c*/ 	.word	0x00000000
        /*0020*/ 	.short	0x0002
        /*0022*/ 	.short	0x0020
        /*0024*/ 	.byte	0x00, 0xf0, 0x21, 0x00


	//----- nvinfo : EIATTR_KPARAM_INFO
	.align		4
.L_6121:
        /*0028*/ 	.byte	0x04, 0x17
        /*002a*/ 	.short	(.L_6123 - .L_6122)
.L_6122:
        /*002c*/ 	.word	0x00000000
        /*0030*/ 	.short	0x0001
        /*0032*/ 	.short	0x0010
        /*0034*/ 	.byte	0x00, 0xf0, 0x41, 0x00


	//----- nvinfo : EIATTR_KPARAM_INFO
	.align		4
.L_6123:
        /*0038*/ 	.byte	0x04, 0x17
        /*003a*/ 	.short	(.L_6125 - .L_6124)
.L_6124:
        /*003c*/ 	.word	0x00000000
        /*0040*/ 	.short	0x0000
        /*0042*/ 	.short	0x0000
        /*0044*/ 	.byte	0x00, 0xf0, 0x41, 0x00


	//----- nvinfo : EIATTR_SPARSE_MMA_MASK
	.align		4
.L_6125:
        /*0048*/ 	.byte	0x03, 0x50
        /*004a*/ 	.short	0x0000


	//----- nvinfo : EIATTR_MAXREG_COUNT
	.align		4
        /*004c*/ 	.byte	0x03, 0x1b
        /*004e*/ 	.short	0x00ff


	//----- nvinfo : EIATTR_EXTERNS
	.align		4
        /*0050*/ 	.byte	0x04, 0x0f
        /*0052*/ 	.short	(.L_6127 - .L_6126)


	//   ....[0]....
	.align		4
.L_6126:
        /*0054*/ 	.word	index@(__assertfail)


	//----- nvinfo : EIATTR_MERCURY_ISA_VERSION
	.align		4
.L_6127:
        /*0058*/ 	.byte	0x03, 0x5f
        /*005a*/ 	.short	0x0101


	//----- nvinfo : EIATTR_COOP_GROUP_MASK_REGIDS
	.align		4
        /*005c*/ 	.byte	0x04, 0x29
        /*005e*/ 	.short	(.L_6129 - .L_6128)


	//   ....[0]....
.L_6128:
        /*0060*/ 	.word	0xffffffff


	//   ....[1]....
        /*0064*/ 	.word	0xffffffff


	//   ....[2]....
        /*0068*/ 	.word	0xffffffff


	//   ....[3]....
        /*006c*/ 	.word	0xffffffff


	//   ....[4]....
        /*0070*/ 	.word	0x0500000f


	//   ....[5]....
        /*0074*/ 	.word	0x0500000f


	//   ....[6]....
        /*0078*/ 	.word	0x0500000f


	//   ....[7]....
        /*007c*/ 	.word	0x0500000f


	//----- nvinfo : EIATTR_COOP_GROUP_INSTR_OFFSETS
	.align		4
.L_6129:
        /*0080*/ 	.byte	0x04, 0x28
        /*0082*/ 	.short	(.L_6131 - .L_6130)


	//   ....[0]....
.L_6130:
        /*0084*/ 	.word	0x00000590


	//   ....[1]....
        /*0088*/ 	.word	0x000005c0


	//   ....[2]....
        /*008c*/ 	.word	0x00000840


	//   ....[3]....
        /*0090*/ 	.word	0x00000880


	//   ....[4]....
        /*0094*/ 	.word	0x00000f70


	//   ....[5]....
        /*0098*/ 	.word	0x00001000


	//   ....[6]....
        /*009c*/ 	.word	0x00001320


	//   ....[7]....
        /*00a0*/ 	.word	0x00001370


	//----- nvinfo : EIATTR_VRC_CTA_INIT_COUNT
	.align		4
.L_6131:
        /*00a4*/ 	.byte	0x02, 0x4a
	.zero		1
	.zero		1


	//----- nvinfo : EIATTR_SYSCALL_OFFSETS
	.align		4
        /*00a8*/ 	.byte	0x04, 0x46
        /*00aa*/ 	.short	(.L_6133 - .L_6132)


	//   ....[0]....
.L_6132:
        /*00ac*/ 	.word	0x00000170


	//----- nvinfo : EIATTR_EXIT_INSTR_OFFSETS
	.align		4
.L_6133:
        /*00b0*/ 	.byte	0x04, 0x1c
        /*00b2*/ 	.short	(.L_6135 - .L_6134)


	//   ....[0]....
.L_6134:
        /*00b4*/ 	.word	0x00000230


	//   ....[1]....
        /*00b8*/ 	.word	0x00000f00


	//----- nvinfo : EIATTR_CRS_STACK_SIZE
	.align		4
.L_6135:
        /*00bc*/ 	.byte	0x04, 0x1e
        /*00be*/ 	.short	(.L_6137 - .L_6136)
.L_6136:
        /*00c0*/ 	.word	0x00000000


	//----- nvinfo : EIATTR_CBANK_PARAM_SIZE
	.align		4
.L_6137:
        /*00c4*/ 	.byte	0x03, 0x19
        /*00c6*/ 	.short	0x0030


	//----- nvinfo : EIATTR_PARAM_CBANK
	.align		4
        /*00c8*/ 	.byte	0x04, 0x0a
        /*00ca*/ 	.short	(.L_6139 - .L_6138)
	.align		4
.L_6138:
        /*00cc*/ 	.word	index@(.nv.constant0._ZN7oneflow4cuda7softmax15SoftmaxWarpImplI10SimpleLoadI6__halffE11SimpleStoreIS4_fEfLi2ELi2ELi2ELi2ELb1ELNS1_9AlgorithmE0EEEvT_T0_ll)
        /*00d0*/ 	.short	0x0380
        /*00d2*/ 	.short	0x0030


	//----- nvinfo : EIATTR_SW_WAR
	.align		4
.L_6139:
        /*00d4*/ 	.byte	0x04, 0x36
        /*00d6*/ 	.short	(.L_6141 - .L_6140)
.L_6140:
        /*00d8*/ 	.word	0x00000008
.L_6141:


//--------------------- .nv.info._ZN7oneflow4cuda7softmax15SoftmaxWarpImplI10SimpleLoadI6__halffE11SimpleStoreIS4_fEfLi2ELi2ELi2ELi2ELb0ELNS1_9AlgorithmE0EEEvT_T0_ll --------------------------
	.section	.nv.info._ZN7oneflow4cuda7softmax15SoftmaxWarpImplI10SimpleLoadI6__halffE11SimpleStoreIS4_fEfLi2ELi2ELi2ELi2ELb0ELNS1_9AlgorithmE0EEEvT_T0_ll,"",@"SHT_CUDA_INFO"
	.sectionflags	@""
	.align	4


	//----- nvinfo : EIATTR_CUDA_API_VERSION
	.align		4
        /*0000*/ 	.byte	0x04, 0x37
        /*0002*/ 	.short	(.L_6143 - .L_6142)
.L_6142:
        /*0004*/ 	.word	0x00000082


	//----- nvinfo : EIATTR_KPARAM_INFO
	.align		4
.L_6143:
        /*0008*/ 	.byte	0x04, 0x17
        /*000a*/ 	.short	(.L_6145 - .L_6144)
.L_6144:
        /*000c*/ 	.word	0x00000000
        /*0010*/ 	.short	0x0003
        /*0012*/ 	.short	0x0028
        /*0014*/ 	.byte	0x00, 0xf0, 0x21, 0x00


	//----- nvinfo : EIATTR_KPARAM_INFO
	.align		4
.L_6145:
        /*0018*/ 	.byte	0x04, 0x17
        /*001a*/ 	.short	(.L_6147 - .L_6146)
.L_6146:
        /*001c*/ 	.word	0x00000000
        /*0020*/ 	.short	0x0002
        /*0022*/ 	.short	0x0020
        /*0024*/ 	.byte	0x00, 0xf0, 0x21, 0x00


	//----- nvinfo : EIATTR_KPARAM_INFO
	.align		4
.L_6147:
        /*0028*/ 	.byte	0x04, 0x17
        /*002a*/ 	.short	(.L_6149 - .L_6148)
.L_6148:
        /*002c*/ 	.word	0x00000000
        /*0030*/ 	.short	0x0001
        /*0032*/ 	.short	0x0010
        /*0034*/ 	.byte	0x00, 0xf0, 0x41, 0x00


	//----- nvinfo : EIATTR_KPARAM_INFO
	.align		4
.L_6149:
        /*0038*/ 	.byte	0x04, 0x17
        /*003a*/ 	.short	(.L_6151 - .L_6150)
.L_6150:
        /*003c*/ 	.word	0x00000000
        /*0040*/ 	.short	0x0000
        /*0042*/ 	.short	0x0000
        /*0044*/ 	.byte	0x00, 0xf0, 0x41, 0x00


	//----- nvinfo : EIATTR_SPARSE_MMA_MASK
	.align		4
.L_6151:
        /*0048*/ 	.byte	0x03, 0x50
        /*004a*/ 	.short	0x0000


	//----- nvinfo : EIATTR_MAXREG_COUNT
	.align		4
        /*004c*/ 	.byte	0x03, 0x1b
        /*004e*/ 	.short	0x00ff


	//----- nvinfo : EIATTR_EXTERNS
	.align		4
        /*0050*/ 	.byte	0x04, 0x0f
        /*0052*/ 	.short	(.L_6153 - .L_6152)


	//   ....[0]....
	.align		4
.L_6152:
        /*0054*/ 	.word	index@(__assertfail)


	//----- nvinfo : EIATTR_MERCURY_ISA_VERSION
	.align		4
.L_6153:
        /*0058*/ 	.byte	0x03, 0x5f
        /*005a*/ 	.short	0x0101


	//----- nvinfo : EIATTR_COOP_GROUP_MASK_REGIDS
	.align		4
        /*005c*/ 	.byte	0x04, 0x29
        /*005e*/ 	.short	(.L_6155 - .L_6154)


	//   ....[0]....
.L_6154:
        /*0060*/ 	.word	0xffffffff


	//   ....[1]....
        /*0064*/ 	.word	0xffffffff


	//   ....[2]....
        /*0068*/ 	.word	0xffffffff


	//   ....[3]....
        /*006c*/ 	.word	0xffffffff


	//   ....[4]....
        /*0070*/ 	.word	0x0500000f


	//   ....[5]....
        /*0074*/ 	.word	0x0500000f


	//   ....[6]....
        /*0078*/ 	.word	0x0500000f


	//   ....[7]....
        /*007c*/ 	.word	0x0500000f


	//----- nvinfo : EIATTR_COOP_GROUP_INSTR_OFFSETS
	.align		4
.L_6155:
        /*0080*/ 	.byte	0x04, 0x28
        /*0082*/ 	.short	(.L_6157 - .L_6156)


	//   ....[0]....
.L_6156:
        /*0084*/ 	.word	0x00000480


	//   ....[1]....
        /*0088*/ 	.word	0x000004b0


	//   ....[2]....
        /*008c*/ 	.word	0x00000730


	//   ....[3]....
        /*0090*/ 	.word	0x00000770


	//   ....[4]....
        /*0094*/ 	.word	0x00000d80


	//   ....[5]....
        /*0098*/ 	.word	0x00000e40


	//   ....[6]....
        /*009c*/ 	.word	0x000010d0


	//   ....[7]....
        /*00a0*/ 	.word	0x00001170


	//----- nvinfo : EIATTR_VRC_CTA_INIT_COUNT
	.align		4
.L_6157:
        /*00a4*/ 	.byte	0x02, 0x4a
	.zero		1
	.zero		1


	//----- nvinfo : EIATTR_SYSCALL_OFFSETS
	.align		4
        /*00a8*/ 	.byte	0x04, 0x46
        /*00aa*/ 	.short	(.L_6159 - .L_6158)


	//   ....[0]....
.L_6158:
        /*00ac*/ 	.word	0x00000160


	//----- nvinfo : EIATTR_EXIT_INSTR_OFFSETS
	.align		4
.L_6159:
        /*00b0*/ 	.byte	0x04, 0x1c
        /*00b2*/ 	.short	(.L_6161 - .L_6160)


	//   ....[0]....
.L_6160:
        /*00b4*/ 	.word	0x00000220


	//   ....[1]....
        /*00b8*/ 	.word	0x00000d20


	//----- nvinfo : EIATTR_CRS_STACK_SIZE
	.align		4
.L_6161:
        /*00bc*/ 	.byte	0x04, 0x1e
        /*00be*/ 	.short	(.L_6163 - .L_6162)
.L_6162:
        /*00c0*/ 	.word	0x00000000


	//----- nvinfo : EIATTR_CBANK_PARAM_SIZE
	.align		4
.L_6163:
        /*00c4*/ 	.byte	0x03, 0x19
        /*00c6*/ 	.short	0x0030


	//----- nvinfo : EIATTR_PARAM_CBANK
	.align		4
        /*00c8*/ 	.byte	0x04, 0x0a
        /*00ca*/ 	.short	(.L_6165 - .L_6164)
	.align		4
.L_6164:
        /*00cc*/ 	.word	index@(.nv.constant0._ZN7oneflow4cuda7softmax15SoftmaxWarpImplI10SimpleLoadI6__halffE11SimpleStoreIS4_fEfLi2ELi2ELi2ELi2ELb0ELNS1_9AlgorithmE0EEEvT_T0_ll)
        /*00d0*/ 	.short	0x0380
        /*00d2*/ 	.short	0x0030


	//----- nvinfo : EIATTR_SW_WAR
	.align		4
.L_6165:
        /*00d4*/ 	.byte	0x04, 0x36
        /*00d6*/ 	.short	(.L_6167 - .L_6166)
.L_6166:
        /*00d8*/ 	.word	0x00000008
.L_6167:


//--------------------- .nv.info._ZN7oneflow4cuda7softmax15SoftmaxWarpImplI10SimpleLoadI6__halffE11SimpleStoreIS4_fEfLi2ELi2ELi1ELi1ELb1ELNS1_9AlgorithmE0EEEvT_T0_ll --------------------------
	.section	.nv.info._ZN7oneflow4cuda7softmax15SoftmaxWarpImplI10SimpleLoadI6__halffE11SimpleStoreIS4_fEfLi2ELi2ELi1ELi1ELb1ELNS1_9AlgorithmE0EEEvT_T0_ll,"",@"SHT_CUDA_INFO"
	.sectionflags	@""
	.align	4


	//----- nvinfo : EIATTR_CUDA_API_VERSION
	.align		4
        /*0000*/ 	.byte	0x04, 0x37
        /*0002*/ 	.short	(.L_6169 - .L_6168)
.L_6168:
        /*0004*/ 	.word	0x00000082


	//----- nvinfo : EIATTR_KPARAM_INFO
	.align		4
.L_6169:
        /*0008*/ 	.byte	0x04, 0x17
        /*000a*/ 	.short	(.L_6171 - .L_6170)
.L_6170:
        /*000c*/ 	.word	0x00000000
        /*0010*/ 	.short	0x0003
        /*0012*/ 	.short	0x0028
        /*0014*/ 	.byte	0x00, 0xf0, 0x21, 0x00


	//----- nvinfo : EIATTR_KPARAM_INFO
	.align		4
.L_6171:
        /*0018*/ 	.byte	0x04, 0x17
        /*001a*/ 	.short	(.L_6173 - .L_6172)
.L_6172:
        /*001c*/ 	.word	0x00000000
        /*0020*/ 	.short	0x0002
        /*0022*/ 	.short	0x0020
        /*0024*/ 	.byte	0x00, 0xf0, 0x21, 0x00


	//----- nvinfo : EIATTR_KPARAM_INFO
	.align		4
.L_6173:
        /*0028*/ 	.byte	0x04, 0x17
        /*002a*/ 	.short	(.L_6175 - .L_6174)
.L_6174:
        /*002c*/ 	.word	0x00000000
        /*0030*/ 	.short	0x0001
        /*0032*/ 	.short	0x0010
        /*0034*/ 	.byte	0x00, 0xf0, 0x41, 0x00


	//----- nvinfo : EIATTR_KPARAM_INFO
	.align		4
.L_6175:
        /*0038*/ 	.byte	0x04, 0x17
        /*003a*/ 	.short	(.L_6177 - .L_6176)
.L_6176:
        /*003c*/ 	.word	0x00000000
        /*0040*/ 	.short	0x0000
        /*0042*/ 	.short	0x0000
        /*0044*/ 	.byte	0x00, 0xf0, 0x41, 0x00


	//----- nvinfo : EIATTR_SPARSE_MMA_MASK
	.align		4
.L_6177:
        /*0048*/ 	.byte	0x03, 0x50
        /*004a*/ 	.short	0x0000


	//----- nvinfo : EIATTR_MAXREG_COUNT
	.align		4
        /*004c*/ 	.byte	0x03, 0x1b
        /*004e*/ 	.short	0x00ff


	//----- nvinfo : EIATTR_EXTERNS
	.align		4
        /*0050*/ 	.byte	0x04, 0x0f
        /*0052*/ 	.short	(.L_6179 - .L_6178)


	//   ....[0]....
	.align		4
.L_6178:
        /*0054*/ 	.word	index@(__assertfail)


	//----- nvinfo : EIATTR_MERCURY_ISA_VERSION
	.align		4
.L_6179:
        /*0058*/ 	.byte	0x03, 0x5f
        /*005a*/ 	.short	0x0101


	//----- nvinfo : EIATTR_VRC_CTA_INIT_COUNT
	.align		4
        /*005c*/ 	.byte	0x02, 0x4a
	.zero		1
	.zero		1


	//----- nvinfo : EIATTR_SYSCALL_OFFSETS
	.align		4
        /*0060*/ 	.byte	0x04, 0x46
        /*0062*/ 	.short	(.L_6181 - .L_6180)


	//   ....[0]....
.L_6180:
        /*0064*/ 	.word	0x00000170


	//----- nvinfo : EIATTR_EXIT_INSTR_OFFSETS
	.align		4
.L_6181:
        /*0068*/ 	.byte	0x04, 0x1c
        /*006a*/ 	.short	(.L_6183 - .L_6182)


	//   ....[0]....
.L_6182:
        /*006c*/ 	.word	0x00000220


	//   ....[1]....
        /*0070*/ 	.word	0x00000b80


	//   ....[2]....
        /*0074*/ 	.word	0x000017c0


	//----- nvinfo : EIATTR_CRS_STACK_SIZE
	.align		4
.L_6183:
        /*0078*/ 	.byte	0x04, 0x1e
        /*007a*/ 	.short	(.L_6185 - .L_6184)
.L_6184:
        /*007c*/ 	.word	0x00000000


	//----- nvinfo : EIATTR_CBANK_PARAM_SIZE
	.align		4
.L_6185:
        /*0080*/ 	.byte	0x03, 0x19
        /*0082*/ 	.short	0x0030


	//----- nvinfo : EIATTR_PARAM_CBANK
	.align		4
        /*0084*/ 	.byte	0x04, 0x0a
        /*0086*/ 	.short	(.L_6187 - .L_6186)
	.align		4
.L_6186:
        /*0088*/ 	.word	index@(.nv.constant0._ZN7oneflow4cuda7softmax15SoftmaxWarpImplI10SimpleLoadI6__halffE11SimpleStoreIS4_fEfLi2ELi2ELi1ELi1ELb1ELNS1_9AlgorithmE0EEEvT_T0_ll)
        /*008c*/ 	.short	0x0380
        /*008e*/ 	.short	0x0030


	//----- nvinfo : EIATTR_SW_WAR
	.align		4
.L_6187:
        /*0090*/ 	.byte	0x04, 0x36
        /*0092*/ 	.short	(.L_6189 - .L_6188)
.L_6188:
        /*0094*/ 	.word	0x00000008
.L_6189:


//--------------------- .nv.info._ZN7oneflow4cuda7softmax15SoftmaxWarpImplI10SimpleLoadI6__halffE11SimpleStoreIS4_fEfLi2ELi2ELi1ELi1ELb0ELNS1_9AlgorithmE0EEEvT_T0_ll --------------------------
	.section	.nv.info._ZN7oneflow4cuda7softmax15SoftmaxWarpImplI10SimpleLoadI6__halffE11SimpleStoreIS4_fEfLi2ELi2ELi1ELi1ELb0ELNS1_9AlgorithmE0EEEvT_T0_ll,"",@"SHT_CUDA_INFO"
	.sectionflags	@""
	.align	4


	//----- nvinfo : EIATTR_CUDA_API_VERSION
	.align		4
        /*0000*/ 	.byte	0x04, 0x37
        /*0002*/ 	.short	(.L_6191 - .L_6190)
.L_6190:
        /*0004*/ 	.word	0x00000082


	//----- nvinfo : EIATTR_KPARAM_INFO
	.align		4
.L_6191:
        /*0008*/ 	.byte	0x04, 0x17
        /*000a*/ 	.short	(.L_6193 - .L_6192)
.L_6192:
        /*000c*/ 	.word	0x00000000
        /*0010*/ 	.short	0x0003
        /*0012*/ 	.short	0x0028
        /*0014*/ 	.byte	0x00, 0xf0, 0x21, 0x00


	//----- nvinfo : EIATTR_KPARAM_INFO
	.align		4
.L_6193:
        /*0018*/ 	.byte	0x04, 0x17
        /*001a*/ 	.short	(.L_6195 - .L_6194)
.L_6194:
        /*001c*/ 	.word	0x00000000
        /*0020*/ 	.short	0x0002
        /*0022*/ 	.short	0x0020
        /*0024*/ 	.byte	0x00, 0xf0, 0x21, 0x00


	//----- nvinfo : EIATTR_KPARAM_INFO
	.align		4
.L_6195:
        /*0028*/ 	.byte	0x04, 0x17
        /*002a*/ 	.short	(.L_6197 - .L_6196)
.L_6196:
        /*002c*/ 	.word	0x00000000
        /*0030*/ 	.short	0x0001
        /*0032*/ 	.short	0x0010
        /*0034*/ 	.byte	0x00, 0xf0, 0x41, 0x00


	//----- nvinfo : EIATTR_KPARAM_INFO
	.align		4
.L_6197:
        /*0038*/ 	.byte	0x04, 0x17
        /*003a*/ 	.short	(.L_6199 - .L_6198)
.L_6198:
        /*003c*/ 	.word	0x00000000
        /*0040*/ 	.short	0x0000
        /*0042*/ 	.short	0x0000
        /*0044*/ 	.byte	0x00, 0xf0, 0x41, 0x00


	//----- nvinfo : EIATTR_SPARSE_MMA_MASK
	.align		4
.L_6199:
        /*0048*/ 	.byte	0x03, 0x50
        /*004a*/ 	.short	0x0000


	//----- nvinfo : EIATTR_MAXREG_COUNT
	.align		4
        /*004c*/ 	.byte	0x03, 0x1b
        /*004e*/ 	.short	0x00ff


	//----- nvinfo : EIATTR_EXTERNS
	.align		4
        /*0050*/ 	.byte	0x04, 0x0f
        /*0052*/ 	.short	(.L_6201 - .L_6200)


	//   ....[0]....
	.align		4
.L_6200:
        /*0054*/ 	.word	index@(__assertfail)


	//----- nvinfo : EIATTR_MERCURY_ISA_VERSION
	.align		4
.L_6201:
        /*0058*/ 	.byte	0x03, 0x5f
        /*005a*/ 	.short	0x0101


	//----- nvinfo : EIATTR_VRC_CTA_INIT_COUNT
	.align		4
        /*005c*/ 	.byte	0x02, 0x4a
	.zero		1
	.zero		1


	//----- nvinfo : EIATTR_SYSCALL_OFFSETS
	.align		4
        /*0060*/ 	.byte	0x04, 0x46
        /*0062*/ 	.short	(.L_6203 - .L_6202)


	//   ....[0]....
.L_6202:
        /*0064*/ 	.word	0x00000170


	//----- nvinfo : EIATTR_EXIT_INSTR_OFFSETS
	.align		4
.L_6203:
        /*0068*/ 	.byte	0x04, 0x1c
        /*006a*/ 	.short	(.L_6205 - .L_6204)


	//   ....[0]....
.L_6204:
        /*006c*/ 	.word	0x00000220


	//   ....[1]....
        /*0070*/ 	.word	0x00000b00


	//   ....[2]....
        /*0074*/ 	.word	0x00001600


	//----- nvinfo : EIATTR_CRS_STACK_SIZE
	.align		4
.L_6205:
        /*0078*/ 	.byte	0x04, 0x1e
        /*007a*/ 	.short	(.L_6207 - .L_6206)
.L_6206:
        /*007c*/ 	.word	0x00000000


	//----- nvinfo : EIATTR_CBANK_PARAM_SIZE
	.align		4
.L_6207:
        /*0080*/ 	.byte	0x03, 0x19
        /*0082*/ 	.short	0x0030


	//----- nvinfo : EIATTR_PARAM_CBANK
	.align		4
        /*0084*/ 	.byte	0x04, 0x0a
        /*0086*/ 	.short	(.L_6209 - .L_6208)
	.align		4
.L_6208:
        /*0088*/ 	.word	index@(.nv.constant0._ZN7oneflow4cuda7softmax15SoftmaxWarpImplI10SimpleLoadI6__halffE11SimpleStoreIS4_fEfLi2ELi2ELi1ELi1ELb0ELNS1_9AlgorithmE0EEEvT_T0_ll)
        /*008c*/ 	.short	0x0380
        /*008e*/ 	.short	0x0030


	//----- nvinfo : EIATTR_SW_WAR
	.align		4
.L_6209:
        /*0090*/ 	.byte	0x04, 0x36
        /*0092*/ 	.short	(.L_6211 - .L_6210)
.L_6210:
        /*0094*/ 	.word	0x00000008
.L_6211:


//--------------------- .nv.info._ZN7oneflow4cuda7softmax15SoftmaxWarpImplI10SimpleLoadI6__halffE11SimpleStoreIS4_fEfLi2ELi2ELi1ELi2ELb1ELNS1_9AlgorithmE0EEEvT_T0_ll --------------------------
	.section	.nv.info._ZN7oneflow4cuda7softmax15SoftmaxWarpImplI10SimpleLoadI6__halffE11SimpleStoreIS4_fEfLi2ELi2ELi1ELi2ELb1ELNS1_9AlgorithmE0EEEvT_T0_ll,"",@"SHT_CUDA_INFO"
	.sectionflags	@""
	.align	4


	//----- nvinfo : EIATTR_CUDA_API_VERSION
	.align		4
        /*0000*/ 	.byte	0x04, 0x37
        /*0002*/ 	.short	(.L_6213 - .L_6212)
.L_6212:
        /*0004*/ 	.word	0x00000082


	//----- nvinfo : EIATTR_KPARAM_INFO
	.align		4
.L_6213:
        /*0008*/ 	.byte	0x04, 0x17
        /*000a*/ 	.short	(.L_6215 - .L_6214)
.L_6214:
        /*000c*/ 	.word	0x00000000
        /*0010*/ 	.short	0x0003
        /*0012*/ 	.short	0x0028
        /*0014*/ 	.byte	0x00, 0xf0, 0x21, 0x00


	//----- nvinfo : EIATTR_KPARAM_INFO
	.align		4
.L_6215:
        /*0018*/ 	.byte	0x04, 0x17
        /*001a*/ 	.short	(.L_6217 - .L_6216)
.L_6216:
        /*001c*/ 	.word	0x00000000
        /*0020*/ 	.short	0x0002
        /*0022*/ 	.short	0x0020
        /*0024*/ 	.byte	0x00, 0xf0, 0x21, 0x00


	//----- nvinfo : EIATTR_KPARAM_INFO
	.align		4
.L_6217:
        /*0028*/ 	.byte	0x04, 0x17
        /*002a*/ 	.short	(.L_6219 - .L_6218)
.L_6218:
        /*002c*/ 	.word	0x00000000
        /*0030*/ 	.short	0x0001
        /*0032*/ 	.short	0x0010
        /*0034*/ 	.byte	0x00, 0xf0, 0x41, 0x00


	//----- nvinfo : EIATTR_KPARAM_INFO
	.align		4
.L_6219:
        /*0038*/ 	.byte	0x04, 0x17
        /*003a*/ 	.short	(.L_6221 - .L_6220)
.L_6220:
        /*003c*/ 	.word	0x00000000
        /*0040*/ 	.short	0x0000
        /*0042*/ 	.short	0x0000
        /*0044*/ 	.byte	0x00, 0xf0, 0x41, 0x00


	//----- nvinfo : EIATTR_SPARSE_MMA_MASK
	.align		4
.L_6221:
        /*0048*/ 	.byte	0x03, 0x50
        /*004a*/ 	.short	0x0000


	//----- nvinfo : EIATTR_MAXREG_COUNT
	.align		4
        /*004c*/ 	.byte	0x03, 0x1b
        /*004e*/ 	.short	0x00ff


	//----- nvinfo : EIATTR_EXTERNS
	.align		4
        /*0050*/ 	.byte	0x04, 0x0f
        /*0052*/ 	.short	(.L_6223 - .L_6222)


	//   ....[0]....
	.align		4
.L_6222:
        /*0054*/ 	.word	index@(__assertfail)


	//----- nvinfo : EIATTR_MERCURY_ISA_VERSION
	.align		4
.L_6223:
        /*0058*/ 	.byte	0x03, 0x5f
        /*005a*/ 	.short	0x0101


	//----- nvinfo : EIATTR_VRC_CTA_INIT_COUNT
	.align		4
        /*005c*/ 	.byte	0x02, 0x4a
	.zero		1
	.zero		1


	//----- nvinfo : EIATTR_SYSCALL_OFFSETS
	.align		4
        /*0060*/ 	.byte	0x04, 0x46
        /*0062*/ 	.short	(.L_6225 - .L_6224)


	//   ....[0]....
.L_6224:
        /*0064*/ 	.word	0x00000170


	//----- nvinfo : EIATTR_EXIT_INSTR_OFFSETS
	.align		4
.L_6225:
        /*0068*/ 	.byte	0x04, 0x1c
        /*006a*/ 	.short	(.L_6227 - .L_6226)


	//   ....[0]....
.L_6226:
        /*006c*/ 	.word	0x00000230


	//   ....[1]....
        /*0070*/ 	.word	0x00000e20


	//----- nvinfo : EIATTR_CRS_STACK_SIZE
	.align		4
.L_6227:
        /*0074*/ 	.byte	0x04, 0x1e
        /*0076*/ 	.short	(.L_6229 - .L_6228)
.L_6228:
        /*0078*/ 	.word	0x00000000


	//----- nvinfo : EIATTR_CBANK_PARAM_SIZE
	.align		4
.L_6229:
        /*007c*/ 	.byte	0x03, 0x19
        /*007e*/ 	.short	0x0030


	//----- nvinfo : EIATTR_PARAM_CBANK
	.align		4
        /*0080*/ 	.byte	0x04, 0x0a
        /*0082*/ 	.short	(.L_6231 - .L_6230)
	.align		4
.L_6230:
        /*0084*/ 	.word	index@(.nv.constant0._ZN7oneflow4cuda7softmax15SoftmaxWarpImplI10SimpleLoadI6__halffE11SimpleStoreIS4_fEfLi2ELi2ELi1ELi2ELb1ELNS1_9AlgorithmE0EEEvT_T0_ll)
        /*0088*/ 	.short	0x0380
        /*008a*/ 	.short	0x0030


	//----- nvinfo : EIATTR_SW_WAR
	.align		4
.L_6231:
        /*008c*/ 	.byte	0x04, 0x36
        /*008e*/ 	.short	(.L_6233 - .L_6232)
.L_6232:
        /*0090*/ 	.word	0x00000008
.L_6233:


//--------------------- .nv.info._ZN7oneflow4cuda7softmax15SoftmaxWarpImplI10SimpleLoadI6__halffE11SimpleStoreIS4_fEfLi2ELi2ELi1ELi2ELb0ELNS1_9AlgorithmE0EEEvT_T0_ll --------------------------
	.section	.nv.info._ZN7oneflow4cuda7softmax15SoftmaxWarpImplI10SimpleLoadI6__halffE11SimpleStoreIS4_fEfLi2ELi2ELi1ELi2ELb0ELNS1_9AlgorithmE0EEEvT_T0_ll,"",@"SHT_CUDA_INFO"
	.sectionflags	@""
	.align	4


	//----- nvinfo : EIATTR_CUDA_API_VERSION
	.align		4
        /*0000*/ 	.byte	0x04, 0x37
        /*0002*/ 	.short	(.L_6235 - .L_6234)
.L_6234:
        /*0004*/ 	.word	0x00000082


	//----- nvinfo : EIATTR_KPARAM_INFO
	.align		4
.L_6235:
        /*0008*/ 	.byte	0x04, 0x17
        /*000a*/ 	.short	(.L_6237 - .L_6236)
.L_6236:
        /*000c*/ 	.word	0x00000000
        /*0010*/ 	.short	0x0003
        /*0012*/ 	.short	0x0028
        /*0014*/ 	.byte	0x00, 0xf0, 0x21, 0x00


	//----- nvinfo : EIATTR_KPARAM_INFO
	.align		4
.L_6237:
        /*0018*/ 	.byte	0x04, 0x17
        /*001a*/ 	.short	(.L_6239 - .L_6238)
.L_6238:
        /*001c*/ 	.word	0x00000000
        /*0020*/ 	.short	0x0002
        /*0022*/ 	.short	0x0020
        /*0024*/ 	.byte	0x00, 0xf0, 0x21, 0x00


	//----- nvinfo : EIATTR_KPARAM_INFO
	.align		4
.L_6239:
        /*0028*/ 	.byte	0x04, 0x17
        /*002a*/ 	.short	(.L_6241 - .L_6240)
.L_6240:
        /*002c*/ 	.word	0x00000000
        /*0030*/ 	.short	0x0001
        /*0032*/ 	.short	0x0010
        /*0034*/ 	.byte	0x00, 0xf0, 0x41, 0x00


	//----- nvinfo : EIATTR_KPARAM_INFO
	.align		4
.L_6241:
        /*0038*/ 	.byte	0x04, 0x17
        /*003a*/ 	.short	(.L_6243 - .L_6242)
.L_6242:
        /*003c*/ 	.word	0x00000000
        /*0040*/ 	.short	0x0000
        /*0042*/ 	.short	0x0000
        /*0044*/ 	.byte	0x00, 0xf0, 0x41, 0x00


	//----- nvinfo : EIATTR_SPARSE_MMA_MASK
	.align		4
.L_6243:
        /*0048*/ 	.byte	0x03, 0x50
        /*004a*/ 	.short	0x0000


	//----- nvinfo : EIATTR_MAXREG_COUNT
	.align		4
        /*004c*/ 	.byte	0x03, 0x1b
        /*004e*/ 	.short	0x00ff


	//----- nvinfo : EIATTR_EXTERNS
	.align		4
        /*0050*/ 	.byte	0x04, 0x0f
        /*0052*/ 	.short	(.L_6245 - .L_6244)


	//   ....[0]....
	.align		4
.L_6244:
        /*0054*/ 	.word	index@(__assertfail)


	//----- nvinfo : EIATTR_MERCURY_ISA_VERSION
	.align		4
.L_6245:
        /*0058*/ 	.byte	0x03, 0x5f
        /*005a*/ 	.short	0x0101


	//----- nvinfo : EIATTR_VRC_CTA_INIT_COUNT
	.align		4
        /*005c*/ 	.byte	0x02, 0x4a
	.zero		1
	.zero		1


	//----- nvinfo : EIATTR_SYSCALL_OFFSETS
	.align		4
        /*0060*/ 	.byte	0x04, 0x46
        /*0062*/ 	.short	(.L_6247 - .L_6246)


	//   ....[0]....
.L_6246:
        /*0064*/ 	.word	0x00000160


	//----- nvinfo : EIATTR_EXIT_INSTR_OFFSETS
	.align		4
.L_6247:
        /*0068*/ 	.byte	0x04, 0x1c
        /*006a*/ 	.short	(.L_6249 - .L_6248)


	//   ....[0]....
.L_6248:
        /*006c*/ 	.word	0x00000220


	//   ....[1]....
        /*0070*/ 	.word	0x00000c40


	//----- nvinfo : EIATTR_CRS_STACK_SIZE
	.align		4
.L_6249:
        /*0074*/ 	.byte	0x04, 0x1e
        /*0076*/ 	.short	(.L_6251 - .L_6250)
.L_6250:
        /*0078*/ 	.word	0x00000000


	//----- nvinfo : EIATTR_CBANK_PARAM_SIZE
	.align		4
.L_6251:
        /*007c*/ 	.byte	0x03, 0x19
        /*007e*/ 	.short	0x0030


	//----- nvinfo : EIATTR_PARAM_CBANK
	.align		4
        /*0080*/ 	.byte	0x04, 0x0a
        /*0082*/ 	.short	(.L_6253 - .L_6252)
	.align		4
.L_6252:
        /*0084*/ 	.word	index@(.nv.constant0._ZN7oneflow4cuda7softmax15SoftmaxWarpImplI10SimpleLoadI6__halffE11SimpleStoreIS4_fEfLi2ELi2ELi1ELi2ELb0ELNS1_9AlgorithmE0EEEvT_T0_ll)
        /*0088*/ 	.short	0x0380
        /*008a*/ 	.short	0x0030


	//----- nvinfo : EIATTR_SW_WAR
	.align		4
.L_6253:
        /*008c*/ 	.byte	0x04, 0x36
        /*008e*/ 	.short	(.L_6255 - .L_6254)
.L_6254:
        /*0090*/ 	.word	0x00000008
.L_6255:


//--------------------- .nv.info._ZN7oneflow4cuda7softmax15SoftmaxWarpImplI10SimpleLoadIffE11SimpleStoreIffEfLi1ELi32ELi32ELi1ELb1ELNS1_9AlgorithmE0EEEvT_T0_ll --------------------------
	.section	.nv.info._ZN7oneflow4cuda7softmax15SoftmaxWarpImplI10SimpleLoadIffE11SimpleStoreIffEfLi1ELi32ELi32ELi1ELb1ELNS1_9AlgorithmE0EEEvT_T0_ll,"",@"SHT_CUDA_INFO"
	.sectionflags	@""
	.align	4


	//----- nvinfo : EIATTR_CUDA_API_VERSION
	.align		4
        /*0000*/ 	.byte	0x04, 0x37
        /*0002*/ 	.short	(.L_6257 - .L_6256)
.L_6256:
        /*0004*/ 	.word	0x00000082


	//----- nvinfo : EIATTR_KPARAM_INFO
	.align		4
.L_6257:
        /*0008*/ 	.byte	0x04, 0x17
        /*000a*/ 	.short	(.L_6259 - .L_6258)
.L_6258:
        /*000c*/ 	.word	0x00000000
        /*0010*/ 	.short	0x0003
        /*0012*/ 	.short	0x0028
        /*0014*/ 	.byte	0x00, 0xf0, 0x21, 0x00


	//----- nvinfo : EIATTR_KPARAM_INFO
	.align		4
.L_6259:
        /*0018*/ 	.byte	0x04, 0x17
        /*001a*/ 	.short	(.L_6261 - .L_6260)
.L_6260:
        /*001c*/ 	.word	0x00000000
        /*0020*/ 	.short	0x0002
        /*0022*/ 	.short	0x0020
        /*0024*/ 	.byte	0x00, 0xf0, 0x21, 0x00


	//----- nvinfo : EIATTR_KPARAM_INFO
	.align		4
.L_6261:
        /*0028*/ 	.byte	0x04, 0x17
        /*002a*/ 	.short	(.L_6263 - .L_6262)
.L_6262:
        /*002c*/ 	.word	0x00000000
        /*0030*/ 	.short	0x0001
        /*0032*/ 	.short	0x0010
        /*0034*/ 	.byte	0x00, 0xf0, 0x41, 0x00


	//----- nvinfo : EIATTR_KPARAM_INFO
	.align		4
.L_6263:
        /*0038*/ 	.byte	0x04, 0x17
        /*003a*/ 	.short	(.L_6265 - .L_6264)
.L_6264:
        /*003c*/ 	.word	0x00000000
        /*0040*/ 	.short	0x0000
        /*0042*/ 	.short	0x0000
        /*0044*/ 	.byte	0x00, 0xf0, 0x41, 0x00


	//----- nvinfo : EIATTR_SPARSE_MMA_MASK
	.align		4
.L_6265:
        /*0048*/ 	.byte	0x03, 0x50
        /*004a*/ 	.short	0x0000


	//----- nvinfo : EIATTR_MAXREG_COUNT
	.align		4
        /*004c*/ 	.byte	0x03, 0x1b
        /*004e*/ 	.short	0x00ff


	//----- nvinfo : EIATTR_EXTERNS
	.align		4
        /*0050*/ 	.byte	0x04, 0x0f
        /*0052*/ 	.short	(.L_6267 - .L_6266)


	//   ....[0]....
	.align		4
.L_6266:
        /*0054*/ 	.word	index@(__assertfail)


	//----- nvinfo : EIATTR_MERCURY_ISA_VERSION
	.align		4
.L_6267:
        /*0058*/ 	.byte	0x03, 0x5f
        /*005a*/ 	.short	0x0101


	//----- nvinfo : EIATTR_COOP_GROUP_MASK_REGIDS
	.align		4
        /*005c*/ 	.byte	0x04, 0x29
        /*005e*/ 	.short	(.L_6269 - .L_6268)


	//   ....[0]....
.L_6268:
        /*0060*/ 	.word	0xffffffff


	//   ....[1]....
        /*0064*/ 	.word	0xffffffff


	//   ....[2]....
        /*0068*/ 	.word	0xffffffff


	//   ....[3]....
        /*006c*/ 	.word	0xffffffff


	//   ....[4]....
        /*0070*/ 	.word	0xffffffff


	//   ....[5]....
        /*0074*/ 	.word	0xffffffff


	//   ....[6]....
        /*0078*/ 	.word	0xffffffff


	//   ....[7]....
        /*007c*/ 	.word	0xffffffff


	//   ....[8]....
        /*0080*/ 	.word	0xffffffff


	//   ....[9]....
        /*0084*/ 	.word	0xffffffff


	//   ....[10]....
        /*0088*/ 	.word	0x0500000f


	//   ....[11]....
        /*008c*/ 	.word	0x0500000f


	//   ....[12]....
        /*0090*/ 	.word	0x0500000f


	//   ....[13]....
        /*0094*/ 	.word	0x0500000f


	//   ....[14]....
        /*0098*/ 	.word	0x0500000f


	//   ....[15]....
        /*009c*/ 	.word	0x0500000f


	//   ....[16]....
        /*00a0*/ 	.word	0x0500000f


	//   ....[17]....
        /*00a4*/ 	.word	0x0500000f


	//   ....[18]....
        /*00a8*/ 	.word	0x0500000f


	//   ....[19]....
        /*00ac*/ 	.word	0x0500000f


	//----- nvinfo : EIATTR_COOP_GROUP_INSTR_OFFSETS
	.align		4
.L_6269:
        /*00b0*/ 	.byte	0x04, 0x28
        /*00b2*/ 	.short	(.L_6271 - .L_6270)


	//   ....[0]....
.L_6270:
        /*00b4*/ 	.word	0x00001300


	//   ....[1]....
        /*00b8*/ 	.word	0x00001340


	//   ....[2]....
        /*00bc*/ 	.word	0x00001360


	//   ....[3]....
        /*00c0*/ 	.word	0x00001380


	//   ....[4]....
        /*00c4*/ 	.word	0x000013a0


	//   ....[5]....
        /*00c8*/ 	.word	0x000027c0


	//   ....[6]....
        /*00cc*/ 	.word	0x000027e0


	//   ....[7]....
        /*00d0*/ 	.word	0x00002800


	//   ....[8]....
        /*00d4*/ 	.word	0x00002820


	//   ....[9]....
        /*00d8*/ 	.word	0x00002840


	//   ....[10]....
        /*00dc*/ 	.word	0x00005060


	//   ....[11]....
        /*00e0*/ 	.word	0x000050e0


	//   ....[12]....
        /*00e4*/ 	.word	0x00005140


	//   ....[13]....
        /*00e8*/ 	.word	0x000051a0


	//   ....[14]....
        /*00ec*/ 	.word	0x00005200


	//   ....[15]....
        /*00f0*/ 	.word	0x00006690


	//   ....[16]....
        /*00f4*/ 	.word	0x000066f0


	//   ....[17]....
        /*00f8*/ 	.word	0x00006750


	//   ....[18]....
        /*00fc*/ 	.word	0x000067b0


	//   ....[19]....
        /*0100*/ 	.word	0x00006810


	//----- nvinfo : EIATTR_VRC_CTA_INIT_COUNT
	.align		4
.L_6271:
        /*0104*/ 	.byte	0x02, 0x4a
	.zero		1
	.zero		1


	//----- nvinfo : EIATTR_SYSCALL_OFFSETS
	.align		4
        /*0108*/ 	.byte	0x04, 0x46
        /*010a*/ 	.short	(.L_6273 - .L_6272)


	//   ....[0]....
.L_6272:
        /*010c*/ 	.word	0x00000180


	//----- nvinfo : EIATTR_EXIT_INSTR_OFFSETS
	.align		4
.L_6273:
        /*0110*/ 	.byte	0x04, 0x1c
        /*0112*/ 	.short	(.L_6275 - .L_6274)


	//   ....[0]....
.L_6274:
        /*0114*/ 	.word	0x00000210


	//   ....[1]....
        /*0118*/ 	.word	0x00005000


	//----- nvinfo : EIATTR_CRS_STACK_SIZE
	.align		4
.L_6275:
        /*011c*/ 	.byte	0x04, 0x1e
        /*011e*/ 	.short	(.L_6277 - .L_6276)
.L_6276:
        /*0120*/ 	.word	0x00000000


	//----- nvinfo : EIATTR_CBANK_PARAM_SIZE
	.align		4
.L_6277:
        /*0124*/ 	.byte	0x03, 0x19
        /*0126*/ 	.short	0x0030


	//----- nvinfo : EIATTR_PARAM_CBANK
	.align		4
        /*0128*/ 	.byte	0x04, 0x0a
        /*012a*/ 	.short	(.L_6279 - .L_6278)
	.align		4
.L_6278:
        /*012c*/ 	.word	index@(.nv.constant0._ZN7oneflow4cuda7softmax15SoftmaxWarpImplI10SimpleLoadIffE11SimpleStoreIffEfLi1ELi32ELi32ELi1ELb1ELNS1_9AlgorithmE0EEEvT_T0_ll)
        /*0130*/ 	.short	0x0380
        /*0132*/ 	.short	0x0030


	//----- nvinfo : EIATTR_SW_WAR
	.align		4
.L_6279:
        /*0134*/ 	.byte	0x04, 0x36
        /*0136*/ 	.short	(.L_6281 - .L_6280)
.L_6280:
        /*0138*/ 	.word	0x00000008
.L_6281:


//--------------------- .nv.info._ZN7oneflow4cuda7softmax15SoftmaxWarpImplI10SimpleLoadIffE11SimpleStoreIffEfLi1ELi32ELi32ELi1ELb0ELNS1_9AlgorithmE0EEEvT_T0_ll --------------------------
	.section	.nv.info._ZN7oneflow4cuda7softmax15SoftmaxWarpImplI10SimpleLoadIffE11SimpleStoreIffEfLi1ELi32ELi32ELi1ELb0ELNS1_9AlgorithmE0EEEvT_T0_ll,"",@"SHT_CUDA_INFO"
	.sectionflags	@""
	.align	4


	//----- nvinfo : EIATTR_CUDA_API_VERSION
	.align		4
        /*0000*/ 	.byte	0x04, 0x37
        /*0002*/ 	.short	(.L_6283 - .L_6282)
.L_6282:
        /*0004*/ 	.word	0x00000082


	//----- nvinfo : EIATTR_KPARAM_INFO
	.align		4
.L_6283:
        /*0008*/ 	.byte	0x04, 0x17
        /*000a*/ 	.short	(.L_6285 - .L_6284)
.L_6284:
        /*000c*/ 	.word	0x00000000
        /*0010*/ 	.short	0x0003
        /*0012*/ 	.short	0x0028
        /*0014*/ 	.byte	0x00, 0xf0, 0x21, 0x00


	//----- nvinfo : EIATTR_KPARAM_INFO
	.align		4
.L_6285:
        /*0018*/ 	.byte	0x04, 0x17
        /*001a*/ 	.short	(.L_6287 - .L_6286)
.L_6286:
        /*001c*/ 	.word	0x00000000
        /*0020*/ 	.short	0x0002
        /*0022*/ 	.short	0x0020
        /*0024*/ 	.byte	0x00, 0xf0, 0x21, 0x00


	//----- nvinfo : EIATTR_KPARAM_INFO
	.align		4
.L_6287:
        /*0028*/ 	.byte	0x04, 0x17
        /*002a*/ 	.short	(.L_6289 - .L_6288)
.L_6288:
        /*002c*/ 	.word	0x00000000
        /*0030*/ 	.short	0x0001
        /*0032*/ 	.short	0x0010
        /*0034*/ 	.byte	0x00, 0xf0, 0x41, 0x00


	//----- nvinfo : EIATTR_KPARAM_INFO
	.align		4
.L_6289:
        /*0038*/ 	.byte	0x04, 0x17
        /*003a*/ 	.short	(.L_6291 - .L_6290)
.L_6290:
        /*003c*/ 	.word	0x00000000
        /*0040*/ 	.short	0x0000
        /*0042*/ 	.short	0x0000
        /*0044*/ 	.byte	0x00, 0xf0, 0x41, 0x00


	//----- nvinfo : EIATTR_SPARSE_MMA_MASK
	.align		4
.L_6291:
        /*0048*/ 	.byte	0x03, 0x50
        /*004a*/ 	.short	0x0000


	//----- nvinfo : EIATTR_MAXREG_COUNT
	.align		4
        /*004c*/ 	.byte	0x03, 0x1b
        /*004e*/ 	.short	0x00ff


	//----- nvinfo : EIATTR_EXTERNS
	.align		4
        /*0050*/ 	.byte	0x04, 0x0f
        /*0052*/ 	.short	(.L_6293 - .L_6292)


	//   ....[0]....
	.align		4
.L_6292:
        /*0054*/ 	.word	index@(__assertfail)


	//----- nvinfo : EIATTR_MERCURY_ISA_VERSION
	.align		4
.L_6293:
        /*0058*/ 	.byte	0x03, 0x5f
        /*005a*/ 	.short	0x0101


	//----- nvinfo : EIATTR_COOP_GROUP_MASK_REGIDS
	.align		4
        /*005c*/ 	.byte	0x04, 0x29
        /*005e*/ 	.short	(.L_6295 - .L_6294)


	//   ....[0]....
.L_6294:
        /*0060*/ 	.word	0xffffffff


	//   ....[1]....
        /*0064*/ 	.word	0xffffffff


	//   ....[2]....
        /*0068*/ 	.word	0xffffffff


	//   ....[3]....
        /*006c*/ 	.word	0xffffffff


	//   ....[4]....
        /*0070*/ 	.word	0xffffffff


	//   ....[5]....
        /*0074*/ 	.word	0xffffffff


	//   ....[6]....
        /*0078*/ 	.word	0xffffffff


	//   ....[7]....
        /*007c*/ 	.word	0xffffffff


	//   ....[8]....
        /*0080*/ 	.word	0xffffffff


	//   ....[9]....
        /*0084*/ 	.word	0xffffffff


	//   ....[10]....
        /*0088*/ 	.word	0x0500000f


	//   ....[11]....
        /*008c*/ 	.word	0x0500000f


	//   ....[12]....
        /*0090*/ 	.word	0x0500000f


	//   ....[13]....
        /*0094*/ 	.word	0x0500000f


	//   ....[14]....
        /*0098*/ 	.word	0x0500000f


	//   ....[15]....
        /*009c*/ 	.word	0x0500000f


	//   ....[16]....
        /*00a0*/ 	.word	0x0500000f


	//   ....[17]....
        /*00a4*/ 	.word	0x0500000f


	//   ....[18]....
        /*00a8*/ 	.word	0x0500000f


	//   ....[19]....
        /*00ac*/ 	.word	0x0500000f


	//----- nvinfo : EIATTR_COOP_GROUP_INSTR_OFFSETS
	.align		4
.L_6295:
        /*00b0*/ 	.byte	0x04, 0x28
        /*00b2*/ 	.short	(.L_6297 - .L_6296)


	//   ....[0]....
.L_6296:
        /*00b4*/ 	.word	0x000006f0


	//   ....[1]....
        /*00b8*/ 	.word	0x00000730


	//   ....[2]....
        /*00bc*/ 	.word	0x00000750


	//   ....[3]....
        /*00c0*/ 	.word	0x00000770


	//   ....[4]....
        /*00c4*/ 	.word	0x00000790


	//   ....[5]....
        /*00c8*/ 	.word	0x00001bb0


	//   ....[6]....
        /*00cc*/ 	.word	0x00001bd0


	//   ....[7]....
        /*00d0*/ 	.word	0x00001bf0


	//   ....[8]....
        /*00d4*/ 	.word	0x00001c10


	//   ....[9]....
        /*00d8*/ 	.word	0x00001c30


	//   ....[10]....
        /*00dc*/ 	.word	0x00003f00


	//   ....[11]....
        /*00e0*/ 	.word	0x00003fa0


	//   ....[12]....
        /*00e4*/ 	.word	0x00004000


	//   ....[13]....
        /*00e8*/ 	.word	0x00004060


	//   ....[14]....
        /*00ec*/ 	.word	0x000040c0


	//   ....[15]....
        /*00f0*/ 	.word	0x00005530


	//   ....[16]....
        /*00f4*/ 	.word	0x00005590


	//   ....[17]....
        /*00f8*/ 	.word	0x000055f0


	//   ....[18]....
        /*00fc*/ 	.word	0x00005650


	//   ....[19]....
        /*0100*/ 	.word	0x000056b0


	//----- nvinfo : EIATTR_VRC_CTA_INIT_COUNT
	.align		4
.L_6297:
        /*0104*/ 	.byte	0x02, 0x4a
	.zero		1
	.zero		1


	//----- nvinfo : EIATTR_SYSCALL_OFFSETS
	.align		4
        /*0108*/ 	.byte	0x04, 0x46
        /*010a*/ 	.short	(.L_6299 - .L_6298)


	//   ....[0]....
.L_6298:
        /*010c*/ 	.word	0x00000170


	//----- nvinfo : EIATTR_EXIT_INSTR_OFFSETS
	.align		4
.L_6299:
        /*0110*/ 	.byte	0x04, 0x1c
        /*0112*/ 	.short	(.L_6301 - .L_6300)


	//   ....[0]....
.L_6300:
        /*0114*/ 	.word	0x00000220


	//   ....[1]....
        /*0118*/ 	.word	0x00003ea0


	//----- nvinfo : EIATTR_CRS_STACK_SIZE
	.align		4
.L_6301:
        /*011c*/ 	.byte	0x04, 0x1e
        /*011e*/ 	.short	(.L_6303 - .L_6302)
.L_6302:
        /*0120*/ 	.word	0x00000000


	//----- nvinfo : EIATTR_CBANK_PARAM_SIZE
	.align		4
.L_6303:
        /*0124*/ 	.byte	0x03, 0x19
        /*0126*/ 	.short	0x0030


	//----- nvinfo : EIATTR_PARAM_CBANK
	.align		4
        /*0128*/ 	.byte	0x04, 0x0a
        /*012a*/ 	.short	(.L_6305 - .L_6304)
	.align		4
.L_6304:
        /*012c*/ 	.word	index@(.nv.constant0._ZN7oneflow4cuda7softmax15SoftmaxWarpImplI10SimpleLoadIffE11SimpleStoreIffEfLi1ELi32ELi32ELi1ELb0ELNS1_9AlgorithmE0EEEvT_T0_ll)
        /*0130*/ 	.short	0x0380
        /*0132*/ 	.short	0x0030


	//----- nvinfo : EIATTR_SW_WAR
	.align		4
.L_6305:
        /*0134*/ 	.byte	0x04, 0x36
        /*0136*/ 	.short	(.L_6307 - .L_6306)
.L_6306:
        /*0138*/ 	.word	0x00000008
.L_6307:


//--------------------- .nv.info._ZN7oneflow4cuda7softmax15SoftmaxWarpImplI10SimpleLoadIffE11SimpleStoreIffEfLi1ELi31ELi32ELi1ELb1ELNS1_9AlgorithmE0EEEvT_T0_ll --------------------------
	.section	.nv.info._ZN7oneflow4cuda7softmax15SoftmaxWarpImplI10SimpleLoadIffE11SimpleStoreIffEfLi1ELi31ELi32ELi1ELb1ELNS1_9AlgorithmE0EEEvT_T0_ll,"",@"SHT_CUDA_INFO"
	.sectionflags	@""
	.align	4


	//----- nvinfo : EIATTR_CUDA_API_VERSION
	.align		4
        /*0000*/ 	.byte	0x04, 0x37
        /*0002*/ 	.short	(.L_6309 - .L_6308)
.L_6308:
        /*0004*/ 	.word	0x00000082


	//----- nvinfo : EIATTR_KPARAM_INFO
	.align		4
.L_6309:
        /*0008*/ 	.byte	0x04, 0x17
        /*000a*/ 	.short	(.L_6311 - .L_6310)
.L_6310:
        /*000c*/ 	.word	0x00000000
        /*0010*/ 	.short	0x0003
        /*0012*/ 	.short	0x0028
        /*0014*/ 	.byte	0x00, 0xf0, 0x21, 0x00


	//----- nvinfo : EIATTR_KPARAM_INFO
	.align		4
.L_6311:
        /*0018*/ 	.byte	0x04, 0x17
        /*001a*/ 	.short	(.L_6313 - .L_6312)
.L_6312:
        /*001c*/ 	.word	0x00000000
        /*0020*/ 	.short	0x0002
        /*0022*/ 	.short	0x0020
        /*0024*/ 	.byte	0x00, 0xf0, 0x21, 0x00


	//----- nvinfo : EIATTR_KPARAM_INFO
	.align		4
.L_6313:
        /*0028*/ 	.byte	0x04, 0x17
        /*002a*/ 	.short	(.L_6315 - .L_6314)
.L_6314:
        /*002c*/ 	.word	0x00000000
        /*0030*/ 	.short	0x0001
        /*0032*/ 	.short	0x0010
        /*0034*/ 	.byte	0x00, 0xf0, 0x41, 0x00


	//----- nvinfo : EIATTR_KPARAM_INFO
	.align		4
.L_6315:
        /*0038*/ 	.byte	0x04, 0x17
        /*003a*/ 	.short	(.L_6317 - .L_6316)
.L_6316:
        /*003c*/ 	.word	0x00000000
        /*0040*/ 	.short	0x0000
        /*0042*/ 	.short	0x0000
        /*0044*/ 	.byte	0x00, 0xf0, 0x41, 0x00


	//----- nvinfo : EIATTR_SPARSE_MMA_MASK
	.align		4
.L_6317:
        /*0048*/ 	.byte	0x03, 0x50
        /*004a*/ 	.short	0x0000


	//----- nvinfo : EIATTR_MAXREG_COUNT
	.align		4
        /*004c*/ 	.byte	0x03, 0x1b
        /*004e*/ 	.short	0x00ff


	//----- nvinfo : EIATTR_EXTERNS
	.align		4
        /*0050*/ 	.byte	0x04, 0x0f
        /*0052*/ 	.short	(.L_6319 - .L_6318)


	//   ....[0]....
	.align		4
.L_6318:
        /*0054*/ 	.word	index@(__assertfail)


	//----- nvinfo : EIATTR_MERCURY_ISA_VERSION
	.align		4
.L_6319:
        /*0058*/ 	.byte	0x03, 0x5f
        /*005a*/ 	.short	0x0101


	//----- nvinfo : EIATTR_COOP_GROUP_MASK_REGIDS
	.align		4
        /*005c*/ 	.byte	0x04, 0x29
        /*005e*/ 	.short	(.L_6321 - .L_6320)


	//   ....[0]....
.L_6320:
        /*0060*/ 	.word	0xffffffff


	//   ....[1]....
        /*0064*/ 	.word	0xffffffff


	//   ....[2]....
        /*0068*/ 	.word	0xffffffff


	//   ....[3]....
        /*006c*/ 	.word	0xffffffff


	//   ....[4]....
        /*0070*/ 	.word	0xffffffff


	//   ....[5]....
        /*0074*/ 	.word	0xffffffff


	//   ....[6]....
        /*0078*/ 	.word	0xffffffff


	//   ....[7]....
        /*007c*/ 	.word	0xffffffff


	//   ....[8]....
        /*0080*/ 	.word	0xffffffff


	//   ....[9]....
        /*0084*/ 	.word	0xffffffff


	//   ....[10]....
        /*0088*/ 	.word	0x0500000f


	//   ....[11]....
        /*008c*/ 	.word	0x0500000f


	//   ....[12]....
        /*0090*/ 	.word	0x0500000f


	//   ....[13]....
        /*0094*/ 	.word	0x0500000f


	//   ....[14]....
        /*0098*/ 	.word	0x0500000f


	//   ....[15]....
        /*009c*/ 	.word	0x0500000f


	//   ....[16]....
        /*00a0*/ 	.word	0x0500000f


	//   ....[17]....
        /*00a4*/ 	.word	0x0500000f


	//   ....[18]....
        /*00a8*/ 	.word	0x0500000f


	//   ....[19]....
        /*00ac*/ 	.word	0x0500000f


	//----- nvinfo : EIATTR_COOP_GROUP_INSTR_OFFSETS
	.align		4
.L_6321:
        /*00b0*/ 	.byte	0x04, 0x28
        /*00b2*/ 	.short	(.L_6323 - .L_6322)


	//   ....[0]....
.L_6322:
        /*00b4*/ 	.word	0x00001280


	//   ....[1]....
        /*00b8*/ 	.word	0x000012c0


	//   ....[2]....
        /*00bc*/ 	.word	0x000012e0


	//   ....[3]....
        /*00c0*/ 	.word	0x00001300


	//   ....[4]....
        /*00c4*/ 	.word	0x00001320


	//   ....[5]....
        /*00c8*/ 	.word	0x000026a0


	//   ....[6]....
        /*00cc*/ 	.word	0x000026c0


	//   ....[7]....
        /*00d0*/ 	.word	0x000026e0


	//   ....[8]....
        /*00d4*/ 	.word	0x00002700


	//   ....[9]....
        /*00d8*/ 	.word	0x00002720


	//   ....[10]....
        /*00dc*/ 	.word	0x00004df0


	//   ....[11]....
        /*00e0*/ 	.word	0x00004e80


	//   ....[12]....
        /*00e4*/ 	.word	0x00004ee0


	//   ....[13]....
        /*00e8*/ 	.word	0x00004f40


	//   ....[14]....
        /*00ec*/ 	.word	0x00004fa0


	//   ....[15]....
        /*00f0*/ 	.word	0x00006380


	//   ....[16]....
        /*00f4*/ 	.word	0x000063e0


	//   ....[17]....
        /*00f8*/ 	.word	0x00006440


	//   ....[18]....
        /*00fc*/ 	.word	0x000064a0


	//   ....[19]....
        /*0100*/ 	.word	0x00006500


	//----- nvinfo : EIATTR_VRC_CTA_INIT_COUNT
	.align		4
.L_6323:
        /*0104*/ 	.byte	0x02, 0x4a
	.zero		1
	.zero		1


	//----- nvinfo : EIATTR_SYSCALL_OFFSETS
	.align		4
        /*0108*/ 	.byte	0x04, 0x46
        /*010a*/ 	.short	(.L_6325 - .L_6324)


	//   ....[0]....
.L_6324:
        /*010c*/ 	.word	0x00000180


	//----- nvinfo : EIATTR_EXIT_INSTR_OFFSETS
	.align		4
.L_6325:
        /*0110*/ 	.byte	0x04, 0x1c
        /*0112*/ 	.short	(.L_6327 - .L_6326)


	//   ....[0]....
.L_6326:
        /*0114*/ 	.word	0x00000210


	//   ....[1]....
        /*0118*/ 	.word	0x00004d90


	//----- nvinfo : EIATTR_CRS_STACK_SIZE
	.align		4
.L_6327:
        /*011c*/ 	.byte	0x04, 0x1e
        /*011e*/ 	.short	(.L_6329 - .L_6328)
.L_6328:
        /*0120*/ 	.word	0x00000000


	//----- nvinfo : EIATTR_CBANK_PARAM_SIZE
	.align		4
.L_6329:
        /*0124*/ 	.byte	0x03, 0x19
        /*0126*/ 	.short	0x0030


	//----- nvinfo : EIATTR_PARAM_CBANK
	.align		4
        /*0128*/ 	.byte	0x04, 0x0a
        /*012a*/ 	.short	(.L_6331 - .L_6330)
	.align		4
.L_6330:
        /*012c*/ 	.word	index@(.nv.constant0._ZN7oneflow4cuda7softmax15SoftmaxWarpImplI10SimpleLoadIffE11SimpleStoreIffEfLi1ELi31ELi32ELi1ELb1ELNS1_9AlgorithmE0EEEvT_T0_ll)
        /*0130*/ 	.short	0x0380
        /*0132*/ 	.short	0x0030


	//----- nvinfo : EIATTR_SW_WAR
	.align		4
.L_6331:
        /*0134*/ 	.byte	0x04, 0x36
        /*0136*/ 	.short	(.L_6333 - .L_6332)
.L_6332:
        /*0138*/ 	.word	0x00000008
.L_6333:


//--------------------- .nv.info._ZN7oneflow4cuda7softmax15SoftmaxWarpImplI10SimpleLoadIffE11SimpleStoreIffEfLi1ELi31ELi32ELi1ELb0ELNS1_9AlgorithmE0EEEvT_T0_ll --------------------------
	.section	.nv.info._ZN7oneflow4cuda7softmax15SoftmaxWarpImplI10SimpleLoadIffE11SimpleStoreIffEfLi1ELi31ELi32ELi1ELb0ELNS1_9AlgorithmE0EEEvT_T0_ll,"",@"SHT_CUDA_INFO"
	.sectionflags	@""
	.align	4


	//----- nvinfo : EIATTR_CUDA_API_VERSION
	.align		4
        /*0000*/ 	.byte	0x04, 0x37
        /*0002*/ 	.short	(.L_6335 - .L_6334)
.L_6334:
        /*0004*/ 	.word	0x00000082


	//----- nvinfo : EIATTR_KPARAM_INFO
	.align		4
.L_6335:
        /*0008*/ 	.byte	0x04, 0x17
        /*000a*/ 	.short	(.L_6337 - .L_6336)
.L_6336:
        /*000c*/ 	.word	0x00000000
        /*0010*/ 	.short	0x0003
        /*0012*/ 	.short	0x0028
        /*0014*/ 	.byte	0x00, 0xf0, 0x21, 0x00


	//----- nvinfo : EIATTR_KPARAM_INFO
	.align		4
.L_6337:
        /*0018*/ 	.byte	0x04, 0x17
        /*001a*/ 	.short	(.L_6339 - .L_6338)
.L_6338:
        /*001c*/ 	.word	0x00000000
        /*0020*/ 	.short	0x0002
        /*0022*/ 	.short	0x0020
        /*0024*/ 	.byte	0x00, 0xf0, 0x21, 0x00


	//----- nvinfo : EIATTR_KPARAM_INFO
	.align		4
.L_6339:
        /*0028*/ 	.byte	0x04, 0x17
        /*002a*/ 	.short	(.L_6341 - .L_6340)
.L_6340:
        /*002c*/ 	.word	0x00000000
        /*0030*/ 	.short	0x0001
        /*0032*/ 	.short	0x0010
        /*0034*/ 	.byte	0x00, 0xf0, 0x41, 0x00


	//----- nvinfo : EIATTR_KPARAM_INFO
	.align		4
.L_6341:
        /*0038*/ 	.byte	0x04, 0x17
        /*003a*/ 	.short	(.L_6343 - .L_6342)
.L_6342:
        /*003c*/ 	.word	0x00000000
        /*0040*/ 	.short	0x0000
        /*0042*/ 	.short	0x0000
        /*0044*/ 	.byte	0x00, 0xf0, 0x41, 0x00


	//----- nvinfo : EIATTR_SPARSE_MMA_MASK
	.align		4
.L_6343:
        /*0048*/ 	.byte	0x03, 0x50
        /*004a*/ 	.short	0x0000


	//----- nvinfo : EIATTR_MAXREG_COUNT
	.align		4
        /*004c*/ 	.byte	0x03, 0x1b
        /*004e*/ 	.short	0x00ff


	//----- nvinfo : EIATTR_EXTERNS
	.align		4
        /*0050*/ 	.byte	0x04, 0x0f
        /*0052*/ 	.short	(.L_6345 - .L_6344)


	//   ....[0]....
	.align		4
.L_6344:
        /*0054*/ 	.word	index@(__assertfail)


	//----- nvinfo : EIATTR_MERCURY_ISA_VERSION
	.align		4
.L_6345:
        /*0058*/ 	.byte	0x03, 0x5f
        /*005a*/ 	.short	0x0101


	//----- nvinfo : EIATTR_COOP_GROUP_MASK_REGIDS
	.align		4
        /*005c*/ 	.byte	0x04, 0x29
        /*005e*/ 	.short	(.L_6347 - .L_6346)


	//   ....[0]....
.L_6346:
        /*0060*/ 	.word	0xffffffff


	//   ....[1]....
        /*0064*/ 	.word	0xffffffff


	//   ....[2]....
        /*0068*/ 	.word	0xffffffff


	//   ....[3]....
        /*006c*/ 	.word	0xffffffff


	//   ....[4]....
        /*0070*/ 	.word	0xffffffff


	//   ....[5]....
        /*0074*/ 	.word	0xffffffff


	//   ....[6]....
        /*0078*/ 	.word	0xffffffff


	//   ....[7]....
        /*007c*/ 	.word	0xffffffff


	//   ....[8]....
        /*0080*/ 	.word	0xffffffff


	//   ....[9]....
        /*0084*/ 	.word	0xffffffff


	//   ....[10]....
        /*0088*/ 	.word	0x0500000f


	//   ....[11]....
        /*008c*/ 	.word	0x0500000f


	//   ....[12]....
        /*0090*/ 	.word	0x0500000f


	//   ....[13]....
        /*0094*/ 	.word	0x0500000f


	//   ....[14]....
        /*0098*/ 	.word	0x0500000f


	//   ....[15]....
        /*009c*/ 	.word	0x0500000f


	//   ....[16]....
        /*00a0*/ 	.word	0x0500000f


	//   ....[17]....
        /*00a4*/ 	.word	0x0500000f


	//   ....[18]....
        /*00a8*/ 	.word	0x0500000f


	//   ....[19]....
        /*00ac*/ 	.word	0x0500000f


	//----- nvinfo : EIATTR_COOP_GROUP_INSTR_OFFSETS
	.align		4
.L_6347:
        /*00b0*/ 	.byte	0x04, 0x28
        /*00b2*/ 	.short	(.L_6349 - .L_6348)


	//   ....[0]....
.L_6348:
        /*00b4*/ 	.word	0x000006d0


	//   ....[1]....
        /*00b8*/ 	.word	0x00000710


	//   ....[2]....
        /*00bc*/ 	.word	0x00000730


	//   ....[3]....
        /*00c0*/ 	.word	0x00000750


	//   ....[4]....
        /*00c4*/ 	.word	0x00000770


	//   ....[5]....
        /*00c8*/ 	.word	0x00001af0


	//   ....[6]....
        /*00cc*/ 	.word	0x00001b10


	//   ....[7]....
        /*00d0*/ 	.word	0x00001b30


	//   ....[8]....
        /*00d4*/ 	.word	0x00001b50


	//   ....[9]....
        /*00d8*/ 	.word	0x00001b70


	//   ....[10]....
        /*00dc*/ 	.word	0x00003d40


	//   ....[11]....
        /*00e0*/ 	.word	0x00003de0


	//   ....[12]....
        /*00e4*/ 	.word	0x00003e40


	//   ....[13]....
        /*00e8*/ 	.word	0x00003ea0


	//   ....[14]....
        /*00ec*/ 	.word	0x00003f00


	//   ....[15]....
        /*00f0*/ 	.word	0x000052d0


	//   ....[16]....
        /*00f4*/ 	.word	0x00005330


	//   ....[17]....
        /*00f8*/ 	.word	0x00005390


	//   ....[18]....
        /*00fc*/ 	.word	0x000053f0


	//   ....[19]....
        /*0100*/ 	.word	0x00005450


	//----- nvinfo : EIATTR_VRC_CTA_INIT_COUNT
	.align		4
.L_6349:
        /*0104*/ 	.byte	0x02, 0x4a
	.zero		1
	.zero		1


	//----- nvinfo : EIATTR_SYSCALL_OFFSETS
	.align		4
        /*0108*/ 	.byte	0x04, 0x46
        /*010a*/ 	.short	(.L_6351 - .L_6350)


	//   ....[0]....
.L_6350:
        /*010c*/ 	.word	0x00000170


	//----- nvinfo : EIATTR_EXIT_INSTR_OFFSETS
	.align		4
.L_6351:
        /*0110*/ 	.byte	0x04, 0x1c
        /*0112*/ 	.short	(.L_6353 - .L_6352)


	//   ....[0]....
.L_6352:
        /*0114*/ 	.word	0x00000220


	//   ....[1]....
        /*0118*/ 	.word	0x00003ce0


	//----- nvinfo : EIATTR_CRS_STACK_SIZE
	.align		4
.L_6353:
        /*011c*/ 	.byte	0x04, 0x1e
        /*011e*/ 	.short	(.L_6355 - .L_6354)
.L_6354:
        /*0120*/ 	.word	0x00000000


	//----- nvinfo : EIATTR_CBANK_PARAM_SIZE
	.align		4
.L_6355:
        /*0124*/ 	.byte	0x03, 0x19
        /*0126*/ 	.short	0x0030


	//----- nvinfo : EIATTR_PARAM_CBANK
	.align		4
        /*0128*/ 	.byte	0x04, 0x0a
        /*012a*/ 	.short	(.L_6357 - .L_6356)
	.align		4
.L_6356:
        /*012c*/ 	.word	index@(.nv.constant0._ZN7oneflow4cuda7softmax15SoftmaxWarpImplI10SimpleLoadIffE11SimpleStoreIffEfLi1ELi31ELi32ELi1ELb0ELNS1_9AlgorithmE0EEEvT_T0_ll)
        /*0130*/ 	.short	0x0380
        /*0132*/ 	.short	0x0030


	//----- nvinfo : EIATTR_SW_WAR
	.align		4
.L_6357:
        /*0134*/ 	.byte	0x04, 0x36
        /*0136*/ 	.short	(.L_6359 - .L_6358)
.L_6358:
        /*0138*/ 	.word	0x00000008
.L_6359:


//--------------------- .nv.info._ZN7oneflow4cuda7softmax15SoftmaxWarpImplI10SimpleLoadIffE11SimpleStoreIffEfLi1ELi30ELi32ELi1ELb1ELNS1_9AlgorithmE0EEEvT_T0_ll --------------------------
	.section	.nv.info._ZN7oneflow4cuda7softmax15SoftmaxWarpImplI10SimpleLoadIffE11SimpleStoreIffEfLi1ELi30ELi32ELi1ELb1ELNS1_9AlgorithmE0EEEvT_T0_ll,"",@"SHT_CUDA_INFO"
	.sectionflags	@""
	.align	4


	//----- nvinfo : EIATTR_CUDA_API_VERSION
	.align		4
        /*0000*/ 	.byte	0x04, 0x37
        /*0002*/ 	.short	(.L_6361 - .L_6360)
.L_6360:
        /*0004*/ 	.word	0x00000082


	//----- nvinfo : EIATTR_KPARAM_INFO
	.align		4
.L_6361:
        /*0008*/ 	.byte	0x04, 0x17
        /*000a*/ 	.short	(.L_6363 - .L_6362)
.L_6362:
        /*000c*/ 	.word	0x00000000
        /*0010*/ 	.short	0x0003
        /*0012*/ 	.short	0x0028
        /*0014*/ 	.byte	0x00, 0xf0, 0x21, 0x00


	//----- nvinfo : EIATTR_KPARAM_INFO
	.align		4
.L_6363:
        /*0018*/ 	.byte	0x04, 0x17
        /*001a*/ 	.short	(.L_6365 - .L_6364)
.L_6364:
        /*001c*/ 	.word	0x00000000
        /*0020*/ 	.short	0x0002
        /*0022*/ 	.short	0x0020
        /*0024*/ 	.byte	0x00, 0xf0, 0x21, 0x00


	//----- nvinfo : EIATTR_KPARAM_INFO
	.align		4
.L_6365:
        /*0028*/ 	.byte	0x04, 0x17
        /*002a*/ 	.short	(.L_6367 - .L_6366)
.L_6366:
        /*002c*/ 	.word	0x00000000
        /*0030*/ 	.short	0x0001
        /*0032*/ 	.short	0x0010
        /*0034*/ 	.byte	0x00, 0xf0, 0x41, 0x00


	//----- nvinfo : EIATTR_KPARAM_INFO
	.align		4
.L_6367:
        /*0038*/ 	.byte	0x04, 0x17
        /*003a*/ 	.short	(.L_6369 - .L_6368)
.L_6368:
        /*003c*/ 	.word	0x00000000
        /*0040*/ 	.short	0x0000
        /*0042*/ 	.short	0x0000
        /*0044*/ 	.byte	0x00, 0xf0, 0x41, 0x00


	//----- nvinfo : EIATTR_SPARSE_MMA_MASK
	.align		4
.L_6369:
        /*0048*/ 	.byte	0x03, 0x50
        /*004a*/ 	.short	0x0000


	//----- nvinfo : EIATTR_MAXREG_COUNT
	.align		4
        /*004c*/ 	.byte	0x03, 0x1b
        /*004e*/ 	.short	0x00ff


	//----- nvinfo : EIATTR_EXTERNS
	.align		4
        /*0050*/ 	.byte	0x04, 0x0f
        /*0052*/ 	.short	(.L_6371 - .L_6370)


	//   ....[0]....
	.align		4
.L_6370:
        /*0054*/ 	.word	index@(__assertfail)


	//----- nvinfo : EIATTR_MERCURY_ISA_VERSION
	.align		4
.L_6371:
        /*0058*/ 	.byte	0x03, 0x5f
        /*005a*/ 	.short	0x0101


	//----- nvinfo : EIATTR_COOP_GROUP_MASK_REGIDS
	.align		4
        /*005c*/ 	.byte	0x04, 0x29
        /*005e*/ 	.short	(.L_6373 - .L_6372)


	//   ....[0]....
.L_6372:
        /*0060*/ 	.word	0xffffffff


	//   ....[1]....
        /*0064*/ 	.word	0xffffffff


	//   ....[2]....
        /*0068*/ 	.word	0xffffffff


	//   ....[3]....
        /*006c*/ 	.word	0xffffffff


	//   ....[4]....
        /*0070*/ 	.word	0xffffffff


	//   ....[5]....
        /*0074*/ 	.word	0xffffffff


	//   ....[6]....
        /*0078*/ 	.word	0xffffffff


	//   ....[7]....
        /*007c*/ 	.word	0xffffffff


	//   ....[8]....
        /*0080*/ 	.word	0xffffffff


	//   ....[9]....
        /*0084*/ 	.word	0xffffffff


	//   ....[10]....
        /*0088*/ 	.word	0x0500000f


	//   ....[11]....
        /*008c*/ 	.word	0x0500000f


	//   ....[12]....
        /*0090*/ 	.word	0x0500000f


	//   ....[13]....
        /*0094*/ 	.word	0x0500000f


	//   ....[14]....
        /*0098*/ 	.word	0x0500000f


	//   ....[15]....
        /*009c*/ 	.word	0x0500000f


	//   ....[16]....
        /*00a0*/ 	.word	0x0500000f


	//   ....[17]....
        /*00a4*/ 	.word	0x0500000f


	//   ....[18]....
        /*00a8*/ 	.word	0x0500000f


	//   ....[19]....
        /*00ac*/ 	.word	0x0500000f


	//----- nvinfo : EIATTR_COOP_GROUP_INSTR_OFFSETS
	.align		4
.L_6373:
        /*00b0*/ 	.byte	0x04, 0x28
        /*00b2*/ 	.short	(.L_6375 - .L_6374)


	//   ....[0]....
.L_6374:
        /*00b4*/ 	.word	0x00001200


	//   ....[1]....
        /*00b8*/ 	.word	0x00001240


	//   ....[2]....
        /*00bc*/ 	.word	0x00001260


	//   ....[3]....
        /*00c0*/ 	.word	0x00001280


	//   ....[4]....
        /*00c4*/ 	.word	0x000012a0


	//   ....[5]....
        /*00c8*/ 	.word	0x00002580


	//   ....[6]....
        /*00cc*/ 	.word	0x000025a0


	//   ....[7]....
        /*00d0*/ 	.word	0x000025c0


	//   ....[8]....
        /*00d4*/ 	.word	0x000025e0


	//   ....[9]....
        /*00d8*/ 	.word	0x00002600


	//   ....[10]....
        /*00dc*/ 	.word	0x00004b90


	//   ....[11]....
        /*00e0*/ 	.word	0x00004c20


	//   ....[12]....
        /*00e4*/ 	.word	0x00004c80


	//   ....[13]....
        /*00e8*/ 	.word	0x00004ce0


	//   ....[14]....
        /*00ec*/ 	.word	0x00004d40


	//   ....[15]....
        /*00f0*/ 	.word	0x00006080


	//   ....[16]....
        /*00f4*/ 	.word	0x000060e0


	//   ....[17]....
        /*00f8*/ 	.word	0x00006140


	//   ....[18]....
        /*00fc*/ 	.word	0x000061a0


	//   ....[19]....
        /*0100*/ 	.word	0x00006200


	//----- nvinfo : EIATTR_VRC_CTA_INIT_COUNT
	.align		4
.L_6375:
        /*0104*/ 	.byte	0x02, 0x4a
	.zero		1
	.zero		1


	//----- nvinfo : EIATTR_SYSCALL_OFFSETS
	.align		4
        /*0108*/ 	.byte	0x04, 0x46
        /*010a*/ 	.short	(.L_6377 - .L_6376)


	//   ....[0]....
.L_6376:
        /*010c*/ 	.word	0x00000180


	//----- nvinfo : EIATTR_EXIT_INSTR_OFFSETS
	.align		4
.L_6377:
        /*0110*/ 	.byte	0x04, 0x1c
        /*0112*/ 	.short	(.L_6379 - .L_6378)


	//   ....[0]....
.L_6378:
        /*0114*/ 	.word	0x00000210


	//   ....[1]....
        /*0118*/ 	.word	0x00004b30


	//----- nvinfo : EIATTR_CRS_STACK_SIZE
	.align		4
.L_6379:
        /*011c*/ 	.byte	0x04, 0x1e
        /*011e*/ 	.short	(.L_6381 - .L_6380)
.L_6380:
        /*0120*/ 	.word	0x00000000


	//----- nvinfo : EIATTR_CBANK_PARAM_SIZE
	.align		4
.L_6381:
        /*0124*/ 	.byte	0x03, 0x19
        /*0126*/ 	.short	0x0030


	//----- nvinfo : EIATTR_PARAM_CBANK
	.align		4
        /*0128*/ 	.byte	0x04, 0x0a
        /*012a*/ 	.short	(.L_6383 - .L_6382)
	.align		4
.L_6382:
        /*012c*/ 	.word	index@(.nv.constant0._ZN7oneflow4cuda7softmax15SoftmaxWarpImplI10SimpleLoadIffE11SimpleStoreIffEfLi1ELi30ELi32ELi1ELb1ELNS1_9AlgorithmE0EEEvT_T0_ll)
        /*0130*/ 	.short	0x0380
        /*0132*/ 	.short	0x0030


	//----- nvinfo : EIATTR_SW_WAR
	.align		4
.L_6383:
        /*0134*/ 	.byte	0x04, 0x36
        /*0136*/ 	.short	(.L_6385 - .L_6384)
.L_6384:
        /*0138*/ 	.word	0x00000008
.L_6385:


//--------------------- .nv.info._ZN7oneflow4cuda7softmax15SoftmaxWarpImplI10SimpleLoadIffE11SimpleStoreIffEfLi1ELi30ELi32ELi1ELb0ELNS1_9AlgorithmE0EEEvT_T0_ll --------------------------
	.section	.nv.info._ZN7oneflow4cuda7softmax15SoftmaxWarpImplI10SimpleLoadIffE11SimpleStoreIffEfLi1ELi30ELi32ELi1ELb0ELNS1_9AlgorithmE0EEEvT_T0_ll,"",@"SHT_CUDA_INFO"
	.sectionflags	@""
	.align	4


	//----- nvinfo : EIATTR_CUDA_API_VERSION
	.align		4
        /*0000*/ 	.byte	0x04, 0x37
        /*0002*/ 	.short	(.L_6387 - .L_6386)
.L_6386:
        /*0004*/ 	.word	0x00000082


	//----- nvinfo : EIATTR_KPARAM_INFO
	.align		4
.L_6387:
        /*0008*/ 	.byte	0x04, 0x17
        /*000a*/ 	.short	(.L_6389 - .L_6388)
.L_6388:
        /*000c*/ 	.word	0x00000000
        /*0010*/ 	.short	0x0003
        /*0012*/ 	.short	0x0028
        /*0014*/ 	.byte	0x00, 0xf0, 0x21, 0x00


	//----- nvinfo : EIATTR_KPARAM_INFO
	.align		4
.L_6389:
        /*0018*/ 	.byte	0x04, 0x17
        /*001a*/ 	.short	(.L_6391 - .L_6390)
.L_6390:
        /*001c*/ 	.word	0x00000000
        /*0020*/ 	.short	0x0002
        /*0022*/ 	.short	0x0020
        /*0024*/ 	.byte	0x00, 0xf0, 0x21, 0x00


	//----- nvinfo : EIATTR_KPARAM_INFO
	.align		4
.L_6391:
        /*0028*/ 	.byte	0x04, 0x17
        /*002a*/ 	.short	(.L_6393 - .L_6392)
.L_6392:
        /*002c*/ 	.word	0x00000000
        /*0030*/ 	.short	0x0001
        /*0032*/ 	.short	0x0010
        /*0034*/ 	.byte	0x00, 0xf0, 0x41, 0x00


	//----- nvinfo : EIATTR_KPARAM_INFO
	.align		4
.L_6393:
        /*0038*/ 	.byte	0x04, 0x17
        /*003a*/ 	.short	(.L_6395 - .L_6394)
.L_6394:
        /*003c*/ 	.word	0x00000000
        /*0040*/ 	.short	0x0000
        /*0042*/ 	.short	0x0000
        /*0044*/ 	.byte	0x00, 0xf0, 0x41, 0x00


	//----- nvinfo : EIATTR_SPARSE_MMA_MASK
	.align		4
.L_6395:
        /*0048*/ 	.byte	0x03, 0x50
        /*004a*/ 	.short	0x0000


	//----- nvinfo : EIATTR_MAXREG_COUNT
	.align		4
        /*004c*/ 	.byte	0x03, 0x1b
        /*004e*/ 	.short	0x00ff


	//----- nvinfo : EIATTR_EXTERNS
	.align		4
        /*0050*/ 	.byte	0x04, 0x0f
        /*0052*/ 	.short	(.L_6397 - .L_6396)


	//   ....[0]....
	.align		4
.L_6396:
        /*0054*/ 	.word	index@(__assertfail)


	//----- nvinfo : EIATTR_MERCURY_ISA_VERSION
	.align		4
.L_6397:
        /*0058*/ 	.byte	0x03, 0x5f
        /*005a*/ 	.short	0x0101


	//----- nvinfo : EIATTR_COOP_GROUP_MASK_REGIDS
	.align		4
        /*005c*/ 	.byte	0x04, 0x29
        /*005e*/ 	.short	(.L_6399 - .L_6398)


	//   ....[0]....
.L_6398:
        /*0060*/ 	.word	0xffffffff


	//   ....[1]....
        /*0064*/ 	.word	0xffffffff


	//   ....[2]....
        /*0068*/ 	.word	0xffffffff


	//   ....[3]....
        /*006c*/ 	.word	0xffffffff


	//   ....[4]....
        /*0070*/ 	.word	0xffffffff


	//   ....[5]....
        /*0074*/ 	.word	0xffffffff


	//   ....[6]....
        /*0078*/ 	.word	0xffffffff


	//   ....[7]....
        /*007c*/ 	.word	0xffffffff


	//   ....[8]....
        /*0080*/ 	.word	0xffffffff


	//   ....[9]....
        /*0084*/ 	.word	0xffffffff


	//   ....[10]....
        /*0088*/ 	.word	0x0500000f


	//   ....[11]....
        /*008c*/ 	.word	0x0500000f


	//   ....[12]....
        /*0090*/ 	.word	0x0500000f


	//   ....[13]....
        /*0094*/ 	.word	0x0500000f


	//   ....[14]....
        /*0098*/ 	.word	0x0500000f


	//   ....[15]....
        /*009c*/ 	.word	0x0500000f


	//   ....[16]....
        /*00a0*/ 	.word	0x0500000f


	//   ....[17]....
        /*00a4*/ 	.word	0x0500000f


	//   ....[18]....
        /*00a8*/ 	.word	0x0500000f


	//   ....[19]....
        /*00ac*/ 	.word	0x0500000f


	//----- nvinfo : EIATTR_COOP_GROUP_INSTR_OFFSETS
	.align		4
.L_6399:
        /*00b0*/ 	.byte	0x04, 0x28
        /*00b2*/ 	.short	(.L_6401 - .L_6400)


	//   ....[0]....
.L_6400:
        /*00b4*/ 	.word	0x000006c0


	//   ....[1]....
        /*00b8*/ 	.word	0x000006f0


	//   ....[2]....
        /*00bc*/ 	.word	0x00000720


	//   ....[3]....
        /*00c0*/ 	.word	0x00000740


	//   ....[4]....
        /*00c4*/ 	.word	0x00000760


	//   ....[5]....
        /*00c8*/ 	.word	0x00001a40


	//   ....[6]....
        /*00cc*/ 	.word	0x00001a60


	//   ....[7]....
        /*00d0*/ 	.word	0x00001a80


	//   ....[8]....
        /*00d4*/ 	.word	0x00001aa0


	//   ....[9]....
        /*00d8*/ 	.word	0x00001ac0


	//   ....[10]....
        /*00dc*/ 	.word	0x00003b90


	//   ....[11]....
        /*00e0*/ 	.word	0x00003c20


	//   ....[12]....
        /*00e4*/ 	.word	0x00003c80


	//   ....[13]....
        /*00e8*/ 	.word	0x00003ce0


	//   ....[14]....
        /*00ec*/ 	.word	0x00003d40


	//   ....[15]....
        /*00f0*/ 	.word	0x00005080


	//   ....[16]....
        /*00f4*/ 	.word	0x000050e0


	//   ....[17]....
        /*00f8*/ 	.word	0x00005140


	//   ....[18]....
        /*00fc*/ 	.word	0x000051a0


	//   ....[19]....
        /*0100*/ 	.word	0x00005200


	//----- nvinfo : EIATTR_VRC_CTA_INIT_COUNT
	.align		4
.L_6401:
        /*0104*/ 	.byte	0x02, 0x4a
	.zero		1
	.zero		1


	//----- nvinfo : EIATTR_SYSCALL_OFFSETS
	.align		4
        /*0108*/ 	.byte	0x04, 0x46
        /*010a*/ 	.short	(.L_6403 - .L_6402)


	//   ....[0]....
.L_6402:
        /*010c*/ 	.word	0x00000170


	//----- nvinfo : EIATTR_EXIT_INSTR_OFFSETS
	.align		4
.L_6403:
        /*0110*/ 	.byte	0x04, 0x1c
        /*0112*/ 	.short	(.L_6405 - .L_6404)


	//   ....[0]....
.L_6404:
        /*0114*/ 	.word	0x00000220


	//   ....[1]....
        /*0118*/ 	.word	0x00003b30


	//----- nvinfo : EIATTR_CRS_STACK_SIZE
	.align		4
.L_6405:
        /*011c*/ 	.byte	0x04, 0x1e
        /*011e*/ 	.short	(.L_6407 - .L_6406)
.L_6406:
        /*0120*/ 	.word	0x00000000


	//----- nvinfo : EIATTR_CBANK_PARAM_SIZE
	.align		4
.L_6407:
        /*0124*/ 	.byte	0x03, 0x19
        /*0126*/ 	.short	0x0030


	//----- nvinfo : EIATTR_PARAM_CBANK
	.align		4
        /*0128*/ 	.byte	0x04, 0x0a
        /*012a*/ 	.short	(.L_6409 - .L_6408)
	.align		4
.L_6408:
        /*012c*/ 	.word	index@(.nv.constant0._ZN7oneflow4cuda7softmax15SoftmaxWarpImplI10SimpleLoadIffE11SimpleStoreIffEfLi1ELi30ELi32ELi1ELb0ELNS1_9AlgorithmE0EEEvT_T0_ll)
        /*0130*/ 	.short	0x0380
        /*0132*/ 	.short	0x0030


	//----- nvinfo : EIATTR_SW_WAR
	.align		4
.L_6409:
        /*0134*/ 	.byte	0x04, 0x36
        /*0136*/ 	.short	(.L_6411 - .L_6410)
.L_6410:
        /*0138*/ 	.word	0x00000008
.L_6411:


//--------------------- .nv.info._ZN7oneflow4cuda7softmax15SoftmaxWarpImplI10SimpleLoadIffE11SimpleStoreIffEfLi1ELi29ELi32ELi1ELb1ELNS1_9AlgorithmE0EEEvT_T0_ll --------------------------
	.section	.nv.info._ZN7oneflow4cuda7softmax15SoftmaxWarpImplI10SimpleLoadIffE11SimpleStoreIffEfLi1ELi29ELi32ELi1ELb1ELNS1_9AlgorithmE0EEEvT_T0_ll,"",@"SHT_CUDA_INFO"
	.sectionflags	@""
	.align	4


	//----- nvinfo : EIATTR_CUDA_API_VERSION
	.align		4
        /*0000*/ 	.byte	0x04, 0x37
        /*0002*/ 	.short	(.L_6413 - .L_6412)
.L_6412:
        /*0004*/ 	.word	0x00000082


	//----- nvinfo : EIATTR_KPARAM_INFO
	.align		4
.L_6413:
        /*0008*/ 	.byte	0x04, 0x17
        /*000a*/ 	.short	(.L_6415 - .L_6414)
.L_6414:
        /*000c*/ 	.word	0x00000000
        /*0010*/ 	.short	0x0003
        /*0012*/ 	.short	0x0028
        /*0014*/ 	.byte	0x00, 0xf0, 0x21, 0x00


	//----- nvinfo : EIATTR_KPARAM_INFO
	.align		4
.L_6415:
        /*0018*/ 	.byte	0x04, 0x17
        /*001a*/ 	.short	(.L_6417 - .L_6416)
.L_6416:
        /*001c*/ 	.word	0x00000000
        /*0020*/ 	.short	0x0002
        /*0022*/ 	.short	0x0020
        /*0024*/ 	.byte	0x00, 0xf0, 0x21, 0x00


	//----- nvinfo : EIATTR_KPARAM_INFO
	.align		4
.L_6417:
        /*0028*/ 	.byte	0x04, 0x17
        /*002a*/ 	.short	(.L_6419 - .L_6418)
.L_6418:
        /*002c*/ 	.word	0x00000000
        /*0030*/ 	.short	0x0001
        /*0032*/ 	.short	0x0010
        /*0034*/ 	.byte	0x00, 0xf0, 0x41, 0x00


	//----- nvinfo : EIATTR_KPARAM_INFO
	.align		4
.L_6419:
        /*0038*/ 	.byte	0x04, 0x17
        /*003a*/ 	.short	(.L_6421 - .L_6420)
.L_6420:
        /*003c*/ 	.word	0x00000000
        /*0040*/ 	.short	0x0000
        /*0042*/ 	.short	0x0000
        /*0044*/ 	.byte	0x00, 0xf0, 0x41, 0x00


	//----- nvinfo : EIATTR_SPARSE_MMA_MASK
	.align		4
.L_6421:
        /*0048*/ 	.byte	0x03, 0x50
        /*004a*/ 	.short	0x0000


	//----- nvinfo : EIATTR_MAXREG_COUNT
	.align		4
        /*004c*/ 	.byte	0x03, 0x1b
        /*004e*/ 	.short	0x00ff


	//----- nvinfo : EIATTR_EXTERNS
	.align		4
        /*0050*/ 	.byte	0x04, 0x0f
        /*0052*/ 	.short	(.L_6423 - .L_6422)


	//   ....[0]....
	.align		4
.L_6422:
        /*0054*/ 	.word	index@(__assertfail)


	//----- nvinfo : EIATTR_MERCURY_ISA_VERSION
	.align		4
.L_6423:
        /*0058*/ 	.byte	0x03, 0x5f
        /*005a*/ 	.short	0x0101


	//----- nvinfo : EIATTR_COOP_GROUP_MASK_REGIDS
	.align		4
        /*005c*/ 	.byte	0x04, 0x29
        /*005e*/ 	.short	(.L_6425 - .L_6424)


	//   ....[0]....
.L_6424:
        /*0060*/ 	.word	0xffffffff


	//   ....[1]....
        /*0064*/ 	.word	0xffffffff


	//   ....[2]....
        /*0068*/ 	.word	0xffffffff


	//   ....[3]....
        /*006c*/ 	.word	0xffffffff


	//   ....[4]....
        /*0070*/ 	.word	0xffffffff


	//   ....[5]....
        /*0074*/ 	.word	0xffffffff


	//   ....[6]....
        /*0078*/ 	.word	0xffffffff


	//   ....[7]....
        /*007c*/ 	.word	0xffffffff


	//   ....[8]....
        /*0080*/ 	.word	0xffffffff


	//   ....[9]....
        /*0084*/ 	.word	0xffffffff


	//   ....[10]....
        /*0088*/ 	.word	0x0500000f


	//   ....[11]....
        /*008c*/ 	.word	0x0500000f


	//   ....[12]....
        /*0090*/ 	.word	0x0500000f


	//   ....[13]....
        /*0094*/ 	.word	0x0500000f


	//   ....[14]....
        /*0098*/ 	.word	0x0500000f


	//   ....[15]....
        /*009c*/ 	.word	0x0500000f


	//   ....[16]....
        /*00a0*/ 	.word	0x0500000f


	//   ....[17]....
        /*00a4*/ 	.word	0x0500000f


	//   ....[18]....
        /*00a8*/ 	.word	0x0500000f


	//   ....[19]....
        /*00ac*/ 	.word	0x0500000f


	//----- nvinfo : EIATTR_COOP_GROUP_INSTR_OFFSETS
	.align		4
.L_6425:
        /*00b0*/ 	.byte	0x04, 0x28
        /*00b2*/ 	.short	(.L_6427 - .L_6426)


	//   ....[0]....
.L_6426:
        /*00b4*/ 	.word	0x00001180


	//   ....[1]....
        /*00b8*/ 	.word	0x000011c0


	//   ....[2]....
        /*00bc*/ 	.word	0x000011e0


	//   ....[3]....
        /*00c0*/ 	.word	0x00001200


	//   ....[4]....
        /*00c4*/ 	.word	0x00001220


	//   ....[5]....
        /*00c8*/ 	.word	0x00002460


	//   ....[6]....
        /*00cc*/ 	.word	0x00002480


	//   ....[7]....
        /*00d0*/ 	.word	0x000024a0


	//   ....[8]....
        /*00d4*/ 	.word	0x000024c0


	//   ....[9]....
        /*00d8*/ 	.word	0x000024e0


	//   ....[10]....
        /*00dc*/ 	.word	0x00004920


	//   ....[11]....
        /*00e0*/ 	.word	0x000049c0


	//   ....[12]....
        /*00e4*/ 	.word	0x00004a20


	//   ....[13]....
        /*00e8*/ 	.word	0x00004a80


	//   ....[14]....
        /*00ec*/ 	.word	0x00004ae0


	//   ....[15]....
        /*00f0*/ 	.word	0x00005d70


	//   ....[16]....
        /*00f4*/ 	.word	0x00005dd0


	//   ....[17]....
        /*00f8*/ 	.word	0x00005e30


	//   ....[18]....
        /*00fc*/ 	.word	0x00005e90


	//   ....[19]....
        /*0100*/ 	.word	0x00005ef0


	//----- nvinfo : EIATTR_VRC_CTA_INIT_COUNT
	.align		4
.L_6427:
        /*0104*/ 	.byte	0x02, 0x4a
	.zero		1
	.zero		1


	//----- nvinfo : EIATTR_SYSCALL_OFFSETS
	.align		4
        /*0108*/ 	.byte	0x04, 0x46
        /*010a*/ 	.short	(.L_6429 - .L_6428)


	//   ....[0]....
.L_6428:
        /*010c*/ 	.word	0x00000180


	//----- nvinfo : EIATTR_EXIT_INSTR_OFFSETS
	.align		4
.L_6429:
        /*0110*/ 	.byte	0x04, 0x1c
        /*0112*/ 	.short	(.L_6431 - .L_6430)


	//   ....[0]....
.L_6430:
        /*0114*/ 	.word	0x00000210


	//   ....[1]....
        /*0118*/ 	.word	0x000048c0


	//----- nvinfo : EIATTR_CRS_STACK_SIZE
	.align		4
.L_6431:
        /*011c*/ 	.byte	0x04, 0x1e
        /*011e*/ 	.short	(.L_6433 - .L_6432)
.L_6432:
        /*0120*/ 	.word	0x00000000


	//----- nvinfo : EIATTR_CBANK_PARAM_SIZE
	.align		4
.L_6433:
        /*0124*/ 	.byte	0x03, 0x19
        /*0126*/ 	.short	0x0030


	//----- nvinfo : EIATTR_PARAM_CBANK
	.align		4
        /*0128*/ 	.byte	0x04, 0x0a
        /*012a*/ 	.short	(.L_6435 - .L_6434)
	.align		4
.L_6434:
        /*012c*/ 	.word	index@(.nv.constant0._ZN7oneflow4cuda7softmax15SoftmaxWarpImplI10SimpleLoadIffE11SimpleStoreIffEfLi1ELi29ELi32ELi1ELb1ELNS1_9AlgorithmE0EEEvT_T0_ll)
        /*0130*/ 	.short	0x0380
        /*0132*/ 	.short	0x0030


	//----- nvinfo : EIATTR_SW_WAR
	.align		4
.L_6435:
        /*0134*/ 	.byte	0x04, 0x36
        /*0136*/ 	.short	(.L_6437 - .L_6436)
.L_6436:
        /*0138*/ 	.word	0x00000008
.L_6437:


//--------------------- .nv.info._ZN7oneflow4cuda7softmax15SoftmaxWarpImplI10SimpleLoadIffE11SimpleStoreIffEfLi1ELi29ELi32ELi1ELb0ELNS1_9AlgorithmE0EEEvT_T0_ll --------------------------
	.section	.nv.info._ZN7oneflow4cuda7softmax15SoftmaxWarpImplI10SimpleLoadIffE11SimpleStoreIffEfLi1ELi29ELi32ELi1ELb0ELNS1_9AlgorithmE0EEEvT_T0_ll,"",@"SHT_CUDA_INFO"
	.sectionflags	@""
	.align	4


	//----- nvinfo : EIATTR_CUDA_API_VERSION
	.align		4
        /*0000*/ 	.byte	0x04, 0x37
        /*0002*/ 	.short	(.L_6439 - .L_6438)
.L_6438:
        /*0004*/ 	.word	0x00000082


	//----- nvinfo : EIATTR_KPARAM_INFO
	.align		4
.L_6439:
        /*0008*/ 	.byte	0x04, 0x17
        /*000a*/ 	.short	(.L_6441 - .L_6440)
.L_6440:
        /*000c*/ 	.word	0x00000000
        /*0010*/ 	.short	0x0003
        /*0012*/ 	.short	0x0028
        /*0014*/ 	.byte	0x00, 0xf0, 0x21, 0x00


	//----- nvinfo : EIATTR_KPARAM_INFO
	.align		4
.L_6441:
        /*0018*/ 	.byte	0x04, 0x17
        /*001a*/ 	.short	(.L_6443 - .L_6442)
.L_6442:
        /*001c*/ 	.word	0x00000000
        /*0020*/ 	.short	0x0002
        /*0022*/ 	.short	0x0020
        /*0024*/ 	.byte	0x00, 0xf0, 0x21, 0x00


	//----- nvinfo : EIATTR_KPARAM_INFO
	.align		4
.L_6443:
        /*0028*/ 	.byte	0x04, 0x17
        /*002a*/ 	.short	(.L_6445 - .L_6444)
.L_6444:
        /*002c*/ 	.word	0x00000000
        /*0030*/ 	.short	0x0001
        /*0032*/ 	.short	0x0010
        /*0034*/ 	.byte	0x00, 0xf0, 0x41, 0x00


	//----- nvinfo : EIATTR_KPARAM_INFO
	.align		4
.L_6445:
        /*0038*/ 	.byte	0x04, 0x17
        /*003a*/ 	.short	(.L_6447 - .L_6446)
.L_6446:
        /*003c*/ 	.word	0x00000000
        /*0040*/ 	.short	0x0000
        /*0042*/ 	.short	0x0000
        /*0044*/ 	.byte	0x00, 0xf0, 0x41, 0x00


	//----- nvinfo : EIATTR_SPARSE_MMA_MASK
	.align		4
.L_6447:
        /*0048*/ 	.byte	0x03, 0x50
        /*004a*/ 	.short	0x0000


	//----- nvinfo : EIATTR_MAXREG_COUNT
	.align		4
        /*004c*/ 	.byte	0x03, 0x1b
        /*004e*/ 	.short	0x00ff


	//----- nvinfo : EIATTR_EXTERNS
	.align		4
        /*0050*/ 	.byte	0x04, 0x0f
        /*0052*/ 	.short	(.L_6449 - .L_6448)


	//   ....[0]....
	.align		4
.L_6448:
        /*0054*/ 	.word	index@(__assertfail)


	//----- nvinfo : EIATTR_MERCURY_ISA_VERSION
	.align		4
.L_6449:
        /*0058*/ 	.byte	0x03, 0x5f
        /*005a*/ 	.short	0x0101


	//----- nvinfo : EIATTR_COOP_GROUP_MASK_REGIDS
	.align		4
        /*005c*/ 	.byte	0x04, 0x29
        /*005e*/ 	.short	(.L_6451 - .L_6450)


	//   ....[0]....
.L_6450:
        /*0060*/ 	.word	0xffffffff


	//   ....[1]....
        /*0064*/ 	.word	0xffffffff


	//   ....[2]....
        /*0068*/ 	.word	0xffffffff


	//   ....[3]....
        /*006c*/ 	.word	0xffffffff


	//   ....[4]....
        /*0070*/ 	.word	0xffffffff


	//   ....[5]....
        /*0074*/ 	.word	0xffffffff


	//   ....[6]....
        /*0078*/ 	.word	0xffffffff


	//   ....[7]....
        /*007c*/ 	.word	0xffffffff


	//   ....[8]....
        /*0080*/ 	.word	0xffffffff


	//   ....[9]....
        /*0084*/ 	.word	0xffffffff


	//   ....[10]....
        /*0088*/ 	.word	0x0500000f


	//   ....[11]....
        /*008c*/ 	.word	0x0500000f


	//   ....[12]....
        /*0090*/ 	.word	0x0500000f


	//   ....[13]....
        /*0094*/ 	.word	0x0500000f


	//   ....[14]....
        /*0098*/ 	.word	0x0500000f


	//   ....[15]....
        /*009c*/ 	.word	0x0500000f


	//   ....[16]....
        /*00a0*/ 	.word	0x0500000f


	//   ....[17]....
        /*00a4*/ 	.word	0x0500000f


	//   ....[18]....
        /*00a8*/ 	.word	0x0500000f


	//   ....[19]....
        /*00ac*/ 	.word	0x0500000f


	//----- nvinfo : EIATTR_COOP_GROUP_INSTR_OFFSETS
	.align		4
.L_6451:
        /*00b0*/ 	.byte	0x04, 0x28
        /*00b2*/ 	.short	(.L_6453 - .L_6452)


	//   ....[0]....
.L_6452:
        /*00b4*/ 	.word	0x000006a0


	//   ....[1]....
        /*00b8*/ 	.word	0x000006e0


	//   ....[2]....
        /*00bc*/ 	.word	0x00000700


	//   ....[3]....
        /*00c0*/ 	.word	0x00000720


	//   ....[4]....
        /*00c4*/ 	.word	0x00000740


	//   ....[5]....
        /*00c8*/ 	.word	0x00001980


	//   ....[6]....
        /*00cc*/ 	.word	0x000019a0


	//   ....[7]....
        /*00d0*/ 	.word	0x000019c0


	//   ....[8]....
        /*00d4*/ 	.word	0x000019e0


	//   ....[9]....
        /*00d8*/ 	.word	0x00001a00


	//   ....[10]....
        /*00dc*/ 	.word	0x00003800


	//   ....[11]....
        /*00e0*/ 	.word	0x00003890


	//   ....[12]....
        /*00e4*/ 	.word	0x000038f0


	//   ....[13]....
        /*00e8*/ 	.word	0x00003950


	//   ....[14]....
        /*00ec*/ 	.word	0x000039b0


	//   ....[15]....
        /*00f0*/ 	.word	0x00004c50


	//   ....[16]....
        /*00f4*/ 	.word	0x00004cb0


	//   ....[17]....
        /*00f8*/ 	.word	0x00004d10


	//   ....[18]....
        /*00fc*/ 	.word	0x00004d70


	//   ....[19]....
        /*0100*/ 	.word	0x00004dd0


	//----- nvinfo : EIATTR_VRC_CTA_INIT_COUNT
	.align		4
.L_6453:
        /*0104*/ 	.byte	0x02, 0x4a
	.zero		1
	.zero		1


	//----- nvinfo : EIATTR_SYSCALL_OFFSETS
	.align		4
        /*0108*/ 	.byte	0x04, 0x46
        /*010a*/ 	.short	(.L_6455 - .L_6454)


	//   ....[0]....
.L_6454:
        /*010c*/ 	.word	0x00000170


	//----- nvinfo : EIATTR_EXIT_INSTR_OFFSETS
	.align		4
.L_6455:
        /*0110*/ 	.byte	0x04, 0x1c
        /*0112*/ 	.short	(.L_6457 - .L_6456)


	//   ....[0]....
.L_6456:
        /*0114*/ 	.word	0x00000220


	//   ....[1]....
        /*0118*/ 	.word	0x000037a0


	//----- nvinfo : EIATTR_CRS_STACK_SIZE
	.align		4
.L_6457:
        /*011c*/ 	.byte	0x04, 0x1e
        /*011e*/ 	.short	(.L_6459 - .L_6458)
.L_6458:
        /*0120*/ 	.word	0x00000000


	//----- nvinfo : EIATTR_CBANK_PARAM_SIZE
	.align		4
.L_6459:
        /*0124*/ 	.byte	0x03, 0x19
        /*0126*/ 	.short	0x0030


	//----- nvinfo : EIATTR_PARAM_CBANK
	.align		4
        /*0128*/ 	.byte	0x04, 0x0a
        /*012a*/ 	.short	(.L_6461 - .L_6460)
	.align		4
.L_6460:
        /*012c*/ 	.word	index@(.nv.constant0._ZN7oneflow4cuda7softmax15SoftmaxWarpImplI10SimpleLoadIffE11SimpleStoreIffEfLi1ELi29ELi32ELi1ELb0ELNS1_9AlgorithmE0EEEvT_T0_ll)
        /*0130*/ 	.short	0x0380
        /*0132*/ 	.short	0x0030


	//----- nvinfo : EIATTR_SW_WAR
	.align		4
.L_6461:
        /*0134*/ 	.byte	0x04, 0x36
        /*0136*/ 	.short	(.L_6463 - .L_6462)
.L_6462:
        /*0138*/ 	.word	0x00000008
.L_6463:


//--------------------- .nv.info._ZN7oneflow4cuda7softmax15SoftmaxWarpImplI10SimpleLoadIffE11SimpleStoreIffEfLi1ELi28ELi32ELi1ELb1ELNS1_9AlgorithmE0EEEvT_T0_ll --------------------------
	.section	.nv.info._ZN7oneflow4cuda7softmax15SoftmaxWarpImplI10SimpleLoadIffE11SimpleStoreIffEfLi1ELi28ELi32ELi1ELb1ELNS1_9AlgorithmE0EEEvT_T0_ll,"",@"SHT_CUDA_INFO"
	.sectionflags	@""
	.align	4


	//----- nvinfo : EIATTR_CUDA_API_VERSION
	.align		4
        /*0000*/ 	.byte	0x04, 0x37
        /*0002*/ 	.short	(.L_6465 - .L_6464)
.L_6464:
        /*0004*/ 	.word	0x00000082


	//----- nvinfo : EIATTR_KPARAM_INFO
	.align		4
.L_6465:
        /*0008*/ 	.byte	0x04, 0x17
        /*000a*/ 	.short	(.L_6467 - .L_6466)
.L_6466:
        /*000c*/ 	.word	0x00000000
        /*0010*/ 	.short	0x0003
        /*0012*/ 	.short	0x0028
        /*0014*/ 	.byte	0x00, 0xf0, 0x21, 0x00


	//----- nvinfo : EIATTR_KPARAM_INFO
	.align		4
.L_6467:
        /*0018*/ 	.byte	0x04, 0x17
        /*001a*/ 	.short	(.L_6469 - .L_6468)
.L_6468:
        /*001c*/ 	.word	0x00000000
        /*0020*/ 	.short	0x0002
        /*0022*/ 	.short	0x0020
        /*0024*/ 	.byte	0x00, 0xf0, 0x21, 0x00


	//----- nvinfo : EIATTR_KPARAM_INFO
	.align		4
.L_6469:
        /*0028*/ 	.byte	0x04, 0x17
        /*002a*/ 	.short	(.L_6471 - .L_6470)
.L_6470:
        /*002c*/ 	.word	0x00000000
        /*0030*/ 	.short	0x0001
        /*0032*/ 	.short	0x0010
        /*0034*/ 	.byte	0x00, 0xf0, 0x41, 0x00


	//----- nvinfo : EIATTR_KPARAM_INFO
	.align		4
.L_6471:
        /*0038*/ 	.byte	0x04, 0x17
        /*003a*/ 	.short	(.L_6473 - .L_6472)
.L_6472:
        /*003c*/ 	.word	0x00000000
        /*0040*/ 	.short	0x0000
        /*0042*/ 	.short	0x0000
        /*0044*/ 	.byte	0x00, 0xf0, 0x41, 0x00


	//----- nvinfo : EIATTR_SPARSE_MMA_MASK
	.align		4
.L_6473:
        /*0048*/ 	.byte	0x03, 0x50
        /*004a*/ 	.short	0x0000


	//----- nvinfo : EIATTR_MAXREG_COUNT
	.align		4
        /*004c*/ 	.byte	0x03, 0x1b
        /*004e*/ 	.short	0x00ff


	//----- nvinfo : EIATTR_EXTERNS
	.align		4
        /*0050*/ 	.byte	0x04, 0x0f
        /*0052*/ 	.short	(.L_6475 - .L_6474)


	//   ....[0]....
	.align		4
.L_6474:
        /*0054*/ 	.word	index@(__assertfail)


	//----- nvinfo : EIATTR_MERCURY_ISA_VERSION
	.align		4
.L_6475:
        /*0058*/ 	.byte	0x03, 0x5f
        /*005a*/ 	.short	0x0101


	//----- nvinfo : EIATTR_COOP_GROUP_MASK_REGIDS
	.align		4
        /*005c*/ 	.byte	0x04, 0x29
        /*005e*/ 	.short	(.L_6477 - .L_6476)


	//   ....[0]....
.L_6476:
        /*0060*/ 	.word	0xffffffff


	//   ....[1]....
        /*0064*/ 	.word	0xffffffff


	//   ....[2]....
        /*0068*/ 	.word	0xffffffff


	//   ....[3]....
        /*006c*/ 	.word	0xffffffff


	//   ....[4]....
        /*0070*/ 	.word	0xffffffff


	//   ....[5]....
        /*0074*/ 	.word	0xffffffff


	//   ....[6]....
        /*0078*/ 	.word	0xffffffff


	//   ....[7]....
        /*007c*/ 	.word	0xffffffff


	//   ....[8]....
        /*0080*/ 	.word	0xffffffff


	//   ....[9]....
        /*0084*/ 	.word	0xffffffff


	//   ....[10]....
        /*0088*/ 	.word	0x0500000f


	//   ....[11]....
        /*008c*/ 	.word	0x0500000f


	//   ....[12]....
        /*0090*/ 	.word	0x0500000f


	//   ....[13]....
        /*0094*/ 	.word	0x0500000f


	//   ....[14]....
        /*0098*/ 	.word	0x0500000f


	//   ....[15]....
        /*009c*/ 	.word	0x0500000f


	//   ....[16]....
        /*00a0*/ 	.word	0x0500000f


	//   ....[17]....
        /*00a4*/ 	.word	0x0500000f


	//   ....[18]....
        /*00a8*/ 	.word	0x0500000f


	//   ....[19]....
        /*00ac*/ 	.word	0x0500000f


	//----- nvinfo : EIATTR_COOP_GROUP_INSTR_OFFSETS
	.align		4
.L_6477:
        /*00b0*/ 	.byte	0x04, 0x28
        /*00b2*/ 	.short	(.L_6479 - .L_6478)


	//   ....[0]....
.L_6478:
        /*00b4*/ 	.word	0x00001100


	//   ....[1]....
        /*00b8*/ 	.word	0x00001140


	//   ....[2]....
        /*00bc*/ 	.word	0x00001160


	//   ....[3]....
        /*00c0*/ 	.word	0x00001180


	//   ....[4]....
        /*00c4*/ 	.word	0x000011a0


	//   ....[5]....
        /*00c8*/ 	.word	0x00002340


	//   ....[6]....
        /*00cc*/ 	.word	0x00002360


	//   ....[7]....
        /*00d0*/ 	.word	0x00002380


	//   ....[8]....
        /*00d4*/ 	.word	0x000023a0


	//   ....[9]....
        /*00d8*/ 	.word	0x000023c0


	//   ....[10]....
        /*00dc*/ 	.word	0x00004880


	//   ....[11]....
        /*00e0*/ 	.word	0x00004920


	//   ....[12]....
        /*00e4*/ 	.word	0x00004980


	//   ....[13]....
        /*00e8*/ 	.word	0x000049e0


	//   ....[14]....
        /*00ec*/ 	.word	0x00004a40


	//   ....[15]....
        /*00f0*/ 	.word	0x00005c30


	//   ....[16]....
        /*00f4*/ 	.word	0x00005c90


	//   ....[17]....
        /*00f8*/ 	.word	0x00005cf0


	//   ....[18]....
        /*00fc*/ 	.word	0x00005d50


	//   ....[19]....
        /*0100*/ 	.word	0x00005db0


	//----- nvinfo : EIATTR_VRC_CTA_INIT_COUNT
	.align		4
.L_6479:
        /*0104*/ 	.byte	0x02, 0x4a
	.zero		1
	.zero		1


	//----- nvinfo : EIATTR_SYSCALL_OFFSETS
	.align		4
        /*0108*/ 	.byte	0x04, 0x46
        /*010a*/ 	.short	(.L_6481 - .L_6480)


	//   ....[0]....
.L_6480:
        /*010c*/ 	.word	0x00000180


	//----- nvinfo : EIATTR_EXIT_INSTR_OFFSETS
	.align		4
.L_6481:
        /*0110*/ 	.byte	0x04, 0x1c
        /*0112*/ 	.short	(.L_6483 - .L_6482)


	//   ....[0]....
.L_6482:
        /*0114*/ 	.word	0x00000210


	//   ....[1]....
        /*0118*/ 	.word	0x00004820


	//----- nvinfo : EIATTR_CRS_STACK_SIZE
	.align		4
.L_6483:
        /*011c*/ 	.byte	0x04, 0x1e
        /*011e*/ 	.short	(.L_6485 - .L_6484)
.L_6484:
        /*0120*/ 	.word	0x00000000


	//----- nvinfo : EIATTR_CBANK_PARAM_SIZE
	.align		4
.L_6485:
        /*0124*/ 	.byte	0x03, 0x19
        /*0126*/ 	.short	0x0030


	//----- nvinfo : EIATTR_PARAM_CBANK
	.align		4
        /*0128*/ 	.byte	0x04, 0x0a
        /*012a*/ 	.short	(.L_6487 - .L_6486)
	.align		4
.L_6486:
        /*012c*/ 	.word	index@(.nv.constant0._ZN7oneflow4cuda7softmax15SoftmaxWarpImplI10SimpleLoadIffE11SimpleStoreIffEfLi1ELi28ELi32ELi1ELb1ELNS1_9AlgorithmE0EEEvT_T0_ll)
        /*0130*/ 	.short	0x0380
        /*0132*/ 	.short	0x0030


	//----- nvinfo : EIATTR_SW_WAR
	.align		4
.L_6487:
        /*0134*/ 	.byte	0x04, 0x36
        /*0136*/ 	.short	(.L_6489 - .L_6488)
.L_6488:
        /*0138*/ 	.word	0x00000008
.L_6489:


//--------------------- .nv.info._ZN7oneflow4cuda7softmax15SoftmaxWarpImplI10SimpleLoadIffE11SimpleStoreIffEfLi1ELi28ELi32ELi1ELb0ELNS1_9AlgorithmE0EEEvT_T0_ll --------------------------
	.section	.nv.info._ZN7oneflow4cuda7softmax15SoftmaxWarpImplI10SimpleLoadIffE11SimpleStoreIffEfLi1ELi28ELi32ELi1ELb0ELNS1_9AlgorithmE0EEEvT_T0_ll,"",@"SHT_CUDA_INFO"
	.sectionflags	@""
	.align	4


	//----- nvinfo : EIATTR_CUDA_API_VERSION
	.align		4
        /*0000*/ 	.byte	0x04, 0x37
        /*0002*/ 	.short	(.L_6491 - .L_6490)
.L_6490:
        /*0004*/ 	.word	0x00000082


	//----- nvinfo : EIATTR_KPARAM_INFO
	.align		4
.L_6491:
        /*0008*/ 	.byte	0x04, 0x17
        /*000a*/ 	.short	(.L_6493 - .L_6492)
.L_6492:
        /*000c*/ 	.word	0x00000000
        /*0010*/ 	.short	0x0003
        /*0012*/ 	.short	0x0028
        /*0014*/ 	.byte	0x00, 0xf0, 0x21, 0x00


	//----- nvinfo : EIATTR_KPARAM_INFO
	.align		4
.L_6493:
        /*0018*/ 	.byte	0x04, 0x17
        /*001a*/ 	.short	(.L_6495 - .L_6494)
.L_6494:
        /*001c*/ 	.word	0x00000000
        /*0020*/ 	.short	0x0002
        /*0022*/ 	.short	0x0020
        /*0024*/ 	.byte	0x00, 0xf0, 0x21, 0x00


	//----- nvinfo : EIATTR_KPARAM_INFO
	.align		4
.L_6495:
        /*0028*/ 	.byte	0x04, 0x17
        /*002a*/ 	.short	(.L_6497 - .L_6496)
.L_6496:
        /*002c*/ 	.word	0x00000000
        /*0030*/ 	.short	0x0001
        /*0032*/ 	.short	0x0010
        /*0034*/ 	.byte	0x00, 0xf0, 0x41, 0x00


	//----- nvinfo : EIATTR_KPARAM_INFO
	.align		4
.L_6497:
        /*0038*/ 	.byte	0x04, 0x17
        /*003a*/ 	.short	(.L_6499 - .L_6498)
.L_6498:
        /*003c*/ 	.word	0x00000000
        /*0040*/ 	.short	0x0000
        /*0042*/ 	.short	0x0000
        /*0044*/ 	.byte	0x00, 0xf0, 0x41, 0x00


	//----- nvinfo : EIATTR_SPARSE_MMA_MASK
	.align		4
.L_6499:
        /*0048*/ 	.byte	0x03, 0x50
        /*004a*/ 	.short	0x0000


	//----- nvinfo : EIATTR_MAXREG_COUNT
	.align		4
        /*004c*/ 	.byte	0x03, 0x1b
        /*004e*/ 	.short	0x00ff


	//----- nvinfo : EIATTR_EXTERNS
	.align		4
        /*0050*/ 	.byte	0x04, 0x0f
        /*0052*/ 	.short	(.L_6501 - .L_6500)


	//   ....[0]....
	.align		4
.L_6500:
        /*0054*/ 	.word	index@(__assertfail)


	//----- nvinfo : EIATTR_MERCURY_ISA_VERSION
	.align		4
.L_6501:
        /*0058*/ 	.byte	0x03, 0x5f
        /*005a*/ 	.short	0x0101


	//----- nvinfo : EIATTR_COOP_GROUP_MASK_REGIDS
	.align		4
        /*005c*/ 	.byte	0x04, 0x29
        /*005e*/ 	.short	(.L_6503 - .L_6502)


	//   ....[0]....
.L_6502:
        /*0060*/ 	.word	0xffffffff


	//   ....[1]....
        /*0064*/ 	.word	0xffffffff


	//   ....[2]....
        /*0068*/ 	.word	0xffffffff


	//   ....[3]....
        /*006c*/ 	.word	0xffffffff


	//   ....[4]....
        /*0070*/ 	.word	0xffffffff


	//   ....[5]....
        /*0074*/ 	.word	0xffffffff


	//   ....[6]....
        /*0078*/ 	.word	0xffffffff


	//   ....[7]....
        /*007c*/ 	.word	0xffffffff


	//   ....[8]....
        /*0080*/ 	.word	0xffffffff


	//   ....[9]....
        /*0084*/ 	.word	0xffffffff


	//   ....[10]....
        /*0088*/ 	.word	0x0500000f


	//   ....[11]....
        /*008c*/ 	.word	0x0500000f


	//   ....[12]....
        /*0090*/ 	.word	0x0500000f


	//   ....[13]....
        /*0094*/ 	.word	0x0500000f


	//   ....[14]....
        /*0098*/ 	.word	0x0500000f


	//   ....[15]....
        /*009c*/ 	.word	0x0500000f


	//   ....[16]....
        /*00a0*/ 	.word	0x0500000f


	//   ....[17]....
        /*00a4*/ 	.word	0x0500000f


	//   ....[18]....
        /*00a8*/ 	.word	0x0500000f


	//   ....[19]....
        /*00ac*/ 	.word	0x0500000f


	//----- nvinfo : EIATTR_COOP_GROUP_INSTR_OFFSETS
	.align		4
.L_6503:
        /*00b0*/ 	.byte	0x04, 0x28
        /*00b2*/ 	.short	(.L_6505 - .L_6504)


	//   ....[0]....
.L_6504:
        /*00b4*/ 	.word	0x00000690


	//   ....[1]....
        /*00b8*/ 	.word	0x000006d0


	//   ....[2]....
        /*00bc*/ 	.word	0x000006f0


	//   ....[3]....
        /*00c0*/ 	.word	0x00000710


	//   ....[4]....
        /*00c4*/ 	.word	0x00000730


	//   ....[5]....
        /*00c8*/ 	.word	0x000018d0


	//   ....[6]....
        /*00cc*/ 	.word	0x000018f0


	//   ....[7]....
        /*00d0*/ 	.word	0x00001910


	//   ....[8]....
        /*00d4*/ 	.word	0x00001930


	//   ....[9]....
        /*00d8*/ 	.word	0x00001950


	//   ....[10]....
        /*00dc*/ 	.word	0x00003670


	//   ....[11]....
        /*00e0*/ 	.word	0x00003700


	//   ....[12]....
        /*00e4*/ 	.word	0x00003760


	//   ....[13]....
        /*00e8*/ 	.word	0x000037c0


	//   ....[14]....
        /*00ec*/ 	.word	0x00003820


	//   ....[15]....
        /*00f0*/ 	.word	0x00004a20


	//   ....[16]....
        /*00f4*/ 	.word	0x00004a80


	//   ....[17]....
        /*00f8*/ 	.word	0x00004ae0


	//   ....[18]....
        /*00fc*/ 	.word	0x00004b40


	//   ....[19]....
        /*0100*/ 	.word	0x00004ba0


	//----- nvinfo : EIATTR_VRC_CTA_INIT_COUNT
	.align		4
.L_6505:
        /*0104*/ 	.byte	0x02, 0x4a
	.zero		1
	.zero		1


	//----- nvinfo : EIATTR_SYSCALL_OFFSETS
	.align		4
        /*0108*/ 	.byte	0x04, 0x46
        /*010a*/ 	.short	(.L_6507 - .L_6506)


	//   ....[0]....
.L_6506:
        /*010c*/ 	.word	0x00000170


	//----- nvinfo : EIATTR_EXIT_INSTR_OFFSETS
	.align		4
.L_6507:
        /*0110*/ 	.byte	0x04, 0x1c
        /*0112*/ 	.short	(.L_6509 - .L_6508)


	//   ....[0]....
.L_6508:
        /*0114*/ 	.word	0x00000220


	//   ....[1]....
        /*0118*/ 	.word	0x00003610


	//----- nvinfo : EIATTR_CRS_STACK_SIZE
	.align		4
.L_6509:
        /*011c*/ 	.byte	0x04, 0x1e
        /*011e*/ 	.short	(.L_6511 - .L_6510)
.L_6510:
        /*0120*/ 	.word	0x00000000


	//----- nvinfo : EIATTR_CBANK_PARAM_SIZE
	.align		4
.L_6511:
        /*0124*/ 	.byte	0x03, 0x19
        /*0126*/ 	.short	0x0030


	//----- nvinfo : EIATTR_PARAM_CBANK
	.align		4
        /*0128*/ 	.byte	0x04, 0x0a
        /*012a*/ 	.short	(.L_6513 - .L_6512)
	.align		4
.L_6512:
        /*012c*/ 	.word	index@(.nv.constant0._ZN7oneflow4cuda7softmax15SoftmaxWarpImplI10SimpleLoadIffE11SimpleStoreIffEfLi1ELi28ELi32ELi1ELb0ELNS1_9AlgorithmE0EEEvT_T0_ll)
        /*0130*/ 	.short	0x0380
        /*0132*/ 	.short	0x0030


	//----- nvinfo : EIATTR_SW_WAR
	.align		4
.L_6513:
        /*0134*/ 	.byte	0x04, 0x36
        /*0136*/ 	.short	(.L_6515 - .L_6514)
.L_6514:
        /*0138*/ 	.word	0x00000008
.L_6515:


//--------------------- .nv.info._ZN7oneflow4cuda7softmax15SoftmaxWarpImplI10SimpleLoadIffE11SimpleStoreIffEfLi1ELi27ELi32ELi1ELb1ELNS1_9AlgorithmE0EEEvT_T0_ll --------------------------
	.section	.nv.info._ZN7oneflow4cuda7softmax15SoftmaxWarpImplI10SimpleLoadIffE11SimpleStoreIffEfLi1ELi27ELi32ELi1ELb1ELNS1_9AlgorithmE0EEEvT_T0_ll,"",@"SHT_CUDA_INFO"
	.sectionflags	@""
	.align	4


	//----- nvinfo : EIATTR_CUDA_API_VERSION
	.align		4
        /*0000*/ 	.byte	0x04, 0x37
        /*0002*/ 	.short	(.L_6517 - .L_6516)
.L_6516:
        /*0004*/ 	.word	0x00000082


	//----- nvinfo : EIATTR_KPARAM_INFO
	.align		4
.L_6517:
        /*0008*/ 	.byte	0x04, 0x17
        /*000a*/ 	.short	(.L_6519 - .L_6518)
.L_6518:
        /*000c*/ 	.word	0x00000000
        /*0010*/ 	.short	0x0003
        /*0012*/ 	.short	0x0028
        /*0014*/ 	.byte	0x00, 0xf0, 0x21, 0x00


	//----- nvinfo : EIATTR_KPARAM_INFO
	.align		4
.L_6519:
        /*0018*/ 	.byte	0x04, 0x17
        /*001a*/ 	.short	(.L_6521 - .L_6520)
.L_6520:
        /*001c*/ 	.word	0x00000000
        /*0020*/ 	.short	0x0002
        /*0022*/ 	.short	0x0020
        /*0024*/ 	.byte	0x00, 0xf0, 0x21, 0x00


	//----- nvinfo : EIATTR_KPARAM_INFO
	.align		4
.L_6521:
        /*0028*/ 	.byte	0x04, 0x17
        /*002a*/ 	.short	(.L_6523 - .L_6522)
.L_6522:
        /*002c*/ 	.word	0x00000000
        /*0030*/ 	.short	0x0001
        /*0032*/ 	.short	0x0010
        /*0034*/ 	.byte	0x00, 0xf0, 0x41, 0x00


	//----- nvinfo : EIATTR_KPARAM_INFO
	.align		4
.L_6523:
        /*0038*/ 	.byte	0x04, 0x17
        /*003a*/ 	.short	(.L_6525 - .L_6524)
.L_6524:
        /*003c*/ 	.word	0x00000000
        /*0040*/ 	.short	0x0000
        /*0042*/ 	.short	0x0000
        /*0044*/ 	.byte	0x00, 0xf0, 0x41, 0x00


	//----- nvinfo : EIATTR_SPARSE_MMA_MASK
	.align		4
.L_6525:
        /*0048*/ 	.byte	0x03, 0x50
        /*004a*/ 	.short	0x0000


	//----- nvinfo : EIATTR_MAXREG_COUNT
	.align		4
        /*004c*/ 	.byte	0x03, 0x1b
        /*004e*/ 	.short	0x00ff


	//----- nvinfo : EIATTR_EXTERNS
	.align		4
        /*0050*/ 	.byte	0x04, 0x0f
        /*0052*/ 	.short	(.L_6527 - .L_6526)


	//   ....[0]....
	.align		4
.L_6526:
        /*0054*/ 	.word	index@(__assertfail)


	//----- nvinfo : EIATTR_MERCURY_ISA_VERSION
	.align		4
.L_6527:
        /*0058*/ 	.byte	0x03, 0x5f
        /*005a*/ 	.short	0x0101


	//----- nvinfo : EIATTR_COOP_GROUP_MASK_REGIDS
	.align		4
        /*005c*/ 	.byte	0x04, 0x29
        /*005e*/ 	.short	(.L_6529 - .L_6528)


	//   ....[0]....
.L_6528:
        /*0060*/ 	.word	0xffffffff


	//   ....[1]....
        /*0064*/ 	.word	0xffffffff


	//   ....[2]....
        /*0068*/ 	.word	0xffffffff


	//   ....[3]....
        /*006c*/ 	.word	0xffffffff


	//   ....[4]....
        /*0070*/ 	.word	0xffffffff


	//   ....[5]....
        /*0074*/ 	.word	0xffffffff


	//   ....[6]....
        /*0078*/ 	.word	0xffffffff


	//   ....[7]....
        /*007c*/ 	.word	0xffffffff


	//   ....[8]....
        /*0080*/ 	.word	0xffffffff


	//   ....[9]....
        /*0084*/ 	.word	0xffffffff


	//   ....[10]....
        /*0088*/ 	.word	0x0500000f


	//   ....[11]....
        /*008c*/ 	.word	0x0500000f


	//   ....[12]....
        /*0090*/ 	.word	0x0500000f


	//   ....[13]....
        /*0094*/ 	.word	0x0500000f


	//   ....[14]....
        /*0098*/ 	.word	0x0500000f


	//   ....[15]....
        /*009c*/ 	.word	0x0500000f


	//   ....[16]....
        /*00a0*/ 	.word	0x0500000f


	//   ....[17]....
        /*00a4*/ 	.word	0x0500000f


	//   ....[18]....
        /*00a8*/ 	.word	0x0500000f


	//   ....[19]....
        /*00ac*/ 	.word	0x0500000f


	//----- nvinfo : EIATTR_COOP_GROUP_INSTR_OFFSETS
	.align		4
.L_6529:
        /*00b0*/ 	.byte	0x04, 0x28
        /*00b2*/ 	.short	(.L_6531 - .L_6530)


	//   ....[0]....
.L_6530:
        /*00b4*/ 	.word	0x00001080


	//   ....[1]....
        /*00b8*/ 	.word	0x000010c0


	//   ....[2]....
        /*00bc*/ 	.word	0x000010e0


	//   ....[3]....
        /*00c0*/ 	.word	0x00001100


	//   ....[4]....
        /*00c4*/ 	.word	0x00001120


	//   ....[5]....
        /*00c8*/ 	.word	0x00002220


	//   ....[6]....
        /*00cc*/ 	.word	0x00002240


	//   ....[7]....
        /*00d0*/ 	.word	0x00002260


	//   ....[8]....
        /*00d4*/ 	.word	0x00002280


	//   ....[9]....
        /*00d8*/ 	.word	0x000022a0


	//   ....[10]....
        /*00dc*/ 	.word	0x000045b0


	//   ....[11]....
        /*00e0*/ 	.word	0x00004640


	//   ....[12]....
        /*00e4*/ 	.word	0x000046a0


	//   ....[13]....
        /*00e8*/ 	.word	0x00004700


	//   ....[14]....
        /*00ec*/ 	.word	0x00004760


	//   ....[15]....
        /*00f0*/ 	.word	0x000058c0


	//   ....[16]....
        /*00f4*/ 	.word	0x00005920


	//   ....[17]....
        /*00f8*/ 	.word	0x00005980


	//   ....[18]....
        /*00fc*/ 	.word	0x000059e0


	//   ....[19]....
        /*0100*/ 	.word	0x00005a40


	//----- nvinfo : EIATTR_VRC_CTA_INIT_COUNT
	.align		4
.L_6531:
        /*0104*/ 	.byte	0x02, 0x4a
	.zero		1
	.zero		1


	//----- nvinfo : EIATTR_SYSCALL_OFFSETS
	.align		4
        /*0108*/ 	.byte	0x04, 0x46
        /*010a*/ 	.short	(.L_6533 - .L_6532)


	//   ....[0]....
.L_6532:
        /*010c*/ 	.word	0x00000180


	//----- nvinfo : EIATTR_EXIT_INSTR_OFFSETS
	.align		4
.L_6533:
        /*0110*/ 	.byte	0x04, 0x1c
        /*0112*/ 	.short	(.L_6535 - .L_6534)


	//   ....[0]....
.L_6534:
        /*0114*/ 	.word	0x00000210


	//   ....[1]....
        /*0118*/ 	.word	0x00004550


	//----- nvinfo : EIATTR_CRS_STACK_SIZE
	.align		4
.L_6535:
        /*011c*/ 	.byte	0x04, 0x1e
        /*011e*/ 	.short	(.L_6537 - .L_6536)
.L_6536:
        /*0120*/ 	.word	0x00000000


	//----- nvinfo : EIATTR_CBANK_PARAM_SIZE
	.align		4
.L_6537:
        /*0124*/ 	.byte	0x03, 0x19
        /*0126*/ 	.short	0x0030


	//----- nvinfo : EIATTR_PARAM_CBANK
	.align		4
        /*0128*/ 	.byte	0x04, 0x0a
        /*012a*/ 	.short	(.L_6539 - .L_6538)
	.align		4
.L_6538:
        /*012c*/ 	.word	index@(.nv.constant0._ZN7oneflow4cuda7softmax15SoftmaxWarpImplI10SimpleLoadIffE11SimpleStoreIffEfLi1ELi27ELi32ELi1ELb1ELNS1_9AlgorithmE0EEEvT_T0_ll)
        /*0130*/ 	.short	0x0380
        /*0132*/ 	.short	0x0030


	//----- nvinfo : EIATTR_SW_WAR
	.align		4
.L_6539:
        /*0134*/ 	.byte	0x04, 0x36
        /*0136*/ 	.short	(.L_6541 - .L_6540)
.L_6540:
        /*0138*/ 	.word	0x00000008
.L_6541:


//--------------------- .nv.info._ZN7oneflow4cuda7softmax15SoftmaxWarpImplI10SimpleLoadIffE11SimpleStoreIffEfLi1ELi27ELi32ELi1ELb0ELNS1_9AlgorithmE0EEEvT_T0_ll --------------------------
	.section	.nv.info._ZN7oneflow4cuda7softmax15SoftmaxWarpImplI10SimpleLoadIffE11SimpleStoreIffEfLi1ELi27ELi32ELi1ELb0ELNS1_9AlgorithmE0EEEvT_T0_ll,"",@"SHT_CUDA_INFO"
	.sectionflags	@""
	.align	4


	//----- nvinfo : EIATTR_CUDA_API_VERSION
	.align		4
        /*0000*/ 	.byte	0x04, 0x37
        /*0002*/ 	.short	(.L_6543 - .L_6542)
.L_6542:
        /*0004*/ 	.word	0x00000082


	//----- nvinfo : EIATTR_KPARAM_INFO
	.align		4
.L_6543:
        /*0008*/ 	.byte	0x04, 0x17
        /*000a*/ 	.short	(.L_6545 - .L_6544)
.L_6544:
        /*000c*/ 	.word	0x00000000
        /*0010*/ 	.short	0x0003
        /*0012*/ 	.short	0x0028
        /*0014*/ 	.byte	0x00, 0xf0, 0x21, 0x00


	//----- nvinfo : EIATTR_KPARAM_INFO
	.align		4
.L_6545:
        /*0018*/ 	.byte	0x04, 0x17
        /*001a*/ 	.short	(.L_6547 - .L_6546)
.L_6546:
        /*001c*/ 	.word	0x00000000
        /*0020*/ 	.short	0x0002
        /*0022*/ 	.short	0x0020
        /*0024*/ 	.byte	0x00, 0xf0, 0x21, 0x00


	//----- nvinfo : EIATTR_KPARAM_INFO
	.align		4
.L_6547:
        /*0028*/ 	.byte	0x04, 0x17
        /*002a*/ 	.short	(.L_6549 - .L_6548)
.L_6548:
        /*002c*/ 	.word	0x00000000
        /*0030*/ 	.short	0x0001
        /*0032*/ 	.short	0x0010
        /*0034*/ 	.byte	0x00, 0xf0, 0x41, 0x00


	//----- nvinfo : EIATTR_KPARAM_INFO
	.align		4
.L_6549:
        /*0038*/ 	.byte	0x04, 0x17
        /*003a*/ 	.short	(.L_6551 - .L_6550)
.L_6550:
        /*003c*/ 	.word	0x00000000
        /*0040*/ 	.short	0x0000
        /*0042*/ 	.short	0x0000
        /*0044*/ 	.byte	0x00, 0xf0, 0x41, 0x00


	//----- nvinfo : EIATTR_SPARSE_MMA_MASK
	.align		4
.L_6551:
        /*0048*/ 	.byte	0x03, 0x50
        /*004a*/ 	.short	0x0000


	//----- nvinfo : EIATTR_MAXREG_COUNT
	.align		4
        /*004c*/ 	.byte	0x03, 0x1b
        /*004e*/ 	.short	0x00ff


	//----- nvinfo : EIATTR_EXTERNS
	.align		4
        /*0050*/ 	.byte	0x04, 0x0f
        /*0052*/ 	.short	(.L_6553 - .L_6552)


	//   ....[0]....
	.align		4
.L_6552:
        /*0054*/ 	.word	index@(__assertfail)


	//----- nvinfo : EIATTR_MERCURY_ISA_VERSION
	.align		4
.L_6553:
        /*0058*/ 	.byte	0x03, 0x5f
        /*005a*/ 	.short	0x0101


	//----- nvinfo : EIATTR_COOP_GROUP_MASK_REGIDS
	.align		4
        /*005c*/ 	.byte	0x04, 0x29
        /*005e*/ 	.short	(.L_6555 - .L_6554)


	//   ....[0]....
.L_6554:
        /*0060*/ 	.word	0xffffffff


	//   ....[1]....
        /*0064*/ 	.word	0xffffffff


	//   ....[2]....
        /*0068*/ 	.word	0xffffffff


	//   ....[3]....
        /*006c*/ 	.word	0xffffffff


	//   ....[4]....
        /*0070*/ 	.word	0xffffffff


	//   ....[5]....
        /*0074*/ 	.word	0xffffffff


	//   ....[6]....
        /*0078*/ 	.word	0xffffffff


	//   ....[7]....
        /*007c*/ 	.word	0xffffffff


	//   ....[8]....
        /*0080*/ 	.word	0xffffffff


	//   ....[9]....
        /*0084*/ 	.word	0xffffffff


	//   ....[10]....
        /*0088*/ 	.word	0x0500000f


	//   ....[11]....
        /*008c*/ 	.word	0x0500000f


	//   ....[12]....
        /*0090*/ 	.word	0x0500000f


	//   ....[13]....
        /*0094*/ 	.word	0x0500000f


	//   ....[14]....
        /*0098*/ 	.word	0x0500000f


	//   ....[15]....
        /*009c*/ 	.word	0x0500000f


	//   ....[16]....
        /*00a0*/ 	.word	0x0500000f


	//   ....[17]....
        /*00a4*/ 	.word	0x0500000f


	//   ....[18]....
        /*00a8*/ 	.word	0x0500000f


	//   ....[19]....
        /*00ac*/ 	.word	0x0500000f


	//----- nvinfo : EIATTR_COOP_GROUP_INSTR_OFFSETS
	.align		4
.L_6555:
        /*00b0*/ 	.byte	0x04, 0x28
        /*00b2*/ 	.short	(.L_6557 - .L_6556)


	//   ....[0]....
.L_6556:
        /*00b4*/ 	.word	0x00000670


	//   ....[1]....
        /*00b8*/ 	.word	0x000006b0


	//   ....[2]....
        /*00bc*/ 	.word	0x000006d0


	//   ....[3]....
        /*00c0*/ 	.word	0x000006f0


	//   ....[4]....
        /*00c4*/ 	.word	0x00000710


	//   ....[5]....
        /*00c8*/ 	.word	0x00001810


	//   ....[6]....
        /*00cc*/ 	.word	0x00001830


	//   ....[7]....
        /*00d0*/ 	.word	0x00001850


	//   ....[8]....
        /*00d4*/ 	.word	0x00001870


	//   ....[9]....
        /*00d8*/ 	.word	0x00001890


	//   ....[10]....
        /*00dc*/ 	.word	0x00003660


	//   ....[11]....
        /*00e0*/ 	.word	0x000036f0


	//   ....[12]....
        /*00e4*/ 	.word	0x00003750


	//   ....[13]....
        /*00e8*/ 	.word	0x000037b0


	//   ....[14]....
        /*00ec*/ 	.word	0x00003810


	//   ....[15]....
        /*00f0*/ 	.word	0x00004970


	//   ....[16]....
        /*00f4*/ 	.word	0x000049d0


	//   ....[17]....
        /*00f8*/ 	.word	0x00004a30


	//   ....[18]....
        /*00fc*/ 	.word	0x00004a90


	//   ....[19]....
        /*0100*/ 	.word	0x00004af0


	//----- nvinfo : EIATTR_VRC_CTA_INIT_COUNT
	.align		4
.L_6557:
        /*0104*/ 	.byte	0x02, 0x4a
	.zero		1
	.zero		1


	//----- nvinfo : EIATTR_SYSCALL_OFFSETS
	.align		4
        /*0108*/ 	.byte	0x04, 0x46
        /*010a*/ 	.short	(.L_6559 - .L_6558)


	//   ....[0]....
.L_6558:
        /*010c*/ 	.word	0x00000170


	//----- nvinfo : EIATTR_EXIT_INSTR_OFFSETS
	.align		4
.L_6559:
        /*0110*/ 	.byte	0x04, 0x1c
        /*0112*/ 	.short	(.L_6561 - .L_6560)


	//   ....[0]....
.L_6560:
        /*0114*/ 	.word	0x00000220


	//   ....[1]....
        /*0118*/ 	.word	0x00003600


	//----- nvinfo : EIATTR_CRS_STACK_SIZE
	.align		4
.L_6561:
        /*011c*/ 	.byte	0x04, 0x1e
        /*011e*/ 	.short	(.L_6563 - .L_6562)
.L_6562:
        /*0120*/ 	.word	0x00000000


	//----- nvinfo : EIATTR_CBANK_PARAM_SIZE
	.align		4
.L_6563:
        /*0124*/ 	.byte	0x03, 0x19
        /*0126*/ 	.short	0x0030


	//----- nvinfo : EIATTR_PARAM_CBANK
	.align		4
        /*0128*/ 	.byte	0x04, 0x0a
        /*012a*/ 	.short	(.L_6565 - .L_6564)
	.align		4
.L_6564:
        /*012c*/ 	.word	index@(.nv.constant0._ZN7oneflow4cuda7softmax15SoftmaxWarpImplI10SimpleLoadIffE11SimpleStoreIffEfLi1ELi27ELi32ELi1ELb0ELNS1_9AlgorithmE0EEEvT_T0_ll)
        /*0130*/ 	.short	0x0380
        /*0132*/ 	.short	0x0030


	//----- nvinfo : EIATTR_SW_WAR
	.align		4
.L_6565:
        /*0134*/ 	.byte	0x04, 0x36
        /*0136*/ 	.short	(.L_6567 - .L_6566)
.L_6566:
        /*0138*/ 	.word	0x00000008
.L_6567:


//--------------------- .nv.info._ZN7oneflow4cuda7softmax15SoftmaxWarpImplI10SimpleLoadIffE11SimpleStoreIffEfLi1ELi26ELi32ELi1ELb1ELNS1_9AlgorithmE0EEEvT_T0_ll --------------------------
	.section	.nv.info._ZN7oneflow4cuda7softmax15SoftmaxWarpImplI10SimpleLoadIffE11SimpleStoreIffEfLi1ELi26ELi32ELi1ELb1ELNS1_9AlgorithmE0EEEvT_T0_ll,"",@"SHT_CUDA_INFO"
	.sectionflags	@""
	.align	4


	//----- nvinfo : EIATTR_CUDA_API_VERSION
	.align		4
        /*0000*/ 	.byte	0x04, 0x37
        /*0002*/ 	.short	(.L_6569 - .L_6568)
.L_6568:
        /*0004*/ 	.word	0x00000082


	//----- nvinfo : EIATTR_KPARAM_INFO
	.align		4
.L_6569:
        /*0008*/ 	.byte	0x04, 0x17
        /*000a*/ 	.short	(.L_6571 - .L_6570)
.L_6570:
        /*000c*/ 	.word	0x00000000
        /*0010*/ 	.short	0x0003
        /*0012*/ 	.short	0x0028
        /*0014*/ 	.byte	0x00, 0xf0, 0x21, 0x00


	//----- nvinfo : EIATTR_KPARAM_INFO
	.align		4
.L_6571:
        /*0018*/ 	.byte	0x04, 0x17
        /*001a*/ 	.short	(.L_6573 - .L_6572)
.L_6572:
        /*001c*/ 	.word	0x00000000
        /*0020*/ 	.short	0x0002
        /*0022*/ 	.short	0x0020
        /*0024*/ 	.byte	0x00, 0xf0, 0x21, 0x00


	//----- nvinfo : EIATTR_KPARAM_INFO
	.align		4
.L_6573:
        /*0028*/ 	.byte	0x04, 0x17
        /*002a*/ 	.short	(.L_6575 - .L_6574)
.L_6574:
        /*002c*/ 	.word	0x00000000
        /*0030*/ 	.short	0x0001
        /*0032*/ 	.short	0x0010
        /*0034*/ 	.byte	0x00, 0xf0, 0x41, 0x00


	//----- nvinfo : EIATTR_KPARAM_INFO
	.align		4
.L_6575:
        /*0038*/ 	.byte	0x04, 0x17
        /*003a*/ 	.short	(.L_6577 - .L_6576)
.L_6576:
        /*003c*/ 	.word	0x00000000
        /*0040*/ 	.short	0x0000
        /*0042*/ 	.short	0x0000
        /*0044*/ 	.byte	0x00, 0xf0, 0x41, 0x00


	//----- nvinfo : EIATTR_SPARSE_MMA_MASK
	.align		4
.L_6577:
        /*0048*/ 	.byte	0x03, 0x50
        /*004a*/ 	.short	0x0000


	//----- nvinfo : EIATTR_MAXREG_COUNT
	.align		4
        /*004c*/ 	.byte	0x03, 0x1b
        /*004e*/ 	.short	0x00ff


	//----- nvinfo : EIATTR_EXTERNS
	.align		4
        /*0050*/ 	.byte	0x04, 0x0f
        /*0052*/ 	.short	(.L_6579 - .L_6578)


	//   ....[0]....
	.align		4
.L_6578:
        /*0054*/ 	.word	index@(__assertfail)


	//----- nvinfo : EIATTR_MERCURY_ISA_VERSION
	.align		4
.L_6579:
        /*0058*/ 	.byte	0x03, 0x5f
        /*005a*/ 	.short	0x0101


	//----- nvinfo : EIATTR_COOP_GROUP_MASK_REGIDS
	.align		4
        /*005c*/ 	.byte	0x04, 0x29
        /*005e*/ 	.short	(.L_6581 - .L_6580)


	//   ....[0]....
.L_6580:
        /*0060*/ 	.word	0xffffffff


	//   ....[1]....
        /*0064*/ 	.word	0xffffffff


	//   ....[2]....
        /*0068*/ 	.word	0xffffffff


	//   ....[3]....
        /*006c*/ 	.word	0xffffffff


	//   ....[4]....
        /*0070*/ 	.word	0xffffffff


	//   ....[5]....
        /*0074*/ 	.word	0xffffffff


	//   ....[6]....
        /*0078*/ 	.word	0xffffffff


	//   ....[7]....
        /*007c*/ 	.word	0xffffffff


	//   ....[8]....
        /*0080*/ 	.word	0xffffffff


	//   ....[9]....
        /*0084*/ 	.word	0xffffffff


	//   ....[10]....
        /*0088*/ 	.word	0x0500000f


	//   ....[11]....
        /*008c*/ 	.word	0x0500000f


	//   ....[12]....
        /*0090*/ 	.word	0x0500000f


	//   ....[13]....
        /*0094*/ 	.word	0x0500000f


	//   ....[14]....
        /*0098*/ 	.word	0x0500000f


	//   ....[15]....
        /*009c*/ 	.word	0x0500000f


	//   ....[16]....
        /*00a0*/ 	.word	0x0500000f


	//   ....[17]....
        /*00a4*/ 	.word	0x0500000f


	//   ....[18]....
        /*00a8*/ 	.word	0x0500000f


	//   ....[19]....
        /*00ac*/ 	.word	0x0500000f


	//----- nvinfo : EIATTR_COOP_GROUP_INSTR_OFFSETS
	.align		4
.L_6581:
        /*00b0*/ 	.byte	0x04, 0x28
        /*00b2*/ 	.short	(.L_6583 - .L_6582)


	//   ....[0]....
.L_6582:
        /*00b4*/ 	.word	0x00001010


	//   ....[1]....
        /*00b8*/ 	.word	0x00001040


	//   ....[2]....
        /*00bc*/ 	.word	0x00001070


	//   ....[3]....
        /*00c0*/ 	.word	0x00001090


	//   ....[4]....
        /*00c4*/ 	.word	0x000010b0


	//   ....[5]....
        /*00c8*/ 	.word	0x00002110


	//   ....[6]....
        /*00cc*/ 	.word	0x00002130


	//   ....[7]....
        /*00d0*/ 	.word	0x00002150


	//   ....[8]....
        /*00d4*/ 	.word	0x00002170


	//   ....[9]....
        /*00d8*/ 	.word	0x00002190


	//   ....[10]....
        /*00dc*/ 	.word	0x00004330


	//   ....[11]....
        /*00e0*/ 	.word	0x000043d0


	//   ....[12]....
        /*00e4*/ 	.word	0x00004430


	//   ....[13]....
        /*00e8*/ 	.word	0x00004490


	//   ....[14]....
        /*00ec*/ 	.word	0x000044f0


	//   ....[15]....
        /*00f0*/ 	.word	0x000055a0


	//   ....[16]....
        /*00f4*/ 	.word	0x00005600


	//   ....[17]....
        /*00f8*/ 	.word	0x00005660


	//   ....[18]....
        /*00fc*/ 	.word	0x000056c0


	//   ....[19]....
        /*0100*/ 	.word	0x00005720


	//----- nvinfo : EIATTR_VRC_CTA_INIT_COUNT
	.align		4
.L_6583:
        /*0104*/ 	.byte	0x02, 0x4a
	.zero		1
	.zero		1


	//----- nvinfo : EIATTR_SYSCALL_OFFSETS
	.align		4
        /*0108*/ 	.byte	0x04, 0x46
        /*010a*/ 	.short	(.L_6585 - .L_6584)


	//   ....[0]....
.L_6584:
        /*010c*/ 	.word	0x00000180


	//----- nvinfo : EIATTR_EXIT_INSTR_OFFSETS
	.align		4
.L_6585:
        /*0110*/ 	.byte	0x04, 0x1c
        /*0112*/ 	.short	(.L_6587 - .L_6586)


	//   ....[0]....
.L_6586:
        /*0114*/ 	.word	0x00000210


	//   ....[1]....
        /*0118*/ 	.word	0x000042d0


	//----- nvinfo : EIATTR_CRS_STACK_SIZE
	.align		4
.L_6587:
        /*011c*/ 	.byte	0x04, 0x1e
        /*011e*/ 	.short	(.L_6589 - .L_6588)
.L_6588:
        /*0120*/ 	.word	0x00000000


	//----- nvinfo : EIATTR_CBANK_PARAM_SIZE
	.align		4
.L_6589:
        /*0124*/ 	.byte	0x03, 0x19
        /*0126*/ 	.short	0x0030


	//----- nvinfo : EIATTR_PARAM_CBANK
	.align		4
        /*0128*/ 	.byte	0x04, 0x0a
        /*012a*/ 	.short	(.L_6591 - .L_6590)
	.align		4
.L_6590:
        /*012c*/ 	.word	index@(.nv.constant0._ZN7oneflow4cuda7softmax15SoftmaxWarpImplI10SimpleLoadIffE11SimpleStoreIffEfLi1ELi26ELi32ELi1ELb1ELNS1_9AlgorithmE0EEEvT_T0_ll)
        /*0130*/ 	.short	0x0380
        /*0132*/ 	.short	0x0030


	//----- nvinfo : EIATTR_SW_WAR
	.align		4
.L_6591:
        /*0134*/ 	.byte	0x04, 0x36
        /*0136*/ 	.short	(.L_6593 - .L_6592)
.L_6592:
        /*0138*/ 	.word	0x00000008
.L_6593:


//--------------------- .nv.info._ZN7oneflow4cuda7softmax15SoftmaxWarpImplI10SimpleLoadIffE11SimpleStoreIffEfLi1ELi26ELi32ELi1ELb0ELNS1_9AlgorithmE0EEEvT_T0_ll --------------------------
	.section	.nv.info._ZN7oneflow4cuda7softmax15SoftmaxWarpImplI10SimpleLoadIffE11SimpleStoreIffEfLi1ELi26ELi32ELi1ELb0ELNS1_9AlgorithmE0EEEvT_T0_ll,"",@"SHT_CUDA_INFO"
	.sectionflags	@""
	.align	4


	//----- nvinfo : EIATTR_CUDA_API_VERSION
	.align		4
        /*0000*/ 	.byte	0x04, 0x37
        /*0002*/ 	.short	(.L_6595 - .L_6594)
.L_6594:
        /*0004*/ 	.word	0x00000082


	//----- nvinfo : EIATTR_KPARAM_INFO
	.align		4
.L_6595:
        /*0008*/ 	.byte	0x04, 0x17
        /*000a*/ 	.short	(.L_6597 - .L_6596)
.L_6596:
        /*000c*/ 	.word	0x00000000
        /*0010*/ 	.short	0x0003
        /*0012*/ 	.short	0x0028
        /*0014*/ 	.byte	0x00, 0xf0, 0x21, 0x00


	//----- nvinfo : EIATTR_KPARAM_INFO
	.align		4
.L_6597:
        /*0018*/ 	.byte	0x04, 0x17
        /*001a*/ 	.short	(.L_6599 - .L_6598)
.L_6598:
        /*001c*/ 	.word	0x00000000
        /*0020*/ 	.short	0x0002
        /*0022*/ 	.short	0x0020
        /*0024*/ 	.byte	0x00, 0xf0, 0x21, 0x00


	//----- nvinfo : EIATTR_KPARAM_INFO
	.align		4
.L_6599:
        /*0028*/ 	.byte	0x04, 0x17
        /*002a*/ 	.short	(.L_6601 - .L_6600)
.L_6600:
        /*002c*/ 	.word	0x00000000
        /*0030*/ 	.short	0x0001
        /*0032*/ 	.short	0x0010
        /*0034*/ 	.byte	0x00, 0xf0, 0x41, 0x00


	//----- nvinfo : EIATTR_KPARAM_INFO
	.align		4
.L_6601:
        /*0038*/ 	.byte	0x04, 0x17
        /*003a*/ 	.short	(.L_6603 - .L_6602)
.L_6602:
        /*003c*/ 	.word	0x00000000
        /*0040*/ 	.short	0x0000
        /*0042*/ 	.short	0x0000
        /*0044*/ 	.byte	0x00, 0xf0, 0x41, 0x00


	//----- nvinfo : EIATTR_SPARSE_MMA_MASK
	.align		4
.L_6603:
        /*0048*/ 	.byte	0x03, 0x50
        /*004a*/ 	.short	0x0000


	//----- nvinfo : EIATTR_MAXREG_COUNT
	.align		4
        /*004c*/ 	.byte	0x03, 0x1b
        /*004e*/ 	.short	0x00ff


	//----- nvinfo : EIATTR_EXTERNS
	.align		4
        /*0050*/ 	.byte	0x04, 0x0f
        /*0052*/ 	.short	(.L_6605 - .L_6604)


	//   ....[0]....
	.align		4
.L_6604:
        /*0054*/ 	.word	index@(__assertfail)


	//----- nvinfo : EIATTR_MERCURY_ISA_VERSION
	.align		4
.L_6605:
        /*0058*/ 	.byte	0x03, 0x5f
        /*005a*/ 	.short	0x0101


	//----- nvinfo : EIATTR_COOP_GROUP_MASK_REGIDS
	.align		4
        /*005c*/ 	.byte	0x04, 0x29
        /*005e*/ 	.short	(.L_6607 - .L_6606)


	//   ....[0]....
.L_6606:
        /*0060*/ 	.word	0xffffffff


	//   ....[1]....
        /*0064*/ 	.word	0xffffffff


	//   ....[2]....
        /*0068*/ 	.word	0xffffffff


	//   ....[3]....
        /*006c*/ 	.word	0xffffffff


	//   ....[4]....
        /*0070*/ 	.word	0xffffffff


	//   ....[5]....
        /*0074*/ 	.word	0xffffffff


	//   ....[6]....
        /*0078*/ 	.word	0xffffffff


	//   ....[7]....
        /*007c*/ 	.word	0xffffffff


	//   ....[8]....
        /*0080*/ 	.word	0xffffffff


	//   ....[9]....
        /*0084*/ 	.word	0xffffffff


	//   ....[10]....
        /*0088*/ 	.word	0x0500000f


	//   ....[11]....
        /*008c*/ 	.word	0x0500000f


	//   ....[12]....
        /*0090*/ 	.word	0x0500000f


	//   ....[13]....
        /*0094*/ 	.word	0x0500000f


	//   ....[14]....
        /*0098*/ 	.word	0x0500000f


	//   ....[15]....
        /*009c*/ 	.word	0x0500000f


	//   ....[16]....
        /*00a0*/ 	.word	0x0500000f


	//   ....[17]....
        /*00a4*/ 	.word	0x0500000f


	//   ....[18]....
        /*00a8*/ 	.word	0x0500000f


	//   ....[19]....
        /*00ac*/ 	.word	0x0500000f


	//----- nvinfo : EIATTR_COOP_GROUP_INSTR_OFFSETS
	.align		4
.L_6607:
        /*00b0*/ 	.byte	0x04, 0x28
        /*00b2*/ 	.short	(.L_6609 - .L_6608)


	//   ....[0]....
.L_6608:
        /*00b4*/ 	.word	0x00000660


	//   ....[1]....
        /*00b8*/ 	.word	0x000006a0


	//   ....[2]....
        /*00bc*/ 	.word	0x000006c0


	//   ....[3]....
        /*00c0*/ 	.word	0x000006e0


	//   ....[4]....
        /*00c4*/ 	.word	0x00000700


	//   ....[5]....
        /*00c8*/ 	.word	0x00001760


	//   ....[6]....
        /*00cc*/ 	.word	0x00001780


	//   ....[7]....
        /*00d0*/ 	.word	0x000017a0


	//   ....[8]....
        /*00d4*/ 	.word	0x000017c0


	//   ....[9]....
        /*00d8*/ 	.word	0x000017e0


	//   ....[10]....
        /*00dc*/ 	.word	0x000034b0


	//   ....[11]....
        /*00e0*/ 	.word	0x00003540


	//   ....[12]....
        /*00e4*/ 	.word	0x000035a0


	//   ....[13]....
        /*00e8*/ 	.word	0x00003600


	//   ....[14]....
        /*00ec*/ 	.word	0x00003660


	//   ....[15]....
        /*00f0*/ 	.word	0x00004720


	//   ....[16]....
        /*00f4*/ 	.word	0x00004780


	//   ....[17]....
        /*00f8*/ 	.word	0x000047e0


	//   ....[18]....
        /*00fc*/ 	.word	0x00004840


	//   ....[19]....
        /*0100*/ 	.word	0x000048a0


	//----- nvinfo : EIATTR_VRC_CTA_INIT_COUNT
	.align		4
.L_6609:
        /*0104*/ 	.byte	0x02, 0x4a
	.zero		1
	.zero		1


	//----- nvinfo : EIATTR_SYSCALL_OFFSETS
	.align		4
        /*0108*/ 	.byte	0x04, 0x46
        /*010a*/ 	.short	(.L_6611 - .L_6610)


	//   ....[0]....
.L_6610:
        /*010c*/ 	.word	0x00000170


	//----- nvinfo : EIATTR_EXIT_INSTR_OFFSETS
	.align		4
.L_6611:
        /*0110*/ 	.byte	0x04, 0x1c
        /*0112*/ 	.short	(.L_6613 - .L_6612)


	//   ....[0]....
.L_6612:
        /*0114*/ 	.word	0x00000220


	//   ....[1]....
        /*0118*/ 	.word	0x00003450


	//----- nvinfo : EIATTR_CRS_STACK_SIZE
	.align		4
.L_6613:
        /*011c*/ 	.byte	0x04, 0x1e
        /*011e*/ 	.short	(.L_6615 - .L_6614)
.L_6614:
        /*0120*/ 	.word	0x00000000


	//----- nvinfo : EIATTR_CBANK_PARAM_SIZE
	.align		4
.L_6615:
        /*0124*/ 	.byte	0x03, 0x19
        /*0126*/ 	.short	0x0030


	//----- nvinfo : EIATTR_PARAM_CBANK
	.align		4
        /*0128*/ 	.byte	0x04, 0x0a
        /*012a*/ 	.short	(.L_6617 - .L_6616)
	.align		4
.L_6616:
        /*012c*/ 	.word	index@(.nv.constant0._ZN7oneflow4cuda7softmax15SoftmaxWarpImplI10SimpleLoadIffE11SimpleStoreIffEfLi1ELi26ELi32ELi1ELb0ELNS1_9AlgorithmE0EEEvT_T0_ll)
        /*0130*/ 	.short	0x0380
        /*0132*/ 	.short	0x0030


	//----- nvinfo : EIATTR_SW_WAR
	.align		4
.L_6617:
        /*0134*/ 	.byte	0x04, 0x36
        /*0136*/ 	.short	(.L_6619 - .L_6618)
.L_6618:
        /*0138*/ 	.word	0x00000008
.L_6619:


//--------------------- .nv.info._ZN7oneflow4cuda7softmax15SoftmaxWarpImplI10SimpleLoadIffE11SimpleStoreIffEfLi1ELi25ELi32ELi1ELb1ELNS1_9AlgorithmE0EEEvT_T0_ll --------------------------
	.section	.nv.info._ZN7oneflow4cuda7softmax15SoftmaxWarpImplI10SimpleLoadIffE11SimpleStoreIffEfLi1ELi25ELi32ELi1ELb1ELNS1_9AlgorithmE0EEEvT_T0_ll,"",@"SHT_CUDA_INFO"
	.sectionflags	@""
	.align	4


	//----- nvinfo : EIATTR_CUDA_API_VERSION
	.align		4
        /*0000*/ 	.byte	0x04, 0x37
        /*0002*/ 	.short	(.L_6621 - .L_6620)
.L_6620:
        /*0004*/ 	.word	0x00000082


	//----- nvinfo : EIATTR_KPARAM_INFO
	.align		4
.L_6621:
        /*0008*/ 	.byte	0x04, 0x17
        /*000a*/ 	.short	(.L_6623 - .L_6622)
.L_6622:
        /*000c*/ 	.word	0x00000000
        /*0010*/ 	.short	0x0003
        /*0012*/ 	.short	0x0028
        /*0014*/ 	.byte	0x00, 0xf0, 0x21, 0x00


	//----- nvinfo : EIATTR_KPARAM_INFO
	.align		4
.L_6623:
        /*0018*/ 	.byte	0x04, 0x17
        /*001a*/ 	.short	(.L_6625 - .L_6624)
.L_6624:
        /*001c*/ 	.word	0x00000000
        /*0020*/ 	.short	0x0002
        /*0022*/ 	.short	0x0020
        /*0024*/ 	.byte	0x00, 0xf0, 0x21, 0x00


	//----- nvinfo : EIATTR_KPARAM_INFO
	.align		4
.L_6625:
        /*0028*/ 	.byte	0x04, 0x17
        /*002a*/ 	.short	(.L_6627 - .L_6626)
.L_6626:
        /*002c*/ 	.word	0x00000000
        /*0030*/ 	.short	0x0001
        /*0032*/ 	.short	0x0010
        /*0034*/ 	.byte	0x00, 0xf0, 0x41, 0x00


	//----- nvinfo : EIATTR_KPARAM_INFO
	.align		4
.L_6627:
        /*0038*/ 	.byte	0x04, 0x17
        /*003a*/ 	.short	(.L_6629 - .L_6628)
.L_6628:
        /*003c*/ 	.word	0x00000000
        /*0040*/ 	.short	0x0000
        /*0042*/ 	.short	0x0000
        /*0044*/ 	.byte	0x00, 0xf0, 0x41, 0x00


	//----- nvinfo : EIATTR_SPARSE_MMA_MASK
	.align		4
.L_6629:
        /*0048*/ 	.byte	0x03, 0x50
        /*004a*/ 	.short	0x0000


	//----- nvinfo : EIATTR_MAXREG_COUNT
	.align		4
        /*004c*/ 	.byte	0x03, 0x1b
        /*004e*/ 	.short	0x00ff


	//----- nvinfo : EIATTR_EXTERNS
	.align		4
        /*0050*/ 	.byte	0x04, 0x0f
        /*0052*/ 	.short	(.L_6631 - .L_6630)


	//   ....[0]....
	.align		4
.L_6630:
        /*0054*/ 	.word	index@(__assertfail)


	//----- nvinfo : EIATTR_MERCURY_ISA_VERSION
	.align		4
.L_6631:
        /*0058*/ 	.byte	0x03, 0x5f
        /*005a*/ 	.short	0x0101


	//----- nvinfo : EIATTR_COOP_GROUP_MASK_REGIDS
	.align		4
        /*005c*/ 	.byte	0x04, 0x29
        /*005e*/ 	.short	(.L_6633 - .L_6632)


	//   ....[0]....
.L_6632:
        /*0060*/ 	.word	0xffffffff


	//   ....[1]....
        /*0064*/ 	.word	0xffffffff


	//   ....[2]....
        /*0068*/ 	.word	0xffffffff


	//   ....[3]....
        /*006c*/ 	.word	0xffffffff


	//   ....[4]....
        /*0070*/ 	.word	0xffffffff


	//   ....[5]....
        /*0074*/ 	.word	0xffffffff


	//   ....[6]....
        /*0078*/ 	.word	0xffffffff


	//   ....[7]....
        /*007c*/ 	.word	0xffffffff


	//   ....[8]....
        /*0080*/ 	.word	0xffffffff


	//   ....[9]....
        /*0084*/ 	.word	0xffffffff


	//   ....[10]....
        /*0088*/ 	.word	0x0500000f


	//   ....[11]....
        /*008c*/ 	.word	0x0500000f


	//   ....[12]....
        /*0090*/ 	.word	0x0500000f


	//   ....[13]....
        /*0094*/ 	.word	0x0500000f


	//   ....[14]....
        /*0098*/ 	.word	0x0500000f


	//   ....[15]....
        /*009c*/ 	.word	0x0500000f


	//   ....[16]....
        /*00a0*/ 	.word	0x0500000f


	//   ....[17]....
        /*00a4*/ 	.word	0x0500000f


	//   ....[18]....
        /*00a8*/ 	.word	0x0500000f


	//   ....[19]....
        /*00ac*/ 	.word	0x0500000f


	//----- nvinfo : EIATTR_COOP_GROUP_INSTR_OFFSETS
	.align		4
.L_6633:
        /*00b0*/ 	.byte	0x04, 0x28
        /*00b2*/ 	.short	(.L_6635 - .L_6634)


	//   ....[0]....
.L_6634:
        /*00b4*/ 	.word	0x00000f90


	//   ....[1]....
        /*00b8*/ 	.word	0x00000fd0


	//   ....[2]....
        /*00bc*/ 	.word	0x00000ff0


	//   ....[3]....
        /*00c0*/ 	.word	0x00001010


	//   ....[4]....
        /*00c4*/ 	.word	0x00001030


	//   ....[5]....
        /*00c8*/ 	.word	0x00001ff0


	//   ....[6]....
        /*00cc*/ 	.word	0x00002010


	//   ....[7]....
        /*00d0*/ 	.word	0x00002030


	//   ....[8]....
        /*00d4*/ 	.word	0x00002050


	//   ....[9]....
        /*00d8*/ 	.word	0x00002070


	//   ....[10]....
        /*00dc*/ 	.word	0x000040e0


	//   ....[11]....
        /*00e0*/ 	.word	0x00004180


	//   ....[12]....
        /*00e4*/ 	.word	0x000041e0


	//   ....[13]....
        /*00e8*/ 	.word	0x00004240


	//   ....[14]....
        /*00ec*/ 	.word	0x000042a0


	//   ....[15]....
        /*00f0*/ 	.word	0x000052b0


	//   ....[16]....
        /*00f4*/ 	.word	0x00005310


	//   ....[17]....
        /*00f8*/ 	.word	0x00005370


	//   ....[18]....
        /*00fc*/ 	.word	0x000053d0


	//   ....[19]....
        /*0100*/ 	.word	0x00005430


	//----- nvinfo : EIATTR_VRC_CTA_INIT_COUNT
	.align		4
.L_6635:
        /*0104*/ 	.byte	0x02, 0x4a
	.zero		1
	.zero		1


	//----- nvinfo : EIATTR_SYSCALL_OFFSETS
	.align		4
        /*0108*/ 	.byte	0x04, 0x46
        /*010a*/ 	.short	(.L_6637 - .L_6636)


	//   ....[0]....
.L_6636:
        /*010c*/ 	.word	0x00000180


	//----- nvinfo : EIATTR_EXIT_INSTR_OFFSETS
	.align		4
.L_6637:
        /*0110*/ 	.byte	0x04, 0x1c
        /*0112*/ 	.short	(.L_6639 - .L_6638)


	//   ....[0]....
.L_6638:
        /*0114*/ 	.word	0x00000210


	//   ....[1]....
        /*0118*/ 	.word	0x00004080


	//----- nvinfo : EIATTR_CRS_STACK_SIZE
	.align		4
.L_6639:
        /*011c*/ 	.byte	0x04, 0x1e
        /*011e*/ 	.short	(.L_6641 - .L_6640)
.L_6640:
        /*0120*/ 	.word	0x00000000


	//----- nvinfo : EIATTR_CBANK_PARAM_SIZE
	.align		4
.L_6641:
        /*0124*/ 	.byte	0x03, 0x19
        /*0126*/ 	.short	0x0030


	//----- nvinfo : EIATTR_PARAM_CBANK
	.align		4
        /*0128*/ 	.byte	0x04, 0x0a
        /*012a*/ 	.short	(.L_6643 - .L_6642)
	.align		4
.L_6642:
        /*012c*/ 	.word	index@(.nv.constant0._ZN7oneflow4cuda7softmax15SoftmaxWarpImplI10SimpleLoadIffE11SimpleStoreIffEfLi1ELi25ELi32ELi1ELb1ELNS1_9AlgorithmE0EEEvT_T0_ll)
        /*0130*/ 	.short	0x0380
        /*0132*/ 	.short	0x0030


	//----- nvinfo : EIATTR_SW_WAR
	.align		4
.L_6643:
        /*0134*/ 	.byte	0x04, 0x36
        /*0136*/ 	.short	(.L_6645 - .L_6644)
.L_6644:
        /*0138*/ 	.word	0x00000008
.L_6645:


//--------------------- .nv.info._ZN7oneflow4cuda7softmax15SoftmaxWarpImplI10SimpleLoadIffE11SimpleStoreIffEfLi1ELi25ELi32ELi1ELb0ELNS1_9AlgorithmE0EEEvT_T0_ll --------------------------
	.section	.nv.info._ZN7oneflow4cuda7softmax15SoftmaxWarpImplI10SimpleLoadIffE11SimpleStoreIffEfLi1ELi25ELi32ELi1ELb0ELNS1_9AlgorithmE0EEEvT_T0_ll,"",@"SHT_CUDA_INFO"
	.sectionflags	@""
	.align	4


	//----- nvinfo : EIATTR_CUDA_API_VERSION
	.align		4
        /*0000*/ 	.byte	0x04, 0x37
        /*0002*/ 	.short	(.L_6647 - .L_6646)
.L_6646:
        /*0004*/ 	.word	0x00000082


	//----- nvinfo : EIATTR_KPARAM_INFO
	.align		4
.L_6647:
        /*0008*/ 	.byte	0x04, 0x17
        /*000a*/ 	.short	(.L_6649 - .L_6648)
.L_6648:
        /*000c*/ 	.word	0x00000000
        /*0010*/ 	.short	0x0003
        /*0012*/ 	.short	0x0028
        /*0014*/ 	.byte	0x00, 0xf0, 0x21, 0x00


	//----- nvinfo : EIATTR_KPARAM_INFO
	.align		4
.L_6649:
        /*0018*/ 	.byte	0x04, 0x17
        /*001a*/ 	.short	(.L_6651 - .L_6650)
.L_6650:
        /*001c*/ 	.word	0x00000000
        /*0020*/ 	.short	0x0002
        /*0022*/ 	.short	0x0020
        /*0024*/ 	.byte	0x00, 0xf0, 0x21, 0x00


	//----- nvinfo : EIATTR_KPARAM_INFO
	.align		4
.L_6651:
        /*0028*/ 	.byte	0x04, 0x17
        /*002a*/ 	.short	(.L_6653 - .L_6652)
.L_6652:
        /*002c*/ 	.word	0x00000000
        /*0030*/ 	.short	0x0001
        /*0032*/ 	.short	0x0010
        /*0034*/ 	.byte	0x00, 0xf0, 0x41, 0x00


	//----- nvinfo : EIATTR_KPARAM_INFO
	.align		4
.L_6653:
        /*0038*/ 	.byte	0x04, 0x17
        /*003a*/ 	.short	(.L_6655 - .L_6654)
.L_6654:
        /*003c*/ 	.word	0x00000000
        /*0040*/ 	.short	0x0000
        /*0042*/ 	.short	0x0000
        /*0044*/ 	.byte	0x00, 0xf0, 0x41, 0x00


	//----- nvinfo : EIATTR_SPARSE_MMA_MASK
	.align		4
.L_6655:
        /*0048*/ 	.byte	0x03, 0x50
        /*004a*/ 	.short	0x0000


	//----- nvinfo : EIATTR_MAXREG_COUNT
	.align		4
        /*004c*/ 	.byte	0x03, 0x1b
        /*004e*/ 	.short	0x00ff


	//----- nvinfo : EIATTR_EXTERNS
	.align		4
        /*0050*/ 	.byte	0x04, 0x0f
        /*0052*/ 	.short	(.L_6657 - .L_6656)


	//   ....[0]....
	.align		4
.L_6656:
        /*0054*/ 	.word	index@(__assertfail)


	//----- nvinfo : EIATTR_MERCURY_ISA_VERSION
	.align		4
.L_6657:
        /*0058*/ 	.byte	0x03, 0x5f
        /*005a*/ 	.short	0x0101


	//----- nvinfo : EIATTR_COOP_GROUP_MASK_REGIDS
	.align		4
        /*005c*/ 	.byte	0x04, 0x29
        /*005e*/ 	.short	(.L_6659 - .L_6658)


	//   ....[0]....
.L_6658:
        /*0060*/ 	.word	0xffffffff


	//   ....[1]....
        /*0064*/ 	.word	0xffffffff


	//   ....[2]....
        /*0068*/ 	.word	0xffffffff


	//   ....[3]....
        /*006c*/ 	.word	0xffffffff


	//   ....[4]....
        /*0070*/ 	.word	0xffffffff


	//   ....[5]....
        /*0074*/ 	.word	0xffffffff


	//   ....[6]....
        /*0078*/ 	.word	0xffffffff


	//   ....[7]....
        /*007c*/ 	.word	0xffffffff


	//   ....[8]....
        /*0080*/ 	.word	0xffffffff


	//   ....[9]....
        /*0084*/ 	.word	0xffffffff


	//   ....[10]....
        /*0088*/ 	.word	0x0500000f


	//   ....[11]....
        /*008c*/ 	.word	0x0500000f


	//   ....[12]....
        /*0090*/ 	.word	0x0500000f


	//   ....[13]....
        /*0094*/ 	.word	0x0500000f


	//   ....[14]....
        /*0098*/ 	.word	0x0500000f


	//   ....[15]....
        /*009c*/ 	.word	0x0500000f


	//   ....[16]....
        /*00a0*/ 	.word	0x0500000f


	//   ....[17]....
        /*00a4*/ 	.word	0x0500000f


	//   ....[18]....
        /*00a8*/ 	.word	0x0500000f


	//   ....[19]....
        /*00ac*/ 	.word	0x0500000f


	//----- nvinfo : EIATTR_COOP_GROUP_INSTR_OFFSETS
	.align		4
.L_6659:
        /*00b0*/ 	.byte	0x04, 0x28
        /*00b2*/ 	.short	(.L_6661 - .L_6660)


	//   ....[0]....
.L_6660:
        /*00b4*/ 	.word	0x00000640


	//   ....[1]....
        /*00b8*/ 	.word	0x00000680


	//   ....[2]....
        /*00bc*/ 	.word	0x000006a0


	//   ....[3]....
        /*00c0*/ 	.word	0x000006c0


	//   ....[4]....
        /*00c4*/ 	.word	0x000006e0


	//   ....[5]....
        /*00c8*/ 	.word	0x000016a0


	//   ....[6]....
        /*00cc*/ 	.word	0x000016c0


	//   ....[7]....
        /*00d0*/ 	.word	0x000016e0


	//   ....[8]....
        /*00d4*/ 	.word	0x00001700


	//   ....[9]....
        /*00d8*/ 	.word	0x00001720


	//   ....[10]....
        /*00dc*/ 	.word	0x000032e0


	//   ....[11]....
        /*00e0*/ 	.word	0x00003370


	//   ....[12]....
        /*00e4*/ 	.word	0x000033d0


	//   ....[13]....
        /*00e8*/ 	.word	0x00003430


	//   ....[14]....
        /*00ec*/ 	.word	0x00003490


	//   ....[15]....
        /*00f0*/ 	.word	0x000044b0


	//   ....[16]....
        /*00f4*/ 	.word	0x00004510


	//   ....[17]....
        /*00f8*/ 	.word	0x00004570


	//   ....[18]....
        /*00fc*/ 	.word	0x000045d0


	//   ....[19]....
        /*0100*/ 	.word	0x00004630


	//----- nvinfo : EIATTR_VRC_CTA_INIT_COUNT
	.align		4
.L_6661:
        /*0104*/ 	.byte	0x02, 0x4a
	.zero		1
	.zero		1


	//----- nvinfo : EIATTR_SYSCALL_OFFSETS
	.align		4
        /*0108*/ 	.byte	0x04, 0x46
        /*010a*/ 	.short	(.L_6663 - .L_6662)


	//   ....[0]....
.L_6662:
        /*010c*/ 	.word	0x00000170


	//----- nvinfo : EIATTR_EXIT_INSTR_OFFSETS
	.align		4
.L_6663:
        /*0110*/ 	.byte	0x04, 0x1c
        /*0112*/ 	.short	(.L_6665 - .L_6664)


	//   ....[0]....
.L_6664:
        /*0114*/ 	.word	0x00000220


	//   ....[1]....
        /*0118*/ 	.word	0x00003280


	//----- nvinfo : EIATTR_CRS_STACK_SIZE
	.align		4
.L_6665:
        /*011c*/ 	.byte	0x04, 0x1e
        /*011e*/ 	.short	(.L_6667 - .L_6666)
.L_6666:
        /*0120*/ 	.word	0x00000000


	//----- nvinfo : EIATTR_CBANK_PARAM_SIZE
	.align		4
.L_6667:
        /*0124*/ 	.byte	0x03, 0x19
        /*0126*/ 	.short	0x0030


	//----- nvinfo : EIATTR_PARAM_CBANK
	.align		4
        /*0128*/ 	.byte	0x04, 0x0a
        /*012a*/ 	.short	(.L_6669 - .L_6668)
	.align		4
.L_6668:
        /*012c*/ 	.word	index@(.nv.constant0._ZN7oneflow4cuda7softmax15SoftmaxWarpImplI10SimpleLoadIffE11SimpleStoreIffEfLi1ELi25ELi32ELi1ELb0ELNS1_9AlgorithmE0EEEvT_T0_ll)
        /*0130*/ 	.short	0x0380
        /*0132*/ 	.short	0x0030


	//----- nvinfo : EIATTR_SW_WAR
	.align		4
.L_6669:
        /*0134*/ 	.byte	0x04, 0x36
        /*0136*/ 	.short	(.L_6671 - .L_6670)
.L_6670:
        /*0138*/ 	.word	0x00000008
.L_6671:


//--------------------- .nv.info._ZN7oneflow4cuda7softmax15SoftmaxWarpImplI10SimpleLoadIffE11SimpleStoreIffEfLi1ELi24ELi32ELi1ELb1ELNS1_9AlgorithmE0EEEvT_T0_ll --------------------------
	.section	.nv.info._ZN7oneflow4cuda7softmax15SoftmaxWarpImplI10SimpleLoadIffE11SimpleStoreIffEfLi1ELi24ELi32ELi1ELb1ELNS1_9AlgorithmE0EEEvT_T0_ll,"",@"SHT_CUDA_INFO"
	.sectionflags	@""
	.align	4


	//----- nvinfo : EIATTR_CUDA_API_VERSION
	.align		4
        /*0000*/ 	.byte	0x04, 0x37
        /*0002*/ 	.short	(.L_6673 - .L_6672)
.L_6672:
        /*0004*/ 	.word	0x00000082


	//----- nvinfo : EIATTR_KPARAM_INFO
	.align		4
.L_6673:
        /*0008*/ 	.byte	0x04, 0x17
        /*000a*/ 	.short	(.L_6675 - .L_6674)
.L_6674:
        /*000c*/ 	.word	0x00000000
        /*0010*/ 	.short	0x0003
        /*0012*/ 	.short	0x0028
        /*0014*/ 	.byte	0x00, 0xf0, 0x21, 0x00


	//----- nvinfo : EIATTR_KPARAM_INFO
	.align		4
.L_6675:
        /*0018*/ 	.byte	0x04, 0x17
        /*001a*/ 	.short	(.L_6677 - .L_6676)
.L_6676:
        /*001c*/ 	.word	0x00000000
        /*0020*/ 	.short	0x0002
        /*0022*/ 	.short	0x0020
        /*0024*/ 	.byte	0x00, 0xf0, 0x21, 0x00


	//----- nvinfo : EIATTR_KPARAM_INFO
	.align		4
.L_6677:
        /*0028*/ 	.byte	0x04, 0x17
        /*002a*/ 	.short	(.L_6679 - .L_6678)
.L_6678:
        /*002c*/ 	.word	0x00000000
        /*0030*/ 	.short	0x0001
        /*0032*/ 	.short	0x0010
        /*0034*/ 	.byte	0x00, 0xf0, 0x41, 0x00


	//----- nvinfo : EIATTR_KPARAM_INFO
	.align		4
.L_6679:
        /*0038*/ 	.byte	0x04, 0x17
        /*003a*/ 	.short	(.L_6681 - .L_6680)
.L_6680:
        /*003c*/ 	.word	0x00000000
        /*0040*/ 	.short	0x0000
        /*0042*/ 	.short	0x0000
        /*0044*/ 	.byte	0x00, 0xf0, 0x41, 0x00


	//----- nvinfo : EIATTR_SPARSE_MMA_MASK
	.align		4
.L_6681:
        /*0048*/ 	.byte	0x03, 0x50
        /*004a*/ 	.short	0x0000


	//----- nvinfo : EIATTR_MAXREG_COUNT
	.align		4
        /*004c*/ 	.byte	0x03, 0x1b
        /*004e*/ 	.short	0x00ff


	//----- nvinfo : EIATTR_EXTERNS
	.align		4
        /*0050*/ 	.byte	0x04, 0x0f
        /*0052*/ 	.short	(.L_6683 - .L_6682)


	//   ....[0]....
	.align		4
.L_6682:
        /*0054*/ 	.word	index@(__assertfail)


	//----- nvinfo : EIATTR_MERCURY_ISA_VERSION
	.align		4
.L_6683:
        /*0058*/ 	.byte	0x03, 0x5f
        /*005a*/ 	.short	0x0101


	//----- nvinfo : EIATTR_COOP_GROUP_MASK_REGIDS
	.align		4
        /*005c*/ 	.byte	0x04, 0x29
        /*005e*/ 	.short	(.L_6685 - .L_6684)


	//   ....[0]....
.L_6684:
        /*0060*/ 	.word	0xffffffff


	//   ....[1]....
        /*0064*/ 	.word	0xffffffff


	//   ....[2]....
        /*0068*/ 	.word	0xffffffff


	//   ....[3]....
        /*006c*/ 	.word	0xffffffff


	//   ....[4]....
        /*0070*/ 	.word	0xffffffff


	//   ....[5]....
        /*0074*/ 	.word	0xffffffff


	//   ....[6]....
        /*0078*/ 	.word	0xffffffff


	//   ....[7]....
        /*007c*/ 	.word	0xffffffff


	//   ....[8]....
        /*0080*/ 	.word	0xffffffff


	//   ....[9]....
        /*0084*/ 	.word	0xffffffff


	//   ....[10]....
        /*0088*/ 	.word	0x0500000f


	//   ....[11]....
        /*008c*/ 	.word	0x0500000f


	//   ....[12]....
        /*0090*/ 	.word	0x0500000f


	//   ....[13]....
        /*0094*/ 	.word	0x0500000f


	//   ....[14]....
        /*0098*/ 	.word	0x0500000f


	//   ....[15]....
        /*009c*/ 	.word	0x0500000f


	//   ....[16]....
        /*00a0*/ 	.word	0x0500000f


	//   ....[17]....
        /*00a4*/ 	.word	0x0500000f


	//   ....[18]....
        /*00a8*/ 	.word	0x0500000f


	//   ....[19]....
        /*00ac*/ 	.word	0x0500000f


	//----- nvinfo : EIATTR_COOP_GROUP_INSTR_OFFSETS
	.align		4
.L_6685:
        /*00b0*/ 	.byte	0x04, 0x28
        /*00b2*/ 	.short	(.L_6687 - .L_6686)


	//   ....[0]....
.L_6686:
        /*00b4*/ 	.word	0x00000f10


	//   ....[1]....
        /*00b8*/ 	.word	0x00000f50


	//   ....[2]....
        /*00bc*/ 	.word	0x00000f70


	//   ....[3]....
        /*00c0*/ 	.word	0x00000f90


	//   ....[4]....
        /*00c4*/ 	.word	0x00000fb0


	//   ....[5]....
        /*00c8*/ 	.word	0x00001ed0


	//   ....[6]....
        /*00cc*/ 	.word	0x00001ef0


	//   ....[7]....
        /*00d0*/ 	.word	0x00001f10


	//   ....[8]....
        /*00d4*/ 	.word	0x00001f30


	//   ....[9]....
        /*00d8*/ 	.word	0x00001f50


	//   ....[10]....
        /*00dc*/ 	.word	0x00003e80


	//   ....[11]....
        /*00e0*/ 	.word	0x00003f20


	//   ....[12]....
        /*00e4*/ 	.word	0x00003f80


	//   ....[13]....
        /*00e8*/ 	.word	0x00003fe0


	//   ....[14]....
        /*00ec*/ 	.word	0x00004040


	//   ....[15]....
        /*00f0*/ 	.word	0x00004fb0


	//   ....[16]....
        /*00f4*/ 	.word	0x00005010


	//   ....[17]....
        /*00f8*/ 	.word	0x00005070


	//   ....[18]....
        /*00fc*/ 	.word	0x000050d0


	//   ....[19]....
        /*0100*/ 	.word	0x00005130


	//----- nvinfo : EIATTR_VRC_CTA_INIT_COUNT
	.align		4
.L_6687:
        /*0104*/ 	.byte	0x02, 0x4a
	.zero		1
	.zero		1


	//----- nvinfo : EIATTR_SYSCALL_OFFSETS
	.align		4
        /*0108*/ 	.byte	0x04, 0x46
        /*010a*/ 	.short	(.L_6689 - .L_6688)


	//   ....[0]....
.L_6688:
        /*010c*/ 	.word	0x00000180


	//----- nvinfo : EIATTR_EXIT_INSTR_OFFSETS
	.align		4
.L_6689:
        /*0110*/ 	.byte	0x04, 0x1c
        /*0112*/ 	.short	(.L_6691 - .L_6690)


	//   ....[0]....
.L_6690:
        /*0114*/ 	.word	0x00000210


	//   ....[1]....
        /*0118*/ 	.word	0x00003e20


	//----- nvinfo : EIATTR_CRS_STACK_SIZE
	.align		4
.L_6691:
        /*011c*/ 	.byte	0x04, 0x1e
        /*011e*/ 	.short	(.L_6693 - .L_6692)
.L_6692:
        /*0120*/ 	.word	0x00000000


	//----- nvinfo : EIATTR_CBANK_PARAM_SIZE
	.align		4
.L_6693:
        /*0124*/ 	.byte	0x03, 0x19
        /*0126*/ 	.short	0x0030


	//----- nvinfo : EIATTR_PARAM_CBANK
	.align		4
        /*0128*/ 	.byte	0x04, 0x0a
        /*012a*/ 	.short	(.L_6695 - .L_6694)
	.align		4
.L_6694:
        /*012c*/ 	.word	index@(.nv.constant0._ZN7oneflow4cuda7softmax15SoftmaxWarpImplI10SimpleLoadIffE11SimpleStoreIffEfLi1ELi24ELi32ELi1ELb1ELNS1_9AlgorithmE0EEEvT_T0_ll)
        /*0130*/ 	.short	0x0380
        /*0132*/ 	.short	0x0030


	//----- nvinfo : EIATTR_SW_WAR
	.align		4
.L_6695:
        /*0134*/ 	.byte	0x04, 0x36
        /*0136*/ 	.short	(.L_6697 - .L_6696)
.L_6696:
        /*0138*/ 	.word	0x00000008
.L_6697:


//--------------------- .nv.info._ZN7oneflow4cuda7softmax15SoftmaxWarpImplI10SimpleLoadIffE11SimpleStoreIffEfLi1ELi24ELi32ELi1ELb0ELNS1_9AlgorithmE0EEEvT_T0_ll --------------------------
	.section	.nv.info._ZN7oneflow4cuda7softmax15SoftmaxWarpImplI10SimpleLoadIffE11SimpleStoreIffEfLi1ELi24ELi32ELi1ELb0ELNS1_9AlgorithmE0EEEvT_T0_ll,"",@"SHT_CUDA_INFO"
	.sectionflags	@""
	.align	4


	//----- nvinfo : EIATTR_CUDA_API_VERSION
	.align		4
        /*0000*/ 	.byte	0x04, 0x37
        /*0002*/ 	.short	(.L_6699 - .L_6698)
.L_6698:
        /*0004*/ 	.word	0x00000082


	//----- nvinfo : EIATTR_KPARAM_INFO
	.align		4
.L_6699:
        /*0008*/ 	.byte	0x04, 0x17
        /*000a*/ 	.short	(.L_6701 - .L_6700)
.L_6700:
        /*000c*/ 	.word	0x00000000
        /*0010*/ 	.short	0x0003
        /*0012*/ 	.short	0x0028
        /*0014*/ 	.byte	0x00, 0xf0, 0x21, 0x00


	//----- nvinfo : EIATTR_KPARAM_INFO
	.align		4
.L_6701:
        /*0018*/ 	.byte	0x04, 0x17
        /*001a*/ 	.short	(.L_6703 - .L_6702)
.L_6702:
        /*001c*/ 	.word	0x00000000
        /*0020*/ 	.short	0x0002
        /*0022*/ 	.short	0x0020
        /*0024*/ 	.byte	0x00, 0xf0, 0x21, 0x00


	//----- nvinfo : EIATTR_KPARAM_INFO
	.align		4
.L_6703:
        /*0028*/ 	.byte	0x04, 0x17
        /*002a*/ 	.short	(.L_6705 - .L_6704)
.L_6704:
        /*002c*/ 	.word	0x00000000
        /*0030*/ 	.short	0x0001
        /*0032*/ 	.short	0x0010
        /*0034*/ 	.byte	0x00, 0xf0, 0x41, 0x00


	//----- nvinfo : EIATTR_KPARAM_INFO
	.align		4
.L_6705:
        /*0038*/ 	.byte	0x04, 0x17
        /*003a*/ 	.short	(.L_6707 - .L_6706)
.L_6706:
        /*003c*/ 	.word	0x00000000
        /*0040*/ 	.short	0x0000
        /*0042*/ 	.short	0x0000
        /*0044*/ 	.byte	0x00, 0xf0, 0x41, 0x00


	//----- nvinfo : EIATTR_SPARSE_MMA_MASK
	.align		4
.L_6707:
        /*0048*/ 	.byte	0x03, 0x50
        /*004a*/ 	.short	0x0000


	//----- nvinfo : EIATTR_MAXREG_COUNT
	.align		4
        /*004c*/ 	.byte	0x03, 0x1b
        /*004e*/ 	.short	0x00ff


	//----- nvinfo : EIATTR_EXTERNS
	.align		4
        /*0050*/ 	.byte	0x04, 0x0f
        /*0052*/ 	.short	(.L_6709 - .L_6708)


	//   ....[0]....
	.align		4
.L_6708:
        /*0054*/ 	.word	index@(__assertfail)


	//----- nvinfo : EIATTR_MERCURY_ISA_VERSION
	.align		4
.L_6709:
        /*0058*/ 	.byte	0x03, 0x5f
        /*005a*/ 	.short	0x0101


	//----- nvinfo : EIATTR_COOP_GROUP_MASK_REGIDS
	.align		4
        /*005c*/ 	.byte	0x04, 0x29
        /*005e*/ 	.short	(.L_6711 - .L_6710)


	//   ....[0]....
.L_6710:
        /*0060*/ 	.word	0xffffffff


	//   ....[1]....
        /*0064*/ 	.word	0xffffffff


	//   ....[2]....
        /*0068*/ 	.word	0xffffffff


	//   ....[3]....
        /*006c*/ 	.word	0xffffffff


	//   ....[4]....
        /*0070*/ 	.word	0xffffffff


	//   ....[5]....
        /*0074*/ 	.word	0xffffffff


	//   ....[6]....
        /*0078*/ 	.word	0xffffffff


	//   ....[7]....
        /*007c*/ 	.word	0xffffffff


	//   ....[8]....
        /*0080*/ 	.word	0xffffffff


	//   ....[9]....
        /*0084*/ 	.word	0xffffffff


	//   ....[10]....
        /*0088*/ 	.word	0x0500000f


	//   ....[11]....
        /*008c*/ 	.word	0x0500000f


	//   ....[12]....
        /*0090*/ 	.word	0x0500000f


	//   ....[13]....
        /*0094*/ 	.word	0x0500000f


	//   ....[14]....
        /*0098*/ 	.word	0x0500000f


	//   ....[15]....
        /*009c*/ 	.word	0x0500000f


	//   ....[16]....
        /*00a0*/ 	.word	0x0500000f


	//   ....[17]....
        /*00a4*/ 	.word	0x0500000f


	//   ....[18]....
        /*00a8*/ 	.word	0x0500000f


	//   ....[19]....
        /*00ac*/ 	.word	0x0500000f


	//----- nvinfo : EIATTR_COOP_GROUP_INSTR_OFFSETS
	.align		4
.L_6711:
        /*00b0*/ 	.byte	0x04, 0x28
        /*00b2*/ 	.short	(.L_6713 - .L_6712)


	//   ....[0]....
.L_6712:
        /*00b4*/ 	.word	0x00000630


	//   ....[1]....
        /*00b8*/ 	.word	0x00000670


	//   ....[2]....
        /*00bc*/ 	.word	0x00000690


	//   ....[3]....
        /*00c0*/ 	.word	0x000006b0


	//   ....[4]....
        /*00c4*/ 	.word	0x000006d0


	//   ....[5]....
        /*00c8*/ 	.word	0x000015f0


	//   ....[6]....
        /*00cc*/ 	.word	0x00001610


	//   ....[7]....
        /*00d0*/ 	.word	0x00001630


	//   ....[8]....
        /*00d4*/ 	.word	0x00001650


	//   ....[9]....
        /*00d8*/ 	.word	0x00001670


	//   ....[10]....
        /*00dc*/ 	.word	0x00002fd0


	//   ....[11]....
        /*00e0*/ 	.word	0x00003060


	//   ....[12]....
        /*00e4*/ 	.word	0x000030c0


	//   ....[13]....
        /*00e8*/ 	.word	0x00003120


	//   ....[14]....
        /*00ec*/ 	.word	0x00003180


	//   ....[15]....
        /*00f0*/ 	.word	0x00004100


	//   ....[16]....
        /*00f4*/ 	.word	0x00004160


	//   ....[17]....
        /*00f8*/ 	.word	0x000041c0


	//   ....[18]....
        /*00fc*/ 	.word	0x00004220


	//   ....[19]....
        /*0100*/ 	.word	0x00004280


	//----- nvinfo : EIATTR_VRC_CTA_INIT_COUNT
	.align		4
.L_6713:
        /*0104*/ 	.byte	0x02, 0x4a
	.zero		1
	.zero		1


	//----- nvinfo : EIATTR_SYSCALL_OFFSETS
	.align		4
        /*0108*/ 	.byte	0x04, 0x46
        /*010a*/ 	.short	(.L_6715 - .L_6714)


	//   ....[0]....
.L_6714:
        /*010c*/ 	.word	0x00000170


	//----- nvinfo : EIATTR_EXIT_INSTR_OFFSETS
	.align		4
.L_6715:
        /*0110*/ 	.byte	0x04, 0x1c
        /*0112*/ 	.short	(.L_6717 - .L_6716)


	//   ....[0]....
.L_6716:
        /*0114*/ 	.word	0x00000220


	//   ....[1]....
        /*0118*/ 	.word	0x00002f70


	//----- nvinfo : EIATTR_CRS_STACK_SIZE
	.align		4
.L_6717:
        /*011c*/ 	.byte	0x04, 0x1e
        /*011e*/ 	.short	(.L_6719 - .L_6718)
.L_6718:
        /*0120*/ 	.word	0x00000000


	//----- nvinfo : EIATTR_CBANK_PARAM_SIZE
	.align		4
.L_6719:
        /*0124*/ 	.byte	0x03, 0x19
        /*0126*/ 	.short	0x0030


	//----- nvinfo : EIATTR_PARAM_CBANK
	.align		4
        /*0128*/ 	.byte	0x04, 0x0a
        /*012a*/ 	.short	(.L_6721 - .L_6720)
	.align		4
.L_6720:
        /*012c*/ 	.word	index@(.nv.constant0._ZN7oneflow4cuda7softmax15SoftmaxWarpImplI10SimpleLoadIffE11SimpleStoreIffEfLi1ELi24ELi32ELi1ELb0ELNS1_9AlgorithmE0EEEvT_T0_ll)
        /*0130*/ 	.short	0x0380
        /*0132*/ 	.short	0x0030


	//----- nvinfo : EIATTR_SW_WAR
	.align		4
.L_6721:
        /*0134*/ 	.byte	0x04, 0x36
        /*0136*/ 	.short	(.L_6723 - .L_6722)
.L_6722:
        /*0138*/ 	.word	0x00000008
.L_6723:


//--------------------- .nv.info._ZN7oneflow4cuda7softmax15SoftmaxWarpImplI10SimpleLoadIffE11SimpleStoreIffEfLi1ELi23ELi32ELi1ELb1ELNS1_9AlgorithmE0EEEvT_T0_ll --------------------------
	.section	.nv.info._ZN7oneflow4cuda7softmax15SoftmaxWarpImplI10SimpleLoadIffE11SimpleStoreIffEfLi1ELi23ELi32ELi1ELb1ELNS1_9AlgorithmE0EEEvT_T0_ll,"",@"SHT_CUDA_INFO"
	.sectionflags	@""
	.align	4


	//----- nvinfo : EIATTR_CUDA_API_VERSION
	.align		4
        /*0000*/ 	.byte	0x04, 0x37
        /*0002*/ 	.short	(.L_6725 - .L_6724)
.L_6724:
        /*0004*/ 	.word	0x00000082


	//----- nvinfo : EIATTR_KPARAM_INFO
	.align		4
.L_6725:
        /*0008*/ 	.byte	0x04, 0x17
        /*000a*/ 	.short	(.L_6727 - .L_6726)
.L_6726:
        /*000c*/ 	.word	0x00000000
        /*0010*/ 	.short	0x0003
        /*0012*/ 	.short	0x0028
        /*0014*/ 	.byte	0x00, 0xf0, 0x21, 0x00


	//----- nvinfo : EIATTR_KPARAM_INFO
	.align		4
.L_6727:
        /*0018*/ 	.byte	0x04, 0x17
        /*001a*/ 	.short	(.L_6729 - .L_6728)
.L_6728:
        /*001c*/ 	.word	0x00000000
        /*0020*/ 	.short	0x0002
        /*0022*/ 	.short	0x0020
        /*0024*/ 	.byte	0x00, 0xf0, 0x21, 0x00


	//----- nvinfo : EIATTR_KPARAM_INFO
	.align		4
.L_6729:
        /*0028*/ 	.byte	0x04, 0x17
        /*002a*/ 	.short	(.L_6731 - .L_6730)
.L_6730:
        /*002c*/ 	.word	0x00000000
        /*0030*/ 	.short	0x0001
        /*0032*/ 	.short	0x0010
        /*0034*/ 	.byte	0x00, 0xf0, 0x41, 0x00


	//----- nvinfo : EIATTR_KPARAM_INFO
	.align		4
.L_6731:
        /*0038*/ 	.byte	0x04, 0x17
        /*003a*/ 	.short	(.L_6733 - .L_6732)
.L_6732:
        /*003c*/ 	.word	0x00000000
        /*0040*/ 	.short	0x0000
        /*0042*/ 	.short	0x0000
        /*0044*/ 	.byte	0x00, 0xf0, 0x41, 0x00


	//----- nvinfo : EIATTR_SPARSE_MMA_MASK
	.align		4
.L_6733:
        /*0048*/ 	.byte	0x03, 0x50
        /*004a*/ 	.short	0x0000


	//----- nvinfo : EIATTR_MAXREG_COUNT
	.align		4
        /*004c*/ 	.byte	0x03, 0x1b
        /*004e*/ 	.short	0x00ff


	//----- nvinfo : EIATTR_EXTERNS
	.align		4
        /*0050*/ 	.byte	0x04, 0x0f
        /*0052*/ 	.short	(.L_6735 - .L_6734)


	//   ....[0]....
	.align		4
.L_6734:
        /*0054*/ 	.word	index@(__assertfail)


	//----- nvinfo : EIATTR_MERCURY_ISA_VERSION
	.align		4
.L_6735:
        /*0058*/ 	.byte	0x03, 0x5f
        /*005a*/ 	.short	0x0101


	//----- nvinfo : EIATTR_COOP_GROUP_MASK_REGIDS
	.align		4
        /*005c*/ 	.byte	0x04, 0x29
        /*005e*/ 	.short	(.L_6737 - .L_6736)


	//   ....[0]....
.L_6736:
        /*0060*/ 	.word	0xffffffff


	//   ....[1]....
        /*0064*/ 	.word	0xffffffff


	//   ....[2]....
        /*0068*/ 	.word	0xffffffff


	//   ....[3]....
        /*006c*/ 	.word	0xffffffff


	//   ....[4]....
        /*0070*/ 	.word	0xffffffff


	//   ....[5]....
        /*0074*/ 	.word	0xffffffff


	//   ....[6]....
        /*0078*/ 	.word	0xffffffff


	//   ....[7]....
        /*007c*/ 	.word	0xffffffff


	//   ....[8]....
        /*0080*/ 	.word	0xffffffff


	//   ....[9]....
        /*0084*/ 	.word	0xffffffff


	//   ....[10]....
        /*0088*/ 	.word	0x0500000f


	//   ....[11]....
        /*008c*/ 	.word	0x0500000f


	//   ....[12]....
        /*0090*/ 	.word	0x0500000f


	//   ....[13]....
        /*0094*/ 	.word	0x0500000f


	//   ....[14]....
        /*0098*/ 	.word	0x0500000f


	//   ....[15]....
        /*009c*/ 	.word	0x0500000f


	//   ....[16]....
        /*00a0*/ 	.word	0x0500000f


	//   ....[17]....
        /*00a4*/ 	.word	0x0500000f


	//   ....[18]....
        /*00a8*/ 	.word	0x0500000f


	//   ....[19]....
        /*00ac*/ 	.word	0x0500000f


	//----- nvinfo : EIATTR_COOP_GROUP_INSTR_OFFSETS
	.align		4
.L_6737:
        /*00b0*/ 	.byte	0x04, 0x28
        /*00b2*/ 	.short	(.L_6739 - .L_6738)


	//   ....[0]....
.L_6738:
        /*00b4*/ 	.word	0x00000e90


	//   ....[1]....
        /*00b8*/ 	.word	0x00000ed0


	//   ....[2]....
        /*00bc*/ 	.word	0x00000ef0


	//   ....[3]....
        /*00c0*/ 	.word	0x00000f10


	//   ....[4]....
        /*00c4*/ 	.word	0x00000f30


	//   ....[5]....
        /*00c8*/ 	.word	0x00001db0


	//   ....[6]....
        /*00cc*/ 	.word	0x00001dd0


	//   ....[7]....
        /*00d0*/ 	.word	0x00001df0


	//   ....[8]....
        /*00d4*/ 	.word	0x00001e10


	//   ....[9]....
        /*00d8*/ 	.word	0x00001e30


	//   ....[10]....
        /*00dc*/ 	.word	0x00003c20


	//   ....[11]....
        /*00e0*/ 	.word	0x00003cc0


	//   ....[12]....
        /*00e4*/ 	.word	0x00003d20


	//   ....[13]....
        /*00e8*/ 	.word	0x00003d80


	//   ....[14]....
        /*00ec*/ 	.word	0x00003de0


	//   ....[15]....
        /*00f0*/ 	.word	0x00004cb0


	//   ....[16]....
        /*00f4*/ 	.word	0x00004d10


	//   ....[17]....
        /*00f8*/ 	.word	0x00004d70


	//   ....[18]....
        /*00fc*/ 	.word	0x00004dd0


	//   ....[19]....
        /*0100*/ 	.word	0x00004e30


	//----- nvinfo : EIATTR_VRC_CTA_INIT_COUNT
	.align		4
.L_6739:
        /*0104*/ 	.byte	0x02, 0x4a
	.zero		1
	.zero		1


	//----- nvinfo : EIATTR_SYSCALL_OFFSETS
	.align		4
        /*0108*/ 	.byte	0x04, 0x46
        /*010a*/ 	.short	(.L_6741 - .L_6740)


	//   ....[0]....
.L_6740:
        /*010c*/ 	.word	0x00000180


	//----- nvinfo : EIATTR_EXIT_INSTR_OFFSETS
	.align		4
.L_6741:
        /*0110*/ 	.byte	0x04, 0x1c
        /*0112*/ 	.short	(.L_6743 - .L_6742)


	//   ....[0]....
.L_6742:
        /*0114*/ 	.word	0x00000230


	//   ....[1]....
        /*0118*/ 	.word	0x00003bc0


	//----- nvinfo : EIATTR_CRS_STACK_SIZE
	.align		4
.L_6743:
        /*011c*/ 	.byte	0x04, 0x1e
        /*011e*/ 	.short	(.L_6745 - .L_6744)
.L_6744:
        /*0120*/ 	.word	0x00000000


	//----- nvinfo : EIATTR_CBANK_PARAM_SIZE
	.align		4
.L_6745:
        /*0124*/ 	.byte	0x03, 0x19
        /*0126*/ 	.short	0x0030


	//----- nvinfo : EIATTR_PARAM_CBANK
	.align		4
        /*0128*/ 	.byte	0x04, 0x0a
        /*012a*/ 	.short	(.L_6747 - .L_6746)
	.align		4
.L_6746:
        /*012c*/ 	.word	index@(.nv.constant0._ZN7oneflow4cuda7softmax15SoftmaxWarpImplI10SimpleLoadIffE11SimpleStoreIffEfLi1ELi23ELi32ELi1ELb1ELNS1_9AlgorithmE0EEEvT_T0_ll)
        /*0130*/ 	.short	0x0380
        /*0132*/ 	.short	0x0030


	//----- nvinfo : EIATTR_SW_WAR
	.align		4
.L_6747:
        /*0134*/ 	.byte	0x04, 0x36
        /*0136*/ 	.short	(.L_6749 - .L_6748)
.L_6748:
        /*0138*/ 	.word	0x00000008
.L_6749:


//--------------------- .nv.info._ZN7oneflow4cuda7softmax15SoftmaxWarpImplI10SimpleLoadIffE11SimpleStoreIffEfLi1ELi23ELi32ELi1ELb0ELNS1_9AlgorithmE0EEEvT_T0_ll --------------------------
	.section	.nv.info._ZN7oneflow4cuda7softmax15SoftmaxWarpImplI10SimpleLoadIffE11SimpleStoreIffEfLi1ELi23ELi32ELi1ELb0ELNS1_9AlgorithmE0EEEvT_T0_ll,"",@"SHT_CUDA_INFO"
	.sectionflags	@""
	.align	4


	//----- nvinfo : EIATTR_CUDA_API_VERSION
	.align		4
        /*0000*/ 	.byte	0x04, 0x37
        /*0002*/ 	.short	(.L_6751 - .L_6750)
.L_6750:
        /*0004*/ 	.word	0x00000082


	//----- nvinfo : EIATTR_KPARAM_INFO
	.align		4
.L_6751:
        /*0008*/ 	.byte	0x04, 0x17
        /*000a*/ 	.short	(.L_6753 - .L_6752)
.L_6752:
        /*000c*/ 	.word	0x00000000
        /*0010*/ 	.short	0x0003
        /*0012*/ 	.short	0x0028
        /*0014*/ 	.byte	0x00, 0xf0, 0x21, 0x00


	//----- nvinfo : EIATTR_KPARAM_INFO
	.align		4
.L_6753:
        /*0018*/ 	.byte	0x04, 0x17
        /*001a*/ 	.short	(.L_6755 - .L_6754)
.L_6754:
        /*001c*/ 	.word	0x00000000
        /*0020*/ 	.short	0x0002
        /*0022*/ 	.short	0x0020
        /*0024*/ 	.byte	0x00, 0xf0, 0x21, 0x00


	//----- nvinfo : EIATTR_KPARAM_INFO
	.align		4
.L_6755:
        /*0028*/ 	.byte	0x04, 0x17
        /*002a*/ 	.short	(.L_6757 - .L_6756)
.L_6756:
        /*002c*/ 	.word	0x00000000
        /*0030*/ 	.short	0x0001
        /*0032*/ 	.short	0x0010
        /*0034*/ 	.byte	0x00, 0xf0, 0x41, 0x00


	//----- nvinfo : EIATTR_KPARAM_INFO
	.align		4
.L_6757:
        /*0038*/ 	.byte	0x04, 0x17
        /*003a*/ 	.short	(.L_6759 - .L_6758)
.L_6758:
        /*003c*/ 	.word	0x00000000
        /*0040*/ 	.short	0x0000
        /*0042*/ 	.short	0x0000
        /*0044*/ 	.byte	0x00, 0xf0, 0x41, 0x00


	//----- nvinfo : EIATTR_SPARSE_MMA_MASK
	.align		4
.L_6759:
        /*0048*/ 	.byte	0x03, 0x50
        /*004a*/ 	.short	0x0000


	//----- nvinfo : EIATTR_MAXREG_COUNT
	.align		4
        /*004c*/ 	.byte	0x03, 0x1b
        /*004e*/ 	.short	0x00ff


	//----- nvinfo : EIATTR_EXTERNS
	.align		4
        /*0050*/ 	.byte	0x04, 0x0f
        /*0052*/ 	.short	(.L_6761 - .L_6760)


	//   ....[0]....
	.align		4
.L_6760:
        /*0054*/ 	.word	index@(__assertfail)


	//----- nvinfo : EIATTR_MERCURY_ISA_VERSION
	.align		4
.L_6761:
        /*0058*/ 	.byte	0x03, 0x5f
        /*005a*/ 	.short	0x0101


	//----- nvinfo : EIATTR_COOP_GROUP_MASK_REGIDS
	.align		4
        /*005c*/ 	.byte	0x04, 0x29
        /*005e*/ 	.short	(.L_6763 - .L_6762)


	//   ....[0]....
.L_6762:
        /*0060*/ 	.word	0xffffffff


	//   ....[1]....
        /*0064*/ 	.word	0xffffffff


	//   ....[2]....
        /*0068*/ 	.word	0xffffffff


	//   ....[3]....
        /*006c*/ 	.word	0xffffffff


	//   ....[4]....
        /*0070*/ 	.word	0xffffffff


	//   ....[5]....
        /*0074*/ 	.word	0xffffffff


	//   ....[6]....
        /*0078*/ 	.word	0xffffffff


	//   ....[7]....
        /*007c*/ 	.word	0xffffffff


	//   ....[8]....
        /*0080*/ 	.word	0xffffffff


	//   ....[9]....
        /*0084*/ 	.word	0xffffffff


	//   ....[10]....
        /*0088*/ 	.word	0x0500000f


	//   ....[11]....
        /*008c*/ 	.word	0x0500000f


	//   ....[12]....
        /*0090*/ 	.word	0x0500000f


	//   ....[13]....
        /*0094*/ 	.word	0x0500000f


	//   ....[14]....
        /*0098*/ 	.word	0x0500000f


	//   ....[15]....
        /*009c*/ 	.word	0x0500000f


	//   ....[16]....
        /*00a0*/ 	.word	0x0500000f


	//   ....[17]....
        /*00a4*/ 	.word	0x0500000f


	//   ....[18]....
        /*00a8*/ 	.word	0x0500000f


	//   ....[19]....
        /*00ac*/ 	.word	0x0500000f


	//----- nvinfo : EIATTR_COOP_GROUP_INSTR_OFFSETS
	.align		4
.L_6763:
        /*00b0*/ 	.byte	0x04, 0x28
        /*00b2*/ 	.short	(.L_6765 - .L_6764)


	//   ....[0]....
.L_6764:
        /*00b4*/ 	.word	0x00000620


	//   ....[1]....
        /*00b8*/ 	.word	0x00000660


	//   ....[2]....
        /*00bc*/ 	.word	0x00000680


	//   ....[3]....
        /*00c0*/ 	.word	0x000006a0


	//   ....[4]....
        /*00c4*/ 	.word	0x000006c0


	//   ....[5]....
        /*00c8*/ 	.word	0x00001540


	//   ....[6]....
        /*00cc*/ 	.word	0x00001560


	//   ....[7]....
        /*00d0*/ 	.word	0x00001580


	//   ....[8]....
        /*00d4*/ 	.word	0x000015a0


	//   ....[9]....
        /*00d8*/ 	.word	0x000015c0


	//   ....[10]....
        /*00dc*/ 	.word	0x00002fa0


	//   ....[11]....
        /*00e0*/ 	.word	0x00003030


	//   ....[12]....
        /*00e4*/ 	.word	0x00003090


	//   ....[13]....
        /*00e8*/ 	.word	0x000030f0


	//   ....[14]....
        /*00ec*/ 	.word	0x00003150


	//   ....[15]....
        /*00f0*/ 	.word	0x00004030


	//   ....[16]....
        /*00f4*/ 	.word	0x00004090


	//   ....[17]....
        /*00f8*/ 	.word	0x000040f0


	//   ....[18]....
        /*00fc*/ 	.word	0x00004150


	//   ....[19]....
        /*0100*/ 	.word	0x000041b0


	//----- nvinfo : EIATTR_VRC_CTA_INIT_COUNT
	.align		4
.L_6765:
        /*0104*/ 	.byte	0x02, 0x4a
	.zero		1
	.zero		1


	//----- nvinfo : EIATTR_SYSCALL_OFFSETS
	.align		4
        /*0108*/ 	.byte	0x04, 0x46
        /*010a*/ 	.short	(.L_6767 - .L_6766)


	//   ....[0]....
.L_6766:
        /*010c*/ 	.word	0x00000170


	//----- nvinfo : EIATTR_EXIT_INSTR_OFFSETS
	.align		4
.L_6767:
        /*0110*/ 	.byte	0x04, 0x1c
        /*0112*/ 	.short	(.L_6769 - .L_6768)


	//   ....[0]....
.L_6768:
        /*0114*/ 	.word	0x00000220


	//   ....[1]....
        /*0118*/ 	.word	0x00002f40


	//----- nvinfo : EIATTR_CRS_STACK_SIZE
	.align		4
.L_6769:
        /*011c*/ 	.byte	0x04, 0x1e
        /*011e*/ 	.short	(.L_6771 - .L_6770)
.L_6770:
        /*0120*/ 	.word	0x00000000


	//----- nvinfo : EIATTR_CBANK_PARAM_SIZE
	.align		4
.L_6771:
        /*0124*/ 	.byte	0x03, 0x19
        /*0126*/ 	.short	0x0030


	//----- nvinfo : EIATTR_PARAM_CBANK
	.align		4
        /*0128*/ 	.byte	0x04, 0x0a
        /*012a*/ 	.short	(.L_6773 - .L_6772)
	.align		4
.L_6772:
        /*012c*/ 	.word	index@(.nv.constant0._ZN7oneflow4cuda7softmax15SoftmaxWarpImplI10SimpleLoadIffE11SimpleStoreIffEfLi1ELi23ELi32ELi1ELb0ELNS1_9AlgorithmE0EEEvT_T0_ll)
        /*0130*/ 	.short	0x0380
        /*0132*/ 	.short	0x0030


	//----- nvinfo : EIATTR_SW_WAR
	.align		4
.L_6773:
        /*0134*/ 	.byte	0x04, 0x36
        /*0136*/ 	.short	(.L_6775 - .L_6774)
.L_6774:
        /*0138*/ 	.word	0x00000008
.L_6775:


//--------------------- .nv.info._ZN7oneflow4cuda7softmax15SoftmaxWarpImplI10SimpleLoadIffE11SimpleStoreIffEfLi1ELi22ELi32ELi1ELb1ELNS1_9AlgorithmE0EEEvT_T0_ll --------------------------
	.section	.nv.info._ZN7oneflow4cuda7softmax15SoftmaxWarpImplI10SimpleLoadIffE11SimpleStoreIffEfLi1ELi22ELi32ELi1ELb1ELNS1_9AlgorithmE0EEEvT_T0_ll,"",@"SHT_CUDA_INFO"
	.sectionflags	@""
	.align	4


	//----- nvinfo : EIATTR_CUDA_API_VERSION
	.align		4
        /*0000*/ 	.byte	0x04, 0x37
        /*0002*/ 	.short	(.L_6777 - .L_6776)
.L_6776:
        /*0004*/ 	.word	0x00000082


	//----- nvinfo : EIATTR_KPARAM_INFO
	.align		4
.L_6777:
        /*0008*/ 	.byte	0x04, 0x17
        /*000a*/ 	.short	(.L_6779 - .L_6778)
.L_6778:
        /*000c*/ 	.word	0x00000000
        /*0010*/ 	.short	0x0003
        /*0012*/ 	.short	0x0028
        /*0014*/ 	.byte	0x00, 0xf0, 0x21, 0x00


	//----- nvinfo : EIATTR_KPARAM_INFO
	.align		4
.L_6779:
        /*0018*/ 	.byte	0x04, 0x17
        /*001a*/ 	.short	(.L_6781 - .L_6780)
.L_6780:
        /*001c*/ 	.word	0x00000000
        /*0020*/ 	.short	0x0002
        /*0022*/ 	.short	0x0020
        /*0024*/ 	.byte	0x00, 0xf0, 0x21, 0x00


	//----- nvinfo : EIATTR_KPARAM_INFO
	.align		4
.L_6781:
        /*0028*/ 	.byte	0x04, 0x17
        /*002a*/ 	.short	(.L_6783 - .L_6782)
.L_6782:
        /*002c*/ 	.word	0x00000000
        /*0030*/ 	.short	0x0001
        /*0032*/ 	.short	0x0010
        /*0034*/ 	.byte	0x00, 0xf0, 0x41, 0x00


	//----- nvinfo : EIATTR_KPARAM_INFO
	.align		4
.L_6783:
        /*0038*/ 	.byte	0x04, 0x17
        /*003a*/ 	.short	(.L_6785 - .L_6784)
.L_6784:
        /*003c*/ 	.word	0x00000000
        /*0040*/ 	.short	0x0000
        /*0042*/ 	.short	0x0000
        /*0044*/ 	.byte	0x00, 0xf0, 0x41, 0x00


	//----- nvinfo : EIATTR_SPARSE_MMA_MASK
	.align		4
.L_6785:
        /*0048*/ 	.byte	0x03, 0x50
        /*004a*/ 	.short	0x0000


	//----- nvinfo : EIATTR_MAXREG_COUNT
	.align		4
        /*004c*/ 	.byte	0x03, 0x1b
        /*004e*/ 	.short	0x00ff


	//----- nvinfo : EIATTR_EXTERNS
	.align		4
        /*0050*/ 	.byte	0x04, 0x0f
        /*0052*/ 	.short	(.L_6787 - .L_6786)


	//   ....[0]....
	.align		4
.L_6786:
        /*0054*/ 	.word	index@(__assertfail)


	//----- nvinfo : EIATTR_MERCURY_ISA_VERSION
	.align		4
.L_6787:
        /*0058*/ 	.byte	0x03, 0x5f
        /*005a*/ 	.short	0x0101


	//----- nvinfo : EIATTR_COOP_GROUP_MASK_REGIDS
	.align		4
        /*005c*/ 	.byte	0x04, 0x29
        /*005e*/ 	.short	(.L_6789 - .L_6788)


	//   ....[0]....
.L_6788:
        /*0060*/ 	.word	0xffffffff


	//   ....[1]....
        /*0064*/ 	.word	0xffffffff


	//   ....[2]....
        /*0068*/ 	.word	0xffffffff


	//   ....[3]....
        /*006c*/ 	.word	0xffffffff


	//   ....[4]....
        /*0070*/ 	.word	0xffffffff


	//   ....[5]....
        /*0074*/ 	.word	0xffffffff


	//   ....[6]....
        /*0078*/ 	.word	0xffffffff


	//   ....[7]....
        /*007c*/ 	.word	0xffffffff


	//   ....[8]....
        /*0080*/ 	.word	0xffffffff


	//   ....[9]....
        /*0084*/ 	.word	0xffffffff


	//   ....[10]....
        /*0088*/ 	.word	0x0500000f


	//   ....[11]....
        /*008c*/ 	.word	0x0500000f


	//   ....[12]....
        /*0090*/ 	.word	0x0500000f


	//   ....[13]....
        /*0094*/ 	.word	0x0500000f


	//   ....[14]....
        /*0098*/ 	.word	0x0500000f


	//   ....[15]....
        /*009c*/ 	.word	0x0500000f


	//   ....[16]....
        /*00a0*/ 	.word	0x0500000f


	//   ....[17]....
        /*00a4*/ 	.word	0x0500000f


	//   ....[18]....
        /*00a8*/ 	.word	0x0500000f


	//   ....[19]....
        /*00ac*/ 	.word	0x0500000f


	//----- nvinfo : EIATTR_COOP_GROUP_INSTR_OFFSETS
	.align		4
.L_6789:
        /*00b0*/ 	.byte	0x04, 0x28
        /*00b2*/ 	.short	(.L_6791 - .L_6790)


	//   ....[0]....
.L_6790:
        /*00b4*/ 	.word	0x00000e10


	//   ....[1]....
        /*00b8*/ 	.word	0x00000e50


	//   ....[2]....
        /*00bc*/ 	.word	0x00000e70


	//   ....[3]....
        /*00c0*/ 	.word	0x00000e90


	//   ....[4]....
        /*00c4*/ 	.word	0x00000eb0


	//   ....[5]....
        /*00c8*/ 	.word	0x00001c90


	//   ....[6]....
        /*00cc*/ 	.word	0x00001cb0


	//   ....[7]....
        /*00d0*/ 	.word	0x00001cd0


	//   ....[8]....
        /*00d4*/ 	.word	0x00001cf0


	//   ....[9]....
        /*00d8*/ 	.word	0x00001d10


	//   ....[10]....
        /*00dc*/ 	.word	0x000039c0


	//   ....[11]....
        /*00e0*/ 	.word	0x00003a60


	//   ....[12]....
        /*00e4*/ 	.word	0x00003ac0


	//   ....[13]....
        /*00e8*/ 	.word	0x00003b20


	//   ....[14]....
        /*00ec*/ 	.word	0x00003b80


	//   ....[15]....
        /*00f0*/ 	.word	0x000049b0


	//   ....[16]....
        /*00f4*/ 	.word	0x00004a10


	//   ....[17]....
        /*00f8*/ 	.word	0x00004a70


	//   ....[18]....
        /*00fc*/ 	.word	0x00004ad0


	//   ....[19]....
        /*0100*/ 	.word	0x00004b30


	//----- nvinfo : EIATTR_VRC_CTA_INIT_COUNT
	.align		4
.L_6791:
        /*0104*/ 	.byte	0x02, 0x4a
	.zero		1
	.zero		1


	//----- nvinfo : EIATTR_SYSCALL_OFFSETS
	.align		4
        /*0108*/ 	.byte	0x04, 0x46
        /*010a*/ 	.short	(.L_6793 - .L_6792)


	//   ....[0]....
.L_6792:
        /*010c*/ 	.word	0x00000180


	//----- nvinfo : EIATTR_EXIT_INSTR_OFFSETS
	.align		4
.L_6793:
        /*0110*/ 	.byte	0x04, 0x1c
        /*0112*/ 	.short	(.L_6795 - .L_6794)


	//   ....[0]....
.L_6794:
        /*0114*/ 	.word	0x00000230


	//   ....[1]....
        /*0118*/ 	.word	0x00003960


	//----- nvinfo : EIATTR_CRS_STACK_SIZE
	.align		4
.L_6795:
        /*011c*/ 	.byte	0x04, 0x1e
        /*011e*/ 	.short	(.L_6797 - .L_6796)
.L_6796:
        /*0120*/ 	.word	0x00000000


	//----- nvinfo : EIATTR_CBANK_PARAM_SIZE
	.align		4
.L_6797:
        /*0124*/ 	.byte	0x03, 0x19
        /*0126*/ 	.short	0x0030


	//----- nvinfo : EIATTR_PARAM_CBANK
	.align		4
        /*0128*/ 	.byte	0x04, 0x0a
        /*012a*/ 	.short	(.L_6799 - .L_6798)
	.align		4
.L_6798:
        /*012c*/ 	.word	index@(.nv.constant0._ZN7oneflow4cuda7softmax15SoftmaxWarpImplI10SimpleLoadIffE11SimpleStoreIffEfLi1ELi22ELi32ELi1ELb1ELNS1_9AlgorithmE0EEEvT_T0_ll)
        /*0130*/ 	.short	0x0380
        /*0132*/ 	.short	0x0030


	//----- nvinfo : EIATTR_SW_WAR
	.align		4
.L_6799:
        /*0134*/ 	.byte	0x04, 0x36
        /*0136*/ 	.short	(.L_6801 - .L_6800)
.L_6800:
        /*0138*/ 	.word	0x00000008
.L_6801:


//--------------------- .nv.info._ZN7oneflow4cuda7softmax15SoftmaxWarpImplI10SimpleLoadIffE11SimpleStoreIffEfLi1ELi22ELi32ELi1ELb0ELNS1_9AlgorithmE0EEEvT_T0_ll --------------------------
	.section	.nv.info._ZN7oneflow4cuda7softmax15SoftmaxWarpImplI10SimpleLoadIffE11SimpleStoreIffEfLi1ELi22ELi32ELi1ELb0ELNS1_9AlgorithmE0EEEvT_T0_ll,"",@"SHT_CUDA_INFO"
	.sectionflags	@""
	.align	4


	//----- nvinfo : EIATTR_CUDA_API_VERSION
	.align		4
        /*0000*/ 	.byte	0x04, 0x37
        /*0002*/ 	.short	(.L_6803 - .L_6802)
.L_6802:
        /*0004*/ 	.word	0x00000082


	//----- nvinfo : EIATTR_KPARAM_INFO
	.align		4
.L_6803:
        /*0008*/ 	.byte	0x04, 0x17
        /*000a*/ 	.short	(.L_6805 - .L_6804)
.L_6804:
        /*000c*/ 	.word	0x00000000
        /*0010*/ 	.short	0x0003
        /*0012*/ 	.short	0x0028
        /*0014*/ 	.byte	0x00, 0xf0, 0x21, 0x00


	//----- nvinfo : EIATTR_KPARAM_INFO
	.align		4
.L_6805:
        /*0018*/ 	.byte	0x04, 0x17
        /*001a*/ 	.short	(.L_6807 - .L_6806)
.L_6806:
        /*001c*/ 	.word	0x00000000
        /*0020*/ 	.short	0x0002
        /*0022*/ 	.short	0x0020
        /*0024*/ 	.byte	0x00, 0xf0, 0x21, 0x00


	//----- nvinfo : EIATTR_KPARAM_INFO
	.align		4
.L_6807:
        /*0028*/ 	.byte	0x04, 0x17
        /*002a*/ 	.short	(.L_6809 - .L_6808)
.L_6808:
        /*002c*/ 	.word	0x00000000
        /*0030*/ 	.short	0x0001
        /*0032*/ 	.short	0x0010
        /*0034*/ 	.byte	0x00, 0xf0, 0x41, 0x00


	//----- nvinfo : EIATTR_KPARAM_INFO
	.align		4
.L_6809:
        /*0038*/ 	.byte	0x04, 0x17
        /*003a*/ 	.short	(.L_6811 - .L_6810)
.L_6810:
        /*003c*/ 	.word	0x00000000
        /*0040*/ 	.short	0x0000
        /*0042*/ 	.short	0x0000
        /*0044*/ 	.byte	0x00, 0xf0, 0x41, 0x00


	//----- nvinfo : EIATTR_SPARSE_MMA_MASK
	.align		4
.L_6811:
        /*0048*/ 	.byte	0x03, 0x50
        /*004a*/ 	.short	0x0000


	//----- nvinfo : EIATTR_MAXREG_COUNT
	.align		4
        /*004c*/ 	.byte	0x03, 0x1b
        /*004e*/ 	.short	0x00ff


	//----- nvinfo : EIATTR_EXTERNS
	.align		4
        /*0050*/ 	.byte	0x04, 0x0f
        /*0052*/ 	.short	(.L_6813 - .L_6812)


	//   ....[0]....
	.align		4
.L_6812:
        /*0054*/ 	.word	index@(__assertfail)


	//----- nvinfo : EIATTR_MERCURY_ISA_VERSION
	.align		4
.L_6813:
        /*0058*/ 	.byte	0x03, 0x5f
        /*005a*/ 	.short	0x0101


	//----- nvinfo : EIATTR_COOP_GROUP_MASK_REGIDS
	.align		4
        /*005c*/ 	.byte	0x04, 0x29
        /*005e*/ 	.short	(.L_6815 - .L_6814)


	//   ....[0]....
.L_6814:
        /*0060*/ 	.word	0xffffffff


	//   ....[1]....
        /*0064*/ 	.word	0xffffffff


	//   ....[2]....
        /*0068*/ 	.word	0xffffffff


	//   ....[3]....
        /*006c*/ 	.word	0xffffffff


	//   ....[4]....
        /*0070*/ 	.word	0xffffffff


	//   ....[5]....
        /*0074*/ 	.word	0xffffffff


	//   ....[6]....
        /*0078*/ 	.word	0xffffffff


	//   ....[7]....
        /*007c*/ 	.word	0xffffffff


	//   ....[8]....
        /*0080*/ 	.word	0xffffffff


	//   ....[9]....
        /*0084*/ 	.word	0xffffffff


	//   ....[10]....
        /*0088*/ 	.word	0x0500000f


	//   ....[11]....
        /*008c*/ 	.word	0x0500000f


	//   ....[12]....
        /*0090*/ 	.word	0x0500000f


	//   ....[13]....
        /*0094*/ 	.word	0x0500000f


	//   ....[14]....
        /*0098*/ 	.word	0x0500000f


	//   ....[15]....
        /*009c*/ 	.word	0x0500000f


	//   ....[16]....
        /*00a0*/ 	.word	0x0500000f


	//   ....[17]....
        /*00a4*/ 	.word	0x0500000f


	//   ....[18]....
        /*00a8*/ 	.word	0x0500000f


	//   ....[19]....
        /*00ac*/ 	.word	0x0500000f


	//----- nvinfo : EIATTR_COOP_GROUP_INSTR_OFFSETS
	.align		4
.L_6815:
        /*00b0*/ 	.byte	0x04, 0x28
        /*00b2*/ 	.short	(.L_6817 - .L_6816)


	//   ....[0]....
.L_6816:
        /*00b4*/ 	.word	0x00000600


	//   ....[1]....
        /*00b8*/ 	.word	0x00000630


	//   ....[2]....
        /*00bc*/ 	.word	0x00000660


	//   ....[3]....
        /*00c0*/ 	.word	0x00000680


	//   ....[4]....
        /*00c4*/ 	.word	0x000006a0


	//   ....[5]....
        /*00c8*/ 	.word	0x00001480


	//   ....[6]....
        /*00cc*/ 	.word	0x000014a0


	//   ....[7]....
        /*00d0*/ 	.word	0x000014c0


	//   ....[8]....
        /*00d4*/ 	.word	0x000014e0


	//   ....[9]....
        /*00d8*/ 	.word	0x00001500


	//   ....[10]....
        /*00dc*/ 	.word	0x00002dd0


	//   ....[11]....
        /*00e0*/ 	.word	0x00002e60


	//   ....[12]....
        /*00e4*/ 	.word	0x00002ec0


	//   ....[13]....
        /*00e8*/ 	.word	0x00002f20


	//   ....[14]....
        /*00ec*/ 	.word	0x00002f80


	//   ....[15]....
        /*00f0*/ 	.word	0x00003dc0


	//   ....[16]....
        /*00f4*/ 	.word	0x00003e20


	//   ....[17]....
        /*00f8*/ 	.word	0x00003e80


	//   ....[18]....
        /*00fc*/ 	.word	0x00003ee0


	//   ....[19]....
        /*0100*/ 	.word	0x00003f40


	//----- nvinfo : EIATTR_VRC_CTA_INIT_COUNT
	.align		4
.L_6817:
        /*0104*/ 	.byte	0x02, 0x4a
	.zero		1
	.zero		1


	//----- nvinfo : EIATTR_SYSCALL_OFFSETS
	.align		4
        /*0108*/ 	.byte	0x04, 0x46
        /*010a*/ 	.short	(.L_6819 - .L_6818)


	//   ....[0]....
.L_6818:
        /*010c*/ 	.word	0x00000170


	//----- nvinfo : EIATTR_EXIT_INSTR_OFFSETS
	.align		4
.L_6819:
        /*0110*/ 	.byte	0x04, 0x1c
        /*0112*/ 	.short	(.L_6821 - .L_6820)


	//   ....[0]....
.L_6820:
        /*0114*/ 	.word	0x00000220


	//   ....[1]....
        /*0118*/ 	.word	0x00002d70


	//----- nvinfo : EIATTR_CRS_STACK_SIZE
	.align		4
.L_6821:
        /*011c*/ 	.byte	0x04, 0x1e
        /*011e*/ 	.short	(.L_6823 - .L_6822)
.L_6822:
        /*0120*/ 	.word	0x00000000


	//----- nvinfo : EIATTR_CBANK_PARAM_SIZE
	.align		4
.L_6823:
        /*0124*/ 	.byte	0x03, 0x19
        /*0126*/ 	.short	0x0030


	//----- nvinfo : EIATTR_PARAM_CBANK
	.align		4
        /*0128*/ 	.byte	0x04, 0x0a
        /*012a*/ 	.short	(.L_6825 - .L_6824)
	.align		4
.L_6824:
        /*012c*/ 	.word	index@(.nv.constant0._ZN7oneflow4cuda7softmax15SoftmaxWarpImplI10SimpleLoadIffE11SimpleStoreIffEfLi1ELi22ELi32ELi1ELb0ELNS1_9AlgorithmE0EEEvT_T0_ll)
        /*0130*/ 	.short	0x0380
        /*0132*/ 	.short	0x0030


	//----- nvinfo : EIATTR_SW_WAR
	.align		4
.L_6825:
        /*0134*/ 	.byte	0x04, 0x36
        /*0136*/ 	.short	(.L_6827 - .L_6826)
.L_6826:
        /*0138*/ 	.word	0x00000008
.L_6827:


//--------------------- .nv.info._ZN7oneflow4cuda7softmax15SoftmaxWarpImplI10SimpleLoadIffE11SimpleStoreIffEfLi1ELi21ELi32ELi1ELb1ELNS1_9AlgorithmE0EEEvT_T0_ll --------------------------
	.section	.nv.info._ZN7oneflow4cuda7softmax15SoftmaxWarpImplI10SimpleLoadIffE11SimpleStoreIffEfLi1ELi21ELi32ELi1ELb1ELNS1_9AlgorithmE0EEEvT_T0_ll,"",@"SHT_CUDA_INFO"
	.sectionflags	@""
	.align	4


	//----- nvinfo : EIATTR_CUDA_API_VERSION
	.align		4
        /*0000*/ 	.byte	0x04, 0x37
        /*0002*/ 	.short	(.L_6829 - .L_6828)
.L_6828:
        /*0004*/ 	.word	0x00000082


	//----- nvinfo : EIATTR_KPARAM_INFO
	.align		4
.L_6829:
        /*0008*/ 	.byte	0x04, 0x17
        /*000a*/ 	.short	(.L_6831 - .L_6830)
.L_6830:
        /*000c*/ 	.word	0x00000000
        /*0010*/ 	.short	0x0003
        /*0012*/ 	.short	0x0028
        /*0014*/ 	.byte	0x00, 0xf0, 0x21, 0x00


	//----- nvinfo : EIATTR_KPARAM_INFO
	.align		4
.L_6831:
        /*0018*/ 	.byte	0x04, 0x17
        /*001a*/ 	.short	(.L_6833 - .L_6832)
.L_6832:
        /*001c*/ 	.word	0x00000000
        /*0020*/ 	.short	0x0002
        /*0022*/ 	.short	0x0020
        /*0024*/ 	.byte	0x00, 0xf0, 0x21, 0x00


	//----- nvinfo : EIATTR_KPARAM_INFO
	.align		4
.L_6833:
        /*0028*/ 	.byte	0x04, 0x17
        /*002a*/ 	.short	(.L_6835 - .L_6834)
.L_6834:
        /*002c*/ 	.word	0x00000000
        /*0030*/ 	.short	0x0001
        /*0032*/ 	.short	0x0010
        /*0034*/ 	.byte	0x00, 0xf0, 0x41, 0x00


	//----- nvinfo : EIATTR_KPARAM_INFO
	.align		4
.L_6835:
        /*0038*/ 	.byte	0x04, 0x17
        /*003a*/ 	.short	(.L_6837 - .L_6836)
.L_6836:
        /*003c*/ 	.word	0x00000000
        /*0040*/ 	.short	0x0000
        /*0042*/ 	.short	0x0000
        /*0044*/ 	.byte	0x00, 0xf0, 0x41, 0x00


	//----- nvinfo : EIATTR_SPARSE_MMA_MASK
	.align		4
.L_6837:
        /*0048*/ 	.byte	0x03, 0x50
        /*004a*/ 	.short	0x0000


	//----- nvinfo : EIATTR_MAXREG_COUNT
	.align		4
        /*004c*/ 	.byte	0x03, 0x1b
        /*004e*/ 	.short	0x00ff


	//----- nvinfo : EIATTR_EXTERNS
	.align		4
        /*0050*/ 	.byte	0x04, 0x0f
        /*0052*/ 	.short	(.L_6839 - .L_6838)


	//   ....[0]....
	.align		4
.L_6838:
        /*0054*/ 	.word	index@(__assertfail)


	//----- nvinfo : EIATTR_MERCURY_ISA_VERSION
	.align		4
.L_6839:
        /*0058*/ 	.byte	0x03, 0x5f
        /*005a*/ 	.short	0x0101


	//----- nvinfo : EIATTR_COOP_GROUP_MASK_REGIDS
	.align		4
        /*005c*/ 	.byte	0x04, 0x29
        /*005e*/ 	.short	(.L_6841 - .L_6840)


	//   ....[0]....
.L_6840:
        /*0060*/ 	.word	0xffffffff


	//   ....[1]....
        /*0064*/ 	.word	0xffffffff


	//   ....[2]....
        /*0068*/ 	.word	0xffffffff


	//   ....[3]....
        /*006c*/ 	.word	0xffffffff


	//   ....[4]....
        /*0070*/ 	.word	0xffffffff


	//   ....[5]....
        /*0074*/ 	.word	0xffffffff


	//   ....[6]....
        /*0078*/ 	.word	0xffffffff


	//   ....[7]....
        /*007c*/ 	.word	0xffffffff


	//   ....[8]....
        /*0080*/ 	.word	0xffffffff


	//   ....[9]....
        /*0084*/ 	.word	0xffffffff


	//   ....[10]....
        /*0088*/ 	.word	0x0500000f


	//   ....[11]....
        /*008c*/ 	.word	0x0500000f


	//   ....[12]....
        /*0090*/ 	.word	0x0500000f


	//   ....[13]....
        /*0094*/ 	.word	0x0500000f


	//   ....[14]....
        /*0098*/ 	.word	0x0500000f


	//   ....[15]....
        /*009c*/ 	.word	0x0500000f


	//   ....[16]....
        /*00a0*/ 	.word	0x0500000f


	//   ....[17]....
        /*00a4*/ 	.word	0x0500000f


	//   ....[18]....
        /*00a8*/ 	.word	0x0500000f


	//   ....[19]....
        /*00ac*/ 	.word	0x0500000f


	//----- nvinfo : EIATTR_COOP_GROUP_INSTR_OFFSETS
	.align		4
.L_6841:
        /*00b0*/ 	.byte	0x04, 0x28
        /*00b2*/ 	.short	(.L_6843 - .L_6842)


	//   ....[0]....
.L_6842:
        /*00b4*/ 	.word	0x00000d90


	//   ....[1]....
        /*00b8*/ 	.word	0x00000dd0


	//   ....[2]....
        /*00bc*/ 	.word	0x00000df0


	//   ....[3]....
        /*00c0*/ 	.word	0x00000e10


	//   ....[4]....
        /*00c4*/ 	.word	0x00000e30


	//   ....[5]....
        /*00c8*/ 	.word	0x00001b70


	//   ....[6]....
        /*00cc*/ 	.word	0x00001b90


	//   ....[7]....
        /*00d0*/ 	.word	0x00001bb0


	//   ....[8]....
        /*00d4*/ 	.word	0x00001bd0


	//   ....[9]....
        /*00d8*/ 	.word	0x00001bf0


	//   ....[10]....
        /*00dc*/ 	.word	0x00003750


	//   ....[11]....
        /*00e0*/ 	.word	0x000037f0


	//   ....[12]....
        /*00e4*/ 	.word	0x00003850


	//   ....[13]....
        /*00e8*/ 	.word	0x000038b0


	//   ....[14]....
        /*00ec*/ 	.word	0x00003910


	//   ....[15]....
        /*00f0*/ 	.word	0x000046a0


	//   ....[16]....
        /*00f4*/ 	.word	0x00004700


	//   ....[17]....
        /*00f8*/ 	.word	0x00004760


	//   ....[18]....
        /*00fc*/ 	.word	0x000047c0


	//   ....[19]....
        /*0100*/ 	.word	0x00004820


	//----- nvinfo : EIATTR_VRC_CTA_INIT_COUNT
	.align		4
.L_6843:
        /*0104*/ 	.byte	0x02, 0x4a
	.zero		1
	.zero		1


	//----- nvinfo : EIATTR_SYSCALL_OFFSETS
	.align		4
        /*0108*/ 	.byte	0x04, 0x46
        /*010a*/ 	.short	(.L_6845 - .L_6844)


	//   ....[0]....
.L_6844:
        /*010c*/ 	.word	0x00000180


	//----- nvinfo : EIATTR_EXIT_INSTR_OFFSETS
	.align		4
.L_6845:
        /*0110*/ 	.byte	0x04, 0x1c
        /*0112*/ 	.short	(.L_6847 - .L_6846)


	//   ....[0]....
.L_6846:
        /*0114*/ 	.word	0x00000230


	//   ....[1]....
        /*0118*/ 	.word	0x000036f0


	//----- nvinfo : EIATTR_CRS_STACK_SIZE
	.align		4
.L_6847:
        /*011c*/ 	.byte	0x04, 0x1e
        /*011e*/ 	.short	(.L_6849 - .L_6848)
.L_6848:
        /*0120*/ 	.word	0x00000000


	//----- nvinfo : EIATTR_CBANK_PARAM_SIZE
	.align		4
.L_6849:
        /*0124*/ 	.byte	0x03, 0x19
        /*0126*/ 	.short	0x0030


	//----- nvinfo : EIATTR_PARAM_CBANK
	.align		4
        /*0128*/ 	.byte	0x04, 0x0a
        /*012a*/ 	.short	(.L_6851 - .L_6850)
	.align		4
.L_6850:
        /*012c*/ 	.word	index@(.nv.constant0._ZN7oneflow4cuda7softmax15SoftmaxWarpImplI10SimpleLoadIffE11SimpleStoreIffEfLi1ELi21ELi32ELi1ELb1ELNS1_9AlgorithmE0EEEvT_T0_ll)
        /*0130*/ 	.short	0x0380
        /*0132*/ 	.short	0x0030


	//----- nvinfo : EIATTR_SW_WAR
	.align		4
.L_6851:
        /*0134*/ 	.byte	0x04, 0x36
        /*0136*/ 	.short	(.L_6853 - .L_6852)
.L_6852:
        /*0138*/ 	.word	0x00000008
.L_6853:


//--------------------- .nv.info._ZN7oneflow4cuda7softmax15SoftmaxWarpImplI10SimpleLoadIffE11SimpleStoreIffEfLi1ELi21ELi32ELi1ELb0ELNS1_9AlgorithmE0EEEvT_T0_ll --------------------------
	.section	.nv.info._ZN7oneflow4cuda7softmax15SoftmaxWarpImplI10SimpleLoadIffE11SimpleStoreIffEfLi1ELi21ELi32ELi1ELb0ELNS1_9AlgorithmE0EEEvT_T0_ll,"",@"SHT_CUDA_INFO"
	.sectionflags	@""
	.align	4


	//----- nvinfo : EIATTR_CUDA_API_VERSION
	.align		4
        /*0000*/ 	.byte	0x04, 0x37
        /*0002*/ 	.short	(.L_6855 - .L_6854)
.L_6854:
        /*0004*/ 	.word	0x00000082


	//----- nvinfo : EIATTR_KPARAM_INFO
	.align		4
.L_6855:
        /*0008*/ 	.byte	0x04, 0x17
        /*000a*/ 	.short	(.L_6857 - .L_6856)
.L_6856:
        /*000c*/ 	.word	0x00000000
        /*0010*/ 	.short	0x0003
        /*0012*/ 	.short	0x0028
        /*0014*/ 	.byte	0x00, 0xf0, 0x21, 0x00


	//----- nvinfo : EIATTR_KPARAM_INFO
	.align		4
.L_6857:
        /*0018*/ 	.byte	0x04, 0x17
        /*001a*/ 	.short	(.L_6859 - .L_6858)
.L_6858:
        /*001c*/ 	.word	0x00000000
        /*0020*/ 	.short	0x0002
        /*0022*/ 	.short	0x0020
        /*0024*/ 	.byte	0x00, 0xf0, 0x21, 0x00


	//----- nvinfo : EIATTR_KPARAM_INFO
	.align		4
.L_6859:
        /*0028*/ 	.byte	0x04, 0x17
        /*002a*/ 	.short	(.L_6861 - .L_6860)
.L_6860:
        /*002c*/ 	.word	0x00000000
        /*0030*/ 	.short	0x0001
        /*0032*/ 	.short	0x0010
        /*0034*/ 	.byte	0x00, 0xf0, 0x41, 0x00


	//----- nvinfo : EIATTR_KPARAM_INFO
	.align		4
.L_6861:
        /*0038*/ 	.byte	0x04, 0x17
        /*003a*/ 	.short	(.L_6863 - .L_6862)
.L_6862:
        /*003c*/ 	.word	0x00000000
        /*0040*/ 	.short	0x0000
        /*0042*/ 	.short	0x0000
        /*0044*/ 	.byte	0x00, 0xf0, 0x41, 0x00


	//----- nvinfo : EIATTR_SPARSE_MMA_MASK
	.align		4
.L_6863:
        /*0048*/ 	.byte	0x03, 0x50
        /*004a*/ 	.short	0x0000


	//----- nvinfo : EIATTR_MAXREG_COUNT
	.align		4
        /*004c*/ 	.byte	0x03, 0x1b
        /*004e*/ 	.short	0x00ff


	//----- nvinfo : EIATTR_EXTERNS
	.align		4
        /*0050*/ 	.byte	0x04, 0x0f
        /*0052*/ 	.short	(.L_6865 - .L_6864)


	//   ....[0]....
	.align		4
.L_6864:
        /*0054*/ 	.word	index@(__assertfail)


	//----- nvinfo : EIATTR_MERCURY_ISA_VERSION
	.align		4
.L_6865:
        /*0058*/ 	.byte	0x03, 0x5f
        /*005a*/ 	.short	0x0101


	//----- nvinfo : EIATTR_COOP_GROUP_MASK_REGIDS
	.align		4
        /*005c*/ 	.byte	0x04, 0x29
        /*005e*/ 	.short	(.L_6867 - .L_6866)


	//   ....[0]....
.L_6866:
        /*0060*/ 	.word	0xffffffff


	//   ....[1]....
        /*0064*/ 	.word	0xffffffff


	//   ....[2]....
        /*0068*/ 	.word	0xffffffff


	//   ....[3]....
        /*006c*/ 	.word	0xffffffff


	//   ....[4]....
        /*0070*/ 	.word	0xffffffff


	//   ....[5]....
        /*0074*/ 	.word	0xffffffff


	//   ....[6]....
        /*0078*/ 	.word	0xffffffff


	//   ....[7]....
        /*007c*/ 	.word	0xffffffff


	//   ....[8]....
        /*0080*/ 	.word	0xffffffff


	//   ....[9]....
        /*0084*/ 	.word	0xffffffff


	//   ....[10]....
        /*0088*/ 	.word	0x0500000f


	//   ....[11]....
        /*008c*/ 	.word	0x0500000f


	//   ....[12]....
        /*0090*/ 	.word	0x0500000f


	//   ....[13]....
        /*0094*/ 	.word	0x0500000f


	//   ....[14]....
        /*0098*/ 	.word	0x0500000f


	//   ....[15]....
        /*009c*/ 	.word	0x0500000f


	//   ....[16]....
        /*00a0*/ 	.word	0x0500000f


	//   ....[17]....
        /*00a4*/ 	.word	0x0500000f


	//   ....[18]....
        /*00a8*/ 	.word	0x0500000f


	//   ....[19]....
        /*00ac*/ 	.word	0x0500000f


	//----- nvinfo : EIATTR_COOP_GROUP_INSTR_OFFSETS
	.align		4
.L_6867:
        /*00b0*/ 	.byte	0x04, 0x28
        /*00b2*/ 	.short	(.L_6869 - .L_6868)


	//   ....[0]....
.L_6868:
        /*00b4*/ 	.word	0x000005e0


	//   ....[1]....
        /*00b8*/ 	.word	0x00000620


	//   ....[2]....
        /*00bc*/ 	.word	0x00000640


	//   ....[3]....
        /*00c0*/ 	.word	0x00000660


	//   ....[4]....
        /*00c4*/ 	.word	0x00000680


	//   ....[5]....
        /*00c8*/ 	.word	0x000013c0


	//   ....[6]....
        /*00cc*/ 	.word	0x000013e0


	//   ....[7]....
        /*00d0*/ 	.word	0x00001400


	//   ....[8]....
        /*00d4*/ 	.word	0x00001420


	//   ....[9]....
        /*00d8*/ 	.word	0x00001440


	//   ....[10]....
        /*00dc*/ 	.word	0x00002c00


	//   ....[11]....
        /*00e0*/ 	.word	0x00002c90


	//   ....[12]....
        /*00e4*/ 	.word	0x00002cf0


	//   ....[13]....
        /*00e8*/ 	.word	0x00002d50


	//   ....[14]....
        /*00ec*/ 	.word	0x00002db0


	//   ....[15]....
        /*00f0*/ 	.word	0x00003b50


	//   ....[16]....
        /*00f4*/ 	.word	0x00003bb0


	//   ....[17]....
        /*00f8*/ 	.word	0x00003c10


	//   ....[18]....
        /*00fc*/ 	.word	0x00003c70


	//   ....[19]....
        /*0100*/ 	.word	0x00003cd0


	//----- nvinfo : EIATTR_VRC_CTA_INIT_COUNT
	.align		4
.L_6869:
        /*0104*/ 	.byte	0x02, 0x4a
	.zero		1
	.zero		1


	//----- nvinfo : EIATTR_SYSCALL_OFFSETS
	.align		4
        /*0108*/ 	.byte	0x04, 0x46
        /*010a*/ 	.short	(.L_6871 - .L_6870)


	//   ....[0]....
.L_6870:
        /*010c*/ 	.word	0x00000170


	//----- nvinfo : EIATTR_EXIT_INSTR_OFFSETS
	.align		4
.L_6871:
        /*0110*/ 	.byte	0x04, 0x1c
        /*0112*/ 	.short	(.L_6873 - .L_6872)


	//   ....[0]....
.L_6872:
        /*0114*/ 	.word	0x00000220


	//   ....[1]....
        /*0118*/ 	.word	0x00002ba0


	//----- nvinfo : EIATTR_CRS_STACK_SIZE
	.align		4
.L_6873:
        /*011c*/ 	.byte	0x04, 0x1e
        /*011e*/ 	.short	(.L_6875 - .L_6874)
.L_6874:
        /*0120*/ 	.word	0x00000000


	//----- nvinfo : EIATTR_CBANK_PARAM_SIZE
	.align		4
.L_6875:
        /*0124*/ 	.byte	0x03, 0x19
        /*0126*/ 	.short	0x0030


	//----- nvinfo : EIATTR_PARAM_CBANK
	.align		4
        /*0128*/ 	.byte	0x04, 0x0a
        /*012a*/ 	.short	(.L_6877 - .L_6876)
	.align		4
.L_6876:
        /*012c*/ 	.word	index@(.nv.constant0._ZN7oneflow4cuda7softmax15SoftmaxWarpImplI10SimpleLoadIffE11SimpleStoreIffEfLi1ELi21ELi32ELi1ELb0ELNS1_9AlgorithmE0EEEvT_T0_ll)
        /*0130*/ 	.short	0x0380
        /*0132*/ 	.short	0x0030


	//----- nvinfo : EIATTR_SW_WAR
	.align		4
.L_6877:
        /*0134*/ 	.byte	0x04, 0x36
        /*0136*/ 	.short	(.L_6879 - .L_6878)
.L_6878:
        /*0138*/ 	.word	0x00000008
.L_6879:


//--------------------- .nv.info._ZN7oneflow4cuda7softmax15SoftmaxWarpImplI10SimpleLoadIffE11SimpleStoreIffEfLi1ELi20ELi32ELi1ELb1ELNS1_9AlgorithmE0EEEvT_T0_ll --------------------------
	.section	.nv.info._ZN7oneflow4cuda7softmax15SoftmaxWarpImplI10SimpleLoadIffE11SimpleStoreIffEfLi1ELi20ELi32ELi1ELb1ELNS1_9AlgorithmE0EEEvT_T0_ll,"",@"SHT_CUDA_INFO"
	.sectionflags	@""
	.align	4


	//----- nvinfo : EIATTR_CUDA_API_VERSION
	.align		4
        /*0000*/ 	.byte	0x04, 0x37
        /*0002*/ 	.short	(.L_6881 - .L_6880)
.L_6880:
        /*0004*/ 	.word	0x00000082


	//----- nvinfo : EIATTR_KPARAM_INFO
	.align		4
.L_6881:
        /*0008*/ 	.byte	0x04, 0x17
        /*000a*/ 	.short	(.L_6883 - .L_6882)
.L_6882:
        /*000c*/ 	.word	0x00000000
        /*0010*/ 	.short	0x0003
        /*0012*/ 	.short	0x0028
        /*0014*/ 	.byte	0x00, 0xf0, 0x21, 0x00


	//----- nvinfo : EIATTR_KPARAM_INFO
	.align		4
.L_6883:
        /*0018*/ 	.byte	0x04, 0x17
        /*001a*/ 	.short	(.L_6885 - .L_6884)
.L_6884:
        /*001c*/ 	.word	0x00000000
        /*0020*/ 	.short	0x0002
        /*0022*/ 	.short	0x0020
        /*0024*/ 	.byte	0x00, 0xf0, 0x21, 0x00


	//----- nvinfo : EIATTR_KPARAM_INFO
	.align		4
.L_6885:
        /*0028*/ 	.byte	0x04, 0x17
        /*002a*/ 	.short	(.L_6887 - .L_6886)
.L_6886:
        /*002c*/ 	.word	0x00000000
        /*0030*/ 	.short	0x0001
        /*0032*/ 	.short	0x0010
        /*0034*/ 	.byte	0x00, 0xf0, 0x41, 0x00


	//----- nvinfo : EIATTR_KPARAM_INFO
	.align		4
.L_6887:
        /*0038*/ 	.byte	0x04, 0x17
        /*003a*/ 	.short	(.L_6889 - .L_6888)
.L_6888:
        /*003c*/ 	.word	0x00000000
        /*0040*/ 	.short	0x0000
        /*0042*/ 	.short	0x0000
        /*0044*/ 	.byte	0x00, 0xf0, 0x41, 0x00


	//----- nvinfo : EIATTR_SPARSE_MMA_MASK
	.align		4
.L_6889:
        /*0048*/ 	.byte	0x03, 0x50
        /*004a*/ 	.short	0x0000


	//----- nvinfo : EIATTR_MAXREG_COUNT
	.align		4
        /*004c*/ 	.byte	0x03, 0x1b
        /*004e*/ 	.short	0x00ff


	//----- nvinfo : EIATTR_EXTERNS
	.align		4
        /*0050*/ 	.byte	0x04, 0x0f
        /*0052*/ 	.short	(.L_6891 - .L_6890)


	//   ....[0]....
	.align		4
.L_6890:
        /*0054*/ 	.word	index@(__assertfail)


	//----- nvinfo : EIATTR_MERCURY_ISA_VERSION
	.align		4
.L_6891:
        /*0058*/ 	.byte	0x03, 0x5f
        /*005a*/ 	.short	0x0101


	//----- nvinfo : EIATTR_COOP_GROUP_MASK_REGIDS
	.align		4
        /*005c*/ 	.byte	0x04, 0x29
        /*005e*/ 	.short	(.L_6893 - .L_6892)


	//   ....[0]....
.L_6892:
        /*0060*/ 	.word	0xffffffff


	//   ....[1]....
        /*0064*/ 	.word	0xffffffff


	//   ....[2]....
        /*0068*/ 	.word	0xffffffff


	//   ....[3]....
        /*006c*/ 	.word	0xffffffff


	//   ....[4]....
        /*0070*/ 	.word	0xffffffff


	//   ....[5]....
        /*0074*/ 	.word	0xffffffff


	//   ....[6]....
        /*0078*/ 	.word	0xffffffff


	//   ....[7]....
        /*007c*/ 	.word	0xffffffff


	//   ....[8]....
        /*0080*/ 	.word	0xffffffff


	//   ....[9]....
        /*0084*/ 	.word	0xffffffff


	//   ....[10]....
        /*0088*/ 	.word	0x0500000f


	//   ....[11]....
        /*008c*/ 	.word	0x0500000f


	//   ....[12]....
        /*0090*/ 	.word	0x0500000f


	//   ....[13]....
        /*0094*/ 	.word	0x0500000f


	//   ....[14]....
        /*0098*/ 	.word	0x0500000f


	//   ....[15]....
        /*009c*/ 	.word	0x0500000f


	//   ....[16]....
        /*00a0*/ 	.word	0x0500000f


	//   ....[17]....
        /*00a4*/ 	.word	0x0500000f


	//   ....[18]....
        /*00a8*/ 	.word	0x0500000f


	//   ....[19]....
        /*00ac*/ 	.word	0x0500000f


	//----- nvinfo : EIATTR_COOP_GROUP_INSTR_OFFSETS
	.align		4
.L_6893:
        /*00b0*/ 	.byte	0x04, 0x28
        /*00b2*/ 	.short	(.L_6895 - .L_6894)


	//   ....[0]....
.L_6894:
        /*00b4*/ 	.word	0x00000d10


	//   ....[1]....
        /*00b8*/ 	.word	0x00000d50


	//   ....[2]....
        /*00bc*/ 	.word	0x00000d70


	//   ....[3]....
        /*00c0*/ 	.word	0x00000d90


	//   ....[4]....
        /*00c4*/ 	.word	0x00000db0


	//   ....[5]....
        /*00c8*/ 	.word	0x00001a50


	//   ....[6]....
        /*00cc*/ 	.word	0x00001a70


	//   ....[7]....
        /*00d0*/ 	.word	0x00001a90


	//   ....[8]....
        /*00d4*/ 	.word	0x00001ab0


	//   ....[9]....
        /*00d8*/ 	.word	0x00001ad0


	//   ....[10]....
        /*00dc*/ 	.word	0x000033c0


	//   ....[11]....
        /*00e0*/ 	.word	0x00003460


	//   ....[12]....
        /*00e4*/ 	.word	0x000034c0


	//   ....[13]....
        /*00e8*/ 	.word	0x00003520


	//   ....[14]....
        /*00ec*/ 	.word	0x00003580


	//   ....[15]....
        /*00f0*/ 	.word	0x00004270


	//   ....[16]....
        /*00f4*/ 	.word	0x000042d0


	//   ....[17]....
        /*00f8*/ 	.word	0x00004330


	//   ....[18]....
        /*00fc*/ 	.word	0x00004390


	//   ....[19]....
        /*0100*/ 	.word	0x000043f0


	//----- nvinfo : EIATTR_VRC_CTA_INIT_COUNT
	.align		4
.L_6895:
        /*0104*/ 	.byte	0x02, 0x4a
	.zero		1
	.zero		1


	//----- nvinfo : EIATTR_SYSCALL_OFFSETS
	.align		4
        /*0108*/ 	.byte	0x04, 0x46
        /*010a*/ 	.short	(.L_6897 - .L_6896)


	//   ....[0]....
.L_6896:
        /*010c*/ 	.word	0x00000180


	//----- nvinfo : EIATTR_EXIT_INSTR_OFFSETS
	.align		4
.L_6897:
        /*0110*/ 	.byte	0x04, 0x1c
        /*0112*/ 	.short	(.L_6899 - .L_6898)


	//   ....[0]....
.L_6898:
        /*0114*/ 	.word	0x00000210


	//   ....[1]....
        /*0118*/ 	.word	0x00003360


	//----- nvinfo : EIATTR_CRS_STACK_SIZE
	.align		4
.L_6899:
        /*011c*/ 	.byte	0x04, 0x1e
        /*011e*/ 	.short	(.L_6901 - .L_6900)
.L_6900:
        /*0120*/ 	.word	0x00000000


	//----- nvinfo : EIATTR_CBANK_PARAM_SIZE
	.align		4
.L_6901:
        /*0124*/ 	.byte	0x03, 0x19
        /*0126*/ 	.short	0x0030


	//----- nvinfo : EIATTR_PARAM_CBANK
	.align		4
        /*0128*/ 	.byte	0x04, 0x0a
        /*012a*/ 	.short	(.L_6903 - .L_6902)
	.align		4
.L_6902:
        /*012c*/ 	.word	index@(.nv.constant0._ZN7oneflow4cuda7softmax15SoftmaxWarpImplI10SimpleLoadIffE11SimpleStoreIffEfLi1ELi20ELi32ELi1ELb1ELNS1_9AlgorithmE0EEEvT_T0_ll)
        /*0130*/ 	.short	0x0380
        /*0132*/ 	.short	0x0030


	//----- nvinfo : EIATTR_SW_WAR
	.align		4
.L_6903:
        /*0134*/ 	.byte	0x04, 0x36
        /*0136*/ 	.short	(.L_6905 - .L_6904)
.L_6904:
        /*0138*/ 	.word	0x00000008
.L_6905:


//--------------------- .nv.info._ZN7oneflow4cuda7softmax15SoftmaxWarpImplI10SimpleLoadIffE11SimpleStoreIffEfLi1ELi20ELi32ELi1ELb0ELNS1_9AlgorithmE0EEEvT_T0_ll --------------------------
	.section	.nv.info._ZN7oneflow4cuda7softmax15SoftmaxWarpImplI10SimpleLoadIffE11SimpleStoreIffEfLi1ELi20ELi32ELi1ELb0ELNS1_9AlgorithmE0EEEvT_T0_ll,"",@"SHT_CUDA_INFO"
	.sectionflags	@""
	.align	4


	//----- nvinfo : EIATTR_CUDA_API_VERSION
	.align		4
        /*0000*/ 	.byte	0x04, 0x37
        /*0002*/ 	.short	(.L_6907 - .L_6906)
.L_6906:
        /*0004*/ 	.word	0x00000082


	//----- nvinfo : EIATTR_KPARAM_INFO
	.align		4
.L_6907:
        /*0008*/ 	.byte	0x04, 0x17
        /*000a*/ 	.short	(.L_6909 - .L_6908)
.L_6908:
        /*000c*/ 	.word	0x00000000
        /*0010*/ 	.short	0x0003
        /*0012*/ 	.short	0x0028
        /*0014*/ 	.byte	0x00, 0xf0, 0x21, 0x00


	//----- nvinfo : EIATTR_KPARAM_INFO
	.align		4
.L_6909:
        /*0018*/ 	.byte	0x04, 0x17
        /*001a*/ 	.short	(.L_6911 - .L_6910)
.L_6910:
        /*001c*/ 	.word	0x00000000
        /*0020*/ 	.short	0x0002
        /*0022*/ 	.short	0x0020
        /*0024*/ 	.byte	0x00, 0xf0, 0x21, 0x00


	//----- nvinfo : EIATTR_KPARAM_INFO
	.align		4
.L_6911:
        /*0028*/ 	.byte	0x04, 0x17
        /*002a*/ 	.short	(.L_6913 - .L_6912)
.L_6912:
        /*002c*/ 	.word	0x00000000
        /*0030*/ 	.short	0x0001
        /*0032*/ 	.short	0x0010
        /*0034*/ 	.byte	0x00, 0xf0, 0x41, 0x00


	//----- nvinfo : EIATTR_KPARAM_INFO
	.align		4
.L_6913:
        /*0038*/ 	.byte	0x04, 0x17
        /*003a*/ 	.short	(.L_6915 - .L_6914)
.L_6914:
        /*003c*/ 	.word	0x00000000
        /*0040*/ 	.short	0x0000
        /*0042*/ 	.short	0x0000
        /*0044*/ 	.byte	0x00, 0xf0, 0x41, 0x00


	//----- nvinfo : EIATTR_SPARSE_MMA_MASK
	.align		4
.L_6915:
        /*0048*/ 	.byte	0x03, 0x50
        /*004a*/ 	.short	0x0000


	//----- nvinfo : EIATTR_MAXREG_COUNT
	.align		4
        /*004c*/ 	.byte	0x03, 0x1b
        /*004e*/ 	.short	0x00ff


	//----- nvinfo : EIATTR_EXTERNS
	.align		4
        /*0050*/ 	.byte	0x04, 0x0f
        /*0052*/ 	.short	(.L_6917 - .L_6916)


	//   ....[0]....
	.align		4
.L_6916:
        /*0054*/ 	.word	index@(__assertfail)


	//----- nvinfo : EIATTR_MERCURY_ISA_VERSION
	.align		4
.L_6917:
        /*0058*/ 	.byte	0x03, 0x5f
        /*005a*/ 	.short	0x0101


	//----- nvinfo : EIATTR_COOP_GROUP_MASK_REGIDS
	.align		4
        /*005c*/ 	.byte	0x04, 0x29
        /*005e*/ 	.short	(.L_6919 - .L_6918)


	//   ....[0]....
.L_6918:
        /*0060*/ 	.word	0xffffffff


	//   ....[1]....
        /*0064*/ 	.word	0xffffffff


	//   ....[2]....
        /*0068*/ 	.word	0xffffffff


	//   ....[3]....
        /*006c*/ 	.word	0xffffffff


	//   ....[4]....
        /*0070*/ 	.word	0xffffffff


	//   ....[5]....
        /*0074*/ 	.word	0xffffffff


	//   ....[6]....
        /*0078*/ 	.word	0xffffffff


	//   ....[7]....
        /*007c*/ 	.word	0xffffffff


	//   ....[8]....
        /*0080*/ 	.word	0xffffffff


	//   ....[9]....
        /*0084*/ 	.word	0xffffffff


	//   ....[10]....
        /*0088*/ 	.word	0x0500000f


	//   ....[11]....
        /*008c*/ 	.word	0x0500000f


	//   ....[12]....
        /*0090*/ 	.word	0x0500000f


	//   ....[13]....
        /*0094*/ 	.word	0x0500000f


	//   ....[14]....
        /*0098*/ 	.word	0x0500000f


	//   ....[15]....
        /*009c*/ 	.word	0x0500000f


	//   ....[16]....
        /*00a0*/ 	.word	0x0500000f


	//   ....[17]....
        /*00a4*/ 	.word	0x0500000f


	//   ....[18]....
        /*00a8*/ 	.word	0x0500000f


	//   ....[19]....
        /*00ac*/ 	.word	0x0500000f


	//----- nvinfo : EIATTR_COOP_GROUP_INSTR_OFFSETS
	.align		4
.L_6919:
        /*00b0*/ 	.byte	0x04, 0x28
        /*00b2*/ 	.short	(.L_6921 - .L_6920)


	//   ....[0]....
.L_6920:
        /*00b4*/ 	.word	0x000005d0


	//   ....[1]....
        /*00b8*/ 	.word	0x00000610


	//   ....[2]....
        /*00bc*/ 	.word	0x00000630


	//   ....[3]....
        /*00c0*/ 	.word	0x00000650


	//   ....[4]....
        /*00c4*/ 	.word	0x00000670


	//   ....[5]....
        /*00c8*/ 	.word	0x00001310


	//   ....[6]....
        /*00cc*/ 	.word	0x00001330


	//   ....[7]....
        /*00d0*/ 	.word	0x00001350


	//   ....[8]....
        /*00d4*/ 	.word	0x00001370


	//   ....[9]....
        /*00d8*/ 	.word	0x00001390


	//   ....[10]....
        /*00dc*/ 	.word	0x00002930


	//   ....[11]....
        /*00e0*/ 	.word	0x000029d0


	//   ....[12]....
        /*00e4*/ 	.word	0x00002a30


	//   ....[13]....
        /*00e8*/ 	.word	0x00002a90


	//   ....[14]....
        /*00ec*/ 	.word	0x00002af0


	//   ....[15]....
        /*00f0*/ 	.word	0x000037e0


	//   ....[16]....
        /*00f4*/ 	.word	0x00003840


	//   ....[17]....
        /*00f8*/ 	.word	0x000038a0


	//   ....[18]....
        /*00fc*/ 	.word	0x00003900


	//   ....[19]....
        /*0100*/ 	.word	0x00003960


	//----- nvinfo : EIATTR_VRC_CTA_INIT_COUNT
	.align		4
.L_6921:
        /*0104*/ 	.byte	0x02, 0x4a
	.zero		1
	.zero		1


	//----- nvinfo : EIATTR_SYSCALL_OFFSETS
	.align		4
        /*0108*/ 	.byte	0x04, 0x46
        /*010a*/ 	.short	(.L_6923 - .L_6922)


	//   ....[0]....
.L_6922:
        /*010c*/ 	.word	0x00000170


	//----- nvinfo : EIATTR_EXIT_INSTR_OFFSETS
	.align		4
.L_6923:
        /*0110*/ 	.byte	0x04, 0x1c
        /*0112*/ 	.short	(.L_6925 - .L_6924)


	//   ....[0]....
.L_6924:
        /*0114*/ 	.word	0x00000220


	//   ....[1]....
        /*0118*/ 	.word	0x000028d0


	//----- nvinfo : EIATTR_CRS_STACK_SIZE
	.align		4
.L_6925:
        /*011c*/ 	.byte	0x04, 0x1e
        /*011e*/ 	.short	(.L_6927 - .L_6926)
.L_6926:
        /*0120*/ 	.word	0x00000000


	//----- nvinfo : EIATTR_CBANK_PARAM_SIZE
	.align		4
.L_6927:
        /*0124*/ 	.byte	0x03, 0x19
        /*0126*/ 	.short	0x0030


	//----- nvinfo : EIATTR_PARAM_CBANK
	.align		4
        /*0128*/ 	.byte	0x04, 0x0a
        /*012a*/ 	.short	(.L_6929 - .L_6928)
	.align		4
.L_6928:
        /*012c*/ 	.word	index@(.nv.constant0._ZN7oneflow4cuda7softmax15SoftmaxWarpImplI10SimpleLoadIffE11SimpleStoreIffEfLi1ELi20ELi32ELi1ELb0ELNS1_9AlgorithmE0EEEvT_T0_ll)
        /*0130*/ 	.short	0x0380
        /*0132*/ 	.short	0x0030


	//----- nvinfo : EIATTR_SW_WAR
	.align		4
.L_6929:
        /*0134*/ 	.byte	0x04, 0x36
        /*0136*/ 	.short	(.L_6931 - .L_6930)
.L_6930:
        /*0138*/ 	.word	0x00000008
.L_6931:


//--------------------- .nv.info._ZN7oneflow4cuda7softmax15SoftmaxWarpImplI10SimpleLoadIffE11SimpleStoreIffEfLi1ELi19ELi32ELi1ELb1ELNS1_9AlgorithmE0EEEvT_T0_ll --------------------------
	.section	.nv.info._ZN7oneflow4cuda7softmax15SoftmaxWarpImplI10SimpleLoadIffE11SimpleStoreIffEfLi1ELi19ELi32ELi1ELb1ELNS1_9AlgorithmE0EEEvT_T0_ll,"",@"SHT_CUDA_INFO"
	.sectionflags	@""
	.align	4


	//----- nvinfo : EIATTR_CUDA_API_VERSION
	.align		4
        /*0000*/ 	.byte	0x04, 0x37
        /*0002*/ 	.short	(.L_6933 - .L_6932)
.L_6932:
        /*0004*/ 	.word	0x00000082


	//----- nvinfo : EIATTR_KPARAM_INFO
	.align		4
.L_6933:
        /*0008*/ 	.byte	0x04, 0x17
        /*000a*/ 	.short	(.L_6935 - .L_6934)
.L_6934:
        /*000c*/ 	.word	0x00000000
        /*0010*/ 	.short	0x0003
        /*0012*/ 	.short	0x0028
        /*0014*/ 	.byte	0x00, 0xf0, 0x21, 0x00


	//----- nvinfo : EIATTR_KPARAM_INFO
	.align		4
.L_6935:
        /*0018*/ 	.byte	0x04, 0x17
        /*001a*/ 	.short	(.L_6937 - .L_6936)
.L_6936:
        /*001c*/ 	.word	0x00000000
        /*0020*/ 	.short	0x0002
        /*0022*/ 	.short	0x0020
        /*0024*/ 	.byte	0x00, 0xf0, 0x21, 0x00


	//----- nvinfo : EIATTR_KPARAM_INFO
	.align		4
.L_6937:
        /*0028*/ 	.byte	0x04, 0x17
        /*002a*/ 	.short	(.L_6939 - .L_6938)
.L_6938:
        /*002c*/ 	.word	0x00000000
        /*0030*/ 	.short	0x0001
        /*0032*/ 	.short	0x0010
        /*0034*/ 	.byte	0x00, 0xf0, 0x41, 0x00


	//----- nvinfo : EIATTR_KPARAM_INFO
	.align		4
.L_6939:
        /*0038*/ 	.byte	0x04, 0x17
        /*003a*/ 	.short	(.L_6941 - .L_6940)
.L_6940:
        /*003c*/ 	.word	0x00000000
        /*0040*/ 	.short	0x0000
        /*0042*/ 	.short	0x0000
        /*0044*/ 	.byte	0x00, 0xf0, 0x41, 0x00


	//----- nvinfo : EIATTR_SPARSE_MMA_MASK
	.align		4
.L_6941:
        /*0048*/ 	.byte	0x03, 0x50
        /*004a*/ 	.short	0x0000


	//----- nvinfo : EIATTR_MAXREG_COUNT
	.align		4
        /*004c*/ 	.byte	0x03, 0x1b
        /*004e*/ 	.short	0x00ff


	//----- nvinfo : EIATTR_EXTERNS
	.align		4
        /*0050*/ 	.byte	0x04, 0x0f
        /*0052*/ 	.short	(.L_6943 - .L_6942)


	//   ....[0]....
	.align		4
.L_6942:
        /*0054*/ 	.word	index@(__assertfail)


	//----- nvinfo : EIATTR_MERCURY_ISA_VERSION
	.align		4
.L_6943:
        /*0058*/ 	.byte	0x03, 0x5f
        /*005a*/ 	.short	0x0101


	//----- nvinfo : EIATTR_COOP_GROUP_MASK_REGIDS
	.align		4
        /*005c*/ 	.byte	0x04, 0x29
        /*005e*/ 	.short	(.L_6945 - .L_6944)


	//   ....[0]....
.L_6944:
        /*0060*/ 	.word	0xffffffff


	//   ....[1]....
        /*0064*/ 	.word	0xffffffff


	//   ....[2]....
        /*0068*/ 	.word	0xffffffff


	//   ....[3]....
        /*006c*/ 	.word	0xffffffff


	//   ....[4]....
        /*0070*/ 	.word	0xffffffff


	//   ....[5]....
        /*0074*/ 	.word	0xffffffff


	//   ....[6]....
        /*0078*/ 	.word	0xffffffff


	//   ....[7]....
        /*007c*/ 	.word	0xffffffff


	//   ....[8]....
        /*0080*/ 	.word	0xffffffff


	//   ....[9]....
        /*0084*/ 	.word	0xffffffff


	//   ....[10]....
        /*0088*/ 	.word	0x0500000f


	//   ....[11]....
        /*008c*/ 	.word	0x0500000f


	//   ....[12]....
        /*0090*/ 	.word	0x0500000f


	//   ....[13]....
        /*0094*/ 	.word	0x0500000f


	//   ....[14]....
        /*0098*/ 	.word	0x0500000f


	//   ....[15]....
        /*009c*/ 	.word	0x0500000f


	//   ....[16]....
        /*00a0*/ 	.word	0x0500000f


	//   ....[17]....
        /*00a4*/ 	.word	0x0500000f


	//   ....[18]....
        /*00a8*/ 	.word	0x0500000f


	//   ....[19]....
        /*00ac*/ 	.word	0x0500000f


	//----- nvinfo : EIATTR_COOP_GROUP_INSTR_OFFSETS
	.align		4
.L_6945:
        /*00b0*/ 	.byte	0x04, 0x28
        /*00b2*/ 	.short	(.L_6947 - .L_6946)


	//   ....[0]....
.L_6946:
        /*00b4*/ 	.word	0x00000c90


	//   ....[1]....
        /*00b8*/ 	.word	0x00000cd0


	//   ....[2]....
        /*00bc*/ 	.word	0x00000cf0


	//   ....[3]....
        /*00c0*/ 	.word	0x00000d10


	//   ....[4]....
        /*00c4*/ 	.word	0x00000d30


	//   ....[5]....
        /*00c8*/ 	.word	0x00001930


	//   ....[6]....
        /*00cc*/ 	.word	0x00001950


	//   ....[7]....
        /*00d0*/ 	.word	0x00001970


	//   ....[8]....
        /*00d4*/ 	.word	0x00001990


	//   ....[9]....
        /*00d8*/ 	.word	0x000019b0


	//   ....[10]....
        /*00dc*/ 	.word	0x000032a0


	//   ....[11]....
        /*00e0*/ 	.word	0x00003320


	//   ....[12]....
        /*00e4*/ 	.word	0x00003380


	//   ....[13]....
        /*00e8*/ 	.word	0x000033e0


	//   ....[14]....
        /*00ec*/ 	.word	0x00003440


	//   ....[15]....
        /*00f0*/ 	.word	0x000040b0


	//   ....[16]....
        /*00f4*/ 	.word	0x00004110


	//   ....[17]....
        /*00f8*/ 	.word	0x00004170


	//   ....[18]....
        /*00fc*/ 	.word	0x000041d0


	//   ....[19]....
        /*0100*/ 	.word	0x00004230


	//----- nvinfo : EIATTR_VRC_CTA_INIT_COUNT
	.align		4
.L_6947:
        /*0104*/ 	.byte	0x02, 0x4a
	.zero		1
	.zero		1


	//----- nvinfo : EIATTR_SYSCALL_OFFSETS
	.align		4
        /*0108*/ 	.byte	0x04, 0x46
        /*010a*/ 	.short	(.L_6949 - .L_6948)


	//   ....[0]....
.L_6948:
        /*010c*/ 	.word	0x00000180


	//----- nvinfo : EIATTR_EXIT_INSTR_OFFSETS
	.align		4
.L_6949:
        /*0110*/ 	.byte	0x04, 0x1c
        /*0112*/ 	.short	(.L_6951 - .L_6950)


	//   ....[0]....
.L_6950:
        /*0114*/ 	.word	0x00000210


	//   ....[1]....
        /*0118*/ 	.word	0x00003240


	//----- nvinfo : EIATTR_CRS_STACK_SIZE
	.align		4
.L_6951:
        /*011c*/ 	.byte	0x04, 0x1e
        /*011e*/ 	.short	(.L_6953 - .L_6952)
.L_6952:
        /*0120*/ 	.word	0x00000000


	//----- nvinfo : EIATTR_CBANK_PARAM_SIZE
	.align		4
.L_6953:
        /*0124*/ 	.byte	0x03, 0x19
        /*0126*/ 	.short	0x0030


	//----- nvinfo : EIATTR_PARAM_CBANK
	.align		4
        /*0128*/ 	.byte	0x04, 0x0a
        /*012a*/ 	.short	(.L_6955 - .L_6954)
	.align		4
.L_6954:
        /*012c*/ 	.word	index@(.nv.constant0._ZN7oneflow4cuda7softmax15SoftmaxWarpImplI10SimpleLoadIffE11SimpleStoreIffEfLi1ELi19ELi32ELi1ELb1ELNS1_9AlgorithmE0EEEvT_T0_ll)
        /*0130*/ 	.short	0x0380
        /*0132*/ 	.short	0x0030


	//----- nvinfo : EIATTR_SW_WAR
	.align		4
.L_6955:
        /*0134*/ 	.byte	0x04, 0x36
        /*0136*/ 	.short	(.L_6957 - .L_6956)
.L_6956:
        /*0138*/ 	.word	0x00000008
.L_6957:


//--------------------- .nv.info._ZN7oneflow4cuda7softmax15SoftmaxWarpImplI10SimpleLoadIffE11SimpleStoreIffEfLi1ELi19ELi32ELi1ELb0ELNS1_9AlgorithmE0EEEvT_T0_ll --------------------------
	.section	.nv.info._ZN7oneflow4cuda7softmax15SoftmaxWarpImplI10SimpleLoadIffE11SimpleStoreIffEfLi1ELi19ELi32ELi1ELb0ELNS1_9AlgorithmE0EEEvT_T0_ll,"",@"SHT_CUDA_INFO"
	.sectionflags	@""
	.align	4


	//----- nvinfo : EIATTR_CUDA_API_VERSION
	.align		4
        /*0000*/ 	.byte	0x04, 0x37
        /*0002*/ 	.short	(.L_6959 - .L_6958)
.L_6958:
        /*0004*/ 	.word	0x00000082


	//----- nvinfo : EIATTR_KPARAM_INFO
	.align		4
.L_6959:
        /*0008*/ 	.byte	0x04, 0x17
        /*000a*/ 	.short	(.L_6961 - .L_6960)
.L_6960:
        /*000c*/ 	.word	0x00000000
        /*0010*/ 	.short	0x0003
        /*0012*/ 	.short	0x0028
        /*0014*/ 	.byte	0x00, 0xf0, 0x21, 0x00


	//----- nvinfo : EIATTR_KPARAM_INFO
	.align		4
.L_6961:
        /*0018*/ 	.byte	0x04, 0x17
        /*001a*/ 	.short	(.L_6963 - .L_6962)
.L_6962:
        /*001c*/ 	.word	0x00000000
        /*0020*/ 	.short	0x0002
        /*0022*/ 	.short	0x0020
        /*0024*/ 	.byte	0x00, 0xf0, 0x21, 0x00


	//----- nvinfo : EIATTR_KPARAM_INFO
	.align		4
.L_6963:
        /*0028*/ 	.byte	0x04, 0x17
        /*002a*/ 	.short	(.L_6965 - .L_6964)
.L_6964:
        /*002c*/ 	.word	0x00000000
        /*0030*/ 	.short	0x0001
        /*0032*/ 	.short	0x0010
        /*0034*/ 	.byte	0x00, 0xf0, 0x41, 0x00


	//----- nvinfo : EIATTR_KPARAM_INFO
	.align		4
.L_6965:
        /*0038*/ 	.byte	0x04, 0x17
        /*003a*/ 	.short	(.L_6967 - .L_6966)
.L_6966:
        /*003c*/ 	.word	0x00000000
        /*0040*/ 	.short	0x0000
        /*0042*/ 	.short	0x0000
        /*0044*/ 	.byte	0x00, 0xf0, 0x41, 0x00


	//----- nvinfo : EIATTR_SPARSE_MMA_MASK
	.align		4
.L_6967:
        /*0048*/ 	.byte	0x03, 0x50
        /*004a*/ 	.short	0x0000


	//----- nvinfo : EIATTR_MAXREG_COUNT
	.align		4
        /*004c*/ 	.byte	0x03, 0x1b
        /*004e*/ 	.short	0x00ff


	//----- nvinfo : EIATTR_EXTERNS
	.align		4
        /*0050*/ 	.byte	0x04, 0x0f
        /*0052*/ 	.short	(.L_6969 - .L_6968)


	//   ....[0]....
	.align		4
.L_6968:
        /*0054*/ 	.word	index@(__assertfail)


	//----- nvinfo : EIATTR_MERCURY_ISA_VERSION
	.align		4
.L_6969:
        /*0058*/ 	.byte	0x03, 0x5f
        /*005a*/ 	.short	0x0101


	//----- nvinfo : EIATTR_COOP_GROUP_MASK_REGIDS
	.align		4
        /*005c*/ 	.byte	0x04, 0x29
        /*005e*/ 	.short	(.L_6971 - .L_6970)


	//   ....[0]....
.L_6970:
        /*0060*/ 	.word	0xffffffff


	//   ....[1]....
        /*0064*/ 	.word	0xffffffff


	//   ....[2]....
        /*0068*/ 	.word	0xffffffff


	//   ....[3]....
        /*006c*/ 	.word	0xffffffff


	//   ....[4]....
        /*0070*/ 	.word	0xffffffff


	//   ....[5]....
        /*0074*/ 	.word	0xffffffff


	//   ....[6]....
        /*0078*/ 	.word	0xffffffff


	//   ....[7]....
        /*007c*/ 	.word	0xffffffff


	//   ....[8]....
        /*0080*/ 	.word	0xffffffff


	//   ....[9]....
        /*0084*/ 	.word	0xffffffff


	//   ....[10]....
        /*0088*/ 	.word	0x0500000f


	//   ....[11]....
        /*008c*/ 	.word	0x0500000f


	//   ....[12]....
        /*0090*/ 	.word	0x0500000f


	//   ....[13]....
        /*0094*/ 	.word	0x0500000f


	//   ....[14]....
        /*0098*/ 	.word	0x0500000f


	//   ....[15]....
        /*009c*/ 	.word	0x0500000f


	//   ....[16]....
        /*00a0*/ 	.word	0x0500000f


	//   ....[17]....
        /*00a4*/ 	.word	0x0500000f


	//   ....[18]....
        /*00a8*/ 	.word	0x0500000f


	//   ....[19]....
        /*00ac*/ 	.word	0x0500000f


	//----- nvinfo : EIATTR_COOP_GROUP_INSTR_OFFSETS
	.align		4
.L_6971:
        /*00b0*/ 	.byte	0x04, 0x28
        /*00b2*/ 	.short	(.L_6973 - .L_6972)


	//   ....[0]....
.L_6972:
        /*00b4*/ 	.word	0x000005c0


	//   ....[1]....
        /*00b8*/ 	.word	0x00000600


	//   ....[2]....
        /*00bc*/ 	.word	0x00000620


	//   ....[3]....
        /*00c0*/ 	.word	0x00000640


	//   ....[4]....
        /*00c4*/ 	.word	0x00000660


	//   ....[5]....
        /*00c8*/ 	.word	0x00001260


	//   ....[6]....
        /*00cc*/ 	.word	0x00001280


	//   ....[7]....
        /*00d0*/ 	.word	0x000012a0


	//   ....[8]....
        /*00d4*/ 	.word	0x000012c0


	//   ....[9]....
        /*00d8*/ 	.word	0x000012e0


	//   ....[10]....
        /*00dc*/ 	.word	0x00002790


	//   ....[11]....
        /*00e0*/ 	.word	0x00002810


	//   ....[12]....
        /*00e4*/ 	.word	0x00002870


	//   ....[13]....
        /*00e8*/ 	.word	0x000028d0


	//   ....[14]....
        /*00ec*/ 	.word	0x00002930


	//   ....[15]....
        /*00f0*/ 	.word	0x000035a0


	//   ....[16]....
        /*00f4*/ 	.word	0x00003600


	//   ....[17]....
        /*00f8*/ 	.word	0x00003660


	//   ....[18]....
        /*00fc*/ 	.word	0x000036c0


	//   ....[19]....
        /*0100*/ 	.word	0x00003720


	//----- nvinfo : EIATTR_VRC_CTA_INIT_COUNT
	.align		4
.L_6973:
        /*0104*/ 	.byte	0x02, 0x4a
	.zero		1
	.zero		1


	//----- nvinfo : EIATTR_SYSCALL_OFFSETS
	.align		4
        /*0108*/ 	.byte	0x04, 0x46
        /*010a*/ 	.short	(.L_6975 - .L_6974)


	//   ....[0]....
.L_6974:
        /*010c*/ 	.word	0x00000170


	//----- nvinfo : EIATTR_EXIT_INSTR_OFFSETS
	.align		4
.L_6975:
        /*0110*/ 	.byte	0x04, 0x1c
        /*0112*/ 	.short	(.L_6977 - .L_6976)


	//   ....[0]....
.L_6976:
        /*0114*/ 	.word	0x00000220


	//   ....[1]....
        /*0118*/ 	.word	0x00002730


	//----- nvinfo : EIATTR_CRS_STACK_SIZE
	.align		4
.L_6977:
        /*011c*/ 	.byte	0x04, 0x1e
        /*011e*/ 	.short	(.L_6979 - .L_6978)
.L_6978:
        /*0120*/ 	.word	0x00000000


	//----- nvinfo : EIATTR_CBANK_PARAM_SIZE
	.align		4
.L_6979:
        /*0124*/ 	.byte	0x03, 0x19
        /*0126*/ 	.short	0x0030


	//----- nvinfo : EIATTR_PARAM_CBANK
	.align		4
        /*0128*/ 	.byte	0x04, 0x0a
        /*012a*/ 	.short	(.L_6981 - .L_6980)
	.align		4
.L_6980:
        /*012c*/ 	.word	index@(.nv.constant0._ZN7oneflow4cuda7softmax15SoftmaxWarpImplI10SimpleLoadIffE11SimpleStoreIffEfLi1ELi19ELi32ELi1ELb0ELNS1_9AlgorithmE0EEEvT_T0_ll)
        /*0130*/ 	.short	0x0380
        /*0132*/ 	.short	0x0030


	//----- nvinfo : EIATTR_SW_WAR
	.align		4
.L_6981:
        /*0134*/ 	.byte	0x04, 0x36
        /*0136*/ 	.short	(.L_6983 - .L_6982)
.L_6982:
        /*0138*/ 	.word	0x00000008
.L_6983:


//--------------------- .nv.info._ZN7oneflow4cuda7softmax15SoftmaxWarpImplI10SimpleLoadIffE11SimpleStoreIffEfLi1ELi18ELi32ELi1ELb1ELNS1_9AlgorithmE0EEEvT_T0_ll --------------------------
	.section	.nv.info._ZN7oneflow4cuda7softmax15SoftmaxWarpImplI10SimpleLoadIffE11SimpleStoreIffEfLi1ELi18ELi32ELi1ELb1ELNS1_9AlgorithmE0EEEvT_T0_ll,"",@"SHT_CUDA_INFO"
	.sectionflags	@""
	.align	4


	//----- nvinfo : EIATTR_CUDA_API_VERSION
	.align		4
        /*0000*/ 	.byte	0x04, 0x37
        /*0002*/ 	.short	(.L_6985 - .L_6984)
.L_6984:
        /*0004*/ 	.word	0x00000082


	//----- nvinfo : EIATTR_KPARAM_INFO
	.align		4
.L_6985:
        /*0008*/ 	.byte	0x04, 0x17
        /*000a*/ 	.short	(.L_6987 - .L_6986)
.L_6986:
        /*000c*/ 	.word	0x00000000
        /*0010*/ 	.short	0x0003
        /*0012*/ 	.short	0x0028
        /*0014*/ 	.byte	0x00, 0xf0, 0x21, 0x00


	//----- nvinfo : EIATTR_KPARAM_INFO
	.align		4
.L_6987:
        /*0018*/ 	.byte	0x04, 0x17
        /*001a*/ 	.short	(.L_6989 - .L_6988)
.L_6988:
        /*001c*/ 	.word	0x00000000
        /*0020*/ 	.short	0x0002
        /*0022*/ 	.short	0x0020
        /*0024*/ 	.byte	0x00, 0xf0, 0x21, 0x00


	//----- nvinfo : EIATTR_KPARAM_INFO
	.align		4
.L_6989:
        /*0028*/ 	.byte	0x04, 0x17
        /*002a*/ 	.short	(.L_6991 - .L_6990)
.L_6990:
        /*002c*/ 	.word	0x00000000
        /*0030*/ 	.short	0x0001
        /*0032*/ 	.short	0x0010
        /*0034*/ 	.byte	0x00, 0xf0, 0x41, 0x00


	//----- nvinfo : EIATTR_KPARAM_INFO
	.align		4
.L_6991:
        /*0038*/ 	.byte	0x04, 0x17
        /*003a*/ 	.short	(.L_6993 - .L_6992)
.L_6992:
        /*003c*/ 	.word	0x00000000
        /*0040*/ 	.short	0x0000
        /*0042*/ 	.short	0x0000
        /*0044*/ 	.byte	0x00, 0xf0, 0x41, 0x00


	//----- nvinfo : EIATTR_SPARSE_MMA_MASK
	.align		4
.L_6993:
        /*0048*/ 	.byte	0x03, 0x50
        /*004a*/ 	.short	0x0000


	//----- nvinfo : EIATTR_MAXREG_COUNT
	.align		4
        /*004c*/ 	.byte	0x03, 0x1b
        /*004e*/ 	.short	0x00ff


	//----- nvinfo : EIATTR_EXTERNS
	.align		4
        /*0050*/ 	.byte	0x04, 0x0f
        /*0052*/ 	.short	(.L_6995 - .L_6994)


	//   ....[0]....
	.align		4
.L_6994:
        /*0054*/ 	.word	index@(__assertfail)


	//----- nvinfo : EIATTR_MERCURY_ISA_VERSION
	.align		4
.L_6995:
        /*0058*/ 	.byte	0x03, 0x5f
        /*005a*/ 	.short	0x0101


	//----- nvinfo : EIATTR_COOP_GROUP_MASK_REGIDS
	.align		4
        /*005c*/ 	.byte	0x04, 0x29
        /*005e*/ 	.short	(.L_6997 - .L_6996)


	//   ....[0]....
.L_6996:
        /*0060*/ 	.word	0xffffffff


	//   ....[1]....
        /*0064*/ 	.word	0xffffffff


	//   ....[2]....
        /*0068*/ 	.word	0xffffffff


	//   ....[3]....
        /*006c*/ 	.word	0xffffffff


	//   ....[4]....
        /*0070*/ 	.word	0xffffffff


	//   ....[5]....
        /*0074*/ 	.word	0xffffffff


	//   ....[6]....
        /*0078*/ 	.word	0xffffffff


	//   ....[7]....
        /*007c*/ 	.word	0xffffffff


	//   ....[8]....
        /*0080*/ 	.word	0xffffffff


	//   ....[9]....
        /*0084*/ 	.word	0xffffffff


	//   ....[10]....
        /*0088*/ 	.word	0x0500000f


	//   ....[11]....
        /*008c*/ 	.word	0x0500000f


	//   ....[12]....
        /*0090*/ 	.word	0x0500000f


	//   ....[13]....
        /*0094*/ 	.word	0x0500000f


	//   ....[14]....
        /*0098*/ 	.word	0x0500000f


	//   ....[15]....
        /*009c*/ 	.word	0x0500000f


	//   ....[16]....
        /*00a0*/ 	.word	0x0500000f


	//   ....[17]....
        /*00a4*/ 	.word	0x0500000f


	//   ....[18]....
        /*00a8*/ 	.word	0x0500000f


	//   ....[19]....
        /*00ac*/ 	.word	0x0500000f


	//----- nvinfo : EIATTR_COOP_GROUP_INSTR_OFFSETS
	.align		4
.L_6997:
        /*00b0*/ 	.byte	0x04, 0x28
        /*00b2*/ 	.short	(.L_6999 - .L_6998)


	//   ....[0]....
.L_6998:
        /*00b4*/ 	.word	0x00000c10


	//   ....[1]....
        /*00b8*/ 	.word	0x00000c50


	//   ....[2]....
        /*00bc*/ 	.word	0x00000c70


	//   ....[3]....
        /*00c0*/ 	.word	0x00000c90


	//   ....[4]....
        /*00c4*/ 	.word	0x00000cb0


	//   ....[5]....
        /*00c8*/ 	.word	0x00001810


	//   ....[6]....
        /*00cc*/ 	.word	0x00001830


	//   ....[7]....
        /*00d0*/ 	.word	0x00001850


	//   ....[8]....
        /*00d4*/ 	.word	0x00001870


	//   ....[9]....
        /*00d8*/ 	.word	0x00001890


	//   ....[10]....
        /*00dc*/ 	.word	0x00003030


	//   ....[11]....
        /*00e0*/ 	.word	0x000030b0


	//   ....[12]....
        /*00e4*/ 	.word	0x00003110


	//   ....[13]....
        /*00e8*/ 	.word	0x00003170


	//   ....[14]....
        /*00ec*/ 	.word	0x000031d0


	//   ....[15]....
        /*00f0*/ 	.word	0x00003da0


	//   ....[16]....
        /*00f4*/ 	.word	0x00003e00


	//   ....[17]....
        /*00f8*/ 	.word	0x00003e60


	//   ....[18]....
        /*00fc*/ 	.word	0x00003ec0


	//   ....[19]....
        /*0100*/ 	.word	0x00003f20


	//----- nvinfo : EIATTR_VRC_CTA_INIT_COUNT
	.align		4
.L_6999:
        /*0104*/ 	.byte	0x02, 0x4a
	.zero		1
	.zero		1


	//----- nvinfo : EIATTR_SYSCALL_OFFSETS
	.align		4
        /*0108*/ 	.byte	0x04, 0x46
        /*010a*/ 	.short	(.L_7001 - .L_7000)


	//   ....[0]....
.L_7000:
        /*010c*/ 	.word	0x00000180


	//----- nvinfo : EIATTR_EXIT_INSTR_OFFSETS
	.align		4
.L_7001:
        /*0110*/ 	.byte	0x04, 0x1c
        /*0112*/ 	.short	(.L_7003 - .L_7002)


	//   ....[0]....
.L_7002:
        /*0114*/ 	.word	0x00000210


	//   ....[1]....
        /*0118*/ 	.word	0x00002fd0


	//----- nvinfo : EIATTR_CRS_STACK_SIZE
	.align		4
.L_7003:
        /*011c*/ 	.byte	0x04, 0x1e
        /*011e*/ 	.short	(.L_7005 - .L_7004)
.L_7004:
        /*0120*/ 	.word	0x00000000


	//----- nvinfo : EIATTR_CBANK_PARAM_SIZE
	.align		4
.L_7005:
        /*0124*/ 	.byte	0x03, 0x19
        /*0126*/ 	.short	0x0030


	//----- nvinfo : EIATTR_PARAM_CBANK
	.align		4
        /*0128*/ 	.byte	0x04, 0x0a
        /*012a*/ 	.short	(.L_7007 - .L_7006)
	.align		4
.L_7006:
        /*012c*/ 	.word	index@(.nv.constant0._ZN7oneflow4cuda7softmax15SoftmaxWarpImplI10SimpleLoadIffE11SimpleStoreIffEfLi1ELi18ELi32ELi1ELb1ELNS1_9AlgorithmE0EEEvT_T0_ll)
        /*0130*/ 	.short	0x0380
        /*0132*/ 	.short	0x0030


	//----- nvinfo : EIATTR_SW_WAR
	.align		4
.L_7007:
        /*0134*/ 	.byte	0x04, 0x36
        /*0136*/ 	.short	(.L_7009 - .L_7008)
.L_7008:
        /*0138*/ 	.word	0x00000008
.L_7009:


//--------------------- .nv.info._ZN7oneflow4cuda7softmax15SoftmaxWarpImplI10SimpleLoadIffE11SimpleStoreIffEfLi1ELi18ELi32ELi1ELb0ELNS1_9AlgorithmE0EEEvT_T0_ll --------------------------
	.section	.nv.info._ZN7oneflow4cuda7softmax15SoftmaxWarpImplI10SimpleLoadIffE11SimpleStoreIffEfLi1ELi18ELi32ELi1ELb0ELNS1_9AlgorithmE0EEEvT_T0_ll,"",@"SHT_CUDA_INFO"
	.sectionflags	@""
	.align	4


	//----- nvinfo : EIATTR_CUDA_API_VERSION
	.align		4
        /*0000*/ 	.byte	0x04, 0x37
        /*0002*/ 	.short	(.L_7011 - .L_7010)
.L_7010:
        /*0004*/ 	.word	0x00000082


	//----- nvinfo : EIATTR_KPARAM_INFO
	.align		4
.L_7011:
        /*0008*/ 	.byte	0x04, 0x17
        /*000a*/ 	.short	(.L_7013 - .L_7012)
.L_7012:
        /*000c*/ 	.word	0x00000000
        /*0010*/ 	.short	0x0003
        /*0012*/ 	.short	0x0028
        /*0014*/ 	.byte	0x00, 0xf0, 0x21, 0x00


	//----- nvinfo : EIATTR_KPARAM_INFO
	.align		4
.L_7013:
        /*0018*/ 	.byte	0x04, 0x17
        /*001a*/ 	.short	(.L_7015 - .L_7014)
.L_7014:
        /*001c*/ 	.word	0x00000000
        /*0020*/ 	.short	0x0002
        /*0022*/ 	.short	0x0020
        /*0024*/ 	.byte	0x00, 0xf0, 0x21, 0x00


	//----- nvinfo : EIATTR_KPARAM_INFO
	.align		4
.L_7015:
        /*0028*/ 	.byte	0x04, 0x17
        /*002a*/ 	.short	(.L_7017 - .L_7016)
.L_7016:
        /*002c*/ 	.word	0x00000000
        /*0030*/ 	.short	0x0001
        /*0032*/ 	.short	0x0010
        /*0034*/ 	.byte	0x00, 0xf0, 0x41, 0x00


	//----- nvinfo : EIATTR_KPARAM_INFO
	.align		4
.L_7017:
        /*0038*/ 	.byte	0x04, 0x17
        /*003a*/ 	.short	(.L_7019 - .L_7018)
.L_7018:
        /*003c*/ 	.word	0x00000000
        /*0040*/ 	.short	0x0000
        /*0042*/ 	.short	0x0000
        /*0044*/ 	.byte	0x00, 0xf0, 0x41, 0x00


	//----- nvinfo : EIATTR_SPARSE_MMA_MASK
	.align		4
.L_7019:
        /*0048*/ 	.byte	0x03, 0x50
        /*004a*/ 	.short	0x0000


	//----- nvinfo : EIATTR_MAXREG_COUNT
	.align		4
        /*004c*/ 	.byte	0x03, 0x1b
        /*004e*/ 	.short	0x00ff


	//----- nvinfo : EIATTR_EXTERNS
	.align		4
        /*0050*/ 	.byte	0x04, 0x0f
        /*0052*/ 	.short	(.L_7021 - .L_7020)


	//   ....[0]....
	.align		4
.L_7020:
        /*0054*/ 	.word	index@(__assertfail)


	//----- nvinfo : EIATTR_MERCURY_ISA_VERSION
	.align		4
.L_7021:
        /*0058*/ 	.byte	0x03, 0x5f
        /*005a*/ 	.short	0x0101


	//----- nvinfo : EIATTR_COOP_GROUP_MASK_REGIDS
	.align		4
        /*005c*/ 	.byte	0x04, 0x29
        /*005e*/ 	.short	(.L_7023 - .L_7022)


	//   ....[0]....
.L_7022:
        /*0060*/ 	.word	0xffffffff


	//   ....[1]....
        /*0064*/ 	.word	0xffffffff


	//   ....[2]....
        /*0068*/ 	.word	0xffffffff


	//   ....[3]....
        /*006c*/ 	.word	0xffffffff


	//   ....[4]....
        /*0070*/ 	.word	0xffffffff


	//   ....[5]....
        /*0074*/ 	.word	0xffffffff


	//   ....[6]....
        /*0078*/ 	.word	0xffffffff


	//   ....[7]....
        /*007c*/ 	.word	0xffffffff


	//   ....[8]....
        /*0080*/ 	.word	0xffffffff


	//   ....[9]....
        /*0084*/ 	.word	0xffffffff


	//   ....[10]....
        /*0088*/ 	.word	0x0500000f


	//   ....[11]....
        /*008c*/ 	.word	0x0500000f


	//   ....[12]....
        /*0090*/ 	.word	0x0500000f


	//   ....[13]....
        /*0094*/ 	.word	0x0500000f


	//   ....[14]....
        /*0098*/ 	.word	0x0500000f


	//   ....[15]....
        /*009c*/ 	.word	0x0500000f


	//   ....[16]....
        /*00a0*/ 	.word	0x0500000f


	//   ....[17]....
        /*00a4*/ 	.word	0x0500000f


	//   ....[18]....
        /*00a8*/ 	.word	0x0500000f


	//   ....[19]....
        /*00ac*/ 	.word	0x0500000f


	//----- nvinfo : EIATTR_COOP_GROUP_INSTR_OFFSETS
	.align		4
.L_7023:
        /*00b0*/ 	.byte	0x04, 0x28
        /*00b2*/ 	.short	(.L_7025 - .L_7024)


	//   ....[0]....
.L_7024:
        /*00b4*/ 	.word	0x00000590


	//   ....[1]....
        /*00b8*/ 	.word	0x000005d0


	//   ....[2]....
        /*00bc*/ 	.word	0x000005f0


	//   ....[3]....
        /*00c0*/ 	.word	0x00000610


	//   ....[4]....
        /*00c4*/ 	.word	0x00000630


	//   ....[5]....
        /*00c8*/ 	.word	0x00001190


	//   ....[6]....
        /*00cc*/ 	.word	0x000011b0


	//   ....[7]....
        /*00d0*/ 	.word	0x000011d0


	//   ....[8]....
        /*00d4*/ 	.word	0x000011f0


	//   ....[9]....
        /*00d8*/ 	.word	0x00001210


	//   ....[10]....
        /*00dc*/ 	.word	0x000026d0


	//   ....[11]....
        /*00e0*/ 	.word	0x00002750


	//   ....[12]....
        /*00e4*/ 	.word	0x000027b0


	//   ....[13]....
        /*00e8*/ 	.word	0x00002810


	//   ....[14]....
        /*00ec*/ 	.word	0x00002870


	//   ....[15]....
        /*00f0*/ 	.word	0x00003440


	//   ....[16]....
        /*00f4*/ 	.word	0x000034a0


	//   ....[17]....
        /*00f8*/ 	.word	0x00003500


	//   ....[18]....
        /*00fc*/ 	.word	0x00003560


	//   ....[19]....
        /*0100*/ 	.word	0x000035c0


	//----- nvinfo : EIATTR_VRC_CTA_INIT_COUNT
	.align		4
.L_7025:
        /*0104*/ 	.byte	0x02, 0x4a
	.zero		1
	.zero		1


	//----- nvinfo : EIATTR_SYSCALL_OFFSETS
	.align		4
        /*0108*/ 	.byte	0x04, 0x46
        /*010a*/ 	.short	(.L_7027 - .L_7026)


	//   ....[0]....
.L_7026:
        /*010c*/ 	.word	0x00000170


	//----- nvinfo : EIATTR_EXIT_INSTR_OFFSETS
	.align		4
.L_7027:
        /*0110*/ 	.byte	0x04, 0x1c
        /*0112*/ 	.short	(.L_7029 - .L_7028)


	//   ....[0]....
.L_7028:
        /*0114*/ 	.word	0x00000220


	//   ....[1]....
        /*0118*/ 	.word	0x00002670


	//----- nvinfo : EIATTR_CRS_STACK_SIZE
	.align		4
.L_7029:
        /*011c*/ 	.byte	0x04, 0x1e
        /*011e*/ 	.short	(.L_7031 - .L_7030)
.L_7030:
        /*0120*/ 	.word	0x00000000


	//----- nvinfo : EIATTR_CBANK_PARAM_SIZE
	.align		4
.L_7031:
        /*0124*/ 	.byte	0x03, 0x19
        /*0126*/ 	.short	0x0030


	//----- nvinfo : EIATTR_PARAM_CBANK
	.align		4
        /*0128*/ 	.byte	0x04, 0x0a
        /*012a*/ 	.short	(.L_7033 - .L_7032)
	.align		4
.L_7032:
        /*012c*/ 	.word	index@(.nv.constant0._ZN7oneflow4cuda7softmax15SoftmaxWarpImplI10SimpleLoadIffE11SimpleStoreIffEfLi1ELi18ELi32ELi1ELb0ELNS1_9AlgorithmE0EEEvT_T0_ll)
        /*0130*/ 	.short	0x0380
        /*0132*/ 	.short	0x0030


	//----- nvinfo : EIATTR_SW_WAR
	.align		4
.L_7033:
        /*0134*/ 	.byte	0x04, 0x36
        /*0136*/ 	.short	(.L_7035 - .L_7034)
.L_7034:
        /*0138*/ 	.word	0x00000008
.L_7035:


//--------------------- .nv.info._ZN7oneflow4cuda7softmax15SoftmaxWarpImplI10SimpleLoadIffE11SimpleStoreIffEfLi1ELi17ELi32ELi1ELb1ELNS1_9AlgorithmE0EEEvT_T0_ll --------------------------
	.section	.nv.info._ZN7oneflow4cuda7softmax15SoftmaxWarpImplI10SimpleLoadIffE11SimpleStoreIffEfLi1ELi17ELi32ELi1ELb1ELNS1_9AlgorithmE0EEEvT_T0_ll,"",@"SHT_CUDA_INFO"
	.sectionflags	@""
	.align	4


	//----- nvinfo : EIATTR_CUDA_API_VERSION
	.align		4
        /*0000*/ 	.byte	0x04, 0x37
        /*0002*/ 	.short	(.L_7037 - .L_7036)
.L_7036:
        /*0004*/ 	.word	0x00000082


	//----- nvinfo : EIATTR_KPARAM_INFO
	.align		4
.L_7037:
        /*0008*/ 	.byte	0x04, 0x17
        /*000a*/ 	.short	(.L_7039 - .L_7038)
.L_7038:
        /*000c*/ 	.word	0x00000000
        /*0010*/ 	.short	0x0003
        /*0012*/ 	.short	0x0028
        /*0014*/ 	.byte	0x00, 0xf0, 0x21, 0x00


	//----- nvinfo : EIATTR_KPARAM_INFO
	.align		4
.L_7039:
        /*0018*/ 	.byte	0x04, 0x17
        /*001a*/ 	.short	(.L_7041 - .L_7040)
.L_7040:
        /*001c*/ 	.word	0x00000000
        /*0020*/ 	.short	0x0002
        /*0022*/ 	.short	0x0020
        /*0024*/ 	.byte	0x00, 0xf0, 0x21, 0x00


	//----- nvinfo : EIATTR_KPARAM_INFO
	.align		4
.L_7041:
        /*0028*/ 	.byte	0x04, 0x17
        /*002a*/ 	.short	(.L_7043 - .L_7042)
.L_7042:
        /*002c*/ 	.word	0x00000000
        /*0030*/ 	.short	0x0001
        /*0032*/ 	.short	0x0010
        /*0034*/ 	.byte	0x00, 0xf0, 0x41, 0x00


	//----- nvinfo : EIATTR_KPARAM_INFO
	.align		4
.L_7043:
        /*0038*/ 	.byte	0x04, 0x17
        /*003a*/ 	.short	(.L_7045 - .L_7044)
.L_7044:
        /*003c*/ 	.word	0x00000000
        /*0040*/ 	.short	0x0000
        /*0042*/ 	.short	0x0000
        /*0044*/ 	.byte	0x00, 0xf0, 0x41, 0x00


	//----- nvinfo : EIATTR_SPARSE_MMA_MASK
	.align		4
.L_7045:
        /*0048*/ 	.byte	0x03, 0x50
        /*004a*/ 	.short	0x0000


	//----- nvinfo : EIATTR_MAXREG_COUNT
	.align		4
        /*004c*/ 	.byte	0x03, 0x1b
        /*004e*/ 	.short	0x00ff


	//----- nvinfo : EIATTR_EXTERNS
	.align		4
        /*0050*/ 	.byte	0x04, 0x0f
        /*0052*/ 	.short	(.L_7047 - .L_7046)


	//   ....[0]....
	.align		4
.L_7046:
        /*0054*/ 	.word	index@(__assertfail)


	//----- nvinfo : EIATTR_MERCURY_ISA_VERSION
	.align		4
.L_7047:
        /*0058*/ 	.byte	0x03, 0x5f
        /*005a*/ 	.short	0x0101


	//----- nvinfo : EIATTR_COOP_GROUP_MASK_REGIDS
	.align		4
        /*005c*/ 	.byte	0x04, 0x29
        /*005e*/ 	.short	(.L_7049 - .L_7048)


	//   ....[0]....
.L_7048:
        /*0060*/ 	.word	0xffffffff


	//   ....[1]....
        /*0064*/ 	.word	0xffffffff


	//   ....[2]....
        /*0068*/ 	.word	0xffffffff


	//   ....[3]....
        /*006c*/ 	.word	0xffffffff


	//   ....[4]....
        /*0070*/ 	.word	0xffffffff


	//   ....[5]....
        /*0074*/ 	.word	0xffffffff


	//   ....[6]....
        /*0078*/ 	.word	0xffffffff


	//   ....[7]....
        /*007c*/ 	.word	0xffffffff


	//   ....[8]....
        /*0080*/ 	.word	0xffffffff


	//   ....[9]....
        /*0084*/ 	.word	0xffffffff


	//   ....[10]....
        /*0088*/ 	.word	0x0500000f


	//   ....[11]....
        /*008c*/ 	.word	0x0500000f


	//   ....[12]....
        /*0090*/ 	.word	0x0500000f


	//   ....[13]....
        /*0094*/ 	.word	0x0500000f


	//   ....[14]....
        /*0098*/ 	.word	0x0500000f


	//   ....[15]....
        /*009c*/ 	.word	0x0500000f


	//   ....[16]....
        /*00a0*/ 	.word	0x0500000f


	//   ....[17]....
        /*00a4*/ 	.word	0x0500000f


	//   ....[18]....
        /*00a8*/ 	.word	0x0500000f


	//   ....[19]....
        /*00ac*/ 	.word	0x0500000f


	//----- nvinfo : EIATTR_COOP_GROUP_INSTR_OFFSETS
	.align		4
.L_7049:
        /*00b0*/ 	.byte	0x04, 0x28
        /*00b2*/ 	.short	(.L_7051 - .L_7050)


	//   ....[0]....
.L_7050:
        /*00b4*/ 	.word	0x00000b90


	//   ....[1]....
        /*00b8*/ 	.word	0x00000bd0


	//   ....[2]....
        /*00bc*/ 	.word	0x00000bf0


	//   ....[3]....
        /*00c0*/ 	.word	0x00000c10


	//   ....[4]....
        /*00c4*/ 	.word	0x00000c30


	//   ....[5]....
        /*00c8*/ 	.word	0x000016f0


	//   ....[6]....
        /*00cc*/ 	.word	0x00001710


	//   ....[7]....
        /*00d0*/ 	.word	0x00001730


	//   ....[8]....
        /*00d4*/ 	.word	0x00001750


	//   ....[9]....
        /*00d8*/ 	.word	0x00001770


	//   ....[10]....
        /*00dc*/ 	.word	0x00002de0


	//   ....[11]....
        /*00e0*/ 	.word	0x00002e60


	//   ....[12]....
        /*00e4*/ 	.word	0x00002ec0


	//   ....[13]....
        /*00e8*/ 	.word	0x00002f20


	//   ....[14]....
        /*00ec*/ 	.word	0x00002f80


	//   ....[15]....
        /*00f0*/ 	.word	0x00003ab0


	//   ....[16]....
        /*00f4*/ 	.word	0x00003b10


	//   ....[17]....
        /*00f8*/ 	.word	0x00003b70


	//   ....[18]....
        /*00fc*/ 	.word	0x00003bd0


	//   ....[19]....
        /*0100*/ 	.word	0x00003c30


	//----- nvinfo : EIATTR_VRC_CTA_INIT_COUNT
	.align		4
.L_7051:
        /*0104*/ 	.byte	0x02, 0x4a
	.zero		1
	.zero		1


	//----- nvinfo : EIATTR_SYSCALL_OFFSETS
	.align		4
        /*0108*/ 	.byte	0x04, 0x46
        /*010a*/ 	.short	(.L_7053 - .L_7052)


	//   ....[0]....
.L_7052:
        /*010c*/ 	.word	0x00000180


	//----- nvinfo : EIATTR_EXIT_INSTR_OFFSETS
	.align		4
.L_7053:
        /*0110*/ 	.byte	0x04, 0x1c
        /*0112*/ 	.short	(.L_7055 - .L_7054)


	//   ....[0]....
.L_7054:
        /*0114*/ 	.word	0x00000230


	//   ....[1]....
        /*0118*/ 	.word	0x00002d80


	//----- nvinfo : EIATTR_CRS_STACK_SIZE
	.align		4
.L_7055:
        /*011c*/ 	.byte	0x04, 0x1e
        /*011e*/ 	.short	(.L_7057 - .L_7056)
.L_7056:
        /*0120*/ 	.word	0x00000000


	//----- nvinfo : EIATTR_CBANK_PARAM_SIZE
	.align		4
.L_7057:
        /*0124*/ 	.byte	0x03, 0x19
        /*0126*/ 	.short	0x0030


	//----- nvinfo : EIATTR_PARAM_CBANK
	.align		4
        /*0128*/ 	.byte	0x04, 0x0a
        /*012a*/ 	.short	(.L_7059 - .L_7058)
	.align		4
.L_7058:
        /*012c*/ 	.word	index@(.nv.constant0._ZN7oneflow4cuda7softmax15SoftmaxWarpImplI10SimpleLoadIffE11SimpleStoreIffEfLi1ELi17ELi32ELi1ELb1ELNS1_9AlgorithmE0EEEvT_T0_ll)
        /*0130*/ 	.short	0x0380
        /*0132*/ 	.short	0x0030


	//----- nvinfo : EIATTR_SW_WAR
	.align		4
.L_7059:
        /*0134*/ 	.byte	0x04, 0x36
        /*0136*/ 	.short	(.L_7061 - .L_7060)
.L_7060:
        /*0138*/ 	.word	0x00000008
.L_7061:


//--------------------- .nv.info._ZN7oneflow4cuda7softmax15SoftmaxWarpImplI10SimpleLoadIffE11SimpleStoreIffEfLi1ELi17ELi32ELi1ELb0ELNS1_9AlgorithmE0EEEvT_T0_ll --------------------------
	.section	.nv.info._ZN7oneflow4cuda7softmax15SoftmaxWarpImplI10SimpleLoadIffE11SimpleStoreIffEfLi1ELi17ELi32ELi1ELb0ELNS1_9AlgorithmE0EEEvT_T0_ll,"",@"SHT_CUDA_INFO"
	.sectionflags	@""
	.align	4


	//----- nvinfo : EIATTR_CUDA_API_VERSION
	.align		4
        /*0000*/ 	.byte	0x04, 0x37
        /*0002*/ 	.short	(.L_7063 - .L_7062)
.L_7062:
        /*0004*/ 	.word	0x00000082


	//----- nvinfo : EIATTR_KPARAM_INFO
	.align		4
.L_7063:
        /*0008*/ 	.byte	0x04, 0x17
        /*000a*/ 	.short	(.L_7065 - .L_7064)
.L_7064:
        /*000c*/ 	.word	0x00000000
        /*0010*/ 	.short	0x0003
        /*0012*/ 	.short	0x0028
        /*0014*/ 	.byte	0x00, 0xf0, 0x21, 0x00


	//----- nvinfo : EIATTR_KPARAM_INFO
	.align		4
.L_7065:
        /*0018*/ 	.byte	0x04, 0x17
        /*001a*/ 	.short	(.L_7067 - .L_7066)
.L_7066:
        /*001c*/ 	.word	0x00000000
        /*0020*/ 	.short	0x0002
        /*0022*/ 	.short	0x0020
        /*0024*/ 	.byte	0x00, 0xf0, 0x21, 0x00


	//----- nvinfo : EIATTR_KPARAM_INFO
	.align		4
.L_7067:
        /*0028*/ 	.byte	0x04, 0x17
        /*002a*/ 	.short	(.L_7069 - .L_7068)
.L_7068:
        /*002c*/ 	.word	0x00000000
        /*0030*/ 	.short	0x0001
        /*0032*/ 	.short	0x0010
        /*0034*/ 	.byte	0x00, 0xf0, 0x41, 0x00


	//----- nvinfo : EIATTR_KPARAM_INFO
	.align		4
.L_7069:
        /*0038*/ 	.byte	0x04, 0x17
        /*003a*/ 	.short	(.L_7071 - .L_7070)
.L_7070:
        /*003c*/ 	.word	0x00000000
        /*0040*/ 	.short	0x0000
        /*0042*/ 	.short	0x0000
        /*0044*/ 	.byte	0x00, 0xf0, 0x41, 0x00


	//----- nvinfo : EIATTR_SPARSE_MMA_MASK
	.align		4
.L_7071:
        /*0048*/ 	.byte	0x03, 0x50
        /*004a*/ 	.short	0x0000


	//----- nvinfo : EIATTR_MAXREG_COUNT
	.align		4
        /*004c*/ 	.byte	0x03, 0x1b
        /*004e*/ 	.short	0x00ff


	//----- nvinfo : EIATTR_EXTERNS
	.align		4
        /*0050*/ 	.byte	0x04, 0x0f
        /*0052*/ 	.short	(.L_7073 - .L_7072)


	//   ....[0]....
	.align		4
.L_7072:
        /*0054*/ 	.word	index@(__assertfail)


	//----- nvinfo : EIATTR_MERCURY_ISA_VERSION
	.align		4
.L_7073:
        /*0058*/ 	.byte	0x03, 0x5f
        /*005a*/ 	.short	0x0101


	//----- nvinfo : EIATTR_COOP_GROUP_MASK_REGIDS
	.align		4
        /*005c*/ 	.byte	0x04, 0x29
        /*005e*/ 	.short	(.L_7075 - .L_7074)


	//   ....[0]....
.L_7074:
        /*0060*/ 	.word	0xffffffff


	//   ....[1]....
        /*0064*/ 	.word	0xffffffff


	//   ....[2]....
        /*0068*/ 	.word	0xffffffff


	//   ....[3]....
        /*006c*/ 	.word	0xffffffff


	//   ....[4]....
        /*0070*/ 	.word	0xffffffff


	//   ....[5]....
        /*0074*/ 	.word	0xffffffff


	//   ....[6]....
        /*0078*/ 	.word	0xffffffff


	//   ....[7]....
        /*007c*/ 	.word	0xffffffff


	//   ....[8]....
        /*0080*/ 	.word	0xffffffff


	//   ....[9]....
        /*0084*/ 	.word	0xffffffff


	//   ....[10]....
        /*0088*/ 	.word	0x0500000f


	//   ....[11]....
        /*008c*/ 	.word	0x0500000f


	//   ....[12]....
        /*0090*/ 	.word	0x0500000f


	//   ....[13]....
        /*0094*/ 	.word	0x0500000f


	//   ....[14]....
        /*0098*/ 	.word	0x0500000f


	//   ....[15]....
        /*009c*/ 	.word	0x0500000f


	//   ....[16]....
        /*00a0*/ 	.word	0x0500000f


	//   ....[17]....
        /*00a4*/ 	.word	0x0500000f


	//   ....[18]....
        /*00a8*/ 	.word	0x0500000f


	//   ....[19]....
        /*00ac*/ 	.word	0x0500000f


	//----- nvinfo : EIATTR_COOP_GROUP_INSTR_OFFSETS
	.align		4
.L_7075:
        /*00b0*/ 	.byte	0x04, 0x28
        /*00b2*/ 	.short	(.L_7077 - .L_7076)


	//   ....[0]....
.L_7076:
        /*00b4*/ 	.word	0x00000580


	//   ....[1]....
        /*00b8*/ 	.word	0x000005c0


	//   ....[2]....
        /*00bc*/ 	.word	0x000005e0


	//   ....[3]....
        /*00c0*/ 	.word	0x00000600


	//   ....[4]....
        /*00c4*/ 	.word	0x00000620


	//   ....[5]....
        /*00c8*/ 	.word	0x000010e0


	//   ....[6]....
        /*00cc*/ 	.word	0x00001100


	//   ....[7]....
        /*00d0*/ 	.word	0x00001120


	//   ....[8]....
        /*00d4*/ 	.word	0x00001140


	//   ....[9]....
        /*00d8*/ 	.word	0x00001160


	//   ....[10]....
        /*00dc*/ 	.word	0x00002520


	//   ....[11]....
        /*00e0*/ 	.word	0x000025a0


	//   ....[12]....
        /*00e4*/ 	.word	0x00002600


	//   ....[13]....
        /*00e8*/ 	.word	0x00002660


	//   ....[14]....
        /*00ec*/ 	.word	0x000026c0


	//   ....[15]....
        /*00f0*/ 	.word	0x000031f0


	//   ....[16]....
        /*00f4*/ 	.word	0x00003250


	//   ....[17]....
        /*00f8*/ 	.word	0x000032b0


	//   ....[18]....
        /*00fc*/ 	.word	0x00003310


	//   ....[19]....
        /*0100*/ 	.word	0x00003370


	//----- nvinfo : EIATTR_VRC_CTA_INIT_COUNT
	.align		4
.L_7077:
        /*0104*/ 	.byte	0x02, 0x4a
	.zero		1
	.zero		1


	//----- nvinfo : EIATTR_SYSCALL_OFFSETS
	.align		4
        /*0108*/ 	.byte	0x04, 0x46
        /*010a*/ 	.short	(.L_7079 - .L_7078)


	//   ....[0]....
.L_7078:
        /*010c*/ 	.word	0x00000170


	//----- nvinfo : EIATTR_EXIT_INSTR_OFFSETS
	.align		4
.L_7079:
        /*0110*/ 	.byte	0x04, 0x1c
        /*0112*/ 	.short	(.L_7081 - .L_7080)


	//   ....[0]....
.L_7080:
        /*0114*/ 	.word	0x00000220


	//   ....[1]....
        /*0118*/ 	.word	0x000024c0


	//----- nvinfo : EIATTR_CRS_STACK_SIZE
	.align		4
.L_7081:
        /*011c*/ 	.byte	0x04, 0x1e
        /*011e*/ 	.short	(.L_7083 - .L_7082)
.L_7082:
        /*0120*/ 	.word	0x00000000


	//----- nvinfo : EIATTR_CBANK_PARAM_SIZE
	.align		4
.L_7083:
        /*0124*/ 	.byte	0x03, 0x19
        /*0126*/ 	.short	0x0030


	//----- nvinfo : EIATTR_PARAM_CBANK
	.align		4
        /*0128*/ 	.byte	0x04, 0x0a
        /*012a*/ 	.short	(.L_7085 - .L_7084)
	.align		4
.L_7084:
        /*012c*/ 	.word	index@(.nv.constant0._ZN7oneflow4cuda7softmax15SoftmaxWarpImplI10SimpleLoadIffE11SimpleStoreIffEfLi1ELi17ELi32ELi1ELb0ELNS1_9AlgorithmE0EEEvT_T0_ll)
        /*0130*/ 	.short	0x0380
        /*0132*/ 	.short	0x0030


	//----- nvinfo : EIATTR_SW_WAR
	.align		4
.L_7085:
        /*0134*/ 	.byte	0x04, 0x36
        /*0136*/ 	.short	(.L_7087 - .L_7086)
.L_7086:
        /*0138*/ 	.word	0x00000008
.L_7087:


//--------------------- .nv.info._ZN7oneflow4cuda7softmax15SoftmaxWarpImplI10SimpleLoadIffE11SimpleStoreIffEfLi1ELi16ELi32ELi1ELb1ELNS1_9AlgorithmE0EEEvT_T0_ll --------------------------
	.section	.nv.info._ZN7oneflow4cuda7softmax15SoftmaxWarpImplI10SimpleLoadIffE11SimpleStoreIffEfLi1ELi16ELi32ELi1ELb1ELNS1_9AlgorithmE0EEEvT_T0_ll,"",@"SHT_CUDA_INFO"
	.sectionflags	@""
	.align	4


	//----- nvinfo : EIATTR_CUDA_API_VERSION
	.align		4
        /*0000*/ 	.byte	0x04, 0x37
        /*0002*/ 	.short	(.L_7089 - .L_7088)
.L_7088:
        /*0004*/ 	.word	0x00000082


	//----- nvinfo : EIATTR_KPARAM_INFO
	.align		4
.L_7089:
        /*0008*/ 	.byte	0x04, 0x17
        /*000a*/ 	.short	(.L_7091 - .L_7090)
.L_7090:
        /*000c*/ 	.word	0x00000000
        /*0010*/ 	.short	0x0003
        /*0012*/ 	.short	0x0028
        /*0014*/ 	.byte	0x00, 0xf0, 0x21, 0x00


	//----- nvinfo : EIATTR_KPARAM_INFO
	.align		4
.L_7091:
        /*0018*/ 	.byte	0x04, 0x17
        /*001a*/ 	.short	(.L_7093 - .L_7092)
.L_7092:
        /*001c*/ 	.word	0x00000000
        /*0020*/ 	.short	0x0002
        /*0022*/ 	.short	0x0020
        /*0024*/ 	.byte	0x00, 0xf0, 0x21, 0x00


	//----- nvinfo : EIATTR_KPARAM_INFO
	.align		4
.L_7093:
        /*0028*/ 	.byte	0x04, 0x17
        /*002a*/ 	.short	(.L_7095 - .L_7094)
.L_7094:
        /*002c*/ 	.word	0x00000000
        /*0030*/ 	.short	0x0001
        /*0032*/ 	.short	0x0010
        /*0034*/ 	.byte	0x00, 0xf0, 0x41, 0x00


	//----- nvinfo : EIATTR_KPARAM_INFO
	.align		4
.L_7095:
        /*0038*/ 	.byte	0x04, 0x17
        /*003a*/ 	.short	(.L_7097 - .L_7096)
.L_7096:
        /*003c*/ 	.word	0x00000000
        /*0040*/ 	.short	0x0000
        /*0042*/ 	.short	0x0000
        /*0044*/ 	.byte	0x00, 0xf0, 0x41, 0x00


	//----- nvinfo : EIATTR_SPARSE_MMA_MASK
	.align		4
.L_7097:
        /*0048*/ 	.byte	0x03, 0x50
        /*004a*/ 	.short	0x0000


	//----- nvinfo : EIATTR_MAXREG_COUNT
	.align		4
        /*004c*/ 	.byte	0x03, 0x1b
        /*004e*/ 	.short	0x00ff


	//----- nvinfo : EIATTR_EXTERNS
	.align		4
        /*0050*/ 	.byte	0x04, 0x0f
        /*0052*/ 	.short	(.L_7099 - .L_7098)


	//   ....[0]....
	.align		4
.L_7098:
        /*0054*/ 	.word	index@(__assertfail)


	//----- nvinfo : EIATTR_MERCURY_ISA_VERSION
	.align		4
.L_7099:
        /*0058*/ 	.byte	0x03, 0x5f
        /*005a*/ 	.short	0x0101


	//----- nvinfo : EIATTR_COOP_GROUP_MASK_REGIDS
	.align		4
        /*005c*/ 	.byte	0x04, 0x29
        /*005e*/ 	.short	(.L_7101 - .L_7100)


	//   ....[0]....
.L_7100:
        /*0060*/ 	.word	0xffffffff


	//   ....[1]....
        /*0064*/ 	.word	0xffffffff


	//   ....[2]....
        /*0068*/ 	.word	0xffffffff


	//   ....[3]....
        /*006c*/ 	.word	0xffffffff


	//   ....[4]....
        /*0070*/ 	.word	0xffffffff


	//   ....[5]....
        /*0074*/ 	.word	0xffffffff


	//   ....[6]....
        /*0078*/ 	.word	0xffffffff


	//   ....[7]....
        /*007c*/ 	.word	0xffffffff


	//   ....[8]....
        /*0080*/ 	.word	0xffffffff


	//   ....[9]....
        /*0084*/ 	.word	0xffffffff


	//   ....[10]....
        /*0088*/ 	.word	0x0500000f


	//   ....[11]....
        /*008c*/ 	.word	0x0500000f


	//   ....[12]....
        /*0090*/ 	.word	0x0500000f


	//   ....[13]....
        /*0094*/ 	.word	0x0500000f


	//   ....[14]....
        /*0098*/ 	.word	0x0500000f


	//   ....[15]....
        /*009c*/ 	.word	0x0500000f


	//   ....[16]....
        /*00a0*/ 	.word	0x0500000f


	//   ....[17]....
        /*00a4*/ 	.word	0x0500000f


	//   ....[18]....
        /*00a8*/ 	.word	0x0500000f


	//   ....[19]....
        /*00ac*/ 	.word	0x0500000f


	//----- nvinfo : EIATTR_COOP_GROUP_INSTR_OFFSETS
	.align		4
.L_7101:
        /*00b0*/ 	.byte	0x04, 0x28
        /*00b2*/ 	.short	(.L_7103 - .L_7102)


	//   ....[0]....
.L_7102:
        /*00b4*/ 	.word	0x00000b10


	//   ....[1]....
        /*00b8*/ 	.word	0x00000b50


	//   ....[2]....
        /*00bc*/ 	.word	0x00000b70


	//   ....[3]....
        /*00c0*/ 	.word	0x00000b90


	//   ....[4]....
        /*00c4*/ 	.word	0x00000bb0


	//   ....[5]....
        /*00c8*/ 	.word	0x000015d0


	//   ....[6]....
        /*00cc*/ 	.word	0x000015f0


	//   ....[7]....
        /*00d0*/ 	.word	0x00001610


	//   ....[8]....
        /*00d4*/ 	.word	0x00001630


	//   ....[9]....
        /*00d8*/ 	.word	0x00001650


	//   ....[10]....
        /*00dc*/ 	.word	0x00002a80


	//   ....[11]....
        /*00e0*/ 	.word	0x00002b00


	//   ....[12]....
        /*00e4*/ 	.word	0x00002b60


	//   ....[13]....
        /*00e8*/ 	.word	0x00002bc0


	//   ....[14]....
        /*00ec*/ 	.word	0x00002c20


	//   ....[15]....
        /*00f0*/ 	.word	0x000036b0


	//   ....[16]....
        /*00f4*/ 	.word	0x00003710


	//   ....[17]....
        /*00f8*/ 	.word	0x00003770


	//   ....[18]....
        /*00fc*/ 	.word	0x000037d0


	//   ....[19]....
        /*0100*/ 	.word	0x00003830


	//----- nvinfo : EIATTR_VRC_CTA_INIT_COUNT
	.align		4
.L_7103:
        /*0104*/ 	.byte	0x02, 0x4a
	.zero		1
	.zero		1


	//----- nvinfo : EIATTR_SYSCALL_OFFSETS
	.align		4
        /*0108*/ 	.byte	0x04, 0x46
        /*010a*/ 	.short	(.L_7105 - .L_7104)


	//   ....[0]....
.L_7104:
        /*010c*/ 	.word	0x00000180


	//----- nvinfo : EIATTR_EXIT_INSTR_OFFSETS
	.align		4
.L_7105:
        /*0110*/ 	.byte	0x04, 0x1c
        /*0112*/ 	.short	(.L_7107 - .L_7106)


	//   ....[0]....
.L_7106:
        /*0114*/ 	.word	0x00000230


	//   ....[1]....
        /*0118*/ 	.word	0x00002a20


	//----- nvinfo : EIATTR_CRS_STACK_SIZE
	.align		4
.L_7107:
        /*011c*/ 	.byte	0x04, 0x1e
        /*011e*/ 	.short	(.L_7109 - .L_7108)
.L_7108:
        /*0120*/ 	.word	0x00000000


	//----- nvinfo : EIATTR_CBANK_PARAM_SIZE
	.align		4
.L_7109:
        /*0124*/ 	.byte	0x03, 0x19
        /*0126*/ 	.short	0x0030


	//----- nvinfo : EIATTR_PARAM_CBANK
	.align		4
        /*0128*/ 	.byte	0x04, 0x0a
        /*012a*/ 	.short	(.L_7111 - .L_7110)
	.align		4
.L_7110:
        /*012c*/ 	.word	index@(.nv.constant0._ZN7oneflow4cuda7softmax15SoftmaxWarpImplI10SimpleLoadIffE11SimpleStoreIffEfLi1ELi16ELi32ELi1ELb1ELNS1_9AlgorithmE0EEEvT_T0_ll)
        /*0130*/ 	.short	0x0380
        /*0132*/ 	.short	0x0030


	//----- nvinfo : EIATTR_SW_WAR
	.align		4
.L_7111:
        /*0134*/ 	.byte	0x04, 0x36
        /*0136*/ 	.short	(.L_7113 - .L_7112)
.L_7112:
        /*0138*/ 	.word	0x00000008
.L_7113:


//--------------------- .nv.info._ZN7oneflow4cuda7softmax15SoftmaxWarpImplI10SimpleLoadIffE11SimpleStoreIffEfLi1ELi16ELi32ELi1ELb0ELNS1_9AlgorithmE0EEEvT_T0_ll --------------------------
	.section	.nv.info._ZN7oneflow4cuda7softmax15SoftmaxWarpImplI10SimpleLoadIffE11SimpleStoreIffEfLi1ELi16ELi32ELi1ELb0ELNS1_9AlgorithmE0EEEvT_T0_ll,"",@"SHT_CUDA_INFO"
	.sectionflags	@""
	.align	4


	//----- nvinfo : EIATTR_CUDA_API_VERSION
	.align		4
        /*0000*/ 	.byte	0x04, 0x37
        /*0002*/ 	.short	(.L_7115 - .L_7114)
.L_7114:
        /*0004*/ 	.word	0x00000082


	//----- nvinfo : EIATTR_KPARAM_INFO
	.align		4
.L_7115:
        /*0008*/ 	.byte	0x04, 0x17
        /*000a*/ 	.short	(.L_7117 - .L_7116)
.L_7116:
        /*000c*/ 	.word	0x00000000
        /*0010*/ 	.short	0x0003
        /*0012*/ 	.short	0x0028
        /*0014*/ 	.byte	0x00, 0xf0, 0x21, 0x00


	//----- nvinfo : EIATTR_KPARAM_INFO
	.align		4
.L_7117:
        /*0018*/ 	.byte	0x04, 0x17
        /*001a*/ 	.short	(.L_7119 - .L_7118)
.L_7118:
        /*001c*/ 	.word	0x00000000
        /*0020*/ 	.short	0x0002
        /*0022*/ 	.short	0x0020
        /*0024*/ 	.byte	0x00, 0xf0, 0x21, 0x00


	//----- nvinfo : EIATTR_KPARAM_INFO
	.align		4
.L_7119:
        /*0028*/ 	.byte	0x04, 0x17
        /*002a*/ 	.short	(.L_7121 - .L_7120)
.L_7120:
        /*002c*/ 	.word	0x00000000
        /*0030*/ 	.short	0x0001
        /*0032*/ 	.short	0x0010
        /*0034*/ 	.byte	0x00, 0xf0, 0x41, 0x00


	//----- nvinfo : EIATTR_KPARAM_INFO
	.align		4
.L_7121:
        /*0038*/ 	.byte	0x04, 0x17
        /*003a*/ 	.short	(.L_7123 - .L_7122)
.L_7122:
        /*003c*/ 	.word	0x00000000
        /*0040*/ 	.short	0x0000
        /*0042*/ 	.short	0x0000
        /*0044*/ 	.byte	0x00, 0xf0, 0x41, 0x00


	//----- nvinfo : EIATTR_SPARSE_MMA_MASK
	.align		4
.L_7123:
        /*0048*/ 	.byte	0x03, 0x50
        /*004a*/ 	.short	0x0000


	//----- nvinfo : EIATTR_MAXREG_COUNT
	.align		4
        /*004c*/ 	.byte	0x03, 0x1b
        /*004e*/ 	.short	0x00ff


	//----- nvinfo : EIATTR_EXTERNS
	.align		4
        /*0050*/ 	.byte	0x04, 0x0f
        /*0052*/ 	.short	(.L_7125 - .L_7124)


	//   ....[0]....
	.align		4
.L_7124:
        /*0054*/ 	.word	index@(__assertfail)


	//----- nvinfo : EIATTR_MERCURY_ISA_VERSION
	.align		4
.L_7125:
        /*0058*/ 	.byte	0x03, 0x5f
        /*005a*/ 	.short	0x0101


	//----- nvinfo : EIATTR_COOP_GROUP_MASK_REGIDS
	.align		4
        /*005c*/ 	.byte	0x04, 0x29
        /*005e*/ 	.short	(.L_7127 - .L_7126)


	//   ....[0]....
.L_7126:
        /*0060*/ 	.word	0xffffffff


	//   ....[1]....
        /*0064*/ 	.word	0xffffffff


	//   ....[2]....
        /*0068*/ 	.word	0xffffffff


	//   ....[3]....
        /*006c*/ 	.word	0xffffffff


	//   ....[4]....
        /*0070*/ 	.word	0xffffffff


	//   ....[5]....
        /*0074*/ 	.word	0xffffffff


	//   ....[6]....
        /*0078*/ 	.word	0xffffffff


	//   ....[7]....
        /*007c*/ 	.word	0xffffffff


	//   ....[8]....
        /*0080*/ 	.word	0xffffffff


	//   ....[9]....
        /*0084*/ 	.word	0xffffffff


	//   ....[10]....
        /*0088*/ 	.word	0x0500000f


	//   ....[11]....
        /*008c*/ 	.word	0x0500000f


	//   ....[12]....
        /*0090*/ 	.word	0x0500000f


	//   ....[13]....
        /*0094*/ 	.word	0x0500000f


	//   ....[14]....
        /*0098*/ 	.word	0x0500000f


	//   ....[15]....
        /*009c*/ 	.word	0x0500000f


	//   ....[16]....
        /*00a0*/ 	.word	0x0500000f


	//   ....[17]....
        /*00a4*/ 	.word	0x0500000f


	//   ....[18]....
        /*00a8*/ 	.word	0x0500000f


	//   ....[19]....
        /*00ac*/ 	.word	0x0500000f


	//----- nvinfo : EIATTR_COOP_GROUP_INSTR_OFFSETS
	.align		4
.L_7127:
        /*00b0*/ 	.byte	0x04, 0x28
        /*00b2*/ 	.short	(.L_7129 - .L_7128)


	//   ....[0]....
.L_7128:
        /*00b4*/ 	.word	0x00000570


	//   ....[1]....
        /*00b8*/ 	.word	0x000005b0


	//   ....[2]....
        /*00bc*/ 	.word	0x000005d0


	//   ....[3]....
        /*00c0*/ 	.word	0x000005f0


	//   ....[4]....
        /*00c4*/ 	.word	0x00000610


	//   ....[5]....
        /*00c8*/ 	.word	0x00001030


	//   ....[6]....
        /*00cc*/ 	.word	0x00001050


	//   ....[7]....
        /*00d0*/ 	.word	0x00001070


	//   ....[8]....
        /*00d4*/ 	.word	0x00001090


	//   ....[9]....
        /*00d8*/ 	.word	0x000010b0


	//   ....[10]....
        /*00dc*/ 	.word	0x00002290


	//   ....[11]....
        /*00e0*/ 	.word	0x00002310


	//   ....[12]....
        /*00e4*/ 	.word	0x00002370


	//   ....[13]....
        /*00e8*/ 	.word	0x000023d0


	//   ....[14]....
        /*00ec*/ 	.word	0x00002430


	//   ....[15]....
        /*00f0*/ 	.word	0x00002ec0


	//   ....[16]....
        /*00f4*/ 	.word	0x00002f20


	//   ....[17]....
        /*00f8*/ 	.word	0x00002f80


	//   ....[18]....
        /*00fc*/ 	.word	0x00002fe0


	//   ....[19]....
        /*0100*/ 	.word	0x00003040


	//----- nvinfo : EIATTR_VRC_CTA_INIT_COUNT
	.align		4
.L_7129:
        /*0104*/ 	.byte	0x02, 0x4a
	.zero		1
	.zero		1


	//----- nvinfo : EIATTR_SYSCALL_OFFSETS
	.align		4
        /*0108*/ 	.byte	0x04, 0x46
        /*010a*/ 	.short	(.L_7131 - .L_7130)


	//   ....[0]....
.L_7130:
        /*010c*/ 	.word	0x00000170


	//----- nvinfo : EIATTR_EXIT_INSTR_OFFSETS
	.align		4
.L_7131:
        /*0110*/ 	.byte	0x04, 0x1c
        /*0112*/ 	.short	(.L_7133 - .L_7132)


	//   ....[0]....
.L_7132:
        /*0114*/ 	.word	0x00000220


	//   ....[1]....
        /*0118*/ 	.word	0x00002230


	//----- nvinfo : EIATTR_CRS_STACK_SIZE
	.align		4
.L_7133:
        /*011c*/ 	.byte	0x04, 0x1e
        /*011e*/ 	.short	(.L_7135 - .L_7134)
.L_7134:
        /*0120*/ 	.word	0x00000000


	//----- nvinfo : EIATTR_CBANK_PARAM_SIZE
	.align		4
.L_7135:
        /*0124*/ 	.byte	0x03, 0x19
        /*0126*/ 	.short	0x0030


	//----- nvinfo : EIATTR_PARAM_CBANK
	.align		4
        /*0128*/ 	.byte	0x04, 0x0a
        /*012a*/ 	.short	(.L_7137 - .L_7136)
	.align		4
.L_7136:
        /*012c*/ 	.word	index@(.nv.constant0._ZN7oneflow4cuda7softmax15SoftmaxWarpImplI10SimpleLoadIffE11SimpleStoreIffEfLi1ELi16ELi32ELi1ELb0ELNS1_9AlgorithmE0EEEvT_T0_ll)
        /*0130*/ 	.short	0x0380
        /*0132*/ 	.short	0x0030


	//----- nvinfo : EIATTR_SW_WAR
	.align		4
.L_7137:
        /*0134*/ 	.byte	0x04, 0x36
        /*0136*/ 	.short	(.L_7139 - .L_7138)
.L_7138:
        /*0138*/ 	.word	0x00000008
.L_7139:


//--------------------- .nv.info._ZN7oneflow4cuda7softmax15SoftmaxWarpImplI10SimpleLoadIffE11SimpleStoreIffEfLi1ELi15ELi32ELi1ELb1ELNS1_9AlgorithmE0EEEvT_T0_ll --------------------------
	.section	.nv.info._ZN7oneflow4cuda7softmax15SoftmaxWarpImplI10SimpleLoadIffE11SimpleStoreIffEfLi1ELi15ELi32ELi1ELb1ELNS1_9AlgorithmE0EEEvT_T0_ll,"",@"SHT_CUDA_INFO"
	.sectionflags	@""
	.align	4


	//----- nvinfo : EIATTR_CUDA_API_VERSION
	.align		4
        /*0000*/ 	.byte	0x04, 0x37
        /*0002*/ 	.short	(.L_7141 - .L_7140)
.L_7140:
        /*0004*/ 	.word	0x00000082


	//----- nvinfo : EIATTR_KPARAM_INFO
	.align		4
.L_7141:
        /*0008*/ 	.byte	0x04, 0x17
        /*000a*/ 	.short	(.L_7143 - .L_7142)
.L_7142:
        /*000c*/ 	.word	0x00000000
        /*0010*/ 	.short	0x0003
        /*0012*/ 	.short	0x0028
        /*0014*/ 	.byte	0x00, 0xf0, 0x21, 0x00


	//----- nvinfo : EIATTR_KPARAM_INFO
	.align		4
.L_7143:
        /*0018*/ 	.byte	0x04, 0x17
        /*001a*/ 	.short	(.L_7145 - .L_7144)
.L_7144:
        /*001c*/ 	.word	0x00000000
        /*0020*/ 	.short	0x0002
        /*0022*/ 	.short	0x0020
        /*0024*/ 	.byte	0x00, 0xf0, 0x21, 0x00


	//----- nvinfo : EIATTR_KPARAM_INFO
	.align		4
.L_7145:
        /*0028*/ 	.byte	0x04, 0x17
        /*002a*/ 	.short	(.L_7147 - .L_7146)
.L_7146:
        /*002c*/ 	.word	0x00000000
        /*0030*/ 	.short	0x0001
        /*0032*/ 	.short	0x0010
        /*0034*/ 	.byte	0x00, 0xf0, 0x41, 0x00


	//----- nvinfo : EIATTR_KPARAM_INFO
	.align		4
.L_7147:
        /*0038*/ 	.byte	0x04, 0x17
        /*003a*/ 	.short	(.L_7149 - .L_7148)
.L_7148:
        /*003c*/ 	.word	0x00000000
        /*0040*/ 	.short	0x0000
        /*0042*/ 	.short	0x0000
        /*0044*/ 	.byte	0x00, 0xf0, 0x41, 0x00


	//----- nvinfo : EIATTR_SPARSE_MMA_MASK
	.align		4
.L_7149:
        /*0048*/ 	.byte	0x03, 0x50
        /*004a*/ 	.short	0x0000


	//----- nvinfo : EIATTR_MAXREG_COUNT
	.align		4
        /*004c*/ 	.byte	0x03, 0x1b
        /*004e*/ 	.short	0x00ff


	//----- nvinfo : EIATTR_EXTERNS
	.align		4
        /*0050*/ 	.byte	0x04, 0x0f
        /*0052*/ 	.short	(.L_7151 - .L_7150)


	//   ....[0]....
	.align		4
.L_7150:
        /*0054*/ 	.word	index@(__assertfail)


	//----- nvinfo : EIATTR_MERCURY_ISA_VERSION
	.align		4
.L_7151:
        /*0058*/ 	.byte	0x03, 0x5f
        /*005a*/ 	.short	0x0101


	//----- nvinfo : EIATTR_COOP_GROUP_MASK_REGIDS
	.align		4
        /*005c*/ 	.byte	0x04, 0x29
        /*005e*/ 	.short	(.L_7153 - .L_7152)


	//   ....[0]....
.L_7152:
        /*0060*/ 	.word	0xffffffff


	//   ....[1]....
        /*0064*/ 	.word	0xffffffff


	//   ....[2]....
        /*0068*/ 	.word	0xffffffff


	//   ....[3]....
        /*006c*/ 	.word	0xffffffff


	//   ....[4]....
        /*0070*/ 	.word	0xffffffff


	//   ....[5]....
        /*0074*/ 	.word	0xffffffff


	//   ....[6]....
        /*0078*/ 	.word	0xffffffff


	//   ....[7]....
        /*007c*/ 	.word	0xffffffff


	//   ....[8]....
        /*0080*/ 	.word	0xffffffff


	//   ....[9]....
        /*0084*/ 	.word	0xffffffff


	//   ....[10]....
        /*0088*/ 	.word	0x0500000f


	//   ....[11]....
        /*008c*/ 	.word	0x0500000f


	//   ....[12]....
        /*0090*/ 	.word	0x0500000f


	//   ....[13]....
        /*0094*/ 	.word	0x0500000f


	//   ....[14]....
        /*0098*/ 	.word	0x0500000f


	//   ....[15]....
        /*009c*/ 	.word	0x0500000f


	//   ....[16]....
        /*00a0*/ 	.word	0x0500000f


	//   ....[17]....
        /*00a4*/ 	.word	0x0500000f


	//   ....[18]....
        /*00a8*/ 	.word	0x0500000f


	//   ....[19]....
        /*00ac*/ 	.word	0x0500000f


	//----- nvinfo : EIATTR_COOP_GROUP_INSTR_OFFSETS
	.align		4
.L_7153:
        /*00b0*/ 	.byte	0x04, 0x28
        /*00b2*/ 	.short	(.L_7155 - .L_7154)


	//   ....[0]....
.L_7154:
        /*00b4*/ 	.word	0x00000a90


	//   ....[1]....
        /*00b8*/ 	.word	0x00000ad0


	//   ....[2]....
        /*00bc*/ 	.word	0x00000af0


	//   ....[3]....
        /*00c0*/ 	.word	0x00000b10


	//   ....[4]....
        /*00c4*/ 	.word	0x00000b30


	//   ....[5]....
        /*00c8*/ 	.word	0x000014b0


	//   ....[6]....
        /*00cc*/ 	.word	0x000014d0


	//   ....[7]....
        /*00d0*/ 	.word	0x000014f0


	//   ....[8]....
        /*00d4*/ 	.word	0x00001510


	//   ....[9]....
        /*00d8*/ 	.word	0x00001530


	//   ....[10]....
        /*00dc*/ 	.word	0x00002830


	//   ....[11]....
        /*00e0*/ 	.word	0x000028b0


	//   ....[12]....
        /*00e4*/ 	.word	0x00002910


	//   ....[13]....
        /*00e8*/ 	.word	0x00002970


	//   ....[14]....
        /*00ec*/ 	.word	0x000029d0


	//   ....[15]....
        /*00f0*/ 	.word	0x000033c0


	//   ....[16]....
        /*00f4*/ 	.word	0x00003420


	//   ....[17]....
        /*00f8*/ 	.word	0x00003480


	//   ....[18]....
        /*00fc*/ 	.word	0x000034e0


	//   ....[19]....
        /*0100*/ 	.word	0x00003540


	//----- nvinfo : EIATTR_VRC_CTA_INIT_COUNT
	.align		4
.L_7155:
        /*0104*/ 	.byte	0x02, 0x4a
	.zero		1
	.zero		1


	//----- nvinfo : EIATTR_SYSCALL_OFFSETS
	.align		4
        /*0108*/ 	.byte	0x04, 0x46
        /*010a*/ 	.short	(.L_7157 - .L_7156)


	//   ....[0]....
.L_7156:
        /*010c*/ 	.word	0x00000180


	//----- nvinfo : EIATTR_EXIT_INSTR_OFFSETS
	.align		4
.L_7157:
        /*0110*/ 	.byte	0x04, 0x1c
        /*0112*/ 	.short	(.L_7159 - .L_7158)


	//   ....[0]....
.L_7158:
        /*0114*/ 	.word	0x00000230


	//   ....[1]....
        /*0118*/ 	.word	0x000027d0


	//----- nvinfo : EIATTR_CRS_STACK_SIZE
	.align		4
.L_7159:
        /*011c*/ 	.byte	0x04, 0x1e
        /*011e*/ 	.short	(.L_7161 - .L_7160)
.L_7160:
        /*0120*/ 	.word	0x00000000


	//----- nvinfo : EIATTR_CBANK_PARAM_SIZE
	.align		4
.L_7161:
        /*0124*/ 	.byte	0x03, 0x19
        /*0126*/ 	.short	0x0030


	//----- nvinfo : EIATTR_PARAM_CBANK
	.align		4
        /*0128*/ 	.byte	0x04, 0x0a
        /*012a*/ 	.short	(.L_7163 - .L_7162)
	.align		4
.L_7162:
        /*012c*/ 	.word	index@(.nv.constant0._ZN7oneflow4cuda7softmax15SoftmaxWarpImplI10SimpleLoadIffE11SimpleStoreIffEfLi1ELi15ELi32ELi1ELb1ELNS1_9AlgorithmE0EEEvT_T0_ll)
        /*0130*/ 	.short	0x0380
        /*0132*/ 	.short	0x0030


	//----- nvinfo : EIATTR_SW_WAR
	.align		4
.L_7163:
        /*0134*/ 	.byte	0x04, 0x36
        /*0136*/ 	.short	(.L_7165 - .L_7164)
.L_7164:
        /*0138*/ 	.word	0x00000008
.L_7165:


//--------------------- .nv.info._ZN7oneflow4cuda7softmax15SoftmaxWarpImplI10SimpleLoadIffE11SimpleStoreIffEfLi1ELi15ELi32ELi1ELb0ELNS1_9AlgorithmE0EEEvT_T0_ll --------------------------
	.section	.nv.info._ZN7oneflow4cuda7softmax15SoftmaxWarpImplI10SimpleLoadIffE11SimpleStoreIffEfLi1ELi15ELi32ELi1ELb0ELNS1_9AlgorithmE0EEEvT_T0_ll,"",@"SHT_CUDA_INFO"
	.sectionflags	@""
	.align	4


	//----- nvinfo : EIATTR_CUDA_API_VERSION
	.align		4
        /*0000*/ 	.byte	0x04, 0x37
        /*0002*/ 	.short	(.L_7167 - .L_7166)
.L_7166:
        /*0004*/ 	.word	0x00000082


	//----- nvinfo : EIATTR_KPARAM_INFO
	.align		4
.L_7167:
        /*0008*/ 	.byte	0x04, 0x17
        /*000a*/ 	.short	(.L_7169 - .L_7168)
.L_7168:
        /*000c*/ 	.word	0x00000000
        /*0010*/ 	.short	0x0003
        /*0012*/ 	.short	0x0028
        /*0014*/ 	.byte	0x00, 0xf0, 0x21, 0x00


	//----- nvinfo : EIATTR_KPARAM_INFO
	.align		4
.L_7169:
        /*0018*/ 	.byte	0x04, 0x17
        /*001a*/ 	.short	(.L_7171 - .L_7170)
.L_7170:
        /*001c*/ 	.word	0x00000000
        /*0020*/ 	.short	0x0002
        /*0022*/ 	.short	0x0020
        /*0024*/ 	.byte	0x00, 0xf0, 0x21, 0x00


	//----- nvinfo : EIATTR_KPARAM_INFO
	.align		4
.L_7171:
        /*0028*/ 	.byte	0x04, 0x17
        /*002a*/ 	.short	(.L_7173 - .L_7172)
.L_7172:
        /*002c*/ 	.word	0x00000000
        /*0030*/ 	.short	0x0001
        /*0032*/ 	.short	0x0010
        /*0034*/ 	.byte	0x00, 0xf0, 0x41, 0x00


	//----- nvinfo : EIATTR_KPARAM_INFO
	.align		4
.L_7173:
        /*0038*/ 	.byte	0x04, 0x17
        /*003a*/ 	.short	(.L_7175 - .L_7174)
.L_7174:
        /*003c*/ 	.word	0x00000000
        /*0040*/ 	.short	0x0000
        /*0042*/ 	.short	0x0000
        /*0044*/ 	.byte	0x00, 0xf0, 0x41, 0x00


	//----- nvinfo : EIATTR_SPARSE_MMA_MASK
	.align		4
.L_7175:
        /*0048*/ 	.byte	0x03, 0x50
        /*004a*/ 	.short	0x0000


	//----- nvinfo : EIATTR_MAXREG_COUNT
	.align		4
        /*004c*/ 	.byte	0x03, 0x1b
        /*004e*/ 	.short	0x00ff


	//----- nvinfo : EIATTR_EXTERNS
	.align		4
        /*0050*/ 	.byte	0x04, 0x0f
        /*0052*/ 	.short	(.L_7177 - .L_7176)


	//   ....[0]....
	.align		4
.L_7176:
        /*0054*/ 	.word	index@(__assertfail)


	//----- nvinfo : EIATTR_MERCURY_ISA_VERSION
	.align		4
.L_7177:
        /*0058*/ 	.byte	0x03, 0x5f
        /*005a*/ 	.short	0x0101


	//----- nvinfo : EIATTR_COOP_GROUP_MASK_REGIDS
	.align		4
        /*005c*/ 	.byte	0x04, 0x29
        /*005e*/ 	.short	(.L_7179 - .L_7178)


	//   ....[0]....
.L_7178:
        /*0060*/ 	.word	0xffffffff


	//   ....[1]....
        /*0064*/ 	.word	0xffffffff


	//   ....[2]....
        /*0068*/ 	.word	0xffffffff


	//   ....[3]....
        /*006c*/ 	.word	0xffffffff


	//   ....[4]....
        /*0070*/ 	.word	0xffffffff


	//   ....[5]....
        /*0074*/ 	.word	0xffffffff


	//   ....[6]....
        /*0078*/ 	.word	0xffffffff


	//   ....[7]....
        /*007c*/ 	.word	0xffffffff


	//   ....[8]....
        /*0080*/ 	.word	0xffffffff


	//   ....[9]....
        /*0084*/ 	.word	0xffffffff


	//   ....[10]....
        /*0088*/ 	.word	0x0500000f


	//   ....[11]....
        /*008c*/ 	.word	0x0500000f


	//   ....[12]....
        /*0090*/ 	.word	0x0500000f


	//   ....[13]....
        /*0094*/ 	.word	0x0500000f


	//   ....[14]....
        /*0098*/ 	.word	0x0500000f


	//   ....[15]....
        /*009c*/ 	.word	0x0500000f


	//   ....[16]....
        /*00a0*/ 	.word	0x0500000f


	//   ....[17]....
        /*00a4*/ 	.word	0x0500000f


	//   ....[18]....
        /*00a8*/ 	.word	0x0500000f


	//   ....[19]....
        /*00ac*/ 	.word	0x0500000f


	//----- nvinfo : EIATTR_COOP_GROUP_INSTR_OFFSETS
	.align		4
.L_7179:
        /*00b0*/ 	.byte	0x04, 0x28
        /*00b2*/ 	.short	(.L_7181 - .L_7180)


	//   ....[0]....
.L_7180:
        /*00b4*/ 	.word	0x00000550


	//   ....[1]....
        /*00b8*/ 	.word	0x00000590


	//   ....[2]....
        /*00bc*/ 	.word	0x000005b0


	//   ....[3]....
        /*00c0*/ 	.word	0x000005d0


	//   ....[4]....
        /*00c4*/ 	.word	0x000005f0


	//   ....[5]....
        /*00c8*/ 	.word	0x00000f70


	//   ....[6]....
        /*00cc*/ 	.word	0x00000f90


	//   ....[7]....
        /*00d0*/ 	.word	0x00000fb0


	//   ....[8]....
        /*00d4*/ 	.word	0x00000fd0


	//   ....[9]....
        /*00d8*/ 	.word	0x00000ff0


	//   ....[10]....
        /*00dc*/ 	.word	0x000020e0


	//   ....[11]....
        /*00e0*/ 	.word	0x00002160


	//   ....[12]....
        /*00e4*/ 	.word	0x000021c0


	//   ....[13]....
        /*00e8*/ 	.word	0x00002220


	//   ....[14]....
        /*00ec*/ 	.word	0x00002280


	//   ....[15]....
        /*00f0*/ 	.word	0x00002c70


	//   ....[16]....
        /*00f4*/ 	.word	0x00002cd0


	//   ....[17]....
        /*00f8*/ 	.word	0x00002d30


	//   ....[18]....
        /*00fc*/ 	.word	0x00002d90


	//   ....[19]....
        /*0100*/ 	.word	0x00002df0


	//----- nvinfo : EIATTR_VRC_CTA_INIT_COUNT
	.align		4
.L_7181:
        /*0104*/ 	.byte	0x02, 0x4a
	.zero		1
	.zero		1


	//----- nvinfo : EIATTR_SYSCALL_OFFSETS
	.align		4
        /*0108*/ 	.byte	0x04, 0x46
        /*010a*/ 	.short	(.L_7183 - .L_7182)


	//   ....[0]....
.L_7182:
        /*010c*/ 	.word	0x00000170


	//----- nvinfo : EIATTR_EXIT_INSTR_OFFSETS
	.align		4
.L_7183:
        /*0110*/ 	.byte	0x04, 0x1c
        /*0112*/ 	.short	(.L_7185 - .L_7184)


	//   ....[0]....
.L_7184:
        /*0114*/ 	.word	0x00000220


	//   ....[1]....
        /*0118*/ 	.word	0x00002080


	//----- nvinfo : EIATTR_CRS_STACK_SIZE
	.align		4
.L_7185:
        /*011c*/ 	.byte	0x04, 0x1e
        /*011e*/ 	.short	(.L_7187 - .L_7186)
.L_7186:
        /*0120*/ 	.word	0x00000000


	//----- nvinfo : EIATTR_CBANK_PARAM_SIZE
	.align		4
.L_7187:
        /*0124*/ 	.byte	0x03, 0x19
        /*0126*/ 	.short	0x0030


	//----- nvinfo : EIATTR_PARAM_CBANK
	.align		4
        /*0128*/ 	.byte	0x04, 0x0a
        /*012a*/ 	.short	(.L_7189 - .L_7188)
	.align		4
.L_7188:
        /*012c*/ 	.word	index@(.nv.constant0._ZN7oneflow4cuda7softmax15SoftmaxWarpImplI10SimpleLoadIffE11SimpleStoreIffEfLi1ELi15ELi32ELi1ELb0ELNS1_9AlgorithmE0EEEvT_T0_ll)
        /*0130*/ 	.short	0x0380
        /*0132*/ 	.short	0x0030


	//----- nvinfo : EIATTR_SW_WAR
	.align		4
.L_7189:
        /*0134*/ 	.byte	0x04, 0x36
        /*0136*/ 	.short	(.L_7191 - .L_7190)
.L_7190:
        /*0138*/ 	.word	0x00000008
.L_7191:


//--------------------- .nv.info._ZN7oneflow4cuda7softmax15SoftmaxWarpImplI10SimpleLoadIffE11SimpleStoreIffEfLi1ELi14ELi32ELi1ELb1ELNS1_9AlgorithmE0EEEvT_T0_ll --------------------------
	.section	.nv.info._ZN7oneflow4cuda7softmax15SoftmaxWarpImplI10SimpleLoadIffE11SimpleStoreIffEfLi1ELi14ELi32ELi1ELb1ELNS1_9AlgorithmE0EEEvT_T0_ll,"",@"SHT_CUDA_INFO"
	.sectionflags	@""
	.align	4


	//----- nvinfo : EIATTR_CUDA_API_VERSION
	.align		4
        /*0000*/ 	.byte	0x04, 0x37
        /*0002*/ 	.short	(.L_7193 - .L_7192)
.L_7192:
        /*0004*/ 	.word	0x00000082


	//----- nvinfo : EIATTR_KPARAM_INFO
	.align		4
.L_7193:
        /*0008*/ 	.byte	0x04, 0x17
        /*000a*/ 	.short	(.L_7195 - .L_7194)
.L_7194:
        /*000c*/ 	.word	0x00000000
        /*0010*/ 	.short	0x0003
        /*0012*/ 	.short	0x0028
        /*0014*/ 	.byte	0x00, 0xf0, 0x21, 0x00


	//----- nvinfo : EIATTR_KPARAM_INFO
	.align		4
.L_7195:
        /*0018*/ 	.byte	0x04, 0x17
        /*001a*/ 	.short	(.L_7197 - .L_7196)
.L_7196:
        /*001c*/ 	.word	0x00000000
        /*0020*/ 	.short	0x0002
        /*0022*/ 	.short	0x0020
        /*0024*/ 	.byte	0x00, 0xf0, 0x21, 0x00


	//----- nvinfo : EIATTR_KPARAM_INFO
	.align		4
.L_7197:
        /*0028*/ 	.byte	0x04, 0x17
        /*002a*/ 	.short	(.L_7199 - .L_7198)
.L_7198:
        /*002c*/ 	.word	0x00000000
        /*0030*/ 	.short	0x0001
        /*0032*/ 	.short	0x0010
        /*0034*/ 	.byte	0x00, 0xf0, 0x41, 0x00


	//----- nvinfo : EIATTR_KPARAM_INFO
	.align		4
.L_7199:
        /*0038*/ 	.byte	0x04, 0x17
        /*003a*/ 	.short	(.L_7201 - .L_7200)
.L_7200:
        /*003c*/ 	.word	0x00000000
        /*0040*/ 	.short	0x0000
        /*0042*/ 	.short	0x0000
        /*0044*/ 	.byte	0x00, 0xf0, 0x41, 0x00


	//----- nvinfo : EIATTR_SPARSE_MMA_MASK
	.align		4
.L_7201:
        /*0048*/ 	.byte	0x03, 0x50
        /*004a*/ 	.short	0x0000


	//----- nvinfo : EIATTR_MAXREG_COUNT
	.align		4
        /*004c*/ 	.byte	0x03, 0x1b
        /*004e*/ 	.short	0x00ff


	//----- nvinfo : EIATTR_EXTERNS
	.align		4
        /*0050*/ 	.byte	0x04, 0x0f
        /*0052*/ 	.short	(.L_7203 - .L_7202)


	//   ....[0]....
	.align		4
.L_7202:
        /*0054*/ 	.word	index@(__assertfail)


	//----- nvinfo : EIATTR_MERCURY_ISA_VERSION
	.align		4
.L_7203:
        /*0058*/ 	.byte	0x03, 0x5f
        /*005a*/ 	.short	0x0101


	//----- nvinfo : EIATTR_COOP_GROUP_MASK_REGIDS
	.align		4
        /*005c*/ 	.byte	0x04, 0x29
        /*005e*/ 	.short	(.L_7205 - .L_7204)


	//   ....[0]....
.L_7204:
        /*0060*/ 	.word	0xffffffff


	//   ....[1]....
        /*0064*/ 	.word	0xffffffff


	//   ....[2]....
        /*0068*/ 	.word	0xffffffff


	//   ....[3]....
        /*006c*/ 	.word	0xffffffff


	//   ....[4]....
        /*0070*/ 	.word	0xffffffff


	//   ....[5]....
        /*0074*/ 	.word	0xffffffff


	//   ....[6]....
        /*0078*/ 	.word	0xffffffff


	//   ....[7]....
        /*007c*/ 	.word	0xffffffff


	//   ....[8]....
        /*0080*/ 	.word	0xffffffff


	//   ....[9]....
        /*0084*/ 	.word	0xffffffff


	//   ....[10]....
        /*0088*/ 	.word	0x0500000f


	//   ....[11]....
        /*008c*/ 	.word	0x0500000f


	//   ....[12]....
        /*0090*/ 	.word	0x0500000f


	//   ....[13]....
        /*0094*/ 	.word	0x0500000f


	//   ....[14]....
        /*0098*/ 	.word	0x0500000f


	//   ....[15]....
        /*009c*/ 	.word	0x0500000f


	//   ....[16]....
        /*00a0*/ 	.word	0x0500000f


	//   ....[17]....
        /*00a4*/ 	.word	0x0500000f


	//   ....[18]....
        /*00a8*/ 	.word	0x0500000f


	//   ....[19]....
        /*00ac*/ 	.word	0x0500000f


	//----- nvinfo : EIATTR_COOP_GROUP_INSTR_OFFSETS
	.align		4
.L_7205:
        /*00b0*/ 	.byte	0x04, 0x28
        /*00b2*/ 	.short	(.L_7207 - .L_7206)


	//   ....[0]....
.L_7206:
        /*00b4*/ 	.word	0x00000a10


	//   ....[1]....
        /*00b8*/ 	.word	0x00000a50


	//   ....[2]....
        /*00bc*/ 	.word	0x00000a70


	//   ....[3]....
        /*00c0*/ 	.word	0x00000a90


	//   ....[4]....
        /*00c4*/ 	.word	0x00000ab0


	//   ....[5]....
        /*00c8*/ 	.word	0x00001390


	//   ....[6]....
        /*00cc*/ 	.word	0x000013b0


	//   ....[7]....
        /*00d0*/ 	.word	0x000013d0


	//   ....[8]....
        /*00d4*/ 	.word	0x000013f0


	//   ....[9]....
        /*00d8*/ 	.word	0x00001410


	//   ....[10]....
        /*00dc*/ 	.word	0x000025e0


	//   ....[11]....
        /*00e0*/ 	.word	0x00002660


	//   ....[12]....
        /*00e4*/ 	.word	0x000026c0


	//   ....[13]....
        /*00e8*/ 	.word	0x00002720


	//   ....[14]....
        /*00ec*/ 	.word	0x00002780


	//   ....[15]....
        /*00f0*/ 	.word	0x000030d0


	//   ....[16]....
        /*00f4*/ 	.word	0x00003130


	//   ....[17]....
        /*00f8*/ 	.word	0x00003190


	//   ....[18]....
        /*00fc*/ 	.word	0x000031f0


	//   ....[19]....
        /*0100*/ 	.word	0x00003250


	//----- nvinfo : EIATTR_VRC_CTA_INIT_COUNT
	.align		4
.L_7207:
        /*0104*/ 	.byte	0x02, 0x4a
	.zero		1
	.zero		1


	//----- nvinfo : EIATTR_SYSCALL_OFFSETS
	.align		4
        /*0108*/ 	.byte	0x04, 0x46
        /*010a*/ 	.short	(.L_7209 - .L_7208)


	//   ....[0]....
.L_7208:
        /*010c*/ 	.word	0x00000180


	//----- nvinfo : EIATTR_EXIT_INSTR_OFFSETS
	.align		4
.L_7209:
        /*0110*/ 	.byte	0x04, 0x1c
        /*0112*/ 	.short	(.L_7211 - .L_7210)


	//   ....[0]....
.L_7210:
        /*0114*/ 	.word	0x00000210


	//   ....[1]....
        /*0118*/ 	.word	0x00002580


	//----- nvinfo : EIATTR_CRS_STACK_SIZE
	.align		4
.L_7211:
        /*011c*/ 	.byte	0x04, 0x1e
        /*011e*/ 	.short	(.L_7213 - .L_7212)
.L_7212:
        /*0120*/ 	.word	0x00000000


	//----- nvinfo : EIATTR_CBANK_PARAM_SIZE
	.align		4
.L_7213:
        /*0124*/ 	.byte	0x03, 0x19
        /*0126*/ 	.short	0x0030


	//----- nvinfo : EIATTR_PARAM_CBANK
	.align		4
        /*0128*/ 	.byte	0x04, 0x0a
        /*012a*/ 	.short	(.L_7215 - .L_7214)
	.align		4
.L_7214:
        /*012c*/ 	.word	index@(.nv.constant0._ZN7oneflow4cuda7softmax15SoftmaxWarpImplI10SimpleLoadIffE11SimpleStoreIffEfLi1ELi14ELi32ELi1ELb1ELNS1_9AlgorithmE0EEEvT_T0_ll)
        /*0130*/ 	.short	0x0380
        /*0132*/ 	.short	0x0030


	//----- nvinfo : EIATTR_SW_WAR
	.align		4
.L_7215:
        /*0134*/ 	.byte	0x04, 0x36
        /*0136*/ 	.short	(.L_7217 - .L_7216)
.L_7216:
        /*0138*/ 	.word	0x00000008
.L_7217:


//--------------------- .nv.info._ZN7oneflow4cuda7softmax15SoftmaxWarpImplI10SimpleLoadIffE11SimpleStoreIffEfLi1ELi14ELi32ELi1ELb0ELNS1_9AlgorithmE0EEEvT_T0_ll --------------------------
	.section	.nv.info._ZN7oneflow4cuda7softmax15SoftmaxWarpImplI10SimpleLoadIffE11SimpleStoreIffEfLi1ELi14ELi32ELi1ELb0ELNS1_9AlgorithmE0EEEvT_T0_ll,"",@"SHT_CUDA_INFO"
	.sectionflags	@""
	.align	4


	//----- nvinfo : EIATTR_CUDA_API_VERSION
	.align		4
        /*0000*/ 	.byte	0x04, 0x37
        /*0002*/ 	.short	(.L_7219 - .L_7218)
.L_7218:
        /*0004*/ 	.word	0x00000082


	//----- nvinfo : EIATTR_KPARAM_INFO
	.align		4
.L_7219:
        /*0008*/ 	.byte	0x04, 0x17
        /*000a*/ 	.short	(.L_7221 - .L_7220)
.L_7220:
        /*000c*/ 	.word	0x00000000
        /*0010*/ 	.short	0x0003
        /*0012*/ 	.short	0x0028
        /*0014*/ 	.byte	0x00, 0xf0, 0x21, 0x00


	//----- nvinfo : EIATTR_KPARAM_INFO
	.align		4
.L_7221:
        /*0018*/ 	.byte	0x04, 0x17
        /*001a*/ 	.short	(.L_7223 - .L_7222)
.L_7222:
        /*001c*/ 	.word	0x00000000
        /*0020*/ 	.short	0x0002
        /*0022*/ 	.short	0x0020
        /*0024*/ 	.byte	0x00, 0xf0, 0x21, 0x00


	//----- nvinfo : EIATTR_KPARAM_INFO
	.align		4
.L_7223:
        /*0028*/ 	.byte	0x04, 0x17
        /*002a*/ 	.short	(.L_7225 - .L_7224)
.L_7224:
        /*002c*/ 	.word	0x00000000
        /*0030*/ 	.short	0x0001
        /*0032*/ 	.short	0x0010
        /*0034*/ 	.byte	0x00, 0xf0, 0x41, 0x00


	//----- nvinfo : EIATTR_KPARAM_INFO
	.align		4
.L_7225:
        /*0038*/ 	.byte	0x04, 0x17
        /*003a*/ 	.short	(.L_7227 - .L_7226)
.L_7226:
        /*003c*/ 	.word	0x00000000
        /*0040*/ 	.short	0x0000
        /*0042*/ 	.short	0x0000
        /*0044*/ 	.byte	0x00, 0xf0, 0x41, 0x00


	//----- nvinfo : EIATTR_SPARSE_MMA_MASK
	.align		4
.L_7227:
        /*0048*/ 	.byte	0x03, 0x50
        /*004a*/ 	.short	0x0000


	//----- nvinfo : EIATTR_MAXREG_COUNT
	.align		4
        /*004c*/ 	.byte	0x03, 0x1b
        /*004e*/ 	.short	0x00ff


	//----- nvinfo : EIATTR_EXTERNS
	.align		4
        /*0050*/ 	.byte	0x04, 0x0f
        /*0052*/ 	.short	(.L_7229 - .L_7228)


	//   ....[0]....
	.align		4
.L_7228:
        /*0054*/ 	.word	index@(__assertfail)


	//----- nvinfo : EIATTR_MERCURY_ISA_VERSION
	.align		4
.L_7229:
        /*0058*/ 	.byte	0x03, 0x5f
        /*005a*/ 	.short	0x0101


	//----- nvinfo : EIATTR_COOP_GROUP_MASK_REGIDS
	.align		4
        /*005c*/ 	.byte	0x04, 0x29
        /*005e*/ 	.short	(.L_7231 - .L_7230)


	//   ....[0]....
.L_7230:
        /*0060*/ 	.word	0xffffffff


	//   ....[1]....
        /*0064*/ 	.word	0xffffffff


	//   ....[2]....
        /*0068*/ 	.word	0xffffffff


	//   ....[3]....
        /*006c*/ 	.word	0xffffffff


	//   ....[4]....
        /*0070*/ 	.word	0xffffffff


	//   ....[5]....
        /*0074*/ 	.word	0xffffffff


	//   ....[6]....
        /*0078*/ 	.word	0xffffffff


	//   ....[7]....
        /*007c*/ 	.word	0xffffffff


	//   ....[8]....
        /*0080*/ 	.word	0xffffffff


	//   ....[9]....
        /*0084*/ 	.word	0xffffffff


	//   ....[10]....
        /*0088*/ 	.word	0x0500000f


	//   ....[11]....
        /*008c*/ 	.word	0x0500000f


	//   ....[12]....
        /*0090*/ 	.word	0x0500000f


	//   ....[13]....
        /*0094*/ 	.word	0x0500000f


	//   ....[14]....
        /*0098*/ 	.word	0x0500000f


	//   ....[15]....
        /*009c*/ 	.word	0x0500000f


	//   ....[16]....
        /*00a0*/ 	.word	0x0500000f


	//   ....[17]....
        /*00a4*/ 	.word	0x0500000f


	//   ....[18]....
        /*00a8*/ 	.word	0x0500000f


	//   ....[19]....
        /*00ac*/ 	.word	0x0500000f


	//----- nvinfo : EIATTR_COOP_GROUP_INSTR_OFFSETS
	.align		4
.L_7231:
        /*00b0*/ 	.byte	0x04, 0x28
        /*00b2*/ 	.short	(.L_7233 - .L_7232)


	//   ....[0]....
.L_7232:
        /*00b4*/ 	.word	0x00000540


	//   ....[1]....
        /*00b8*/ 	.word	0x00000580


	//   ....[2]....
        /*00bc*/ 	.word	0x000005a0


	//   ....[3]....
        /*00c0*/ 	.word	0x000005c0


	//   ....[4]....
        /*00c4*/ 	.word	0x000005e0


	//   ....[5]....
        /*00c8*/ 	.word	0x00000ec0


	//   ....[6]....
        /*00cc*/ 	.word	0x00000ee0


	//   ....[7]....
        /*00d0*/ 	.word	0x00000f00


	//   ....[8]....
        /*00d4*/ 	.word	0x00000f20


	//   ....[9]....
        /*00d8*/ 	.word	0x00000f40


	//   ....[10]....
        /*00dc*/ 	.word	0x00002010


	//   ....[11]....
        /*00e0*/ 	.word	0x00002090


	//   ....[12]....
        /*00e4*/ 	.word	0x000020f0


	//   ....[13]....
        /*00e8*/ 	.word	0x00002150


	//   ....[14]....
        /*00ec*/ 	.word	0x000021b0


	//   ....[15]....
        /*00f0*/ 	.word	0x00002b00


	//   ....[16]....
        /*00f4*/ 	.word	0x00002b60


	//   ....[17]....
        /*00f8*/ 	.word	0x00002bc0


	//   ....[18]....
        /*00fc*/ 	.word	0x00002c20


	//   ....[19]....
        /*0100*/ 	.word	0x00002c80


	//----- nvinfo : EIATTR_VRC_CTA_INIT_COUNT
	.align		4
.L_7233:
        /*0104*/ 	.byte	0x02, 0x4a
	.zero		1
	.zero		1


	//----- nvinfo : EIATTR_SYSCALL_OFFSETS
	.align		4
        /*0108*/ 	.byte	0x04, 0x46
        /*010a*/ 	.short	(.L_7235 - .L_7234)


	//   ....[0]....
.L_7234:
        /*010c*/ 	.word	0x00000170


	//----- nvinfo : EIATTR_EXIT_INSTR_OFFSETS
	.align		4
.L_7235:
        /*0110*/ 	.byte	0x04, 0x1c
        /*0112*/ 	.short	(.L_7237 - .L_7236)


	//   ....[0]....
.L_7236:
        /*0114*/ 	.word	0x00000220


	//   ....[1]....
        /*0118*/ 	.word	0x00001fb0


	//----- nvinfo : EIATTR_CRS_STACK_SIZE
	.align		4
.L_7237:
        /*011c*/ 	.byte	0x04, 0x1e
        /*011e*/ 	.short	(.L_7239 - .L_7238)
.L_7238:
        /*0120*/ 	.word	0x00000000


	//----- nvinfo : EIATTR_CBANK_PARAM_SIZE
	.align		4
.L_7239:
        /*0124*/ 	.byte	0x03, 0x19
        /*0126*/ 	.short	0x0030


	//----- nvinfo : EIATTR_PARAM_CBANK
	.align		4
        /*0128*/ 	.byte	0x04, 0x0a
        /*012a*/ 	.short	(.L_7241 - .L_7240)
	.align		4
.L_7240:
        /*012c*/ 	.word	index@(.nv.constant0._ZN7oneflow4cuda7softmax15SoftmaxWarpImplI10SimpleLoadIffE11SimpleStoreIffEfLi1ELi14ELi32ELi1ELb0ELNS1_9AlgorithmE0EEEvT_T0_ll)
        /*0130*/ 	.short	0x0380
        /*0132*/ 	.short	0x0030


	//----- nvinfo : EIATTR_SW_WAR
	.align		4
.L_7241:
        /*0134*/ 	.byte	0x04, 0x36
        /*0136*/ 	.short	(.L_7243 - .L_7242)
.L_7242:
        /*0138*/ 	.word	0x00000008
.L_7243:


//--------------------- .nv.info._ZN7oneflow4cuda7softmax15SoftmaxWarpImplI10SimpleLoadIffE11SimpleStoreIffEfLi1ELi13ELi32ELi1ELb1ELNS1_9AlgorithmE0EEEvT_T0_ll --------------------------
	.section	.nv.info._ZN7oneflow4cuda7softmax15SoftmaxWarpImplI10SimpleLoadIffE11SimpleStoreIffEfLi1ELi13ELi32ELi1ELb1ELNS1_9AlgorithmE0EEEvT_T0_ll,"",@"SHT_CUDA_INFO"
	.sectionflags	@""
	.align	4


	//----- nvinfo : EIATTR_CUDA_API_VERSION
	.align		4
        /*0000*/ 	.byte	0x04, 0x37
        /*0002*/ 	.short	(.L_7245 - .L_7244)
.L_7244:
        /*0004*/ 	.word	0x00000082


	//----- nvinfo : EIATTR_KPARAM_INFO
	.align		4
.L_7245:
        /*0008*/ 	.byte	0x04, 0x17
        /*000a*/ 	.short	(.L_7247 - .L_7246)
.L_7246:
        /*000c*/ 	.word	0x00000000
        /*0010*/ 	.short	0x0003
        /*0012*/ 	.short	0x0028
        /*0014*/ 	.byte	0x00, 0xf0, 0x21, 0x00


	//----- nvinfo : EIATTR_KPARAM_INFO
	.align		4
.L_7247:
        /*0018*/ 	.byte	0x04, 0x17
        /*001a*/ 	.short	(.L_7249 - .L_7248)
.L_7248:
        /*001c*/ 	.word	0x00000000
        /*0020*/ 	.short	0x0002
        /*0022*/ 	.short	0x0020
        /*0024*/ 	.byte	0x00, 0xf0, 0x21, 0x00


	//----- nvinfo : EIATTR_KPARAM_INFO
	.align		4
.L_7249:
        /*0028*/ 	.byte	0x04, 0x17
        /*002a*/ 	.short	(.L_7251 - .L_7250)
.L_7250:
        /*002c*/ 	.word	0x00000000
        /*0030*/ 	.short	0x0001
        /*0032*/ 	.short	0x0010
        /*0034*/ 	.byte	0x00, 0xf0, 0x41, 0x00


	//----- nvinfo : EIATTR_KPARAM_INFO
	.align		4
.L_7251:
        /*0038*/ 	.byte	0x04, 0x17
        /*003a*/ 	.short	(.L_7253 - .L_7252)
.L_7252:
        /*003c*/ 	.word	0x00000000
        /*0040*/ 	.short	0x0000
        /*0042*/ 	.short	0x0000
        /*0044*/ 	.byte	0x00, 0xf0, 0x41, 0x00


	//----- nvinfo : EIATTR_SPARSE_MMA_MASK
	.align		4
.L_7253:
        /*0048*/ 	.byte	0x03, 0x50
        /*004a*/ 	.short	0x0000


	//----- nvinfo : EIATTR_MAXREG_COUNT
	.align		4
        /*004c*/ 	.byte	0x03, 0x1b
        /*004e*/ 	.short	0x00ff


	//----- nvinfo : EIATTR_EXTERNS
	.align		4
        /*0050*/ 	.byte	0x04, 0x0f
        /*0052*/ 	.short	(.L_7255 - .L_7254)


	//   ....[0]....
	.align		4
.L_7254:
        /*0054*/ 	.word	index@(__assertfail)


	//----- nvinfo : EIATTR_MERCURY_ISA_VERSION
	.align		4
.L_7255:
        /*0058*/ 	.byte	0x03, 0x5f
        /*005a*/ 	.short	0x0101


	//----- nvinfo : EIATTR_COOP_GROUP_MASK_REGIDS
	.align		4
        /*005c*/ 	.byte	0x04, 0x29
        /*005e*/ 	.short	(.L_7257 - .L_7256)


	//   ....[0]....
.L_7256:
        /*0060*/ 	.word	0xffffffff


	//   ....[1]....
        /*0064*/ 	.word	0xffffffff


	//   ....[2]....
        /*0068*/ 	.word	0xffffffff


	//   ....[3]....
        /*006c*/ 	.word	0xffffffff


	//   ....[4]....
        /*0070*/ 	.word	0xffffffff


	//   ....[5]....
        /*0074*/ 	.word	0xffffffff


	//   ....[6]....
        /*0078*/ 	.word	0xffffffff


	//   ....[7]....
        /*007c*/ 	.word	0xffffffff


	//   ....[8]....
        /*0080*/ 	.word	0xffffffff


	//   ....[9]....
        /*0084*/ 	.word	0xffffffff


	//   ....[10]....
        /*0088*/ 	.word	0x0500000f


	//   ....[11]....
        /*008c*/ 	.word	0x0500000f


	//   ....[12]....
        /*0090*/ 	.word	0x0500000f


	//   ....[13]....
        /*0094*/ 	.word	0x0500000f


	//   ....[14]....
        /*0098*/ 	.word	0x0500000f


	//   ....[15]....
        /*009c*/ 	.word	0x0500000f


	//   ....[16]....
        /*00a0*/ 	.word	0x0500000f


	//   ....[17]....
        /*00a4*/ 	.word	0x0500000f


	//   ....[18]....
        /*00a8*/ 	.word	0x0500000f


	//   ....[19]....
        /*00ac*/ 	.word	0x0500000f


	//----- nvinfo : EIATTR_COOP_GROUP_INSTR_OFFSETS
	.align		4
.L_7257:
        /*00b0*/ 	.byte	0x04, 0x28
        /*00b2*/ 	.short	(.L_7259 - .L_7258)


	//   ....[0]....
.L_7258:
        /*00b4*/ 	.word	0x00000990


	//   ....[1]....
        /*00b8*/ 	.word	0x000009d0


	//   ....[2]....
        /*00bc*/ 	.word	0x000009f0


	//   ....[3]....
        /*00c0*/ 	.word	0x00000a10


	//   ....[4]....
        /*00c4*/ 	.word	0x00000a30


	//   ....[5]....
        /*00c8*/ 	.word	0x00001270


	//   ....[6]....
        /*00cc*/ 	.word	0x00001290


	//   ....[7]....
        /*00d0*/ 	.word	0x000012b0


	//   ....[8]....
        /*00d4*/ 	.word	0x000012d0


	//   ....[9]....
        /*00d8*/ 	.word	0x000012f0


	//   ....[10]....
        /*00dc*/ 	.word	0x00002460


	//   ....[11]....
        /*00e0*/ 	.word	0x000024e0


	//   ....[12]....
        /*00e4*/ 	.word	0x00002540


	//   ....[13]....
        /*00e8*/ 	.word	0x000025a0


	//   ....[14]....
        /*00ec*/ 	.word	0x00002600


	//   ....[15]....
        /*00f0*/ 	.word	0x00002eb0


	//   ....[16]....
        /*00f4*/ 	.word	0x00002f10


	//   ....[17]....
        /*00f8*/ 	.word	0x00002f70


	//   ....[18]....
        /*00fc*/ 	.word	0x00002fd0


	//   ....[19]....
        /*0100*/ 	.word	0x00003030


	//----- nvinfo : EIATTR_VRC_CTA_INIT_COUNT
	.align		4
.L_7259:
        /*0104*/ 	.byte	0x02, 0x4a
	.zero		1
	.zero		1


	//----- nvinfo : EIATTR_SYSCALL_OFFSETS
	.align		4
        /*0108*/ 	.byte	0x04, 0x46
        /*010a*/ 	.short	(.L_7261 - .L_7260)


	//   ....[0]....
.L_7260:
        /*010c*/ 	.word	0x00000180


	//----- nvinfo : EIATTR_EXIT_INSTR_OFFSETS
	.align		4
.L_7261:
        /*0110*/ 	.byte	0x04, 0x1c
        /*0112*/ 	.short	(.L_7263 - .L_7262)


	//   ....[0]....
.L_7262:
        /*0114*/ 	.word	0x00000210


	//   ....[1]....
        /*0118*/ 	.word	0x00002400


	//----- nvinfo : EIATTR_CRS_STACK_SIZE
	.align		4
.L_7263:
        /*011c*/ 	.byte	0x04, 0x1e
        /*011e*/ 	.short	(.L_7265 - .L_7264)
.L_7264:
        /*0120*/ 	.word	0x00000000


	//----- nvinfo : EIATTR_CBANK_PARAM_SIZE
	.align		4
.L_7265:
        /*0124*/ 	.byte	0x03, 0x19
        /*0126*/ 	.short	0x0030


	//----- nvinfo : EIATTR_PARAM_CBANK
	.align		4
        /*0128*/ 	.byte	0x04, 0x0a
        /*012a*/ 	.short	(.L_7267 - .L_7266)
	.align		4
.L_7266:
        /*012c*/ 	.word	index@(.nv.constant0._ZN7oneflow4cuda7softmax15SoftmaxWarpImplI10SimpleLoadIffE11SimpleStoreIffEfLi1ELi13ELi32ELi1ELb1ELNS1_9AlgorithmE0EEEvT_T0_ll)
        /*0130*/ 	.short	0x0380
        /*0132*/ 	.short	0x0030


	//----- nvinfo : EIATTR_SW_WAR
	.align		4
.L_7267:
        /*0134*/ 	.byte	0x04, 0x36
        /*0136*/ 	.short	(.L_7269 - .L_7268)
.L_7268:
        /*0138*/ 	.word	0x00000008
.L_7269:


//--------------------- .nv.info._ZN7oneflow4cuda7softmax15SoftmaxWarpImplI10SimpleLoadIffE11SimpleStoreIffEfLi1ELi13ELi32ELi1ELb0ELNS1_9AlgorithmE0EEEvT_T0_ll --------------------------
	.section	.nv.info._ZN7oneflow4cuda7softmax15SoftmaxWarpImplI10SimpleLoadIffE11SimpleStoreIffEfLi1ELi13ELi32ELi1ELb0ELNS1_9AlgorithmE0EEEvT_T0_ll,"",@"SHT_CUDA_INFO"
	.sectionflags	@""
	.align	4


	//----- nvinfo : EIATTR_CUDA_API_VERSION
	.align		4
        /*0000*/ 	.byte	0x04, 0x37
        /*0002*/ 	.short	(.L_7271 - .L_7270)
.L_7270:
        /*0004*/ 	.word	0x00000082


	//----- nvinfo : EIATTR_KPARAM_INFO
	.align		4
.L_7271:
        /*0008*/ 	.byte	0x04, 0x17
        /*000a*/ 	.short	(.L_7273 - .L_7272)
.L_7272:
        /*000c*/ 	.word	0x00000000
        /*0010*/ 	.short	0x0003
        /*0012*/ 	.short	0x0028
        /*0014*/ 	.byte	0x00, 0xf0, 0x21, 0x00


	//----- nvinfo : EIATTR_KPARAM_INFO
	.align		4
.L_7273:
        /*0018*/ 	.byte	0x04, 0x17
        /*001a*/ 	.short	(.L_7275 - .L_7274)
.L_7274:
        /*001c*/ 	.word	0x00000000
        /*0020*/ 	.short	0x0002
        /*0022*/ 	.short	0x0020
        /*0024*/ 	.byte	0x00, 0xf0, 0x21, 0x00


	//----- nvinfo : EIATTR_KPARAM_INFO
	.align		4
.L_7275:
        /*0028*/ 	.byte	0x04, 0x17
        /*002a*/ 	.short	(.L_7277 - .L_7276)
.L_7276:
        /*002c*/ 	.word	0x00000000
        /*0030*/ 	.short	0x0001
        /*0032*/ 	.short	0x0010
        /*0034*/ 	.byte	0x00, 0xf0, 0x41, 0x00


	//----- nvinfo : EIATTR_KPARAM_INFO
	.align		4
.L_7277:
        /*0038*/ 	.byte	0x04, 0x17
        /*003a*/ 	.short	(.L_7279 - .L_7278)
.L_7278:
        /*003c*/ 	.word	0x00000000
        /*0040*/ 	.short	0x0000
        /*0042*/ 	.short	0x0000
        /*0044*/ 	.byte	0x00, 0xf0, 0x41, 0x00


	//----- nvinfo : EIATTR_SPARSE_MMA_MASK
	.align		4
.L_7279:
        /*0048*/ 	.byte	0x03, 0x50
        /*004a*/ 	.short	0x0000


	//----- nvinfo : EIATTR_MAXREG_COUNT
	.align		4
        /*004c*/ 	.byte	0x03, 0x1b
        /*004e*/ 	.short	0x00ff


	//----- nvinfo : EIATTR_EXTERNS
	.align		4
        /*0050*/ 	.byte	0x04, 0x0f
        /*0052*/ 	.short	(.L_7281 - .L_7280)


	//   ....[0]....
	.align		4
.L_7280:
        /*0054*/ 	.word	index@(__assertfail)


	//----- nvinfo : EIATTR_MERCURY_ISA_VERSION
	.align		4
.L_7281:
        /*0058*/ 	.byte	0x03, 0x5f
        /*005a*/ 	.short	0x0101


	//----- nvinfo : EIATTR_COOP_GROUP_MASK_REGIDS
	.align		4
        /*005c*/ 	.byte	0x04, 0x29
        /*005e*/ 	.short	(.L_7283 - .L_7282)


	//   ....[0]....
.L_7282:
        /*0060*/ 	.word	0xffffffff


	//   ....[1]....
        /*0064*/ 	.word	0xffffffff


	//   ....[2]....
        /*0068*/ 	.word	0xffffffff


	//   ....[3]....
        /*006c*/ 	.word	0xffffffff


	//   ....[4]....
        /*0070*/ 	.word	0xffffffff


	//   ....[5]....
        /*0074*/ 	.word	0xffffffff


	//   ....[6]....
        /*0078*/ 	.word	0xffffffff


	//   ....[7]....
        /*007c*/ 	.word	0xffffffff


	//   ....[8]....
        /*0080*/ 	.word	0xffffffff


	//   ....[9]....
        /*0084*/ 	.word	0xffffffff


	//   ....[10]....
        /*0088*/ 	.word	0x0500000f


	//   ....[11]....
        /*008c*/ 	.word	0x0500000f


	//   ....[12]....
        /*0090*/ 	.word	0x0500000f


	//   ....[13]....
        /*0094*/ 	.word	0x0500000f


	//   ....[14]....
        /*0098*/ 	.word	0x0500000f


	//   ....[15]....
        /*009c*/ 	.word	0x0500000f


	//   ....[16]....
        /*00a0*/ 	.word	0x0500000f


	//   ....[17]....
        /*00a4*/ 	.word	0x0500000f


	//   ....[18]....
        /*00a8*/ 	.word	0x0500000f


	//   ....[19]....
        /*00ac*/ 	.word	0x0500000f


	//----- nvinfo : EIATTR_COOP_GROUP_INSTR_OFFSETS
	.align		4
.L_7283:
        /*00b0*/ 	.byte	0x04, 0x28
        /*00b2*/ 	.short	(.L_7285 - .L_7284)


	//   ....[0]....
.L_7284:
        /*00b4*/ 	.word	0x00000520


	//   ....[1]....
        /*00b8*/ 	.word	0x00000560


	//   ....[2]....
        /*00bc*/ 	.word	0x00000580


	//   ....[3]....
        /*00c0*/ 	.word	0x000005a0


	//   ....[4]....
        /*00c4*/ 	.word	0x000005c0


	//   ....[5]....
        /*00c8*/ 	.word	0x00000e00


	//   ....[6]....
        /*00cc*/ 	.word	0x00000e20


	//   ....[7]....
        /*00d0*/ 	.word	0x00000e40


	//   ....[8]....
        /*00d4*/ 	.word	0x00000e60


	//   ....[9]....
        /*00d8*/ 	.word	0x00000e80


	//   ....[10]....
        /*00dc*/ 	.word	0x00001e40


	//   ....[11]....
        /*00e0*/ 	.word	0x00001ec0


	//   ....[12]....
        /*00e4*/ 	.word	0x00001f20


	//   ....[13]....
        /*00e8*/ 	.word	0x00001f80


	//   ....[14]....
        /*00ec*/ 	.word	0x00001fe0


	//   ....[15]....
        /*00f0*/ 	.word	0x00002890


	//   ....[16]....
        /*00f4*/ 	.word	0x000028f0


	//   ....[17]....
        /*00f8*/ 	.word	0x00002950


	//   ....[18]....
        /*00fc*/ 	.word	0x000029b0


	//   ....[19]....
        /*0100*/ 	.word	0x00002a10


	//----- nvinfo : EIATTR_VRC_CTA_INIT_COUNT
	.align		4
.L_7285:
        /*0104*/ 	.byte	0x02, 0x4a
	.zero		1
	.zero		1


	//----- nvinfo : EIATTR_SYSCALL_OFFSETS
	.align		4
        /*0108*/ 	.byte	0x04, 0x46
        /*010a*/ 	.short	(.L_7287 - .L_7286)


	//   ....[0]....
.L_7286:
        /*010c*/ 	.word	0x00000170


	//----- nvinfo : EIATTR_EXIT_INSTR_OFFSETS
	.align		4
.L_7287:
        /*0110*/ 	.byte	0x04, 0x1c
        /*0112*/ 	.short	(.L_7289 - .L_7288)


	//   ....[0]....
.L_7288:
        /*0114*/ 	.word	0x00000220


	//   ....[1]....
        /*0118*/ 	.word	0x00001de0


	//----- nvinfo : EIATTR_CRS_STACK_SIZE
	.align		4
.L_7289:
        /*011c*/ 	.byte	0x04, 0x1e
        /*011e*/ 	.short	(.L_7291 - .L_7290)
.L_7290:
        /*0120*/ 	.word	0x00000000


	//----- nvinfo : EIATTR_CBANK_PARAM_SIZE
	.align		4
.L_7291:
        /*0124*/ 	.byte	0x03, 0x19
        /*0126*/ 	.short	0x0030


	//----- nvinfo : EIATTR_PARAM_CBANK
	.align		4
        /*0128*/ 	.byte	0x04, 0x0a
        /*012a*/ 	.short	(.L_7293 - .L_7292)
	.align		4
.L_7292:
        /*012c*/ 	.word	index@(.nv.constant0._ZN7oneflow4cuda7softmax15SoftmaxWarpImplI10SimpleLoadIffE11SimpleStoreIffEfLi1ELi13ELi32ELi1ELb0ELNS1_9AlgorithmE0EEEvT_T0_ll)
        /*0130*/ 	.short	0x0380
        /*0132*/ 	.short	0x0030


	//----- nvinfo : EIATTR_SW_WAR
	.align		4
.L_7293:
        /*0134*/ 	.byte	0x04, 0x36
        /*0136*/ 	.short	(.L_7295 - .L_7294)
.L_7294:
        /*0138*/ 	.word	0x00000008
.L_7295:


//--------------------- .nv.info._ZN7oneflow4cuda7softmax15SoftmaxWarpImplI10SimpleLoadIffE11SimpleStoreIffEfLi1ELi12ELi32ELi1ELb1ELNS1_9AlgorithmE0EEEvT_T0_ll --------------------------
	.section	.nv.info._ZN7oneflow4cuda7softmax15SoftmaxWarpImplI10SimpleLoadIffE11SimpleStoreIffEfLi1ELi12ELi32ELi1ELb1ELNS1_9AlgorithmE0EEEvT_T0_ll,"",@"SHT_CUDA_INFO"
	.sectionflags	@""
	.align	4


	//----- nvinfo : EIATTR_CUDA_API_VERSION
	.align		4
        /*0000*/ 	.byte	0x04, 0x37
        /*0002*/ 	.short	(.L_7297 - .L_7296)
.L_7296:
        /*0004*/ 	.word	0x00000082


	//----- nvinfo : EIATTR_KPARAM_INFO
	.align		4
.L_7297:
        /*0008*/ 	.byte	0x04, 0x17
        /*000a*/ 	.short	(.L_7299 - .L_7298)
.L_7298:
        /*000c*/ 	.word	0x00000000
        /*0010*/ 	.short	0x0003
        /*0012*/ 	.short	0x0028
        /*0014*/ 	.byte	0x00, 0xf0, 0x21, 0x00


	//----- nvinfo : EIATTR_KPARAM_INFO
	.align		4
.L_7299:
        /*0018*/ 	.byte	0x04, 0x17
        /*001a*/ 	.short	(.L_7301 - .L_7300)
.L_7300:
        /*001c*/ 	.word	0x00000000
        /*0020*/ 	.short	0x0002
        /*0022*/ 	.short	0x0020
        /*0024*/ 	.byte	0x00, 0xf0, 0x21, 0x00


	//----- nvinfo : EIATTR_KPARAM_INFO
	.align		4
.L_7301:
        /*0028*/ 	.byte	0x04, 0x17
        /*002a*/ 	.short	(.L_7303 - .L_7302)
.L_7302:
        /*002c*/ 	.word	0x00000000
        /*0030*/ 	.short	0x0001
        /*0032*/ 	.short	0x0010
        /*0034*/ 	.byte	0x00, 0xf0, 0x41, 0x00


	//----- nvinfo : EIATTR_KPARAM_INFO
	.align		4
.L_7303:
        /*0038*/ 	.byte	0x04, 0x17
        /*003a*/ 	.short	(.L_7305 - .L_7304)
.L_7304:
        /*003c*/ 	.word	0x00000000
        /*0040*/ 	.short	0x0000
        /*0042*/ 	.short	0x0000
        /*0044*/ 	.byte	0x00, 0xf0, 0x41, 0x00


	//----- nvinfo : EIATTR_SPARSE_MMA_MASK
	.align		4
.L_7305:
        /*0048*/ 	.byte	0x03, 0x50
        /*004a*/ 	.short	0x0000


	//----- nvinfo : EIATTR_MAXREG_COUNT
	.align		4
        /*004c*/ 	.byte	0x03, 0x1b
        /*004e*/ 	.short	0x00ff


	//----- nvinfo : EIATTR_EXTERNS
	.align		4
        /*0050*/ 	.byte	0x04, 0x0f
        /*0052*/ 	.short	(.L_7307 - .L_7306)


	//   ....[0]....
	.align		4
.L_7306:
        /*0054*/ 	.word	index@(__assertfail)


	//----- nvinfo : EIATTR_MERCURY_ISA_VERSION
	.align		4
.L_7307:
        /*0058*/ 	.byte	0x03, 0x5f
        /*005a*/ 	.short	0x0101


	//----- nvinfo : EIATTR_COOP_GROUP_MASK_REGIDS
	.align		4
        /*005c*/ 	.byte	0x04, 0x29
        /*005e*/ 	.short	(.L_7309 - .L_7308)


	//   ....[0]....
.L_7308:
        /*0060*/ 	.word	0xffffffff


	//   ....[1]....
        /*0064*/ 	.word	0xffffffff


	//   ....[2]....
        /*0068*/ 	.word	0xffffffff


	//   ....[3]....
        /*006c*/ 	.word	0xffffffff


	//   ....[4]....
        /*0070*/ 	.word	0xffffffff


	//   ....[5]....
        /*0074*/ 	.word	0xffffffff


	//   ....[6]....
        /*0078*/ 	.word	0xffffffff


	//   ....[7]....
        /*007c*/ 	.word	0xffffffff


	//   ....[8]....
        /*0080*/ 	.word	0xffffffff


	//   ....[9]....
        /*0084*/ 	.word	0xffffffff


	//   ....[10]....
        /*0088*/ 	.word	0x0500000f


	//   ....[11]....
        /*008c*/ 	.word	0x0500000f


	//   ....[12]....
        /*0090*/ 	.word	0x0500000f


	//   ....[13]....
        /*0094*/ 	.word	0x0500000f


	//   ....[14]....
        /*0098*/ 	.word	0x0500000f


	//   ....[15]....
        /*009c*/ 	.word	0x0500000f


	//   ....[16]....
        /*00a0*/ 	.word	0x0500000f


	//   ....[17]....
        /*00a4*/ 	.word	0x0500000f


	//   ....[18]....
        /*00a8*/ 	.word	0x0500000f


	//   ....[19]....
        /*00ac*/ 	.word	0x0500000f


	//----- nvinfo : EIATTR_COOP_GROUP_INSTR_OFFSETS
	.align		4
.L_7309:
        /*00b0*/ 	.byte	0x04, 0x28
        /*00b2*/ 	.short	(.L_7311 - .L_7310)


	//   ....[0]....
.L_7310:
        /*00b4*/ 	.word	0x00000910


	//   ....[1]....
        /*00b8*/ 	.word	0x00000950


	//   ....[2]....
        /*00bc*/ 	.word	0x00000970


	//   ....[3]....
        /*00c0*/ 	.word	0x00000990


	//   ....[4]....
        /*00c4*/ 	.word	0x000009b0


	//   ....[5]....
        /*00c8*/ 	.word	0x00001150


	//   ....[6]....
        /*00cc*/ 	.word	0x00001170


	//   ....[7]....
        /*00d0*/ 	.word	0x00001190


	//   ....[8]....
        /*00d4*/ 	.word	0x000011b0


	//   ....[9]....
        /*00d8*/ 	.word	0x000011d0


	//   ....[10]....
        /*00dc*/ 	.word	0x00002140


	//   ....[11]....
        /*00e0*/ 	.word	0x000021c0


	//   ....[12]....
        /*00e4*/ 	.word	0x00002220


	//   ....[13]....
        /*00e8*/ 	.word	0x00002280


	//   ....[14]....
        /*00ec*/ 	.word	0x000022e0


	//   ....[15]....
        /*00f0*/ 	.word	0x00002af0


	//   ....[16]....
        /*00f4*/ 	.word	0x00002b50


	//   ....[17]....
        /*00f8*/ 	.word	0x00002bb0


	//   ....[18]....
        /*00fc*/ 	.word	0x00002c10


	//   ....[19]....
        /*0100*/ 	.word	0x00002c70


	//----- nvinfo : EIATTR_VRC_CTA_INIT_COUNT
	.align		4
.L_7311:
        /*0104*/ 	.byte	0x02, 0x4a
	.zero		1
	.zero		1


	//----- nvinfo : EIATTR_SYSCALL_OFFSETS
	.align		4
        /*0108*/ 	.byte	0x04, 0x46
        /*010a*/ 	.short	(.L_7313 - .L_7312)


	//   ....[0]....
.L_7312:
        /*010c*/ 	.word	0x00000180


	//----- nvinfo : EIATTR_EXIT_INSTR_OFFSETS
	.align		4
.L_7313:
        /*0110*/ 	.byte	0x04, 0x1c
        /*0112*/ 	.short	(.L_7315 - .L_7314)


	//   ....[0]....
.L_7314:
        /*0114*/ 	.word	0x00000230


	//   ....[1]....
        /*0118*/ 	.word	0x000020e0


	//----- nvinfo : EIATTR_CRS_STACK_SIZE
	.align		4
.L_7315:
        /*011c*/ 	.byte	0x04, 0x1e
        /*011e*/ 	.short	(.L_7317 - .L_7316)
.L_7316:
        /*0120*/ 	.word	0x00000000


	//----- nvinfo : EIATTR_CBANK_PARAM_SIZE
	.align		4
.L_7317:
        /*0124*/ 	.byte	0x03, 0x19
        /*0126*/ 	.short	0x0030


	//----- nvinfo : EIATTR_PARAM_CBANK
	.align		4
        /*0128*/ 	.byte	0x04, 0x0a
        /*012a*/ 	.short	(.L_7319 - .L_7318)
	.align		4
.L_7318:
        /*012c*/ 	.word	index@(.nv.constant0._ZN7oneflow4cuda7softmax15SoftmaxWarpImplI10SimpleLoadIffE11SimpleStoreIffEfLi1ELi12ELi32ELi1ELb1ELNS1_9AlgorithmE0EEEvT_T0_ll)
        /*0130*/ 	.short	0x0380
        /*0132*/ 	.short	0x0030


	//----- nvinfo : EIATTR_SW_WAR
	.align		4
.L_7319:
        /*0134*/ 	.byte	0x04, 0x36
        /*0136*/ 	.short	(.L_7321 - .L_7320)
.L_7320:
        /*0138*/ 	.word	0x00000008
.L_7321:


//--------------------- .nv.info._ZN7oneflow4cuda7softmax15SoftmaxWarpImplI10SimpleLoadIffE11SimpleStoreIffEfLi1ELi12ELi32ELi1ELb0ELNS1_9AlgorithmE0EEEvT_T0_ll --------------------------
	.section	.nv.info._ZN7oneflow4cuda7softmax15SoftmaxWarpImplI10SimpleLoadIffE11SimpleStoreIffEfLi1ELi12ELi32ELi1ELb0ELNS1_9AlgorithmE0EEEvT_T0_ll,"",@"SHT_CUDA_INFO"
	.sectionflags	@""
	.align	4


	//----- nvinfo : EIATTR_CUDA_API_VERSION
	.align		4
        /*0000*/ 	.byte	0x04, 0x37
        /*0002*/ 	.short	(.L_7323 - .L_7322)
.L_7322:
        /*0004*/ 	.word	0x00000082


	//----- nvinfo : EIATTR_KPARAM_INFO
	.align		4
.L_7323:
        /*0008*/ 	.byte	0x04, 0x17
        /*000a*/ 	.short	(.L_7325 - .L_7324)
.L_7324:
        /*000c*/ 	.word	0x00000000
        /*0010*/ 	.short	0x0003
        /*0012*/ 	.short	0x0028
        /*0014*/ 	.byte	0x00, 0xf0, 0x21, 0x00


	//----- nvinfo : EIATTR_KPARAM_INFO
	.align		4
.L_7325:
        /*0018*/ 	.byte	0x04, 0x17
        /*001a*/ 	.short	(.L_7327 - .L_7326)
.L_7326:
        /*001c*/ 	.word	0x00000000
        /*0020*/ 	.short	0x0002
        /*0022*/ 	.short	0x0020
        /*0024*/ 	.byte	0x00, 0xf0, 0x21, 0x00


	//----- nvinfo : EIATTR_KPARAM_INFO
	.align		4
.L_7327:
        /*0028*/ 	.byte	0x04, 0x17
        /*002a*/ 	.short	(.L_7329 - .L_7328)
.L_7328:
        /*002c*/ 	.word	0x00000000
        /*0030*/ 	.short	0x0001
        /*0032*/ 	.short	0x0010
        /*0034*/ 	.byte	0x00, 0xf0, 0x41, 0x00


	//----- nvinfo : EIATTR_KPARAM_INFO
	.align		4
.L_7329:
        /*0038*/ 	.byte	0x04, 0x17
        /*003a*/ 	.short	(.L_7331 - .L_7330)
.L_7330:
        /*003c*/ 	.word	0x00000000
        /*0040*/ 	.short	0x0000
        /*0042*/ 	.short	0x0000
        /*0044*/ 	.byte	0x00, 0xf0, 0x41, 0x00


	//----- nvinfo : EIATTR_SPARSE_MMA_MASK
	.align		4
.L_7331:
        /*0048*/ 	.byte	0x03, 0x50
        /*004a*/ 	.short	0x0000


	//----- nvinfo : EIATTR_MAXREG_COUNT
	.align		4
        /*004c*/ 	.byte	0x03, 0x1b
        /*004e*/ 	.short	0x00ff


	//----- nvinfo : EIATTR_EXTERNS
	.align		4
        /*0050*/ 	.byte	0x04, 0x0f
        /*0052*/ 	.short	(.L_7333 - .L_7332)


	//   ....[0]....
	.align		4
.L_7332:
        /*0054*/ 	.word	index@(__assertfail)


	//----- nvinfo : EIATTR_MERCURY_ISA_VERSION
	.align		4
.L_7333:
        /*0058*/ 	.byte	0x03, 0x5f
        /*005a*/ 	.short	0x0101


	//----- nvinfo : EIATTR_COOP_GROUP_MASK_REGIDS
	.align		4
        /*005c*/ 	.byte	0x04, 0x29
        /*005e*/ 	.short	(.L_7335 - .L_7334)


	//   ....[0]....
.L_7334:
        /*0060*/ 	.word	0xffffffff


	//   ....[1]....
        /*0064*/ 	.word	0xffffffff


	//   ....[2]....
        /*0068*/ 	.word	0xffffffff


	//   ....[3]....
        /*006c*/ 	.word	0xffffffff


	//   ....[4]....
        /*0070*/ 	.word	0xffffffff


	//   ....[5]....
        /*0074*/ 	.word	0xffffffff


	//   ....[6]....
        /*0078*/ 	.word	0xffffffff


	//   ....[7]....
        /*007c*/ 	.word	0xffffffff


	//   ....[8]....
        /*0080*/ 	.word	0xffffffff


	//   ....[9]....
        /*0084*/ 	.word	0xffffffff


	//   ....[10]....
        /*0088*/ 	.word	0x0500000f


	//   ....[11]....
        /*008c*/ 	.word	0x0500000f


	//   ....[12]....
        /*0090*/ 	.word	0x0500000f


	//   ....[13]....
        /*0094*/ 	.word	0x0500000f


	//   ....[14]....
        /*0098*/ 	.word	0x0500000f


	//   ....[15]....
        /*009c*/ 	.word	0x0500000f


	//   ....[16]....
        /*00a0*/ 	.word	0x0500000f


	//   ....[17]....
        /*00a4*/ 	.word	0x0500000f


	//   ....[18]....
        /*00a8*/ 	.word	0x0500000f


	//   ....[19]....
        /*00ac*/ 	.word	0x0500000f


	//----- nvinfo : EIATTR_COOP_GROUP_INSTR_OFFSETS
	.align		4
.L_7335:
        /*00b0*/ 	.byte	0x04, 0x28
        /*00b2*/ 	.short	(.L_7337 - .L_7336)


	//   ....[0]....
.L_7336:
        /*00b4*/ 	.word	0x00000510


	//   ....[1]....
        /*00b8*/ 	.word	0x00000540


	//   ....[2]....
        /*00bc*/ 	.word	0x00000560


	//   ....[3]....
        /*00c0*/ 	.word	0x00000580


	//   ....[4]....
        /*00c4*/ 	.word	0x000005a0


	//   ....[5]....
        /*00c8*/ 	.word	0x00000d50


	//   ....[6]....
        /*00cc*/ 	.word	0x00000d70


	//   ....[7]....
        /*00d0*/ 	.word	0x00000d90


	//   ....[8]....
        /*00d4*/ 	.word	0x00000db0


	//   ....[9]....
        /*00d8*/ 	.word	0x00000dd0


	//   ....[10]....
        /*00dc*/ 	.word	0x00001c80


	//   ....[11]....
        /*00e0*/ 	.word	0x00001d00


	//   ....[12]....
        /*00e4*/ 	.word	0x00001d60


	//   ....[13]....
        /*00e8*/ 	.word	0x00001dc0


	//   ....[14]....
        /*00ec*/ 	.word	0x00001e20


	//   ....[15]....
        /*00f0*/ 	.word	0x00002630


	//   ....[16]....
        /*00f4*/ 	.word	0x00002690


	//   ....[17]....
        /*00f8*/ 	.word	0x000026f0


	//   ....[18]....
        /*00fc*/ 	.word	0x00002750


	//   ....[19]....
        /*0100*/ 	.word	0x000027b0


	//----- nvinfo : EIATTR_VRC_CTA_INIT_COUNT
	.align		4
.L_7337:
        /*0104*/ 	.byte	0x02, 0x4a
	.zero		1
	.zero		1


	//----- nvinfo : EIATTR_SYSCALL_OFFSETS
	.align		4
        /*0108*/ 	.byte	0x04, 0x46
        /*010a*/ 	.short	(.L_7339 - .L_7338)


	//   ....[0]....
.L_7338:
        /*010c*/ 	.word	0x00000170


	//----- nvinfo : EIATTR_EXIT_INSTR_OFFSETS
	.align		4
.L_7339:
        /*0110*/ 	.byte	0x04, 0x1c
        /*0112*/ 	.short	(.L_7341 - .L_7340)


	//   ....[0]....
.L_7340:
        /*0114*/ 	.word	0x00000220


	//   ....[1]....
        /*0118*/ 	.word	0x00001c20


	//----- nvinfo : EIATTR_CRS_STACK_SIZE
	.align		4
.L_7341:
        /*011c*/ 	.byte	0x04, 0x1e
        /*011e*/ 	.short	(.L_7343 - .L_7342)
.L_7342:
        /*0120*/ 	.word	0x00000000


	//----- nvinfo : EIATTR_CBANK_PARAM_SIZE
	.align		4
.L_7343:
        /*0124*/ 	.byte	0x03, 0x19
        /*0126*/ 	.short	0x0030


	//----- nvinfo : EIATTR_PARAM_CBANK
	.align		4
        /*0128*/ 	.byte	0x04, 0x0a
        /*012a*/ 	.short	(.L_7345 - .L_7344)
	.align		4
.L_7344:
        /*012c*/ 	.word	index@(.nv.constant0._ZN7oneflow4cuda7softmax15SoftmaxWarpImplI10SimpleLoadIffE11SimpleStoreIffEfLi1ELi12ELi32ELi1ELb0ELNS1_9AlgorithmE0EEEvT_T0_ll)
        /*0130*/ 	.short	0x0380
        /*0132*/ 	.short	0x0030


	//----- nvinfo : EIATTR_SW_WAR
	.align		4
.L_7345:
        /*0134*/ 	.byte	0x04, 0x36
        /*0136*/ 	.short	(.L_7347 - .L_7346)
.L_7346:
        /*0138*/ 	.word	0x00000008
.L_7347:


//--------------------- .nv.info._ZN7oneflow4cuda7softmax15SoftmaxWarpImplI10SimpleLoadIffE11SimpleStoreIffEfLi1ELi11ELi32ELi1ELb1ELNS1_9AlgorithmE0EEEvT_T0_ll --------------------------
	.section	.nv.info._ZN7oneflow4cuda7softmax15SoftmaxWarpImplI10SimpleLoadIffE11SimpleStoreIffEfLi1ELi11ELi32ELi1ELb1ELNS1_9AlgorithmE0EEEvT_T0_ll,"",@"SHT_CUDA_INFO"
	.sectionflags	@""
	.align	4


	//----- nvinfo : EIATTR_CUDA_API_VERSION
	.align		4
        /*0000*/ 	.byte	0x04, 0x37
        /*0002*/ 	.short	(.L_7349 - .L_7348)
.L_7348:
        /*0004*/ 	.word	0x00000082


	//----- nvinfo : EIATTR_KPARAM_INFO
	.align		4
.L_7349:
        /*0008*/ 	.byte	0x04, 0x17
        /*000a*/ 	.short	(.L_7351 - .L_7350)
.L_7350:
        /*000c*/ 	.word	0x00000000
        /*0010*/ 	.short	0x0003
        /*0012*/ 	.short	0x0028
        /*0014*/ 	.byte	0x00, 0xf0, 0x21, 0x00


	//----- nvinfo : EIATTR_KPARAM_INFO
	.align		4
.L_7351:
        /*0018*/ 	.byte	0x04, 0x17
        /*001a*/ 	.short	(.L_7353 - .L_7352)
.L_7352:
        /*001c*/ 	.word	0x00000000
        /*0020*/ 	.short	0x0002
        /*0022*/ 	.short	0x0020
        /*0024*/ 	.byte	0x00, 0xf0, 0x21, 0x00


	//----- nvinfo : EIATTR_KPARAM_INFO
	.align		4
.L_7353:
        /*0028*/ 	.byte	0x04, 0x17
        /*002a*/ 	.short	(.L_7355 - .L_7354)
.L_7354:
        /*002c*/ 	.word	0x00000000
        /*0030*/ 	.short	0x0001
        /*0032*/ 	.short	0x0010
        /*0034*/ 	.byte	0x00, 0xf0, 0x41, 0x00


	//----- nvinfo : EIATTR_KPARAM_INFO
	.align		4
.L_7355:
        /*0038*/ 	.byte	0x04, 0x17
        /*003a*/ 	.short	(.L_7357 - .L_7356)
.L_7356:
        /*003c*/ 	.word	0x00000000
        /*0040*/ 	.short	0x0000
        /*0042*/ 	.short	0x0000
        /*0044*/ 	.byte	0x00, 0xf0, 0x41, 0x00


	//----- nvinfo : EIATTR_SPARSE_MMA_MASK
	.align		4
.L_7357:
        /*0048*/ 	.byte	0x03, 0x50
        /*004a*/ 	.short	0x0000


	//----- nvinfo : EIATTR_MAXREG_COUNT
	.align		4
        /*004c*/ 	.byte	0x03, 0x1b
        /*004e*/ 	.short	0x00ff


	//----- nvinfo : EIATTR_EXTERNS
	.align		4
        /*0050*/ 	.byte	0x04, 0x0f
        /*0052*/ 	.short	(.L_7359 - .L_7358)


	//   ....[0]....
	.align		4
.L_7358:
        /*0054*/ 	.word	index@(__assertfail)


	//----- nvinfo : EIATTR_MERCURY_ISA_VERSION
	.align		4
.L_7359:
        /*0058*/ 	.byte	0x03, 0x5f
        /*005a*/ 	.short	0x0101


	//----- nvinfo : EIATTR_COOP_GROUP_MASK_REGIDS
	.align		4
        /*005c*/ 	.byte	0x04, 0x29
        /*005e*/ 	.short	(.L_7361 - .L_7360)


	//   ....[0]....
.L_7360:
        /*0060*/ 	.word	0xffffffff


	//   ....[1]....
        /*0064*/ 	.word	0xffffffff


	//   ....[2]....
        /*0068*/ 	.word	0xffffffff


	//   ....[3]....
        /*006c*/ 	.word	0xffffffff


	//   ....[4]....
        /*0070*/ 	.word	0xffffffff


	//   ....[5]....
        /*0074*/ 	.word	0xffffffff


	//   ....[6]....
        /*0078*/ 	.word	0xffffffff


	//   ....[7]....
        /*007c*/ 	.word	0xffffffff


	//   ....[8]....
        /*0080*/ 	.word	0xffffffff


	//   ....[9]....
        /*0084*/ 	.word	0xffffffff


	//   ....[10]....
        /*0088*/ 	.word	0x0500000f


	//   ....[11]....
        /*008c*/ 	.word	0x0500000f


	//   ....[12]....
        /*0090*/ 	.word	0x0500000f


	//   ....[13]....
        /*0094*/ 	.word	0x0500000f


	//   ....[14]....
        /*0098*/ 	.word	0x0500000f


	//   ....[15]....
        /*009c*/ 	.word	0x0500000f


	//   ....[16]....
        /*00a0*/ 	.word	0x0500000f


	//   ....[17]....
        /*00a4*/ 	.word	0x0500000f


	//   ....[18]....
        /*00a8*/ 	.word	0x0500000f


	//   ....[19]....
        /*00ac*/ 	.word	0x0500000f


	//----- nvinfo : EIATTR_COOP_GROUP_INSTR_OFFSETS
	.align		4
.L_7361:
        /*00b0*/ 	.byte	0x04, 0x28
        /*00b2*/ 	.short	(.L_7363 - .L_7362)


	//   ....[0]....
.L_7362:
        /*00b4*/ 	.word	0x00000890


	//   ....[1]....
        /*00b8*/ 	.word	0x000008d0


	//   ....[2]....
        /*00bc*/ 	.word	0x000008f0


	//   ....[3]....
        /*00c0*/ 	.word	0x00000910


	//   ....[4]....
        /*00c4*/ 	.word	0x00000930


	//   ....[5]....
        /*00c8*/ 	.word	0x00001030


	//   ....[6]....
        /*00cc*/ 	.word	0x00001050


	//   ....[7]....
        /*00d0*/ 	.word	0x00001070


	//   ....[8]....
        /*00d4*/ 	.word	0x00001090


	//   ....[9]....
        /*00d8*/ 	.word	0x000010b0


	//   ....[10]....
        /*00dc*/ 	.word	0x00001fa0


	//   ....[11]....
        /*00e0*/ 	.word	0x00002020


	//   ....[12]....
        /*00e4*/ 	.word	0x00002080


	//   ....[13]....
        /*00e8*/ 	.word	0x000020e0


	//   ....[14]....
        /*00ec*/ 	.word	0x00002140


	//   ....[15]....
        /*00f0*/ 	.word	0x000028b0


	//   ....[16]....
        /*00f4*/ 	.word	0x00002910


	//   ....[17]....
        /*00f8*/ 	.word	0x00002970


	//   ....[18]....
        /*00fc*/ 	.word	0x000029d0


	//   ....[19]....
        /*0100*/ 	.word	0x00002a30


	//----- nvinfo : EIATTR_VRC_CTA_INIT_COUNT
	.align		4
.L_7363:
        /*0104*/ 	.byte	0x02, 0x4a
	.zero		1
	.zero		1


	//----- nvinfo : EIATTR_SYSCALL_OFFSETS
	.align		4
        /*0108*/ 	.byte	0x04, 0x46
        /*010a*/ 	.short	(.L_7365 - .L_7364)


	//   ....[0]....
.L_7364:
        /*010c*/ 	.word	0x00000180


	//----- nvinfo : EIATTR_EXIT_INSTR_OFFSETS
	.align		4
.L_7365:
        /*0110*/ 	.byte	0x04, 0x1c
        /*0112*/ 	.short	(.L_7367 - .L_7366)


	//   ....[0]....
.L_7366:
        /*0114*/ 	.word	0x00000230


	//   ....[1]....
        /*0118*/ 	.word	0x00001f40


	//----- nvinfo : EIATTR_CRS_STACK_SIZE
	.align		4
.L_7367:
        /*011c*/ 	.byte	0x04, 0x1e
        /*011e*/ 	.short	(.L_7369 - .L_7368)
.L_7368:
        /*0120*/ 	.word	0x00000000


	//----- nvinfo : EIATTR_CBANK_PARAM_SIZE
	.align		4
.L_7369:
        /*0124*/ 	.byte	0x03, 0x19
        /*0126*/ 	.short	0x0030


	//----- nvinfo : EIATTR_PARAM_CBANK
	.align		4
        /*0128*/ 	.byte	0x04, 0x0a
        /*012a*/ 	.short	(.L_7371 - .L_7370)
	.align		4
.L_7370:
        /*012c*/ 	.word	index@(.nv.constant0._ZN7oneflow4cuda7softmax15SoftmaxWarpImplI10SimpleLoadIffE11SimpleStoreIffEfLi1ELi11ELi32ELi1ELb1ELNS1_9AlgorithmE0EEEvT_T0_ll)
        /*0130*/ 	.short	0x0380
        /*0132*/ 	.short	0x0030


	//----- nvinfo : EIATTR_SW_WAR
	.align		4
.L_7371:
        /*0134*/ 	.byte	0x04, 0x36
        /*0136*/ 	.short	(.L_7373 - .L_7372)
.L_7372:
        /*0138*/ 	.word	0x00000008
.L_7373:


//--------------------- .nv.info._ZN7oneflow4cuda7softmax15SoftmaxWarpImplI10SimpleLoadIffE11SimpleStoreIffEfLi1ELi11ELi32ELi1ELb0ELNS1_9AlgorithmE0EEEvT_T0_ll --------------------------
	.section	.nv.info._ZN7oneflow4cuda7softmax15SoftmaxWarpImplI10SimpleLoadIffE11SimpleStoreIffEfLi1ELi11ELi32ELi1ELb0ELNS1_9AlgorithmE0EEEvT_T0_ll,"",@"SHT_CUDA_INFO"
	.sectionflags	@""
	.align	4


	//----- nvinfo : EIATTR_CUDA_API_VERSION
	.align		4
        /*0000*/ 	.byte	0x04, 0x37
        /*0002*/ 	.short	(.L_7375 - .L_7374)
.L_7374:
        /*0004*/ 	.word	0x00000082


	//----- nvinfo : EIATTR_KPARAM_INFO
	.align		4
.L_7375:
        /*0008*/ 	.byte	0x04, 0x17
        /*000a*/ 	.short	(.L_7377 - .L_7376)
.L_7376:
        /*000c*/ 	.word	0x00000000
        /*0010*/ 	.short	0x0003
        /*0012*/ 	.short	0x0028
        /*0014*/ 	.byte	0x00, 0xf0, 0x21, 0x00


	//----- nvinfo : EIATTR_KPARAM_INFO
	.align		4
.L_7377:
        /*0018*/ 	.byte	0x04, 0x17
        /*001a*/ 	.short	(.L_7379 - .L_7378)
.L_7378:
        /*001c*/ 	.word	0x00000000
        /*0020*/ 	.short	0x0002
        /*0022*/ 	.short	0x0020
        /*0024*/ 	.byte	0x00, 0xf0, 0x21, 0x00


	//----- nvinfo : EIATTR_KPARAM_INFO
	.align		4
.L_7379:
        /*0028*/ 	.byte	0x04, 0x17
        /*002a*/ 	.short	(.L_7381 - .L_7380)
.L_7380:
        /*002c*/ 	.word	0x00000000
        /*0030*/ 	.short	0x0001
        /*0032*/ 	.short	0x0010
        /*0034*/ 	.byte	0x00, 0xf0, 0x41, 0x00


	//----- nvinfo : EIATTR_KPARAM_INFO
	.align		4
.L_7381:
        /*0038*/ 	.byte	0x04, 0x17
        /*003a*/ 	.short	(.L_7383 - .L_7382)
.L_7382:
        /*003c*/ 	.word	0x00000000
        /*0040*/ 	.short	0x0000
        /*0042*/ 	.short	0x0000
        /*0044*/ 	.byte	0x00, 0xf0, 0x41, 0x00


	//----- nvinfo : EIATTR_SPARSE_MMA_MASK
	.align		4
.L_7383:
        /*0048*/ 	.byte	0x03, 0x50
        /*004a*/ 	.short	0x0000


	//----- nvinfo : EIATTR_MAXREG_COUNT
	.align		4
        /*004c*/ 	.byte	0x03, 0x1b
        /*004e*/ 	.short	0x00ff


	//----- nvinfo : EIATTR_EXTERNS
	.align		4
        /*0050*/ 	.byte	0x04, 0x0f
        /*0052*/ 	.short	(.L_7385 - .L_7384)


	//   ....[0]....
	.align		4
.L_7384:
        /*0054*/ 	.word	index@(__assertfail)


	//----- nvinfo : EIATTR_MERCURY_ISA_VERSION
	.align		4
.L_7385:
        /*0058*/ 	.byte	0x03, 0x5f
        /*005a*/ 	.short	0x0101


	//----- nvinfo : EIATTR_COOP_GROUP_MASK_REGIDS
	.align		4
        /*005c*/ 	.byte	0x04, 0x29
        /*005e*/ 	.short	(.L_7387 - .L_7386)


	//   ....[0]....
.L_7386:
        /*0060*/ 	.word	0xffffffff


	//   ....[1]....
        /*0064*/ 	.word	0xffffffff


	//   ....[2]....
        /*0068*/ 	.word	0xffffffff


	//   ....[3]....
        /*006c*/ 	.word	0xffffffff


	//   ....[4]....
        /*0070*/ 	.word	0xffffffff


	//   ....[5]....
        /*0074*/ 	.word	0xffffffff


	//   ....[6]....
        /*0078*/ 	.word	0xffffffff


	//   ....[7]....
        /*007c*/ 	.word	0xffffffff


	//   ....[8]....
        /*0080*/ 	.word	0xffffffff


	//   ....[9]....
        /*0084*/ 	.word	0xffffffff


	//   ....[10]....
        /*0088*/ 	.word	0x0500000f


	//   ....[11]....
        /*008c*/ 	.word	0x0500000f


	//   ....[12]....
        /*0090*/ 	.word	0x0500000f


	//   ....[13]....
        /*0094*/ 	.word	0x0500000f


	//   ....[14]....
        /*0098*/ 	.word	0x0500000f


	//   ....[15]....
        /*009c*/ 	.word	0x0500000f


	//   ....[16]....
        /*00a0*/ 	.word	0x0500000f


	//   ....[17]....
        /*00a4*/ 	.word	0x0500000f


	//   ....[18]....
        /*00a8*/ 	.word	0x0500000f


	//   ....[19]....
        /*00ac*/ 	.word	0x0500000f


	//----- nvinfo : EIATTR_COOP_GROUP_INSTR_OFFSETS
	.align		4
.L_7387:
        /*00b0*/ 	.byte	0x04, 0x28
        /*00b2*/ 	.short	(.L_7389 - .L_7388)


	//   ....[0]....
.L_7388:
        /*00b4*/ 	.word	0x000004f0


	//   ....[1]....
        /*00b8*/ 	.word	0x00000530


	//   ....[2]....
        /*00bc*/ 	.word	0x00000550


	//   ....[3]....
        /*00c0*/ 	.word	0x00000570


	//   ....[4]....
        /*00c4*/ 	.word	0x00000590


	//   ....[5]....
        /*00c8*/ 	.word	0x00000c90


	//   ....[6]....
        /*00cc*/ 	.word	0x00000cb0


	//   ....[7]....
        /*00d0*/ 	.word	0x00000cd0


	//   ....[8]....
        /*00d4*/ 	.word	0x00000cf0


	//   ....[9]....
        /*00d8*/ 	.word	0x00000d10


	//   ....[10]....
        /*00dc*/ 	.word	0x000019e0


	//   ....[11]....
        /*00e0*/ 	.word	0x00001a60


	//   ....[12]....
        /*00e4*/ 	.word	0x00001ac0


	//   ....[13]....
        /*00e8*/ 	.word	0x00001b20


	//   ....[14]....
        /*00ec*/ 	.word	0x00001b80


	//   ....[15]....
        /*00f0*/ 	.word	0x000022f0


	//   ....[16]....
        /*00f4*/ 	.word	0x00002350


	//   ....[17]....
        /*00f8*/ 	.word	0x000023b0


	//   ....[18]....
        /*00fc*/ 	.word	0x00002410


	//   ....[19]....
        /*0100*/ 	.word	0x00002470


	//----- nvinfo : EIATTR_VRC_CTA_INIT_COUNT
	.align		4
.L_7389:
        /*0104*/ 	.byte	0x02, 0x4a
	.zero		1
	.zero		1


	//----- nvinfo : EIATTR_SYSCALL_OFFSETS
	.align		4
        /*0108*/ 	.byte	0x04, 0x46
        /*010a*/ 	.short	(.L_7391 - .L_7390)


	//   ....[0]....
.L_7390:
        /*010c*/ 	.word	0x00000170


	//----- nvinfo : EIATTR_EXIT_INSTR_OFFSETS
	.align		4
.L_7391:
        /*0110*/ 	.byte	0x04, 0x1c
        /*0112*/ 	.short	(.L_7393 - .L_7392)


	//   ....[0]....
.L_7392:
        /*0114*/ 	.word	0x00000220


	//   ....[1]....
        /*0118*/ 	.word	0x00001980


	//----- nvinfo : EIATTR_CRS_STACK_SIZE
	.align		4
.L_7393:
        /*011c*/ 	.byte	0x04, 0x1e
        /*011e*/ 	.short	(.L_7395 - .L_7394)
.L_7394:
        /*0120*/ 	.word	0x00000000


	//----- nvinfo : EIATTR_CBANK_PARAM_SIZE
	.align		4
.L_7395:
        /*0124*/ 	.byte	0x03, 0x19
        /*0126*/ 	.short	0x0030


	//----- nvinfo : EIATTR_PARAM_CBANK
	.align		4
        /*0128*/ 	.byte	0x04, 0x0a
        /*012a*/ 	.short	(.L_7397 - .L_7396)
	.align		4
.L_7396:
        /*012c*/ 	.word	index@(.nv.constant0._ZN7oneflow4cuda7softmax15SoftmaxWarpImplI10SimpleLoadIffE11SimpleStoreIffEfLi1ELi11ELi32ELi1ELb0ELNS1_9AlgorithmE0EEEvT_T0_ll)
        /*0130*/ 	.short	0x0380
        /*0132*/ 	.short	0x0030


	//----- nvinfo : EIATTR_SW_WAR
	.align		4
.L_7397:
        /*0134*/ 	.byte	0x04, 0x36
        /*0136*/ 	.short	(.L_7399 - .L_7398)
.L_7398:
        /*0138*/ 	.word	0x00000008
.L_7399:


//--------------------- .nv.info._ZN7oneflow4cuda7softmax15SoftmaxWarpImplI10SimpleLoadIffE11SimpleStoreIffEfLi1ELi10ELi32ELi1ELb1ELNS1_9AlgorithmE0EEEvT_T0_ll --------------------------
	.section	.nv.info._ZN7oneflow4cuda7softmax15SoftmaxWarpImplI10SimpleLoadIffE11SimpleStoreIffEfLi1ELi10ELi32ELi1ELb1ELNS1_9AlgorithmE0EEEvT_T0_ll,"",@"SHT_CUDA_INFO"
	.sectionflags	@""
	.align	4


	//----- nvinfo : EIATTR_CUDA_API_VERSION
	.align		4
        /*0000*/ 	.byte	0x04, 0x37
        /*0002*/ 	.short	(.L_7401 - .L_7400)
.L_7400:
        /*0004*/ 	.word	0x00000082


	//----- nvinfo : EIATTR_KPARAM_INFO
	.align		4
.L_7401:
        /*0008*/ 	.byte	0x04, 0x17
        /*000a*/ 	.short	(.L_7403 - .L_7402)
.L_7402:
        /*000c*/ 	.word	0x00000000
        /*0010*/ 	.short	0x0003
        /*0012*/ 	.short	0x0028
        /*0014*/ 	.byte	0x00, 0xf0, 0x21, 0x00


	//----- nvinfo : EIATTR_KPARAM_INFO
	.align		4
.L_7403:
        /*0018*/ 	.byte	0x04, 0x17
        /*001a*/ 	.short	(.L_7405 - .L_7404)
.L_7404:
        /*001c*/ 	.word	0x00000000
        /*0020*/ 	.short	0x0002
        /*0022*/ 	.short	0x0020
        /*0024*/ 	.byte	0x00, 0xf0, 0x21, 0x00


	//----- nvinfo : EIATTR_KPARAM_INFO
	.align		4
.L_7405:
        /*0028*/ 	.byte	0x04, 0x17
        /*002a*/ 	.short	(.L_7407 - .L_7406)
.L_7406:
        /*002c*/ 	.word	0x00000000
        /*0030*/ 	.short	0x0001
        /*0032*/ 	.short	0x0010
        /*0034*/ 	.byte	0x00, 0xf0, 0x41, 0x00


	//----- nvinfo : EIATTR_KPARAM_INFO
	.align		4
.L_7407:
        /*0038*/ 	.byte	0x04, 0x17
        /*003a*/ 	.short	(.L_7409 - .L_7408)
.L_7408:
        /*003c*/ 	.word	0x00000000
        /*0040*/ 	.short	0x0000
        /*0042*/ 	.short	0x0000
        /*0044*/ 	.byte	0x00, 0xf0, 0x41, 0x00


	//----- nvinfo : EIATTR_SPARSE_MMA_MASK
	.align		4
.L_7409:
        /*0048*/ 	.byte	0x03, 0x50
        /*004a*/ 	.short	0x0000


	//----- nvinfo : EIATTR_MAXREG_COUNT
	.align		4
        /*004c*/ 	.byte	0x03, 0x1b
        /*004e*/ 	.short	0x00ff


	//----- nvinfo : EIATTR_EXTERNS
	.align		4
        /*0050*/ 	.byte	0x04, 0x0f
        /*0052*/ 	.short	(.L_7411 - .L_7410)


	//   ....[0]....
	.align		4
.L_7410:
        /*0054*/ 	.word	index@(__assertfail)


	//----- nvinfo : EIATTR_MERCURY_ISA_VERSION
	.align		4
.L_7411:
        /*0058*/ 	.byte	0x03, 0x5f
        /*005a*/ 	.short	0x0101


	//----- nvinfo : EIATTR_COOP_GROUP_MASK_REGIDS
	.align		4
        /*005c*/ 	.byte	0x04, 0x29
        /*005e*/ 	.short	(.L_7413 - .L_7412)


	//   ....[0]....
.L_7412:
        /*0060*/ 	.word	0xffffffff


	//   ....[1]....
        /*0064*/ 	.word	0xffffffff


	//   ....[2]....
        /*0068*/ 	.word	0xffffffff


	//   ....[3]....
        /*006c*/ 	.word	0xffffffff


	//   ....[4]....
        /*0070*/ 	.word	0xffffffff


	//   ....[5]....
        /*0074*/ 	.word	0xffffffff


	//   ....[6]....
        /*0078*/ 	.word	0xffffffff


	//   ....[7]....
        /*007c*/ 	.word	0xffffffff


	//   ....[8]....
        /*0080*/ 	.word	0xffffffff


	//   ....[9]....
        /*0084*/ 	.word	0xffffffff


	//   ....[10]....
        /*0088*/ 	.word	0x0500000f


	//   ....[11]....
        /*008c*/ 	.word	0x0500000f


	//   ....[12]....
        /*0090*/ 	.word	0x0500000f


	//   ....[13]....
        /*0094*/ 	.word	0x0500000f


	//   ....[14]....
        /*0098*/ 	.word	0x0500000f


	//   ....[15]....
        /*009c*/ 	.word	0x0500000f


	//   ....[16]....
        /*00a0*/ 	.word	0x0500000f


	//   ....[17]....
        /*00a4*/ 	.word	0x0500000f


	//   ....[18]....
        /*00a8*/ 	.word	0x0500000f


	//   ....[19]....
        /*00ac*/ 	.word	0x0500000f


	//----- nvinfo : EIATTR_COOP_GROUP_INSTR_OFFSETS
	.align		4
.L_7413:
        /*00b0*/ 	.byte	0x04, 0x28
        /*00b2*/ 	.short	(.L_7415 - .L_7414)


	//   ....[0]....
.L_7414:
        /*00b4*/ 	.word	0x00000810


	//   ....[1]....
        /*00b8*/ 	.word	0x00000850


	//   ....[2]....
        /*00bc*/ 	.word	0x00000870


	//   ....[3]....
        /*00c0*/ 	.word	0x00000890


	//   ....[4]....
        /*00c4*/ 	.word	0x000008b0


	//   ....[5]....
        /*00c8*/ 	.word	0x00000f10


	//   ....[6]....
        /*00cc*/ 	.word	0x00000f30


	//   ....[7]....
        /*00d0*/ 	.word	0x00000f50


	//   ....[8]....
        /*00d4*/ 	.word	0x00000f70


	//   ....[9]....
        /*00d8*/ 	.word	0x00000f90


	//   ....[10]....
        /*00dc*/ 	.word	0x00001ca0


	//   ....[11]....
        /*00e0*/ 	.word	0x00001d20


	//   ....[12]....
        /*00e4*/ 	.word	0x00001d80


	//   ....[13]....
        /*00e8*/ 	.word	0x00001de0


	//   ....[14]....
        /*00ec*/ 	.word	0x00001e40


	//   ....[15]....
        /*00f0*/ 	.word	0x00002510


	//   ....[16]....
        /*00f4*/ 	.word	0x00002570


	//   ....[17]....
        /*00f8*/ 	.word	0x000025d0


	//   ....[18]....
        /*00fc*/ 	.word	0x00002630


	//   ....[19]....
        /*0100*/ 	.word	0x00002690


	//----- nvinfo : EIATTR_VRC_CTA_INIT_COUNT
	.align		4
.L_7415:
        /*0104*/ 	.byte	0x02, 0x4a
	.zero		1
	.zero		1


	//----- nvinfo : EIATTR_SYSCALL_OFFSETS
	.align		4
        /*0108*/ 	.byte	0x04, 0x46
        /*010a*/ 	.short	(.L_7417 - .L_7416)


	//   ....[0]....
.L_7416:
        /*010c*/ 	.word	0x00000180


	//----- nvinfo : EIATTR_EXIT_INSTR_OFFSETS
	.align		4
.L_7417:
        /*0110*/ 	.byte	0x04, 0x1c
        /*0112*/ 	.short	(.L_7419 - .L_7418)


	//   ....[0]....
.L_7418:
        /*0114*/ 	.word	0x00000230


	//   ....[1]....
        /*0118*/ 	.word	0x00001c40


	//----- nvinfo : EIATTR_CRS_STACK_SIZE
	.align		4
.L_7419:
        /*011c*/ 	.byte	0x04, 0x1e
        /*011e*/ 	.short	(.L_7421 - .L_7420)
.L_7420:
        /*0120*/ 	.word	0x00000000


	//----- nvinfo : EIATTR_CBANK_PARAM_SIZE
	.align		4
.L_7421:
        /*0124*/ 	.byte	0x03, 0x19
        /*0126*/ 	.short	0x0030


	//----- nvinfo : EIATTR_PARAM_CBANK
	.align		4
        /*0128*/ 	.byte	0x04, 0x0a
        /*012a*/ 	.short	(.L_7423 - .L_7422)
	.align		4
.L_7422:
        /*012c*/ 	.word	index@(.nv.constant0._ZN7oneflow4cuda7softmax15SoftmaxWarpImplI10SimpleLoadIffE11SimpleStoreIffEfLi1ELi10ELi32ELi1ELb1ELNS1_9AlgorithmE0EEEvT_T0_ll)
        /*0130*/ 	.short	0x0380
        /*0132*/ 	.short	0x0030


	//----- nvinfo : EIATTR_SW_WAR
	.align		4
.L_7423:
        /*0134*/ 	.byte	0x04, 0x36
        /*0136*/ 	.short	(.L_7425 - .L_7424)
.L_7424:
        /*0138*/ 	.word	0x00000008
.L_7425:


//--------------------- .nv.info._ZN7oneflow4cuda7softmax15SoftmaxWarpImplI10SimpleLoadIffE11SimpleStoreIffEfLi1ELi10ELi32ELi1ELb0ELNS1_9AlgorithmE0EEEvT_T0_ll --------------------------
	.section	.nv.info._ZN7oneflow4cuda7softmax15SoftmaxWarpImplI10SimpleLoadIffE11SimpleStoreIffEfLi1ELi10ELi32ELi1ELb0ELNS1_9AlgorithmE0EEEvT_T0_ll,"",@"SHT_CUDA_INFO"
	.sectionflags	@""
	.align	4


	//----- nvinfo : EIATTR_CUDA_API_VERSION
	.align		4
        /*0000*/ 	.byte	0x04, 0x37
        /*0002*/ 	.short	(.L_7427 - .L_7426)
.L_7426:
        /*0004*/ 	.word	0x00000082


	//----- nvinfo : EIATTR_KPARAM_INFO
	.align		4
.L_7427:
        /*0008*/ 	.byte	0x04, 0x17
        /*000a*/ 	.short	(.L_7429 - .L_7428)
.L_7428:
        /*000c*/ 	.word	0x00000000
        /*0010*/ 	.short	0x0003
        /*0012*/ 	.short	0x0028
        /*0014*/ 	.byte	0x00, 0xf0, 0x21, 0x00


	//----- nvinfo : EIATTR_KPARAM_INFO
	.align		4
.L_7429:
        /*0018*/ 	.byte	0x04, 0x17
        /*001a*/ 	.short	(.L_7431 - .L_7430)
.L_7430:
        /*001c*/ 	.word	0x00000000
        /*0020*/ 	.short	0x0002
        /*0022*/ 	.short	0x0020
        /*0024*/ 	.byte	0x00, 0xf0, 0x21, 0x00


	//----- nvinfo : EIATTR_KPARAM_INFO
	.align		4
.L_7431:
        /*0028*/ 	.byte	0x04, 0x17
        /*002a*/ 	.short	(.L_7433 - .L_7432)
.L_7432:
        /*002c*/ 	.word	0x00000000
        /*0030*/ 	.short	0x0001
        /*0032*/ 	.short	0x0010
        /*0034*/ 	.byte	0x00, 0xf0, 0x41, 0x00


	//----- nvinfo : EIATTR_KPARAM_INFO
	.align		4
.L_7433:
        /*0038*/ 	.byte	0x04, 0x17
        /*003a*/ 	.short	(.L_7435 - .L_7434)
.L_7434:
        /*003c*/ 	.word	0x00000000
        /*0040*/ 	.short	0x0000
        /*0042*/ 	.short	0x0000
        /*0044*/ 	.byte	0x00, 0xf0, 0x41, 0x00


	//----- nvinfo : EIATTR_SPARSE_MMA_MASK
	.align		4
.L_7435:
        /*0048*/ 	.byte	0x03, 0x50
        /*004a*/ 	.short	0x0000


	//----- nvinfo : EIATTR_MAXREG_COUNT
	.align		4
        /*004c*/ 	.byte	0x03, 0x1b
        /*004e*/ 	.short	0x00ff


	//----- nvinfo : EIATTR_EXTERNS
	.align		4
        /*0050*/ 	.byte	0x04, 0x0f
        /*0052*/ 	.short	(.L_7437 - .L_7436)


	//   ....[0]....
	.align		4
.L_7436:
        /*0054*/ 	.word	index@(__assertfail)


	//----- nvinfo : EIATTR_MERCURY_ISA_VERSION
	.align		4
.L_7437:
        /*0058*/ 	.byte	0x03, 0x5f
        /*005a*/ 	.short	0x0101


	//----- nvinfo : EIATTR_COOP_GROUP_MASK_REGIDS
	.align		4
        /*005c*/ 	.byte	0x04, 0x29
        /*005e*/ 	.short	(.L_7439 - .L_7438)


	//   ....[0]....
.L_7438:
        /*0060*/ 	.word	0xffffffff


	//   ....[1]....
        /*0064*/ 	.word	0xffffffff


	//   ....[2]....
        /*0068*/ 	.word	0xffffffff


	//   ....[3]....
        /*006c*/ 	.word	0xffffffff


	//   ....[4]....
        /*0070*/ 	.word	0xffffffff


	//   ....[5]....
        /*0074*/ 	.word	0xffffffff


	//   ....[6]....
        /*0078*/ 	.word	0xffffffff


	//   ....[7]....
        /*007c*/ 	.word	0xffffffff


	//   ....[8]....
        /*0080*/ 	.word	0xffffffff


	//   ....[9]....
        /*0084*/ 	.word	0xffffffff


	//   ....[10]....
        /*0088*/ 	.word	0x0500000f


	//   ....[11]....
        /*008c*/ 	.word	0x0500000f


	//   ....[12]....
        /*0090*/ 	.word	0x0500000f


	//   ....[13]....
        /*0094*/ 	.word	0x0500000f


	//   ....[14]....
        /*0098*/ 	.word	0x0500000f


	//   ....[15]....
        /*009c*/ 	.word	0x0500000f


	//   ....[16]....
        /*00a0*/ 	.word	0x0500000f


	//   ....[17]....
        /*00a4*/ 	.word	0x0500000f


	//   ....[18]....
        /*00a8*/ 	.word	0x0500000f


	//   ....[19]....
        /*00ac*/ 	.word	0x0500000f


	//----- nvinfo : EIATTR_COOP_GROUP_INSTR_OFFSETS
	.align		4
.L_7439:
        /*00b0*/ 	.byte	0x04, 0x28
        /*00b2*/ 	.short	(.L_7441 - .L_7440)


	//   ....[0]....
.L_7440:
        /*00b4*/ 	.word	0x000004e0


	//   ....[1]....
        /*00b8*/ 	.word	0x00000520


	//   ....[2]....
        /*00bc*/ 	.word	0x00000540


	//   ....[3]....
        /*00c0*/ 	.word	0x00000560


	//   ....[4]....
        /*00c4*/ 	.word	0x00000580


	//   ....[5]....
        /*00c8*/ 	.word	0x00000be0


	//   ....[6]....
        /*00cc*/ 	.word	0x00000c00


	//   ....[7]....
        /*00d0*/ 	.word	0x00000c20


	//   ....[8]....
        /*00d4*/ 	.word	0x00000c40


	//   ....[9]....
        /*00d8*/ 	.word	0x00000c60


	//   ....[10]....
        /*00dc*/ 	.word	0x00001840


	//   ....[11]....
        /*00e0*/ 	.word	0x000018d0


	//   ....[12]....
        /*00e4*/ 	.word	0x00001930


	//   ....[13]....
        /*00e8*/ 	.word	0x00001990


	//   ....[14]....
        /*00ec*/ 	.word	0x000019f0


	//   ....[15]....
        /*00f0*/ 	.word	0x000020b0


	//   ....[16]....
        /*00f4*/ 	.word	0x00002110


	//   ....[17]....
        /*00f8*/ 	.word	0x00002170


	//   ....[18]....
        /*00fc*/ 	.word	0x000021d0


	//   ....[19]....
        /*0100*/ 	.word	0x00002230


	//----- nvinfo : EIATTR_VRC_CTA_INIT_COUNT
	.align		4
.L_7441:
        /*0104*/ 	.byte	0x02, 0x4a
	.zero		1
	.zero		1


	//----- nvinfo : EIATTR_SYSCALL_OFFSETS
	.align		4
        /*0108*/ 	.byte	0x04, 0x46
        /*010a*/ 	.short	(.L_7443 - .L_7442)


	//   ....[0]....
.L_7442:
        /*010c*/ 	.word	0x00000170


	//----- nvinfo : EIATTR_EXIT_INSTR_OFFSETS
	.align		4
.L_7443:
        /*0110*/ 	.byte	0x04, 0x1c
        /*0112*/ 	.short	(.L_7445 - .L_7444)


	//   ....[0]....
.L_7444:
        /*0114*/ 	.word	0x00000220


	//   ....[1]....
        /*0118*/ 	.word	0x000017e0


	//----- nvinfo : EIATTR_CRS_STACK_SIZE
	.align		4
.L_7445:
        /*011c*/ 	.byte	0x04, 0x1e
        /*011e*/ 	.short	(.L_7447 - .L_7446)
.L_7446:
        /*0120*/ 	.word	0x00000000


	//----- nvinfo : EIATTR_CBANK_PARAM_SIZE
	.align		4
.L_7447:
        /*0124*/ 	.byte	0x03, 0x19
        /*0126*/ 	.short	0x0030


	//----- nvinfo : EIATTR_PARAM_CBANK
	.align		4
        /*0128*/ 	.byte	0x04, 0x0a
        /*012a*/ 	.short	(.L_7449 - .L_7448)
	.align		4
.L_7448:
        /*012c*/ 	.word	index@(.nv.constant0._ZN7oneflow4cuda7softmax15SoftmaxWarpImplI10SimpleLoadIffE11SimpleStoreIffEfLi1ELi10ELi32ELi1ELb0ELNS1_9AlgorithmE0EEEvT_T0_ll)
        /*0130*/ 	.short	0x0380
        /*0132*/ 	.short	0x0030


	//----- nvinfo : EIATTR_SW_WAR
	.align		4
.L_7449:
        /*0134*/ 	.byte	0x04, 0x36
        /*0136*/ 	.short	(.L_7451 - .L_7450)
.L_7450:
        /*0138*/ 	.word	0x00000008
.L_7451:


//--------------------- .nv.info._ZN7oneflow4cuda7softmax15SoftmaxWarpImplI10SimpleLoadIffE11SimpleStoreIffEfLi1ELi9ELi32ELi1ELb1ELNS1_9AlgorithmE0EEEvT_T0_ll --------------------------
	.section	.nv.info._ZN7oneflow4cuda7softmax15SoftmaxWarpImplI10SimpleLoadIffE11SimpleStoreIffEfLi1ELi9ELi32ELi1ELb1ELNS1_9AlgorithmE0EEEvT_T0_ll,"",@"SHT_CUDA_INFO"
	.sectionflags	@""
	.align	4


	//----- nvinfo : EIATTR_CUDA_API_VERSION
	.align		4
        /*0000*/ 	.byte	0x04, 0x37
        /*0002*/ 	.short	(.L_7453 - .L_7452)
.L_7452:
        /*0004*/ 	.word	0x00000082


	//----- nvinfo : EIATTR_KPARAM_INFO
	.align		4
.L_7453:
        /*0008*/ 	.byte	0x04, 0x17
        /*000a*/ 	.short	(.L_7455 - .L_7454)
.L_7454:
        /*000c*/ 	.word	0x00000000
        /*0010*/ 	.short	0x0003
        /*0012*/ 	.short	0x0028
        /*0014*/ 	.byte	0x00, 0xf0, 0x21, 0x00


	//----- nvinfo : EIATTR_KPARAM_INFO
	.align		4
.L_7455:
        /*0018*/ 	.byte	0x04, 0x17
        /*001a*/ 	.short	(.L_7457 - .L_7456)
.L_7456:
        /*001c*/ 	.word	0x00000000
        /*0020*/ 	.short	0x0002
        /*0022*/ 	.short	0x0020
        /*0024*/ 	.byte	0x00, 0xf0, 0x21, 0x00


	//----- nvinfo : EIATTR_KPARAM_INFO
	.align		4
.L_7457:
        /*0028*/ 	.byte	0x04, 0x17
        /*002a*/ 	.short	(.L_7459 - .L_7458)
.L_7458:
        /*002c*/ 	.word	0x00000000
        /*0030*/ 	.short	0x0001
        /*0032*/ 	.short	0x0010
        /*0034*/ 	.byte	0x00, 0xf0, 0x41, 0x00


	//----- nvinfo : EIATTR_KPARAM_INFO
	.align		4
.L_7459:
        /*0038*/ 	.byte	0x04, 0x17
        /*003a*/ 	.short	(.L_7461 - .L_7460)
.L_7460:
        /*003c*/ 	.word	0x00000000
        /*0040*/ 	.short	0x0000
        /*0042*/ 	.short	0x0000
        /*0044*/ 	.byte	0x00, 0xf0, 0x41, 0x00


	//----- nvinfo : EIATTR_SPARSE_MMA_MASK
	.align		4
.L_7461:
        /*0048*/ 	.byte	0x03, 0x50
        /*004a*/ 	.short	0x0000


	//----- nvinfo : EIATTR_MAXREG_COUNT
	.align		4
        /*004c*/ 	.byte	0x03, 0x1b
        /*004e*/ 	.short	0x00ff


	//----- nvinfo : EIATTR_EXTERNS
	.align		4
        /*0050*/ 	.byte	0x04, 0x0f
        /*0052*/ 	.short	(.L_7463 - .L_7462)


	//   ....[0]....
	.align		4
.L_7462:
        /*0054*/ 	.word	index@(__assertfail)


	//----- nvinfo : EIATTR_MERCURY_ISA_VERSION
	.align		4
.L_7463:
        /*0058*/ 	.byte	0x03, 0x5f
        /*005a*/ 	.short	0x0101


	//----- nvinfo : EIATTR_COOP_GROUP_MASK_REGIDS
	.align		4
        /*005c*/ 	.byte	0x04, 0x29
        /*005e*/ 	.short	(.L_7465 - .L_7464)


	//   ....[0]....
.L_7464:
        /*0060*/ 	.word	0xffffffff


	//   ....[1]....
        /*0064*/ 	.word	0xffffffff


	//   ....[2]....
        /*0068*/ 	.word	0xffffffff


	//   ....[3]....
        /*006c*/ 	.word	0xffffffff


	//   ....[4]....
        /*0070*/ 	.word	0xffffffff


	//   ....[5]....
        /*0074*/ 	.word	0xffffffff


	//   ....[6]....
        /*0078*/ 	.word	0xffffffff


	//   ....[7]....
        /*007c*/ 	.word	0xffffffff


	//   ....[8]....
        /*0080*/ 	.word	0xffffffff


	//   ....[9]....
        /*0084*/ 	.word	0xffffffff


	//   ....[10]....
        /*0088*/ 	.word	0x0500000f


	//   ....[11]....
        /*008c*/ 	.word	0x0500000f


	//   ....[12]....
        /*0090*/ 	.word	0x0500000f


	//   ....[13]....
        /*0094*/ 	.word	0x0500000f


	//   ....[14]....
        /*0098*/ 	.word	0x0500000f


	//   ....[15]....
        /*009c*/ 	.word	0x0500000f


	//   ....[16]....
        /*00a0*/ 	.word	0x0500000f


	//   ....[17]....
        /*00a4*/ 	.word	0x0500000f


	//   ....[18]....
        /*00a8*/ 	.word	0x0500000f


	//   ....[19]....
        /*00ac*/ 	.word	0x0500000f


	//----- nvinfo : EIATTR_COOP_GROUP_INSTR_OFFSETS
	.align		4
.L_7465:
        /*00b0*/ 	.byte	0x04, 0x28
        /*00b2*/ 	.short	(.L_7467 - .L_7466)


	//   ....[0]....
.L_7466:
        /*00b4*/ 	.word	0x00000790


	//   ....[1]....
        /*00b8*/ 	.word	0x000007d0


	//   ....[2]....
        /*00bc*/ 	.word	0x000007f0


	//   ....[3]....
        /*00c0*/ 	.word	0x00000810


	//   ....[4]....
        /*00c4*/ 	.word	0x00000830


	//   ....[5]....
        /*00c8*/ 	.word	0x00000df0


	//   ....[6]....
        /*00cc*/ 	.word	0x00000e10


	//   ....[7]....
        /*00d0*/ 	.word	0x00000e30


	//   ....[8]....
        /*00d4*/ 	.word	0x00000e50


	//   ....[9]....
        /*00d8*/ 	.word	0x00000e70


	//   ....[10]....
        /*00dc*/ 	.word	0x00001ae0


	//   ....[11]....
        /*00e0*/ 	.word	0x00001b60


	//   ....[12]....
        /*00e4*/ 	.word	0x00001bc0


	//   ....[13]....
        /*00e8*/ 	.word	0x00001c20


	//   ....[14]....
        /*00ec*/ 	.word	0x00001c80


	//   ....[15]....
        /*00f0*/ 	.word	0x000022b0


	//   ....[16]....
        /*00f4*/ 	.word	0x00002310


	//   ....[17]....
        /*00f8*/ 	.word	0x00002370


	//   ....[18]....
        /*00fc*/ 	.word	0x000023d0


	//   ....[19]....
        /*0100*/ 	.word	0x00002430


	//----- nvinfo : EIATTR_VRC_CTA_INIT_COUNT
	.align		4
.L_7467:
        /*0104*/ 	.byte	0x02, 0x4a
	.zero		1
	.zero		1


	//----- nvinfo : EIATTR_SYSCALL_OFFSETS
	.align		4
        /*0108*/ 	.byte	0x04, 0x46
        /*010a*/ 	.short	(.L_7469 - .L_7468)


	//   ....[0]....
.L_7468:
        /*010c*/ 	.word	0x00000180


	//----- nvinfo : EIATTR_EXIT_INSTR_OFFSETS
	.align		4
.L_7469:
        /*0110*/ 	.byte	0x04, 0x1c
        /*0112*/ 	.short	(.L_7471 - .L_7470)


	//   ....[0]....
.L_7470:
        /*0114*/ 	.word	0x00000230


	//   ....[1]....
        /*0118*/ 	.word	0x00001a80


	//----- nvinfo : EIATTR_CRS_STACK_SIZE
	.align		4
.L_7471:
        /*011c*/ 	.byte	0x04, 0x1e
        /*011e*/ 	.short	(.L_7473 - .L_7472)
.L_7472:
        /*0120*/ 	.word	0x00000000


	//----- nvinfo : EIATTR_CBANK_PARAM_SIZE
	.align		4
.L_7473:
        /*0124*/ 	.byte	0x03, 0x19
        /*0126*/ 	.short	0x0030


	//----- nvinfo : EIATTR_PARAM_CBANK
	.align		4
        /*0128*/ 	.byte	0x04, 0x0a
        /*012a*/ 	.short	(.L_7475 - .L_7474)
	.align		4
.L_7474:
        /*012c*/ 	.word	index@(.nv.constant0._ZN7oneflow4cuda7softmax15SoftmaxWarpImplI10SimpleLoadIffE11SimpleStoreIffEfLi1ELi9ELi32ELi1ELb1ELNS1_9AlgorithmE0EEEvT_T0_ll)
        /*0130*/ 	.short	0x0380
        /*0132*/ 	.short	0x0030


	//----- nvinfo : EIATTR_SW_WAR
	.align		4
.L_7475:
        /*0134*/ 	.byte	0x04, 0x36
        /*0136*/ 	.short	(.L_7477 - .L_7476)
.L_7476:
        /*0138*/ 	.word	0x00000008
.L_7477:


//--------------------- .nv.info._ZN7oneflow4cuda7softmax15SoftmaxWarpImplI10SimpleLoadIffE11SimpleStoreIffEfLi1ELi9ELi32ELi1ELb0ELNS1_9AlgorithmE0EEEvT_T0_ll --------------------------
	.section	.nv.info._ZN7oneflow4cuda7softmax15SoftmaxWarpImplI10SimpleLoadIffE11SimpleStoreIffEfLi1ELi9ELi32ELi1ELb0ELNS1_9AlgorithmE0EEEvT_T0_ll,"",@"SHT_CUDA_INFO"
	.sectionflags	@""
	.align	4


	//----- nvinfo : EIATTR_CUDA_API_VERSION
	.align		4
        /*0000*/ 	.byte	0x04, 0x37
        /*0002*/ 	.short	(.L_7479 - .L_7478)
.L_7478:
        /*0004*/ 	.word	0x00000082


	//----- nvinfo : EIATTR_KPARAM_INFO
	.align		4
.L_7479:
        /*0008*/ 	.byte	0x04, 0x17
        /*000a*/ 	.short	(.L_7481 - .L_7480)
.L_7480:
        /*000c*/ 	.word	0x00000000
        /*0010*/ 	.short	0x0003
        /*0012*/ 	.short	0x0028
        /*0014*/ 	.byte	0x00, 0xf0, 0x21, 0x00


	//----- nvinfo : EIATTR_KPARAM_INFO
	.align		4
.L_7481:
        /*0018*/ 	.byte	0x04, 0x17
        /*001a*/ 	.short	(.L_7483 - .L_7482)
.L_7482:
        /*001c*/ 	.word	0x00000000
        /*0020*/ 	.short	0x0002
        /*0022*/ 	.short	0x0020
        /*0024*/ 	.byte	0x00, 0xf0, 0x21, 0x00


	//----- nvinfo : EIATTR_KPARAM_INFO
	.align		4
.L_7483:
        /*0028*/ 	.byte	0x04, 0x17
        /*002a*/ 	.short	(.L_7485 - .L_7484)
.L_7484:
        /*002c*/ 	.word	0x00000000
        /*0030*/ 	.short	0x0001
        /*0032*/ 	.short	0x0010
        /*0034*/ 	.byte	0x00, 0xf0, 0x41, 0x00


	//----- nvinfo : EIATTR_KPARAM_INFO
	.align		4
.L_7485:
        /*0038*/ 	.byte	0x04, 0x17
        /*003a*/ 	.short	(.L_7487 - .L_7486)
.L_7486:
        /*003c*/ 	.word	0x00000000
        /*0040*/ 	.short	0x0000
        /*0042*/ 	.short	0x0000
        /*0044*/ 	.byte	0x00, 0xf0, 0x41, 0x00


	//----- nvinfo : EIATTR_SPARSE_MMA_MASK
	.align		4
.L_7487:
        /*0048*/ 	.byte	0x03, 0x50
        /*004a*/ 	.short	0x0000


	//----- nvinfo : EIATTR_MAXREG_COUNT
	.align		4
        /*004c*/ 	.byte	0x03, 0x1b
        /*004e*/ 	.short	0x00ff


	//----- nvinfo : EIATTR_EXTERNS
	.align		4
        /*0050*/ 	.byte	0x04, 0x0f
        /*0052*/ 	.short	(.L_7489 - .L_7488)


	//   ....[0]....
	.align		4
.L_7488:
        /*0054*/ 	.word	index@(__assertfail)


	//----- nvinfo : EIATTR_MERCURY_ISA_VERSION
	.align		4
.L_7489:
        /*0058*/ 	.byte	0x03, 0x5f
        /*005a*/ 	.short	0x0101


	//----- nvinfo : EIATTR_COOP_GROUP_MASK_REGIDS
	.align		4
        /*005c*/ 	.byte	0x04, 0x29
        /*005e*/ 	.short	(.L_7491 - .L_7490)


	//   ....[0]....
.L_7490:
        /*0060*/ 	.word	0xffffffff


	//   ....[1]....
        /*0064*/ 	.word	0xffffffff


	//   ....[2]....
        /*0068*/ 	.word	0xffffffff


	//   ....[3]....
        /*006c*/ 	.word	0xffffffff


	//   ....[4]....
        /*0070*/ 	.word	0xffffffff


	//   ....[5]....
        /*0074*/ 	.word	0xffffffff


	//   ....[6]....
        /*0078*/ 	.word	0xffffffff


	//   ....[7]....
        /*007c*/ 	.word	0xffffffff


	//   ....[8]....
        /*0080*/ 	.word	0xffffffff


	//   ....[9]....
        /*0084*/ 	.word	0xffffffff


	//   ....[10]....
        /*0088*/ 	.word	0x0500000f


	//   ....[11]....
        /*008c*/ 	.word	0x0500000f


	//   ....[12]....
        /*0090*/ 	.word	0x0500000f


	//   ....[13]....
        /*0094*/ 	.word	0x0500000f


	//   ....[14]....
        /*0098*/ 	.word	0x0500000f


	//   ....[15]....
        /*009c*/ 	.word	0x0500000f


	//   ....[16]....
        /*00a0*/ 	.word	0x0500000f


	//   ....[17]....
        /*00a4*/ 	.word	0x0500000f


	//   ....[18]....
        /*00a8*/ 	.word	0x0500000f


	//   ....[19]....
        /*00ac*/ 	.word	0x0500000f


	//----- nvinfo : EIATTR_COOP_GROUP_INSTR_OFFSETS
	.align		4
.L_7491:
        /*00b0*/ 	.byte	0x04, 0x28
        /*00b2*/ 	.short	(.L_7493 - .L_7492)


	//   ....[0]....
.L_7492:
        /*00b4*/ 	.word	0x000004d0


	//   ....[1]....
        /*00b8*/ 	.word	0x00000510


	//   ....[2]....
        /*00bc*/ 	.word	0x00000530


	//   ....[3]....
        /*00c0*/ 	.word	0x00000550


	//   ....[4]....
        /*00c4*/ 	.word	0x00000570


	//   ....[5]....
        /*00c8*/ 	.word	0x00000b30


	//   ....[6]....
        /*00cc*/ 	.word	0x00000b50


	//   ....[7]....
        /*00d0*/ 	.word	0x00000b70


	//   ....[8]....
        /*00d4*/ 	.word	0x00000b90


	//   ....[9]....
        /*00d8*/ 	.word	0x00000bb0


	//   ....[10]....
        /*00dc*/ 	.word	0x00001710


	//   ....[11]....
        /*00e0*/ 	.word	0x000017a0


	//   ....[12]....
        /*00e4*/ 	.word	0x00001800


	//   ....[13]....
        /*00e8*/ 	.word	0x00001860


	//   ....[14]....
        /*00ec*/ 	.word	0x000018c0


	//   ....[15]....
        /*00f0*/ 	.word	0x00001ee0


	//   ....[16]....
        /*00f4*/ 	.word	0x00001f40


	//   ....[17]....
        /*00f8*/ 	.word	0x00001fa0


	//   ....[18]....
        /*00fc*/ 	.word	0x00002000


	//   ....[19]....
        /*0100*/ 	.word	0x00002060


	//----- nvinfo : EIATTR_VRC_CTA_INIT_COUNT
	.align		4
.L_7493:
        /*0104*/ 	.byte	0x02, 0x4a
	.zero		1
	.zero		1


	//----- nvinfo : EIATTR_SYSCALL_OFFSETS
	.align		4
        /*0108*/ 	.byte	0x04, 0x46
        /*010a*/ 	.short	(.L_7495 - .L_7494)


	//   ....[0]....
.L_7494:
        /*010c*/ 	.word	0x00000170


	//----- nvinfo : EIATTR_EXIT_INSTR_OFFSETS
	.align		4
.L_7495:
        /*0110*/ 	.byte	0x04, 0x1c
        /*0112*/ 	.short	(.L_7497 - .L_7496)


	//   ....[0]....
.L_7496:
        /*0114*/ 	.word	0x00000220


	//   ....[1]....
        /*0118*/ 	.word	0x000016b0


	//----- nvinfo : EIATTR_CRS_STACK_SIZE
	.align		4
.L_7497:
        /*011c*/ 	.byte	0x04, 0x1e
        /*011e*/ 	.short	(.L_7499 - .L_7498)
.L_7498:
        /*0120*/ 	.word	0x00000000


	//----- nvinfo : EIATTR_CBANK_PARAM_SIZE
	.align		4
.L_7499:
        /*0124*/ 	.byte	0x03, 0x19
        /*0126*/ 	.short	0x0030


	//----- nvinfo : EIATTR_PARAM_CBANK
	.align		4
        /*0128*/ 	.byte	0x04, 0x0a
        /*012a*/ 	.short	(.L_7501 - .L_7500)
	.align		4
.L_7500:
        /*012c*/ 	.word	index@(.nv.constant0._ZN7oneflow4cuda7softmax15SoftmaxWarpImplI10SimpleLoadIffE11SimpleStoreIffEfLi1ELi9ELi32ELi1ELb0ELNS1_9AlgorithmE0EEEvT_T0_ll)
        /*0130*/ 	.short	0x0380
        /*0132*/ 	.short	0x0030


	//----- nvinfo : EIATTR_SW_WAR
	.align		4
.L_7501:
        /*0134*/ 	.byte	0x04, 0x36
        /*0136*/ 	.short	(.L_7503 - .L_7502)
.L_7502:
        /*0138*/ 	.word	0x00000008
.L_7503:


//--------------------- .nv.info._ZN7oneflow4cuda7softmax15SoftmaxWarpImplI10SimpleLoadIffE11SimpleStoreIffEfLi1ELi8ELi32ELi1ELb1ELNS1_9AlgorithmE0EEEvT_T0_ll --------------------------
	.section	.nv.info._ZN7oneflow4cuda7softmax15SoftmaxWarpImplI10SimpleLoadIffE11SimpleStoreIffEfLi1ELi8ELi32ELi1ELb1ELNS1_9AlgorithmE0EEEvT_T0_ll,"",@"SHT_CUDA_INFO"
	.sectionflags	@""
	.align	4


	//----- nvinfo : EIATTR_CUDA_API_VERSION
	.align		4
        /*0000*/ 	.byte	0x04, 0x37
        /*0002*/ 	.short	(.L_7505 - .L_7504)
.L_7504:
        /*0004*/ 	.word	0x00000082


	//----- nvinfo : EIATTR_KPARAM_INFO
	.align		4
.L_7505:
        /*0008*/ 	.byte	0x04, 0x17
        /*000a*/ 	.short	(.L_7507 - .L_7506)
.L_7506:
        /*000c*/ 	.word	0x00000000
        /*0010*/ 	.short	0x0003
        /*0012*/ 	.short	0x0028
        /*0014*/ 	.byte	0x00, 0xf0, 0x21, 0x00


	//----- nvinfo : EIATTR_KPARAM_INFO
	.align		4
.L_7507:
        /*0018*/ 	.byte	0x04, 0x17
        /*001a*/ 	.short	(.L_7509 - .L_7508)
.L_7508:
        /*001c*/ 	.word	0x00000000
        /*0020*/ 	.short	0x0002
        /*0022*/ 	.short	0x0020
        /*0024*/ 	.byte	0x00, 0xf0, 0x21, 0x00


	//----- nvinfo : EIATTR_KPARAM_INFO
	.align		4
.L_7509:
        /*0028*/ 	.byte	0x04, 0x17
        /*002a*/ 	.short	(.L_7511 - .L_7510)
.L_7510:
        /*002c*/ 	.word	0x00000000
        /*0030*/ 	.short	0x0001
        /*0032*/ 	.short	0x0010
        /*0034*/ 	.byte	0x00, 0xf0, 0x41, 0x00


	//----- nvinfo : EIATTR_KPARAM_INFO
	.align		4
.L_7511:
        /*0038*/ 	.byte	0x04, 0x17
        /*003a*/ 	.short	(.L_7513 - .L_7512)
.L_7512:
        /*003c*/ 	.word	0x00000000
        /*0040*/ 	.short	0x0000
        /*0042*/ 	.short	0x0000
        /*0044*/ 	.byte	0x00, 0xf0, 0x41, 0x00


	//----- nvinfo : EIATTR_SPARSE_MMA_MASK
	.align		4
.L_7513:
        /*0048*/ 	.byte	0x03, 0x50
        /*004a*/ 	.short	0x0000


	//----- nvinfo : EIATTR_MAXREG_COUNT
	.align		4
        /*004c*/ 	.byte	0x03, 0x1b
        /*004e*/ 	.short	0x00ff


	//----- nvinfo : EIATTR_EXTERNS
	.align		4
        /*0050*/ 	.byte	0x04, 0x0f
        /*0052*/ 	.short	(.L_7515 - .L_7514)


	//   ....[0]....
	.align		4
.L_7514:
        /*0054*/ 	.word	index@(__assertfail)


	//----- nvinfo : EIATTR_MERCURY_ISA_VERSION
	.align		4
.L_7515:
        /*0058*/ 	.byte	0x03, 0x5f
        /*005a*/ 	.short	0x0101


	//----- nvinfo : EIATTR_COOP_GROUP_MASK_REGIDS
	.align		4
        /*005c*/ 	.byte	0x04, 0x29
        /*005e*/ 	.short	(.L_7517 - .L_7516)


	//   ....[0]....
.L_7516:
        /*0060*/ 	.word	0xffffffff


	//   ....[1]....
        /*0064*/ 	.word	0xffffffff


	//   ....[2]....
        /*0068*/ 	.word	0xffffffff


	//   ....[3]....
        /*006c*/ 	.word	0xffffffff


	//   ....[4]....
        /*0070*/ 	.word	0xffffffff


	//   ....[5]....
        /*0074*/ 	.word	0xffffffff


	//   ....[6]....
        /*0078*/ 	.word	0xffffffff


	//   ....[7]....
        /*007c*/ 	.word	0xffffffff


	//   ....[8]....
        /*0080*/ 	.word	0xffffffff


	//   ....[9]....
        /*0084*/ 	.word	0xffffffff


	//   ....[10]....
        /*0088*/ 	.word	0x0500000f


	//   ....[11]....
        /*008c*/ 	.word	0x0500000f


	//   ....[12]....
        /*0090*/ 	.word	0x0500000f


	//   ....[13]....
        /*0094*/ 	.word	0x0500000f


	//   ....[14]....
        /*0098*/ 	.word	0x0500000f


	//   ....[15]....
        /*009c*/ 	.word	0x0500000f


	//   ....[16]....
        /*00a0*/ 	.word	0x0500000f


	//   ....[17]....
        /*00a4*/ 	.word	0x0500000f


	//   ....[18]....
        /*00a8*/ 	.word	0x0500000f


	//   ....[19]....
        /*00ac*/ 	.word	0x0500000f


	//----- nvinfo : EIATTR_COOP_GROUP_INSTR_OFFSETS
	.align		4
.L_7517:
        /*00b0*/ 	.byte	0x04, 0x28
        /*00b2*/ 	.short	(.L_7519 - .L_7518)


	//   ....[0]....
.L_7518:
        /*00b4*/ 	.word	0x00000710


	//   ....[1]....
        /*00b8*/ 	.word	0x00000740


	//   ....[2]....
        /*00bc*/ 	.word	0x00000760


	//   ....[3]....
        /*00c0*/ 	.word	0x00000780


	//   ....[4]....
        /*00c4*/ 	.word	0x000007a0


	//   ....[5]....
        /*00c8*/ 	.word	0x00000cd0


	//   ....[6]....
        /*00cc*/ 	.word	0x00000cf0


	//   ....[7]....
        /*00d0*/ 	.word	0x00000d10


	//   ....[8]....
        /*00d4*/ 	.word	0x00000d30


	//   ....[9]....
        /*00d8*/ 	.word	0x00000d50


	//   ....[10]....
        /*00dc*/ 	.word	0x00001870


	//   ....[11]....
        /*00e0*/ 	.word	0x00001900


	//   ....[12]....
        /*00e4*/ 	.word	0x00001960


	//   ....[13]....
        /*00e8*/ 	.word	0x000019c0


	//   ....[14]....
        /*00ec*/ 	.word	0x00001a20


	//   ....[15]....
        /*00f0*/ 	.word	0x00001fa0


	//   ....[16]....
        /*00f4*/ 	.word	0x00002000


	//   ....[17]....
        /*00f8*/ 	.word	0x00002060


	//   ....[18]....
        /*00fc*/ 	.word	0x000020c0


	//   ....[19]....
        /*0100*/ 	.word	0x00002120


	//----- nvinfo : EIATTR_VRC_CTA_INIT_COUNT
	.align		4
.L_7519:
        /*0104*/ 	.byte	0x02, 0x4a
	.zero		1
	.zero		1


	//----- nvinfo : EIATTR_SYSCALL_OFFSETS
	.align		4
        /*0108*/ 	.byte	0x04, 0x46
        /*010a*/ 	.short	(.L_7521 - .L_7520)


	//   ....[0]....
.L_7520:
        /*010c*/ 	.word	0x00000180


	//----- nvinfo : EIATTR_EXIT_INSTR_OFFSETS
	.align		4
.L_7521:
        /*0110*/ 	.byte	0x04, 0x1c
        /*0112*/ 	.short	(.L_7523 - .L_7522)


	//   ....[0]....
.L_7522:
        /*0114*/ 	.word	0x00000230


	//   ....[1]....
        /*0118*/ 	.word	0x00001810


	//----- nvinfo : EIATTR_CRS_STACK_SIZE
	.align		4
.L_7523:
        /*011c*/ 	.byte	0x04, 0x1e
        /*011e*/ 	.short	(.L_7525 - .L_7524)
.L_7524:
        /*0120*/ 	.word	0x00000000


	//----- nvinfo : EIATTR_CBANK_PARAM_SIZE
	.align		4
.L_7525:
        /*0124*/ 	.byte	0x03, 0x19
        /*0126*/ 	.short	0x0030


	//----- nvinfo : EIATTR_PARAM_CBANK
	.align		4
        /*0128*/ 	.byte	0x04, 0x0a
        /*012a*/ 	.short	(.L_7527 - .L_7526)
	.align		4
.L_7526:
        /*012c*/ 	.word	index@(.nv.constant0._ZN7oneflow4cuda7softmax15SoftmaxWarpImplI10SimpleLoadIffE11SimpleStoreIffEfLi1ELi8ELi32ELi1ELb1ELNS1_9AlgorithmE0EEEvT_T0_ll)
        /*0130*/ 	.short	0x0380
        /*0132*/ 	.short	0x0030


	//----- nvinfo : EIATTR_SW_WAR
	.align		4
.L_7527:
        /*0134*/ 	.byte	0x04, 0x36
        /*0136*/ 	.short	(.L_7529 - .L_7528)
.L_7528:
        /*0138*/ 	.word	0x00000008
.L_7529:


//--------------------- .nv.info._ZN7oneflow4cuda7softmax15SoftmaxWarpImplI10SimpleLoadIffE11SimpleStoreIffEfLi1ELi8ELi32ELi1ELb0ELNS1_9AlgorithmE0EEEvT_T0_ll --------------------------
	.section	.nv.info._ZN7oneflow4cuda7softmax15SoftmaxWarpImplI10SimpleLoadIffE11SimpleStoreIffEfLi1ELi8ELi32ELi1ELb0ELNS1_9AlgorithmE0EEEvT_T0_ll,"",@"SHT_CUDA_INFO"
	.sectionflags	@""
	.align	4


	//----- nvinfo : EIATTR_CUDA_API_VERSION
	.align		4
        /*0000*/ 	.byte	0x04, 0x37
        /*0002*/ 	.short	(.L_7531 - .L_7530)
.L_7530:
        /*0004*/ 	.word	0x00000082


	//----- nvinfo : EIATTR_KPARAM_INFO
	.align		4
.L_7531:
        /*0008*/ 	.byte	0x04, 0x17
        /*000a*/ 	.short	(.L_7533 - .L_7532)
.L_7532:
        /*000c*/ 	.word	0x00000000
        /*0010*/ 	.short	0x0003
        /*0012*/ 	.short	0x0028
        /*0014*/ 	.byte	0x00, 0xf0, 0x21, 0x00


	//----- nvinfo : EIATTR_KPARAM_INFO
	.align		4
.L_7533:
        /*0018*/ 	.byte	0x04, 0x17
        /*001a*/ 	.short	(.L_7535 - .L_7534)
.L_7534:
        /*001c*/ 	.word	0x00000000
        /*0020*/ 	.short	0x0002
        /*0022*/ 	.short	0x0020
        /*0024*/ 	.byte	0x00, 0xf0, 0x21, 0x00


	//----- nvinfo : EIATTR_KPARAM_INFO
	.align		4
.L_7535:
        /*0028*/ 	.byte	0x04, 0x17
        /*002a*/ 	.short	(.L_7537 - .L_7536)
.L_7536:
        /*002c*/ 	.word	0x00000000
        /*0030*/ 	.short	0x0001
        /*0032*/ 	.short	0x0010
        /*0034*/ 	.byte	0x00, 0xf0, 0x41, 0x00


	//----- nvinfo : EIATTR_KPARAM_INFO
	.align		4
.L_7537:
        /*0038*/ 	.byte	0x04, 0x17
        /*003a*/ 	.short	(.L_7539 - .L_7538)
.L_7538:
        /*003c*/ 	.word	0x00000000
        /*0040*/ 	.short	0x0000
        /*0042*/ 	.short	0x0000
        /*0044*/ 	.byte	0x00, 0xf0, 0x41, 0x00


	//----- nvinfo : EIATTR_SPARSE_MMA_MASK
	.align		4
.L_7539:
        /*0048*/ 	.byte	0x03, 0x50
        /*004a*/ 	.short	0x0000


	//----- nvinfo : EIATTR_MAXREG_COUNT
	.align		4
        /*004c*/ 	.byte	0x03, 0x1b
        /*004e*/ 	.short	0x00ff


	//----- nvinfo : EIATTR_EXTERNS
	.align		4
        /*0050*/ 	.byte	0x04, 0x0f
        /*0052*/ 	.short	(.L_7541 - .L_7540)


	//   ....[0]....
	.align		4
.L_7540:
        /*0054*/ 	.word	index@(__assertfail)


	//----- nvinfo : EIATTR_MERCURY_ISA_VERSION
	.align		4
.L_7541:
        /*0058*/ 	.byte	0x03, 0x5f
        /*005a*/ 	.short	0x0101


	//----- nvinfo : EIATTR_COOP_GROUP_MASK_REGIDS
	.align		4
        /*005c*/ 	.byte	0x04, 0x29
        /*005e*/ 	.short	(.L_7543 - .L_7542)


	//   ....[0]....
.L_7542:
        /*0060*/ 	.word	0xffffffff


	//   ....[1]....
        /*0064*/ 	.word	0xffffffff


	//   ....[2]....
        /*0068*/ 	.word	0xffffffff


	//   ....[3]....
        /*006c*/ 	.word	0xffffffff


	//   ....[4]....
        /*0070*/ 	.word	0xffffffff


	//   ....[5]....
        /*0074*/ 	.word	0xffffffff


	//   ....[6]....
        /*0078*/ 	.word	0xffffffff


	//   ....[7]....
        /*007c*/ 	.word	0xffffffff


	//   ....[8]....
        /*0080*/ 	.word	0xffffffff


	//   ....[9]....
        /*0084*/ 	.word	0xffffffff


	//   ....[10]....
        /*0088*/ 	.word	0x0500000f


	//   ....[11]....
        /*008c*/ 	.word	0x0500000f


	//   ....[12]....
        /*0090*/ 	.word	0x0500000f


	//   ....[13]....
        /*0094*/ 	.word	0x0500000f


	//   ....[14]....
        /*0098*/ 	.word	0x0500000f


	//   ....[15]....
        /*009c*/ 	.word	0x0500000f


	//   ....[16]....
        /*00a0*/ 	.word	0x0500000f


	//   ....[17]....
        /*00a4*/ 	.word	0x0500000f


	//   ....[18]....
        /*00a8*/ 	.word	0x0500000f


	//   ....[19]....
        /*00ac*/ 	.word	0x0500000f


	//----- nvinfo : EIATTR_COOP_GROUP_INSTR_OFFSETS
	.align		4
.L_7543:
        /*00b0*/ 	.byte	0x04, 0x28
        /*00b2*/ 	.short	(.L_7545 - .L_7544)


	//   ....[0]....
.L_7544:
        /*00b4*/ 	.word	0x000004b0


	//   ....[1]....
        /*00b8*/ 	.word	0x000004e0


	//   ....[2]....
        /*00bc*/ 	.word	0x00000500


	//   ....[3]....
        /*00c0*/ 	.word	0x00000520


	//   ....[4]....
        /*00c4*/ 	.word	0x00000540


	//   ....[5]....
        /*00c8*/ 	.word	0x00000a70


	//   ....[6]....
        /*00cc*/ 	.word	0x00000a90


	//   ....[7]....
        /*00d0*/ 	.word	0x00000ab0


	//   ....[8]....
        /*00d4*/ 	.word	0x00000ad0


	//   ....[9]....
        /*00d8*/ 	.word	0x00000af0


	//   ....[10]....
        /*00dc*/ 	.word	0x000014b0


	//   ....[11]....
        /*00e0*/ 	.word	0x00001540


	//   ....[12]....
        /*00e4*/ 	.word	0x000015a0


	//   ....[13]....
        /*00e8*/ 	.word	0x00001600


	//   ....[14]....
        /*00ec*/ 	.word	0x00001660


	//   ....[15]....
        /*00f0*/ 	.word	0x00001be0


	//   ....[16]....
        /*00f4*/ 	.word	0x00001c40


	//   ....[17]....
        /*00f8*/ 	.word	0x00001ca0


	//   ....[18]....
        /*00fc*/ 	.word	0x00001d00


	//   ....[19]....
        /*0100*/ 	.word	0x00001d60


	//----- nvinfo : EIATTR_VRC_CTA_INIT_COUNT
	.align		4
.L_7545:
        /*0104*/ 	.byte	0x02, 0x4a
	.zero		1
	.zero		1


	//----- nvinfo : EIATTR_SYSCALL_OFFSETS
	.align		4
        /*0108*/ 	.byte	0x04, 0x46
        /*010a*/ 	.short	(.L_7547 - .L_7546)


	//   ....[0]....
.L_7546:
        /*010c*/ 	.word	0x00000170


	//----- nvinfo : EIATTR_EXIT_INSTR_OFFSETS
	.align		4
.L_7547:
        /*0110*/ 	.byte	0x04, 0x1c
        /*0112*/ 	.short	(.L_7549 - .L_7548)


	//   ....[0]....
.L_7548:
        /*0114*/ 	.word	0x00000220


	//   ....[1]....
        /*0118*/ 	.word	0x00001450


	//----- nvinfo : EIATTR_CRS_STACK_SIZE
	.align		4
.L_7549:
        /*011c*/ 	.byte	0x04, 0x1e
        /*011e*/ 	.short	(.L_7551 - .L_7550)
.L_7550:
        /*0120*/ 	.word	0x00000000


	//----- nvinfo : EIATTR_CBANK_PARAM_SIZE
	.align		4
.L_7551:
        /*0124*/ 	.byte	0x03, 0x19
        /*0126*/ 	.short	0x0030


	//----- nvinfo : EIATTR_PARAM_CBANK
	.align		4
        /*0128*/ 	.byte	0x04, 0x0a
        /*012a*/ 	.short	(.L_7553 - .L_7552)
	.align		4
.L_7552:
        /*012c*/ 	.word	index@(.nv.constant0._ZN7oneflow4cuda7softmax15SoftmaxWarpImplI10SimpleLoadIffE11SimpleStoreIffEfLi1ELi8ELi32ELi1ELb0ELNS1_9AlgorithmE0EEEvT_T0_ll)
        /*0130*/ 	.short	0x0380
        /*0132*/ 	.short	0x0030


	//----- nvinfo : EIATTR_SW_WAR
	.align		4
.L_7553:
        /*0134*/ 	.byte	0x04, 0x36
        /*0136*/ 	.short	(.L_7555 - .L_7554)
.L_7554:
        /*0138*/ 	.word	0x00000008
.L_7555:


//--------------------- .nv.info._ZN7oneflow4cuda7softmax15SoftmaxWarpImplI10SimpleLoadIffE11SimpleStoreIffEfLi1ELi7ELi32ELi1ELb1ELNS1_9AlgorithmE0EEEvT_T0_ll --------------------------
	.section	.nv.info._ZN7oneflow4cuda7softmax15SoftmaxWarpImplI10SimpleLoadIffE11SimpleStoreIffEfLi1ELi7ELi32ELi1ELb1ELNS1_9AlgorithmE0EEEvT_T0_ll,"",@"SHT_CUDA_INFO"
	.sectionflags	@""
	.align	4


	//----- nvinfo : EIATTR_CUDA_API_VERSION
	.align		4
        /*0000*/ 	.byte	0x04, 0x37
        /*0002*/ 	.short	(.L_7557 - .L_7556)
.L_7556:
        /*0004*/ 	.word	0x00000082


	//----- nvinfo : EIATTR_KPARAM_INFO
	.align		4
.L_7557:
        /*0008*/ 	.byte	0x04, 0x17
        /*000a*/ 	.short	(.L_7559 - .L_7558)
.L_7558:
        /*000c*/ 	.word	0x00000000
        /*0010*/ 	.short	0x0003
        /*0012*/ 	.short	0x0028
        /*0014*/ 	.byte	0x00, 0xf0, 0x21, 0x00


	//----- nvinfo : EIATTR_KPARAM_INFO
	.align		4
.L_7559:
        /*0018*/ 	.byte	0x04, 0x17
        /*001a*/ 	.short	(.L_7561 - .L_7560)
.L_7560:
        /*001c*/ 	.word	0x00000000
        /*0020*/ 	.short	0x0002
        /*0022*/ 	.short	0x0020
        /*0024*/ 	.byte	0x00, 0xf0, 0x21, 0x00


	//----- nvinfo : EIATTR_KPARAM_INFO
	.align		4
.L_7561:
        /*0028*/ 	.byte	0x04, 0x17
        /*002a*/ 	.short	(.L_7563 - .L_7562)
.L_7562:
        /*002c*/ 	.word	0x00000000
        /*0030*/ 	.short	0x0001
        /*0032*/ 	.short	0x0010
        /*0034*/ 	.byte	0x00, 0xf0, 0x41, 0x00


	//----- nvinfo : EIATTR_KPARAM_INFO
	.align		4
.L_7563:
        /*0038*/ 	.byte	0x04, 0x17
        /*003a*/ 	.short	(.L_7565 - .L_7564)
.L_7564:
        /*003c*/ 	.word	0x00000000
        /*0040*/ 	.short	0x0000
        /*0042*/ 	.short	0x0000
        /*0044*/ 	.byte	0x00, 0xf0, 0x41, 0x00


	//----- nvinfo : EIATTR_SPARSE_MMA_MASK
	.align		4
.L_7565:
        /*0048*/ 	.byte	0x03, 0x50
        /*004a*/ 	.short	0x0000


	//----- nvinfo : EIATTR_MAXREG_COUNT
	.align		4
        /*004c*/ 	.byte	0x03, 0x1b
        /*004e*/ 	.short	0x00ff


	//----- nvinfo : EIATTR_EXTERNS
	.align		4
        /*0050*/ 	.byte	0x04, 0x0f
        /*0052*/ 	.short	(.L_7567 - .L_7566)


	//   ....[0]....
	.align		4
.L_7566:
        /*0054*/ 	.word	index@(__assertfail)


	//----- nvinfo : EIATTR_MERCURY_ISA_VERSION
	.align		4
.L_7567:
        /*0058*/ 	.byte	0x03, 0x5f
        /*005a*/ 	.short	0x0101


	//----- nvinfo : EIATTR_COOP_GROUP_MASK_REGIDS
	.align		4
        /*005c*/ 	.byte	0x04, 0x29
        /*005e*/ 	.short	(.L_7569 - .L_7568)


	//   ....[0]....
.L_7568:
        /*0060*/ 	.word	0xffffffff


	//   ....[1]....
        /*0064*/ 	.word	0xffffffff


	//   ....[2]....
        /*0068*/ 	.word	0xffffffff


	//   ....[3]....
        /*006c*/ 	.word	0xffffffff


	//   ....[4]....
        /*0070*/ 	.word	0xffffffff


	//   ....[5]....
        /*0074*/ 	.word	0xffffffff


	//   ....[6]....
        /*0078*/ 	.word	0xffffffff


	//   ....[7]....
        /*007c*/ 	.word	0xffffffff


	//   ....[8]....
        /*0080*/ 	.word	0xffffffff


	//   ....[9]....
        /*0084*/ 	.word	0xffffffff


	//   ....[10]....
        /*0088*/ 	.word	0x0500000f


	//   ....[11]....
        /*008c*/ 	.word	0x0500000f


	//   ....[12]....
        /*0090*/ 	.word	0x0500000f


	//   ....[13]....
        /*0094*/ 	.word	0x0500000f


	//   ....[14]....
        /*0098*/ 	.word	0x0500000f


	//   ....[15]....
        /*009c*/ 	.word	0x0500000f


	//   ....[16]....
        /*00a0*/ 	.word	0x0500000f


	//   ....[17]....
        /*00a4*/ 	.word	0x0500000f


	//   ....[18]....
        /*00a8*/ 	.word	0x0500000f


	//   ....[19]....
        /*00ac*/ 	.word	0x0500000f


	//----- nvinfo : EIATTR_COOP_GROUP_INSTR_OFFSETS
	.align		4
.L_7569:
        /*00b0*/ 	.byte	0x04, 0x28
        /*00b2*/ 	.short	(.L_7571 - .L_7570)


	//   ....[0]....
.L_7570:
        /*00b4*/ 	.word	0x00000690


	//   ....[1]....
        /*00b8*/ 	.word	0x000006d0


	//   ....[2]....
        /*00bc*/ 	.word	0x000006f0


	//   ....[3]....
        /*00c0*/ 	.word	0x00000710


	//   ....[4]....
        /*00c4*/ 	.word	0x00000730


	//   ....[5]....
        /*00c8*/ 	.word	0x00000bb0


	//   ....[6]....
        /*00cc*/ 	.word	0x00000bd0


	//   ....[7]....
        /*00d0*/ 	.word	0x00000bf0


	//   ....[8]....
        /*00d4*/ 	.word	0x00000c10


	//   ....[9]....
        /*00d8*/ 	.word	0x00000c30


	//   ....[10]....
        /*00dc*/ 	.word	0x00001620


	//   ....[11]....
        /*00e0*/ 	.word	0x000016a0


	//   ....[12]....
        /*00e4*/ 	.word	0x00001700


	//   ....[13]....
        /*00e8*/ 	.word	0x00001760


	//   ....[14]....
        /*00ec*/ 	.word	0x000017c0


	//   ....[15]....
        /*00f0*/ 	.word	0x00001cb0


	//   ....[16]....
        /*00f4*/ 	.word	0x00001d10


	//   ....[17]....
        /*00f8*/ 	.word	0x00001d70


	//   ....[18]....
        /*00fc*/ 	.word	0x00001dd0


	//   ....[19]....
        /*0100*/ 	.word	0x00001e30


	//----- nvinfo : EIATTR_VRC_CTA_INIT_COUNT
	.align		4
.L_7571:
        /*0104*/ 	.byte	0x02, 0x4a
	.zero		1
	.zero		1


	//----- nvinfo : EIATTR_SYSCALL_OFFSETS
	.align		4
        /*0108*/ 	.byte	0x04, 0x46
        /*010a*/ 	.short	(.L_7573 - .L_7572)


	//   ....[0]....
.L_7572:
        /*010c*/ 	.word	0x00000180


	//----- nvinfo : EIATTR_EXIT_INSTR_OFFSETS
	.align		4
.L_7573:
        /*0110*/ 	.byte	0x04, 0x1c
        /*0112*/ 	.short	(.L_7575 - .L_7574)


	//   ....[0]....
.L_7574:
        /*0114*/ 	.word	0x00000230


	//   ....[1]....
        /*0118*/ 	.word	0x000015c0


	//----- nvinfo : EIATTR_CRS_STACK_SIZE
	.align		4
.L_7575:
        /*011c*/ 	.byte	0x04, 0x1e
        /*011e*/ 	.short	(.L_7577 - .L_7576)
.L_7576:
        /*0120*/ 	.word	0x00000000


	//----- nvinfo : EIATTR_CBANK_PARAM_SIZE
	.align		4
.L_7577:
        /*0124*/ 	.byte	0x03, 0x19
        /*0126*/ 	.short	0x0030


	//----- nvinfo : EIATTR_PARAM_CBANK
	.align		4
        /*0128*/ 	.byte	0x04, 0x0a
        /*012a*/ 	.short	(.L_7579 - .L_7578)
	.align		4
.L_7578:
        /*012c*/ 	.word	index@(.nv.constant0._ZN7oneflow4cuda7softmax15SoftmaxWarpImplI10SimpleLoadIffE11SimpleStoreIffEfLi1ELi7ELi32ELi1ELb1ELNS1_9AlgorithmE0EEEvT_T0_ll)
        /*0130*/ 	.short	0x0380
        /*0132*/ 	.short	0x0030


	//----- nvinfo : EIATTR_SW_WAR
	.align		4
.L_7579:
        /*0134*/ 	.byte	0x04, 0x36
        /*0136*/ 	.short	(.L_7581 - .L_7580)
.L_7580:
        /*0138*/ 	.word	0x00000008
.L_7581:


//--------------------- .nv.info._ZN7oneflow4cuda7softmax15SoftmaxWarpImplI10SimpleLoadIffE11SimpleStoreIffEfLi1ELi7ELi32ELi1ELb0ELNS1_9AlgorithmE0EEEvT_T0_ll --------------------------
	.section	.nv.info._ZN7oneflow4cuda7softmax15SoftmaxWarpImplI10SimpleLoadIffE11SimpleStoreIffEfLi1ELi7ELi32ELi1ELb0ELNS1_9AlgorithmE0EEEvT_T0_ll,"",@"SHT_CUDA_INFO"
	.sectionflags	@""
	.align	4


	//----- nvinfo : EIATTR_CUDA_API_VERSION
	.align		4
        /*0000*/ 	.byte	0x04, 0x37
        /*0002*/ 	.short	(.L_7583 - .L_7582)
.L_7582:
        /*0004*/ 	.word	0x00000082


	//----- nvinfo : EIATTR_KPARAM_INFO
	.align		4
.L_7583:
        /*0008*/ 	.byte	0x04, 0x17
        /*000a*/ 	.short	(.L_7585 - .L_7584)
.L_7584:
        /*000c*/ 	.word	0x00000000
        /*0010*/ 	.short	0x0003
        /*0012*/ 	.short	0x0028
        /*0014*/ 	.byte	0x00, 0xf0, 0x21, 0x00


	//----- nvinfo : EIATTR_KPARAM_INFO
	.align		4
.L_7585:
        /*0018*/ 	.byte	0x04, 0x17
        /*001a*/ 	.short	(.L_7587 - .L_7586)
.L_7586:
        /*001c*/ 	.word	0x00000000
        /*0020*/ 	.short	0x0002
        /*0022*/ 	.short	0x0020
        /*0024*/ 	.byte	0x00, 0xf0, 0x21, 0x00


	//----- nvinfo : EIATTR_KPARAM_INFO
	.align		4
.L_7587:
        /*0028*/ 	.byte	0x04, 0x17
        /*002a*/ 	.short	(.L_7589 - .L_7588)
.L_7588:
        /*002c*/ 	.word	0x00000000
        /*0030*/ 	.short	0x0001
        /*0032*/ 	.short	0x0010
        /*0034*/ 	.byte	0x00, 0xf0, 0x41, 0x00


	//----- nvinfo : EIATTR_KPARAM_INFO
	.align		4
.L_7589:
        /*0038*/ 	.byte	0x04, 0x17
        /*003a*/ 	.short	(.L_7591 - .L_7590)
.L_7590:
        /*003c*/ 	.word	0x00000000
        /*0040*/ 	.short	0x0000
        /*0042*/ 	.short	0x0000
        /*0044*/ 	.byte	0x00, 0xf0, 0x41, 0x00


	//----- nvinfo : EIATTR_SPARSE_MMA_MASK
	.align		4
.L_7591:
        /*0048*/ 	.byte	0x03, 0x50
        /*004a*/ 	.short	0x0000


	//----- nvinfo : EIATTR_MAXREG_COUNT
	.align		4
        /*004c*/ 	.byte	0x03, 0x1b
        /*004e*/ 	.short	0x00ff


	//----- nvinfo : EIATTR_EXTERNS
	.align		4
        /*0050*/ 	.byte	0x04, 0x0f
        /*0052*/ 	.short	(.L_7593 - .L_7592)


	//   ....[0]....
	.align		4
.L_7592:
        /*0054*/ 	.word	index@(__assertfail)


	//----- nvinfo : EIATTR_MERCURY_ISA_VERSION
	.align		4
.L_7593:
        /*0058*/ 	.byte	0x03, 0x5f
        /*005a*/ 	.short	0x0101


	//----- nvinfo : EIATTR_COOP_GROUP_MASK_REGIDS
	.align		4
        /*005c*/ 	.byte	0x04, 0x29
        /*005e*/ 	.short	(.L_7595 - .L_7594)


	//   ....[0]....
.L_7594:
        /*0060*/ 	.word	0xffffffff


	//   ....[1]....
        /*0064*/ 	.word	0xffffffff


	//   ....[2]....
        /*0068*/ 	.word	0xffffffff


	//   ....[3]....
        /*006c*/ 	.word	0xffffffff


	//   ....[4]....
        /*0070*/ 	.word	0xffffffff


	//   ....[5]....
        /*0074*/ 	.word	0xffffffff


	//   ....[6]....
        /*0078*/ 	.word	0xffffffff


	//   ....[7]....
        /*007c*/ 	.word	0xffffffff


	//   ....[8]....
        /*0080*/ 	.word	0xffffffff


	//   ....[9]....
        /*0084*/ 	.word	0xffffffff


	//   ....[10]....
        /*0088*/ 	.word	0x0500000f


	//   ....[11]....
        /*008c*/ 	.word	0x0500000f


	//   ....[12]....
        /*0090*/ 	.word	0x0500000f


	//   ....[13]....
        /*0094*/ 	.word	0x0500000f


	//   ....[14]....
        /*0098*/ 	.word	0x0500000f


	//   ....[15]....
        /*009c*/ 	.word	0x0500000f


	//   ....[16]....
        /*00a0*/ 	.word	0x0500000f


	//   ....[17]....
        /*00a4*/ 	.word	0x0500000f


	//   ....[18]....
        /*00a8*/ 	.word	0x0500000f


	//   ....[19]....
        /*00ac*/ 	.word	0x0500000f


	//----- nvinfo : EIATTR_COOP_GROUP_INSTR_OFFSETS
	.align		4
.L_7595:
        /*00b0*/ 	.byte	0x04, 0x28
        /*00b2*/ 	.short	(.L_7597 - .L_7596)


	//   ....[0]....
.L_7596:
        /*00b4*/ 	.word	0x00000480


	//   ....[1]....
        /*00b8*/ 	.word	0x000004c0


	//   ....[2]....
        /*00bc*/ 	.word	0x000004e0


	//   ....[3]....
        /*00c0*/ 	.word	0x00000500


	//   ....[4]....
        /*00c4*/ 	.word	0x00000520


	//   ....[5]....
        /*00c8*/ 	.word	0x000009a0


	//   ....[6]....
        /*00cc*/ 	.word	0x000009c0


	//   ....[7]....
        /*00d0*/ 	.word	0x000009e0


	//   ....[8]....
        /*00d4*/ 	.word	0x00000a00


	//   ....[9]....
        /*00d8*/ 	.word	0x00000a20


	//   ....[10]....
        /*00dc*/ 	.word	0x00001330


	//   ....[11]....
        /*00e0*/ 	.word	0x000013b0


	//   ....[12]....
        /*00e4*/ 	.word	0x00001410


	//   ....[13]....
        /*00e8*/ 	.word	0x00001470


	//   ....[14]....
        /*00ec*/ 	.word	0x000014e0


	//   ....[15]....
        /*00f0*/ 	.word	0x000019c0


	//   ....[16]....
        /*00f4*/ 	.word	0x00001a20


	//   ....[17]....
        /*00f8*/ 	.word	0x00001a80


	//   ....[18]....
        /*00fc*/ 	.word	0x00001ae0


	//   ....[19]....
        /*0100*/ 	.word	0x00001b40


	//----- nvinfo : EIATTR_VRC_CTA_INIT_COUNT
	.align		4
.L_7597:
        /*0104*/ 	.byte	0x02, 0x4a
	.zero		1
	.zero		1


	//----- nvinfo : EIATTR_SYSCALL_OFFSETS
	.align		4
        /*0108*/ 	.byte	0x04, 0x46
        /*010a*/ 	.short	(.L_7599 - .L_7598)


	//   ....[0]....
.L_7598:
        /*010c*/ 	.word	0x00000170


	//----- nvinfo : EIATTR_EXIT_INSTR_OFFSETS
	.align		4
.L_7599:
        /*0110*/ 	.byte	0x04, 0x1c
        /*0112*/ 	.short	(.L_7601 - .L_7600)


	//   ....[0]....
.L_7600:
        /*0114*/ 	.word	0x00000220


	//   ....[1]....
        /*0118*/ 	.word	0x000012d0


	//----- nvinfo : EIATTR_CRS_STACK_SIZE
	.align		4
.L_7601:
        /*011c*/ 	.byte	0x04, 0x1e
        /*011e*/ 	.short	(.L_7603 - .L_7602)
.L_7602:
        /*0120*/ 	.word	0x00000000


	//----- nvinfo : EIATTR_CBANK_PARAM_SIZE
	.align		4
.L_7603:
        /*0124*/ 	.byte	0x03, 0x19
        /*0126*/ 	.short	0x0030


	//----- nvinfo : EIATTR_PARAM_CBANK
	.align		4
        /*0128*/ 	.byte	0x04, 0x0a
        /*012a*/ 	.short	(.L_7605 - .L_7604)
	.align		4
.L_7604:
        /*012c*/ 	.word	index@(.nv.constant0._ZN7oneflow4cuda7softmax15SoftmaxWarpImplI10SimpleLoadIffE11SimpleStoreIffEfLi1ELi7ELi32ELi1ELb0ELNS1_9AlgorithmE0EEEvT_T0_ll)
        /*0130*/ 	.short	0x0380
        /*0132*/ 	.short	0x0030


	//----- nvinfo : EIATTR_SW_WAR
	.align		4
.L_7605:
        /*0134*/ 	.byte	0x04, 0x36
        /*0136*/ 	.short	(.L_7607 - .L_7606)
.L_7606:
        /*0138*/ 	.word	0x00000008
.L_7607:


//--------------------- .nv.info._ZN7oneflow4cuda7softmax15SoftmaxWarpImplI10SimpleLoadIffE11SimpleStoreIffEfLi1ELi6ELi32ELi1ELb1ELNS1_9AlgorithmE0EEEvT_T0_ll --------------------------
	.section	.nv.info._ZN7oneflow4cuda7softmax15SoftmaxWarpImplI10SimpleLoadIffE11SimpleStoreIffEfLi1ELi6ELi32ELi1ELb1ELNS1_9AlgorithmE0EEEvT_T0_ll,"",@"SHT_CUDA_INFO"
	.sectionflags	@""
	.align	4


	//----- nvinfo : EIATTR_CUDA_API_VERSION
	.align		4
        /*0000*/ 	.byte	0x04, 0x37
        /*0002*/ 	.short	(.L_7609 - .L_7608)
.L_7608:
        /*0004*/ 	.word	0x00000082


	//----- nvinfo : EIATTR_KPARAM_INFO
	.align		4
.L_7609:
        /*0008*/ 	.byte	0x04, 0x17
        /*000a*/ 	.short	(.L_7611 - .L_7610)
.L_7610:
        /*000c*/ 	.word	0x00000000
        /*0010*/ 	.short	0x0003
        /*0012*/ 	.short	0x0028
        /*0014*/ 	.byte	0x00, 0xf0, 0x21, 0x00


	//----- nvinfo : EIATTR_KPARAM_INFO
	.align		4
.L_7611:
        /*0018*/ 	.byte	0x04, 0x17
        /*001a*/ 	.short	(.L_7613 - .L_7612)
.L_7612:
        /*001c*/ 	.word	0x00000000
        /*0020*/ 	.short	0x0002
        /*0022*/ 	.short	0x0020
        /*0024*/ 	.byte	0x00, 0xf0, 0x21, 0x00


	//----- nvinfo : EIATTR_KPARAM_INFO
	.align		4
.L_7613:
        /*0028*/ 	.byte	0x04, 0x17
        /*002a*/ 	.short	(.L_7615 - .L_7614)
.L_7614:
        /*002c*/ 	.word	0x00000000
        /*0030*/ 	.short	0x0001
        /*0032*/ 	.short	0x0010
        /*0034*/ 	.byte	0x00, 0xf0, 0x41, 0x00


	//----- nvinfo : EIATTR_KPARAM_INFO
	.align		4
.L_7615:
        /*0038*/ 	.byte	0x04, 0x17
        /*003a*/ 	.short	(.L_7617 - .L_7616)
.L_7616:
        /*003c*/ 	.word	0x00000000
        /*0040*/ 	.short	0x0000
        /*0042*/ 	.short	0x0000
        /*0044*/ 	.byte	0x00, 0xf0, 0x41, 0x00


	//----- nvinfo : EIATTR_SPARSE_MMA_MASK
	.align		4
.L_7617:
        /*0048*/ 	.byte	0x03, 0x50
        /*004a*/ 	.short	0x0000


	//----- nvinfo : EIATTR_MAXREG_COUNT
	.align		4
        /*004c*/ 	.byte	0x03, 0x1b
        /*004e*/ 	.short	0x00ff


	//----- nvinfo : EIATTR_EXTERNS
	.align		4
        /*0050*/ 	.byte	0x04, 0x0f
        /*0052*/ 	.short	(.L_7619 - .L_7618)


	//   ....[0]....
	.align		4
.L_7618:
        /*0054*/ 	.word	index@(__assertfail)


	//----- nvinfo : EIATTR_MERCURY_ISA_VERSION
	.align		4
.L_7619:
        /*0058*/ 	.byte	0x03, 0x5f
        /*005a*/ 	.short	0x0101


	//----- nvinfo : EIATTR_COOP_GROUP_MASK_REGIDS
	.align		4
        /*005c*/ 	.byte	0x04, 0x29
        /*005e*/ 	.short	(.L_7621 - .L_7620)


	//   ....[0]....
.L_7620:
        /*0060*/ 	.word	0xffffffff


	//   ....[1]....
        /*0064*/ 	.word	0xffffffff


	//   ....[2]....
        /*0068*/ 	.word	0xffffffff


	//   ....[3]....
        /*006c*/ 	.word	0xffffffff


	//   ....[4]....
        /*0070*/ 	.word	0xffffffff


	//   ....[5]....
        /*0074*/ 	.word	0xffffffff


	//   ....[6]....
        /*0078*/ 	.word	0xffffffff


	//   ....[7]....
        /*007c*/ 	.word	0xffffffff


	//   ....[8]....
        /*0080*/ 	.word	0xffffffff


	//   ....[9]....
        /*0084*/ 	.word	0xffffffff


	//   ....[10]....
        /*0088*/ 	.word	0x0500000f


	//   ....[11]....
        /*008c*/ 	.word	0x0500000f


	//   ....[12]....
        /*0090*/ 	.word	0x0500000f


	//   ....[13]....
        /*0094*/ 	.word	0x0500000f


	//   ....[14]....
        /*0098*/ 	.word	0x0500000f


	//   ....[15]....
        /*009c*/ 	.word	0x0500000f


	//   ....[16]....
        /*00a0*/ 	.word	0x0500000f


	//   ....[17]....
        /*00a4*/ 	.word	0x0500000f


	//   ....[18]....
        /*00a8*/ 	.word	0x0500000f


	//   ....[19]....
        /*00ac*/ 	.word	0x0500000f


	//----- nvinfo : EIATTR_COOP_GROUP_INSTR_OFFSETS
	.align		4
.L_7621:
        /*00b0*/ 	.byte	0x04, 0x28
        /*00b2*/ 	.short	(.L_7623 - .L_7622)


	//   ....[0]....
.L_7622:
        /*00b4*/ 	.word	0x00000610


	//   ....[1]....
        /*00b8*/ 	.word	0x00000650


	//   ....[2]....
        /*00bc*/ 	.word	0x00000670


	//   ....[3]....
        /*00c0*/ 	.word	0x00000690


	//   ....[4]....
        /*00c4*/ 	.word	0x000006b0


	//   ....[5]....
        /*00c8*/ 	.word	0x00000a90


	//   ....[6]....
        /*00cc*/ 	.word	0x00000ab0


	//   ....[7]....
        /*00d0*/ 	.word	0x00000ad0


	//   ....[8]....
        /*00d4*/ 	.word	0x00000af0


	//   ....[9]....
        /*00d8*/ 	.word	0x00000b10


	//   ....[10]....
        /*00dc*/ 	.word	0x00001360


	//   ....[11]....
        /*00e0*/ 	.word	0x000013e0


	//   ....[12]....
        /*00e4*/ 	.word	0x00001440


	//   ....[13]....
        /*00e8*/ 	.word	0x000014a0


	//   ....[14]....
        /*00ec*/ 	.word	0x00001500


	//   ....[15]....
        /*00f0*/ 	.word	0x00001950


	//   ....[16]....
        /*00f4*/ 	.word	0x000019b0


	//   ....[17]....
        /*00f8*/ 	.word	0x00001a10


	//   ....[18]....
        /*00fc*/ 	.word	0x00001a70


	//   ....[19]....
        /*0100*/ 	.word	0x00001ad0


	//----- nvinfo : EIATTR_VRC_CTA_INIT_COUNT
	.align		4
.L_7623:
        /*0104*/ 	.byte	0x02, 0x4a
	.zero		1
	.zero		1


	//----- nvinfo : EIATTR_SYSCALL_OFFSETS
	.align		4
        /*0108*/ 	.byte	0x04, 0x46
        /*010a*/ 	.short	(.L_7625 - .L_7624)


	//   ....[0]....
.L_7624:
        /*010c*/ 	.word	0x00000180


	//----- nvinfo : EIATTR_EXIT_INSTR_OFFSETS
	.align		4
.L_7625:
        /*0110*/ 	.byte	0x04, 0x1c
        /*0112*/ 	.short	(.L_7627 - .L_7626)


	//   ....[0]....
.L_7626:
        /*0114*/ 	.word	0x00000230


	//   ....[1]....
        /*0118*/ 	.word	0x00001300


	//----- nvinfo : EIATTR_CRS_STACK_SIZE
	.align		4
.L_7627:
        /*011c*/ 	.byte	0x04, 0x1e
        /*011e*/ 	.short	(.L_7629 - .L_7628)
.L_7628:
        /*0120*/ 	.word	0x00000000


	//----- nvinfo : EIATTR_CBANK_PARAM_SIZE
	.align		4
.L_7629:
        /*0124*/ 	.byte	0x03, 0x19
        /*0126*/ 	.short	0x0030


	//----- nvinfo : EIATTR_PARAM_CBANK
	.align		4
        /*0128*/ 	.byte	0x04, 0x0a
        /*012a*/ 	.short	(.L_7631 - .L_7630)
	.align		4
.L_7630:
        /*012c*/ 	.word	index@(.nv.constant0._ZN7oneflow4cuda7softmax15SoftmaxWarpImplI10SimpleLoadIffE11SimpleStoreIffEfLi1ELi6ELi32ELi1ELb1ELNS1_9AlgorithmE0EEEvT_T0_ll)
        /*0130*/ 	.short	0x0380
        /*0132*/ 	.short	0x0030


	//----- nvinfo : EIATTR_SW_WAR
	.align		4
.L_7631:
        /*0134*/ 	.byte	0x04, 0x36
        /*0136*/ 	.short	(.L_7633 - .L_7632)
.L_7632:
        /*0138*/ 	.word	0x00000008
.L_7633:


//--------------------- .nv.info._ZN7oneflow4cuda7softmax15SoftmaxWarpImplI10SimpleLoadIffE11SimpleStoreIffEfLi1ELi6ELi32ELi1ELb0ELNS1_9AlgorithmE0EEEvT_T0_ll --------------------------
	.section	.nv.info._ZN7oneflow4cuda7softmax15SoftmaxWarpImplI10SimpleLoadIffE11SimpleStoreIffEfLi1ELi6ELi32ELi1ELb0ELNS1_9AlgorithmE0EEEvT_T0_ll,"",@"SHT_CUDA_INFO"
	.sectionflags	@""
	.align	4


	//----- nvinfo : EIATTR_CUDA_API_VERSION
	.align		4
        /*0000*/ 	.byte	0x04, 0x37
        /*0002*/ 	.short	(.L_7635 - .L_7634)
.L_7634:
        /*0004*/ 	.word	0x00000082


	//----- nvinfo : EIATTR_KPARAM_INFO
	.align		4
.L_7635:
        /*0008*/ 	.byte	0x04, 0x17
        /*000a*/ 	.short	(.L_7637 - .L_7636)
.L_7636:
        /*000c*/ 	.word	0x00000000
        /*0010*/ 	.short	0x0003
        /*0012*/ 	.short	0x0028
        /*0014*/ 	.byte	0x00, 0xf0, 0x21, 0x00


	//----- nvinfo : EIATTR_KPARAM_INFO
	.align		4
.L_7637:
        /*0018*/ 	.byte	0x04, 0x17
        /*001a*/ 	.short	(.L_7639 - .L_7638)
.L_7638:
        /*001c*/ 	.word	0x00000000
        /*0020*/ 	.short	0x0002
        /*0022*/ 	.short	0x0020
        /*0024*/ 	.byte	0x00, 0xf0, 0x21, 0x00


	//----- nvinfo : EIATTR_KPARAM_INFO
	.align		4
.L_7639:
        /*0028*/ 	.byte	0x04, 0x17
        /*002a*/ 	.short	(.L_7641 - .L_7640)
.L_7640:
        /*002c*/ 	.word	0x00000000
        /*0030*/ 	.short	0x0001
        /*0032*/ 	.short	0x0010
        /*0034*/ 	.byte	0x00, 0xf0, 0x41, 0x00


	//----- nvinfo : EIATTR_KPARAM_INFO
	.align		4
.L_7641:
        /*0038*/ 	.byte	0x04, 0x17
        /*003a*/ 	.short	(.L_7643 - .L_7642)
.L_7642:
        /*003c*/ 	.word	0x00000000
        /*0040*/ 	.short	0x0000
        /*0042*/ 	.short	0x0000
        /*0044*/ 	.byte	0x00, 0xf0, 0x41, 0x00


	//----- nvinfo : EIATTR_SPARSE_MMA_MASK
	.align		4
.L_7643:
        /*0048*/ 	.byte	0x03, 0x50
        /*004a*/ 	.short	0x0000


	//----- nvinfo : EIATTR_MAXREG_COUNT
	.align		4
        /*004c*/ 	.byte	0x03, 0x1b
        /*004e*/ 	.short	0x00ff


	//----- nvinfo : EIATTR_EXTERNS
	.align		4
        /*0050*/ 	.byte	0x04, 0x0f
        /*0052*/ 	.short	(.L_7645 - .L_7644)


	//   ....[0]....
	.align		4
.L_7644:
        /*0054*/ 	.word	index@(__assertfail)


	//----- nvinfo : EIATTR_MERCURY_ISA_VERSION
	.align		4
.L_7645:
        /*0058*/ 	.byte	0x03, 0x5f
        /*005a*/ 	.short	0x0101


	//----- nvinfo : EIATTR_COOP_GROUP_MASK_REGIDS
	.align		4
        /*005c*/ 	.byte	0x04, 0x29
        /*005e*/ 	.short	(.L_7647 - .L_7646)


	//   ....[0]....
.L_7646:
        /*0060*/ 	.word	0xffffffff


	//   ....[1]....
        /*0064*/ 	.word	0xffffffff


	//   ....[2]....
        /*0068*/ 	.word	0xffffffff


	//   ....[3]....
        /*006c*/ 	.word	0xffffffff


	//   ....[4]....
        /*0070*/ 	.word	0xffffffff


	//   ....[5]....
        /*0074*/ 	.word	0xffffffff


	//   ....[6]....
        /*0078*/ 	.word	0xffffffff


	//   ....[7]....
        /*007c*/ 	.word	0xffffffff


	//   ....[8]....
        /*0080*/ 	.word	0xffffffff


	//   ....[9]....
        /*0084*/ 	.word	0xffffffff


	//   ....[10]....
        /*0088*/ 	.word	0x0500000f


	//   ....[11]....
        /*008c*/ 	.word	0x0500000f


	//   ....[12]....
        /*0090*/ 	.word	0x0500000f


	//   ....[13]....
        /*0094*/ 	.word	0x0500000f


	//   ....[14]....
        /*0098*/ 	.word	0x0500000f


	//   ....[15]....
        /*009c*/ 	.word	0x0500000f


	//   ....[16]....
        /*00a0*/ 	.word	0x0500000f


	//   ....[17]....
        /*00a4*/ 	.word	0x0500000f


	//   ....[18]....
        /*00a8*/ 	.word	0x0500000f


	//   ....[19]....
        /*00ac*/ 	.word	0x0500000f


	//----- nvinfo : EIATTR_COOP_GROUP_INSTR_OFFSETS
	.align		4
.L_7647:
        /*00b0*/ 	.byte	0x04, 0x28
        /*00b2*/ 	.short	(.L_7649 - .L_7648)


	//   ....[0]....
.L_7648:
        /*00b4*/ 	.word	0x00000430


	//   ....[1]....
        /*00b8*/ 	.word	0x00000470


	//   ....[2]....
        /*00bc*/ 	.word	0x00000490


	//   ....[3]....
        /*00c0*/ 	.word	0x000004b0


	//   ....[4]....
        /*00c4*/ 	.word	0x000004d0


	//   ....[5]....
        /*00c8*/ 	.word	0x000008b0


	//   ....[6]....
        /*00cc*/ 	.word	0x000008d0


	//   ....[7]....
        /*00d0*/ 	.word	0x000008f0


	//   ....[8]....
        /*00d4*/ 	.word	0x00000910


	//   ....[9]....
        /*00d8*/ 	.word	0x00000930


	//   ....[10]....
        /*00dc*/ 	.word	0x00001120


	//   ....[11]....
        /*00e0*/ 	.word	0x000011a0


	//   ....[12]....
        /*00e4*/ 	.word	0x00001200


	//   ....[13]....
        /*00e8*/ 	.word	0x00001260


	//   ....[14]....
        /*00ec*/ 	.word	0x000012d0


	//   ....[15]....
        /*00f0*/ 	.word	0x00001710


	//   ....[16]....
        /*00f4*/ 	.word	0x00001770


	//   ....[17]....
        /*00f8*/ 	.word	0x000017d0


	//   ....[18]....
        /*00fc*/ 	.word	0x00001830


	//   ....[19]....
        /*0100*/ 	.word	0x00001890


	//----- nvinfo : EIATTR_VRC_CTA_INIT_COUNT
	.align		4
.L_7649:
        /*0104*/ 	.byte	0x02, 0x4a
	.zero		1
	.zero		1


	//----- nvinfo : EIATTR_SYSCALL_OFFSETS
	.align		4
        /*0108*/ 	.byte	0x04, 0x46
        /*010a*/ 	.short	(.L_7651 - .L_7650)


	//   ....[0]....
.L_7650:
        /*010c*/ 	.word	0x00000170


	//----- nvinfo : EIATTR_EXIT_INSTR_OFFSETS
	.align		4
.L_7651:
        /*0110*/ 	.byte	0x04, 0x1c
        /*0112*/ 	.short	(.L_7653 - .L_7652)


	//   ....[0]....
.L_7652:
        /*0114*/ 	.word	0x00000220


	//   ....[1]....
        /*0118*/ 	.word	0x000010c0


	//----- nvinfo : EIATTR_CRS_STACK_SIZE
	.align		4
.L_7653:
        /*011c*/ 	.byte	0x04, 0x1e
        /*011e*/ 	.short	(.L_7655 - .L_7654)
.L_7654:
        /*0120*/ 	.word	0x00000000


	//----- nvinfo : EIATTR_CBANK_PARAM_SIZE
	.align		4
.L_7655:
        /*0124*/ 	.byte	0x03, 0x19
        /*0126*/ 	.short	0x0030


	//----- nvinfo : EIATTR_PARAM_CBANK
	.align		4
        /*0128*/ 	.byte	0x04, 0x0a
        /*012a*/ 	.short	(.L_7657 - .L_7656)
	.align		4
.L_7656:
        /*012c*/ 	.word	index@(.nv.constant0._ZN7oneflow4cuda7softmax15SoftmaxWarpImplI10SimpleLoadIffE11SimpleStoreIffEfLi1ELi6ELi32ELi1ELb0ELNS1_9AlgorithmE0EEEvT_T0_ll)
        /*0130*/ 	.short	0x0380
        /*0132*/ 	.short	0x0030


	//----- nvinfo : EIATTR_SW_WAR
	.align		4
.L_7657:
        /*0134*/ 	.byte	0x04, 0x36
        /*0136*/ 	.short	(.L_7659 - .L_7658)
.L_7658:
        /*0138*/ 	.word	0x00000008
.L_7659:


//--------------------- .nv.info._ZN7oneflow4cuda7softmax15SoftmaxWarpImplI10SimpleLoadIffE11SimpleStoreIffEfLi1ELi5ELi32ELi1ELb1ELNS1_9AlgorithmE0EEEvT_T0_ll --------------------------
	.section	.nv.info._ZN7oneflow4cuda7softmax15SoftmaxWarpImplI10SimpleLoadIffE11SimpleStoreIffEfLi1ELi5ELi32ELi1ELb1ELNS1_9AlgorithmE0EEEvT_T0_ll,"",@"SHT_CUDA_INFO"
	.sectionflags	@""
	.align	4


	//----- nvinfo : EIATTR_CUDA_API_VERSION
	.align		4
        /*0000*/ 	.byte	0x04, 0x37
        /*0002*/ 	.short	(.L_7661 - .L_7660)
.L_7660:
        /*0004*/ 	.word	0x00000082


	//----- nvinfo : EIATTR_KPARAM_INFO
	.align		4
.L_7661:
        /*0008*/ 	.byte	0x04, 0x17
        /*000a*/ 	.short	(.L_7663 - .L_7662)
.L_7662:
        /*000c*/ 	.word	0x00000000
        /*0010*/ 	.short	0x0003
        /*0012*/ 	.short	0x0028
        /*0014*/ 	.byte	0x00, 0xf0, 0x21, 0x00


	//----- nvinfo : EIATTR_KPARAM_INFO
	.align		4
.L_7663:
        /*0018*/ 	.byte	0x04, 0x17
        /*001a*/ 	.short	(.L_7665 - .L_7664)
.L_7664:
        /*001c*/ 	.word	0x00000000
        /*0020*/ 	.short	0x0002
        /*0022*/ 	.short	0x0020
        /*0024*/ 	.byte	0x00, 0xf0, 0x21, 0x00


	//----- nvinfo : EIATTR_KPARAM_INFO
	.align		4
.L_7665:
        /*0028*/ 	.byte	0x04, 0x17
        /*002a*/ 	.short	(.L_7667 - .L_7666)
.L_7666:
        /*002c*/ 	.word	0x00000000
        /*0030*/ 	.short	0x0001
        /*0032*/ 	.short	0x0010
        /*0034*/ 	.byte	0x00, 0xf0, 0x41, 0x00


	//----- nvinfo : EIATTR_KPARAM_INFO
	.align		4
.L_7667:
        /*0038*/ 	.byte	0x04, 0x17
        /*003a*/ 	.short	(.L_7669 - .L_7668)
.L_7668:
        /*003c*/ 	.word	0x00000000
        /*0040*/ 	.short	0x0000
        /*0042*/ 	.short	0x0000
        /*0044*/ 	.byte	0x00, 0xf0, 0x41, 0x00


	//----- nvinfo : EIATTR_SPARSE_MMA_MASK
	.align		4
.L_7669:
        /*0048*/ 	.byte	0x03, 0x50
        /*004a*/ 	.short	0x0000


	//----- nvinfo : EIATTR_MAXREG_COUNT
	.align		4
        /*004c*/ 	.byte	0x03, 0x1b
        /*004e*/ 	.short	0x00ff


	//----- nvinfo : EIATTR_EXTERNS
	.align		4
        /*0050*/ 	.byte	0x04, 0x0f
        /*0052*/ 	.short	(.L_7671 - .L_7670)


	//   ....[0]....
	.align		4
.L_7670:
        /*0054*/ 	.word	index@(__assertfail)


	//----- nvinfo : EIATTR_MERCURY_ISA_VERSION
	.align		4
.L_7671:
        /*0058*/ 	.byte	0x03, 0x5f
        /*005a*/ 	.short	0x0101


	//----- nvinfo : EIATTR_COOP_GROUP_MASK_REGIDS
	.align		4
        /*005c*/ 	.byte	0x04, 0x29
        /*005e*/ 	.short	(.L_7673 - .L_7672)


	//   ....[0]....
.L_7672:
        /*0060*/ 	.word	0xffffffff


	//   ....[1]....
        /*0064*/ 	.word	0xffffffff


	//   ....[2]....
        /*0068*/ 	.word	0xffffffff


	//   ....[3]....
        /*006c*/ 	.word	0xffffffff


	//   ....[4]....
        /*0070*/ 	.word	0xffffffff


	//   ....[5]....
        /*0074*/ 	.word	0xffffffff


	//   ....[6]....
        /*0078*/ 	.word	0xffffffff


	//   ....[7]....
        /*007c*/ 	.word	0xffffffff


	//   ....[8]....
        /*0080*/ 	.word	0xffffffff


	//   ....[9]....
        /*0084*/ 	.word	0xffffffff


	//   ....[10]....
        /*0088*/ 	.word	0x0500000f


	//   ....[11]....
        /*008c*/ 	.word	0x0500000f


	//   ....[12]....
        /*0090*/ 	.word	0x0500000f


	//   ....[13]....
        /*0094*/ 	.word	0x0500000f


	//   ....[14]....
        /*0098*/ 	.word	0x0500000f


	//   ....[15]....
        /*009c*/ 	.word	0x0500000f


	//   ....[16]....
        /*00a0*/ 	.word	0x0500000f


	//   ....[17]....
        /*00a4*/ 	.word	0x0500000f


	//   ....[18]....
        /*00a8*/ 	.word	0x0500000f


	//   ....[19]....
        /*00ac*/ 	.word	0x0500000f


	//----- nvinfo : EIATTR_COOP_GROUP_INSTR_OFFSETS
	.align		4
.L_7673:
        /*00b0*/ 	.byte	0x04, 0x28
        /*00b2*/ 	.short	(.L_7675 - .L_7674)


	//   ....[0]....
.L_7674:
        /*00b4*/ 	.word	0x00000580


	//   ....[1]....
        /*00b8*/ 	.word	0x000005b0


	//   ....[2]....
        /*00bc*/ 	.word	0x000005d0


	//   ....[3]....
        /*00c0*/ 	.word	0x000005f0


	//   ....[4]....
        /*00c4*/ 	.word	0x00000610


	//   ....[5]....
        /*00c8*/ 	.word	0x00000960


	//   ....[6]....
        /*00cc*/ 	.word	0x00000980


	//   ....[7]....
        /*00d0*/ 	.word	0x000009a0


	//   ....[8]....
        /*00d4*/ 	.word	0x000009c0


	//   ....[9]....
        /*00d8*/ 	.word	0x000009e0


	//   ....[10]....
        /*00dc*/ 	.word	0x00001100


	//   ....[11]....
        /*00e0*/ 	.word	0x00001180


	//   ....[12]....
        /*00e4*/ 	.word	0x000011e0


	//   ....[13]....
        /*00e8*/ 	.word	0x00001240


	//   ....[14]....
        /*00ec*/ 	.word	0x000012b0


	//   ....[15]....
        /*00f0*/ 	.word	0x00001640


	//   ....[16]....
        /*00f4*/ 	.word	0x000016a0


	//   ....[17]....
        /*00f8*/ 	.word	0x00001700


	//   ....[18]....
        /*00fc*/ 	.word	0x00001760


	//   ....[19]....
        /*0100*/ 	.word	0x000017c0


	//----- nvinfo : EIATTR_VRC_CTA_INIT_COUNT
	.align		4
.L_7675:
        /*0104*/ 	.byte	0x02, 0x4a
	.zero		1
	.zero		1


	//----- nvinfo : EIATTR_SYSCALL_OFFSETS
	.align		4
        /*0108*/ 	.byte	0x04, 0x46
        /*010a*/ 	.short	(.L_7677 - .L_7676)


	//   ....[0]....
.L_7676:
        /*010c*/ 	.word	0x00000180


	//----- nvinfo : EIATTR_EXIT_INSTR_OFFSETS
	.align		4
.L_7677:
        /*0110*/ 	.byte	0x04, 0x1c
        /*0112*/ 	.short	(.L_7679 - .L_7678)


	//   ....[0]....
.L_7678:
        /*0114*/ 	.word	0x00000230


	//   ....[1]....
        /*0118*/ 	.word	0x000010a0


	//----- nvinfo : EIATTR_CRS_STACK_SIZE
	.align		4
.L_7679:
        /*011c*/ 	.byte	0x04, 0x1e
        /*011e*/ 	.short	(.L_7681 - .L_7680)
.L_7680:
        /*0120*/ 	.word	0x00000000


	//----- nvinfo : EIATTR_CBANK_PARAM_SIZE
	.align		4
.L_7681:
        /*0124*/ 	.byte	0x03, 0x19
        /*0126*/ 	.short	0x0030


	//----- nvinfo : EIATTR_PARAM_CBANK
	.align		4
        /*0128*/ 	.byte	0x04, 0x0a
        /*012a*/ 	.short	(.L_7683 - .L_7682)
	.align		4
.L_7682:
        /*012c*/ 	.word	index@(.nv.constant0._ZN7oneflow4cuda7softmax15SoftmaxWarpImplI10SimpleLoadIffE11SimpleStoreIffEfLi1ELi5ELi32ELi1ELb1ELNS1_9AlgorithmE0EEEvT_T0_ll)
        /*0130*/ 	.short	0x0380
        /*0132*/ 	.short	0x0030


	//----- nvinfo : EIATTR_SW_WAR
	.align		4
.L_7683:
        /*0134*/ 	.byte	0x04, 0x36
        /*0136*/ 	.short	(.L_7685 - .L_7684)
.L_7684:
        /*0138*/ 	.word	0x00000008
.L_7685:


//--------------------- .nv.info._ZN7oneflow4cuda7softmax15SoftmaxWarpImplI10SimpleLoadIffE11SimpleStoreIffEfLi1ELi5ELi32ELi1ELb0ELNS1_9AlgorithmE0EEEvT_T0_ll --------------------------
	.section	.nv.info._ZN7oneflow4cuda7softmax15SoftmaxWarpImplI10SimpleLoadIffE11SimpleStoreIffEfLi1ELi5ELi32ELi1ELb0ELNS1_9AlgorithmE0EEEvT_T0_ll,"",@"SHT_CUDA_INFO"
	.sectionflags	@""
	.align	4


	//----- nvinfo : EIATTR_CUDA_API_VERSION
	.align		4
        /*0000*/ 	.byte	0x04, 0x37
        /*0002*/ 	.short	(.L_7687 - .L_7686)
.L_7686:
        /*0004*/ 	.word	0x00000082


	//----- nvinfo : EIATTR_KPARAM_INFO
	.align		4
.L_7687:
        /*0008*/ 	.byte	0x04, 0x17
        /*000a*/ 	.short	(.L_7689 - .L_7688)
.L_7688:
        /*000c*/ 	.word	0x00000000
        /*0010*/ 	.short	0x0003
        /*0012*/ 	.short	0x0028
        /*0014*/ 	.byte	0x00, 0xf0, 0x21, 0x00


	//----- nvinfo : EIATTR_KPARAM_INFO
	.align		4
.L_7689:
        /*0018*/ 	.byte	0x04, 0x17
        /*001a*/ 	.short	(.L_7691 - .L_7690)
.L_7690:
        /*001c*/ 	.word	0x00000000
        /*0020*/ 	.short	0x0002
        /*0022*/ 	.short	0x0020
        /*0024*/ 	.byte	0x00, 0xf0, 0x21, 0x00


	//----- nvinfo : EIATTR_KPARAM_INFO
	.align		4
.L_7691:
        /*0028*/ 	.byte	0x04, 0x17
        /*002a*/ 	.short	(.L_7693 - .L_7692)
.L_7692:
        /*002c*/ 	.word	0x00000000
        /*0030*/ 	.short	0x0001
        /*0032*/ 	.short	0x0010
        /*0034*/ 	.byte	0x00, 0xf0, 0x41, 0x00


	//----- nvinfo : EIATTR_KPARAM_INFO
	.align		4
.L_7693:
        /*0038*/ 	.byte	0x04, 0x17
        /*003a*/ 	.short	(.L_7695 - .L_7694)
.L_7694:
        /*003c*/ 	.word	0x00000000
        /*0040*/ 	.short	0x0000
        /*0042*/ 	.short	0x0000
        /*0044*/ 	.byte	0x00, 0xf0, 0x41, 0x00


	//----- nvinfo : EIATTR_SPARSE_MMA_MASK
	.align		4
.L_7695:
        /*0048*/ 	.byte	0x03, 0x50
        /*004a*/ 	.short	0x0000


	//----- nvinfo : EIATTR_MAXREG_COUNT
	.align		4
        /*004c*/ 	.byte	0x03, 0x1b
        /*004e*/ 	.short	0x00ff


	//----- nvinfo : EIATTR_EXTERNS
	.align		4
        /*0050*/ 	.byte	0x04, 0x0f
        /*0052*/ 	.short	(.L_7697 - .L_7696)


	//   ....[0]....
	.align		4
.L_7696:
        /*0054*/ 	.word	index@(__assertfail)


	//----- nvinfo : EIATTR_MERCURY_ISA_VERSION
	.align		4
.L_7697:
        /*0058*/ 	.byte	0x03, 0x5f
        /*005a*/ 	.short	0x0101


	//----- nvinfo : EIATTR_COOP_GROUP_MASK_REGIDS
	.align		4
        /*005c*/ 	.byte	0x04, 0x29
        /*005e*/ 	.short	(.L_7699 - .L_7698)


	//   ....[0]....
.L_7698:
        /*0060*/ 	.word	0xffffffff


	//   ....[1]....
        /*0064*/ 	.word	0xffffffff


	//   ....[2]....
        /*0068*/ 	.word	0xffffffff


	//   ....[3]....
        /*006c*/ 	.word	0xffffffff


	//   ....[4]....
        /*0070*/ 	.word	0xffffffff


	//   ....[5]....
        /*0074*/ 	.word	0xffffffff


	//   ....[6]....
        /*0078*/ 	.word	0xffffffff


	//   ....[7]....
        /*007c*/ 	.word	0xffffffff


	//   ....[8]....
        /*0080*/ 	.word	0xffffffff


	//   ....[9]....
        /*0084*/ 	.word	0xffffffff


	//   ....[10]....
        /*0088*/ 	.word	0x0500000f


	//   ....[11]....
        /*008c*/ 	.word	0x0500000f


	//   ....[12]....
        /*0090*/ 	.word	0x0500000f


	//   ....[13]....
        /*0094*/ 	.word	0x0500000f


	//   ....[14]....
        /*0098*/ 	.word	0x0500000f


	//   ....[15]....
        /*009c*/ 	.word	0x0500000f


	//   ....[16]....
        /*00a0*/ 	.word	0x0500000f


	//   ....[17]....
        /*00a4*/ 	.word	0x0500000f


	//   ....[18]....
        /*00a8*/ 	.word	0x0500000f


	//   ....[19]....
        /*00ac*/ 	.word	0x0500000f


	//----- nvinfo : EIATTR_COOP_GROUP_INSTR_OFFSETS
	.align		4
.L_7699:
        /*00b0*/ 	.byte	0x04, 0x28
        /*00b2*/ 	.short	(.L_7701 - .L_7700)


	//   ....[0]....
.L_7700:
        /*00b4*/ 	.word	0x00000400


	//   ....[1]....
        /*00b8*/ 	.word	0x00000440


	//   ....[2]....
        /*00bc*/ 	.word	0x00000460


	//   ....[3]....
        /*00c0*/ 	.word	0x00000480


	//   ....[4]....
        /*00c4*/ 	.word	0x000004a0


	//   ....[5]....
        /*00c8*/ 	.word	0x000007e0


	//   ....[6]....
        /*00cc*/ 	.word	0x00000800


	//   ....[7]....
        /*00d0*/ 	.word	0x00000820


	//   ....[8]....
        /*00d4*/ 	.word	0x00000840


	//   ....[9]....
        /*00d8*/ 	.word	0x00000860


	//   ....[10]....
        /*00dc*/ 	.word	0x00000f40


	//   ....[11]....
        /*00e0*/ 	.word	0x00000fc0


	//   ....[12]....
        /*00e4*/ 	.word	0x00001020


	//   ....[13]....
        /*00e8*/ 	.word	0x00001090


	//   ....[14]....
        /*00ec*/ 	.word	0x000010f0


	//   ....[15]....
        /*00f0*/ 	.word	0x00001490


	//   ....[16]....
        /*00f4*/ 	.word	0x000014f0


	//   ....[17]....
        /*00f8*/ 	.word	0x00001550


	//   ....[18]....
        /*00fc*/ 	.word	0x000015b0


	//   ....[19]....
        /*0100*/ 	.word	0x00001610


	//----- nvinfo : EIATTR_VRC_CTA_INIT_COUNT
	.align		4
.L_7701:
        /*0104*/ 	.byte	0x02, 0x4a
	.zero		1
	.zero		1


	//----- nvinfo : EIATTR_SYSCALL_OFFSETS
	.align		4
        /*0108*/ 	.byte	0x04, 0x46
        /*010a*/ 	.short	(.L_7703 - .L_7702)


	//   ....[0]....
.L_7702:
        /*010c*/ 	.word	0x00000170


	//----- nvinfo : EIATTR_EXIT_INSTR_OFFSETS
	.align		4
.L_7703:
        /*0110*/ 	.byte	0x04, 0x1c
        /*0112*/ 	.short	(.L_7705 - .L_7704)


	//   ....[0]....
.L_7704:
        /*0114*/ 	.word	0x00000220


	//   ....[1]....
        /*0118*/ 	.word	0x00000ee0


	//----- nvinfo : EIATTR_CRS_STACK_SIZE
	.align		4
.L_7705:
        /*011c*/ 	.byte	0x04, 0x1e
        /*011e*/ 	.short	(.L_7707 - .L_7706)
.L_7706:
        /*0120*/ 	.word	0x00000000


	//----- nvinfo : EIATTR_CBANK_PARAM_SIZE
	.align		4
.L_7707:
        /*0124*/ 	.byte	0x03, 0x19
        /*0126*/ 	.short	0x0030


	//----- nvinfo : EIATTR_PARAM_CBANK
	.align		4
        /*0128*/ 	.byte	0x04, 0x0a
        /*012a*/ 	.short	(.L_7709 - .L_7708)
	.align		4
.L_7708:
        /*012c*/ 	.word	index@(.nv.constant0._ZN7oneflow4cuda7softmax15SoftmaxWarpImplI10SimpleLoadIffE11SimpleStoreIffEfLi1ELi5ELi32ELi1ELb0ELNS1_9AlgorithmE0EEEvT_T0_ll)
        /*0130*/ 	.short	0x0380
        /*0132*/ 	.short	0x0030


	//----- nvinfo : EIATTR_SW_WAR
	.align		4
.L_7709:
        /*0134*/ 	.byte	0x04, 0x36
        /*0136*/ 	.short	(.L_7711 - .L_7710)
.L_7710:
        /*0138*/ 	.word	0x00000008
.L_7711:


//--------------------- .nv.info._ZN7oneflow4cuda7softmax15SoftmaxWarpImplI10SimpleLoadIffE11SimpleStoreIffEfLi1ELi4ELi32ELi1ELb1ELNS1_9AlgorithmE0EEEvT_T0_ll --------------------------
	.section	.nv.info._ZN7oneflow4cuda7softmax15SoftmaxWarpImplI10SimpleLoadIffE11SimpleStoreIffEfLi1ELi4ELi32ELi1ELb1ELNS1_9AlgorithmE0EEEvT_T0_ll,"",@"SHT_CUDA_INFO"
	.sectionflags	@""
	.align	4


	//----- nvinfo : EIATTR_CUDA_API_VERSION
	.align		4
        /*0000*/ 	.byte	0x04, 0x37
        /*0002*/ 	.short	(.L_7713 - .L_7712)
.L_7712:
        /*0004*/ 	.word	0x00000082


	//----- nvinfo : EIATTR_KPARAM_INFO
	.align		4
.L_7713:
        /*0008*/ 	.byte	0x04, 0x17
        /*000a*/ 	.short	(.L_7715 - .L_7714)
.L_7714:
        /*000c*/ 	.word	0x00000000
        /*0010*/ 	.short	0x0003
        /*0012*/ 	.short	0x0028
        /*0014*/ 	.byte	0x00, 0xf0, 0x21, 0x00


	//----- nvinfo : EIATTR_KPARAM_INFO
	.align		4
.L_7715:
        /*0018*/ 	.byte	0x04, 0x17
        /*001a*/ 	.short	(.L_7717 - .L_7716)
.L_7716:
        /*001c*/ 	.word	0x00000000
        /*0020*/ 	.short	0x0002
        /*0022*/ 	.short	0x0020
        /*0024*/ 	.byte	0x00, 0xf0, 0x21, 0x00


	//----- nvinfo : EIATTR_KPARAM_INFO
	.align		4
.L_7717:
        /*0028*/ 	.byte	0x04, 0x17
        /*002a*/ 	.short	(.L_7719 - .L_7718)
.L_7718:
        /*002c*/ 	.word	0x00000000
        /*0030*/ 	.short	0x0001
        /*0032*/ 	.short	0x0010
        /*0034*/ 	.byte	0x00, 0xf0, 0x41, 0x00


	//----- nvinfo : EIATTR_KPARAM_INFO
	.align		4
.L_7719:
        /*0038*/ 	.byte	0x04, 0x17
        /*003a*/ 	.short	(.L_7721 - .L_7720)
.L_7720:
        /*003c*/ 	.word	0x00000000
        /*0040*/ 	.short	0x0000
        /*0042*/ 	.short	0x0000
        /*0044*/ 	.byte	0x00, 0xf0, 0x41, 0x00


	//----- nvinfo : EIATTR_SPARSE_MMA_MASK
	.align		4
.L_7721:
        /*0048*/ 	.byte	0x03, 0x50
        /*004a*/ 	.short	0x0000


	//----- nvinfo : EIATTR_MAXREG_COUNT
	.align		4
        /*004c*/ 	.byte	0x03, 0x1b
        /*004e*/ 	.short	0x00ff


	//----- nvinfo : EIATTR_EXTERNS
	.align		4
        /*0050*/ 	.byte	0x04, 0x0f
        /*0052*/ 	.short	(.L_7723 - .L_7722)


	//   ....[0]....
	.align		4
.L_7722:
        /*0054*/ 	.word	index@(__assertfail)


	//----- nvinfo : EIATTR_MERCURY_ISA_VERSION
	.align		4
.L_7723:
        /*0058*/ 	.byte	0x03, 0x5f
        /*005a*/ 	.short	0x0101


	//----- nvinfo : EIATTR_COOP_GROUP_MASK_REGIDS
	.align		4
        /*005c*/ 	.byte	0x04, 0x29
        /*005e*/ 	.short	(.L_7725 - .L_7724)


	//   ....[0]....
.L_7724:
        /*0060*/ 	.word	0xffffffff


	//   ....[1]....
        /*0064*/ 	.word	0xffffffff


	//   ....[2]....
        /*0068*/ 	.word	0xffffffff


	//   ....[3]....
        /*006c*/ 	.word	0xffffffff


	//   ....[4]....
        /*0070*/ 	.word	0xffffffff


	//   ....[5]....
        /*0074*/ 	.word	0xffffffff


	//   ....[6]....
        /*0078*/ 	.word	0xffffffff


	//   ....[7]....
        /*007c*/ 	.word	0xffffffff


	//   ....[8]....
        /*0080*/ 	.word	0xffffffff


	//   ....[9]....
        /*0084*/ 	.word	0xffffffff


	//   ....[10]....
        /*0088*/ 	.word	0x0500000f


	//   ....[11]....
        /*008c*/ 	.word	0x0500000f


	//   ....[12]....
        /*0090*/ 	.word	0x0500000f


	//   ....[13]....
        /*0094*/ 	.word	0x0500000f


	//   ....[14]....
        /*0098*/ 	.word	0x0500000f


	//   ....[15]....
        /*009c*/ 	.word	0x0500000f


	//   ....[16]....
        /*00a0*/ 	.word	0x0500000f


	//   ....[17]....
        /*00a4*/ 	.word	0x0500000f


	//   ....[18]....
        /*00a8*/ 	.word	0x0500000f


	//   ....[19]....
        /*00ac*/ 	.word	0x0500000f


	//----- nvinfo : EIATTR_COOP_GROUP_INSTR_OFFSETS
	.align		4
.L_7725:
        /*00b0*/ 	.byte	0x04, 0x28
        /*00b2*/ 	.short	(.L_7727 - .L_7726)


	//   ....[0]....
.L_7726:
        /*00b4*/ 	.word	0x00000500


	//   ....[1]....
        /*00b8*/ 	.word	0x00000540


	//   ....[2]....
        /*00bc*/ 	.word	0x00000560


	//   ....[3]....
        /*00c0*/ 	.word	0x00000580


	//   ....[4]....
        /*00c4*/ 	.word	0x000005a0


	//   ....[5]....
        /*00c8*/ 	.word	0x00000840


	//   ....[6]....
        /*00cc*/ 	.word	0x00000860


	//   ....[7]....
        /*00d0*/ 	.word	0x00000880


	//   ....[8]....
        /*00d4*/ 	.word	0x000008a0


	//   ....[9]....
        /*00d8*/ 	.word	0x000008c0


	//   ....[10]....
        /*00dc*/ 	.word	0x00000ee0


	//   ....[11]....
        /*00e0*/ 	.word	0x00000f70


	//   ....[12]....
        /*00e4*/ 	.word	0x00000fd0


	//   ....[13]....
        /*00e8*/ 	.word	0x00001030


	//   ....[14]....
        /*00ec*/ 	.word	0x000010a0


	//   ....[15]....
        /*00f0*/ 	.word	0x00001390


	//   ....[16]....
        /*00f4*/ 	.word	0x000013f0


	//   ....[17]....
        /*00f8*/ 	.word	0x00001450


	//   ....[18]....
        /*00fc*/ 	.word	0x000014b0


	//   ....[19]....
        /*0100*/ 	.word	0x00001510


	//----- nvinfo : EIATTR_VRC_CTA_INIT_COUNT
	.align		4
.L_7727:
        /*0104*/ 	.byte	0x02, 0x4a
	.zero		1
	.zero		1


	//----- nvinfo : EIATTR_SYSCALL_OFFSETS
	.align		4
        /*0108*/ 	.byte	0x04, 0x46
        /*010a*/ 	.short	(.L_7729 - .L_7728)


	//   ....[0]....
.L_7728:
        /*010c*/ 	.word	0x00000180


	//----- nvinfo : EIATTR_EXIT_INSTR_OFFSETS
	.align		4
.L_7729:
        /*0110*/ 	.byte	0x04, 0x1c
        /*0112*/ 	.short	(.L_7731 - .L_7730)


	//   ....[0]....
.L_7730:
        /*0114*/ 	.word	0x00000230


	//   ....[1]....
        /*0118*/ 	.word	0x00000e80


	//----- nvinfo : EIATTR_CRS_STACK_SIZE
	.align		4
.L_7731:
        /*011c*/ 	.byte	0x04, 0x1e
        /*011e*/ 	.short	(.L_7733 - .L_7732)
.L_7732:
        /*0120*/ 	.word	0x00000000


	//----- nvinfo : EIATTR_CBANK_PARAM_SIZE
	.align		4
.L_7733:
        /*0124*/ 	.byte	0x03, 0x19
        /*0126*/ 	.short	0x0030


	//----- nvinfo : EIATTR_PARAM_CBANK
	.align		4
        /*0128*/ 	.byte	0x04, 0x0a
        /*012a*/ 	.short	(.L_7735 - .L_7734)
	.align		4
.L_7734:
        /*012c*/ 	.word	index@(.nv.constant0._ZN7oneflow4cuda7softmax15SoftmaxWarpImplI10SimpleLoadIffE11SimpleStoreIffEfLi1ELi4ELi32ELi1ELb1ELNS1_9AlgorithmE0EEEvT_T0_ll)
        /*0130*/ 	.short	0x0380
        /*0132*/ 	.short	0x0030


	//----- nvinfo : EIATTR_SW_WAR
	.align		4
.L_7735:
        /*0134*/ 	.byte	0x04, 0x36
        /*0136*/ 	.short	(.L_7737 - .L_7736)
.L_7736:
        /*0138*/ 	.word	0x00000008
.L_7737:


//--------------------- .nv.info._ZN7oneflow4cuda7softmax15SoftmaxWarpImplI10SimpleLoadIffE11SimpleStoreIffEfLi1ELi4ELi32ELi1ELb0ELNS1_9AlgorithmE0EEEvT_T0_ll --------------------------
	.section	.nv.info._ZN7oneflow4cuda7softmax15SoftmaxWarpImplI10SimpleLoadIffE11SimpleStoreIffEfLi1ELi4ELi32ELi1ELb0ELNS1_9AlgorithmE0EEEvT_T0_ll,"",@"SHT_CUDA_INFO"
	.sectionflags	@""
	.align	4


	//----- nvinfo : EIATTR_CUDA_API_VERSION
	.align		4
        /*0000*/ 	.byte	0x04, 0x37
        /*0002*/ 	.short	(.L_7739 - .L_7738)
.L_7738:
        /*0004*/ 	.word	0x00000082


	//----- nvinfo : EIATTR_KPARAM_INFO
	.align		4
.L_7739:
        /*0008*/ 	.byte	0x04, 0x17
        /*000a*/ 	.short	(.L_7741 - .L_7740)
.L_7740:
        /*000c*/ 	.word	0x00000000
        /*0010*/ 	.short	0x0003
        /*0012*/ 	.short	0x0028
        /*0014*/ 	.byte	0x00, 0xf0, 0x21, 0x00


	//----- nvinfo : EIATTR_KPARAM_INFO
	.align		4
.L_7741:
        /*0018*/ 	.byte	0x04, 0x17
        /*001a*/ 	.short	(.L_7743 - .L_7742)
.L_7742:
        /*001c*/ 	.word	0x00000000
        /*0020*/ 	.short	0x0002
        /*0022*/ 	.short	0x0020
        /*0024*/ 	.byte	0x00, 0xf0, 0x21, 0x00


	//----- nvinfo : EIATTR_KPARAM_INFO
	.align		4
.L_7743:
        /*0028*/ 	.byte	0x04, 0x17
        /*002a*/ 	.short	(.L_7745 - .L_7744)
.L_7744:
        /*002c*/ 	.word	0x00000000
        /*0030*/ 	.short	0x0001
        /*0032*/ 	.short	0x0010
        /*0034*/ 	.byte	0x00, 0xf0, 0x41, 0x00


	//----- nvinfo : EIATTR_KPARAM_INFO
	.align		4
.L_7745:
        /*0038*/ 	.byte	0x04, 0x17
        /*003a*/ 	.short	(.L_7747 - .L_7746)
.L_7746:
        /*003c*/ 	.word	0x00000000
        /*0040*/ 	.short	0x0000
        /*0042*/ 	.short	0x0000
        /*0044*/ 	.byte	0x00, 0xf0, 0x41, 0x00


	//----- nvinfo : EIATTR_SPARSE_MMA_MASK
	.align		4
.L_7747:
        /*0048*/ 	.byte	0x03, 0x50
        /*004a*/ 	.short	0x0000


	//----- nvinfo : EIATTR_MAXREG_COUNT
	.align		4
        /*004c*/ 	.byte	0x03, 0x1b
        /*004e*/ 	.short	0x00ff


	//----- nvinfo : EIATTR_EXTERNS
	.align		4
        /*0050*/ 	.byte	0x04, 0x0f
        /*0052*/ 	.short	(.L_7749 - .L_7748)


	//   ....[0]....
	.align		4
.L_7748:
        /*0054*/ 	.word	index@(__assertfail)


	//----- nvinfo : EIATTR_MERCURY_ISA_VERSION
	.align		4
.L_7749:
        /*0058*/ 	.byte	0x03, 0x5f
        /*005a*/ 	.short	0x0101


	//----- nvinfo : EIATTR_COOP_GROUP_MASK_REGIDS
	.align		4
        /*005c*/ 	.byte	0x04, 0x29
        /*005e*/ 	.short	(.L_7751 - .L_7750)


	//   ....[0]....
.L_7750:
        /*0060*/ 	.word	0xffffffff


	//   ....[1]....
        /*0064*/ 	.word	0xffffffff


	//   ....[2]....
        /*0068*/ 	.word	0xffffffff


	//   ....[3]....
        /*006c*/ 	.word	0xffffffff


	//   ....[4]....
        /*0070*/ 	.word	0xffffffff


	//   ....[5]....
        /*0074*/ 	.word	0xffffffff


	//   ....[6]....
        /*0078*/ 	.word	0xffffffff


	//   ....[7]....
        /*007c*/ 	.word	0xffffffff


	//   ....[8]....
        /*0080*/ 	.word	0xffffffff


	//   ....[9]....
        /*0084*/ 	.word	0xffffffff


	//   ....[10]....
        /*0088*/ 	.word	0x0500000f


	//   ....[11]....
        /*008c*/ 	.word	0x0500000f


	//   ....[12]....
        /*0090*/ 	.word	0x0500000f


	//   ....[13]....
        /*0094*/ 	.word	0x0500000f


	//   ....[14]....
        /*0098*/ 	.word	0x0500000f


	//   ....[15]....
        /*009c*/ 	.word	0x0500000f


	//   ....[16]....
        /*00a0*/ 	.word	0x0500000f


	//   ....[17]....
        /*00a4*/ 	.word	0x0500000f


	//   ....[18]....
        /*00a8*/ 	.word	0x0500000f


	//   ....[19]....
        /*00ac*/ 	.word	0x0500000f


	//----- nvinfo : EIATTR_COOP_GROUP_INSTR_OFFSETS
	.align		4
.L_7751:
        /*00b0*/ 	.byte	0x04, 0x28
        /*00b2*/ 	.short	(.L_7753 - .L_7752)


	//   ....[0]....
.L_7752:
        /*00b4*/ 	.word	0x000003c0


	//   ....[1]....
        /*00b8*/ 	.word	0x000003f0


	//   ....[2]....
        /*00bc*/ 	.word	0x00000410


	//   ....[3]....
        /*00c0*/ 	.word	0x00000430


	//   ....[4]....
        /*00c4*/ 	.word	0x00000450


	//   ....[5]....
        /*00c8*/ 	.word	0x00000700


	//   ....[6]....
        /*00cc*/ 	.word	0x00000720


	//   ....[7]....
        /*00d0*/ 	.word	0x00000740


	//   ....[8]....
        /*00d4*/ 	.word	0x00000760


	//   ....[9]....
        /*00d8*/ 	.word	0x00000780


	//   ....[10]....
        /*00dc*/ 	.word	0x00000cf0


	//   ....[11]....
        /*00e0*/ 	.word	0x00000d80


	//   ....[12]....
        /*00e4*/ 	.word	0x00000de0


	//   ....[13]....
        /*00e8*/ 	.word	0x00000e40


	//   ....[14]....
        /*00ec*/ 	.word	0x00000eb0


	//   ....[15]....
        /*00f0*/ 	.word	0x00001190


	//   ....[16]....
        /*00f4*/ 	.word	0x000011f0


	//   ....[17]....
        /*00f8*/ 	.word	0x00001250


	//   ....[18]....
        /*00fc*/ 	.word	0x000012b0


	//   ....[19]....
        /*0100*/ 	.word	0x00001310


	//----- nvinfo : EIATTR_VRC_CTA_INIT_COUNT
	.align		4
.L_7753:
        /*0104*/ 	.byte	0x02, 0x4a
	.zero		1
	.zero		1


	//----- nvinfo : EIATTR_SYSCALL_OFFSETS
	.align		4
        /*0108*/ 	.byte	0x04, 0x46
        /*010a*/ 	.short	(.L_7755 - .L_7754)


	//   ....[0]....
.L_7754:
        /*010c*/ 	.word	0x00000170


	//----- nvinfo : EIATTR_EXIT_INSTR_OFFSETS
	.align		4
.L_7755:
        /*0110*/ 	.byte	0x04, 0x1c
        /*0112*/ 	.short	(.L_7757 - .L_7756)


	//   ....[0]....
.L_7756:
        /*0114*/ 	.word	0x00000220


	//   ....[1]....
        /*0118*/ 	.word	0x00000c90


	//----- nvinfo : EIATTR_CRS_STACK_SIZE
	.align		4
.L_7757:
        /*011c*/ 	.byte	0x04, 0x1e
        /*011e*/ 	.short	(.L_7759 - .L_7758)
.L_7758:
        /*0120*/ 	.word	0x00000000


	//----- nvinfo : EIATTR_CBANK_PARAM_SIZE
	.align		4
.L_7759:
        /*0124*/ 	.byte	0x03, 0x19
        /*0126*/ 	.short	0x0030


	//----- nvinfo : EIATTR_PARAM_CBANK
	.align		4
        /*0128*/ 	.byte	0x04, 0x0a
        /*012a*/ 	.short	(.L_7761 - .L_7760)
	.align		4
.L_7760:
        /*012c*/ 	.word	index@(.nv.constant0._ZN7oneflow4cuda7softmax15SoftmaxWarpImplI10SimpleLoadIffE11SimpleStoreIffEfLi1ELi4ELi32ELi1ELb0ELNS1_9AlgorithmE0EEEvT_T0_ll)
        /*0130*/ 	.short	0x0380
        /*0132*/ 	.short	0x0030


	//----- nvinfo : EIATTR_SW_WAR
	.align		4
.L_7761:
        /*0134*/ 	.byte	0x04, 0x36
        /*0136*/ 	.short	(.L_7763 - .L_7762)
.L_7762:
        /*0138*/ 	.word	0x00000008
.L_7763:


//--------------------- .nv.info._ZN7oneflow4cuda7softmax15SoftmaxWarpImplI10SimpleLoadIffE11SimpleStoreIffEfLi1ELi3ELi32ELi1ELb1ELNS1_9AlgorithmE0EEEvT_T0_ll --------------------------
	.section	.nv.info._ZN7oneflow4cuda7softmax15SoftmaxWarpImplI10SimpleLoadIffE11SimpleStoreIffEfLi1ELi3ELi32ELi1ELb1ELNS1_9AlgorithmE0EEEvT_T0_ll,"",@"SHT_CUDA_INFO"
	.sectionflags	@""
	.align	4


	//----- nvinfo : EIATTR_CUDA_API_VERSION
	.align		4
        /*0000*/ 	.byte	0x04, 0x37
        /*0002*/ 	.short	(.L_7765 - .L_7764)
.L_7764:
        /*0004*/ 	.word	0x00000082


	//----- nvinfo : EIATTR_KPARAM_INFO
	.align		4
.L_7765:
        /*0008*/ 	.byte	0x04, 0x17
        /*000a*/ 	.short	(.L_7767 - .L_7766)
.L_7766:
        /*000c*/ 	.word	0x00000000
        /*0010*/ 	.short	0x0003
        /*0012*/ 	.short	0x0028
        /*0014*/ 	.byte	0x00, 0xf0, 0x21, 0x00


	//----- nvinfo : EIATTR_KPARAM_INFO
	.align		4
.L_7767:
        /*0018*/ 	.byte	0x04, 0x17
        /*001a*/ 	.short	(.L_7769 - .L_7768)
.L_7768:
        /*001c*/ 	.word	0x00000000
        /*0020*/ 	.short	0x0002
        /*0022*/ 	.short	0x0020
        /*0024*/ 	.byte	0x00, 0xf0, 0x21, 0x00


	//----- nvinfo : EIATTR_KPARAM_INFO
	.align		4
.L_7769:
        /*0028*/ 	.byte	0x04, 0x17
        /*002a*/ 	.short	(.L_7771 - .L_7770)
.L_7770:
        /*002c*/ 	.word	0x00000000
        /*0030*/ 	.short	0x0001
        /*0032*/ 	.short	0x0010
        /*0034*/ 	.byte	0x00, 0xf0, 0x41, 0x00


	//----- nvinfo : EIATTR_KPARAM_INFO
	.align		4
.L_7771:
        /*0038*/ 	.byte	0x04, 0x17
        /*003a*/ 	.short	(.L_7773 - .L_7772)
.L_7772:
        /*003c*/ 	.word	0x00000000
        /*0040*/ 	.short	0x0000
        /*0042*/ 	.short	0x0000
        /*0044*/ 	.byte	0x00, 0xf0, 0x41, 0x00


	//----- nvinfo : EIATTR_SPARSE_MMA_MASK
	.align		4
.L_7773:
        /*0048*/ 	.byte	0x03, 0x50
        /*004a*/ 	.short	0x0000


	//----- nvinfo : EIATTR_MAXREG_COUNT
	.align		4
        /*004c*/ 	.byte	0x03, 0x1b
        /*004e*/ 	.short	0x00ff


	//----- nvinfo : EIATTR_EXTERNS
	.align		4
        /*0050*/ 	.byte	0x04, 0x0f
        /*0052*/ 	.short	(.L_7775 - .L_7774)


	//   ....[0]....
	.align		4
.L_7774:
        /*0054*/ 	.word	index@(__assertfail)


	//----- nvinfo : EIATTR_MERCURY_ISA_VERSION
	.align		4
.L_7775:
        /*0058*/ 	.byte	0x03, 0x5f
        /*005a*/ 	.short	0x0101


	//----- nvinfo : EIATTR_COOP_GROUP_MASK_REGIDS
	.align		4
        /*005c*/ 	.byte	0x04, 0x29
        /*005e*/ 	.short	(.L_7777 - .L_7776)


	//   ....[0]....
.L_7776:
        /*0060*/ 	.word	0xffffffff


	//   ....[1]....
        /*0064*/ 	.word	0xffffffff


	//   ....[2]....
        /*0068*/ 	.word	0xffffffff


	//   ....[3]....
        /*006c*/ 	.word	0xffffffff


	//   ....[4]....
        /*0070*/ 	.word	0xffffffff


	//   ....[5]....
        /*0074*/ 	.word	0xffffffff


	//   ....[6]....
        /*0078*/ 	.word	0xffffffff


	//   ....[7]....
        /*007c*/ 	.word	0xffffffff


	//   ....[8]....
        /*0080*/ 	.word	0xffffffff


	//   ....[9]....
        /*0084*/ 	.word	0xffffffff


	//   ....[10]....
        /*0088*/ 	.word	0x0500000f


	//   ....[11]....
        /*008c*/ 	.word	0x0500000f


	//   ....[12]....
        /*0090*/ 	.word	0x0500000f


	//   ....[13]....
        /*0094*/ 	.word	0x0500000f


	//   ....[14]....
        /*0098*/ 	.word	0x0500000f


	//   ....[15]....
        /*009c*/ 	.word	0x0500000f


	//   ....[16]....
        /*00a0*/ 	.word	0x0500000f


	//   ....[17]....
        /*00a4*/ 	.word	0x0500000f


	//   ....[18]....
        /*00a8*/ 	.word	0x0500000f


	//   ....[19]....
        /*00ac*/ 	.word	0x0500000f


	//----- nvinfo : EIATTR_COOP_GROUP_INSTR_OFFSETS
	.align		4
.L_7777:
        /*00b0*/ 	.byte	0x04, 0x28
        /*00b2*/ 	.short	(.L_7779 - .L_7778)


	//   ....[0]....
.L_7778:
        /*00b4*/ 	.word	0x00000490


	//   ....[1]....
        /*00b8*/ 	.word	0x000004d0


	//   ....[2]....
        /*00bc*/ 	.word	0x000004f0


	//   ....[3]....
        /*00c0*/ 	.word	0x00000510


	//   ....[4]....
        /*00c4*/ 	.word	0x00000530


	//   ....[5]....
        /*00c8*/ 	.word	0x00000730


	//   ....[6]....
        /*00cc*/ 	.word	0x00000750


	//   ....[7]....
        /*00d0*/ 	.word	0x00000770


	//   ....[8]....
        /*00d4*/ 	.word	0x00000790


	//   ....[9]....
        /*00d8*/ 	.word	0x000007b0


	//   ....[10]....
        /*00dc*/ 	.word	0x00000c70


	//   ....[11]....
        /*00e0*/ 	.word	0x00000d10


	//   ....[12]....
        /*00e4*/ 	.word	0x00000d70


	//   ....[13]....
        /*00e8*/ 	.word	0x00000dd0


	//   ....[14]....
        /*00ec*/ 	.word	0x00000e30


	//   ....[15]....
        /*00f0*/ 	.word	0x00001070


	//   ....[16]....
        /*00f4*/ 	.word	0x000010d0


	//   ....[17]....
        /*00f8*/ 	.word	0x00001130


	//   ....[18]....
        /*00fc*/ 	.word	0x00001190


	//   ....[19]....
        /*0100*/ 	.word	0x000011f0


	//----- nvinfo : EIATTR_VRC_CTA_INIT_COUNT
	.align		4
.L_7779:
        /*0104*/ 	.byte	0x02, 0x4a
	.zero		1
	.zero		1


	//----- nvinfo : EIATTR_SYSCALL_OFFSETS
	.align		4
        /*0108*/ 	.byte	0x04, 0x46
        /*010a*/ 	.short	(.L_7781 - .L_7780)


	//   ....[0]....
.L_7780:
        /*010c*/ 	.word	0x00000180


	//----- nvinfo : EIATTR_EXIT_INSTR_OFFSETS
	.align		4
.L_7781:
        /*0110*/ 	.byte	0x04, 0x1c
        /*0112*/ 	.short	(.L_7783 - .L_7782)


	//   ....[0]....
.L_7782:
        /*0114*/ 	.word	0x00000230


	//   ....[1]....
        /*0118*/ 	.word	0x00000c10


	//----- nvinfo : EIATTR_CRS_STACK_SIZE
	.align		4
.L_7783:
        /*011c*/ 	.byte	0x04, 0x1e
        /*011e*/ 	.short	(.L_7785 - .L_7784)
.L_7784:
        /*0120*/ 	.word	0x00000000


	//----- nvinfo : EIATTR_CBANK_PARAM_SIZE
	.align		4
.L_7785:
        /*0124*/ 	.byte	0x03, 0x19
        /*0126*/ 	.short	0x0030


	//----- nvinfo : EIATTR_PARAM_CBANK
	.align		4
        /*0128*/ 	.byte	0x04, 0x0a
        /*012a*/ 	.short	(.L_7787 - .L_7786)
	.align		4
.L_7786:
        /*012c*/ 	.word	index@(.nv.constant0._ZN7oneflow4cuda7softmax15SoftmaxWarpImplI10SimpleLoadIffE11SimpleStoreIffEfLi1ELi3ELi32ELi1ELb1ELNS1_9AlgorithmE0EEEvT_T0_ll)
        /*0130*/ 	.short	0x0380
        /*0132*/ 	.short	0x0030


	//----- nvinfo : EIATTR_SW_WAR
	.align		4
.L_7787:
        /*0134*/ 	.byte	0x04, 0x36
        /*0136*/ 	.short	(.L_7789 - .L_7788)
.L_7788:
        /*0138*/ 	.word	0x00000008
.L_7789:


//--------------------- .nv.info._ZN7oneflow4cuda7softmax15SoftmaxWarpImplI10SimpleLoadIffE11SimpleStoreIffEfLi1ELi3ELi32ELi1ELb0ELNS1_9AlgorithmE0EEEvT_T0_ll --------------------------
	.section	.nv.info._ZN7oneflow4cuda7softmax15SoftmaxWarpImplI10SimpleLoadIffE11SimpleStoreIffEfLi1ELi3ELi32ELi1ELb0ELNS1_9AlgorithmE0EEEvT_T0_ll,"",@"SHT_CUDA_INFO"
	.sectionflags	@""
	.align	4


	//----- nvinfo : EIATTR_CUDA_API_VERSION
	.align		4
        /*0000*/ 	.byte	0x04, 0x37
        /*0002*/ 	.short	(.L_7791 - .L_7790)
.L_7790:
        /*0004*/ 	.word	0x00000082


	//----- nvinfo : EIATTR_KPARAM_INFO
	.align		4
.L_7791:
        /*0008*/ 	.byte	0x04, 0x17
        /*000a*/ 	.short	(.L_7793 - .L_7792)
.L_7792:
        /*000c*/ 	.word	0x00000000
        /*0010*/ 	.short	0x0003
        /*0012*/ 	.short	0x0028
        /*0014*/ 	.byte	0x00, 0xf0, 0x21, 0x00


	//----- nvinfo : EIATTR_KPARAM_INFO
	.align		4
.L_7793:
        /*0018*/ 	.byte	0x04, 0x17
        /*001a*/ 	.short	(.L_7795 - .L_7794)
.L_7794:
        /*001c*/ 	.word	0x00000000
        /*0020*/ 	.short	0x0002
        /*0022*/ 	.short	0x0020
        /*0024*/ 	.byte	0x00, 0xf0, 0x21, 0x00


	//----- nvinfo : EIATTR_KPARAM_INFO
	.align		4
.L_7795:
        /*0028*/ 	.byte	0x04, 0x17
        /*002a*/ 	.short	(.L_7797 - .L_7796)
.L_7796:
        /*002c*/ 	.word	0x00000000
        /*0030*/ 	.short	0x0001
        /*0032*/ 	.short	0x0010
        /*0034*/ 	.byte	0x00, 0xf0, 0x41, 0x00


	//----- nvinfo : EIATTR_KPARAM_INFO
	.align		4
.L_7797:
        /*0038*/ 	.byte	0x04, 0x17
        /*003a*/ 	.short	(.L_7799 - .L_7798)
.L_7798:
        /*003c*/ 	.word	0x00000000
        /*0040*/ 	.short	0x0000
        /*0042*/ 	.short	0x0000
        /*0044*/ 	.byte	0x00, 0xf0, 0x41, 0x00


	//----- nvinfo : EIATTR_SPARSE_MMA_MASK
	.align		4
.L_7799:
        /*0048*/ 	.byte	0x03, 0x50
        /*004a*/ 	.short	0x0000


	//----- nvinfo : EIATTR_MAXREG_COUNT
	.align		4
        /*004c*/ 	.byte	0x03, 0x1b
        /*004e*/ 	.short	0x00ff


	//----- nvinfo : EIATTR_EXTERNS
	.align		4
        /*0050*/ 	.byte	0x04, 0x0f
        /*0052*/ 	.short	(.L_7801 - .L_7800)


	//   ....[0]....
	.align		4
.L_7800:
        /*0054*/ 	.word	index@(__assertfail)


	//----- nvinfo : EIATTR_MERCURY_ISA_VERSION
	.align		4
.L_7801:
        /*0058*/ 	.byte	0x03, 0x5f
        /*005a*/ 	.short	0x0101


	//----- nvinfo : EIATTR_COOP_GROUP_MASK_REGIDS
	.align		4
        /*005c*/ 	.byte	0x04, 0x29
        /*005e*/ 	.short	(.L_7803 - .L_7802)


	//   ....[0]....
.L_7802:
        /*0060*/ 	.word	0xffffffff


	//   ....[1]....
        /*0064*/ 	.word	0xffffffff


	//   ....[2]....
        /*0068*/ 	.word	0xffffffff


	//   ....[3]....
        /*006c*/ 	.word	0xffffffff


	//   ....[4]....
        /*0070*/ 	.word	0xffffffff


	//   ....[5]....
        /*0074*/ 	.word	0xffffffff


	//   ....[6]....
        /*0078*/ 	.word	0xffffffff


	//   ....[7]....
        /*007c*/ 	.word	0xffffffff


	//   ....[8]....
        /*0080*/ 	.word	0xffffffff


	//   ....[9]....
        /*0084*/ 	.word	0xffffffff


	//   ....[10]....
        /*0088*/ 	.word	0x0500000f


	//   ....[11]....
        /*008c*/ 	.word	0x0500000f


	//   ....[12]....
        /*0090*/ 	.word	0x0500000f


	//   ....[13]....
        /*0094*/ 	.word	0x0500000f


	//   ....[14]....
        /*0098*/ 	.word	0x0500000f


	//   ....[15]....
        /*009c*/ 	.word	0x0500000f


	//   ....[16]....
        /*00a0*/ 	.word	0x0500000f


	//   ....[17]....
        /*00a4*/ 	.word	0x0500000f


	//   ....[18]....
        /*00a8*/ 	.word	0x0500000f


	//   ....[19]....
        /*00ac*/ 	.word	0x0500000f


	//----- nvinfo : EIATTR_COOP_GROUP_INSTR_OFFSETS
	.align		4
.L_7803:
        /*00b0*/ 	.byte	0x04, 0x28
        /*00b2*/ 	.short	(.L_7805 - .L_7804)


	//   ....[0]....
.L_7804:
        /*00b4*/ 	.word	0x00000390


	//   ....[1]....
        /*00b8*/ 	.word	0x000003d0


	//   ....[2]....
        /*00bc*/ 	.word	0x000003f0


	//   ....[3]....
        /*00c0*/ 	.word	0x00000410


	//   ....[4]....
        /*00c4*/ 	.word	0x00000430


	//   ....[5]....
        /*00c8*/ 	.word	0x00000630


	//   ....[6]....
        /*00cc*/ 	.word	0x00000650


	//   ....[7]....
        /*00d0*/ 	.word	0x00000670


	//   ....[8]....
        /*00d4*/ 	.word	0x00000690


	//   ....[9]....
        /*00d8*/ 	.word	0x000006b0


	//   ....[10]....
        /*00dc*/ 	.word	0x00000b20


	//   ....[11]....
        /*00e0*/ 	.word	0x00000bc0


	//   ....[12]....
        /*00e4*/ 	.word	0x00000c20


	//   ....[13]....
        /*00e8*/ 	.word	0x00000c80


	//   ....[14]....
        /*00ec*/ 	.word	0x00000ce0


	//   ....[15]....
        /*00f0*/ 	.word	0x00000f20


	//   ....[16]....
        /*00f4*/ 	.word	0x00000f80


	//   ....[17]....
        /*00f8*/ 	.word	0x00000fe0


	//   ....[18]....
        /*00fc*/ 	.word	0x00001040


	//   ....[19]....
        /*0100*/ 	.word	0x000010a0


	//----- nvinfo : EIATTR_VRC_CTA_INIT_COUNT
	.align		4
.L_7805:
        /*0104*/ 	.byte	0x02, 0x4a
	.zero		1
	.zero		1


	//----- nvinfo : EIATTR_SYSCALL_OFFSETS
	.align		4
        /*0108*/ 	.byte	0x04, 0x46
        /*010a*/ 	.short	(.L_7807 - .L_7806)


	//   ....[0]....
.L_7806:
        /*010c*/ 	.word	0x00000170


	//----- nvinfo : EIATTR_EXIT_INSTR_OFFSETS
	.align		4
.L_7807:
        /*0110*/ 	.byte	0x04, 0x1c
        /*0112*/ 	.short	(.L_7809 - .L_7808)


	//   ....[0]....
.L_7808:
        /*0114*/ 	.word	0x00000220


	//   ....[1]....
        /*0118*/ 	.word	0x00000ac0


	//----- nvinfo : EIATTR_CRS_STACK_SIZE
	.align		4
.L_7809:
        /*011c*/ 	.byte	0x04, 0x1e
        /*011e*/ 	.short	(.L_7811 - .L_7810)
.L_7810:
        /*0120*/ 	.word	0x00000000


	//----- nvinfo : EIATTR_CBANK_PARAM_SIZE
	.align		4
.L_7811:
        /*0124*/ 	.byte	0x03, 0x19
        /*0126*/ 	.short	0x0030


	//----- nvinfo : EIATTR_PARAM_CBANK
	.align		4
        /*0128*/ 	.byte	0x04, 0x0a
        /*012a*/ 	.short	(.L_7813 - .L_7812)
	.align		4
.L_7812:
        /*012c*/ 	.word	index@(.nv.constant0._ZN7oneflow4cuda7softmax15SoftmaxWarpImplI10SimpleLoadIffE11SimpleStoreIffEfLi1ELi3ELi32ELi1ELb0ELNS1_9AlgorithmE0EEEvT_T0_ll)
        /*0130*/ 	.short	0x0380
        /*0132*/ 	.short	0x0030


	//----- nvinfo : EIATTR_SW_WAR
	.align		4
.L_7813:
        /*0134*/ 	.byte	0x04, 0x36
        /*0136*/ 	.short	(.L_7815 - .L_7814)
.L_7814:
        /*0138*/ 	.word	0x00000008
.L_7815:


//--------------------- .nv.info._ZN7oneflow4cuda7softmax15SoftmaxWarpImplI10SimpleLoadIffE11SimpleStoreIffEfLi1ELi2ELi32ELi1ELb1ELNS1_9AlgorithmE0EEEvT_T0_ll --------------------------
	.section	.nv.info._ZN7oneflow4cuda7softmax15SoftmaxWarpImplI10SimpleLoadIffE11SimpleStoreIffEfLi1ELi2ELi32ELi1ELb1ELNS1_9AlgorithmE0EEEvT_T0_ll,"",@"SHT_CUDA_INFO"
	.sectionflags	@""
	.align	4


	//----- nvinfo : EIATTR_CUDA_API_VERSION
	.align		4
        /*0000*/ 	.byte	0x04, 0x37
        /*0002*/ 	.short	(.L_7817 - .L_7816)
.L_7816:
        /*0004*/ 	.word	0x00000082


	//----- nvinfo : EIATTR_KPARAM_INFO
	.align		4
.L_7817:
        /*0008*/ 	.byte	0x04, 0x17
        /*000a*/ 	.short	(.L_7819 - .L_7818)
.L_7818:
        /*000c*/ 	.word	0x00000000
        /*0010*/ 	.short	0x0003
        /*0012*/ 	.short	0x0028
        /*0014*/ 	.byte	0x00, 0xf0, 0x21, 0x00


	//----- nvinfo : EIATTR_KPARAM_INFO
	.align		4
.L_7819:
        /*0018*/ 	.byte	0x04, 0x17
        /*001a*/ 	.short	(.L_7821 - .L_7820)
.L_7820:
        /*001c*/ 	.word	0x00000000
        /*0020*/ 	.short	0x0002
        /*0022*/ 	.short	0x0020
        /*0024*/ 	.byte	0x00, 0xf0, 0x21, 0x00


	//----- nvinfo : EIATTR_KPARAM_INFO
	.align		4
.L_7821:
        /*0028*/ 	.byte	0x04, 0x17
        /*002a*/ 	.short	(.L_7823 - .L_7822)
.L_7822:
        /*002c*/ 	.word	0x00000000
        /*0030*/ 	.short	0x0001
        /*0032*/ 	.short	0x0010
        /*0034*/ 	.byte	0x00, 0xf0, 0x41, 0x00


	//----- nvinfo : EIATTR_KPARAM_INFO
	.align		4
.L_7823:
        /*0038*/ 	.byte	0x04, 0x17
        /*003a*/ 	.short	(.L_7825 - .L_7824)
.L_7824:
        /*003c*/ 	.word	0x00000000
        /*0040*/ 	.short	0x0000
        /*0042*/ 	.short	0x0000
        /*0044*/ 	.byte	0x00, 0xf0, 0x41, 0x00


	//----- nvinfo : EIATTR_SPARSE_MMA_MASK
	.align		4
.L_7825:
        /*0048*/ 	.byte	0x03, 0x50
        /*004a*/ 	.short	0x0000


	//----- nvinfo : EIATTR_MAXREG_COUNT
	.align		4
        /*004c*/ 	.byte	0x03, 0x1b
        /*004e*/ 	.short	0x00ff


	//----- nvinfo : EIATTR_EXTERNS
	.align		4
        /*0050*/ 	.byte	0x04, 0x0f
        /*0052*/ 	.short	(.L_7827 - .L_7826)


	//   ....[0]....
	.align		4
.L_7826:
        /*0054*/ 	.word	index@(__assertfail)


	//----- nvinfo : EIATTR_MERCURY_ISA_VERSION
	.align		4
.L_7827:
        /*0058*/ 	.byte	0x03, 0x5f
        /*005a*/ 	.short	0x0101


	//----- nvinfo : EIATTR_COOP_GROUP_MASK_REGIDS
	.align		4
        /*005c*/ 	.byte	0x04, 0x29
        /*005e*/ 	.short	(.L_7829 - .L_7828)


	//   ....[0]....
.L_7828:
        /*0060*/ 	.word	0xffffffff


	//   ....[1]....
        /*0064*/ 	.word	0xffffffff


	//   ....[2]....
        /*0068*/ 	.word	0xffffffff


	//   ....[3]....
        /*006c*/ 	.word	0xffffffff


	//   ....[4]....
        /*0070*/ 	.word	0xffffffff


	//   ....[5]....
        /*0074*/ 	.word	0xffffffff


	//   ....[6]....
        /*0078*/ 	.word	0xffffffff


	//   ....[7]....
        /*007c*/ 	.word	0xffffffff


	//   ....[8]....
        /*0080*/ 	.word	0xffffffff


	//   ....[9]....
        /*0084*/ 	.word	0xffffffff


	//   ....[10]....
        /*0088*/ 	.word	0x0500000f


	//   ....[11]....
        /*008c*/ 	.word	0x0500000f


	//   ....[12]....
        /*0090*/ 	.word	0x0500000f


	//   ....[13]....
        /*0094*/ 	.word	0x0500000f


	//   ....[14]....
        /*0098*/ 	.word	0x0500000f


	//   ....[15]....
        /*009c*/ 	.word	0x0500000f


	//   ....[16]....
        /*00a0*/ 	.word	0x0500000f


	//   ....[17]....
        /*00a4*/ 	.word	0x0500000f


	//   ....[18]....
        /*00a8*/ 	.word	0x0500000f


	//   ....[19]....
        /*00ac*/ 	.word	0x0500000f


	//----- nvinfo : EIATTR_COOP_GROUP_INSTR_OFFSETS
	.align		4
.L_7829:
        /*00b0*/ 	.byte	0x04, 0x28
        /*00b2*/ 	.short	(.L_7831 - .L_7830)


	//   ....[0]....
.L_7830:
        /*00b4*/ 	.word	0x00000400


	//   ....[1]....
        /*00b8*/ 	.word	0x00000440


	//   ....[2]....
        /*00bc*/ 	.word	0x00000460


	//   ....[3]....
        /*00c0*/ 	.word	0x00000480


	//   ....[4]....
        /*00c4*/ 	.word	0x000004a0


	//   ....[5]....
        /*00c8*/ 	.word	0x00000600


	//   ....[6]....
        /*00cc*/ 	.word	0x00000620


	//   ....[7]....
        /*00d0*/ 	.word	0x00000640


	//   ....[8]....
        /*00d4*/ 	.word	0x00000660


	//   ....[9]....
        /*00d8*/ 	.word	0x00000680


	//   ....[10]....
        /*00dc*/ 	.word	0x00000a00


	//   ....[11]....
        /*00e0*/ 	.word	0x00000aa0


	//   ....[12]....
        /*00e4*/ 	.word	0x00000b00


	//   ....[13]....
        /*00e8*/ 	.word	0x00000b60


	//   ....[14]....
        /*00ec*/ 	.word	0x00000bc0


	//   ....[15]....
        /*00f0*/ 	.word	0x00000d60


	//   ....[16]....
        /*00f4*/ 	.word	0x00000dc0


	//   ....[17]....
        /*00f8*/ 	.word	0x00000e20


	//   ....[18]....
        /*00fc*/ 	.word	0x00000e80


	//   ....[19]....
        /*0100*/ 	.word	0x00000ee0


	//----- nvinfo : EIATTR_VRC_CTA_INIT_COUNT
	.align		4
.L_7831:
        /*0104*/ 	.byte	0x02, 0x4a
	.zero		1
	.zero		1


	//----- nvinfo : EIATTR_SYSCALL_OFFSETS
	.align		4
        /*0108*/ 	.byte	0x04, 0x46
        /*010a*/ 	.short	(.L_7833 - .L_7832)


	//   ....[0]....
.L_7832:
        /*010c*/ 	.word	0x00000180


	//----- nvinfo : EIATTR_EXIT_INSTR_OFFSETS
	.align		4
.L_7833:
        /*0110*/ 	.byte	0x04, 0x1c
        /*0112*/ 	.short	(.L_7835 - .L_7834)


	//   ....[0]....
.L_7834:
        /*0114*/ 	.word	0x00000230


	//   ....[1]....
        /*0118*/ 	.word	0x000009a0


	//----- nvinfo : EIATTR_CRS_STACK_SIZE
	.align		4
.L_7835:
        /*011c*/ 	.byte	0x04, 0x1e
        /*011e*/ 	.short	(.L_7837 - .L_7836)
.L_7836:
        /*0120*/ 	.word	0x00000000


	//----- nvinfo : EIATTR_CBANK_PARAM_SIZE
	.align		4
.L_7837:
        /*0124*/ 	.byte	0x03, 0x19
        /*0126*/ 	.short	0x0030


	//----- nvinfo : EIATTR_PARAM_CBANK
	.align		4
        /*0128*/ 	.byte	0x04, 0x0a
        /*012a*/ 	.short	(.L_7839 - .L_7838)
	.align		4
.L_7838:
        /*012c*/ 	.word	index@(.nv.constant0._ZN7oneflow4cuda7softmax15SoftmaxWarpImplI10SimpleLoadIffE11SimpleStoreIffEfLi1ELi2ELi32ELi1ELb1ELNS1_9AlgorithmE0EEEvT_T0_ll)
        /*0130*/ 	.short	0x0380
        /*0132*/ 	.short	0x0030


	//----- nvinfo : EIATTR_SW_WAR
	.align		4
.L_7839:
        /*0134*/ 	.byte	0x04, 0x36
        /*0136*/ 	.short	(.L_7841 - .L_7840)
.L_7840:
        /*0138*/ 	.word	0x00000008
.L_7841:


//--------------------- .nv.info._ZN7oneflow4cuda7softmax15SoftmaxWarpImplI10SimpleLoadIffE11SimpleStoreIffEfLi1ELi2ELi32ELi1ELb0ELNS1_9AlgorithmE0EEEvT_T0_ll --------------------------
	.section	.nv.info._ZN7oneflow4cuda7softmax15SoftmaxWarpImplI10SimpleLoadIffE11SimpleStoreIffEfLi1ELi2ELi32ELi1ELb0ELNS1_9AlgorithmE0EEEvT_T0_ll,"",@"SHT_CUDA_INFO"
	.sectionflags	@""
	.align	4


	//----- nvinfo : EIATTR_CUDA_API_VERSION
	.align		4
        /*0000*/ 	.byte	0x04, 0x37
        /*0002*/ 	.short	(.L_7843 - .L_7842)
.L_7842:
        /*0004*/ 	.word	0x00000082


	//----- nvinfo : EIATTR_KPARAM_INFO
	.align		4
.L_7843:
        /*0008*/ 	.byte	0x04, 0x17
        /*000a*/ 	.short	(.L_7845 - .L_7844)
.L_7844:
        /*000c*/ 	.word	0x00000000
        /*0010*/ 	.short	0x0003
        /*0012*/ 	.short	0x0028
        /*0014*/ 	.byte	0x00, 0xf0, 0x21, 0x00


	//----- nvinfo : EIATTR_KPARAM_INFO
	.align		4
.L_7845:
        /*0018*/ 	.byte	0x04, 0x17
        /*001a*/ 	.short	(.L_7847 - .L_7846)
.L_7846:
        /*001c*/ 	.word	0x00000000
        /*0020*/ 	.short	0x0002
        /*0022*/ 	.short	0x0020
        /*0024*/ 	.byte	0x00, 0xf0, 0x21, 0x00


	//----- nvinfo : EIATTR_KPARAM_INFO
	.align		4
.L_7847:
        /*0028*/ 	.byte	0x04, 0x17
        /*002a*/ 	.short	(.L_7849 - .L_7848)
.L_7848:
        /*002c*/ 	.word	0x00000000
        /*0030*/ 	.short	0x0001
        /*0032*/ 	.short	0x0010
        /*0034*/ 	.byte	0x00, 0xf0, 0x41, 0x00


	//----- nvinfo : EIATTR_KPARAM_INFO
	.align		4
.L_7849:
        /*0038*/ 	.byte	0x04, 0x17
        /*003a*/ 	.short	(.L_7851 - .L_7850)
.L_7850:
        /*003c*/ 	.word	0x00000000
        /*0040*/ 	.short	0x0000
        /*0042*/ 	.short	0x0000
        /*0044*/ 	.byte	0x00, 0xf0, 0x41, 0x00


	//----- nvinfo : EIATTR_SPARSE_MMA_MASK
	.align		4
.L_7851:
        /*0048*/ 	.byte	0x03, 0x50
        /*004a*/ 	.short	0x0000


	//----- nvinfo : EIATTR_MAXREG_COUNT
	.align		4
        /*004c*/ 	.byte	0x03, 0x1b
        /*004e*/ 	.short	0x00ff


	//----- nvinfo : EIATTR_EXTERNS
	.align		4
        /*0050*/ 	.byte	0x04, 0x0f
        /*0052*/ 	.short	(.L_7853 - .L_7852)


	//   ....[0]....
	.align		4
.L_7852:
        /*0054*/ 	.word	index@(__assertfail)


	//----- nvinfo : EIATTR_MERCURY_ISA_VERSION
	.align		4
.L_7853:
        /*0058*/ 	.byte	0x03, 0x5f
        /*005a*/ 	.short	0x0101


	//----- nvinfo : EIATTR_COOP_GROUP_MASK_REGIDS
	.align		4
        /*005c*/ 	.byte	0x04, 0x29
        /*005e*/ 	.short	(.L_7855 - .L_7854)


	//   ....[0]....
.L_7854:
        /*0060*/ 	.word	0xffffffff


	//   ....[1]....
        /*0064*/ 	.word	0xffffffff


	//   ....[2]....
        /*0068*/ 	.word	0xffffffff


	//   ....[3]....
        /*006c*/ 	.word	0xffffffff


	//   ....[4]....
        /*0070*/ 	.word	0xffffffff


	//   ....[5]....
        /*0074*/ 	.word	0xffffffff


	//   ....[6]....
        /*0078*/ 	.word	0xffffffff


	//   ....[7]....
        /*007c*/ 	.word	0xffffffff


	//   ....[8]....
        /*0080*/ 	.word	0xffffffff


	//   ....[9]....
        /*0084*/ 	.word	0xffffffff


	//   ....[10]....
        /*0088*/ 	.word	0x0500000f


	//   ....[11]....
        /*008c*/ 	.word	0x0500000f


	//   ....[12]....
        /*0090*/ 	.word	0x0500000f


	//   ....[13]....
        /*0094*/ 	.word	0x0500000f


	//   ....[14]....
        /*0098*/ 	.word	0x0500000f


	//   ....[15]....
        /*009c*/ 	.word	0x0500000f


	//   ....[16]....
        /*00a0*/ 	.word	0x0500000f


	//   ....[17]....
        /*00a4*/ 	.word	0x0500000f


	//   ....[18]....
        /*00a8*/ 	.word	0x0500000f


	//   ....[19]....
        /*00ac*/ 	.word	0x0500000f


	//----- nvinfo : EIATTR_COOP_GROUP_INSTR_OFFSETS
	.align		4
.L_7855:
        /*00b0*/ 	.byte	0x04, 0x28
        /*00b2*/ 	.short	(.L_7857 - .L_7856)


	//   ....[0]....
.L_7856:
        /*00b4*/ 	.word	0x00000350


	//   ....[1]....
        /*00b8*/ 	.word	0x00000390


	//   ....[2]....
        /*00bc*/ 	.word	0x000003b0


	//   ....[3]....
        /*00c0*/ 	.word	0x000003d0


	//   ....[4]....
        /*00c4*/ 	.word	0x000003f0


	//   ....[5]....
        /*00c8*/ 	.word	0x00000550


	//   ....[6]....
        /*00cc*/ 	.word	0x00000570


	//   ....[7]....
        /*00d0*/ 	.word	0x00000590


	//   ....[8]....
        /*00d4*/ 	.word	0x000005b0


	//   ....[9]....
        /*00d8*/ 	.word	0x000005d0


	//   ....[10]....
        /*00dc*/ 	.word	0x00000920


	//   ....[11]....
        /*00e0*/ 	.word	0x000009c0


	//   ....[12]....
        /*00e4*/ 	.word	0x00000a20


	//   ....[13]....
        /*00e8*/ 	.word	0x00000a80


	//   ....[14]....
        /*00ec*/ 	.word	0x00000ae0


	//   ....[15]....
        /*00f0*/ 	.word	0x00000c80


	//   ....[16]....
        /*00f4*/ 	.word	0x00000ce0


	//   ....[17]....
        /*00f8*/ 	.word	0x00000d40


	//   ....[18]....
        /*00fc*/ 	.word	0x00000da0


	//   ....[19]....
        /*0100*/ 	.word	0x00000e00


	//----- nvinfo : EIATTR_VRC_CTA_INIT_COUNT
	.align		4
.L_7857:
        /*0104*/ 	.byte	0x02, 0x4a
	.zero		1
	.zero		1


	//----- nvinfo : EIATTR_SYSCALL_OFFSETS
	.align		4
        /*0108*/ 	.byte	0x04, 0x46
        /*010a*/ 	.short	(.L_7859 - .L_7858)


	//   ....[0]....
.L_7858:
        /*010c*/ 	.word	0x00000170


	//----- nvinfo : EIATTR_EXIT_INSTR_OFFSETS
	.align		4
.L_7859:
        /*0110*/ 	.byte	0x04, 0x1c
        /*0112*/ 	.short	(.L_7861 - .L_7860)


	//   ....[0]....
.L_7860:
        /*0114*/ 	.word	0x00000220


	//   ....[1]....
        /*0118*/ 	.word	0x000008c0


	//----- nvinfo : EIATTR_CRS_STACK_SIZE
	.align		4
.L_7861:
        /*011c*/ 	.byte	0x04, 0x1e
        /*011e*/ 	.short	(.L_7863 - .L_7862)
.L_7862:
        /*0120*/ 	.word	0x00000000


	//----- nvinfo : EIATTR_CBANK_PARAM_SIZE
	.align		4
.L_7863:
        /*0124*/ 	.byte	0x03, 0x19
        /*0126*/ 	.short	0x0030


	//----- nvinfo : EIATTR_PARAM_CBANK
	.align		4
        /*0128*/ 	.byte	0x04, 0x0a
        /*012a*/ 	.short	(.L_7865 - .L_7864)
	.align		4
.L_7864:
        /*012c*/ 	.word	index@(.nv.constant0._ZN7oneflow4cuda7softmax15SoftmaxWarpImplI10SimpleLoadIffE11SimpleStoreIffEfLi1ELi2ELi32ELi1ELb0ELNS1_9AlgorithmE0EEEvT_T0_ll)
        /*0130*/ 	.short	0x0380
        /*0132*/ 	.short	0x0030


	//----- nvinfo : EIATTR_SW_WAR
	.align		4
.L_7865:
        /*0134*/ 	.byte	0x04, 0x36
        /*0136*/ 	.short	(.L_7867 - .L_7866)
.L_7866:
        /*0138*/ 	.word	0x00000008
.L_7867:


//--------------------- .nv.info._ZN7oneflow4cuda7softmax15SoftmaxWarpImplI10SimpleLoadIffE11SimpleStoreIffEfLi1ELi1ELi32ELi1ELb1ELNS1_9AlgorithmE0EEEvT_T0_ll --------------------------
	.section	.nv.info._ZN7oneflow4cuda7softmax15SoftmaxWarpImplI10SimpleLoadIffE11SimpleStoreIffEfLi1ELi1ELi32ELi1ELb1ELNS1_9AlgorithmE0EEEvT_T0_ll,"",@"SHT_CUDA_INFO"
	.sectionflags	@""
	.align	4


	//----- nvinfo : EIATTR_CUDA_API_VERSION
	.align		4
        /*0000*/ 	.byte	0x04, 0x37
        /*0002*/ 	.short	(.L_7869 - .L_7868)
.L_7868:
        /*0004*/ 	.word	0x00000082


	//----- nvinfo : EIATTR_KPARAM_INFO
	.align		4
.L_7869:
        /*0008*/ 	.byte	0x04, 0x17
        /*000a*/ 	.short	(.L_7871 - .L_7870)
.L_7870:
        /*000c*/ 	.word	0x00000000
        /*0010*/ 	.short	0x0003
        /*0012*/ 	.short	0x0028
        /*0014*/ 	.byte	0x00, 0xf0, 0x21, 0x00


	//----- nvinfo : EIATTR_KPARAM_INFO
	.align		4
.L_7871:
        /*0018*/ 	.byte	0x04, 0x17
        /*001a*/ 	.short	(.L_7873 - .L_7872)
.L_7872:
        /*001c*/ 	.word	0x00000000
        /*0020*/ 	.short	0x0002
        /*0022*/ 	.short	0x0020
        /*0024*/ 	.byte	0x00, 0xf0, 0x21, 0x00


	//----- nvinfo : EIATTR_KPARAM_INFO
	.align		4
.L_7873:
        /*0028*/ 	.byte	0x04, 0x17
        /*002a*/ 	.short	(.L_7875 - .L_7874)
.L_7874:
        /*002c*/ 	.word	0x00000000
        /*0030*/ 	.short	0x0001
        /*0032*/ 	.short	0x0010
        /*0034*/ 	.byte	0x00, 0xf0, 0x41, 0x00


	//----- nvinfo : EIATTR_KPARAM_INFO
	.align		4
.L_7875:
        /*0038*/ 	.byte	0x04, 0x17
        /*003a*/ 	.short	(.L_7877 - .L_7876)
.L_7876:
        /*003c*/ 	.word	0x00000000
        /*0040*/ 	.short	0x0000
        /*0042*/ 	.short	0x0000
        /*0044*/ 	.byte	0x00, 0xf0, 0x41, 0x00


	//----- nvinfo : EIATTR_SPARSE_MMA_MASK
	.align		4
.L_7877:
        /*0048*/ 	.byte	0x03, 0x50
        /*004a*/ 	.short	0x0000


	//----- nvinfo : EIATTR_MAXREG_COUNT
	.align		4
        /*004c*/ 	.byte	0x03, 0x1b
        /*004e*/ 	.short	0x00ff


	//----- nvinfo : EIATTR_EXTERNS
	.align		4
        /*0050*/ 	.byte	0x04, 0x0f
        /*0052*/ 	.short	(.L_7879 - .L_7878)


	//   ....[0]....
	.align		4
.L_7878:
        /*0054*/ 	.word	index@(__assertfail)


	//----- nvinfo : EIATTR_MERCURY_ISA_VERSION
	.align		4
.L_7879:
        /*0058*/ 	.byte	0x03, 0x5f
        /*005a*/ 	.short	0x0101


	//----- nvinfo : EIATTR_COOP_GROUP_MASK_REGIDS
	.align		4
        /*005c*/ 	.byte	0x04, 0x29
        /*005e*/ 	.short	(.L_7881 - .L_7880)


	//   ....[0]....
.L_7880:
        /*0060*/ 	.word	0xffffffff


	//   ....[1]....
        /*0064*/ 	.word	0xffffffff


	//   ....[2]....
        /*0068*/ 	.word	0xffffffff


	//   ....[3]....
        /*006c*/ 	.word	0xffffffff


	//   ....[4]....
        /*0070*/ 	.word	0xffffffff


	//   ....[5]....
        /*0074*/ 	.word	0xffffffff


	//   ....[6]....
        /*0078*/ 	.word	0xffffffff


	//   ....[7]....
        /*007c*/ 	.word	0xffffffff


	//   ....[8]....
        /*0080*/ 	.word	0xffffffff


	//   ....[9]....
        /*0084*/ 	.word	0xffffffff


	//   ....[10]....
        /*0088*/ 	.word	0xffffffff


	//   ....[11]....
        /*008c*/ 	.word	0xffffffff


	//   ....[12]....
        /*0090*/ 	.word	0xffffffff


	//   ....[13]....
        /*0094*/ 	.word	0xffffffff


	//   ....[14]....
        /*0098*/ 	.word	0xffffffff


	//   ....[15]....
        /*009c*/ 	.word	0xffffffff


	//   ....[16]....
        /*00a0*/ 	.word	0xffffffff


	//   ....[17]....
        /*00a4*/ 	.word	0xffffffff


	//   ....[18]....
        /*00a8*/ 	.word	0xffffffff


	//   ....[19]....
        /*00ac*/ 	.word	0xffffffff


	//   ....[20]....
        /*00b0*/ 	.word	0xffffffff


	//   ....[21]....
        /*00b4*/ 	.word	0xffffffff


	//   ....[22]....
        /*00b8*/ 	.word	0xffffffff


	//   ....[23]....
        /*00bc*/ 	.word	0xffffffff


	//   ....[24]....
        /*00c0*/ 	.word	0xffffffff


	//   ....[25]....
        /*00c4*/ 	.word	0xffffffff


	//   ....[26]....
        /*00c8*/ 	.word	0xffffffff


	//   ....[27]....
        /*00cc*/ 	.word	0xffffffff


	//   ....[28]....
        /*00d0*/ 	.word	0xffffffff


	//   ....[29]....
        /*00d4*/ 	.word	0xffffffff


	//   ....[30]....
        /*00d8*/ 	.word	0x0500000f


	//   ....[31]....
        /*00dc*/ 	.word	0x0500000f


	//   ....[32]....
        /*00e0*/ 	.word	0x0500000f


	//   ....[33]....
        /*00e4*/ 	.word	0x0500000f


	//   ....[34]....
        /*00e8*/ 	.word	0x0500000f


	//   ....[35]....
        /*00ec*/ 	.word	0x0500000f


	//   ....[36]....
        /*00f0*/ 	.word	0x0500000f


	//   ....[37]....
        /*00f4*/ 	.word	0x0500000f


	//   ....[38]....
        /*00f8*/ 	.word	0x0500000f


	//   ....[39]....
        /*00fc*/ 	.word	0x0500000f


	//   ....[40]....
        /*0100*/ 	.word	0x0500000f


	//   ....[41]....
        /*0104*/ 	.word	0x0500000f


	//   ....[42]....
        /*0108*/ 	.word	0x0500000f


	//   ....[43]....
        /*010c*/ 	.word	0x0500000f


	//   ....[44]....
        /*0110*/ 	.word	0x0500000f


	//   ....[45]....
        /*0114*/ 	.word	0x0500000f


	//   ....[46]....
        /*0118*/ 	.word	0x0500000f


	//   ....[47]....
        /*011c*/ 	.word	0x0500000f


	//   ....[48]....
        /*0120*/ 	.word	0x0500000f


	//   ....[49]....
        /*0124*/ 	.word	0x0500000f


	//   ....[50]....
        /*0128*/ 	.word	0x0500000f


	//   ....[51]....
        /*012c*/ 	.word	0x0500000f


	//   ....[52]....
        /*0130*/ 	.word	0x0500000f


	//   ....[53]....
        /*0134*/ 	.word	0x0500000f


	//   ....[54]....
        /*0138*/ 	.word	0x0500000f


	//   ....[55]....
        /*013c*/ 	.word	0x0500000f


	//   ....[56]....
        /*0140*/ 	.word	0x0500000f


	//   ....[57]....
        /*0144*/ 	.word	0x0500000f


	//   ....[58]....
        /*0148*/ 	.word	0x0500000f


	//   ....[59]....
        /*014c*/ 	.word	0x0500000f


	//----- nvinfo : EIATTR_COOP_GROUP_INSTR_OFFSETS
	.align		4
.L_7881:
        /*0150*/ 	.byte	0x04, 0x28
        /*0152*/ 	.short	(.L_7883 - .L_7882)


	//   ....[0]....
.L_7882:
        /*0154*/ 	.word	0x00000690


	//   ....[1]....
        /*0158*/ 	.word	0x000006d0


	//   ....[2]....
        /*015c*/ 	.word	0x000006f0


	//   ....[3]....
        /*0160*/ 	.word	0x00000710


	//   ....[4]....
        /*0164*/ 	.word	0x00000730


	//   ....[5]....
        /*0168*/ 	.word	0x000007f0


	//   ....[6]....
        /*016c*/ 	.word	0x00000810


	//   ....[7]....
        /*0170*/ 	.word	0x00000830


	//   ....[8]....
        /*0174*/ 	.word	0x00000850


	//   ....[9]....
        /*0178*/ 	.word	0x00000870


	//   ....[10]....
        /*017c*/ 	.word	0x00000bd0


	//   ....[11]....
        /*0180*/ 	.word	0x00000c10


	//   ....[12]....
        /*0184*/ 	.word	0x00000c30


	//   ....[13]....
        /*0188*/ 	.word	0x00000c50


	//   ....[14]....
        /*018c*/ 	.word	0x00000c70


	//   ....[15]....
        /*0190*/ 	.word	0x00000d30


	//   ....[16]....
        /*0194*/ 	.word	0x00000d50


	//   ....[17]....
        /*0198*/ 	.word	0x00000d70


	//   ....[18]....
        /*019c*/ 	.word	0x00000d90


	//   ....[19]....
        /*01a0*/ 	.word	0x00000db0


	//   ....[20]....
        /*01a4*/ 	.word	0x000010e0


	//   ....[21]....
        /*01a8*/ 	.word	0x00001120


	//   ....[22]....
        /*01ac*/ 	.word	0x00001140


	//   ....[23]....
        /*01b0*/ 	.word	0x00001160


	//   ....[24]....
        /*01b4*/ 	.word	0x00001180


	//   ....[25]....
        /*01b8*/ 	.word	0x00001240


	//   ....[26]....
        /*01bc*/ 	.word	0x00001260


	//   ....[27]....
        /*01c0*/ 	.word	0x00001280


	//   ....[28]....
        /*01c4*/ 	.word	0x000012a0


	//   ....[29]....
        /*01c8*/ 	.word	0x000012c0


	//   ....[30]....
        /*01cc*/ 	.word	0x00001530


	//   ....[31]....
        /*01d0*/ 	.word	0x00001590


	//   ....[32]....
        /*01d4*/ 	.word	0x00001600


	//   ....[33]....
        /*01d8*/ 	.word	0x00001660


	//   ....[34]....
        /*01dc*/ 	.word	0x000016d0


	//   ....[35]....
        /*01e0*/ 	.word	0x000017c0


	//   ....[36]....
        /*01e4*/ 	.word	0x00001820


	//   ....[37]....
        /*01e8*/ 	.word	0x00001880


	//   ....[38]....
        /*01ec*/ 	.word	0x000018e0


	//   ....[39]....
        /*01f0*/ 	.word	0x00001940


	//   ....[40]....
        /*01f4*/ 	.word	0x000019c0


	//   ....[41]....
        /*01f8*/ 	.word	0x00001a50


	//   ....[42]....
        /*01fc*/ 	.word	0x00001ab0


	//   ....[43]....
        /*0200*/ 	.word	0x00001b20


	//   ....[44]....
        /*0204*/ 	.word	0x00001b80


	//   ....[45]....
        /*0208*/ 	.word	0x00001c70


	//   ....[46]....
        /*020c*/ 	.word	0x00001cd0


	//   ....[47]....
        /*0210*/ 	.word	0x00001d30


	//   ....[48]....
        /*0214*/ 	.word	0x00001d90


	//   ....[49]....
        /*0218*/ 	.word	0x00001df0


	//   ....[50]....
        /*021c*/ 	.word	0x00001e70


	//   ....[51]....
        /*0220*/ 	.word	0x00001f00


	//   ....[52]....
        /*0224*/ 	.word	0x00001f60


	//   ....[53]....
        /*0228*/ 	.word	0x00001fd0


	//   ....[54]....
        /*022c*/ 	.word	0x00002030


	//   ....[55]....
        /*0230*/ 	.word	0x00002120


	//   ....[56]....
        /*0234*/ 	.word	0x00002180


	//   ....[57]....
        /*0238*/ 	.word	0x000021e0


	//   ....[58]....
        /*023c*/ 	.word	0x00002240


	//   ....[59]....
        /*0240*/ 	.word	0x000022a0


	//----- nvinfo : EIATTR_VRC_CTA_INIT_COUNT
	.align		4
.L_7883:
        /*0244*/ 	.byte	0x02, 0x4a
	.zero		1
	.zero		1


	//----- nvinfo : EIATTR_SYSCALL_OFFSETS
	.align		4
        /*0248*/ 	.byte	0x04, 0x46
        /*024a*/ 	.short	(.L_7885 - .L_7884)


	//   ....[0]....
.L_7884:
        /*024c*/ 	.word	0x00000170


	//----- nvinfo : EIATTR_EXIT_INSTR_OFFSETS
	.align		4
.L_7885:
        /*0250*/ 	.byte	0x04, 0x1c
        /*0252*/ 	.short	(.L_7887 - .L_7886)


	//   ....[0]....
.L_7886:
        /*0254*/ 	.word	0x00000220


	//   ....[1]....
        /*0258*/ 	.word	0x00000a80


	//   ....[2]....
        /*025c*/ 	.word	0x000014e0


	//----- nvinfo : EIATTR_CRS_STACK_SIZE
	.align		4
.L_7887:
        /*0260*/ 	.byte	0x04, 0x1e
        /*0262*/ 	.short	(.L_7889 - .L_7888)
.L_7888:
        /*0264*/ 	.word	0x00000000


	//----- nvinfo : EIATTR_CBANK_PARAM_SIZE
	.align		4
.L_7889:
        /*0268*/ 	.byte	0x03, 0x19
        /*026a*/ 	.short	0x0030


	//----- nvinfo : EIATTR_PARAM_CBANK
	.align		4
        /*026c*/ 	.byte	0x04, 0x0a
        /*026e*/ 	.short	(.L_7891 - .L_7890)
	.align		4
.L_7890:
        /*0270*/ 	.word	index@(.nv.constant0._ZN7oneflow4cuda7softmax15SoftmaxWarpImplI10SimpleLoadIffE11SimpleStoreIffEfLi1ELi1ELi32ELi1ELb1ELNS1_9AlgorithmE0EEEvT_T0_ll)
        /*0274*/ 	.short	0x0380
        /*0276*/ 	.short	0x0030


	//----- nvinfo : EIATTR_SW_WAR
	.align		4
.L_7891:
        /*0278*/ 	.byte	0x04, 0x36
        /*027a*/ 	.short	(.L_7893 - .L_7892)
.L_7892:
        /*027c*/ 	.word	0x00000008
.L_7893:


//--------------------- .nv.info._ZN7oneflow4cuda7softmax15SoftmaxWarpImplI10SimpleLoadIffE11SimpleStoreIffEfLi1ELi1ELi32ELi1ELb0ELNS1_9AlgorithmE0EEEvT_T0_ll --------------------------
	.section	.nv.info._ZN7oneflow4cuda7softmax15SoftmaxWarpImplI10SimpleLoadIffE11SimpleStoreIffEfLi1ELi1ELi32ELi1ELb0ELNS1_9AlgorithmE0EEEvT_T0_ll,"",@"SHT_CUDA_INFO"
	.sectionflags	@""
	.align	4


	//----- nvinfo : EIATTR_CUDA_API_VERSION
	.align		4
        /*0000*/ 	.byte	0x04, 0x37
        /*0002*/ 	.short	(.L_7895 - .L_7894)
.L_7894:
        /*0004*/ 	.word	0x00000082


	//----- nvinfo : EIATTR_KPARAM_INFO
	.align		4
.L_7895:
        /*0008*/ 	.byte	0x04, 0x17
        /*000a*/ 	.short	(.L_7897 - .L_7896)
.L_7896:
        /*000c*/ 	.word	0x00000000
        /*0010*/ 	.short	0x0003
        /*0012*/ 	.short	0x0028
        /*0014*/ 	.byte	0x00, 0xf0, 0x21, 0x00


	//----- nvinfo : EIATTR_KPARAM_INFO
	.align		4
.L_7897:
        /*0018*/ 	.byte	0x04, 0x17
        /*001a*/ 	.short	(.L_7899 - .L_7898)
.L_7898:
        /*001c*/ 	.word	0x00000000
        /*0020*/ 	.short	0x0002
        /*0022*/ 	.short	0x0020
        /*0024*/ 	.byte	0x00, 0xf0, 0x21, 0x00


	//----- nvinfo : EIATTR_KPARAM_INFO
	.align		4
.L_7899:
        /*0028*/ 	.byte	0x04, 0x17
        /*002a*/ 	.short	(.L_7901 - .L_7900)
.L_7900:
        /*002c*/ 	.word	0x00000000
        /*0030*/ 	.short	0x0001
        /*0032*/ 	.short	0x0010
        /*0034*/ 	.byte	0x00, 0xf0, 0x41, 0x00


	//----- nvinfo : EIATTR_KPARAM_INFO
	.align		4
.L_7901:
        /*0038*/ 	.byte	0x04, 0x17
        /*003a*/ 	.short	(.L_7903 - .L_7902)
.L_7902:
        /*003c*/ 	.word	0x00000000
        /*0040*/ 	.short	0x0000
        /*0042*/ 	.short	0x0000
        /*0044*/ 	.byte	0x00, 0xf0, 0x41, 0x00


	//----- nvinfo : EIATTR_SPARSE_MMA_MASK
	.align		4
.L_7903:
        /*0048*/ 	.byte	0x03, 0x50
        /*004a*/ 	.short	0x0000


	//----- nvinfo : EIATTR_MAXREG_COUNT
	.align		4
        /*004c*/ 	.byte	0x03, 0x1b
        /*004e*/ 	.short	0x00ff


	//----- nvinfo : EIATTR_EXTERNS
	.align		4
        /*0050*/ 	.byte	0x04, 0x0f
        /*0052*/ 	.short	(.L_7905 - .L_7904)


	//   ....[0]....
	.align		4
.L_7904:
        /*0054*/ 	.word	index@(__assertfail)


	//----- nvinfo : EIATTR_MERCURY_ISA_VERSION
	.align		4
.L_7905:
        /*0058*/ 	.byte	0x03, 0x5f
        /*005a*/ 	.short	0x0101


	//----- nvinfo : EIATTR_COOP_GROUP_MASK_REGIDS
	.align		4
        /*005c*/ 	.byte	0x04, 0x29
        /*005e*/ 	.short	(.L_7907 - .L_7906)


	//   ....[0]....
.L_7906:
        /*0060*/ 	.word	0xffffffff


	//   ....[1]....
        /*0064*/ 	.word	0xffffffff


	//   ....[2]....
        /*0068*/ 	.word	0xffffffff


	//   ....[3]....
        /*006c*/ 	.word	0xffffffff


	//   ....[4]....
        /*0070*/ 	.word	0xffffffff


	//   ....[5]....
        /*0074*/ 	.word	0xffffffff


	//   ....[6]....
        /*0078*/ 	.word	0xffffffff


	//   ....[7]....
        /*007c*/ 	.word	0xffffffff


	//   ....[8]....
        /*0080*/ 	.word	0xffffffff


	//   ....[9]....
        /*0084*/ 	.word	0xffffffff


	//   ....[10]....
        /*0088*/ 	.word	0xffffffff


	//   ....[11]....
        /*008c*/ 	.word	0xffffffff


	//   ....[12]....
        /*0090*/ 	.word	0xffffffff


	//   ....[13]....
        /*0094*/ 	.word	0xffffffff


	//   ....[14]....
        /*0098*/ 	.word	0xffffffff


	//   ....[15]....
        /*009c*/ 	.word	0xffffffff


	//   ....[16]....
        /*00a0*/ 	.word	0xffffffff


	//   ....[17]....
        /*00a4*/ 	.word	0xffffffff


	//   ....[18]....
        /*00a8*/ 	.word	0xffffffff


	//   ....[19]....
        /*00ac*/ 	.word	0xffffffff


	//   ....[20]....
        /*00b0*/ 	.word	0xffffffff


	//   ....[21]....
        /*00b4*/ 	.word	0xffffffff


	//   ....[22]....
        /*00b8*/ 	.word	0xffffffff


	//   ....[23]....
        /*00bc*/ 	.word	0xffffffff


	//   ....[24]....
        /*00c0*/ 	.word	0xffffffff


	//   ....[25]....
        /*00c4*/ 	.word	0xffffffff


	//   ....[26]....
        /*00c8*/ 	.word	0xffffffff


	//   ....[27]....
        /*00cc*/ 	.word	0xffffffff


	//   ....[28]....
        /*00d0*/ 	.word	0xffffffff


	//   ....[29]....
        /*00d4*/ 	.word	0xffffffff


	//   ....[30]....
        /*00d8*/ 	.word	0x0500000f


	//   ....[31]....
        /*00dc*/ 	.word	0x0500000f


	//   ....[32]....
        /*00e0*/ 	.word	0x0500000f


	//   ....[33]....
        /*00e4*/ 	.word	0x0500000f


	//   ....[34]....
        /*00e8*/ 	.word	0x0500000f


	//   ....[35]....
        /*00ec*/ 	.word	0x0500000f


	//   ....[36]....
        /*00f0*/ 	.word	0x0500000f


	//   ....[37]....
        /*00f4*/ 	.word	0x0500000f


	//   ....[38]....
        /*00f8*/ 	.word	0x0500000f


	//   ....[39]....
        /*00fc*/ 	.word	0x0500000f


	//   ....[40]....
        /*0100*/ 	.word	0x0500000f


	//   ....[41]....
        /*0104*/ 	.word	0x0500000f


	//   ....[42]....
        /*0108*/ 	.word	0x0500000f


	//   ....[43]....
        /*010c*/ 	.word	0x0500000f


	//   ....[44]....
        /*0110*/ 	.word	0x0500000f


	//   ....[45]....
        /*0114*/ 	.word	0x0500000f


	//   ....[46]....
        /*0118*/ 	.word	0x0500000f


	//   ....[47]....
        /*011c*/ 	.word	0x0500000f


	//   ....[48]....
        /*0120*/ 	.word	0x0500000f


	//   ....[49]....
        /*0124*/ 	.word	0x0500000f


	//   ....[50]....
        /*0128*/ 	.word	0x0500000f


	//   ....[51]....
        /*012c*/ 	.word	0x0500000f


	//   ....[52]....
        /*0130*/ 	.word	0x0500000f


	//   ....[53]....
        /*0134*/ 	.word	0x0500000f


	//   ....[54]....
        /*0138*/ 	.word	0x0500000f


	//   ....[55]....
        /*013c*/ 	.word	0x0500000f


	//   ....[56]....
        /*0140*/ 	.word	0x0500000f


	//   ....[57]....
        /*0144*/ 	.word	0x0500000f


	//   ....[58]....
        /*0148*/ 	.word	0x0500000f


	//   ....[59]....
        /*014c*/ 	.word	0x0500000f


	//----- nvinfo : EIATTR_COOP_GROUP_INSTR_OFFSETS
	.align		4
.L_7907:
        /*0150*/ 	.byte	0x04, 0x28
        /*0152*/ 	.short	(.L_7909 - .L_7908)


	//   ....[0]....
.L_7908:
        /*0154*/ 	.word	0x00000610


	//   ....[1]....
        /*0158*/ 	.word	0x00000650


	//   ....[2]....
        /*015c*/ 	.word	0x00000670


	//   ....[3]....
        /*0160*/ 	.word	0x00000690


	//   ....[4]....
        /*0164*/ 	.word	0x000006b0


	//   ....[5]....
        /*0168*/ 	.word	0x00000770


	//   ....[6]....
        /*016c*/ 	.word	0x00000790


	//   ....[7]....
        /*0170*/ 	.word	0x000007b0


	//   ....[8]....
        /*0174*/ 	.word	0x000007d0


	//   ....[9]....
        /*0178*/ 	.word	0x000007f0


	//   ....[10]....
        /*017c*/ 	.word	0x00000ae0


	//   ....[11]....
        /*0180*/ 	.word	0x00000b20


	//   ....[12]....
        /*0184*/ 	.word	0x00000b40


	//   ....[13]....
        /*0188*/ 	.word	0x00000b60


	//   ....[14]....
        /*018c*/ 	.word	0x00000b80


	//   ....[15]....
        /*0190*/ 	.word	0x00000c40


	//   ....[16]....
        /*0194*/ 	.word	0x00000c60


	//   ....[17]....
        /*0198*/ 	.word	0x00000c80


	//   ....[18]....
        /*019c*/ 	.word	0x00000ca0


	//   ....[19]....
        /*01a0*/ 	.word	0x00000cc0


	//   ....[20]....
        /*01a4*/ 	.word	0x00000f40


	//   ....[21]....
        /*01a8*/ 	.word	0x00000f80


	//   ....[22]....
        /*01ac*/ 	.word	0x00000fa0


	//   ....[23]....
        /*01b0*/ 	.word	0x00000fc0


	//   ....[24]....
        /*01b4*/ 	.word	0x00000fe0


	//   ....[25]....
        /*01b8*/ 	.word	0x000010a0


	//   ....[26]....
        /*01bc*/ 	.word	0x000010c0


	//   ....[27]....
        /*01c0*/ 	.word	0x000010e0


	//   ....[28]....
        /*01c4*/ 	.word	0x00001100


	//   ....[29]....
        /*01c8*/ 	.word	0x00001120


	//   ....[30]....
        /*01cc*/ 	.word	0x00001360


	//   ....[31]....
        /*01d0*/ 	.word	0x000013c0


	//   ....[32]....
        /*01d4*/ 	.word	0x00001430


	//   ....[33]....
        /*01d8*/ 	.word	0x00001490


	//   ....[34]....
        /*01dc*/ 	.word	0x00001500


	//   ....[35]....
        /*01e0*/ 	.word	0x000015f0


	//   ....[36]....
        /*01e4*/ 	.word	0x00001650


	//   ....[37]....
        /*01e8*/ 	.word	0x000016b0


	//   ....[38]....
        /*01ec*/ 	.word	0x00001710


	//   ....[39]....
        /*01f0*/ 	.word	0x00001770


	//   ....[40]....
        /*01f4*/ 	.word	0x000017f0


	//   ....[41]....
        /*01f8*/ 	.word	0x00001880


	//   ....[42]....
        /*01fc*/ 	.word	0x000018e0


	//   ....[43]....
        /*0200*/ 	.word	0x00001950


	//   ....[44]....
        /*0204*/ 	.word	0x000019b0


	//   ....[45]....
        /*0208*/ 	.word	0x00001aa0


	//   ....[46]....
        /*020c*/ 	.word	0x00001b00


	//   ....[47]....
        /*0210*/ 	.word	0x00001b60


	//   ....[48]....
        /*0214*/ 	.word	0x00001bc0


	//   ....[49]....
        /*0218*/ 	.word	0x00001c20


	//   ....[50]....
        /*021c*/ 	.word	0x00001ca0


	//   ....[51]....
        /*0220*/ 	.word	0x00001d30


	//   ....[52]....
        /*0224*/ 	.word	0x00001d90


	//   ....[53]....
        /*0228*/ 	.word	0x00001e00


	//   ....[54]....
        /*022c*/ 	.word	0x00001e60


	//   ....[55]....
        /*0230*/ 	.word	0x00001f50


	//   ....[56]....
        /*0234*/ 	.word	0x00001fb0


	//   ....[57]....
        /*0238*/ 	.word	0x00002010


	//   ....[58]....
        /*023c*/ 	.word	0x00002070


	//   ....[59]....
        /*0240*/ 	.word	0x000020d0


	//----- nvinfo : EIATTR_VRC_CTA_INIT_COUNT
	.align		4
.L_7909:
        /*0244*/ 	.byte	0x02, 0x4a
	.zero		1
	.zero		1


	//----- nvinfo : EIATTR_SYSCALL_OFFSETS
	.align		4
        /*0248*/ 	.byte	0x04, 0x46
        /*024a*/ 	.short	(.L_7911 - .L_7910)


	//   ....[0]....
.L_7910:
        /*024c*/ 	.word	0x00000170


	//----- nvinfo : EIATTR_EXIT_INSTR_OFFSETS
	.align		4
.L_7911:
        /*0250*/ 	.byte	0x04, 0x1c
        /*0252*/ 	.short	(.L_7913 - .L_7912)


	//   ....[0]....
.L_7912:
        /*0254*/ 	.word	0x00000220


	//   ....[1]....
        /*0258*/ 	.word	0x000009f0


	//   ....[2]....
        /*025c*/ 	.word	0x00001310


	//----- nvinfo : EIATTR_CRS_STACK_SIZE
	.align		4
.L_7913:
        /*0260*/ 	.byte	0x04, 0x1e
        /*0262*/ 	.short	(.L_7915 - .L_7914)
.L_7914:
        /*0264*/ 	.word	0x00000000


	//----- nvinfo : EIATTR_CBANK_PARAM_SIZE
	.align		4
.L_7915:
        /*0268*/ 	.byte	0x03, 0x19
        /*026a*/ 	.short	0x0030


	//----- nvinfo : EIATTR_PARAM_CBANK
	.align		4
        /*026c*/ 	.byte	0x04, 0x0a
        /*026e*/ 	.short	(.L_7917 - .L_7916)
	.align		4
.L_7916:
        /*0270*/ 	.word	index@(.nv.constant0._ZN7oneflow4cuda7softmax15SoftmaxWarpImplI10SimpleLoadIffE11SimpleStoreIffEfLi1ELi1ELi32ELi1ELb0ELNS1_9AlgorithmE0EEEvT_T0_ll)
        /*0274*/ 	.short	0x0380
        /*0276*/ 	.short	0x0030


	//----- nvinfo : EIATTR_SW_WAR
	.align		4
.L_7917:
        /*0278*/ 	.byte	0x04, 0x36
        /*027a*/ 	.short	(.L_7919 - .L_7918)
.L_7918:
        /*027c*/ 	.word	0x00000008
.L_7919:


//--------------------- .nv.info._ZN7oneflow4cuda7softmax15SoftmaxWarpImplI10SimpleLoadIffE11SimpleStoreIffEfLi1ELi1ELi32ELi2ELb1ELNS1_9AlgorithmE0EEEvT_T0_ll --------------------------
	.section	.nv.info._ZN7oneflow4cuda7softmax15SoftmaxWarpImplI10SimpleLoadIffE11SimpleStoreIffEfLi1ELi1ELi32ELi2ELb1ELNS1_9AlgorithmE0EEEvT_T0_ll,"",@"SHT_CUDA_INFO"
	.sectionflags	@""
	.align	4


	//----- nvinfo : EIATTR_CUDA_API_VERSION
	.align		4
        /*0000*/ 	.byte	0x04, 0x37
        /*0002*/ 	.short	(.L_7921 - .L_7920)
.L_7920:
        /*0004*/ 	.word	0x00000082


	//----- nvinfo : EIATTR_KPARAM_INFO
	.align		4
.L_7921:
        /*0008*/ 	.byte	0x04, 0x17
        /*000a*/ 	.short	(.L_7923 - .L_7922)
.L_7922:
        /*000c*/ 	.word	0x00000000
        /*0010*/ 	.short	0x0003
        /*0012*/ 	.short	0x0028
        /*0014*/ 	.byte	0x00, 0xf0, 0x21, 0x00


	//----- nvinfo : EIATTR_KPARAM_INFO
	.align		4
.L_7923:
        /*0018*/ 	.byte	0x04, 0x17
        /*001a*/ 	.short	(.L_7925 - .L_7924)
.L_7924:
        /*001c*/ 	.word	0x00000000
        /*0020*/ 	.short	0x0002
        /*0022*/ 	.short	0x0020
        /*0024*/ 	.byte	0x00, 0xf0, 0x21, 0x00


	//----- nvinfo : EIATTR_KPARAM_INFO
	.align		4
.L_7925:
        /*0028*/ 	.byte	0x04, 0x17
        /*002a*/ 	.short	(.L_7927 - .L_7926)
.L_7926:
        /*002c*/ 	.word	0x00000000
        /*0030*/ 	.short	0x0001
        /*0032*/ 	.short	0x0010
        /*0034*/ 	.byte	0x00, 0xf0, 0x41, 0x00


	//----- nvinfo : EIATTR_KPARAM_INFO
	.align		4
.L_7927:
        /*0038*/ 	.byte	0x04, 0x17
        /*003a*/ 	.short	(.L_7929 - .L_7928)
.L_7928:
        /*003c*/ 	.word	0x00000000
        /*0040*/ 	.short	0x0000
        /*0042*/ 	.short	0x0000
        /*0044*/ 	.byte	0x00, 0xf0, 0x41, 0x00


	//----- nvinfo : EIATTR_SPARSE_MMA_MASK
	.align		4
.L_7929:
        /*0048*/ 	.byte	0x03, 0x50
        /*004a*/ 	.short	0x0000


	//----- nvinfo : EIATTR_MAXREG_COUNT
	.align		4
        /*004c*/ 	.byte	0x03, 0x1b
        /*004e*/ 	.short	0x00ff


	//----- nvinfo : EIATTR_EXTERNS
	.align		4
        /*0050*/ 	.byte	0x04, 0x0f
        /*0052*/ 	.short	(.L_7931 - .L_7930)


	//   ....[0]....
	.align		4
.L_7930:
        /*0054*/ 	.word	index@(__assertfail)


	//----- nvinfo : EIATTR_MERCURY_ISA_VERSION
	.align		4
.L_7931:
        /*0058*/ 	.byte	0x03, 0x5f
        /*005a*/ 	.short	0x0101


	//----- nvinfo : EIATTR_COOP_GROUP_MASK_REGIDS
	.align		4
        /*005c*/ 	.byte	0x04, 0x29
        /*005e*/ 	.short	(.L_7933 - .L_7932)


	//   ....[0]....
.L_7932:
        /*0060*/ 	.word	0xffffffff


	//   ....[1]....
        /*0064*/ 	.word	0xffffffff


	//   ....[2]....
        /*0068*/ 	.word	0xffffffff


	//   ....[3]....
        /*006c*/ 	.word	0xffffffff


	//   ....[4]....
        /*0070*/ 	.word	0xffffffff


	//   ....[5]....
        /*0074*/ 	.word	0xffffffff


	//   ....[6]....
        /*0078*/ 	.word	0xffffffff


	//   ....[7]....
        /*007c*/ 	.word	0xffffffff


	//   ....[8]....
        /*0080*/ 	.word	0xffffffff


	//   ....[9]....
        /*0084*/ 	.word	0xffffffff


	//   ....[10]....
        /*0088*/ 	.word	0xffffffff


	//   ....[11]....
        /*008c*/ 	.word	0xffffffff


	//   ....[12]....
        /*0090*/ 	.word	0xffffffff


	//   ....[13]....
        /*0094*/ 	.word	0xffffffff


	//   ....[14]....
        /*0098*/ 	.word	0xffffffff


	//   ....[15]....
        /*009c*/ 	.word	0xffffffff


	//   ....[16]....
        /*00a0*/ 	.word	0xffffffff


	//   ....[17]....
        /*00a4*/ 	.word	0xffffffff


	//   ....[18]....
        /*00a8*/ 	.word	0xffffffff


	//   ....[19]....
        /*00ac*/ 	.word	0xffffffff


	//   ....[20]....
        /*00b0*/ 	.word	0x0500000f


	//   ....[21]....
        /*00b4*/ 	.word	0x0500000f


	//   ....[22]....
        /*00b8*/ 	.word	0x0500000f


	//   ....[23]....
        /*00bc*/ 	.word	0x0500000f


	//   ....[24]....
        /*00c0*/ 	.word	0x0500000f


	//   ....[25]....
        /*00c4*/ 	.word	0x0500000f


	//   ....[26]....
        /*00c8*/ 	.word	0x0500000f


	//   ....[27]....
        /*00cc*/ 	.word	0x0500000f


	//   ....[28]....
        /*00d0*/ 	.word	0x0500000f


	//   ....[29]....
        /*00d4*/ 	.word	0x0500000f


	//   ....[30]....
        /*00d8*/ 	.word	0x0500000f


	//   ....[31]....
        /*00dc*/ 	.word	0x0500000f


	//   ....[32]....
        /*00e0*/ 	.word	0x0500000f


	//   ....[33]....
        /*00e4*/ 	.word	0x0500000f


	//   ....[34]....
        /*00e8*/ 	.word	0x0500000f


	//   ....[35]....
        /*00ec*/ 	.word	0x0500000f


	//   ....[36]....
        /*00f0*/ 	.word	0x0500000f


	//   ....[37]....
        /*00f4*/ 	.word	0x0500000f


	//   ....[38]....
        /*00f8*/ 	.word	0x0500000f


	//   ....[39]....
        /*00fc*/ 	.word	0x0500000f


	//----- nvinfo : EIATTR_COOP_GROUP_INSTR_OFFSETS
	.align		4
.L_7933:
        /*0100*/ 	.byte	0x04, 0x28
        /*0102*/ 	.short	(.L_7935 - .L_7934)


	//   ....[0]....
.L_7934:
        /*0104*/ 	.word	0x000004c0


	//   ....[1]....
        /*0108*/ 	.word	0x000004d0


	//   ....[2]....
        /*010c*/ 	.word	0x00000500


	//   ....[3]....
        /*0110*/ 	.word	0x00000510


	//   ....[4]....
        /*0114*/ 	.word	0x00000550


	//   ....[5]....
        /*0118*/ 	.word	0x00000560


	//   ....[6]....
        /*011c*/ 	.word	0x000005a0


	//   ....[7]....
        /*0120*/ 	.word	0x000005b0


	//   ....[8]....
        /*0124*/ 	.word	0x000005e0


	//   ....[9]....
        /*0128*/ 	.word	0x000005f0


	//   ....[10]....
        /*012c*/ 	.word	0x00000750


	//   ....[11]....
        /*0130*/ 	.word	0x00000770


	//   ....[12]....
        /*0134*/ 	.word	0x00000790


	//   ....[13]....
        /*0138*/ 	.word	0x000007b0


	//   ....[14]....
        /*013c*/ 	.word	0x000007d0


	//   ....[15]....
        /*0140*/ 	.word	0x000007f0


	//   ....[16]....
        /*0144*/ 	.word	0x00000810


	//   ....[17]....
        /*0148*/ 	.word	0x00000830


	//   ....[18]....
        /*014c*/ 	.word	0x00000850


	//   ....[19]....
        /*0150*/ 	.word	0x00000870


	//   ....[20]....
        /*0154*/ 	.word	0x00000ce0


	//   ....[21]....
        /*0158*/ 	.word	0x00000d60


	//   ....[22]....
        /*015c*/ 	.word	0x00000dc0


	//   ....[23]....
        /*0160*/ 	.word	0x00000e20


	//   ....[24]....
        /*0164*/ 	.word	0x00000e80


	//   ....[25]....
        /*0168*/ 	.word	0x00000ee0


	//   ....[26]....
        /*016c*/ 	.word	0x00000fa0


	//   ....[27]....
        /*0170*/ 	.word	0x00001070


	//   ....[28]....
        /*0174*/ 	.word	0x00001100


	//   ....[29]....
        /*0178*/ 	.word	0x00001170


	//   ....[30]....
        /*017c*/ 	.word	0x000011d0


	//   ....[31]....
        /*0180*/ 	.word	0x00001260


	//   ....[32]....
        /*0184*/ 	.word	0x00001300


	//   ....[33]....
        /*0188*/ 	.word	0x00001380


	//   ....[34]....
        /*018c*/ 	.word	0x00001400


	//   ....[35]....
        /*0190*/ 	.word	0x00001460


	//   ....[36]....
        /*0194*/ 	.word	0x000014e0


	//   ....[37]....
        /*0198*/ 	.word	0x00001550


	//   ....[38]....
        /*019c*/ 	.word	0x000015c0


	//   ....[39]....
        /*01a0*/ 	.word	0x00001630


	//----- nvinfo : EIATTR_VRC_CTA_INIT_COUNT
	.align		4
.L_7935:
        /*01a4*/ 	.byte	0x02, 0x4a
	.zero		1
	.zero		1


	//----- nvinfo : EIATTR_SYSCALL_OFFSETS
	.align		4
        /*01a8*/ 	.byte	0x04, 0x46
        /*01aa*/ 	.short	(.L_7937 - .L_7936)


	//   ....[0]....
.L_7936:
        /*01ac*/ 	.word	0x00000170


	//----- nvinfo : EIATTR_EXIT_INSTR_OFFSETS
	.align		4
.L_7937:
        /*01b0*/ 	.byte	0x04, 0x1c
        /*01b2*/ 	.short	(.L_7939 - .L_7938)


	//   ....[0]....
.L_7938:
        /*01b4*/ 	.word	0x00000230


	//   ....[1]....
        /*01b8*/ 	.word	0x00000c80


	//----- nvinfo : EIATTR_CRS_STACK_SIZE
	.align		4
.L_7939:
        /*01bc*/ 	.byte	0x04, 0x1e
        /*01be*/ 	.short	(.L_7941 - .L_7940)
.L_7940:
        /*01c0*/ 	.word	0x00000000


	//----- nvinfo : EIATTR_CBANK_PARAM_SIZE
	.align		4
.L_7941:
        /*01c4*/ 	.byte	0x03, 0x19
        /*01c6*/ 	.short	0x0030


	//----- nvinfo : EIATTR_PARAM_CBANK
	.align		4
        /*01c8*/ 	.byte	0x04, 0x0a
        /*01ca*/ 	.short	(.L_7943 - .L_7942)
	.align		4
.L_7942:
        /*01cc*/ 	.word	index@(.nv.constant0._ZN7oneflow4cuda7softmax15SoftmaxWarpImplI10SimpleLoadIffE11SimpleStoreIffEfLi1ELi1ELi32ELi2ELb1ELNS1_9AlgorithmE0EEEvT_T0_ll)
        /*01d0*/ 	.short	0x0380
        /*01d2*/ 	.short	0x0030


	//----- nvinfo : EIATTR_SW_WAR
	.align		4
.L_7943:
        /*01d4*/ 	.byte	0x04, 0x36
        /*01d6*/ 	.short	(.L_7945 - .L_7944)
.L_7944:
        /*01d8*/ 	.word	0x00000008
.L_7945:


//--------------------- .nv.info._ZN7oneflow4cuda7softmax15SoftmaxWarpImplI10SimpleLoadIffE11SimpleStoreIffEfLi1ELi1ELi32ELi2ELb0ELNS1_9AlgorithmE0EEEvT_T0_ll --------------------------
	.section	.nv.info._ZN7oneflow4cuda7softmax15SoftmaxWarpImplI10SimpleLoadIffE11SimpleStoreIffEfLi1ELi1ELi32ELi2ELb0ELNS1_9AlgorithmE0EEEvT_T0_ll,"",@"SHT_CUDA_INFO"
	.sectionflags	@""
	.align	4


	//----- nvinfo : EIATTR_CUDA_API_VERSION
	.align		4
        /*0000*/ 	.byte	0x04, 0x37
        /*0002*/ 	.short	(.L_7947 - .L_7946)
.L_7946:
        /*0004*/ 	.word	0x00000082


	//----- nvinfo : EIATTR_KPARAM_INFO
	.align		4
.L_7947:
        /*0008*/ 	.byte	0x04, 0x17
        /*000a*/ 	.short	(.L_7949 - .L_7948)
.L_7948:
        /*000c*/ 	.word	0x00000000
        /*0010*/ 	.short	0x0003
        /*0012*/ 	.short	0x0028
        /*0014*/ 	.byte	0x00, 0xf0, 0x21, 0x00


	//----- nvinfo : EIATTR_KPARAM_INFO
	.align		4
.L_7949:
        /*0018*/ 	.byte	0x04, 0x17
        /*001a*/ 	.short	(.L_7951 - .L_7950)
.L_7950:
        /*001c*/ 	.word	0x00000000
        /*0020*/ 	.short	0x0002
        /*0022*/ 	.short	0x0020
        /*0024*/ 	.byte	0x00, 0xf0, 0x21, 0x00


	//----- nvinfo : EIATTR_KPARAM_INFO
	.align		4
.L_7951:
        /*0028*/ 	.byte	0x04, 0x17
        /*002a*/ 	.short	(.L_7953 - .L_7952)
.L_7952:
        /*002c*/ 	.word	0x00000000
        /*0030*/ 	.short	0x0001
        /*0032*/ 	.short	0x0010
        /*0034*/ 	.byte	0x00, 0xf0, 0x41, 0x00


	//----- nvinfo : EIATTR_KPARAM_INFO
	.align		4
.L_7953:
        /*0038*/ 	.byte	0x04, 0x17
        /*003a*/ 	.short	(.L_7955 - .L_7954)
.L_7954:
        /*003c*/ 	.word	0x00000000
        /*0040*/ 	.short	0x0000
        /*0042*/ 	.short	0x0000
        /*0044*/ 	.byte	0x00, 0xf0, 0x41, 0x00


	//----- nvinfo : EIATTR_SPARSE_MMA_MASK
	.align		4
.L_7955:
        /*0048*/ 	.byte	0x03, 0x50
        /*004a*/ 	.short	0x0000


	//----- nvinfo : EIATTR_MAXREG_COUNT
	.align		4
        /*004c*/ 	.byte	0x03, 0x1b
        /*004e*/ 	.short	0x00ff


	//----- nvinfo : EIATTR_EXTERNS
	.align		4
        /*0050*/ 	.byte	0x04, 0x0f
        /*0052*/ 	.short	(.L_7957 - .L_7956)


	//   ....[0]....
	.align		4
.L_7956:
        /*0054*/ 	.word	index@(__assertfail)


	//----- nvinfo : EIATTR_MERCURY_ISA_VERSION
	.align		4
.L_7957:
        /*0058*/ 	.byte	0x03, 0x5f
        /*005a*/ 	.short	0x0101


	//----- nvinfo : EIATTR_COOP_GROUP_MASK_REGIDS
	.align		4
        /*005c*/ 	.byte	0x04, 0x29
        /*005e*/ 	.short	(.L_7959 - .L_7958)


	//   ....[0]....
.L_7958:
        /*0060*/ 	.word	0xffffffff


	//   ....[1]....
        /*0064*/ 	.word	0xffffffff


	//   ....[2]....
        /*0068*/ 	.word	0xffffffff


	//   ....[3]....
        /*006c*/ 	.word	0xffffffff


	//   ....[4]....
        /*0070*/ 	.word	0xffffffff


	//   ....[5]....
        /*0074*/ 	.word	0xffffffff


	//   ....[6]....
        /*0078*/ 	.word	0xffffffff


	//   ....[7]....
        /*007c*/ 	.word	0xffffffff


	//   ....[8]....
        /*0080*/ 	.word	0xffffffff


	//   ....[9]....
        /*0084*/ 	.word	0xffffffff


	//   ....[10]....
        /*0088*/ 	.word	0xffffffff


	//   ....[11]....
        /*008c*/ 	.word	0xffffffff


	//   ....[12]....
        /*0090*/ 	.word	0xffffffff


	//   ....[13]....
        /*0094*/ 	.word	0xffffffff


	//   ....[14]....
        /*0098*/ 	.word	0xffffffff


	//   ....[15]....
        /*009c*/ 	.word	0xffffffff


	//   ....[16]....
        /*00a0*/ 	.word	0xffffffff


	//   ....[17]....
        /*00a4*/ 	.word	0xffffffff


	//   ....[18]....
        /*00a8*/ 	.word	0xffffffff


	//   ....[19]....
        /*00ac*/ 	.word	0xffffffff


	//   ....[20]....
        /*00b0*/ 	.word	0x0500000f


	//   ....[21]....
        /*00b4*/ 	.word	0x0500000f


	//   ....[22]....
        /*00b8*/ 	.word	0x0500000f


	//   ....[23]....
        /*00bc*/ 	.word	0x0500000f


	//   ....[24]....
        /*00c0*/ 	.word	0x0500000f


	//   ....[25]....
        /*00c4*/ 	.word	0x0500000f


	//   ....[26]....
        /*00c8*/ 	.word	0x0500000f


	//   ....[27]....
        /*00cc*/ 	.word	0x0500000f


	//   ....[28]....
        /*00d0*/ 	.word	0x0500000f


	//   ....[29]....
        /*00d4*/ 	.word	0x0500000f


	//   ....[30]....
        /*00d8*/ 	.word	0x0500000f


	//   ....[31]....
        /*00dc*/ 	.word	0x0500000f


	//   ....[32]....
        /*00e0*/ 	.word	0x0500000f


	//   ....[33]....
        /*00e4*/ 	.word	0x0500000f


	//   ....[34]....
        /*00e8*/ 	.word	0x0500000f


	//   ....[35]....
        /*00ec*/ 	.word	0x0500000f


	//   ....[36]....
        /*00f0*/ 	.word	0x0500000f


	//   ....[37]....
        /*00f4*/ 	.word	0x0500000f


	//   ....[38]....
        /*00f8*/ 	.word	0x0500000f


	//   ....[39]....
        /*00fc*/ 	.word	0x0500000f


	//----- nvinfo : EIATTR_COOP_GROUP_INSTR_OFFSETS
	.align		4
.L_7959:
        /*0100*/ 	.byte	0x04, 0x28
        /*0102*/ 	.short	(.L_7961 - .L_7960)


	//   ....[0]....
.L_7960:
        /*0104*/ 	.word	0x000003c0


	//   ....[1]....
        /*0108*/ 	.word	0x000003f0


	//   ....[2]....
        /*010c*/ 	.word	0x00000420


	//   ....[3]....
        /*0110*/ 	.word	0x00000430


	//   ....[4]....
        /*0114*/ 	.word	0x00000460


	//   ....[5]....
        /*0118*/ 	.word	0x00000470


	//   ....[6]....
        /*011c*/ 	.word	0x000004a0


	//   ....[7]....
        /*0120*/ 	.word	0x000004b0


	//   ....[8]....
        /*0124*/ 	.word	0x000004e0


	//   ....[9]....
        /*0128*/ 	.word	0x000004f0


	//   ....[10]....
        /*012c*/ 	.word	0x00000650


	//   ....[11]....
        /*0130*/ 	.word	0x00000670


	//   ....[12]....
        /*0134*/ 	.word	0x00000690


	//   ....[13]....
        /*0138*/ 	.word	0x000006b0


	//   ....[14]....
        /*013c*/ 	.word	0x000006d0


	//   ....[15]....
        /*0140*/ 	.word	0x000006f0


	//   ....[16]....
        /*0144*/ 	.word	0x00000710


	//   ....[17]....
        /*0148*/ 	.word	0x00000730


	//   ....[18]....
        /*014c*/ 	.word	0x00000750


	//   ....[19]....
        /*0150*/ 	.word	0x00000770


	//   ....[20]....
        /*0154*/ 	.word	0x00000b00


	//   ....[21]....
        /*0158*/ 	.word	0x00000b80


	//   ....[22]....
        /*015c*/ 	.word	0x00000be0


	//   ....[23]....
        /*0160*/ 	.word	0x00000c40


	//   ....[24]....
        /*0164*/ 	.word	0x00000ca0


	//   ....[25]....
        /*0168*/ 	.word	0x00000d00


	//   ....[26]....
        /*016c*/ 	.word	0x00000db0


	//   ....[27]....
        /*0170*/ 	.word	0x00000e20


	//   ....[28]....
        /*0174*/ 	.word	0x00000e90


	//   ....[29]....
        /*0178*/ 	.word	0x00000f20


	//   ....[30]....
        /*017c*/ 	.word	0x00001000


	//   ....[31]....
        /*0180*/ 	.word	0x000010a0


	//   ....[32]....
        /*0184*/ 	.word	0x00001100


	//   ....[33]....
        /*0188*/ 	.word	0x00001180


	//   ....[34]....
        /*018c*/ 	.word	0x00001200


	//   ....[35]....
        /*0190*/ 	.word	0x00001260


	//   ....[36]....
        /*0194*/ 	.word	0x000012e0


	//   ....[37]....
        /*0198*/ 	.word	0x00001350


	//   ....[38]....
        /*019c*/ 	.word	0x000013c0


	//   ....[39]....
        /*01a0*/ 	.word	0x00001430


	//----- nvinfo : EIATTR_VRC_CTA_INIT_COUNT
	.align		4
.L_7961:
        /*01a4*/ 	.byte	0x02, 0x4a
	.zero		1
	.zero		1


	//----- nvinfo : EIATTR_SYSCALL_OFFSETS
	.align		4
        /*01a8*/ 	.byte	0x04, 0x46
        /*01aa*/ 	.short	(.L_7963 - .L_7962)


	//   ....[0]....
.L_7962:
        /*01ac*/ 	.word	0x00000160


	//----- nvinfo : EIATTR_EXIT_INSTR_OFFSETS
	.align		4
.L_7963:
        /*01b0*/ 	.byte	0x04, 0x1c
        /*01b2*/ 	.short	(.L_7965 - .L_7964)


	//   ....[0]....
.L_7964:
        /*01b4*/ 	.word	0x00000220


	//   ....[1]....
        /*01b8*/ 	.word	0x00000aa0


	//----- nvinfo : EIATTR_CRS_STACK_SIZE
	.align		4
.L_7965:
        /*01bc*/ 	.byte	0x04, 0x1e
        /*01be*/ 	.short	(.L_7967 - .L_7966)
.L_7966:
        /*01c0*/ 	.word	0x00000000


	//----- nvinfo : EIATTR_CBANK_PARAM_SIZE
	.align		4
.L_7967:
        /*01c4*/ 	.byte	0x03, 0x19
        /*01c6*/ 	.short	0x0030


	//----- nvinfo : EIATTR_PARAM_CBANK
	.align		4
        /*01c8*/ 	.byte	0x04, 0x0a
        /*01ca*/ 	.short	(.L_7969 - .L_7968)
	.align		4
.L_7968:
        /*01cc*/ 	.word	index@(.nv.constant0._ZN7oneflow4cuda7softmax15SoftmaxWarpImplI10SimpleLoadIffE11SimpleStoreIffEfLi1ELi1ELi32ELi2ELb0ELNS1_9AlgorithmE0EEEvT_T0_ll)
        /*01d0*/ 	.short	0x0380
        /*01d2*/ 	.short	0x0030


	//----- nvinfo : EIATTR_SW_WAR
	.align		4
.L_7969:
        /*01d4*/ 	.byte	0x04, 0x36
        /*01d6*/ 	.short	(.L_7971 - .L_7970)
.L_7970:
        /*01d8*/ 	.word	0x00000008
.L_7971:


//--------------------- .nv.info._ZN7oneflow4cuda7softmax15SoftmaxWarpImplI10SimpleLoadIffE11SimpleStoreIffEfLi1ELi1ELi16ELi1ELb1ELNS1_9AlgorithmE0EEEvT_T0_ll --------------------------
	.section	.nv.info._ZN7oneflow4cuda7softmax15SoftmaxWarpImplI10SimpleLoadIffE11SimpleStoreIffEfLi1ELi1ELi16ELi1ELb1ELNS1_9AlgorithmE0EEEvT_T0_ll,"",@"SHT_CUDA_INFO"
	.sectionflags	@""
	.align	4


	//----- nvinfo : EIATTR_CUDA_API_VERSION
	.align		4
        /*0000*/ 	.byte	0x04, 0x37
        /*0002*/ 	.short	(.L_7973 - .L_7972)
.L_7972:
        /*0004*/ 	.word	0x00000082


	//----- nvinfo : EIATTR_KPARAM_INFO
	.align		4
.L_7973:
        /*0008*/ 	.byte	0x04, 0x17
        /*000a*/ 	.short	(.L_7975 - .L_7974)
.L_7974:
        /*000c*/ 	.word	0x00000000
        /*0010*/ 	.short	0x0003
        /*0012*/ 	.short	0x0028
        /*0014*/ 	.byte	0x00, 0xf0, 0x21, 0x00


	//----- nvinfo : EIATTR_KPARAM_INFO
	.align		4
.L_7975:
        /*0018*/ 	.byte	0x04, 0x17
        /*001a*/ 	.short	(.L_7977 - .L_7976)
.L_7976:
        /*001c*/ 	.word	0x00000000
        /*0020*/ 	.short	0x0002
        /*0022*/ 	.short	0x0020
        /*0024*/ 	.byte	0x00, 0xf0, 0x21, 0x00


	//----- nvinfo : EIATTR_KPARAM_INFO
	.align		4
.L_7977:
        /*0028*/ 	.byte	0x04, 0x17
        /*002a*/ 	.short	(.L_7979 - .L_7978)
.L_7978:
        /*002c*/ 	.word	0x00000000
        /*0030*/ 	.short	0x0001
        /*0032*/ 	.short	0x0010
        /*0034*/ 	.byte	0x00, 0xf0, 0x41, 0x00


	//----- nvinfo : EIATTR_KPARAM_INFO
	.align		4
.L_7979:
        /*0038*/ 	.byte	0x04, 0x17
        /*003a*/ 	.short	(.L_7981 - .L_7980)
.L_7980:
        /*003c*/ 	.word	0x00000000
        /*0040*/ 	.short	0x0000
        /*0042*/ 	.short	0x0000
        /*0044*/ 	.byte	0x00, 0xf0, 0x41, 0x00


	//----- nvinfo : EIATTR_SPARSE_MMA_MASK
	.align		4
.L_7981:
        /*0048*/ 	.byte	0x03, 0x50
        /*004a*/ 	.short	0x0000


	//----- nvinfo : EIATTR_MAXREG_COUNT
	.align		4
        /*004c*/ 	.byte	0x03, 0x1b
        /*004e*/ 	.short	0x00ff


	//----- nvinfo : EIATTR_EXTERNS
	.align		4
        /*0050*/ 	.byte	0x04, 0x0f
        /*0052*/ 	.short	(.L_7983 - .L_7982)


	//   ....[0]....
	.align		4
.L_7982:
        /*0054*/ 	.word	index@(__assertfail)


	//----- nvinfo : EIATTR_MERCURY_ISA_VERSION
	.align		4
.L_7983:
        /*0058*/ 	.byte	0x03, 0x5f
        /*005a*/ 	.short	0x0101


	//----- nvinfo : EIATTR_COOP_GROUP_MASK_REGIDS
	.align		4
        /*005c*/ 	.byte	0x04, 0x29
        /*005e*/ 	.short	(.L_7985 - .L_7984)


	//   ....[0]....
.L_7984:
        /*0060*/ 	.word	0xffffffff


	//   ....[1]....
        /*0064*/ 	.word	0xffffffff


	//   ....[2]....
        /*0068*/ 	.word	0xffffffff


	//   ....[3]....
        /*006c*/ 	.word	0xffffffff


	//   ....[4]....
        /*0070*/ 	.word	0xffffffff


	//   ....[5]....
        /*0074*/ 	.word	0xffffffff


	//   ....[6]....
        /*0078*/ 	.word	0xffffffff


	//   ....[7]....
        /*007c*/ 	.word	0xffffffff


	//   ....[8]....
        /*0080*/ 	.word	0xffffffff


	//   ....[9]....
        /*0084*/ 	.word	0xffffffff


	//   ....[10]....
        /*0088*/ 	.word	0xffffffff


	//   ....[11]....
        /*008c*/ 	.word	0xffffffff


	//   ....[12]....
        /*0090*/ 	.word	0xffffffff


	//   ....[13]....
        /*0094*/ 	.word	0xffffffff


	//   ....[14]....
        /*0098*/ 	.word	0xffffffff


	//   ....[15]....
        /*009c*/ 	.word	0xffffffff


	//   ....[16]....
        /*00a0*/ 	.word	0xffffffff


	//   ....[17]....
        /*00a4*/ 	.word	0xffffffff


	//   ....[18]....
        /*00a8*/ 	.word	0xffffffff


	//   ....[19]....
        /*00ac*/ 	.word	0xffffffff


	//   ....[20]....
        /*00b0*/ 	.word	0xffffffff


	//   ....[21]....
        /*00b4*/ 	.word	0xffffffff


	//   ....[22]....
        /*00b8*/ 	.word	0xffffffff


	//   ....[23]....
        /*00bc*/ 	.word	0xffffffff


	//   ....[24]....
        /*00c0*/ 	.word	0x0500000f


	//   ....[25]....
        /*00c4*/ 	.word	0x0500000f


	//   ....[26]....
        /*00c8*/ 	.word	0x0500000f


	//   ....[27]....
        /*00cc*/ 	.word	0x0500000f


	//   ....[28]....
        /*00d0*/ 	.word	0x0500000f


	//   ....[29]....
        /*00d4*/ 	.word	0x0500000f


	//   ....[30]....
        /*00d8*/ 	.word	0x0500000f


	//   ....[31]....
        /*00dc*/ 	.word	0x0500000f


	//   ....[32]....
        /*00e0*/ 	.word	0x0500000f


	//   ....[33]....
        /*00e4*/ 	.word	0x0500000f


	//   ....[34]....
        /*00e8*/ 	.word	0x0500000f


	//   ....[35]....
        /*00ec*/ 	.word	0x0500000f


	//   ....[36]....
        /*00f0*/ 	.word	0x0500000f


	//   ....[37]....
        /*00f4*/ 	.word	0x0500000f


	//   ....[38]....
        /*00f8*/ 	.word	0x0500000f


	//   ....[39]....
        /*00fc*/ 	.word	0x0500000f


	//   ....[40]....
        /*0100*/ 	.word	0x0500000f


	//   ....[41]....
        /*0104*/ 	.word	0x0500000f


	//   ....[42]....
        /*0108*/ 	.word	0x0500000f


	//   ....[43]....
        /*010c*/ 	.word	0x0500000f


	//   ....[44]....
        /*0110*/ 	.word	0x0500000f


	//   ....[45]....
        /*0114*/ 	.word	0x0500000f


	//   ....[46]....
        /*0118*/ 	.word	0x0500000f


	//   ....[47]....
        /*011c*/ 	.word	0x0500000f


	//----- nvinfo : EIATTR_COOP_GROUP_INSTR_OFFSETS
	.align		4
.L_7985:
        /*0120*/ 	.byte	0x04, 0x28
        /*0122*/ 	.short	(.L_7987 - .L_7986)


	//   ....[0]....
.L_7986:
        /*0124*/ 	.word	0x00000690


	//   ....[1]....
        /*0128*/ 	.word	0x000006d0


	//   ....[2]....
        /*012c*/ 	.word	0x000006f0


	//   ....[3]....
        /*0130*/ 	.word	0x00000710


	//   ....[4]....
        /*0134*/ 	.word	0x000007d0


	//   ....[5]....
        /*0138*/ 	.word	0x000007f0


	//   ....[6]....
        /*013c*/ 	.word	0x00000810


	//   ....[7]....
        /*0140*/ 	.word	0x00000830


	//   ....[8]....
        /*0144*/ 	.word	0x00000ba0


	//   ....[9]....
        /*0148*/ 	.word	0x00000be0


	//   ....[10]....
        /*014c*/ 	.word	0x00000c00


	//   ....[11]....
        /*0150*/ 	.word	0x00000c20


	//   ....[12]....
        /*0154*/ 	.word	0x00000ce0


	//   ....[13]....
        /*0158*/ 	.word	0x00000d00


	//   ....[14]....
        /*015c*/ 	.word	0x00000d20


	//   ....[15]....
        /*0160*/ 	.word	0x00000d40


	//   ....[16]....
        /*0164*/ 	.word	0x00001080


	//   ....[17]....
        /*0168*/ 	.word	0x000010c0


	//   ....[18]....
        /*016c*/ 	.word	0x000010e0


	//   ....[19]....
        /*0170*/ 	.word	0x00001100


	//   ....[20]....
        /*0174*/ 	.word	0x000011c0


	//   ....[21]....
        /*0178*/ 	.word	0x000011e0


	//   ....[22]....
        /*017c*/ 	.word	0x00001200


	//   ....[23]....
        /*0180*/ 	.word	0x00001220


	//   ....[24]....
        /*0184*/ 	.word	0x000014b0


	//   ....[25]....
        /*0188*/ 	.word	0x00001510


	//   ....[26]....
        /*018c*/ 	.word	0x00001580


	//   ....[27]....
        /*0190*/ 	.word	0x000015e0


	//   ....[28]....
        /*0194*/ 	.word	0x000016d0


	//   ....[29]....
        /*0198*/ 	.word	0x00001730


	//   ....[30]....
        /*019c*/ 	.word	0x00001790


	//   ....[31]....
        /*01a0*/ 	.word	0x000017f0


	//   ....[32]....
        /*01a4*/ 	.word	0x00001870


	//   ....[33]....
        /*01a8*/ 	.word	0x00001900


	//   ....[34]....
        /*01ac*/ 	.word	0x00001960


	//   ....[35]....
        /*01b0*/ 	.word	0x000019d0


	//   ....[36]....
        /*01b4*/ 	.word	0x00001ac0


	//   ....[37]....
        /*01b8*/ 	.word	0x00001b20


	//   ....[38]....
        /*01bc*/ 	.word	0x00001b80


	//   ....[39]....
        /*01c0*/ 	.word	0x00001be0


	//   ....[40]....
        /*01c4*/ 	.word	0x00001c60


	//   ....[41]....
        /*01c8*/ 	.word	0x00001cf0


	//   ....[42]....
        /*01cc*/ 	.word	0x00001d50


	//   ....[43]....
        /*01d0*/ 	.word	0x00001dc0


	//   ....[44]....
        /*01d4*/ 	.word	0x00001eb0


	//   ....[45]....
        /*01d8*/ 	.word	0x00001f10


	//   ....[46]....
        /*01dc*/ 	.word	0x00001f70


	//   ....[47]....
        /*01e0*/ 	.word	0x00001fd0


	//----- nvinfo : EIATTR_VRC_CTA_INIT_COUNT
	.align		4
.L_7987:
        /*01e4*/ 	.byte	0x02, 0x4a
	.zero		1
	.zero		1


	//----- nvinfo : EIATTR_SYSCALL_OFFSETS
	.align		4
        /*01e8*/ 	.byte	0x04, 0x46
        /*01ea*/ 	.short	(.L_7989 - .L_7988)


	//   ....[0]....
.L_7988:
        /*01ec*/ 	.word	0x00000170


	//----- nvinfo : EIATTR_EXIT_INSTR_OFFSETS
	.align		4
.L_7989:
        /*01f0*/ 	.byte	0x04, 0x1c
        /*01f2*/ 	.short	(.L_7991 - .L_7990)


	//   ....[0]....
.L_7990:
        /*01f4*/ 	.word	0x00000220


	//   ....[1]....
        /*01f8*/ 	.word	0x00000a50


	//   ....[2]....
        /*01fc*/ 	.word	0x00001450


	//----- nvinfo : EIATTR_CRS_STACK_SIZE
	.align		4
.L_7991:
        /*0200*/ 	.byte	0x04, 0x1e
        /*0202*/ 	.short	(.L_7993 - .L_7992)
.L_7992:
        /*0204*/ 	.word	0x00000000


	//----- nvinfo : EIATTR_CBANK_PARAM_SIZE
	.align		4
.L_7993:
        /*0208*/ 	.byte	0x03, 0x19
        /*020a*/ 	.short	0x0030


	//----- nvinfo : EIATTR_PARAM_CBANK
	.align		4
        /*020c*/ 	.byte	0x04, 0x0a
        /*020e*/ 	.short	(.L_7995 - .L_7994)
	.align		4
.L_7994:
        /*0210*/ 	.word	index@(.nv.constant0._ZN7oneflow4cuda7softmax15SoftmaxWarpImplI10SimpleLoadIffE11SimpleStoreIffEfLi1ELi1ELi16ELi1ELb1ELNS1_9AlgorithmE0EEEvT_T0_ll)
        /*0214*/ 	.short	0x0380
        /*0216*/ 	.short	0x0030


	//----- nvinfo : EIATTR_SW_WAR
	.align		4
.L_7995:
        /*0218*/ 	.byte	0x04, 0x36
        /*021a*/ 	.short	(.L_7997 - .L_7996)
.L_7996:
        /*021c*/ 	.word	0x00000008
.L_7997:


//--------------------- .nv.info._ZN7oneflow4cuda7softmax15SoftmaxWarpImplI10SimpleLoadIffE11SimpleStoreIffEfLi1ELi1ELi16ELi1ELb0ELNS1_9AlgorithmE0EEEvT_T0_ll --------------------------
	.section	.nv.info._ZN7oneflow4cuda7softmax15SoftmaxWarpImplI10SimpleLoadIffE11SimpleStoreIffEfLi1ELi1ELi16ELi1ELb0ELNS1_9AlgorithmE0EEEvT_T0_ll,"",@"SHT_CUDA_INFO"
	.sectionflags	@""
	.align	4


	//----- nvinfo : EIATTR_CUDA_API_VERSION
	.align		4
        /*0000*/ 	.byte	0x04, 0x37
        /*0002*/ 	.short	(.L_7999 - .L_7998)
.L_7998:
        /*0004*/ 	.word	0x00000082


	//----- nvinfo : EIATTR_KPARAM_INFO
	.align		4
.L_7999:
        /*0008*/ 	.byte	0x04, 0x17
        /*000a*/ 	.short	(.L_8001 - .L_8000)
.L_8000:
        /*000c*/ 	.word	0x00000000
        /*0010*/ 	.short	0x0003
        /*0012*/ 	.short	0x0028
        /*0014*/ 	.byte	0x00, 0xf0, 0x21, 0x00


	//----- nvinfo : EIATTR_KPARAM_INFO
	.align		4
.L_8001:
        /*0018*/ 	.byte	0x04, 0x17
        /*001a*/ 	.short	(.L_8003 - .L_8002)
.L_8002:
        /*001c*/ 	.word	0x00000000
        /*0020*/ 	.short	0x0002
        /*0022*/ 	.short	0x0020
        /*0024*/ 	.byte	0x00, 0xf0, 0x21, 0x00


	//----- nvinfo : EIATTR_KPARAM_INFO
	.align		4
.L_8003:
        /*0028*/ 	.byte	0x04, 0x17
        /*002a*/ 	.short	(.L_8005 - .L_8004)
.L_8004:
        /*002c*/ 	.word	0x00000000
        /*0030*/ 	.short	0x0001
        /*0032*/ 	.short	0x0010
        /*0034*/ 	.byte	0x00, 0xf0, 0x41, 0x00


	//----- nvinfo : EIATTR_KPARAM_INFO
	.align		4
.L_8005:
        /*0038*/ 	.byte	0x04, 0x17
        /*003a*/ 	.short	(.L_8007 - .L_8006)
.L_8006:
        /*003c*/ 	.word	0x00000000
        /*0040*/ 	.short	0x0000
        /*0042*/ 	.short	0x0000
        /*0044*/ 	.byte	0x00, 0xf0, 0x41, 0x00


	//----- nvinfo : EIATTR_SPARSE_MMA_MASK
	.align		4
.L_8007:
        /*0048*/ 	.byte	0x03, 0x50
        /*004a*/ 	.short	0x0000


	//----- nvinfo : EIATTR_MAXREG_COUNT
	.align		4
        /*004c*/ 	.byte	0x03, 0x1b
        /*004e*/ 	.short	0x00ff


	//----- nvinfo : EIATTR_EXTERNS
	.align		4
        /*0050*/ 	.byte	0x04, 0x0f
        /*0052*/ 	.short	(.L_8009 - .L_8008)


	//   ....[0]....
	.align		4
.L_8008:
        /*0054*/ 	.word	index@(__assertfail)


	//----- nvinfo : EIATTR_MERCURY_ISA_VERSION
	.align		4
.L_8009:
        /*0058*/ 	.byte	0x03, 0x5f
        /*005a*/ 	.short	0x0101


	//----- nvinfo : EIATTR_COOP_GROUP_MASK_REGIDS
	.align		4
        /*005c*/ 	.byte	0x04, 0x29
        /*005e*/ 	.short	(.L_8011 - .L_8010)


	//   ....[0]....
.L_8010:
        /*0060*/ 	.word	0xffffffff


	//   ....[1]....
        /*0064*/ 	.word	0xffffffff


	//   ....[2]....
        /*0068*/ 	.word	0xffffffff


	//   ....[3]....
        /*006c*/ 	.word	0xffffffff


	//   ....[4]....
        /*0070*/ 	.word	0xffffffff


	//   ....[5]....
        /*0074*/ 	.word	0xffffffff


	//   ....[6]....
        /*0078*/ 	.word	0xffffffff


	//   ....[7]....
        /*007c*/ 	.word	0xffffffff


	//   ....[8]....
        /*0080*/ 	.word	0xffffffff


	//   ....[9]....
        /*0084*/ 	.word	0xffffffff


	//   ....[10]....
        /*0088*/ 	.word	0xffffffff


	//   ....[11]....
        /*008c*/ 	.word	0xffffffff


	//   ....[12]....
        /*0090*/ 	.word	0xffffffff


	//   ....[13]....
        /*0094*/ 	.word	0xffffffff


	//   ....[14]....
        /*0098*/ 	.word	0xffffffff


	//   ....[15]....
        /*009c*/ 	.word	0xffffffff


	//   ....[16]....
        /*00a0*/ 	.word	0xffffffff


	//   ....[17]....
        /*00a4*/ 	.word	0xffffffff


	//   ....[18]....
        /*00a8*/ 	.word	0xffffffff


	//   ....[19]....
        /*00ac*/ 	.word	0xffffffff


	//   ....[20]....
        /*00b0*/ 	.word	0xffffffff


	//   ....[21]....
        /*00b4*/ 	.word	0xffffffff


	//   ....[22]....
        /*00b8*/ 	.word	0xffffffff


	//   ....[23]....
        /*00bc*/ 	.word	0xffffffff


	//   ....[24]....
        /*00c0*/ 	.word	0x0500000f


	//   ....[25]....
        /*00c4*/ 	.word	0x0500000f


	//   ....[26]....
        /*00c8*/ 	.word	0x0500000f


	//   ....[27]....
        /*00cc*/ 	.word	0x0500000f


	//   ....[28]....
        /*00d0*/ 	.word	0x0500000f


	//   ....[29]....
        /*00d4*/ 	.word	0x0500000f


	//   ....[30]....
        /*00d8*/ 	.word	0x0500000f


	//   ....[31]....
        /*00dc*/ 	.word	0x0500000f


	//   ....[32]....
        /*00e0*/ 	.word	0x0500000f


	//   ....[33]....
        /*00e4*/ 	.word	0x0500000f


	//   ....[34]....
        /*00e8*/ 	.word	0x0500000f


	//   ....[35]....
        /*00ec*/ 	.word	0x0500000f


	//   ....[36]....
        /*00f0*/ 	.word	0x0500000f


	//   ....[37]....
        /*00f4*/ 	.word	0x0500000f


	//   ....[38]....
        /*00f8*/ 	.word	0x0500000f


	//   ....[39]....
        /*00fc*/ 	.word	0x0500000f


	//   ....[40]....
        /*0100*/ 	.word	0x0500000f


	//   ....[41]....
        /*0104*/ 	.word	0x0500000f


	//   ....[42]....
        /*0108*/ 	.word	0x0500000f


	//   ....[43]....
        /*010c*/ 	.word	0x0500000f


	//   ....[44]....
        /*0110*/ 	.word	0x0500000f


	//   ....[45]....
        /*0114*/ 	.word	0x0500000f


	//   ....[46]....
        /*0118*/ 	.word	0x0500000f


	//   ....[47]....
        /*011c*/ 	.word	0x0500000f


	//----- nvinfo : EIATTR_COOP_GROUP_INSTR_OFFSETS
	.align		4
.L_8011:
        /*0120*/ 	.byte	0x04, 0x28
        /*0122*/ 	.short	(.L_8013 - .L_8012)


	//   ....[0]....
.L_8012:
        /*0124*/ 	.word	0x00000610


	//   ....[1]....
        /*0128*/ 	.word	0x00000650


	//   ....[2]....
        /*012c*/ 	.word	0x00000670


	//   ....[3]....
        /*0130*/ 	.word	0x00000690


	//   ....[4]....
        /*0134*/ 	.word	0x00000750


	//   ....[5]....
        /*0138*/ 	.word	0x00000770


	//   ....[6]....
        /*013c*/ 	.word	0x00000790


	//   ....[7]....
        /*0140*/ 	.word	0x000007b0


	//   ....[8]....
        /*0144*/ 	.word	0x00000ab0


	//   ....[9]....
        /*0148*/ 	.word	0x00000af0


	//   ....[10]....
        /*014c*/ 	.word	0x00000b10


	//   ....[11]....
        /*0150*/ 	.word	0x00000b30


	//   ....[12]....
        /*0154*/ 	.word	0x00000bf0


	//   ....[13]....
        /*0158*/ 	.word	0x00000c10


	//   ....[14]....
        /*015c*/ 	.word	0x00000c30


	//   ....[15]....
        /*0160*/ 	.word	0x00000c50


	//   ....[16]....
        /*0164*/ 	.word	0x00000ef0


	//   ....[17]....
        /*0168*/ 	.word	0x00000f30


	//   ....[18]....
        /*016c*/ 	.word	0x00000f50


	//   ....[19]....
        /*0170*/ 	.word	0x00000f70


	//   ....[20]....
        /*0174*/ 	.word	0x00001030


	//   ....[21]....
        /*0178*/ 	.word	0x00001050


	//   ....[22]....
        /*017c*/ 	.word	0x00001070


	//   ....[23]....
        /*0180*/ 	.word	0x00001090


	//   ....[24]....
        /*0184*/ 	.word	0x00001300


	//   ....[25]....
        /*0188*/ 	.word	0x00001360


	//   ....[26]....
        /*018c*/ 	.word	0x000013d0


	//   ....[27]....
        /*0190*/ 	.word	0x00001430


	//   ....[28]....
        /*0194*/ 	.word	0x00001520


	//   ....[29]....
        /*0198*/ 	.word	0x00001580


	//   ....[30]....
        /*019c*/ 	.word	0x000015e0


	//   ....[31]....
        /*01a0*/ 	.word	0x00001640


	//   ....[32]....
        /*01a4*/ 	.word	0x000016c0


	//   ....[33]....
        /*01a8*/ 	.word	0x00001750


	//   ....[34]....
        /*01ac*/ 	.word	0x000017b0


	//   ....[35]....
        /*01b0*/ 	.word	0x00001820


	//   ....[36]....
        /*01b4*/ 	.word	0x00001910


	//   ....[37]....
        /*01b8*/ 	.word	0x00001970


	//   ....[38]....
        /*01bc*/ 	.word	0x000019d0


	//   ....[39]....
        /*01c0*/ 	.word	0x00001a30


	//   ....[40]....
        /*01c4*/ 	.word	0x00001ab0


	//   ....[41]....
        /*01c8*/ 	.word	0x00001b40


	//   ....[42]....
        /*01cc*/ 	.word	0x00001ba0


	//   ....[43]....
        /*01d0*/ 	.word	0x00001c10


	//   ....[44]....
        /*01d4*/ 	.word	0x00001d00


	//   ....[45]....
        /*01d8*/ 	.word	0x00001d60


	//   ....[46]....
        /*01dc*/ 	.word	0x00001dc0


	//   ....[47]....
        /*01e0*/ 	.word	0x00001e20


	//----- nvinfo : EIATTR_VRC_CTA_INIT_COUNT
	.align		4
.L_8013:
        /*01e4*/ 	.byte	0x02, 0x4a
	.zero		1
	.zero		1


	//----- nvinfo : EIATTR_SYSCALL_OFFSETS
	.align		4
        /*01e8*/ 	.byte	0x04, 0x46
        /*01ea*/ 	.short	(.L_8015 - .L_8014)


	//   ....[0]....
.L_8014:
        /*01ec*/ 	.word	0x00000170


	//----- nvinfo : EIATTR_EXIT_INSTR_OFFSETS
	.align		4
.L_8015:
        /*01f0*/ 	.byte	0x04, 0x1c
        /*01f2*/ 	.short	(.L_8017 - .L_8016)


	//   ....[0]....
.L_8016:
        /*01f4*/ 	.word	0x00000220


	//   ....[1]....
        /*01f8*/ 	.word	0x000009c0


	//   ....[2]....
        /*01fc*/ 	.word	0x000012a0


	//----- nvinfo : EIATTR_CRS_STACK_SIZE
	.align		4
.L_8017:
        /*0200*/ 	.byte	0x04, 0x1e
        /*0202*/ 	.short	(.L_8019 - .L_8018)
.L_8018:
        /*0204*/ 	.word	0x00000000


	//----- nvinfo : EIATTR_CBANK_PARAM_SIZE
	.align		4
.L_8019:
        /*0208*/ 	.byte	0x03, 0x19
        /*020a*/ 	.short	0x0030


	//----- nvinfo : EIATTR_PARAM_CBANK
	.align		4
        /*020c*/ 	.byte	0x04, 0x0a
        /*020e*/ 	.short	(.L_8021 - .L_8020)
	.align		4
.L_8020:
        /*0210*/ 	.word	index@(.nv.constant0._ZN7oneflow4cuda7softmax15SoftmaxWarpImplI10SimpleLoadIffE11SimpleStoreIffEfLi1ELi1ELi16ELi1ELb0ELNS1_9AlgorithmE0EEEvT_T0_ll)
        /*0214*/ 	.short	0x0380
        /*0216*/ 	.short	0x0030


	//----- nvinfo : EIATTR_SW_WAR
	.align		4
.L_8021:
        /*0218*/ 	.byte	0x04, 0x36
        /*021a*/ 	.short	(.L_8023 - .L_8022)
.L_8022:
        /*021c*/ 	.word	0x00000008
.L_8023:


//--------------------- .nv.info._ZN7oneflow4cuda7softmax15SoftmaxWarpImplI10SimpleLoadIffE11SimpleStoreIffEfLi1ELi1ELi16ELi2ELb1ELNS1_9AlgorithmE0EEEvT_T0_ll --------------------------
	.section	.nv.info._ZN7oneflow4cuda7softmax15SoftmaxWarpImplI10SimpleLoadIffE11SimpleStoreIffEfLi1ELi1ELi16ELi2ELb1ELNS1_9AlgorithmE0EEEvT_T0_ll,"",@"SHT_CUDA_INFO"
	.sectionflags	@""
	.align	4


	//----- nvinfo : EIATTR_CUDA_API_VERSION
	.align		4
        /*0000*/ 	.byte	0x04, 0x37
        /*0002*/ 	.short	(.L_8025 - .L_8024)
.L_8024:
        /*0004*/ 	.word	0x00000082


	//----- nvinfo : EIATTR_KPARAM_INFO
	.align		4
.L_8025:
        /*0008*/ 	.byte	0x04, 0x17
        /*000a*/ 	.short	(.L_8027 - .L_8026)
.L_8026:
        /*000c*/ 	.word	0x00000000
        /*0010*/ 	.short	0x0003
        /*0012*/ 	.short	0x0028
        /*0014*/ 	.byte	0x00, 0xf0, 0x21, 0x00


	//----- nvinfo : EIATTR_KPARAM_INFO
	.align		4
.L_8027:
        /*0018*/ 	.byte	0x04, 0x17
        /*001a*/ 	.short	(.L_8029 - .L_8028)
.L_8028:
        /*001c*/ 	.word	0x00000000
        /*0020*/ 	.short	0x0002
        /*0022*/ 	.short	0x0020
        /*0024*/ 	.byte	0x00, 0xf0, 0x21, 0x00


	//----- nvinfo : EIATTR_KPARAM_INFO
	.align		4
.L_8029:
        /*0028*/ 	.byte	0x04, 0x17
        /*002a*/ 	.short	(.L_8031 - .L_8030)
.L_8030:
        /*002c*/ 	.word	0x00000000
        /*0030*/ 	.short	0x0001
        /*0032*/ 	.short	0x0010
        /*0034*/ 	.byte	0x00, 0xf0, 0x41, 0x00


	//----- nvinfo : EIATTR_KPARAM_INFO
	.align		4
.L_8031:
        /*0038*/ 	.byte	0x04, 0x17
        /*003a*/ 	.short	(.L_8033 - .L_8032)
.L_8032:
        /*003c*/ 	.word	0x00000000
        /*0040*/ 	.short	0x0000
        /*0042*/ 	.short	0x0000
        /*0044*/ 	.byte	0x00, 0xf0, 0x41, 0x00


	//----- nvinfo : EIATTR_SPARSE_MMA_MASK
	.align		4
.L_8033:
        /*0048*/ 	.byte	0x03, 0x50
        /*004a*/ 	.short	0x0000


	//----- nvinfo : EIATTR_MAXREG_COUNT
	.align		4
        /*004c*/ 	.byte	0x03, 0x1b
        /*004e*/ 	.short	0x00ff


	//----- nvinfo : EIATTR_EXTERNS
	.align		4
        /*0050*/ 	.byte	0x04, 0x0f
        /*0052*/ 	.short	(.L_8035 - .L_8034)


	//   ....[0]....
	.align		4
.L_8034:
        /*0054*/ 	.word	index@(__assertfail)


	//----- nvinfo : EIATTR_MERCURY_ISA_VERSION
	.align		4
.L_8035:
        /*0058*/ 	.byte	0x03, 0x5f
        /*005a*/ 	.short	0x0101


	//----- nvinfo : EIATTR_COOP_GROUP_MASK_REGIDS
	.align		4
        /*005c*/ 	.byte	0x04, 0x29
        /*005e*/ 	.short	(.L_8037 - .L_8036)


	//   ....[0]....
.L_8036:
        /*0060*/ 	.word	0xffffffff


	//   ....[1]....
        /*0064*/ 	.word	0xffffffff


	//   ....[2]....
        /*0068*/ 	.word	0xffffffff


	//   ....[3]....
        /*006c*/ 	.word	0xffffffff


	//   ....[4]....
        /*0070*/ 	.word	0xffffffff


	//   ....[5]....
        /*0074*/ 	.word	0xffffffff


	//   ....[6]....
        /*0078*/ 	.word	0xffffffff


	//   ....[7]....
        /*007c*/ 	.word	0xffffffff


	//   ....[8]....
        /*0080*/ 	.word	0xffffffff


	//   ....[9]....
        /*0084*/ 	.word	0xffffffff


	//   ....[10]....
        /*0088*/ 	.word	0xffffffff


	//   ....[11]....
        /*008c*/ 	.word	0xffffffff


	//   ....[12]....
        /*0090*/ 	.word	0xffffffff


	//   ....[13]....
        /*0094*/ 	.word	0xffffffff


	//   ....[14]....
        /*0098*/ 	.word	0xffffffff


	//   ....[15]....
        /*009c*/ 	.word	0xffffffff


	//   ....[16]....
        /*00a0*/ 	.word	0x0500000f


	//   ....[17]....
        /*00a4*/ 	.word	0x0500000f


	//   ....[18]....
        /*00a8*/ 	.word	0x0500000f


	//   ....[19]....
        /*00ac*/ 	.word	0x0500000f


	//   ....[20]....
        /*00b0*/ 	.word	0x0500000f


	//   ....[21]....
        /*00b4*/ 	.word	0x0500000f


	//   ....[22]....
        /*00b8*/ 	.word	0x0500000f


	//   ....[23]....
        /*00bc*/ 	.word	0x0500000f


	//   ....[24]....
        /*00c0*/ 	.word	0x0500000f


	//   ....[25]....
        /*00c4*/ 	.word	0x0500000f


	//   ....[26]....
        /*00c8*/ 	.word	0x0500000f


	//   ....[27]....
        /*00cc*/ 	.word	0x0500000f


	//   ....[28]....
        /*00d0*/ 	.word	0x0500000f


	//   ....[29]....
        /*00d4*/ 	.word	0x0500000f


	//   ....[30]....
        /*00d8*/ 	.word	0x0500000f


	//   ....[31]....
        /*00dc*/ 	.word	0x0500000f


	//----- nvinfo : EIATTR_COOP_GROUP_INSTR_OFFSETS
	.align		4
.L_8037:
        /*00e0*/ 	.byte	0x04, 0x28
        /*00e2*/ 	.short	(.L_8039 - .L_8038)


	//   ....[0]....
.L_8038:
        /*00e4*/ 	.word	0x000004b0


	//   ....[1]....
        /*00e8*/ 	.word	0x000004d0


	//   ....[2]....
        /*00ec*/ 	.word	0x00000500


	//   ....[3]....
        /*00f0*/ 	.word	0x00000510


	//   ....[4]....
        /*00f4*/ 	.word	0x00000550


	//   ....[5]....
        /*00f8*/ 	.word	0x00000560


	//   ....[6]....
        /*00fc*/ 	.word	0x00000590


	//   ....[7]....
        /*0100*/ 	.word	0x000005a0


	//   ....[8]....
        /*0104*/ 	.word	0x00000700


	//   ....[9]....
        /*0108*/ 	.word	0x00000720


	//   ....[10]....
        /*010c*/ 	.word	0x00000740


	//   ....[11]....
        /*0110*/ 	.word	0x00000760


	//   ....[12]....
        /*0114*/ 	.word	0x00000780


	//   ....[13]....
        /*0118*/ 	.word	0x000007a0


	//   ....[14]....
        /*011c*/ 	.word	0x000007c0


	//   ....[15]....
        /*0120*/ 	.word	0x000007e0


	//   ....[16]....
        /*0124*/ 	.word	0x00000c40


	//   ....[17]....
        /*0128*/ 	.word	0x00000cc0


	//   ....[18]....
        /*012c*/ 	.word	0x00000d20


	//   ....[19]....
        /*0130*/ 	.word	0x00000d90


	//   ....[20]....
        /*0134*/ 	.word	0x00000df0


	//   ....[21]....
        /*0138*/ 	.word	0x00000eb0


	//   ....[22]....
        /*013c*/ 	.word	0x00000f90


	//   ....[23]....
        /*0140*/ 	.word	0x00001000


	//   ....[24]....
        /*0144*/ 	.word	0x00001060


	//   ....[25]....
        /*0148*/ 	.word	0x00001130


	//   ....[26]....
        /*014c*/ 	.word	0x000011b0


	//   ....[27]....
        /*0150*/ 	.word	0x00001230


	//   ....[28]....
        /*0154*/ 	.word	0x00001290


	//   ....[29]....
        /*0158*/ 	.word	0x00001310


	//   ....[30]....
        /*015c*/ 	.word	0x00001380


	//   ....[31]....
        /*0160*/ 	.word	0x000013f0


	//----- nvinfo : EIATTR_VRC_CTA_INIT_COUNT
	.align		4
.L_8039:
        /*0164*/ 	.byte	0x02, 0x4a
	.zero		1
	.zero		1


	//----- nvinfo : EIATTR_SYSCALL_OFFSETS
	.align		4
        /*0168*/ 	.byte	0x04, 0x46
        /*016a*/ 	.short	(.L_8041 - .L_8040)


	//   ....[0]....
.L_8040:
        /*016c*/ 	.word	0x00000170


	//----- nvinfo : EIATTR_EXIT_INSTR_OFFSETS
	.align		4
.L_8041:
        /*0170*/ 	.byte	0x04, 0x1c
        /*0172*/ 	.short	(.L_8043 - .L_8042)


	//   ....[0]....
.L_8042:
        /*0174*/ 	.word	0x00000230


	//   ....[1]....
        /*0178*/ 	.word	0x00000be0


	//----- nvinfo : EIATTR_CRS_STACK_SIZE
	.align		4
.L_8043:
        /*017c*/ 	.byte	0x04, 0x1e
        /*017e*/ 	.short	(.L_8045 - .L_8044)
.L_8044:
        /*0180*/ 	.word	0x00000000


	//----- nvinfo : EIATTR_CBANK_PARAM_SIZE
	.align		4
.L_8045:
        /*0184*/ 	.byte	0x03, 0x19
        /*0186*/ 	.short	0x0030


	//----- nvinfo : EIATTR_PARAM_CBANK
	.align		4
        /*0188*/ 	.byte	0x04, 0x0a
        /*018a*/ 	.short	(.L_8047 - .L_8046)
	.align		4
.L_8046:
        /*018c*/ 	.word	index@(.nv.constant0._ZN7oneflow4cuda7softmax15SoftmaxWarpImplI10SimpleLoadIffE11SimpleStoreIffEfLi1ELi1ELi16ELi2ELb1ELNS1_9AlgorithmE0EEEvT_T0_ll)
        /*0190*/ 	.short	0x0380
        /*0192*/ 	.short	0x0030


	//----- nvinfo : EIATTR_SW_WAR
	.align		4
.L_8047:
        /*0194*/ 	.byte	0x04, 0x36
        /*0196*/ 	.short	(.L_8049 - .L_8048)
.L_8048:
        /*0198*/ 	.word	0x00000008
.L_8049:


//--------------------- .nv.info._ZN7oneflow4cuda7softmax15SoftmaxWarpImplI10SimpleLoadIffE11SimpleStoreIffEfLi1ELi1ELi16ELi2ELb0ELNS1_9AlgorithmE0EEEvT_T0_ll --------------------------
	.section	.nv.info._ZN7oneflow4cuda7softmax15SoftmaxWarpImplI10SimpleLoadIffE11SimpleStoreIffEfLi1ELi1ELi16ELi2ELb0ELNS1_9AlgorithmE0EEEvT_T0_ll,"",@"SHT_CUDA_INFO"
	.sectionflags	@""
	.align	4


	//----- nvinfo : EIATTR_CUDA_API_VERSION
	.align		4
        /*0000*/ 	.byte	0x04, 0x37
        /*0002*/ 	.short	(.L_8051 - .L_8050)
.L_8050:
        /*0004*/ 	.word	0x00000082


	//----- nvinfo : EIATTR_KPARAM_INFO
	.align		4
.L_8051:
        /*0008*/ 	.byte	0x04, 0x17
        /*000a*/ 	.short	(.L_8053 - .L_8052)
.L_8052:
        /*000c*/ 	.word	0x00000000
        /*0010*/ 	.short	0x0003
        /*0012*/ 	.short	0x0028
        /*0014*/ 	.byte	0x00, 0xf0, 0x21, 0x00


	//----- nvinfo : EIATTR_KPARAM_INFO
	.align		4
.L_8053:
        /*0018*/ 	.byte	0x04, 0x17
        /*001a*/ 	.short	(.L_8055 - .L_8054)
.L_8054:
        /*001c*/ 	.word	0x00000000
        /*0020*/ 	.short	0x0002
        /*0022*/ 	.short	0x0020
        /*0024*/ 	.byte	0x00, 0xf0, 0x21, 0x00


	//----- nvinfo : EIATTR_KPARAM_INFO
	.align		4
.L_8055:
        /*0028*/ 	.byte	0x04, 0x17
        /*002a*/ 	.short	(.L_8057 - .L_8056)
.L_8056:
        /*002c*/ 	.word	0x00000000
        /*0030*/ 	.short	0x0001
        /*0032*/ 	.short	0x0010
        /*0034*/ 	.byte	0x00, 0xf0, 0x41, 0x00


	//----- nvinfo : EIATTR_KPARAM_INFO
	.align		4
.L_8057:
        /*0038*/ 	.byte	0x04, 0x17
        /*003a*/ 	.short	(.L_8059 - .L_8058)
.L_8058:
        /*003c*/ 	.word	0x00000000
        /*0040*/ 	.short	0x0000
        /*0042*/ 	.short	0x0000
        /*0044*/ 	.byte	0x00, 0xf0, 0x41, 0x00


	//----- nvinfo : EIATTR_SPARSE_MMA_MASK
	.align		4
.L_8059:
        /*0048*/ 	.byte	0x03, 0x50
        /*004a*/ 	.short	0x0000


	//----- nvinfo : EIATTR_MAXREG_COUNT
	.align		4
        /*004c*/ 	.byte	0x03, 0x1b
        /*004e*/ 	.short	0x00ff


	//----- nvinfo : EIATTR_EXTERNS
	.align		4
        /*0050*/ 	.byte	0x04, 0x0f
        /*0052*/ 	.short	(.L_8061 - .L_8060)


	//   ....[0]....
	.align		4
.L_8060:
        /*0054*/ 	.word	index@(__assertfail)


	//----- nvinfo : EIATTR_MERCURY_ISA_VERSION
	.align		4
.L_8061:
        /*0058*/ 	.byte	0x03, 0x5f
        /*005a*/ 	.short	0x0101


	//----- nvinfo : EIATTR_COOP_GROUP_MASK_REGIDS
	.align		4
        /*005c*/ 	.byte	0x04, 0x29
        /*005e*/ 	.short	(.L_8063 - .L_8062)


	//   ....[0]....
.L_8062:
        /*0060*/ 	.word	0xffffffff


	//   ....[1]....
        /*0064*/ 	.word	0xffffffff


	//   ....[2]....
        /*0068*/ 	.word	0xffffffff


	//   ....[3]....
        /*006c*/ 	.word	0xffffffff


	//   ....[4]....
        /*0070*/ 	.word	0xffffffff


	//   ....[5]....
        /*0074*/ 	.word	0xffffffff


	//   ....[6]....
        /*0078*/ 	.word	0xffffffff


	//   ....[7]....
        /*007c*/ 	.word	0xffffffff


	//   ....[8]....
        /*0080*/ 	.word	0xffffffff


	//   ....[9]....
        /*0084*/ 	.word	0xffffffff


	//   ....[10]....
        /*0088*/ 	.word	0xffffffff


	//   ....[11]....
        /*008c*/ 	.word	0xffffffff


	//   ....[12]....
        /*0090*/ 	.word	0xffffffff


	//   ....[13]....
        /*0094*/ 	.word	0xffffffff


	//   ....[14]....
        /*0098*/ 	.word	0xffffffff


	//   ....[15]....
        /*009c*/ 	.word	0xffffffff


	//   ....[16]....
        /*00a0*/ 	.word	0x0500000f


	//   ....[17]....
        /*00a4*/ 	.word	0x0500000f


	//   ....[18]....
        /*00a8*/ 	.word	0x0500000f


	//   ....[19]....
        /*00ac*/ 	.word	0x0500000f


	//   ....[20]....
        /*00b0*/ 	.word	0x0500000f


	//   ....[21]....
        /*00b4*/ 	.word	0x0500000f


	//   ....[22]....
        /*00b8*/ 	.word	0x0500000f


	//   ....[23]....
        /*00bc*/ 	.word	0x0500000f


	//   ....[24]....
        /*00c0*/ 	.word	0x0500000f


	//   ....[25]....
        /*00c4*/ 	.word	0x0500000f


	//   ....[26]....
        /*00c8*/ 	.word	0x0500000f


	//   ....[27]....
        /*00cc*/ 	.word	0x0500000f


	//   ....[28]....
        /*00d0*/ 	.word	0x0500000f


	//   ....[29]....
        /*00d4*/ 	.word	0x0500000f


	//   ....[30]....
        /*00d8*/ 	.word	0x0500000f


	//   ....[31]....
        /*00dc*/ 	.word	0x0500000f


	//----- nvinfo : EIATTR_COOP_GROUP_INSTR_OFFSETS
	.align		4
.L_8063:
        /*00e0*/ 	.byte	0x04, 0x28
        /*00e2*/ 	.short	(.L_8065 - .L_8064)


	//   ....[0]....
.L_8064:
        /*00e4*/ 	.word	0x000003c0


	//   ....[1]....
        /*00e8*/ 	.word	0x000003f0


	//   ....[2]....
        /*00ec*/ 	.word	0x00000420


	//   ....[3]....
        /*00f0*/ 	.word	0x00000430


	//   ....[4]....
        /*00f4*/ 	.word	0x00000460


	//   ....[5]....
        /*00f8*/ 	.word	0x00000470


	//   ....[6]....
        /*00fc*/ 	.word	0x000004a0


	//   ....[7]....
        /*0100*/ 	.word	0x000004b0


	//   ....[8]....
        /*0104*/ 	.word	0x00000610


	//   ....[9]....
        /*0108*/ 	.word	0x00000630


	//   ....[10]....
        /*010c*/ 	.word	0x00000650


	//   ....[11]....
        /*0110*/ 	.word	0x00000670


	//   ....[12]....
        /*0114*/ 	.word	0x00000690


	//   ....[13]....
        /*0118*/ 	.word	0x000006b0


	//   ....[14]....
        /*011c*/ 	.word	0x000006d0


	//   ....[15]....
        /*0120*/ 	.word	0x000006f0


	//   ....[16]....
        /*0124*/ 	.word	0x00000a80


	//   ....[17]....
        /*0128*/ 	.word	0x00000b00


	//   ....[18]....
        /*012c*/ 	.word	0x00000b60


	//   ....[19]....
        /*0130*/ 	.word	0x00000bd0


	//   ....[20]....
        /*0134*/ 	.word	0x00000c30


	//   ....[21]....
        /*0138*/ 	.word	0x00000d00


	//   ....[22]....
        /*013c*/ 	.word	0x00000d90


	//   ....[23]....
        /*0140*/ 	.word	0x00000e30


	//   ....[24]....
        /*0144*/ 	.word	0x00000e90


	//   ....[25]....
        /*0148*/ 	.word	0x00000f50


	//   ....[26]....
        /*014c*/ 	.word	0x00000fd0


	//   ....[27]....
        /*0150*/ 	.word	0x00001050


	//   ....[28]....
        /*0154*/ 	.word	0x000010b0


	//   ....[29]....
        /*0158*/ 	.word	0x00001130


	//   ....[30]....
        /*015c*/ 	.word	0x000011a0


	//   ....[31]....
        /*0160*/ 	.word	0x00001210


	//----- nvinfo : EIATTR_VRC_CTA_INIT_COUNT
	.align		4
.L_8065:
        /*0164*/ 	.byte	0x02, 0x4a
	.zero		1
	.zero		1


	//----- nvinfo : EIATTR_SYSCALL_OFFSETS
	.align		4
        /*0168*/ 	.byte	0x04, 0x46
        /*016a*/ 	.short	(.L_8067 - .L_8066)


	//   ....[0]....
.L_8066:
        /*016c*/ 	.word	0x00000160


	//----- nvinfo : EIATTR_EXIT_INSTR_OFFSETS
	.align		4
.L_8067:
        /*0170*/ 	.byte	0x04, 0x1c
        /*0172*/ 	.short	(.L_8069 - .L_8068)


	//   ....[0]....
.L_8068:
        /*0174*/ 	.word	0x00000220


	//   ....[1]....
        /*0178*/ 	.word	0x00000a20


	//----- nvinfo : EIATTR_CRS_STACK_SIZE
	.align		4
.L_8069:
        /*017c*/ 	.byte	0x04, 0x1e
        /*017e*/ 	.short	(.L_8071 - .L_8070)
.L_8070:
        /*0180*/ 	.word	0x00000000


	//----- nvinfo : EIATTR_CBANK_PARAM_SIZE
	.align		4
.L_8071:
        /*0184*/ 	.byte	0x03, 0x19
        /*0186*/ 	.short	0x0030


	//----- nvinfo : EIATTR_PARAM_CBANK
	.align		4
        /*0188*/ 	.byte	0x04, 0x0a
        /*018a*/ 	.short	(.L_8073 - .L_8072)
	.align		4
.L_8072:
        /*018c*/ 	.word	index@(.nv.constant0._ZN7oneflow4cuda7softmax15SoftmaxWarpImplI10SimpleLoadIffE11SimpleStoreIffEfLi1ELi1ELi16ELi2ELb0ELNS1_9AlgorithmE0EEEvT_T0_ll)
        /*0190*/ 	.short	0x0380
        /*0192*/ 	.short	0x0030


	//----- nvinfo : EIATTR_SW_WAR
	.align		4
.L_8073:
        /*0194*/ 	.byte	0x04, 0x36
        /*0196*/ 	.short	(.L_8075 - .L_8074)
.L_8074:
        /*0198*/ 	.word	0x00000008
.L_8075:


//--------------------- .nv.info._ZN7oneflow4cuda7softmax15SoftmaxWarpImplI10SimpleLoadIffE11SimpleStoreIffEfLi1ELi1ELi8ELi1ELb1ELNS1_9AlgorithmE0EEEvT_T0_ll --------------------------
	.section	.nv.info._ZN7oneflow4cuda7softmax15SoftmaxWarpImplI10SimpleLoadIffE11SimpleStoreIffEfLi1ELi1ELi8ELi1ELb1ELNS1_9AlgorithmE0EEEvT_T0_ll,"",@"SHT_CUDA_INFO"
	.sectionflags	@""
	.align	4


	//----- nvinfo : EIATTR_CUDA_API_VERSION
	.align		4
        /*0000*/ 	.byte	0x04, 0x37
        /*0002*/ 	.short	(.L_8077 - .L_8076)
.L_8076:
        /*0004*/ 	.word	0x00000082


	//----- nvinfo : EIATTR_KPARAM_INFO
	.align		4
.L_8077:
        /*0008*/ 	.byte	0x04, 0x17
        /*000a*/ 	.short	(.L_8079 - .L_8078)
.L_8078:
        /*000c*/ 	.word	0x00000000
        /*0010*/ 	.short	0x0003
        /*0012*/ 	.short	0x0028
        /*0014*/ 	.byte	0x00, 0xf0, 0x21, 0x00


	//----- nvinfo : EIATTR_KPARAM_INFO
	.align		4
.L_8079:
        /*0018*/ 	.byte	0x04, 0x17
        /*001a*/ 	.short	(.L_8081 - .L_8080)
.L_8080:
        /*001c*/ 	.word	0x00000000
        /*0020*/ 	.short	0x0002
        /*0022*/ 	.short	0x0020
        /*0024*/ 	.byte	0x00, 0xf0, 0x21, 0x00


	//----- nvinfo : EIATTR_KPARAM_INFO
	.align		4
.L_8081:
        /*0028*/ 	.byte	0x04, 0x17
        /*002a*/ 	.short	(.L_8083 - .L_8082)
.L_8082:
        /*002c*/ 	.word	0x00000000
        /*0030*/ 	.short	0x0001
        /*0032*/ 	.short	0x0010
        /*0034*/ 	.byte	0x00, 0xf0, 0x41, 0x00


	//----- nvinfo : EIATTR_KPARAM_INFO
	.align		4
.L_8083:
        /*0038*/ 	.byte	0x04, 0x17
        /*003a*/ 	.short	(.L_8085 - .L_8084)
.L_8084:
        /*003c*/ 	.word	0x00000000
        /*0040*/ 	.short	0x0000
        /*0042*/ 	.short	0x0000
        /*0044*/ 	.byte	0x00, 0xf0, 0x41, 0x00


	//----- nvinfo : EIATTR_SPARSE_MMA_MASK
	.align		4
.L_8085:
        /*0048*/ 	.byte	0x03, 0x50
        /*004a*/ 	.short	0x0000


	//----- nvinfo : EIATTR_MAXREG_COUNT
	.align		4
        /*004c*/ 	.byte	0x03, 0x1b
        /*004e*/ 	.short	0x00ff


	//----- nvinfo : EIATTR_EXTERNS
	.align		4
        /*0050*/ 	.byte	0x04, 0x0f
        /*0052*/ 	.short	(.L_8087 - .L_8086)


	//   ....[0]....
	.align		4
.L_8086:
        /*0054*/ 	.word	index@(__assertfail)


	//----- nvinfo : EIATTR_MERCURY_ISA_VERSION
	.align		4
.L_8087:
        /*0058*/ 	.byte	0x03, 0x5f
        /*005a*/ 	.short	0x0101


	//----- nvinfo : EIATTR_COOP_GROUP_MASK_REGIDS
	.align		4
        /*005c*/ 	.byte	0x04, 0x29
        /*005e*/ 	.short	(.L_8089 - .L_8088)


	//   ....[0]....
.L_8088:
        /*0060*/ 	.word	0xffffffff


	//   ....[1]....
        /*0064*/ 	.word	0xffffffff


	//   ....[2]....
        /*0068*/ 	.word	0xffffffff


	//   ....[3]....
        /*006c*/ 	.word	0xffffffff


	//   ....[4]....
        /*0070*/ 	.word	0xffffffff


	//   ....[5]....
        /*0074*/ 	.word	0xffffffff


	//   ....[6]....
        /*0078*/ 	.word	0xffffffff


	//   ....[7]....
        /*007c*/ 	.word	0xffffffff


	//   ....[8]....
        /*0080*/ 	.word	0xffffffff


	//   ....[9]....
        /*0084*/ 	.word	0xffffffff


	//   ....[10]....
        /*0088*/ 	.word	0xffffffff


	//   ....[11]....
        /*008c*/ 	.word	0xffffffff


	//   ....[12]....
        /*0090*/ 	.word	0xffffffff


	//   ....[13]....
        /*0094*/ 	.word	0xffffffff


	//   ....[14]....
        /*0098*/ 	.word	0xffffffff


	//   ....[15]....
        /*009c*/ 	.word	0xffffffff


	//   ....[16]....
        /*00a0*/ 	.word	0xffffffff


	//   ....[17]....
        /*00a4*/ 	.word	0xffffffff


	//   ....[18]....
        /*00a8*/ 	.word	0x0500000f


	//   ....[19]....
        /*00ac*/ 	.word	0x0500000f


	//   ....[20]....
        /*00b0*/ 	.word	0x0500000f


	//   ....[21]....
        /*00b4*/ 	.word	0x0500000f


	//   ....[22]....
        /*00b8*/ 	.word	0x0500000f


	//   ....[23]....
        /*00bc*/ 	.word	0x0500000f


	//   ....[24]....
        /*00c0*/ 	.word	0x0500000f


	//   ....[25]....
        /*00c4*/ 	.word	0x0500000f


	//   ....[26]....
        /*00c8*/ 	.word	0x0500000f


	//   ....[27]....
        /*00cc*/ 	.word	0x0500000f


	//   ....[28]....
        /*00d0*/ 	.word	0x0500000f


	//   ....[29]....
        /*00d4*/ 	.word	0x0500000f


	//   ....[30]....
        /*00d8*/ 	.word	0x0500000f


	//   ....[31]....
        /*00dc*/ 	.word	0x0500000f


	//   ....[32]....
        /*00e0*/ 	.word	0x0500000f


	//   ....[33]....
        /*00e4*/ 	.word	0x0500000f


	//   ....[34]....
        /*00e8*/ 	.word	0x0500000f


	//   ....[35]....
        /*00ec*/ 	.word	0x0500000f


	//----- nvinfo : EIATTR_COOP_GROUP_INSTR_OFFSETS
	.align		4
.L_8089:
        /*00f0*/ 	.byte	0x04, 0x28
        /*00f2*/ 	.short	(.L_8091 - .L_8090)


	//   ....[0]....
.L_8090:
        /*00f4*/ 	.word	0x000006b0


	//   ....[1]....
        /*00f8*/ 	.word	0x000006f0


	//   ....[2]....
        /*00fc*/ 	.word	0x00000710


	//   ....[3]....
        /*0100*/ 	.word	0x000007d0


	//   ....[4]....
        /*0104*/ 	.word	0x000007f0


	//   ....[5]....
        /*0108*/ 	.word	0x00000810


	//   ....[6]....
        /*010c*/ 	.word	0x00000b80


	//   ....[7]....
        /*0110*/ 	.word	0x00000bc0


	//   ....[8]....
        /*0114*/ 	.word	0x00000be0


	//   ....[9]....
        /*0118*/ 	.word	0x00000ca0


	//   ....[10]....
        /*011c*/ 	.word	0x00000cc0


	//   ....[11]....
        /*0120*/ 	.word	0x00000ce0


	//   ....[12]....
        /*0124*/ 	.word	0x00001010


	//   ....[13]....
        /*0128*/ 	.word	0x00001050


	//   ....[14]....
        /*012c*/ 	.word	0x00001070


	//   ....[15]....
        /*0130*/ 	.word	0x00001130


	//   ....[16]....
        /*0134*/ 	.word	0x00001150


	//   ....[17]....
        /*0138*/ 	.word	0x00001170


	//   ....[18]....
        /*013c*/ 	.word	0x00001410


	//   ....[19]....
        /*0140*/ 	.word	0x00001470


	//   ....[20]....
        /*0144*/ 	.word	0x000014e0


	//   ....[21]....
        /*0148*/ 	.word	0x000015d0


	//   ....[22]....
        /*014c*/ 	.word	0x00001630


	//   ....[23]....
        /*0150*/ 	.word	0x00001690


	//   ....[24]....
        /*0154*/ 	.word	0x00001710


	//   ....[25]....
        /*0158*/ 	.word	0x000017b0


	//   ....[26]....
        /*015c*/ 	.word	0x00001810


	//   ....[27]....
        /*0160*/ 	.word	0x00001900


	//   ....[28]....
        /*0164*/ 	.word	0x00001960


	//   ....[29]....
        /*0168*/ 	.word	0x000019c0


	//   ....[30]....
        /*016c*/ 	.word	0x00001a40


	//   ....[31]....
        /*0170*/ 	.word	0x00001ae0


	//   ....[32]....
        /*0174*/ 	.word	0x00001b40


	//   ....[33]....
        /*0178*/ 	.word	0x00001c30


	//   ....[34]....
        /*017c*/ 	.word	0x00001c90


	//   ....[35]....
        /*0180*/ 	.word	0x00001cf0


	//----- nvinfo : EIATTR_VRC_CTA_INIT_COUNT
	.align		4
.L_8091:
        /*0184*/ 	.byte	0x02, 0x4a
	.zero		1
	.zero		1


	//----- nvinfo : EIATTR_SYSCALL_OFFSETS
	.align		4
        /*0188*/ 	.byte	0x04, 0x46
        /*018a*/ 	.short	(.L_8093 - .L_8092)


	//   ....[0]....
.L_8092:
        /*018c*/ 	.word	0x00000170


	//----- nvinfo : EIATTR_EXIT_INSTR_OFFSETS
	.align		4
.L_8093:
        /*0190*/ 	.byte	0x04, 0x1c
        /*0192*/ 	.short	(.L_8095 - .L_8094)


	//   ....[0]....
.L_8094:
        /*0194*/ 	.word	0x00000220


	//   ....[1]....
        /*0198*/ 	.word	0x00000a30


	//   ....[2]....
        /*019c*/ 	.word	0x000013b0


	//----- nvinfo : EIATTR_CRS_STACK_SIZE
	.align		4
.L_8095:
        /*01a0*/ 	.byte	0x04, 0x1e
        /*01a2*/ 	.short	(.L_8097 - .L_8096)
.L_8096:
        /*01a4*/ 	.word	0x00000000


	//----- nvinfo : EIATTR_CBANK_PARAM_SIZE
	.align		4
.L_8097:
        /*01a8*/ 	.byte	0x03, 0x19
        /*01aa*/ 	.short	0x0030


	//----- nvinfo : EIATTR_PARAM_CBANK
	.align		4
        /*01ac*/ 	.byte	0x04, 0x0a
        /*01ae*/ 	.short	(.L_8099 - .L_8098)
	.align		4
.L_8098:
        /*01b0*/ 	.word	index@(.nv.constant0._ZN7oneflow4cuda7softmax15SoftmaxWarpImplI10SimpleLoadIffE11SimpleStoreIffEfLi1ELi1ELi8ELi1ELb1ELNS1_9AlgorithmE0EEEvT_T0_ll)
        /*01b4*/ 	.short	0x0380
        /*01b6*/ 	.short	0x0030


	//----- nvinfo : EIATTR_SW_WAR
	.align		4
.L_8099:
        /*01b8*/ 	.byte	0x04, 0x36
        /*01ba*/ 	.short	(.L_8101 - .L_8100)
.L_8100:
        /*01bc*/ 	.word	0x00000008
.L_8101:


//--------------------- .nv.info._ZN7oneflow4cuda7softmax15SoftmaxWarpImplI10SimpleLoadIffE11SimpleStoreIffEfLi1ELi1ELi8ELi1ELb0ELNS1_9AlgorithmE0EEEvT_T0_ll --------------------------
	.section	.nv.info._ZN7oneflow4cuda7softmax15SoftmaxWarpImplI10SimpleLoadIffE11SimpleStoreIffEfLi1ELi1ELi8ELi1ELb0ELNS1_9AlgorithmE0EEEvT_T0_ll,"",@"SHT_CUDA_INFO"
	.sectionflags	@""
	.align	4


	//----- nvinfo : EIATTR_CUDA_API_VERSION
	.align		4
        /*0000*/ 	.byte	0x04, 0x37
        /*0002*/ 	.short	(.L_8103 - .L_8102)
.L_8102:
        /*0004*/ 	.word	0x00000082


	//----- nvinfo : EIATTR_KPARAM_INFO
	.align		4
.L_8103:
        /*0008*/ 	.byte	0x04, 0x17
        /*000a*/ 	.short	(.L_8105 - .L_8104)
.L_8104:
        /*000c*/ 	.word	0x00000000
        /*0010*/ 	.short	0x0003
        /*0012*/ 	.short	0x0028
        /*0014*/ 	.byte	0x00, 0xf0, 0x21, 0x00


	//----- nvinfo : EIATTR_KPARAM_INFO
	.align		4
.L_8105:
        /*0018*/ 	.byte	0x04, 0x17
        /*001a*/ 	.short	(.L_8107 - .L_8106)
.L_8106:
        /*001c*/ 	.word	0x00000000
        /*0020*/ 	.short	0x0002
        /*0022*/ 	.short	0x0020
        /*0024*/ 	.byte	0x00, 0xf0, 0x21, 0x00


	//----- nvinfo : EIATTR_KPARAM_INFO
	.align		4
.L_8107:
        /*0028*/ 	.byte	0x04, 0x17
        /*002a*/ 	.short	(.L_8109 - .L_8108)
.L_8108:
        /*002c*/ 	.word	0x00000000
        /*0030*/ 	.short	0x0001
        /*0032*/ 	.short	0x0010
        /*0034*/ 	.byte	0x00, 0xf0, 0x41, 0x00


	//----- nvinfo : EIATTR_KPARAM_INFO
	.align		4
.L_8109:
        /*0038*/ 	.byte	0x04, 0x17
        /*003a*/ 	.short	(.L_8111 - .L_8110)
.L_8110:
        /*003c*/ 	.word	0x00000000
        /*0040*/ 	.short	0x0000
        /*0042*/ 	.short	0x0000
        /*0044*/ 	.byte	0x00, 0xf0, 0x41, 0x00


	//----- nvinfo : EIATTR_SPARSE_MMA_MASK
	.align		4
.L_8111:
        /*0048*/ 	.byte	0x03, 0x50
        /*004a*/ 	.short	0x0000


	//----- nvinfo : EIATTR_MAXREG_COUNT
	.align		4
        /*004c*/ 	.byte	0x03, 0x1b
        /*004e*/ 	.short	0x00ff


	//----- nvinfo : EIATTR_EXTERNS
	.align		4
        /*0050*/ 	.byte	0x04, 0x0f
        /*0052*/ 	.short	(.L_8113 - .L_8112)


	//   ....[0]....
	.align		4
.L_8112:
        /*0054*/ 	.word	index@(__assertfail)


	//----- nvinfo : EIATTR_MERCURY_ISA_VERSION
	.align		4
.L_8113:
        /*0058*/ 	.byte	0x03, 0x5f
        /*005a*/ 	.short	0x0101


	//----- nvinfo : EIATTR_COOP_GROUP_MASK_REGIDS
	.align		4
        /*005c*/ 	.byte	0x04, 0x29
        /*005e*/ 	.short	(.L_8115 - .L_8114)


	//   ....[0]....
.L_8114:
        /*0060*/ 	.word	0xffffffff


	//   ....[1]....
        /*0064*/ 	.word	0xffffffff


	//   ....[2]....
        /*0068*/ 	.word	0xffffffff


	//   ....[3]....
        /*006c*/ 	.word	0xffffffff


	//   ....[4]....
        /*0070*/ 	.word	0xffffffff


	//   ....[5]....
        /*0074*/ 	.word	0xffffffff


	//   ....[6]....
        /*0078*/ 	.word	0xffffffff


	//   ....[7]....
        /*007c*/ 	.word	0xffffffff


	//   ....[8]....
        /*0080*/ 	.word	0xffffffff


	//   ....[9]....
        /*0084*/ 	.word	0xffffffff


	//   ....[10]....
        /*0088*/ 	.word	0xffffffff


	//   ....[11]....
        /*008c*/ 	.word	0xffffffff


	//   ....[12]....
        /*0090*/ 	.word	0xffffffff


	//   ....[13]....
        /*0094*/ 	.word	0xffffffff


	//   ....[14]....
        /*0098*/ 	.word	0xffffffff


	//   ....[15]....
        /*009c*/ 	.word	0xffffffff


	//   ....[16]....
        /*00a0*/ 	.word	0xffffffff


	//   ....[17]....
        /*00a4*/ 	.word	0xffffffff


	//   ....[18]....
        /*00a8*/ 	.word	0x0500000f


	//   ....[19]....
        /*00ac*/ 	.word	0x0500000f


	//   ....[20]....
        /*00b0*/ 	.word	0x0500000f


	//   ....[21]....
        /*00b4*/ 	.word	0x0500000f


	//   ....[22]....
        /*00b8*/ 	.word	0x0500000f


	//   ....[23]....
        /*00bc*/ 	.word	0x0500000f


	//   ....[24]....
        /*00c0*/ 	.word	0x0500000f


	//   ....[25]....
        /*00c4*/ 	.word	0x0500000f


	//   ....[26]....
        /*00c8*/ 	.word	0x0500000f


	//   ....[27]....
        /*00cc*/ 	.word	0x0500000f


	//   ....[28]....
        /*00d0*/ 	.word	0x0500000f


	//   ....[29]....
        /*00d4*/ 	.word	0x0500000f


	//   ....[30]....
        /*00d8*/ 	.word	0x0500000f


	//   ....[31]....
        /*00dc*/ 	.word	0x0500000f


	//   ....[32]....
        /*00e0*/ 	.word	0x0500000f


	//   ....[33]....
        /*00e4*/ 	.word	0x0500000f


	//   ....[34]....
        /*00e8*/ 	.word	0x0500000f


	//   ....[35]....
        /*00ec*/ 	.word	0x0500000f


	//----- nvinfo : EIATTR_COOP_GROUP_INSTR_OFFSETS
	.align		4
.L_8115:
        /*00f0*/ 	.byte	0x04, 0x28
        /*00f2*/ 	.short	(.L_8117 - .L_8116)


	//   ....[0]....
.L_8116:
        /*00f4*/ 	.word	0x00000610


	//   ....[1]....
        /*00f8*/ 	.word	0x00000650


	//   ....[2]....
        /*00fc*/ 	.word	0x00000670


	//   ....[3]....
        /*0100*/ 	.word	0x00000730


	//   ....[4]....
        /*0104*/ 	.word	0x00000750


	//   ....[5]....
        /*0108*/ 	.word	0x00000770


	//   ....[6]....
        /*010c*/ 	.word	0x00000a70


	//   ....[7]....
        /*0110*/ 	.word	0x00000aa0


	//   ....[8]....
        /*0114*/ 	.word	0x00000ac0


	//   ....[9]....
        /*0118*/ 	.word	0x00000b90


	//   ....[10]....
        /*011c*/ 	.word	0x00000bb0


	//   ....[11]....
        /*0120*/ 	.word	0x00000bd0


	//   ....[12]....
        /*0124*/ 	.word	0x00000e70


	//   ....[13]....
        /*0128*/ 	.word	0x00000eb0


	//   ....[14]....
        /*012c*/ 	.word	0x00000ed0


	//   ....[15]....
        /*0130*/ 	.word	0x00000f90


	//   ....[16]....
        /*0134*/ 	.word	0x00000fb0


	//   ....[17]....
        /*0138*/ 	.word	0x00000fd0


	//   ....[18]....
        /*013c*/ 	.word	0x00001240


	//   ....[19]....
        /*0140*/ 	.word	0x000012a0


	//   ....[20]....
        /*0144*/ 	.word	0x00001310


	//   ....[21]....
        /*0148*/ 	.word	0x00001400


	//   ....[22]....
        /*014c*/ 	.word	0x00001460


	//   ....[23]....
        /*0150*/ 	.word	0x000014c0


	//   ....[24]....
        /*0154*/ 	.word	0x00001540


	//   ....[25]....
        /*0158*/ 	.word	0x000015e0


	//   ....[26]....
        /*015c*/ 	.word	0x00001640


	//   ....[27]....
        /*0160*/ 	.word	0x00001730


	//   ....[28]....
        /*0164*/ 	.word	0x00001790


	//   ....[29]....
        /*0168*/ 	.word	0x000017f0


	//   ....[30]....
        /*016c*/ 	.word	0x00001870


	//   ....[31]....
        /*0170*/ 	.word	0x00001910


	//   ....[32]....
        /*0174*/ 	.word	0x00001970


	//   ....[33]....
        /*0178*/ 	.word	0x00001a60


	//   ....[34]....
        /*017c*/ 	.word	0x00001ac0


	//   ....[35]....
        /*0180*/ 	.word	0x00001b20


	//----- nvinfo : EIATTR_VRC_CTA_INIT_COUNT
	.align		4
.L_8117:
        /*0184*/ 	.byte	0x02, 0x4a
	.zero		1
	.zero		1


	//----- nvinfo : EIATTR_SYSCALL_OFFSETS
	.align		4
        /*0188*/ 	.byte	0x04, 0x46
        /*018a*/ 	.short	(.L_8119 - .L_8118)


	//   ....[0]....
.L_8118:
        /*018c*/ 	.word	0x00000170


	//----- nvinfo : EIATTR_EXIT_INSTR_OFFSETS
	.align		4
.L_8119:
        /*0190*/ 	.byte	0x04, 0x1c
        /*0192*/ 	.short	(.L_8121 - .L_8120)


	//   ....[0]....
.L_8120:
        /*0194*/ 	.word	0x00000220


	//   ....[1]....
        /*0198*/ 	.word	0x00000980


	//   ....[2]....
        /*019c*/ 	.word	0x000011e0


	//----- nvinfo : EIATTR_CRS_STACK_SIZE
	.align		4
.L_8121:
        /*01a0*/ 	.byte	0x04, 0x1e
        /*01a2*/ 	.short	(.L_8123 - .L_8122)
.L_8122:
        /*01a4*/ 	.word	0x00000000


	//----- nvinfo : EIATTR_CBANK_PARAM_SIZE
	.align		4
.L_8123:
        /*01a8*/ 	.byte	0x03, 0x19
        /*01aa*/ 	.short	0x0030


	//----- nvinfo : EIATTR_PARAM_CBANK
	.align		4
        /*01ac*/ 	.byte	0x04, 0x0a
        /*01ae*/ 	.short	(.L_8125 - .L_8124)
	.align		4
.L_8124:
        /*01b0*/ 	.word	index@(.nv.constant0._ZN7oneflow4cuda7softmax15SoftmaxWarpImplI10SimpleLoadIffE11SimpleStoreIffEfLi1ELi1ELi8ELi1ELb0ELNS1_9AlgorithmE0EEEvT_T0_ll)
        /*01b4*/ 	.short	0x0380
        /*01b6*/ 	.short	0x0030


	//----- nvinfo : EIATTR_SW_WAR
	.align		4
.L_8125:
        /*01b8*/ 	.byte	0x04, 0x36
        /*01ba*/ 	.short	(.L_8127 - .L_8126)
.L_8126:
        /*01bc*/ 	.word	0x00000008
.L_8127:


//--------------------- .nv.info._ZN7oneflow4cuda7softmax15SoftmaxWarpImplI10SimpleLoadIffE11SimpleStoreIffEfLi1ELi1ELi8ELi2ELb1ELNS1_9AlgorithmE0EEEvT_T0_ll --------------------------
	.section	.nv.info._ZN7oneflow4cuda7softmax15SoftmaxWarpImplI10SimpleLoadIffE11SimpleStoreIffEfLi1ELi1ELi8ELi2ELb1ELNS1_9AlgorithmE0EEEvT_T0_ll,"",@"SHT_CUDA_INFO"
	.sectionflags	@""
	.align	4


	//----- nvinfo : EIATTR_CUDA_API_VERSION
	.align		4
        /*0000*/ 	.byte	0x04, 0x37
        /*0002*/ 	.short	(.L_8129 - .L_8128)
.L_8128:
        /*0004*/ 	.word	0x00000082


	//----- nvinfo : EIATTR_KPARAM_INFO
	.align		4
.L_8129:
        /*0008*/ 	.byte	0x04, 0x17
        /*000a*/ 	.short	(.L_8131 - .L_8130)
.L_8130:
        /*000c*/ 	.word	0x00000000
        /*0010*/ 	.short	0x0003
        /*0012*/ 	.short	0x0028
        /*0014*/ 	.byte	0x00, 0xf0, 0x21, 0x00


	//----- nvinfo : EIATTR_KPARAM_INFO
	.align		4
.L_8131:
        /*0018*/ 	.byte	0x04, 0x17
        /*001a*/ 	.short	(.L_8133 - .L_8132)
.L_8132:
        /*001c*/ 	.word	0x00000000
        /*0020*/ 	.short	0x0002
        /*0022*/ 	.short	0x0020
        /*0024*/ 	.byte	0x00, 0xf0, 0x21, 0x00


	//----- nvinfo : EIATTR_KPARAM_INFO
	.align		4
.L_8133:
        /*0028*/ 	.byte	0x04, 0x17
        /*002a*/ 	.short	(.L_8135 - .L_8134)
.L_8134:
        /*002c*/ 	.word	0x00000000
        /*0030*/ 	.short	0x0001
        /*0032*/ 	.short	0x0010
        /*0034*/ 	.byte	0x00, 0xf0, 0x41, 0x00


	//----- nvinfo : EIATTR_KPARAM_INFO
	.align		4
.L_8135:
        /*0038*/ 	.byte	0x04, 0x17
        /*003a*/ 	.short	(.L_8137 - .L_8136)
.L_8136:
        /*003c*/ 	.word	0x00000000
        /*0040*/ 	.short	0x0000
        /*0042*/ 	.short	0x0000
        /*0044*/ 	.byte	0x00, 0xf0, 0x41, 0x00


	//----- nvinfo : EIATTR_SPARSE_MMA_MASK
	.align		4
.L_8137:
        /*0048*/ 	.byte	0x03, 0x50
        /*004a*/ 	.short	0x0000


	//----- nvinfo : EIATTR_MAXREG_COUNT
	.align		4
        /*004c*/ 	.byte	0x03, 0x1b
        /*004e*/ 	.short	0x00ff


	//----- nvinfo : EIATTR_EXTERNS
	.align		4
        /*0050*/ 	.byte	0x04, 0x0f
        /*0052*/ 	.short	(.L_8139 - .L_8138)


	//   ....[0]....
	.align		4
.L_8138:
        /*0054*/ 	.word	index@(__assertfail)


	//----- nvinfo : EIATTR_MERCURY_ISA_VERSION
	.align		4
.L_8139:
        /*0058*/ 	.byte	0x03, 0x5f
        /*005a*/ 	.short	0x0101


	//----- nvinfo : EIATTR_COOP_GROUP_MASK_REGIDS
	.align		4
        /*005c*/ 	.byte	0x04, 0x29
        /*005e*/ 	.short	(.L_8141 - .L_8140)


	//   ....[0]....
.L_8140:
        /*0060*/ 	.word	0xffffffff


	//   ....[1]....
        /*0064*/ 	.word	0xffffffff


	//   ....[2]....
        /*0068*/ 	.word	0xffffffff


	//   ....[3]....
        /*006c*/ 	.word	0xffffffff


	//   ....[4]....
        /*0070*/ 	.word	0xffffffff


	//   ....[5]....
        /*0074*/ 	.word	0xffffffff


	//   ....[6]....
        /*0078*/ 	.word	0xffffffff


	//   ....[7]....
        /*007c*/ 	.word	0xffffffff


	//   ....[8]....
        /*0080*/ 	.word	0xffffffff


	//   ....[9]....
        /*0084*/ 	.word	0xffffffff


	//   ....[10]....
        /*0088*/ 	.word	0xffffffff


	//   ....[11]....
        /*008c*/ 	.word	0xffffffff


	//   ....[12]....
        /*0090*/ 	.word	0x0500000f


	//   ....[13]....
        /*0094*/ 	.word	0x0500000f


	//   ....[14]....
        /*0098*/ 	.word	0x0500000f


	//   ....[15]....
        /*009c*/ 	.word	0x0500000f


	//   ....[16]....
        /*00a0*/ 	.word	0x0500000f


	//   ....[17]....
        /*00a4*/ 	.word	0x0500000f


	//   ....[18]....
        /*00a8*/ 	.word	0x0500000f


	//   ....[19]....
        /*00ac*/ 	.word	0x0500000f


	//   ....[20]....
        /*00b0*/ 	.word	0x0500000f


	//   ....[21]....
        /*00b4*/ 	.word	0x0500000f


	//   ....[22]....
        /*00b8*/ 	.word	0x0500000f


	//   ....[23]....
        /*00bc*/ 	.word	0x0500000f


	//----- nvinfo : EIATTR_COOP_GROUP_INSTR_OFFSETS
	.align		4
.L_8141:
        /*00c0*/ 	.byte	0x04, 0x28
        /*00c2*/ 	.short	(.L_8143 - .L_8142)


	//   ....[0]....
.L_8142:
        /*00c4*/ 	.word	0x000004b0


	//   ....[1]....
        /*00c8*/ 	.word	0x000004e0


	//   ....[2]....
        /*00cc*/ 	.word	0x00000510


	//   ....[3]....
        /*00d0*/ 	.word	0x00000520


	//   ....[4]....
        /*00d4*/ 	.word	0x00000550


	//   ....[5]....
        /*00d8*/ 	.word	0x00000560


	//   ....[6]....
        /*00dc*/ 	.word	0x000006c0


	//   ....[7]....
        /*00e0*/ 	.word	0x000006e0


	//   ....[8]....
        /*00e4*/ 	.word	0x00000700


	//   ....[9]....
        /*00e8*/ 	.word	0x00000720


	//   ....[10]....
        /*00ec*/ 	.word	0x00000740


	//   ....[11]....
        /*00f0*/ 	.word	0x00000760


	//   ....[12]....
        /*00f4*/ 	.word	0x00000bc0


	//   ....[13]....
        /*00f8*/ 	.word	0x00000c40


	//   ....[14]....
        /*00fc*/ 	.word	0x00000ca0


	//   ....[15]....
        /*0100*/ 	.word	0x00000d00


	//   ....[16]....
        /*0104*/ 	.word	0x00000dd0


	//   ....[17]....
        /*0108*/ 	.word	0x00000e90


	//   ....[18]....
        /*010c*/ 	.word	0x00000f10


	//   ....[19]....
        /*0110*/ 	.word	0x00000ff0


	//   ....[20]....
        /*0114*/ 	.word	0x00001080


	//   ....[21]....
        /*0118*/ 	.word	0x000010e0


	//   ....[22]....
        /*011c*/ 	.word	0x00001160


	//   ....[23]....
        /*0120*/ 	.word	0x000011d0


	//----- nvinfo : EIATTR_VRC_CTA_INIT_COUNT
	.align		4
.L_8143:
        /*0124*/ 	.byte	0x02, 0x4a
	.zero		1
	.zero		1


	//----- nvinfo : EIATTR_SYSCALL_OFFSETS
	.align		4
        /*0128*/ 	.byte	0x04, 0x46
        /*012a*/ 	.short	(.L_8145 - .L_8144)


	//   ....[0]....
.L_8144:
        /*012c*/ 	.word	0x00000170


	//----- nvinfo : EIATTR_EXIT_INSTR_OFFSETS
	.align		4
.L_8145:
        /*0130*/ 	.byte	0x04, 0x1c
        /*0132*/ 	.short	(.L_8147 - .L_8146)


	//   ....[0]....
.L_8146:
        /*0134*/ 	.word	0x00000230


	//   ....[1]....
        /*0138*/ 	.word	0x00000b60


	//----- nvinfo : EIATTR_CRS_STACK_SIZE
	.align		4
.L_8147:
        /*013c*/ 	.byte	0x04, 0x1e
        /*013e*/ 	.short	(.L_8149 - .L_8148)
.L_8148:
        /*0140*/ 	.word	0x00000000


	//----- nvinfo : EIATTR_CBANK_PARAM_SIZE
	.align		4
.L_8149:
        /*0144*/ 	.byte	0x03, 0x19
        /*0146*/ 	.short	0x0030


	//----- nvinfo : EIATTR_PARAM_CBANK
	.align		4
        /*0148*/ 	.byte	0x04, 0x0a
        /*014a*/ 	.short	(.L_8151 - .L_8150)
	.align		4
.L_8150:
        /*014c*/ 	.word	index@(.nv.constant0._ZN7oneflow4cuda7softmax15SoftmaxWarpImplI10SimpleLoadIffE11SimpleStoreIffEfLi1ELi1ELi8ELi2ELb1ELNS1_9AlgorithmE0EEEvT_T0_ll)
        /*0150*/ 	.short	0x0380
        /*0152*/ 	.short	0x0030


	//----- nvinfo : EIATTR_SW_WAR
	.align		4
.L_8151:
        /*0154*/ 	.byte	0x04, 0x36
        /*0156*/ 	.short	(.L_8153 - .L_8152)
.L_8152:
        /*0158*/ 	.word	0x00000008
.L_8153:


//--------------------- .nv.info._ZN7oneflow4cuda7softmax15SoftmaxWarpImplI10SimpleLoadIffE11SimpleStoreIffEfLi1ELi1ELi8ELi2ELb0ELNS1_9AlgorithmE0EEEvT_T0_ll --------------------------
	.section	.nv.info._ZN7oneflow4cuda7softmax15SoftmaxWarpImplI10SimpleLoadIffE11SimpleStoreIffEfLi1ELi1ELi8ELi2ELb0ELNS1_9AlgorithmE0EEEvT_T0_ll,"",@"SHT_CUDA_INFO"
	.sectionflags	@""
	.align	4


	//----- nvinfo : EIATTR_CUDA_API_VERSION
	.align		4
        /*0000*/ 	.byte	0x04, 0x37
        /*0002*/ 	.short	(.L_8155 - .L_8154)
.L_8154:
        /*0004*/ 	.word	0x00000082


	//----- nvinfo : EIATTR_KPARAM_INFO
	.align		4
.L_8155:
        /*0008*/ 	.byte	0x04, 0x17
        /*000a*/ 	.short	(.L_8157 - .L_8156)
.L_8156:
        /*000c*/ 	.word	0x00000000
        /*0010*/ 	.short	0x0003
        /*0012*/ 	.short	0x0028
        /*0014*/ 	.byte	0x00, 0xf0, 0x21, 0x00


	//----- nvinfo : EIATTR_KPARAM_INFO
	.align		4
.L_8157:
        /*0018*/ 	.byte	0x04, 0x17
        /*001a*/ 	.short	(.L_8159 - .L_8158)
.L_8158:
        /*001c*/ 	.word	0x00000000
        /*0020*/ 	.short	0x0002
        /*0022*/ 	.short	0x0020
        /*0024*/ 	.byte	0x00, 0xf0, 0x21, 0x00


	//----- nvinfo : EIATTR_KPARAM_INFO
	.align		4
.L_8159:
        /*0028*/ 	.byte	0x04, 0x17
        /*002a*/ 	.short	(.L_8161 - .L_8160)
.L_8160:
        /*002c*/ 	.word	0x00000000
        /*0030*/ 	.short	0x0001
        /*0032*/ 	.short	0x0010
        /*0034*/ 	.byte	0x00, 0xf0, 0x41, 0x00


	//----- nvinfo : EIATTR_KPARAM_INFO
	.align		4
.L_8161:
        /*0038*/ 	.byte	0x04, 0x17
        /*003a*/ 	.short	(.L_8163 - .L_8162)
.L_8162:
        /*003c*/ 	.word	0x00000000
        /*0040*/ 	.short	0x0000
        /*0042*/ 	.short	0x0000
        /*0044*/ 	.byte	0x00, 0xf0, 0x41, 0x00


	//----- nvinfo : EIATTR_SPARSE_MMA_MASK
	.align		4
.L_8163:
        /*0048*/ 	.byte	0x03, 0x50
        /*004a*/ 	.short	0x0000


	//----- nvinfo : EIATTR_MAXREG_COUNT
	.align		4
        /*004c*/ 	.byte	0x03, 0x1b
        /*004e*/ 	.short	0x00ff


	//----- nvinfo : EIATTR_EXTERNS
	.align		4
        /*0050*/ 	.byte	0x04, 0x0f
        /*0052*/ 	.short	(.L_8165 - .L_8164)


	//   ....[0]....
	.align		4
.L_8164:
        /*0054*/ 	.word	index@(__assertfail)


	//----- nvinfo : EIATTR_MERCURY_ISA_VERSION
	.align		4
.L_8165:
        /*0058*/ 	.byte	0x03, 0x5f
        /*005a*/ 	.short	0x0101


	//----- nvinfo : EIATTR_COOP_GROUP_MASK_REGIDS
	.align		4
        /*005c*/ 	.byte	0x04, 0x29
        /*005e*/ 	.short	(.L_8167 - .L_8166)


	//   ....[0]....
.L_8166:
        /*0060*/ 	.word	0xffffffff


	//   ....[1]....
        /*0064*/ 	.word	0xffffffff


	//   ....[2]....
        /*0068*/ 	.word	0xffffffff


	//   ....[3]....
        /*006c*/ 	.word	0xffffffff


	//   ....[4]....
        /*0070*/ 	.word	0xffffffff


	//   ....[5]....
        /*0074*/ 	.word	0xffffffff


	//   ....[6]....
        /*0078*/ 	.word	0xffffffff


	//   ....[7]....
        /*007c*/ 	.word	0xffffffff


	//   ....[8]....
        /*0080*/ 	.word	0xffffffff


	//   ....[9]....
        /*0084*/ 	.word	0xffffffff


	//   ....[10]....
        /*0088*/ 	.word	0xffffffff


	//   ....[11]....
        /*008c*/ 	.word	0xffffffff


	//   ....[12]....
        /*0090*/ 	.word	0x0500000f


	//   ....[13]....
        /*0094*/ 	.word	0x0500000f


	//   ....[14]....
        /*0098*/ 	.word	0x0500000f


	//   ....[15]....
        /*009c*/ 	.word	0x0500000f


	//   ....[16]....
        /*00a0*/ 	.word	0x0500000f


	//   ....[17]....
        /*00a4*/ 	.word	0x0500000f


	//   ....[18]....
        /*00a8*/ 	.word	0x0500000f


	//   ....[19]....
        /*00ac*/ 	.word	0x0500000f


	//   ....[20]....
        /*00b0*/ 	.word	0x0500000f


	//   ....[21]....
        /*00b4*/ 	.word	0x0500000f


	//   ....[22]....
        /*00b8*/ 	.word	0x0500000f


	//   ....[23]....
        /*00bc*/ 	.word	0x0500000f


	//----- nvinfo : EIATTR_COOP_GROUP_INSTR_OFFSETS
	.align		4
.L_8167:
        /*00c0*/ 	.byte	0x04, 0x28
        /*00c2*/ 	.short	(.L_8169 - .L_8168)


	//   ....[0]....
.L_8168:
        /*00c4*/ 	.word	0x000003c0


	//   ....[1]....
        /*00c8*/ 	.word	0x000003f0


	//   ....[2]....
        /*00cc*/ 	.word	0x00000420


	//   ....[3]....
        /*00d0*/ 	.word	0x00000430


	//   ....[4]....
        /*00d4*/ 	.word	0x00000460


	//   ....[5]....
        /*00d8*/ 	.word	0x00000470


	//   ....[6]....
        /*00dc*/ 	.word	0x000005d0


	//   ....[7]....
        /*00e0*/ 	.word	0x000005f0


	//   ....[8]....
        /*00e4*/ 	.word	0x00000610


	//   ....[9]....
        /*00e8*/ 	.word	0x00000630


	//   ....[10]....
        /*00ec*/ 	.word	0x00000650


	//   ....[11]....
        /*00f0*/ 	.word	0x00000670


	//   ....[12]....
        /*00f4*/ 	.word	0x00000a00


	//   ....[13]....
        /*00f8*/ 	.word	0x00000a80


	//   ....[14]....
        /*00fc*/ 	.word	0x00000ae0


	//   ....[15]....
        /*0100*/ 	.word	0x00000b40


	//   ....[16]....
        /*0104*/ 	.word	0x00000bf0


	//   ....[17]....
        /*0108*/ 	.word	0x00000c90


	//   ....[18]....
        /*010c*/ 	.word	0x00000d70


	//   ....[19]....
        /*0110*/ 	.word	0x00000e30


	//   ....[20]....
        /*0114*/ 	.word	0x00000ea0


	//   ....[21]....
        /*0118*/ 	.word	0x00000f00


	//   ....[22]....
        /*011c*/ 	.word	0x00000f80


	//   ....[23]....
        /*0120*/ 	.word	0x00000ff0


	//----- nvinfo : EIATTR_VRC_CTA_INIT_COUNT
	.align		4
.L_8169:
        /*0124*/ 	.byte	0x02, 0x4a
	.zero		1
	.zero		1


	//----- nvinfo : EIATTR_SYSCALL_OFFSETS
	.align		4
        /*0128*/ 	.byte	0x04, 0x46
        /*012a*/ 	.short	(.L_8171 - .L_8170)


	//   ....[0]....
.L_8170:
        /*012c*/ 	.word	0x00000160


	//----- nvinfo : EIATTR_EXIT_INSTR_OFFSETS
	.align		4
.L_8171:
        /*0130*/ 	.byte	0x04, 0x1c
        /*0132*/ 	.short	(.L_8173 - .L_8172)


	//   ....[0]....
.L_8172:
        /*0134*/ 	.word	0x00000220


	//   ....[1]....
        /*0138*/ 	.word	0x000009a0


	//----- nvinfo : EIATTR_CRS_STACK_SIZE
	.align		4
.L_8173:
        /*013c*/ 	.byte	0x04, 0x1e
        /*013e*/ 	.short	(.L_8175 - .L_8174)
.L_8174:
        /*0140*/ 	.word	0x00000000


	//----- nvinfo : EIATTR_CBANK_PARAM_SIZE
	.align		4
.L_8175:
        /*0144*/ 	.byte	0x03, 0x19
        /*0146*/ 	.short	0x0030


	//----- nvinfo : EIATTR_PARAM_CBANK
	.align		4
        /*0148*/ 	.byte	0x04, 0x0a
        /*014a*/ 	.short	(.L_8177 - .L_8176)
	.align		4
.L_8176:
        /*014c*/ 	.word	index@(.nv.constant0._ZN7oneflow4cuda7softmax15SoftmaxWarpImplI10SimpleLoadIffE11SimpleStoreIffEfLi1ELi1ELi8ELi2ELb0ELNS1_9AlgorithmE0EEEvT_T0_ll)
        /*0150*/ 	.short	0x0380
        /*0152*/ 	.short	0x0030


	//----- nvinfo : EIATTR_SW_WAR
	.align		4
.L_8177:
        /*0154*/ 	.byte	0x04, 0x36
        /*0156*/ 	.short	(.L_8179 - .L_8178)
.L_8178:
        /*0158*/ 	.word	0x00000008
.L_8179:


//--------------------- .nv.info._ZN7oneflow4cuda7softmax15SoftmaxWarpImplI10SimpleLoadIffE11SimpleStoreIffEfLi1ELi1ELi4ELi1ELb1ELNS1_9AlgorithmE0EEEvT_T0_ll --------------------------
	.section	.nv.info._ZN7oneflow4cuda7softmax15SoftmaxWarpImplI10SimpleLoadIffE11SimpleStoreIffEfLi1ELi1ELi4ELi1ELb1ELNS1_9AlgorithmE0EEEvT_T0_ll,"",@"SHT_CUDA_INFO"
	.sectionflags	@""
	.align	4


	//----- nvinfo : EIATTR_CUDA_API_VERSION
	.align		4
        /*0000*/ 	.byte	0x04, 0x37
        /*0002*/ 	.short	(.L_8181 - .L_8180)
.L_8180:
        /*0004*/ 	.word	0x00000082


	//----- nvinfo : EIATTR_KPARAM_INFO
	.align		4
.L_8181:
        /*0008*/ 	.byte	0x04, 0x17
        /*000a*/ 	.short	(.L_8183 - .L_8182)
.L_8182:
        /*000c*/ 	.word	0x00000000
        /*0010*/ 	.short	0x0003
        /*0012*/ 	.short	0x0028
        /*0014*/ 	.byte	0x00, 0xf0, 0x21, 0x00


	//----- nvinfo : EIATTR_KPARAM_INFO
	.align		4
.L_8183:
        /*0018*/ 	.byte	0x04, 0x17
        /*001a*/ 	.short	(.L_8185 - .L_8184)
.L_8184:
        /*001c*/ 	.word	0x00000000
        /*0020*/ 	.short	0x0002
        /*0022*/ 	.short	0x0020
        /*0024*/ 	.byte	0x00, 0xf0, 0x21, 0x00


	//----- nvinfo : EIATTR_KPARAM_INFO
	.align		4
.L_8185:
        /*0028*/ 	.byte	0x04, 0x17
        /*002a*/ 	.short	(.L_8187 - .L_8186)
.L_8186:
        /*002c*/ 	.word	0x00000000
        /*0030*/ 	.short	0x0001
        /*0032*/ 	.short	0x0010
        /*0034*/ 	.byte	0x00, 0xf0, 0x41, 0x00


	//----- nvinfo : EIATTR_KPARAM_INFO
	.align		4
.L_8187:
        /*0038*/ 	.byte	0x04, 0x17
        /*003a*/ 	.short	(.L_8189 - .L_8188)
.L_8188:
        /*003c*/ 	.word	0x00000000
        /*0040*/ 	.short	0x0000
        /*0042*/ 	.short	0x0000
        /*0044*/ 	.byte	0x00, 0xf0, 0x41, 0x00


	//----- nvinfo : EIATTR_SPARSE_MMA_MASK
	.align		4
.L_8189:
        /*0048*/ 	.byte	0x03, 0x50
        /*004a*/ 	.short	0x0000


	//----- nvinfo : EIATTR_MAXREG_COUNT
	.align		4
        /*004c*/ 	.byte	0x03, 0x1b
        /*004e*/ 	.short	0x00ff


	//----- nvinfo : EIATTR_EXTERNS
	.align		4
        /*0050*/ 	.byte	0x04, 0x0f
        /*0052*/ 	.short	(.L_8191 - .L_8190)


	//   ....[0]....
	.align		4
.L_8190:
        /*0054*/ 	.word	index@(__assertfail)


	//----- nvinfo : EIATTR_MERCURY_ISA_VERSION
	.align		4
.L_8191:
        /*0058*/ 	.byte	0x03, 0x5f
        /*005a*/ 	.short	0x0101


	//----- nvinfo : EIATTR_COOP_GROUP_MASK_REGIDS
	.align		4
        /*005c*/ 	.byte	0x04, 0x29
        /*005e*/ 	.short	(.L_8193 - .L_8192)


	//   ....[0]....
.L_8192:
        /*0060*/ 	.word	0xffffffff


	//   ....[1]....
        /*0064*/ 	.word	0xffffffff


	//   ....[2]....
        /*0068*/ 	.word	0xffffffff


	//   ....[3]....
        /*006c*/ 	.word	0xffffffff


	//   ....[4]....
        /*0070*/ 	.word	0xffffffff


	//   ....[5]....
        /*0074*/ 	.word	0xffffffff


	//   ....[6]....
        /*0078*/ 	.word	0xffffffff


	//   ....[7]....
        /*007c*/ 	.word	0xffffffff


	//   ....[8]....
        /*0080*/ 	.word	0xffffffff


	//   ....[9]....
        /*0084*/ 	.word	0xffffffff


	//   ....[10]....
        /*0088*/ 	.word	0xffffffff


	//   ....[11]....
        /*008c*/ 	.word	0xffffffff


	//   ....[12]....
        /*0090*/ 	.word	0x0500000f


	//   ....[13]....
        /*0094*/ 	.word	0x0500000f


	//   ....[14]....
        /*0098*/ 	.word	0x0500000f


	//   ....[15]....
        /*009c*/ 	.word	0x0500000f


	//   ....[16]....
        /*00a0*/ 	.word	0x0500000f


	//   ....[17]....
        /*00a4*/ 	.word	0x0500000f


	//   ....[18]....
        /*00a8*/ 	.word	0x0500000f


	//   ....[19]....
        /*00ac*/ 	.word	0x0500000f


	//   ....[20]....
        /*00b0*/ 	.word	0x0500000f


	//   ....[21]....
        /*00b4*/ 	.word	0x0500000f


	//   ....[22]....
        /*00b8*/ 	.word	0x0500000f


	//   ....[23]....
        /*00bc*/ 	.word	0x0500000f


	//----- nvinfo : EIATTR_COOP_GROUP_INSTR_OFFSETS
	.align		4
.L_8193:
        /*00c0*/ 	.byte	0x04, 0x28
        /*00c2*/ 	.short	(.L_8195 - .L_8194)


	//   ....[0]....
.L_8194:
        /*00c4*/ 	.word	0x00000690


	//   ....[1]....
        /*00c8*/ 	.word	0x000006d0


	//   ....[2]....
        /*00cc*/ 	.word	0x00000790


	//   ....[3]....
        /*00d0*/ 	.word	0x000007b0


	//   ....[4]....
        /*00d4*/ 	.word	0x00000b30


	//   ....[5]....
        /*00d8*/ 	.word	0x00000b70


	//   ....[6]....
        /*00dc*/ 	.word	0x00000c30


	//   ....[7]....
        /*00e0*/ 	.word	0x00000c50


	//   ....[8]....
        /*00e4*/ 	.word	0x00000f90


	//   ....[9]....
        /*00e8*/ 	.word	0x00000fd0


	//   ....[10]....
        /*00ec*/ 	.word	0x00001090


	//   ....[11]....
        /*00f0*/ 	.word	0x000010b0


	//   ....[12]....
        /*00f4*/ 	.word	0x00001360


	//   ....[13]....
        /*00f8*/ 	.word	0x000013c0


	//   ....[14]....
        /*00fc*/ 	.word	0x000014b0


	//   ....[15]....
        /*0100*/ 	.word	0x00001510


	//   ....[16]....
        /*0104*/ 	.word	0x00001590


	//   ....[17]....
        /*0108*/ 	.word	0x00001630


	//   ....[18]....
        /*010c*/ 	.word	0x00001720


	//   ....[19]....
        /*0110*/ 	.word	0x00001780


	//   ....[20]....
        /*0114*/ 	.word	0x00001800


	//   ....[21]....
        /*0118*/ 	.word	0x000018a0


	//   ....[22]....
        /*011c*/ 	.word	0x00001990


	//   ....[23]....
        /*0120*/ 	.word	0x000019f0


	//----- nvinfo : EIATTR_VRC_CTA_INIT_COUNT
	.align		4
.L_8195:
        /*0124*/ 	.byte	0x02, 0x4a
	.zero		1
	.zero		1


	//----- nvinfo : EIATTR_SYSCALL_OFFSETS
	.align		4
        /*0128*/ 	.byte	0x04, 0x46
        /*012a*/ 	.short	(.L_8197 - .L_8196)


	//   ....[0]....
.L_8196:
        /*012c*/ 	.word	0x00000170


	//----- nvinfo : EIATTR_EXIT_INSTR_OFFSETS
	.align		4
.L_8197:
        /*0130*/ 	.byte	0x04, 0x1c
        /*0132*/ 	.short	(.L_8199 - .L_8198)


	//   ....[0]....
.L_8198:
        /*0134*/ 	.word	0x00000220


	//   ....[1]....
        /*0138*/ 	.word	0x000009e0


	//   ....[2]....
        /*013c*/ 	.word	0x000012f0


	//----- nvinfo : EIATTR_CRS_STACK_SIZE
	.align		4
.L_8199:
        /*0140*/ 	.byte	0x04, 0x1e
        /*0142*/ 	.short	(.L_8201 - .L_8200)
.L_8200:
        /*0144*/ 	.word	0x00000000


	//----- nvinfo : EIATTR_CBANK_PARAM_SIZE
	.align		4
.L_8201:
        /*0148*/ 	.byte	0x03, 0x19
        /*014a*/ 	.short	0x0030


	//----- nvinfo : EIATTR_PARAM_CBANK
	.align		4
        /*014c*/ 	.byte	0x04, 0x0a
        /*014e*/ 	.short	(.L_8203 - .L_8202)
	.align		4
.L_8202:
        /*0150*/ 	.word	index@(.nv.constant0._ZN7oneflow4cuda7softmax15SoftmaxWarpImplI10SimpleLoadIffE11SimpleStoreIffEfLi1ELi1ELi4ELi1ELb1ELNS1_9AlgorithmE0EEEvT_T0_ll)
        /*0154*/ 	.short	0x0380
        /*0156*/ 	.short	0x0030


	//----- nvinfo : EIATTR_SW_WAR
	.align		4
.L_8203:
        /*0158*/ 	.byte	0x04, 0x36
        /*015a*/ 	.short	(.L_8205 - .L_8204)
.L_8204:
        /*015c*/ 	.word	0x00000008
.L_8205:


//--------------------- .nv.info._ZN7oneflow4cuda7softmax15SoftmaxWarpImplI10SimpleLoadIffE11SimpleStoreIffEfLi1ELi1ELi4ELi1ELb0ELNS1_9AlgorithmE0EEEvT_T0_ll --------------------------
	.section	.nv.info._ZN7oneflow4cuda7softmax15SoftmaxWarpImplI10SimpleLoadIffE11SimpleStoreIffEfLi1ELi1ELi4ELi1ELb0ELNS1_9AlgorithmE0EEEvT_T0_ll,"",@"SHT_CUDA_INFO"
	.sectionflags	@""
	.align	4


	//----- nvinfo : EIATTR_CUDA_API_VERSION
	.align		4
        /*0000*/ 	.byte	0x04, 0x37
        /*0002*/ 	.short	(.L_8207 - .L_8206)
.L_8206:
        /*0004*/ 	.word	0x00000082


	//----- nvinfo : EIATTR_KPARAM_INFO
	.align		4
.L_8207:
        /*0008*/ 	.byte	0x04, 0x17
        /*000a*/ 	.short	(.L_8209 - .L_8208)
.L_8208:
        /*000c*/ 	.word	0x00000000
        /*0010*/ 	.short	0x0003
        /*0012*/ 	.short	0x0028
        /*0014*/ 	.byte	0x00, 0xf0, 0x21, 0x00


	//----- nvinfo : EIATTR_KPARAM_INFO
	.align		4
.L_8209:
        /*0018*/ 	.byte	0x04, 0x17
        /*001a*/ 	.short	(.L_8211 - .L_8210)
.L_8210:
        /*001c*/ 	.word	0x00000000
        /*0020*/ 	.short	0x0002
        /*0022*/ 	.short	0x0020
        /*0024*/ 	.byte	0x00, 0xf0, 0x21, 0x00


	//----- nvinfo : EIATTR_KPARAM_INFO
	.align		4
.L_8211:
        /*0028*/ 	.byte	0x04, 0x17
        /*002a*/ 	.short	(.L_8213 - .L_8212)
.L_8212:
        /*002c*/ 	.word	0x00000000
        /*0030*/ 	.short	0x0001
        /*0032*/ 	.short	0x0010
        /*0034*/ 	.byte	0x00, 0xf0, 0x41, 0x00


	//----- nvinfo : EIATTR_KPARAM_INFO
	.align		4
.L_8213:
        /*0038*/ 	.byte	0x04, 0x17
        /*003a*/ 	.short	(.L_8215 - .L_8214)
.L_8214:
        /*003c*/ 	.word	0x00000000
        /*0040*/ 	.short	0x0000
        /*0042*/ 	.short	0x0000
        /*0044*/ 	.byte	0x00, 0xf0, 0x41, 0x00


	//----- nvinfo : EIATTR_SPARSE_MMA_MASK
	.align		4
.L_8215:
        /*0048*/ 	.byte	0x03, 0x50
        /*004a*/ 	.short	0x0000


	//----- nvinfo : EIATTR_MAXREG_COUNT
	.align		4
        /*004c*/ 	.byte	0x03, 0x1b
        /*004e*/ 	.short	0x00ff


	//----- nvinfo : EIATTR_EXTERNS
	.align		4
        /*0050*/ 	.byte	0x04, 0x0f
        /*0052*/ 	.short	(.L_8217 - .L_8216)


	//   ....[0]....
	.align		4
.L_8216:
        /*0054*/ 	.word	index@(__assertfail)


	//----- nvinfo : EIATTR_MERCURY_ISA_VERSION
	.align		4
.L_8217:
        /*0058*/ 	.byte	0x03, 0x5f
        /*005a*/ 	.short	0x0101


	//----- nvinfo : EIATTR_COOP_GROUP_MASK_REGIDS
	.align		4
        /*005c*/ 	.byte	0x04, 0x29
        /*005e*/ 	.short	(.L_8219 - .L_8218)


	//   ....[0]....
.L_8218:
        /*0060*/ 	.word	0xffffffff


	//   ....[1]....
        /*0064*/ 	.word	0xffffffff


	//   ....[2]....
        /*0068*/ 	.word	0xffffffff


	//   ....[3]....
        /*006c*/ 	.word	0xffffffff


	//   ....[4]....
        /*0070*/ 	.word	0xffffffff


	//   ....[5]....
        /*0074*/ 	.word	0xffffffff


	//   ....[6]....
        /*0078*/ 	.word	0xffffffff


	//   ....[7]....
        /*007c*/ 	.word	0xffffffff


	//   ....[8]....
        /*0080*/ 	.word	0xffffffff


	//   ....[9]....
        /*0084*/ 	.word	0xffffffff


	//   ....[10]....
        /*0088*/ 	.word	0xffffffff


	//   ....[11]....
        /*008c*/ 	.word	0xffffffff


	//   ....[12]....
        /*0090*/ 	.word	0x0500000f


	//   ....[13]....
        /*0094*/ 	.word	0x0500000f


	//   ....[14]....
        /*0098*/ 	.word	0x0500000f


	//   ....[15]....
        /*009c*/ 	.word	0x0500000f


	//   ....[16]....
        /*00a0*/ 	.word	0x0500000f


	//   ....[17]....
        /*00a4*/ 	.word	0x0500000f


	//   ....[18]....
        /*00a8*/ 	.word	0x0500000f


	//   ....[19]....
        /*00ac*/ 	.word	0x0500000f


	//   ....[20]....
        /*00b0*/ 	.word	0x0500000f


	//   ....[21]....
        /*00b4*/ 	.word	0x0500000f


	//   ....[22]....
        /*00b8*/ 	.word	0x0500000f


	//   ....[23]....
        /*00bc*/ 	.word	0x0500000f


	//----- nvinfo : EIATTR_COOP_GROUP_INSTR_OFFSETS
	.align		4
.L_8219:
        /*00c0*/ 	.byte	0x04, 0x28
        /*00c2*/ 	.short	(.L_8221 - .L_8220)


	//   ....[0]....
.L_8220:
        /*00c4*/ 	.word	0x00000610


	//   ....[1]....
        /*00c8*/ 	.word	0x00000650


	//   ....[2]....
        /*00cc*/ 	.word	0x00000710


	//   ....[3]....
        /*00d0*/ 	.word	0x00000730


	//   ....[4]....
        /*00d4*/ 	.word	0x00000a40


	//   ....[5]....
        /*00d8*/ 	.word	0x00000a80


	//   ....[6]....
        /*00dc*/ 	.word	0x00000b40


	//   ....[7]....
        /*00e0*/ 	.word	0x00000b60


	//   ....[8]....
        /*00e4*/ 	.word	0x00000df0


	//   ....[9]....
        /*00e8*/ 	.word	0x00000e30


	//   ....[10]....
        /*00ec*/ 	.word	0x00000ef0


	//   ....[11]....
        /*00f0*/ 	.word	0x00000f10


	//   ....[12]....
        /*00f4*/ 	.word	0x00001180


	//   ....[13]....
        /*00f8*/ 	.word	0x000011e0


	//   ....[14]....
        /*00fc*/ 	.word	0x000012d0


	//   ....[15]....
        /*0100*/ 	.word	0x00001330


	//   ....[16]....
        /*0104*/ 	.word	0x000013b0


	//   ....[17]....
        /*0108*/ 	.word	0x00001450


	//   ....[18]....
        /*010c*/ 	.word	0x00001540


	//   ....[19]....
        /*0110*/ 	.word	0x000015a0


	//   ....[20]....
        /*0114*/ 	.word	0x00001620


	//   ....[21]....
        /*0118*/ 	.word	0x000016c0


	//   ....[22]....
        /*011c*/ 	.word	0x000017b0


	//   ....[23]....
        /*0120*/ 	.word	0x00001810


	//----- nvinfo : EIATTR_VRC_CTA_INIT_COUNT
	.align		4
.L_8221:
        /*0124*/ 	.byte	0x02, 0x4a
	.zero		1
	.zero		1


	//----- nvinfo : EIATTR_SYSCALL_OFFSETS
	.align		4
        /*0128*/ 	.byte	0x04, 0x46
        /*012a*/ 	.short	(.L_8223 - .L_8222)


	//   ....[0]....
.L_8222:
        /*012c*/ 	.word	0x00000170


	//----- nvinfo : EIATTR_EXIT_INSTR_OFFSETS
	.align		4
.L_8223:
        /*0130*/ 	.byte	0x04, 0x1c
        /*0132*/ 	.short	(.L_8225 - .L_8224)


	//   ....[0]....
.L_8224:
        /*0134*/ 	.word	0x00000220


	//   ....[1]....
        /*0138*/ 	.word	0x00000950


	//   ....[2]....
        /*013c*/ 	.word	0x00001110


	//----- nvinfo : EIATTR_CRS_STACK_SIZE
	.align		4
.L_8225:
        /*0140*/ 	.byte	0x04, 0x1e
        /*0142*/ 	.short	(.L_8227 - .L_8226)
.L_8226:
        /*0144*/ 	.word	0x00000000


	//----- nvinfo : EIATTR_CBANK_PARAM_SIZE
	.align		4
.L_8227:
        /*0148*/ 	.byte	0x03, 0x19
        /*014a*/ 	.short	0x0030


	//----- nvinfo : EIATTR_PARAM_CBANK
	.align		4
        /*014c*/ 	.byte	0x04, 0x0a
        /*014e*/ 	.short	(.L_8229 - .L_8228)
	.align		4
.L_8228:
        /*0150*/ 	.word	index@(.nv.constant0._ZN7oneflow4cuda7softmax15SoftmaxWarpImplI10SimpleLoadIffE11SimpleStoreIffEfLi1ELi1ELi4ELi1ELb0ELNS1_9AlgorithmE0EEEvT_T0_ll)
        /*0154*/ 	.short	0x0380
        /*0156*/ 	.short	0x0030


	//----- nvinfo : EIATTR_SW_WAR
	.align		4
.L_8229:
        /*0158*/ 	.byte	0x04, 0x36
        /*015a*/ 	.short	(.L_8231 - .L_8230)
.L_8230:
        /*015c*/ 	.word	0x00000008
.L_8231:


//--------------------- .nv.info._ZN7oneflow4cuda7softmax15SoftmaxWarpImplI10SimpleLoadIffE11SimpleStoreIffEfLi1ELi1ELi4ELi2ELb1ELNS1_9AlgorithmE0EEEvT_T0_ll --------------------------
	.section	.nv.info._ZN7oneflow4cuda7softmax15SoftmaxWarpImplI10SimpleLoadIffE11SimpleStoreIffEfLi1ELi1ELi4ELi2ELb1ELNS1_9AlgorithmE0EEEvT_T0_ll,"",@"SHT_CUDA_INFO"
	.sectionflags	@""
	.align	4


	//----- nvinfo : EIATTR_CUDA_API_VERSION
	.align		4
        /*0000*/ 	.byte	0x04, 0x37
        /*0002*/ 	.short	(.L_8233 - .L_8232)
.L_8232:
        /*0004*/ 	.word	0x00000082


	//----- nvinfo : EIATTR_KPARAM_INFO
	.align		4
.L_8233:
        /*0008*/ 	.byte	0x04, 0x17
        /*000a*/ 	.short	(.L_8235 - .L_8234)
.L_8234:
        /*000c*/ 	.word	0x00000000
        /*0010*/ 	.short	0x0003
        /*0012*/ 	.short	0x0028
        /*0014*/ 	.byte	0x00, 0xf0, 0x21, 0x00


	//----- nvinfo : EIATTR_KPARAM_INFO
	.align		4
.L_8235:
        /*0018*/ 	.byte	0x04, 0x17
        /*001a*/ 	.short	(.L_8237 - .L_8236)
.L_8236:
        /*001c*/ 	.word	0x00000000
        /*0020*/ 	.short	0x0002
        /*0022*/ 	.short	0x0020
        /*0024*/ 	.byte	0x00, 0xf0, 0x21, 0x00


	//----- nvinfo : EIATTR_KPARAM_INFO
	.align		4
.L_8237:
        /*0028*/ 	.byte	0x04, 0x17
        /*002a*/ 	.short	(.L_8239 - .L_8238)
.L_8238:
        /*002c*/ 	.word	0x00000000
        /*0030*/ 	.short	0x0001
        /*0032*/ 	.short	0x0010
        /*0034*/ 	.byte	0x00, 0xf0, 0x41, 0x00


	//----- nvinfo : EIATTR_KPARAM_INFO
	.align		4
.L_8239:
        /*0038*/ 	.byte	0x04, 0x17
        /*003a*/ 	.short	(.L_8241 - .L_8240)
.L_8240:
        /*003c*/ 	.word	0x00000000
        /*0040*/ 	.short	0x0000
        /*0042*/ 	.short	0x0000
        /*0044*/ 	.byte	0x00, 0xf0, 0x41, 0x00


	//----- nvinfo : EIATTR_SPARSE_MMA_MASK
	.align		4
.L_8241:
        /*0048*/ 	.byte	0x03, 0x50
        /*004a*/ 	.short	0x0000


	//----- nvinfo : EIATTR_MAXREG_COUNT
	.align		4
        /*004c*/ 	.byte	0x03, 0x1b
        /*004e*/ 	.short	0x00ff


	//----- nvinfo : EIATTR_EXTERNS
	.align		4
        /*0050*/ 	.byte	0x04, 0x0f
        /*0052*/ 	.short	(.L_8243 - .L_8242)


	//   ....[0]....
	.align		4
.L_8242:
        /*0054*/ 	.word	index@(__assertfail)


	//----- nvinfo : EIATTR_MERCURY_ISA_VERSION
	.align		4
.L_8243:
        /*0058*/ 	.byte	0x03, 0x5f
        /*005a*/ 	.short	0x0101


	//----- nvinfo : EIATTR_COOP_GROUP_MASK_REGIDS
	.align		4
        /*005c*/ 	.byte	0x04, 0x29
        /*005e*/ 	.short	(.L_8245 - .L_8244)


	//   ....[0]....
.L_8244:
        /*0060*/ 	.word	0xffffffff


	//   ....[1]....
        /*0064*/ 	.word	0xffffffff


	//   ....[2]....
        /*0068*/ 	.word	0xffffffff


	//   ....[3]....
        /*006c*/ 	.word	0xffffffff


	//   ....[4]....
        /*0070*/ 	.word	0xffffffff


	//   ....[5]....
        /*0074*/ 	.word	0xffffffff


	//   ....[6]....
        /*0078*/ 	.word	0xffffffff


	//   ....[7]....
        /*007c*/ 	.word	0xffffffff


	//   ....[8]....
        /*0080*/ 	.word	0x0500000f


	//   ....[9]....
        /*0084*/ 	.word	0x0500000f


	//   ....[10]....
        /*0088*/ 	.word	0x0500000f


	//   ....[11]....
        /*008c*/ 	.word	0x0500000f


	//   ....[12]....
        /*0090*/ 	.word	0x0500000f


	//   ....[13]....
        /*0094*/ 	.word	0x0500000f


	//   ....[14]....
        /*0098*/ 	.word	0x0500000f


	//   ....[15]....
        /*009c*/ 	.word	0x0500000f


	//----- nvinfo : EIATTR_COOP_GROUP_INSTR_OFFSETS
	.align		4
.L_8245:
        /*00a0*/ 	.byte	0x04, 0x28
        /*00a2*/ 	.short	(.L_8247 - .L_8246)


	//   ....[0]....
.L_8246:
        /*00a4*/ 	.word	0x000004c0


	//   ....[1]....
        /*00a8*/ 	.word	0x000004f0


	//   ....[2]....
        /*00ac*/ 	.word	0x00000520


	//   ....[3]....
        /*00b0*/ 	.word	0x00000530


	//   ....[4]....
        /*00b4*/ 	.word	0x00000690


	//   ....[5]....
        /*00b8*/ 	.word	0x000006b0


	//   ....[6]....
        /*00bc*/ 	.word	0x000006d0


	//   ....[7]....
        /*00c0*/ 	.word	0x000006f0


	//   ....[8]....
        /*00c4*/ 	.word	0x00000b70


	//   ....[9]....
        /*00c8*/ 	.word	0x00000c10


	//   ....[10]....
        /*00cc*/ 	.word	0x00000c70


	//   ....[11]....
        /*00d0*/ 	.word	0x00000d20


	//   ....[12]....
        /*00d4*/ 	.word	0x00000e40


	//   ....[13]....
        /*00d8*/ 	.word	0x00000ef0


	//   ....[14]....
        /*00dc*/ 	.word	0x00000f50


	//   ....[15]....
        /*00e0*/ 	.word	0x00000fd0


	//----- nvinfo : EIATTR_VRC_CTA_INIT_COUNT
	.align		4
.L_8247:
        /*00e4*/ 	.byte	0x02, 0x4a
	.zero		1
	.zero		1


	//----- nvinfo : EIATTR_SYSCALL_OFFSETS
	.align		4
        /*00e8*/ 	.byte	0x04, 0x46
        /*00ea*/ 	.short	(.L_8249 - .L_8248)


	//   ....[0]....
.L_8248:
        /*00ec*/ 	.word	0x00000170


	//----- nvinfo : EIATTR_EXIT_INSTR_OFFSETS
	.align		4
.L_8249:
        /*00f0*/ 	.byte	0x04, 0x1c
        /*00f2*/ 	.short	(.L_8251 - .L_8250)


	//   ....[0]....
.L_8250:
        /*00f4*/ 	.word	0x00000230


	//   ....[1]....
        /*00f8*/ 	.word	0x00000b10


	//----- nvinfo : EIATTR_CRS_STACK_SIZE
	.align		4
.L_8251:
        /*00fc*/ 	.byte	0x04, 0x1e
        /*00fe*/ 	.short	(.L_8253 - .L_8252)
.L_8252:
        /*0100*/ 	.word	0x00000000


	//----- nvinfo : EIATTR_CBANK_PARAM_SIZE
	.align		4
.L_8253:
        /*0104*/ 	.byte	0x03, 0x19
        /*0106*/ 	.short	0x0030


	//----- nvinfo : EIATTR_PARAM_CBANK
	.align		4
        /*0108*/ 	.byte	0x04, 0x0a
        /*010a*/ 	.short	(.L_8255 - .L_8254)
	.align		4
.L_8254:
        /*010c*/ 	.word	index@(.nv.constant0._ZN7oneflow4cuda7softmax15SoftmaxWarpImplI10SimpleLoadIffE11SimpleStoreIffEfLi1ELi1ELi4ELi2ELb1ELNS1_9AlgorithmE0EEEvT_T0_ll)
        /*0110*/ 	.short	0x0380
        /*0112*/ 	.short	0x0030


	//----- nvinfo : EIATTR_SW_WAR
	.align		4
.L_8255:
        /*0114*/ 	.byte	0x04, 0x36
        /*0116*/ 	.short	(.L_8257 - .L_8256)
.L_8256:
        /*0118*/ 	.word	0x00000008
.L_8257:


//--------------------- .nv.info._ZN7oneflow4cuda7softmax15SoftmaxWarpImplI10SimpleLoadIffE11SimpleStoreIffEfLi1ELi1ELi4ELi2ELb0ELNS1_9AlgorithmE0EEEvT_T0_ll --------------------------
	.section	.nv.info._ZN7oneflow4cuda7softmax15SoftmaxWarpImplI10SimpleLoadIffE11SimpleStoreIffEfLi1ELi1ELi4ELi2ELb0ELNS1_9AlgorithmE0EEEvT_T0_ll,"",@"SHT_CUDA_INFO"
	.sectionflags	@""
	.align	4


	//----- nvinfo : EIATTR_CUDA_API_VERSION
	.align		4
        /*0000*/ 	.byte	0x04, 0x37
        /*0002*/ 	.short	(.L_8259 - .L_8258)
.L_8258:
        /*0004*/ 	.word	0x00000082


	//----- nvinfo : EIATTR_KPARAM_INFO
	.align		4
.L_8259:
        /*0008*/ 	.byte	0x04, 0x17
        /*000a*/ 	.short	(.L_8261 - .L_8260)
.L_8260:
        /*000c*/ 	.word	0x00000000
        /*0010*/ 	.short	0x0003
        /*0012*/ 	.short	0x0028
        /*0014*/ 	.byte	0x00, 0xf0, 0x21, 0x00


	//----- nvinfo : EIATTR_KPARAM_INFO
	.align		4
.L_8261:
        /*0018*/ 	.byte	0x04, 0x17
        /*001a*/ 	.short	(.L_8263 - .L_8262)
.L_8262:
        /*001c*/ 	.word	0x00000000
        /*0020*/ 	.short	0x0002
        /*0022*/ 	.short	0x0020
        /*0024*/ 	.byte	0x00, 0xf0, 0x21, 0x00


	//----- nvinfo : EIATTR_KPARAM_INFO
	.align		4
.L_8263:
        /*0028*/ 	.byte	0x04, 0x17
        /*002a*/ 	.short	(.L_8265 - .L_8264)
.L_8264:
        /*002c*/ 	.word	0x00000000
        /*0030*/ 	.short	0x0001
        /*0032*/ 	.short	0x0010
        /*0034*/ 	.byte	0x00, 0xf0, 0x41, 0x00


	//----- nvinfo : EIATTR_KPARAM_INFO
	.align		4
.L_8265:
        /*0038*/ 	.byte	0x04, 0x17
        /*003a*/ 	.short	(.L_8267 - .L_8266)
.L_8266:
        /*003c*/ 	.word	0x00000000
        /*0040*/ 	.short	0x0000
        /*0042*/ 	.short	0x0000
        /*0044*/ 	.byte	0x00, 0xf0, 0x41, 0x00


	//----- nvinfo : EIATTR_SPARSE_MMA_MASK
	.align		4
.L_8267:
        /*0048*/ 	.byte	0x03, 0x50
        /*004a*/ 	.short	0x0000


	//----- nvinfo : EIATTR_MAXREG_COUNT
	.align		4
        /*004c*/ 	.byte	0x03, 0x1b
        /*004e*/ 	.short	0x00ff


	//----- nvinfo : EIATTR_EXTERNS
	.align		4
        /*0050*/ 	.byte	0x04, 0x0f
        /*0052*/ 	.short	(.L_8269 - .L_8268)


	//   ....[0]....
	.align		4
.L_8268:
        /*0054*/ 	.word	index@(__assertfail)


	//----- nvinfo : EIATTR_MERCURY_ISA_VERSION
	.align		4
.L_8269:
        /*0058*/ 	.byte	0x03, 0x5f
        /*005a*/ 	.short	0x0101


	//----- nvinfo : EIATTR_COOP_GROUP_MASK_REGIDS
	.align		4
        /*005c*/ 	.byte	0x04, 0x29
        /*005e*/ 	.short	(.L_8271 - .L_8270)


	//   ....[0]....
.L_8270:
        /*0060*/ 	.word	0xffffffff


	//   ....[1]....
        /*0064*/ 	.word	0xffffffff


	//   ....[2]....
        /*0068*/ 	.word	0xffffffff


	//   ....[3]....
        /*006c*/ 	.word	0xffffffff


	//   ....[4]....
        /*0070*/ 	.word	0xffffffff


	//   ....[5]....
        /*0074*/ 	.word	0xffffffff


	//   ....[6]....
        /*0078*/ 	.word	0xffffffff


	//   ....[7]....
        /*007c*/ 	.word	0xffffffff


	//   ....[8]....
        /*0080*/ 	.word	0x0500000f


	//   ....[9]....
        /*0084*/ 	.word	0x0500000f


	//   ....[10]....
        /*0088*/ 	.word	0x0500000f


	//   ....[11]....
        /*008c*/ 	.word	0x0500000f


	//   ....[12]....
        /*0090*/ 	.word	0x0500000f


	//   ....[13]....
        /*0094*/ 	.word	0x0500000f


	//   ....[14]....
        /*0098*/ 	.word	0x0500000f


	//   ....[15]....
        /*009c*/ 	.word	0x0500000f


	//----- nvinfo : EIATTR_COOP_GROUP_INSTR_OFFSETS
	.align		4
.L_8271:
        /*00a0*/ 	.byte	0x04, 0x28
        /*00a2*/ 	.short	(.L_8273 - .L_8272)


	//   ....[0]....
.L_8272:
        /*00a4*/ 	.word	0x000003c0


	//   ....[1]....
        /*00a8*/ 	.word	0x000003f0


	//   ....[2]....
        /*00ac*/ 	.word	0x00000420


	//   ....[3]....
        /*00b0*/ 	.word	0x00000430


	//   ....[4]....
        /*00b4*/ 	.word	0x00000590


	//   ....[5]....
        /*00b8*/ 	.word	0x000005b0


	//   ....[6]....
        /*00bc*/ 	.word	0x000005d0


	//   ....[7]....
        /*00c0*/ 	.word	0x000005f0


	//   ....[8]....
        /*00c4*/ 	.word	0x00000980


	//   ....[9]....
        /*00c8*/ 	.word	0x00000a10


	//   ....[10]....
        /*00cc*/ 	.word	0x00000a70


	//   ....[11]....
        /*00d0*/ 	.word	0x00000b40


	//   ....[12]....
        /*00d4*/ 	.word	0x00000c30


	//   ....[13]....
        /*00d8*/ 	.word	0x00000cf0


	//   ....[14]....
        /*00dc*/ 	.word	0x00000d60


	//   ....[15]....
        /*00e0*/ 	.word	0x00000de0


	//----- nvinfo : EIATTR_VRC_CTA_INIT_COUNT
	.align		4
.L_8273:
        /*00e4*/ 	.byte	0x02, 0x4a
	.zero		1
	.zero		1


	//----- nvinfo : EIATTR_SYSCALL_OFFSETS
	.align		4
        /*00e8*/ 	.byte	0x04, 0x46
        /*00ea*/ 	.short	(.L_8275 - .L_8274)


	//   ....[0]....
.L_8274:
        /*00ec*/ 	.word	0x00000160


	//----- nvinfo : EIATTR_EXIT_INSTR_OFFSETS
	.align		4
.L_8275:
        /*00f0*/ 	.byte	0x04, 0x1c
        /*00f2*/ 	.short	(.L_8277 - .L_8276)


	//   ....[0]....
.L_8276:
        /*00f4*/ 	.word	0x00000220


	//   ....[1]....
        /*00f8*/ 	.word	0x00000920


	//----- nvinfo : EIATTR_CRS_STACK_SIZE
	.align		4
.L_8277:
        /*00fc*/ 	.byte	0x04, 0x1e
        /*00fe*/ 	.short	(.L_8279 - .L_8278)
.L_8278:
        /*0100*/ 	.word	0x00000000


	//----- nvinfo : EIATTR_CBANK_PARAM_SIZE
	.align		4
.L_8279:
        /*0104*/ 	.byte	0x03, 0x19
        /*0106*/ 	.short	0x0030


	//----- nvinfo : EIATTR_PARAM_CBANK
	.align		4
        /*0108*/ 	.byte	0x04, 0x0a
        /*010a*/ 	.short	(.L_8281 - .L_8280)
	.align		4
.L_8280:
        /*010c*/ 	.word	index@(.nv.constant0._ZN7oneflow4cuda7softmax15SoftmaxWarpImplI10SimpleLoadIffE11SimpleStoreIffEfLi1ELi1ELi4ELi2ELb0ELNS1_9AlgorithmE0EEEvT_T0_ll)
        /*0110*/ 	.short	0x0380
        /*0112*/ 	.short	0x0030


	//----- nvinfo : EIATTR_SW_WAR
	.align		4
.L_8281:
        /*0114*/ 	.byte	0x04, 0x36
        /*0116*/ 	.short	(.L_8283 - .L_8282)
.L_8282:
        /*0118*/ 	.word	0x00000008
.L_8283:


//--------------------- .nv.info._ZN7oneflow4cuda7softmax15SoftmaxWarpImplI10SimpleLoadIffE11SimpleStoreIffEfLi1ELi1ELi2ELi1ELb1ELNS1_9AlgorithmE0EEEvT_T0_ll --------------------------
	.section	.nv.info._ZN7oneflow4cuda7softmax15SoftmaxWarpImplI10SimpleLoadIffE11SimpleStoreIffEfLi1ELi1ELi2ELi1ELb1ELNS1_9AlgorithmE0EEEvT_T0_ll,"",@"SHT_CUDA_INFO"
	.sectionflags	@""
	.align	4


	//----- nvinfo : EIATTR_CUDA_API_VERSION
	.align		4
        /*0000*/ 	.byte	0x04, 0x37
        /*0002*/ 	.short	(.L_8285 - .L_8284)
.L_8284:
        /*0004*/ 	.word	0x00000082


	//----- nvinfo : EIATTR_KPARAM_INFO
	.align		4
.L_8285:
        /*0008*/ 	.byte	0x04, 0x17
        /*000a*/ 	.short	(.L_8287 - .L_8286)
.L_8286:
        /*000c*/ 	.word	0x00000000
        /*0010*/ 	.short	0x0003
        /*0012*/ 	.short	0x0028
        /*0014*/ 	.byte	0x00, 0xf0, 0x21, 0x00


	//----- nvinfo : EIATTR_KPARAM_INFO
	.align		4
.L_8287:
        /*0018*/ 	.byte	0x04, 0x17
        /*001a*/ 	.short	(.L_8289 - .L_8288)
.L_8288:
        /*001c*/ 	.word	0x00000000
        /*0020*/ 	.short	0x0002
        /*0022*/ 	.short	0x0020
        /*0024*/ 	.byte	0x00, 0xf0, 0x21, 0x00


	//----- nvinfo : EIATTR_KPARAM_INFO
	.align		4
.L_8289:
        /*0028*/ 	.byte	0x04, 0x17
        /*002a*/ 	.short	(.L_8291 - .L_8290)
.L_8290:
        /*002c*/ 	.word	0x00000000
        /*0030*/ 	.short	0x0001
        /*0032*/ 	.short	0x0010
        /*0034*/ 	.byte	0x00, 0xf0, 0x41, 0x00


	//----- nvinfo : EIATTR_KPARAM_INFO
	.align		4
.L_8291:
        /*0038*/ 	.byte	0x04, 0x17
        /*003a*/ 	.short	(.L_8293 - .L_8292)
.L_8292:
        /*003c*/ 	.word	0x00000000
        /*0040*/ 	.short	0x0000
        /*0042*/ 	.short	0x0000
        /*0044*/ 	.byte	0x00, 0xf0, 0x41, 0x00


	//----- nvinfo : EIATTR_SPARSE_MMA_MASK
	.align		4
.L_8293:
        /*0048*/ 	.byte	0x03, 0x50
        /*004a*/ 	.short	0x0000


	//----- nvinfo : EIATTR_MAXREG_COUNT
	.align		4
        /*004c*/ 	.byte	0x03, 0x1b
        /*004e*/ 	.short	0x00ff


	//----- nvinfo : EIATTR_EXTERNS
	.align		4
        /*0050*/ 	.byte	0x04, 0x0f
        /*0052*/ 	.short	(.L_8295 - .L_8294)


	//   ....[0]....
	.align		4
.L_8294:
        /*0054*/ 	.word	index@(__assertfail)


	//----- nvinfo : EIATTR_MERCURY_ISA_VERSION
	.align		4
.L_8295:
        /*0058*/ 	.byte	0x03, 0x5f
        /*005a*/ 	.short	0x0101


	//----- nvinfo : EIATTR_COOP_GROUP_MASK_REGIDS
	.align		4
        /*005c*/ 	.byte	0x04, 0x29
        /*005e*/ 	.short	(.L_8297 - .L_8296)


	//   ....[0]....
.L_8296:
        /*0060*/ 	.word	0xffffffff


	//   ....[1]....
        /*0064*/ 	.word	0xffffffff


	//   ....[2]....
        /*0068*/ 	.word	0x0500000f


	//   ....[3]....
        /*006c*/ 	.word	0x0500000f


	//----- nvinfo : EIATTR_COOP_GROUP_INSTR_OFFSETS
	.align		4
.L_8297:
        /*0070*/ 	.byte	0x04, 0x28
        /*0072*/ 	.short	(.L_8299 - .L_8298)


	//   ....[0]....
.L_8298:
        /*0074*/ 	.word	0x00000390


	//   ....[1]....
        /*0078*/ 	.word	0x00000470


	//   ....[2]....
        /*007c*/ 	.word	0x000006f0


	//   ....[3]....
        /*0080*/ 	.word	0x00000830


	//----- nvinfo : EIATTR_VRC_CTA_INIT_COUNT
	.align		4
.L_8299:
        /*0084*/ 	.byte	0x02, 0x4a
	.zero		1
	.zero		1


	//----- nvinfo : EIATTR_SYSCALL_OFFSETS
	.align		4
        /*0088*/ 	.byte	0x04, 0x46
        /*008a*/ 	.short	(.L_8301 - .L_8300)


	//   ....[0]....
.L_8300:
        /*008c*/ 	.word	0x00000170


	//----- nvinfo : EIATTR_EXIT_INSTR_OFFSETS
	.align		4
.L_8301:
        /*0090*/ 	.byte	0x04, 0x1c
        /*0092*/ 	.short	(.L_8303 - .L_8302)


	//   ....[0]....
.L_8302:
        /*0094*/ 	.word	0x00000220


	//   ....[1]....
        /*0098*/ 	.word	0x00000690


	//----- nvinfo : EIATTR_CRS_STACK_SIZE
	.align		4
.L_8303:
        /*009c*/ 	.byte	0x04, 0x1e
        /*009e*/ 	.short	(.L_8305 - .L_8304)
.L_8304:
        /*00a0*/ 	.word	0x00000000


	//----- nvinfo : EIATTR_CBANK_PARAM_SIZE
	.align		4
.L_8305:
        /*00a4*/ 	.byte	0x03, 0x19
        /*00a6*/ 	.short	0x0030


	//----- nvinfo : EIATTR_PARAM_CBANK
	.align		4
        /*00a8*/ 	.byte	0x04, 0x0a
        /*00aa*/ 	.short	(.L_8307 - .L_8306)
	.align		4
.L_8306:
        /*00ac*/ 	.word	index@(.nv.constant0._ZN7oneflow4cuda7softmax15SoftmaxWarpImplI10SimpleLoadIffE11SimpleStoreIffEfLi1ELi1ELi2ELi1ELb1ELNS1_9AlgorithmE0EEEvT_T0_ll)
        /*00b0*/ 	.short	0x0380
        /*00b2*/ 	.short	0x0030


	//----- nvinfo : EIATTR_SW_WAR
	.align		4
.L_8307:
        /*00b4*/ 	.byte	0x04, 0x36
        /*00b6*/ 	.short	(.L_8309 - .L_8308)
.L_8308:
        /*00b8*/ 	.word	0x00000008
.L_8309:


//--------------------- .nv.info._ZN7oneflow4cuda7softmax15SoftmaxWarpImplI10SimpleLoadIffE11SimpleStoreIffEfLi1ELi1ELi2ELi1ELb0ELNS1_9AlgorithmE0EEEvT_T0_ll --------------------------
	.section	.nv.info._ZN7oneflow4cuda7softmax15SoftmaxWarpImplI10SimpleLoadIffE11SimpleStoreIffEfLi1ELi1ELi2ELi1ELb0ELNS1_9AlgorithmE0EEEvT_T0_ll,"",@"SHT_CUDA_INFO"
	.sectionflags	@""
	.align	4


	//----- nvinfo : EIATTR_CUDA_API_VERSION
	.align		4
        /*0000*/ 	.byte	0x04, 0x37
        /*0002*/ 	.short	(.L_8311 - .L_8310)
.L_8310:
        /*0004*/ 	.word	0x00000082


	//----- nvinfo : EIATTR_KPARAM_INFO
	.align		4
.L_8311:
        /*0008*/ 	.byte	0x04, 0x17
        /*000a*/ 	.short	(.L_8313 - .L_8312)
.L_8312:
        /*000c*/ 	.word	0x00000000
        /*0010*/ 	.short	0x0003
        /*0012*/ 	.short	0x0028
        /*0014*/ 	.byte	0x00, 0xf0, 0x21, 0x00


	//----- nvinfo : EIATTR_KPARAM_INFO
	.align		4
.L_8313:
        /*0018*/ 	.byte	0x04, 0x17
        /*001a*/ 	.short	(.L_8315 - .L_8314)
.L_8314:
        /*001c*/ 	.word	0x00000000
        /*0020*/ 	.short	0x0002
        /*0022*/ 	.short	0x0020
        /*0024*/ 	.byte	0x00, 0xf0, 0x21, 0x00


	//----- nvinfo : EIATTR_KPARAM_INFO
	.align		4
.L_8315:
        /*0028*/ 	.byte	0x04, 0x17
        /*002a*/ 	.short	(.L_8317 - .L_8316)
.L_8316:
        /*002c*/ 	.word	0x00000000
        /*0030*/ 	.short	0x0001
        /*0032*/ 	.short	0x0010
        /*0034*/ 	.byte	0x00, 0xf0, 0x41, 0x00


	//----- nvinfo : EIATTR_KPARAM_INFO
	.align		4
.L_8317:
        /*0038*/ 	.byte	0x04, 0x17
        /*003a*/ 	.short	(.L_8319 - .L_8318)
.L_8318:
        /*003c*/ 	.word	0x00000000
        /*0040*/ 	.short	0x0000
        /*0042*/ 	.short	0x0000
        /*0044*/ 	.byte	0x00, 0xf0, 0x41, 0x00


	//----- nvinfo : EIATTR_SPARSE_MMA_MASK
	.align		4
.L_8319:
        /*0048*/ 	.byte	0x03, 0x50
        /*004a*/ 	.short	0x0000


	//----- nvinfo : EIATTR_MAXREG_COUNT
	.align		4
        /*004c*/ 	.byte	0x03, 0x1b
        /*004e*/ 	.short	0x00ff


	//----- nvinfo : EIATTR_EXTERNS
	.align		4
        /*0050*/ 	.byte	0x04, 0x0f
        /*0052*/ 	.short	(.L_8321 - .L_8320)


	//   ....[0]....
	.align		4
.L_8320:
        /*0054*/ 	.word	index@(__assertfail)


	//----- nvinfo : EIATTR_MERCURY_ISA_VERSION
	.align		4
.L_8321:
        /*0058*/ 	.byte	0x03, 0x5f
        /*005a*/ 	.short	0x0101


	//----- nvinfo : EIATTR_COOP_GROUP_MASK_REGIDS
	.align		4
        /*005c*/ 	.byte	0x04, 0x29
        /*005e*/ 	.short	(.L_8323 - .L_8322)


	//   ....[0]....
.L_8322:
        /*0060*/ 	.word	0xffffffff


	//   ....[1]....
        /*0064*/ 	.word	0xffffffff


	//   ....[2]....
        /*0068*/ 	.word	0x0500000f


	//   ....[3]....
        /*006c*/ 	.word	0x0500000f


	//----- nvinfo : EIATTR_COOP_GROUP_INSTR_OFFSETS
	.align		4
.L_8323:
        /*0070*/ 	.byte	0x04, 0x28
        /*0072*/ 	.short	(.L_8325 - .L_8324)


	//   ....[0]....
.L_8324:
        /*0074*/ 	.word	0x00000330


	//   ....[1]....
        /*0078*/ 	.word	0x00000410


	//   ....[2]....
        /*007c*/ 	.word	0x00000660


	//   ....[3]....
        /*0080*/ 	.word	0x000007a0


	//----- nvinfo : EIATTR_VRC_CTA_INIT_COUNT
	.align		4
.L_8325:
        /*0084*/ 	.byte	0x02, 0x4a
	.zero		1
	.zero		1


	//----- nvinfo : EIATTR_SYSCALL_OFFSETS
	.align		4
        /*0088*/ 	.byte	0x04, 0x46
        /*008a*/ 	.short	(.L_8327 - .L_8326)


	//   ....[0]....
.L_8326:
        /*008c*/ 	.word	0x00000170


	//----- nvinfo : EIATTR_EXIT_INSTR_OFFSETS
	.align		4
.L_8327:
        /*0090*/ 	.byte	0x04, 0x1c
        /*0092*/ 	.short	(.L_8329 - .L_8328)


	//   ....[0]....
.L_8328:
        /*0094*/ 	.word	0x00000220


	//   ....[1]....
        /*0098*/ 	.word	0x00000600


	//----- nvinfo : EIATTR_CRS_STACK_SIZE
	.align		4
.L_8329:
        /*009c*/ 	.byte	0x04, 0x1e
        /*009e*/ 	.short	(.L_8331 - .L_8330)
.L_8330:
        /*00a0*/ 	.word	0x00000000


	//----- nvinfo : EIATTR_CBANK_PARAM_SIZE
	.align		4
.L_8331:
        /*00a4*/ 	.byte	0x03, 0x19
        /*00a6*/ 	.short	0x0030


	//----- nvinfo : EIATTR_PARAM_CBANK
	.align		4
        /*00a8*/ 	.byte	0x04, 0x0a
        /*00aa*/ 	.short	(.L_8333 - .L_8332)
	.align		4
.L_8332:
        /*00ac*/ 	.word	index@(.nv.constant0._ZN7oneflow4cuda7softmax15SoftmaxWarpImplI10SimpleLoadIffE11SimpleStoreIffEfLi1ELi1ELi2ELi1ELb0ELNS1_9AlgorithmE0EEEvT_T0_ll)
        /*00b0*/ 	.short	0x0380
        /*00b2*/ 	.short	0x0030


	//----- nvinfo : EIATTR_SW_WAR
	.align		4
.L_8333:
        /*00b4*/ 	.byte	0x04, 0x36
        /*00b6*/ 	.short	(.L_8335 - .L_8334)
.L_8334:
        /*00b8*/ 	.word	0x00000008
.L_8335:


//--------------------- .nv.info._ZN7oneflow4cuda7softmax15SoftmaxWarpImplI10SimpleLoadIffE11SimpleStoreIffEfLi1ELi1ELi2ELi2ELb1ELNS1_9AlgorithmE0EEEvT_T0_ll --------------------------
	.section	.nv.info._ZN7oneflow4cuda7softmax15SoftmaxWarpImplI10SimpleLoadIffE11SimpleStoreIffEfLi1ELi1ELi2ELi2ELb1ELNS1_9AlgorithmE0EEEvT_T0_ll,"",@"SHT_CUDA_INFO"
	.sectionflags	@""
	.align	4


	//----- nvinfo : EIATTR_CUDA_API_VERSION
	.align		4
        /*0000*/ 	.byte	0x04, 0x37
        /*0002*/ 	.short	(.L_8337 - .L_8336)
.L_8336:
        /*0004*/ 	.word	0x00000082


	//----- nvinfo : EIATTR_KPARAM_INFO
	.align		4
.L_8337:
        /*0008*/ 	.byte	0x04, 0x17
        /*000a*/ 	.short	(.L_8339 - .L_8338)
.L_8338:
        /*000c*/ 	.word	0x00000000
        /*0010*/ 	.short	0x0003
        /*0012*/ 	.short	0x0028
        /*0014*/ 	.byte	0x00, 0xf0, 0x21, 0x00


	//----- nvinfo : EIATTR_KPARAM_INFO
	.align		4
.L_8339:
        /*0018*/ 	.byte	0x04, 0x17
        /*001a*/ 	.short	(.L_8341 - .L_8340)
.L_8340:
        /*001c*/ 	.word	0x00000000
        /*0020*/ 	.short	0x0002
        /*0022*/ 	.short	0x0020
        /*0024*/ 	.byte	0x00, 0xf0, 0x21, 0x00


	//----- nvinfo : EIATTR_KPARAM_INFO
	.align		4
.L_8341:
        /*0028*/ 	.byte	0x04, 0x17
        /*002a*/ 	.short	(.L_8343 - .L_8342)
.L_8342:
        /*002c*/ 	.word	0x00000000
        /*0030*/ 	.short	0x0001
        /*0032*/ 	.short	0x0010
        /*0034*/ 	.byte	0x00, 0xf0, 0x41, 0x00


	//----- nvinfo : EIATTR_KPARAM_INFO
	.align		4
.L_8343:
        /*0038*/ 	.byte	0x04, 0x17
        /*003a*/ 	.short	(.L_8345 - .L_8344)
.L_8344:
        /*003c*/ 	.word	0x00000000
        /*0040*/ 	.short	0x0000
        /*0042*/ 	.short	0x0000
        /*0044*/ 	.byte	0x00, 0xf0, 0x41, 0x00


	//----- nvinfo : EIATTR_SPARSE_MMA_MASK
	.align		4
.L_8345:
        /*0048*/ 	.byte	0x03, 0x50
        /*004a*/ 	.short	0x0000


	//----- nvinfo : EIATTR_MAXREG_COUNT
	.align		4
        /*004c*/ 	.byte	0x03, 0x1b
        /*004e*/ 	.short	0x00ff


	//----- nvinfo : EIATTR_EXTERNS
	.align		4
        /*0050*/ 	.byte	0x04, 0x0f
        /*0052*/ 	.short	(.L_8347 - .L_8346)


	//   ....[0]....
	.align		4
.L_8346:
        /*0054*/ 	.word	index@(__assertfail)


	//----- nvinfo : EIATTR_MERCURY_ISA_VERSION
	.align		4
.L_8347:
        /*0058*/ 	.byte	0x03, 0x5f
        /*005a*/ 	.short	0x0101


	//----- nvinfo : EIATTR_COOP_GROUP_MASK_REGIDS
	.align		4
        /*005c*/ 	.byte	0x04, 0x29
        /*005e*/ 	.short	(.L_8349 - .L_8348)


	//   ....[0]....
.L_8348:
        /*0060*/ 	.word	0xffffffff


	//   ....[1]....
        /*0064*/ 	.word	0xffffffff


	//   ....[2]....
        /*0068*/ 	.word	0xffffffff


	//   ....[3]....
        /*006c*/ 	.word	0xffffffff


	//   ....[4]....
        /*0070*/ 	.word	0x0500000f


	//   ....[5]....
        /*0074*/ 	.word	0x0500000f


	//   ....[6]....
        /*0078*/ 	.word	0x0500000f


	//   ....[7]....
        /*007c*/ 	.word	0x0500000f


	//----- nvinfo : EIATTR_COOP_GROUP_INSTR_OFFSETS
	.align		4
.L_8349:
        /*0080*/ 	.byte	0x04, 0x28
        /*0082*/ 	.short	(.L_8351 - .L_8350)


	//   ....[0]....
.L_8350:
        /*0084*/ 	.word	0x000004c0


	//   ....[1]....
        /*0088*/ 	.word	0x000004f0


	//   ....[2]....
        /*008c*/ 	.word	0x00000650


	//   ....[3]....
        /*0090*/ 	.word	0x00000670


	//   ....[4]....
        /*0094*/ 	.word	0x00000ae0


	//   ....[5]....
        /*0098*/ 	.word	0x00000b80


	//   ....[6]....
        /*009c*/ 	.word	0x00000d20


	//   ....[7]....
        /*00a0*/ 	.word	0x00000d90


	//----- nvinfo : EIATTR_VRC_CTA_INIT_COUNT
	.align		4
.L_8351:
        /*00a4*/ 	.byte	0x02, 0x4a
	.zero		1
	.zero		1


	//----- nvinfo : EIATTR_SYSCALL_OFFSETS
	.align		4
        /*00a8*/ 	.byte	0x04, 0x46
        /*00aa*/ 	.short	(.L_8353 - .L_8352)


	//   ....[0]....
.L_8352:
        /*00ac*/ 	.word	0x00000170


	//----- nvinfo : EIATTR_EXIT_INSTR_OFFSETS
	.align		4
.L_8353:
        /*00b0*/ 	.byte	0x04, 0x1c
        /*00b2*/ 	.short	(.L_8355 - .L_8354)


	//   ....[0]....
.L_8354:
        /*00b4*/ 	.word	0x00000230


	//   ....[1]....
        /*00b8*/ 	.word	0x00000a70


	//----- nvinfo : EIATTR_CRS_STACK_SIZE
	.align		4
.L_8355:
        /*00bc*/ 	.byte	0x04, 0x1e
        /*00be*/ 	.short	(.L_8357 - .L_8356)
.L_8356:
        /*00c0*/ 	.word	0x00000000


	//----- nvinfo : EIATTR_CBANK_PARAM_SIZE
	.align		4
.L_8357:
        /*00c4*/ 	.byte	0x03, 0x19
        /*00c6*/ 	.short	0x0030


	//----- nvinfo : EIATTR_PARAM_CBANK
	.align		4
        /*00c8*/ 	.byte	0x04, 0x0a
        /*00ca*/ 	.short	(.L_8359 - .L_8358)
	.align		4
.L_8358:
        /*00cc*/ 	.word	index@(.nv.constant0._ZN7oneflow4cuda7softmax15SoftmaxWarpImplI10SimpleLoadIffE11SimpleStoreIffEfLi1ELi1ELi2ELi2ELb1ELNS1_9AlgorithmE0EEEvT_T0_ll)
        /*00d0*/ 	.short	0x0380
        /*00d2*/ 	.short	0x0030


	//----- nvinfo : EIATTR_SW_WAR
	.align		4
.L_8359:
        /*00d4*/ 	.byte	0x04, 0x36
        /*00d6*/ 	.short	(.L_8361 - .L_8360)
.L_8360:
        /*00d8*/ 	.word	0x00000008
.L_8361:


//--------------------- .nv.info._ZN7oneflow4cuda7softmax15SoftmaxWarpImplI10SimpleLoadIffE11SimpleStoreIffEfLi1ELi1ELi2ELi2ELb0ELNS1_9AlgorithmE0EEEvT_T0_ll --------------------------
	.section	.nv.info._ZN7oneflow4cuda7softmax15SoftmaxWarpImplI10SimpleLoadIffE11SimpleStoreIffEfLi1ELi1ELi2ELi2ELb0ELNS1_9AlgorithmE0EEEvT_T0_ll,"",@"SHT_CUDA_INFO"
	.sectionflags	@""
	.align	4


	//----- nvinfo : EIATTR_CUDA_API_VERSION
	.align		4
        /*0000*/ 	.byte	0x04, 0x37
        /*0002*/ 	.short	(.L_8363 - .L_8362)
.L_8362:
        /*0004*/ 	.word	0x00000082


	//----- nvinfo : EIATTR_KPARAM_INFO
	.align		4
.L_8363:
        /*0008*/ 	.byte	0x04, 0x17
        /*000a*/ 	.short	(.L_8365 - .L_8364)
.L_8364:
        /*000c*/ 	.word	0x00000000
        /*0010*/ 	.short	0x0003
        /*0012*/ 	.short	0x0028
        /*0014*/ 	.byte	0x00, 0xf0, 0x21, 0x00


	//----- nvinfo : EIATTR_KPARAM_INFO
	.align		4
.L_8365:
        /*0018*/ 	.byte	0x04, 0x17
        /*001a*/ 	.short	(.L_8367 - .L_8366)
.L_8366:
        /*001c*/ 	.word	0x00000000
        /*0020*/ 	.short	0x0002
        /*0022*/ 	.short	0x0020
        /*0024*/ 	.byte	0x00, 0xf0, 0x21, 0x00


	//----- nvinfo : EIATTR_KPARAM_INFO
	.align		4
.L_8367:
        /*0028*/ 	.byte	0x04, 0x17
        /*002a*/ 	.short	(.L_8369 - .L_8368)
.L_8368:
        /*002c*/ 	.word	0x00000000
        /*0030*/ 	.short	0x0001
        /*0032*/ 	.short	0x0010
        /*0034*/ 	.byte	0x00, 0xf0, 0x41, 0x00


	//----- nvinfo : EIATTR_KPARAM_INFO
	.align		4
.L_8369:
        /*0038*/ 	.byte	0x04, 0x17
        /*003a*/ 	.short	(.L_8371 - .L_8370)
.L_8370:
        /*003c*/ 	.word	0x00000000
        /*0040*/ 	.short	0x0000
        /*0042*/ 	.short	0x0000
        /*0044*/ 	.byte	0x00, 0xf0, 0x41, 0x00


	//----- nvinfo : EIATTR_SPARSE_MMA_MASK
	.align		4
.L_8371:
        /*0048*/ 	.byte	0x03, 0x50
        /*004a*/ 	.short	0x0000


	//----- nvinfo : EIATTR_MAXREG_COUNT
	.align		4
        /*004c*/ 	.byte	0x03, 0x1b
        /*004e*/ 	.short	0x00ff


	//----- nvinfo : EIATTR_EXTERNS
	.align		4
        /*0050*/ 	.byte	0x04, 0x0f
        /*0052*/ 	.short	(.L_8373 - .L_8372)


	//   ....[0]....
	.align		4
.L_8372:
        /*0054*/ 	.word	index@(__assertfail)


	//----- nvinfo : EIATTR_MERCURY_ISA_VERSION
	.align		4
.L_8373:
        /*0058*/ 	.byte	0x03, 0x5f
        /*005a*/ 	.short	0x0101


	//----- nvinfo : EIATTR_COOP_GROUP_MASK_REGIDS
	.align		4
        /*005c*/ 	.byte	0x04, 0x29
        /*005e*/ 	.short	(.L_8375 - .L_8374)


	//   ....[0]....
.L_8374:
        /*0060*/ 	.word	0xffffffff


	//   ....[1]....
        /*0064*/ 	.word	0xffffffff


	//   ....[2]....
        /*0068*/ 	.word	0xffffffff


	//   ....[3]....
        /*006c*/ 	.word	0xffffffff


	//   ....[4]....
        /*0070*/ 	.word	0xffffffff


	//   ....[5]....
        /*0074*/ 	.word	0xffffffff


	//   ....[6]....
        /*0078*/ 	.word	0xffffffff


	//   ....[7]....
        /*007c*/ 	.word	0xffffffff


	//   ....[8]....
        /*0080*/ 	.word	0xffffffff


	//   ....[9]....
        /*0084*/ 	.word	0xffffffff


	//   ....[10]....
        /*0088*/ 	.word	0xffffffff


	//   ....[11]....
        /*008c*/ 	.word	0xffffffff


	//   ....[12]....
        /*0090*/ 	.word	0x0500000f


	//   ....[13]....
        /*0094*/ 	.word	0x0500000f


	//   ....[14]....
        /*0098*/ 	.word	0x0500000f


	//   ....[15]....
        /*009c*/ 	.word	0x0500000f


	//   ....[16]....
        /*00a0*/ 	.word	0x0500000f


	//   ....[17]....
        /*00a4*/ 	.word	0x0500000f


	//   ....[18]....
        /*00a8*/ 	.word	0x0500000f


	//   ....[19]....
        /*00ac*/ 	.word	0x0500000f


	//   ....[20]....
        /*00b0*/ 	.word	0x0500000f


	//   ....[21]....
        /*00b4*/ 	.word	0x0500000f


	//   ....[22]....
        /*00b8*/ 	.word	0x0500000f


	//   ....[23]....
        /*00bc*/ 	.word	0x0500000f


	//----- nvinfo : EIATTR_COOP_GROUP_INSTR_OFFSETS
	.align		4
.L_8375:
        /*00c0*/ 	.byte	0x04, 0x28
        /*00c2*/ 	.short	(.L_8377 - .L_8376)


	//   ....[0]....
.L_8376:
        /*00c4*/ 	.word	0x000006b0


	//   ....[1]....
        /*00c8*/ 	.word	0x000006e0


	//   ....[2]....
        /*00cc*/ 	.word	0x00000840


	//   ....[3]....
        /*00d0*/ 	.word	0x00000860


	//   ....[4]....
        /*00d4*/ 	.word	0x00000d90


	//   ....[5]....
        /*00d8*/ 	.word	0x00000dc0


	//   ....[6]....
        /*00dc*/ 	.word	0x00000f20


	//   ....[7]....
        /*00e0*/ 	.word	0x00000f40


	//   ....[8]....
        /*00e4*/ 	.word	0x000013c0


	//   ....[9]....
        /*00e8*/ 	.word	0x000013f0


	//   ....[10]....
        /*00ec*/ 	.word	0x00001550


	//   ....[11]....
        /*00f0*/ 	.word	0x00001570


	//   ....[12]....
        /*00f4*/ 	.word	0x00001950


	//   ....[13]....
        /*00f8*/ 	.word	0x000019a0


	//   ....[14]....
        /*00fc*/ 	.word	0x00001b50


	//   ....[15]....
        /*0100*/ 	.word	0x00001bb0


	//   ....[16]....
        /*0104*/ 	.word	0x00001c50


	//   ....[17]....
        /*0108*/ 	.word	0x00001cf0


	//   ....[18]....
        /*010c*/ 	.word	0x00001ea0


	//   ....[19]....
        /*0110*/ 	.word	0x00001f00


	//   ....[20]....
        /*0114*/ 	.word	0x00001fa0


	//   ....[21]....
        /*0118*/ 	.word	0x00002040


	//   ....[22]....
        /*011c*/ 	.word	0x000021f0


	//   ....[23]....
        /*0120*/ 	.word	0x00002250


	//----- nvinfo : EIATTR_VRC_CTA_INIT_COUNT
	.align		4
.L_8377:
        /*0124*/ 	.byte	0x02, 0x4a
	.zero		1
	.zero		1


	//----- nvinfo : EIATTR_SYSCALL_OFFSETS
	.align		4
        /*0128*/ 	.byte	0x04, 0x46
        /*012a*/ 	.short	(.L_8379 - .L_8378)


	//   ....[0]....
.L_8378:
        /*012c*/ 	.word	0x00000140


	//----- nvinfo : EIATTR_EXIT_INSTR_OFFSETS
	.align		4
.L_8379:
        /*0130*/ 	.byte	0x04, 0x1c
        /*0132*/ 	.short	(.L_8381 - .L_8380)


	//   ....[0]....
.L_8380:
        /*0134*/ 	.word	0x00000200


	//   ....[1]....
        /*0138*/ 	.word	0x00000bd0


	//   ....[2]....
        /*013c*/ 	.word	0x000018e0


	//----- nvinfo : EIATTR_CRS_STACK_SIZE
	.align		4
.L_8381:
        /*0140*/ 	.byte	0x04, 0x1e
        /*0142*/ 	.short	(.L_8383 - .L_8382)
.L_8382:
        /*0144*/ 	.word	0x00000000


	//----- nvinfo : EIATTR_CBANK_PARAM_SIZE
	.align		4
.L_8383:
        /*0148*/ 	.byte	0x03, 0x19
        /*014a*/ 	.short	0x0030


	//----- nvinfo : EIATTR_PARAM_CBANK
	.align		4
        /*014c*/ 	.byte	0x04, 0x0a
        /*014e*/ 	.short	(.L_8385 - .L_8384)
	.align		4
.L_8384:
        /*0150*/ 	.word	index@(.nv.constant0._ZN7oneflow4cuda7softmax15SoftmaxWarpImplI10SimpleLoadIffE11SimpleStoreIffEfLi1ELi1ELi2ELi2ELb0ELNS1_9AlgorithmE0EEEvT_T0_ll)
        /*0154*/ 	.short	0x0380
        /*0156*/ 	.short	0x0030


	//----- nvinfo : EIATTR_SW_WAR
	.align		4
.L_8385:
        /*0158*/ 	.byte	0x04, 0x36
        /*015a*/ 	.short	(.L_8387 - .L_8386)
.L_8386:
        /*015c*/ 	.word	0x00000008
.L_8387:


//--------------------- .nv.info._ZN7oneflow4cuda7softmax15SoftmaxWarpImplI10SimpleLoadIffE11SimpleStoreIffEfLi1ELi1ELi1ELi1ELb1ELNS1_9AlgorithmE0EEEvT_T0_ll --------------------------
	.section	.nv.info._ZN7oneflow4cuda7softmax15SoftmaxWarpImplI10SimpleLoadIffE11SimpleStoreIffEfLi1ELi1ELi1ELi1ELb1ELNS1_9AlgorithmE0EEEvT_T0_ll,"",@"SHT_CUDA_INFO"
	.sectionflags	@""
	.align	4


	//----- nvinfo : EIATTR_CUDA_API_VERSION
	.align		4
        /*0000*/ 	.byte	0x04, 0x37
        /*0002*/ 	.short	(.L_8389 - .L_8388)
.L_8388:
        /*0004*/ 	.word	0x00000082


	//----- nvinfo : EIATTR_KPARAM_INFO
	.align		4
.L_8389:
        /*0008*/ 	.byte	0x04, 0x17
        /*000a*/ 	.short	(.L_8391 - .L_8390)
.L_8390:
        /*000c*/ 	.word	0x00000000
        /*0010*/ 	.short	0x0003
        /*0012*/ 	.short	0x0028
        /*0014*/ 	.byte	0x00, 0xf0, 0x21, 0x00


	//----- nvinfo : EIATTR_KPARAM_INFO
	.align		4
.L_8391:
        /*0018*/ 	.byte	0x04, 0x17
        /*001a*/ 	.short	(.L_8393 - .L_8392)
.L_8392:
        /*001c*/ 	.word	0x00000000
        /*0020*/ 	.short	0x0002
        /*0022*/ 	.short	0x0020
        /*0024*/ 	.byte	0x00, 0xf0, 0x21, 0x00


	//----- nvinfo : EIATTR_KPARAM_INFO
	.align		4
.L_8393:
        /*0028*/ 	.byte	0x04, 0x17
        /*002a*/ 	.short	(.L_8395 - .L_8394)
.L_8394:
        /*002c*/ 	.word	0x00000000
        /*0030*/ 	.short	0x0001
        /*0032*/ 	.short	0x0010
        /*0034*/ 	.byte	0x00, 0xf0, 0x41, 0x00


	//----- nvinfo : EIATTR_KPARAM_INFO
	.align		4
.L_8395:
        /*0038*/ 	.byte	0x04, 0x17
        /*003a*/ 	.short	(.L_8397 - .L_8396)
.L_8396:
        /*003c*/ 	.word	0x00000000
        /*0040*/ 	.short	0x0000
        /*0042*/ 	.short	0x0000
        /*0044*/ 	.byte	0x00, 0xf0, 0x41, 0x00


	//----- nvinfo : EIATTR_SPARSE_MMA_MASK
	.align		4
.L_8397:
        /*0048*/ 	.byte	0x03, 0x50
        /*004a*/ 	.short	0x0000


	//----- nvinfo : EIATTR_MAXREG_COUNT
	.align		4
        /*004c*/ 	.byte	0x03, 0x1b
        /*004e*/ 	.short	0x00ff


	//----- nvinfo : EIATTR_EXTERNS
	.align		4
        /*0050*/ 	.byte	0x04, 0x0f
        /*0052*/ 	.short	(.L_8399 - .L_8398)


	//   ....[0]....
	.align		4
.L_8398:
        /*0054*/ 	.word	index@(__assertfail)


	//----- nvinfo : EIATTR_MERCURY_ISA_VERSION
	.align		4
.L_8399:
        /*0058*/ 	.byte	0x03, 0x5f
        /*005a*/ 	.short	0x0101


	//----- nvinfo : EIATTR_VRC_CTA_INIT_COUNT
	.align		4
        /*005c*/ 	.byte	0x02, 0x4a
	.zero		1
	.zero		1


	//----- nvinfo : EIATTR_SYSCALL_OFFSETS
	.align		4
        /*0060*/ 	.byte	0x04, 0x46
        /*0062*/ 	.short	(.L_8401 - .L_8400)


	//   ....[0]....
.L_8400:
        /*0064*/ 	.word	0x00000190


	//----- nvinfo : EIATTR_EXIT_INSTR_OFFSETS
	.align		4
.L_8401:
        /*0068*/ 	.byte	0x04, 0x1c
        /*006a*/ 	.short	(.L_8403 - .L_8402)


	//   ....[0]....
.L_8402:
        /*006c*/ 	.word	0x00000240


	//   ....[1]....
        /*0070*/ 	.word	0x00000a90


	//   ....[2]....
        /*0074*/ 	.word	0x000019f0


	//----- nvinfo : EIATTR_CRS_STACK_SIZE
	.align		4
.L_8403:
        /*0078*/ 	.byte	0x04, 0x1e
        /*007a*/ 	.short	(.L_8405 - .L_8404)
.L_8404:
        /*007c*/ 	.word	0x00000000


	//----- nvinfo : EIATTR_CBANK_PARAM_SIZE
	.align		4
.L_8405:
        /*0080*/ 	.byte	0x03, 0x19
        /*0082*/ 	.short	0x0030


	//----- nvinfo : EIATTR_PARAM_CBANK
	.align		4
        /*0084*/ 	.byte	0x04, 0x0a
        /*0086*/ 	.short	(.L_8407 - .L_8406)
	.align		4
.L_8406:
        /*0088*/ 	.word	index@(.nv.constant0._ZN7oneflow4cuda7softmax15SoftmaxWarpImplI10SimpleLoadIffE11SimpleStoreIffEfLi1ELi1ELi1ELi1ELb1ELNS1_9AlgorithmE0EEEvT_T0_ll)
        /*008c*/ 	.short	0x0380
        /*008e*/ 	.short	0x0030


	//----- nvinfo : EIATTR_SW_WAR
	.align		4
.L_8407:
        /*0090*/ 	.byte	0x04, 0x36
        /*0092*/ 	.short	(.L_8409 - .L_8408)
.L_8408:
        /*0094*/ 	.word	0x00000008
.L_8409:


//--------------------- .nv.info._ZN7oneflow4cuda7softmax15SoftmaxWarpImplI10SimpleLoadIffE11SimpleStoreIffEfLi1ELi1ELi1ELi1ELb0ELNS1_9AlgorithmE0EEEvT_T0_ll --------------------------
	.section	.nv.info._ZN7oneflow4cuda7softmax15SoftmaxWarpImplI10SimpleLoadIffE11SimpleStoreIffEfLi1ELi1ELi1ELi1ELb0ELNS1_9AlgorithmE0EEEvT_T0_ll,"",@"SHT_CUDA_INFO"
	.sectionflags	@""
	.align	4


	//----- nvinfo : EIATTR_CUDA_API_VERSION
	.align		4
        /*0000*/ 	.byte	0x04, 0x37
        /*0002*/ 	.short	(.L_8411 - .L_8410)
.L_8410:
        /*0004*/ 	.word	0x00000082


	//----- nvinfo : EIATTR_KPARAM_INFO
	.align		4
.L_8411:
        /*0008*/ 	.byte	0x04, 0x17
        /*000a*/ 	.short	(.L_8413 - .L_8412)
.L_8412:
        /*000c*/ 	.word	0x00000000
        /*0010*/ 	.short	0x0003
        /*0012*/ 	.short	0x0028
        /*0014*/ 	.byte	0x00, 0xf0, 0x21, 0x00


	//----- nvinfo : EIATTR_KPARAM_INFO
	.align		4
.L_8413:
        /*0018*/ 	.byte	0x04, 0x17
        /*001a*/ 	.short	(.L_8415 - .L_8414)
.L_8414:
        /*001c*/ 	.word	0x00000000
        /*0020*/ 	.short	0x0002
        /*0022*/ 	.short	0x0020
        /*0024*/ 	.byte	0x00, 0xf0, 0x21, 0x00


	//----- nvinfo : EIATTR_KPARAM_INFO
	.align		4
.L_8415:
        /*0028*/ 	.byte	0x04, 0x17
        /*002a*/ 	.short	(.L_8417 - .L_8416)
.L_8416:
        /*002c*/ 	.word	0x00000000
        /*0030*/ 	.short	0x0001
        /*0032*/ 	.short	0x0010
        /*0034*/ 	.byte	0x00, 0xf0, 0x41, 0x00


	//----- nvinfo : EIATTR_KPARAM_INFO
	.align		4
.L_8417:
        /*0038*/ 	.byte	0x04, 0x17
        /*003a*/ 	.short	(.L_8419 - .L_8418)
.L_8418:
        /*003c*/ 	.word	0x00000000
        /*0040*/ 	.short	0x0000
        /*0042*/ 	.short	0x0000
        /*0044*/ 	.byte	0x00, 0xf0, 0x41, 0x00


	//----- nvinfo : EIATTR_SPARSE_MMA_MASK
	.align		4
.L_8419:
        /*0048*/ 	.byte	0x03, 0x50
        /*004a*/ 	.short	0x0000


	//----- nvinfo : EIATTR_MAXREG_COUNT
	.align		4
        /*004c*/ 	.byte	0x03, 0x1b
        /*004e*/ 	.short	0x00ff


	//----- nvinfo : EIATTR_EXTERNS
	.align		4
        /*0050*/ 	.byte	0x04, 0x0f
        /*0052*/ 	.short	(.L_8421 - .L_8420)


	//   ....[0]....
	.align		4
.L_8420:
        /*0054*/ 	.word	index@(__assertfail)


	//----- nvinfo : EIATTR_MERCURY_ISA_VERSION
	.align		4
.L_8421:
        /*0058*/ 	.byte	0x03, 0x5f
        /*005a*/ 	.short	0x0101


	//----- nvinfo : EIATTR_VRC_CTA_INIT_COUNT
	.align		4
        /*005c*/ 	.byte	0x02, 0x4a
	.zero		1
	.zero		1


	//----- nvinfo : EIATTR_SYSCALL_OFFSETS
	.align		4
        /*0060*/ 	.byte	0x04, 0x46
        /*0062*/ 	.short	(.L_8423 - .L_8422)


	//   ....[0]....
.L_8422:
        /*0064*/ 	.word	0x00000170


	//----- nvinfo : EIATTR_EXIT_INSTR_OFFSETS
	.align		4
.L_8423:
        /*0068*/ 	.byte	0x04, 0x1c
        /*006a*/ 	.short	(.L_8425 - .L_8424)


	//   ....[0]....
.L_8424:
        /*006c*/ 	.word	0x00000220


	//   ....[1]....
        /*0070*/ 	.word	0x00000a40


	//   ....[2]....
        /*0074*/ 	.word	0x000016e0


	//----- nvinfo : EIATTR_CRS_STACK_SIZE
	.align		4
.L_8425:
        /*0078*/ 	.byte	0x04, 0x1e
        /*007a*/ 	.short	(.L_8427 - .L_8426)
.L_8426:
        /*007c*/ 	.word	0x00000000


	//----- nvinfo : EIATTR_CBANK_PARAM_SIZE
	.align		4
.L_8427:
        /*0080*/ 	.byte	0x03, 0x19
        /*0082*/ 	.short	0x0030


	//----- nvinfo : EIATTR_PARAM_CBANK
	.align		4
        /*0084*/ 	.byte	0x04, 0x0a
        /*0086*/ 	.short	(.L_8429 - .L_8428)
	.align		4
.L_8428:
        /*0088*/ 	.word	index@(.nv.constant0._ZN7oneflow4cuda7softmax15SoftmaxWarpImplI10SimpleLoadIffE11SimpleStoreIffEfLi1ELi1ELi1ELi1ELb0ELNS1_9AlgorithmE0EEEvT_T0_ll)
        /*008c*/ 	.short	0x0380
        /*008e*/ 	.short	0x0030


	//----- nvinfo : EIATTR_SW_WAR
	.align		4
.L_8429:
        /*0090*/ 	.byte	0x04, 0x36
        /*0092*/ 	.short	(.L_8431 - .L_8430)
.L_8430:
        /*0094*/ 	.word	0x00000008
.L_8431:


//--------------------- .nv.info._ZN7oneflow4cuda7softmax15SoftmaxWarpImplI10SimpleLoadIffE11SimpleStoreIffEfLi1ELi1ELi1ELi2ELb1ELNS1_9AlgorithmE0EEEvT_T0_ll --------------------------
	.section	.nv.info._ZN7oneflow4cuda7softmax15SoftmaxWarpImplI10SimpleLoadIffE11SimpleStoreIffEfLi1ELi1ELi1ELi2ELb1ELNS1_9AlgorithmE0EEEvT_T0_ll,"",@"SHT_CUDA_INFO"
	.sectionflags	@""
	.align	4


	//----- nvinfo : EIATTR_CUDA_API_VERSION
	.align		4
        /*0000*/ 	.byte	0x04, 0x37
        /*0002*/ 	.short	(.L_8433 - .L_8432)
.L_8432:
        /*0004*/ 	.word	0x00000082


	//----- nvinfo : EIATTR_KPARAM_INFO
	.align		4
.L_8433:
        /*0008*/ 	.byte	0x04, 0x17
        /*000a*/ 	.short	(.L_8435 - .L_8434)
.L_8434:
        /*000c*/ 	.word	0x00000000
        /*0010*/ 	.short	0x0003
        /*0012*/ 	.short	0x0028
        /*0014*/ 	.byte	0x00, 0xf0, 0x21, 0x00


	//----- nvinfo : EIATTR_KPARAM_INFO
	.align		4
.L_8435:
        /*0018*/ 	.byte	0x04, 0x17
        /*001a*/ 	.short	(.L_8437 - .L_8436)
.L_8436:
        /*001c*/ 	.word	0x00000000
        /*0020*/ 	.short	0x0002
        /*0022*/ 	.short	0x0020
        /*0024*/ 	.byte	0x00, 0xf0, 0x21, 0x00


	//----- nvinfo : EIATTR_KPARAM_INFO
	.align		4
.L_8437:
        /*0028*/ 	.byte	0x04, 0x17
        /*002a*/ 	.short	(.L_8439 - .L_8438)
.L_8438:
        /*002c*/ 	.word	0x00000000
        /*0030*/ 	.short	0x0001
        /*0032*/ 	.short	0x0010
        /*0034*/ 	.byte	0x00, 0xf0, 0x41, 0x00


	//----- nvinfo : EIATTR_KPARAM_INFO
	.align		4
.L_8439:
        /*0038*/ 	.byte	0x04, 0x17
        /*003a*/ 	.short	(.L_8441 - .L_8440)
.L_8440:
        /*003c*/ 	.word	0x00000000
        /*0040*/ 	.short	0x0000
        /*0042*/ 	.short	0x0000
        /*0044*/ 	.byte	0x00, 0xf0, 0x41, 0x00


	//----- nvinfo : EIATTR_SPARSE_MMA_MASK
	.align		4
.L_8441:
        /*0048*/ 	.byte	0x03, 0x50
        /*004a*/ 	.short	0x0000


	//----- nvinfo : EIATTR_MAXREG_COUNT
	.align		4
        /*004c*/ 	.byte	0x03, 0x1b
        /*004e*/ 	.short	0x00ff


	//----- nvinfo : EIATTR_EXTERNS
	.align		4
        /*0050*/ 	.byte	0x04, 0x0f
        /*0052*/ 	.short	(.L_8443 - .L_8442)


	//   ....[0]....
	.align		4
.L_8442:
        /*0054*/ 	.word	index@(__assertfail)


	//----- nvinfo : EIATTR_MERCURY_ISA_VERSION
	.align		4
.L_8443:
        /*0058*/ 	.byte	0x03, 0x5f
        /*005a*/ 	.short	0x0101


	//----- nvinfo : EIATTR_VRC_CTA_INIT_COUNT
	.align		4
        /*005c*/ 	.byte	0x02, 0x4a
	.zero		1
	.zero		1


	//----- nvinfo : EIATTR_SYSCALL_OFFSETS
	.align		4
        /*0060*/ 	.byte	0x04, 0x46
        /*0062*/ 	.short	(.L_8445 - .L_8444)


	//   ....[0]....
.L_8444:
        /*0064*/ 	.word	0x00000170


	//----- nvinfo : EIATTR_EXIT_INSTR_OFFSETS
	.align		4
.L_8445:
        /*0068*/ 	.byte	0x04, 0x1c
        /*006a*/ 	.short	(.L_8447 - .L_8446)


	//   ....[0]....
.L_8446:
        /*006c*/ 	.word	0x00000230


	//   ....[1]....
        /*0070*/ 	.word	0x00000d00


	//   ....[2]....
        /*0074*/ 	.word	0x00001b70


	//----- nvinfo : EIATTR_CRS_STACK_SIZE
	.align		4
.L_8447:
        /*0078*/ 	.byte	0x04, 0x1e
        /*007a*/ 	.short	(.L_8449 - .L_8448)
.L_8448:
        /*007c*/ 	.word	0x00000000


	//----- nvinfo : EIATTR_CBANK_PARAM_SIZE
	.align		4
.L_8449:
        /*0080*/ 	.byte	0x03, 0x19
        /*0082*/ 	.short	0x0030


	//----- nvinfo : EIATTR_PARAM_CBANK
	.align		4
        /*0084*/ 	.byte	0x04, 0x0a
        /*0086*/ 	.short	(.L_8451 - .L_8450)
	.align		4
.L_8450:
        /*0088*/ 	.word	index@(.nv.constant0._ZN7oneflow4cuda7softmax15SoftmaxWarpImplI10SimpleLoadIffE11SimpleStoreIffEfLi1ELi1ELi1ELi2ELb1ELNS1_9AlgorithmE0EEEvT_T0_ll)
        /*008c*/ 	.short	0x0380
        /*008e*/ 	.short	0x0030


	//----- nvinfo : EIATTR_SW_WAR
	.align		4
.L_8451:
        /*0090*/ 	.byte	0x04, 0x36
        /*0092*/ 	.short	(.L_8453 - .L_8452)
.L_8452:
        /*0094*/ 	.word	0x00000008
.L_8453:


//--------------------- .nv.info._ZN7oneflow4cuda7softmax15SoftmaxWarpImplI10SimpleLoadIffE11SimpleStoreIffEfLi1ELi1ELi1ELi2ELb0ELNS1_9AlgorithmE0EEEvT_T0_ll --------------------------
	.section	.nv.info._ZN7oneflow4cuda7softmax15SoftmaxWarpImplI10SimpleLoadIffE11SimpleStoreIffEfLi1ELi1ELi1ELi2ELb0ELNS1_9AlgorithmE0EEEvT_T0_ll,"",@"SHT_CUDA_INFO"
	.sectionflags	@""
	.align	4


	//----- nvinfo : EIATTR_CUDA_API_VERSION
	.align		4
        /*0000*/ 	.byte	0x04, 0x37
        /*0002*/ 	.short	(.L_8455 - .L_8454)
.L_8454:
        /*0004*/ 	.word	0x00000082


	//----- nvinfo : EIATTR_KPARAM_INFO
	.align		4
.L_8455:
        /*0008*/ 	.byte	0x04, 0x17
        /*000a*/ 	.short	(.L_8457 - .L_8456)
.L_8456:
        /*000c*/ 	.word	0x00000000
        /*0010*/ 	.short	0x0003
        /*0012*/ 	.short	0x0028
        /*0014*/ 	.byte	0x00, 0xf0, 0x21, 0x00


	//----- nvinfo : EIATTR_KPARAM_INFO
	.align		4
.L_8457:
        /*0018*/ 	.byte	0x04, 0x17
        /*001a*/ 	.short	(.L_8459 - .L_8458)
.L_8458:
        /*001c*/ 	.word	0x00000000
        /*0020*/ 	.short	0x0002
        /*0022*/ 	.short	0x0020
        /*0024*/ 	.byte	0x00, 0xf0, 0x21, 0x00


	//----- nvinfo : EIATTR_KPARAM_INFO
	.align		4
.L_8459:
        /*0028*/ 	.byte	0x04, 0x17
        /*002a*/ 	.short	(.L_8461 - .L_8460)
.L_8460:
        /*002c*/ 	.word	0x00000000
        /*0030*/ 	.short	0x0001
        /*0032*/ 	.short	0x0010
        /*0034*/ 	.byte	0x00, 0xf0, 0x41, 0x00


	//----- nvinfo : EIATTR_KPARAM_INFO
	.align		4
.L_8461:
        /*0038*/ 	.byte	0x04, 0x17
        /*003a*/ 	.short	(.L_8463 - .L_8462)
.L_8462:
        /*003c*/ 	.word	0x00000000
        /*0040*/ 	.short	0x0000
        /*0042*/ 	.short	0x0000
        /*0044*/ 	.byte	0x00, 0xf0, 0x41, 0x00


	//----- nvinfo : EIATTR_SPARSE_MMA_MASK
	.align		4
.L_8463:
        /*0048*/ 	.byte	0x03, 0x50
        /*004a*/ 	.short	0x0000


	//----- nvinfo : EIATTR_MAXREG_COUNT
	.align		4
        /*004c*/ 	.byte	0x03, 0x1b
        /*004e*/ 	.short	0x00ff


	//----- nvinfo : EIATTR_EXTERNS
	.align		4
        /*0050*/ 	.byte	0x04, 0x0f
        /*0052*/ 	.short	(.L_8465 - .L_8464)


	//   ....[0]....
	.align		4
.L_8464:
        /*0054*/ 	.word	index@(__assertfail)


	//----- nvinfo : EIATTR_MERCURY_ISA_VERSION
	.align		4
.L_8465:
        /*0058*/ 	.byte	0x03, 0x5f
        /*005a*/ 	.short	0x0101


	//----- nvinfo : EIATTR_VRC_CTA_INIT_COUNT
	.align		4
        /*005c*/ 	.byte	0x02, 0x4a
	.zero		1
	.zero		1


	//----- nvinfo : EIATTR_SYSCALL_OFFSETS
	.align		4
        /*0060*/ 	.byte	0x04, 0x46
        /*0062*/ 	.short	(.L_8467 - .L_8466)


	//   ....[0]....
.L_8466:
        /*0064*/ 	.word	0x00000140


	//----- nvinfo : EIATTR_EXIT_INSTR_OFFSETS
	.align		4
.L_8467:
        /*0068*/ 	.byte	0x04, 0x1c
        /*006a*/ 	.short	(.L_8469 - .L_8468)


	//   ....[0]....
.L_8468:
        /*006c*/ 	.word	0x00000200


	//   ....[1]....
        /*0070*/ 	.word	0x00000b30


	//   ....[2]....
        /*0074*/ 	.word	0x000016e0


	//----- nvinfo : EIATTR_CRS_STACK_SIZE
	.align		4
.L_8469:
        /*0078*/ 	.byte	0x04, 0x1e
        /*007a*/ 	.short	(.L_8471 - .L_8470)
.L_8470:
        /*007c*/ 	.word	0x00000000


	//----- nvinfo : EIATTR_CBANK_PARAM_SIZE
	.align		4
.L_8471:
        /*0080*/ 	.byte	0x03, 0x19
        /*0082*/ 	.short	0x0030


	//----- nvinfo : EIATTR_PARAM_CBANK
	.align		4
        /*0084*/ 	.byte	0x04, 0x0a
        /*0086*/ 	.short	(.L_8473 - .L_8472)
	.align		4
.L_8472:
        /*0088*/ 	.word	index@(.nv.constant0._ZN7oneflow4cuda7softmax15SoftmaxWarpImplI10SimpleLoadIffE11SimpleStoreIffEfLi1ELi1ELi1ELi2ELb0ELNS1_9AlgorithmE0EEEvT_T0_ll)
        /*008c*/ 	.short	0x0380
        /*008e*/ 	.short	0x0030


	//----- nvinfo : EIATTR_SW_WAR
	.align		4
.L_8473:
        /*0090*/ 	.byte	0x04, 0x36
        /*0092*/ 	.short	(.L_8475 - .L_8474)
.L_8474:
        /*0094*/ 	.word	0x00000008
.L_8475:


//--------------------- .nv.info._ZN7oneflow4cuda7softmax15SoftmaxWarpImplI10SimpleLoadIffE11SimpleStoreIffEfLi2ELi32ELi32ELi1ELb1ELNS1_9AlgorithmE0EEEvT_T0_ll --------------------------
	.section	.nv.info._ZN7oneflow4cuda7softmax15SoftmaxWarpImplI10SimpleLoadIffE11SimpleStoreIffEfLi2ELi32ELi32ELi1ELb1ELNS1_9AlgorithmE0EEEvT_T0_ll,"",@"SHT_CUDA_INFO"
	.sectionflags	@""
	.align	4


	//----- nvinfo : EIATTR_CUDA_API_VERSION
	.align		4
        /*0000*/ 	.byte	0x04, 0x37
        /*0002*/ 	.short	(.L_8477 - .L_8476)
.L_8476:
        /*0004*/ 	.word	0x00000082


	//----- nvinfo : EIATTR_KPARAM_INFO
	.align		4
.L_8477:
        /*0008*/ 	.byte	0x04, 0x17
        /*000a*/ 	.short	(.L_8479 - .L_8478)
.L_8478:
        /*000c*/ 	.word	0x00000000
        /*0010*/ 	.short	0x0003
        /*0012*/ 	.short	0x0028
        /*0014*/ 	.byte	0x00, 0xf0, 0x21, 0x00


	//----- nvinfo : EIATTR_KPARAM_INFO
	.align		4
.L_8479:
        /*0018*/ 	.byte	0x04, 0x17
        /*001a*/ 	.short	(.L_8481 - .L_8480)
.L_8480:
        /*001c*/ 	.word	0x00000000
        /*0020*/ 	.short	0x0002
        /*0022*/ 	.short	0x0020
        /*0024*/ 	.byte	0x00, 0xf0, 0x21, 0x00


	//----- nvinfo : EIATTR_KPARAM_INFO
	.align		4
.L_8481:
        /*0028*/ 	.byte	0x04, 0x17
        /*002a*/ 	.short	(.L_8483 - .L_8482)
.L_8482:
        /*002c*/ 	.word	0x00000000
        /*0030*/ 	.short	0x0001
        /*0032*/ 	.short	0x0010
        /*0034*/ 	.byte	0x00, 0xf0, 0x41, 0x00


	//----- nvinfo : EIATTR_KPARAM_INFO
	.align		4
.L_8483:
        /*0038*/ 	.byte	0x04, 0x17
        /*003a*/ 	.short	(.L_8485 - .L_8484)
.L_8484:
        /*003c*/ 	.word	0x00000000
        /*0040*/ 	.short	0x0000
        /*0042*/ 	.short	0x0000
        /*0044*/ 	.byte	0x00, 0xf0, 0x41, 0x00


	//----- nvinfo : EIATTR_SPARSE_MMA_MASK
	.align		4
.L_8485:
        /*0048*/ 	.byte	0x03, 0x50
        /*004a*/ 	.short	0x0000


	//----- nvinfo : EIATTR_MAXREG_COUNT
	.align		4
        /*004c*/ 	.byte	0x03, 0x1b
        /*004e*/ 	.short	0x00ff


	//----- nvinfo : EIATTR_EXTERNS
	.align		4
        /*0050*/ 	.byte	0x04, 0x0f
        /*0052*/ 	.short	(.L_8487 - .L_8486)


	//   ....[0]....
	.align		4
.L_8486:
        /*0054*/ 	.word	index@(__assertfail)


	//----- nvinfo : EIATTR_MERCURY_ISA_VERSION
	.align		4
.L_8487:
        /*0058*/ 	.byte	0x03, 0x5f
        /*005a*/ 	.short	0x0101


	//----- nvinfo : EIATTR_COOP_GROUP_MASK_REGIDS
	.align		4
        /*005c*/ 	.byte	0x04, 0x29
        /*005e*/ 	.short	(.L_8489 - .L_8488)


	//   ....[0]....
.L_8488:
        /*0060*/ 	.word	0xffffffff


	//   ....[1]....
        /*0064*/ 	.word	0xffffffff


	//   ....[2]....
        /*0068*/ 	.word	0xffffffff


	//   ....[3]....
        /*006c*/ 	.word	0xffffffff


	//   ....[4]....
        /*0070*/ 	.word	0xffffffff


	//   ....[5]....
        /*0074*/ 	.word	0xffffffff


	//   ....[6]....
        /*0078*/ 	.word	0xffffffff


	//   ....[7]....
        /*007c*/ 	.word	0xffffffff


	//   ....[8]....
        /*0080*/ 	.word	0xffffffff


	//   ....[9]....
        /*0084*/ 	.word	0xffffffff


	//   ....[10]....
        /*0088*/ 	.word	0x0500000f


	//   ....[11]....
        /*008c*/ 	.word	0x0500000f


	//   ....[12]....
        /*0090*/ 	.word	0x0500000f


	//   ....[13]....
        /*0094*/ 	.word	0x0500000f


	//   ....[14]....
        /*0098*/ 	.word	0x0500000f


	//   ....[15]....
        /*009c*/ 	.word	0x0500000f


	//   ....[16]....
        /*00a0*/ 	.word	0x0500000f


	//   ....[17]....
        /*00a4*/ 	.word	0x0500000f


	//   ....[18]....
        /*00a8*/ 	.word	0x0500000f


	//   ....[19]....
        /*00ac*/ 	.word	0x0500000f


	//----- nvinfo : EIATTR_COOP_GROUP_INSTR_OFFSETS
	.align		4
.L_8489:
        /*00b0*/ 	.byte	0x04, 0x28
        /*00b2*/ 	.short	(.L_8491 - .L_8490)


	//   ....[0]....
.L_8490:
        /*00b4*/ 	.word	0x00000f20


	//   ....[1]....
        /*00b8*/ 	.word	0x00000f60


	//   ....[2]....
        /*00bc*/ 	.word	0x00000f80


	//   ....[3]....
        /*00c0*/ 	.word	0x00000fa0


	//   ....[4]....
        /*00c4*/ 	.word	0x00000fc0


	//   ....[5]....
        /*00c8*/ 	.word	0x000023e0


	//   ....[6]....
        /*00cc*/ 	.word	0x00002400


	//   ....[7]....
        /*00d0*/ 	.word	0x00002420


	//   ....[8]....
        /*00d4*/ 	.word	0x00002440


	//   ....[9]....
        /*00d8*/ 	.word	0x00002460


	//   ....[10]....
        /*00dc*/ 	.word	0x00004b70


	//   ....[11]....
        /*00e0*/ 	.word	0x00004c00


	//   ....[12]....
        /*00e4*/ 	.word	0x00004c60


	//   ....[13]....
        /*00e8*/ 	.word	0x00004cc0


	//   ....[14]....
        /*00ec*/ 	.word	0x00004d20


	//   ....[15]....
        /*00f0*/ 	.word	0x000061a0


	//   ....[16]....
        /*00f4*/ 	.word	0x00006200


	//   ....[17]....
        /*00f8*/ 	.word	0x00006260


	//   ....[18]....
        /*00fc*/ 	.word	0x000062c0


	//   ....[19]....
        /*0100*/ 	.word	0x00006320


	//----- nvinfo : EIATTR_VRC_CTA_INIT_COUNT
	.align		4
.L_8491:
        /*0104*/ 	.byte	0x02, 0x4a
	.zero		1
	.zero		1


	//----- nvinfo : EIATTR_SYSCALL_OFFSETS
	.align		4
        /*0108*/ 	.byte	0x04, 0x46
        /*010a*/ 	.short	(.L_8493 - .L_8492)


	//   ....[0]....
.L_8492:
        /*010c*/ 	.word	0x00000180


	//----- nvinfo : EIATTR_EXIT_INSTR_OFFSETS
	.align		4
.L_8493:
        /*0110*/ 	.byte	0x04, 0x1c
        /*0112*/ 	.short	(.L_8495 - .L_8494)


	//   ....[0]....
.L_8494:
        /*0114*/ 	.word	0x00000230


	//   ....[1]....
        /*0118*/ 	.word	0x00004b10


	//----- nvinfo : EIATTR_CRS_STACK_SIZE
	.align		4
.L_8495:
        /*011c*/ 	.byte	0x04, 0x1e
        /*011e*/ 	.short	(.L_8497 - .L_8496)
.L_8496:
        /*0120*/ 	.word	0x00000000


	//----- nvinfo : EIATTR_CBANK_PARAM_SIZE
	.align		4
.L_8497:
        /*0124*/ 	.byte	0x03, 0x19
        /*0126*/ 	.short	0x0030


	//----- nvinfo : EIATTR_PARAM_CBANK
	.align		4
        /*0128*/ 	.byte	0x04, 0x0a
        /*012a*/ 	.short	(.L_8499 - .L_8498)
	.align		4
.L_8498:
        /*012c*/ 	.word	index@(.nv.constant0._ZN7oneflow4cuda7softmax15SoftmaxWarpImplI10SimpleLoadIffE11SimpleStoreIffEfLi2ELi32ELi32ELi1ELb1ELNS1_9AlgorithmE0EEEvT_T0_ll)
        /*0130*/ 	.short	0x0380
        /*0132*/ 	.short	0x0030


	//----- nvinfo : EIATTR_SW_WAR
	.align		4
.L_8499:
        /*0134*/ 	.byte	0x04, 0x36
        /*0136*/ 	.short	(.L_8501 - .L_8500)
.L_8500:
        /*0138*/ 	.word	0x00000008
.L_8501:


//--------------------- .nv.info._ZN7oneflow4cuda7softmax15SoftmaxWarpImplI10SimpleLoadIffE11SimpleStoreIffEfLi2ELi32ELi32ELi1ELb0ELNS1_9AlgorithmE0EEEvT_T0_ll --------------------------
	.section	.nv.info._ZN7oneflow4cuda7softmax15SoftmaxWarpImplI10SimpleLoadIffE11SimpleStoreIffEfLi2ELi32ELi32ELi1ELb0ELNS1_9AlgorithmE0EEEvT_T0_ll,"",@"SHT_CUDA_INFO"
	.sectionflags	@""
	.align	4


	//----- nvinfo : EIATTR_CUDA_API_VERSION
	.align		4
        /*0000*/ 	.byte	0x04, 0x37
        /*0002*/ 	.short	(.L_8503 - .L_8502)
.L_8502:
        /*0004*/ 	.word	0x00000082


	//----- nvinfo : EIATTR_KPARAM_INFO
	.align		4
.L_8503:
        /*0008*/ 	.byte	0x04, 0x17
        /*000a*/ 	.short	(.L_8505 - .L_8504)
.L_8504:
        /*000c*/ 	.word	0x00000000
        /*0010*/ 	.short	0x0003
        /*0012*/ 	.short	0x0028
        /*0014*/ 	.byte	0x00, 0xf0, 0x21, 0x00


	//----- nvinfo : EIATTR_KPARAM_INFO
	.align		4
.L_8505:
        /*0018*/ 	.byte	0x04, 0x17
        /*001a*/ 	.short	(.L_8507 - .L_8506)
.L_8506:
        /*001c*/ 	.word	0x00000000
        /*0020*/ 	.short	0x0002
        /*0022*/ 	.short	0x0020
        /*0024*/ 	.byte	0x00, 0xf0, 0x21, 0x00


	//----- nvinfo : EIATTR_KPARAM_INFO
	.align		4
.L_8507:
        /*0028*/ 	.byte	0x04, 0x17
        /*002a*/ 	.short	(.L_8509 - .L_8508)
.L_8508:
        /*002c*/ 	.word	0x00000000
        /*0030*/ 	.short	0x0001
        /*0032*/ 	.short	0x0010
        /*0034*/ 	.byte	0x00, 0xf0, 0x41, 0x00


	//----- nvinfo : EIATTR_KPARAM_INFO
	.align		4
.L_8509:
        /*0038*/ 	.byte	0x04, 0x17
        /*003a*/ 	.short	(.L_8511 - .L_8510)
.L_8510:
        /*003c*/ 	.word	0x00000000
        /*0040*/ 	.short	0x0000
        /*0042*/ 	.short	0x0000
        /*0044*/ 	.byte	0x00, 0xf0, 0x41, 0x00


	//----- nvinfo : EIATTR_SPARSE_MMA_MASK
	.align		4
.L_8511:
        /*0048*/ 	.byte	0x03, 0x50
        /*004a*/ 	.short	0x0000


	//----- nvinfo : EIATTR_MAXREG_COUNT
	.align		4
        /*004c*/ 	.byte	0x03, 0x1b
        /*004e*/ 	.short	0x00ff


	//----- nvinfo : EIATTR_EXTERNS
	.align		4
        /*0050*/ 	.byte	0x04, 0x0f
        /*0052*/ 	.short	(.L_8513 - .L_8512)


	//   ....[0]....
	.align		4
.L_8512:
        /*0054*/ 	.word	index@(__assertfail)


	//----- nvinfo : EIATTR_MERCURY_ISA_VERSION
	.align		4
.L_8513:
        /*0058*/ 	.byte	0x03, 0x5f
        /*005a*/ 	.short	0x0101


	//----- nvinfo : EIATTR_COOP_GROUP_MASK_REGIDS
	.align		4
        /*005c*/ 	.byte	0x04, 0x29
        /*005e*/ 	.short	(.L_8515 - .L_8514)


	//   ....[0]....
.L_8514:
        /*0060*/ 	.word	0xffffffff


	//   ....[1]....
        /*0064*/ 	.word	0xffffffff


	//   ....[2]....
        /*0068*/ 	.word	0xffffffff


	//   ....[3]....
        /*006c*/ 	.word	0xffffffff


	//   ....[4]....
        /*0070*/ 	.word	0xffffffff


	//   ....[5]....
        /*0074*/ 	.word	0xffffffff


	//   ....[6]....
        /*0078*/ 	.word	0xffffffff


	//   ....[7]....
        /*007c*/ 	.word	0xffffffff


	//   ....[8]....
        /*0080*/ 	.word	0xffffffff


	//   ....[9]....
        /*0084*/ 	.word	0xffffffff


	//   ....[10]....
        /*0088*/ 	.word	0x0500000f


	//   ....[11]....
        /*008c*/ 	.word	0x0500000f


	//   ....[12]....
        /*0090*/ 	.word	0x0500000f


	//   ....[13]....
        /*0094*/ 	.word	0x0500000f


	//   ....[14]....
        /*0098*/ 	.word	0x0500000f


	//   ....[15]....
        /*009c*/ 	.word	0x0500000f


	//   ....[16]....
        /*00a0*/ 	.word	0x0500000f


	//   ....[17]....
        /*00a4*/ 	.word	0x0500000f


	//   ....[18]....
        /*00a8*/ 	.word	0x0500000f


	//   ....[19]....
        /*00ac*/ 	.word	0x0500000f


	//----- nvinfo : EIATTR_COOP_GROUP_INSTR_OFFSETS
	.align		4
.L_8515:
        /*00b0*/ 	.byte	0x04, 0x28
        /*00b2*/ 	.short	(.L_8517 - .L_8516)


	//   ....[0]....
.L_8516:
        /*00b4*/ 	.word	0x00000700


	//   ....[1]....
        /*00b8*/ 	.word	0x00000740


	//   ....[2]....
        /*00bc*/ 	.word	0x00000760


	//   ....[3]....
        /*00c0*/ 	.word	0x00000780


	//   ....[4]....
        /*00c4*/ 	.word	0x000007a0


	//   ....[5]....
        /*00c8*/ 	.word	0x00001bc0


	//   ....[6]....
        /*00cc*/ 	.word	0x00001be0


	//   ....[7]....
        /*00d0*/ 	.word	0x00001c00


	//   ....[8]....
        /*00d4*/ 	.word	0x00001c20


	//   ....[9]....
        /*00d8*/ 	.word	0x00001c40


	//   ....[10]....
        /*00dc*/ 	.word	0x00003f10


	//   ....[11]....
        /*00e0*/ 	.word	0x00003fb0


	//   ....[12]....
        /*00e4*/ 	.word	0x00004010


	//   ....[13]....
        /*00e8*/ 	.word	0x00004070


	//   ....[14]....
        /*00ec*/ 	.word	0x000040d0


	//   ....[15]....
        /*00f0*/ 	.word	0x00005540


	//   ....[16]....
        /*00f4*/ 	.word	0x000055a0


	//   ....[17]....
        /*00f8*/ 	.word	0x00005600


	//   ....[18]....
        /*00fc*/ 	.word	0x00005660


	//   ....[19]....
        /*0100*/ 	.word	0x000056c0


	//----- nvinfo : EIATTR_VRC_CTA_INIT_COUNT
	.align		4
.L_8517:
        /*0104*/ 	.byte	0x02, 0x4a
	.zero		1
	.zero		1


	//----- nvinfo : EIATTR_SYSCALL_OFFSETS
	.align		4
        /*0108*/ 	.byte	0x04, 0x46
        /*010a*/ 	.short	(.L_8519 - .L_8518)


	//   ....[0]....
.L_8518:
        /*010c*/ 	.word	0x00000170


	//----- nvinfo : EIATTR_EXIT_INSTR_OFFSETS
	.align		4
.L_8519:
        /*0110*/ 	.byte	0x04, 0x1c
        /*0112*/ 	.short	(.L_8521 - .L_8520)


	//   ....[0]....
.L_8520:
        /*0114*/ 	.word	0x00000220


	//   ....[1]....
        /*0118*/ 	.word	0x00003eb0


	//----- nvinfo : EIATTR_CRS_STACK_SIZE
	.align		4
.L_8521:
        /*011c*/ 	.byte	0x04, 0x1e
        /*011e*/ 	.short	(.L_8523 - .L_8522)
.L_8522:
        /*0120*/ 	.word	0x00000000


	//----- nvinfo : EIATTR_CBANK_PARAM_SIZE
	.align		4
.L_8523:
        /*0124*/ 	.byte	0x03, 0x19
        /*0126*/ 	.short	0x0030


	//----- nvinfo : EIATTR_PARAM_CBANK
	.align		4
        /*0128*/ 	.byte	0x04, 0x0a
        /*012a*/ 	.short	(.L_8525 - .L_8524)
	.align		4
.L_8524:
        /*012c*/ 	.word	index@(.nv.constant0._ZN7oneflow4cuda7softmax15SoftmaxWarpImplI10SimpleLoadIffE11SimpleStoreIffEfLi2ELi32ELi32ELi1ELb0ELNS1_9AlgorithmE0EEEvT_T0_ll)
        /*0130*/ 	.short	0x0380
        /*0132*/ 	.short	0x0030


	//----- nvinfo : EIATTR_SW_WAR
	.align		4
.L_8525:
        /*0134*/ 	.byte	0x04, 0x36
        /*0136*/ 	.short	(.L_8527 - .L_8526)
.L_8526:
        /*0138*/ 	.word	0x00000008
.L_8527:


//--------------------- .nv.info._ZN7oneflow4cuda7softmax15SoftmaxWarpImplI10SimpleLoadIffE11SimpleStoreIffEfLi2ELi30ELi32ELi1ELb1ELNS1_9AlgorithmE0EEEvT_T0_ll --------------------------
	.section	.nv.info._ZN7oneflow4cuda7softmax15SoftmaxWarpImplI10SimpleLoadIffE11SimpleStoreIffEfLi2ELi30ELi32ELi1ELb1ELNS1_9AlgorithmE0EEEvT_T0_ll,"",@"SHT_CUDA_INFO"
	.sectionflags	@""
	.align	4


	//----- nvinfo : EIATTR_CUDA_API_VERSION
	.align		4
        /*0000*/ 	.byte	0x04, 0x37
        /*0002*/ 	.short	(.L_8529 - .L_8528)
.L_8528:
        /*0004*/ 	.word	0x00000082


	//----- nvinfo : EIATTR_KPARAM_INFO
	.align		4
.L_8529:
        /*0008*/ 	.byte	0x04, 0x17
        /*000a*/ 	.short	(.L_8531 - .L_8530)
.L_8530:
        /*000c*/ 	.word	0x00000000
        /*0010*/ 	.short	0x0003
        /*0012*/ 	.short	0x0028
        /*0014*/ 	.byte	0x00, 0xf0, 0x21, 0x00


	//----- nvinfo : EIATTR_KPARAM_INFO
	.align		4
.L_8531:
        /*0018*/ 	.byte	0x04, 0x17
        /*001a*/ 	.short	(.L_8533 - .L_8532)
.L_8532:
        /*001c*/ 	.word	0x00000000
        /*0020*/ 	.short	0x0002
        /*0022*/ 	.short	0x0020
        /*0024*/ 	.byte	0x00, 0xf0, 0x21, 0x00


	//----- nvinfo : EIATTR_KPARAM_INFO
	.align		4
.L_8533:
        /*0028*/ 	.byte	0x04, 0x17
        /*002a*/ 	.short	(.L_8535 - .L_8534)
.L_8534:
        /*002c*/ 	.word	0x00000000
        /*0030*/ 	.short	0x0001
        /*0032*/ 	.short	0x0010
        /*0034*/ 	.byte	0x00, 0xf0, 0x41, 0x00


	//----- nvinfo : EIATTR_KPARAM_INFO
	.align		4
.L_8535:
        /*0038*/ 	.byte	0x04, 0x17
        /*003a*/ 	.short	(.L_8537 - .L_8536)
.L_8536:
        /*003c*/ 	.word	0x00000000
        /*0040*/ 	.short	0x0000
        /*0042*/ 	.short	0x0000
        /*0044*/ 	.byte	0x00, 0xf0, 0x41, 0x00


	//----- nvinfo : EIATTR_SPARSE_MMA_MASK
	.align		4
.L_8537:
        /*0048*/ 	.byte	0x03, 0x50
        /*004a*/ 	.short	0x0000


	//----- nvinfo : EIATTR_MAXREG_COUNT
	.align		4
        /*004c*/ 	.byte	0x03, 0x1b
        /*004e*/ 	.short	0x00ff


	//----- nvinfo : EIATTR_EXTERNS
	.align		4
        /*0050*/ 	.byte	0x04, 0x0f
        /*0052*/ 	.short	(.L_8539 - .L_8538)


	//   ....[0]....
	.align		4
.L_8538:
        /*0054*/ 	.word	index@(__assertfail)


	//----- nvinfo : EIATTR_MERCURY_ISA_VERSION
	.align		4
.L_8539:
        /*0058*/ 	.byte	0x03, 0x5f
        /*005a*/ 	.short	0x0101


	//----- nvinfo : EIATTR_COOP_GROUP_MASK_REGIDS
	.align		4
        /*005c*/ 	.byte	0x04, 0x29
        /*005e*/ 	.short	(.L_8541 - .L_8540)


	//   ....[0]....
.L_8540:
        /*0060*/ 	.word	0xffffffff


	//   ....[1]....
        /*0064*/ 	.word	0xffffffff


	//   ....[2]....
        /*0068*/ 	.word	0xffffffff


	//   ....[3]....
        /*006c*/ 	.word	0xffffffff


	//   ....[4]....
        /*0070*/ 	.word	0xffffffff


	//   ....[5]....
        /*0074*/ 	.word	0xffffffff


	//   ....[6]....
        /*0078*/ 	.word	0xffffffff


	//   ....[7]....
        /*007c*/ 	.word	0xffffffff


	//   ....[8]....
        /*0080*/ 	.word	0xffffffff


	//   ....[9]....
        /*0084*/ 	.word	0xffffffff


	//   ....[10]....
        /*0088*/ 	.word	0x0500000f


	//   ....[11]....
        /*008c*/ 	.word	0x0500000f


	//   ....[12]....
        /*0090*/ 	.word	0x0500000f


	//   ....[13]....
        /*0094*/ 	.word	0x0500000f


	//   ....[14]....
        /*0098*/ 	.word	0x0500000f


	//   ....[15]....
        /*009c*/ 	.word	0x0500000f


	//   ....[16]....
        /*00a0*/ 	.word	0x0500000f


	//   ....[17]....
        /*00a4*/ 	.word	0x0500000f


	//   ....[18]....
        /*00a8*/ 	.word	0x0500000f


	//   ....[19]....
        /*00ac*/ 	.word	0x0500000f


	//----- nvinfo : EIATTR_COOP_GROUP_INSTR_OFFSETS
	.align		4
.L_8541:
        /*00b0*/ 	.byte	0x04, 0x28
        /*00b2*/ 	.short	(.L_8543 - .L_8542)


	//   ....[0]....
.L_8542:
        /*00b4*/ 	.word	0x00000e60


	//   ....[1]....
        /*00b8*/ 	.word	0x00000ea0


	//   ....[2]....
        /*00bc*/ 	.word	0x00000ec0


	//   ....[3]....
        /*00c0*/ 	.word	0x00000ee0


	//   ....[4]....
        /*00c4*/ 	.word	0x00000f00


	//   ....[5]....
        /*00c8*/ 	.word	0x000021e0


	//   ....[6]....
        /*00cc*/ 	.word	0x00002200


	//   ....[7]....
        /*00d0*/ 	.word	0x00002220


	//   ....[8]....
        /*00d4*/ 	.word	0x00002240


	//   ....[9]....
        /*00d8*/ 	.word	0x00002260


	//   ....[10]....
        /*00dc*/ 	.word	0x00004710


	//   ....[11]....
        /*00e0*/ 	.word	0x000047b0


	//   ....[12]....
        /*00e4*/ 	.word	0x00004810


	//   ....[13]....
        /*00e8*/ 	.word	0x00004870


	//   ....[14]....
        /*00ec*/ 	.word	0x000048d0


	//   ....[15]....
        /*00f0*/ 	.word	0x00005c00


	//   ....[16]....
        /*00f4*/ 	.word	0x00005c60


	//   ....[17]....
        /*00f8*/ 	.word	0x00005cc0


	//   ....[18]....
        /*00fc*/ 	.word	0x00005d20


	//   ....[19]....
        /*0100*/ 	.word	0x00005d80


	//----- nvinfo : EIATTR_VRC_CTA_INIT_COUNT
	.align		4
.L_8543:
        /*0104*/ 	.byte	0x02, 0x4a
	.zero		1
	.zero		1


	//----- nvinfo : EIATTR_SYSCALL_OFFSETS
	.align		4
        /*0108*/ 	.byte	0x04, 0x46
        /*010a*/ 	.short	(.L_8545 - .L_8544)


	//   ....[0]....
.L_8544:
        /*010c*/ 	.word	0x00000180


	//----- nvinfo : EIATTR_EXIT_INSTR_OFFSETS
	.align		4
.L_8545:
        /*0110*/ 	.byte	0x04, 0x1c
        /*0112*/ 	.short	(.L_8547 - .L_8546)


	//   ....[0]....
.L_8546:
        /*0114*/ 	.word	0x00000210


	//   ....[1]....
        /*0118*/ 	.word	0x000046b0


	//----- nvinfo : EIATTR_CRS_STACK_SIZE
	.align		4
.L_8547:
        /*011c*/ 	.byte	0x04, 0x1e
        /*011e*/ 	.short	(.L_8549 - .L_8548)
.L_8548:
        /*0120*/ 	.word	0x00000000


	//----- nvinfo : EIATTR_CBANK_PARAM_SIZE
	.align		4
.L_8549:
        /*0124*/ 	.byte	0x03, 0x19
        /*0126*/ 	.short	0x0030


	//----- nvinfo : EIATTR_PARAM_CBANK
	.align		4
        /*0128*/ 	.byte	0x04, 0x0a
        /*012a*/ 	.short	(.L_8551 - .L_8550)
	.align		4
.L_8550:
        /*012c*/ 	.word	index@(.nv.constant0._ZN7oneflow4cuda7softmax15SoftmaxWarpImplI10SimpleLoadIffE11SimpleStoreIffEfLi2ELi30ELi32ELi1ELb1ELNS1_9AlgorithmE0EEEvT_T0_ll)
        /*0130*/ 	.short	0x0380
        /*0132*/ 	.short	0x0030


	//----- nvinfo : EIATTR_SW_WAR
	.align		4
.L_8551:
        /*0134*/ 	.byte	0x04, 0x36
        /*0136*/ 	.short	(.L_8553 - .L_8552)
.L_8552:
        /*0138*/ 	.word	0x00000008
.L_8553:


//--------------------- .nv.info._ZN7oneflow4cuda7softmax15SoftmaxWarpImplI10SimpleLoadIffE11SimpleStoreIffEfLi2ELi30ELi32ELi1ELb0ELNS1_9AlgorithmE0EEEvT_T0_ll --------------------------
	.section	.nv.info._ZN7oneflow4cuda7softmax15SoftmaxWarpImplI10SimpleLoadIffE11SimpleStoreIffEfLi2ELi30ELi32ELi1ELb0ELNS1_9AlgorithmE0EEEvT_T0_ll,"",@"SHT_CUDA_INFO"
	.sectionflags	@""
	.align	4


	//----- nvinfo : EIATTR_CUDA_API_VERSION
	.align		4
        /*0000*/ 	.byte	0x04, 0x37
        /*0002*/ 	.short	(.L_8555 - .L_8554)
.L_8554:
        /*0004*/ 	.word	0x00000082


	//----- nvinfo : EIATTR_KPARAM_INFO
	.align		4
.L_8555:
        /*0008*/ 	.byte	0x04, 0x17
        /*000a*/ 	.short	(.L_8557 - .L_8556)
.L_8556:
        /*000c*/ 	.word	0x00000000
        /*0010*/ 	.short	0x0003
        /*0012*/ 	.short	0x0028
        /*0014*/ 	.byte	0x00, 0xf0, 0x21, 0x00


	//----- nvinfo : EIATTR_KPARAM_INFO
	.align		4
.L_8557:
        /*0018*/ 	.byte	0x04, 0x17
        /*001a*/ 	.short	(.L_8559 - .L_8558)
.L_8558:
        /*001c*/ 	.word	0x00000000
        /*0020*/ 	.short	0x0002
        /*0022*/ 	.short	0x0020
        /*0024*/ 	.byte	0x00, 0xf0, 0x21, 0x00


	//----- nvinfo : EIATTR_KPARAM_INFO
	.align		4
.L_8559:
        /*0028*/ 	.byte	0x04, 0x17
        /*002a*/ 	.short	(.L_8561 - .L_8560)
.L_8560:
        /*002c*/ 	.word	0x00000000
        /*0030*/ 	.short	0x0001
        /*0032*/ 	.short	0x0010
        /*0034*/ 	.byte	0x00, 0xf0, 0x41, 0x00


	//----- nvinfo : EIATTR_KPARAM_INFO
	.align		4
.L_8561:
        /*0038*/ 	.byte	0x04, 0x17
        /*003a*/ 	.short	(.L_8563 - .L_8562)
.L_8562:
        /*003c*/ 	.word	0x00000000
        /*0040*/ 	.short	0x0000
        /*0042*/ 	.short	0x0000
        /*0044*/ 	.byte	0x00, 0xf0, 0x41, 0x00


	//----- nvinfo : EIATTR_SPARSE_MMA_MASK
	.align		4
.L_8563:
        /*0048*/ 	.byte	0x03, 0x50
        /*004a*/ 	.short	0x0000


	//----- nvinfo : EIATTR_MAXREG_COUNT
	.align		4
        /*004c*/ 	.byte	0x03, 0x1b
        /*004e*/ 	.short	0x00ff


	//----- nvinfo : EIATTR_EXTERNS
	.align		4
        /*0050*/ 	.byte	0x04, 0x0f
        /*0052*/ 	.short	(.L_8565 - .L_8564)


	//   ....[0]....
	.align		4
.L_8564:
        /*0054*/ 	.word	index@(__assertfail)


	//----- nvinfo : EIATTR_MERCURY_ISA_VERSION
	.align		4
.L_8565:
        /*0058*/ 	.byte	0x03, 0x5f
        /*005a*/ 	.short	0x0101


	//----- nvinfo : EIATTR_COOP_GROUP_MASK_REGIDS
	.align		4
        /*005c*/ 	.byte	0x04, 0x29
        /*005e*/ 	.short	(.L_8567 - .L_8566)


	//   ....[0]....
.L_8566:
        /*0060*/ 	.word	0xffffffff


	//   ....[1]....
        /*0064*/ 	.word	0xffffffff


	//   ....[2]....
        /*0068*/ 	.word	0xffffffff


	//   ....[3]....
        /*006c*/ 	.word	0xffffffff


	//   ....[4]....
        /*0070*/ 	.word	0xffffffff


	//   ....[5]....
        /*0074*/ 	.word	0xffffffff


	//   ....[6]....
        /*0078*/ 	.word	0xffffffff


	//   ....[7]....
        /*007c*/ 	.word	0xffffffff


	//   ....[8]....
        /*0080*/ 	.word	0xffffffff


	//   ....[9]....
        /*0084*/ 	.word	0xffffffff


	//   ....[10]....
        /*0088*/ 	.word	0x0500000f


	//   ....[11]....
        /*008c*/ 	.word	0x0500000f


	//   ....[12]....
        /*0090*/ 	.word	0x0500000f


	//   ....[13]....
        /*0094*/ 	.word	0x0500000f


	//   ....[14]....
        /*0098*/ 	.word	0x0500000f


	//   ....[15]....
        /*009c*/ 	.word	0x0500000f


	//   ....[16]....
        /*00a0*/ 	.word	0x0500000f


	//   ....[17]....
        /*00a4*/ 	.word	0x0500000f


	//   ....[18]....
        /*00a8*/ 	.word	0x0500000f


	//   ....[19]....
        /*00ac*/ 	.word	0x0500000f


	//----- nvinfo : EIATTR_COOP_GROUP_INSTR_OFFSETS
	.align		4
.L_8567:
        /*00b0*/ 	.byte	0x04, 0x28
        /*00b2*/ 	.short	(.L_8569 - .L_8568)


	//   ....[0]....
.L_8568:
        /*00b4*/ 	.word	0x000006d0


	//   ....[1]....
        /*00b8*/ 	.word	0x00000700


	//   ....[2]....
        /*00bc*/ 	.word	0x00000730


	//   ....[3]....
        /*00c0*/ 	.word	0x00000750


	//   ....[4]....
        /*00c4*/ 	.word	0x00000770


	//   ....[5]....
        /*00c8*/ 	.word	0x00001a50


	//   ....[6]....
        /*00cc*/ 	.word	0x00001a70


	//   ....[7]....
        /*00d0*/ 	.word	0x00001a90


	//   ....[8]....
        /*00d4*/ 	.word	0x00001ab0


	//   ....[9]....
        /*00d8*/ 	.word	0x00001ad0


	//   ....[10]....
        /*00dc*/ 	.word	0x00003ba0


	//   ....[11]....
        /*00e0*/ 	.word	0x00003c30


	//   ....[12]....
        /*00e4*/ 	.word	0x00003c90


	//   ....[13]....
        /*00e8*/ 	.word	0x00003cf0


	//   ....[14]....
        /*00ec*/ 	.word	0x00003d50


	//   ....[15]....
        /*00f0*/ 	.word	0x00005090


	//   ....[16]....
        /*00f4*/ 	.word	0x000050f0


	//   ....[17]....
        /*00f8*/ 	.word	0x00005150


	//   ....[18]....
        /*00fc*/ 	.word	0x000051b0


	//   ....[19]....
        /*0100*/ 	.word	0x00005210


	//----- nvinfo : EIATTR_VRC_CTA_INIT_COUNT
	.align		4
.L_8569:
        /*0104*/ 	.byte	0x02, 0x4a
	.zero		1
	.zero		1


	//----- nvinfo : EIATTR_SYSCALL_OFFSETS
	.align		4
        /*0108*/ 	.byte	0x04, 0x46
        /*010a*/ 	.short	(.L_8571 - .L_8570)


	//   ....[0]....
.L_8570:
        /*010c*/ 	.word	0x00000170


	//----- nvinfo : EIATTR_EXIT_INSTR_OFFSETS
	.align		4
.L_8571:
        /*0110*/ 	.byte	0x04, 0x1c
        /*0112*/ 	.short	(.L_8573 - .L_8572)


	//   ....[0]....
.L_8572:
        /*0114*/ 	.word	0x00000220


	//   ....[1]....
        /*0118*/ 	.word	0x00003b40


	//----- nvinfo : EIATTR_CRS_STACK_SIZE
	.align		4
.L_8573:
        /*011c*/ 	.byte	0x04, 0x1e
        /*011e*/ 	.short	(.L_8575 - .L_8574)
.L_8574:
        /*0120*/ 	.word	0x00000000


	//----- nvinfo : EIATTR_CBANK_PARAM_SIZE
	.align		4
.L_8575:
        /*0124*/ 	.byte	0x03, 0x19
        /*0126*/ 	.short	0x0030


	//----- nvinfo : EIATTR_PARAM_CBANK
	.align		4
        /*0128*/ 	.byte	0x04, 0x0a
        /*012a*/ 	.short	(.L_8577 - .L_8576)
	.align		4
.L_8576:
        /*012c*/ 	.word	index@(.nv.constant0._ZN7oneflow4cuda7softmax15SoftmaxWarpImplI10SimpleLoadIffE11SimpleStoreIffEfLi2ELi30ELi32ELi1ELb0ELNS1_9AlgorithmE0EEEvT_T0_ll)
        /*0130*/ 	.short	0x0380
        /*0132*/ 	.short	0x0030


	//----- nvinfo : EIATTR_SW_WAR
	.align		4
.L_8577:
        /*0134*/ 	.byte	0x04, 0x36
        /*0136*/ 	.short	(.L_8579 - .L_8578)
.L_8578:
        /*0138*/ 	.word	0x00000008
.L_8579:


//--------------------- .nv.info._ZN7oneflow4cuda7softmax15SoftmaxWarpImplI10SimpleLoadIffE11SimpleStoreIffEfLi2ELi28ELi32ELi1ELb1ELNS1_9AlgorithmE0EEEvT_T0_ll --------------------------
	.section	.nv.info._ZN7oneflow4cuda7softmax15SoftmaxWarpImplI10SimpleLoadIffE11SimpleStoreIffEfLi2ELi28ELi32ELi1ELb1ELNS1_9AlgorithmE0EEEvT_T0_ll,"",@"SHT_CUDA_INFO"
	.sectionflags	@""
	.align	4


	//----- nvinfo : EIATTR_CUDA_API_VERSION
	.align		4
        /*0000*/ 	.byte	0x04, 0x37
        /*0002*/ 	.short	(.L_8581 - .L_8580)
.L_8580:
        /*0004*/ 	.word	0x00000082


	//----- nvinfo : EIATTR_KPARAM_INFO
	.align		4
.L_8581:
        /*0008*/ 	.byte	0x04, 0x17
        /*000a*/ 	.short	(.L_8583 - .L_8582)
.L_8582:
        /*000c*/ 	.word	0x00000000
        /*0010*/ 	.short	0x0003
        /*0012*/ 	.short	0x0028
        /*0014*/ 	.byte	0x00, 0xf0, 0x21, 0x00


	//----- nvinfo : EIATTR_KPARAM_INFO
	.align		4
.L_8583:
        /*0018*/ 	.byte	0x04, 0x17
        /*001a*/ 	.short	(.L_8585 - .L_8584)
.L_8584:
        /*001c*/ 	.word	0x00000000
        /*0020*/ 	.short	0x0002
        /*0022*/ 	.short	0x0020
        /*0024*/ 	.byte	0x00, 0xf0, 0x21, 0x00


	//----- nvinfo : EIATTR_KPARAM_INFO
	.align		4
.L_8585:
        /*0028*/ 	.byte	0x04, 0x17
        /*002a*/ 	.short	(.L_8587 - .L_8586)
.L_8586:
        /*002c*/ 	.word	0x00000000
        /*0030*/ 	.short	0x0001
        /*0032*/ 	.short	0x0010
        /*0034*/ 	.byte	0x00, 0xf0, 0x41, 0x00


	//----- nvinfo : EIATTR_KPARAM_INFO
	.align		4
.L_8587:
        /*0038*/ 	.byte	0x04, 0x17
        /*003a*/ 	.short	(.L_8589 - .L_8588)
.L_8588:
        /*003c*/ 	.word	0x00000000
        /*0040*/ 	.short	0x0000
        /*0042*/ 	.short	0x0000
        /*0044*/ 	.byte	0x00, 0xf0, 0x41, 0x00


	//----- nvinfo : EIATTR_SPARSE_MMA_MASK
	.align		4
.L_8589:
        /*0048*/ 	.byte	0x03, 0x50
        /*004a*/ 	.short	0x0000


	//----- nvinfo : EIATTR_MAXREG_COUNT
	.align		4
        /*004c*/ 	.byte	0x03, 0x1b
        /*004e*/ 	.short	0x00ff


	//----- nvinfo : EIATTR_EXTERNS
	.align		4
        /*0050*/ 	.byte	0x04, 0x0f
        /*0052*/ 	.short	(.L_8591 - .L_8590)


	//   ....[0]....
	.align		4
.L_8590:
        /*0054*/ 	.word	index@(__assertfail)


	//----- nvinfo : EIATTR_MERCURY_ISA_VERSION
	.align		4
.L_8591:
        /*0058*/ 	.byte	0x03, 0x5f
        /*005a*/ 	.short	0x0101


	//----- nvinfo : EIATTR_COOP_GROUP_MASK_REGIDS
	.align		4
        /*005c*/ 	.byte	0x04, 0x29
        /*005e*/ 	.short	(.L_8593 - .L_8592)


	//   ....[0]....
.L_8592:
        /*0060*/ 	.word	0xffffffff


	//   ....[1]....
        /*0064*/ 	.word	0xffffffff


	//   ....[2]....
        /*0068*/ 	.word	0xffffffff


	//   ....[3]....
        /*006c*/ 	.word	0xffffffff


	//   ....[4]....
        /*0070*/ 	.word	0xffffffff


	//   ....[5]....
        /*0074*/ 	.word	0xffffffff


	//   ....[6]....
        /*0078*/ 	.word	0xffffffff


	//   ....[7]....
        /*007c*/ 	.word	0xffffffff


	//   ....[8]....
        /*0080*/ 	.word	0xffffffff


	//   ....[9]....
        /*0084*/ 	.word	0xffffffff


	//   ....[10]....
        /*0088*/ 	.word	0x0500000f


	//   ....[11]....
        /*008c*/ 	.word	0x0500000f


	//   ....[12]....
        /*0090*/ 	.word	0x0500000f


	//   ....[13]....
        /*0094*/ 	.word	0x0500000f


	//   ....[14]....
        /*0098*/ 	.word	0x0500000f


	//   ....[15]....
        /*009c*/ 	.word	0x0500000f


	//   ....[16]....
        /*00a0*/ 	.word	0x0500000f


	//   ....[17]....
        /*00a4*/ 	.word	0x0500000f


	//   ....[18]....
        /*00a8*/ 	.word	0x0500000f


	//   ....[19]....
        /*00ac*/ 	.word	0x0500000f


	//----- nvinfo : EIATTR_COOP_GROUP_INSTR_OFFSETS
	.align		4
.L_8593:
        /*00b0*/ 	.byte	0x04, 0x28
        /*00b2*/ 	.short	(.L_8595 - .L_8594)


	//   ....[0]....
.L_8594:
        /*00b4*/ 	.word	0x00000da0


	//   ....[1]....
        /*00b8*/ 	.word	0x00000de0


	//   ....[2]....
        /*00bc*/ 	.word	0x00000e00


	//   ....[3]....
        /*00c0*/ 	.word	0x00000e20


	//   ....[4]....
        /*00c4*/ 	.word	0x00000e40


	//   ....[5]....
        /*00c8*/ 	.word	0x00001fe0


	//   ....[6]....
        /*00cc*/ 	.word	0x00002000


	//   ....[7]....
        /*00d0*/ 	.word	0x00002020


	//   ....[8]....
        /*00d4*/ 	.word	0x00002040


	//   ....[9]....
        /*00d8*/ 	.word	0x00002060


	//   ....[10]....
        /*00dc*/ 	.word	0x000042b0


	//   ....[11]....
        /*00e0*/ 	.word	0x00004350


	//   ....[12]....
        /*00e4*/ 	.word	0x000043b0


	//   ....[13]....
        /*00e8*/ 	.word	0x00004410


	//   ....[14]....
        /*00ec*/ 	.word	0x00004470


	//   ....[15]....
        /*00f0*/ 	.word	0x00005660


	//   ....[16]....
        /*00f4*/ 	.word	0x000056c0


	//   ....[17]....
        /*00f8*/ 	.word	0x00005720


	//   ....[18]....
        /*00fc*/ 	.word	0x00005780


	//   ....[19]....
        /*0100*/ 	.word	0x000057e0


	//----- nvinfo : EIATTR_VRC_CTA_INIT_COUNT
	.align		4
.L_8595:
        /*0104*/ 	.byte	0x02, 0x4a
	.zero		1
	.zero		1


	//----- nvinfo : EIATTR_SYSCALL_OFFSETS
	.align		4
        /*0108*/ 	.byte	0x04, 0x46
        /*010a*/ 	.short	(.L_8597 - .L_8596)


	//   ....[0]....
.L_8596:
        /*010c*/ 	.word	0x00000180


	//----- nvinfo : EIATTR_EXIT_INSTR_OFFSETS
	.align		4
.L_8597:
        /*0110*/ 	.byte	0x04, 0x1c
        /*0112*/ 	.short	(.L_8599 - .L_8598)


	//   ....[0]....
.L_8598:
        /*0114*/ 	.word	0x00000210


	//   ....[1]....
        /*0118*/ 	.word	0x00004250


	//----- nvinfo : EIATTR_CRS_STACK_SIZE
	.align		4
.L_8599:
        /*011c*/ 	.byte	0x04, 0x1e
        /*011e*/ 	.short	(.L_8601 - .L_8600)
.L_8600:
        /*0120*/ 	.word	0x00000000


	//----- nvinfo : EIATTR_CBANK_PARAM_SIZE
	.align		4
.L_8601:
        /*0124*/ 	.byte	0x03, 0x19
        /*0126*/ 	.short	0x0030


	//----- nvinfo : EIATTR_PARAM_CBANK
	.align		4
        /*0128*/ 	.byte	0x04, 0x0a
        /*012a*/ 	.short	(.L_8603 - .L_8602)
	.align		4
.L_8602:
        /*012c*/ 	.word	index@(.nv.constant0._ZN7oneflow4cuda7softmax15SoftmaxWarpImplI10SimpleLoadIffE11SimpleStoreIffEfLi2ELi28ELi32ELi1ELb1ELNS1_9AlgorithmE0EEEvT_T0_ll)
        /*0130*/ 	.short	0x0380
        /*0132*/ 	.short	0x0030


	//----- nvinfo : EIATTR_SW_WAR
	.align		4
.L_8603:
        /*0134*/ 	.byte	0x04, 0x36
        /*0136*/ 	.short	(.L_8605 - .L_8604)
.L_8604:
        /*0138*/ 	.word	0x00000008
.L_8605:


//--------------------- .nv.info._ZN7oneflow4cuda7softmax15SoftmaxWarpImplI10SimpleLoadIffE11SimpleStoreIffEfLi2ELi28ELi32ELi1ELb0ELNS1_9AlgorithmE0EEEvT_T0_ll --------------------------
	.section	.nv.info._ZN7oneflow4cuda7softmax15SoftmaxWarpImplI10SimpleLoadIffE11SimpleStoreIffEfLi2ELi28ELi32ELi1ELb0ELNS1_9AlgorithmE0EEEvT_T0_ll,"",@"SHT_CUDA_INFO"
	.sectionflags	@""
	.align	4


	//----- nvinfo : EIATTR_CUDA_API_VERSION
	.align		4
        /*0000*/ 	.byte	0x04, 0x37
        /*0002*/ 	.short	(.L_8607 - .L_8606)
.L_8606:
        /*0004*/ 	.word	0x00000082


	//----- nvinfo : EIATTR_KPARAM_INFO
	.align		4
.L_8607:
        /*0008*/ 	.byte	0x04, 0x17
        /*000a*/ 	.short	(.L_8609 - .L_8608)
.L_8608:
        /*000c*/ 	.word	0x00000000
        /*0010*/ 	.short	0x0003
        /*0012*/ 	.short	0x0028
        /*0014*/ 	.byte	0x00, 0xf0, 0x21, 0x00


	//----- nvinfo : EIATTR_KPARAM_INFO
	.align		4
.L_8609:
        /*0018*/ 	.byte	0x04, 0x17
        /*001a*/ 	.short	(.L_8611 - .L_8610)
.L_8610:
        /*001c*/ 	.word	0x00000000
        /*0020*/ 	.short	0x0002
        /*0022*/ 	.short	0x0020
        /*0024*/ 	.byte	0x00, 0xf0, 0x21, 0x00


	//----- nvinfo : EIATTR_KPARAM_INFO
	.align		4
.L_8611:
        /*0028*/ 	.byte	0x04, 0x17
        /*002a*/ 	.short	(.L_8613 - .L_8612)
.L_8612:
        /*002c*/ 	.word	0x00000000
        /*0030*/ 	.short	0x0001
        /*0032*/ 	.short	0x0010
        /*0034*/ 	.byte	0x00, 0xf0, 0x41, 0x00


	//----- nvinfo : EIATTR_KPARAM_INFO
	.align		4
.L_8613:
        /*0038*/ 	.byte	0x04, 0x17
        /*003a*/ 	.short	(.L_8615 - .L_8614)
.L_8614:
        /*003c*/ 	.word	0x00000000
        /*0040*/ 	.short	0x0000
        /*0042*/ 	.short	0x0000
        /*0044*/ 	.byte	0x00, 0xf0, 0x41, 0x00


	//----- nvinfo : EIATTR_SPARSE_MMA_MASK
	.align		4
.L_8615:
        /*0048*/ 	.byte	0x03, 0x50
        /*004a*/ 	.short	0x0000


	//----- nvinfo : EIATTR_MAXREG_COUNT
	.align		4
        /*004c*/ 	.byte	0x03, 0x1b
        /*004e*/ 	.short	0x00ff


	//----- nvinfo : EIATTR_EXTERNS
	.align		4
        /*0050*/ 	.byte	0x04, 0x0f
        /*0052*/ 	.short	(.L_8617 - .L_8616)


	//   ....[0]....
	.align		4
.L_8616:
        /*0054*/ 	.word	index@(__assertfail)


	//----- nvinfo : EIATTR_MERCURY_ISA_VERSION
	.align		4
.L_8617:
        /*0058*/ 	.byte	0x03, 0x5f
        /*005a*/ 	.short	0x0101


	//----- nvinfo : EIATTR_COOP_GROUP_MASK_REGIDS
	.align		4
        /*005c*/ 	.byte	0x04, 0x29
        /*005e*/ 	.short	(.L_8619 - .L_8618)


	//   ....[0]....
.L_8618:
        /*0060*/ 	.word	0xffffffff


	//   ....[1]....
        /*0064*/ 	.word	0xffffffff


	//   ....[2]....
        /*0068*/ 	.word	0xffffffff


	//   ....[3]....
        /*006c*/ 	.word	0xffffffff


	//   ....[4]....
        /*0070*/ 	.word	0xffffffff


	//   ....[5]....
        /*0074*/ 	.word	0xffffffff


	//   ....[6]....
        /*0078*/ 	.word	0xffffffff


	//   ....[7]....
        /*007c*/ 	.word	0xffffffff


	//   ....[8]....
        /*0080*/ 	.word	0xffffffff


	//   ....[9]....
        /*0084*/ 	.word	0xffffffff


	//   ....[10]....
        /*0088*/ 	.word	0x0500000f


	//   ....[11]....
        /*008c*/ 	.word	0x0500000f


	//   ....[12]....
        /*0090*/ 	.word	0x0500000f


	//   ....[13]....
        /*0094*/ 	.word	0x0500000f


	//   ....[14]....
        /*0098*/ 	.word	0x0500000f


	//   ....[15]....
        /*009c*/ 	.word	0x0500000f


	//   ....[16]....
        /*00a0*/ 	.word	0x0500000f


	//   ....[17]....
        /*00a4*/ 	.word	0x0500000f


	//   ....[18]....
        /*00a8*/ 	.word	0x0500000f


	//   ....[19]....
        /*00ac*/ 	.word	0x0500000f


	//----- nvinfo : EIATTR_COOP_GROUP_INSTR_OFFSETS
	.align		4
.L_8619:
        /*00b0*/ 	.byte	0x04, 0x28
        /*00b2*/ 	.short	(.L_8621 - .L_8620)


	//   ....[0]....
.L_8620:
        /*00b4*/ 	.word	0x000006a0


	//   ....[1]....
        /*00b8*/ 	.word	0x000006e0


	//   ....[2]....
        /*00bc*/ 	.word	0x00000700


	//   ....[3]....
        /*00c0*/ 	.word	0x00000720


	//   ....[4]....
        /*00c4*/ 	.word	0x00000740


	//   ....[5]....
        /*00c8*/ 	.word	0x000018e0


	//   ....[6]....
        /*00cc*/ 	.word	0x00001900


	//   ....[7]....
        /*00d0*/ 	.word	0x00001920


	//   ....[8]....
        /*00d4*/ 	.word	0x00001940


	//   ....[9]....
        /*00d8*/ 	.word	0x00001960


	//   ....[10]....
        /*00dc*/ 	.word	0x00003680


	//   ....[11]....
        /*00e0*/ 	.word	0x00003710


	//   ....[12]....
        /*00e4*/ 	.word	0x00003770


	//   ....[13]....
        /*00e8*/ 	.word	0x000037d0


	//   ....[14]....
        /*00ec*/ 	.word	0x00003830


	//   ....[15]....
        /*00f0*/ 	.word	0x00004a30


	//   ....[16]....
        /*00f4*/ 	.word	0x00004a90


	//   ....[17]....
        /*00f8*/ 	.word	0x00004af0


	//   ....[18]....
        /*00fc*/ 	.word	0x00004b50


	//   ....[19]....
        /*0100*/ 	.word	0x00004bb0


	//----- nvinfo : EIATTR_VRC_CTA_INIT_COUNT
	.align		4
.L_8621:
        /*0104*/ 	.byte	0x02, 0x4a
	.zero		1
	.zero		1


	//----- nvinfo : EIATTR_SYSCALL_OFFSETS
	.align		4
        /*0108*/ 	.byte	0x04, 0x46
        /*010a*/ 	.short	(.L_8623 - .L_8622)


	//   ....[0]....
.L_8622:
        /*010c*/ 	.word	0x00000170


	//----- nvinfo : EIATTR_EXIT_INSTR_OFFSETS
	.align		4
.L_8623:
        /*0110*/ 	.byte	0x04, 0x1c
        /*0112*/ 	.short	(.L_8625 - .L_8624)


	//   ....[0]....
.L_8624:
        /*0114*/ 	.word	0x00000220


	//   ....[1]....
        /*0118*/ 	.word	0x00003620


	//----- nvinfo : EIATTR_CRS_STACK_SIZE
	.align		4
.L_8625:
        /*011c*/ 	.byte	0x04, 0x1e
        /*011e*/ 	.short	(.L_8627 - .L_8626)
.L_8626:
        /*0120*/ 	.word	0x00000000


	//----- nvinfo : EIATTR_CBANK_PARAM_SIZE
	.align		4
.L_8627:
        /*0124*/ 	.byte	0x03, 0x19
        /*0126*/ 	.short	0x0030


	//----- nvinfo : EIATTR_PARAM_CBANK
	.align		4
        /*0128*/ 	.byte	0x04, 0x0a
        /*012a*/ 	.short	(.L_8629 - .L_8628)
	.align		4
.L_8628:
        /*012c*/ 	.word	index@(.nv.constant0._ZN7oneflow4cuda7softmax15SoftmaxWarpImplI10SimpleLoadIffE11SimpleStoreIffEfLi2ELi28ELi32ELi1ELb0ELNS1_9AlgorithmE0EEEvT_T0_ll)
        /*0130*/ 	.short	0x0380
        /*0132*/ 	.short	0x0030


	//----- nvinfo : EIATTR_SW_WAR
	.align		4
.L_8629:
        /*0134*/ 	.byte	0x04, 0x36
        /*0136*/ 	.short	(.L_8631 - .L_8630)
.L_8630:
        /*0138*/ 	.word	0x00000008
.L_8631:


//--------------------- .nv.info._ZN7oneflow4cuda7softmax15SoftmaxWarpImplI10SimpleLoadIffE11SimpleStoreIffEfLi2ELi26ELi32ELi1ELb1ELNS1_9AlgorithmE0EEEvT_T0_ll --------------------------
	.section	.nv.info._ZN7oneflow4cuda7softmax15SoftmaxWarpImplI10SimpleLoadIffE11SimpleStoreIffEfLi2ELi26ELi32ELi1ELb1ELNS1_9AlgorithmE0EEEvT_T0_ll,"",@"SHT_CUDA_INFO"
	.sectionflags	@""
	.align	4


	//----- nvinfo : EIATTR_CUDA_API_VERSION
	.align		4
        /*0000*/ 	.byte	0x04, 0x37
        /*0002*/ 	.short	(.L_8633 - .L_8632)
.L_8632:
        /*0004*/ 	.word	0x00000082


	//----- nvinfo : EIATTR_KPARAM_INFO
	.align		4
.L_8633:
        /*0008*/ 	.byte	0x04, 0x17
        /*000a*/ 	.short	(.L_8635 - .L_8634)
.L_8634:
        /*000c*/ 	.word	0x00000000
        /*0010*/ 	.short	0x0003
        /*0012*/ 	.short	0x0028
        /*0014*/ 	.byte	0x00, 0xf0, 0x21, 0x00


	//----- nvinfo : EIATTR_KPARAM_INFO
	.align		4
.L_8635:
        /*0018*/ 	.byte	0x04, 0x17
        /*001a*/ 	.short	(.L_8637 - .L_8636)
.L_8636:
        /*001c*/ 	.word	0x00000000
        /*0020*/ 	.short	0x0002
        /*0022*/ 	.short	0x0020
        /*0024*/ 	.byte	0x00, 0xf0, 0x21, 0x00


	//----- nvinfo : EIATTR_KPARAM_INFO
	.align		4
.L_8637:
        /*0028*/ 	.byte	0x04, 0x17
        /*002a*/ 	.short	(.L_8639 - .L_8638)
.L_8638:
        /*002c*/ 	.word	0x00000000
        /*0030*/ 	.short	0x0001
        /*0032*/ 	.short	0x0010
        /*0034*/ 	.byte	0x00, 0xf0, 0x41, 0x00


	//----- nvinfo : EIATTR_KPARAM_INFO
	.align		4
.L_8639:
        /*0038*/ 	.byte	0x04, 0x17
        /*003a*/ 	.short	(.L_8641 - .L_8640)
.L_8640:
        /*003c*/ 	.word	0x00000000
        /*0040*/ 	.short	0x0000
        /*0042*/ 	.short	0x0000
        /*0044*/ 	.byte	0x00, 0xf0, 0x41, 0x00


	//----- nvinfo : EIATTR_SPARSE_MMA_MASK
	.align		4
.L_8641:
        /*0048*/ 	.byte	0x03, 0x50
        /*004a*/ 	.short	0x0000


	//----- nvinfo : EIATTR_MAXREG_COUNT
	.align		4
        /*004c*/ 	.byte	0x03, 0x1b
        /*004e*/ 	.short	0x00ff


	//----- nvinfo : EIATTR_EXTERNS
	.align		4
        /*0050*/ 	.byte	0x04, 0x0f
        /*0052*/ 	.short	(.L_8643 - .L_8642)


	//   ....[0]....
	.align		4
.L_8642:
        /*0054*/ 	.word	index@(__assertfail)


	//----- nvinfo : EIATTR_MERCURY_ISA_VERSION
	.align		4
.L_8643:
        /*0058*/ 	.byte	0x03, 0x5f
        /*005a*/ 	.short	0x0101


	//----- nvinfo : EIATTR_COOP_GROUP_MASK_REGIDS
	.align		4
        /*005c*/ 	.byte	0x04, 0x29
        /*005e*/ 	.short	(.L_8645 - .L_8644)


	//   ....[0]....
.L_8644:
        /*0060*/ 	.word	0xffffffff


	//   ....[1]....
        /*0064*/ 	.word	0xffffffff


	//   ....[2]....
        /*0068*/ 	.word	0xffffffff


	//   ....[3]....
        /*006c*/ 	.word	0xffffffff


	//   ....[4]....
        /*0070*/ 	.word	0xffffffff


	//   ....[5]....
        /*0074*/ 	.word	0xffffffff


	//   ....[6]....
        /*0078*/ 	.word	0xffffffff


	//   ....[7]....
        /*007c*/ 	.word	0xffffffff


	//   ....[8]....
        /*0080*/ 	.word	0xffffffff


	//   ....[9]....
        /*0084*/ 	.word	0xffffffff


	//   ....[10]....
        /*0088*/ 	.word	0x0500000f


	//   ....[11]....
        /*008c*/ 	.word	0x0500000f


	//   ....[12]....
        /*0090*/ 	.word	0x0500000f


	//   ....[13]....
        /*0094*/ 	.word	0x0500000f


	//   ....[14]....
        /*0098*/ 	.word	0x0500000f


	//   ....[15]....
        /*009c*/ 	.word	0x0500000f


	//   ....[16]....
        /*00a0*/ 	.word	0x0500000f


	//   ....[17]....
        /*00a4*/ 	.word	0x0500000f


	//   ....[18]....
        /*00a8*/ 	.word	0x0500000f


	//   ....[19]....
        /*00ac*/ 	.word	0x0500000f


	//----- nvinfo : EIATTR_COOP_GROUP_INSTR_OFFSETS
	.align		4
.L_8645:
        /*00b0*/ 	.byte	0x04, 0x28
        /*00b2*/ 	.short	(.L_8647 - .L_8646)


	//   ....[0]....
.L_8646:
        /*00b4*/ 	.word	0x00000ce0


	//   ....[1]....
        /*00b8*/ 	.word	0x00000d10


	//   ....[2]....
        /*00bc*/ 	.word	0x00000d40


	//   ....[3]....
        /*00c0*/ 	.word	0x00000d60


	//   ....[4]....
        /*00c4*/ 	.word	0x00000d80


	//   ....[5]....
        /*00c8*/ 	.word	0x00001de0


	//   ....[6]....
        /*00cc*/ 	.word	0x00001e00


	//   ....[7]....
        /*00d0*/ 	.word	0x00001e20


	//   ....[8]....
        /*00d4*/ 	.word	0x00001e40


	//   ....[9]....
        /*00d8*/ 	.word	0x00001e60


	//   ....[10]....
        /*00dc*/ 	.word	0x00003cb0


	//   ....[11]....
        /*00e0*/ 	.word	0x00003d50


	//   ....[12]....
        /*00e4*/ 	.word	0x00003db0


	//   ....[13]....
        /*00e8*/ 	.word	0x00003e10


	//   ....[14]....
        /*00ec*/ 	.word	0x00003e70


	//   ....[15]....
        /*00f0*/ 	.word	0x00004f20


	//   ....[16]....
        /*00f4*/ 	.word	0x00004f80


	//   ....[17]....
        /*00f8*/ 	.word	0x00004fe0


	//   ....[18]....
        /*00fc*/ 	.word	0x00005040


	//   ....[19]....
        /*0100*/ 	.word	0x000050a0


	//----- nvinfo : EIATTR_VRC_CTA_INIT_COUNT
	.align		4
.L_8647:
        /*0104*/ 	.byte	0x02, 0x4a
	.zero		1
	.zero		1


	//----- nvinfo : EIATTR_SYSCALL_OFFSETS
	.align		4
        /*0108*/ 	.byte	0x04, 0x46
        /*010a*/ 	.short	(.L_8649 - .L_8648)


	//   ....[0]....
.L_8648:
        /*010c*/ 	.word	0x00000180


	//----- nvinfo : EIATTR_EXIT_INSTR_OFFSETS
	.align		4
.L_8649:
        /*0110*/ 	.byte	0x04, 0x1c
        /*0112*/ 	.short	(.L_8651 - .L_8650)


	//   ....[0]....
.L_8650:
        /*0114*/ 	.word	0x00000230


	//   ....[1]....
        /*0118*/ 	.word	0x00003c50


	//----- nvinfo : EIATTR_CRS_STACK_SIZE
	.align		4
.L_8651:
        /*011c*/ 	.byte	0x04, 0x1e
        /*011e*/ 	.short	(.L_8653 - .L_8652)
.L_8652:
        /*0120*/ 	.word	0x00000000


	//----- nvinfo : EIATTR_CBANK_PARAM_SIZE
	.align		4
.L_8653:
        /*0124*/ 	.byte	0x03, 0x19
        /*0126*/ 	.short	0x0030


	//----- nvinfo : EIATTR_PARAM_CBANK
	.align		4
        /*0128*/ 	.byte	0x04, 0x0a
        /*012a*/ 	.short	(.L_8655 - .L_8654)
	.align		4
.L_8654:
        /*012c*/ 	.word	index@(.nv.constant0._ZN7oneflow4cuda7softmax15SoftmaxWarpImplI10SimpleLoadIffE11SimpleStoreIffEfLi2ELi26ELi32ELi1ELb1ELNS1_9AlgorithmE0EEEvT_T0_ll)
        /*0130*/ 	.short	0x0380
        /*0132*/ 	.short	0x0030


	//----- nvinfo : EIATTR_SW_WAR
	.align		4
.L_8655:
        /*0134*/ 	.byte	0x04, 0x36
        /*0136*/ 	.short	(.L_8657 - .L_8656)
.L_8656:
        /*0138*/ 	.word	0x00000008
.L_8657:


//--------------------- .nv.info._ZN7oneflow4cuda7softmax15SoftmaxWarpImplI10SimpleLoadIffE11SimpleStoreIffEfLi2ELi26ELi32ELi1ELb0ELNS1_9AlgorithmE0EEEvT_T0_ll --------------------------
	.section	.nv.info._ZN7oneflow4cuda7softmax15SoftmaxWarpImplI10SimpleLoadIffE11SimpleStoreIffEfLi2ELi26ELi32ELi1ELb0ELNS1_9AlgorithmE0EEEvT_T0_ll,"",@"SHT_CUDA_INFO"
	.sectionflags	@""
	.align	4


	//----- nvinfo : EIATTR_CUDA_API_VERSION
	.align		4
        /*0000*/ 	.byte	0x04, 0x37
        /*0002*/ 	.short	(.L_8659 - .L_8658)
.L_8658:
        /*0004*/ 	.word	0x00000082


	//----- nvinfo : EIATTR_KPARAM_INFO
	.align		4
.L_8659:
        /*0008*/ 	.byte	0x04, 0x17
        /*000a*/ 	.short	(.L_8661 - .L_8660)
.L_8660:
        /*000c*/ 	.word	0x00000000
        /*0010*/ 	.short	0x0003
        /*0012*/ 	.short	0x0028
        /*0014*/ 	.byte	0x00, 0xf0, 0x21, 0x00


	//----- nvinfo : EIATTR_KPARAM_INFO
	.align		4
.L_8661:
        /*0018*/ 	.byte	0x04, 0x17
        /*001a*/ 	.short	(.L_8663 - .L_8662)
.L_8662:
        /*001c*/ 	.word	0x00000000
        /*0020*/ 	.short	0x0002
        /*0022*/ 	.short	0x0020
        /*0024*/ 	.byte	0x00, 0xf0, 0x21, 0x00


	//----- nvinfo : EIATTR_KPARAM_INFO
	.align		4
.L_8663:
        /*0028*/ 	.byte	0x04, 0x17
        /*002a*/ 	.short	(.L_8665 - .L_8664)
.L_8664:
        /*002c*/ 	.word	0x00000000
        /*0030*/ 	.short	0x0001
        /*0032*/ 	.short	0x0010
        /*0034*/ 	.byte	0x00, 0xf0, 0x41, 0x00


	//----- nvinfo : EIATTR_KPARAM_INFO
	.align		4
.L_8665:
        /*0038*/ 	.byte	0x04, 0x17
        /*003a*/ 	.short	(.L_8667 - .L_8666)
.L_8666:
        /*003c*/ 	.word	0x00000000
        /*0040*/ 	.short	0x0000
        /*0042*/ 	.short	0x0000
        /*0044*/ 	.byte	0x00, 0xf0, 0x41, 0x00


	//----- nvinfo : EIATTR_SPARSE_MMA_MASK
	.align		4
.L_8667:
        /*0048*/ 	.byte	0x03, 0x50
        /*004a*/ 	.short	0x0000


	//----- nvinfo : EIATTR_MAXREG_COUNT
	.align		4
        /*004c*/ 	.byte	0x03, 0x1b
        /*004e*/ 	.short	0x00ff


	//----- nvinfo : EIATTR_EXTERNS
	.align		4
        /*0050*/ 	.byte	0x04, 0x0f
        /*0052*/ 	.short	(.L_8669 - .L_8668)


	//   ....[0]....
	.align		4
.L_8668:
        /*0054*/ 	.word	index@(__assertfail)


	//----- nvinfo : EIATTR_MERCURY_ISA_VERSION
	.align		4
.L_8669:
        /*0058*/ 	.byte	0x03, 0x5f
        /*005a*/ 	.short	0x0101


	//----- nvinfo : EIATTR_COOP_GROUP_MASK_REGIDS
	.align		4
        /*005c*/ 	.byte	0x04, 0x29
        /*005e*/ 	.short	(.L_8671 - .L_8670)


	//   ....[0]....
.L_8670:
        /*0060*/ 	.word	0xffffffff


	//   ....[1]....
        /*0064*/ 	.word	0xffffffff


	//   ....[2]....
        /*0068*/ 	.word	0xffffffff


	//   ....[3]....
        /*006c*/ 	.word	0xffffffff


	//   ....[4]....
        /*0070*/ 	.word	0xffffffff


	//   ....[5]....
        /*0074*/ 	.word	0xffffffff


	//   ....[6]....
        /*0078*/ 	.word	0xffffffff


	//   ....[7]....
        /*007c*/ 	.word	0xffffffff


	//   ....[8]....
        /*0080*/ 	.word	0xffffffff


	//   ....[9]....
        /*0084*/ 	.word	0xffffffff


	//   ....[10]....
        /*0088*/ 	.word	0x0500000f


	//   ....[11]....
        /*008c*/ 	.word	0x0500000f


	//   ....[12]....
        /*0090*/ 	.word	0x0500000f


	//   ....[13]....
        /*0094*/ 	.word	0x0500000f


	//   ....[14]....
        /*0098*/ 	.word	0x0500000f


	//   ....[15]....
        /*009c*/ 	.word	0x0500000f


	//   ....[16]....
        /*00a0*/ 	.word	0x0500000f


	//   ....[17]....
        /*00a4*/ 	.word	0x0500000f


	//   ....[18]....
        /*00a8*/ 	.word	0x0500000f


	//   ....[19]....
        /*00ac*/ 	.word	0x0500000f


	//----- nvinfo : EIATTR_COOP_GROUP_INSTR_OFFSETS
	.align		4
.L_8671:
        /*00b0*/ 	.byte	0x04, 0x28
        /*00b2*/ 	.short	(.L_8673 - .L_8672)


	//   ....[0]....
.L_8672:
        /*00b4*/ 	.word	0x00000670


	//   ....[1]....
        /*00b8*/ 	.word	0x000006b0


	//   ....[2]....
        /*00bc*/ 	.word	0x000006d0


	//   ....[3]....
        /*00c0*/ 	.word	0x000006f0


	//   ....[4]....
        /*00c4*/ 	.word	0x00000710


	//   ....[5]....
        /*00c8*/ 	.word	0x00001770


	//   ....[6]....
        /*00cc*/ 	.word	0x00001790


	//   ....[7]....
        /*00d0*/ 	.word	0x000017b0


	//   ....[8]....
        /*00d4*/ 	.word	0x000017d0


	//   ....[9]....
        /*00d8*/ 	.word	0x000017f0


	//   ....[10]....
        /*00dc*/ 	.word	0x000034c0


	//   ....[11]....
        /*00e0*/ 	.word	0x00003550


	//   ....[12]....
        /*00e4*/ 	.word	0x000035b0


	//   ....[13]....
        /*00e8*/ 	.word	0x00003610


	//   ....[14]....
        /*00ec*/ 	.word	0x00003670


	//   ....[15]....
        /*00f0*/ 	.word	0x00004730


	//   ....[16]....
        /*00f4*/ 	.word	0x00004790


	//   ....[17]....
        /*00f8*/ 	.word	0x000047f0


	//   ....[18]....
        /*00fc*/ 	.word	0x00004850


	//   ....[19]....
        /*0100*/ 	.word	0x000048b0


	//----- nvinfo : EIATTR_VRC_CTA_INIT_COUNT
	.align		4
.L_8673:
        /*0104*/ 	.byte	0x02, 0x4a
	.zero		1
	.zero		1


	//----- nvinfo : EIATTR_SYSCALL_OFFSETS
	.align		4
        /*0108*/ 	.byte	0x04, 0x46
        /*010a*/ 	.short	(.L_8675 - .L_8674)


	//   ....[0]....
.L_8674:
        /*010c*/ 	.word	0x00000170


	//----- nvinfo : EIATTR_EXIT_INSTR_OFFSETS
	.align		4
.L_8675:
        /*0110*/ 	.byte	0x04, 0x1c
        /*0112*/ 	.short	(.L_8677 - .L_8676)


	//   ....[0]....
.L_8676:
        /*0114*/ 	.word	0x00000220


	//   ....[1]....
        /*0118*/ 	.word	0x00003460


	//----- nvinfo : EIATTR_CRS_STACK_SIZE
	.align		4
.L_8677:
        /*011c*/ 	.byte	0x04, 0x1e
        /*011e*/ 	.short	(.L_8679 - .L_8678)
.L_8678:
        /*0120*/ 	.word	0x00000000


	//----- nvinfo : EIATTR_CBANK_PARAM_SIZE
	.align		4
.L_8679:
        /*0124*/ 	.byte	0x03, 0x19
        /*0126*/ 	.short	0x0030


	//----- nvinfo : EIATTR_PARAM_CBANK
	.align		4
        /*0128*/ 	.byte	0x04, 0x0a
        /*012a*/ 	.short	(.L_8681 - .L_8680)
	.align		4
.L_8680:
        /*012c*/ 	.word	index@(.nv.constant0._ZN7oneflow4cuda7softmax15SoftmaxWarpImplI10SimpleLoadIffE11SimpleStoreIffEfLi2ELi26ELi32ELi1ELb0ELNS1_9AlgorithmE0EEEvT_T0_ll)
        /*0130*/ 	.short	0x0380
        /*0132*/ 	.short	0x0030


	//----- nvinfo : EIATTR_SW_WAR
	.align		4
.L_8681:
        /*0134*/ 	.byte	0x04, 0x36
        /*0136*/ 	.short	(.L_8683 - .L_8682)
.L_8682:
        /*0138*/ 	.word	0x00000008
.L_8683:


//--------------------- .nv.info._ZN7oneflow4cuda7softmax15SoftmaxWarpImplI10SimpleLoadIffE11SimpleStoreIffEfLi2ELi24ELi32ELi1ELb1ELNS1_9AlgorithmE0EEEvT_T0_ll --------------------------
	.section	.nv.info._ZN7oneflow4cuda7softmax15SoftmaxWarpImplI10SimpleLoadIffE11SimpleStoreIffEfLi2ELi24ELi32ELi1ELb1ELNS1_9AlgorithmE0EEEvT_T0_ll,"",@"SHT_CUDA_INFO"
	.sectionflags	@""
	.align	4


	//----- nvinfo : EIATTR_CUDA_API_VERSION
	.align		4
        /*0000*/ 	.byte	0x04, 0x37
        /*0002*/ 	.short	(.L_8685 - .L_8684)
.L_8684:
        /*0004*/ 	.word	0x00000082


	//----- nvinfo : EIATTR_KPARAM_INFO
	.align		4
.L_8685:
        /*0008*/ 	.byte	0x04, 0x17
        /*000a*/ 	.short	(.L_8687 - .L_8686)
.L_8686:
        /*000c*/ 	.word	0x00000000
        /*0010*/ 	.short	0x0003
        /*0012*/ 	.short	0x0028
        /*0014*/ 	.byte	0x00, 0xf0, 0x21, 0x00


	//----- nvinfo : EIATTR_KPARAM_INFO
	.align		4
.L_8687:
        /*0018*/ 	.byte	0x04, 0x17
        /*001a*/ 	.short	(.L_8689 - .L_8688)
.L_8688:
        /*001c*/ 	.word	0x00000000
        /*0020*/ 	.short	0x0002
        /*0022*/ 	.short	0x0020
        /*0024*/ 	.byte	0x00, 0xf0, 0x21, 0x00


	//----- nvinfo : EIATTR_KPARAM_INFO
	.align		4
.L_8689:
        /*0028*/ 	.byte	0x04, 0x17
        /*002a*/ 	.short	(.L_8691 - .L_8690)
.L_8690:
        /*002c*/ 	.word	0x00000000
        /*0030*/ 	.short	0x0001
        /*0032*/ 	.short	0x0010
        /*0034*/ 	.byte	0x00, 0xf0, 0x41, 0x00


	//----- nvinfo : EIATTR_KPARAM_INFO
	.align		4
.L_8691:
        /*0038*/ 	.byte	0x04, 0x17
        /*003a*/ 	.short	(.L_8693 - .L_8692)
.L_8692:
        /*003c*/ 	.word	0x00000000
        /*0040*/ 	.short	0x0000
        /*0042*/ 	.short	0x0000
        /*0044*/ 	.byte	0x00, 0xf0, 0x41, 0x00


	//----- nvinfo : EIATTR_SPARSE_MMA_MASK
	.align		4
.L_8693:
        /*0048*/ 	.byte	0x03, 0x50
        /*004a*/ 	.short	0x0000


	//----- nvinfo : EIATTR_MAXREG_COUNT
	.align		4
        /*004c*/ 	.byte	0x03, 0x1b
        /*004e*/ 	.short	0x00ff


	//----- nvinfo : EIATTR_EXTERNS
	.align		4
        /*0050*/ 	.byte	0x04, 0x0f
        /*0052*/ 	.short	(.L_8695 - .L_8694)


	//   ....[0]....
	.align		4
.L_8694:
        /*0054*/ 	.word	index@(__assertfail)


	//----- nvinfo : EIATTR_MERCURY_ISA_VERSION
	.align		4
.L_8695:
        /*0058*/ 	.byte	0x03, 0x5f
        /*005a*/ 	.short	0x0101


	//----- nvinfo : EIATTR_COOP_GROUP_MASK_REGIDS
	.align		4
        /*005c*/ 	.byte	0x04, 0x29
        /*005e*/ 	.short	(.L_8697 - .L_8696)


	//   ....[0]....
.L_8696:
        /*0060*/ 	.word	0xffffffff


	//   ....[1]....
        /*0064*/ 	.word	0xffffffff


	//   ....[2]....
        /*0068*/ 	.word	0xffffffff


	//   ....[3]....
        /*006c*/ 	.word	0xffffffff


	//   ....[4]....
        /*0070*/ 	.word	0xffffffff


	//   ....[5]....
        /*0074*/ 	.word	0xffffffff


	//   ....[6]....
        /*0078*/ 	.word	0xffffffff


	//   ....[7]....
        /*007c*/ 	.word	0xffffffff


	//   ....[8]....
        /*0080*/ 	.word	0xffffffff


	//   ....[9]....
        /*0084*/ 	.word	0xffffffff


	//   ....[10]....
        /*0088*/ 	.word	0x0500000f


	//   ....[11]....
        /*008c*/ 	.word	0x0500000f


	//   ....[12]....
        /*0090*/ 	.word	0x0500000f


	//   ....[13]....
        /*0094*/ 	.word	0x0500000f


	//   ....[14]....
        /*0098*/ 	.word	0x0500000f


	//   ....[15]....
        /*009c*/ 	.word	0x0500000f


	//   ....[16]....
        /*00a0*/ 	.word	0x0500000f


	//   ....[17]....
        /*00a4*/ 	.word	0x0500000f


	//   ....[18]....
        /*00a8*/ 	.word	0x0500000f


	//   ....[19]....
        /*00ac*/ 	.word	0x0500000f


	//----- nvinfo : EIATTR_COOP_GROUP_INSTR_OFFSETS
	.align		4
.L_8697:
        /*00b0*/ 	.byte	0x04, 0x28
        /*00b2*/ 	.short	(.L_8699 - .L_8698)


	//   ....[0]....
.L_8698:
        /*00b4*/ 	.word	0x00000c20


	//   ....[1]....
        /*00b8*/ 	.word	0x00000c60


	//   ....[2]....
        /*00bc*/ 	.word	0x00000c80


	//   ....[3]....
        /*00c0*/ 	.word	0x00000ca0


	//   ....[4]....
        /*00c4*/ 	.word	0x00000cc0


	//   ....[5]....
        /*00c8*/ 	.word	0x00001be0


	//   ....[6]....
        /*00cc*/ 	.word	0x00001c00


	//   ....[7]....
        /*00d0*/ 	.word	0x00001c20


	//   ....[8]....
        /*00d4*/ 	.word	0x00001c40


	//   ....[9]....
        /*00d8*/ 	.word	0x00001c60


	//   ....[10]....
        /*00dc*/ 	.word	0x00003870


	//   ....[11]....
        /*00e0*/ 	.word	0x00003910


	//   ....[12]....
        /*00e4*/ 	.word	0x00003970


	//   ....[13]....
        /*00e8*/ 	.word	0x000039d0


	//   ....[14]....
        /*00ec*/ 	.word	0x00003a30


	//   ....[15]....
        /*00f0*/ 	.word	0x000049a0


	//   ....[16]....
        /*00f4*/ 	.word	0x00004a00


	//   ....[17]....
        /*00f8*/ 	.word	0x00004a60


	//   ....[18]....
        /*00fc*/ 	.word	0x00004ac0


	//   ....[19]....
        /*0100*/ 	.word	0x00004b20


	//----- nvinfo : EIATTR_VRC_CTA_INIT_COUNT
	.align		4
.L_8699:
        /*0104*/ 	.byte	0x02, 0x4a
	.zero		1
	.zero		1


	//----- nvinfo : EIATTR_SYSCALL_OFFSETS
	.align		4
        /*0108*/ 	.byte	0x04, 0x46
        /*010a*/ 	.short	(.L_8701 - .L_8700)


	//   ....[0]....
.L_8700:
        /*010c*/ 	.word	0x00000180


	//----- nvinfo : EIATTR_EXIT_INSTR_OFFSETS
	.align		4
.L_8701:
        /*0110*/ 	.byte	0x04, 0x1c
        /*0112*/ 	.short	(.L_8703 - .L_8702)


	//   ....[0]....
.L_8702:
        /*0114*/ 	.word	0x00000230


	//   ....[1]....
        /*0118*/ 	.word	0x00003810


	//----- nvinfo : EIATTR_CRS_STACK_SIZE
	.align		4
.L_8703:
        /*011c*/ 	.byte	0x04, 0x1e
        /*011e*/ 	.short	(.L_8705 - .L_8704)
.L_8704:
        /*0120*/ 	.word	0x00000000


	//----- nvinfo : EIATTR_CBANK_PARAM_SIZE
	.align		4
.L_8705:
        /*0124*/ 	.byte	0x03, 0x19
        /*0126*/ 	.short	0x0030


	//----- nvinfo : EIATTR_PARAM_CBANK
	.align		4
        /*0128*/ 	.byte	0x04, 0x0a
        /*012a*/ 	.short	(.L_8707 - .L_8706)
	.align		4
.L_8706:
        /*012c*/ 	.word	index@(.nv.constant0._ZN7oneflow4cuda7softmax15SoftmaxWarpImplI10SimpleLoadIffE11SimpleStoreIffEfLi2ELi24ELi32ELi1ELb1ELNS1_9AlgorithmE0EEEvT_T0_ll)
        /*0130*/ 	.short	0x0380
        /*0132*/ 	.short	0x0030


	//----- nvinfo : EIATTR_SW_WAR
	.align		4
.L_8707:
        /*0134*/ 	.byte	0x04, 0x36
        /*0136*/ 	.short	(.L_8709 - .L_8708)
.L_8708:
        /*0138*/ 	.word	0x00000008
.L_8709:


//--------------------- .nv.info._ZN7oneflow4cuda7softmax15SoftmaxWarpImplI10SimpleLoadIffE11SimpleStoreIffEfLi2ELi24ELi32ELi1ELb0ELNS1_9AlgorithmE0EEEvT_T0_ll --------------------------
	.section	.nv.info._ZN7oneflow4cuda7softmax15SoftmaxWarpImplI10SimpleLoadIffE11SimpleStoreIffEfLi2ELi24ELi32ELi1ELb0ELNS1_9AlgorithmE0EEEvT_T0_ll,"",@"SHT_CUDA_INFO"
	.sectionflags	@""
	.align	4


	//----- nvinfo : EIATTR_CUDA_API_VERSION
	.align		4
        /*0000*/ 	.byte	0x04, 0x37
        /*0002*/ 	.short	(.L_8711 - .L_8710)
.L_8710:
        /*0004*/ 	.word	0x00000082


	//----- nvinfo : EIATTR_KPARAM_INFO
	.align		4
.L_8711:
        /*0008*/ 	.byte	0x04, 0x17
        /*000a*/ 	.short	(.L_8713 - .L_8712)
.L_8712:
        /*000c*/ 	.word	0x00000000
        /*0010*/ 	.short	0x0003
        /*0012*/ 	.short	0x0028
        /*0014*/ 	.byte	0x00, 0xf0, 0x21, 0x00


	//----- nvinfo : EIATTR_KPARAM_INFO
	.align		4
.L_8713:
        /*0018*/ 	.byte	0x04, 0x17
        /*001a*/ 	.short	(.L_8715 - .L_8714)
.L_8714:
        /*001c*/ 	.word	0x00000000
        /*0020*/ 	.short	0x0002
        /*0022*/ 	.short	0x0020
        /*0024*/ 	.byte	0x00, 0xf0, 0x21, 0x00


	//----- nvinfo : EIATTR_KPARAM_INFO
	.align		4
.L_8715:
        /*0028*/ 	.byte	0x04, 0x17
        /*002a*/ 	.short	(.L_8717 - .L_8716)
.L_8716:
        /*002c*/ 	.word	0x00000000
        /*0030*/ 	.short	0x0001
        /*0032*/ 	.short	0x0010
        /*0034*/ 	.byte	0x00, 0xf0, 0x41, 0x00


	//----- nvinfo : EIATTR_KPARAM_INFO
	.align		4
.L_8717:
        /*0038*/ 	.byte	0x04, 0x17
        /*003a*/ 	.short	(.L_8719 - .L_8718)
.L_8718:
        /*003c*/ 	.word	0x00000000
        /*0040*/ 	.short	0x0000
        /*0042*/ 	.short	0x0000
        /*0044*/ 	.byte	0x00, 0xf0, 0x41, 0x00


	//----- nvinfo : EIATTR_SPARSE_MMA_MASK
	.align		4
.L_8719:
        /*0048*/ 	.byte	0x03, 0x50
        /*004a*/ 	.short	0x0000


	//----- nvinfo : EIATTR_MAXREG_COUNT
	.align		4
        /*004c*/ 	.byte	0x03, 0x1b
        /*004e*/ 	.short	0x00ff


	//----- nvinfo : EIATTR_EXTERNS
	.align		4
        /*0050*/ 	.byte	0x04, 0x0f
        /*0052*/ 	.short	(.L_8721 - .L_8720)


	//   ....[0]....
	.align		4
.L_8720:
        /*0054*/ 	.word	index@(__assertfail)


	//----- nvinfo : EIATTR_MERCURY_ISA_VERSION
	.align		4
.L_8721:
        /*0058*/ 	.byte	0x03, 0x5f
        /*005a*/ 	.short	0x0101


	//----- nvinfo : EIATTR_COOP_GROUP_MASK_REGIDS
	.align		4
        /*005c*/ 	.byte	0x04, 0x29
        /*005e*/ 	.short	(.L_8723 - .L_8722)


	//   ....[0]....
.L_8722:
        /*0060*/ 	.word	0xffffffff


	//   ....[1]....
        /*0064*/ 	.word	0xffffffff


	//   ....[2]....
        /*0068*/ 	.word	0xffffffff


	//   ....[3]....
        /*006c*/ 	.word	0xffffffff


	//   ....[4]....
        /*0070*/ 	.word	0xffffffff


	//   ....[5]....
        /*0074*/ 	.word	0xffffffff


	//   ....[6]....
        /*0078*/ 	.word	0xffffffff


	//   ....[7]....
        /*007c*/ 	.word	0xffffffff


	//   ....[8]....
        /*0080*/ 	.word	0xffffffff


	//   ....[9]....
        /*0084*/ 	.word	0xffffffff


	//   ....[10]....
        /*0088*/ 	.word	0x0500000f


	//   ....[11]....
        /*008c*/ 	.word	0x0500000f


	//   ....[12]....
        /*0090*/ 	.word	0x0500000f


	//   ....[13]....
        /*0094*/ 	.word	0x0500000f


	//   ....[14]....
        /*0098*/ 	.word	0x0500000f


	//   ....[15]....
        /*009c*/ 	.word	0x0500000f


	//   ....[16]....
        /*00a0*/ 	.word	0x0500000f


	//   ....[17]....
        /*00a4*/ 	.word	0x0500000f


	//   ....[18]....
        /*00a8*/ 	.word	0x0500000f


	//   ....[19]....
        /*00ac*/ 	.word	0x0500000f


	//----- nvinfo : EIATTR_COOP_GROUP_INSTR_OFFSETS
	.align		4
.L_8723:
        /*00b0*/ 	.byte	0x04, 0x28
        /*00b2*/ 	.short	(.L_8725 - .L_8724)


	//   ....[0]....
.L_8724:
        /*00b4*/ 	.word	0x00000640


	//   ....[1]....
        /*00b8*/ 	.word	0x00000680


	//   ....[2]....
        /*00bc*/ 	.word	0x000006a0


	//   ....[3]....
        /*00c0*/ 	.word	0x000006c0


	//   ....[4]....
        /*00c4*/ 	.word	0x000006e0


	//   ....[5]....
        /*00c8*/ 	.word	0x00001600


	//   ....[6]....
        /*00cc*/ 	.word	0x00001620


	//   ....[7]....
        /*00d0*/ 	.word	0x00001640


	//   ....[8]....
        /*00d4*/ 	.word	0x00001660


	//   ....[9]....
        /*00d8*/ 	.word	0x00001680


	//   ....[10]....
        /*00dc*/ 	.word	0x00002fe0


	//   ....[11]....
        /*00e0*/ 	.word	0x00003070


	//   ....[12]....
        /*00e4*/ 	.word	0x000030d0


	//   ....[13]....
        /*00e8*/ 	.word	0x00003130


	//   ....[14]....
        /*00ec*/ 	.word	0x00003190


	//   ....[15]....
        /*00f0*/ 	.word	0x00004110


	//   ....[16]....
        /*00f4*/ 	.word	0x00004170


	//   ....[17]....
        /*00f8*/ 	.word	0x000041d0


	//   ....[18]....
        /*00fc*/ 	.word	0x00004230


	//   ....[19]....
        /*0100*/ 	.word	0x00004290


	//----- nvinfo : EIATTR_VRC_CTA_INIT_COUNT
	.align		4
.L_8725:
        /*0104*/ 	.byte	0x02, 0x4a
	.zero		1
	.zero		1


	//----- nvinfo : EIATTR_SYSCALL_OFFSETS
	.align		4
        /*0108*/ 	.byte	0x04, 0x46
        /*010a*/ 	.short	(.L_8727 - .L_8726)


	//   ....[0]....
.L_8726:
        /*010c*/ 	.word	0x00000170


	//----- nvinfo : EIATTR_EXIT_INSTR_OFFSETS
	.align		4
.L_8727:
        /*0110*/ 	.byte	0x04, 0x1c
        /*0112*/ 	.short	(.L_8729 - .L_8728)


	//   ....[0]....
.L_8728:
        /*0114*/ 	.word	0x00000220


	//   ....[1]....
        /*0118*/ 	.word	0x00002f80


	//----- nvinfo : EIATTR_CRS_STACK_SIZE
	.align		4
.L_8729:
        /*011c*/ 	.byte	0x04, 0x1e
        /*011e*/ 	.short	(.L_8731 - .L_8730)
.L_8730:
        /*0120*/ 	.word	0x00000000


	//----- nvinfo : EIATTR_CBANK_PARAM_SIZE
	.align		4
.L_8731:
        /*0124*/ 	.byte	0x03, 0x19
        /*0126*/ 	.short	0x0030


	//----- nvinfo : EIATTR_PARAM_CBANK
	.align		4
        /*0128*/ 	.byte	0x04, 0x0a
        /*012a*/ 	.short	(.L_8733 - .L_8732)
	.align		4
.L_8732:
        /*012c*/ 	.word	index@(.nv.constant0._ZN7oneflow4cuda7softmax15SoftmaxWarpImplI10SimpleLoadIffE11SimpleStoreIffEfLi2ELi24ELi32ELi1ELb0ELNS1_9AlgorithmE0EEEvT_T0_ll)
        /*0130*/ 	.short	0x0380
        /*0132*/ 	.short	0x0030


	//----- nvinfo : EIATTR_SW_WAR
	.align		4
.L_8733:
        /*0134*/ 	.byte	0x04, 0x36
        /*0136*/ 	.short	(.L_8735 - .L_8734)
.L_8734:
        /*0138*/ 	.word	0x00000008
.L_8735:


//--------------------- .nv.info._ZN7oneflow4cuda7softmax15SoftmaxWarpImplI10SimpleLoadIffE11SimpleStoreIffEfLi2ELi22ELi32ELi1ELb1ELNS1_9AlgorithmE0EEEvT_T0_ll --------------------------
	.section	.nv.info._ZN7oneflow4cuda7softmax15SoftmaxWarpImplI10SimpleLoadIffE11SimpleStoreIffEfLi2ELi22ELi32ELi1ELb1ELNS1_9AlgorithmE0EEEvT_T0_ll,"",@"SHT_CUDA_INFO"
	.sectionflags	@""
	.align	4


	//----- nvinfo : EIATTR_CUDA_API_VERSION
	.align		4
        /*0000*/ 	.byte	0x04, 0x37
        /*0002*/ 	.short	(.L_8737 - .L_8736)
.L_8736:
        /*0004*/ 	.word	0x00000082


	//----- nvinfo : EIATTR_KPARAM_INFO
	.align		4
.L_8737:
        /*0008*/ 	.byte	0x04, 0x17
        /*000a*/ 	.short	(.L_8739 - .L_8738)
.L_8738:
        /*000c*/ 	.word	0x00000000
        /*0010*/ 	.short	0x0003
        /*0012*/ 	.short	0x0028
        /*0014*/ 	.byte	0x00, 0xf0, 0x21, 0x00


	//----- nvinfo : EIATTR_KPARAM_INFO
	.align		4
.L_8739:
        /*0018*/ 	.byte	0x04, 0x17
        /*001a*/ 	.short	(.L_8741 - .L_8740)
.L_8740:
        /*001c*/ 	.word	0x00000000
        /*0020*/ 	.short	0x0002
        /*0022*/ 	.short	0x0020
        /*0024*/ 	.byte	0x00, 0xf0, 0x21, 0x00


	//----- nvinfo : EIATTR_KPARAM_INFO
	.align		4
.L_8741:
        /*0028*/ 	.byte	0x04, 0x17
        /*002a*/ 	.short	(.L_8743 - .L_8742)
.L_8742:
        /*002c*/ 	.word	0x00000000
        /*0030*/ 	.short	0x0001
        /*0032*/ 	.short	0x0010
        /*0034*/ 	.byte	0x00, 0xf0, 0x41, 0x00


	//----- nvinfo : EIATTR_KPARAM_INFO
	.align		4
.L_8743:
        /*0038*/ 	.byte	0x04, 0x17
        /*003a*/ 	.short	(.L_8745 - .L_8744)
.L_8744:
        /*003c*/ 	.word	0x00000000
        /*0040*/ 	.short	0x0000
        /*0042*/ 	.short	0x0000
        /*0044*/ 	.byte	0x00, 0xf0, 0x41, 0x00


	//----- nvinfo : EIATTR_SPARSE_MMA_MASK
	.align		4
.L_8745:
        /*0048*/ 	.byte	0x03, 0x50
        /*004a*/ 	.short	0x0000


	//----- nvinfo : EIATTR_MAXREG_COUNT
	.align		4
        /*004c*/ 	.byte	0x03, 0x1b
        /*004e*/ 	.short	0x00ff


	//----- nvinfo : EIATTR_EXTERNS
	.align		4
        /*0050*/ 	.byte	0x04, 0x0f
        /*0052*/ 	.short	(.L_8747 - .L_8746)


	//   ....[0]....
	.align		4
.L_8746:
        /*0054*/ 	.word	index@(__assertfail)


	//----- nvinfo : EIATTR_MERCURY_ISA_VERSION
	.align		4
.L_8747:
        /*0058*/ 	.byte	0x03, 0x5f
        /*005a*/ 	.short	0x0101


	//----- nvinfo : EIATTR_COOP_GROUP_MASK_REGIDS
	.align		4
        /*005c*/ 	.byte	0x04, 0x29
        /*005e*/ 	.short	(.L_8749 - .L_8748)


	//   ....[0]....
.L_8748:
        /*0060*/ 	.word	0xffffffff


	//   ....[1]....
        /*0064*/ 	.word	0xffffffff


	//   ....[2]....
        /*0068*/ 	.word	0xffffffff


	//   ....[3]....
        /*006c*/ 	.word	0xffffffff


	//   ....[4]....
        /*0070*/ 	.word	0xffffffff


	//   ....[5]....
        /*0074*/ 	.word	0xffffffff


	//   ....[6]....
        /*0078*/ 	.word	0xffffffff


	//   ....[7]....
        /*007c*/ 	.word	0xffffffff


	//   ....[8]....
        /*0080*/ 	.word	0xffffffff


	//   ....[9]....
        /*0084*/ 	.word	0xffffffff


	//   ....[10]....
        /*0088*/ 	.word	0x0500000f


	//   ....[11]....
        /*008c*/ 	.word	0x0500000f


	//   ....[12]....
        /*0090*/ 	.word	0x0500000f


	//   ....[13]....
        /*0094*/ 	.word	0x0500000f


	//   ....[14]....
        /*0098*/ 	.word	0x0500000f


	//   ....[15]....
        /*009c*/ 	.word	0x0500000f


	//   ....[16]....
        /*00a0*/ 	.word	0x0500000f


	//   ....[17]....
        /*00a4*/ 	.word	0x0500000f


	//   ....[18]....
        /*00a8*/ 	.word	0x0500000f


	//   ....[19]....
        /*00ac*/ 	.word	0x0500000f


	//----- nvinfo : EIATTR_COOP_GROUP_INSTR_OFFSETS
	.align		4
.L_8749:
        /*00b0*/ 	.byte	0x04, 0x28
        /*00b2*/ 	.short	(.L_8751 - .L_8750)


	//   ....[0]....
.L_8750:
        /*00b4*/ 	.word	0x00000b60


	//   ....[1]....
        /*00b8*/ 	.word	0x00000ba0


	//   ....[2]....
        /*00bc*/ 	.word	0x00000bc0


	//   ....[3]....
        /*00c0*/ 	.word	0x00000be0


	//   ....[4]....
        /*00c4*/ 	.word	0x00000c00


	//   ....[5]....
        /*00c8*/ 	.word	0x000019e0


	//   ....[6]....
        /*00cc*/ 	.word	0x00001a00


	//   ....[7]....
        /*00d0*/ 	.word	0x00001a20


	//   ....[8]....
        /*00d4*/ 	.word	0x00001a40


	//   ....[9]....
        /*00d8*/ 	.word	0x00001a60


	//   ....[10]....
        /*00dc*/ 	.word	0x00003580


	//   ....[11]....
        /*00e0*/ 	.word	0x00003620


	//   ....[12]....
        /*00e4*/ 	.word	0x00003680


	//   ....[13]....
        /*00e8*/ 	.word	0x000036e0


	//   ....[14]....
        /*00ec*/ 	.word	0x00003740


	//   ....[15]....
        /*00f0*/ 	.word	0x00004570


	//   ....[16]....
        /*00f4*/ 	.word	0x000045d0


	//   ....[17]....
        /*00f8*/ 	.word	0x00004630


	//   ....[18]....
        /*00fc*/ 	.word	0x00004690


	//   ....[19]....
        /*0100*/ 	.word	0x000046f0


	//----- nvinfo : EIATTR_VRC_CTA_INIT_COUNT
	.align		4
.L_8751:
        /*0104*/ 	.byte	0x02, 0x4a
	.zero		1
	.zero		1


	//----- nvinfo : EIATTR_SYSCALL_OFFSETS
	.align		4
        /*0108*/ 	.byte	0x04, 0x46
        /*010a*/ 	.short	(.L_8753 - .L_8752)


	//   ....[0]....
.L_8752:
        /*010c*/ 	.word	0x00000180


	//----- nvinfo : EIATTR_EXIT_INSTR_OFFSETS
	.align		4
.L_8753:
        /*0110*/ 	.byte	0x04, 0x1c
        /*0112*/ 	.short	(.L_8755 - .L_8754)


	//   ....[0]....
.L_8754:
        /*0114*/ 	.word	0x00000210


	//   ....[1]....
        /*0118*/ 	.word	0x00003520


	//----- nvinfo : EIATTR_CRS_STACK_SIZE
	.align		4
.L_8755:
        /*011c*/ 	.byte	0x04, 0x1e
        /*011e*/ 	.short	(.L_8757 - .L_8756)
.L_8756:
        /*0120*/ 	.word	0x00000000


	//----- nvinfo : EIATTR_CBANK_PARAM_SIZE
	.align		4
.L_8757:
        /*0124*/ 	.byte	0x03, 0x19
        /*0126*/ 	.short	0x0030


	//----- nvinfo : EIATTR_PARAM_CBANK
	.align		4
        /*0128*/ 	.byte	0x04, 0x0a
        /*012a*/ 	.short	(.L_8759 - .L_8758)
	.align		4
.L_8758:
        /*012c*/ 	.word	index@(.nv.constant0._ZN7oneflow4cuda7softmax15SoftmaxWarpImplI10SimpleLoadIffE11SimpleStoreIffEfLi2ELi22ELi32ELi1ELb1ELNS1_9AlgorithmE0EEEvT_T0_ll)
        /*0130*/ 	.short	0x0380
        /*0132*/ 	.short	0x0030


	//----- nvinfo : EIATTR_SW_WAR
	.align		4
.L_8759:
        /*0134*/ 	.byte	0x04, 0x36
        /*0136*/ 	.short	(.L_8761 - .L_8760)
.L_8760:
        /*0138*/ 	.word	0x00000008
.L_8761:


//--------------------- .nv.info._ZN7oneflow4cuda7softmax15SoftmaxWarpImplI10SimpleLoadIffE11SimpleStoreIffEfLi2ELi22ELi32ELi1ELb0ELNS1_9AlgorithmE0EEEvT_T0_ll --------------------------
	.section	.nv.info._ZN7oneflow4cuda7softmax15SoftmaxWarpImplI10SimpleLoadIffE11SimpleStoreIffEfLi2ELi22ELi32ELi1ELb0ELNS1_9AlgorithmE0EEEvT_T0_ll,"",@"SHT_CUDA_INFO"
	.sectionflags	@""
	.align	4


	//----- nvinfo : EIATTR_CUDA_API_VERSION
	.align		4
        /*0000*/ 	.byte	0x04, 0x37
        /*0002*/ 	.short	(.L_8763 - .L_8762)
.L_8762:
        /*0004*/ 	.word	0x00000082


	//----- nvinfo : EIATTR_KPARAM_INFO
	.align		4
.L_8763:
        /*0008*/ 	.byte	0x04, 0x17
        /*000a*/ 	.short	(.L_8765 - .L_8764)
.L_8764:
        /*000c*/ 	.word	0x00000000
        /*0010*/ 	.short	0x0003
        /*0012*/ 	.short	0x0028
        /*0014*/ 	.byte	0x00, 0xf0, 0x21, 0x00


	//----- nvinfo : EIATTR_KPARAM_INFO
	.align		4
.L_8765:
        /*0018*/ 	.byte	0x04, 0x17
        /*001a*/ 	.short	(.L_8767 - .L_8766)
.L_8766:
        /*001c*/ 	.word	0x00000000
        /*0020*/ 	.short	0x0002
        /*0022*/ 	.short	0x0020
        /*0024*/ 	.byte	0x00, 0xf0, 0x21, 0x00


	//----- nvinfo : EIATTR_KPARAM_INFO
	.align		4
.L_8767:
        /*0028*/ 	.byte	0x04, 0x17
        /*002a*/ 	.short	(.L_8769 - .L_8768)
.L_8768:
        /*002c*/ 	.word	0x00000000
        /*0030*/ 	.short	0x0001
        /*0032*/ 	.short	0x0010
        /*0034*/ 	.byte	0x00, 0xf0, 0x41, 0x00


	//----- nvinfo : EIATTR_KPARAM_INFO
	.align		4
.L_8769:
        /*0038*/ 	.byte	0x04, 0x17
        /*003a*/ 	.short	(.L_8771 - .L_8770)
.L_8770:
        /*003c*/ 	.word	0x00000000
        /*0040*/ 	.short	0x0000
        /*0042*/ 	.short	0x0000
        /*0044*/ 	.byte	0x00, 0xf0, 0x41, 0x00


	//----- nvinfo : EIATTR_SPARSE_MMA_MASK
	.align		4
.L_8771:
        /*0048*/ 	.byte	0x03, 0x50
        /*004a*/ 	.short	0x0000


	//----- nvinfo : EIATTR_MAXREG_COUNT
	.align		4
        /*004c*/ 	.byte	0x03, 0x1b
        /*004e*/ 	.short	0x00ff


	//----- nvinfo : EIATTR_EXTERNS
	.align		4
        /*0050*/ 	.byte	0x04, 0x0f
        /*0052*/ 	.short	(.L_8773 - .L_8772)


	//   ....[0]....
	.align		4
.L_8772:
        /*0054*/ 	.word	index@(__assertfail)


	//----- nvinfo : EIATTR_MERCURY_ISA_VERSION
	.align		4
.L_8773:
        /*0058*/ 	.byte	0x03, 0x5f
        /*005a*/ 	.short	0x0101


	//----- nvinfo : EIATTR_COOP_GROUP_MASK_REGIDS
	.align		4
        /*005c*/ 	.byte	0x04, 0x29
        /*005e*/ 	.short	(.L_8775 - .L_8774)


	//   ....[0]....
.L_8774:
        /*0060*/ 	.word	0xffffffff


	//   ....[1]....
        /*0064*/ 	.word	0xffffffff


	//   ....[2]....
        /*0068*/ 	.word	0xffffffff


	//   ....[3]....
        /*006c*/ 	.word	0xffffffff


	//   ....[4]....
        /*0070*/ 	.word	0xffffffff


	//   ....[5]....
        /*0074*/ 	.word	0xffffffff


	//   ....[6]....
        /*0078*/ 	.word	0xffffffff


	//   ....[7]....
        /*007c*/ 	.word	0xffffffff


	//   ....[8]....
        /*0080*/ 	.word	0xffffffff


	//   ....[9]....
        /*0084*/ 	.word	0xffffffff


	//   ....[10]....
        /*0088*/ 	.word	0x0500000f


	//   ....[11]....
        /*008c*/ 	.word	0x0500000f


	//   ....[12]....
        /*0090*/ 	.word	0x0500000f


	//   ....[13]....
        /*0094*/ 	.word	0x0500000f


	//   ....[14]....
        /*0098*/ 	.word	0x0500000f


	//   ....[15]....
        /*009c*/ 	.word	0x0500000f


	//   ....[16]....
        /*00a0*/ 	.word	0x0500000f


	//   ....[17]....
        /*00a4*/ 	.word	0x0500000f


	//   ....[18]....
        /*00a8*/ 	.word	0x0500000f


	//   ....[19]....
        /*00ac*/ 	.word	0x0500000f


	//----- nvinfo : EIATTR_COOP_GROUP_INSTR_OFFSETS
	.align		4
.L_8775:
        /*00b0*/ 	.byte	0x04, 0x28
        /*00b2*/ 	.short	(.L_8777 - .L_8776)


	//   ....[0]....
.L_8776:
        /*00b4*/ 	.word	0x00000610


	//   ....[1]....
        /*00b8*/ 	.word	0x00000640


	//   ....[2]....
        /*00bc*/ 	.word	0x00000670


	//   ....[3]....
        /*00c0*/ 	.word	0x00000690


	//   ....[4]....
        /*00c4*/ 	.word	0x000006b0


	//   ....[5]....
        /*00c8*/ 	.word	0x00001490


	//   ....[6]....
        /*00cc*/ 	.word	0x000014b0


	//   ....[7]....
        /*00d0*/ 	.word	0x000014d0


	//   ....[8]....
        /*00d4*/ 	.word	0x000014f0


	//   ....[9]....
        /*00d8*/ 	.word	0x00001510


	//   ....[10]....
        /*00dc*/ 	.word	0x00002de0


	//   ....[11]....
        /*00e0*/ 	.word	0x00002e70


	//   ....[12]....
        /*00e4*/ 	.word	0x00002ed0


	//   ....[13]....
        /*00e8*/ 	.word	0x00002f30


	//   ....[14]....
        /*00ec*/ 	.word	0x00002f90


	//   ....[15]....
        /*00f0*/ 	.word	0x00003dd0


	//   ....[16]....
        /*00f4*/ 	.word	0x00003e30


	//   ....[17]....
        /*00f8*/ 	.word	0x00003e90


	//   ....[18]....
        /*00fc*/ 	.word	0x00003ef0


	//   ....[19]....
        /*0100*/ 	.word	0x00003f50


	//----- nvinfo : EIATTR_VRC_CTA_INIT_COUNT
	.align		4
.L_8777:
        /*0104*/ 	.byte	0x02, 0x4a
	.zero		1
	.zero		1


	//----- nvinfo : EIATTR_SYSCALL_OFFSETS
	.align		4
        /*0108*/ 	.byte	0x04, 0x46
        /*010a*/ 	.short	(.L_8779 - .L_8778)


	//   ....[0]....
.L_8778:
        /*010c*/ 	.word	0x00000170


	//----- nvinfo : EIATTR_EXIT_INSTR_OFFSETS
	.align		4
.L_8779:
        /*0110*/ 	.byte	0x04, 0x1c
        /*0112*/ 	.short	(.L_8781 - .L_8780)


	//   ....[0]....
.L_8780:
        /*0114*/ 	.word	0x00000220


	//   ....[1]....
        /*0118*/ 	.word	0x00002d80


	//----- nvinfo : EIATTR_CRS_STACK_SIZE
	.align		4
.L_8781:
        /*011c*/ 	.byte	0x04, 0x1e
        /*011e*/ 	.short	(.L_8783 - .L_8782)
.L_8782:
        /*0120*/ 	.word	0x00000000


	//----- nvinfo : EIATTR_CBANK_PARAM_SIZE
	.align		4
.L_8783:
        /*0124*/ 	.byte	0x03, 0x19
        /*0126*/ 	.short	0x0030


	//----- nvinfo : EIATTR_PARAM_CBANK
	.align		4
        /*0128*/ 	.byte	0x04, 0x0a
        /*012a*/ 	.short	(.L_8785 - .L_8784)
	.align		4
.L_8784:
        /*012c*/ 	.word	index@(.nv.constant0._ZN7oneflow4cuda7softmax15SoftmaxWarpImplI10SimpleLoadIffE11SimpleStoreIffEfLi2ELi22ELi32ELi1ELb0ELNS1_9AlgorithmE0EEEvT_T0_ll)
        /*0130*/ 	.short	0x0380
        /*0132*/ 	.short	0x0030


	//----- nvinfo : EIATTR_SW_WAR
	.align		4
.L_8785:
        /*0134*/ 	.byte	0x04, 0x36
        /*0136*/ 	.short	(.L_8787 - .L_8786)
.L_8786:
        /*0138*/ 	.word	0x00000008
.L_8787:


//--------------------- .nv.info._ZN7oneflow4cuda7softmax15SoftmaxWarpImplI10SimpleLoadIffE11SimpleStoreIffEfLi2ELi20ELi32ELi1ELb1ELNS1_9AlgorithmE0EEEvT_T0_ll --------------------------
	.section	.nv.info._ZN7oneflow4cuda7softmax15SoftmaxWarpImplI10SimpleLoadIffE11SimpleStoreIffEfLi2ELi20ELi32ELi1ELb1ELNS1_9AlgorithmE0EEEvT_T0_ll,"",@"SHT_CUDA_INFO"
	.sectionflags	@""
	.align	4


	//----- nvinfo : EIATTR_CUDA_API_VERSION
	.align		4
        /*0000*/ 	.byte	0x04, 0x37
        /*0002*/ 	.short	(.L_8789 - .L_8788)
.L_8788:
        /*0004*/ 	.word	0x00000082


	//----- nvinfo : EIATTR_KPARAM_INFO
	.align		4
.L_8789:
        /*0008*/ 	.byte	0x04, 0x17
        /*000a*/ 	.short	(.L_8791 - .L_8790)
.L_8790:
        /*000c*/ 	.word	0x00000000
        /*0010*/ 	.short	0x0003
        /*0012*/ 	.short	0x0028
        /*0014*/ 	.byte	0x00, 0xf0, 0x21, 0x00


	//----- nvinfo : EIATTR_KPARAM_INFO
	.align		4
.L_8791:
        /*0018*/ 	.byte	0x04, 0x17
        /*001a*/ 	.short	(.L_8793 - .L_8792)
.L_8792:
        /*001c*/ 	.word	0x00000000
        /*0020*/ 	.short	0x0002
        /*0022*/ 	.short	0x0020
        /*0024*/ 	.byte	0x00, 0xf0, 0x21, 0x00


	//----- nvinfo : EIATTR_KPARAM_INFO
	.align		4
.L_8793:
        /*0028*/ 	.byte	0x04, 0x17
        /*002a*/ 	.short	(.L_8795 - .L_8794)
.L_8794:
        /*002c*/ 	.word	0x00000000
        /*0030*/ 	.short	0x0001
        /*0032*/ 	.short	0x0010
        /*0034*/ 	.byte	0x00, 0xf0, 0x41, 0x00


	//----- nvinfo : EIATTR_KPARAM_INFO
	.align		4
.L_8795:
        /*0038*/ 	.byte	0x04, 0x17
        /*003a*/ 	.short	(.L_8797 - .L_8796)
.L_8796:
        /*003c*/ 	.word	0x00000000
        /*0040*/ 	.short	0x0000
        /*0042*/ 	.short	0x0000
        /*0044*/ 	.byte	0x00, 0xf0, 0x41, 0x00


	//----- nvinfo : EIATTR_SPARSE_MMA_MASK
	.align		4
.L_8797:
        /*0048*/ 	.byte	0x03, 0x50
        /*004a*/ 	.short	0x0000


	//----- nvinfo : EIATTR_MAXREG_COUNT
	.align		4
        /*004c*/ 	.byte	0x03, 0x1b
        /*004e*/ 	.short	0x00ff


	//----- nvinfo : EIATTR_EXTERNS
	.align		4
        /*0050*/ 	.byte	0x04, 0x0f
        /*0052*/ 	.short	(.L_8799 - .L_8798)


	//   ....[0]....
	.align		4
.L_8798:
        /*0054*/ 	.word	index@(__assertfail)


	//----- nvinfo : EIATTR_MERCURY_ISA_VERSION
	.align		4
.L_8799:
        /*0058*/ 	.byte	0x03, 0x5f
        /*005a*/ 	.short	0x0101


	//----- nvinfo : EIATTR_COOP_GROUP_MASK_REGIDS
	.align		4
        /*005c*/ 	.byte	0x04, 0x29
        /*005e*/ 	.short	(.L_8801 - .L_8800)


	//   ....[0]....
.L_8800:
        /*0060*/ 	.word	0xffffffff


	//   ....[1]....
        /*0064*/ 	.word	0xffffffff


	//   ....[2]....
        /*0068*/ 	.word	0xffffffff


	//   ....[3]....
        /*006c*/ 	.word	0xffffffff


	//   ....[4]....
        /*0070*/ 	.word	0xffffffff


	//   ....[5]....
        /*0074*/ 	.word	0xffffffff


	//   ....[6]....
        /*0078*/ 	.word	0xffffffff


	//   ....[7]....
        /*007c*/ 	.word	0xffffffff


	//   ....[8]....
        /*0080*/ 	.word	0xffffffff


	//   ....[9]....
        /*0084*/ 	.word	0xffffffff


	//   ....[10]....
        /*0088*/ 	.word	0x0500000f


	//   ....[11]....
        /*008c*/ 	.word	0x0500000f


	//   ....[12]....
        /*0090*/ 	.word	0x0500000f


	//   ....[13]....
        /*0094*/ 	.word	0x0500000f


	//   ....[14]....
        /*0098*/ 	.word	0x0500000f


	//   ....[15]....
        /*009c*/ 	.word	0x0500000f


	//   ....[16]....
        /*00a0*/ 	.word	0x0500000f


	//   ....[17]....
        /*00a4*/ 	.word	0x0500000f


	//   ....[18]....
        /*00a8*/ 	.word	0x0500000f


	//   ....[19]....
        /*00ac*/ 	.word	0x0500000f


	//----- nvinfo : EIATTR_COOP_GROUP_INSTR_OFFSETS
	.align		4
.L_8801:
        /*00b0*/ 	.byte	0x04, 0x28
        /*00b2*/ 	.short	(.L_8803 - .L_8802)


	//   ....[0]....
.L_8802:
        /*00b4*/ 	.word	0x00000aa0


	//   ....[1]....
        /*00b8*/ 	.word	0x00000ae0


	//   ....[2]....
        /*00bc*/ 	.word	0x00000b00


	//   ....[3]....
        /*00c0*/ 	.word	0x00000b20


	//   ....[4]....
        /*00c4*/ 	.word	0x00000b40


	//   ....[5]....
        /*00c8*/ 	.word	0x000017e0


	//   ....[6]....
        /*00cc*/ 	.word	0x00001800


	//   ....[7]....
        /*00d0*/ 	.word	0x00001820


	//   ....[8]....
        /*00d4*/ 	.word	0x00001840


	//   ....[9]....
        /*00d8*/ 	.word	0x00001860


	//   ....[10]....
        /*00dc*/ 	.word	0x00002ff0


	//   ....[11]....
        /*00e0*/ 	.word	0x00003080


	//   ....[12]....
        /*00e4*/ 	.word	0x000030e0


	//   ....[13]....
        /*00e8*/ 	.word	0x00003140


	//   ....[14]....
        /*00ec*/ 	.word	0x000031a0


	//   ....[15]....
        /*00f0*/ 	.word	0x00003ea0


	//   ....[16]....
        /*00f4*/ 	.word	0x00003f00


	//   ....[17]....
        /*00f8*/ 	.word	0x00003f60


	//   ....[18]....
        /*00fc*/ 	.word	0x00003fc0


	//   ....[19]....
        /*0100*/ 	.word	0x00004020


	//----- nvinfo : EIATTR_VRC_CTA_INIT_COUNT
	.align		4
.L_8803:
        /*0104*/ 	.byte	0x02, 0x4a
	.zero		1
	.zero		1


	//----- nvinfo : EIATTR_SYSCALL_OFFSETS
	.align		4
        /*0108*/ 	.byte	0x04, 0x46
        /*010a*/ 	.short	(.L_8805 - .L_8804)


	//   ....[0]....
.L_8804:
        /*010c*/ 	.word	0x00000180


	//----- nvinfo : EIATTR_EXIT_INSTR_OFFSETS
	.align		4
.L_8805:
        /*0110*/ 	.byte	0x04, 0x1c
        /*0112*/ 	.short	(.L_8807 - .L_8806)


	//   ....[0]....
.L_8806:
        /*0114*/ 	.word	0x00000210


	//   ....[1]....
        /*0118*/ 	.word	0x00002f90


	//----- nvinfo : EIATTR_CRS_STACK_SIZE
	.align		4
.L_8807:
        /*011c*/ 	.byte	0x04, 0x1e
        /*011e*/ 	.short	(.L_8809 - .L_8808)
.L_8808:
        /*0120*/ 	.word	0x00000000


	//----- nvinfo : EIATTR_CBANK_PARAM_SIZE
	.align		4
.L_8809:
        /*0124*/ 	.byte	0x03, 0x19
        /*0126*/ 	.short	0x0030


	//----- nvinfo : EIATTR_PARAM_CBANK
	.align		4
        /*0128*/ 	.byte	0x04, 0x0a
        /*012a*/ 	.short	(.L_8811 - .L_8810)
	.align		4
.L_8810:
        /*012c*/ 	.word	index@(.nv.constant0._ZN7oneflow4cuda7softmax15SoftmaxWarpImplI10SimpleLoadIffE11SimpleStoreIffEfLi2ELi20ELi32ELi1ELb1ELNS1_9AlgorithmE0EEEvT_T0_ll)
        /*0130*/ 	.short	0x0380
        /*0132*/ 	.short	0x0030


	//----- nvinfo : EIATTR_SW_WAR
	.align		4
.L_8811:
        /*0134*/ 	.byte	0x04, 0x36
        /*0136*/ 	.short	(.L_8813 - .L_8812)
.L_8812:
        /*0138*/ 	.word	0x00000008
.L_8813:


//--------------------- .nv.info._ZN7oneflow4cuda7softmax15SoftmaxWarpImplI10SimpleLoadIffE11SimpleStoreIffEfLi2ELi20ELi32ELi1ELb0ELNS1_9AlgorithmE0EEEvT_T0_ll --------------------------
	.section	.nv.info._ZN7oneflow4cuda7softmax15SoftmaxWarpImplI10SimpleLoadIffE11SimpleStoreIffEfLi2ELi20ELi32ELi1ELb0ELNS1_9AlgorithmE0EEEvT_T0_ll,"",@"SHT_CUDA_INFO"
	.sectionflags	@""
	.align	4


	//----- nvinfo : EIATTR_CUDA_API_VERSION
	.align		4
        /*0000*/ 	.byte	0x04, 0x37
        /*0002*/ 	.short	(.L_8815 - .L_8814)
.L_8814:
        /*0004*/ 	.word	0x00000082


	//----- nvinfo : EIATTR_KPARAM_INFO
	.align		4
.L_8815:
        /*0008*/ 	.byte	0x04, 0x17
        /*000a*/ 	.short	(.L_8817 - .L_8816)
.L_8816:
        /*000c*/ 	.word	0x00000000
        /*0010*/ 	.short	0x0003
        /*0012*/ 	.short	0x0028
        /*0014*/ 	.byte	0x00, 0xf0, 0x21, 0x00


	//----- nvinfo : EIATTR_KPARAM_INFO
	.align		4
.L_8817:
        /*0018*/ 	.byte	0x04, 0x17
        /*001a*/ 	.short	(.L_8819 - .L_8818)
.L_8818:
        /*001c*/ 	.word	0x00000000
        /*0020*/ 	.short	0x0002
        /*0022*/ 	.short	0x0020
        /*0024*/ 	.byte	0x00, 0xf0, 0x21, 0x00


	//----- nvinfo : EIATTR_KPARAM_INFO
	.align		4
.L_8819:
        /*0028*/ 	.byte	0x04, 0x17
        /*002a*/ 	.short	(.L_8821 - .L_8820)
.L_8820:
        /*002c*/ 	.word	0x00000000
        /*0030*/ 	.short	0x0001
        /*0032*/ 	.short	0x0010
        /*0034*/ 	.byte	0x00, 0xf0, 0x41, 0x00


	//----- nvinfo : EIATTR_KPARAM_INFO
	.align		4
.L_8821:
        /*0038*/ 	.byte	0x04, 0x17
        /*003a*/ 	.short	(.L_8823 - .L_8822)
.L_8822:
        /*003c*/ 	.word	0x00000000
        /*0040*/ 	.short	0x0000
        /*0042*/ 	.short	0x0000
        /*0044*/ 	.byte	0x00, 0xf0, 0x41, 0x00


	//----- nvinfo : EIATTR_SPARSE_MMA_MASK
	.align		4
.L_8823:
        /*0048*/ 	.byte	0x03, 0x50
        /*004a*/ 	.short	0x0000


	//----- nvinfo : EIATTR_MAXREG_COUNT
	.align		4
        /*004c*/ 	.byte	0x03, 0x1b
        /*004e*/ 	.short	0x00ff


	//----- nvinfo : EIATTR_EXTERNS
	.align		4
        /*0050*/ 	.byte	0x04, 0x0f
        /*0052*/ 	.short	(.L_8825 - .L_8824)


	//   ....[0]....
	.align		4
.L_8824:
        /*0054*/ 	.word	index@(__assertfail)


	//----- nvinfo : EIATTR_MERCURY_ISA_VERSION
	.align		4
.L_8825:
        /*0058*/ 	.byte	0x03, 0x5f
        /*005a*/ 	.short	0x0101


	//----- nvinfo : EIATTR_COOP_GROUP_MASK_REGIDS
	.align		4
        /*005c*/ 	.byte	0x04, 0x29
        /*005e*/ 	.short	(.L_8827 - .L_8826)


	//   ....[0]....
.L_8826:
        /*0060*/ 	.word	0xffffffff


	//   ....[1]....
        /*0064*/ 	.word	0xffffffff


	//   ....[2]....
        /*0068*/ 	.word	0xffffffff


	//   ....[3]....
        /*006c*/ 	.word	0xffffffff


	//   ....[4]....
        /*0070*/ 	.word	0xffffffff


	//   ....[5]....
        /*0074*/ 	.word	0xffffffff


	//   ....[6]....
        /*0078*/ 	.word	0xffffffff


	//   ....[7]....
        /*007c*/ 	.word	0xffffffff


	//   ....[8]....
        /*0080*/ 	.word	0xffffffff


	//   ....[9]....
        /*0084*/ 	.word	0xffffffff


	//   ....[10]....
        /*0088*/ 	.word	0x0500000f


	//   ....[11]....
        /*008c*/ 	.word	0x0500000f


	//   ....[12]....
        /*0090*/ 	.word	0x0500000f


	//   ....[13]....
        /*0094*/ 	.word	0x0500000f


	//   ....[14]....
        /*0098*/ 	.word	0x0500000f


	//   ....[15]....
        /*009c*/ 	.word	0x0500000f


	//   ....[16]....
        /*00a0*/ 	.word	0x0500000f


	//   ....[17]....
        /*00a4*/ 	.word	0x0500000f


	//   ....[18]....
        /*00a8*/ 	.word	0x0500000f


	//   ....[19]....
        /*00ac*/ 	.word	0x0500000f


	//----- nvinfo : EIATTR_COOP_GROUP_INSTR_OFFSETS
	.align		4
.L_8827:
        /*00b0*/ 	.byte	0x04, 0x28
        /*00b2*/ 	.short	(.L_8829 - .L_8828)


	//   ....[0]....
.L_8828:
        /*00b4*/ 	.word	0x000005e0


	//   ....[1]....
        /*00b8*/ 	.word	0x00000620


	//   ....[2]....
        /*00bc*/ 	.word	0x00000640


	//   ....[3]....
        /*00c0*/ 	.word	0x00000660


	//   ....[4]....
        /*00c4*/ 	.word	0x00000680


	//   ....[5]....
        /*00c8*/ 	.word	0x00001320


	//   ....[6]....
        /*00cc*/ 	.word	0x00001340


	//   ....[7]....
        /*00d0*/ 	.word	0x00001360


	//   ....[8]....
        /*00d4*/ 	.word	0x00001380


	//   ....[9]....
        /*00d8*/ 	.word	0x000013a0


	//   ....[10]....
        /*00dc*/ 	.word	0x00002940


	//   ....[11]....
        /*00e0*/ 	.word	0x000029e0


	//   ....[12]....
        /*00e4*/ 	.word	0x00002a40


	//   ....[13]....
        /*00e8*/ 	.word	0x00002aa0


	//   ....[14]....
        /*00ec*/ 	.word	0x00002b00


	//   ....[15]....
        /*00f0*/ 	.word	0x000037f0


	//   ....[16]....
        /*00f4*/ 	.word	0x00003850


	//   ....[17]....
        /*00f8*/ 	.word	0x000038b0


	//   ....[18]....
        /*00fc*/ 	.word	0x00003910


	//   ....[19]....
        /*0100*/ 	.word	0x00003970


	//----- nvinfo : EIATTR_VRC_CTA_INIT_COUNT
	.align		4
.L_8829:
        /*0104*/ 	.byte	0x02, 0x4a
	.zero		1
	.zero		1


	//----- nvinfo : EIATTR_SYSCALL_OFFSETS
	.align		4
        /*0108*/ 	.byte	0x04, 0x46
        /*010a*/ 	.short	(.L_8831 - .L_8830)


	//   ....[0]....
.L_8830:
        /*010c*/ 	.word	0x00000170


	//----- nvinfo : EIATTR_EXIT_INSTR_OFFSETS
	.align		4
.L_8831:
        /*0110*/ 	.byte	0x04, 0x1c
        /*0112*/ 	.short	(.L_8833 - .L_8832)


	//   ....[0]....
.L_8832:
        /*0114*/ 	.word	0x00000220


	//   ....[1]....
        /*0118*/ 	.word	0x000028e0


	//----- nvinfo : EIATTR_CRS_STACK_SIZE
	.align		4
.L_8833:
        /*011c*/ 	.byte	0x04, 0x1e
        /*011e*/ 	.short	(.L_8835 - .L_8834)
.L_8834:
        /*0120*/ 	.word	0x00000000


	//----- nvinfo : EIATTR_CBANK_PARAM_SIZE
	.align		4
.L_8835:
        /*0124*/ 	.byte	0x03, 0x19
        /*0126*/ 	.short	0x0030


	//----- nvinfo : EIATTR_PARAM_CBANK
	.align		4
        /*0128*/ 	.byte	0x04, 0x0a
        /*012a*/ 	.short	(.L_8837 - .L_8836)
	.align		4
.L_8836:
        /*012c*/ 	.word	index@(.nv.constant0._ZN7oneflow4cuda7softmax15SoftmaxWarpImplI10SimpleLoadIffE11SimpleStoreIffEfLi2ELi20ELi32ELi1ELb0ELNS1_9AlgorithmE0EEEvT_T0_ll)
        /*0130*/ 	.short	0x0380
        /*0132*/ 	.short	0x0030


	//----- nvinfo : EIATTR_SW_WAR
	.align		4
.L_8837:
        /*0134*/ 	.byte	0x04, 0x36
        /*0136*/ 	.short	(.L_8839 - .L_8838)
.L_8838:
        /*0138*/ 	.word	0x00000008
.L_8839:


//--------------------- .nv.info._ZN7oneflow4cuda7softmax15SoftmaxWarpImplI10SimpleLoadIffE11SimpleStoreIffEfLi2ELi18ELi32ELi1ELb1ELNS1_9AlgorithmE0EEEvT_T0_ll --------------------------
	.section	.nv.info._ZN7oneflow4cuda7softmax15SoftmaxWarpImplI10SimpleLoadIffE11SimpleStoreIffEfLi2ELi18ELi32ELi1ELb1ELNS1_9AlgorithmE0EEEvT_T0_ll,"",@"SHT_CUDA_INFO"
	.sectionflags	@""
	.align	4


	//----- nvinfo : EIATTR_CUDA_API_VERSION
	.align		4
        /*0000*/ 	.byte	0x04, 0x37
        /*0002*/ 	.short	(.L_8841 - .L_8840)
.L_8840:
        /*0004*/ 	.word	0x00000082


	//----- nvinfo : EIATTR_KPARAM_INFO
	.align		4
.L_8841:
        /*0008*/ 	.byte	0x04, 0x17
        /*000a*/ 	.short	(.L_8843 - .L_8842)
.L_8842:
        /*000c*/ 	.word	0x00000000
        /*0010*/ 	.short	0x0003
        /*0012*/ 	.short	0x0028
        /*0014*/ 	.byte	0x00, 0xf0, 0x21, 0x00


	//----- nvinfo : EIATTR_KPARAM_INFO
	.align		4
.L_8843:
        /*0018*/ 	.byte	0x04, 0x17
        /*001a*/ 	.short	(.L_8845 - .L_8844)
.L_8844:
        /*001c*/ 	.word	0x00000000
        /*0020*/ 	.short	0x0002
        /*0022*/ 	.short	0x0020
        /*0024*/ 	.byte	0x00, 0xf0, 0x21, 0x00


	//----- nvinfo : EIATTR_KPARAM_INFO
	.align		4
.L_8845:
        /*0028*/ 	.byte	0x04, 0x17
        /*002a*/ 	.short	(.L_8847 - .L_8846)
.L_8846:
        /*002c*/ 	.word	0x00000000
        /*0030*/ 	.short	0x0001
        /*0032*/ 	.short	0x0010
        /*0034*/ 	.byte	0x00, 0xf0, 0x41, 0x00


	//----- nvinfo : EIATTR_KPARAM_INFO
	.align		4
.L_8847:
        /*0038*/ 	.byte	0x04, 0x17
        /*003a*/ 	.short	(.L_8849 - .L_8848)
.L_8848:
        /*003c*/ 	.word	0x00000000
        /*0040*/ 	.short	0x0000
        /*0042*/ 	.short	0x0000
        /*0044*/ 	.byte	0x00, 0xf0, 0x41, 0x00


	//----- nvinfo : EIATTR_SPARSE_MMA_MASK
	.align		4
.L_8849:
        /*0048*/ 	.byte	0x03, 0x50
        /*004a*/ 	.short	0x0000


	//----- nvinfo : EIATTR_MAXREG_COUNT
	.align		4
        /*004c*/ 	.byte	0x03, 0x1b
        /*004e*/ 	.short	0x00ff


	//----- nvinfo : EIATTR_EXTERNS
	.align		4
        /*0050*/ 	.byte	0x04, 0x0f
        /*0052*/ 	.short	(.L_8851 - .L_8850)


	//   ....[0]....
	.align		4
.L_8850:
        /*0054*/ 	.word	index@(__assertfail)


	//----- nvinfo : EIATTR_MERCURY_ISA_VERSION
	.align		4
.L_8851:
        /*0058*/ 	.byte	0x03, 0x5f
        /*005a*/ 	.short	0x0101


	//----- nvinfo : EIATTR_COOP_GROUP_MASK_REGIDS
	.align		4
        /*005c*/ 	.byte	0x04, 0x29
        /*005e*/ 	.short	(.L_8853 - .L_8852)


	//   ....[0]....
.L_8852:
        /*0060*/ 	.word	0xffffffff


	//   ....[1]....
        /*0064*/ 	.word	0xffffffff


	//   ....[2]....
        /*0068*/ 	.word	0xffffffff


	//   ....[3]....
        /*006c*/ 	.word	0xffffffff


	//   ....[4]....
        /*0070*/ 	.word	0xffffffff


	//   ....[5]....
        /*0074*/ 	.word	0xffffffff


	//   ....[6]....
        /*0078*/ 	.word	0xffffffff


	//   ....[7]....
        /*007c*/ 	.word	0xffffffff


	//   ....[8]....
        /*0080*/ 	.word	0xffffffff


	//   ....[9]....
        /*0084*/ 	.word	0xffffffff


	//   ....[10]....
        /*0088*/ 	.word	0x0500000f


	//   ....[11]....
        /*008c*/ 	.word	0x0500000f


	//   ....[12]....
        /*0090*/ 	.word	0x0500000f


	//   ....[13]....
        /*0094*/ 	.word	0x0500000f


	//   ....[14]....
        /*0098*/ 	.word	0x0500000f


	//   ....[15]....
        /*009c*/ 	.word	0x0500000f


	//   ....[16]....
        /*00a0*/ 	.word	0x0500000f


	//   ....[17]....
        /*00a4*/ 	.word	0x0500000f


	//   ....[18]....
        /*00a8*/ 	.word	0x0500000f


	//   ....[19]....
        /*00ac*/ 	.word	0x0500000f


	//----- nvinfo : EIATTR_COOP_GROUP_INSTR_OFFSETS
	.align		4
.L_8853:
        /*00b0*/ 	.byte	0x04, 0x28
        /*00b2*/ 	.short	(.L_8855 - .L_8854)


	//   ....[0]....
.L_8854:
        /*00b4*/ 	.word	0x000009e0


	//   ....[1]....
        /*00b8*/ 	.word	0x00000a20


	//   ....[2]....
        /*00bc*/ 	.word	0x00000a40


	//   ....[3]....
        /*00c0*/ 	.word	0x00000a60


	//   ....[4]....
        /*00c4*/ 	.word	0x00000a80


	//   ....[5]....
        /*00c8*/ 	.word	0x000015e0


	//   ....[6]....
        /*00cc*/ 	.word	0x00001600


	//   ....[7]....
        /*00d0*/ 	.word	0x00001620


	//   ....[8]....
        /*00d4*/ 	.word	0x00001640


	//   ....[9]....
        /*00d8*/ 	.word	0x00001660


	//   ....[10]....
        /*00dc*/ 	.word	0x00002cd0


	//   ....[11]....
        /*00e0*/ 	.word	0x00002d50


	//   ....[12]....
        /*00e4*/ 	.word	0x00002db0


	//   ....[13]....
        /*00e8*/ 	.word	0x00002e10


	//   ....[14]....
        /*00ec*/ 	.word	0x00002e70


	//   ....[15]....
        /*00f0*/ 	.word	0x00003a40


	//   ....[16]....
        /*00f4*/ 	.word	0x00003aa0


	//   ....[17]....
        /*00f8*/ 	.word	0x00003b00


	//   ....[18]....
        /*00fc*/ 	.word	0x00003b60


	//   ....[19]....
        /*0100*/ 	.word	0x00003bc0


	//----- nvinfo : EIATTR_VRC_CTA_INIT_COUNT
	.align		4
.L_8855:
        /*0104*/ 	.byte	0x02, 0x4a
	.zero		1
	.zero		1


	//----- nvinfo : EIATTR_SYSCALL_OFFSETS
	.align		4
        /*0108*/ 	.byte	0x04, 0x46
        /*010a*/ 	.short	(.L_8857 - .L_8856)


	//   ....[0]....
.L_8856:
        /*010c*/ 	.word	0x00000180


	//----- nvinfo : EIATTR_EXIT_INSTR_OFFSETS
	.align		4
.L_8857:
        /*0110*/ 	.byte	0x04, 0x1c
        /*0112*/ 	.short	(.L_8859 - .L_8858)


	//   ....[0]....
.L_8858:
        /*0114*/ 	.word	0x00000230


	//   ....[1]....
        /*0118*/ 	.word	0x00002c70


	//----- nvinfo : EIATTR_CRS_STACK_SIZE
	.align		4
.L_8859:
        /*011c*/ 	.byte	0x04, 0x1e
        /*011e*/ 	.short	(.L_8861 - .L_8860)
.L_8860:
        /*0120*/ 	.word	0x00000000


	//----- nvinfo : EIATTR_CBANK_PARAM_SIZE
	.align		4
.L_8861:
        /*0124*/ 	.byte	0x03, 0x19
        /*0126*/ 	.short	0x0030


	//----- nvinfo : EIATTR_PARAM_CBANK
	.align		4
        /*0128*/ 	.byte	0x04, 0x0a
        /*012a*/ 	.short	(.L_8863 - .L_8862)
	.align		4
.L_8862:
        /*012c*/ 	.word	index@(.nv.constant0._ZN7oneflow4cuda7softmax15SoftmaxWarpImplI10SimpleLoadIffE11SimpleStoreIffEfLi2ELi18ELi32ELi1ELb1ELNS1_9AlgorithmE0EEEvT_T0_ll)
        /*0130*/ 	.short	0x0380
        /*0132*/ 	.short	0x0030


	//----- nvinfo : EIATTR_SW_WAR
	.align		4
.L_8863:
        /*0134*/ 	.byte	0x04, 0x36
        /*0136*/ 	.short	(.L_8865 - .L_8864)
.L_8864:
        /*0138*/ 	.word	0x00000008
.L_8865:


//--------------------- .nv.info._ZN7oneflow4cuda7softmax15SoftmaxWarpImplI10SimpleLoadIffE11SimpleStoreIffEfLi2ELi18ELi32ELi1ELb0ELNS1_9AlgorithmE0EEEvT_T0_ll --------------------------
	.section	.nv.info._ZN7oneflow4cuda7softmax15SoftmaxWarpImplI10SimpleLoadIffE11SimpleStoreIffEfLi2ELi18ELi32ELi1ELb0ELNS1_9AlgorithmE0EEEvT_T0_ll,"",@"SHT_CUDA_INFO"
	.sectionflags	@""
	.align	4


	//----- nvinfo : EIATTR_CUDA_API_VERSION
	.align		4
        /*0000*/ 	.byte	0x04, 0x37
        /*0002*/ 	.short	(.L_8867 - .L_8866)
.L_8866:
        /*0004*/ 	.word	0x00000082


	//----- nvinfo : EIATTR_KPARAM_INFO
	.align		4
.L_8867:
        /*0008*/ 	.byte	0x04, 0x17
        /*000a*/ 	.short	(.L_8869 - .L_8868)
.L_8868:
        /*000c*/ 	.word	0x00000000
        /*0010*/ 	.short	0x0003
        /*0012*/ 	.short	0x0028
        /*0014*/ 	.byte	0x00, 0xf0, 0x21, 0x00


	//----- nvinfo : EIATTR_KPARAM_INFO
	.align		4
.L_8869:
        /*0018*/ 	.byte	0x04, 0x17
        /*001a*/ 	.short	(.L_8871 - .L_8870)
.L_8870:
        /*001c*/ 	.word	0x00000000
        /*0020*/ 	.short	0x0002
        /*0022*/ 	.short	0x0020
        /*0024*/ 	.byte	0x00, 0xf0, 0x21, 0x00


	//----- nvinfo : EIATTR_KPARAM_INFO
	.align		4
.L_8871:
        /*0028*/ 	.byte	0x04, 0x17
        /*002a*/ 	.short	(.L_8873 - .L_8872)
.L_8872:
        /*002c*/ 	.word	0x00000000
        /*0030*/ 	.short	0x0001
        /*0032*/ 	.short	0x0010
        /*0034*/ 	.byte	0x00, 0xf0, 0x41, 0x00


	//----- nvinfo : EIATTR_KPARAM_INFO
	.align		4
.L_8873:
        /*0038*/ 	.byte	0x04, 0x17
        /*003a*/ 	.short	(.L_8875 - .L_8874)
.L_8874:
        /*003c*/ 	.word	0x00000000
        /*0040*/ 	.short	0x0000
        /*0042*/ 	.short	0x0000
        /*0044*/ 	.byte	0x00, 0xf0, 0x41, 0x00


	//----- nvinfo : EIATTR_SPARSE_MMA_MASK
	.align		4
.L_8875:
        /*0048*/ 	.byte	0x03, 0x50
        /*004a*/ 	.short	0x0000


	//----- nvinfo : EIATTR_MAXREG_COUNT
	.align		4
        /*004c*/ 	.byte	0x03, 0x1b
        /*004e*/ 	.short	0x00ff


	//----- nvinfo : EIATTR_EXTERNS
	.align		4
        /*0050*/ 	.byte	0x04, 0x0f
        /*0052*/ 	.short	(.L_8877 - .L_8876)


	//   ....[0]....
	.align		4
.L_8876:
        /*0054*/ 	.word	index@(__assertfail)


	//----- nvinfo : EIATTR_MERCURY_ISA_VERSION
	.align		4
.L_8877:
        /*0058*/ 	.byte	0x03, 0x5f
        /*005a*/ 	.short	0x0101


	//----- nvinfo : EIATTR_COOP_GROUP_MASK_REGIDS
	.align		4
        /*005c*/ 	.byte	0x04, 0x29
        /*005e*/ 	.short	(.L_8879 - .L_8878)


	//   ....[0]....
.L_8878:
        /*0060*/ 	.word	0xffffffff


	//   ....[1]....
        /*0064*/ 	.word	0xffffffff


	//   ....[2]....
        /*0068*/ 	.word	0xffffffff


	//   ....[3]....
        /*006c*/ 	.word	0xffffffff


	//   ....[4]....
        /*0070*/ 	.word	0xffffffff


	//   ....[5]....
        /*0074*/ 	.word	0xffffffff


	//   ....[6]....
        /*0078*/ 	.word	0xffffffff


	//   ....[7]....
        /*007c*/ 	.word	0xffffffff


	//   ....[8]....
        /*0080*/ 	.word	0xffffffff


	//   ....[9]....
        /*0084*/ 	.word	0xffffffff


	//   ....[10]....
        /*0088*/ 	.word	0x0500000f


	//   ....[11]....
        /*008c*/ 	.word	0x0500000f


	//   ....[12]....
        /*0090*/ 	.word	0x0500000f


	//   ....[13]....
        /*0094*/ 	.word	0x0500000f


	//   ....[14]....
        /*0098*/ 	.word	0x0500000f


	//   ....[15]....
        /*009c*/ 	.word	0x0500000f


	//   ....[16]....
        /*00a0*/ 	.word	0x0500000f


	//   ....[17]....
        /*00a4*/ 	.word	0x0500000f


	//   ....[18]....
        /*00a8*/ 	.word	0x0500000f


	//   ....[19]....
        /*00ac*/ 	.word	0x0500000f


	//----- nvinfo : EIATTR_COOP_GROUP_INSTR_OFFSETS
	.align		4
.L_8879:
        /*00b0*/ 	.byte	0x04, 0x28
        /*00b2*/ 	.short	(.L_8881 - .L_8880)


	//   ....[0]....
.L_8880:
        /*00b4*/ 	.word	0x000005b0


	//   ....[1]....
        /*00b8*/ 	.word	0x000005f0


	//   ....[2]....
        /*00bc*/ 	.word	0x00000610


	//   ....[3]....
        /*00c0*/ 	.word	0x00000630


	//   ....[4]....
        /*00c4*/ 	.word	0x00000650


	//   ....[5]....
        /*00c8*/ 	.word	0x000011b0


	//   ....[6]....
        /*00cc*/ 	.word	0x000011d0


	//   ....[7]....
        /*00d0*/ 	.word	0x000011f0


	//   ....[8]....
        /*00d4*/ 	.word	0x00001210


	//   ....[9]....
        /*00d8*/ 	.word	0x00001230


	//   ....[10]....
        /*00dc*/ 	.word	0x00002700


	//   ....[11]....
        /*00e0*/ 	.word	0x00002780


	//   ....[12]....
        /*00e4*/ 	.word	0x000027e0


	//   ....[13]....
        /*00e8*/ 	.word	0x00002840


	//   ....[14]....
        /*00ec*/ 	.word	0x000028a0


	//   ....[15]....
        /*00f0*/ 	.word	0x00003470


	//   ....[16]....
        /*00f4*/ 	.word	0x000034d0


	//   ....[17]....
        /*00f8*/ 	.word	0x00003530


	//   ....[18]....
        /*00fc*/ 	.word	0x00003590


	//   ....[19]....
        /*0100*/ 	.word	0x000035f0


	//----- nvinfo : EIATTR_VRC_CTA_INIT_COUNT
	.align		4
.L_8881:
        /*0104*/ 	.byte	0x02, 0x4a
	.zero		1
	.zero		1


	//----- nvinfo : EIATTR_SYSCALL_OFFSETS
	.align		4
        /*0108*/ 	.byte	0x04, 0x46
        /*010a*/ 	.short	(.L_8883 - .L_8882)


	//   ....[0]....
.L_8882:
        /*010c*/ 	.word	0x00000170


	//----- nvinfo : EIATTR_EXIT_INSTR_OFFSETS
	.align		4
.L_8883:
        /*0110*/ 	.byte	0x04, 0x1c
        /*0112*/ 	.short	(.L_8885 - .L_8884)


	//   ....[0]....
.L_8884:
        /*0114*/ 	.word	0x00000220


	//   ....[1]....
        /*0118*/ 	.word	0x000026a0


	//----- nvinfo : EIATTR_CRS_STACK_SIZE
	.align		4
.L_8885:
        /*011c*/ 	.byte	0x04, 0x1e
        /*011e*/ 	.short	(.L_8887 - .L_8886)
.L_8886:
        /*0120*/ 	.word	0x00000000


	//----- nvinfo : EIATTR_CBANK_PARAM_SIZE
	.align		4
.L_8887:
        /*0124*/ 	.byte	0x03, 0x19
        /*0126*/ 	.short	0x0030


	//----- nvinfo : EIATTR_PARAM_CBANK
	.align		4
        /*0128*/ 	.byte	0x04, 0x0a
        /*012a*/ 	.short	(.L_8889 - .L_8888)
	.align		4
.L_8888:
        /*012c*/ 	.word	index@(.nv.constant0._ZN7oneflow4cuda7softmax15SoftmaxWarpImplI10SimpleLoadIffE11SimpleStoreIffEfLi2ELi18ELi32ELi1ELb0ELNS1_9AlgorithmE0EEEvT_T0_ll)
        /*0130*/ 	.short	0x0380
        /*0132*/ 	.short	0x0030


	//----- nvinfo : EIATTR_SW_WAR
	.align		4
.L_8889:
        /*0134*/ 	.byte	0x04, 0x36
        /*0136*/ 	.short	(.L_8891 - .L_8890)
.L_8890:
        /*0138*/ 	.word	0x00000008
.L_8891:


//--------------------- .nv.info._ZN7oneflow4cuda7softmax15SoftmaxWarpImplI10SimpleLoadIffE11SimpleStoreIffEfLi2ELi16ELi32ELi1ELb1ELNS1_9AlgorithmE0EEEvT_T0_ll --------------------------
	.section	.nv.info._ZN7oneflow4cuda7softmax15SoftmaxWarpImplI10SimpleLoadIffE11SimpleStoreIffEfLi2ELi16ELi32ELi1ELb1ELNS1_9AlgorithmE0EEEvT_T0_ll,"",@"SHT_CUDA_INFO"
	.sectionflags	@""
	.align	4


	//----- nvinfo : EIATTR_CUDA_API_VERSION
	.align		4
        /*0000*/ 	.byte	0x04, 0x37
        /*0002*/ 	.short	(.L_8893 - .L_8892)
.L_8892:
        /*0004*/ 	.word	0x00000082


	//----- nvinfo : EIATTR_KPARAM_INFO
	.align		4
.L_8893:
        /*0008*/ 	.byte	0x04, 0x17
        /*000a*/ 	.short	(.L_8895 - .L_8894)
.L_8894:
        /*000c*/ 	.word	0x00000000
        /*0010*/ 	.short	0x0003
        /*0012*/ 	.short	0x0028
        /*0014*/ 	.byte	0x00, 0xf0, 0x21, 0x00


	//----- nvinfo : EIATTR_KPARAM_INFO
	.align		4
.L_8895:
        /*0018*/ 	.byte	0x04, 0x17
        /*001a*/ 	.short	(.L_8897 - .L_8896)
.L_8896:
        /*001c*/ 	.word	0x00000000
        /*0020*/ 	.short	0x0002
        /*0022*/ 	.short	0x0020
        /*0024*/ 	.byte	0x00, 0xf0, 0x21, 0x00


	//----- nvinfo : EIATTR_KPARAM_INFO
	.align		4
.L_8897:
        /*0028*/ 	.byte	0x04, 0x17
        /*002a*/ 	.short	(.L_8899 - .L_8898)
.L_8898:
        /*002c*/ 	.word	0x00000000
        /*0030*/ 	.short	0x0001
        /*0032*/ 	.short	0x0010
        /*0034*/ 	.byte	0x00, 0xf0, 0x41, 0x00


	//----- nvinfo : EIATTR_KPARAM_INFO
	.align		4
.L_8899:
        /*0038*/ 	.byte	0x04, 0x17
        /*003a*/ 	.short	(.L_8901 - .L_8900)
.L_8900:
        /*003c*/ 	.word	0x00000000
        /*0040*/ 	.short	0x0000
        /*0042*/ 	.short	0x0000
        /*0044*/ 	.byte	0x00, 0xf0, 0x41, 0x00


	//----- nvinfo : EIATTR_SPARSE_MMA_MASK
	.align		4
.L_8901:
        /*0048*/ 	.byte	0x03, 0x50
        /*004a*/ 	.short	0x0000


	//----- nvinfo : EIATTR_MAXREG_COUNT
	.align		4
        /*004c*/ 	.byte	0x03, 0x1b
        /*004e*/ 	.short	0x00ff


	//----- nvinfo : EIATTR_EXTERNS
	.align		4
        /*0050*/ 	.byte	0x04, 0x0f
        /*0052*/ 	.short	(.L_8903 - .L_8902)


	//   ....[0]....
	.align		4
.L_8902:
        /*0054*/ 	.word	index@(__assertfail)


	//----- nvinfo : EIATTR_MERCURY_ISA_VERSION
	.align		4
.L_8903:
        /*0058*/ 	.byte	0x03, 0x5f
        /*005a*/ 	.short	0x0101


	//----- nvinfo : EIATTR_COOP_GROUP_MASK_REGIDS
	.align		4
        /*005c*/ 	.byte	0x04, 0x29
        /*005e*/ 	.short	(.L_8905 - .L_8904)


	//   ....[0]....
.L_8904:
        /*0060*/ 	.word	0xffffffff


	//   ....[1]....
        /*0064*/ 	.word	0xffffffff


	//   ....[2]....
        /*0068*/ 	.word	0xffffffff


	//   ....[3]....
        /*006c*/ 	.word	0xffffffff


	//   ....[4]....
        /*0070*/ 	.word	0xffffffff


	//   ....[5]....
        /*0074*/ 	.word	0xffffffff


	//   ....[6]....
        /*0078*/ 	.word	0xffffffff


	//   ....[7]....
        /*007c*/ 	.word	0xffffffff


	//   ....[8]....
        /*0080*/ 	.word	0xffffffff


	//   ....[9]....
        /*0084*/ 	.word	0xffffffff


	//   ....[10]....
        /*0088*/ 	.word	0x0500000f


	//   ....[11]....
        /*008c*/ 	.word	0x0500000f


	//   ....[12]....
        /*0090*/ 	.word	0x0500000f


	//   ....[13]....
        /*0094*/ 	.word	0x0500000f


	//   ....[14]....
        /*0098*/ 	.word	0x0500000f


	//   ....[15]....
        /*009c*/ 	.word	0x0500000f


	//   ....[16]....
        /*00a0*/ 	.word	0x0500000f


	//   ....[17]....
        /*00a4*/ 	.word	0x0500000f


	//   ....[18]....
        /*00a8*/ 	.word	0x0500000f


	//   ....[19]....
        /*00ac*/ 	.word	0x0500000f


	//----- nvinfo : EIATTR_COOP_GROUP_INSTR_OFFSETS
	.align		4
.L_8905:
        /*00b0*/ 	.byte	0x04, 0x28
        /*00b2*/ 	.short	(.L_8907 - .L_8906)


	//   ....[0]....
.L_8906:
        /*00b4*/ 	.word	0x00000920


	//   ....[1]....
        /*00b8*/ 	.word	0x00000960


	//   ....[2]....
        /*00bc*/ 	.word	0x00000980


	//   ....[3]....
        /*00c0*/ 	.word	0x000009a0


	//   ....[4]....
        /*00c4*/ 	.word	0x000009c0


	//   ....[5]....
        /*00c8*/ 	.word	0x000013e0


	//   ....[6]....
        /*00cc*/ 	.word	0x00001400


	//   ....[7]....
        /*00d0*/ 	.word	0x00001420


	//   ....[8]....
        /*00d4*/ 	.word	0x00001440


	//   ....[9]....
        /*00d8*/ 	.word	0x00001460


	//   ....[10]....
        /*00dc*/ 	.word	0x00002770


	//   ....[11]....
        /*00e0*/ 	.word	0x000027f0


	//   ....[12]....
        /*00e4*/ 	.word	0x00002850


	//   ....[13]....
        /*00e8*/ 	.word	0x000028b0


	//   ....[14]....
        /*00ec*/ 	.word	0x00002910


	//   ....[15]....
        /*00f0*/ 	.word	0x000033a0


	//   ....[16]....
        /*00f4*/ 	.word	0x00003400


	//   ....[17]....
        /*00f8*/ 	.word	0x00003460


	//   ....[18]....
        /*00fc*/ 	.word	0x000034c0


	//   ....[19]....
        /*0100*/ 	.word	0x00003520


	//----- nvinfo : EIATTR_VRC_CTA_INIT_COUNT
	.align		4
.L_8907:
        /*0104*/ 	.byte	0x02, 0x4a
	.zero		1
	.zero		1


	//----- nvinfo : EIATTR_SYSCALL_OFFSETS
	.align		4
        /*0108*/ 	.byte	0x04, 0x46
        /*010a*/ 	.short	(.L_8909 - .L_8908)


	//   ....[0]....
.L_8908:
        /*010c*/ 	.word	0x00000180


	//----- nvinfo : EIATTR_EXIT_INSTR_OFFSETS
	.align		4
.L_8909:
        /*0110*/ 	.byte	0x04, 0x1c
        /*0112*/ 	.short	(.L_8911 - .L_8910)


	//   ....[0]....
.L_8910:
        /*0114*/ 	.word	0x00000230


	//   ....[1]....
        /*0118*/ 	.word	0x00002710


	//----- nvinfo : EIATTR_CRS_STACK_SIZE
	.align		4
.L_8911:
        /*011c*/ 	.byte	0x04, 0x1e
        /*011e*/ 	.short	(.L_8913 - .L_8912)
.L_8912:
        /*0120*/ 	.word	0x00000000


	//----- nvinfo : EIATTR_CBANK_PARAM_SIZE
	.align		4
.L_8913:
        /*0124*/ 	.byte	0x03, 0x19
        /*0126*/ 	.short	0x0030


	//----- nvinfo : EIATTR_PARAM_CBANK
	.align		4
        /*0128*/ 	.byte	0x04, 0x0a
        /*012a*/ 	.short	(.L_8915 - .L_8914)
	.align		4
.L_8914:
        /*012c*/ 	.word	index@(.nv.constant0._ZN7oneflow4cuda7softmax15SoftmaxWarpImplI10SimpleLoadIffE11SimpleStoreIffEfLi2ELi16ELi32ELi1ELb1ELNS1_9AlgorithmE0EEEvT_T0_ll)
        /*0130*/ 	.short	0x0380
        /*0132*/ 	.short	0x0030


	//----- nvinfo : EIATTR_SW_WAR
	.align		4
.L_8915:
        /*0134*/ 	.byte	0x04, 0x36
        /*0136*/ 	.short	(.L_8917 - .L_8916)
.L_8916:
        /*0138*/ 	.word	0x00000008
.L_8917:


//--------------------- .nv.info._ZN7oneflow4cuda7softmax15SoftmaxWarpImplI10SimpleLoadIffE11SimpleStoreIffEfLi2ELi16ELi32ELi1ELb0ELNS1_9AlgorithmE0EEEvT_T0_ll --------------------------
	.section	.nv.info._ZN7oneflow4cuda7softmax15SoftmaxWarpImplI10SimpleLoadIffE11SimpleStoreIffEfLi2ELi16ELi32ELi1ELb0ELNS1_9AlgorithmE0EEEvT_T0_ll,"",@"SHT_CUDA_INFO"
	.sectionflags	@""
	.align	4


	//----- nvinfo : EIATTR_CUDA_API_VERSION
	.align		4
        /*0000*/ 	.byte	0x04, 0x37
        /*0002*/ 	.short	(.L_8919 - .L_8918)
.L_8918:
        /*0004*/ 	.word	0x00000082


	//----- nvinfo : EIATTR_KPARAM_INFO
	.align		4
.L_8919:
        /*0008*/ 	.byte	0x04, 0x17
        /*000a*/ 	.short	(.L_8921 - .L_8920)
.L_8920:
        /*000c*/ 	.word	0x00000000
        /*0010*/ 	.short	0x0003
        /*0012*/ 	.short	0x0028
        /*0014*/ 	.byte	0x00, 0xf0, 0x21, 0x00


	//----- nvinfo : EIATTR_KPARAM_INFO
	.align		4
.L_8921:
        /*0018*/ 	.byte	0x04, 0x17
        /*001a*/ 	.short	(.L_8923 - .L_8922)
.L_8922:
        /*001c*/ 	.word	0x00000000
        /*0020*/ 	.short	0x0002
        /*0022*/ 	.short	0x0020
        /*0024*/ 	.byte	0x00, 0xf0, 0x21, 0x00


	//----- nvinfo : EIATTR_KPARAM_INFO
	.align		4
.L_8923:
        /*0028*/ 	.byte	0x04, 0x17
        /*002a*/ 	.short	(.L_8925 - .L_8924)
.L_8924:
        /*002c*/ 	.word	0x00000000
        /*0030*/ 	.short	0x0001
        /*0032*/ 	.short	0x0010
        /*0034*/ 	.byte	0x00, 0xf0, 0x41, 0x00


	//----- nvinfo : EIATTR_KPARAM_INFO
	.align		4
.L_8925:
        /*0038*/ 	.byte	0x04, 0x17
        /*003a*/ 	.short	(.L_8927 - .L_8926)
.L_8926:
        /*003c*/ 	.word	0x00000000
        /*0040*/ 	.short	0x0000
        /*0042*/ 	.short	0x0000
        /*0044*/ 	.byte	0x00, 0xf0, 0x41, 0x00


	//----- nvinfo : EIATTR_SPARSE_MMA_MASK
	.align		4
.L_8927:
        /*0048*/ 	.byte	0x03, 0x50
        /*004a*/ 	.short	0x0000


	//----- nvinfo : EIATTR_MAXREG_COUNT
	.align		4
        /*004c*/ 	.byte	0x03, 0x1b
        /*004e*/ 	.short	0x00ff


	//----- nvinfo : EIATTR_EXTERNS
	.align		4
        /*0050*/ 	.byte	0x04, 0x0f
        /*0052*/ 	.short	(.L_8929 - .L_8928)


	//   ....[0]....
	.align		4
.L_8928:
        /*0054*/ 	.word	index@(__assertfail)


	//----- nvinfo : EIATTR_MERCURY_ISA_VERSION
	.align		4
.L_8929:
        /*0058*/ 	.byte	0x03, 0x5f
        /*005a*/ 	.short	0x0101


	//----- nvinfo : EIATTR_COOP_GROUP_MASK_REGIDS
	.align		4
        /*005c*/ 	.byte	0x04, 0x29
        /*005e*/ 	.short	(.L_8931 - .L_8930)


	//   ....[0]....
.L_8930:
        /*0060*/ 	.word	0xffffffff


	//   ....[1]....
        /*0064*/ 	.word	0xffffffff


	//   ....[2]....
        /*0068*/ 	.word	0xffffffff


	//   ....[3]....
        /*006c*/ 	.word	0xffffffff


	//   ....[4]....
        /*0070*/ 	.word	0xffffffff


	//   ....[5]....
        /*0074*/ 	.word	0xffffffff


	//   ....[6]....
        /*0078*/ 	.word	0xffffffff


	//   ....[7]....
        /*007c*/ 	.word	0xffffffff


	//   ....[8]....
        /*0080*/ 	.word	0xffffffff


	//   ....[9]....
        /*0084*/ 	.word	0xffffffff


	//   ....[10]....
        /*0088*/ 	.word	0x0500000f


	//   ....[11]....
        /*008c*/ 	.word	0x0500000f


	//   ....[12]....
        /*0090*/ 	.word	0x0500000f


	//   ....[13]....
        /*0094*/ 	.word	0x0500000f


	//   ....[14]....
        /*0098*/ 	.word	0x0500000f


	//   ....[15]....
        /*009c*/ 	.word	0x0500000f


	//   ....[16]....
        /*00a0*/ 	.word	0x0500000f


	//   ....[17]....
        /*00a4*/ 	.word	0x0500000f


	//   ....[18]....
        /*00a8*/ 	.word	0x0500000f


	//   ....[19]....
        /*00ac*/ 	.word	0x0500000f


	//----- nvinfo : EIATTR_COOP_GROUP_INSTR_OFFSETS
	.align		4
.L_8931:
        /*00b0*/ 	.byte	0x04, 0x28
        /*00b2*/ 	.short	(.L_8933 - .L_8932)


	//   ....[0]....
.L_8932:
        /*00b4*/ 	.word	0x00000580


	//   ....[1]....
        /*00b8*/ 	.word	0x000005c0


	//   ....[2]....
        /*00bc*/ 	.word	0x000005e0


	//   ....[3]....
        /*00c0*/ 	.word	0x00000600


	//   ....[4]....
        /*00c4*/ 	.word	0x00000620


	//   ....[5]....
        /*00c8*/ 	.word	0x00001040


	//   ....[6]....
        /*00cc*/ 	.word	0x00001060


	//   ....[7]....
        /*00d0*/ 	.word	0x00001080


	//   ....[8]....
        /*00d4*/ 	.word	0x000010a0


	//   ....[9]....
        /*00d8*/ 	.word	0x000010c0


	//   ....[10]....
        /*00dc*/ 	.word	0x000022a0


	//   ....[11]....
        /*00e0*/ 	.word	0x00002320


	//   ....[12]....
        /*00e4*/ 	.word	0x00002380


	//   ....[13]....
        /*00e8*/ 	.word	0x000023e0


	//   ....[14]....
        /*00ec*/ 	.word	0x00002440


	//   ....[15]....
        /*00f0*/ 	.word	0x00002ed0


	//   ....[16]....
        /*00f4*/ 	.word	0x00002f30


	//   ....[17]....
        /*00f8*/ 	.word	0x00002f90


	//   ....[18]....
        /*00fc*/ 	.word	0x00002ff0


	//   ....[19]....
        /*0100*/ 	.word	0x00003050


	//----- nvinfo : EIATTR_VRC_CTA_INIT_COUNT
	.align		4
.L_8933:
        /*0104*/ 	.byte	0x02, 0x4a
	.zero		1
	.zero		1


	//----- nvinfo : EIATTR_SYSCALL_OFFSETS
	.align		4
        /*0108*/ 	.byte	0x04, 0x46
        /*010a*/ 	.short	(.L_8935 - .L_8934)


	//   ....[0]....
.L_8934:
        /*010c*/ 	.word	0x00000170


	//----- nvinfo : EIATTR_EXIT_INSTR_OFFSETS
	.align		4
.L_8935:
        /*0110*/ 	.byte	0x04, 0x1c
        /*0112*/ 	.short	(.L_8937 - .L_8936)


	//   ....[0]....
.L_8936:
        /*0114*/ 	.word	0x00000220


	//   ....[1]....
        /*0118*/ 	.word	0x00002240


	//----- nvinfo : EIATTR_CRS_STACK_SIZE
	.align		4
.L_8937:
        /*011c*/ 	.byte	0x04, 0x1e
        /*011e*/ 	.short	(.L_8939 - .L_8938)
.L_8938:
        /*0120*/ 	.word	0x00000000


	//----- nvinfo : EIATTR_CBANK_PARAM_SIZE
	.align		4
.L_8939:
        /*0124*/ 	.byte	0x03, 0x19
        /*0126*/ 	.short	0x0030


	//----- nvinfo : EIATTR_PARAM_CBANK
	.align		4
        /*0128*/ 	.byte	0x04, 0x0a
        /*012a*/ 	.short	(.L_8941 - .L_8940)
	.align		4
.L_8940:
        /*012c*/ 	.word	index@(.nv.constant0._ZN7oneflow4cuda7softmax15SoftmaxWarpImplI10SimpleLoadIffE11SimpleStoreIffEfLi2ELi16ELi32ELi1ELb0ELNS1_9AlgorithmE0EEEvT_T0_ll)
        /*0130*/ 	.short	0x0380
        /*0132*/ 	.short	0x0030


	//----- nvinfo : EIATTR_SW_WAR
	.align		4
.L_8941:
        /*0134*/ 	.byte	0x04, 0x36
        /*0136*/ 	.short	(.L_8943 - .L_8942)
.L_8942:
        /*0138*/ 	.word	0x00000008
.L_8943:


//--------------------- .nv.info._ZN7oneflow4cuda7softmax15SoftmaxWarpImplI10SimpleLoadIffE11SimpleStoreIffEfLi2ELi14ELi32ELi1ELb1ELNS1_9AlgorithmE0EEEvT_T0_ll --------------------------
	.section	.nv.info._ZN7oneflow4cuda7softmax15SoftmaxWarpImplI10SimpleLoadIffE11SimpleStoreIffEfLi2ELi14ELi32ELi1ELb1ELNS1_9AlgorithmE0EEEvT_T0_ll,"",@"SHT_CUDA_INFO"
	.sectionflags	@""
	.align	4


	//----- nvinfo : EIATTR_CUDA_API_VERSION
	.align		4
        /*0000*/ 	.byte	0x04, 0x37
        /*0002*/ 	.short	(.L_8945 - .L_8944)
.L_8944:
        /*0004*/ 	.word	0x00000082


	//----- nvinfo : EIATTR_KPARAM_INFO
	.align		4
.L_8945:
        /*0008*/ 	.byte	0x04, 0x17
        /*000a*/ 	.short	(.L_8947 - .L_8946)
.L_8946:
        /*000c*/ 	.word	0x00000000
        /*0010*/ 	.short	0x0003
        /*0012*/ 	.short	0x0028
        /*0014*/ 	.byte	0x00, 0xf0, 0x21, 0x00


	//----- nvinfo : EIATTR_KPARAM_INFO
	.align		4
.L_8947:
        /*0018*/ 	.byte	0x04, 0x17
        /*001a*/ 	.short	(.L_8949 - .L_8948)
.L_8948:
        /*001c*/ 	.word	0x00000000
        /*0020*/ 	.short	0x0002
        /*0022*/ 	.short	0x0020
        /*0024*/ 	.byte	0x00, 0xf0, 0x21, 0x00


	//----- nvinfo : EIATTR_KPARAM_INFO
	.align		4
.L_8949:
        /*0028*/ 	.byte	0x04, 0x17
        /*002a*/ 	.short	(.L_8951 - .L_8950)
.L_8950:
        /*002c*/ 	.word	0x00000000
        /*0030*/ 	.short	0x0001
        /*0032*/ 	.short	0x0010
        /*0034*/ 	.byte	0x00, 0xf0, 0x41, 0x00


	//----- nvinfo : EIATTR_KPARAM_INFO
	.align		4
.L_8951:
        /*0038*/ 	.byte	0x04, 0x17
        /*003a*/ 	.short	(.L_8953 - .L_8952)
.L_8952:
        /*003c*/ 	.word	0x00000000
        /*0040*/ 	.short	0x0000
        /*0042*/ 	.short	0x0000
        /*0044*/ 	.byte	0x00, 0xf0, 0x41, 0x00


	//----- nvinfo : EIATTR_SPARSE_MMA_MASK
	.align		4
.L_8953:
        /*0048*/ 	.byte	0x03, 0x50
        /*004a*/ 	.short	0x0000


	//----- nvinfo : EIATTR_MAXREG_COUNT
	.align		4
        /*004c*/ 	.byte	0x03, 0x1b
        /*004e*/ 	.short	0x00ff


	//----- nvinfo : EIATTR_EXTERNS
	.align		4
        /*0050*/ 	.byte	0x04, 0x0f
        /*0052*/ 	.short	(.L_8955 - .L_8954)


	//   ....[0]....
	.align		4
.L_8954:
        /*0054*/ 	.word	index@(__assertfail)


	//----- nvinfo : EIATTR_MERCURY_ISA_VERSION
	.align		4
.L_8955:
        /*0058*/ 	.byte	0x03, 0x5f
        /*005a*/ 	.short	0x0101


	//----- nvinfo : EIATTR_COOP_GROUP_MASK_REGIDS
	.align		4
        /*005c*/ 	.byte	0x04, 0x29
        /*005e*/ 	.short	(.L_8957 - .L_8956)


	//   ....[0]....
.L_8956:
        /*0060*/ 	.word	0xffffffff


	//   ....[1]....
        /*0064*/ 	.word	0xffffffff


	//   ....[2]....
        /*0068*/ 	.word	0xffffffff


	//   ....[3]....
        /*006c*/ 	.word	0xffffffff


	//   ....[4]....
        /*0070*/ 	.word	0xffffffff


	//   ....[5]....
        /*0074*/ 	.word	0xffffffff


	//   ....[6]....
        /*0078*/ 	.word	0xffffffff


	//   ....[7]....
        /*007c*/ 	.word	0xffffffff


	//   ....[8]....
        /*0080*/ 	.word	0xffffffff


	//   ....[9]....
        /*0084*/ 	.word	0xffffffff


	//   ....[10]....
        /*0088*/ 	.word	0x0500000f


	//   ....[11]....
        /*008c*/ 	.word	0x0500000f


	//   ....[12]....
        /*0090*/ 	.word	0x0500000f


	//   ....[13]....
        /*0094*/ 	.word	0x0500000f


	//   ....[14]....
        /*0098*/ 	.word	0x0500000f


	//   ....[15]....
        /*009c*/ 	.word	0x0500000f


	//   ....[16]....
        /*00a0*/ 	.word	0x0500000f


	//   ....[17]....
        /*00a4*/ 	.word	0x0500000f


	//   ....[18]....
        /*00a8*/ 	.word	0x0500000f


	//   ....[19]....
        /*00ac*/ 	.word	0x0500000f


	//----- nvinfo : EIATTR_COOP_GROUP_INSTR_OFFSETS
	.align		4
.L_8957:
        /*00b0*/ 	.byte	0x04, 0x28
        /*00b2*/ 	.short	(.L_8959 - .L_8958)


	//   ....[0]....
.L_8958:
        /*00b4*/ 	.word	0x00000860


	//   ....[1]....
        /*00b8*/ 	.word	0x000008a0


	//   ....[2]....
        /*00bc*/ 	.word	0x000008c0


	//   ....[3]....
        /*00c0*/ 	.word	0x000008e0


	//   ....[4]....
        /*00c4*/ 	.word	0x00000900


	//   ....[5]....
        /*00c8*/ 	.word	0x000011e0


	//   ....[6]....
        /*00cc*/ 	.word	0x00001200


	//   ....[7]....
        /*00d0*/ 	.word	0x00001220


	//   ....[8]....
        /*00d4*/ 	.word	0x00001240


	//   ....[9]....
        /*00d8*/ 	.word	0x00001260


	//   ....[10]....
        /*00dc*/ 	.word	0x00002330


	//   ....[11]....
        /*00e0*/ 	.word	0x000023b0


	//   ....[12]....
        /*00e4*/ 	.word	0x00002410


	//   ....[13]....
        /*00e8*/ 	.word	0x00002470


	//   ....[14]....
        /*00ec*/ 	.word	0x000024d0


	//   ....[15]....
        /*00f0*/ 	.word	0x00002e20


	//   ....[16]....
        /*00f4*/ 	.word	0x00002e80


	//   ....[17]....
        /*00f8*/ 	.word	0x00002ee0


	//   ....[18]....
        /*00fc*/ 	.word	0x00002f40


	//   ....[19]....
        /*0100*/ 	.word	0x00002fa0


	//----- nvinfo : EIATTR_VRC_CTA_INIT_COUNT
	.align		4
.L_8959:
        /*0104*/ 	.byte	0x02, 0x4a
	.zero		1
	.zero		1


	//----- nvinfo : EIATTR_SYSCALL_OFFSETS
	.align		4
        /*0108*/ 	.byte	0x04, 0x46
        /*010a*/ 	.short	(.L_8961 - .L_8960)


	//   ....[0]....
.L_8960:
        /*010c*/ 	.word	0x00000180


	//----- nvinfo : EIATTR_EXIT_INSTR_OFFSETS
	.align		4
.L_8961:
        /*0110*/ 	.byte	0x04, 0x1c
        /*0112*/ 	.short	(.L_8963 - .L_8962)


	//   ....[0]....
.L_8962:
        /*0114*/ 	.word	0x00000230


	//   ....[1]....
        /*0118*/ 	.word	0x000022d0


	//----- nvinfo : EIATTR_CRS_STACK_SIZE
	.align		4
.L_8963:
        /*011c*/ 	.byte	0x04, 0x1e
        /*011e*/ 	.short	(.L_8965 - .L_8964)
.L_8964:
        /*0120*/ 	.word	0x00000000


	//----- nvinfo : EIATTR_CBANK_PARAM_SIZE
	.align		4
.L_8965:
        /*0124*/ 	.byte	0x03, 0x19
        /*0126*/ 	.short	0x0030


	//----- nvinfo : EIATTR_PARAM_CBANK
	.align		4
        /*0128*/ 	.byte	0x04, 0x0a
        /*012a*/ 	.short	(.L_8967 - .L_8966)
	.align		4
.L_8966:
        /*012c*/ 	.word	index@(.nv.constant0._ZN7oneflow4cuda7softmax15SoftmaxWarpImplI10SimpleLoadIffE11SimpleStoreIffEfLi2ELi14ELi32ELi1ELb1ELNS1_9AlgorithmE0EEEvT_T0_ll)
        /*0130*/ 	.short	0x0380
        /*0132*/ 	.short	0x0030


	//----- nvinfo : EIATTR_SW_WAR
	.align		4
.L_8967:
        /*0134*/ 	.byte	0x04, 0x36
        /*0136*/ 	.short	(.L_8969 - .L_8968)
.L_8968:
        /*0138*/ 	.word	0x00000008
.L_8969:


//--------------------- .nv.info._ZN7oneflow4cuda7softmax15SoftmaxWarpImplI10SimpleLoadIffE11SimpleStoreIffEfLi2ELi14ELi32ELi1ELb0ELNS1_9AlgorithmE0EEEvT_T0_ll --------------------------
	.section	.nv.info._ZN7oneflow4cuda7softmax15SoftmaxWarpImplI10SimpleLoadIffE11SimpleStoreIffEfLi2ELi14ELi32ELi1ELb0ELNS1_9AlgorithmE0EEEvT_T0_ll,"",@"SHT_CUDA_INFO"
	.sectionflags	@""
	.align	4


	//----- nvinfo : EIATTR_CUDA_API_VERSION
	.align		4
        /*0000*/ 	.byte	0x04, 0x37
        /*0002*/ 	.short	(.L_8971 - .L_8970)
.L_8970:
        /*0004*/ 	.word	0x00000082


	//----- nvinfo : EIATTR_KPARAM_INFO
	.align		4
.L_8971:
        /*0008*/ 	.byte	0x04, 0x17
        /*000a*/ 	.short	(.L_8973 - .L_8972)
.L_8972:
        /*000c*/ 	.word	0x00000000
        /*0010*/ 	.short	0x0003
        /*0012*/ 	.short	0x0028
        /*0014*/ 	.byte	0x00, 0xf0, 0x21, 0x00


	//----- nvinfo : EIATTR_KPARAM_INFO
	.align		4
.L_8973:
        /*0018*/ 	.byte	0x04, 0x17
        /*001a*/ 	.short	(.L_8975 - .L_8974)
.L_8974:
        /*001c*/ 	.word	0x00000000
        /*0020*/ 	.short	0x0002
        /*0022*/ 	.short	0x0020
        /*0024*/ 	.byte	0x00, 0xf0, 0x21, 0x00


	//----- nvinfo : EIATTR_KPARAM_INFO
	.align		4
.L_8975:
        /*0028*/ 	.byte	0x04, 0x17
        /*002a*/ 	.short	(.L_8977 - .L_8976)
.L_8976:
        /*002c*/ 	.word	0x00000000
        /*0030*/ 	.short	0x0001
        /*0032*/ 	.short	0x0010
        /*0034*/ 	.byte	0x00, 0xf0, 0x41, 0x00


	//----- nvinfo : EIATTR_KPARAM_INFO
	.align		4
.L_8977:
        /*0038*/ 	.byte	0x04, 0x17
        /*003a*/ 	.short	(.L_8979 - .L_8978)
.L_8978:
        /*003c*/ 	.word	0x00000000
        /*0040*/ 	.short	0x0000
        /*0042*/ 	.short	0x0000
        /*0044*/ 	.byte	0x00, 0xf0, 0x41, 0x00


	//----- nvinfo : EIATTR_SPARSE_MMA_MASK
	.align		4
.L_8979:
        /*0048*/ 	.byte	0x03, 0x50
        /*004a*/ 	.short	0x0000


	//----- nvinfo : EIATTR_MAXREG_COUNT
	.align		4
        /*004c*/ 	.byte	0x03, 0x1b
        /*004e*/ 	.short	0x00ff


	//----- nvinfo : EIATTR_EXTERNS
	.align		4
        /*0050*/ 	.byte	0x04, 0x0f
        /*0052*/ 	.short	(.L_8981 - .L_8980)


	//   ....[0]....
	.align		4
.L_8980:
        /*0054*/ 	.word	index@(__assertfail)


	//----- nvinfo : EIATTR_MERCURY_ISA_VERSION
	.align		4
.L_8981:
        /*0058*/ 	.byte	0x03, 0x5f
        /*005a*/ 	.short	0x0101


	//----- nvinfo : EIATTR_COOP_GROUP_MASK_REGIDS
	.align		4
        /*005c*/ 	.byte	0x04, 0x29
        /*005e*/ 	.short	(.L_8983 - .L_8982)


	//   ....[0]....
.L_8982:
        /*0060*/ 	.word	0xffffffff


	//   ....[1]....
        /*0064*/ 	.word	0xffffffff


	//   ....[2]....
        /*0068*/ 	.word	0xffffffff


	//   ....[3]....
        /*006c*/ 	.word	0xffffffff


	//   ....[4]....
        /*0070*/ 	.word	0xffffffff


	//   ....[5]....
        /*0074*/ 	.word	0xffffffff


	//   ....[6]....
        /*0078*/ 	.word	0xffffffff


	//   ....[7]....
        /*007c*/ 	.word	0xffffffff


	//   ....[8]....
        /*0080*/ 	.word	0xffffffff


	//   ....[9]....
        /*0084*/ 	.word	0xffffffff


	//   ....[10]....
        /*0088*/ 	.word	0x0500000f


	//   ....[11]....
        /*008c*/ 	.word	0x0500000f


	//   ....[12]....
        /*0090*/ 	.word	0x0500000f


	//   ....[13]....
        /*0094*/ 	.word	0x0500000f


	//   ....[14]....
        /*0098*/ 	.word	0x0500000f


	//   ....[15]....
        /*009c*/ 	.word	0x0500000f


	//   ....[16]....
        /*00a0*/ 	.word	0x0500000f


	//   ....[17]....
        /*00a4*/ 	.word	0x0500000f


	//   ....[18]....
        /*00a8*/ 	.word	0x0500000f


	//   ....[19]....
        /*00ac*/ 	.word	0x0500000f


	//----- nvinfo : EIATTR_COOP_GROUP_INSTR_OFFSETS
	.align		4
.L_8983:
        /*00b0*/ 	.byte	0x04, 0x28
        /*00b2*/ 	.short	(.L_8985 - .L_8984)


	//   ....[0]....
.L_8984:
        /*00b4*/ 	.word	0x00000550


	//   ....[1]....
        /*00b8*/ 	.word	0x00000590


	//   ....[2]....
        /*00bc*/ 	.word	0x000005b0


	//   ....[3]....
        /*00c0*/ 	.word	0x000005d0


	//   ....[4]....
        /*00c4*/ 	.word	0x000005f0


	//   ....[5]....
        /*00c8*/ 	.word	0x00000ed0


	//   ....[6]....
        /*00cc*/ 	.word	0x00000ef0


	//   ....[7]....
        /*00d0*/ 	.word	0x00000f10


	//   ....[8]....
        /*00d4*/ 	.word	0x00000f30


	//   ....[9]....
        /*00d8*/ 	.word	0x00000f50


	//   ....[10]....
        /*00dc*/ 	.word	0x00002020


	//   ....[11]....
        /*00e0*/ 	.word	0x000020a0


	//   ....[12]....
        /*00e4*/ 	.word	0x00002100


	//   ....[13]....
        /*00e8*/ 	.word	0x00002160


	//   ....[14]....
        /*00ec*/ 	.word	0x000021c0


	//   ....[15]....
        /*00f0*/ 	.word	0x00002b10


	//   ....[16]....
        /*00f4*/ 	.word	0x00002b70


	//   ....[17]....
        /*00f8*/ 	.word	0x00002bd0


	//   ....[18]....
        /*00fc*/ 	.word	0x00002c30


	//   ....[19]....
        /*0100*/ 	.word	0x00002c90


	//----- nvinfo : EIATTR_VRC_CTA_INIT_COUNT
	.align		4
.L_8985:
        /*0104*/ 	.byte	0x02, 0x4a
	.zero		1
	.zero		1


	//----- nvinfo : EIATTR_SYSCALL_OFFSETS
	.align		4
        /*0108*/ 	.byte	0x04, 0x46
        /*010a*/ 	.short	(.L_8987 - .L_8986)


	//   ....[0]....
.L_8986:
        /*010c*/ 	.word	0x00000170


	//----- nvinfo : EIATTR_EXIT_INSTR_OFFSETS
	.align		4
.L_8987:
        /*0110*/ 	.byte	0x04, 0x1c
        /*0112*/ 	.short	(.L_8989 - .L_8988)


	//   ....[0]....
.L_8988:
        /*0114*/ 	.word	0x00000220


	//   ....[1]....
        /*0118*/ 	.word	0x00001fc0


	//----- nvinfo : EIATTR_CRS_STACK_SIZE
	.align		4
.L_8989:
        /*011c*/ 	.byte	0x04, 0x1e
        /*011e*/ 	.short	(.L_8991 - .L_8990)
.L_8990:
        /*0120*/ 	.word	0x00000000


	//----- nvinfo : EIATTR_CBANK_PARAM_SIZE
	.align		4
.L_8991:
        /*0124*/ 	.byte	0x03, 0x19
        /*0126*/ 	.short	0x0030


	//----- nvinfo : EIATTR_PARAM_CBANK
	.align		4
        /*0128*/ 	.byte	0x04, 0x0a
        /*012a*/ 	.short	(.L_8993 - .L_8992)
	.align		4
.L_8992:
        /*012c*/ 	.word	index@(.nv.constant0._ZN7oneflow4cuda7softmax15SoftmaxWarpImplI10SimpleLoadIffE11SimpleStoreIffEfLi2ELi14ELi32ELi1ELb0ELNS1_9AlgorithmE0EEEvT_T0_ll)
        /*0130*/ 	.short	0x0380
        /*0132*/ 	.short	0x0030


	//----- nvinfo : EIATTR_SW_WAR
	.align		4
.L_8993:
        /*0134*/ 	.byte	0x04, 0x36
        /*0136*/ 	.short	(.L_8995 - .L_8994)
.L_8994:
        /*0138*/ 	.word	0x00000008
.L_8995:


//--------------------- .nv.info._ZN7oneflow4cuda7softmax15SoftmaxWarpImplI10SimpleLoadIffE11SimpleStoreIffEfLi2ELi12ELi32ELi1ELb1ELNS1_9AlgorithmE0EEEvT_T0_ll --------------------------
	.section	.nv.info._ZN7oneflow4cuda7softmax15SoftmaxWarpImplI10SimpleLoadIffE11SimpleStoreIffEfLi2ELi12ELi32ELi1ELb1ELNS1_9AlgorithmE0EEEvT_T0_ll,"",@"SHT_CUDA_INFO"
	.sectionflags	@""
	.align	4


	//----- nvinfo : EIATTR_CUDA_API_VERSION
	.align		4
        /*0000*/ 	.byte	0x04, 0x37
        /*0002*/ 	.short	(.L_8997 - .L_8996)
.L_8996:
        /*0004*/ 	.word	0x00000082


	//----- nvinfo : EIATTR_KPARAM_INFO
	.align		4
.L_8997:
        /*0008*/ 	.byte	0x04, 0x17
        /*000a*/ 	.short	(.L_8999 - .L_8998)
.L_8998:
        /*000c*/ 	.word	0x00000000
        /*0010*/ 	.short	0x0003
        /*0012*/ 	.short	0x0028
        /*0014*/ 	.byte	0x00, 0xf0, 0x21, 0x00


	//----- nvinfo : EIATTR_KPARAM_INFO
	.align		4
.L_8999:
        /*0018*/ 	.byte	0x04, 0x17
        /*001a*/ 	.short	(.L_9001 - .L_9000)
.L_9000:
        /*001c*/ 	.word	0x00000000
        /*0020*/ 	.short	0x0002
        /*0022*/ 	.short	0x0020
        /*0024*/ 	.byte	0x00, 0xf0, 0x21, 0x00


	//----- nvinfo : EIATTR_KPARAM_INFO
	.align		4
.L_9001:
        /*0028*/ 	.byte	0x04, 0x17
        /*002a*/ 	.short	(.L_9003 - .L_9002)
.L_9002:
        /*002c*/ 	.word	0x00000000
        /*0030*/ 	.short	0x0001
        /*0032*/ 	.short	0x0010
        /*0034*/ 	.byte	0x00, 0xf0, 0x41, 0x00


	//----- nvinfo : EIATTR_KPARAM_INFO
	.align		4
.L_9003:
        /*0038*/ 	.byte	0x04, 0x17
        /*003a*/ 	.short	(.L_9005 - .L_9004)
.L_9004:
        /*003c*/ 	.word	0x00000000
        /*0040*/ 	.short	0x0000
        /*0042*/ 	.short	0x0000
        /*0044*/ 	.byte	0x00, 0xf0, 0x41, 0x00


	//----- nvinfo : EIATTR_SPARSE_MMA_MASK
	.align		4
.L_9005:
        /*0048*/ 	.byte	0x03, 0x50
        /*004a*/ 	.short	0x0000


	//----- nvinfo : EIATTR_MAXREG_COUNT
	.align		4
        /*004c*/ 	.byte	0x03, 0x1b
        /*004e*/ 	.short	0x00ff


	//----- nvinfo : EIATTR_EXTERNS
	.align		4
        /*0050*/ 	.byte	0x04, 0x0f
        /*0052*/ 	.short	(.L_9007 - .L_9006)


	//   ....[0]....
	.align		4
.L_9006:
        /*0054*/ 	.word	index@(__assertfail)


	//----- nvinfo : EIATTR_MERCURY_ISA_VERSION
	.align		4
.L_9007:
        /*0058*/ 	.byte	0x03, 0x5f
        /*005a*/ 	.short	0x0101


	//----- nvinfo : EIATTR_COOP_GROUP_MASK_REGIDS
	.align		4
        /*005c*/ 	.byte	0x04, 0x29
        /*005e*/ 	.short	(.L_9009 - .L_9008)


	//   ....[0]....
.L_9008:
        /*0060*/ 	.word	0xffffffff


	//   ....[1]....
        /*0064*/ 	.word	0xffffffff


	//   ....[2]....
        /*0068*/ 	.word	0xffffffff


	//   ....[3]....
        /*006c*/ 	.word	0xffffffff


	//   ....[4]....
        /*0070*/ 	.word	0xffffffff


	//   ....[5]....
        /*0074*/ 	.word	0xffffffff


	//   ....[6]....
        /*0078*/ 	.word	0xffffffff


	//   ....[7]....
        /*007c*/ 	.word	0xffffffff


	//   ....[8]....
        /*0080*/ 	.word	0xffffffff


	//   ....[9]....
        /*0084*/ 	.word	0xffffffff


	//   ....[10]....
        /*0088*/ 	.word	0x0500000f


	//   ....[11]....
        /*008c*/ 	.word	0x0500000f


	//   ....[12]....
        /*0090*/ 	.word	0x0500000f


	//   ....[13]....
        /*0094*/ 	.word	0x0500000f


	//   ....[14]....
        /*0098*/ 	.word	0x0500000f


	//   ....[15]....
        /*009c*/ 	.word	0x0500000f


	//   ....[16]....
        /*00a0*/ 	.word	0x0500000f


	//   ....[17]....
        /*00a4*/ 	.word	0x0500000f


	//   ....[18]....
        /*00a8*/ 	.word	0x0500000f


	//   ....[19]....
        /*00ac*/ 	.word	0x0500000f


	//----- nvinfo : EIATTR_COOP_GROUP_INSTR_OFFSETS
	.align		4
.L_9009:
        /*00b0*/ 	.byte	0x04, 0x28
        /*00b2*/ 	.short	(.L_9011 - .L_9010)


	//   ....[0]....
.L_9010:
        /*00b4*/ 	.word	0x000007a0


	//   ....[1]....
        /*00b8*/ 	.word	0x000007e0


	//   ....[2]....
        /*00bc*/ 	.word	0x00000800


	//   ....[3]....
        /*00c0*/ 	.word	0x00000820


	//   ....[4]....
        /*00c4*/ 	.word	0x00000840


	//   ....[5]....
        /*00c8*/ 	.word	0x00000fe0


	//   ....[6]....
        /*00cc*/ 	.word	0x00001000


	//   ....[7]....
        /*00d0*/ 	.word	0x00001020


	//   ....[8]....
        /*00d4*/ 	.word	0x00001040


	//   ....[9]....
        /*00d8*/ 	.word	0x00001060


	//   ....[10]....
        /*00dc*/ 	.word	0x00001f10


	//   ....[11]....
        /*00e0*/ 	.word	0x00001f90


	//   ....[12]....
        /*00e4*/ 	.word	0x00001ff0


	//   ....[13]....
        /*00e8*/ 	.word	0x00002050


	//   ....[14]....
        /*00ec*/ 	.word	0x000020b0


	//   ....[15]....
        /*00f0*/ 	.word	0x000028c0


	//   ....[16]....
        /*00f4*/ 	.word	0x00002920


	//   ....[17]....
        /*00f8*/ 	.word	0x00002980


	//   ....[18]....
        /*00fc*/ 	.word	0x000029e0


	//   ....[19]....
        /*0100*/ 	.word	0x00002a40


	//----- nvinfo : EIATTR_VRC_CTA_INIT_COUNT
	.align		4
.L_9011:
        /*0104*/ 	.byte	0x02, 0x4a
	.zero		1
	.zero		1


	//----- nvinfo : EIATTR_SYSCALL_OFFSETS
	.align		4
        /*0108*/ 	.byte	0x04, 0x46
        /*010a*/ 	.short	(.L_9013 - .L_9012)


	//   ....[0]....
.L_9012:
        /*010c*/ 	.word	0x00000180


	//----- nvinfo : EIATTR_EXIT_INSTR_OFFSETS
	.align		4
.L_9013:
        /*0110*/ 	.byte	0x04, 0x1c
        /*0112*/ 	.short	(.L_9015 - .L_9014)


	//   ....[0]....
.L_9014:
        /*0114*/ 	.word	0x00000230


	//   ....[1]....
        /*0118*/ 	.word	0x00001eb0


	//----- nvinfo : EIATTR_CRS_STACK_SIZE
	.align		4
.L_9015:
        /*011c*/ 	.byte	0x04, 0x1e
        /*011e*/ 	.short	(.L_9017 - .L_9016)
.L_9016:
        /*0120*/ 	.word	0x00000000


	//----- nvinfo : EIATTR_CBANK_PARAM_SIZE
	.align		4
.L_9017:
        /*0124*/ 	.byte	0x03, 0x19
        /*0126*/ 	.short	0x0030


	//----- nvinfo : EIATTR_PARAM_CBANK
	.align		4
        /*0128*/ 	.byte	0x04, 0x0a
        /*012a*/ 	.short	(.L_9019 - .L_9018)
	.align		4
.L_9018:
        /*012c*/ 	.word	index@(.nv.constant0._ZN7oneflow4cuda7softmax15SoftmaxWarpImplI10SimpleLoadIffE11SimpleStoreIffEfLi2ELi12ELi32ELi1ELb1ELNS1_9AlgorithmE0EEEvT_T0_ll)
        /*0130*/ 	.short	0x0380
        /*0132*/ 	.short	0x0030


	//----- nvinfo : EIATTR_SW_WAR
	.align		4
.L_9019:
        /*0134*/ 	.byte	0x04, 0x36
        /*0136*/ 	.short	(.L_9021 - .L_9020)
.L_9020:
        /*0138*/ 	.word	0x00000008
.L_9021:


//--------------------- .nv.info._ZN7oneflow4cuda7softmax15SoftmaxWarpImplI10SimpleLoadIffE11SimpleStoreIffEfLi2ELi12ELi32ELi1ELb0ELNS1_9AlgorithmE0EEEvT_T0_ll --------------------------
	.section	.nv.info._ZN7oneflow4cuda7softmax15SoftmaxWarpImplI10SimpleLoadIffE11SimpleStoreIffEfLi2ELi12ELi32ELi1ELb0ELNS1_9AlgorithmE0EEEvT_T0_ll,"",@"SHT_CUDA_INFO"
	.sectionflags	@""
	.align	4


	//----- nvinfo : EIATTR_CUDA_API_VERSION
	.align		4
        /*0000*/ 	.byte	0x04, 0x37
        /*0002*/ 	.short	(.L_9023 - .L_9022)
.L_9022:
        /*0004*/ 	.word	0x00000082


	//----- nvinfo : EIATTR_KPARAM_INFO
	.align		4
.L_9023:
        /*0008*/ 	.byte	0x04, 0x17
        /*000a*/ 	.short	(.L_9025 - .L_9024)
.L_9024:
        /*000c*/ 	.word	0x00000000
        /*0010*/ 	.short	0x0003
        /*0012*/ 	.short	0x0028
        /*0014*/ 	.byte	0x00, 0xf0, 0x21, 0x00


	//----- nvinfo : EIATTR_KPARAM_INFO
	.align		4
.L_9025:
        /*0018*/ 	.byte	0x04, 0x17
        /*001a*/ 	.short	(.L_9027 - .L_9026)
.L_9026:
        /*001c*/ 	.word	0x00000000
        /*0020*/ 	.short	0x0002
        /*0022*/ 	.short	0x0020
        /*0024*/ 	.byte	0x00, 0xf0, 0x21, 0x00


	//----- nvinfo : EIATTR_KPARAM_INFO
	.align		4
.L_9027:
        /*0028*/ 	.byte	0x04, 0x17
        /*002a*/ 	.short	(.L_9029 - .L_9028)
.L_9028:
        /*002c*/ 	.word	0x00000000
        /*0030*/ 	.short	0x0001
        /*0032*/ 	.short	0x0010
        /*0034*/ 	.byte	0x00, 0xf0, 0x41, 0x00


	//----- nvinfo : EIATTR_KPARAM_INFO
	.align		4
.L_9029:
        /*0038*/ 	.byte	0x04, 0x17
        /*003a*/ 	.short	(.L_9031 - .L_9030)
.L_9030:
        /*003c*/ 	.word	0x00000000
        /*0040*/ 	.short	0x0000
        /*0042*/ 	.short	0x0000
        /*0044*/ 	.byte	0x00, 0xf0, 0x41, 0x00


	//----- nvinfo : EIATTR_SPARSE_MMA_MASK
	.align		4
.L_9031:
        /*0048*/ 	.byte	0x03, 0x50
        /*004a*/ 	.short	0x0000


	//----- nvinfo : EIATTR_MAXREG_COUNT
	.align		4
        /*004c*/ 	.byte	0x03, 0x1b
        /*004e*/ 	.short	0x00ff


	//----- nvinfo : EIATTR_EXTERNS
	.align		4
        /*0050*/ 	.byte	0x04, 0x0f
        /*0052*/ 	.short	(.L_9033 - .L_9032)


	//   ....[0]....
	.align		4
.L_9032:
        /*0054*/ 	.word	index@(__assertfail)


	//----- nvinfo : EIATTR_MERCURY_ISA_VERSION
	.align		4
.L_9033:
        /*0058*/ 	.byte	0x03, 0x5f
        /*005a*/ 	.short	0x0101


	//----- nvinfo : EIATTR_COOP_GROUP_MASK_REGIDS
	.align		4
        /*005c*/ 	.byte	0x04, 0x29
        /*005e*/ 	.short	(.L_9035 - .L_9034)


	//   ....[0]....
.L_9034:
        /*0060*/ 	.word	0xffffffff


	//   ....[1]....
        /*0064*/ 	.word	0xffffffff


	//   ....[2]....
        /*0068*/ 	.word	0xffffffff


	//   ....[3]....
        /*006c*/ 	.word	0xffffffff


	//   ....[4]....
        /*0070*/ 	.word	0xffffffff


	//   ....[5]....
        /*0074*/ 	.word	0xffffffff


	//   ....[6]....
        /*0078*/ 	.word	0xffffffff


	//   ....[7]....
        /*007c*/ 	.word	0xffffffff


	//   ....[8]....
        /*0080*/ 	.word	0xffffffff


	//   ....[9]....
        /*0084*/ 	.word	0xffffffff


	//   ....[10]....
        /*0088*/ 	.word	0x0500000f


	//   ....[11]....
        /*008c*/ 	.word	0x0500000f


	//   ....[12]....
        /*0090*/ 	.word	0x0500000f


	//   ....[13]....
        /*0094*/ 	.word	0x0500000f


	//   ....[14]....
        /*0098*/ 	.word	0x0500000f


	//   ....[15]....
        /*009c*/ 	.word	0x0500000f


	//   ....[16]....
        /*00a0*/ 	.word	0x0500000f


	//   ....[17]....
        /*00a4*/ 	.word	0x0500000f


	//   ....[18]....
        /*00a8*/ 	.word	0x0500000f


	//   ....[19]....
        /*00ac*/ 	.word	0x0500000f


	//----- nvinfo : EIATTR_COOP_GROUP_INSTR_OFFSETS
	.align		4
.L_9035:
        /*00b0*/ 	.byte	0x04, 0x28
        /*00b2*/ 	.short	(.L_9037 - .L_9036)


	//   ....[0]....
.L_9036:
        /*00b4*/ 	.word	0x00000520


	//   ....[1]....
        /*00b8*/ 	.word	0x00000550


	//   ....[2]....
        /*00bc*/ 	.word	0x00000570


	//   ....[3]....
        /*00c0*/ 	.word	0x00000590


	//   ....[4]....
        /*00c4*/ 	.word	0x000005b0


	//   ....[5]....
        /*00c8*/ 	.word	0x00000d60


	//   ....[6]....
        /*00cc*/ 	.word	0x00000d80


	//   ....[7]....
        /*00d0*/ 	.word	0x00000da0


	//   ....[8]....
        /*00d4*/ 	.word	0x00000dc0


	//   ....[9]....
        /*00d8*/ 	.word	0x00000de0


	//   ....[10]....
        /*00dc*/ 	.word	0x00001c90


	//   ....[11]....
        /*00e0*/ 	.word	0x00001d10


	//   ....[12]....
        /*00e4*/ 	.word	0x00001d70


	//   ....[13]....
        /*00e8*/ 	.word	0x00001dd0


	//   ....[14]....
        /*00ec*/ 	.word	0x00001e30


	//   ....[15]....
        /*00f0*/ 	.word	0x00002640


	//   ....[16]....
        /*00f4*/ 	.word	0x000026a0


	//   ....[17]....
        /*00f8*/ 	.word	0x00002700


	//   ....[18]....
        /*00fc*/ 	.word	0x00002760


	//   ....[19]....
        /*0100*/ 	.word	0x000027c0


	//----- nvinfo : EIATTR_VRC_CTA_INIT_COUNT
	.align		4
.L_9037:
        /*0104*/ 	.byte	0x02, 0x4a
	.zero		1
	.zero		1


	//----- nvinfo : EIATTR_SYSCALL_OFFSETS
	.align		4
        /*0108*/ 	.byte	0x04, 0x46
        /*010a*/ 	.short	(.L_9039 - .L_9038)


	//   ....[0]....
.L_9038:
        /*010c*/ 	.word	0x00000170


	//----- nvinfo : EIATTR_EXIT_INSTR_OFFSETS
	.align		4
.L_9039:
        /*0110*/ 	.byte	0x04, 0x1c
        /*0112*/ 	.short	(.L_9041 - .L_9040)


	//   ....[0]....
.L_9040:
        /*0114*/ 	.word	0x00000220


	//   ....[1]....
        /*0118*/ 	.word	0x00001c30


	//----- nvinfo : EIATTR_CRS_STACK_SIZE
	.align		4
.L_9041:
        /*011c*/ 	.byte	0x04, 0x1e
        /*011e*/ 	.short	(.L_9043 - .L_9042)
.L_9042:
        /*0120*/ 	.word	0x00000000


	//----- nvinfo : EIATTR_CBANK_PARAM_SIZE
	.align		4
.L_9043:
        /*0124*/ 	.byte	0x03, 0x19
        /*0126*/ 	.short	0x0030


	//----- nvinfo : EIATTR_PARAM_CBANK
	.align		4
        /*0128*/ 	.byte	0x04, 0x0a
        /*012a*/ 	.short	(.L_9045 - .L_9044)
	.align		4
.L_9044:
        /*012c*/ 	.word	index@(.nv.constant0._ZN7oneflow4cuda7softmax15SoftmaxWarpImplI10SimpleLoadIffE11SimpleStoreIffEfLi2ELi12ELi32ELi1ELb0ELNS1_9AlgorithmE0EEEvT_T0_ll)
        /*0130*/ 	.short	0x0380
        /*0132*/ 	.short	0x0030


	//----- nvinfo : EIATTR_SW_WAR
	.align		4
.L_9045:
        /*0134*/ 	.byte	0x04, 0x36
        /*0136*/ 	.short	(.L_9047 - .L_9046)
.L_9046:
        /*0138*/ 	.word	0x00000008
.L_9047:


//--------------------- .nv.info._ZN7oneflow4cuda7softmax15SoftmaxWarpImplI10SimpleLoadIffE11SimpleStoreIffEfLi2ELi10ELi32ELi1ELb1ELNS1_9AlgorithmE0EEEvT_T0_ll --------------------------
	.section	.nv.info._ZN7oneflow4cuda7softmax15SoftmaxWarpImplI10SimpleLoadIffE11SimpleStoreIffEfLi2ELi10ELi32ELi1ELb1ELNS1_9AlgorithmE0EEEvT_T0_ll,"",@"SHT_CUDA_INFO"
	.sectionflags	@""
	.align	4


	//----- nvinfo : EIATTR_CUDA_API_VERSION
	.align		4
        /*0000*/ 	.byte	0x04, 0x37
        /*0002*/ 	.short	(.L_9049 - .L_9048)
.L_9048:
        /*0004*/ 	.word	0x00000082


	//----- nvinfo : EIATTR_KPARAM_INFO
	.align		4
.L_9049:
        /*0008*/ 	.byte	0x04, 0x17
        /*000a*/ 	.short	(.L_9051 - .L_9050)
.L_9050:
        /*000c*/ 	.word	0x00000000
        /*0010*/ 	.short	0x0003
        /*0012*/ 	.short	0x0028
        /*0014*/ 	.byte	0x00, 0xf0, 0x21, 0x00


	//----- nvinfo : EIATTR_KPARAM_INFO
	.align		4
.L_9051:
        /*0018*/ 	.byte	0x04, 0x17
        /*001a*/ 	.short	(.L_9053 - .L_9052)
.L_9052:
        /*001c*/ 	.word	0x00000000
        /*0020*/ 	.short	0x0002
        /*0022*/ 	.short	0x0020
        /*0024*/ 	.byte	0x00, 0xf0, 0x21, 0x00


	//----- nvinfo : EIATTR_KPARAM_INFO
	.align		4
.L_9053:
        /*0028*/ 	.byte	0x04, 0x17
        /*002a*/ 	.short	(.L_9055 - .L_9054)
.L_9054:
        /*002c*/ 	.word	0x00000000
        /*0030*/ 	.short	0x0001
        /*0032*/ 	.short	0x0010
        /*0034*/ 	.byte	0x00, 0xf0, 0x41, 0x00


	//----- nvinfo : EIATTR_KPARAM_INFO
	.align		4
.L_9055:
        /*0038*/ 	.byte	0x04, 0x17
        /*003a*/ 	.short	(.L_9057 - .L_9056)
.L_9056:
        /*003c*/ 	.word	0x00000000
        /*0040*/ 	.short	0x0000
        /*0042*/ 	.short	0x0000
        /*0044*/ 	.byte	0x00, 0xf0, 0x41, 0x00


	//----- nvinfo : EIATTR_SPARSE_MMA_MASK
	.align		4
.L_9057:
        /*0048*/ 	.byte	0x03, 0x50
        /*004a*/ 	.short	0x0000


	//----- nvinfo : EIATTR_MAXREG_COUNT
	.align		4
        /*004c*/ 	.byte	0x03, 0x1b
        /*004e*/ 	.short	0x00ff


	//----- nvinfo : EIATTR_EXTERNS
	.align		4
        /*0050*/ 	.byte	0x04, 0x0f
        /*0052*/ 	.short	(.L_9059 - .L_9058)


	//   ....[0]....
	.align		4
.L_9058:
        /*0054*/ 	.word	index@(__assertfail)


	//----- nvinfo : EIATTR_MERCURY_ISA_VERSION
	.align		4
.L_9059:
        /*0058*/ 	.byte	0x03, 0x5f
        /*005a*/ 	.short	0x0101


	//----- nvinfo : EIATTR_COOP_GROUP_MASK_REGIDS
	.align		4
        /*005c*/ 	.byte	0x04, 0x29
        /*005e*/ 	.short	(.L_9061 - .L_9060)


	//   ....[0]....
.L_9060:
        /*0060*/ 	.word	0xffffffff


	//   ....[1]....
        /*0064*/ 	.word	0xffffffff


	//   ....[2]....
        /*0068*/ 	.word	0xffffffff


	//   ....[3]....
        /*006c*/ 	.word	0xffffffff


	//   ....[4]....
        /*0070*/ 	.word	0xffffffff


	//   ....[5]....
        /*0074*/ 	.word	0xffffffff


	//   ....[6]....
        /*0078*/ 	.word	0xffffffff


	//   ....[7]....
        /*007c*/ 	.word	0xffffffff


	//   ....[8]....
        /*0080*/ 	.word	0xffffffff


	//   ....[9]....
        /*0084*/ 	.word	0xffffffff


	//   ....[10]....
        /*0088*/ 	.word	0x0500000f


	//   ....[11]....
        /*008c*/ 	.word	0x0500000f


	//   ....[12]....
        /*0090*/ 	.word	0x0500000f


	//   ....[13]....
        /*0094*/ 	.word	0x0500000f


	//   ....[14]....
        /*0098*/ 	.word	0x0500000f


	//   ....[15]....
        /*009c*/ 	.word	0x0500000f


	//   ....[16]....
        /*00a0*/ 	.word	0x0500000f


	//   ....[17]....
        /*00a4*/ 	.word	0x0500000f


	//   ....[18]....
        /*00a8*/ 	.word	0x0500000f


	//   ....[19]....
        /*00ac*/ 	.word	0x0500000f


	//----- nvinfo : EIATTR_COOP_GROUP_INSTR_OFFSETS
	.align		4
.L_9061:
        /*00b0*/ 	.byte	0x04, 0x28
        /*00b2*/ 	.short	(.L_9063 - .L_9062)


	//   ....[0]....
.L_9062:
        /*00b4*/ 	.word	0x000006e0


	//   ....[1]....
        /*00b8*/ 	.word	0x00000720


	//   ....[2]....
        /*00bc*/ 	.word	0x00000740


	//   ....[3]....
        /*00c0*/ 	.word	0x00000760


	//   ....[4]....
        /*00c4*/ 	.word	0x00000780


	//   ....[5]....
        /*00c8*/ 	.word	0x00000de0


	//   ....[6]....
        /*00cc*/ 	.word	0x00000e00


	//   ....[7]....
        /*00d0*/ 	.word	0x00000e20


	//   ....[8]....
        /*00d4*/ 	.word	0x00000e40


	//   ....[9]....
        /*00d8*/ 	.word	0x00000e60


	//   ....[10]....
        /*00dc*/ 	.word	0x00001b60


	//   ....[11]....
        /*00e0*/ 	.word	0x00001be0


	//   ....[12]....
        /*00e4*/ 	.word	0x00001c40


	//   ....[13]....
        /*00e8*/ 	.word	0x00001ca0


	//   ....[14]....
        /*00ec*/ 	.word	0x00001d00


	//   ....[15]....
        /*00f0*/ 	.word	0x000023d0


	//   ....[16]....
        /*00f4*/ 	.word	0x00002430


	//   ....[17]....
        /*00f8*/ 	.word	0x00002490


	//   ....[18]....
        /*00fc*/ 	.word	0x000024f0


	//   ....[19]....
        /*0100*/ 	.word	0x00002550


	//----- nvinfo : EIATTR_VRC_CTA_INIT_COUNT
	.align		4
.L_9063:
        /*0104*/ 	.byte	0x02, 0x4a
	.zero		1
	.zero		1


	//----- nvinfo : EIATTR_SYSCALL_OFFSETS
	.align		4
        /*0108*/ 	.byte	0x04, 0x46
        /*010a*/ 	.short	(.L_9065 - .L_9064)


	//   ....[0]....
.L_9064:
        /*010c*/ 	.word	0x00000180


	//----- nvinfo : EIATTR_EXIT_INSTR_OFFSETS
	.align		4
.L_9065:
        /*0110*/ 	.byte	0x04, 0x1c
        /*0112*/ 	.short	(.L_9067 - .L_9066)


	//   ....[0]....
.L_9066:
        /*0114*/ 	.word	0x00000230


	//   ....[1]....
        /*0118*/ 	.word	0x00001b00


	//----- nvinfo : EIATTR_CRS_STACK_SIZE
	.align		4
.L_9067:
        /*011c*/ 	.byte	0x04, 0x1e
        /*011e*/ 	.short	(.L_9069 - .L_9068)
.L_9068:
        /*0120*/ 	.word	0x00000000


	//----- nvinfo : EIATTR_CBANK_PARAM_SIZE
	.align		4
.L_9069:
        /*0124*/ 	.byte	0x03, 0x19
        /*0126*/ 	.short	0x0030


	//----- nvinfo : EIATTR_PARAM_CBANK
	.align		4
        /*0128*/ 	.byte	0x04, 0x0a
        /*012a*/ 	.short	(.L_9071 - .L_9070)
	.align		4
.L_9070:
        /*012c*/ 	.word	index@(.nv.constant0._ZN7oneflow4cuda7softmax15SoftmaxWarpImplI10SimpleLoadIffE11SimpleStoreIffEfLi2ELi10ELi32ELi1ELb1ELNS1_9AlgorithmE0EEEvT_T0_ll)
        /*0130*/ 	.short	0x0380
        /*0132*/ 	.short	0x0030


	//----- nvinfo : EIATTR_SW_WAR
	.align		4
.L_9071:
        /*0134*/ 	.byte	0x04, 0x36
        /*0136*/ 	.short	(.L_9073 - .L_9072)
.L_9072:
        /*0138*/ 	.word	0x00000008
.L_9073:


//--------------------- .nv.info._ZN7oneflow4cuda7softmax15SoftmaxWarpImplI10SimpleLoadIffE11SimpleStoreIffEfLi2ELi10ELi32ELi1ELb0ELNS1_9AlgorithmE0EEEvT_T0_ll --------------------------
	.section	.nv.info._ZN7oneflow4cuda7softmax15SoftmaxWarpImplI10SimpleLoadIffE11SimpleStoreIffEfLi2ELi10ELi32ELi1ELb0ELNS1_9AlgorithmE0EEEvT_T0_ll,"",@"SHT_CUDA_INFO"
	.sectionflags	@""
	.align	4


	//----- nvinfo : EIATTR_CUDA_API_VERSION
	.align		4
        /*0000*/ 	.byte	0x04, 0x37
        /*0002*/ 	.short	(.L_9075 - .L_9074)
.L_9074:
        /*0004*/ 	.word	0x00000082


	//----- nvinfo : EIATTR_KPARAM_INFO
	.align		4
.L_9075:
        /*0008*/ 	.byte	0x04, 0x17
        /*000a*/ 	.short	(.L_9077 - .L_9076)
.L_9076:
        /*000c*/ 	.word	0x00000000
        /*0010*/ 	.short	0x0003
        /*0012*/ 	.short	0x0028
        /*0014*/ 	.byte	0x00, 0xf0, 0x21, 0x00


	//----- nvinfo : EIATTR_KPARAM_INFO
	.align		4
.L_9077:
        /*0018*/ 	.byte	0x04, 0x17
        /*001a*/ 	.short	(.L_9079 - .L_9078)
.L_9078:
        /*001c*/ 	.word	0x00000000
        /*0020*/ 	.short	0x0002
        /*0022*/ 	.short	0x0020
        /*0024*/ 	.byte	0x00, 0xf0, 0x21, 0x00


	//----- nvinfo : EIATTR_KPARAM_INFO
	.align		4
.L_9079:
        /*0028*/ 	.byte	0x04, 0x17
        /*002a*/ 	.short	(.L_9081 - .L_9080)
.L_9080:
        /*002c*/ 	.word	0x00000000
        /*0030*/ 	.short	0x0001
        /*0032*/ 	.short	0x0010
        /*0034*/ 	.byte	0x00, 0xf0, 0x41, 0x00


	//----- nvinfo : EIATTR_KPARAM_INFO
	.align		4
.L_9081:
        /*0038*/ 	.byte	0x04, 0x17
        /*003a*/ 	.short	(.L_9083 - .L_9082)
.L_9082:
        /*003c*/ 	.word	0x00000000
        /*0040*/ 	.short	0x0000
        /*0042*/ 	.short	0x0000
        /*0044*/ 	.byte	0x00, 0xf0, 0x41, 0x00


	//----- nvinfo : EIATTR_SPARSE_MMA_MASK
	.align		4
.L_9083:
        /*0048*/ 	.byte	0x03, 0x50
        /*004a*/ 	.short	0x0000


	//----- nvinfo : EIATTR_MAXREG_COUNT
	.align		4
        /*004c*/ 	.byte	0x03, 0x1b
        /*004e*/ 	.short	0x00ff


	//----- nvinfo : EIATTR_EXTERNS
	.align		4
        /*0050*/ 	.byte	0x04, 0x0f
        /*0052*/ 	.short	(.L_9085 - .L_9084)


	//   ....[0]....
	.align		4
.L_9084:
        /*0054*/ 	.word	index@(__assertfail)


	//----- nvinfo : EIATTR_MERCURY_ISA_VERSION
	.align		4
.L_9085:
        /*0058*/ 	.byte	0x03, 0x5f
        /*005a*/ 	.short	0x0101


	//----- nvinfo : EIATTR_COOP_GROUP_MASK_REGIDS
	.align		4
        /*005c*/ 	.byte	0x04, 0x29
        /*005e*/ 	.short	(.L_9087 - .L_9086)


	//   ....[0]....
.L_9086:
        /*0060*/ 	.word	0xffffffff


	//   ....[1]....
        /*0064*/ 	.word	0xffffffff


	//   ....[2]....
        /*0068*/ 	.word	0xffffffff


	//   ....[3]....
        /*006c*/ 	.word	0xffffffff


	//   ....[4]....
        /*0070*/ 	.word	0xffffffff


	//   ....[5]....
        /*0074*/ 	.word	0xffffffff


	//   ....[6]....
        /*0078*/ 	.word	0xffffffff


	//   ....[7]....
        /*007c*/ 	.word	0xffffffff


	//   ....[8]....
        /*0080*/ 	.word	0xffffffff


	//   ....[9]....
        /*0084*/ 	.word	0xffffffff


	//   ....[10]....
        /*0088*/ 	.word	0x0500000f


	//   ....[11]....
        /*008c*/ 	.word	0x0500000f


	//   ....[12]....
        /*0090*/ 	.word	0x0500000f


	//   ....[13]....
        /*0094*/ 	.word	0x0500000f


	//   ....[14]....
        /*0098*/ 	.word	0x0500000f


	//   ....[15]....
        /*009c*/ 	.word	0x0500000f


	//   ....[16]....
        /*00a0*/ 	.word	0x0500000f


	//   ....[17]....
        /*00a4*/ 	.word	0x0500000f


	//   ....[18]....
        /*00a8*/ 	.word	0x0500000f


	//   ....[19]....
        /*00ac*/ 	.word	0x0500000f


	//----- nvinfo : EIATTR_COOP_GROUP_INSTR_OFFSETS
	.align		4
.L_9087:
        /*00b0*/ 	.byte	0x04, 0x28
        /*00b2*/ 	.short	(.L_9089 - .L_9088)


	//   ....[0]....
.L_9088:
        /*00b4*/ 	.word	0x000004f0


	//   ....[1]....
        /*00b8*/ 	.word	0x00000530


	//   ....[2]....
        /*00bc*/ 	.word	0x00000550


	//   ....[3]....
        /*00c0*/ 	.word	0x00000570


	//   ....[4]....
        /*00c4*/ 	.word	0x00000590


	//   ....[5]....
        /*00c8*/ 	.word	0x00000bf0


	//   ....[6]....
        /*00cc*/ 	.word	0x00000c10


	//   ....[7]....
        /*00d0*/ 	.word	0x00000c30


	//   ....[8]....
        /*00d4*/ 	.word	0x00000c50


	//   ....[9]....
        /*00d8*/ 	.word	0x00000c70


	//   ....[10]....
        /*00dc*/ 	.word	0x00001850


	//   ....[11]....
        /*00e0*/ 	.word	0x000018e0


	//   ....[12]....
        /*00e4*/ 	.word	0x00001940


	//   ....[13]....
        /*00e8*/ 	.word	0x000019a0


	//   ....[14]....
        /*00ec*/ 	.word	0x00001a00


	//   ....[15]....
        /*00f0*/ 	.word	0x000020c0


	//   ....[16]....
        /*00f4*/ 	.word	0x00002120


	//   ....[17]....
        /*00f8*/ 	.word	0x00002180


	//   ....[18]....
        /*00fc*/ 	.word	0x000021e0


	//   ....[19]....
        /*0100*/ 	.word	0x00002240


	//----- nvinfo : EIATTR_VRC_CTA_INIT_COUNT
	.align		4
.L_9089:
        /*0104*/ 	.byte	0x02, 0x4a
	.zero		1
	.zero		1


	//----- nvinfo : EIATTR_SYSCALL_OFFSETS
	.align		4
        /*0108*/ 	.byte	0x04, 0x46
        /*010a*/ 	.short	(.L_9091 - .L_9090)


	//   ....[0]....
.L_9090:
        /*010c*/ 	.word	0x00000170


	//----- nvinfo : EIATTR_EXIT_INSTR_OFFSETS
	.align		4
.L_9091:
        /*0110*/ 	.byte	0x04, 0x1c
        /*0112*/ 	.short	(.L_9093 - .L_9092)


	//   ....[0]....
.L_9092:
        /*0114*/ 	.word	0x00000220


	//   ....[1]....
        /*0118*/ 	.word	0x000017f0


	//----- nvinfo : EIATTR_CRS_STACK_SIZE
	.align		4
.L_9093:
        /*011c*/ 	.byte	0x04, 0x1e
        /*011e*/ 	.short	(.L_9095 - .L_9094)
.L_9094:
        /*0120*/ 	.word	0x00000000


	//----- nvinfo : EIATTR_CBANK_PARAM_SIZE
	.align		4
.L_9095:
        /*0124*/ 	.byte	0x03, 0x19
        /*0126*/ 	.short	0x0030


	//----- nvinfo : EIATTR_PARAM_CBANK
	.align		4
        /*0128*/ 	.byte	0x04, 0x0a
        /*012a*/ 	.short	(.L_9097 - .L_9096)
	.align		4
.L_9096:
        /*012c*/ 	.word	index@(.nv.constant0._ZN7oneflow4cuda7softmax15SoftmaxWarpImplI10SimpleLoadIffE11SimpleStoreIffEfLi2ELi10ELi32ELi1ELb0ELNS1_9AlgorithmE0EEEvT_T0_ll)
        /*0130*/ 	.short	0x0380
        /*0132*/ 	.short	0x0030


	//----- nvinfo : EIATTR_SW_WAR
	.align		4
.L_9097:
        /*0134*/ 	.byte	0x04, 0x36
        /*0136*/ 	.short	(.L_9099 - .L_9098)
.L_9098:
        /*0138*/ 	.word	0x00000008
.L_9099:


//--------------------- .nv.info._ZN7oneflow4cuda7softmax15SoftmaxWarpImplI10SimpleLoadIffE11SimpleStoreIffEfLi2ELi8ELi32ELi1ELb1ELNS1_9AlgorithmE0EEEvT_T0_ll --------------------------
	.section	.nv.info._ZN7oneflow4cuda7softmax15SoftmaxWarpImplI10SimpleLoadIffE11SimpleStoreIffEfLi2ELi8ELi32ELi1ELb1ELNS1_9AlgorithmE0EEEvT_T0_ll,"",@"SHT_CUDA_INFO"
	.sectionflags	@""
	.align	4


	//----- nvinfo : EIATTR_CUDA_API_VERSION
	.align		4
        /*0000*/ 	.byte	0x04, 0x37
        /*0002*/ 	.short	(.L_9101 - .L_9100)
.L_9100:
        /*0004*/ 	.word	0x00000082


	//----- nvinfo : EIATTR_KPARAM_INFO
	.align		4
.L_9101:
        /*0008*/ 	.byte	0x04, 0x17
        /*000a*/ 	.short	(.L_9103 - .L_9102)
.L_9102:
        /*000c*/ 	.word	0x00000000
        /*0010*/ 	.short	0x0003
        /*0012*/ 	.short	0x0028
        /*0014*/ 	.byte	0x00, 0xf0, 0x21, 0x00


	//----- nvinfo : EIATTR_KPARAM_INFO
	.align		4
.L_9103:
        /*0018*/ 	.byte	0x04, 0x17
        /*001a*/ 	.short	(.L_9105 - .L_9104)
.L_9104:
        /*001c*/ 	.word	0x00000000
        /*0020*/ 	.short	0x0002
        /*0022*/ 	.short	0x0020
        /*0024*/ 	.byte	0x00, 0xf0, 0x21, 0x00


	//----- nvinfo : EIATTR_KPARAM_INFO
	.align		4
.L_9105:
        /*0028*/ 	.byte	0x04, 0x17
        /*002a*/ 	.short	(.L_9107 - .L_9106)
.L_9106:
        /*002c*/ 	.word	0x00000000
        /*0030*/ 	.short	0x0001
        /*0032*/ 	.short	0x0010
        /*0034*/ 	.byte	0x00, 0xf0, 0x41, 0x00


	//----- nvinfo : EIATTR_KPARAM_INFO
	.align		4
.L_9107:
        /*0038*/ 	.byte	0x04, 0x17
        /*003a*/ 	.short	(.L_9109 - .L_9108)
.L_9108:
        /*003c*/ 	.word	0x00000000
        /*0040*/ 	.short	0x0000
        /*0042*/ 	.short	0x0000
        /*0044*/ 	.byte	0x00, 0xf0, 0x41, 0x00


	//----- nvinfo : EIATTR_SPARSE_MMA_MASK
	.align		4
.L_9109:
        /*0048*/ 	.byte	0x03, 0x50
        /*004a*/ 	.short	0x0000


	//----- nvinfo : EIATTR_MAXREG_COUNT
	.align		4
        /*004c*/ 	.byte	0x03, 0x1b
        /*004e*/ 	.short	0x00ff


	//----- nvinfo : EIATTR_EXTERNS
	.align		4
        /*0050*/ 	.byte	0x04, 0x0f
        /*0052*/ 	.short	(.L_9111 - .L_9110)


	//   ....[0]....
	.align		4
.L_9110:
        /*0054*/ 	.word	index@(__assertfail)


	//----- nvinfo : EIATTR_MERCURY_ISA_VERSION
	.align		4
.L_9111:
        /*0058*/ 	.byte	0x03, 0x5f
        /*005a*/ 	.short	0x0101


	//----- nvinfo : EIATTR_COOP_GROUP_MASK_REGIDS
	.align		4
        /*005c*/ 	.byte	0x04, 0x29
        /*005e*/ 	.short	(.L_9113 - .L_9112)


	//   ....[0]....
.L_9112:
        /*0060*/ 	.word	0xffffffff


	//   ....[1]....
        /*0064*/ 	.word	0xffffffff


	//   ....[2]....
        /*0068*/ 	.word	0xffffffff


	//   ....[3]....
        /*006c*/ 	.word	0xffffffff


	//   ....[4]....
        /*0070*/ 	.word	0xffffffff


	//   ....[5]....
        /*0074*/ 	.word	0xffffffff


	//   ....[6]....
        /*0078*/ 	.word	0xffffffff


	//   ....[7]....
        /*007c*/ 	.word	0xffffffff


	//   ....[8]....
        /*0080*/ 	.word	0xffffffff


	//   ....[9]....
        /*0084*/ 	.word	0xffffffff


	//   ....[10]....
        /*0088*/ 	.word	0x0500000f


	//   ....[11]....
        /*008c*/ 	.word	0x0500000f


	//   ....[12]....
        /*0090*/ 	.word	0x0500000f


	//   ....[13]....
        /*0094*/ 	.word	0x0500000f


	//   ....[14]....
        /*0098*/ 	.word	0x0500000f


	//   ....[15]....
        /*009c*/ 	.word	0x0500000f


	//   ....[16]....
        /*00a0*/ 	.word	0x0500000f


	//   ....[17]....
        /*00a4*/ 	.word	0x0500000f


	//   ....[18]....
        /*00a8*/ 	.word	0x0500000f


	//   ....[19]....
        /*00ac*/ 	.word	0x0500000f


	//----- nvinfo : EIATTR_COOP_GROUP_INSTR_OFFSETS
	.align		4
.L_9113:
        /*00b0*/ 	.byte	0x04, 0x28
        /*00b2*/ 	.short	(.L_9115 - .L_9114)


	//   ....[0]....
.L_9114:
        /*00b4*/ 	.word	0x00000620


	//   ....[1]....
        /*00b8*/ 	.word	0x00000660


	//   ....[2]....
        /*00bc*/ 	.word	0x00000680


	//   ....[3]....
        /*00c0*/ 	.word	0x000006a0


	//   ....[4]....
        /*00c4*/ 	.word	0x000006c0


	//   ....[5]....
        /*00c8*/ 	.word	0x00000be0


	//   ....[6]....
        /*00cc*/ 	.word	0x00000c00


	//   ....[7]....
        /*00d0*/ 	.word	0x00000c20


	//   ....[8]....
        /*00d4*/ 	.word	0x00000c40


	//   ....[9]....
        /*00d8*/ 	.word	0x00000c60


	//   ....[10]....
        /*00dc*/ 	.word	0x000018d0


	//   ....[11]....
        /*00e0*/ 	.word	0x00001950


	//   ....[12]....
        /*00e4*/ 	.word	0x000019b0


	//   ....[13]....
        /*00e8*/ 	.word	0x00001a10


	//   ....[14]....
        /*00ec*/ 	.word	0x00001a70


	//   ....[15]....
        /*00f0*/ 	.word	0x00002000


	//   ....[16]....
        /*00f4*/ 	.word	0x00002060


	//   ....[17]....
        /*00f8*/ 	.word	0x000020c0


	//   ....[18]....
        /*00fc*/ 	.word	0x00002120


	//   ....[19]....
        /*0100*/ 	.word	0x00002180


	//----- nvinfo : EIATTR_VRC_CTA_INIT_COUNT
	.align		4
.L_9115:
        /*0104*/ 	.byte	0x02, 0x4a
	.zero		1
	.zero		1


	//----- nvinfo : EIATTR_SYSCALL_OFFSETS
	.align		4
        /*0108*/ 	.byte	0x04, 0x46
        /*010a*/ 	.short	(.L_9117 - .L_9116)


	//   ....[0]....
.L_9116:
        /*010c*/ 	.word	0x00000180


	//----- nvinfo : EIATTR_EXIT_INSTR_OFFSETS
	.align		4
.L_9117:
        /*0110*/ 	.byte	0x04, 0x1c
        /*0112*/ 	.short	(.L_9119 - .L_9118)


	//   ....[0]....
.L_9118:
        /*0114*/ 	.word	0x00000230


	//   ....[1]....
        /*0118*/ 	.word	0x00001870


	//----- nvinfo : EIATTR_CRS_STACK_SIZE
	.align		4
.L_9119:
        /*011c*/ 	.byte	0x04, 0x1e
        /*011e*/ 	.short	(.L_9121 - .L_9120)
.L_9120:
        /*0120*/ 	.word	0x00000000


	//----- nvinfo : EIATTR_CBANK_PARAM_SIZE
	.align		4
.L_9121:
        /*0124*/ 	.byte	0x03, 0x19
        /*0126*/ 	.short	0x0030


	//----- nvinfo : EIATTR_PARAM_CBANK
	.align		4
        /*0128*/ 	.byte	0x04, 0x0a
        /*012a*/ 	.short	(.L_9123 - .L_9122)
	.align		4
.L_9122:
        /*012c*/ 	.word	index@(.nv.constant0._ZN7oneflow4cuda7softmax15SoftmaxWarpImplI10SimpleLoadIffE11SimpleStoreIffEfLi2ELi8ELi32ELi1ELb1ELNS1_9AlgorithmE0EEEvT_T0_ll)
        /*0130*/ 	.short	0x0380
        /*0132*/ 	.short	0x0030


	//----- nvinfo : EIATTR_SW_WAR
	.align		4
.L_9123:
        /*0134*/ 	.byte	0x04, 0x36
        /*0136*/ 	.short	(.L_9125 - .L_9124)
.L_9124:
        /*0138*/ 	.word	0x00000008
.L_9125:


//--------------------- .nv.info._ZN7oneflow4cuda7softmax15SoftmaxWarpImplI10SimpleLoadIffE11SimpleStoreIffEfLi2ELi8ELi32ELi1ELb0ELNS1_9AlgorithmE0EEEvT_T0_ll --------------------------
	.section	.nv.info._ZN7oneflow4cuda7softmax15SoftmaxWarpImplI10SimpleLoadIffE11SimpleStoreIffEfLi2ELi8ELi32ELi1ELb0ELNS1_9AlgorithmE0EEEvT_T0_ll,"",@"SHT_CUDA_INFO"
	.sectionflags	@""
	.align	4


	//----- nvinfo : EIATTR_CUDA_API_VERSION
	.align		4
        /*0000*/ 	.byte	0x04, 0x37
        /*0002*/ 	.short	(.L_9127 - .L_9126)
.L_9126:
        /*0004*/ 	.word	0x00000082


	//----- nvinfo : EIATTR_KPARAM_INFO
	.align		4
.L_9127:
        /*0008*/ 	.byte	0x04, 0x17
        /*000a*/ 	.short	(.L_9129 - .L_9128)
.L_9128:
        /*000c*/ 	.word	0x00000000
        /*0010*/ 	.short	0x0003
        /*0012*/ 	.short	0x0028
        /*0014*/ 	.byte	0x00, 0xf0, 0x21, 0x00


	//----- nvinfo : EIATTR_KPARAM_INFO
	.align		4
.L_9129:
        /*0018*/ 	.byte	0x04, 0x17
        /*001a*/ 	.short	(.L_9131 - .L_9130)
.L_9130:
        /*001c*/ 	.word	0x00000000
        /*0020*/ 	.short	0x0002
        /*0022*/ 	.short	0x0020
        /*0024*/ 	.byte	0x00, 0xf0, 0x21, 0x00


	//----- nvinfo : EIATTR_KPARAM_INFO
	.align		4
.L_9131:
        /*0028*/ 	.byte	0x04, 0x17
        /*002a*/ 	.short	(.L_9133 - .L_9132)
.L_9132:
        /*002c*/ 	.word	0x00000000
        /*0030*/ 	.short	0x0001
        /*0032*/ 	.short	0x0010
        /*0034*/ 	.byte	0x00, 0xf0, 0x41, 0x00


	//----- nvinfo : EIATTR_KPARAM_INFO
	.align		4
.L_9133:
        /*0038*/ 	.byte	0x04, 0x17
        /*003a*/ 	.short	(.L_9135 - .L_9134)
.L_9134:
        /*003c*/ 	.word	0x00000000
        /*0040*/ 	.short	0x0000
        /*0042*/ 	.short	0x0000
        /*0044*/ 	.byte	0x00, 0xf0, 0x41, 0x00


	//----- nvinfo : EIATTR_SPARSE_MMA_MASK
	.align		4
.L_9135:
        /*0048*/ 	.byte	0x03, 0x50
        /*004a*/ 	.short	0x0000


	//----- nvinfo : EIATTR_MAXREG_COUNT
	.align		4
        /*004c*/ 	.byte	0x03, 0x1b
        /*004e*/ 	.short	0x00ff


	//----- nvinfo : EIATTR_EXTERNS
	.align		4
        /*0050*/ 	.byte	0x04, 0x0f
        /*0052*/ 	.short	(.L_9137 - .L_9136)


	//   ....[0]....
	.align		4
.L_9136:
        /*0054*/ 	.word	index@(__assertfail)


	//----- nvinfo : EIATTR_MERCURY_ISA_VERSION
	.align		4
.L_9137:
        /*0058*/ 	.byte	0x03, 0x5f
        /*005a*/ 	.short	0x0101


	//----- nvinfo : EIATTR_COOP_GROUP_MASK_REGIDS
	.align		4
        /*005c*/ 	.byte	0x04, 0x29
        /*005e*/ 	.short	(.L_9139 - .L_9138)


	//   ....[0]....
.L_9138:
        /*0060*/ 	.word	0xffffffff


	//   ....[1]....
        /*0064*/ 	.word	0xffffffff


	//   ....[2]....
        /*0068*/ 	.word	0xffffffff


	//   ....[3]....
        /*006c*/ 	.word	0xffffffff


	//   ....[4]....
        /*0070*/ 	.word	0xffffffff


	//   ....[5]....
        /*0074*/ 	.word	0xffffffff


	//   ....[6]....
        /*0078*/ 	.word	0xffffffff


	//   ....[7]....
        /*007c*/ 	.word	0xffffffff


	//   ....[8]....
        /*0080*/ 	.word	0xffffffff


	//   ....[9]....
        /*0084*/ 	.word	0xffffffff


	//   ....[10]....
        /*0088*/ 	.word	0x0500000f


	//   ....[11]....
        /*008c*/ 	.word	0x0500000f


	//   ....[12]....
        /*0090*/ 	.word	0x0500000f


	//   ....[13]....
        /*0094*/ 	.word	0x0500000f


	//   ....[14]....
        /*0098*/ 	.word	0x0500000f


	//   ....[15]....
        /*009c*/ 	.word	0x0500000f


	//   ....[16]....
        /*00a0*/ 	.word	0x0500000f


	//   ....[17]....
        /*00a4*/ 	.word	0x0500000f


	//   ....[18]....
        /*00a8*/ 	.word	0x0500000f


	//   ....[19]....
        /*00ac*/ 	.word	0x0500000f


	//----- nvinfo : EIATTR_COOP_GROUP_INSTR_OFFSETS
	.align		4
.L_9139:
        /*00b0*/ 	.byte	0x04, 0x28
        /*00b2*/ 	.short	(.L_9141 - .L_9140)


	//   ....[0]....
.L_9140:
        /*00b4*/ 	.word	0x000004c0


	//   ....[1]....
        /*00b8*/ 	.word	0x000004f0


	//   ....[2]....
        /*00bc*/ 	.word	0x00000510


	//   ....[3]....
        /*00c0*/ 	.word	0x00000530


	//   ....[4]....
        /*00c4*/ 	.word	0x00000550


	//   ....[5]....
        /*00c8*/ 	.word	0x00000a80


	//   ....[6]....
        /*00cc*/ 	.word	0x00000aa0


	//   ....[7]....
        /*00d0*/ 	.word	0x00000ac0


	//   ....[8]....
        /*00d4*/ 	.word	0x00000ae0


	//   ....[9]....
        /*00d8*/ 	.word	0x00000b00


	//   ....[10]....
        /*00dc*/ 	.word	0x000014c0


	//   ....[11]....
        /*00e0*/ 	.word	0x00001550


	//   ....[12]....
        /*00e4*/ 	.word	0x000015b0


	//   ....[13]....
        /*00e8*/ 	.word	0x00001610


	//   ....[14]....
        /*00ec*/ 	.word	0x00001670


	//   ....[15]....
        /*00f0*/ 	.word	0x00001bf0


	//   ....[16]....
        /*00f4*/ 	.word	0x00001c50


	//   ....[17]....
        /*00f8*/ 	.word	0x00001cb0


	//   ....[18]....
        /*00fc*/ 	.word	0x00001d10


	//   ....[19]....
        /*0100*/ 	.word	0x00001d70


	//----- nvinfo : EIATTR_VRC_CTA_INIT_COUNT
	.align		4
.L_9141:
        /*0104*/ 	.byte	0x02, 0x4a
	.zero		1
	.zero		1


	//----- nvinfo : EIATTR_SYSCALL_OFFSETS
	.align		4
        /*0108*/ 	.byte	0x04, 0x46
        /*010a*/ 	.short	(.L_9143 - .L_9142)


	//   ....[0]....
.L_9142:
        /*010c*/ 	.word	0x00000170


	//----- nvinfo : EIATTR_EXIT_INSTR_OFFSETS
	.align		4
.L_9143:
        /*0110*/ 	.byte	0x04, 0x1c
        /*0112*/ 	.short	(.L_9145 - .L_9144)


	//   ....[0]....
.L_9144:
        /*0114*/ 	.word	0x00000220


	//   ....[1]....
        /*0118*/ 	.word	0x00001460


	//----- nvinfo : EIATTR_CRS_STACK_SIZE
	.align		4
.L_9145:
        /*011c*/ 	.byte	0x04, 0x1e
        /*011e*/ 	.short	(.L_9147 - .L_9146)
.L_9146:
        /*0120*/ 	.word	0x00000000


	//----- nvinfo : EIATTR_CBANK_PARAM_SIZE
	.align		4
.L_9147:
        /*0124*/ 	.byte	0x03, 0x19
        /*0126*/ 	.short	0x0030


	//----- nvinfo : EIATTR_PARAM_CBANK
	.align		4
        /*0128*/ 	.byte	0x04, 0x0a
        /*012a*/ 	.short	(.L_9149 - .L_9148)
	.align		4
.L_9148:
        /*012c*/ 	.word	index@(.nv.constant0._ZN7oneflow4cuda7softmax15SoftmaxWarpImplI10SimpleLoadIffE11SimpleStoreIffEfLi2ELi8ELi32ELi1ELb0ELNS1_9AlgorithmE0EEEvT_T0_ll)
        /*0130*/ 	.short	0x0380
        /*0132*/ 	.short	0x0030


	//----- nvinfo : EIATTR_SW_WAR
	.align		4
.L_9149:
        /*0134*/ 	.byte	0x04, 0x36
        /*0136*/ 	.short	(.L_9151 - .L_9150)
.L_9150:
        /*0138*/ 	.word	0x00000008
.L_9151:


//--------------------- .nv.info._ZN7oneflow4cuda7softmax15SoftmaxWarpImplI10SimpleLoadIffE11SimpleStoreIffEfLi2ELi6ELi32ELi1ELb1ELNS1_9AlgorithmE0EEEvT_T0_ll --------------------------
	.section	.nv.info._ZN7oneflow4cuda7softmax15SoftmaxWarpImplI10SimpleLoadIffE11SimpleStoreIffEfLi2ELi6ELi32ELi1ELb1ELNS1_9AlgorithmE0EEEvT_T0_ll,"",@"SHT_CUDA_INFO"
	.sectionflags	@""
	.align	4


	//----- nvinfo : EIATTR_CUDA_API_VERSION
	.align		4
        /*0000*/ 	.byte	0x04, 0x37
        /*0002*/ 	.short	(.L_9153 - .L_9152)
.L_9152:
        /*0004*/ 	.word	0x00000082


	//----- nvinfo : EIATTR_KPARAM_INFO
	.align		4
.L_9153:
        /*0008*/ 	.byte	0x04, 0x17
        /*000a*/ 	.short	(.L_9155 - .L_9154)
.L_9154:
        /*000c*/ 	.word	0x00000000
        /*0010*/ 	.short	0x0003
        /*0012*/ 	.short	0x0028
        /*0014*/ 	.byte	0x00, 0xf0, 0x21, 0x00


	//----- nvinfo : EIATTR_KPARAM_INFO
	.align		4
.L_9155:
        /*0018*/ 	.byte	0x04, 0x17
        /*001a*/ 	.short	(.L_9157 - .L_9156)
.L_9156:
        /*001c*/ 	.word	0x00000000
        /*0020*/ 	.short	0x0002
        /*0022*/ 	.short	0x0020
        /*0024*/ 	.byte	0x00, 0xf0, 0x21, 0x00


	//----- nvinfo : EIATTR_KPARAM_INFO
	.align		4
.L_9157:
        /*0028*/ 	.byte	0x04, 0x17
        /*002a*/ 	.short	(.L_9159 - .L_9158)
.L_9158:
        /*002c*/ 	.word	0x00000000
        /*0030*/ 	.short	0x0001
        /*0032*/ 	.short	0x0010
        /*0034*/ 	.byte	0x00, 0xf0, 0x41, 0x00


	//----- nvinfo : EIATTR_KPARAM_INFO
	.align		4
.L_9159:
        /*0038*/ 	.byte	0x04, 0x17
        /*003a*/ 	.short	(.L_9161 - .L_9160)
.L_9160:
        /*003c*/ 	.word	0x00000000
        /*0040*/ 	.short	0x0000
        /*0042*/ 	.short	0x0000
        /*0044*/ 	.byte	0x00, 0xf0, 0x41, 0x00


	//----- nvinfo : EIATTR_SPARSE_MMA_MASK
	.align		4
.L_9161:
        /*0048*/ 	.byte	0x03, 0x50
        /*004a*/ 	.short	0x0000


	//----- nvinfo : EIATTR_MAXREG_COUNT
	.align		4
        /*004c*/ 	.byte	0x03, 0x1b
        /*004e*/ 	.short	0x00ff


	//----- nvinfo : EIATTR_EXTERNS
	.align		4
        /*0050*/ 	.byte	0x04, 0x0f
        /*0052*/ 	.short	(.L_9163 - .L_9162)


	//   ....[0]....
	.align		4
.L_9162:
        /*0054*/ 	.word	index@(__assertfail)


	//----- nvinfo : EIATTR_MERCURY_ISA_VERSION
	.align		4
.L_9163:
        /*0058*/ 	.byte	0x03, 0x5f
        /*005a*/ 	.short	0x0101


	//----- nvinfo : EIATTR_COOP_GROUP_MASK_REGIDS
	.align		4
        /*005c*/ 	.byte	0x04, 0x29
        /*005e*/ 	.short	(.L_9165 - .L_9164)


	//   ....[0]....
.L_9164:
        /*0060*/ 	.word	0xffffffff


	//   ....[1]....
        /*0064*/ 	.word	0xffffffff


	//   ....[2]....
        /*0068*/ 	.word	0xffffffff


	//   ....[3]....
        /*006c*/ 	.word	0xffffffff


	//   ....[4]....
        /*0070*/ 	.word	0xffffffff


	//   ....[5]....
        /*0074*/ 	.word	0xffffffff


	//   ....[6]....
        /*0078*/ 	.word	0xffffffff


	//   ....[7]....
        /*007c*/ 	.word	0xffffffff


	//   ....[8]....
        /*0080*/ 	.word	0xffffffff


	//   ....[9]....
        /*0084*/ 	.word	0xffffffff


	//   ....[10]....
        /*0088*/ 	.word	0x0500000f


	//   ....[11]....
        /*008c*/ 	.word	0x0500000f


	//   ....[12]....
        /*0090*/ 	.word	0x0500000f


	//   ....[13]....
        /*0094*/ 	.word	0x0500000f


	//   ....[14]....
        /*0098*/ 	.word	0x0500000f


	//   ....[15]....
        /*009c*/ 	.word	0x0500000f


	//   ....[16]....
        /*00a0*/ 	.word	0x0500000f


	//   ....[17]....
        /*00a4*/ 	.word	0x0500000f


	//   ....[18]....
        /*00a8*/ 	.word	0x0500000f


	//   ....[19]....
        /*00ac*/ 	.word	0x0500000f


	//----- nvinfo : EIATTR_COOP_GROUP_INSTR_OFFSETS
	.align		4
.L_9165:
        /*00b0*/ 	.byte	0x04, 0x28
        /*00b2*/ 	.short	(.L_9167 - .L_9166)


	//   ....[0]....
.L_9166:
        /*00b4*/ 	.word	0x00000560


	//   ....[1]....
        /*00b8*/ 	.word	0x000005a0


	//   ....[2]....
        /*00bc*/ 	.word	0x000005c0


	//   ....[3]....
        /*00c0*/ 	.word	0x000005e0


	//   ....[4]....
        /*00c4*/ 	.word	0x00000600


	//   ....[5]....
        /*00c8*/ 	.word	0x000009e0


	//   ....[6]....
        /*00cc*/ 	.word	0x00000a00


	//   ....[7]....
        /*00d0*/ 	.word	0x00000a20


	//   ....[8]....
        /*00d4*/ 	.word	0x00000a40


	//   ....[9]....
        /*00d8*/ 	.word	0x00000a60


	//   ....[10]....
        /*00dc*/ 	.word	0x000013a0


	//   ....[11]....
        /*00e0*/ 	.word	0x00001440


	//   ....[12]....
        /*00e4*/ 	.word	0x000014a0


	//   ....[13]....
        /*00e8*/ 	.word	0x00001500


	//   ....[14]....
        /*00ec*/ 	.word	0x00001560


	//   ....[15]....
        /*00f0*/ 	.word	0x00001980


	//   ....[16]....
        /*00f4*/ 	.word	0x000019e0


	//   ....[17]....
        /*00f8*/ 	.word	0x00001a40


	//   ....[18]....
        /*00fc*/ 	.word	0x00001aa0


	//   ....[19]....
        /*0100*/ 	.word	0x00001b00


	//----- nvinfo : EIATTR_VRC_CTA_INIT_COUNT
	.align		4
.L_9167:
        /*0104*/ 	.byte	0x02, 0x4a
	.zero		1
	.zero		1


	//----- nvinfo : EIATTR_SYSCALL_OFFSETS
	.align		4
        /*0108*/ 	.byte	0x04, 0x46
        /*010a*/ 	.short	(.L_9169 - .L_9168)


	//   ....[0]....
.L_9168:
        /*010c*/ 	.word	0x00000180


	//----- nvinfo : EIATTR_EXIT_INSTR_OFFSETS
	.align		4
.L_9169:
        /*0110*/ 	.byte	0x04, 0x1c
        /*0112*/ 	.short	(.L_9171 - .L_9170)


	//   ....[0]....
.L_9170:
        /*0114*/ 	.word	0x00000230


	//   ....[1]....
        /*0118*/ 	.word	0x00001340


	//----- nvinfo : EIATTR_CRS_STACK_SIZE
	.align		4
.L_9171:
        /*011c*/ 	.byte	0x04, 0x1e
        /*011e*/ 	.short	(.L_9173 - .L_9172)
.L_9172:
        /*0120*/ 	.word	0x00000000


	//----- nvinfo : EIATTR_CBANK_PARAM_SIZE
	.align		4
.L_9173:
        /*0124*/ 	.byte	0x03, 0x19
        /*0126*/ 	.short	0x0030


	//----- nvinfo : EIATTR_PARAM_CBANK
	.align		4
        /*0128*/ 	.byte	0x04, 0x0a
        /*012a*/ 	.short	(.L_9175 - .L_9174)
	.align		4
.L_9174:
        /*012c*/ 	.word	index@(.nv.constant0._ZN7oneflow4cuda7softmax15SoftmaxWarpImplI10SimpleLoadIffE11SimpleStoreIffEfLi2ELi6ELi32ELi1ELb1ELNS1_9AlgorithmE0EEEvT_T0_ll)
        /*0130*/ 	.short	0x0380
        /*0132*/ 	.short	0x0030


	//----- nvinfo : EIATTR_SW_WAR
	.align		4
.L_9175:
        /*0134*/ 	.byte	0x04, 0x36
        /*0136*/ 	.short	(.L_9177 - .L_9176)
.L_9176:
        /*0138*/ 	.word	0x00000008
.L_9177:


//--------------------- .nv.info._ZN7oneflow4cuda7softmax15SoftmaxWarpImplI10SimpleLoadIffE11SimpleStoreIffEfLi2ELi6ELi32ELi1ELb0ELNS1_9AlgorithmE0EEEvT_T0_ll --------------------------
	.section	.nv.info._ZN7oneflow4cuda7softmax15SoftmaxWarpImplI10SimpleLoadIffE11SimpleStoreIffEfLi2ELi6ELi32ELi1ELb0ELNS1_9AlgorithmE0EEEvT_T0_ll,"",@"SHT_CUDA_INFO"
	.sectionflags	@""
	.align	4


	//----- nvinfo : EIATTR_CUDA_API_VERSION
	.align		4
        /*0000*/ 	.byte	0x04, 0x37
        /*0002*/ 	.short	(.L_9179 - .L_9178)
.L_9178:
        /*0004*/ 	.word	0x00000082


	//----- nvinfo : EIATTR_KPARAM_INFO
	.align		4
.L_9179:
        /*0008*/ 	.byte	0x04, 0x17
        /*000a*/ 	.short	(.L_9181 - .L_9180)
.L_9180:
        /*000c*/ 	.word	0x00000000
        /*0010*/ 	.short	0x0003
        /*0012*/ 	.short	0x0028
        /*0014*/ 	.byte	0x00, 0xf0, 0x21, 0x00


	//----- nvinfo : EIATTR_KPARAM_INFO
	.align		4
.L_9181:
        /*0018*/ 	.byte	0x04, 0x17
        /*001a*/ 	.short	(.L_9183 - .L_9182)
.L_9182:
        /*001c*/ 	.word	0x00000000
        /*0020*/ 	.short	0x0002
        /*0022*/ 	.short	0x0020
        /*0024*/ 	.byte	0x00, 0xf0, 0x21, 0x00


	//----- nvinfo : EIATTR_KPARAM_INFO
	.align		4
.L_9183:
        /*0028*/ 	.byte	0x04, 0x17
        /*002a*/ 	.short	(.L_9185 - .L_9184)
.L_9184:
        /*002c*/ 	.word	0x00000000
        /*0030*/ 	.short	0x0001
        /*0032*/ 	.short	0x0010
        /*0034*/ 	.byte	0x00, 0xf0, 0x41, 0x00


	//----- nvinfo : EIATTR_KPARAM_INFO
	.align		4
.L_9185:
        /*0038*/ 	.byte	0x04, 0x17
        /*003a*/ 	.short	(.L_9187 - .L_9186)
.L_9186:
        /*003c*/ 	.word	0x00000000
        /*0040*/ 	.short	0x0000
        /*0042*/ 	.short	0x0000
        /*0044*/ 	.byte	0x00, 0xf0, 0x41, 0x00


	//----- nvinfo : EIATTR_SPARSE_MMA_MASK
	.align		4
.L_9187:
        /*0048*/ 	.byte	0x03, 0x50
        /*004a*/ 	.short	0x0000


	//----- nvinfo : EIATTR_MAXREG_COUNT
	.align		4
        /*004c*/ 	.byte	0x03, 0x1b
        /*004e*/ 	.short	0x00ff


	//----- nvinfo : EIATTR_EXTERNS
	.align		4
        /*0050*/ 	.byte	0x04, 0x0f
        /*0052*/ 	.short	(.L_9189 - .L_9188)


	//   ....[0]....
	.align		4
.L_9188:
        /*0054*/ 	.word	index@(__assertfail)


	//----- nvinfo : EIATTR_MERCURY_ISA_VERSION
	.align		4
.L_9189:
        /*0058*/ 	.byte	0x03, 0x5f
        /*005a*/ 	.short	0x0101


	//----- nvinfo : EIATTR_COOP_GROUP_MASK_REGIDS
	.align		4
        /*005c*/ 	.byte	0x04, 0x29
        /*005e*/ 	.short	(.L_9191 - .L_9190)


	//   ....[0]....
.L_9190:
        /*0060*/ 	.word	0xffffffff


	//   ....[1]....
        /*0064*/ 	.word	0xffffffff


	//   ....[2]....
        /*0068*/ 	.word	0xffffffff


	//   ....[3]....
        /*006c*/ 	.word	0xffffffff


	//   ....[4]....
        /*0070*/ 	.word	0xffffffff


	//   ....[5]....
        /*0074*/ 	.word	0xffffffff


	//   ....[6]....
        /*0078*/ 	.word	0xffffffff


	//   ....[7]....
        /*007c*/ 	.word	0xffffffff


	//   ....[8]....
        /*0080*/ 	.word	0xffffffff


	//   ....[9]....
        /*0084*/ 	.word	0xffffffff


	//   ....[10]....
        /*0088*/ 	.word	0x0500000f


	//   ....[11]....
        /*008c*/ 	.word	0x0500000f


	//   ....[12]....
        /*0090*/ 	.word	0x0500000f


	//   ....[13]....
        /*0094*/ 	.word	0x0500000f


	//   ....[14]....
        /*0098*/ 	.word	0x0500000f


	//   ....[15]....
        /*009c*/ 	.word	0x0500000f


	//   ....[16]....
        /*00a0*/ 	.word	0x0500000f


	//   ....[17]....
        /*00a4*/ 	.word	0x0500000f


	//   ....[18]....
        /*00a8*/ 	.word	0x0500000f


	//   ....[19]....
        /*00ac*/ 	.word	0x0500000f


	//----- nvinfo : EIATTR_COOP_GROUP_INSTR_OFFSETS
	.align		4
.L_9191:
        /*00b0*/ 	.byte	0x04, 0x28
        /*00b2*/ 	.short	(.L_9193 - .L_9192)


	//   ....[0]....
.L_9192:
        /*00b4*/ 	.word	0x00000450


	//   ....[1]....
        /*00b8*/ 	.word	0x00000490


	//   ....[2]....
        /*00bc*/ 	.word	0x000004b0


	//   ....[3]....
        /*00c0*/ 	.word	0x000004d0


	//   ....[4]....
        /*00c4*/ 	.word	0x000004f0


	//   ....[5]....
        /*00c8*/ 	.word	0x000008d0


	//   ....[6]....
        /*00cc*/ 	.word	0x000008f0


	//   ....[7]....
        /*00d0*/ 	.word	0x00000910


	//   ....[8]....
        /*00d4*/ 	.word	0x00000930


	//   ....[9]....
        /*00d8*/ 	.word	0x00000950


	//   ....[10]....
        /*00dc*/ 	.word	0x00001150


	//   ....[11]....
        /*00e0*/ 	.word	0x000011d0


	//   ....[12]....
        /*00e4*/ 	.word	0x00001230


	//   ....[13]....
        /*00e8*/ 	.word	0x00001290


	//   ....[14]....
        /*00ec*/ 	.word	0x00001300


	//   ....[15]....
        /*00f0*/ 	.word	0x00001740


	//   ....[16]....
        /*00f4*/ 	.word	0x000017a0


	//   ....[17]....
        /*00f8*/ 	.word	0x00001800


	//   ....[18]....
        /*00fc*/ 	.word	0x00001860


	//   ....[19]....
        /*0100*/ 	.word	0x000018c0


	//----- nvinfo : EIATTR_VRC_CTA_INIT_COUNT
	.align		4
.L_9193:
        /*0104*/ 	.byte	0x02, 0x4a
	.zero		1
	.zero		1


	//----- nvinfo : EIATTR_SYSCALL_OFFSETS
	.align		4
        /*0108*/ 	.byte	0x04, 0x46
        /*010a*/ 	.short	(.L_9195 - .L_9194)


	//   ....[0]....
.L_9194:
        /*010c*/ 	.word	0x00000170


	//----- nvinfo : EIATTR_EXIT_INSTR_OFFSETS
	.align		4
.L_9195:
        /*0110*/ 	.byte	0x04, 0x1c
        /*0112*/ 	.short	(.L_9197 - .L_9196)


	//   ....[0]....
.L_9196:
        /*0114*/ 	.word	0x00000220


	//   ....[1]....
        /*0118*/ 	.word	0x000010f0


	//----- nvinfo : EIATTR_CRS_STACK_SIZE
	.align		4
.L_9197:
        /*011c*/ 	.byte	0x04, 0x1e
        /*011e*/ 	.short	(.L_9199 - .L_9198)
.L_9198:
        /*0120*/ 	.word	0x00000000


	//----- nvinfo : EIATTR_CBANK_PARAM_SIZE
	.align		4
.L_9199:
        /*0124*/ 	.byte	0x03, 0x19
        /*0126*/ 	.short	0x0030


	//----- nvinfo : EIATTR_PARAM_CBANK
	.align		4
        /*0128*/ 	.byte	0x04, 0x0a
        /*012a*/ 	.short	(.L_9201 - .L_9200)
	.align		4
.L_9200:
        /*012c*/ 	.word	index@(.nv.constant0._ZN7oneflow4cuda7softmax15SoftmaxWarpImplI10SimpleLoadIffE11SimpleStoreIffEfLi2ELi6ELi32ELi1ELb0ELNS1_9AlgorithmE0EEEvT_T0_ll)
        /*0130*/ 	.short	0x0380
        /*0132*/ 	.short	0x0030


	//----- nvinfo : EIATTR_SW_WAR
	.align		4
.L_9201:
        /*0134*/ 	.byte	0x04, 0x36
        /*0136*/ 	.short	(.L_9203 - .L_9202)
.L_9202:
        /*0138*/ 	.word	0x00000008
.L_9203:


//--------------------- .nv.info._ZN7oneflow4cuda7softmax15SoftmaxWarpImplI10SimpleLoadIffE11SimpleStoreIffEfLi2ELi4ELi32ELi1ELb1ELNS1_9AlgorithmE0EEEvT_T0_ll --------------------------
	.section	.nv.info._ZN7oneflow4cuda7softmax15SoftmaxWarpImplI10SimpleLoadIffE11SimpleStoreIffEfLi2ELi4ELi32ELi1ELb1ELNS1_9AlgorithmE0EEEvT_T0_ll,"",@"SHT_CUDA_INFO"
	.sectionflags	@""
	.align	4


	//----- nvinfo : EIATTR_CUDA_API_VERSION
	.align		4
        /*0000*/ 	.byte	0x04, 0x37
        /*0002*/ 	.short	(.L_9205 - .L_9204)
.L_9204:
        /*0004*/ 	.word	0x00000082


	//----- nvinfo : EIATTR_KPARAM_INFO
	.align		4
.L_9205:
        /*0008*/ 	.byte	0x04, 0x17
        /*000a*/ 	.short	(.L_9207 - .L_9206)
.L_9206:
        /*000c*/ 	.word	0x00000000
        /*0010*/ 	.short	0x0003
        /*0012*/ 	.short	0x0028
        /*0014*/ 	.byte	0x00, 0xf0, 0x21, 0x00


	//----- nvinfo : EIATTR_KPARAM_INFO
	.align		4
.L_9207:
        /*0018*/ 	.byte	0x04, 0x17
        /*001a*/ 	.short	(.L_9209 - .L_9208)
.L_9208:
        /*001c*/ 	.word	0x00000000
        /*0020*/ 	.short	0x0002
        /*0022*/ 	.short	0x0020
        /*0024*/ 	.byte	0x00, 0xf0, 0x21, 0x00


	//----- nvinfo : EIATTR_KPARAM_INFO
	.align		4
.L_9209:
        /*0028*/ 	.byte	0x04, 0x17
        /*002a*/ 	.short	(.L_9211 - .L_9210)
.L_9210:
        /*002c*/ 	.word	0x00000000
        /*0030*/ 	.short	0x0001
        /*0032*/ 	.short	0x0010
        /*0034*/ 	.byte	0x00, 0xf0, 0x41, 0x00


	//----- nvinfo : EIATTR_KPARAM_INFO
	.align		4
.L_9211:
        /*0038*/ 	.byte	0x04, 0x17
        /*003a*/ 	.short	(.L_9213 - .L_9212)
.L_9212:
        /*003c*/ 	.word	0x00000000
        /*0040*/ 	.short	0x0000
        /*0042*/ 	.short	0x0000
        /*0044*/ 	.byte	0x00, 0xf0, 0x41, 0x00


	//----- nvinfo : EIATTR_SPARSE_MMA_MASK
	.align		4
.L_9213:
        /*0048*/ 	.byte	0x03, 0x50
        /*004a*/ 	.short	0x0000


	//----- nvinfo : EIATTR_MAXREG_COUNT
	.align		4
        /*004c*/ 	.byte	0x03, 0x1b
        /*004e*/ 	.short	0x00ff


	//----- nvinfo : EIATTR_EXTERNS
	.align		4
        /*0050*/ 	.byte	0x04, 0x0f
        /*0052*/ 	.short	(.L_9215 - .L_9214)


	//   ....[0]....
	.align		4
.L_9214:
        /*0054*/ 	.word	index@(__assertfail)


	//----- nvinfo : EIATTR_MERCURY_ISA_VERSION
	.align		4
.L_9215:
        /*0058*/ 	.byte	0x03, 0x5f
        /*005a*/ 	.short	0x0101


	//----- nvinfo : EIATTR_COOP_GROUP_MASK_REGIDS
	.align		4
        /*005c*/ 	.byte	0x04, 0x29
        /*005e*/ 	.short	(.L_9217 - .L_9216)


	//   ....[0]....
.L_9216:
        /*0060*/ 	.word	0xffffffff


	//   ....[1]....
        /*0064*/ 	.word	0xffffffff


	//   ....[2]....
        /*0068*/ 	.word	0xffffffff


	//   ....[3]....
        /*006c*/ 	.word	0xffffffff


	//   ....[4]....
        /*0070*/ 	.word	0xffffffff


	//   ....[5]....
        /*0074*/ 	.word	0xffffffff


	//   ....[6]....
        /*0078*/ 	.word	0xffffffff


	//   ....[7]....
        /*007c*/ 	.word	0xffffffff


	//   ....[8]....
        /*0080*/ 	.word	0xffffffff


	//   ....[9]....
        /*0084*/ 	.word	0xffffffff


	//   ....[10]....
        /*0088*/ 	.word	0x0500000f


	//   ....[11]....
        /*008c*/ 	.word	0x0500000f


	//   ....[12]....
        /*0090*/ 	.word	0x0500000f


	//   ....[13]....
        /*0094*/ 	.word	0x0500000f


	//   ....[14]....
        /*0098*/ 	.word	0x0500000f


	//   ....[15]....
        /*009c*/ 	.word	0x0500000f


	//   ....[16]....
        /*00a0*/ 	.word	0x0500000f


	//   ....[17]....
        /*00a4*/ 	.word	0x0500000f


	//   ....[18]....
        /*00a8*/ 	.word	0x0500000f


	//   ....[19]....
        /*00ac*/ 	.word	0x0500000f


	//----- nvinfo : EIATTR_COOP_GROUP_INSTR_OFFSETS
	.align		4
.L_9217:
        /*00b0*/ 	.byte	0x04, 0x28
        /*00b2*/ 	.short	(.L_9219 - .L_9218)


	//   ....[0]....
.L_9218:
        /*00b4*/ 	.word	0x00000520


	//   ....[1]....
        /*00b8*/ 	.word	0x00000560


	//   ....[2]....
        /*00bc*/ 	.word	0x00000580


	//   ....[3]....
        /*00c0*/ 	.word	0x000005a0


	//   ....[4]....
        /*00c4*/ 	.word	0x000005c0


	//   ....[5]....
        /*00c8*/ 	.word	0x00000860


	//   ....[6]....
        /*00cc*/ 	.word	0x00000880


	//   ....[7]....
        /*00d0*/ 	.word	0x000008a0


	//   ....[8]....
        /*00d4*/ 	.word	0x000008c0


	//   ....[9]....
        /*00d8*/ 	.word	0x000008e0


	//   ....[10]....
        /*00dc*/ 	.word	0x00000f40


	//   ....[11]....
        /*00e0*/ 	.word	0x00000fc0


	//   ....[12]....
        /*00e4*/ 	.word	0x00001020


	//   ....[13]....
        /*00e8*/ 	.word	0x00001080


	//   ....[14]....
        /*00ec*/ 	.word	0x000010f0


	//   ....[15]....
        /*00f0*/ 	.word	0x000013f0


	//   ....[16]....
        /*00f4*/ 	.word	0x00001450


	//   ....[17]....
        /*00f8*/ 	.word	0x000014b0


	//   ....[18]....
        /*00fc*/ 	.word	0x00001510


	//   ....[19]....
        /*0100*/ 	.word	0x00001570


	//----- nvinfo : EIATTR_VRC_CTA_INIT_COUNT
	.align		4
.L_9219:
        /*0104*/ 	.byte	0x02, 0x4a
	.zero		1
	.zero		1


	//----- nvinfo : EIATTR_SYSCALL_OFFSETS
	.align		4
        /*0108*/ 	.byte	0x04, 0x46
        /*010a*/ 	.short	(.L_9221 - .L_9220)


	//   ....[0]....
.L_9220:
        /*010c*/ 	.word	0x00000170


	//----- nvinfo : EIATTR_EXIT_INSTR_OFFSETS
	.align		4
.L_9221:
        /*0110*/ 	.byte	0x04, 0x1c
        /*0112*/ 	.short	(.L_9223 - .L_9222)


	//   ....[0]....
.L_9222:
        /*0114*/ 	.word	0x00000220


	//   ....[1]....
        /*0118*/ 	.word	0x00000ee0


	//----- nvinfo : EIATTR_CRS_STACK_SIZE
	.align		4
.L_9223:
        /*011c*/ 	.byte	0x04, 0x1e
        /*011e*/ 	.short	(.L_9225 - .L_9224)
.L_9224:
        /*0120*/ 	.word	0x00000000


	//----- nvinfo : EIATTR_CBANK_PARAM_SIZE
	.align		4
.L_9225:
        /*0124*/ 	.byte	0x03, 0x19
        /*0126*/ 	.short	0x0030


	//----- nvinfo : EIATTR_PARAM_CBANK
	.align		4
        /*0128*/ 	.byte	0x04, 0x0a
        /*012a*/ 	.short	(.L_9227 - .L_9226)
	.align		4
.L_9226:
        /*012c*/ 	.word	index@(.nv.constant0._ZN7oneflow4cuda7softmax15SoftmaxWarpImplI10SimpleLoadIffE11SimpleStoreIffEfLi2ELi4ELi32ELi1ELb1ELNS1_9AlgorithmE0EEEvT_T0_ll)
        /*0130*/ 	.short	0x0380
        /*0132*/ 	.short	0x0030


	//----- nvinfo : EIATTR_SW_WAR
	.align		4
.L_9227:
        /*0134*/ 	.byte	0x04, 0x36
        /*0136*/ 	.short	(.L_9229 - .L_9228)
.L_9228:
        /*0138*/ 	.word	0x00000008
.L_9229:


//--------------------- .nv.info._ZN7oneflow4cuda7softmax15SoftmaxWarpImplI10SimpleLoadIffE11SimpleStoreIffEfLi2ELi4ELi32ELi1ELb0ELNS1_9AlgorithmE0EEEvT_T0_ll --------------------------
	.section	.nv.info._ZN7oneflow4cuda7softmax15SoftmaxWarpImplI10SimpleLoadIffE11SimpleStoreIffEfLi2ELi4ELi32ELi1ELb0ELNS1_9AlgorithmE0EEEvT_T0_ll,"",@"SHT_CUDA_INFO"
	.sectionflags	@""
	.align	4


	//----- nvinfo : EIATTR_CUDA_API_VERSION
	.align		4
        /*0000*/ 	.byte	0x04, 0x37
        /*0002*/ 	.short	(.L_9231 - .L_9230)
.L_9230:
        /*0004*/ 	.word	0x00000082


	//----- nvinfo : EIATTR_KPARAM_INFO
	.align		4
.L_9231:
        /*0008*/ 	.byte	0x04, 0x17
        /*000a*/ 	.short	(.L_9233 - .L_9232)
.L_9232:
        /*000c*/ 	.word	0x00000000
        /*0010*/ 	.short	0x0003
        /*0012*/ 	.short	0x0028
        /*0014*/ 	.byte	0x00, 0xf0, 0x21, 0x00


	//----- nvinfo : EIATTR_KPARAM_INFO
	.align		4
.L_9233:
        /*0018*/ 	.byte	0x04, 0x17
        /*001a*/ 	.short	(.L_9235 - .L_9234)
.L_9234:
        /*001c*/ 	.word	0x00000000
        /*0020*/ 	.short	0x0002
        /*0022*/ 	.short	0x0020
        /*0024*/ 	.byte	0x00, 0xf0, 0x21, 0x00


	//----- nvinfo : EIATTR_KPARAM_INFO
	.align		4
.L_9235:
        /*0028*/ 	.byte	0x04, 0x17
        /*002a*/ 	.short	(.L_9237 - .L_9236)
.L_9236:
        /*002c*/ 	.word	0x00000000
        /*0030*/ 	.short	0x0001
        /*0032*/ 	.short	0x0010
        /*0034*/ 	.byte	0x00, 0xf0, 0x41, 0x00


	//----- nvinfo : EIATTR_KPARAM_INFO
	.align		4
.L_9237:
        /*0038*/ 	.byte	0x04, 0x17
        /*003a*/ 	.short	(.L_9239 - .L_9238)
.L_9238:
        /*003c*/ 	.word	0x00000000
        /*0040*/ 	.short	0x0000
        /*0042*/ 	.short	0x0000
        /*0044*/ 	.byte	0x00, 0xf0, 0x41, 0x00


	//----- nvinfo : EIATTR_SPARSE_MMA_MASK
	.align		4
.L_9239:
        /*0048*/ 	.byte	0x03, 0x50
        /*004a*/ 	.short	0x0000


	//----- nvinfo : EIATTR_MAXREG_COUNT
	.align		4
        /*004c*/ 	.byte	0x03, 0x1b
        /*004e*/ 	.short	0x00ff


	//----- nvinfo : EIATTR_EXTERNS
	.align		4
        /*0050*/ 	.byte	0x04, 0x0f
        /*0052*/ 	.short	(.L_9241 - .L_9240)


	//   ....[0]....
	.align		4
.L_9240:
        /*0054*/ 	.word	index@(__assertfail)


	//----- nvinfo : EIATTR_MERCURY_ISA_VERSION
	.align		4
.L_9241:
        /*0058*/ 	.byte	0x03, 0x5f
        /*005a*/ 	.short	0x0101


	//----- nvinfo : EIATTR_COOP_GROUP_MASK_REGIDS
	.align		4
        /*005c*/ 	.byte	0x04, 0x29
        /*005e*/ 	.short	(.L_9243 - .L_9242)


	//   ....[0]....
.L_9242:
        /*0060*/ 	.word	0xffffffff


	//   ....[1]....
        /*0064*/ 	.word	0xffffffff


	//   ....[2]....
        /*0068*/ 	.word	0xffffffff


	//   ....[3]....
        /*006c*/ 	.word	0xffffffff


	//   ....[4]....
        /*0070*/ 	.word	0xffffffff


	//   ....[5]....
        /*0074*/ 	.word	0xffffffff


	//   ....[6]....
        /*0078*/ 	.word	0xffffffff


	//   ....[7]....
        /*007c*/ 	.word	0xffffffff


	//   ....[8]....
        /*0080*/ 	.word	0xffffffff


	//   ....[9]....
        /*0084*/ 	.word	0xffffffff


	//   ....[10]....
        /*0088*/ 	.word	0x0500000f


	//   ....[11]....
        /*008c*/ 	.word	0x0500000f


	//   ....[12]....
        /*0090*/ 	.word	0x0500000f


	//   ....[13]....
        /*0094*/ 	.word	0x0500000f


	//   ....[14]....
        /*0098*/ 	.word	0x0500000f


	//   ....[15]....
        /*009c*/ 	.word	0x0500000f


	//   ....[16]....
        /*00a0*/ 	.word	0x0500000f


	//   ....[17]....
        /*00a4*/ 	.word	0x0500000f


	//   ....[18]....
        /*00a8*/ 	.word	0x0500000f


	//   ....[19]....
        /*00ac*/ 	.word	0x0500000f


	//----- nvinfo : EIATTR_COOP_GROUP_INSTR_OFFSETS
	.align		4
.L_9243:
        /*00b0*/ 	.byte	0x04, 0x28
        /*00b2*/ 	.short	(.L_9245 - .L_9244)


	//   ....[0]....
.L_9244:
        /*00b4*/ 	.word	0x000003e0


	//   ....[1]....
        /*00b8*/ 	.word	0x00000410


	//   ....[2]....
        /*00bc*/ 	.word	0x00000430


	//   ....[3]....
        /*00c0*/ 	.word	0x00000450


	//   ....[4]....
        /*00c4*/ 	.word	0x00000470


	//   ....[5]....
        /*00c8*/ 	.word	0x00000720


	//   ....[6]....
        /*00cc*/ 	.word	0x00000740


	//   ....[7]....
        /*00d0*/ 	.word	0x00000760


	//   ....[8]....
        /*00d4*/ 	.word	0x00000780


	//   ....[9]....
        /*00d8*/ 	.word	0x000007a0


	//   ....[10]....
        /*00dc*/ 	.word	0x00000d20


	//   ....[11]....
        /*00e0*/ 	.word	0x00000db0


	//   ....[12]....
        /*00e4*/ 	.word	0x00000e10


	//   ....[13]....
        /*00e8*/ 	.word	0x00000e70


	//   ....[14]....
        /*00ec*/ 	.word	0x00000ee0


	//   ....[15]....
        /*00f0*/ 	.word	0x000011c0


	//   ....[16]....
        /*00f4*/ 	.word	0x00001220


	//   ....[17]....
        /*00f8*/ 	.word	0x00001280


	//   ....[18]....
        /*00fc*/ 	.word	0x000012e0


	//   ....[19]....
        /*0100*/ 	.word	0x00001340


	//----- nvinfo : EIATTR_VRC_CTA_INIT_COUNT
	.align		4
.L_9245:
        /*0104*/ 	.byte	0x02, 0x4a
	.zero		1
	.zero		1


	//----- nvinfo : EIATTR_SYSCALL_OFFSETS
	.align		4
        /*0108*/ 	.byte	0x04, 0x46
        /*010a*/ 	.short	(.L_9247 - .L_9246)


	//   ....[0]....
.L_9246:
        /*010c*/ 	.word	0x00000170


	//----- nvinfo : EIATTR_EXIT_INSTR_OFFSETS
	.align		4
.L_9247:
        /*0110*/ 	.byte	0x04, 0x1c
        /*0112*/ 	.short	(.L_9249 - .L_9248)


	//   ....[0]....
.L_9248:
        /*0114*/ 	.word	0x00000220


	//   ....[1]....
        /*0118*/ 	.word	0x00000cc0


	//----- nvinfo : EIATTR_CRS_STACK_SIZE
	.align		4
.L_9249:
        /*011c*/ 	.byte	0x04, 0x1e
        /*011e*/ 	.short	(.L_9251 - .L_9250)
.L_9250:
        /*0120*/ 	.word	0x00000000


	//----- nvinfo : EIATTR_CBANK_PARAM_SIZE
	.align		4
.L_9251:
        /*0124*/ 	.byte	0x03, 0x19
        /*0126*/ 	.short	0x0030


	//----- nvinfo : EIATTR_PARAM_CBANK
	.align		4
        /*0128*/ 	.byte	0x04, 0x0a
        /*012a*/ 	.short	(.L_9253 - .L_9252)
	.align		4
.L_9252:
        /*012c*/ 	.word	index@(.nv.constant0._ZN7oneflow4cuda7softmax15SoftmaxWarpImplI10SimpleLoadIffE11SimpleStoreIffEfLi2ELi4ELi32ELi1ELb0ELNS1_9AlgorithmE0EEEvT_T0_ll)
        /*0130*/ 	.short	0x0380
        /*0132*/ 	.short	0x0030


	//----- nvinfo : EIATTR_SW_WAR
	.align		4
.L_9253:
        /*0134*/ 	.byte	0x04, 0x36
        /*0136*/ 	.short	(.L_9255 - .L_9254)
.L_9254:
        /*0138*/ 	.word	0x00000008
.L_9255:


//--------------------- .nv.info._ZN7oneflow4cuda7softmax15SoftmaxWarpImplI10SimpleLoadIffE11SimpleStoreIffEfLi2ELi2ELi32ELi1ELb1ELNS1_9AlgorithmE0EEEvT_T0_ll --------------------------
	.section	.nv.info._ZN7oneflow4cuda7softmax15SoftmaxWarpImplI10SimpleLoadIffE11SimpleStoreIffEfLi2ELi2ELi32ELi1ELb1ELNS1_9AlgorithmE0EEEvT_T0_ll,"",@"SHT_CUDA_INFO"
	.sectionflags	@""
	.align	4


	//----- nvinfo : EIATTR_CUDA_API_VERSION
	.align		4
        /*0000*/ 	.byte	0x04, 0x37
        /*0002*/ 	.short	(.L_9257 - .L_9256)
.L_9256:
        /*0004*/ 	.word	0x00000082


	//----- nvinfo : EIATTR_KPARAM_INFO
	.align		4
.L_9257:
        /*0008*/ 	.byte	0x04, 0x17
        /*000a*/ 	.short	(.L_9259 - .L_9258)
.L_9258:
        /*000c*/ 	.word	0x00000000
        /*0010*/ 	.short	0x0003
        /*0012*/ 	.short	0x0028
        /*0014*/ 	.byte	0x00, 0xf0, 0x21, 0x00


	//----- nvinfo : EIATTR_KPARAM_INFO
	.align		4
.L_9259:
        /*0018*/ 	.byte	0x04, 0x17
        /*001a*/ 	.short	(.L_9261 - .L_9260)
.L_9260:
        /*001c*/ 	.word	0x00000000
        /*0020*/ 	.short	0x0002
        /*0022*/ 	.short	0x0020
        /*0024*/ 	.byte	0x00, 0xf0, 0x21, 0x00


	//----- nvinfo : EIATTR_KPARAM_INFO
	.align		4
.L_9261:
        /*0028*/ 	.byte	0x04, 0x17
        /*002a*/ 	.short	(.L_9263 - .L_9262)
.L_9262:
        /*002c*/ 	.word	0x00000000
        /*0030*/ 	.short	0x0001
        /*0032*/ 	.short	0x0010
        /*0034*/ 	.byte	0x00, 0xf0, 0x41, 0x00


	//----- nvinfo : EIATTR_KPARAM_INFO
	.align		4
.L_9263:
        /*0038*/ 	.byte	0x04, 0x17
        /*003a*/ 	.short	(.L_9265 - .L_9264)
.L_9264:
        /*003c*/ 	.word	0x00000000
        /*0040*/ 	.short	0x0000
        /*0042*/ 	.short	0x0000
        /*0044*/ 	.byte	0x00, 0xf0, 0x41, 0x00


	//----- nvinfo : EIATTR_SPARSE_MMA_MASK
	.align		4
.L_9265:
        /*0048*/ 	.byte	0x03, 0x50
        /*004a*/ 	.short	0x0000


	//----- nvinfo : EIATTR_MAXREG_COUNT
	.align		4
        /*004c*/ 	.byte	0x03, 0x1b
        /*004e*/ 	.short	0x00ff


	//----- nvinfo : EIATTR_EXTERNS
	.align		4
        /*0050*/ 	.byte	0x04, 0x0f
        /*0052*/ 	.short	(.L_9267 - .L_9266)


	//   ....[0]....
	.align		4
.L_9266:
        /*0054*/ 	.word	index@(__assertfail)


	//----- nvinfo : EIATTR_MERCURY_ISA_VERSION
	.align		4
.L_9267:
        /*0058*/ 	.byte	0x03, 0x5f
        /*005a*/ 	.short	0x0101


	//----- nvinfo : EIATTR_COOP_GROUP_MASK_REGIDS
	.align		4
        /*005c*/ 	.byte	0x04, 0x29
        /*005e*/ 	.short	(.L_9269 - .L_9268)


	//   ....[0]....
.L_9268:
        /*0060*/ 	.word	0xffffffff


	//   ....[1]....
        /*0064*/ 	.word	0xffffffff


	//   ....[2]....
        /*0068*/ 	.word	0xffffffff


	//   ....[3]....
        /*006c*/ 	.word	0xffffffff


	//   ....[4]....
        /*0070*/ 	.word	0xffffffff


	//   ....[5]....
        /*0074*/ 	.word	0xffffffff


	//   ....[6]....
        /*0078*/ 	.word	0xffffffff


	//   ....[7]....
        /*007c*/ 	.word	0xffffffff


	//   ....[8]....
        /*0080*/ 	.word	0xffffffff


	//   ....[9]....
        /*0084*/ 	.word	0xffffffff


	//   ....[10]....
        /*0088*/ 	.word	0x0500000f


	//   ....[11]....
        /*008c*/ 	.word	0x0500000f


	//   ....[12]....
        /*0090*/ 	.word	0x0500000f


	//   ....[13]....
        /*0094*/ 	.word	0x0500000f


	//   ....[14]....
        /*0098*/ 	.word	0x0500000f


	//   ....[15]....
        /*009c*/ 	.word	0x0500000f


	//   ....[16]....
        /*00a0*/ 	.word	0x0500000f


	//   ....[17]....
        /*00a4*/ 	.word	0x0500000f


	//   ....[18]....
        /*00a8*/ 	.word	0x0500000f


	//   ....[19]....
        /*00ac*/ 	.word	0x0500000f


	//----- nvinfo : EIATTR_COOP_GROUP_INSTR_OFFSETS
	.align		4
.L_9269:
        /*00b0*/ 	.byte	0x04, 0x28
        /*00b2*/ 	.short	(.L_9271 - .L_9270)


	//   ....[0]....
.L_9270:
        /*00b4*/ 	.word	0x000003e0


	//   ....[1]....
        /*00b8*/ 	.word	0x00000420


	//   ....[2]....
        /*00bc*/ 	.word	0x00000440


	//   ....[3]....
        /*00c0*/ 	.word	0x00000460


	//   ....[4]....
        /*00c4*/ 	.word	0x00000480


	//   ....[5]....
        /*00c8*/ 	.word	0x000005e0


	//   ....[6]....
        /*00cc*/ 	.word	0x00000600


	//   ....[7]....
        /*00d0*/ 	.word	0x00000620


	//   ....[8]....
        /*00d4*/ 	.word	0x00000640


	//   ....[9]....
        /*00d8*/ 	.word	0x00000660


	//   ....[10]....
        /*00dc*/ 	.word	0x000009f0


	//   ....[11]....
        /*00e0*/ 	.word	0x00000a90


	//   ....[12]....
        /*00e4*/ 	.word	0x00000af0


	//   ....[13]....
        /*00e8*/ 	.word	0x00000b50


	//   ....[14]....
        /*00ec*/ 	.word	0x00000bb0


	//   ....[15]....
        /*00f0*/ 	.word	0x00000d50


	//   ....[16]....
        /*00f4*/ 	.word	0x00000db0


	//   ....[17]....
        /*00f8*/ 	.word	0x00000e10


	//   ....[18]....
        /*00fc*/ 	.word	0x00000e70


	//   ....[19]....
        /*0100*/ 	.word	0x00000ed0


	//----- nvinfo : EIATTR_VRC_CTA_INIT_COUNT
	.align		4
.L_9271:
        /*0104*/ 	.byte	0x02, 0x4a
	.zero		1
	.zero		1


	//----- nvinfo : EIATTR_SYSCALL_OFFSETS
	.align		4
        /*0108*/ 	.byte	0x04, 0x46
        /*010a*/ 	.short	(.L_9273 - .L_9272)


	//   ....[0]....
.L_9272:
        /*010c*/ 	.word	0x00000170


	//----- nvinfo : EIATTR_EXIT_INSTR_OFFSETS
	.align		4
.L_9273:
        /*0110*/ 	.byte	0x04, 0x1c
        /*0112*/ 	.short	(.L_9275 - .L_9274)


	//   ....[0]....
.L_9274:
        /*0114*/ 	.word	0x00000220


	//   ....[1]....
        /*0118*/ 	.word	0x00000990


	//----- nvinfo : EIATTR_CRS_STACK_SIZE
	.align		4
.L_9275:
        /*011c*/ 	.byte	0x04, 0x1e
        /*011e*/ 	.short	(.L_9277 - .L_9276)
.L_9276:
        /*0120*/ 	.word	0x00000000


	//----- nvinfo : EIATTR_CBANK_PARAM_SIZE
	.align		4
.L_9277:
        /*0124*/ 	.byte	0x03, 0x19
        /*0126*/ 	.short	0x0030


	//----- nvinfo : EIATTR_PARAM_CBANK
	.align		4
        /*0128*/ 	.byte	0x04, 0x0a
        /*012a*/ 	.short	(.L_9279 - .L_9278)
	.align		4
.L_9278:
        /*012c*/ 	.word	index@(.nv.constant0._ZN7oneflow4cuda7softmax15SoftmaxWarpImplI10SimpleLoadIffE11SimpleStoreIffEfLi2ELi2ELi32ELi1ELb1ELNS1_9AlgorithmE0EEEvT_T0_ll)
        /*0130*/ 	.short	0x0380
        /*0132*/ 	.short	0x0030


	//----- nvinfo : EIATTR_SW_WAR
	.align		4
.L_9279:
        /*0134*/ 	.byte	0x04, 0x36
        /*0136*/ 	.short	(.L_9281 - .L_9280)
.L_9280:
        /*0138*/ 	.word	0x00000008
.L_9281:


//--------------------- .nv.info._ZN7oneflow4cuda7softmax15SoftmaxWarpImplI10SimpleLoadIffE11SimpleStoreIffEfLi2ELi2ELi32ELi1ELb0ELNS1_9AlgorithmE0EEEvT_T0_ll --------------------------
	.section	.nv.info._ZN7oneflow4cuda7softmax15SoftmaxWarpImplI10SimpleLoadIffE11SimpleStoreIffEfLi2ELi2ELi32ELi1ELb0ELNS1_9AlgorithmE0EEEvT_T0_ll,"",@"SHT_CUDA_INFO"
	.sectionflags	@""
	.align	4


	//----- nvinfo : EIATTR_CUDA_API_VERSION
	.align		4
        /*0000*/ 	.byte	0x04, 0x37
        /*0002*/ 	.short	(.L_9283 - .L_9282)
.L_9282:
        /*0004*/ 	.word	0x00000082


	//----- nvinfo : EIATTR_KPARAM_INFO
	.align		4
.L_9283:
        /*0008*/ 	.byte	0x04, 0x17
        /*000a*/ 	.short	(.L_9285 - .L_9284)
.L_9284:
        /*000c*/ 	.word	0x00000000
        /*0010*/ 	.short	0x0003
        /*0012*/ 	.short	0x0028
        /*0014*/ 	.byte	0x00, 0xf0, 0x21, 0x00


	//----- nvinfo : EIATTR_KPARAM_INFO
	.align		4
.L_9285:
        /*0018*/ 	.byte	0x04, 0x17
        /*001a*/ 	.short	(.L_9287 - .L_9286)
.L_9286:
        /*001c*/ 	.word	0x00000000
        /*0020*/ 	.short	0x0002
        /*0022*/ 	.short	0x0020
        /*0024*/ 	.byte	0x00, 0xf0, 0x21, 0x00


	//----- nvinfo : EIATTR_KPARAM_INFO
	.align		4
.L_9287:
        /*0028*/ 	.byte	0x04, 0x17
        /*002a*/ 	.short	(.L_9289 - .L_9288)
.L_9288:
        /*002c*/ 	.word	0x00000000
        /*0030*/ 	.short	0x0001
        /*0032*/ 	.short	0x0010
        /*0034*/ 	.byte	0x00, 0xf0, 0x41, 0x00


	//----- nvinfo : EIATTR_KPARAM_INFO
	.align		4
.L_9289:
        /*0038*/ 	.byte	0x04, 0x17
        /*003a*/ 	.short	(.L_9291 - .L_9290)
.L_9290:
        /*003c*/ 	.word	0x00000000
        /*0040*/ 	.short	0x0000
        /*0042*/ 	.short	0x0000
        /*0044*/ 	.byte	0x00, 0xf0, 0x41, 0x00


	//----- nvinfo : EIATTR_SPARSE_MMA_MASK
	.align		4
.L_9291:
        /*0048*/ 	.byte	0x03, 0x50
        /*004a*/ 	.short	0x0000


	//----- nvinfo : EIATTR_MAXREG_COUNT
	.align		4
        /*004c*/ 	.byte	0x03, 0x1b
        /*004e*/ 	.short	0x00ff


	//----- nvinfo : EIATTR_EXTERNS
	.align		4
        /*0050*/ 	.byte	0x04, 0x0f
        /*0052*/ 	.short	(.L_9293 - .L_9292)


	//   ....[0]....
	.align		4
.L_9292:
        /*0054*/ 	.word	index@(__assertfail)


	//----- nvinfo : EIATTR_MERCURY_ISA_VERSION
	.align		4
.L_9293:
        /*0058*/ 	.byte	0x03, 0x5f
        /*005a*/ 	.short	0x0101


	//----- nvinfo : EIATTR_COOP_GROUP_MASK_REGIDS
	.align		4
        /*005c*/ 	.byte	0x04, 0x29
        /*005e*/ 	.short	(.L_9295 - .L_9294)


	//   ....[0]....
.L_9294:
        /*0060*/ 	.word	0xffffffff


	//   ....[1]....
        /*0064*/ 	.word	0xffffffff


	//   ....[2]....
        /*0068*/ 	.word	0xffffffff


	//   ....[3]....
        /*006c*/ 	.word	0xffffffff


	//   ....[4]....
        /*0070*/ 	.word	0xffffffff


	//   ....[5]....
        /*0074*/ 	.word	0xffffffff


	//   ....[6]....
        /*0078*/ 	.word	0xffffffff


	//   ....[7]....
        /*007c*/ 	.word	0xffffffff


	//   ....[8]....
        /*0080*/ 	.word	0xffffffff


	//   ....[9]....
        /*0084*/ 	.word	0xffffffff


	//   ....[10]....
        /*0088*/ 	.word	0x0500000f


	//   ....[11]....
        /*008c*/ 	.word	0x0500000f


	//   ....[12]....
        /*0090*/ 	.word	0x0500000f


	//   ....[13]....
        /*0094*/ 	.word	0x0500000f


	//   ....[14]....
        /*0098*/ 	.word	0x0500000f


	//   ....[15]....
        /*009c*/ 	.word	0x0500000f


	//   ....[16]....
        /*00a0*/ 	.word	0x0500000f


	//   ....[17]....
        /*00a4*/ 	.word	0x0500000f


	//   ....[18]....
        /*00a8*/ 	.word	0x0500000f


	//   ....[19]....
        /*00ac*/ 	.word	0x0500000f


	//----- nvinfo : EIATTR_COOP_GROUP_INSTR_OFFSETS
	.align		4
.L_9295:
        /*00b0*/ 	.byte	0x04, 0x28
        /*00b2*/ 	.short	(.L_9297 - .L_9296)


	//   ....[0]....
.L_9296:
        /*00b4*/ 	.word	0x00000370


	//   ....[1]....
        /*00b8*/ 	.word	0x000003b0


	//   ....[2]....
        /*00bc*/ 	.word	0x000003d0


	//   ....[3]....
        /*00c0*/ 	.word	0x000003f0


	//   ....[4]....
        /*00c4*/ 	.word	0x00000410


	//   ....[5]....
        /*00c8*/ 	.word	0x00000570


	//   ....[6]....
        /*00cc*/ 	.word	0x00000590


	//   ....[7]....
        /*00d0*/ 	.word	0x000005b0


	//   ....[8]....
        /*00d4*/ 	.word	0x000005d0


	//   ....[9]....
        /*00d8*/ 	.word	0x000005f0


	//   ....[10]....
        /*00dc*/ 	.word	0x00000950


	//   ....[11]....
        /*00e0*/ 	.word	0x000009f0


	//   ....[12]....
        /*00e4*/ 	.word	0x00000a50


	//   ....[13]....
        /*00e8*/ 	.word	0x00000ab0


	//   ....[14]....
        /*00ec*/ 	.word	0x00000b10


	//   ....[15]....
        /*00f0*/ 	.word	0x00000cb0


	//   ....[16]....
        /*00f4*/ 	.word	0x00000d10


	//   ....[17]....
        /*00f8*/ 	.word	0x00000d70


	//   ....[18]....
        /*00fc*/ 	.word	0x00000dd0


	//   ....[19]....
        /*0100*/ 	.word	0x00000e30


	//----- nvinfo : EIATTR_VRC_CTA_INIT_COUNT
	.align		4
.L_9297:
        /*0104*/ 	.byte	0x02, 0x4a
	.zero		1
	.zero		1


	//----- nvinfo : EIATTR_SYSCALL_OFFSETS
	.align		4
        /*0108*/ 	.byte	0x04, 0x46
        /*010a*/ 	.short	(.L_9299 - .L_9298)


	//   ....[0]....
.L_9298:
        /*010c*/ 	.word	0x00000170


	//----- nvinfo : EIATTR_EXIT_INSTR_OFFSETS
	.align		4
.L_9299:
        /*0110*/ 	.byte	0x04, 0x1c
        /*0112*/ 	.short	(.L_9301 - .L_9300)


	//   ....[0]....
.L_9300:
        /*0114*/ 	.word	0x00000220


	//   ....[1]....
        /*0118*/ 	.word	0x000008f0


	//----- nvinfo : EIATTR_CRS_STACK_SIZE
	.align		4
.L_9301:
        /*011c*/ 	.byte	0x04, 0x1e
        /*011e*/ 	.short	(.L_9303 - .L_9302)
.L_9302:
        /*0120*/ 	.word	0x00000000


	//----- nvinfo : EIATTR_CBANK_PARAM_SIZE
	.align		4
.L_9303:
        /*0124*/ 	.byte	0x03, 0x19
        /*0126*/ 	.short	0x0030


	//----- nvinfo : EIATTR_PARAM_CBANK
	.align		4
        /*0128*/ 	.byte	0x04, 0x0a
        /*012a*/ 	.short	(.L_9305 - .L_9304)
	.align		4
.L_9304:
        /*012c*/ 	.word	index@(.nv.constant0._ZN7oneflow4cuda7softmax15SoftmaxWarpImplI10SimpleLoadIffE11SimpleStoreIffEfLi2ELi2ELi32ELi1ELb0ELNS1_9AlgorithmE0EEEvT_T0_ll)
        /*0130*/ 	.short	0x0380
        /*0132*/ 	.short	0x0030


	//----- nvinfo : EIATTR_SW_WAR
	.align		4
.L_9305:
        /*0134*/ 	.byte	0x04, 0x36
        /*0136*/ 	.short	(.L_9307 - .L_9306)
.L_9306:
        /*0138*/ 	.word	0x00000008
.L_9307:


//--------------------- .nv.info._ZN7oneflow4cuda7softmax15SoftmaxWarpImplI10SimpleLoadIffE11SimpleStoreIffEfLi2ELi2ELi32ELi2ELb1ELNS1_9AlgorithmE0EEEvT_T0_ll --------------------------
	.section	.nv.info._ZN7oneflow4cuda7softmax15SoftmaxWarpImplI10SimpleLoadIffE11SimpleStoreIffEfLi2ELi2ELi32ELi2ELb1ELNS1_9AlgorithmE0EEEvT_T0_ll,"",@"SHT_CUDA_INFO"
	.sectionflags	@""
	.align	4


	//----- nvinfo : EIATTR_CUDA_API_VERSION
	.align		4
        /*0000*/ 	.byte	0x04, 0x37
        /*0002*/ 	.short	(.L_9309 - .L_9308)
.L_9308:
        /*0004*/ 	.word	0x00000082


	//----- nvinfo : EIATTR_KPARAM_INFO
	.align		4
.L_9309:
        /*0008*/ 	.byte	0x04, 0x17
        /*000a*/ 	.short	(.L_9311 - .L_9310)
.L_9310:
        /*000c*/ 	.word	0x00000000
        /*0010*/ 	.short	0x0003
        /*0012*/ 	.short	0x0028
        /*0014*/ 	.byte	0x00, 0xf0, 0x21, 0x00


	//----- nvinfo : EIATTR_KPARAM_INFO
	.align		4
.L_9311:
        /*0018*/ 	.byte	0x04, 0x17
        /*001a*/ 	.short	(.L_9313 - .L_9312)
.L_9312:
        /*001c*/ 	.word	0x00000000
        /*0020*/ 	.short	0x0002
        /*0022*/ 	.short	0x0020
        /*0024*/ 	.byte	0x00, 0xf0, 0x21, 0x00


	//----- nvinfo : EIATTR_KPARAM_INFO
	.align		4
.L_9313:
        /*0028*/ 	.byte	0x04, 0x17
        /*002a*/ 	.short	(.L_9315 - .L_9314)
.L_9314:
        /*002c*/ 	.word	0x00000000
        /*0030*/ 	.short	0x0001
        /*0032*/ 	.short	0x0010
        /*0034*/ 	.byte	0x00, 0xf0, 0x41, 0x00


	//----- nvinfo : EIATTR_KPARAM_INFO
	.align		4
.L_9315:
        /*0038*/ 	.byte	0x04, 0x17
        /*003a*/ 	.short	(.L_9317 - .L_9316)
.L_9316:
        /*003c*/ 	.word	0x00000000
        /*0040*/ 	.short	0x0000
        /*0042*/ 	.short	0x0000
        /*0044*/ 	.byte	0x00, 0xf0, 0x41, 0x00


	//----- nvinfo : EIATTR_SPARSE_MMA_MASK
	.align		4
.L_9317:
        /*0048*/ 	.byte	0x03, 0x50
        /*004a*/ 	.short	0x0000


	//----- nvinfo : EIATTR_MAXREG_COUNT
	.align		4
        /*004c*/ 	.byte	0x03, 0x1b
        /*004e*/ 	.short	0x00ff


	//----- nvinfo : EIATTR_EXTERNS
	.align		4
        /*0050*/ 	.byte	0x04, 0x0f
        /*0052*/ 	.short	(.L_9319 - .L_9318)


	//   ....[0]....
	.align		4
.L_9318:
        /*0054*/ 	.word	index@(__assertfail)


	//----- nvinfo : EIATTR_MERCURY_ISA_VERSION
	.align		4
.L_9319:
        /*0058*/ 	.byte	0x03, 0x5f
        /*005a*/ 	.short	0x0101


	//----- nvinfo : EIATTR_COOP_GROUP_MASK_REGIDS
	.align		4
        /*005c*/ 	.byte	0x04, 0x29
        /*005e*/ 	.short	(.L_9321 - .L_9320)


	//   ....[0]....
.L_9320:
        /*0060*/ 	.word	0xffffffff


	//   ....[1]....
        /*0064*/ 	.word	0xffffffff


	//   ....[2]....
        /*0068*/ 	.word	0xffffffff


	//   ....[3]....
        /*006c*/ 	.word	0xffffffff


	//   ....[4]....
        /*0070*/ 	.word	0xffffffff


	//   ....[5]....
        /*0074*/ 	.word	0xffffffff


	//   ....[6]....
        /*0078*/ 	.word	0xffffffff


	//   ....[7]....
        /*007c*/ 	.word	0xffffffff


	//   ....[8]....
        /*0080*/ 	.word	0xffffffff


	//   ....[9]....
        /*0084*/ 	.word	0xffffffff


	//   ....[10]....
        /*0088*/ 	.word	0xffffffff


	//   ....[11]....
        /*008c*/ 	.word	0xffffffff


	//   ....[12]....
        /*0090*/ 	.word	0xffffffff


	//   ....[13]....
        /*0094*/ 	.word	0xffffffff


	//   ....[14]....
        /*0098*/ 	.word	0xffffffff


	//   ....[15]....
        /*009c*/ 	.word	0xffffffff


	//   ....[16]....
        /*00a0*/ 	.word	0xffffffff


	//   ....[17]....
        /*00a4*/ 	.word	0xffffffff


	//   ....[18]....
        /*00a8*/ 	.word	0xffffffff


	//   ....[19]....
        /*00ac*/ 	.word	0xffffffff


	//   ....[20]....
        /*00b0*/ 	.word	0x0500000f


	//   ....[21]....
        /*00b4*/ 	.word	0x0500000f


	//   ....[22]....
        /*00b8*/ 	.word	0x0500000f


	//   ....[23]....
        /*00bc*/ 	.word	0x0500000f


	//   ....[24]....
        /*00c0*/ 	.word	0x0500000f


	//   ....[25]....
        /*00c4*/ 	.word	0x0500000f


	//   ....[26]....
        /*00c8*/ 	.word	0x0500000f


	//   ....[27]....
        /*00cc*/ 	.word	0x0500000f


	//   ....[28]....
        /*00d0*/ 	.word	0x0500000f


	//   ....[29]....
        /*00d4*/ 	.word	0x0500000f


	//   ....[30]....
        /*00d8*/ 	.word	0x0500000f


	//   ....[31]....
        /*00dc*/ 	.word	0x0500000f


	//   ....[32]....
        /*00e0*/ 	.word	0x0500000f


	//   ....[33]....
        /*00e4*/ 	.word	0x0500000f


	//   ....[34]....
        /*00e8*/ 	.word	0x0500000f


	//   ....[35]....
        /*00ec*/ 	.word	0x0500000f


	//   ....[36]....
        /*00f0*/ 	.word	0x0500000f


	//   ....[37]....
        /*00f4*/ 	.word	0x0500000f


	//   ....[38]....
        /*00f8*/ 	.word	0x0500000f


	//   ....[39]....
        /*00fc*/ 	.word	0x0500000f


	//----- nvinfo : EIATTR_COOP_GROUP_INSTR_OFFSETS
	.align		4
.L_9321:
        /*0100*/ 	.byte	0x04, 0x28
        /*0102*/ 	.short	(.L_9323 - .L_9322)


	//   ....[0]....
.L_9322:
        /*0104*/ 	.word	0x00000550


	//   ....[1]....
        /*0108*/ 	.word	0x00000560


	//   ....[2]....
        /*010c*/ 	.word	0x00000590


	//   ....[3]....
        /*0110*/ 	.word	0x000005a0


	//   ....[4]....
        /*0114*/ 	.word	0x000005d0


	//   ....[5]....
        /*0118*/ 	.word	0x000005e0


	//   ....[6]....
        /*011c*/ 	.word	0x00000620


	//   ....[7]....
        /*0120*/ 	.word	0x00000640


	//   ....[8]....
        /*0124*/ 	.word	0x00000670


	//   ....[9]....
        /*0128*/ 	.word	0x00000680


	//   ....[10]....
        /*012c*/ 	.word	0x00000900


	//   ....[11]....
        /*0130*/ 	.word	0x00000940


	//   ....[12]....
        /*0134*/ 	.word	0x00000960


	//   ....[13]....
        /*0138*/ 	.word	0x00000980


	//   ....[14]....
        /*013c*/ 	.word	0x000009a0


	//   ....[15]....
        /*0140*/ 	.word	0x000009c0


	//   ....[16]....
        /*0144*/ 	.word	0x000009e0


	//   ....[17]....
        /*0148*/ 	.word	0x00000a00


	//   ....[18]....
        /*014c*/ 	.word	0x00000a20


	//   ....[19]....
        /*0150*/ 	.word	0x00000a40


	//   ....[20]....
        /*0154*/ 	.word	0x000010e0


	//   ....[21]....
        /*0158*/ 	.word	0x00001170


	//   ....[22]....
        /*015c*/ 	.word	0x000011d0


	//   ....[23]....
        /*0160*/ 	.word	0x00001250


	//   ....[24]....
        /*0164*/ 	.word	0x000012c0


	//   ....[25]....
        /*0168*/ 	.word	0x00001320


	//   ....[26]....
        /*016c*/ 	.word	0x000013d0


	//   ....[27]....
        /*0170*/ 	.word	0x00001480


	//   ....[28]....
        /*0174*/ 	.word	0x00001570


	//   ....[29]....
        /*0178*/ 	.word	0x00001610


	//   ....[30]....
        /*017c*/ 	.word	0x00001670


	//   ....[31]....
        /*0180*/ 	.word	0x000017b0


	//   ....[32]....
        /*0184*/ 	.word	0x00001840


	//   ....[33]....
        /*0188*/ 	.word	0x000018a0


	//   ....[34]....
        /*018c*/ 	.word	0x00001930


	//   ....[35]....
        /*0190*/ 	.word	0x00001990


	//   ....[36]....
        /*0194*/ 	.word	0x00001a10


	//   ....[37]....
        /*0198*/ 	.word	0x00001a80


	//   ....[38]....
        /*019c*/ 	.word	0x00001af0


	//   ....[39]....
        /*01a0*/ 	.word	0x00001b60


	//----- nvinfo : EIATTR_VRC_CTA_INIT_COUNT
	.align		4
.L_9323:
        /*01a4*/ 	.byte	0x02, 0x4a
	.zero		1
	.zero		1


	//----- nvinfo : EIATTR_SYSCALL_OFFSETS
	.align		4
        /*01a8*/ 	.byte	0x04, 0x46
        /*01aa*/ 	.short	(.L_9325 - .L_9324)


	//   ....[0]....
.L_9324:
        /*01ac*/ 	.word	0x00000170


	//----- nvinfo : EIATTR_EXIT_INSTR_OFFSETS
	.align		4
.L_9325:
        /*01b0*/ 	.byte	0x04, 0x1c
        /*01b2*/ 	.short	(.L_9327 - .L_9326)


	//   ....[0]....
.L_9326:
        /*01b4*/ 	.word	0x00000230


	//   ....[1]....
        /*01b8*/ 	.word	0x00001080


	//----- nvinfo : EIATTR_CRS_STACK_SIZE
	.align		4
.L_9327:
        /*01bc*/ 	.byte	0x04, 0x1e
        /*01be*/ 	.short	(.L_9329 - .L_9328)
.L_9328:
        /*01c0*/ 	.word	0x00000000


	//----- nvinfo : EIATTR_CBANK_PARAM_SIZE
	.align		4
.L_9329:
        /*01c4*/ 	.byte	0x03, 0x19
        /*01c6*/ 	.short	0x0030


	//----- nvinfo : EIATTR_PARAM_CBANK
	.align		4
        /*01c8*/ 	.byte	0x04, 0x0a
        /*01ca*/ 	.short	(.L_9331 - .L_9330)
	.align		4
.L_9330:
        /*01cc*/ 	.word	index@(.nv.constant0._ZN7oneflow4cuda7softmax15SoftmaxWarpImplI10SimpleLoadIffE11SimpleStoreIffEfLi2ELi2ELi32ELi2ELb1ELNS1_9AlgorithmE0EEEvT_T0_ll)
        /*01d0*/ 	.short	0x0380
        /*01d2*/ 	.short	0x0030


	//----- nvinfo : EIATTR_SW_WAR
	.align		4
.L_9331:
        /*01d4*/ 	.byte	0x04, 0x36
        /*01d6*/ 	.short	(.L_9333 - .L_9332)
.L_9332:
        /*01d8*/ 	.word	0x00000008
.L_9333:


//--------------------- .nv.info._ZN7oneflow4cuda7softmax15SoftmaxWarpImplI10SimpleLoadIffE11SimpleStoreIffEfLi2ELi2ELi32ELi2ELb0ELNS1_9AlgorithmE0EEEvT_T0_ll --------------------------
	.section	.nv.info._ZN7oneflow4cuda7softmax15SoftmaxWarpImplI10SimpleLoadIffE11SimpleStoreIffEfLi2ELi2ELi32ELi2ELb0ELNS1_9AlgorithmE0EEEvT_T0_ll,"",@"SHT_CUDA_INFO"
	.sectionflags	@""
	.align	4


	//----- nvinfo : EIATTR_CUDA_API_VERSION
	.align		4
        /*0000*/ 	.byte	0x04, 0x37
        /*0002*/ 	.short	(.L_9335 - .L_9334)
.L_9334:
        /*0004*/ 	.word	0x00000082


	//----- nvinfo : EIATTR_KPARAM_INFO
	.align		4
.L_9335:
        /*0008*/ 	.byte	0x04, 0x17
        /*000a*/ 	.short	(.L_9337 - .L_9336)
.L_9336:
        /*000c*/ 	.word	0x00000000
        /*0010*/ 	.short	0x0003
        /*0012*/ 	.short	0x0028
        /*0014*/ 	.byte	0x00, 0xf0, 0x21, 0x00


	//----- nvinfo : EIATTR_KPARAM_INFO
	.align		4
.L_9337:
        /*0018*/ 	.byte	0x04, 0x17
        /*001a*/ 	.short	(.L_9339 - .L_9338)
.L_9338:
        /*001c*/ 	.word	0x00000000
        /*0020*/ 	.short	0x0002
        /*0022*/ 	.short	0x0020
        /*0024*/ 	.byte	0x00, 0xf0, 0x21, 0x00


	//----- nvinfo : EIATTR_KPARAM_INFO
	.align		4
.L_9339:
        /*0028*/ 	.byte	0x04, 0x17
        /*002a*/ 	.short	(.L_9341 - .L_9340)
.L_9340:
        /*002c*/ 	.word	0x00000000
        /*0030*/ 	.short	0x0001
        /*0032*/ 	.short	0x0010
        /*0034*/ 	.byte	0x00, 0xf0, 0x41, 0x00


	//----- nvinfo : EIATTR_KPARAM_INFO
	.align		4
.L_9341:
        /*0038*/ 	.byte	0x04, 0x17
        /*003a*/ 	.short	(.L_9343 - .L_9342)
.L_9342:
        /*003c*/ 	.word	0x00000000
        /*0040*/ 	.short	0x0000
        /*0042*/ 	.short	0x0000
        /*0044*/ 	.byte	0x00, 0xf0, 0x41, 0x00


	//----- nvinfo : EIATTR_SPARSE_MMA_MASK
	.align		4
.L_9343:
        /*0048*/ 	.byte	0x03, 0x50
        /*004a*/ 	.short	0x0000


	//----- nvinfo : EIATTR_MAXREG_COUNT
	.align		4
        /*004c*/ 	.byte	0x03, 0x1b
        /*004e*/ 	.short	0x00ff


	//----- nvinfo : EIATTR_EXTERNS
	.align		4
        /*0050*/ 	.byte	0x04, 0x0f
        /*0052*/ 	.short	(.L_9345 - .L_9344)


	//   ....[0]....
	.align		4
.L_9344:
        /*0054*/ 	.word	index@(__assertfail)


	//----- nvinfo : EIATTR_MERCURY_ISA_VERSION
	.align		4
.L_9345:
        /*0058*/ 	.byte	0x03, 0x5f
        /*005a*/ 	.short	0x0101


	//----- nvinfo : EIATTR_COOP_GROUP_MASK_REGIDS
	.align		4
        /*005c*/ 	.byte	0x04, 0x29
        /*005e*/ 	.short	(.L_9347 - .L_9346)


	//   ....[0]....
.L_9346:
        /*0060*/ 	.word	0xffffffff


	//   ....[1]....
        /*0064*/ 	.word	0xffffffff


	//   ....[2]....
        /*0068*/ 	.word	0xffffffff


	//   ....[3]....
        /*006c*/ 	.word	0xffffffff


	//   ....[4]....
        /*0070*/ 	.word	0xffffffff


	//   ....[5]....
        /*0074*/ 	.word	0xffffffff


	//   ....[6]....
        /*0078*/ 	.word	0xffffffff


	//   ....[7]....
        /*007c*/ 	.word	0xffffffff


	//   ....[8]....
        /*0080*/ 	.word	0xffffffff


	//   ....[9]....
        /*0084*/ 	.word	0xffffffff


	//   ....[10]....
        /*0088*/ 	.word	0xffffffff


	//   ....[11]....
        /*008c*/ 	.word	0xffffffff


	//   ....[12]....
        /*0090*/ 	.word	0xffffffff


	//   ....[13]....
        /*0094*/ 	.word	0xffffffff


	//   ....[14]....
        /*0098*/ 	.word	0xffffffff


	//   ....[15]....
        /*009c*/ 	.word	0xffffffff


	//   ....[16]....
        /*00a0*/ 	.word	0xffffffff


	//   ....[17]....
        /*00a4*/ 	.word	0xffffffff


	//   ....[18]....
        /*00a8*/ 	.word	0xffffffff


	//   ....[19]....
        /*00ac*/ 	.word	0xffffffff


	//   ....[20]....
        /*00b0*/ 	.word	0x0500000f


	//   ....[21]....
        /*00b4*/ 	.word	0x0500000f


	//   ....[22]....
        /*00b8*/ 	.word	0x0500000f


	//   ....[23]....
        /*00bc*/ 	.word	0x0500000f


	//   ....[24]....
        /*00c0*/ 	.word	0x0500000f


	//   ....[25]....
        /*00c4*/ 	.word	0x0500000f


	//   ....[26]....
        /*00c8*/ 	.word	0x0500000f


	//   ....[27]....
        /*00cc*/ 	.word	0x0500000f


	//   ....[28]....
        /*00d0*/ 	.word	0x0500000f


	//   ....[29]....
        /*00d4*/ 	.word	0x0500000f


	//   ....[30]....
        /*00d8*/ 	.word	0x0500000f


	//   ....[31]....
        /*00dc*/ 	.word	0x0500000f


	//   ....[32]....
        /*00e0*/ 	.word	0x0500000f


	//   ....[33]....
        /*00e4*/ 	.word	0x0500000f


	//   ....[34]....
        /*00e8*/ 	.word	0x0500000f


	//   ....[35]....
        /*00ec*/ 	.word	0x0500000f


	//   ....[36]....
        /*00f0*/ 	.word	0x0500000f


	//   ....[37]....
        /*00f4*/ 	.word	0x0500000f


	//   ....[38]....
        /*00f8*/ 	.word	0x0500000f


	//   ....[39]....
        /*00fc*/ 	.word	0x0500000f


	//----- nvinfo : EIATTR_COOP_GROUP_INSTR_OFFSETS
	.align		4
.L_9347:
        /*0100*/ 	.byte	0x04, 0x28
        /*0102*/ 	.short	(.L_9349 - .L_9348)


	//   ....[0]....
.L_9348:
        /*0104*/ 	.word	0x00000430


	//   ....[1]....
        /*0108*/ 	.word	0x00000450


	//   ....[2]....
        /*010c*/ 	.word	0x00000480


	//   ....[3]....
        /*0110*/ 	.word	0x00000490


	//   ....[4]....
        /*0114*/ 	.word	0x000004c0


	//   ....[5]....
        /*0118*/ 	.word	0x000004e0


	//   ....[6]....
        /*011c*/ 	.word	0x00000510


	//   ....[7]....
        /*0120*/ 	.word	0x00000520


	//   ....[8]....
        /*0124*/ 	.word	0x00000550


	//   ....[9]....
        /*0128*/ 	.word	0x00000560


	//   ....[10]....
        /*012c*/ 	.word	0x000007e0


	//   ....[11]....
        /*0130*/ 	.word	0x00000820


	//   ....[12]....
        /*0134*/ 	.word	0x00000840


	//   ....[13]....
        /*0138*/ 	.word	0x00000860


	//   ....[14]....
        /*013c*/ 	.word	0x00000880


	//   ....[15]....
        /*0140*/ 	.word	0x000008a0


	//   ....[16]....
        /*0144*/ 	.word	0x000008c0


	//   ....[17]....
        /*0148*/ 	.word	0x000008e0


	//   ....[18]....
        /*014c*/ 	.word	0x00000900


	//   ....[19]....
        /*0150*/ 	.word	0x00000920


	//   ....[20]....
        /*0154*/ 	.word	0x00000ef0


	//   ....[21]....
        /*0158*/ 	.word	0x00000f70


	//   ....[22]....
        /*015c*/ 	.word	0x00000fd0


	//   ....[23]....
        /*0160*/ 	.word	0x00001030


	//   ....[24]....
        /*0164*/ 	.word	0x00001090


	//   ....[25]....
        /*0168*/ 	.word	0x000010f0


	//   ....[26]....
        /*016c*/ 	.word	0x00001180


	//   ....[27]....
        /*0170*/ 	.word	0x000011f0


	//   ....[28]....
        /*0174*/ 	.word	0x00001290


	//   ....[29]....
        /*0178*/ 	.word	0x00001350


	//   ....[30]....
        /*017c*/ 	.word	0x00001560


	//   ....[31]....
        /*0180*/ 	.word	0x00001620


	//   ....[32]....
        /*0184*/ 	.word	0x00001680


	//   ....[33]....
        /*0188*/ 	.word	0x000016e0


	//   ....[34]....
        /*018c*/ 	.word	0x00001740


	//   ....[35]....
        /*0190*/ 	.word	0x000017a0


	//   ....[36]....
        /*0194*/ 	.word	0x00001810


	//   ....[37]....
        /*0198*/ 	.word	0x00001880


	//   ....[38]....
        /*019c*/ 	.word	0x000018f0


	//   ....[39]....
        /*01a0*/ 	.word	0x00001960


	//----- nvinfo : EIATTR_VRC_CTA_INIT_COUNT
	.align		4
.L_9349:
        /*01a4*/ 	.byte	0x02, 0x4a
	.zero		1
	.zero		1


	//----- nvinfo : EIATTR_SYSCALL_OFFSETS
	.align		4
        /*01a8*/ 	.byte	0x04, 0x46
        /*01aa*/ 	.short	(.L_9351 - .L_9350)


	//   ....[0]....
.L_9350:
        /*01ac*/ 	.word	0x00000160


	//----- nvinfo : EIATTR_EXIT_INSTR_OFFSETS
	.align		4
.L_9351:
        /*01b0*/ 	.byte	0x04, 0x1c
        /*01b2*/ 	.short	(.L_9353 - .L_9352)


	//   ....[0]....
.L_9352:
        /*01b4*/ 	.word	0x00000220


	//   ....[1]....
        /*01b8*/ 	.word	0x00000e90


	//----- nvinfo : EIATTR_CRS_STACK_SIZE
	.align		4
.L_9353:
        /*01bc*/ 	.byte	0x04, 0x1e
        /*01be*/ 	.short	(.L_9355 - .L_9354)
.L_9354:
        /*01c0*/ 	.word	0x00000000


	//----- nvinfo : EIATTR_CBANK_PARAM_SIZE
	.align		4
.L_9355:
        /*01c4*/ 	.byte	0x03, 0x19
        /*01c6*/ 	.short	0x0030


	//----- nvinfo : EIATTR_PARAM_CBANK
	.align		4
        /*01c8*/ 	.byte	0x04, 0x0a
        /*01ca*/ 	.short	(.L_9357 - .L_9356)
	.align		4
.L_9356:
        /*01cc*/ 	.word	index@(.nv.constant0._ZN7oneflow4cuda7softmax15SoftmaxWarpImplI10SimpleLoadIffE11SimpleStoreIffEfLi2ELi2ELi32ELi2ELb0ELNS1_9AlgorithmE0EEEvT_T0_ll)
        /*01d0*/ 	.short	0x0380
        /*01d2*/ 	.short	0x0030


	//----- nvinfo : EIATTR_SW_WAR
	.align		4
.L_9357:
        /*01d4*/ 	.byte	0x04, 0x36
        /*01d6*/ 	.short	(.L_9359 - .L_9358)
.L_9358:
        /*01d8*/ 	.word	0x00000008
.L_9359:


//--------------------- .nv.info._ZN7oneflow4cuda7softmax15SoftmaxWarpImplI10SimpleLoadIffE11SimpleStoreIffEfLi2ELi2ELi16ELi1ELb1ELNS1_9AlgorithmE0EEEvT_T0_ll --------------------------
	.section	.nv.info._ZN7oneflow4cuda7softmax15SoftmaxWarpImplI10SimpleLoadIffE11SimpleStoreIffEfLi2ELi2ELi16ELi1ELb1ELNS1_9AlgorithmE0EEEvT_T0_ll,"",@"SHT_CUDA_INFO"
	.sectionflags	@""
	.align	4


	//----- nvinfo : EIATTR_CUDA_API_VERSION
	.align		4
        /*0000*/ 	.byte	0x04, 0x37
        /*0002*/ 	.short	(.L_9361 - .L_9360)
.L_9360:
        /*0004*/ 	.word	0x00000082


	//----- nvinfo : EIATTR_KPARAM_INFO
	.align		4
.L_9361:
        /*0008*/ 	.byte	0x04, 0x17
        /*000a*/ 	.short	(.L_9363 - .L_9362)
.L_9362:
        /*000c*/ 	.word	0x00000000
        /*0010*/ 	.short	0x0003
        /*0012*/ 	.short	0x0028
        /*0014*/ 	.byte	0x00, 0xf0, 0x21, 0x00


	//----- nvinfo : EIATTR_KPARAM_INFO
	.align		4
.L_9363:
        /*0018*/ 	.byte	0x04, 0x17
        /*001a*/ 	.short	(.L_9365 - .L_9364)
.L_9364:
        /*001c*/ 	.word	0x00000000
        /*0020*/ 	.short	0x0002
        /*0022*/ 	.short	0x0020
        /*0024*/ 	.byte	0x00, 0xf0, 0x21, 0x00


	//----- nvinfo : EIATTR_KPARAM_INFO
	.align		4
.L_9365:
        /*0028*/ 	.byte	0x04, 0x17
        /*002a*/ 	.short	(.L_9367 - .L_9366)
.L_9366:
        /*002c*/ 	.word	0x00000000
        /*0030*/ 	.short	0x0001
        /*0032*/ 	.short	0x0010
        /*0034*/ 	.byte	0x00, 0xf0, 0x41, 0x00


	//----- nvinfo : EIATTR_KPARAM_INFO
	.align		4
.L_9367:
        /*0038*/ 	.byte	0x04, 0x17
        /*003a*/ 	.short	(.L_9369 - .L_9368)
.L_9368:
        /*003c*/ 	.word	0x00000000
        /*0040*/ 	.short	0x0000
        /*0042*/ 	.short	0x0000
        /*0044*/ 	.byte	0x00, 0xf0, 0x41, 0x00


	//----- nvinfo : EIATTR_SPARSE_MMA_MASK
	.align		4
.L_9369:
        /*0048*/ 	.byte	0x03, 0x50
        /*004a*/ 	.short	0x0000


	//----- nvinfo : EIATTR_MAXREG_COUNT
	.align		4
        /*004c*/ 	.byte	0x03, 0x1b
        /*004e*/ 	.short	0x00ff


	//----- nvinfo : EIATTR_EXTERNS
	.align		4
        /*0050*/ 	.byte	0x04, 0x0f
        /*0052*/ 	.short	(.L_9371 - .L_9370)


	//   ....[0]....
	.align		4
.L_9370:
        /*0054*/ 	.word	index@(__assertfail)


	//----- nvinfo : EIATTR_MERCURY_ISA_VERSION
	.align		4
.L_9371:
        /*0058*/ 	.byte	0x03, 0x5f
        /*005a*/ 	.short	0x0101


	//----- nvinfo : EIATTR_COOP_GROUP_MASK_REGIDS
	.align		4
        /*005c*/ 	.byte	0x04, 0x29
        /*005e*/ 	.short	(.L_9373 - .L_9372)


	//   ....[0]....
.L_9372:
        /*0060*/ 	.word	0xffffffff


	//   ....[1]....
        /*0064*/ 	.word	0xffffffff


	//   ....[2]....
        /*0068*/ 	.word	0xffffffff


	//   ....[3]....
        /*006c*/ 	.word	0xffffffff


	//   ....[4]....
        /*0070*/ 	.word	0xffffffff


	//   ....[5]....
        /*0074*/ 	.word	0xffffffff


	//   ....[6]....
        /*0078*/ 	.word	0xffffffff


	//   ....[7]....
        /*007c*/ 	.word	0xffffffff


	//   ....[8]....
        /*0080*/ 	.word	0x0500000f


	//   ....[9]....
        /*0084*/ 	.word	0x0500000f


	//   ....[10]....
        /*0088*/ 	.word	0x0500000f


	//   ....[11]....
        /*008c*/ 	.word	0x0500000f


	//   ....[12]....
        /*0090*/ 	.word	0x0500000f


	//   ....[13]....
        /*0094*/ 	.word	0x0500000f


	//   ....[14]....
        /*0098*/ 	.word	0x0500000f


	//   ....[15]....
        /*009c*/ 	.word	0x0500000f


	//----- nvinfo : EIATTR_COOP_GROUP_INSTR_OFFSETS
	.align		4
.L_9373:
        /*00a0*/ 	.byte	0x04, 0x28
        /*00a2*/ 	.short	(.L_9375 - .L_9374)


	//   ....[0]....
.L_9374:
        /*00a4*/ 	.word	0x000003d0


	//   ....[1]....
        /*00a8*/ 	.word	0x00000410


	//   ....[2]....
        /*00ac*/ 	.word	0x00000430


	//   ....[3]....
        /*00b0*/ 	.word	0x00000450


	//   ....[4]....
        /*00b4*/ 	.word	0x000005b0


	//   ....[5]....
        /*00b8*/ 	.word	0x000005d0


	//   ....[6]....
        /*00bc*/ 	.word	0x000005f0


	//   ....[7]....
        /*00c0*/ 	.word	0x00000610


	//   ....[8]....
        /*00c4*/ 	.word	0x00000990


	//   ....[9]....
        /*00c8*/ 	.word	0x00000a30


	//   ....[10]....
        /*00cc*/ 	.word	0x00000a90


	//   ....[11]....
        /*00d0*/ 	.word	0x00000af0


	//   ....[12]....
        /*00d4*/ 	.word	0x00000c80


	//   ....[13]....
        /*00d8*/ 	.word	0x00000ce0


	//   ....[14]....
        /*00dc*/ 	.word	0x00000d40


	//   ....[15]....
        /*00e0*/ 	.word	0x00000da0


	//----- nvinfo : EIATTR_VRC_CTA_INIT_COUNT
	.align		4
.L_9375:
        /*00e4*/ 	.byte	0x02, 0x4a
	.zero		1
	.zero		1


	//----- nvinfo : EIATTR_SYSCALL_OFFSETS
	.align		4
        /*00e8*/ 	.byte	0x04, 0x46
        /*00ea*/ 	.short	(.L_9377 - .L_9376)


	//   ....[0]....
.L_9376:
        /*00ec*/ 	.word	0x00000170


	//----- nvinfo : EIATTR_EXIT_INSTR_OFFSETS
	.align		4
.L_9377:
        /*00f0*/ 	.byte	0x04, 0x1c
        /*00f2*/ 	.short	(.L_9379 - .L_9378)


	//   ....[0]....
.L_9378:
        /*00f4*/ 	.word	0x00000220


	//   ....[1]....
        /*00f8*/ 	.word	0x00000930


	//----- nvinfo : EIATTR_CRS_STACK_SIZE
	.align		4
.L_9379:
        /*00fc*/ 	.byte	0x04, 0x1e
        /*00fe*/ 	.short	(.L_9381 - .L_9380)
.L_9380:
        /*0100*/ 	.word	0x00000000


	//----- nvinfo : EIATTR_CBANK_PARAM_SIZE
	.align		4
.L_9381:
        /*0104*/ 	.byte	0x03, 0x19
        /*0106*/ 	.short	0x0030


	//----- nvinfo : EIATTR_PARAM_CBANK
	.align		4
        /*0108*/ 	.byte	0x04, 0x0a
        /*010a*/ 	.short	(.L_9383 - .L_9382)
	.align		4
.L_9382:
        /*010c*/ 	.word	index@(.nv.constant0._ZN7oneflow4cuda7softmax15SoftmaxWarpImplI10SimpleLoadIffE11SimpleStoreIffEfLi2ELi2ELi16ELi1ELb1ELNS1_9AlgorithmE0EEEvT_T0_ll)
        /*0110*/ 	.short	0x0380
        /*0112*/ 	.short	0x0030


	//----- nvinfo : EIATTR_SW_WAR
	.align		4
.L_9383:
        /*0114*/ 	.byte	0x04, 0x36
        /*0116*/ 	.short	(.L_9385 - .L_9384)
.L_9384:
        /*0118*/ 	.word	0x00000008
.L_9385:


//--------------------- .nv.info._ZN7oneflow4cuda7softmax15SoftmaxWarpImplI10SimpleLoadIffE11SimpleStoreIffEfLi2ELi2ELi16ELi1ELb0ELNS1_9AlgorithmE0EEEvT_T0_ll --------------------------
	.section	.nv.info._ZN7oneflow4cuda7softmax15SoftmaxWarpImplI10SimpleLoadIffE11SimpleStoreIffEfLi2ELi2ELi16ELi1ELb0ELNS1_9AlgorithmE0EEEvT_T0_ll,"",@"SHT_CUDA_INFO"
	.sectionflags	@""
	.align	4


	//----- nvinfo : EIATTR_CUDA_API_VERSION
	.align		4
        /*0000*/ 	.byte	0x04, 0x37
        /*0002*/ 	.short	(.L_9387 - .L_9386)
.L_9386:
        /*0004*/ 	.word	0x00000082


	//----- nvinfo : EIATTR_KPARAM_INFO
	.align		4
.L_9387:
        /*0008*/ 	.byte	0x04, 0x17
        /*000a*/ 	.short	(.L_9389 - .L_9388)
.L_9388:
        /*000c*/ 	.word	0x00000000
        /*0010*/ 	.short	0x0003
        /*0012*/ 	.short	0x0028
        /*0014*/ 	.byte	0x00, 0xf0, 0x21, 0x00


	//----- nvinfo : EIATTR_KPARAM_INFO
	.align		4
.L_9389:
        /*0018*/ 	.byte	0x04, 0x17
        /*001a*/ 	.short	(.L_9391 - .L_9390)
.L_9390:
        /*001c*/ 	.word	0x00000000
        /*0020*/ 	.short	0x0002
        /*0022*/ 	.short	0x0020
        /*0024*/ 	.byte	0x00, 0xf0, 0x21, 0x00


	//----- nvinfo : EIATTR_KPARAM_INFO
	.align		4
.L_9391:
        /*0028*/ 	.byte	0x04, 0x17
        /*002a*/ 	.short	(.L_9393 - .L_9392)
.L_9392:
        /*002c*/ 	.word	0x00000000
        /*0030*/ 	.short	0x0001
        /*0032*/ 	.short	0x0010
        /*0034*/ 	.byte	0x00, 0xf0, 0x41, 0x00


	//----- nvinfo : EIATTR_KPARAM_INFO
	.align		4
.L_9393:
        /*0038*/ 	.byte	0x04, 0x17
        /*003a*/ 	.short	(.L_9395 - .L_9394)
.L_9394:
        /*003c*/ 	.word	0x00000000
        /*0040*/ 	.short	0x0000
        /*0042*/ 	.short	0x0000
        /*0044*/ 	.byte	0x00, 0xf0, 0x41, 0x00


	//----- nvinfo : EIATTR_SPARSE_MMA_MASK
	.align		4
.L_9395:
        /*0048*/ 	.byte	0x03, 0x50
        /*004a*/ 	.short	0x0000


	//----- nvinfo : EIATTR_MAXREG_COUNT
	.align		4
        /*004c*/ 	.byte	0x03, 0x1b
        /*004e*/ 	.short	0x00ff


	//----- nvinfo : EIATTR_EXTERNS
	.align		4
        /*0050*/ 	.byte	0x04, 0x0f
        /*0052*/ 	.short	(.L_9397 - .L_9396)


	//   ....[0]....
	.align		4
.L_9396:
        /*0054*/ 	.word	index@(__assertfail)


	//----- nvinfo : EIATTR_MERCURY_ISA_VERSION
	.align		4
.L_9397:
        /*0058*/ 	.byte	0x03, 0x5f
        /*005a*/ 	.short	0x0101


	//----- nvinfo : EIATTR_COOP_GROUP_MASK_REGIDS
	.align		4
        /*005c*/ 	.byte	0x04, 0x29
        /*005e*/ 	.short	(.L_9399 - .L_9398)


	//   ....[0]....
.L_9398:
        /*0060*/ 	.word	0xffffffff


	//   ....[1]....
        /*0064*/ 	.word	0xffffffff


	//   ....[2]....
        /*0068*/ 	.word	0xffffffff


	//   ....[3]....
        /*006c*/ 	.word	0xffffffff


	//   ....[4]....
        /*0070*/ 	.word	0xffffffff


	//   ....[5]....
        /*0074*/ 	.word	0xffffffff


	//   ....[6]....
        /*0078*/ 	.word	0xffffffff


	//   ....[7]....
        /*007c*/ 	.word	0xffffffff


	//   ....[8]....
        /*0080*/ 	.word	0x0500000f


	//   ....[9]....
        /*0084*/ 	.word	0x0500000f


	//   ....[10]....
        /*0088*/ 	.word	0x0500000f


	//   ....[11]....
        /*008c*/ 	.word	0x0500000f


	//   ....[12]....
        /*0090*/ 	.word	0x0500000f


	//   ....[13]....
        /*0094*/ 	.word	0x0500000f


	//   ....[14]....
        /*0098*/ 	.word	0x0500000f


	//   ....[15]....
        /*009c*/ 	.word	0x0500000f


	//----- nvinfo : EIATTR_COOP_GROUP_INSTR_OFFSETS
	.align		4
.L_9399:
        /*00a0*/ 	.byte	0x04, 0x28
        /*00a2*/ 	.short	(.L_9401 - .L_9400)


	//   ....[0]....
.L_9400:
        /*00a4*/ 	.word	0x00000360


	//   ....[1]....
        /*00a8*/ 	.word	0x000003a0


	//   ....[2]....
        /*00ac*/ 	.word	0x000003c0


	//   ....[3]....
        /*00b0*/ 	.word	0x000003e0


	//   ....[4]....
        /*00b4*/ 	.word	0x00000540


	//   ....[5]....
        /*00b8*/ 	.word	0x00000560


	//   ....[6]....
        /*00bc*/ 	.word	0x00000580


	//   ....[7]....
        /*00c0*/ 	.word	0x000005a0


	//   ....[8]....
        /*00c4*/ 	.word	0x000008f0


	//   ....[9]....
        /*00c8*/ 	.word	0x00000990


	//   ....[10]....
        /*00cc*/ 	.word	0x000009f0


	//   ....[11]....
        /*00d0*/ 	.word	0x00000a50


	//   ....[12]....
        /*00d4*/ 	.word	0x00000be0


	//   ....[13]....
        /*00d8*/ 	.word	0x00000c40


	//   ....[14]....
        /*00dc*/ 	.word	0x00000ca0


	//   ....[15]....
        /*00e0*/ 	.word	0x00000d00


	//----- nvinfo : EIATTR_VRC_CTA_INIT_COUNT
	.align		4
.L_9401:
        /*00e4*/ 	.byte	0x02, 0x4a
	.zero		1
	.zero		1


	//----- nvinfo : EIATTR_SYSCALL_OFFSETS
	.align		4
        /*00e8*/ 	.byte	0x04, 0x46
        /*00ea*/ 	.short	(.L_9403 - .L_9402)


	//   ....[0]....
.L_9402:
        /*00ec*/ 	.word	0x00000170


	//----- nvinfo : EIATTR_EXIT_INSTR_OFFSETS
	.align		4
.L_9403:
        /*00f0*/ 	.byte	0x04, 0x1c
        /*00f2*/ 	.short	(.L_9405 - .L_9404)


	//   ....[0]....
.L_9404:
        /*00f4*/ 	.word	0x00000220


	//   ....[1]....
        /*00f8*/ 	.word	0x00000890


	//----- nvinfo : EIATTR_CRS_STACK_SIZE
	.align		4
.L_9405:
        /*00fc*/ 	.byte	0x04, 0x1e
        /*00fe*/ 	.short	(.L_9407 - .L_9406)
.L_9406:
        /*0100*/ 	.word	0x00000000


	//----- nvinfo : EIATTR_CBANK_PARAM_SIZE
	.align		4
.L_9407:
        /*0104*/ 	.byte	0x03, 0x19
        /*0106*/ 	.short	0x0030


	//----- nvinfo : EIATTR_PARAM_CBANK
	.align		4
        /*0108*/ 	.byte	0x04, 0x0a
        /*010a*/ 	.short	(.L_9409 - .L_9408)
	.align		4
.L_9408:
        /*010c*/ 	.word	index@(.nv.constant0._ZN7oneflow4cuda7softmax15SoftmaxWarpImplI10SimpleLoadIffE11SimpleStoreIffEfLi2ELi2ELi16ELi1ELb0ELNS1_9AlgorithmE0EEEvT_T0_ll)
        /*0110*/ 	.short	0x0380
        /*0112*/ 	.short	0x0030


	//----- nvinfo : EIATTR_SW_WAR
	.align		4
.L_9409:
        /*0114*/ 	.byte	0x04, 0x36
        /*0116*/ 	.short	(.L_9411 - .L_9410)
.L_9410:
        /*0118*/ 	.word	0x00000008
.L_9411:


//--------------------- .nv.info._ZN7oneflow4cuda7softmax15SoftmaxWarpImplI10SimpleLoadIffE11SimpleStoreIffEfLi2ELi2ELi16ELi2ELb1ELNS1_9AlgorithmE0EEEvT_T0_ll --------------------------
	.section	.nv.info._ZN7oneflow4cuda7softmax15SoftmaxWarpImplI10SimpleLoadIffE11SimpleStoreIffEfLi2ELi2ELi16ELi2ELb1ELNS1_9AlgorithmE0EEEvT_T0_ll,"",@"SHT_CUDA_INFO"
	.sectionflags	@""
	.align	4


	//----- nvinfo : EIATTR_CUDA_API_VERSION
	.align		4
        /*0000*/ 	.byte	0x04, 0x37
        /*0002*/ 	.short	(.L_9413 - .L_9412)
.L_9412:
        /*0004*/ 	.word	0x00000082


	//----- nvinfo : EIATTR_KPARAM_INFO
	.align		4
.L_9413:
        /*0008*/ 	.byte	0x04, 0x17
        /*000a*/ 	.short	(.L_9415 - .L_9414)
.L_9414:
        /*000c*/ 	.word	0x00000000
        /*0010*/ 	.short	0x0003
        /*0012*/ 	.short	0x0028
        /*0014*/ 	.byte	0x00, 0xf0, 0x21, 0x00


	//----- nvinfo : EIATTR_KPARAM_INFO
	.align		4
.L_9415:
        /*0018*/ 	.byte	0x04, 0x17
        /*001a*/ 	.short	(.L_9417 - .L_9416)
.L_9416:
        /*001c*/ 	.word	0x00000000
        /*0020*/ 	.short	0x0002
        /*0022*/ 	.short	0x0020
        /*0024*/ 	.byte	0x00, 0xf0, 0x21, 0x00


	//----- nvinfo : EIATTR_KPARAM_INFO
	.align		4
.L_9417:
        /*0028*/ 	.byte	0x04, 0x17
        /*002a*/ 	.short	(.L_9419 - .L_9418)
.L_9418:
        /*002c*/ 	.word	0x00000000
        /*0030*/ 	.short	0x0001
        /*0032*/ 	.short	0x0010
        /*0034*/ 	.byte	0x00, 0xf0, 0x41, 0x00


	//----- nvinfo : EIATTR_KPARAM_INFO
	.align		4
.L_9419:
        /*0038*/ 	.byte	0x04, 0x17
        /*003a*/ 	.short	(.L_9421 - .L_9420)
.L_9420:
        /*003c*/ 	.word	0x00000000
        /*0040*/ 	.short	0x0000
        /*0042*/ 	.short	0x0000
        /*0044*/ 	.byte	0x00, 0xf0, 0x41, 0x00


	//----- nvinfo : EIATTR_SPARSE_MMA_MASK
	.align		4
.L_9421:
        /*0048*/ 	.byte	0x03, 0x50
        /*004a*/ 	.short	0x0000


	//----- nvinfo : EIATTR_MAXREG_COUNT
	.align		4
        /*004c*/ 	.byte	0x03, 0x1b
        /*004e*/ 	.short	0x00ff


	//----- nvinfo : EIATTR_EXTERNS
	.align		4
        /*0050*/ 	.byte	0x04, 0x0f
        /*0052*/ 	.short	(.L_9423 - .L_9422)


	//   ....[0]....
	.align		4
.L_9422:
        /*0054*/ 	.word	index@(__assertfail)


	//----- nvinfo : EIATTR_MERCURY_ISA_VERSION
	.align		4
.L_9423:
        /*0058*/ 	.byte	0x03, 0x5f
        /*005a*/ 	.short	0x0101


	//----- nvinfo : EIATTR_COOP_GROUP_MASK_REGIDS
	.align		4
        /*005c*/ 	.byte	0x04, 0x29
        /*005e*/ 	.short	(.L_9425 - .L_9424)


	//   ....[0]....
.L_9424:
        /*0060*/ 	.word	0xffffffff


	//   ....[1]....
        /*0064*/ 	.word	0xffffffff


	//   ....[2]....
        /*0068*/ 	.word	0xffffffff


	//   ....[3]....
        /*006c*/ 	.word	0xffffffff


	//   ....[4]....
        /*0070*/ 	.word	0xffffffff


	//   ....[5]....
        /*0074*/ 	.word	0xffffffff


	//   ....[6]....
        /*0078*/ 	.word	0xffffffff


	//   ....[7]....
        /*007c*/ 	.word	0xffffffff


	//   ....[8]....
        /*0080*/ 	.word	0xffffffff


	//   ....[9]....
        /*0084*/ 	.word	0xffffffff


	//   ....[10]....
        /*0088*/ 	.word	0xffffffff


	//   ....[11]....
        /*008c*/ 	.word	0xffffffff


	//   ....[12]....
        /*0090*/ 	.word	0xffffffff


	//   ....[13]....
        /*0094*/ 	.word	0xffffffff


	//   ....[14]....
        /*0098*/ 	.word	0xffffffff


	//   ....[15]....
        /*009c*/ 	.word	0xffffffff


	//   ....[16]....
        /*00a0*/ 	.word	0x0500000f


	//   ....[17]....
        /*00a4*/ 	.word	0x0500000f


	//   ....[18]....
        /*00a8*/ 	.word	0x0500000f


	//   ....[19]....
        /*00ac*/ 	.word	0x0500000f


	//   ....[20]....
        /*00b0*/ 	.word	0x0500000f


	//   ....[21]....
        /*00b4*/ 	.word	0x0500000f


	//   ....[22]....
        /*00b8*/ 	.word	0x0500000f


	//   ....[23]....
        /*00bc*/ 	.word	0x0500000f


	//   ....[24]....
        /*00c0*/ 	.word	0x0500000f


	//   ....[25]....
        /*00c4*/ 	.word	0x0500000f


	//   ....[26]....
        /*00c8*/ 	.word	0x0500000f


	//   ....[27]....
        /*00cc*/ 	.word	0x0500000f


	//   ....[28]....
        /*00d0*/ 	.word	0x0500000f


	//   ....[29]....
        /*00d4*/ 	.word	0x0500000f


	//   ....[30]....
        /*00d8*/ 	.word	0x0500000f


	//   ....[31]....
        /*00dc*/ 	.word	0x0500000f


	//----- nvinfo : EIATTR_COOP_GROUP_INSTR_OFFSETS
	.align		4
.L_9425:
        /*00e0*/ 	.byte	0x04, 0x28
        /*00e2*/ 	.short	(.L_9427 - .L_9426)


	//   ....[0]....
.L_9426:
        /*00e4*/ 	.word	0x00000550


	//   ....[1]....
        /*00e8*/ 	.word	0x00000560


	//   ....[2]....
        /*00ec*/ 	.word	0x00000590


	//   ....[3]....
        /*00f0*/ 	.word	0x000005b0


	//   ....[4]....
        /*00f4*/ 	.word	0x000005e0


	//   ....[5]....
        /*00f8*/ 	.word	0x00000600


	//   ....[6]....
        /*00fc*/ 	.word	0x00000630


	//   ....[7]....
        /*0100*/ 	.word	0x00000640


	//   ....[8]....
        /*0104*/ 	.word	0x000008e0


	//   ....[9]....
        /*0108*/ 	.word	0x00000900


	//   ....[10]....
        /*010c*/ 	.word	0x00000920


	//   ....[11]....
        /*0110*/ 	.word	0x00000940


	//   ....[12]....
        /*0114*/ 	.word	0x00000960


	//   ....[13]....
        /*0118*/ 	.word	0x00000980


	//   ....[14]....
        /*011c*/ 	.word	0x000009a0


	//   ....[15]....
        /*0120*/ 	.word	0x000009c0


	//   ....[16]....
        /*0124*/ 	.word	0x00001050


	//   ....[17]....
        /*0128*/ 	.word	0x000010e0


	//   ....[18]....
        /*012c*/ 	.word	0x00001160


	//   ....[19]....
        /*0130*/ 	.word	0x000011d0


	//   ....[20]....
        /*0134*/ 	.word	0x00001230


	//   ....[21]....
        /*0138*/ 	.word	0x00001300


	//   ....[22]....
        /*013c*/ 	.word	0x00001400


	//   ....[23]....
        /*0140*/ 	.word	0x000014b0


	//   ....[24]....
        /*0144*/ 	.word	0x00001510


	//   ....[25]....
        /*0148*/ 	.word	0x00001660


	//   ....[26]....
        /*014c*/ 	.word	0x000016e0


	//   ....[27]....
        /*0150*/ 	.word	0x00001770


	//   ....[28]....
        /*0154*/ 	.word	0x000017d0


	//   ....[29]....
        /*0158*/ 	.word	0x00001850


	//   ....[30]....
        /*015c*/ 	.word	0x000018c0


	//   ....[31]....
        /*0160*/ 	.word	0x00001930


	//----- nvinfo : EIATTR_VRC_CTA_INIT_COUNT
	.align		4
.L_9427:
        /*0164*/ 	.byte	0x02, 0x4a
	.zero		1
	.zero		1


	//----- nvinfo : EIATTR_SYSCALL_OFFSETS
	.align		4
        /*0168*/ 	.byte	0x04, 0x46
        /*016a*/ 	.short	(.L_9429 - .L_9428)


	//   ....[0]....
.L_9428:
        /*016c*/ 	.word	0x00000170


	//----- nvinfo : EIATTR_EXIT_INSTR_OFFSETS
	.align		4
.L_9429:
        /*0170*/ 	.byte	0x04, 0x1c
        /*0172*/ 	.short	(.L_9431 - .L_9430)


	//   ....[0]....
.L_9430:
        /*0174*/ 	.word	0x00000230


	//   ....[1]....
        /*0178*/ 	.word	0x00000fe0


	//----- nvinfo : EIATTR_CRS_STACK_SIZE
	.align		4
.L_9431:
        /*017c*/ 	.byte	0x04, 0x1e
        /*017e*/ 	.short	(.L_9433 - .L_9432)
.L_9432:
        /*0180*/ 	.word	0x00000000


	//----- nvinfo : EIATTR_CBANK_PARAM_SIZE
	.align		4
.L_9433:
        /*0184*/ 	.byte	0x03, 0x19
        /*0186*/ 	.short	0x0030


	//----- nvinfo : EIATTR_PARAM_CBANK
	.align		4
        /*0188*/ 	.byte	0x04, 0x0a
        /*018a*/ 	.short	(.L_9435 - .L_9434)
	.align		4
.L_9434:
        /*018c*/ 	.word	index@(.nv.constant0._ZN7oneflow4cuda7softmax15SoftmaxWarpImplI10SimpleLoadIffE11SimpleStoreIffEfLi2ELi2ELi16ELi2ELb1ELNS1_9AlgorithmE0EEEvT_T0_ll)
        /*0190*/ 	.short	0x0380
        /*0192*/ 	.short	0x0030


	//----- nvinfo : EIATTR_SW_WAR
	.align		4
.L_9435:
        /*0194*/ 	.byte	0x04, 0x36
        /*0196*/ 	.short	(.L_9437 - .L_9436)
.L_9436:
        /*0198*/ 	.word	0x00000008
.L_9437:


//--------------------- .nv.info._ZN7oneflow4cuda7softmax15SoftmaxWarpImplI10SimpleLoadIffE11SimpleStoreIffEfLi2ELi2ELi16ELi2ELb0ELNS1_9AlgorithmE0EEEvT_T0_ll --------------------------
	.section	.nv.info._ZN7oneflow4cuda7softmax15SoftmaxWarpImplI10SimpleLoadIffE11SimpleStoreIffEfLi2ELi2ELi16ELi2ELb0ELNS1_9AlgorithmE0EEEvT_T0_ll,"",@"SHT_CUDA_INFO"
	.sectionflags	@""
	.align	4


	//----- nvinfo : EIATTR_CUDA_API_VERSION
	.align		4
        /*0000*/ 	.byte	0x04, 0x37
        /*0002*/ 	.short	(.L_9439 - .L_9438)
.L_9438:
        /*0004*/ 	.word	0x00000082


	//----- nvinfo : EIATTR_KPARAM_INFO
	.align		4
.L_9439:
        /*0008*/ 	.byte	0x04, 0x17
        /*000a*/ 	.short	(.L_9441 - .L_9440)
.L_9440:
        /*000c*/ 	.word	0x00000000
        /*0010*/ 	.short	0x0003
        /*0012*/ 	.short	0x0028
        /*0014*/ 	.byte	0x00, 0xf0, 0x21, 0x00


	//----- nvinfo : EIATTR_KPARAM_INFO
	.align		4
.L_9441:
        /*0018*/ 	.byte	0x04, 0x17
        /*001a*/ 	.short	(.L_9443 - .L_9442)
.L_9442:
        /*001c*/ 	.word	0x00000000
        /*0020*/ 	.short	0x0002
        /*0022*/ 	.short	0x0020
        /*0024*/ 	.byte	0x00, 0xf0, 0x21, 0x00


	//----- nvinfo : EIATTR_KPARAM_INFO
	.align		4
.L_9443:
        /*0028*/ 	.byte	0x04, 0x17
        /*002a*/ 	.short	(.L_9445 - .L_9444)
.L_9444:
        /*002c*/ 	.word	0x00000000
        /*0030*/ 	.short	0x0001
        /*0032*/ 	.short	0x0010
        /*0034*/ 	.byte	0x00, 0xf0, 0x41, 0x00


	//----- nvinfo : EIATTR_KPARAM_INFO
	.align		4
.L_9445:
        /*0038*/ 	.byte	0x04, 0x17
        /*003a*/ 	.short	(.L_9447 - .L_9446)
.L_9446:
        /*003c*/ 	.word	0x00000000
        /*0040*/ 	.short	0x0000
        /*0042*/ 	.short	0x0000
        /*0044*/ 	.byte	0x00, 0xf0, 0x41, 0x00


	//----- nvinfo : EIATTR_SPARSE_MMA_MASK
	.align		4
.L_9447:
        /*0048*/ 	.byte	0x03, 0x50
        /*004a*/ 	.short	0x0000


	//----- nvinfo : EIATTR_MAXREG_COUNT
	.align		4
        /*004c*/ 	.byte	0x03, 0x1b
        /*004e*/ 	.short	0x00ff


	//----- nvinfo : EIATTR_EXTERNS
	.align		4
        /*0050*/ 	.byte	0x04, 0x0f
        /*0052*/ 	.short	(.L_9449 - .L_9448)


	//   ....[0]....
	.align		4
.L_9448:
        /*0054*/ 	.word	index@(__assertfail)


	//----- nvinfo : EIATTR_MERCURY_ISA_VERSION
	.align		4
.L_9449:
        /*0058*/ 	.byte	0x03, 0x5f
        /*005a*/ 	.short	0x0101


	//----- nvinfo : EIATTR_COOP_GROUP_MASK_REGIDS
	.align		4
        /*005c*/ 	.byte	0x04, 0x29
        /*005e*/ 	.short	(.L_9451 - .L_9450)


	//   ....[0]....
.L_9450:
        /*0060*/ 	.word	0xffffffff


	//   ....[1]....
        /*0064*/ 	.word	0xffffffff


	//   ....[2]....
        /*0068*/ 	.word	0xffffffff


	//   ....[3]....
        /*006c*/ 	.word	0xffffffff


	//   ....[4]....
        /*0070*/ 	.word	0xffffffff


	//   ....[5]....
        /*0074*/ 	.word	0xffffffff


	//   ....[6]....
        /*0078*/ 	.word	0xffffffff


	//   ....[7]....
        /*007c*/ 	.word	0xffffffff


	//   ....[8]....
        /*0080*/ 	.word	0xffffffff


	//   ....[9]....
        /*0084*/ 	.word	0xffffffff


	//   ....[10]....
        /*0088*/ 	.word	0xffffffff


	//   ....[11]....
        /*008c*/ 	.word	0xffffffff


	//   ....[12]....
        /*0090*/ 	.word	0xffffffff


	//   ....[13]....
        /*0094*/ 	.word	0xffffffff


	//   ....[14]....
        /*0098*/ 	.word	0xffffffff


	//   ....[15]....
        /*009c*/ 	.word	0xffffffff


	//   ....[16]....
        /*00a0*/ 	.word	0x0500000f


	//   ....[17]....
        /*00a4*/ 	.word	0x0500000f


	//   ....[18]....
        /*00a8*/ 	.word	0x0500000f


	//   ....[19]....
        /*00ac*/ 	.word	0x0500000f


	//   ....[20]....
        /*00b0*/ 	.word	0x0500000f


	//   ....[21]....
        /*00b4*/ 	.word	0x0500000f


	//   ....[22]....
        /*00b8*/ 	.word	0x0500000f


	//   ....[23]....
        /*00bc*/ 	.word	0x0500000f


	//   ....[24]....
        /*00c0*/ 	.word	0x0500000f


	//   ....[25]....
        /*00c4*/ 	.word	0x0500000f


	//   ....[26]....
        /*00c8*/ 	.word	0x0500000f


	//   ....[27]....
        /*00cc*/ 	.word	0x0500000f


	//   ....[28]....
        /*00d0*/ 	.word	0x0500000f


	//   ....[29]....
        /*00d4*/ 	.word	0x0500000f


	//   ....[30]....
        /*00d8*/ 	.word	0x0500000f


	//   ....[31]....
        /*00dc*/ 	.word	0x0500000f


	//----- nvinfo : EIATTR_COOP_GROUP_INSTR_OFFSETS
	.align		4
.L_9451:
        /*00e0*/ 	.byte	0x04, 0x28
        /*00e2*/ 	.short	(.L_9453 - .L_9452)


	//   ....[0]....
.L_9452:
        /*00e4*/ 	.word	0x00000430


	//   ....[1]....
        /*00e8*/ 	.word	0x00000450


	//   ....[2]....
        /*00ec*/ 	.word	0x00000480


	//   ....[3]....
        /*00f0*/ 	.word	0x00000490


	//   ....[4]....
        /*00f4*/ 	.word	0x000004c0


	//   ....[5]....
        /*00f8*/ 	.word	0x000004e0


	//   ....[6]....
        /*00fc*/ 	.word	0x00000510


	//   ....[7]....
        /*0100*/ 	.word	0x00000520


	//   ....[8]....
        /*0104*/ 	.word	0x000007a0


	//   ....[9]....
        /*0108*/ 	.word	0x000007e0


	//   ....[10]....
        /*010c*/ 	.word	0x00000800


	//   ....[11]....
        /*0110*/ 	.word	0x00000820


	//   ....[12]....
        /*0114*/ 	.word	0x00000840


	//   ....[13]....
        /*0118*/ 	.word	0x00000860


	//   ....[14]....
        /*011c*/ 	.word	0x00000880


	//   ....[15]....
        /*0120*/ 	.word	0x000008a0


	//   ....[16]....
        /*0124*/ 	.word	0x00000e70


	//   ....[17]....
        /*0128*/ 	.word	0x00000ef0


	//   ....[18]....
        /*012c*/ 	.word	0x00000f50


	//   ....[19]....
        /*0130*/ 	.word	0x00000fb0


	//   ....[20]....
        /*0134*/ 	.word	0x00001010


	//   ....[21]....
        /*0138*/ 	.word	0x00001090


	//   ....[22]....
        /*013c*/ 	.word	0x00001110


	//   ....[23]....
        /*0140*/ 	.word	0x00001180


	//   ....[24]....
        /*0144*/ 	.word	0x00001420


	//   ....[25]....
        /*0148*/ 	.word	0x000014b0


	//   ....[26]....
        /*014c*/ 	.word	0x00001510


	//   ....[27]....
        /*0150*/ 	.word	0x00001590


	//   ....[28]....
        /*0154*/ 	.word	0x000015f0


	//   ....[29]....
        /*0158*/ 	.word	0x00001660


	//   ....[30]....
        /*015c*/ 	.word	0x000016d0


	//   ....[31]....
        /*0160*/ 	.word	0x00001740


	//----- nvinfo : EIATTR_VRC_CTA_INIT_COUNT
	.align		4
.L_9453:
        /*0164*/ 	.byte	0x02, 0x4a
	.zero		1
	.zero		1


	//----- nvinfo : EIATTR_SYSCALL_OFFSETS
	.align		4
        /*0168*/ 	.byte	0x04, 0x46
        /*016a*/ 	.short	(.L_9455 - .L_9454)


	//   ....[0]....
.L_9454:
        /*016c*/ 	.word	0x00000160


	//----- nvinfo : EIATTR_EXIT_INSTR_OFFSETS
	.align		4
.L_9455:
        /*0170*/ 	.byte	0x04, 0x1c
        /*0172*/ 	.short	(.L_9457 - .L_9456)


	//   ....[0]....
.L_9456:
        /*0174*/ 	.word	0x00000220


	//   ....[1]....
        /*0178*/ 	.word	0x00000e10


	//----- nvinfo : EIATTR_CRS_STACK_SIZE
	.align		4
.L_9457:
        /*017c*/ 	.byte	0x04, 0x1e
        /*017e*/ 	.short	(.L_9459 - .L_9458)
.L_9458:
        /*0180*/ 	.word	0x00000000


	//----- nvinfo : EIATTR_CBANK_PARAM_SIZE
	.align		4
.L_9459:
        /*0184*/ 	.byte	0x03, 0x19
        /*0186*/ 	.short	0x0030


	//----- nvinfo : EIATTR_PARAM_CBANK
	.align		4
        /*0188*/ 	.byte	0x04, 0x0a
        /*018a*/ 	.short	(.L_9461 - .L_9460)
	.align		4
.L_9460:
        /*018c*/ 	.word	index@(.nv.constant0._ZN7oneflow4cuda7softmax15SoftmaxWarpImplI10SimpleLoadIffE11SimpleStoreIffEfLi2ELi2ELi16ELi2ELb0ELNS1_9AlgorithmE0EEEvT_T0_ll)
        /*0190*/ 	.short	0x0380
        /*0192*/ 	.short	0x0030


	//----- nvinfo : EIATTR_SW_WAR
	.align		4
.L_9461:
        /*0194*/ 	.byte	0x04, 0x36
        /*0196*/ 	.short	(.L_9463 - .L_9462)
.L_9462:
        /*0198*/ 	.word	0x00000008
.L_9463:


//--------------------- .nv.info._ZN7oneflow4cuda7softmax15SoftmaxWarpImplI10SimpleLoadIffE11SimpleStoreIffEfLi2ELi2ELi8ELi1ELb1ELNS1_9AlgorithmE0EEEvT_T0_ll --------------------------
	.section	.nv.info._ZN7oneflow4cuda7softmax15SoftmaxWarpImplI10SimpleLoadIffE11SimpleStoreIffEfLi2ELi2ELi8ELi1ELb1ELNS1_9AlgorithmE0EEEvT_T0_ll,"",@"SHT_CUDA_INFO"
	.sectionflags	@""
	.align	4


	//----- nvinfo : EIATTR_CUDA_API_VERSION
	.align		4
        /*0000*/ 	.byte	0x04, 0x37
        /*0002*/ 	.short	(.L_9465 - .L_9464)
.L_9464:
        /*0004*/ 	.word	0x00000082


	//----- nvinfo : EIATTR_KPARAM_INFO
	.align		4
.L_9465:
        /*0008*/ 	.byte	0x04, 0x17
        /*000a*/ 	.short	(.L_9467 - .L_9466)
.L_9466:
        /*000c*/ 	.word	0x00000000
        /*0010*/ 	.short	0x0003
        /*0012*/ 	.short	0x0028
        /*0014*/ 	.byte	0x00, 0xf0, 0x21, 0x00


	//----- nvinfo : EIATTR_KPARAM_INFO
	.align		4
.L_9467:
        /*0018*/ 	.byte	0x04, 0x17
        /*001a*/ 	.short	(.L_9469 - .L_9468)
.L_9468:
        /*001c*/ 	.word	0x00000000
        /*0020*/ 	.short	0x0002
        /*0022*/ 	.short	0x0020
        /*0024*/ 	.byte	0x00, 0xf0, 0x21, 0x00


	//----- nvinfo : EIATTR_KPARAM_INFO
	.align		4
.L_9469:
        /*0028*/ 	.byte	0x04, 0x17
        /*002a*/ 	.short	(.L_9471 - .L_9470)
.L_9470:
        /*002c*/ 	.word	0x00000000
        /*0030*/ 	.short	0x0001
        /*0032*/ 	.short	0x0010
        /*0034*/ 	.byte	0x00, 0xf0, 0x41, 0x00


	//----- nvinfo : EIATTR_KPARAM_INFO
	.align		4
.L_9471:
        /*0038*/ 	.byte	0x04, 0x17
        /*003a*/ 	.short	(.L_9473 - .L_9472)
.L_9472:
        /*003c*/ 	.word	0x00000000
        /*0040*/ 	.short	0x0000
        /*0042*/ 	.short	0x0000
        /*0044*/ 	.byte	0x00, 0xf0, 0x41, 0x00


	//----- nvinfo : EIATTR_SPARSE_MMA_MASK
	.align		4
.L_9473:
        /*0048*/ 	.byte	0x03, 0x50
        /*004a*/ 	.short	0x0000


	//----- nvinfo : EIATTR_MAXREG_COUNT
	.align		4
        /*004c*/ 	.byte	0x03, 0x1b
        /*004e*/ 	.short	0x00ff


	//----- nvinfo : EIATTR_EXTERNS
	.align		4
        /*0050*/ 	.byte	0x04, 0x0f
        /*0052*/ 	.short	(.L_9475 - .L_9474)


	//   ....[0]....
	.align		4
.L_9474:
        /*0054*/ 	.word	index@(__assertfail)


	//----- nvinfo : EIATTR_MERCURY_ISA_VERSION
	.align		4
.L_9475:
        /*0058*/ 	.byte	0x03, 0x5f
        /*005a*/ 	.short	0x0101


	//----- nvinfo : EIATTR_COOP_GROUP_MASK_REGIDS
	.align		4
        /*005c*/ 	.byte	0x04, 0x29
        /*005e*/ 	.short	(.L_9477 - .L_9476)


	//   ....[0]....
.L_9476:
        /*0060*/ 	.word	0xffffffff


	//   ....[1]....
        /*0064*/ 	.word	0xffffffff


	//   ....[2]....
        /*0068*/ 	.word	0xffffffff


	//   ....[3]....
        /*006c*/ 	.word	0xffffffff


	//   ....[4]....
        /*0070*/ 	.word	0xffffffff


	//   ....[5]....
        /*0074*/ 	.word	0xffffffff


	//   ....[6]....
        /*0078*/ 	.word	0x0500000f


	//   ....[7]....
        /*007c*/ 	.word	0x0500000f


	//   ....[8]....
        /*0080*/ 	.word	0x0500000f


	//   ....[9]....
        /*0084*/ 	.word	0x0500000f


	//   ....[10]....
        /*0088*/ 	.word	0x0500000f


	//   ....[11]....
        /*008c*/ 	.word	0x0500000f


	//----- nvinfo : EIATTR_COOP_GROUP_INSTR_OFFSETS
	.align		4
.L_9477:
        /*0090*/ 	.byte	0x04, 0x28
        /*0092*/ 	.short	(.L_9479 - .L_9478)


	//   ....[0]....
.L_9478:
        /*0094*/ 	.word	0x000003d0


	//   ....[1]....
        /*0098*/ 	.word	0x00000410


	//   ....[2]....
        /*009c*/ 	.word	0x00000430


	//   ....[3]....
        /*00a0*/ 	.word	0x00000590


	//   ....[4]....
        /*00a4*/ 	.word	0x000005b0


	//   ....[5]....
        /*00a8*/ 	.word	0x000005d0


	//   ....[6]....
        /*00ac*/ 	.word	0x00000950


	//   ....[7]....
        /*00b0*/ 	.word	0x000009f0


	//   ....[8]....
        /*00b4*/ 	.word	0x00000a50


	//   ....[9]....
        /*00b8*/ 	.word	0x00000bf0


	//   ....[10]....
        /*00bc*/ 	.word	0x00000c50


	//   ....[11]....
        /*00c0*/ 	.word	0x00000cb0


	//----- nvinfo : EIATTR_VRC_CTA_INIT_COUNT
	.align		4
.L_9479:
        /*00c4*/ 	.byte	0x02, 0x4a
	.zero		1
	.zero		1


	//----- nvinfo : EIATTR_SYSCALL_OFFSETS
	.align		4
        /*00c8*/ 	.byte	0x04, 0x46
        /*00ca*/ 	.short	(.L_9481 - .L_9480)


	//   ....[0]....
.L_9480:
        /*00cc*/ 	.word	0x00000170


	//----- nvinfo : EIATTR_EXIT_INSTR_OFFSETS
	.align		4
.L_9481:
        /*00d0*/ 	.byte	0x04, 0x1c
        /*00d2*/ 	.short	(.L_9483 - .L_9482)


	//   ....[0]....
.L_9482:
        /*00d4*/ 	.word	0x00000220


	//   ....[1]....
        /*00d8*/ 	.word	0x000008f0


	//----- nvinfo : EIATTR_CRS_STACK_SIZE
	.align		4
.L_9483:
        /*00dc*/ 	.byte	0x04, 0x1e
        /*00de*/ 	.short	(.L_9485 - .L_9484)
.L_9484:
        /*00e0*/ 	.word	0x00000000


	//----- nvinfo : EIATTR_CBANK_PARAM_SIZE
	.align		4
.L_9485:
        /*00e4*/ 	.byte	0x03, 0x19
        /*00e6*/ 	.short	0x0030


	//----- nvinfo : EIATTR_PARAM_CBANK
	.align		4
        /*00e8*/ 	.byte	0x04, 0x0a
        /*00ea*/ 	.short	(.L_9487 - .L_9486)
	.align		4
.L_9486:
        /*00ec*/ 	.word	index@(.nv.constant0._ZN7oneflow4cuda7softmax15SoftmaxWarpImplI10SimpleLoadIffE11SimpleStoreIffEfLi2ELi2ELi8ELi1ELb1ELNS1_9AlgorithmE0EEEvT_T0_ll)
        /*00f0*/ 	.short	0x0380
        /*00f2*/ 	.short	0x0030


	//----- nvinfo : EIATTR_SW_WAR
	.align		4
.L_9487:
        /*00f4*/ 	.byte	0x04, 0x36
        /*00f6*/ 	.short	(.L_9489 - .L_9488)
.L_9488:
        /*00f8*/ 	.word	0x00000008
.L_9489:


//--------------------- .nv.info._ZN7oneflow4cuda7softmax15SoftmaxWarpImplI10SimpleLoadIffE11SimpleStoreIffEfLi2ELi2ELi8ELi1ELb0ELNS1_9AlgorithmE0EEEvT_T0_ll --------------------------
	.section	.nv.info._ZN7oneflow4cuda7softmax15SoftmaxWarpImplI10SimpleLoadIffE11SimpleStoreIffEfLi2ELi2ELi8ELi1ELb0ELNS1_9AlgorithmE0EEEvT_T0_ll,"",@"SHT_CUDA_INFO"
	.sectionflags	@""
	.align	4


	//----- nvinfo : EIATTR_CUDA_API_VERSION
	.align		4
        /*0000*/ 	.byte	0x04, 0x37
        /*0002*/ 	.short	(.L_9491 - .L_9490)
.L_9490:
        /*0004*/ 	.word	0x00000082


	//----- nvinfo : EIATTR_KPARAM_INFO
	.align		4
.L_9491:
        /*0008*/ 	.byte	0x04, 0x17
        /*000a*/ 	.short	(.L_9493 - .L_9492)
.L_9492:
        /*000c*/ 	.word	0x00000000
        /*0010*/ 	.short	0x0003
        /*0012*/ 	.short	0x0028
        /*0014*/ 	.byte	0x00, 0xf0, 0x21, 0x00


	//----- nvinfo : EIATTR_KPARAM_INFO
	.align		4
.L_9493:
        /*0018*/ 	.byte	0x04, 0x17
        /*001a*/ 	.short	(.L_9495 - .L_9494)
.L_9494:
        /*001c*/ 	.word	0x00000000
        /*0020*/ 	.short	0x0002
        /*0022*/ 	.short	0x0020
        /*0024*/ 	.byte	0x00, 0xf0, 0x21, 0x00


	//----- nvinfo : EIATTR_KPARAM_INFO
	.align		4
.L_9495:
        /*0028*/ 	.byte	0x04, 0x17
        /*002a*/ 	.short	(.L_9497 - .L_9496)
.L_9496:
        /*002c*/ 	.word	0x00000000
        /*0030*/ 	.short	0x0001
        /*0032*/ 	.short	0x0010
        /*0034*/ 	.byte	0x00, 0xf0, 0x41, 0x00


	//----- nvinfo : EIATTR_KPARAM_INFO
	.align		4
.L_9497:
        /*0038*/ 	.byte	0x04, 0x17
        /*003a*/ 	.short	(.L_9499 - .L_9498)
.L_9498:
        /*003c*/ 	.word	0x00000000
        /*0040*/ 	.short	0x0000
        /*0042*/ 	.short	0x0000
        /*0044*/ 	.byte	0x00, 0xf0, 0x41, 0x00


	//----- nvinfo : EIATTR_SPARSE_MMA_MASK
	.align		4
.L_9499:
        /*0048*/ 	.byte	0x03, 0x50
        /*004a*/ 	.short	0x0000


	//----- nvinfo : EIATTR_MAXREG_COUNT
	.align		4
        /*004c*/ 	.byte	0x03, 0x1b
        /*004e*/ 	.short	0x00ff


	//----- nvinfo : EIATTR_EXTERNS
	.align		4
        /*0050*/ 	.byte	0x04, 0x0f
        /*0052*/ 	.short	(.L_9501 - .L_9500)


	//   ....[0]....
	.align		4
.L_9500:
        /*0054*/ 	.word	index@(__assertfail)


	//----- nvinfo : EIATTR_MERCURY_ISA_VERSION
	.align		4
.L_9501:
        /*0058*/ 	.byte	0x03, 0x5f
        /*005a*/ 	.short	0x0101


	//----- nvinfo : EIATTR_COOP_GROUP_MASK_REGIDS
	.align		4
        /*005c*/ 	.byte	0x04, 0x29
        /*005e*/ 	.short	(.L_9503 - .L_9502)


	//   ....[0]....
.L_9502:
        /*0060*/ 	.word	0xffffffff


	//   ....[1]....
        /*0064*/ 	.word	0xffffffff


	//   ....[2]....
        /*0068*/ 	.word	0xffffffff


	//   ....[3]....
        /*006c*/ 	.word	0xffffffff


	//   ....[4]....
        /*0070*/ 	.word	0xffffffff


	//   ....[5]....
        /*0074*/ 	.word	0xffffffff


	//   ....[6]....
        /*0078*/ 	.word	0xffffffff


	//   ....[7]....
        /*007c*/ 	.word	0xffffffff


	//   ....[8]....
        /*0080*/ 	.word	0xffffffff


	//   ....[9]....
        /*0084*/ 	.word	0xffffffff


	//   ....[10]....
        /*0088*/ 	.word	0xffffffff


	//   ....[11]....
        /*008c*/ 	.word	0xffffffff


	//   ....[12]....
        /*0090*/ 	.word	0xffffffff


	//   ....[13]....
        /*0094*/ 	.word	0xffffffff


	//   ....[14]....
        /*0098*/ 	.word	0xffffffff


	//   ....[15]....
        /*009c*/ 	.word	0xffffffff


	//   ....[16]....
        /*00a0*/ 	.word	0xffffffff


	//   ....[17]....
        /*00a4*/ 	.word	0xffffffff


	//   ....[18]....
        /*00a8*/ 	.word	0x0500000f


	//   ....[19]....
        /*00ac*/ 	.word	0x0500000f


	//   ....[20]....
        /*00b0*/ 	.word	0x0500000f


	//   ....[21]....
        /*00b4*/ 	.word	0x0500000f


	//   ....[22]....
        /*00b8*/ 	.word	0x0500000f


	//   ....[23]....
        /*00bc*/ 	.word	0x0500000f


	//   ....[24]....
        /*00c0*/ 	.word	0x0500000f


	//   ....[25]....
        /*00c4*/ 	.word	0x0500000f


	//   ....[26]....
        /*00c8*/ 	.word	0x0500000f


	//   ....[27]....
        /*00cc*/ 	.word	0x0500000f


	//   ....[28]....
        /*00d0*/ 	.word	0x0500000f


	//   ....[29]....
        /*00d4*/ 	.word	0x0500000f


	//   ....[30]....
        /*00d8*/ 	.word	0x0500000f


	//   ....[31]....
        /*00dc*/ 	.word	0x0500000f


	//   ....[32]....
        /*00e0*/ 	.word	0x0500000f


	//   ....[33]....
        /*00e4*/ 	.word	0x0500000f


	//   ....[34]....
        /*00e8*/ 	.word	0x0500000f


	//   ....[35]....
        /*00ec*/ 	.word	0x0500000f


	//----- nvinfo : EIATTR_COOP_GROUP_INSTR_OFFSETS
	.align		4
.L_9503:
        /*00f0*/ 	.byte	0x04, 0x28
        /*00f2*/ 	.short	(.L_9505 - .L_9504)


	//   ....[0]....
.L_9504:
        /*00f4*/ 	.word	0x00000670


	//   ....[1]....
        /*00f8*/ 	.word	0x000006b0


	//   ....[2]....
        /*00fc*/ 	.word	0x000006d0


	//   ....[3]....
        /*0100*/ 	.word	0x00000830


	//   ....[4]....
        /*0104*/ 	.word	0x00000850


	//   ....[5]....
        /*0108*/ 	.word	0x00000870


	//   ....[6]....
        /*010c*/ 	.word	0x00000cc0


	//   ....[7]....
        /*0110*/ 	.word	0x00000d00


	//   ....[8]....
        /*0114*/ 	.word	0x00000d20


	//   ....[9]....
        /*0118*/ 	.word	0x00000e80


	//   ....[10]....
        /*011c*/ 	.word	0x00000ea0


	//   ....[11]....
        /*0120*/ 	.word	0x00000ec0


	//   ....[12]....
        /*0124*/ 	.word	0x000012a0


	//   ....[13]....
        /*0128*/ 	.word	0x000012e0


	//   ....[14]....
        /*012c*/ 	.word	0x00001300


	//   ....[15]....
        /*0130*/ 	.word	0x00001460


	//   ....[16]....
        /*0134*/ 	.word	0x00001480


	//   ....[17]....
        /*0138*/ 	.word	0x000014a0


	//   ....[18]....
        /*013c*/ 	.word	0x00001830


	//   ....[19]....
        /*0140*/ 	.word	0x00001890


	//   ....[20]....
        /*0144*/ 	.word	0x000018f0


	//   ....[21]....
        /*0148*/ 	.word	0x00001aa0


	//   ....[22]....
        /*014c*/ 	.word	0x00001b00


	//   ....[23]....
        /*0150*/ 	.word	0x00001b60


	//   ....[24]....
        /*0154*/ 	.word	0x00001be0


	//   ....[25]....
        /*0158*/ 	.word	0x00001c70


	//   ....[26]....
        /*015c*/ 	.word	0x00001cd0


	//   ....[27]....
        /*0160*/ 	.word	0x00001e80


	//   ....[28]....
        /*0164*/ 	.word	0x00001ee0


	//   ....[29]....
        /*0168*/ 	.word	0x00001f40


	//   ....[30]....
        /*016c*/ 	.word	0x00001fc0


	//   ....[31]....
        /*0170*/ 	.word	0x00002050


	//   ....[32]....
        /*0174*/ 	.word	0x000020b0


	//   ....[33]....
        /*0178*/ 	.word	0x00002260


	//   ....[34]....
        /*017c*/ 	.word	0x000022c0


	//   ....[35]....
        /*0180*/ 	.word	0x00002320


	//----- nvinfo : EIATTR_VRC_CTA_INIT_COUNT
	.align		4
.L_9505:
        /*0184*/ 	.byte	0x02, 0x4a
	.zero		1
	.zero		1


	//----- nvinfo : EIATTR_SYSCALL_OFFSETS
	.align		4
        /*0188*/ 	.byte	0x04, 0x46
        /*018a*/ 	.short	(.L_9507 - .L_9506)


	//   ....[0]....
.L_9506:
        /*018c*/ 	.word	0x00000170


	//----- nvinfo : EIATTR_EXIT_INSTR_OFFSETS
	.align		4
.L_9507:
        /*0190*/ 	.byte	0x04, 0x1c
        /*0192*/ 	.short	(.L_9509 - .L_9508)


	//   ....[0]....
.L_9508:
        /*0194*/ 	.word	0x00000220


	//   ....[1]....
        /*0198*/ 	.word	0x00000ba0


	//   ....[2]....
        /*019c*/ 	.word	0x000017d0


	//----- nvinfo : EIATTR_CRS_STACK_SIZE
	.align		4
.L_9509:
        /*01a0*/ 	.byte	0x04, 0x1e
        /*01a2*/ 	.short	(.L_9511 - .L_9510)
.L_9510:
        /*01a4*/ 	.word	0x00000000


	//----- nvinfo : EIATTR_CBANK_PARAM_SIZE
	.align		4
.L_9511:
        /*01a8*/ 	.byte	0x03, 0x19
        /*01aa*/ 	.short	0x0030


	//----- nvinfo : EIATTR_PARAM_CBANK
	.align		4
        /*01ac*/ 	.byte	0x04, 0x0a
        /*01ae*/ 	.short	(.L_9513 - .L_9512)
	.align		4
.L_9512:
        /*01b0*/ 	.word	index@(.nv.constant0._ZN7oneflow4cuda7softmax15SoftmaxWarpImplI10SimpleLoadIffE11SimpleStoreIffEfLi2ELi2ELi8ELi1ELb0ELNS1_9AlgorithmE0EEEvT_T0_ll)
        /*01b4*/ 	.short	0x0380
        /*01b6*/ 	.short	0x0030


	//----- nvinfo : EIATTR_SW_WAR
	.align		4
.L_9513:
        /*01b8*/ 	.byte	0x04, 0x36
        /*01ba*/ 	.short	(.L_9515 - .L_9514)
.L_9514:
        /*01bc*/ 	.word	0x00000008
.L_9515:


//--------------------- .nv.info._ZN7oneflow4cuda7softmax15SoftmaxWarpImplI10SimpleLoadIffE11SimpleStoreIffEfLi2ELi2ELi8ELi2ELb1ELNS1_9AlgorithmE0EEEvT_T0_ll --------------------------
	.section	.nv.info._ZN7oneflow4cuda7softmax15SoftmaxWarpImplI10SimpleLoadIffE11SimpleStoreIffEfLi2ELi2ELi8ELi2ELb1ELNS1_9AlgorithmE0EEEvT_T0_ll,"",@"SHT_CUDA_INFO"
	.sectionflags	@""
	.align	4


	//----- nvinfo : EIATTR_CUDA_API_VERSION
	.align		4
        /*0000*/ 	.byte	0x04, 0x37
        /*0002*/ 	.short	(.L_9517 - .L_9516)
.L_9516:
        /*0004*/ 	.word	0x00000082


	//----- nvinfo : EIATTR_KPARAM_INFO
	.align		4
.L_9517:
        /*0008*/ 	.byte	0x04, 0x17
        /*000a*/ 	.short	(.L_9519 - .L_9518)
.L_9518:
        /*000c*/ 	.word	0x00000000
        /*0010*/ 	.short	0x0003
        /*0012*/ 	.short	0x0028
        /*0014*/ 	.byte	0x00, 0xf0, 0x21, 0x00


	//----- nvinfo : EIATTR_KPARAM_INFO
	.align		4
.L_9519:
        /*0018*/ 	.byte	0x04, 0x17
        /*001a*/ 	.short	(.L_9521 - .L_9520)
.L_9520:
        /*001c*/ 	.word	0x00000000
        /*0020*/ 	.short	0x0002
        /*0022*/ 	.short	0x0020
        /*0024*/ 	.byte	0x00, 0xf0, 0x21, 0x00


	//----- nvinfo : EIATTR_KPARAM_INFO
	.align		4
.L_9521:
        /*0028*/ 	.byte	0x04, 0x17
        /*002a*/ 	.short	(.L_9523 - .L_9522)
.L_9522:
        /*002c*/ 	.word	0x00000000
        /*0030*/ 	.short	0x0001
        /*0032*/ 	.short	0x0010
        /*0034*/ 	.byte	0x00, 0xf0, 0x41, 0x00


	//----- nvinfo : EIATTR_KPARAM_INFO
	.align		4
.L_9523:
        /*0038*/ 	.byte	0x04, 0x17
        /*003a*/ 	.short	(.L_9525 - .L_9524)
.L_9524:
        /*003c*/ 	.word	0x00000000
        /*0040*/ 	.short	0x0000
        /*0042*/ 	.short	0x0000
        /*0044*/ 	.byte	0x00, 0xf0, 0x41, 0x00


	//----- nvinfo : EIATTR_SPARSE_MMA_MASK
	.align		4
.L_9525:
        /*0048*/ 	.byte	0x03, 0x50
        /*004a*/ 	.short	0x0000


	//----- nvinfo : EIATTR_MAXREG_COUNT
	.align		4
        /*004c*/ 	.byte	0x03, 0x1b
        /*004e*/ 	.short	0x00ff


	//----- nvinfo : EIATTR_EXTERNS
	.align		4
        /*0050*/ 	.byte	0x04, 0x0f
        /*0052*/ 	.short	(.L_9527 - .L_9526)


	//   ....[0]....
	.align		4
.L_9526:
        /*0054*/ 	.word	index@(__assertfail)


	//----- nvinfo : EIATTR_MERCURY_ISA_VERSION
	.align		4
.L_9527:
        /*0058*/ 	.byte	0x03, 0x5f
        /*005a*/ 	.short	0x0101


	//----- nvinfo : EIATTR_COOP_GROUP_MASK_REGIDS
	.align		4
        /*005c*/ 	.byte	0x04, 0x29
        /*005e*/ 	.short	(.L_9529 - .L_9528)


	//   ....[0]....
.L_9528:
        /*0060*/ 	.word	0xffffffff


	//   ....[1]....
        /*0064*/ 	.word	0xffffffff


	//   ....[2]....
        /*0068*/ 	.word	0xffffffff


	//   ....[3]....
        /*006c*/ 	.word	0xffffffff


	//   ....[4]....
        /*0070*/ 	.word	0xffffffff


	//   ....[5]....
        /*0074*/ 	.word	0xffffffff


	//   ....[6]....
        /*0078*/ 	.word	0xffffffff


	//   ....[7]....
        /*007c*/ 	.word	0xffffffff


	//   ....[8]....
        /*0080*/ 	.word	0xffffffff


	//   ....[9]....
        /*0084*/ 	.word	0xffffffff


	//   ....[10]....
        /*0088*/ 	.word	0xffffffff


	//   ....[11]....
        /*008c*/ 	.word	0xffffffff


	//   ....[12]....
        /*0090*/ 	.word	0x0500000f


	//   ....[13]....
        /*0094*/ 	.word	0x0500000f


	//   ....[14]....
        /*0098*/ 	.word	0x0500000f


	//   ....[15]....
        /*009c*/ 	.word	0x0500000f


	//   ....[16]....
        /*00a0*/ 	.word	0x0500000f


	//   ....[17]....
        /*00a4*/ 	.word	0x0500000f


	//   ....[18]....
        /*00a8*/ 	.word	0x0500000f


	//   ....[19]....
        /*00ac*/ 	.word	0x0500000f


	//   ....[20]....
        /*00b0*/ 	.word	0x0500000f


	//   ....[21]....
        /*00b4*/ 	.word	0x0500000f


	//   ....[22]....
        /*00b8*/ 	.word	0x0500000f


	//   ....[23]....
        /*00bc*/ 	.word	0x0500000f


	//----- nvinfo : EIATTR_COOP_GROUP_INSTR_OFFSETS
	.align		4
.L_9529:
        /*00c0*/ 	.byte	0x04, 0x28
        /*00c2*/ 	.short	(.L_9531 - .L_9530)


	//   ....[0]....
.L_9530:
        /*00c4*/ 	.word	0x00000540


	//   ....[1]....
        /*00c8*/ 	.word	0x00000550


	//   ....[2]....
        /*00cc*/ 	.word	0x00000590


	//   ....[3]....
        /*00d0*/ 	.word	0x000005b0


	//   ....[4]....
        /*00d4*/ 	.word	0x000005e0


	//   ....[5]....
        /*00d8*/ 	.word	0x000005f0


	//   ....[6]....
        /*00dc*/ 	.word	0x00000870


	//   ....[7]....
        /*00e0*/ 	.word	0x000008b0


	//   ....[8]....
        /*00e4*/ 	.word	0x000008d0


	//   ....[9]....
        /*00e8*/ 	.word	0x000008f0


	//   ....[10]....
        /*00ec*/ 	.word	0x00000910


	//   ....[11]....
        /*00f0*/ 	.word	0x00000930


	//   ....[12]....
        /*00f4*/ 	.word	0x00000fd0


	//   ....[13]....
        /*00f8*/ 	.word	0x00001070


	//   ....[14]....
        /*00fc*/ 	.word	0x000010f0


	//   ....[15]....
        /*0100*/ 	.word	0x00001150


	//   ....[16]....
        /*0104*/ 	.word	0x00001240


	//   ....[17]....
        /*0108*/ 	.word	0x00001330


	//   ....[18]....
        /*010c*/ 	.word	0x000013d0


	//   ....[19]....
        /*0110*/ 	.word	0x00001500


	//   ....[20]....
        /*0114*/ 	.word	0x000015b0


	//   ....[21]....
        /*0118*/ 	.word	0x00001610


	//   ....[22]....
        /*011c*/ 	.word	0x00001690


	//   ....[23]....
        /*0120*/ 	.word	0x00001700


	//----- nvinfo : EIATTR_VRC_CTA_INIT_COUNT
	.align		4
.L_9531:
        /*0124*/ 	.byte	0x02, 0x4a
	.zero		1
	.zero		1


	//----- nvinfo : EIATTR_SYSCALL_OFFSETS
	.align		4
        /*0128*/ 	.byte	0x04, 0x46
        /*012a*/ 	.short	(.L_9533 - .L_9532)


	//   ....[0]....
.L_9532:
        /*012c*/ 	.word	0x00000170


	//----- nvinfo : EIATTR_EXIT_INSTR_OFFSETS
	.align		4
.L_9533:
        /*0130*/ 	.byte	0x04, 0x1c
        /*0132*/ 	.short	(.L_9535 - .L_9534)


	//   ....[0]....
.L_9534:
        /*0134*/ 	.word	0x00000230


	//   ....[1]....
        /*0138*/ 	.word	0x00000f60


	//----- nvinfo : EIATTR_CRS_STACK_SIZE
	.align		4
.L_9535:
        /*013c*/ 	.byte	0x04, 0x1e
        /*013e*/ 	.short	(.L_9537 - .L_9536)
.L_9536:
        /*0140*/ 	.word	0x00000000


	//----- nvinfo : EIATTR_CBANK_PARAM_SIZE
	.align		4
.L_9537:
        /*0144*/ 	.byte	0x03, 0x19
        /*0146*/ 	.short	0x0030


	//----- nvinfo : EIATTR_PARAM_CBANK
	.align		4
        /*0148*/ 	.byte	0x04, 0x0a
        /*014a*/ 	.short	(.L_9539 - .L_9538)
	.align		4
.L_9538:
        /*014c*/ 	.word	index@(.nv.constant0._ZN7oneflow4cuda7softmax15SoftmaxWarpImplI10SimpleLoadIffE11SimpleStoreIffEfLi2ELi2ELi8ELi2ELb1ELNS1_9AlgorithmE0EEEvT_T0_ll)
        /*0150*/ 	.short	0x0380
        /*0152*/ 	.short	0x0030


	//----- nvinfo : EIATTR_SW_WAR
	.align		4
.L_9539:
        /*0154*/ 	.byte	0x04, 0x36
        /*0156*/ 	.short	(.L_9541 - .L_9540)
.L_9540:
        /*0158*/ 	.word	0x00000008
.L_9541:


//--------------------- .nv.info._ZN7oneflow4cuda7softmax15SoftmaxWarpImplI10SimpleLoadIffE11SimpleStoreIffEfLi2ELi2ELi8ELi2ELb0ELNS1_9AlgorithmE0EEEvT_T0_ll --------------------------
	.section	.nv.info._ZN7oneflow4cuda7softmax15SoftmaxWarpImplI10SimpleLoadIffE11SimpleStoreIffEfLi2ELi2ELi8ELi2ELb0ELNS1_9AlgorithmE0EEEvT_T0_ll,"",@"SHT_CUDA_INFO"
	.sectionflags	@""
	.align	4


	//----- nvinfo : EIATTR_CUDA_API_VERSION
	.align		4
        /*0000*/ 	.byte	0x04, 0x37
        /*0002*/ 	.short	(.L_9543 - .L_9542)
.L_9542:
        /*0004*/ 	.word	0x00000082


	//----- nvinfo : EIATTR_KPARAM_INFO
	.align		4
.L_9543:
        /*0008*/ 	.byte	0x04, 0x17
        /*000a*/ 	.short	(.L_9545 - .L_9544)
.L_9544:
        /*000c*/ 	.word	0x00000000
        /*0010*/ 	.short	0x0003
        /*0012*/ 	.short	0x0028
        /*0014*/ 	.byte	0x00, 0xf0, 0x21, 0x00


	//----- nvinfo : EIATTR_KPARAM_INFO
	.align		4
.L_9545:
        /*0018*/ 	.byte	0x04, 0x17
        /*001a*/ 	.short	(.L_9547 - .L_9546)
.L_9546:
        /*001c*/ 	.word	0x00000000
        /*0020*/ 	.short	0x0002
        /*0022*/ 	.short	0x0020
        /*0024*/ 	.byte	0x00, 0xf0, 0x21, 0x00


	//----- nvinfo : EIATTR_KPARAM_INFO
	.align		4
.L_9547:
        /*0028*/ 	.byte	0x04, 0x17
        /*002a*/ 	.short	(.L_9549 - .L_9548)
.L_9548:
        /*002c*/ 	.word	0x00000000
        /*0030*/ 	.short	0x0001
        /*0032*/ 	.short	0x0010
        /*0034*/ 	.byte	0x00, 0xf0, 0x41, 0x00


	//----- nvinfo : EIATTR_KPARAM_INFO
	.align		4
.L_9549:
        /*0038*/ 	.byte	0x04, 0x17
        /*003a*/ 	.short	(.L_9551 - .L_9550)
.L_9550:
        /*003c*/ 	.word	0x00000000
        /*0040*/ 	.short	0x0000
        /*0042*/ 	.short	0x0000
        /*0044*/ 	.byte	0x00, 0xf0, 0x41, 0x00


	//----- nvinfo : EIATTR_SPARSE_MMA_MASK
	.align		4
.L_9551:
        /*0048*/ 	.byte	0x03, 0x50
        /*004a*/ 	.short	0x0000


	//----- nvinfo : EIATTR_MAXREG_COUNT
	.align		4
        /*004c*/ 	.byte	0x03, 0x1b
        /*004e*/ 	.short	0x00ff


	//----- nvinfo : EIATTR_EXTERNS
	.align		4
        /*0050*/ 	.byte	0x04, 0x0f
        /*0052*/ 	.short	(.L_9553 - .L_9552)


	//   ....[0]....
	.align		4
.L_9552:
        /*0054*/ 	.word	index@(__assertfail)


	//----- nvinfo : EIATTR_MERCURY_ISA_VERSION
	.align		4
.L_9553:
        /*0058*/ 	.byte	0x03, 0x5f
        /*005a*/ 	.short	0x0101


	//----- nvinfo : EIATTR_COOP_GROUP_MASK_REGIDS
	.align		4
        /*005c*/ 	.byte	0x04, 0x29
        /*005e*/ 	.short	(.L_9555 - .L_9554)


	//   ....[0]....
.L_9554:
        /*0060*/ 	.word	0xffffffff


	//   ....[1]....
        /*0064*/ 	.word	0xffffffff


	//   ....[2]....
        /*0068*/ 	.word	0xffffffff


	//   ....[3]....
        /*006c*/ 	.word	0xffffffff


	//   ....[4]....
        /*0070*/ 	.word	0xffffffff


	//   ....[5]....
        /*0074*/ 	.word	0xffffffff


	//   ....[6]....
        /*0078*/ 	.word	0xffffffff


	//   ....[7]....
        /*007c*/ 	.word	0xffffffff


	//   ....[8]....
        /*0080*/ 	.word	0xffffffff


	//   ....[9]....
        /*0084*/ 	.word	0xffffffff


	//   ....[10]....
        /*0088*/ 	.word	0xffffffff


	//   ....[11]....
        /*008c*/ 	.word	0xffffffff


	//   ....[12]....
        /*0090*/ 	.word	0x0500000f


	//   ....[13]....
        /*0094*/ 	.word	0x0500000f


	//   ....[14]....
        /*0098*/ 	.word	0x0500000f


	//   ....[15]....
        /*009c*/ 	.word	0x0500000f


	//   ....[16]....
        /*00a0*/ 	.word	0x0500000f


	//   ....[17]....
        /*00a4*/ 	.word	0x0500000f


	//   ....[18]....
        /*00a8*/ 	.word	0x0500000f


	//   ....[19]....
        /*00ac*/ 	.word	0x0500000f


	//   ....[20]....
        /*00b0*/ 	.word	0x0500000f


	//   ....[21]....
        /*00b4*/ 	.word	0x0500000f


	//   ....[22]....
        /*00b8*/ 	.word	0x0500000f


	//   ....[23]....
        /*00bc*/ 	.word	0x0500000f


	//----- nvinfo : EIATTR_COOP_GROUP_INSTR_OFFSETS
	.align		4
.L_9555:
        /*00c0*/ 	.byte	0x04, 0x28
        /*00c2*/ 	.short	(.L_9557 - .L_9556)


	//   ....[0]....
.L_9556:
        /*00c4*/ 	.word	0x00000430


	//   ....[1]....
        /*00c8*/ 	.word	0x00000450


	//   ....[2]....
        /*00cc*/ 	.word	0x00000480


	//   ....[3]....
        /*00d0*/ 	.word	0x000004a0


	//   ....[4]....
        /*00d4*/ 	.word	0x000004d0


	//   ....[5]....
        /*00d8*/ 	.word	0x000004e0


	//   ....[6]....
        /*00dc*/ 	.word	0x00000760


	//   ....[7]....
        /*00e0*/ 	.word	0x000007a0


	//   ....[8]....
        /*00e4*/ 	.word	0x000007c0


	//   ....[9]....
        /*00e8*/ 	.word	0x000007e0


	//   ....[10]....
        /*00ec*/ 	.word	0x00000800


	//   ....[11]....
        /*00f0*/ 	.word	0x00000820


	//   ....[12]....
        /*00f4*/ 	.word	0x00000df0


	//   ....[13]....
        /*00f8*/ 	.word	0x00000e70


	//   ....[14]....
        /*00fc*/ 	.word	0x00000ed0


	//   ....[15]....
        /*0100*/ 	.word	0x00000f30


	//   ....[16]....
        /*0104*/ 	.word	0x00000fb0


	//   ....[17]....
        /*0108*/ 	.word	0x00001040


	//   ....[18]....
        /*010c*/ 	.word	0x000012f0


	//   ....[19]....
        /*0110*/ 	.word	0x00001380


	//   ....[20]....
        /*0114*/ 	.word	0x000013e0


	//   ....[21]....
        /*0118*/ 	.word	0x00001440


	//   ....[22]....
        /*011c*/ 	.word	0x000014b0


	//   ....[23]....
        /*0120*/ 	.word	0x00001520


	//----- nvinfo : EIATTR_VRC_CTA_INIT_COUNT
	.align		4
.L_9557:
        /*0124*/ 	.byte	0x02, 0x4a
	.zero		1
	.zero		1


	//----- nvinfo : EIATTR_SYSCALL_OFFSETS
	.align		4
        /*0128*/ 	.byte	0x04, 0x46
        /*012a*/ 	.short	(.L_9559 - .L_9558)


	//   ....[0]....
.L_9558:
        /*012c*/ 	.word	0x00000160


	//----- nvinfo : EIATTR_EXIT_INSTR_OFFSETS
	.align		4
.L_9559:
        /*0130*/ 	.byte	0x04, 0x1c
        /*0132*/ 	.short	(.L_9561 - .L_9560)


	//   ....[0]....
.L_9560:
        /*0134*/ 	.word	0x00000220


	//   ....[1]....
        /*0138*/ 	.word	0x00000d90


	//----- nvinfo : EIATTR_CRS_STACK_SIZE
	.align		4
.L_9561:
        /*013c*/ 	.byte	0x04, 0x1e
        /*013e*/ 	.short	(.L_9563 - .L_9562)
.L_9562:
        /*0140*/ 	.word	0x00000000


	//----- nvinfo : EIATTR_CBANK_PARAM_SIZE
	.align		4
.L_9563:
        /*0144*/ 	.byte	0x03, 0x19
        /*0146*/ 	.short	0x0030


	//----- nvinfo : EIATTR_PARAM_CBANK
	.align		4
        /*0148*/ 	.byte	0x04, 0x0a
        /*014a*/ 	.short	(.L_9565 - .L_9564)
	.align		4
.L_9564:
        /*014c*/ 	.word	index@(.nv.constant0._ZN7oneflow4cuda7softmax15SoftmaxWarpImplI10SimpleLoadIffE11SimpleStoreIffEfLi2ELi2ELi8ELi2ELb0ELNS1_9AlgorithmE0EEEvT_T0_ll)
        /*0150*/ 	.short	0x0380
        /*0152*/ 	.short	0x0030


	//----- nvinfo : EIATTR_SW_WAR
	.align		4
.L_9565:
        /*0154*/ 	.byte	0x04, 0x36
        /*0156*/ 	.short	(.L_9567 - .L_9566)
.L_9566:
        /*0158*/ 	.word	0x00000008
.L_9567:


//--------------------- .nv.info._ZN7oneflow4cuda7softmax15SoftmaxWarpImplI10SimpleLoadIffE11SimpleStoreIffEfLi2ELi2ELi4ELi1ELb1ELNS1_9AlgorithmE0EEEvT_T0_ll --------------------------
	.section	.nv.info._ZN7oneflow4cuda7softmax15SoftmaxWarpImplI10SimpleLoadIffE11SimpleStoreIffEfLi2ELi2ELi4ELi1ELb1ELNS1_9AlgorithmE0EEEvT_T0_ll,"",@"SHT_CUDA_INFO"
	.sectionflags	@""
	.align	4


	//----- nvinfo : EIATTR_CUDA_API_VERSION
	.align		4
        /*0000*/ 	.byte	0x04, 0x37
        /*0002*/ 	.short	(.L_9569 - .L_9568)
.L_9568:
        /*0004*/ 	.word	0x00000082


	//----- nvinfo : EIATTR_KPARAM_INFO
	.align		4
.L_9569:
        /*0008*/ 	.byte	0x04, 0x17
        /*000a*/ 	.short	(.L_9571 - .L_9570)
.L_9570:
        /*000c*/ 	.word	0x00000000
        /*0010*/ 	.short	0x0003
        /*0012*/ 	.short	0x0028
        /*0014*/ 	.byte	0x00, 0xf0, 0x21, 0x00


	//----- nvinfo : EIATTR_KPARAM_INFO
	.align		4
.L_9571:
        /*0018*/ 	.byte	0x04, 0x17
        /*001a*/ 	.short	(.L_9573 - .L_9572)
.L_9572:
        /*001c*/ 	.word	0x00000000
        /*0020*/ 	.short	0x0002
        /*0022*/ 	.short	0x0020
        /*0024*/ 	.byte	0x00, 0xf0, 0x21, 0x00


	//----- nvinfo : EIATTR_KPARAM_INFO
	.align		4
.L_9573:
        /*0028*/ 	.byte	0x04, 0x17
        /*002a*/ 	.short	(.L_9575 - .L_9574)
.L_9574:
        /*002c*/ 	.word	0x00000000
        /*0030*/ 	.short	0x0001
        /*0032*/ 	.short	0x0010
        /*0034*/ 	.byte	0x00, 0xf0, 0x41, 0x00


	//----- nvinfo : EIATTR_KPARAM_INFO
	.align		4
.L_9575:
        /*0038*/ 	.byte	0x04, 0x17
        /*003a*/ 	.short	(.L_9577 - .L_9576)
.L_9576:
        /*003c*/ 	.word	0x00000000
        /*0040*/ 	.short	0x0000
        /*0042*/ 	.short	0x0000
        /*0044*/ 	.byte	0x00, 0xf0, 0x41, 0x00


	//----- nvinfo : EIATTR_SPARSE_MMA_MASK
	.align		4
.L_9577:
        /*0048*/ 	.byte	0x03, 0x50
        /*004a*/ 	.short	0x0000


	//----- nvinfo : EIATTR_MAXREG_COUNT
	.align		4
        /*004c*/ 	.byte	0x03, 0x1b
        /*004e*/ 	.short	0x00ff


	//----- nvinfo : EIATTR_EXTERNS
	.align		4
        /*0050*/ 	.byte	0x04, 0x0f
        /*0052*/ 	.short	(.L_9579 - .L_9578)


	//   ....[0]....
	.align		4
.L_9578:
        /*0054*/ 	.word	index@(__assertfail)


	//----- nvinfo : EIATTR_MERCURY_ISA_VERSION
	.align		4
.L_9579:
        /*0058*/ 	.byte	0x03, 0x5f
        /*005a*/ 	.short	0x0101


	//----- nvinfo : EIATTR_COOP_GROUP_MASK_REGIDS
	.align		4
        /*005c*/ 	.byte	0x04, 0x29
        /*005e*/ 	.short	(.L_9581 - .L_9580)


	//   ....[0]....
.L_9580:
        /*0060*/ 	.word	0xffffffff


	//   ....[1]....
        /*0064*/ 	.word	0xffffffff


	//   ....[2]....
        /*0068*/ 	.word	0xffffffff


	//   ....[3]....
        /*006c*/ 	.word	0xffffffff


	//   ....[4]....
        /*0070*/ 	.word	0xffffffff


	//   ....[5]....
        /*0074*/ 	.word	0xffffffff


	//   ....[6]....
        /*0078*/ 	.word	0xffffffff


	//   ....[7]....
        /*007c*/ 	.word	0xffffffff


	//   ....[8]....
        /*0080*/ 	.word	0xffffffff


	//   ....[9]....
        /*0084*/ 	.word	0xffffffff


	//   ....[10]....
        /*0088*/ 	.word	0xffffffff


	//   ....[11]....
        /*008c*/ 	.word	0xffffffff


	//   ....[12]....
        /*0090*/ 	.word	0x0500000f


	//   ....[13]....
        /*0094*/ 	.word	0x0500000f


	//   ....[14]....
        /*0098*/ 	.word	0x0500000f


	//   ....[15]....
        /*009c*/ 	.word	0x0500000f


	//   ....[16]....
        /*00a0*/ 	.word	0x0500000f


	//   ....[17]....
        /*00a4*/ 	.word	0x0500000f


	//   ....[18]....
        /*00a8*/ 	.word	0x0500000f


	//   ....[19]....
        /*00ac*/ 	.word	0x0500000f


	//   ....[20]....
        /*00b0*/ 	.word	0x0500000f


	//   ....[21]....
        /*00b4*/ 	.word	0x0500000f


	//   ....[22]....
        /*00b8*/ 	.word	0x0500000f


	//   ....[23]....
        /*00bc*/ 	.word	0x0500000f


	//----- nvinfo : EIATTR_COOP_GROUP_INSTR_OFFSETS
	.align		4
.L_9581:
        /*00c0*/ 	.byte	0x04, 0x28
        /*00c2*/ 	.short	(.L_9583 - .L_9582)


	//   ....[0]....
.L_9582:
        /*00c4*/ 	.word	0x000006e0


	//   ....[1]....
        /*00c8*/ 	.word	0x00000720


	//   ....[2]....
        /*00cc*/ 	.word	0x00000880


	//   ....[3]....
        /*00d0*/ 	.word	0x000008a0


	//   ....[4]....
        /*00d4*/ 	.word	0x00000d70


	//   ....[5]....
        /*00d8*/ 	.word	0x00000db0


	//   ....[6]....
        /*00dc*/ 	.word	0x00000f10


	//   ....[7]....
        /*00e0*/ 	.word	0x00000f30


	//   ....[8]....
        /*00e4*/ 	.word	0x000013d0


	//   ....[9]....
        /*00e8*/ 	.word	0x00001410


	//   ....[10]....
        /*00ec*/ 	.word	0x00001570


	//   ....[11]....
        /*00f0*/ 	.word	0x00001590


	//   ....[12]....
        /*00f4*/ 	.word	0x00001950


	//   ....[13]....
        /*00f8*/ 	.word	0x000019b0


	//   ....[14]....
        /*00fc*/ 	.word	0x00001b50


	//   ....[15]....
        /*0100*/ 	.word	0x00001bb0


	//   ....[16]....
        /*0104*/ 	.word	0x00001c30


	//   ....[17]....
        /*0108*/ 	.word	0x00001cd0


	//   ....[18]....
        /*010c*/ 	.word	0x00001e70


	//   ....[19]....
        /*0110*/ 	.word	0x00001ed0


	//   ....[20]....
        /*0114*/ 	.word	0x00001f50


	//   ....[21]....
        /*0118*/ 	.word	0x00001ff0


	//   ....[22]....
        /*011c*/ 	.word	0x00002190


	//   ....[23]....
        /*0120*/ 	.word	0x000021f0


	//----- nvinfo : EIATTR_VRC_CTA_INIT_COUNT
	.align		4
.L_9583:
        /*0124*/ 	.byte	0x02, 0x4a
	.zero		1
	.zero		1


	//----- nvinfo : EIATTR_SYSCALL_OFFSETS
	.align		4
        /*0128*/ 	.byte	0x04, 0x46
        /*012a*/ 	.short	(.L_9585 - .L_9584)


	//   ....[0]....
.L_9584:
        /*012c*/ 	.word	0x00000170


	//----- nvinfo : EIATTR_EXIT_INSTR_OFFSETS
	.align		4
.L_9585:
        /*0130*/ 	.byte	0x04, 0x1c
        /*0132*/ 	.short	(.L_9587 - .L_9586)


	//   ....[0]....
.L_9586:
        /*0134*/ 	.word	0x00000220


	//   ....[1]....
        /*0138*/ 	.word	0x00000be0


	//   ....[2]....
        /*013c*/ 	.word	0x000018e0


	//----- nvinfo : EIATTR_CRS_STACK_SIZE
	.align		4
.L_9587:
        /*0140*/ 	.byte	0x04, 0x1e
        /*0142*/ 	.short	(.L_9589 - .L_9588)
.L_9588:
        /*0144*/ 	.word	0x00000000


	//----- nvinfo : EIATTR_CBANK_PARAM_SIZE
	.align		4
.L_9589:
        /*0148*/ 	.byte	0x03, 0x19
        /*014a*/ 	.short	0x0030


	//----- nvinfo : EIATTR_PARAM_CBANK
	.align		4
        /*014c*/ 	.byte	0x04, 0x0a
        /*014e*/ 	.short	(.L_9591 - .L_9590)
	.align		4
.L_9590:
        /*0150*/ 	.word	index@(.nv.constant0._ZN7oneflow4cuda7softmax15SoftmaxWarpImplI10SimpleLoadIffE11SimpleStoreIffEfLi2ELi2ELi4ELi1ELb1ELNS1_9AlgorithmE0EEEvT_T0_ll)
        /*0154*/ 	.short	0x0380
        /*0156*/ 	.short	0x0030


	//----- nvinfo : EIATTR_SW_WAR
	.align		4
.L_9591:
        /*0158*/ 	.byte	0x04, 0x36
        /*015a*/ 	.short	(.L_9593 - .L_9592)
.L_9592:
        /*015c*/ 	.word	0x00000008
.L_9593:


//--------------------- .nv.info._ZN7oneflow4cuda7softmax15SoftmaxWarpImplI10SimpleLoadIffE11SimpleStoreIffEfLi2ELi2ELi4ELi1ELb0ELNS1_9AlgorithmE0EEEvT_T0_ll --------------------------
	.section	.nv.info._ZN7oneflow4cuda7softmax15SoftmaxWarpImplI10SimpleLoadIffE11SimpleStoreIffEfLi2ELi2ELi4ELi1ELb0ELNS1_9AlgorithmE0EEEvT_T0_ll,"",@"SHT_CUDA_INFO"
	.sectionflags	@""
	.align	4


	//----- nvinfo : EIATTR_CUDA_API_VERSION
	.align		4
        /*0000*/ 	.byte	0x04, 0x37
        /*0002*/ 	.short	(.L_9595 - .L_9594)
.L_9594:
        /*0004*/ 	.word	0x00000082


	//----- nvinfo : EIATTR_KPARAM_INFO
	.align		4
.L_9595:
        /*0008*/ 	.byte	0x04, 0x17
        /*000a*/ 	.short	(.L_9597 - .L_9596)
.L_9596:
        /*000c*/ 	.word	0x00000000
        /*0010*/ 	.short	0x0003
        /*0012*/ 	.short	0x0028
        /*0014*/ 	.byte	0x00, 0xf0, 0x21, 0x00


	//----- nvinfo : EIATTR_KPARAM_INFO
	.align		4
.L_9597:
        /*0018*/ 	.byte	0x04, 0x17
        /*001a*/ 	.short	(.L_9599 - .L_9598)
.L_9598:
        /*001c*/ 	.word	0x00000000
        /*0020*/ 	.short	0x0002
        /*0022*/ 	.short	0x0020
        /*0024*/ 	.byte	0x00, 0xf0, 0x21, 0x00


	//----- nvinfo : EIATTR_KPARAM_INFO
	.align		4
.L_9599:
        /*0028*/ 	.byte	0x04, 0x17
        /*002a*/ 	.short	(.L_9601 - .L_9600)
.L_9600:
        /*002c*/ 	.word	0x00000000
        /*0030*/ 	.short	0x0001
        /*0032*/ 	.short	0x0010
        /*0034*/ 	.byte	0x00, 0xf0, 0x41, 0x00


	//----- nvinfo : EIATTR_KPARAM_INFO
	.align		4
.L_9601:
        /*0038*/ 	.byte	0x04, 0x17
        /*003a*/ 	.short	(.L_9603 - .L_9602)
.L_9602:
        /*003c*/ 	.word	0x00000000
        /*0040*/ 	.short	0x0000
        /*0042*/ 	.short	0x0000
        /*0044*/ 	.byte	0x00, 0xf0, 0x41, 0x00


	//----- nvinfo : EIATTR_SPARSE_MMA_MASK
	.align		4
.L_9603:
        /*0048*/ 	.byte	0x03, 0x50
        /*004a*/ 	.short	0x0000


	//----- nvinfo : EIATTR_MAXREG_COUNT
	.align		4
        /*004c*/ 	.byte	0x03, 0x1b
        /*004e*/ 	.short	0x00ff


	//----- nvinfo : EIATTR_EXTERNS
	.align		4
        /*0050*/ 	.byte	0x04, 0x0f
        /*0052*/ 	.short	(.L_9605 - .L_9604)


	//   ....[0]....
	.align		4
.L_9604:
        /*0054*/ 	.word	index@(__assertfail)


	//----- nvinfo : EIATTR_MERCURY_ISA_VERSION
	.align		4
.L_9605:
        /*0058*/ 	.byte	0x03, 0x5f
        /*005a*/ 	.short	0x0101


	//----- nvinfo : EIATTR_COOP_GROUP_MASK_REGIDS
	.align		4
        /*005c*/ 	.byte	0x04, 0x29
        /*005e*/ 	.short	(.L_9607 - .L_9606)


	//   ....[0]....
.L_9606:
        /*0060*/ 	.word	0xffffffff


	//   ....[1]....
        /*0064*/ 	.word	0xffffffff


	//   ....[2]....
        /*0068*/ 	.word	0xffffffff


	//   ....[3]....
        /*006c*/ 	.word	0xffffffff


	//   ....[4]....
        /*0070*/ 	.word	0xffffffff


	//   ....[5]....
        /*0074*/ 	.word	0xffffffff


	//   ....[6]....
        /*0078*/ 	.word	0xffffffff


	//   ....[7]....
        /*007c*/ 	.word	0xffffffff


	//   ....[8]....
        /*0080*/ 	.word	0xffffffff


	//   ....[9]....
        /*0084*/ 	.word	0xffffffff


	//   ....[10]....
        /*0088*/ 	.word	0xffffffff


	//   ....[11]....
        /*008c*/ 	.word	0xffffffff


	//   ....[12]....
        /*0090*/ 	.word	0x0500000f


	//   ....[13]....
        /*0094*/ 	.word	0x0500000f


	//   ....[14]....
        /*0098*/ 	.word	0x0500000f


	//   ....[15]....
        /*009c*/ 	.word	0x0500000f


	//   ....[16]....
        /*00a0*/ 	.word	0x0500000f


	//   ....[17]....
        /*00a4*/ 	.word	0x0500000f


	//   ....[18]....
        /*00a8*/ 	.word	0x0500000f


	//   ....[19]....
        /*00ac*/ 	.word	0x0500000f


	//   ....[20]....
        /*00b0*/ 	.word	0x0500000f


	//   ....[21]....
        /*00b4*/ 	.word	0x0500000f


	//   ....[22]....
        /*00b8*/ 	.word	0x0500000f


	//   ....[23]....
        /*00bc*/ 	.word	0x0500000f


	//----- nvinfo : EIATTR_COOP_GROUP_INSTR_OFFSETS
	.align		4
.L_9607:
        /*00c0*/ 	.byte	0x04, 0x28
        /*00c2*/ 	.short	(.L_9609 - .L_9608)


	//   ....[0]....
.L_9608:
        /*00c4*/ 	.word	0x00000670


	//   ....[1]....
        /*00c8*/ 	.word	0x000006b0


	//   ....[2]....
        /*00cc*/ 	.word	0x00000810


	//   ....[3]....
        /*00d0*/ 	.word	0x00000830


	//   ....[4]....
        /*00d4*/ 	.word	0x00000c80


	//   ....[5]....
        /*00d8*/ 	.word	0x00000cc0


	//   ....[6]....
        /*00dc*/ 	.word	0x00000e20


	//   ....[7]....
        /*00e0*/ 	.word	0x00000e40


	//   ....[8]....
        /*00e4*/ 	.word	0x00001220


	//   ....[9]....
        /*00e8*/ 	.word	0x00001260


	//   ....[10]....
        /*00ec*/ 	.word	0x000013c0


	//   ....[11]....
        /*00f0*/ 	.word	0x000013e0


	//   ....[12]....
        /*00f4*/ 	.word	0x00001760


	//   ....[13]....
        /*00f8*/ 	.word	0x000017c0


	//   ....[14]....
        /*00fc*/ 	.word	0x00001970


	//   ....[15]....
        /*0100*/ 	.word	0x000019d0


	//   ....[16]....
        /*0104*/ 	.word	0x00001a50


	//   ....[17]....
        /*0108*/ 	.word	0x00001ae0


	//   ....[18]....
        /*010c*/ 	.word	0x00001c90


	//   ....[19]....
        /*0110*/ 	.word	0x00001cf0


	//   ....[20]....
        /*0114*/ 	.word	0x00001d70


	//   ....[21]....
        /*0118*/ 	.word	0x00001e00


	//   ....[22]....
        /*011c*/ 	.word	0x00001fb0


	//   ....[23]....
        /*0120*/ 	.word	0x00002010


	//----- nvinfo : EIATTR_VRC_CTA_INIT_COUNT
	.align		4
.L_9609:
        /*0124*/ 	.byte	0x02, 0x4a
	.zero		1
	.zero		1


	//----- nvinfo : EIATTR_SYSCALL_OFFSETS
	.align		4
        /*0128*/ 	.byte	0x04, 0x46
        /*012a*/ 	.short	(.L_9611 - .L_9610)


	//   ....[0]....
.L_9610:
        /*012c*/ 	.word	0x00000170


	//----- nvinfo : EIATTR_EXIT_INSTR_OFFSETS
	.align		4
.L_9611:
        /*0130*/ 	.byte	0x04, 0x1c
        /*0132*/ 	.short	(.L_9613 - .L_9612)


	//   ....[0]....
.L_9612:
        /*0134*/ 	.word	0x00000220


	//   ....[1]....
        /*0138*/ 	.word	0x00000b60


	//   ....[2]....
        /*013c*/ 	.word	0x00001700


	//----- nvinfo : EIATTR_CRS_STACK_SIZE
	.align		4
.L_9613:
        /*0140*/ 	.byte	0x04, 0x1e
        /*0142*/ 	.short	(.L_9615 - .L_9614)
.L_9614:
        /*0144*/ 	.word	0x00000000


	//----- nvinfo : EIATTR_CBANK_PARAM_SIZE
	.align		4
.L_9615:
        /*0148*/ 	.byte	0x03, 0x19
        /*014a*/ 	.short	0x0030


	//----- nvinfo : EIATTR_PARAM_CBANK
	.align		4
        /*014c*/ 	.byte	0x04, 0x0a
        /*014e*/ 	.short	(.L_9617 - .L_9616)
	.align		4
.L_9616:
        /*0150*/ 	.word	index@(.nv.constant0._ZN7oneflow4cuda7softmax15SoftmaxWarpImplI10SimpleLoadIffE11SimpleStoreIffEfLi2ELi2ELi4ELi1ELb0ELNS1_9AlgorithmE0EEEvT_T0_ll)
        /*0154*/ 	.short	0x0380
        /*0156*/ 	.short	0x0030


	//----- nvinfo : EIATTR_SW_WAR
	.align		4
.L_9617:
        /*0158*/ 	.byte	0x04, 0x36
        /*015a*/ 	.short	(.L_9619 - .L_9618)
.L_9618:
        /*015c*/ 	.word	0x00000008
.L_9619:


//--------------------- .nv.info._ZN7oneflow4cuda7softmax15SoftmaxWarpImplI10SimpleLoadIffE11SimpleStoreIffEfLi2ELi2ELi4ELi2ELb1ELNS1_9AlgorithmE0EEEvT_T0_ll --------------------------
	.section	.nv.info._ZN7oneflow4cuda7softmax15SoftmaxWarpImplI10SimpleLoadIffE11SimpleStoreIffEfLi2ELi2ELi4ELi2ELb1ELNS1_9AlgorithmE0EEEvT_T0_ll,"",@"SHT_CUDA_INFO"
	.sectionflags	@""
	.align	4


	//----- nvinfo : EIATTR_CUDA_API_VERSION
	.align		4
        /*0000*/ 	.byte	0x04, 0x37
        /*0002*/ 	.short	(.L_9621 - .L_9620)
.L_9620:
        /*0004*/ 	.word	0x00000082


	//----- nvinfo : EIATTR_KPARAM_INFO
	.align		4
.L_9621:
        /*0008*/ 	.byte	0x04, 0x17
        /*000a*/ 	.short	(.L_9623 - .L_9622)
.L_9622:
        /*000c*/ 	.word	0x00000000
        /*0010*/ 	.short	0x0003
        /*0012*/ 	.short	0x0028
        /*0014*/ 	.byte	0x00, 0xf0, 0x21, 0x00


	//----- nvinfo : EIATTR_KPARAM_INFO
	.align		4
.L_9623:
        /*0018*/ 	.byte	0x04, 0x17
        /*001a*/ 	.short	(.L_9625 - .L_9624)
.L_9624:
        /*001c*/ 	.word	0x00000000
        /*0020*/ 	.short	0x0002
        /*0022*/ 	.short	0x0020
        /*0024*/ 	.byte	0x00, 0xf0, 0x21, 0x00


	//----- nvinfo : EIATTR_KPARAM_INFO
	.align		4
.L_9625:
        /*0028*/ 	.byte	0x04, 0x17
        /*002a*/ 	.short	(.L_9627 - .L_9626)
.L_9626:
        /*002c*/ 	.word	0x00000000
        /*0030*/ 	.short	0x0001
        /*0032*/ 	.short	0x0010
        /*0034*/ 	.byte	0x00, 0xf0, 0x41, 0x00


	//----- nvinfo : EIATTR_KPARAM_INFO
	.align		4
.L_9627:
        /*0038*/ 	.byte	0x04, 0x17
        /*003a*/ 	.short	(.L_9629 - .L_9628)
.L_9628:
        /*003c*/ 	.word	0x00000000
        /*0040*/ 	.short	0x0000
        /*0042*/ 	.short	0x0000
        /*0044*/ 	.byte	0x00, 0xf0, 0x41, 0x00


	//----- nvinfo : EIATTR_SPARSE_MMA_MASK
	.align		4
.L_9629:
        /*0048*/ 	.byte	0x03, 0x50
        /*004a*/ 	.short	0x0000


	//----- nvinfo : EIATTR_MAXREG_COUNT
	.align		4
        /*004c*/ 	.byte	0x03, 0x1b
        /*004e*/ 	.short	0x00ff


	//----- nvinfo : EIATTR_EXTERNS
	.align		4
        /*0050*/ 	.byte	0x04, 0x0f
        /*0052*/ 	.short	(.L_9631 - .L_9630)


	//   ....[0]....
	.align		4
.L_9630:
        /*0054*/ 	.word	index@(__assertfail)


	//----- nvinfo : EIATTR_MERCURY_ISA_VERSION
	.align		4
.L_9631:
        /*0058*/ 	.byte	0x03, 0x5f
        /*005a*/ 	.short	0x0101


	//----- nvinfo : EIATTR_COOP_GROUP_MASK_REGIDS
	.align		4
        /*005c*/ 	.byte	0x04, 0x29
        /*005e*/ 	.short	(.L_9633 - .L_9632)


	//   ....[0]....
.L_9632:
        /*0060*/ 	.word	0xffffffff


	//   ....[1]....
        /*0064*/ 	.word	0xffffffff


	//   ....[2]....
        /*0068*/ 	.word	0xffffffff


	//   ....[3]....
        /*006c*/ 	.word	0xffffffff


	//   ....[4]....
        /*0070*/ 	.word	0xffffffff


	//   ....[5]....
        /*0074*/ 	.word	0xffffffff


	//   ....[6]....
        /*0078*/ 	.word	0xffffffff


	//   ....[7]....
        /*007c*/ 	.word	0xffffffff


	//   ....[8]....
        /*0080*/ 	.word	0x0500000f


	//   ....[9]....
        /*0084*/ 	.word	0x0500000f


	//   ....[10]....
        /*0088*/ 	.word	0x0500000f


	//   ....[11]....
        /*008c*/ 	.word	0x0500000f


	//   ....[12]....
        /*0090*/ 	.word	0x0500000f


	//   ....[13]....
        /*0094*/ 	.word	0x0500000f


	//   ....[14]....
        /*0098*/ 	.word	0x0500000f


	//   ....[15]....
        /*009c*/ 	.word	0x0500000f


	//----- nvinfo : EIATTR_COOP_GROUP_INSTR_OFFSETS
	.align		4
.L_9633:
        /*00a0*/ 	.byte	0x04, 0x28
        /*00a2*/ 	.short	(.L_9635 - .L_9634)


	//   ....[0]....
.L_9634:
        /*00a4*/ 	.word	0x00000540


	//   ....[1]....
        /*00a8*/ 	.word	0x00000560


	//   ....[2]....
        /*00ac*/ 	.word	0x00000590


	//   ....[3]....
        /*00b0*/ 	.word	0x000005b0


	//   ....[4]....
        /*00b4*/ 	.word	0x00000830


	//   ....[5]....
        /*00b8*/ 	.word	0x00000870


	//   ....[6]....
        /*00bc*/ 	.word	0x00000890


	//   ....[7]....
        /*00c0*/ 	.word	0x000008b0


	//   ....[8]....
        /*00c4*/ 	.word	0x00000f50


	//   ....[9]....
        /*00c8*/ 	.word	0x00000fe0


	//   ....[10]....
        /*00cc*/ 	.word	0x00001040


	//   ....[11]....
        /*00d0*/ 	.word	0x00001120


	//   ....[12]....
        /*00d4*/ 	.word	0x00001370


	//   ....[13]....
        /*00d8*/ 	.word	0x00001420


	//   ....[14]....
        /*00dc*/ 	.word	0x00001480


	//   ....[15]....
        /*00e0*/ 	.word	0x00001500


	//----- nvinfo : EIATTR_VRC_CTA_INIT_COUNT
	.align		4
.L_9635:
        /*00e4*/ 	.byte	0x02, 0x4a
	.zero		1
	.zero		1


	//----- nvinfo : EIATTR_SYSCALL_OFFSETS
	.align		4
        /*00e8*/ 	.byte	0x04, 0x46
        /*00ea*/ 	.short	(.L_9637 - .L_9636)


	//   ....[0]....
.L_9636:
        /*00ec*/ 	.word	0x00000170


	//----- nvinfo : EIATTR_EXIT_INSTR_OFFSETS
	.align		4
.L_9637:
        /*00f0*/ 	.byte	0x04, 0x1c
        /*00f2*/ 	.short	(.L_9639 - .L_9638)


	//   ....[0]....
.L_9638:
        /*00f4*/ 	.word	0x00000230


	//   ....[1]....
        /*00f8*/ 	.word	0x00000ef0


	//----- nvinfo : EIATTR_CRS_STACK_SIZE
	.align		4
.L_9639:
        /*00fc*/ 	.byte	0x04, 0x1e
        /*00fe*/ 	.short	(.L_9641 - .L_9640)
.L_9640:
        /*0100*/ 	.word	0x00000000


	//----- nvinfo : EIATTR_CBANK_PARAM_SIZE
	.align		4
.L_9641:
        /*0104*/ 	.byte	0x03, 0x19
        /*0106*/ 	.short	0x0030


	//----- nvinfo : EIATTR_PARAM_CBANK
	.align		4
        /*0108*/ 	.byte	0x04, 0x0a
        /*010a*/ 	.short	(.L_9643 - .L_9642)
	.align		4
.L_9642:
        /*010c*/ 	.word	index@(.nv.constant0._ZN7oneflow4cuda7softmax15SoftmaxWarpImplI10SimpleLoadIffE11SimpleStoreIffEfLi2ELi2ELi4ELi2ELb1ELNS1_9AlgorithmE0EEEvT_T0_ll)
        /*0110*/ 	.short	0x0380
        /*0112*/ 	.short	0x0030


	//----- nvinfo : EIATTR_SW_WAR
	.align		4
.L_9643:
        /*0114*/ 	.byte	0x04, 0x36
        /*0116*/ 	.short	(.L_9645 - .L_9644)
.L_9644:
        /*0118*/ 	.word	0x00000008
.L_9645:


//--------------------- .nv.info._ZN7oneflow4cuda7softmax15SoftmaxWarpImplI10SimpleLoadIffE11SimpleStoreIffEfLi2ELi2ELi4ELi2ELb0ELNS1_9AlgorithmE0EEEvT_T0_ll --------------------------
	.section	.nv.info._ZN7oneflow4cuda7softmax15SoftmaxWarpImplI10SimpleLoadIffE11SimpleStoreIffEfLi2ELi2ELi4ELi2ELb0ELNS1_9AlgorithmE0EEEvT_T0_ll,"",@"SHT_CUDA_INFO"
	.sectionflags	@""
	.align	4


	//----- nvinfo : EIATTR_CUDA_API_VERSION
	.align		4
        /*0000*/ 	.byte	0x04, 0x37
        /*0002*/ 	.short	(.L_9647 - .L_9646)
.L_9646:
        /*0004*/ 	.word	0x00000082


	//----- nvinfo : EIATTR_KPARAM_INFO
	.align		4
.L_9647:
        /*0008*/ 	.byte	0x04, 0x17
        /*000a*/ 	.short	(.L_9649 - .L_9648)
.L_9648:
        /*000c*/ 	.word	0x00000000
        /*0010*/ 	.short	0x0003
        /*0012*/ 	.short	0x0028
        /*0014*/ 	.byte	0x00, 0xf0, 0x21, 0x00


	//----- nvinfo : EIATTR_KPARAM_INFO
	.align		4
.L_9649:
        /*0018*/ 	.byte	0x04, 0x17
        /*001a*/ 	.short	(.L_9651 - .L_9650)
.L_9650:
        /*001c*/ 	.word	0x00000000
        /*0020*/ 	.short	0x0002
        /*0022*/ 	.short	0x0020
        /*0024*/ 	.byte	0x00, 0xf0, 0x21, 0x00


	//----- nvinfo : EIATTR_KPARAM_INFO
	.align		4
.L_9651:
        /*0028*/ 	.byte	0x04, 0x17
        /*002a*/ 	.short	(.L_9653 - .L_9652)
.L_9652:
        /*002c*/ 	.word	0x00000000
        /*0030*/ 	.short	0x0001
        /*0032*/ 	.short	0x0010
        /*0034*/ 	.byte	0x00, 0xf0, 0x41, 0x00


	//----- nvinfo : EIATTR_KPARAM_INFO
	.align		4
.L_9653:
        /*0038*/ 	.byte	0x04, 0x17
        /*003a*/ 	.short	(.L_9655 - .L_9654)
.L_9654:
        /*003c*/ 	.word	0x00000000
        /*0040*/ 	.short	0x0000
        /*0042*/ 	.short	0x0000
        /*0044*/ 	.byte	0x00, 0xf0, 0x41, 0x00


	//----- nvinfo : EIATTR_SPARSE_MMA_MASK
	.align		4
.L_9655:
        /*0048*/ 	.byte	0x03, 0x50
        /*004a*/ 	.short	0x0000


	//----- nvinfo : EIATTR_MAXREG_COUNT
	.align		4
        /*004c*/ 	.byte	0x03, 0x1b
        /*004e*/ 	.short	0x00ff


	//----- nvinfo : EIATTR_EXTERNS
	.align		4
        /*0050*/ 	.byte	0x04, 0x0f
        /*0052*/ 	.short	(.L_9657 - .L_9656)


	//   ....[0]....
	.align		4
.L_9656:
        /*0054*/ 	.word	index@(__assertfail)


	//----- nvinfo : EIATTR_MERCURY_ISA_VERSION
	.align		4
.L_9657:
        /*0058*/ 	.byte	0x03, 0x5f
        /*005a*/ 	.short	0x0101


	//----- nvinfo : EIATTR_COOP_GROUP_MASK_REGIDS
	.align		4
        /*005c*/ 	.byte	0x04, 0x29
        /*005e*/ 	.short	(.L_9659 - .L_9658)


	//   ....[0]....
.L_9658:
        /*0060*/ 	.word	0xffffffff


	//   ....[1]....
        /*0064*/ 	.word	0xffffffff


	//   ....[2]....
        /*0068*/ 	.word	0xffffffff


	//   ....[3]....
        /*006c*/ 	.word	0xffffffff


	//   ....[4]....
        /*0070*/ 	.word	0xffffffff


	//   ....[5]....
        /*0074*/ 	.word	0xffffffff


	//   ....[6]....
        /*0078*/ 	.word	0xffffffff


	//   ....[7]....
        /*007c*/ 	.word	0xffffffff


	//   ....[8]....
        /*0080*/ 	.word	0x0500000f


	//   ....[9]....
        /*0084*/ 	.word	0x0500000f


	//   ....[10]....
        /*0088*/ 	.word	0x0500000f


	//   ....[11]....
        /*008c*/ 	.word	0x0500000f


	//   ....[12]....
        /*0090*/ 	.word	0x0500000f


	//   ....[13]....
        /*0094*/ 	.word	0x0500000f


	//   ....[14]....
        /*0098*/ 	.word	0x0500000f


	//   ....[15]....
        /*009c*/ 	.word	0x0500000f


	//----- nvinfo : EIATTR_COOP_GROUP_INSTR_OFFSETS
	.align		4
.L_9659:
        /*00a0*/ 	.byte	0x04, 0x28
        /*00a2*/ 	.short	(.L_9661 - .L_9660)


	//   ....[0]....
.L_9660:
        /*00a4*/ 	.word	0x00000440


	//   ....[1]....
        /*00a8*/ 	.word	0x00000470


	//   ....[2]....
        /*00ac*/ 	.word	0x000004a0


	//   ....[3]....
        /*00b0*/ 	.word	0x000004b0


	//   ....[4]....
        /*00b4*/ 	.word	0x00000730


	//   ....[5]....
        /*00b8*/ 	.word	0x00000770


	//   ....[6]....
        /*00bc*/ 	.word	0x00000790


	//   ....[7]....
        /*00c0*/ 	.word	0x000007b0


	//   ....[8]....
        /*00c4*/ 	.word	0x00000d80


	//   ....[9]....
        /*00c8*/ 	.word	0x00000e00


	//   ....[10]....
        /*00cc*/ 	.word	0x00000e80


	//   ....[11]....
        /*00d0*/ 	.word	0x00000f10


	//   ....[12]....
        /*00d4*/ 	.word	0x00001180


	//   ....[13]....
        /*00d8*/ 	.word	0x00001240


	//   ....[14]....
        /*00dc*/ 	.word	0x000012a0


	//   ....[15]....
        /*00e0*/ 	.word	0x00001310


	//----- nvinfo : EIATTR_VRC_CTA_INIT_COUNT
	.align		4
.L_9661:
        /*00e4*/ 	.byte	0x02, 0x4a
	.zero		1
	.zero		1


	//----- nvinfo : EIATTR_SYSCALL_OFFSETS
	.align		4
        /*00e8*/ 	.byte	0x04, 0x46
        /*00ea*/ 	.short	(.L_9663 - .L_9662)


	//   ....[0]....
.L_9662:
        /*00ec*/ 	.word	0x00000160


	//----- nvinfo : EIATTR_EXIT_INSTR_OFFSETS
	.align		4
.L_9663:
        /*00f0*/ 	.byte	0x04, 0x1c
        /*00f2*/ 	.short	(.L_9665 - .L_9664)


	//   ....[0]....
.L_9664:
        /*00f4*/ 	.word	0x00000220


	//   ....[1]....
        /*00f8*/ 	.word	0x00000d20


	//----- nvinfo : EIATTR_CRS_STACK_SIZE
	.align		4
.L_9665:
        /*00fc*/ 	.byte	0x04, 0x1e
        /*00fe*/ 	.short	(.L_9667 - .L_9666)
.L_9666:
        /*0100*/ 	.word	0x00000000


	//----- nvinfo : EIATTR_CBANK_PARAM_SIZE
	.align		4
.L_9667:
        /*0104*/ 	.byte	0x03, 0x19
        /*0106*/ 	.short	0x0030


	//----- nvinfo : EIATTR_PARAM_CBANK
	.align		4
        /*0108*/ 	.byte	0x04, 0x0a
        /*010a*/ 	.short	(.L_9669 - .L_9668)
	.align		4
.L_9668:
        /*010c*/ 	.word	index@(.nv.constant0._ZN7oneflow4cuda7softmax15SoftmaxWarpImplI10SimpleLoadIffE11SimpleStoreIffEfLi2ELi2ELi4ELi2ELb0ELNS1_9AlgorithmE0EEEvT_T0_ll)
        /*0110*/ 	.short	0x0380
        /*0112*/ 	.short	0x0030


	//----- nvinfo : EIATTR_SW_WAR
	.align		4
.L_9669:
        /*0114*/ 	.byte	0x04, 0x36
        /*0116*/ 	.short	(.L_9671 - .L_9670)
.L_9670:
        /*0118*/ 	.word	0x00000008
.L_9671:


//--------------------- .nv.info._ZN7oneflow4cuda7softmax15SoftmaxWarpImplI10SimpleLoadIffE11SimpleStoreIffEfLi2ELi2ELi2ELi1ELb1ELNS1_9AlgorithmE0EEEvT_T0_ll --------------------------
	.section	.nv.info._ZN7oneflow4cuda7softmax15SoftmaxWarpImplI10SimpleLoadIffE11SimpleStoreIffEfLi2ELi2ELi2ELi1ELb1ELNS1_9AlgorithmE0EEEvT_T0_ll,"",@"SHT_CUDA_INFO"
	.sectionflags	@""
	.align	4


	//----- nvinfo : EIATTR_CUDA_API_VERSION
	.align		4
        /*0000*/ 	.byte	0x04, 0x37
        /*0002*/ 	.short	(.L_9673 - .L_9672)
.L_9672:
        /*0004*/ 	.word	0x00000082


	//----- nvinfo : EIATTR_KPARAM_INFO
	.align		4
.L_9673:
        /*0008*/ 	.byte	0x04, 0x17
        /*000a*/ 	.short	(.L_9675 - .L_9674)
.L_9674:
        /*000c*/ 	.word	0x00000000
        /*0010*/ 	.short	0x0003
        /*0012*/ 	.short	0x0028
        /*0014*/ 	.byte	0x00, 0xf0, 0x21, 0x00


	//----- nvinfo : EIATTR_KPARAM_INFO
	.align		4
.L_9675:
        /*0018*/ 	.byte	0x04, 0x17
        /*001a*/ 	.short	(.L_9677 - .L_9676)
.L_9676:
        /*001c*/ 	.word	0x00000000
        /*0020*/ 	.short	0x0002
        /*0022*/ 	.short	0x0020
        /*0024*/ 	.byte	0x00, 0xf0, 0x21, 0x00


	//----- nvinfo : EIATTR_KPARAM_INFO
	.align		4
.L_9677:
        /*0028*/ 	.byte	0x04, 0x17
        /*002a*/ 	.short	(.L_9679 - .L_9678)
.L_9678:
        /*002c*/ 	.word	0x00000000
        /*0030*/ 	.short	0x0001
        /*0032*/ 	.short	0x0010
        /*0034*/ 	.byte	0x00, 0xf0, 0x41, 0x00


	//----- nvinfo : EIATTR_KPARAM_INFO
	.align		4
.L_9679:
        /*0038*/ 	.byte	0x04, 0x17
        /*003a*/ 	.short	(.L_9681 - .L_9680)
.L_9680:
        /*003c*/ 	.word	0x00000000
        /*0040*/ 	.short	0x0000
        /*0042*/ 	.short	0x0000
        /*0044*/ 	.byte	0x00, 0xf0, 0x41, 0x00


	//----- nvinfo : EIATTR_SPARSE_MMA_MASK
	.align		4
.L_9681:
        /*0048*/ 	.byte	0x03, 0x50
        /*004a*/ 	.short	0x0000


	//----- nvinfo : EIATTR_MAXREG_COUNT
	.align		4
        /*004c*/ 	.byte	0x03, 0x1b
        /*004e*/ 	.short	0x00ff


	//----- nvinfo : EIATTR_EXTERNS
	.align		4
        /*0050*/ 	.byte	0x04, 0x0f
        /*0052*/ 	.short	(.L_9683 - .L_9682)


	//   ....[0]....
	.align		4
.L_9682:
        /*0054*/ 	.word	index@(__assertfail)


	//----- nvinfo : EIATTR_MERCURY_ISA_VERSION
	.align		4
.L_9683:
        /*0058*/ 	.byte	0x03, 0x5f
        /*005a*/ 	.short	0x0101


	//----- nvinfo : EIATTR_COOP_GROUP_MASK_REGIDS
	.align		4
        /*005c*/ 	.byte	0x04, 0x29
        /*005e*/ 	.short	(.L_9685 - .L_9684)


	//   ....[0]....
.L_9684:
        /*0060*/ 	.word	0xffffffff


	//   ....[1]....
        /*0064*/ 	.word	0xffffffff


	//   ....[2]....
        /*0068*/ 	.word	0xffffffff


	//   ....[3]....
        /*006c*/ 	.word	0xffffffff


	//   ....[4]....
        /*0070*/ 	.word	0xffffffff


	//   ....[5]....
        /*0074*/ 	.word	0xffffffff


	//   ....[6]....
        /*0078*/ 	.word	0x0500000f


	//   ....[7]....
        /*007c*/ 	.word	0x0500000f


	//   ....[8]....
        /*0080*/ 	.word	0x0500000f


	//   ....[9]....
        /*0084*/ 	.word	0x0500000f


	//   ....[10]....
        /*0088*/ 	.word	0x0500000f


	//   ....[11]....
        /*008c*/ 	.word	0x0500000f


	//----- nvinfo : EIATTR_COOP_GROUP_INSTR_OFFSETS
	.align		4
.L_9685:
        /*0090*/ 	.byte	0x04, 0x28
        /*0092*/ 	.short	(.L_9687 - .L_9686)


	//   ....[0]....
.L_9686:
        /*0094*/ 	.word	0x00000700


	//   ....[1]....
        /*0098*/ 	.word	0x00000880


	//   ....[2]....
        /*009c*/ 	.word	0x00000d40


	//   ....[3]....
        /*00a0*/ 	.word	0x00000ec0


	//   ....[4]....
        /*00a4*/ 	.word	0x00001350


	//   ....[5]....
        /*00a8*/ 	.word	0x000014d0


	//   ....[6]....
        /*00ac*/ 	.word	0x00001880


	//   ....[7]....
        /*00b0*/ 	.word	0x00001a00


	//   ....[8]....
        /*00b4*/ 	.word	0x00001a80


	//   ....[9]....
        /*00b8*/ 	.word	0x00001c60


	//   ....[10]....
        /*00bc*/ 	.word	0x00001ce0


	//   ....[11]....
        /*00c0*/ 	.word	0x00001ec0


	//----- nvinfo : EIATTR_VRC_CTA_INIT_COUNT
	.align		4
.L_9687:
        /*00c4*/ 	.byte	0x02, 0x4a
	.zero		1
	.zero		1


	//----- nvinfo : EIATTR_SYSCALL_OFFSETS
	.align		4
        /*00c8*/ 	.byte	0x04, 0x46
        /*00ca*/ 	.short	(.L_9689 - .L_9688)


	//   ....[0]....
.L_9688:
        /*00cc*/ 	.word	0x00000170


	//----- nvinfo : EIATTR_EXIT_INSTR_OFFSETS
	.align		4
.L_9689:
        /*00d0*/ 	.byte	0x04, 0x1c
        /*00d2*/ 	.short	(.L_9691 - .L_9690)


	//   ....[0]....
.L_9690:
        /*00d4*/ 	.word	0x00000220


	//   ....[1]....
        /*00d8*/ 	.word	0x00000bb0


	//   ....[2]....
        /*00dc*/ 	.word	0x00001810


	//----- nvinfo : EIATTR_CRS_STACK_SIZE
	.align		4
.L_9691:
        /*00e0*/ 	.byte	0x04, 0x1e
        /*00e2*/ 	.short	(.L_9693 - .L_9692)
.L_9692:
        /*00e4*/ 	.word	0x00000000


	//----- nvinfo : EIATTR_CBANK_PARAM_SIZE
	.align		4
.L_9693:
        /*00e8*/ 	.byte	0x03, 0x19
        /*00ea*/ 	.short	0x0030


	//----- nvinfo : EIATTR_PARAM_CBANK
	.align		4
        /*00ec*/ 	.byte	0x04, 0x0a
        /*00ee*/ 	.short	(.L_9695 - .L_9694)
	.align		4
.L_9694:
        /*00f0*/ 	.word	index@(.nv.constant0._ZN7oneflow4cuda7softmax15SoftmaxWarpImplI10SimpleLoadIffE11SimpleStoreIffEfLi2ELi2ELi2ELi1ELb1ELNS1_9AlgorithmE0EEEvT_T0_ll)
        /*00f4*/ 	.short	0x0380
        /*00f6*/ 	.short	0x0030


	//----- nvinfo : EIATTR_SW_WAR
	.align		4
.L_9695:
        /*00f8*/ 	.byte	0x04, 0x36
        /*00fa*/ 	.short	(.L_9697 - .L_9696)
.L_9696:
        /*00fc*/ 	.word	0x00000008
.L_9697:


//--------------------- .nv.info._ZN7oneflow4cuda7softmax15SoftmaxWarpImplI10SimpleLoadIffE11SimpleStoreIffEfLi2ELi2ELi2ELi1ELb0ELNS1_9AlgorithmE0EEEvT_T0_ll --------------------------
	.section	.nv.info._ZN7oneflow4cuda7softmax15SoftmaxWarpImplI10SimpleLoadIffE11SimpleStoreIffEfLi2ELi2ELi2ELi1ELb0ELNS1_9AlgorithmE0EEEvT_T0_ll,"",@"SHT_CUDA_INFO"
	.sectionflags	@""
	.align	4


	//----- nvinfo : EIATTR_CUDA_API_VERSION
	.align		4
        /*0000*/ 	.byte	0x04, 0x37
        /*0002*/ 	.short	(.L_9699 - .L_9698)
.L_9698:
        /*0004*/ 	.word	0x00000082


	//----- nvinfo : EIATTR_KPARAM_INFO
	.align		4
.L_9699:
        /*0008*/ 	.byte	0x04, 0x17
        /*000a*/ 	.short	(.L_9701 - .L_9700)
.L_9700:
        /*000c*/ 	.word	0x00000000
        /*0010*/ 	.short	0x0003
        /*0012*/ 	.short	0x0028
        /*0014*/ 	.byte	0x00, 0xf0, 0x21, 0x00


	//----- nvinfo : EIATTR_KPARAM_INFO
	.align		4
.L_9701:
        /*0018*/ 	.byte	0x04, 0x17
        /*001a*/ 	.short	(.L_9703 - .L_9702)
.L_9702:
        /*001c*/ 	.word	0x00000000
        /*0020*/ 	.short	0x0002
        /*0022*/ 	.short	0x0020
        /*0024*/ 	.byte	0x00, 0xf0, 0x21, 0x00


	//----- nvinfo : EIATTR_KPARAM_INFO
	.align		4
.L_9703:
        /*0028*/ 	.byte	0x04, 0x17
        /*002a*/ 	.short	(.L_9705 - .L_9704)
.L_9704:
        /*002c*/ 	.word	0x00000000
        /*0030*/ 	.short	0x0001
        /*0032*/ 	.short	0x0010
        /*0034*/ 	.byte	0x00, 0xf0, 0x41, 0x00


	//----- nvinfo : EIATTR_KPARAM_INFO
	.align		4
.L_9705:
        /*0038*/ 	.byte	0x04, 0x17
        /*003a*/ 	.short	(.L_9707 - .L_9706)
.L_9706:
        /*003c*/ 	.word	0x00000000
        /*0040*/ 	.short	0x0000
        /*0042*/ 	.short	0x0000
        /*0044*/ 	.byte	0x00, 0xf0, 0x41, 0x00


	//----- nvinfo : EIATTR_SPARSE_MMA_MASK
	.align		4
.L_9707:
        /*0048*/ 	.byte	0x03, 0x50
        /*004a*/ 	.short	0x0000


	//----- nvinfo : EIATTR_MAXREG_COUNT
	.align		4
        /*004c*/ 	.byte	0x03, 0x1b
        /*004e*/ 	.short	0x00ff


	//----- nvinfo : EIATTR_EXTERNS
	.align		4
        /*0050*/ 	.byte	0x04, 0x0f
        /*0052*/ 	.short	(.L_9709 - .L_9708)


	//   ....[0]....
	.align		4
.L_9708:
        /*0054*/ 	.word	index@(__assertfail)


	//----- nvinfo : EIATTR_MERCURY_ISA_VERSION
	.align		4
.L_9709:
        /*0058*/ 	.byte	0x03, 0x5f
        /*005a*/ 	.short	0x0101


	//----- nvinfo : EIATTR_COOP_GROUP_MASK_REGIDS
	.align		4
        /*005c*/ 	.byte	0x04, 0x29
        /*005e*/ 	.short	(.L_9711 - .L_9710)


	//   ....[0]....
.L_9710:
        /*0060*/ 	.word	0xffffffff


	//   ....[1]....
        /*0064*/ 	.word	0xffffffff


	//   ....[2]....
        /*0068*/ 	.word	0xffffffff


	//   ....[3]....
        /*006c*/ 	.word	0xffffffff


	//   ....[4]....
        /*0070*/ 	.word	0xffffffff


	//   ....[5]....
        /*0074*/ 	.word	0xffffffff


	//   ....[6]....
        /*0078*/ 	.word	0x0500000f


	//   ....[7]....
        /*007c*/ 	.word	0x0500000f


	//   ....[8]....
        /*0080*/ 	.word	0x0500000f


	//   ....[9]....
        /*0084*/ 	.word	0x0500000f


	//   ....[10]....
        /*0088*/ 	.word	0x0500000f


	//   ....[11]....
        /*008c*/ 	.word	0x0500000f


	//----- nvinfo : EIATTR_COOP_GROUP_INSTR_OFFSETS
	.align		4
.L_9711:
        /*0090*/ 	.byte	0x04, 0x28
        /*0092*/ 	.short	(.L_9713 - .L_9712)


	//   ....[0]....
.L_9712:
        /*0094*/ 	.word	0x00000650


	//   ....[1]....
        /*0098*/ 	.word	0x000007d0


	//   ....[2]....
        /*009c*/ 	.word	0x00000c10


	//   ....[3]....
        /*00a0*/ 	.word	0x00000d90


	//   ....[4]....
        /*00a4*/ 	.word	0x00001170


	//   ....[5]....
        /*00a8*/ 	.word	0x000012f0


	//   ....[6]....
        /*00ac*/ 	.word	0x00001670


	//   ....[7]....
        /*00b0*/ 	.word	0x00001800


	//   ....[8]....
        /*00b4*/ 	.word	0x00001880


	//   ....[9]....
        /*00b8*/ 	.word	0x00001a60


	//   ....[10]....
        /*00bc*/ 	.word	0x00001ae0


	//   ....[11]....
        /*00c0*/ 	.word	0x00001cc0


	//----- nvinfo : EIATTR_VRC_CTA_INIT_COUNT
	.align		4
.L_9713:
        /*00c4*/ 	.byte	0x02, 0x4a
	.zero		1
	.zero		1


	//----- nvinfo : EIATTR_SYSCALL_OFFSETS
	.align		4
        /*00c8*/ 	.byte	0x04, 0x46
        /*00ca*/ 	.short	(.L_9715 - .L_9714)


	//   ....[0]....
.L_9714:
        /*00cc*/ 	.word	0x00000170


	//----- nvinfo : EIATTR_EXIT_INSTR_OFFSETS
	.align		4
.L_9715:
        /*00d0*/ 	.byte	0x04, 0x1c
        /*00d2*/ 	.short	(.L_9717 - .L_9716)


	//   ....[0]....
.L_9716:
        /*00d4*/ 	.word	0x00000220


	//   ....[1]....
        /*00d8*/ 	.word	0x00000af0


	//   ....[2]....
        /*00dc*/ 	.word	0x00001610


	//----- nvinfo : EIATTR_CRS_STACK_SIZE
	.align		4
.L_9717:
        /*00e0*/ 	.byte	0x04, 0x1e
        /*00e2*/ 	.short	(.L_9719 - .L_9718)
.L_9718:
        /*00e4*/ 	.word	0x00000000


	//----- nvinfo : EIATTR_CBANK_PARAM_SIZE
	.align		4
.L_9719:
        /*00e8*/ 	.byte	0x03, 0x19
        /*00ea*/ 	.short	0x0030


	//----- nvinfo : EIATTR_PARAM_CBANK
	.align		4
        /*00ec*/ 	.byte	0x04, 0x0a
        /*00ee*/ 	.short	(.L_9721 - .L_9720)
	.align		4
.L_9720:
        /*00f0*/ 	.word	index@(.nv.constant0._ZN7oneflow4cuda7softmax15SoftmaxWarpImplI10SimpleLoadIffE11SimpleStoreIffEfLi2ELi2ELi2ELi1ELb0ELNS1_9AlgorithmE0EEEvT_T0_ll)
        /*00f4*/ 	.short	0x0380
        /*00f6*/ 	.short	0x0030


	//----- nvinfo : EIATTR_SW_WAR
	.align		4
.L_9721:
        /*00f8*/ 	.byte	0x04, 0x36
        /*00fa*/ 	.short	(.L_9723 - .L_9722)
.L_9722:
        /*00fc*/ 	.word	0x00000008
.L_9723:


//--------------------- .nv.info._ZN7oneflow4cuda7softmax15SoftmaxWarpImplI10SimpleLoadIffE11SimpleStoreIffEfLi2ELi2ELi2ELi2ELb1ELNS1_9AlgorithmE0EEEvT_T0_ll --------------------------
	.section	.nv.info._ZN7oneflow4cuda7softmax15SoftmaxWarpImplI10SimpleLoadIffE11SimpleStoreIffEfLi2ELi2ELi2ELi2ELb1ELNS1_9AlgorithmE0EEEvT_T0_ll,"",@"SHT_CUDA_INFO"
	.sectionflags	@""
	.align	4


	//----- nvinfo : EIATTR_CUDA_API_VERSION
	.align		4
        /*0000*/ 	.byte	0x04, 0x37
        /*0002*/ 	.short	(.L_9725 - .L_9724)
.L_9724:
        /*0004*/ 	.word	0x00000082


	//----- nvinfo : EIATTR_KPARAM_INFO
	.align		4
.L_9725:
        /*0008*/ 	.byte	0x04, 0x17
        /*000a*/ 	.short	(.L_9727 - .L_9726)
.L_9726:
        /*000c*/ 	.word	0x00000000
        /*0010*/ 	.short	0x0003
        /*0012*/ 	.short	0x0028
        /*0014*/ 	.byte	0x00, 0xf0, 0x21, 0x00


	//----- nvinfo : EIATTR_KPARAM_INFO
	.align		4
.L_9727:
        /*0018*/ 	.byte	0x04, 0x17
        /*001a*/ 	.short	(.L_9729 - .L_9728)
.L_9728:
        /*001c*/ 	.word	0x00000000
        /*0020*/ 	.short	0x0002
        /*0022*/ 	.short	0x0020
        /*0024*/ 	.byte	0x00, 0xf0, 0x21, 0x00


	//----- nvinfo : EIATTR_KPARAM_INFO
	.align		4
.L_9729:
        /*0028*/ 	.byte	0x04, 0x17
        /*002a*/ 	.short	(.L_9731 - .L_9730)
.L_9730:
        /*002c*/ 	.word	0x00000000
        /*0030*/ 	.short	0x0001
        /*0032*/ 	.short	0x0010
        /*0034*/ 	.byte	0x00, 0xf0, 0x41, 0x00


	//----- nvinfo : EIATTR_KPARAM_INFO
	.align		4
.L_9731:
        /*0038*/ 	.byte	0x04, 0x17
        /*003a*/ 	.short	(.L_9733 - .L_9732)
.L_9732:
        /*003c*/ 	.word	0x00000000
        /*0040*/ 	.short	0x0000
        /*0042*/ 	.short	0x0000
        /*0044*/ 	.byte	0x00, 0xf0, 0x41, 0x00


	//----- nvinfo : EIATTR_SPARSE_MMA_MASK
	.align		4
.L_9733:
        /*0048*/ 	.byte	0x03, 0x50
        /*004a*/ 	.short	0x0000


	//----- nvinfo : EIATTR_MAXREG_COUNT
	.align		4
        /*004c*/ 	.byte	0x03, 0x1b
        /*004e*/ 	.short	0x00ff


	//----- nvinfo : EIATTR_EXTERNS
	.align		4
        /*0050*/ 	.byte	0x04, 0x0f
        /*0052*/ 	.short	(.L_9735 - .L_9734)


	//   ....[0]....
	.align		4
.L_9734:
        /*0054*/ 	.word	index@(__assertfail)


	//----- nvinfo : EIATTR_MERCURY_ISA_VERSION
	.align		4
.L_9735:
        /*0058*/ 	.byte	0x03, 0x5f
        /*005a*/ 	.short	0x0101


	//----- nvinfo : EIATTR_COOP_GROUP_MASK_REGIDS
	.align		4
        /*005c*/ 	.byte	0x04, 0x29
        /*005e*/ 	.short	(.L_9737 - .L_9736)


	//   ....[0]....
.L_9736:
        /*0060*/ 	.word	0xffffffff


	//   ....[1]....
        /*0064*/ 	.word	0xffffffff


	//   ....[2]....
        /*0068*/ 	.word	0xffffffff


	//   ....[3]....
        /*006c*/ 	.word	0xffffffff


	//   ....[4]....
        /*0070*/ 	.word	0x0500000f


	//   ....[5]....
        /*0074*/ 	.word	0x0500000f


	//   ....[6]....
        /*0078*/ 	.word	0x0500000f


	//   ....[7]....
        /*007c*/ 	.word	0x0500000f


	//----- nvinfo : EIATTR_COOP_GROUP_INSTR_OFFSETS
	.align		4
.L_9737:
        /*0080*/ 	.byte	0x04, 0x28
        /*0082*/ 	.short	(.L_9739 - .L_9738)


	//   ....[0]....
.L_9738:
        /*0084*/ 	.word	0x00000550


	//   ....[1]....
        /*0088*/ 	.word	0x00000580


	//   ....[2]....
        /*008c*/ 	.word	0x00000800


	//   ....[3]....
        /*0090*/ 	.word	0x00000840


	//   ....[4]....
        /*0094*/ 	.word	0x00000ef0


	//   ....[5]....
        /*0098*/ 	.word	0x00000f80


	//   ....[6]....
        /*009c*/ 	.word	0x000012a0


	//   ....[7]....
        /*00a0*/ 	.word	0x000012f0


	//----- nvinfo : EIATTR_VRC_CTA_INIT_COUNT
	.align		4
.L_9739:
        /*00a4*/ 	.byte	0x02, 0x4a
	.zero		1
	.zero		1


	//----- nvinfo : EIATTR_SYSCALL_OFFSETS
	.align		4
        /*00a8*/ 	.byte	0x04, 0x46
        /*00aa*/ 	.short	(.L_9741 - .L_9740)


	//   ....[0]....
.L_9740:
        /*00ac*/ 	.word	0x00000170


	//----- nvinfo : EIATTR_EXIT_INSTR_OFFSETS
	.align		4
.L_9741:
        /*00b0*/ 	.byte	0x04, 0x1c
        /*00b2*/ 	.short	(.L_9743 - .L_9742)


	//   ....[0]....
.L_9742:
        /*00b4*/ 	.word	0x00000230


	//   ....[1]....
        /*00b8*/ 	.word	0x00000e80


	//----- nvinfo : EIATTR_CRS_STACK_SIZE
	.align		4
.L_9743:
        /*00bc*/ 	.byte	0x04, 0x1e
        /*00be*/ 	.short	(.L_9745 - .L_9744)
.L_9744:
        /*00c0*/ 	.word	0x00000000


	//----- nvinfo : EIATTR_CBANK_PARAM_SIZE
	.align		4
.L_9745:
        /*00c4*/ 	.byte	0x03, 0x19
        /*00c6*/ 	.short	0x0030


	//----- nvinfo : EIATTR_PARAM_CBANK
	.align		4
        /*00c8*/ 	.byte	0x04, 0x0a
        /*00ca*/ 	.short	(.L_9747 - .L_9746)
	.align		4
.L_9746:
        /*00cc*/ 	.word	index@(.nv.constant0._ZN7oneflow4cuda7softmax15SoftmaxWarpImplI10SimpleLoadIffE11SimpleStoreIffEfLi2ELi2ELi2ELi2ELb1ELNS1_9AlgorithmE0EEEvT_T0_ll)
        /*00d0*/ 	.short	0x0380
        /*00d2*/ 	.short	0x0030


	//----- nvinfo : EIATTR_SW_WAR
	.align		4
.L_9747:
        /*00d4*/ 	.byte	0x04, 0x36
        /*00d6*/ 	.short	(.L_9749 - .L_9748)
.L_9748:
        /*00d8*/ 	.word	0x00000008
.L_9749:


//--------------------- .nv.info._ZN7oneflow4cuda7softmax15SoftmaxWarpImplI10SimpleLoadIffE11SimpleStoreIffEfLi2ELi2ELi2ELi2ELb0ELNS1_9AlgorithmE0EEEvT_T0_ll --------------------------
	.section	.nv.info._ZN7oneflow4cuda7softmax15SoftmaxWarpImplI10SimpleLoadIffE11SimpleStoreIffEfLi2ELi2ELi2ELi2ELb0ELNS1_9AlgorithmE0EEEvT_T0_ll,"",@"SHT_CUDA_INFO"
	.sectionflags	@""
	.align	4


	//----- nvinfo : EIATTR_CUDA_API_VERSION
	.align		4
        /*0000*/ 	.byte	0x04, 0x37
        /*0002*/ 	.short	(.L_9751 - .L_9750)
.L_9750:
        /*0004*/ 	.word	0x00000082


	//----- nvinfo : EIATTR_KPARAM_INFO
	.align		4
.L_9751:
        /*0008*/ 	.byte	0x04, 0x17
        /*000a*/ 	.short	(.L_9753 - .L_9752)
.L_9752:
        /*000c*/ 	.word	0x00000000
        /*0010*/ 	.short	0x0003
        /*0012*/ 	.short	0x0028
        /*0014*/ 	.byte	0x00, 0xf0, 0x21, 0x00


	//----- nvinfo : EIATTR_KPARAM_INFO
	.align		4
.L_9753:
        /*0018*/ 	.byte	0x04, 0x17
        /*001a*/ 	.short	(.L_9755 - .L_9754)
.L_9754:
        /*001c*/ 	.word	0x00000000
        /*0020*/ 	.short	0x0002
        /*0022*/ 	.short	0x0020
        /*0024*/ 	.byte	0x00, 0xf0, 0x21, 0x00


	//----- nvinfo : EIATTR_KPARAM_INFO
	.align		4
.L_9755:
        /*0028*/ 	.byte	0x04, 0x17
        /*002a*/ 	.short	(.L_9757 - .L_9756)
.L_9756:
        /*002c*/ 	.word	0x00000000
        /*0030*/ 	.short	0x0001
        /*0032*/ 	.short	0x0010
        /*0034*/ 	.byte	0x00, 0xf0, 0x41, 0x00


	//----- nvinfo : EIATTR_KPARAM_INFO
	.align		4
.L_9757:
        /*0038*/ 	.byte	0x04, 0x17
        /*003a*/ 	.short	(.L_9759 - .L_9758)
.L_9758:
        /*003c*/ 	.word	0x00000000
        /*0040*/ 	.short	0x0000
        /*0042*/ 	.short	0x0000
        /*0044*/ 	.byte	0x00, 0xf0, 0x41, 0x00


	//----- nvinfo : EIATTR_SPARSE_MMA_MASK
	.align		4
.L_9759:
        /*0048*/ 	.byte	0x03, 0x50
        /*004a*/ 	.short	0x0000


	//----- nvinfo : EIATTR_MAXREG_COUNT
	.align		4
        /*004c*/ 	.byte	0x03, 0x1b
        /*004e*/ 	.short	0x00ff


	//----- nvinfo : EIATTR_EXTERNS
	.align		4
        /*0050*/ 	.byte	0x04, 0x0f
        /*0052*/ 	.short	(.L_9761 - .L_9760)


	//   ....[0]....
	.align		4
.L_9760:
        /*0054*/ 	.word	index@(__assertfail)


	//----- nvinfo : EIATTR_MERCURY_ISA_VERSION
	.align		4
.L_9761:
        /*0058*/ 	.byte	0x03, 0x5f
        /*005a*/ 	.short	0x0101


	//----- nvinfo : EIATTR_COOP_GROUP_MASK_REGIDS
	.align		4
        /*005c*/ 	.byte	0x04, 0x29
        /*005e*/ 	.short	(.L_9763 - .L_9762)


	//   ....[0]....
.L_9762:
        /*0060*/ 	.word	0xffffffff


	//   ....[1]....
        /*0064*/ 	.word	0xffffffff


	//   ....[2]....
        /*0068*/ 	.word	0xffffffff


	//   ....[3]....
        /*006c*/ 	.word	0xffffffff


	//   ....[4]....
        /*0070*/ 	.word	0x0500000f


	//   ....[5]....
        /*0074*/ 	.word	0x0500000f


	//   ....[6]....
        /*0078*/ 	.word	0x0500000f


	//   ....[7]....
        /*007c*/ 	.word	0x0500000f


	//----- nvinfo : EIATTR_COOP_GROUP_INSTR_OFFSETS
	.align		4
.L_9763:
        /*0080*/ 	.byte	0x04, 0x28
        /*0082*/ 	.short	(.L_9765 - .L_9764)


	//   ....[0]....
.L_9764:
        /*0084*/ 	.word	0x00000440


	//   ....[1]....
        /*0088*/ 	.word	0x00000470


	//   ....[2]....
        /*008c*/ 	.word	0x000006f0


	//   ....[3]....
        /*0090*/ 	.word	0x00000730


	//   ....[4]....
        /*0094*/ 	.word	0x00000d00


	//   ....[5]....
        /*0098*/ 	.word	0x00000dc0


	//   ....[6]....
        /*009c*/ 	.word	0x00001050


	//   ....[7]....
        /*00a0*/ 	.word	0x000010f0


	//----- nvinfo : EIATTR_VRC_CTA_INIT_COUNT
	.align		4
.L_9765:
        /*00a4*/ 	.byte	0x02, 0x4a
	.zero		1
	.zero		1


	//----- nvinfo : EIATTR_SYSCALL_OFFSETS
	.align		4
        /*00a8*/ 	.byte	0x04, 0x46
        /*00aa*/ 	.short	(.L_9767 - .L_9766)


	//   ....[0]....
.L_9766:
        /*00ac*/ 	.word	0x00000160


	//----- nvinfo : EIATTR_EXIT_INSTR_OFFSETS
	.align		4
.L_9767:
        /*00b0*/ 	.byte	0x04, 0x1c
        /*00b2*/ 	.short	(.L_9769 - .L_9768)


	//   ....[0]....
.L_9768:
        /*00b4*/ 	.word	0x00000220


	//   ....[1]....
        /*00b8*/ 	.word	0x00000ca0


	//----- nvinfo : EIATTR_CRS_STACK_SIZE
	.align		4
.L_9769:
        /*00bc*/ 	.byte	0x04, 0x1e
        /*00be*/ 	.short	(.L_9771 - .L_9770)
.L_9770:
        /*00c0*/ 	.word	0x00000000


	//----- nvinfo : EIATTR_CBANK_PARAM_SIZE
	.align		4
.L_9771:
        /*00c4*/ 	.byte	0x03, 0x19
        /*00c6*/ 	.short	0x0030


	//----- nvinfo : EIATTR_PARAM_CBANK
	.align		4
        /*00c8*/ 	.byte	0x04, 0x0a
        /*00ca*/ 	.short	(.L_9773 - .L_9772)
	.align		4
.L_9772:
        /*00cc*/ 	.word	index@(.nv.constant0._ZN7oneflow4cuda7softmax15SoftmaxWarpImplI10SimpleLoadIffE11SimpleStoreIffEfLi2ELi2ELi2ELi2ELb0ELNS1_9AlgorithmE0EEEvT_T0_ll)
        /*00d0*/ 	.short	0x0380
        /*00d2*/ 	.short	0x0030


	//----- nvinfo : EIATTR_SW_WAR
	.align		4
.L_9773:
        /*00d4*/ 	.byte	0x04, 0x36
        /*00d6*/ 	.short	(.L_9775 - .L_9774)
.L_9774:
        /*00d8*/ 	.word	0x00000008
.L_9775:


//--------------------- .nv.info._ZN7oneflow4cuda7softmax15SoftmaxWarpImplI10SimpleLoadIffE11SimpleStoreIffEfLi2ELi2ELi1ELi1ELb1ELNS1_9AlgorithmE0EEEvT_T0_ll --------------------------
	.section	.nv.info._ZN7oneflow4cuda7softmax15SoftmaxWarpImplI10SimpleLoadIffE11SimpleStoreIffEfLi2ELi2ELi1ELi1ELb1ELNS1_9AlgorithmE0EEEvT_T0_ll,"",@"SHT_CUDA_INFO"
	.sectionflags	@""
	.align	4


	//----- nvinfo : EIATTR_CUDA_API_VERSION
	.align		4
        /*0000*/ 	.byte	0x04, 0x37
        /*0002*/ 	.short	(.L_9777 - .L_9776)
.L_9776:
        /*0004*/ 	.word	0x00000082


	//----- nvinfo : EIATTR_KPARAM_INFO
	.align		4
.L_9777:
        /*0008*/ 	.byte	0x04, 0x17
        /*000a*/ 	.short	(.L_9779 - .L_9778)
.L_9778:
        /*000c*/ 	.word	0x00000000
        /*0010*/ 	.short	0x0003
        /*0012*/ 	.short	0x0028
        /*0014*/ 	.byte	0x00, 0xf0, 0x21, 0x00


	//----- nvinfo : EIATTR_KPARAM_INFO
	.align		4
.L_9779:
        /*0018*/ 	.byte	0x04, 0x17
        /*001a*/ 	.short	(.L_9781 - .L_9780)
.L_9780:
        /*001c*/ 	.word	0x00000000
        /*0020*/ 	.short	0x0002
        /*0022*/ 	.short	0x0020
        /*0024*/ 	.byte	0x00, 0xf0, 0x21, 0x00


	//----- nvinfo : EIATTR_KPARAM_INFO
	.align		4
.L_9781:
        /*0028*/ 	.byte	0x04, 0x17
        /*002a*/ 	.short	(.L_9783 - .L_9782)
.L_9782:
        /*002c*/ 	.word	0x00000000
        /*0030*/ 	.short	0x0001
        /*0032*/ 	.short	0x0010
        /*0034*/ 	.byte	0x00, 0xf0, 0x41, 0x00


	//----- nvinfo : EIATTR_KPARAM_INFO
	.align		4
.L_9783:
        /*0038*/ 	.byte	0x04, 0x17
        /*003a*/ 	.short	(.L_9785 - .L_9784)
.L_9784:
        /*003c*/ 	.word	0x00000000
        /*0040*/ 	.short	0x0000
        /*0042*/ 	.short	0x0000
        /*0044*/ 	.byte	0x00, 0xf0, 0x41, 0x00


	//----- nvinfo : EIATTR_SPARSE_MMA_MASK
	.align		4
.L_9785:
        /*0048*/ 	.byte	0x03, 0x50
        /*004a*/ 	.short	0x0000


	//----- nvinfo : EIATTR_MAXREG_COUNT
	.align		4
        /*004c*/ 	.byte	0x03, 0x1b
        /*004e*/ 	.short	0x00ff


	//----- nvinfo : EIATTR_EXTERNS
	.align		4
        /*0050*/ 	.byte	0x04, 0x0f
        /*0052*/ 	.short	(.L_9787 - .L_9786)


	//   ....[0]....
	.align		4
.L_9786:
        /*0054*/ 	.word	index@(__assertfail)


	//----- nvinfo : EIATTR_MERCURY_ISA_VERSION
	.align		4
.L_9787:
        /*0058*/ 	.byte	0x03, 0x5f
        /*005a*/ 	.short	0x0101


	//----- nvinfo : EIATTR_VRC_CTA_INIT_COUNT
	.align		4
        /*005c*/ 	.byte	0x02, 0x4a
	.zero		1
	.zero		1


	//----- nvinfo : EIATTR_SYSCALL_OFFSETS
	.align		4
        /*0060*/ 	.byte	0x04, 0x46
        /*0062*/ 	.short	(.L_9789 - .L_9788)


	//   ....[0]....
.L_9788:
        /*0064*/ 	.word	0x00000170


	//----- nvinfo : EIATTR_EXIT_INSTR_OFFSETS
	.align		4
.L_9789:
        /*0068*/ 	.byte	0x04, 0x1c
        /*006a*/ 	.short	(.L_9791 - .L_9790)


	//   ....[0]....
.L_9790:
        /*006c*/ 	.word	0x00000220


	//   ....[1]....
        /*0070*/ 	.word	0x00000b30


	//   ....[2]....
        /*0074*/ 	.word	0x000016f0


	//----- nvinfo : EIATTR_CRS_STACK_SIZE
	.align		4
.L_9791:
        /*0078*/ 	.byte	0x04, 0x1e
        /*007a*/ 	.short	(.L_9793 - .L_9792)
.L_9792:
        /*007c*/ 	.word	0x00000000


	//----- nvinfo : EIATTR_CBANK_PARAM_SIZE
	.align		4
.L_9793:
        /*0080*/ 	.byte	0x03, 0x19
        /*0082*/ 	.short	0x0030


	//----- nvinfo : EIATTR_PARAM_CBANK
	.align		4
        /*0084*/ 	.byte	0x04, 0x0a
        /*0086*/ 	.short	(.L_9795 - .L_9794)
	.align		4
.L_9794:
        /*0088*/ 	.word	index@(.nv.constant0._ZN7oneflow4cuda7softmax15SoftmaxWarpImplI10SimpleLoadIffE11SimpleStoreIffEfLi2ELi2ELi1ELi1ELb1ELNS1_9AlgorithmE0EEEvT_T0_ll)
        /*008c*/ 	.short	0x0380
        /*008e*/ 	.short	0x0030


	//----- nvinfo : EIATTR_SW_WAR
	.align		4
.L_9795:
        /*0090*/ 	.byte	0x04, 0x36
        /*0092*/ 	.short	(.L_9797 - .L_9796)
.L_9796:
        /*0094*/ 	.word	0x00000008
.L_9797:


//--------------------- .nv.info._ZN7oneflow4cuda7softmax15SoftmaxWarpImplI10SimpleLoadIffE11SimpleStoreIffEfLi2ELi2ELi1ELi1ELb0ELNS1_9AlgorithmE0EEEvT_T0_ll --------------------------
	.section	.nv.info._ZN7oneflow4cuda7softmax15SoftmaxWarpImplI10SimpleLoadIffE11SimpleStoreIffEfLi2ELi2ELi1ELi1ELb0ELNS1_9AlgorithmE0EEEvT_T0_ll,"",@"SHT_CUDA_INFO"
	.sectionflags	@""
	.align	4


	//----- nvinfo : EIATTR_CUDA_API_VERSION
	.align		4
        /*0000*/ 	.byte	0x04, 0x37
        /*0002*/ 	.short	(.L_9799 - .L_9798)
.L_9798:
        /*0004*/ 	.word	0x00000082


	//----- nvinfo : EIATTR_KPARAM_INFO
	.align		4
.L_9799:
        /*0008*/ 	.byte	0x04, 0x17
        /*000a*/ 	.short	(.L_9801 - .L_9800)
.L_9800:
        /*000c*/ 	.word	0x00000000
        /*0010*/ 	.short	0x0003
        /*0012*/ 	.short	0x0028
        /*0014*/ 	.byte	0x00, 0xf0, 0x21, 0x00


	//----- nvinfo : EIATTR_KPARAM_INFO
	.align		4
.L_9801:
        /*0018*/ 	.byte	0x04, 0x17
        /*001a*/ 	.short	(.L_9803 - .L_9802)
.L_9802:
        /*001c*/ 	.word	0x00000000
        /*0020*/ 	.short	0x0002
        /*0022*/ 	.short	0x0020
        /*0024*/ 	.byte	0x00, 0xf0, 0x21, 0x00


	//----- nvinfo : EIATTR_KPARAM_INFO
	.align		4
.L_9803:
        /*0028*/ 	.byte	0x04, 0x17
        /*002a*/ 	.short	(.L_9805 - .L_9804)
.L_9804:
        /*002c*/ 	.word	0x00000000
        /*0030*/ 	.short	0x0001
        /*0032*/ 	.short	0x0010
        /*0034*/ 	.byte	0x00, 0xf0, 0x41, 0x00


	//----- nvinfo : EIATTR_KPARAM_INFO
	.align		4
.L_9805:
        /*0038*/ 	.byte	0x04, 0x17
        /*003a*/ 	.short	(.L_9807 - .L_9806)
.L_9806:
        /*003c*/ 	.word	0x00000000
        /*0040*/ 	.short	0x0000
        /*0042*/ 	.short	0x0000
        /*0044*/ 	.byte	0x00, 0xf0, 0x41, 0x00


	//----- nvinfo : EIATTR_SPARSE_MMA_MASK
	.align		4
.L_9807:
        /*0048*/ 	.byte	0x03, 0x50
        /*004a*/ 	.short	0x0000


	//----- nvinfo : EIATTR_MAXREG_COUNT
	.align		4
        /*004c*/ 	.byte	0x03, 0x1b
        /*004e*/ 	.short	0x00ff


	//----- nvinfo : EIATTR_EXTERNS
	.align		4
        /*0050*/ 	.byte	0x04, 0x0f
        /*0052*/ 	.short	(.L_9809 - .L_9808)


	//   ....[0]....
	.align		4
.L_9808:
        /*0054*/ 	.word	index@(__assertfail)


	//----- nvinfo : EIATTR_MERCURY_ISA_VERSION
	.align		4
.L_9809:
        /*0058*/ 	.byte	0x03, 0x5f
        /*005a*/ 	.short	0x0101


	//----- nvinfo : EIATTR_VRC_CTA_INIT_COUNT
	.align		4
        /*005c*/ 	.byte	0x02, 0x4a
	.zero		1
	.zero		1


	//----- nvinfo : EIATTR_SYSCALL_OFFSETS
	.align		4
        /*0060*/ 	.byte	0x04, 0x46
        /*0062*/ 	.short	(.L_9811 - .L_9810)


	//   ....[0]....
.L_9810:
        /*0064*/ 	.word	0x00000170


	//----- nvinfo : EIATTR_EXIT_INSTR_OFFSETS
	.align		4
.L_9811:
        /*0068*/ 	.byte	0x04, 0x1c
        /*006a*/ 	.short	(.L_9813 - .L_9812)


	//   ....[0]....
.L_9812:
        /*006c*/ 	.word	0x00000220


	//   ....[1]....
        /*0070*/ 	.word	0x00000ab0


	//   ....[2]....
        /*0074*/ 	.word	0x00001500


	//----- nvinfo : EIATTR_CRS_STACK_SIZE
	.align		4
.L_9813:
        /*0078*/ 	.byte	0x04, 0x1e
        /*007a*/ 	.short	(.L_9815 - .L_9814)
.L_9814:
        /*007c*/ 	.word	0x00000000


	//----- nvinfo : EIATTR_CBANK_PARAM_SIZE
	.align		4
.L_9815:
        /*0080*/ 	.byte	0x03, 0x19
        /*0082*/ 	.short	0x0030


	//----- nvinfo : EIATTR_PARAM_CBANK
	.align		4
        /*0084*/ 	.byte	0x04, 0x0a
        /*0086*/ 	.short	(.L_9817 - .L_9816)
	.align		4
.L_9816:
        /*0088*/ 	.word	index@(.nv.constant0._ZN7oneflow4cuda7softmax15SoftmaxWarpImplI10SimpleLoadIffE11SimpleStoreIffEfLi2ELi2ELi1ELi1ELb0ELNS1_9AlgorithmE0EEEvT_T0_ll)
        /*008c*/ 	.short	0x0380
        /*008e*/ 	.short	0x0030


	//----- nvinfo : EIATTR_SW_WAR
	.align		4
.L_9817:
        /*0090*/ 	.byte	0x04, 0x36
        /*0092*/ 	.short	(.L_9819 - .L_9818)
.L_9818:
        /*0094*/ 	.word	0x00000008
.L_9819:


//--------------------- .nv.info._ZN7oneflow4cuda7softmax15SoftmaxWarpImplI10SimpleLoadIffE11SimpleStoreIffEfLi2ELi2ELi1ELi2ELb1ELNS1_9AlgorithmE0EEEvT_T0_ll --------------------------
	.section	.nv.info._ZN7oneflow4cuda7softmax15SoftmaxWarpImplI10SimpleLoadIffE11SimpleStoreIffEfLi2ELi2ELi1ELi2ELb1ELNS1_9AlgorithmE0EEEvT_T0_ll,"",@"SHT_CUDA_INFO"
	.sectionflags	@""
	.align	4


	//----- nvinfo : EIATTR_CUDA_API_VERSION
	.align		4
        /*0000*/ 	.byte	0x04, 0x37
        /*0002*/ 	.short	(.L_9821 - .L_9820)
.L_9820:
        /*0004*/ 	.word	0x00000082


	//----- nvinfo : EIATTR_KPARAM_INFO
	.align		4
.L_9821:
        /*0008*/ 	.byte	0x04, 0x17
        /*000a*/ 	.short	(.L_9823 - .L_9822)
.L_9822:
        /*000c*/ 	.word	0x00000000
        /*0010*/ 	.short	0x0003
        /*0012*/ 	.short	0x0028
        /*0014*/ 	.byte	0x00, 0xf0, 0x21, 0x00


	//----- nvinfo : EIATTR_KPARAM_INFO
	.align		4
.L_9823:
        /*0018*/ 	.byte	0x04, 0x17
        /*001a*/ 	.short	(.L_9825 - .L_9824)
.L_9824:
        /*001c*/ 	.word	0x00000000
        /*0020*/ 	.short	0x0002
        /*0022*/ 	.short	0x0020
        /*0024*/ 	.byte	0x00, 0xf0, 0x21, 0x00


	//----- nvinfo : EIATTR_KPARAM_INFO
	.align		4
.L_9825:
        /*0028*/ 	.byte	0x04, 0x17
        /*002a*/ 	.short	(.L_9827 - .L_9826)
.L_9826:
        /*002c*/ 	.word	0x00000000
        /*0030*/ 	.short	0x0001
        /*0032*/ 	.short	0x0010
        /*0034*/ 	.byte	0x00, 0xf0, 0x41, 0x00


	//----- nvinfo : EIATTR_KPARAM_INFO
	.align		4
.L_9827:
        /*0038*/ 	.byte	0x04, 0x17
        /*003a*/ 	.short	(.L_9829 - .L_9828)
.L_9828:
        /*003c*/ 	.word	0x00000000
        /*0040*/ 	.short	0x0000
        /*0042*/ 	.short	0x0000
        /*0044*/ 	.byte	0x00, 0xf0, 0x41, 0x00


	//----- nvinfo : EIATTR_SPARSE_MMA_MASK
	.align		4
.L_9829:
        /*0048*/ 	.byte	0x03, 0x50
        /*004a*/ 	.short	0x0000


	//----- nvinfo : EIATTR_MAXREG_COUNT
	.align		4
        /*004c*/ 	.byte	0x03, 0x1b
        /*004e*/ 	.short	0x00ff


	//----- nvinfo : EIATTR_EXTERNS
	.align		4
        /*0050*/ 	.byte	0x04, 0x0f
        /*0052*/ 	.short	(.L_9831 - .L_9830)


	//   ....[0]....
	.align		4
.L_9830:
        /*0054*/ 	.word	index@(__assertfail)


	//----- nvinfo : EIATTR_MERCURY_ISA_VERSION
	.align		4
.L_9831:
        /*0058*/ 	.byte	0x03, 0x5f
        /*005a*/ 	.short	0x0101


	//----- nvinfo : EIATTR_VRC_CTA_INIT_COUNT
	.align		4
        /*005c*/ 	.byte	0x02, 0x4a
	.zero		1
	.zero		1


	//----- nvinfo : EIATTR_SYSCALL_OFFSETS
	.align		4
        /*0060*/ 	.byte	0x04, 0x46
        /*0062*/ 	.short	(.L_9833 - .L_9832)


	//   ....[0]....
.L_9832:
        /*0064*/ 	.word	0x00000170


	//----- nvinfo : EIATTR_EXIT_INSTR_OFFSETS
	.align		4
.L_9833:
        /*0068*/ 	.byte	0x04, 0x1c
        /*006a*/ 	.short	(.L_9835 - .L_9834)


	//   ....[0]....
.L_9834:
        /*006c*/ 	.word	0x00000230


	//   ....[1]....
        /*0070*/ 	.word	0x00000da0


	//----- nvinfo : EIATTR_CRS_STACK_SIZE
	.align		4
.L_9835:
        /*0074*/ 	.byte	0x04, 0x1e
        /*0076*/ 	.short	(.L_9837 - .L_9836)
.L_9836:
        /*0078*/ 	.word	0x00000000


	//----- nvinfo : EIATTR_CBANK_PARAM_SIZE
	.align		4
.L_9837:
        /*007c*/ 	.byte	0x03, 0x19
        /*007e*/ 	.short	0x0030


	//----- nvinfo : EIATTR_PARAM_CBANK
	.align		4
        /*0080*/ 	.byte	0x04, 0x0a
        /*0082*/ 	.short	(.L_9839 - .L_9838)
	.align		4
.L_9838:
        /*0084*/ 	.word	index@(.nv.constant0._ZN7oneflow4cuda7softmax15SoftmaxWarpImplI10SimpleLoadIffE11SimpleStoreIffEfLi2ELi2ELi1ELi2ELb1ELNS1_9AlgorithmE0EEEvT_T0_ll)
        /*0088*/ 	.short	0x0380
        /*008a*/ 	.short	0x0030


	//----- nvinfo : EIATTR_SW_WAR
	.align		4
.L_9839:
        /*008c*/ 	.byte	0x04, 0x36
        /*008e*/ 	.short	(.L_9841 - .L_9840)
.L_9840:
        /*0090*/ 	.word	0x00000008
.L_9841:


//--------------------- .nv.info._ZN7oneflow4cuda7softmax15SoftmaxWarpImplI10SimpleLoadIffE11SimpleStoreIffEfLi2ELi2ELi1ELi2ELb0ELNS1_9AlgorithmE0EEEvT_T0_ll --------------------------
	.section	.nv.info._ZN7oneflow4cuda7softmax15SoftmaxWarpImplI10SimpleLoadIffE11SimpleStoreIffEfLi2ELi2ELi1ELi2ELb0ELNS1_9AlgorithmE0EEEvT_T0_ll,"",@"SHT_CUDA_INFO"
	.sectionflags	@""
	.align	4


	//----- nvinfo : EIATTR_CUDA_API_VERSION
	.align		4
        /*0000*/ 	.byte	0x04, 0x37
        /*0002*/ 	.short	(.L_9843 - .L_9842)
.L_9842:
        /*0004*/ 	.word	0x00000082


	//----- nvinfo : EIATTR_KPARAM_INFO
	.align		4
.L_9843:
        /*0008*/ 	.byte	0x04, 0x17
        /*000a*/ 	.short	(.L_9845 - .L_9844)
.L_9844:
        /*000c*/ 	.word	0x00000000
        /*0010*/ 	.short	0x0003
        /*0012*/ 	.short	0x0028
        /*0014*/ 	.byte	0x00, 0xf0, 0x21, 0x00


	//----- nvinfo : EIATTR_KPARAM_INFO
	.align		4
.L_9845:
        /*0018*/ 	.byte	0x04, 0x17
        /*001a*/ 	.short	(.L_9847 - .L_9846)
.L_9846:
        /*001c*/ 	.word	0x00000000
        /*0020*/ 	.short	0x0002
        /*0022*/ 	.short	0x0020
        /*0024*/ 	.byte	0x00, 0xf0, 0x21, 0x00


	//----- nvinfo : EIATTR_KPARAM_INFO
	.align		4
.L_9847:
        /*0028*/ 	.byte	0x04, 0x17
        /*002a*/ 	.short	(.L_9849 - .L_9848)
.L_9848:
        /*002c*/ 	.word	0x00000000
        /*0030*/ 	.short	0x0001
        /*0032*/ 	.short	0x0010
        /*0034*/ 	.byte	0x00, 0xf0, 0x41, 0x00


	//----- nvinfo : EIATTR_KPARAM_INFO
	.align		4
.L_9849:
        /*0038*/ 	.byte	0x04, 0x17
        /*003a*/ 	.short	(.L_9851 - .L_9850)
.L_9850:
        /*003c*/ 	.word	0x00000000
        /*0040*/ 	.short	0x0000
        /*0042*/ 	.short	0x0000
        /*0044*/ 	.byte	0x00, 0xf0, 0x41, 0x00


	//----- nvinfo : EIATTR_SPARSE_MMA_MASK
	.align		4
.L_9851:
        /*0048*/ 	.byte	0x03, 0x50
        /*004a*/ 	.short	0x0000


	//----- nvinfo : EIATTR_MAXREG_COUNT
	.align		4
        /*004c*/ 	.byte	0x03, 0x1b
        /*004e*/ 	.short	0x00ff


	//----- nvinfo : EIATTR_EXTERNS
	.align		4
        /*0050*/ 	.byte	0x04, 0x0f
        /*0052*/ 	.short	(.L_9853 - .L_9852)


	//   ....[0]....
	.align		4
.L_9852:
        /*0054*/ 	.word	index@(__assertfail)


	//----- nvinfo : EIATTR_MERCURY_ISA_VERSION
	.align		4
.L_9853:
        /*0058*/ 	.byte	0x03, 0x5f
        /*005a*/ 	.short	0x0101


	//----- nvinfo : EIATTR_VRC_CTA_INIT_COUNT
	.align		4
        /*005c*/ 	.byte	0x02, 0x4a
	.zero		1
	.zero		1


	//----- nvinfo : EIATTR_SYSCALL_OFFSETS
	.align		4
        /*0060*/ 	.byte	0x04, 0x46
        /*0062*/ 	.short	(.L_9855 - .L_9854)


	//   ....[0]....
.L_9854:
        /*0064*/ 	.word	0x00000160


	//----- nvinfo : EIATTR_EXIT_INSTR_OFFSETS
	.align		4
.L_9855:
        /*0068*/ 	.byte	0x04, 0x1c
        /*006a*/ 	.short	(.L_9857 - .L_9856)


	//   ....[0]....
.L_9856:
        /*006c*/ 	.word	0x00000220


	//   ....[1]....
        /*0070*/ 	.word	0x00000bc0


	//----- nvinfo : EIATTR_CRS_STACK_SIZE
	.align		4
.L_9857:
        /*0074*/ 	.byte	0x04, 0x1e
        /*0076*/ 	.short	(.L_9859 - .L_9858)
.L_9858:
        /*0078*/ 	.word	0x00000000


	//----- nvinfo : EIATTR_CBANK_PARAM_SIZE
	.align		4
.L_9859:
        /*007c*/ 	.byte	0x03, 0x19
        /*007e*/ 	.short	0x0030


	//----- nvinfo : EIATTR_PARAM_CBANK
	.align		4
        /*0080*/ 	.byte	0x04, 0x0a
        /*0082*/ 	.short	(.L_9861 - .L_9860)
	.align		4
.L_9860:
        /*0084*/ 	.word	index@(.nv.constant0._ZN7oneflow4cuda7softmax15SoftmaxWarpImplI10SimpleLoadIffE11SimpleStoreIffEfLi2ELi2ELi1ELi2ELb0ELNS1_9AlgorithmE0EEEvT_T0_ll)
        /*0088*/ 	.short	0x0380
        /*008a*/ 	.short	0x0030


	//----- nvinfo : EIATTR_SW_WAR
	.align		4
.L_9861:
        /*008c*/ 	.byte	0x04, 0x36
        /*008e*/ 	.short	(.L_9863 - .L_9862)
.L_9862:
        /*0090*/ 	.word	0x00000008
.L_9863:


//--------------------- .nv.info._ZN3cub18CUB_300001_SM_10006detail11EmptyKernelIvEEvv --------------------------
	.section	.nv.info._ZN3cub18CUB_300001_SM_10006detail11EmptyKernelIvEEvv,"",@"SHT_CUDA_INFO"
	.sectionflags	@""
	.align	4


	//----- nvinfo : EIATTR_CUDA_API_VERSION
	.align		4
        /*0000*/ 	.byte	0x04, 0x37
        /*0002*/ 	.short	(.L_9865 - .L_9864)
.L_9864:
        /*0004*/ 	.word	0x00000082


	//----- nvinfo : EIATTR_SPARSE_MMA_MASK
	.align		4
.L_9865:
        /*0008*/ 	.byte	0x03, 0x50
        /*000a*/ 	.short	0x0000


	//----- nvinfo : EIATTR_MAXREG_COUNT
	.align		4
        /*000c*/ 	.byte	0x03, 0x1b
        /*000e*/ 	.short	0x00ff


	//----- nvinfo : EIATTR_MERCURY_ISA_VERSION
	.align		4
        /*0010*/ 	.byte	0x03, 0x5f
        /*0012*/ 	.short	0x0101


	//----- nvinfo : EIATTR_VRC_CTA_INIT_COUNT
	.align		4
        /*0014*/ 	.byte	0x02, 0x4a
	.zero		1
	.zero		1


	//----- nvinfo : EIATTR_EXIT_INSTR_OFFSETS
	.align		4
        /*0018*/ 	.byte	0x04, 0x1c
        /*001a*/ 	.short	(.L_9867 - .L_9866)


	//   ....[0]....
.L_9866:
        /*001c*/ 	.word	0x00000010


	//----- nvinfo : EIATTR_SW_WAR
	.align		4
.L_9867:
        /*0020*/ 	.byte	0x04, 0x36
        /*0022*/ 	.short	(.L_9869 - .L_9868)
.L_9868:
        /*0024*/ 	.word	0x00000008
.L_9869:


//--------------------- .nv.callgraph             --------------------------
	.section	.nv.callgraph,"",@"SHT_CUDA_CALLGRAPH"
	.align	4
	.sectionentsize	8
	.align		4
        /*0000*/ 	.word	0x00000000
	.align		4
        /*0004*/ 	.word	0xffffffff
	.align		4
        /*0008*/ 	.word	index@(_ZN7oneflow4cuda7softmax15SoftmaxWarpImplI10SimpleLoadI6__halffE11SimpleStoreIS4_fEfLi1ELi32ELi32ELi1ELb1ELNS1_9AlgorithmE0EEEvT_T0_ll)
	.align		4
        /*000c*/ 	.word	index@(__assertfail)
	.align		4
        /*0010*/ 	.word	index@(_ZN7oneflow4cuda7softmax15SoftmaxWarpImplI10SimpleLoadI6__halffE11SimpleStoreIS4_fEfLi1ELi32ELi32ELi1ELb0ELNS1_9AlgorithmE0EEEvT_T0_ll)
	.align		4
        /*0014*/ 	.word	index@(__assertfail)
	.align		4
        /*0018*/ 	.word	index@(_ZN7oneflow4cuda7softmax15SoftmaxWarpImplI10SimpleLoadI6__halffE11SimpleStoreIS4_fEfLi1ELi31ELi32ELi1ELb1ELNS1_9AlgorithmE0EEEvT_T0_ll)
	.align		4
        /*001c*/ 	.word	index@(__assertfail)
	.align		4
        /*0020*/ 	.word	index@(_ZN7oneflow4cuda7softmax15SoftmaxWarpImplI10SimpleLoadI6__halffE11SimpleStoreIS4_fEfLi1ELi31ELi32ELi1ELb0ELNS1_9AlgorithmE0EEEvT_T0_ll)
	.align		4
        /*0024*/ 	.word	index@(__assertfail)
	.align		4
        /*0028*/ 	.word	index@(_ZN7oneflow4cuda7softmax15SoftmaxWarpImplI10SimpleLoadI6__halffE11SimpleStoreIS4_fEfLi1ELi30ELi32ELi1ELb1ELNS1_9AlgorithmE0EEEvT_T0_ll)
	.align		4
        /*002c*/ 	.word	index@(__assertfail)
	.align		4
        /*0030*/ 	.word	index@(_ZN7oneflow4cuda7softmax15SoftmaxWarpImplI10SimpleLoadI6__halffE11SimpleStoreIS4_fEfLi1ELi30ELi32ELi1ELb0ELNS1_9AlgorithmE0EEEvT_T0_ll)
	.align		4
        /*0034*/ 	.word	index@(__assertfail)
	.align		4
        /*0038*/ 	.word	index@(_ZN7oneflow4cuda7softmax15SoftmaxWarpImplI10SimpleLoadI6__halffE11SimpleStoreIS4_fEfLi1ELi29ELi32ELi1ELb1ELNS1_9AlgorithmE0EEEvT_T0_ll)
	.align		4
        /*003c*/ 	.word	index@(__assertfail)
	.align		4
        /*0040*/ 	.word	index@(_ZN7oneflow4cuda7softmax15SoftmaxWarpImplI10SimpleLoadI6__halffE11SimpleStoreIS4_fEfLi1ELi29ELi32ELi1ELb0ELNS1_9AlgorithmE0EEEvT_T0_ll)
	.align		4
        /*0044*/ 	.word	index@(__assertfail)
	.align		4
        /*0048*/ 	.word	index@(_ZN7oneflow4cuda7softmax15SoftmaxWarpImplI10SimpleLoadI6__halffE11SimpleStoreIS4_fEfLi1ELi28ELi32ELi1ELb1ELNS1_9AlgorithmE0EEEvT_T0_ll)
	.align		4
        /*004c*/ 	.word	index@(__assertfail)
	.align		4
        /*0050*/ 	.word	index@(_ZN7oneflow4cuda7softmax15SoftmaxWarpImplI10SimpleLoadI6__halffE11SimpleStoreIS4_fEfLi1ELi28ELi32ELi1ELb0ELNS1_9AlgorithmE0EEEvT_T0_ll)
	.align		4
        /*0054*/ 	.word	index@(__assertfail)
	.align		4
        /*0058*/ 	.word	index@(_ZN7oneflow4cuda7softmax15SoftmaxWarpImplI10SimpleLoadI6__halffE11SimpleStoreIS4_fEfLi1ELi27ELi32ELi1ELb1ELNS1_9AlgorithmE0EEEvT_T0_ll)
	.align		4
        /*005c*/ 	.word	index@(__assertfail)
	.align		4
        /*0060*/ 	.word	index@(_ZN7oneflow4cuda7softmax15SoftmaxWarpImplI10SimpleLoadI6__halffE11SimpleStoreIS4_fEfLi1ELi27ELi32ELi1ELb0ELNS1_9AlgorithmE0EEEvT_T0_ll)
	.align		4
        /*0064*/ 	.word	index@(__assertfail)
	.align		4
        /*0068*/ 	.word	index@(_ZN7oneflow4cuda7softmax15SoftmaxWarpImplI10SimpleLoadI6__halffE11SimpleStoreIS4_fEfLi1ELi26ELi32ELi1ELb1ELNS1_9AlgorithmE0EEEvT_T0_ll)
	.align		4
        /*006c*/ 	.word	index@(__assertfail)
	.align		4
        /*0070*/ 	.word	index@(_ZN7oneflow4cuda7softmax15SoftmaxWarpImplI10SimpleLoadI6__halffE11SimpleStoreIS4_fEfLi1ELi26ELi32ELi1ELb0ELNS1_9AlgorithmE0EEEvT_T0_ll)
	.align		4
        /*0074*/ 	.word	index@(__assertfail)
	.align		4
        /*0078*/ 	.word	index@(_ZN7oneflow4cuda7softmax15SoftmaxWarpImplI10SimpleLoadI6__halffE11SimpleStoreIS4_fEfLi1ELi25ELi32ELi1ELb1ELNS1_9AlgorithmE0EEEvT_T0_ll)
	.align		4
        /*007c*/ 	.word	index@(__assertfail)
	.align		4
        /*0080*/ 	.word	index@(_ZN7oneflow4cuda7softmax15SoftmaxWarpImplI10SimpleLoadI6__halffE11SimpleStoreIS4_fEfLi1ELi25ELi32ELi1ELb0ELNS1_9AlgorithmE0EEEvT_T0_ll)
	.align		4
        /*0084*/ 	.word	index@(__assertfail)
	.align		4
        /*0088*/ 	.word	index@(_ZN7oneflow4cuda7softmax15SoftmaxWarpImplI10SimpleLoadI6__halffE11SimpleStoreIS4_fEfLi1ELi24ELi32ELi1ELb1ELNS1_9AlgorithmE0EEEvT_T0_ll)
	.align		4
        /*008c*/ 	.word	index@(__assertfail)
	.align		4
        /*0090*/ 	.word	index@(_ZN7oneflow4cuda7softmax15SoftmaxWarpImplI10SimpleLoadI6__halffE11SimpleStoreIS4_fEfLi1ELi24ELi32ELi1ELb0ELNS1_9AlgorithmE0EEEvT_T0_ll)
	.align		4
        /*0094*/ 	.word	index@(__assertfail)
	.align		4
        /*0098*/ 	.word	index@(_ZN7oneflow4cuda7softmax15SoftmaxWarpImplI10SimpleLoadI6__halffE11SimpleStoreIS4_fEfLi1ELi23ELi32ELi1ELb1ELNS1_9AlgorithmE0EEEvT_T0_ll)
	.align		4
        /*009c*/ 	.word	index@(__assertfail)
	.align		4
        /*00a0*/ 	.word	index@(_ZN7oneflow4cuda7softmax15SoftmaxWarpImplI10SimpleLoadI6__halffE11SimpleStoreIS4_fEfLi1ELi23ELi32ELi1ELb0ELNS1_9AlgorithmE0EEEvT_T0_ll)
	.align		4
        /*00a4*/ 	.word	index@(__assertfail)
	.align		4
        /*00a8*/ 	.word	index@(_ZN7oneflow4cuda7softmax15SoftmaxWarpImplI10SimpleLoadI6__halffE11SimpleStoreIS4_fEfLi1ELi22ELi32ELi1ELb1ELNS1_9AlgorithmE0EEEvT_T0_ll)
	.align		4
        /*00ac*/ 	.word	index@(__assertfail)
	.align		4
        /*00b0*/ 	.word	index@(_ZN7oneflow4cuda7softmax15SoftmaxWarpImplI10SimpleLoadI6__halffE11SimpleStoreIS4_fEfLi1ELi22ELi32ELi1ELb0ELNS1_9AlgorithmE0EEEvT_T0_ll)
	.align		4
        /*00b4*/ 	.word	index@(__assertfail)
	.align		4
        /*00b8*/ 	.word	index@(_ZN7oneflow4cuda7softmax15SoftmaxWarpImplI10SimpleLoadI6__halffE11SimpleStoreIS4_fEfLi1ELi21ELi32ELi1ELb1ELNS1_9AlgorithmE0EEEvT_T0_ll)
	.align		4
        /*00bc*/ 	.word	index@(__assertfail)
	.align		4
        /*00c0*/ 	.word	index@(_ZN7oneflow4cuda7softmax15SoftmaxWarpImplI10SimpleLoadI6__halffE11SimpleStoreIS4_fEfLi1ELi21ELi32ELi1ELb0ELNS1_9AlgorithmE0EEEvT_T0_ll)
	.align		4
        /*00c4*/ 	.word	index@(__assertfail)
	.align		4
        /*00c8*/ 	.word	index@(_ZN7oneflow4cuda7softmax15SoftmaxWarpImplI10SimpleLoadI6__halffE11SimpleStoreIS4_fEfLi1ELi20ELi32ELi1ELb1ELNS1_9AlgorithmE0EEEvT_T0_ll)
	.align		4
        /*00cc*/ 	.word	index@(__assertfail)
	.align		4
        /*00d0*/ 	.word	index@(_ZN7oneflow4cuda7softmax15SoftmaxWarpImplI10SimpleLoadI6__halffE11SimpleStoreIS4_fEfLi1ELi20ELi32ELi1ELb0ELNS1_9AlgorithmE0EEEvT_T0_ll)
	.align		4
        /*00d4*/ 	.word	index@(__assertfail)
	.align		4
        /*00d8*/ 	.word	index@(_ZN7oneflow4cuda7softmax15SoftmaxWarpImplI10SimpleLoadI6__halffE11SimpleStoreIS4_fEfLi1ELi19ELi32ELi1ELb1ELNS1_9AlgorithmE0EEEvT_T0_ll)
	.align		4
        /*00dc*/ 	.word	index@(__assertfail)
	.align		4
        /*00e0*/ 	.word	index@(_ZN7oneflow4cuda7softmax15SoftmaxWarpImplI10SimpleLoadI6__halffE11SimpleStoreIS4_fEfLi1ELi19ELi32ELi1ELb0ELNS1_9AlgorithmE0EEEvT_T0_ll)
	.align		4
        /*00e4*/ 	.word	index@(__assertfail)
	.align		4
        /*00e8*/ 	.word	index@(_ZN7oneflow4cuda7softmax15SoftmaxWarpImplI10SimpleLoadI6__halffE11SimpleStoreIS4_fEfLi1ELi18ELi32ELi1ELb1ELNS1_9AlgorithmE0EEEvT_T0_ll)
	.align		4
        /*00ec*/ 	.word	index@(__assertfail)
	.align		4
        /*00f0*/ 	.word	index@(_ZN7oneflow4cuda7softmax15SoftmaxWarpImplI10SimpleLoadI6__halffE11SimpleStoreIS4_fEfLi1ELi18ELi32ELi1ELb0ELNS1_9AlgorithmE0EEEvT_T0_ll)
	.align		4
        /*00f4*/ 	.word	index@(__assertfail)
	.align		4
        /*00f8*/ 	.word	index@(_ZN7oneflow4cuda7softmax15SoftmaxWarpImplI10SimpleLoadI6__halffE11SimpleStoreIS4_fEfLi1ELi17ELi32ELi1ELb1ELNS1_9AlgorithmE0EEEvT_T0_ll)
	.align		4
        /*00fc*/ 	.word	index@(__assertfail)
	.align		4
        /*0100*/ 	.word	index@(_ZN7oneflow4cuda7softmax15SoftmaxWarpImplI10SimpleLoadI6__halffE11SimpleStoreIS4_fEfLi1ELi17ELi32ELi1ELb0ELNS1_9AlgorithmE0EEEvT_T0_ll)
	.align		4
        /*0104*/ 	.word	index@(__assertfail)
	.align		4
        /*0108*/ 	.word	index@(_ZN7oneflow4cuda7softmax15SoftmaxWarpImplI10SimpleLoadI6__halffE11SimpleStoreIS4_fEfLi1ELi16ELi32ELi1ELb1ELNS1_9AlgorithmE0EEEvT_T0_ll)
	.align		4
        /*010c*/ 	.word	index@(__assertfail)
	.align		4
        /*0110*/ 	.word	index@(_ZN7oneflow4cuda7softmax15SoftmaxWarpImplI10SimpleLoadI6__halffE11SimpleStoreIS4_fEfLi1ELi16ELi32ELi1ELb0ELNS1_9AlgorithmE0EEEvT_T0_ll)
	.align		4
        /*0114*/ 	.word	index@(__assertfail)
	.align		4
        /*0118*/ 	.word	index@(_ZN7oneflow4cuda7softmax15SoftmaxWarpImplI10SimpleLoadI6__halffE11SimpleStoreIS4_fEfLi1ELi15ELi32ELi1ELb1ELNS1_9AlgorithmE0EEEvT_T0_ll)
	.align		4
        /*011c*/ 	.word	index@(__assertfail)
	.align		4
        /*0120*/ 	.word	index@(_ZN7oneflow4cuda7softmax15SoftmaxWarpImplI10SimpleLoadI6__halffE11SimpleStoreIS4_fEfLi1ELi15ELi32ELi1ELb0ELNS1_9AlgorithmE0EEEvT_T0_ll)
	.align		4
        /*0124*/ 	.word	index@(__assertfail)
	.align		4
        /*0128*/ 	.word	index@(_ZN7oneflow4cuda7softmax15SoftmaxWarpImplI10SimpleLoadI6__halffE11SimpleStoreIS4_fEfLi1ELi14ELi32ELi1ELb1ELNS1_9AlgorithmE0EEEvT_T0_ll)
	.align		4
        /*012c*/ 	.word	index@(__assertfail)
	.align		4
        /*0130*/ 	.word	index@(_ZN7oneflow4cuda7softmax15SoftmaxWarpImplI10SimpleLoadI6__halffE11SimpleStoreIS4_fEfLi1ELi14ELi32ELi1ELb0ELNS1_9AlgorithmE0EEEvT_T0_ll)
	.align		4
        /*0134*/ 	.word	index@(__assertfail)
	.align		4
        /*0138*/ 	.word	index@(_ZN7oneflow4cuda7softmax15SoftmaxWarpImplI10SimpleLoadI6__halffE11SimpleStoreIS4_fEfLi1ELi13ELi32ELi1ELb1ELNS1_9AlgorithmE0EEEvT_T0_ll)
	.align		4
        /*013c*/ 	.word	index@(__assertfail)
	.align		4
        /*0140*/ 	.word	index@(_ZN7oneflow4cuda7softmax15SoftmaxWarpImplI10SimpleLoadI6__halffE11SimpleStoreIS4_fEfLi1ELi13ELi32ELi1ELb0ELNS1_9AlgorithmE0EEEvT_T0_ll)
	.align		4
        /*0144*/ 	.word	index@(__assertfail)
	.align		4
        /*0148*/ 	.word	index@(_ZN7oneflow4cuda7softmax15SoftmaxWarpImplI10SimpleLoadI6__halffE11SimpleStoreIS4_fEfLi1ELi12ELi32ELi1ELb1ELNS1_9AlgorithmE0EEEvT_T0_ll)
	.align		4
        /*014c*/ 	.word	index@(__assertfail)
	.align		4
        /*0150*/ 	.word	index@(_ZN7oneflow4cuda7softmax15SoftmaxWarpImplI10SimpleLoadI6__halffE11SimpleStoreIS4_fEfLi1ELi12ELi32ELi1ELb0ELNS1_9AlgorithmE0EEEvT_T0_ll)
	.align		4
        /*0154*/ 	.word	index@(__assertfail)
	.align		4
        /*0158*/ 	.word	index@(_ZN7oneflow4cuda7softmax15SoftmaxWarpImplI10SimpleLoadI6__halffE11SimpleStoreIS4_fEfLi1ELi11ELi32ELi1ELb1ELNS1_9AlgorithmE0EEEvT_T0_ll)
	.align		4
        /*015c*/ 	.word	index@(__assertfail)
	.align		4
        /*0160*/ 	.word	index@(_ZN7oneflow4cuda7softmax15SoftmaxWarpImplI10SimpleLoadI6__halffE11SimpleStoreIS4_fEfLi1ELi11ELi32ELi1ELb0ELNS1_9AlgorithmE0EEEvT_T0_ll)
	.align		4
        /*0164*/ 	.word	index@(__assertfail)
	.align		4
        /*0168*/ 	.word	index@(_ZN7oneflow4cuda7softmax15SoftmaxWarpImplI10SimpleLoadI6__halffE11SimpleStoreIS4_fEfLi1ELi10ELi32ELi1ELb1ELNS1_9AlgorithmE0EEEvT_T0_ll)
	.align		4
        /*016c*/ 	.word	index@(__assertfail)
	.align		4
        /*0170*/ 	.word	index@(_ZN7oneflow4cuda7softmax15SoftmaxWarpImplI10SimpleLoadI6__halffE11SimpleStoreIS4_fEfLi1ELi10ELi32ELi1ELb0ELNS1_9AlgorithmE0EEEvT_T0_ll)
	.align		4
        /*0174*/ 	.word	index@(__assertfail)
	.align		4
        /*0178*/ 	.word	index@(_ZN7oneflow4cuda7softmax15SoftmaxWarpImplI10SimpleLoadI6__halffE11SimpleStoreIS4_fEfLi1ELi9ELi32ELi1ELb1ELNS1_9AlgorithmE0EEEvT_T0_ll)
	.align		4
        /*017c*/ 	.word	index@(__assertfail)
	.align		4
        /*0180*/ 	.word	index@(_ZN7oneflow4cuda7softmax15SoftmaxWarpImplI10SimpleLoadI6__halffE11SimpleStoreIS4_fEfLi1ELi9ELi32ELi1ELb0ELNS1_9AlgorithmE0EEEvT_T0_ll)
	.align		4
        /*0184*/ 	.word	index@(__assertfail)
	.align		4
        /*0188*/ 	.word	index@(_ZN7oneflow4cuda7softmax15SoftmaxWarpImplI10SimpleLoadI6__halffE11SimpleStoreIS4_fEfLi1ELi8ELi32ELi1ELb1ELNS1_9AlgorithmE0EEEvT_T0_ll)
	.align		4
        /*018c*/ 	.word	index@(__assertfail)
	.align		4
        /*0190*/ 	.word	index@(_ZN7oneflow4cuda7softmax15SoftmaxWarpImplI10SimpleLoadI6__halffE11SimpleStoreIS4_fEfLi1ELi8ELi32ELi1ELb0ELNS1_9AlgorithmE0EEEvT_T0_ll)
	.align		4
        /*0194*/ 	.word	index@(__assertfail)
	.align		4
        /*0198*/ 	.word	index@(_ZN7oneflow4cuda7softmax15SoftmaxWarpImplI10SimpleLoadI6__halffE11SimpleStoreIS4_fEfLi1ELi7ELi32ELi1ELb1ELNS1_9AlgorithmE0EEEvT_T0_ll)
	.align		4
        /*019c*/ 	.word	index@(__assertfail)
	.align		4
        /*01a0*/ 	.word	index@(_ZN7oneflow4cuda7softmax15SoftmaxWarpImplI10SimpleLoadI6__halffE11SimpleStoreIS4_fEfLi1ELi7ELi32ELi1ELb0ELNS1_9AlgorithmE0EEEvT_T0_ll)
	.align		4
        /*01a4*/ 	.word	index@(__assertfail)
	.align		4
        /*01a8*/ 	.word	index@(_ZN7oneflow4cuda7softmax15SoftmaxWarpImplI10SimpleLoadI6__halffE11SimpleStoreIS4_fEfLi1ELi6ELi32ELi1ELb1ELNS1_9AlgorithmE0EEEvT_T0_ll)
	.align		4
        /*01ac*/ 	.word	index@(__assertfail)
	.align		4
        /*01b0*/ 	.word	index@(_ZN7oneflow4cuda7softmax15SoftmaxWarpImplI10SimpleLoadI6__halffE11SimpleStoreIS4_fEfLi1ELi6ELi32ELi1ELb0ELNS1_9AlgorithmE0EEEvT_T0_ll)
	.align		4
        /*01b4*/ 	.word	index@(__assertfail)
	.align		4
        /*01b8*/ 	.word	index@(_ZN7oneflow4cuda7softmax15SoftmaxWarpImplI10SimpleLoadI6__halffE11SimpleStoreIS4_fEfLi1ELi5ELi32ELi1ELb1ELNS1_9AlgorithmE0EEEvT_T0_ll)
	.align		4
        /*01bc*/ 	.word	index@(__assertfail)
	.align		4
        /*01c0*/ 	.word	index@(_ZN7oneflow4cuda7softmax15SoftmaxWarpImplI10SimpleLoadI6__halffE11SimpleStoreIS4_fEfLi1ELi5ELi32ELi1ELb0ELNS1_9AlgorithmE0EEEvT_T0_ll)
	.align		4
        /*01c4*/ 	.word	index@(__assertfail)
	.align		4
        /*01c8*/ 	.word	index@(_ZN7oneflow4cuda7softmax15SoftmaxWarpImplI10SimpleLoadI6__halffE11SimpleStoreIS4_fEfLi1ELi4ELi32ELi1ELb1ELNS1_9AlgorithmE0EEEvT_T0_ll)
	.align		4
        /*01cc*/ 	.word	index@(__assertfail)
	.align		4
        /*01d0*/ 	.word	index@(_ZN7oneflow4cuda7softmax15SoftmaxWarpImplI10SimpleLoadI6__halffE11SimpleStoreIS4_fEfLi1ELi4ELi32ELi1ELb0ELNS1_9AlgorithmE0EEEvT_T0_ll)
	.align		4
        /*01d4*/ 	.word	index@(__assertfail)
	.align		4
        /*01d8*/ 	.word	index@(_ZN7oneflow4cuda7softmax15SoftmaxWarpImplI10SimpleLoadI6__halffE11SimpleStoreIS4_fEfLi1ELi3ELi32ELi1ELb1ELNS1_9AlgorithmE0EEEvT_T0_ll)
	.align		4
        /*01dc*/ 	.word	index@(__assertfail)
	.align		4
        /*01e0*/ 	.word	index@(_ZN7oneflow4cuda7softmax15SoftmaxWarpImplI10SimpleLoadI6__halffE11SimpleStoreIS4_fEfLi1ELi3ELi32ELi1ELb0ELNS1_9AlgorithmE0EEEvT_T0_ll)
	.align		4
        /*01e4*/ 	.word	index@(__assertfail)
	.align		4
        /*01e8*/ 	.word	index@(_ZN7oneflow4cuda7softmax15SoftmaxWarpImplI10SimpleLoadI6__halffE11SimpleStoreIS4_fEfLi1ELi2ELi32ELi1ELb1ELNS1_9AlgorithmE0EEEvT_T0_ll)
	.align		4
        /*01ec*/ 	.word	index@(__assertfail)
	.align		4
        /*01f0*/ 	.word	index@(_ZN7oneflow4cuda7softmax15SoftmaxWarpImplI10SimpleLoadI6__halffE11SimpleStoreIS4_fEfLi1ELi2ELi32ELi1ELb0ELNS1_9AlgorithmE0EEEvT_T0_ll)
	.align		4
        /*01f4*/ 	.word	index@(__assertfail)
	.align		4
        /*01f8*/ 	.word	index@(_ZN7oneflow4cuda7softmax15SoftmaxWarpImplI10SimpleLoadI6__halffE11SimpleStoreIS4_fEfLi1ELi1ELi32ELi1ELb1ELNS1_9AlgorithmE0EEEvT_T0_ll)
	.align		4
        /*01fc*/ 	.word	index@(__assertfail)
	.align		4
        /*0200*/ 	.word	index@(_ZN7oneflow4cuda7softmax15SoftmaxWarpImplI10SimpleLoadI6__halffE11SimpleStoreIS4_fEfLi1ELi1ELi32ELi1ELb0ELNS1_9AlgorithmE0EEEvT_T0_ll)
	.align		4
        /*0204*/ 	.word	index@(__assertfail)
	.align		4
        /*0208*/ 	.word	index@(_ZN7oneflow4cuda7softmax15SoftmaxWarpImplI10SimpleLoadI6__halffE11SimpleStoreIS4_fEfLi1ELi1ELi32ELi2ELb1ELNS1_9AlgorithmE0EEEvT_T0_ll)
	.align		4
        /*020c*/ 	.word	index@(__assertfail)
	.align		4
        /*0210*/ 	.word	index@(_ZN7oneflow4cuda7softmax15SoftmaxWarpImplI10SimpleLoadI6__halffE11SimpleStoreIS4_fEfLi1ELi1ELi32ELi2ELb0ELNS1_9AlgorithmE0EEEvT_T0_ll)
	.align		4
        /*0214*/ 	.word	index@(__assertfail)
	.align		4
        /*0218*/ 	.word	index@(_ZN7oneflow4cuda7softmax15SoftmaxWarpImplI10SimpleLoadI6__halffE11SimpleStoreIS4_fEfLi1ELi1ELi16ELi1ELb1ELNS1_9AlgorithmE0EEEvT_T0_ll)
	.align		4
        /*021c*/ 	.word	index@(__assertfail)
	.align		4
        /*0220*/ 	.word	index@(_ZN7oneflow4cuda7softmax15SoftmaxWarpImplI10SimpleLoadI6__halffE11SimpleStoreIS4_fEfLi1ELi1ELi16ELi1ELb0ELNS1_9AlgorithmE0EEEvT_T0_ll)
	.align		4
        /*0224*/ 	.word	index@(__assertfail)
	.align		4
        /*0228*/ 	.word	index@(_ZN7oneflow4cuda7softmax15SoftmaxWarpImplI10SimpleLoadI6__halffE11SimpleStoreIS4_fEfLi1ELi1ELi16ELi2ELb1ELNS1_9AlgorithmE0EEEvT_T0_ll)
	.align		4
        /*022c*/ 	.word	index@(__assertfail)
	.align		4
        /*0230*/ 	.word	index@(_ZN7oneflow4cuda7softmax15SoftmaxWarpImplI10SimpleLoadI6__halffE11SimpleStoreIS4_fEfLi1ELi1ELi16ELi2ELb0ELNS1_9AlgorithmE0EEEvT_T0_ll)
	.align		4
        /*0234*/ 	.word	index@(__assertfail)
	.align		4
        /*0238*/ 	.word	index@(_ZN7oneflow4cuda7softmax15SoftmaxWarpImplI10SimpleLoadI6__halffE11SimpleStoreIS4_fEfLi1ELi1ELi8ELi1ELb1ELNS1_9AlgorithmE0EEEvT_T0_ll)
	.align		4
        /*023c*/ 	.word	index@(__assertfail)
	.align		4
        /*0240*/ 	.word	index@(_ZN7oneflow4cuda7softmax15SoftmaxWarpImplI10SimpleLoadI6__halffE11SimpleStoreIS4_fEfLi1ELi1ELi8ELi1ELb0ELNS1_9AlgorithmE0EEEvT_T0_ll)
	.align		4
        /*0244*/ 	.word	index@(__assertfail)
	.align		4
        /*0248*/ 	.word	index@(_ZN7oneflow4cuda7softmax15SoftmaxWarpImplI10SimpleLoadI6__halffE11SimpleStoreIS4_fEfLi1ELi1ELi8ELi2ELb1ELNS1_9AlgorithmE0EEEvT_T0_ll)
	.align		4
        /*024c*/ 	.word	index@(__assertfail)
	.align		4
        /*0250*/ 	.word	index@(_ZN7oneflow4cuda7softmax15SoftmaxWarpImplI10SimpleLoadI6__halffE11SimpleStoreIS4_fEfLi1ELi1ELi8ELi2ELb0ELNS1_9AlgorithmE0EEEvT_T0_ll)
	.align		4
        /*0254*/ 	.word	index@(__assertfail)
	.align		4
        /*0258*/ 	.word	index@(_ZN7oneflow4cuda7softmax15SoftmaxWarpImplI10SimpleLoadI6__halffE11SimpleStoreIS4_fEfLi1ELi1ELi4ELi1ELb1ELNS1_9AlgorithmE0EEEvT_T0_ll)
	.align		4
        /*025c*/ 	.word	index@(__assertfail)
	.align		4
        /*0260*/ 	.word	index@(_ZN7oneflow4cuda7softmax15SoftmaxWarpImplI10SimpleLoadI6__halffE11SimpleStoreIS4_fEfLi1ELi1ELi4ELi1ELb0ELNS1_9AlgorithmE0EEEvT_T0_ll)
	.align		4
        /*0264*/ 	.word	index@(__assertfail)
	.align		4
        /*0268*/ 	.word	index@(_ZN7oneflow4cuda7softmax15SoftmaxWarpImplI10SimpleLoadI6__halffE11SimpleStoreIS4_fEfLi1ELi1ELi4ELi2ELb1ELNS1_9AlgorithmE0EEEvT_T0_ll)
	.align		4
        /*026c*/ 	.word	index@(__assertfail)
	.align		4
        /*0270*/ 	.word	index@(_ZN7oneflow4cuda7softmax15SoftmaxWarpImplI10SimpleLoadI6__halffE11SimpleStoreIS4_fEfLi1ELi1ELi4ELi2ELb0ELNS1_9AlgorithmE0EEEvT_T0_ll)
	.align		4
        /*0274*/ 	.word	index@(__assertfail)
	.align		4
        /*0278*/ 	.word	index@(_ZN7oneflow4cuda7softmax15SoftmaxWarpImplI10SimpleLoadI6__halffE11SimpleStoreIS4_fEfLi1ELi1ELi2ELi1ELb1ELNS1_9AlgorithmE0EEEvT_T0_ll)
	.align		4
        /*027c*/ 	.word	index@(__assertfail)
	.align		4
        /*0280*/ 	.word	index@(_ZN7oneflow4cuda7softmax15SoftmaxWarpImplI10SimpleLoadI6__halffE11SimpleStoreIS4_fEfLi1ELi1ELi2ELi1ELb0ELNS1_9AlgorithmE0EEEvT_T0_ll)
	.align		4
        /*0284*/ 	.word	index@(__assertfail)
	.align		4
        /*0288*/ 	.word	index@(_ZN7oneflow4cuda7softmax15SoftmaxWarpImplI10SimpleLoadI6__halffE11SimpleStoreIS4_fEfLi1ELi1ELi2ELi2ELb1ELNS1_9AlgorithmE0EEEvT_T0_ll)
	.align		4
        /*028c*/ 	.word	index@(__assertfail)
	.align		4
        /*0290*/ 	.word	index@(_ZN7oneflow4cuda7softmax15SoftmaxWarpImplI10SimpleLoadI6__halffE11SimpleStoreIS4_fEfLi1ELi1ELi2ELi2ELb0ELNS1_9AlgorithmE0EEEvT_T0_ll)
	.align		4
        /*0294*/ 	.word	index@(__assertfail)
	.align		4
        /*0298*/ 	.word	index@(_ZN7oneflow4cuda7softmax15SoftmaxWarpImplI10SimpleLoadI6__halffE11SimpleStoreIS4_fEfLi1ELi1ELi1ELi1ELb1ELNS1_9AlgorithmE0EEEvT_T0_ll)
	.align		4
        /*029c*/ 	.word	index@(__assertfail)
	.align		4
        /*02a0*/ 	.word	index@(_ZN7oneflow4cuda7softmax15SoftmaxWarpImplI10SimpleLoadI6__halffE11SimpleStoreIS4_fEfLi1ELi1ELi1ELi1ELb0ELNS1_9AlgorithmE0EEEvT_T0_ll)
	.align		4
        /*02a4*/ 	.word	index@(__assertfail)
	.align		4
        /*02a8*/ 	.word	index@(_ZN7oneflow4cuda7softmax15SoftmaxWarpImplI10SimpleLoadI6__halffE11SimpleStoreIS4_fEfLi1ELi1ELi1ELi2ELb1ELNS1_9AlgorithmE0EEEvT_T0_ll)
	.align		4
        /*02ac*/ 	.word	index@(__assertfail)
	.align		4
        /*02b0*/ 	.word	index@(_ZN7oneflow4cuda7softmax15SoftmaxWarpImplI10SimpleLoadI6__halffE11SimpleStoreIS4_fEfLi1ELi1ELi1ELi2ELb0ELNS1_9AlgorithmE0EEEvT_T0_ll)
	.align		4
        /*02b4*/ 	.word	index@(__assertfail)
	.align		4
        /*02b8*/ 	.word	index@(_ZN7oneflow4cuda7softmax15SoftmaxWarpImplI10SimpleLoadI6__halffE11SimpleStoreIS4_fEfLi2ELi32ELi32ELi1ELb1ELNS1_9AlgorithmE0EEEvT_T0_ll)
	.align		4
        /*02bc*/ 	.word	index@(__assertfail)
	.align		4
        /*02c0*/ 	.word	index@(_ZN7oneflow4cuda7softmax15SoftmaxWarpImplI10SimpleLoadI6__halffE11SimpleStoreIS4_fEfLi2ELi32ELi32ELi1ELb0ELNS1_9AlgorithmE0EEEvT_T0_ll)
	.align		4
        /*02c4*/ 	.word	index@(__assertfail)
	.align		4
        /*02c8*/ 	.word	index@(_ZN7oneflow4cuda7softmax15SoftmaxWarpImplI10SimpleLoadI6__halffE11SimpleStoreIS4_fEfLi2ELi30ELi32ELi1ELb1ELNS1_9AlgorithmE0EEEvT_T0_ll)
	.align		4
        /*02cc*/ 	.word	index@(__assertfail)
	.align		4
        /*02d0*/ 	.word	index@(_ZN7oneflow4cuda7softmax15SoftmaxWarpImplI10SimpleLoadI6__halffE11SimpleStoreIS4_fEfLi2ELi30ELi32ELi1ELb0ELNS1_9AlgorithmE0EEEvT_T0_ll)
	.align		4
        /*02d4*/ 	.word	index@(__assertfail)
	.align		4
        /*02d8*/ 	.word	index@(_ZN7oneflow4cuda7softmax15SoftmaxWarpImplI10SimpleLoadI6__halffE11SimpleStoreIS4_fEfLi2ELi28ELi32ELi1ELb1ELNS1_9AlgorithmE0EEEvT_T0_ll)
	.align		4
        /*02dc*/ 	.word	index@(__assertfail)
	.align		4
        /*02e0*/ 	.word	index@(_ZN7oneflow4cuda7softmax15SoftmaxWarpImplI10SimpleLoadI6__halffE11SimpleStoreIS4_fEfLi2ELi28ELi32ELi1ELb0ELNS1_9AlgorithmE0EEEvT_T0_ll)
	.align		4
        /*02e4*/ 	.word	index@(__assertfail)
	.align		4
        /*02e8*/ 	.word	index@(_ZN7oneflow4cuda7softmax15SoftmaxWarpImplI10SimpleLoadI6__halffE11SimpleStoreIS4_fEfLi2ELi26ELi32ELi1ELb1ELNS1_9AlgorithmE0EEEvT_T0_ll)
	.align		4
        /*02ec*/ 	.word	index@(__assertfail)
	.align		4
        /*02f0*/ 	.word	index@(_ZN7oneflow4cuda7softmax15SoftmaxWarpImplI10SimpleLoadI6__halffE11SimpleStoreIS4_fEfLi2ELi26ELi32ELi1ELb0ELNS1_9AlgorithmE0EEEvT_T0_ll)
	.align		4
        /*02f4*/ 	.word	index@(__assertfail)
	.align		4
        /*02f8*/ 	.word	index@(_ZN7oneflow4cuda7softmax15SoftmaxWarpImplI10SimpleLoadI6__halffE11SimpleStoreIS4_fEfLi2ELi24ELi32ELi1ELb1ELNS1_9AlgorithmE0EEEvT_T0_ll)
	.align		4
        /*02fc*/ 	.word	index@(__assertfail)
	.align		4
        /*0300*/ 	.word	index@(_ZN7oneflow4cuda7softmax15SoftmaxWarpImplI10SimpleLoadI6__halffE11SimpleStoreIS4_fEfLi2ELi24ELi32ELi1ELb0ELNS1_9AlgorithmE0EEEvT_T0_ll)
	.align		4
        /*0304*/ 	.word	index@(__assertfail)
	.align		4
        /*0308*/ 	.word	index@(_ZN7oneflow4cuda7softmax15SoftmaxWarpImplI10SimpleLoadI6__halffE11SimpleStoreIS4_fEfLi2ELi22ELi32ELi1ELb1ELNS1_9AlgorithmE0EEEvT_T0_ll)
	.align		4
        /*030c*/ 	.word	index@(__assertfail)
	.align		4
        /*0310*/ 	.word	index@(_ZN7oneflow4cuda7softmax15SoftmaxWarpImplI10SimpleLoadI6__halffE11SimpleStoreIS4_fEfLi2ELi22ELi32ELi1ELb0ELNS1_9AlgorithmE0EEEvT_T0_ll)
	.align		4
        /*0314*/ 	.word	index@(__assertfail)
	.align		4
        /*0318*/ 	.word	index@(_ZN7oneflow4cuda7softmax15SoftmaxWarpImplI10SimpleLoadI6__halffE11SimpleStoreIS4_fEfLi2ELi20ELi32ELi1ELb1ELNS1_9AlgorithmE0EEEvT_T0_ll)
	.align		4
        /*031c*/ 	.word	index@(__assertfail)
	.align		4
        /*0320*/ 	.word	index@(_ZN7oneflow4cuda7softmax15SoftmaxWarpImplI10SimpleLoadI6__halffE11SimpleStoreIS4_fEfLi2ELi20ELi32ELi1ELb0ELNS1_9AlgorithmE0EEEvT_T0_ll)
	.align		4
        /*0324*/ 	.word	index@(__assertfail)
	.align		4
        /*0328*/ 	.word	index@(_ZN7oneflow4cuda7softmax15SoftmaxWarpImplI10SimpleLoadI6__halffE11SimpleStoreIS4_fEfLi2ELi18ELi32ELi1ELb1ELNS1_9AlgorithmE0EEEvT_T0_ll)
	.align		4
        /*032c*/ 	.word	index@(__assertfail)
	.align		4
        /*0330*/ 	.word	index@(_ZN7oneflow4cuda7softmax15SoftmaxWarpImplI10SimpleLoadI6__halffE11SimpleStoreIS4_fEfLi2ELi18ELi32ELi1ELb0ELNS1_9AlgorithmE0EEEvT_T0_ll)
	.align		4
        /*0334*/ 	.word	index@(__assertfail)
	.align		4
        /*0338*/ 	.word	index@(_ZN7oneflow4cuda7softmax15SoftmaxWarpImplI10SimpleLoadI6__halffE11SimpleStoreIS4_fEfLi2ELi16ELi32ELi1ELb1ELNS1_9AlgorithmE0EEEvT_T0_ll)
	.align		4
        /*033c*/ 	.word	index@(__assertfail)
	.align		4
        /*0340*/ 	.word	index@(_ZN7oneflow4cuda7softmax15SoftmaxWarpImplI10SimpleLoadI6__halffE11SimpleStoreIS4_fEfLi2ELi16ELi32ELi1ELb0ELNS1_9AlgorithmE0EEEvT_T0_ll)
	.align		4
        /*0344*/ 	.word	index@(__assertfail)
	.align		4
        /*0348*/ 	.word	index@(_ZN7oneflow4cuda7softmax15SoftmaxWarpImplI10SimpleLoadI6__halffE11SimpleStoreIS4_fEfLi2ELi14ELi32ELi1ELb1ELNS1_9AlgorithmE0EEEvT_T0_ll)
	.align		4
        /*034c*/ 	.word	index@(__assertfail)
	.align		4
        /*0350*/ 	.word	index@(_ZN7oneflow4cuda7softmax15SoftmaxWarpImplI10SimpleLoadI6__halffE11SimpleStoreIS4_fEfLi2ELi14ELi32ELi1ELb0ELNS1_9AlgorithmE0EEEvT_T0_ll)
	.align		4
        /*0354*/ 	.word	index@(__assertfail)
	.align		4
        /*0358*/ 	.word	index@(_ZN7oneflow4cuda7softmax15SoftmaxWarpImplI10SimpleLoadI6__halffE11SimpleStoreIS4_fEfLi2ELi12ELi32ELi1ELb1ELNS1_9AlgorithmE0EEEvT_T0_ll)
	.align		4
        /*035c*/ 	.word	index@(__assertfail)
	.align		4
        /*0360*/ 	.word	index@(_ZN7oneflow4cuda7softmax15SoftmaxWarpImplI10SimpleLoadI6__halffE11SimpleStoreIS4_fEfLi2ELi12ELi32ELi1ELb0ELNS1_9AlgorithmE0EEEvT_T0_ll)
	.align		4
        /*0364*/ 	.word	index@(__assertfail)
	.align		4
        /*0368*/ 	.word	index@(_ZN7oneflow4cuda7softmax15SoftmaxWarpImplI10SimpleLoadI6__halffE11SimpleStoreIS4_fEfLi2ELi10ELi32ELi1ELb1ELNS1_9AlgorithmE0EEEvT_T0_ll)
	.align		4
        /*036c*/ 	.word	index@(__assertfail)
	.align		4
        /*0370*/ 	.word	index@(_ZN7oneflow4cuda7softmax15SoftmaxWarpImplI10SimpleLoadI6__halffE11SimpleStoreIS4_fEfLi2ELi10ELi32ELi1ELb0ELNS1_9AlgorithmE0EEEvT_T0_ll)
	.align		4
        /*0374*/ 	.word	index@(__assertfail)
	.align		4
        /*0378*/ 	.word	index@(_ZN7oneflow4cuda7softmax15SoftmaxWarpImplI10SimpleLoadI6__halffE11SimpleStoreIS4_fEfLi2ELi8ELi32ELi1ELb1ELNS1_9AlgorithmE0EEEvT_T0_ll)
	.align		4
        /*037c*/ 	.word	index@(__assertfail)
	.align		4
        /*0380*/ 	.word	index@(_ZN7oneflow4cuda7softmax15SoftmaxWarpImplI10SimpleLoadI6__halffE11SimpleStoreIS4_fEfLi2ELi8ELi32ELi1ELb0ELNS1_9AlgorithmE0EEEvT_T0_ll)
	.align		4
        /*0384*/ 	.word	index@(__assertfail)
	.align		4
        /*0388*/ 	.word	index@(_ZN7oneflow4cuda7softmax15SoftmaxWarpImplI10SimpleLoadI6__halffE11SimpleStoreIS4_fEfLi2ELi6ELi32ELi1ELb1ELNS1_9AlgorithmE0EEEvT_T0_ll)
	.align		4
        /*038c*/ 	.word	index@(__assertfail)
	.align		4
        /*0390*/ 	.word	index@(_ZN7oneflow4cuda7softmax15SoftmaxWarpImplI10SimpleLoadI6__halffE11SimpleStoreIS4_fEfLi2ELi6ELi32ELi1ELb0ELNS1_9AlgorithmE0EEEvT_T0_ll)
	.align		4
        /*0394*/ 	.word	index@(__assertfail)
	.align		4
        /*0398*/ 	.word	index@(_ZN7oneflow4cuda7softmax15SoftmaxWarpImplI10SimpleLoadI6__halffE11SimpleStoreIS4_fEfLi2ELi4ELi32ELi1ELb1ELNS1_9AlgorithmE0EEEvT_T0_ll)
	.align		4
        /*039c*/ 	.word	index@(__assertfail)
	.align		4
        /*03a0*/ 	.word	index@(_ZN7oneflow4cuda7softmax15SoftmaxWarpImplI10SimpleLoadI6__halffE11SimpleStoreIS4_fEfLi2ELi4ELi32ELi1ELb0ELNS1_9AlgorithmE0EEEvT_T0_ll)
	.align		4
        /*03a4*/ 	.word	index@(__assertfail)
	.align		4
        /*03a8*/ 	.word	index@(_ZN7oneflow4cuda7softmax15SoftmaxWarpImplI10SimpleLoadI6__halffE11SimpleStoreIS4_fEfLi2ELi2ELi32ELi1ELb1ELNS1_9AlgorithmE0EEEvT_T0_ll)
	.align		4
        /*03ac*/ 	.word	index@(__assertfail)
	.align		4
        /*03b0*/ 	.word	index@(_ZN7oneflow4cuda7softmax15SoftmaxWarpImplI10SimpleLoadI6__halffE11SimpleStoreIS4_fEfLi2ELi2ELi32ELi1ELb0ELNS1_9AlgorithmE0EEEvT_T0_ll)
	.align		4
        /*03b4*/ 	.word	index@(__assertfail)
	.align		4
        /*03b8*/ 	.word	index@(_ZN7oneflow4cuda7softmax15SoftmaxWarpImplI10SimpleLoadI6__halffE11SimpleStoreIS4_fEfLi2ELi2ELi32ELi2ELb1ELNS1_9AlgorithmE0EEEvT_T0_ll)
	.align		4
        /*03bc*/ 	.word	index@(__assertfail)
	.align		4
        /*03c0*/ 	.word	index@(_ZN7oneflow4cuda7softmax15SoftmaxWarpImplI10SimpleLoadI6__halffE11SimpleStoreIS4_fEfLi2ELi2ELi32ELi2ELb0ELNS1_9AlgorithmE0EEEvT_T0_ll)
	.align		4
        /*03c4*/ 	.word	index@(__assertfail)
	.align		4
        /*03c8*/ 	.word	index@(_ZN7oneflow4cuda7softmax15SoftmaxWarpImplI10SimpleLoadI6__halffE11SimpleStoreIS4_fEfLi2ELi2ELi16ELi1ELb1ELNS1_9AlgorithmE0EEEvT_T0_ll)
	.align		4
        /*03cc*/ 	.word	index@(__assertfail)
	.align		4
        /*03d0*/ 	.word	index@(_ZN7oneflow4cuda7softmax15SoftmaxWarpImplI10SimpleLoadI6__halffE11SimpleStoreIS4_fEfLi2ELi2ELi16ELi1ELb0ELNS1_9AlgorithmE0EEEvT_T0_ll)
	.align		4
        /*03d4*/ 	.word	index@(__assertfail)
	.align		4
        /*03d8*/ 	.word	index@(_ZN7oneflow4cuda7softmax15SoftmaxWarpImplI10SimpleLoadI6__halffE11SimpleStoreIS4_fEfLi2ELi2ELi16ELi2ELb1ELNS1_9AlgorithmE0EEEvT_T0_ll)
	.align		4
        /*03dc*/ 	.word	index@(__assertfail)
	.align		4
        /*03e0*/ 	.word	index@(_ZN7oneflow4cuda7softmax15SoftmaxWarpImplI10SimpleLoadI6__halffE11SimpleStoreIS4_fEfLi2ELi2ELi16ELi2ELb0ELNS1_9AlgorithmE0EEEvT_T0_ll)
	.align		4
        /*03e4*/ 	.word	index@(__assertfail)
	.align		4
        /*03e8*/ 	.word	index@(_ZN7oneflow4cuda7softmax15SoftmaxWarpImplI10SimpleLoadI6__halffE11SimpleStoreIS4_fEfLi2ELi2ELi8ELi1ELb1ELNS1_9AlgorithmE0EEEvT_T0_ll)
	.align		4
        /*03ec*/ 	.word	index@(__assertfail)
	.align		4
        /*03f0*/ 	.word	index@(_ZN7oneflow4cuda7softmax15SoftmaxWarpImplI10SimpleLoadI6__halffE11SimpleStoreIS4_fEfLi2ELi2ELi8ELi1ELb0ELNS1_9AlgorithmE0EEEvT_T0_ll)
	.align		4
        /*03f4*/ 	.word	index@(__assertfail)
	.align		4
        /*03f8*/ 	.word	index@(_ZN7oneflow4cuda7softmax15SoftmaxWarpImplI10SimpleLoadI6__halffE11SimpleStoreIS4_fEfLi2ELi2ELi8ELi2ELb1ELNS1_9AlgorithmE0EEEvT_T0_ll)
	.align		4
        /*03fc*/ 	.word	index@(__assertfail)
	.align		4
        /*0400*/ 	.word	index@(_ZN7oneflow4cuda7softmax15SoftmaxWarpImplI10SimpleLoadI6__halffE11SimpleStoreIS4_fEfLi2ELi2ELi8ELi2ELb0ELNS1_9AlgorithmE0EEEvT_T0_ll)
	.align		4
        /*0404*/ 	.word	index@(__assertfail)
	.align		4
        /*0408*/ 	.word	index@(_ZN7oneflow4cuda7softmax15SoftmaxWarpImplI10SimpleLoadI6__halffE11SimpleStoreIS4_fEfLi2ELi2ELi4ELi1ELb1ELNS1_9AlgorithmE0EEEvT_T0_ll)
	.align		4
        /*040c*/ 	.word	index@(__assertfail)
	.align		4
        /*0410*/ 	.word	index@(_ZN7oneflow4cuda7softmax15SoftmaxWarpImplI10SimpleLoadI6__halffE11SimpleStoreIS4_fEfLi2ELi2ELi4ELi1ELb0ELNS1_9AlgorithmE0EEEvT_T0_ll)
	.align		4
        /*0414*/ 	.word	index@(__assertfail)
	.align		4
        /*0418*/ 	.word	index@(_ZN7oneflow4cuda7softmax15SoftmaxWarpImplI10SimpleLoadI6__halffE11SimpleStoreIS4_fEfLi2ELi2ELi4ELi2ELb1ELNS1_9AlgorithmE0EEEvT_T0_ll)
	.align		4
        /*041c*/ 	.word	index@(__assertfail)
	.align		4
        /*0420*/ 	.word	index@(_ZN7oneflow4cuda7softmax15SoftmaxWarpImplI10SimpleLoadI6__halffE11SimpleStoreIS4_fEfLi2ELi2ELi4ELi2ELb0ELNS1_9AlgorithmE0EEEvT_T0_ll)
	.align		4
        /*0424*/ 	.word	index@(__assertfail)
	.align		4
        /*0428*/ 	.word	index@(_ZN7oneflow4cuda7softmax15SoftmaxWarpImplI10SimpleLoadI6__halffE11SimpleStoreIS4_fEfLi2ELi2ELi2ELi1ELb1ELNS1_9AlgorithmE0EEEvT_T0_ll)
	.align		4
        /*042c*/ 	.word	index@(__assertfail)
	.align		4
        /*0430*/ 	.word	index@(_ZN7oneflow4cuda7softmax15SoftmaxWarpImplI10SimpleLoadI6__halffE11SimpleStoreIS4_fEfLi2ELi2ELi2ELi1ELb0ELNS1_9AlgorithmE0EEEvT_T0_ll)
	.align		4
        /*0434*/ 	.word	index@(__assertfail)
	.align		4
        /*0438*/ 	.word	index@(_ZN7oneflow4cuda7softmax15SoftmaxWarpImplI10SimpleLoadI6__halffE11SimpleStoreIS4_fEfLi2ELi2ELi2ELi2ELb1ELNS1_9AlgorithmE0EEEvT_T0_ll)
	.align		4
        /*043c*/ 	.word	index@(__assertfail)
	.align		4
        /*0440*/ 	.word	index@(_ZN7oneflow4cuda7softmax15SoftmaxWarpImplI10SimpleLoadI6__halffE11SimpleStoreIS4_fEfLi2ELi2ELi2ELi2ELb0ELNS1_9AlgorithmE0EEEvT_T0_ll)
	.align		4
        /*0444*/ 	.word	index@(__assertfail)
	.align		4
        /*0448*/ 	.word	index@(_ZN7oneflow4cuda7softmax15SoftmaxWarpImplI10SimpleLoadI6__halffE11SimpleStoreIS4_fEfLi2ELi2ELi1ELi1ELb1ELNS1_9AlgorithmE0EEEvT_T0_ll)
	.align		4
        /*044c*/ 	.word	index@(__assertfail)
	.align		4
        /*0450*/ 	.word	index@(_ZN7oneflow4cuda7softmax15SoftmaxWarpImplI10SimpleLoadI6__halffE11SimpleStoreIS4_fEfLi2ELi2ELi1ELi1ELb0ELNS1_9AlgorithmE0EEEvT_T0_ll)
	.align		4
        /*0454*/ 	.word	index@(__assertfail)
	.align		4
        /*0458*/ 	.word	index@(_ZN7oneflow4cuda7softmax15SoftmaxWarpImplI10SimpleLoadI6__halffE11SimpleStoreIS4_fEfLi2ELi2ELi1ELi2ELb1ELNS1_9AlgorithmE0EEEvT_T0_ll)
	.align		4
        /*045c*/ 	.word	index@(__assertfail)
	.align		4
        /*0460*/ 	.word	index@(_ZN7oneflow4cuda7softmax15SoftmaxWarpImplI10SimpleLoadI6__halffE11SimpleStoreIS4_fEfLi2ELi2ELi1ELi2ELb0ELNS1_9AlgorithmE0EEEvT_T0_ll)
	.align		4
        /*0464*/ 	.word	index@(__assertfail)
	.align		4
        /*0468*/ 	.word	index@(_ZN7oneflow4cuda7softmax15SoftmaxWarpImplI10SimpleLoadIffE11SimpleStoreIffEfLi1ELi32ELi32ELi1ELb1ELNS1_9AlgorithmE0EEEvT_T0_ll)
	.align		4
        /*046c*/ 	.word	index@(__assertfail)
	.align		4
        /*0470*/ 	.word	index@(_ZN7oneflow4cuda7softmax15SoftmaxWarpImplI10SimpleLoadIffE11SimpleStoreIffEfLi1ELi32ELi32ELi1ELb0ELNS1_9AlgorithmE0EEEvT_T0_ll)
	.align		4
        /*0474*/ 	.word	index@(__assertfail)
	.align		4
        /*0478*/ 	.word	index@(_ZN7oneflow4cuda7softmax15SoftmaxWarpImplI10SimpleLoadIffE11SimpleStoreIffEfLi1ELi31ELi32ELi1ELb1ELNS1_9AlgorithmE0EEEvT_T0_ll)
	.align		4
        /*047c*/ 	.word	index@(__assertfail)
	.align		4
        /*0480*/ 	.word	index@(_ZN7oneflow4cuda7softmax15SoftmaxWarpImplI10SimpleLoadIffE11SimpleStoreIffEfLi1ELi31ELi32ELi1ELb0ELNS1_9AlgorithmE0EEEvT_T0_ll)
	.align		4
        /*0484*/ 	.word	index@(__assertfail)
	.align		4
        /*0488*/ 	.word	index@(_ZN7oneflow4cuda7softmax15SoftmaxWarpImplI10SimpleLoadIffE11SimpleStoreIffEfLi1ELi30ELi32ELi1ELb1ELNS1_9AlgorithmE0EEEvT_T0_ll)
	.align		4
        /*048c*/ 	.word	index@(__assertfail)
	.align		4
        /*0490*/ 	.word	index@(_ZN7oneflow4cuda7softmax15SoftmaxWarpImplI10SimpleLoadIffE11SimpleStoreIffEfLi1ELi30ELi32ELi1ELb0ELNS1_9AlgorithmE0EEEvT_T0_ll)
	.align		4
        /*0494*/ 	.word	index@(__assertfail)
	.align		4
        /*0498*/ 	.word	index@(_ZN7oneflow4cuda7softmax15SoftmaxWarpImplI10SimpleLoadIffE11SimpleStoreIffEfLi1ELi29ELi32ELi1ELb1ELNS1_9AlgorithmE0EEEvT_T0_ll)
	.align		4
        /*049c*/ 	.word	index@(__assertfail)
	.align		4
        /*04a0*/ 	.word	index@(_ZN7oneflow4cuda7softmax15SoftmaxWarpImplI10SimpleLoadIffE11SimpleStoreIffEfLi1ELi29ELi32ELi1ELb0ELNS1_9AlgorithmE0EEEvT_T0_ll)
	.align		4
        /*04a4*/ 	.word	index@(__assertfail)
	.align		4
        /*04a8*/ 	.word	index@(_ZN7oneflow4cuda7softmax15SoftmaxWarpImplI10SimpleLoadIffE11SimpleStoreIffEfLi1ELi28ELi32ELi1ELb1ELNS1_9AlgorithmE0EEEvT_T0_ll)
	.align		4
        /*04ac*/ 	.word	index@(__assertfail)
	.align		4
        /*04b0*/ 	.word	index@(_ZN7oneflow4cuda7softmax15SoftmaxWarpImplI10SimpleLoadIffE11SimpleStoreIffEfLi1ELi28ELi32ELi1ELb0ELNS1_9AlgorithmE0EEEvT_T0_ll)
	.align		4
        /*04b4*/ 	.word	index@(__assertfail)
	.align		4
        /*04b8*/ 	.word	index@(_ZN7oneflow4cuda7softmax15SoftmaxWarpImplI10SimpleLoadIffE11SimpleStoreIffEfLi1ELi27ELi32ELi1ELb1ELNS1_9AlgorithmE0EEEvT_T0_ll)
	.align		4
        /*04bc*/ 	.word	index@(__assertfail)
	.align		4
        /*04c0*/ 	.word	index@(_ZN7oneflow4cuda7softmax15SoftmaxWarpImplI10SimpleLoadIffE11SimpleStoreIffEfLi1ELi27ELi32ELi1ELb0ELNS1_9AlgorithmE0EEEvT_T0_ll)
	.align		4
        /*04c4*/ 	.word	index@(__assertfail)
	.align		4
        /*04c8*/ 	.word	index@(_ZN7oneflow4cuda7softmax15SoftmaxWarpImplI10SimpleLoadIffE11SimpleStoreIffEfLi1ELi26ELi32ELi1ELb1ELNS1_9AlgorithmE0EEEvT_T0_ll)
	.align		4
        /*04cc*/ 	.word	index@(__assertfail)
	.align		4
        /*04d0*/ 	.word	index@(_ZN7oneflow4cuda7softmax15SoftmaxWarpImplI10SimpleLoadIffE11SimpleStoreIffEfLi1ELi26ELi32ELi1ELb0ELNS1_9AlgorithmE0EEEvT_T0_ll)
	.align		4
        /*04d4*/ 	.word	index@(__assertfail)
	.align		4
        /*04d8*/ 	.word	index@(_ZN7oneflow4cuda7softmax15SoftmaxWarpImplI10SimpleLoadIffE11SimpleStoreIffEfLi1ELi25ELi32ELi1ELb1ELNS1_9AlgorithmE0EEEvT_T0_ll)
	.align		4
        /*04dc*/ 	.word	index@(__assertfail)
	.align		4
        /*04e0*/ 	.word	index@(_ZN7oneflow4cuda7softmax15SoftmaxWarpImplI10SimpleLoadIffE11SimpleStoreIffEfLi1ELi25ELi32ELi1ELb0ELNS1_9AlgorithmE0EEEvT_T0_ll)
	.align		4
        /*04e4*/ 	.word	index@(__assertfail)
	.align		4
        /*04e8*/ 	.word	index@(_ZN7oneflow4cuda7softmax15SoftmaxWarpImplI10SimpleLoadIffE11SimpleStoreIffEfLi1ELi24ELi32ELi1ELb1ELNS1_9AlgorithmE0EEEvT_T0_ll)
	.align		4
        /*04ec*/ 	.word	index@(__assertfail)
	.align		4
        /*04f0*/ 	.word	index@(_ZN7oneflow4cuda7softmax15SoftmaxWarpImplI10SimpleLoadIffE11SimpleStoreIffEfLi1ELi24ELi32ELi1ELb0ELNS1_9AlgorithmE0EEEvT_T0_ll)
	.align		4
        /*04f4*/ 	.word	index@(__assertfail)
	.align		4
        /*04f8*/ 	.word	index@(_ZN7oneflow4cuda7softmax15SoftmaxWarpImplI10SimpleLoadIffE11SimpleStoreIffEfLi1ELi23ELi32ELi1ELb1ELNS1_9AlgorithmE0EEEvT_T0_ll)
	.align		4
        /*04fc*/ 	.word	index@(__assertfail)
	.align		4
        /*0500*/ 	.word	index@(_ZN7oneflow4cuda7softmax15SoftmaxWarpImplI10SimpleLoadIffE11SimpleStoreIffEfLi1ELi23ELi32ELi1ELb0ELNS1_9AlgorithmE0EEEvT_T0_ll)
	.align		4
        /*0504*/ 	.word	index@(__assertfail)
	.align		4
        /*0508*/ 	.word	index@(_ZN7oneflow4cuda7softmax15SoftmaxWarpImplI10SimpleLoadIffE11SimpleStoreIffEfLi1ELi22ELi32ELi1ELb1ELNS1_9AlgorithmE0EEEvT_T0_ll)
	.align		4
        /*050c*/ 	.word	index@(__assertfail)
	.align		4
        /*0510*/ 	.word	index@(_ZN7oneflow4cuda7softmax15SoftmaxWarpImplI10SimpleLoadIffE11SimpleStoreIffEfLi1ELi22ELi32ELi1ELb0ELNS1_9AlgorithmE0EEEvT_T0_ll)
	.align		4
        /*0514*/ 	.word	index@(__assertfail)
	.align		4
        /*0518*/ 	.word	index@(_ZN7oneflow4cuda7softmax15SoftmaxWarpImplI10SimpleLoadIffE11SimpleStoreIffEfLi1ELi21ELi32ELi1ELb1ELNS1_9AlgorithmE0EEEvT_T0_ll)
	.align		4
        /*051c*/ 	.word	index@(__assertfail)
	.align		4
        /*0520*/ 	.word	index@(_ZN7oneflow4cuda7softmax15SoftmaxWarpImplI10SimpleLoadIffE11SimpleStoreIffEfLi1ELi21ELi32ELi1ELb0ELNS1_9AlgorithmE0EEEvT_T0_ll)
	.align		4
        /*0524*/ 	.word	index@(__assertfail)
	.align		4
        /*0528*/ 	.word	index@(_ZN7oneflow4cuda7softmax15SoftmaxWarpImplI10SimpleLoadIffE11SimpleStoreIffEfLi1ELi20ELi32ELi1ELb1ELNS1_9AlgorithmE0EEEvT_T0_ll)
	.align		4
        /*052c*/ 	.word	index@(__assertfail)
	.align		4
        /*0530*/ 	.word	index@(_ZN7oneflow4cuda7softmax15SoftmaxWarpImplI10SimpleLoadIffE11SimpleStoreIffEfLi1ELi20ELi32ELi1ELb0ELNS1_9AlgorithmE0EEEvT_T0_ll)
	.align		4
        /*0534*/ 	.word	index@(__assertfail)
	.align		4
        /*0538*/ 	.word	index@(_ZN7oneflow4cuda7softmax15SoftmaxWarpImplI10SimpleLoadIffE11SimpleStoreIffEfLi1ELi19ELi32ELi1ELb1ELNS1_9AlgorithmE0EEEvT_T0_ll)
	.align		4
        /*053c*/ 	.word	index@(__assertfail)
	.align		4
        /*0540*/ 	.word	index@(_ZN7oneflow4cuda7softmax15SoftmaxWarpImplI10SimpleLoadIffE11SimpleStoreIffEfLi1ELi19ELi32ELi1ELb0ELNS1_9AlgorithmE0EEEvT_T0_ll)
	.align		4
        /*0544*/ 	.word	index@(__assertfail)
	.align		4
        /*0548*/ 	.word	index@(_ZN7oneflow4cuda7softmax15SoftmaxWarpImplI10SimpleLoadIffE11SimpleStoreIffEfLi1ELi18ELi32ELi1ELb1ELNS1_9AlgorithmE0EEEvT_T0_ll)
	.align		4
        /*054c*/ 	.word	index@(__assertfail)
	.align		4
        /*0550*/ 	.word	index@(_ZN7oneflow4cuda7softmax15SoftmaxWarpImplI10SimpleLoadIffE11SimpleStoreIffEfLi1ELi18ELi32ELi1ELb0ELNS1_9AlgorithmE0EEEvT_T0_ll)
	.align		4
        /*0554*/ 	.word	index@(__assertfail)
	.align		4
        /*0558*/ 	.word	index@(_ZN7oneflow4cuda7softmax15SoftmaxWarpImplI10SimpleLoadIffE11SimpleStoreIffEfLi1ELi17ELi32ELi1ELb1ELNS1_9AlgorithmE0EEEvT_T0_ll)
	.align		4
        /*055c*/ 	.word	index@(__assertfail)
	.align		4
        /*0560*/ 	.word	index@(_ZN7oneflow4cuda7softmax15SoftmaxWarpImplI10SimpleLoadIffE11SimpleStoreIffEfLi1ELi17ELi32ELi1ELb0ELNS1_9AlgorithmE0EEEvT_T0_ll)
	.align		4
        /*0564*/ 	.word	index@(__assertfail)
	.align		4
        /*0568*/ 	.word	index@(_ZN7oneflow4cuda7softmax15SoftmaxWarpImplI10SimpleLoadIffE11SimpleStoreIffEfLi1ELi16ELi32ELi1ELb1ELNS1_9AlgorithmE0EEEvT_T0_ll)
	.align		4
        /*056c*/ 	.word	index@(__assertfail)
	.align		4
        /*0570*/ 	.word	index@(_ZN7oneflow4cuda7softmax15SoftmaxWarpImplI10SimpleLoadIffE11SimpleStoreIffEfLi1ELi16ELi32ELi1ELb0ELNS1_9AlgorithmE0EEEvT_T0_ll)
	.align		4
        /*0574*/ 	.word	index@(__assertfail)
	.align		4
        /*0578*/ 	.word	index@(_ZN7oneflow4cuda7softmax15SoftmaxWarpImplI10SimpleLoadIffE11SimpleStoreIffEfLi1ELi15ELi32ELi1ELb1ELNS1_9AlgorithmE0EEEvT_T0_ll)
	.align		4
        /*057c*/ 	.word	index@(__assertfail)
	.align		4
        /*0580*/ 	.word	index@(_ZN7oneflow4cuda7softmax15SoftmaxWarpImplI10SimpleLoadIffE11SimpleStoreIffEfLi1ELi15ELi32ELi1ELb0ELNS1_9AlgorithmE0EEEvT_T0_ll)
	.align		4
        /*0584*/ 	.word	index@(__assertfail)
	.align		4
        /*0588*/ 	.word	index@(_ZN7oneflow4cuda7softmax15SoftmaxWarpImplI10SimpleLoadIffE11SimpleStoreIffEfLi1ELi14ELi32ELi1ELb1ELNS1_9AlgorithmE0EEEvT_T0_ll)
	.align		4
        /*058c*/ 	.word	index@(__assertfail)
	.align		4
        /*0590*/ 	.word	index@(_ZN7oneflow4cuda7softmax15SoftmaxWarpImplI10SimpleLoadIffE11SimpleStoreIffEfLi1ELi14ELi32ELi1ELb0ELNS1_9AlgorithmE0EEEvT_T0_ll)
	.align		4
        /*0594*/ 	.word	index@(__assertfail)
	.align		4
        /*0598*/ 	.word	index@(_ZN7oneflow4cuda7softmax15SoftmaxWarpImplI10SimpleLoadIffE11SimpleStoreIffEfLi1ELi13ELi32ELi1ELb1ELNS1_9AlgorithmE0EEEvT_T0_ll)
	.align		4
        /*059c*/ 	.word	index@(__assertfail)
	.align		4
        /*05a0*/ 	.word	index@(_ZN7oneflow4cuda7softmax15SoftmaxWarpImplI10SimpleLoadIffE11SimpleStoreIffEfLi1ELi13ELi32ELi1ELb0ELNS1_9AlgorithmE0EEEvT_T0_ll)
	.align		4
        /*05a4*/ 	.word	index@(__assertfail)
	.align		4
        /*05a8*/ 	.word	index@(_ZN7oneflow4cuda7softmax15SoftmaxWarpImplI10SimpleLoadIffE11SimpleStoreIffEfLi1ELi12ELi32ELi1ELb1ELNS1_9AlgorithmE0EEEvT_T0_ll)
	.align		4
        /*05ac*/ 	.word	index@(__assertfail)
	.align		4
        /*05b0*/ 	.word	index@(_ZN7oneflow4cuda7softmax15SoftmaxWarpImplI10SimpleLoadIffE11SimpleStoreIffEfLi1ELi12ELi32ELi1ELb0ELNS1_9AlgorithmE0EEEvT_T0_ll)
	.align		4
        /*05b4*/ 	.word	index@(__assertfail)
	.align		4
        /*05b8*/ 	.word	index@(_ZN7oneflow4cuda7softmax15SoftmaxWarpImplI10SimpleLoadIffE11SimpleStoreIffEfLi1ELi11ELi32ELi1ELb1ELNS1_9AlgorithmE0EEEvT_T0_ll)
	.align		4
        /*05bc*/ 	.word	index@(__assertfail)
	.align		4
        /*05c0*/ 	.word	index@(_ZN7oneflow4cuda7softmax15SoftmaxWarpImplI10SimpleLoadIffE11SimpleStoreIffEfLi1ELi11ELi32ELi1ELb0ELNS1_9AlgorithmE0EEEvT_T0_ll)
	.align		4
        /*05c4*/ 	.word	index@(__assertfail)
	.align		4
        /*05c8*/ 	.word	index@(_ZN7oneflow4cuda7softmax15SoftmaxWarpImplI10SimpleLoadIffE11SimpleStoreIffEfLi1ELi10ELi32ELi1ELb1ELNS1_9AlgorithmE0EEEvT_T0_ll)
	.align		4
        /*05cc*/ 	.word	index@(__assertfail)
	.align		4
        /*05d0*/ 	.word	index@(_ZN7oneflow4cuda7softmax15SoftmaxWarpImplI10SimpleLoadIffE11SimpleStoreIffEfLi1ELi10ELi32ELi1ELb0ELNS1_9AlgorithmE0EEEvT_T0_ll)
	.align		4
        /*05d4*/ 	.word	index@(__assertfail)
	.align		4
        /*05d8*/ 	.word	index@(_ZN7oneflow4cuda7softmax15SoftmaxWarpImplI10SimpleLoadIffE11SimpleStoreIffEfLi1ELi9ELi32ELi1ELb1ELNS1_9AlgorithmE0EEEvT_T0_ll)
	.align		4
        /*05dc*/ 	.word	index@(__assertfail)
	.align		4
        /*05e0*/ 	.word	index@(_ZN7oneflow4cuda7softmax15SoftmaxWarpImplI10SimpleLoadIffE11SimpleStoreIffEfLi1ELi9ELi32ELi1ELb0ELNS1_9AlgorithmE0EEEvT_T0_ll)
	.align		4
        /*05e4*/ 	.word	index@(__assertfail)
	.align		4
        /*05e8*/ 	.word	index@(_ZN7oneflow4cuda7softmax15SoftmaxWarpImplI10SimpleLoadIffE11SimpleStoreIffEfLi1ELi8ELi32ELi1ELb1ELNS1_9AlgorithmE0EEEvT_T0_ll)
	.align		4
        /*05ec*/ 	.word	index@(__assertfail)
	.align		4
        /*05f0*/ 	.word	index@(_ZN7oneflow4cuda7softmax15SoftmaxWarpImplI10SimpleLoadIffE11SimpleStoreIffEfLi1ELi8ELi32ELi1ELb0ELNS1_9AlgorithmE0EEEvT_T0_ll)
	.align		4
        /*05f4*/ 	.word	index@(__assertfail)
	.align		4
        /*05f8*/ 	.word	index@(_ZN7oneflow4cuda7softmax15SoftmaxWarpImplI10SimpleLoadIffE11SimpleStoreIffEfLi1ELi7ELi32ELi1ELb1ELNS1_9AlgorithmE0EEEvT_T0_ll)
	.align		4
        /*05fc*/ 	.word	index@(__assertfail)
	.align		4
        /*0600*/ 	.word	index@(_ZN7oneflow4cuda7softmax15SoftmaxWarpImplI10SimpleLoadIffE11SimpleStoreIffEfLi1ELi7ELi32ELi1ELb0ELNS1_9AlgorithmE0EEEvT_T0_ll)
	.align		4
        /*0604*/ 	.word	index@(__assertfail)
	.align		4
        /*0608*/ 	.word	index@(_ZN7oneflow4cuda7softmax15SoftmaxWarpImplI10SimpleLoadIffE11SimpleStoreIffEfLi1ELi6ELi32ELi1ELb1ELNS1_9AlgorithmE0EEEvT_T0_ll)
	.align		4
        /*060c*/ 	.word	index@(__assertfail)
	.align		4
        /*0610*/ 	.word	index@(_ZN7oneflow4cuda7softmax15SoftmaxWarpImplI10SimpleLoadIffE11SimpleStoreIffEfLi1ELi6ELi32ELi1ELb0ELNS1_9AlgorithmE0EEEvT_T0_ll)
	.align		4
        /*0614*/ 	.word	index@(__assertfail)
	.align		4
        /*0618*/ 	.word	index@(_ZN7oneflow4cuda7softmax15SoftmaxWarpImplI10SimpleLoadIffE11SimpleStoreIffEfLi1ELi5ELi32ELi1ELb1ELNS1_9AlgorithmE0EEEvT_T0_ll)
	.align		4
        /*061c*/ 	.word	index@(__assertfail)
	.align		4
        /*0620*/ 	.word	index@(_ZN7oneflow4cuda7softmax15SoftmaxWarpImplI10SimpleLoadIffE11SimpleStoreIffEfLi1ELi5ELi32ELi1ELb0ELNS1_9AlgorithmE0EEEvT_T0_ll)
	.align		4
        /*0624*/ 	.word	index@(__assertfail)
	.align		4
        /*0628*/ 	.word	index@(_ZN7oneflow4cuda7softmax15SoftmaxWarpImplI10SimpleLoadIffE11SimpleStoreIffEfLi1ELi4ELi32ELi1ELb1ELNS1_9AlgorithmE0EEEvT_T0_ll)
	.align		4
        /*062c*/ 	.word	index@(__assertfail)
	.align		4
        /*0630*/ 	.word	index@(_ZN7oneflow4cuda7softmax15SoftmaxWarpImplI10SimpleLoadIffE11SimpleStoreIffEfLi1ELi4ELi32ELi1ELb0ELNS1_9AlgorithmE0EEEvT_T0_ll)
	.align		4
        /*0634*/ 	.word	index@(__assertfail)
	.align		4
        /*0638*/ 	.word	index@(_ZN7oneflow4cuda7softmax15SoftmaxWarpImplI10SimpleLoadIffE11SimpleStoreIffEfLi1ELi3ELi32ELi1ELb1ELNS1_9AlgorithmE0EEEvT_T0_ll)
	.align		4
        /*063c*/ 	.word	index@(__assertfail)
	.align		4
        /*0640*/ 	.word	index@(_ZN7oneflow4cuda7softmax15SoftmaxWarpImplI10SimpleLoadIffE11SimpleStoreIffEfLi1ELi3ELi32ELi1ELb0ELNS1_9AlgorithmE0EEEvT_T0_ll)
	.align		4
        /*0644*/ 	.word	index@(__assertfail)
	.align		4
        /*0648*/ 	.word	index@(_ZN7oneflow4cuda7softmax15SoftmaxWarpImplI10SimpleLoadIffE11SimpleStoreIffEfLi1ELi2ELi32ELi1ELb1ELNS1_9AlgorithmE0EEEvT_T0_ll)
	.align		4
        /*064c*/ 	.word	index@(__assertfail)
	.align		4
        /*0650*/ 	.word	index@(_ZN7oneflow4cuda7softmax15SoftmaxWarpImplI10SimpleLoadIffE11SimpleStoreIffEfLi1ELi2ELi32ELi1ELb0ELNS1_9AlgorithmE0EEEvT_T0_ll)
	.align		4
        /*0654*/ 	.word	index@(__assertfail)
	.align		4
        /*0658*/ 	.word	index@(_ZN7oneflow4cuda7softmax15SoftmaxWarpImplI10SimpleLoadIffE11SimpleStoreIffEfLi1ELi1ELi32ELi1ELb1ELNS1_9AlgorithmE0EEEvT_T0_ll)
	.align		4
        /*065c*/ 	.word	index@(__assertfail)
	.align		4
        /*0660*/ 	.word	index@(_ZN7oneflow4cuda7softmax15SoftmaxWarpImplI10SimpleLoadIffE11SimpleStoreIffEfLi1ELi1ELi32ELi1ELb0ELNS1_9AlgorithmE0EEEvT_T0_ll)
	.align		4
        /*0664*/ 	.word	index@(__assertfail)
	.align		4
        /*0668*/ 	.word	index@(_ZN7oneflow4cuda7softmax15SoftmaxWarpImplI10SimpleLoadIffE11SimpleStoreIffEfLi1ELi1ELi32ELi2ELb1ELNS1_9AlgorithmE0EEEvT_T0_ll)
	.align		4
        /*066c*/ 	.word	index@(__assertfail)
	.align		4
        /*0670*/ 	.word	index@(_ZN7oneflow4cuda7softmax15SoftmaxWarpImplI10SimpleLoadIffE11SimpleStoreIffEfLi1ELi1ELi32ELi2ELb0ELNS1_9AlgorithmE0EEEvT_T0_ll)
	.align		4
        /*0674*/ 	.word	index@(__assertfail)
	.align		4
        /*0678*/ 	.word	index@(_ZN7oneflow4cuda7softmax15SoftmaxWarpImplI10SimpleLoadIffE11SimpleStoreIffEfLi1ELi1ELi16ELi1ELb1ELNS1_9AlgorithmE0EEEvT_T0_ll)
	.align		4
        /*067c*/ 	.word	index@(__assertfail)
	.align		4
        /*0680*/ 	.word	index@(_ZN7oneflow4cuda7softmax15SoftmaxWarpImplI10SimpleLoadIffE11SimpleStoreIffEfLi1ELi1ELi16ELi1ELb0ELNS1_9AlgorithmE0EEEvT_T0_ll)
	.align		4
        /*0684*/ 	.word	index@(__assertfail)
	.align		4
        /*0688*/ 	.word	index@(_ZN7oneflow4cuda7softmax15SoftmaxWarpImplI10SimpleLoadIffE11SimpleStoreIffEfLi1ELi1ELi16ELi2ELb1ELNS1_9AlgorithmE0EEEvT_T0_ll)
	.align		4
        /*068c*/ 	.word	index@(__assertfail)
	.align		4
        /*0690*/ 	.word	index@(_ZN7oneflow4cuda7softmax15SoftmaxWarpImplI10SimpleLoadIffE11SimpleStoreIffEfLi1ELi1ELi16ELi2ELb0ELNS1_9AlgorithmE0EEEvT_T0_ll)
	.align		4
        /*0694*/ 	.word	index@(__assertfail)
	.align		4
        /*0698*/ 	.word	index@(_ZN7oneflow4cuda7softmax15SoftmaxWarpImplI10SimpleLoadIffE11SimpleStoreIffEfLi1ELi1ELi8ELi1ELb1ELNS1_9AlgorithmE0EEEvT_T0_ll)
	.align		4
        /*069c*/ 	.word	index@(__assertfail)
	.align		4
        /*06a0*/ 	.word	index@(_ZN7oneflow4cuda7softmax15SoftmaxWarpImplI10SimpleLoadIffE11SimpleStoreIffEfLi1ELi1ELi8ELi1ELb0ELNS1_9AlgorithmE0EEEvT_T0_ll)
	.align		4
        /*06a4*/ 	.word	index@(__assertfail)
	.align		4
        /*06a8*/ 	.word	index@(_ZN7oneflow4cuda7softmax15SoftmaxWarpImplI10SimpleLoadIffE11SimpleStoreIffEfLi1ELi1ELi8ELi2ELb1ELNS1_9AlgorithmE0EEEvT_T0_ll)
	.align		4
        /*06ac*/ 	.word	index@(__assertfail)
	.align		4
        /*06b0*/ 	.word	index@(_ZN7oneflow4cuda7softmax15SoftmaxWarpImplI10SimpleLoadIffE11SimpleStoreIffEfLi1ELi1ELi8ELi2ELb0ELNS1_9AlgorithmE0EEEvT_T0_ll)
	.align		4
        /*06b4*/ 	.word	index@(__assertfail)
	.align		4
        /*06b8*/ 	.word	index@(_ZN7oneflow4cuda7softmax15SoftmaxWarpImplI10SimpleLoadIffE11SimpleStoreIffEfLi1ELi1ELi4ELi1ELb1ELNS1_9AlgorithmE0EEEvT_T0_ll)
	.align		4
        /*06bc*/ 	.word	index@(__assertfail)
	.align		4
        /*06c0*/ 	.word	index@(_ZN7oneflow4cuda7softmax15SoftmaxWarpImplI10SimpleLoadIffE11SimpleStoreIffEfLi1ELi1ELi4ELi1ELb0ELNS1_9AlgorithmE0EEEvT_T0_ll)
	.align		4
        /*06c4*/ 	.word	index@(__assertfail)
	.align		4
        /*06c8*/ 	.word	index@(_ZN7oneflow4cuda7softmax15SoftmaxWarpImplI10SimpleLoadIffE11SimpleStoreIffEfLi1ELi1ELi4ELi2ELb1ELNS1_9AlgorithmE0EEEvT_T0_ll)
	.align		4
        /*06cc*/ 	.word	index@(__assertfail)
	.align		4
        /*06d0*/ 	.word	index@(_ZN7oneflow4cuda7softmax15SoftmaxWarpImplI10SimpleLoadIffE11SimpleStoreIffEfLi1ELi1ELi4ELi2ELb0ELNS1_9AlgorithmE0EEEvT_T0_ll)
	.align		4
        /*06d4*/ 	.word	index@(__assertfail)
	.align		4
        /*06d8*/ 	.word	index@(_ZN7oneflow4cuda7softmax15SoftmaxWarpImplI10SimpleLoadIffE11SimpleStoreIffEfLi1ELi1ELi2ELi1ELb1ELNS1_9AlgorithmE0EEEvT_T0_ll)
	.align		4
        /*06dc*/ 	.word	index@(__assertfail)
	.align		4
        /*06e0*/ 	.word	index@(_ZN7oneflow4cuda7softmax15SoftmaxWarpImplI10SimpleLoadIffE11SimpleStoreIffEfLi1ELi1ELi2ELi1ELb0ELNS1_9AlgorithmE0EEEvT_T0_ll)
	.align		4
        /*06e4*/ 	.word	index@(__assertfail)
	.align		4
        /*06e8*/ 	.word	index@(_ZN7oneflow4cuda7softmax15SoftmaxWarpImplI10SimpleLoadIffE11SimpleStoreIffEfLi1ELi1ELi2ELi2ELb1ELNS1_9AlgorithmE0EEEvT_T0_ll)
	.align		4
        /*06ec*/ 	.word	index@(__assertfail)
	.align		4
        /*06f0*/ 	.word	index@(_ZN7oneflow4cuda7softmax15SoftmaxWarpImplI10SimpleLoadIffE11SimpleStoreIffEfLi1ELi1ELi2ELi2ELb0ELNS1_9AlgorithmE0EEEvT_T0_ll)
	.align		4
        /*06f4*/ 	.word	index@(__assertfail)
	.align		4
        /*06f8*/ 	.word	index@(_ZN7oneflow4cuda7softmax15SoftmaxWarpImplI10SimpleLoadIffE11SimpleStoreIffEfLi1ELi1ELi1ELi1ELb1ELNS1_9AlgorithmE0EEEvT_T0_ll)
	.align		4
        /*06fc*/ 	.word	index@(__assertfail)
	.align		4
        /*0700*/ 	.word	index@(_ZN7oneflow4cuda7softmax15SoftmaxWarpImplI10SimpleLoadIffE11SimpleStoreIffEfLi1ELi1ELi1ELi1ELb0ELNS1_9AlgorithmE0EEEvT_T0_ll)
	.align		4
        /*0704*/ 	.word	index@(__assertfail)
	.align		4
        /*0708*/ 	.word	index@(_ZN7oneflow4cuda7softmax15SoftmaxWarpImplI10SimpleLoadIffE11SimpleStoreIffEfLi1ELi1ELi1ELi2ELb1ELNS1_9AlgorithmE0EEEvT_T0_ll)
	.align		4
        /*070c*/ 	.word	index@(__assertfail)
	.align		4
        /*0710*/ 	.word	index@(_ZN7oneflow4cuda7softmax15SoftmaxWarpImplI10SimpleLoadIffE11SimpleStoreIffEfLi1ELi1ELi1ELi2ELb0ELNS1_9AlgorithmE0EEEvT_T0_ll)
	.align		4
        /*0714*/ 	.word	index@(__assertfail)
	.align		4
        /*0718*/ 	.word	index@(_ZN7oneflow4cuda7softmax15SoftmaxWarpImplI10SimpleLoadIffE11SimpleStoreIffEfLi2ELi32ELi32ELi1ELb1ELNS1_9AlgorithmE0EEEvT_T0_ll)
	.align		4
        /*071c*/ 	.word	index@(__assertfail)
	.align		4
        /*0720*/ 	.word	index@(_ZN7oneflow4cuda7softmax15SoftmaxWarpImplI10SimpleLoadIffE11SimpleStoreIffEfLi2ELi32ELi32ELi1ELb0ELNS1_9AlgorithmE0EEEvT_T0_ll)
	.align		4
        /*0724*/ 	.word	index@(__assertfail)
	.align		4
        /*0728*/ 	.word	index@(_ZN7oneflow4cuda7softmax15SoftmaxWarpImplI10SimpleLoadIffE11SimpleStoreIffEfLi2ELi30ELi32ELi1ELb1ELNS1_9AlgorithmE0EEEvT_T0_ll)
	.align		4
        /*072c*/ 	.word	index@(__assertfail)
	.align		4
        /*0730*/ 	.word	index@(_ZN7oneflow4cuda7softmax15SoftmaxWarpImplI10SimpleLoadIffE11SimpleStoreIffEfLi2ELi30ELi32ELi1ELb0ELNS1_9AlgorithmE0EEEvT_T0_ll)
	.align		4
        /*0734*/ 	.word	index@(__assertfail)
	.align		4
        /*0738*/ 	.word	index@(_ZN7oneflow4cuda7softmax15SoftmaxWarpImplI10SimpleLoadIffE11SimpleStoreIffEfLi2ELi28ELi32ELi1ELb1ELNS1_9AlgorithmE0EEEvT_T0_ll)
	.align		4
        /*073c*/ 	.word	index@(__assertfail)
	.align		4
        /*0740*/ 	.word	index@(_ZN7oneflow4cuda7softmax15SoftmaxWarpImplI10SimpleLoadIffE11SimpleStoreIffEfLi2ELi28ELi32ELi1ELb0ELNS1_9AlgorithmE0EEEvT_T0_ll)
	.align		4
        /*0744*/ 	.word	index@(__assertfail)
	.align		4
        /*0748*/ 	.word	index@(_ZN7oneflow4cuda7softmax15SoftmaxWarpImplI10SimpleLoadIffE11SimpleStoreIffEfLi2ELi26ELi32ELi1ELb1ELNS1_9AlgorithmE0EEEvT_T0_ll)
	.align		4
        /*074c*/ 	.word	index@(__assertfail)
	.align		4
        /*0750*/ 	.word	index@(_ZN7oneflow4cuda7softmax15SoftmaxWarpImplI10SimpleLoadIffE11SimpleStoreIffEfLi2ELi26ELi32ELi1ELb0ELNS1_9AlgorithmE0EEEvT_T0_ll)
	.align		4
        /*0754*/ 	.word	index@(__assertfail)
	.align		4
        /*0758*/ 	.word	index@(_ZN7oneflow4cuda7softmax15SoftmaxWarpImplI10SimpleLoadIffE11SimpleStoreIffEfLi2ELi24ELi32ELi1ELb1ELNS1_9AlgorithmE0EEEvT_T0_ll)
	.align		4
        /*075c*/ 	.word	index@(__assertfail)
	.align		4
        /*0760*/ 	.word	index@(_ZN7oneflow4cuda7softmax15SoftmaxWarpImplI10SimpleLoadIffE11SimpleStoreIffEfLi2ELi24ELi32ELi1ELb0ELNS1_9AlgorithmE0EEEvT_T0_ll)
	.align		4
        /*0764*/ 	.word	index@(__assertfail)
	.align		4
        /*0768*/ 	.word	index@(_ZN7oneflow4cuda7softmax15SoftmaxWarpImplI10SimpleLoadIffE11SimpleStoreIffEfLi2ELi22ELi32ELi1ELb1ELNS1_9AlgorithmE0EEEvT_T0_ll)
	.align		4
        /*076c*/ 	.word	index@(__assertfail)
	.align		4
        /*0770*/ 	.word	index@(_ZN7oneflow4cuda7softmax15SoftmaxWarpImplI10SimpleLoadIffE11SimpleStoreIffEfLi2ELi22ELi32ELi1ELb0ELNS1_9AlgorithmE0EEEvT_T0_ll)
	.align		4
        /*0774*/ 	.word	index@(__assertfail)
	.align		4
        /*0778*/ 	.word	index@(_ZN7oneflow4cuda7softmax15SoftmaxWarpImplI10SimpleLoadIffE11SimpleStoreIffEfLi2ELi20ELi32ELi1ELb1ELNS1_9AlgorithmE0EEEvT_T0_ll)
	.align		4
        /*077c*/ 	.word	index@(__assertfail)
	.align		4
        /*0780*/ 	.word	index@(_ZN7oneflow4cuda7softmax15SoftmaxWarpImplI10SimpleLoadIffE11SimpleStoreIffEfLi2ELi20ELi32ELi1ELb0ELNS1_9AlgorithmE0EEEvT_T0_ll)
	.align		4
        /*0784*/ 	.word	index@(__assertfail)
	.align		4
        /*0788*/ 	.word	index@(_ZN7oneflow4cuda7softmax15SoftmaxWarpImplI10SimpleLoadIffE11SimpleStoreIffEfLi2ELi18ELi32ELi1ELb1ELNS1_9AlgorithmE0EEEvT_T0_ll)
	.align		4
        /*078c*/ 	.word	index@(__assertfail)
	.align		4
        /*0790*/ 	.word	index@(_ZN7oneflow4cuda7softmax15SoftmaxWarpImplI10SimpleLoadIffE11SimpleStoreIffEfLi2ELi18ELi32ELi1ELb0ELNS1_9AlgorithmE0EEEvT_T0_ll)
	.align		4
        /*0794*/ 	.word	index@(__assertfail)
	.align		4
        /*0798*/ 	.word	index@(_ZN7oneflow4cuda7softmax15SoftmaxWarpImplI10SimpleLoadIffE11SimpleStoreIffEfLi2ELi16ELi32ELi1ELb1ELNS1_9AlgorithmE0EEEvT_T0_ll)
	.align		4
        /*079c*/ 	.word	index@(__assertfail)
	.align		4
        /*07a0*/ 	.word	index@(_ZN7oneflow4cuda7softmax15SoftmaxWarpImplI10SimpleLoadIffE11SimpleStoreIffEfLi2ELi16ELi32ELi1ELb0ELNS1_9AlgorithmE0EEEvT_T0_ll)
	.align		4
        /*07a4*/ 	.word	index@(__assertfail)
	.align		4
        /*07a8*/ 	.word	index@(_ZN7oneflow4cuda7softmax15SoftmaxWarpImplI10SimpleLoadIffE11SimpleStoreIffEfLi2ELi14ELi32ELi1ELb1ELNS1_9AlgorithmE0EEEvT_T0_ll)
	.align		4
        /*07ac*/ 	.word	index@(__assertfail)
	.align		4
        /*07b0*/ 	.word	index@(_ZN7oneflow4cuda7softmax15SoftmaxWarpImplI10SimpleLoadIffE11SimpleStoreIffEfLi2ELi14ELi32ELi1ELb0ELNS1_9AlgorithmE0EEEvT_T0_ll)
	.align		4
        /*07b4*/ 	.word	index@(__assertfail)
	.align		4
        /*07b8*/ 	.word	index@(_ZN7oneflow4cuda7softmax15SoftmaxWarpImplI10SimpleLoadIffE11SimpleStoreIffEfLi2ELi12ELi32ELi1ELb1ELNS1_9AlgorithmE0EEEvT_T0_ll)
	.align		4
        /*07bc*/ 	.word	index@(__assertfail)
	.align		4
        /*07c0*/ 	.word	index@(_ZN7oneflow4cuda7softmax15SoftmaxWarpImplI10SimpleLoadIffE11SimpleStoreIffEfLi2ELi12ELi32ELi1ELb0ELNS1_9AlgorithmE0EEEvT_T0_ll)
	.align		4
        /*07c4*/ 	.word	index@(__assertfail)
	.align		4
        /*07c8*/ 	.word	index@(_ZN7oneflow4cuda7softmax15SoftmaxWarpImplI10SimpleLoadIffE11SimpleStoreIffEfLi2ELi10ELi32ELi1ELb1ELNS1_9AlgorithmE0EEEvT_T0_ll)
	.align		4
        /*07cc*/ 	.word	index@(__assertfail)
	.align		4
        /*07d0*/ 	.word	index@(_ZN7oneflow4cuda7softmax15SoftmaxWarpImplI10SimpleLoadIffE11SimpleStoreIffEfLi2ELi10ELi32ELi1ELb0ELNS1_9AlgorithmE0EEEvT_T0_ll)
	.align		4
        /*07d4*/ 	.word	index@(__assertfail)
	.align		4
        /*07d8*/ 	.word	index@(_ZN7oneflow4cuda7softmax15SoftmaxWarpImplI10SimpleLoadIffE11SimpleStoreIffEfLi2ELi8ELi32ELi1ELb1ELNS1_9AlgorithmE0EEEvT_T0_ll)
	.align		4
        /*07dc*/ 	.word	index@(__assertfail)
	.align		4
        /*07e0*/ 	.word	index@(_ZN7oneflow4cuda7softmax15SoftmaxWarpImplI10SimpleLoadIffE11SimpleStoreIffEfLi2ELi8ELi32ELi1ELb0ELNS1_9AlgorithmE0EEEvT_T0_ll)
	.align		4
        /*07e4*/ 	.word	index@(__assertfail)
	.align		4
        /*07e8*/ 	.word	index@(_ZN7oneflow4cuda7softmax15SoftmaxWarpImplI10SimpleLoadIffE11SimpleStoreIffEfLi2ELi6ELi32ELi1ELb1ELNS1_9AlgorithmE0EEEvT_T0_ll)
	.align		4
        /*07ec*/ 	.word	index@(__assertfail)
	.align		4
        /*07f0*/ 	.word	index@(_ZN7oneflow4cuda7softmax15SoftmaxWarpImplI10SimpleLoadIffE11SimpleStoreIffEfLi2ELi6ELi32ELi1ELb0ELNS1_9AlgorithmE0EEEvT_T0_ll)
	.align		4
        /*07f4*/ 	.word	index@(__assertfail)
	.align		4
        /*07f8*/ 	.word	index@(_ZN7oneflow4cuda7softmax15SoftmaxWarpImplI10SimpleLoadIffE11SimpleStoreIffEfLi2ELi4ELi32ELi1ELb1ELNS1_9AlgorithmE0EEEvT_T0_ll)
	.align		4
        /*07fc*/ 	.word	index@(__assertfail)
	.align		4
        /*0800*/ 	.word	index@(_ZN7oneflow4cuda7softmax15SoftmaxWarpImplI10SimpleLoadIffE11SimpleStoreIffEfLi2ELi4ELi32ELi1ELb0ELNS1_9AlgorithmE0EEEvT_T0_ll)
	.align		4
        /*0804*/ 	.word	index@(__assertfail)
	.align		4
        /*0808*/ 	.word	index@(_ZN7oneflow4cuda7softmax15SoftmaxWarpImplI10SimpleLoadIffE11SimpleStoreIffEfLi2ELi2ELi32ELi1ELb1ELNS1_9AlgorithmE0EEEvT_T0_ll)
	.align		4
        /*080c*/ 	.word	index@(__assertfail)
	.align		4
        /*0810*/ 	.word	index@(_ZN7oneflow4cuda7softmax15SoftmaxWarpImplI10SimpleLoadIffE11SimpleStoreIffEfLi2ELi2ELi32ELi1ELb0ELNS1_9AlgorithmE0EEEvT_T0_ll)
	.align		4
        /*0814*/ 	.word	index@(__assertfail)
	.align		4
        /*0818*/ 	.word	index@(_ZN7oneflow4cuda7softmax15SoftmaxWarpImplI10SimpleLoadIffE11SimpleStoreIffEfLi2ELi2ELi32ELi2ELb1ELNS1_9AlgorithmE0EEEvT_T0_ll)
	.align		4
        /*081c*/ 	.word	index@(__assertfail)
	.align		4
        /*0820*/ 	.word	index@(_ZN7oneflow4cuda7softmax15SoftmaxWarpImplI10SimpleLoadIffE11SimpleStoreIffEfLi2ELi2ELi32ELi2ELb0ELNS1_9AlgorithmE0EEEvT_T0_ll)
	.align		4
        /*0824*/ 	.word	index@(__assertfail)
	.align		4
        /*0828*/ 	.word	index@(_ZN7oneflow4cuda7softmax15SoftmaxWarpImplI10SimpleLoadIffE11SimpleStoreIffEfLi2ELi2ELi16ELi1ELb1ELNS1_9AlgorithmE0EEEvT_T0_ll)
	.align		4
        /*082c*/ 	.word	index@(__assertfail)
	.align		4
        /*0830*/ 	.word	index@(_ZN7oneflow4cuda7softmax15SoftmaxWarpImplI10SimpleLoadIffE11SimpleStoreIffEfLi2ELi2ELi16ELi1ELb0ELNS1_9AlgorithmE0EEEvT_T0_ll)
	.align		4
        /*0834*/ 	.word	index@(__assertfail)
	.align		4
        /*0838*/ 	.word	index@(_ZN7oneflow4cuda7softmax15SoftmaxWarpImplI10SimpleLoadIffE11SimpleStoreIffEfLi2ELi2ELi16ELi2ELb1ELNS1_9AlgorithmE0EEEvT_T0_ll)
	.align		4
        /*083c*/ 	.word	index@(__assertfail)
	.align		4
        /*0840*/ 	.word	index@(_ZN7oneflow4cuda7softmax15SoftmaxWarpImplI10SimpleLoadIffE11SimpleStoreIffEfLi2ELi2ELi16ELi2ELb0ELNS1_9AlgorithmE0EEEvT_T0_ll)
	.align		4
        /*0844*/ 	.word	index@(__assertfail)
	.align		4
        /*0848*/ 	.word	index@(_ZN7oneflow4cuda7softmax15SoftmaxWarpImplI10SimpleLoadIffE11SimpleStoreIffEfLi2ELi2ELi8ELi1ELb1ELNS1_9AlgorithmE0EEEvT_T0_ll)
	.align		4
        /*084c*/ 	.word	index@(__assertfail)
	.align		4
        /*0850*/ 	.word	index@(_ZN7oneflow4cuda7softmax15SoftmaxWarpImplI10SimpleLoadIffE11SimpleStoreIffEfLi2ELi2ELi8ELi1ELb0ELNS1_9AlgorithmE0EEEvT_T0_ll)
	.align		4
        /*0854*/ 	.word	index@(__assertfail)
	.align		4
        /*0858*/ 	.word	index@(_ZN7oneflow4cuda7softmax15SoftmaxWarpImplI10SimpleLoadIffE11SimpleStoreIffEfLi2ELi2ELi8ELi2ELb1ELNS1_9AlgorithmE0EEEvT_T0_ll)
	.align		4
        /*085c*/ 	.word	index@(__assertfail)
	.align		4
        /*0860*/ 	.word	index@(_ZN7oneflow4cuda7softmax15SoftmaxWarpImplI10SimpleLoadIffE11SimpleStoreIffEfLi2ELi2ELi8ELi2ELb0ELNS1_9AlgorithmE0EEEvT_T0_ll)
	.align		4
        /*0864*/ 	.word	index@(__assertfail)
	.align		4
        /*0868*/ 	.word	index@(_ZN7oneflow4cuda7softmax15SoftmaxWarpImplI10SimpleLoadIffE11SimpleStoreIffEfLi2ELi2ELi4ELi1ELb1ELNS1_9AlgorithmE0EEEvT_T0_ll)
	.align		4
        /*086c*/ 	.word	index@(__assertfail)
	.align		4
        /*0870*/ 	.word	index@(_ZN7oneflow4cuda7softmax15SoftmaxWarpImplI10SimpleLoadIffE11SimpleStoreIffEfLi2ELi2ELi4ELi1ELb0ELNS1_9AlgorithmE0EEEvT_T0_ll)
	.align		4
        /*0874*/ 	.word	index@(__assertfail)
	.align		4
        /*0878*/ 	.word	index@(_ZN7oneflow4cuda7softmax15SoftmaxWarpImplI10SimpleLoadIffE11SimpleStoreIffEfLi2ELi2ELi4ELi2ELb1ELNS1_9AlgorithmE0EEEvT_T0_ll)
	.align		4
        /*087c*/ 	.word	index@(__assertfail)
	.align		4
        /*0880*/ 	.word	index@(_ZN7oneflow4cuda7softmax15SoftmaxWarpImplI10SimpleLoadIffE11SimpleStoreIffEfLi2ELi2ELi4ELi2ELb0ELNS1_9AlgorithmE0EEEvT_T0_ll)
	.align		4
        /*0884*/ 	.word	index@(__assertfail)
	.align		4
        /*0888*/ 	.word	index@(_ZN7oneflow4cuda7softmax15SoftmaxWarpImplI10SimpleLoadIffE11SimpleStoreIffEfLi2ELi2ELi2ELi1ELb1ELNS1_9AlgorithmE0EEEvT_T0_ll)
	.align		4
        /*088c*/ 	.word	index@(__assertfail)
	.align		4
        /*0890*/ 	.word	index@(_ZN7oneflow4cuda7softmax15SoftmaxWarpImplI10SimpleLoadIffE11SimpleStoreIffEfLi2ELi2ELi2ELi1ELb0ELNS1_9AlgorithmE0EEEvT_T0_ll)
	.align		4
        /*0894*/ 	.word	index@(__assertfail)
	.align		4
        /*0898*/ 	.word	index@(_ZN7oneflow4cuda7softmax15SoftmaxWarpImplI10SimpleLoadIffE11SimpleStoreIffEfLi2ELi2ELi2ELi2ELb1ELNS1_9AlgorithmE0EEEvT_T0_ll)
	.align		4
        /*089c*/ 	.word	index@(__assertfail)
	.align		4
        /*08a0*/ 	.word	index@(_ZN7oneflow4cuda7softmax15SoftmaxWarpImplI10SimpleLoadIffE11SimpleStoreIffEfLi2ELi2ELi2ELi2ELb0ELNS1_9AlgorithmE0EEEvT_T0_ll)
	.align		4
        /*08a4*/ 	.word	index@(__assertfail)
	.align		4
        /*08a8*/ 	.word	index@(_ZN7oneflow4cuda7softmax15SoftmaxWarpImplI10SimpleLoadIffE11SimpleStoreIffEfLi2ELi2ELi1ELi1ELb1ELNS1_9AlgorithmE0EEEvT_T0_ll)
	.align		4
        /*08ac*/ 	.word	index@(__assertfail)
	.align		4
        /*08b0*/ 	.word	index@(_ZN7oneflow4cuda7softmax15SoftmaxWarpImplI10SimpleLoadIffE11SimpleStoreIffEfLi2ELi2ELi1ELi1ELb0ELNS1_9AlgorithmE0EEEvT_T0_ll)
	.align		4
        /*08b4*/ 	.word	index@(__assertfail)
	.align		4
        /*08b8*/ 	.word	index@(_ZN7oneflow4cuda7softmax15SoftmaxWarpImplI10SimpleLoadIffE11SimpleStoreIffEfLi2ELi2ELi1ELi2ELb1ELNS1_9AlgorithmE0EEEvT_T0_ll)
	.align		4
        /*08bc*/ 	.word	index@(__assertfail)
	.align		4
        /*08c0*/ 	.word	index@(_ZN7oneflow4cuda7softmax15SoftmaxWarpImplI10SimpleLoadIffE11SimpleStoreIffEfLi2ELi2ELi1ELi2ELb0ELNS1_9AlgorithmE0EEEvT_T0_ll)
	.align		4
        /*08c4*/ 	.word	index@(__assertfail)
	.align		4
        /*08c8*/ 	.word	0x00000000
	.align		4
        /*08cc*/ 	.word	0xfffffffe
	.align		4
        /*08d0*/ 	.word	0x00000000
	.align		4
        /*08d4*/ 	.word	0xfffffffd
	.align		4
        /*08d8*/ 	.word	0x00000000
	.align		4
        /*08dc*/ 	.word	0xfffffffc


//--------------------- .nv.constant4             --------------------------
	.section	.nv.constant4,"a",@progbits
	.align	8
	.align		8
.nv.constant4:
        /*0000*/ 	.dword	__assertfail
	.align		8
        /*0008*/ 	.dword	__unnamed_1
	.align		8
        /*0010*/ 	.dword	__unnamed_2
	.align		8
        /*0018*/ 	.dword	__unnamed_3
	.align		8
        /*0020*/ 	.dword	__unnamed_4
	.align		8
        /*0028*/ 	.dword	__unnamed_5
	.align		8
        /*0030*/ 	.dword	__unnamed_6
	.align		8
        /*0038*/ 	.dword	__unnamed_7
	.align		8
        /*0040*/ 	.dword	__unnamed_8
	.align		8
        /*0048*/ 	.dword	__unnamed_9
	.align		8
        /*0050*/ 	.dword	__unnamed_10
	.align		8
        /*0058*/ 	.dword	__unnamed_11
	.align		8
        /*0060*/ 	.dword	__unnamed_12
	.align		8
        /*0068*/ 	.dword	__unnamed_13
	.align		8
        /*0070*/ 	.dword	__unnamed_14
	.align		8
        /*0078*/ 	.dword	__unnamed_15
	.align		8
        /*0080*/ 	.dword	__unnamed_16
	.align		8
        /*0088*/ 	.dword	__unnamed_17
	.align		8
        /*0090*/ 	.dword	__unnamed_18
	.align		8
        /*0098*/ 	.dword	__unnamed_19
	.align		8
        /*00a0*/ 	.dword	__unnamed_20
	.align		8
        /*00a8*/ 	.dword	__unnamed_21
	.align		8
        /*00b0*/ 	.dword	__unnamed_22
	.align		8
        /*00b8*/ 	.dword	__unnamed_23
	.align		8
        /*00c0*/ 	.dword	__unnamed_24
	.align		8
        /*00c8*/ 	.dword	__unnamed_25
	.align		8
        /*00d0*/ 	.dword	__unnamed_26
	.align		8
        /*00d8*/ 	.dword	__unnamed_27
	.align		8
        /*00e0*/ 	.dword	__unnamed_28
	.align		8
        /*00e8*/ 	.dword	__unnamed_29
	.align		8
        /*00f0*/ 	.dword	__unnamed_30
	.align		8
        /*00f8*/ 	.dword	__unnamed_31
	.align		8
        /*0100*/ 	.dword	__unnamed_32
	.align		8
        /*0108*/ 	.dword	__unnamed_33
	.align		8
        /*0110*/ 	.dword	__unnamed_34
	.align		8
        /*0118*/ 	.dword	__unnamed_35
	.align		8
        /*0120*/ 	.dword	__unnamed_36
	.align		8
        /*0128*/ 	.dword	__unnamed_37
	.align		8
        /*0130*/ 	.dword	__unnamed_38
	.align		8
        /*0138*/ 	.dword	__unnamed_39
	.align		8
        /*0140*/ 	.dword	__unnamed_40
	.align		8
        /*0148*/ 	.dword	__unnamed_41
	.align		8
        /*0150*/ 	.dword	__unnamed_42
	.align		8
        /*0158*/ 	.dword	__unnamed_43
	.align		8
        /*0160*/ 	.dword	__unnamed_44
	.align		8
        /*0168*/ 	.dword	__unnamed_45
	.align		8
        /*0170*/ 	.dword	__unnamed_46
	.align		8
        /*0178*/ 	.dword	__unnamed_47
	.align		8
        /*0180*/ 	.dword	__unnamed_48
	.align		8
        /*0188*/ 	.dword	__unnamed_49
	.align		8
        /*0190*/ 	.dword	__unnamed_50
	.align		8
        /*0198*/ 	.dword	__unnamed_51
	.align		8
        /*01a0*/ 	.dword	__unnamed_52
	.align		8
        /*01a8*/ 	.dword	__unnamed_53
	.align		8
        /*01b0*/ 	.dword	__unnamed_54
	.align		8
        /*01b8*/ 	.dword	__unnamed_55
	.align		8
        /*01c0*/ 	.dword	__unnamed_56
	.align		8
        /*01c8*/ 	.dword	__unnamed_57
	.align		8
        /*01d0*/ 	.dword	__unnamed_58
	.align		8
        /*01d8*/ 	.dword	__unnamed_59
	.align		8
        /*01e0*/ 	.dword	__unnamed_60
	.align		8
        /*01e8*/ 	.dword	__unnamed_61
	.align		8
        /*01f0*/ 	.dword	__unnamed_62
	.align		8
        /*01f8*/ 	.dword	__unnamed_63
	.align		8
        /*0200*/ 	.dword	__unnamed_64
	.align		8
        /*0208*/ 	.dword	__unnamed_65
	.align		8
        /*0210*/ 	.dword	__unnamed_66
	.align		8
        /*0218*/ 	.dword	__unnamed_67
	.align		8
        /*0220*/ 	.dword	__unnamed_68
	.align		8
        /*0228*/ 	.dword	__unnamed_69
	.align		8
        /*0230*/ 	.dword	__unnamed_70
	.align		8
        /*0238*/ 	.dword	__unnamed_71
	.align		8
        /*0240*/ 	.dword	__unnamed_72
	.align		8
        /*0248*/ 	.dword	__unnamed_73
	.align		8
        /*0250*/ 	.dword	__unnamed_74
	.align		8
        /*0258*/ 	.dword	__unnamed_75
	.align		8
        /*0260*/ 	.dword	__unnamed_76
	.align		8
        /*0268*/ 	.dword	__unnamed_77
	.align		8
        /*0270*/ 	.dword	__unnamed_78
	.align		8
        /*0278*/ 	.dword	__unnamed_79
	.align		8
        /*0280*/ 	.dword	__unnamed_80
	.align		8
        /*0288*/ 	.dword	__unnamed_81
	.align		8
        /*0290*/ 	.dword	__unnamed_82
	.align		8
        /*0298*/ 	.dword	__unnamed_83
	.align		8
        /*02a0*/ 	.dword	__unnamed_84
	.align		8
        /*02a8*/ 	.dword	__unnamed_85
	.align		8
        /*02b0*/ 	.dword	__unnamed_86
	.align		8
        /*02b8*/ 	.dword	__unnamed_87
	.align		8
        /*02c0*/ 	.dword	__unnamed_88
	.align		8
        /*02c8*/ 	.dword	__unnamed_89
	.align		8
        /*02d0*/ 	.dword	__unnamed_90
	.align		8
        /*02d8*/ 	.dword	__unnamed_91
	.align		8
        /*02e0*/ 	.dword	__unnamed_92
	.align		8
        /*02e8*/ 	.dword	__unnamed_93
	.align		8
        /*02f0*/ 	.dword	__unnamed_94
	.align		8
        /*02f8*/ 	.dword	__unnamed_95
	.align		8
        /*0300*/ 	.dword	__unnamed_96
	.align		8
        /*0308*/ 	.dword	__unnamed_97
	.align		8
        /*0310*/ 	.dword	__unnamed_98
	.align		8
        /*0318*/ 	.dword	__unnamed_99
	.align		8
        /*0320*/ 	.dword	__unnamed_100
	.align		8
        /*0328*/ 	.dword	__unnamed_101
	.align		8
        /*0330*/ 	.dword	__unnamed_102
	.align		8
        /*0338*/ 	.dword	__unnamed_103
	.align		8
        /*0340*/ 	.dword	__unnamed_104
	.align		8
        /*0348*/ 	.dword	__unnamed_105
	.align		8
        /*0350*/ 	.dword	__unnamed_106
	.align		8
        /*0358*/ 	.dword	__unnamed_107
	.align		8
        /*0360*/ 	.dword	__unnamed_108
	.align		8
        /*0368*/ 	.dword	__unnamed_109
	.align		8
        /*0370*/ 	.dword	__unnamed_110
	.align		8
        /*0378*/ 	.dword	__unnamed_111
	.align		8
        /*0380*/ 	.dword	__unnamed_112
	.align		8
        /*0388*/ 	.dword	__unnamed_113
	.align		8
        /*0390*/ 	.dword	__unnamed_114
	.align		8
        /*0398*/ 	.dword	__unnamed_115
	.align		8
        /*03a0*/ 	.dword	__unnamed_116
	.align		8
        /*03a8*/ 	.dword	__unnamed_117
	.align		8
        /*03b0*/ 	.dword	__unnamed_118
	.align		8
        /*03b8*/ 	.dword	__unnamed_119
	.align		8
        /*03c0*/ 	.dword	__unnamed_120
	.align		8
        /*03c8*/ 	.dword	__unnamed_121
	.align		8
        /*03d0*/ 	.dword	__unnamed_122
	.align		8
        /*03d8*/ 	.dword	__unnamed_123
	.align		8
        /*03e0*/ 	.dword	__unnamed_124
	.align		8
        /*03e8*/ 	.dword	__unnamed_125
	.align		8
        /*03f0*/ 	.dword	__unnamed_126
	.align		8
        /*03f8*/ 	.dword	__unnamed_127
	.align		8
        /*0400*/ 	.dword	__unnamed_128
	.align		8
        /*0408*/ 	.dword	__unnamed_129
	.align		8
        /*0410*/ 	.dword	__unnamed_130
	.align		8
        /*0418*/ 	.dword	__unnamed_131
	.align		8
        /*0420*/ 	.dword	__unnamed_132
	.align		8
        /*0428*/ 	.dword	__unnamed_133
	.align		8
        /*0430*/ 	.dword	__unnamed_134
	.align		8
        /*0438*/ 	.dword	__unnamed_135
	.align		8
        /*0440*/ 	.dword	__unnamed_136
	.align		8
        /*0448*/ 	.dword	__unnamed_137
	.align		8
        /*0450*/ 	.dword	__unnamed_138
	.align		8
        /*0458*/ 	.dword	__unnamed_139
	.align		8
        /*0460*/ 	.dword	__unnamed_140
	.align		8
        /*0468*/ 	.dword	__unnamed_141
	.align		8
        /*0470*/ 	.dword	__unnamed_142
	.align		8
        /*0478*/ 	.dword	__unnamed_143
	.align		8
        /*0480*/ 	.dword	__unnamed_144
	.align		8
        /*0488*/ 	.dword	__unnamed_145
	.align		8
        /*0490*/ 	.dword	__unnamed_146
	.align		8
        /*0498*/ 	.dword	__unnamed_147
	.align		8
        /*04a0*/ 	.dword	__unnamed_148
	.align		8
        /*04a8*/ 	.dword	__unnamed_149
	.align		8
        /*04b0*/ 	.dword	__unnamed_150
	.align		8
        /*04b8*/ 	.dword	__unnamed_151
	.align		8
        /*04c0*/ 	.dword	__unnamed_152
	.align		8
        /*04c8*/ 	.dword	__unnamed_153
	.align		8
        /*04d0*/ 	.dword	__unnamed_154
	.align		8
        /*04d8*/ 	.dword	__unnamed_155
	.align		8
        /*04e0*/ 	.dword	__unnamed_156
	.align		8
        /*04e8*/ 	.dword	__unnamed_157
	.align		8
        /*04f0*/ 	.dword	__unnamed_158
	.align		8
        /*04f8*/ 	.dword	__unnamed_159
	.align		8
        /*0500*/ 	.dword	__unnamed_160
	.align		8
        /*0508*/ 	.dword	__unnamed_161
	.align		8
        /*0510*/ 	.dword	__unnamed_162
	.align		8
        /*0518*/ 	.dword	__unnamed_163
	.align		8
        /*0520*/ 	.dword	__unnamed_164
	.align		8
        /*0528*/ 	.dword	__unnamed_165
	.align		8
        /*0530*/ 	.dword	__unnamed_166
	.align		8
        /*0538*/ 	.dword	__unnamed_167
	.align		8
        /*0540*/ 	.dword	__unnamed_168
	.align		8
        /*0548*/ 	.dword	__unnamed_169
	.align		8
        /*0550*/ 	.dword	__unnamed_170
	.align		8
        /*0558*/ 	.dword	__unnamed_171
	.align		8
        /*0560*/ 	.dword	__unnamed_172
	.align		8
        /*0568*/ 	.dword	__unnamed_173
	.align		8
        /*0570*/ 	.dword	__unnamed_174
	.align		8
        /*0578*/ 	.dword	__unnamed_175
	.align		8
        /*0580*/ 	.dword	__unnamed_176
	.align		8
        /*0588*/ 	.dword	__unnamed_177
	.align		8
        /*0590*/ 	.dword	__unnamed_178
	.align		8
        /*0598*/ 	.dword	__unnamed_179
	.align		8
        /*05a0*/ 	.dword	__unnamed_180
	.align		8
        /*05a8*/ 	.dword	__unnamed_181
	.align		8
        /*05b0*/ 	.dword	__unnamed_182
	.align		8
        /*05b8*/ 	.dword	__unnamed_183
	.align		8
        /*05c0*/ 	.dword	__unnamed_184
	.align		8
        /*05c8*/ 	.dword	__unnamed_185
	.align		8
        /*05d0*/ 	.dword	__unnamed_186
	.align		8
        /*05d8*/ 	.dword	__unnamed_187
	.align		8
        /*05e0*/ 	.dword	__unnamed_188
	.align		8
        /*05e8*/ 	.dword	__unnamed_189
	.align		8
        /*05f0*/ 	.dword	__unnamed_190
	.align		8
        /*05f8*/ 	.dword	__unnamed_191
	.align		8
        /*0600*/ 	.dword	__unnamed_192
	.align		8
        /*0608*/ 	.dword	__unnamed_193
	.align		8
        /*0610*/ 	.dword	__unnamed_194
	.align		8
        /*0618*/ 	.dword	__unnamed_195
	.align		8
        /*0620*/ 	.dword	__unnamed_196
	.align		8
        /*0628*/ 	.dword	__unnamed_197
	.align		8
        /*0630*/ 	.dword	__unnamed_198
	.align		8
        /*0638*/ 	.dword	__unnamed_199
	.align		8
        /*0640*/ 	.dword	__unnamed_200
	.align		8
        /*0648*/ 	.dword	__unnamed_201
	.align		8
        /*0650*/ 	.dword	__unnamed_202
	.align		8
        /*0658*/ 	.dword	__unnamed_203
	.align		8
        /*0660*/ 	.dword	__unnamed_204
	.align		8
        /*0668*/ 	.dword	__unnamed_205
	.align		8
        /*0670*/ 	.dword	__unnamed_206
	.align		8
        /*0678*/ 	.dword	__unnamed_207
	.align		8
        /*0680*/ 	.dword	__unnamed_208
	.align		8
        /*0688*/ 	.dword	__unnamed_209
	.align		8
        /*0690*/ 	.dword	__unnamed_210
	.align		8
        /*0698*/ 	.dword	__unnamed_211
	.align		8
        /*06a0*/ 	.dword	__unnamed_212
	.align		8
        /*06a8*/ 	.dword	__unnamed_213
	.align		8
        /*06b0*/ 	.dword	__unnamed_214
	.align		8
        /*06b8*/ 	.dword	__unnamed_215
	.align		8
        /*06c0*/ 	.dword	__unnamed_216
	.align		8
        /*06c8*/ 	.dword	__unnamed_217
	.align		8
        /*06d0*/ 	.dword	__unnamed_218
	.align		8
        /*06d8*/ 	.dword	__unnamed_219
	.align		8
        /*06e0*/ 	.dword	__unnamed_220
	.align		8
        /*06e8*/ 	.dword	__unnamed_221
	.align		8
        /*06f0*/ 	.dword	__unnamed_222
	.align		8
        /*06f8*/ 	.dword	__unnamed_223
	.align		8
        /*0700*/ 	.dword	__unnamed_224
	.align		8
        /*0708*/ 	.dword	__unnamed_225
	.align		8
        /*0710*/ 	.dword	__unnamed_226
	.align		8
        /*0718*/ 	.dword	__unnamed_227
	.align		8
        /*0720*/ 	.dword	__unnamed_228
	.align		8
        /*0728*/ 	.dword	__unnamed_229
	.align		8
        /*0730*/ 	.dword	__unnamed_230
	.align		8
        /*0738*/ 	.dword	__unnamed_231
	.align		8
        /*0740*/ 	.dword	__unnamed_232
	.align		8
        /*0748*/ 	.dword	__unnamed_233
	.align		8
        /*0750*/ 	.dword	__unnamed_234
	.align		8
        /*0758*/ 	.dword	__unnamed_235
	.align		8
        /*0760*/ 	.dword	__unnamed_236
	.align		8
        /*0768*/ 	.dword	__unnamed_237
	.align		8
        /*0770*/ 	.dword	__unnamed_238
	.align		8
        /*0778*/ 	.dword	__unnamed_239
	.align		8
        /*0780*/ 	.dword	__unnamed_240
	.align		8
        /*0788*/ 	.dword	__unnamed_241
	.align		8
        /*0790*/ 	.dword	__unnamed_242
	.align		8
        /*0798*/ 	.dword	__unnamed_243
	.align		8
        /*07a0*/ 	.dword	__unnamed_244
	.align		8
        /*07a8*/ 	.dword	__unnamed_245
	.align		8
        /*07b0*/ 	.dword	__unnamed_246
	.align		8
        /*07b8*/ 	.dword	__unnamed_247
	.align		8
        /*07c0*/ 	.dword	__unnamed_248
	.align		8
        /*07c8*/ 	.dword	__unnamed_249
	.align		8
        /*07d0*/ 	.dword	__unnamed_250
	.align		8
        /*07d8*/ 	.dword	__unnamed_251
	.align		8
        /*07e0*/ 	.dword	__unnamed_252
	.align		8
        /*07e8*/ 	.dword	__unnamed_253
	.align		8
        /*07f0*/ 	.dword	__unnamed_254
	.align		8
        /*07f8*/ 	.dword	__unnamed_255
	.align		8
        /*0800*/ 	.dword	__unnamed_256
	.align		8
        /*0808*/ 	.dword	__unnamed_257
	.align		8
        /*0810*/ 	.dword	__unnamed_258
	.align		8
        /*0818*/ 	.dword	__unnamed_259
	.align		8
        /*0820*/ 	.dword	__unnamed_260
	.align		8
        /*0828*/ 	.dword	__unnamed_261
	.align		8
        /*0830*/ 	.dword	__unnamed_262
	.align		8
        /*0838*/ 	.dword	__unnamed_263
	.align		8
        /*0840*/ 	.dword	__unnamed_264
	.align		8
        /*0848*/ 	.dword	__unnamed_265
	.align		8
        /*0850*/ 	.dword	__unnamed_266
	.align		8
        /*0858*/ 	.dword	__unnamed_267
	.align		8
        /*0860*/ 	.dword	__unnamed_268
	.align		8
        /*0868*/ 	.dword	__unnamed_269
	.align		8
        /*0870*/ 	.dword	__unnamed_270
	.align		8
        /*0878*/ 	.dword	__unnamed_271
	.align		8
        /*0880*/ 	.dword	__unnamed_272
	.align		8
        /*0888*/ 	.dword	__unnamed_273
	.align		8
        /*0890*/ 	.dword	__unnamed_274
	.align		8
        /*0898*/ 	.dword	__unnamed_275
	.align		8
        /*08a0*/ 	.dword	__unnamed_276
	.align		8
        /*08a8*/ 	.dword	__unnamed_277
	.align		8
        /*08b0*/ 	.dword	__unnamed_278
	.align		8
        /*08b8*/ 	.dword	__unnamed_279
	.align		8
        /*08c0*/ 	.dword	__unnamed_280
	.align		8
        /*08c8*/ 	.dword	_ZN34_INTERNAL_ca131e49_4_k_cu_25b7923b4cuda3std3__45__cpo5beginE
	.align		8
        /*08d0*/ 	.dword	_ZN34_INTERNAL_ca131e49_4_k_cu_25b7923b4cuda3std3__45__cpo3endE
	.align		8
        /*08d8*/ 	.dword	_ZN34_INTERNAL_ca131e49_4_k_cu_25b7923b4cuda3std3__45__cpo6cbeginE
	.align		8
        /*08e0*/ 	.dword	_ZN34_INTERNAL_ca131e49_4_k_cu_25b7923b4cuda3std3__45__cpo4cendE
	.align		8
        /*08e8*/ 	.dword	_ZN34_INTERNAL_ca131e49_4_k_cu_25b7923b4cuda3std3__45__cpo6rbeginE
	.align		8
        /*08f0*/ 	.dword	_ZN34_INTERNAL_ca131e49_4_k_cu_25b7923b4cuda3std3__45__cpo4rendE
	.align		8
        /*08f8*/ 	.dword	_ZN34_INTERNAL_ca131e49_4_k_cu_25b7923b4cuda3std3__45__cpo7crbeginE
	.align		8
        /*0900*/ 	.dword	_ZN34_INTERNAL_ca131e49_4_k_cu_25b7923b4cuda3std3__45__cpo5crendE
	.align		8
        /*0908*/ 	.dword	_ZN34_INTERNAL_ca131e49_4_k_cu_25b7923b4cuda3std3__436_GLOBAL__N__ca131e49_4_k_cu_25b7923b6ignoreE
	.align		8
        /*0910*/ 	.dword	_ZN34_INTERNAL_ca131e49_4_k_cu_25b7923b4cuda3std3__419piecewise_constructE
	.align		8
        /*0918*/ 	.dword	_ZN34_INTERNAL_ca131e49_4_k_cu_25b7923b4cuda3std3__48in_placeE
	.align		8
        /*0920*/ 	.dword	_ZN34_INTERNAL_ca131e49_4_k_cu_25b7923b4cuda3std3__420unreachable_sentinelE
	.align		8
        /*0928*/ 	.dword	_ZN34_INTERNAL_ca131e49_4_k_cu_25b7923b4cuda3std3__47nulloptE
	.align		8
        /*0930*/ 	.dword	_ZN34_INTERNAL_ca131e49_4_k_cu_25b7923b4cuda3std3__48unexpectE
	.align		8
        /*0938*/ 	.dword	_ZN34_INTERNAL_ca131e49_4_k_cu_25b7923b4cuda3std6ranges3__45__cpo4swapE
	.align		8
        /*0940*/ 	.dword	_ZN34_INTERNAL_ca131e49_4_k_cu_25b7923b4cuda3std6ranges3__45__cpo9iter_moveE
	.align		8
        /*0948*/ 	.dword	_ZN34_INTERNAL_ca131e49_4_k_cu_25b7923b4cuda3std6ranges3__45__cpo5beginE
	.align		8
        /*0950*/ 	.dword	_ZN34_INTERNAL_ca131e49_4_k_cu_25b7923b4cuda3std6ranges3__45__cpo3endE
	.align		8
        /*0958*/ 	.dword	_ZN34_INTERNAL_ca131e49_4_k_cu_25b7923b4cuda3std6ranges3__45__cpo6cbeginE
	.align		8
        /*0960*/ 	.dword	_ZN34_INTERNAL_ca131e49_4_k_cu_25b7923b4cuda3std6ranges3__45__cpo4cendE
	.align		8
        /*0968*/ 	.dword	_ZN34_INTERNAL_ca131e49_4_k_cu_25b7923b4cuda3std6ranges3__45__cpo7advanceE
	.align		8
        /*0970*/ 	.dword	_ZN34_INTERNAL_ca131e49_4_k_cu_25b7923b4cuda3std6ranges3__45__cpo9iter_swapE
	.align		8
        /*0978*/ 	.dword	_ZN34_INTERNAL_ca131e49_4_k_cu_25b7923b4cuda3std6ranges3__45__cpo4nextE
	.align		8
        /*0980*/ 	.dword	_ZN34_INTERNAL_ca131e49_4_k_cu_25b7923b4cuda3std6ranges3__45__cpo4prevE
	.align		8
        /*0988*/ 	.dword	_ZN34_INTERNAL_ca131e49_4_k_cu_25b7923b4cuda3std6ranges3__45__cpo4dataE
	.align		8
        /*0990*/ 	.dword	_ZN34_INTERNAL_ca131e49_4_k_cu_25b7923b4cuda3std6ranges3__45__cpo5cdataE
	.align		8
        /*0998*/ 	.dword	_ZN34_INTERNAL_ca131e49_4_k_cu_25b7923b4cuda3std6ranges3__45__cpo4sizeE
	.align		8
        /*09a0*/ 	.dword	_ZN34_INTERNAL_ca131e49_4_k_cu_25b7923b4cuda3std6ranges3__45__cpo5ssizeE
	.align		8
        /*09a8*/ 	.dword	_ZN34_INTERNAL_ca131e49_4_k_cu_25b7923b4cuda3std6ranges3__45__cpo8distanceE
	.align		8
        /*09b0*/ 	.dword	_ZN34_INTERNAL_ca131e49_4_k_cu_25b7923b6thrust24THRUST_300001_SM_1000_NS6system6detail10sequential3seqE
	.align		8
        /*09b8*/ 	.dword	_ZN34_INTERNAL_ca131e49_4_k_cu_25b7923b6thrust24THRUST_300001_SM_1000_NS12placeholders2_1E
	.align		8
        /*09c0*/ 	.dword	_ZN34_INTERNAL_ca131e49_4_k_cu_25b7923b6thrust24THRUST_300001_SM_1000_NS12placeholders2_2E
	.align		8
        /*09c8*/ 	.dword	_ZN34_INTERNAL_ca131e49_4_k_cu_25b7923b6thrust24THRUST_300001_SM_1000_NS12placeholders2_3E
	.align		8
        /*09d0*/ 	.dword	_ZN34_INTERNAL_ca131e49_4_k_cu_25b7923b6thrust24THRUST_300001_SM_1000_NS12placeholders2_4E
	.align		8
        /*09d8*/ 	.dword	_ZN34_INTERNAL_ca131e49_4_k_cu_25b7923b6thrust24THRUST_300001_SM_1000_NS12placeholders2_5E
	.align		8
        /*09e0*/ 	.dword	_ZN34_INTERNAL_ca131e49_4_k_cu_25b7923b6thrust24THRUST_300001_SM_1000_NS12placeholders2_6E
	.align		8
        /*09e8*/ 	.dword	_ZN34_INTERNAL_ca131e49_4_k_cu_25b7923b6thrust24THRUST_300001_SM_1000_NS12placeholders2_7E
	.align		8
        /*09f0*/ 	.dword	_ZN34_INTERNAL_ca131e49_4_k_cu_25b7923b6thrust24THRUST_300001_SM_1000_NS12placeholders2_8E
	.align		8
        /*09f8*/ 	.dword	_ZN34_INTERNAL_ca131e49_4_k_cu_25b7923b6thrust24THRUST_300001_SM_1000_NS12placeholders2_9E
	.align		8
        /*0a00*/ 	.dword	_ZN34_INTERNAL_ca131e49_4_k_cu_25b7923b6thrust24THRUST_300001_SM_1000_NS12placeholders3_10E
	.align		8
        /*0a08*/ 	.dword	$str
	.align		8
        /*0a10*/ 	.dword	$str$1


//--------------------- .text._ZN7oneflow4cuda7softmax15SoftmaxWarpImplI10SimpleLoadI6__halffE11SimpleStoreIS4_fEfLi1ELi32ELi32ELi1ELb1ELNS1_9AlgorithmE0EEEvT_T0_ll --------------------------
	.section	.text._ZN7oneflow4cuda7softmax15SoftmaxWarpImplI10SimpleLoadI6__halffE11SimpleStoreIS4_fEfLi1ELi32ELi32ELi1ELb1ELNS1_9AlgorithmE0EEEvT_T0_ll,"ax",@progbits
	.align	128
        .global         _ZN7oneflow4cuda7softmax15SoftmaxWarpImplI10SimpleLoadI6__halffE11SimpleStoreIS4_fEfLi1ELi32ELi32ELi1ELb1ELNS1_9AlgorithmE0EEEvT_T0_ll
        .type           _ZN7oneflow4cuda7softmax15SoftmaxWarpImplI10SimpleLoadI6__halffE11SimpleStoreIS4_fEfLi1ELi32ELi32ELi1ELb1ELNS1_9AlgorithmE0EEEvT_T0_ll,@function
        .size           _ZN7oneflow4cuda7softmax15SoftmaxWarpImplI10SimpleLoadI6__halffE11SimpleStoreIS4_fEfLi1ELi32ELi32ELi1ELb1ELNS1_9AlgorithmE0EEEvT_T0_ll,(.L_x_15317 - _ZN7oneflow4cuda7softmax15SoftmaxWarpImplI10SimpleLoadI6__halffE11SimpleStoreIS4_fEfLi1ELi32ELi32ELi1ELb1ELNS1_9AlgorithmE0EEEvT_T0_ll)
        .other          _ZN7oneflow4cuda7softmax15SoftmaxWarpImplI10SimpleLoadI6__halffE11SimpleStoreIS4_fEfLi1ELi32ELi32ELi1ELb1ELNS1_9AlgorithmE0EEEvT_T0_ll,@"STO_CUDA_ENTRY STV_DEFAULT"
_ZN7oneflow4cuda7softmax15SoftmaxWarpImplI10SimpleLoadI6__halffE11SimpleStoreIS4_fEfLi1ELi32ELi32ELi1ELb1ELNS1_9AlgorithmE0EEEvT_T0_ll:
.text._ZN7oneflow4cuda7softmax15SoftmaxWarpImplI10SimpleLoadI6__halffE11SimpleStoreIS4_fEfLi1ELi32ELi32ELi1ELb1ELNS1_9AlgorithmE0EEEvT_T0_ll:
[----:B------:R-:W0:Y:S01]  /*0000*/  LDC R1, c[0x0][0x37c] ;  /* 0x0000df00ff017b82 */ /* 0x000e220000000800 */
[----:B------:R-:W1:Y:S01]  /*0010*/  LDCU.64 UR4, c[0x0][0x3a8] ;  /* 0x00007500ff0477ac */ /* 0x000e620008000a00 */
[----:B------:R-:W2:Y:S01]  /*0020*/  LDCU.64 UR44, c[0x0][0x3a8] ;  /* 0x00007500ff2c77ac */ /* 0x000ea20008000a00 */
[----:B------:R-:W3:Y:S01]  /*0030*/  LDCU.64 UR46, c[0x0][0x3a0] ;  /* 0x00007400ff2e77ac */ /* 0x000ee20008000a00 */
[----:B------:R-:W4:Y:S01]  /*0040*/  LDCU.128 UR40, c[0x0][0x380] ;  /* 0x00007000ff2877ac */ /* 0x000f220008000c00 */
[----:B------:R-:W0:Y:S01]  /*0050*/  LDCU.128 UR36, c[0x0][0x390] ;  /* 0x00007200ff2477ac */ /* 0x000e220008000c00 */
[----:B-1----:R-:W-:-:S04]  /*0060*/  UISETP.GE.U32.AND UP0, UPT, UR4, 0x401, UPT ;  /* 0x000004010400788c */ /* 0x002fc8000bf06070 */
[----:B------:R-:W-:-:S09]  /*0070*/  UISETP.GE.AND.EX UP0, UPT, UR5, URZ, UPT, UP0 ;  /* 0x000000ff0500728c */ /* 0x000fd2000bf06300 */
[----:B--234-:R-:W-:Y:S05]  /*0080*/  BRA.U !UP0, `(.L_x_0) ;  /* 0x0000000108407547 */ /* 0x01cfea000b800000 */
[----:B------:R-:W-:Y:S01]  /*0090*/  MOV R0, 0x0 ;  /* 0x0000000000007802 */ /* 0x000fe20000000f00 */
[----:B------:R-:W1:Y:S01]  /*00a0*/  LDCU.64 UR4, c[0x4][0xa08] ;  /* 0x01014100ff0477ac */ /* 0x000e620008000a00 */
[----:B------:R-:W-:Y:S01]  /*00b0*/  HFMA2 R8, -RZ, RZ, 0, 1.35898590087890625e-05 ;  /* 0x000000e4ff087431 */ /* 0x000fe200000001ff */
[----:B------:R-:W-:Y:S01]  /*00c0*/  MOV R12, 0x1 ;  /* 0x00000001000c7802 */ /* 0x000fe20000000f00 */
[----:B------:R2:W3:Y:S01]  /*00d0*/  LDC.64 R2, c[0x4][R0] ;  /* 0x0100000000027b82 */ /* 0x0004e20000000a00 */
[----:B------:R-:W4:Y:S01]  /*00e0*/  LDCU.64 UR6, c[0x4][0xa10] ;  /* 0x01014200ff0677ac */ /* 0x000f220008000a00 */
[----:B------:R-:W-:Y:S01]  /*00f0*/  HFMA2 R13, -RZ, RZ, 0, 0 ;  /* 0x00000000ff0d7431 */ /* 0x000fe200000001ff */
[----:B------:R-:W5:Y:S01]  /*0100*/  LDCU.64 UR8, c[0x4][0x8c0] ;  /* 0x01011800ff0877ac */ /* 0x000f620008000a00 */
[----:B-1----:R-:W-:Y:S02]  /*0110*/  MOV R4, UR4 ;  /* 0x0000000400047c02 */ /* 0x002fe40008000f00 */
[----:B------:R-:W-:-:S02]  /*0120*/  MOV R5, UR5 ;  /* 0x0000000500057c02 */ /* 0x000fc40008000f00 */
[----:B----4-:R-:W-:Y:S02]  /*0130*/  MOV R6, UR6 ;  /* 0x0000000600067c02 */ /* 0x010fe40008000f00 */
[----:B------:R-:W-:Y:S02]  /*0140*/  MOV R7, UR7 ;  /* 0x0000000700077c02 */ /* 0x000fe40008000f00 */
[----:B-----5:R-:W-:Y:S02]  /*0150*/  MOV R10, UR8 ;  /* 0x00000008000a7c02 */ /* 0x020fe40008000f00 */
[----:B--2---:R-:W-:-:S07]  /*0160*/  MOV R11, UR9 ;  /* 0x00000009000b7c02 */ /* 0x004fce0008000f00 */
[----:B------:R-:W-:-:S07]  /*0170*/  LEPC R20, `(.L_x_0) ;  /* 0x000000001014794e */ /* 0x000fce0000000000 */
[----:B0--3--:R-:W-:Y:S05]  /*0180*/  CALL.ABS.NOINC R2 ;  /* 0x0000000002007343 */ /* 0x009fea0003c00000 */
.L_x_0:
[----:B------:R-:W1:Y:S01]  /*0190*/  S2R R0, SR_TID.Y ;  /* 0x0000000000007919 */ /* 0x000e620000002200 */
[----:B------:R-:W1:Y:S01]  /*01a0*/  S2UR UR4, SR_CTAID.X ;  /* 0x00000000000479c3 */ /* 0x000e620000002500 */
[----:B------:R-:W2:Y:S07]  /*01b0*/  LDCU.64 UR6, c[0x0][0x3a0] ;  /* 0x00007400ff0677ac */ /* 0x000eae0008000a00 */
[----:B------:R-:W1:Y:S02]  /*01c0*/  LDC R45, c[0x0][0x364] ;  /* 0x0000d900ff2d7b82 */ /* 0x000e640000000800 */
[----:B-1----:R-:W-:-:S05]  /*01d0*/  IMAD R45, R45, UR4, R0 ;  /* 0x000000042d2d7c24 */ /* 0x002fca000f8e0200 */
[----:B--2---:R-:W-:Y:S02]  /*01e0*/  ISETP.GE.U32.AND P0, PT, R45, UR6, PT ;  /* 0x000000062d007c0c */ /* 0x004fe4000bf06070 */
[----:B------:R-:W-:-:S04]  /*01f0*/  SHF.R.S32.HI R46, RZ, 0x1f, R45 ;  /* 0x0000001fff2e7819 */ /* 0x000fc8000001142d */
[----:B------:R-:W-:-:S13]  /*0200*/  ISETP.GE.AND.EX P0, PT, R46, UR7, PT, P0 ;  /* 0x000000072e007c0c */ /* 0x000fda000bf06300 */
[----:B0-----:R-:W-:Y:S05]  /*0210*/  @P0 EXIT ;  /* 0x000000000000094d */ /* 0x001fea0003800000 */
[----:B------:R-:W0:Y:S01]  /*0220*/  S2R R44, SR_TID.X ;  /* 0x00000000002c7919 */ /* 0x000e220000002100 */
[----:B------:R-:W1:Y:S01]  /*0230*/  LDC.64 R42, c[0x0][0x358] ;  /* 0x0000d600ff2a7b82 */ /* 0x000e620000000a00 */
[----:B------:R-:W-:Y:S01]  /*0240*/  BSSY B0, `(.L_x_1) ;  /* 0x000051b000007945 */ /* 0x000fe20003800000 */
[C---:B0-----:R-:W-:Y:S02]  /*0250*/  IADD3 R47, PT, PT, R44.reuse, 0x20, RZ ;  /* 0x000000202c2f7810 */ /* 0x041fe40007ffe0ff */
[C---:B------:R-:W-:Y:S02]  /*0260*/  IADD3 R49, PT, PT, R44.reuse, 0xc0, RZ ;  /* 0x000000c02c317810 */ /* 0x040fe40007ffe0ff */
[C---:B------:R-:W-:Y:S02]  /*0270*/  IADD3 R51, PT, PT, R44.reuse, 0xe0, RZ ;  /* 0x000000e02c337810 */ /* 0x040fe40007ffe0ff */
[C---:B------:R-:W-:Y:S02]  /*0280*/  IADD3 R52, PT, PT, R44.reuse, 0x100, RZ ;  /* 0x000001002c347810 */ /* 0x040fe40007ffe0ff */
[----:B------:R-:W-:-:S02]  /*0290*/  IADD3 R53, PT, PT, R44, 0x120, RZ ;  /* 0x000001202c357810 */ /* 0x000fc40007ffe0ff */
[C---:B------:R-:W-:Y:S02]  /*02a0*/  IADD3 R54, PT, PT, R44.reuse, 0x140, RZ ;  /* 0x000001402c367810 */ /* 0x040fe40007ffe0ff */
[C---:B------:R-:W-:Y:S02]  /*02b0*/  IADD3 R55, PT, PT, R44.reuse, 0x160, RZ ;  /* 0x000001602c377810 */ /* 0x040fe40007ffe0ff */
        /* <DEDUP_REMOVED lines=16> */
[----:B-1----:R-:W-:-:S07]  /*03c0*/  IADD3 R11, PT, PT, R44, 0x1c0, RZ ;  /* 0x000001c02c0b7810 */ /* 0x002fce0007ffe0ff */
.L_x_67:
[----:B------:R-:W-:Y:S01]  /*03d0*/  ISETP.GE.U32.AND P0, PT, R44, UR44, PT ;  /* 0x0000002c2c007c0c */ /* 0x000fe2000bf06070 */
[----:B----4-:R-:W-:Y:S01]  /*03e0*/  HFMA2 R3, -RZ, RZ, 0, 0 ;  /* 0x00000000ff037431 */ /* 0x010fe200000001ff */
[----:B------:R-:W-:Y:S01]  /*03f0*/  ISETP.GE.U32.AND P1, PT, R47, UR44, PT ;  /* 0x0000002c2f007c0c */ /* 0x000fe2000bf26070 */
[----:B------:R-:W-:Y:S01]  /*0400*/  IMAD R0, R46, UR42, RZ ;  /* 0x0000002a2e007c24 */ /* 0x000fe2000f8e02ff */
[----:B------:R-:W-:Y:S02]  /*0410*/  ISETP.GE.AND.EX P0, PT, RZ, UR45, PT, P0 ;  /* 0x0000002dff007c0c */ /* 0x000fe4000bf06300 */
[----:B------:R-:W-:Y:S02]  /*0420*/  ISETP.GE.AND.EX P1, PT, RZ, UR45, PT, P1 ;  /* 0x0000002dff007c0c */ /* 0x000fe4000bf26310 */
[----:B------:R-:W-:-:S05]  /*0430*/  MOV R2, R44 ;  /* 0x0000002c00027202 */ /* 0x000fca0000000f00 */
[----:B------:R-:W-:-:S04]  /*0440*/  IMAD.WIDE.U32 R4, R45, UR42, R2 ;  /* 0x0000002a2d047c25 */ /* 0x000fc8000f8e0002 */
[----:B------:R-:W-:Y:S01]  /*0450*/  IMAD R3, R45, UR43, R0 ;  /* 0x0000002b2d037c24 */ /* 0x000fe2000f8e0200 */
[----:B------:R-:W-:Y:S02]  /*0460*/  @!P0 R2UR UR4, R42 ;  /* 0x000000002a0482ca */ /* 0x000fe400000e0000 */
[----:B------:R-:W-:Y:S02]  /*0470*/  @!P0 R2UR UR5, R43 ;  /* 0x000000002b0582ca */ /* 0x000fe400000e0000 */
[----:B------:R-:W-:Y:S02]  /*0480*/  IADD3 R3, PT, PT, R5, R3, RZ ;  /* 0x0000000305037210 */ /* 0x000fe40007ffe0ff */
[----:B------:R-:W-:Y:S02]  /*0490*/  LEA R2, P2, R4, UR40, 0x1 ;  /* 0x0000002804027c11 */ /* 0x000fe4000f8408ff */
[----:B------:R-:W-:Y:S02]  /*04a0*/  @!P1 R2UR UR6, R42 ;  /* 0x000000002a0692ca */ /* 0x000fe400000e0000 */
[----:B------:R-:W-:-:S02]  /*04b0*/  @!P1 R2UR UR7, R43 ;  /* 0x000000002b0792ca */ /* 0x000fc400000e0000 */
[----:B------:R-:W-:-:S05]  /*04c0*/  LEA.HI.X R3, R4, UR41, R3, 0x1, P2 ;  /* 0x0000002904037c11 */ /* 0x000fca00090f0c03 */
[----:B------:R-:W2:Y:S06]  /*04d0*/  @!P0 LDG.E.U16 R5, desc[UR4][R2.64] ;  /* 0x0000000402058981 */ /* 0x000eac000c1e1500 */
[----:B------:R-:W3:Y:S01]  /*04e0*/  @!P1 LDG.E.U16 R0, desc[UR6][R2.64+0x40] ;  /* 0x0000400602009981 */ /* 0x000ee2000c1e1500 */
[----:B------:R-:W-:Y:S02]  /*04f0*/  ISETP.GE.U32.AND P3, PT, R6, UR44, PT ;  /* 0x0000002c06007c0c */ /* 0x000fe4000bf66070 */
[----:B------:R-:W-:Y:S02]  /*0500*/  ISETP.GE.U32.AND P2, PT, R7, UR44, PT ;  /* 0x0000002c07007c0c */ /* 0x000fe4000bf46070 */
[----:B------:R-:W-:-:S02]  /*0510*/  ISETP.GE.AND.EX P3, PT, RZ, UR45, PT, P3 ;  /* 0x0000002dff007c0c */ /* 0x000fc4000bf66330 */
[----:B------:R-:W-:Y:S02]  /*0520*/  ISETP.GE.AND.EX P2, PT, RZ, UR45, PT, P2 ;  /* 0x0000002dff007c0c */ /* 0x000fe4000bf46320 */
[----:B------:R-:W-:Y:S02]  /*0530*/  ISETP.GE.U32.AND P4, PT, R9, UR44, PT ;  /* 0x0000002c09007c0c */ /* 0x000fe4000bf86070 */
[----:B------:R-:W-:Y:S02]  /*0540*/  MOV R4, 0xff800000 ;  /* 0xff80000000047802 */ /* 0x000fe40000000f00 */
[----:B------:R-:W-:Y:S02]  /*0550*/  ISETP.GE.AND.EX P4, PT, RZ, UR45, PT, P4 ;  /* 0x0000002dff007c0c */ /* 0x000fe4000bf86340 */
[----:B------:R-:W-:Y:S02]  /*0560*/  ISETP.GE.U32.AND P5, PT, R10, UR44, PT ;  /* 0x0000002c0a007c0c */ /* 0x000fe4000bfa6070 */
[----:B------:R-:W-:-:S02]  /*0570*/  MOV R6, 0xff800000 ;  /* 0xff80000000067802 */ /* 0x000fc40000000f00 */
[C---:B------:R-:W-:Y:S02]  /*0580*/  @!P3 R2UR UR4, R42.reuse ;  /* 0x000000002a04b2ca */ /* 0x040fe400000e0000 */
[C---:B------:R-:W-:Y:S02]  /*0590*/  @!P3 R2UR UR5, R43.reuse ;  /* 0x000000002b05b2ca */ /* 0x040fe400000e0000 */
[----:B------:R-:W-:Y:S02]  /*05a0*/  MOV R13, 0xff800000 ;  /* 0xff800000000d7802 */ /* 0x000fe40000000f00 */
[----:B------:R-:W-:Y:S02]  /*05b0*/  @!P2 R2UR UR6, R42 ;  /* 0x000000002a06a2ca */ /* 0x000fe400000e0000 */
[----:B------:R-:W-:Y:S02]  /*05c0*/  @!P2 R2UR UR7, R43 ;  /* 0x000000002b07a2ca */ /* 0x000fe400000e0000 */
[----:B------:R-:W-:-:S02]  /*05d0*/  ISETP.GE.U32.AND P6, PT, R49, UR44, PT ;  /* 0x0000002c31007c0c */ /* 0x000fc4000bfc6070 */
[----:B------:R-:W-:Y:S02]  /*05e0*/  ISETP.GE.AND.EX P5, PT, RZ, UR45, PT, P5 ;  /* 0x0000002dff007c0c */ /* 0x000fe4000bfa6350 */
[----:B------:R-:W-:Y:S01]  /*05f0*/  ISETP.GE.AND.EX P6, PT, RZ, UR45, PT, P6 ;  /* 0x0000002dff007c0c */ /* 0x000fe2000bfc6360 */
[----:B------:R-:W4:Y:S01]  /*0600*/  @!P3 LDG.E.U16 R12, desc[UR4][R2.64+0x80] ;  /* 0x00008004020cb981 */ /* 0x000f22000c1e1500 */
[----:B------:R-:W-:Y:S02]  /*0610*/  @!P4 R2UR UR8, R42 ;  /* 0x000000002a08c2ca */ /* 0x000fe400000e0000 */
[----:B------:R-:W-:-:S07]  /*0620*/  @!P4 R2UR UR9, R43 ;  /* 0x000000002b09c2ca */ /* 0x000fce00000e0000 */
[C---:B------:R-:W-:Y:S02]  /*0630*/  @!P5 R2UR UR10, R42.reuse ;  /* 0x000000002a0ad2ca */ /* 0x040fe400000e0000 */
[C---:B------:R-:W-:Y:S02]  /*0640*/  @!P5 R2UR UR11, R43.reuse ;  /* 0x000000002b0bd2ca */ /* 0x040fe400000e0000 */
[----:B------:R-:W-:Y:S02]  /*0650*/  @!P6 R2UR UR4, R42 ;  /* 0x000000002a04e2ca */ /* 0x000fe400000e0000 */
[----:B------:R-:W-:-:S09]  /*0660*/  @!P6 R2UR UR5, R43 ;  /* 0x000000002b05e2ca */ /* 0x000fd200000e0000 */
[----:B------:R-:W5:Y:S04]  /*0670*/  @!P5 LDG.E.U16 R7, desc[UR10][R2.64+0x140] ;  /* 0x0001400a0207d981 */ /* 0x000f68000c1e1500 */
[----:B------:R-:W5:Y:S01]  /*0680*/  @!P6 LDG.E.U16 R8, desc[UR4][R2.64+0x180] ;  /* 0x000180040208e981 */ /* 0x000f62000c1e1500 */
[----:B--2---:R-:W-:-:S03]  /*0690*/  @!P0 HADD2.F32 R4, -RZ, R5.H0_H0 ;  /* 0x20000005ff048230 */ /* 0x004fc60000004100 */
[----:B------:R-:W2:Y:S02]  /*06a0*/  @!P4 LDG.E.U16 R5, desc[UR8][R2.64+0x100] ;  /* 0x000100080205c981 */ /* 0x000ea4000c1e1500 */
[----:B------:R-:W-:Y:S01]  /*06b0*/  @!P0 FMNMX R13, R4, -INF , !PT ;  /* 0xff800000040d8809 */ /* 0x000fe20007800000 */
[----:B---3--:R-:W-:Y:S02]  /*06c0*/  @!P1 HADD2.F32 R6, -RZ, R0.H0_H0 ;  /* 0x20000000ff069230 */ /* 0x008fe40000004100 */
[----:B------:R-:W3:Y:S03]  /*06d0*/  @!P2 LDG.E.U16 R0, desc[UR6][R2.64+0xc0] ;  /* 0x0000c0060200a981 */ /* 0x000ee6000c1e1500 */
[----:B------:R-:W-:Y:S02]  /*06e0*/  @!P1 FMNMX R13, R13, R6, !PT ;  /* 0x000000060d0d9209 */ /* 0x000fe40007800000 */
[----:B------:R-:W-:-:S04]  /*06f0*/  ISETP.GE.U32.AND P1, PT, R51, UR44, PT ;  /* 0x0000002c33007c0c */ /* 0x000fc8000bf26070 */
[----:B------:R-:W-:-:S13]  /*0700*/  ISETP.GE.AND.EX P1, PT, RZ, UR45, PT, P1 ;  /* 0x0000002dff007c0c */ /* 0x000fda000bf26310 */
[----:B------:R-:W-:Y:S02]  /*0710*/  @!P1 R2UR UR6, R42 ;  /* 0x000000002a0692ca */ /* 0x000fe400000e0000 */
[----:B------:R-:W-:-:S13]  /*0720*/  @!P1 R2UR UR7, R43 ;  /* 0x000000002b0792ca */ /* 0x000fda00000e0000 */
[----:B------:R-:W2:Y:S01]  /*0730*/  @!P1 LDG.E.U16 R9, desc[UR6][R2.64+0x1c0] ;  /* 0x0001c00602099981 */ /* 0x000ea2000c1e1500 */
[----:B------:R-:W-:Y:S01]  /*0740*/  MOV R10, 0xff800000 ;  /* 0xff800000000a7802 */ /* 0x000fe20000000f00 */
[----:B----4-:R-:W-:Y:S01]  /*0750*/  @!P3 HADD2.F32 R10, -RZ, R12.H0_H0 ;  /* 0x2000000cff0ab230 */ /* 0x010fe20000004100 */
[----:B------:R-:W-:-:S04]  /*0760*/  MOV R76, 0xff800000 ;  /* 0xff800000004c7802 */ /* 0x000fc80000000f00 */
[----:B------:R-:W-:Y:S02]  /*0770*/  @!P3 FMNMX R13, R13, R10, !PT ;  /* 0x0000000a0d0db209 */ /* 0x000fe40007800000 */
[----:B------:R-:W-:Y:S02]  /*0780*/  ISETP.GE.U32.AND P3, PT, R52, UR44, PT ;  /* 0x0000002c34007c0c */ /* 0x000fe4000bf66070 */
[----:B------:R-:W-:Y:S02]  /*0790*/  MOV R80, 0xff800000 ;  /* 0xff80000000507802 */ /* 0x000fe40000000f00 */
[----:B------:R-:W-:Y:S02]  /*07a0*/  ISETP.GE.AND.EX P3, PT, RZ, UR45, PT, P3 ;  /* 0x0000002dff007c0c */ /* 0x000fe4000bf66330 */
[----:B------:R-:W-:Y:S02]  /*07b0*/  MOV R84, 0xff800000 ;  /* 0xff80000000547802 */ /* 0x000fe40000000f00 */
[----:B------:R-:W-:Y:S01]  /*07c0*/  MOV R86, 0xff800000 ;  /* 0xff80000000567802 */ /* 0x000fe20000000f00 */
[----:B-----5:R-:W-:Y:S01]  /*07d0*/  @!P5 HADD2.F32 R84, -RZ, R7.H0_H0 ;  /* 0x20000007ff54d230 */ /* 0x020fe20000004100 */
[----:B------:R-:W-:Y:S01]  /*07e0*/  MOV R88, 0xff800000 ;  /* 0xff80000000587802 */ /* 0x000fe20000000f00 */
[----:B------:R-:W-:-:S06]  /*07f0*/  @!P6 HADD2.F32 R86, -RZ, R8.H0_H0 ;  /* 0x20000008ff56e230 */ /* 0x000fcc0000004100 */
[----:B------:R-:W-:Y:S02]  /*0800*/  @!P3 R2UR UR4, R42 ;  /* 0x000000002a04b2ca */ /* 0x000fe400000e0000 */
[----:B------:R-:W-:-:S13]  /*0810*/  @!P3 R2UR UR5, R43 ;  /* 0x000000002b05b2ca */ /* 0x000fda00000e0000 */
[----:B------:R-:W4:Y:S01]  /*0820*/  @!P3 LDG.E.U16 R12, desc[UR4][R2.64+0x200] ;  /* 0x00020004020cb981 */ /* 0x000f22000c1e1500 */
[----:B---3--:R-:W-:Y:S02]  /*0830*/  @!P2 HADD2.F32 R76, -RZ, R0.H0_H0 ;  /* 0x20000000ff4ca230 */ /* 0x008fe40000004100 */
[----:B--2---:R-:W-:-:S03]  /*0840*/  @!P4 HADD2.F32 R80, -RZ, R5.H0_H0 ;  /* 0x20000005ff50c230 */ /* 0x004fc60000004100 */
[----:B------:R-:W-:Y:S02]  /*0850*/  @!P2 FMNMX R13, R13, R76, !PT ;  /* 0x0000004c0d0da209 */ /* 0x000fe40007800000 */
[----:B------:R-:W-:-:S04]  /*0860*/  ISETP.GE.U32.AND P2, PT, R53, UR44, PT ;  /* 0x0000002c35007c0c */ /* 0x000fc8000bf46070 */
[----:B------:R-:W-:Y:S02]  /*0870*/  ISETP.GE.AND.EX P2, PT, RZ, UR45, PT, P2 ;  /* 0x0000002dff007c0c */ /* 0x000fe4000bf46320 */
[----:B------:R-:W-:Y:S02]  /*0880*/  @!P4 FMNMX R13, R13, R80, !PT ;  /* 0x000000500d0dc209 */ /* 0x000fe40007800000 */
[----:B------:R-:W-:Y:S02]  /*0890*/  ISETP.GE.U32.AND P4, PT, R54, UR44, PT ;  /* 0x0000002c36007c0c */ /* 0x000fe4000bf86070 */
[----:B------:R-:W-:Y:S02]  /*08a0*/  @!P5 FMNMX R13, R13, R84, !PT ;  /* 0x000000540d0dd209 */ /* 0x000fe40007800000 */
[----:B------:R-:W-:Y:S02]  /*08b0*/  ISETP.GE.AND.EX P4, PT, RZ, UR45, PT, P4 ;  /* 0x0000002dff007c0c */ /* 0x000fe4000bf86340 */
[----:B------:R-:W-:-:S02]  /*08c0*/  ISETP.GE.U32.AND P5, PT, R55, UR44, PT ;  /* 0x0000002c37007c0c */ /* 0x000fc4000bfa6070 */
[----:B------:R-:W-:Y:S02]  /*08d0*/  @!P6 FMNMX R13, R13, R86, !PT ;  /* 0x000000560d0de209 */ /* 0x000fe40007800000 */
[----:B------:R-:W-:Y:S02]  /*08e0*/  @!P2 R2UR UR6, R42 ;  /* 0x000000002a06a2ca */ /* 0x000fe400000e0000 */
[----:B------:R-:W-:Y:S02]  /*08f0*/  @!P2 R2UR UR7, R43 ;  /* 0x000000002b07a2ca */ /* 0x000fe400000e0000 */
[----:B------:R-:W-:Y:S02]  /*0900*/  ISETP.GE.U32.AND P6, PT, R56, UR44, PT ;  /* 0x0000002c38007c0c */ /* 0x000fe4000bfc6070 */
[----:B------:R-:W-:Y:S01]  /*0910*/  ISETP.GE.AND.EX P5, PT, RZ, UR45, PT, P5 ;  /* 0x0000002dff007c0c */ /* 0x000fe2000bfa6350 */
[----:B------:R-:W-:Y:S01]  /*0920*/  @!P1 HADD2.F32 R88, -RZ, R9.H0_H0 ;  /* 0x20000009ff589230 */ /* 0x000fe20000004100 */
[----:B------:R-:W-:-:S02]  /*0930*/  ISETP.GE.AND.EX P6, PT, RZ, UR45, PT, P6 ;  /* 0x0000002dff007c0c */ /* 0x000fc4000bfc6360 */
[----:B------:R-:W-:-:S05]  /*0940*/  @!P4 R2UR UR8, R42 ;  /* 0x000000002a08c2ca */ /* 0x000fca00000e0000 */
[----:B------:R-:W2:Y:S01]  /*0950*/  @!P2 LDG.E.U16 R0, desc[UR6][R2.64+0x240] ;  /* 0x000240060200a981 */ /* 0x000ea2000c1e1500 */
[----:B------:R-:W-:Y:S02]  /*0960*/  @!P1 FMNMX R13, R13, R88, !PT ;  /* 0x000000580d0d9209 */ /* 0x000fe40007800000 */
[----:B------:R-:W-:Y:S02]  /*0970*/  ISETP.GE.U32.AND P1, PT, R57, UR44, PT ;  /* 0x0000002c39007c0c */ /* 0x000fe4000bf26070 */
[C---:B------:R-:W-:Y:S02]  /*0980*/  @!P4 R2UR UR9, R43.reuse ;  /* 0x000000002b09c2ca */ /* 0x040fe400000e0000 */
[----:B------:R-:W-:Y:S02]  /*0990*/  ISETP.GE.AND.EX P1, PT, RZ, UR45, PT, P1 ;  /* 0x0000002dff007c0c */ /* 0x000fe4000bf26310 */
[----:B------:R-:W-:Y:S02]  /*09a0*/  @!P5 R2UR UR4, R42 ;  /* 0x000000002a04d2ca */ /* 0x000fe400000e0000 */
[----:B------:R-:W-:-:S02]  /*09b0*/  @!P5 R2UR UR5, R43 ;  /* 0x000000002b05d2ca */ /* 0x000fc400000e0000 */
[----:B------:R-:W-:Y:S02]  /*09c0*/  @!P6 R2UR UR6, R42 ;  /* 0x000000002a06e2ca */ /* 0x000fe400000e0000 */
[----:B------:R-:W-:-:S03]  /*09d0*/  @!P6 R2UR UR7, R43 ;  /* 0x000000002b07e2ca */ /* 0x000fc600000e0000 */
[----:B------:R-:W3:Y:S02]  /*09e0*/  @!P4 LDG.E.U16 R5, desc[UR8][R2.64+0x280] ;  /* 0x000280080205c981 */ /* 0x000ee4000c1e1500 */
[----:B------:R-:W-:Y:S02]  /*09f0*/  @!P1 R2UR UR8, R42 ;  /* 0x000000002a0892ca */ /* 0x000fe400000e0000 */
[----:B------:R-:W-:Y:S02]  /*0a00*/  @!P1 R2UR UR9, R43 ;  /* 0x000000002b0992ca */ /* 0x000fe400000e0000 */
[----:B------:R-:W5:Y:S04]  /*0a10*/  @!P5 LDG.E.U16 R7, desc[UR4][R2.64+0x2c0] ;  /* 0x0002c0040207d981 */ /* 0x000f68000c1e1500 */
[----:B------:R-:W5:Y:S07]  /*0a20*/  @!P6 LDG.E.U16 R8, desc[UR6][R2.64+0x300] ;  /* 0x000300060208e981 */ /* 0x000f6e000c1e1500 */
[----:B------:R-:W5:Y:S01]  /*0a30*/  @!P1 LDG.E.U16 R9, desc[UR8][R2.64+0x340] ;  /* 0x0003400802099981 */ /* 0x000f62000c1e1500 */
        /* <DEDUP_REMOVED lines=8> */
[----:B------:R-:W-:-:S02]  /*0ac0*/  MOV R74, 0xff800000 ;  /* 0xff800000004a7802 */ /* 0x000fc40000000f00 */
[----:B------:R-:W-:-:S07]  /*0ad0*/  MOV R70, 0xff800000 ;  /* 0xff80000000467802 */ /* 0x000fce0000000f00 */
[----:B------:R-:W-:Y:S02]  /*0ae0*/  @!P3 R2UR UR4, R42 ;  /* 0x000000002a04b2ca */ /* 0x000fe400000e0000 */
[----:B------:R-:W-:-:S13]  /*0af0*/  @!P3 R2UR UR5, R43 ;  /* 0x000000002b05b2ca */ /* 0x000fda00000e0000 */
[----:B------:R-:W4:Y:S01]  /*0b00*/  @!P3 LDG.E.U16 R11, desc[UR4][R2.64+0x380] ;  /* 0x00038004020bb981 */ /* 0x000f22000c1e1500 */
[----:B--2---:R-:W-:Y:S01]  /*0b10*/  @!P2 HADD2.F32 R68, -RZ, R0.H0_H0 ;  /* 0x20000000ff44a230 */ /* 0x004fe20000004100 */
[----:B------:R-:W-:-:S04]  /*0b20*/  IADD3 R0, PT, PT, R44, 0x1e0, RZ ;  /* 0x000001e02c007810 */ /* 0x000fc80007ffe0ff */
[----:B------:R-:W-:Y:S02]  /*0b30*/  @!P2 FMNMX R13, R13, R68, !PT ;  /* 0x000000440d0da209 */ /* 0x000fe40007800000 */
[----:B------:R-:W-:Y:S02]  /*0b40*/  ISETP.GE.U32.AND P2, PT, R0, UR44, PT ;  /* 0x0000002c00007c0c */ /* 0x000fe4000bf46070 */
[----:B------:R-:W-:Y:S02]  /*0b50*/  IADD3 R0, PT, PT, R44, 0x200, RZ ;  /* 0x000002002c007810 */ /* 0x000fe40007ffe0ff */
[----:B------:R-:W-:Y:S01]  /*0b60*/  ISETP.GE.AND.EX P2, PT, RZ, UR45, PT, P2 ;  /* 0x0000002dff007c0c */ /* 0x000fe2000bf46320 */
[----:B---3--:R-:W-:-:S05]  /*0b70*/  @!P4 HADD2.F32 R82, -RZ, R5.H0_H0 ;  /* 0x20000005ff52c230 */ /* 0x008fca0000004100 */
[----:B------:R-:W-:Y:S01]  /*0b80*/  @!P4 FMNMX R13, R13, R82, !PT ;  /* 0x000000520d0dc209 */ /* 0x000fe20007800000 */
[----:B-----5:R-:W-:Y:S01]  /*0b90*/  @!P5 HADD2.F32 R40, -RZ, R7.H0_H0 ;  /* 0x20000007ff28d230 */ /* 0x020fe20000004100 */
[----:B------:R-:W-:Y:S02]  /*0ba0*/  ISETP.GE.U32.AND P4, PT, R0, UR44, PT ;  /* 0x0000002c00007c0c */ /* 0x000fe4000bf86070 */
[C---:B------:R-:W-:Y:S01]  /*0bb0*/  IADD3 R0, PT, PT, R44.reuse, 0x220, RZ ;  /* 0x000002202c007810 */ /* 0x040fe20007ffe0ff */
[----:B------:R-:W-:Y:S01]  /*0bc0*/  @!P6 HADD2.F32 R74, -RZ, R8.H0_H0 ;  /* 0x20000008ff4ae230 */ /* 0x000fe20000004100 */
[----:B------:R-:W-:Y:S02]  /*0bd0*/  @!P5 FMNMX R13, R13, R40, !PT ;  /* 0x000000280d0dd209 */ /* 0x000fe40007800000 */
[----:B------:R-:W-:Y:S02]  /*0be0*/  IADD3 R5, PT, PT, R44, 0x240, RZ ;  /* 0x000002402c057810 */ /* 0x000fe40007ffe0ff */
[----:B------:R-:W-:-:S02]  /*0bf0*/  ISETP.GE.U32.AND P5, PT, R0, UR44, PT ;  /* 0x0000002c00007c0c */ /* 0x000fc4000bfa6070 */
[----:B------:R-:W-:Y:S01]  /*0c00*/  ISETP.GE.AND.EX P4, PT, RZ, UR45, PT, P4 ;  /* 0x0000002dff007c0c */ /* 0x000fe2000bf86340 */
[----:B------:R-:W-:Y:S01]  /*0c10*/  @!P1 HADD2.F32 R70, -RZ, R9.H0_H0 ;  /* 0x20000009ff469230 */ /* 0x000fe20000004100 */
[----:B------:R-:W-:Y:S02]  /*0c20*/  @!P6 FMNMX R13, R13, R74, !PT ;  /* 0x0000004a0d0de209 */ /* 0x000fe40007800000 */
[----:B------:R-:W-:Y:S02]  /*0c30*/  @!P2 R2UR UR6, R42 ;  /* 0x000000002a06a2ca */ /* 0x000fe400000e0000 */
[----:B------:R-:W-:Y:S02]  /*0c40*/  @!P2 R2UR UR7, R43 ;  /* 0x000000002b07a2ca */ /* 0x000fe400000e0000 */
[----:B------:R-:W-:Y:S02]  /*0c50*/  ISETP.GE.U32.AND P6, PT, R5, UR44, PT ;  /* 0x0000002c05007c0c */ /* 0x000fe4000bfc6070 */
[----:B------:R-:W-:-:S02]  /*0c60*/  IADD3 R0, PT, PT, R44, 0x260, RZ ;  /* 0x000002602c007810 */ /* 0x000fc40007ffe0ff */
[----:B------:R-:W-:Y:S02]  /*0c70*/  ISETP.GE.AND.EX P5, PT, RZ, UR45, PT, P5 ;  /* 0x0000002dff007c0c */ /* 0x000fe4000bfa6350 */
[----:B------:R-:W-:Y:S02]  /*0c80*/  @!P1 FMNMX R13, R13, R70, !PT ;  /* 0x000000460d0d9209 */ /* 0x000fe40007800000 */
[----:B------:R-:W-:Y:S02]  /*0c90*/  ISETP.GE.AND.EX P6, PT, RZ, UR45, PT, P6 ;  /* 0x0000002dff007c0c */ /* 0x000fe4000bfc6360 */
[----:B------:R-:W-:Y:S02]  /*0ca0*/  ISETP.GE.U32.AND P1, PT, R0, UR44, PT ;  /* 0x0000002c00007c0c */ /* 0x000fe4000bf26070 */
[----:B------:R-:W-:Y:S01]  /*0cb0*/  @!P4 R2UR UR8, R42 ;  /* 0x000000002a08c2ca */ /* 0x000fe200000e0000 */
[----:B------:R-:W2:Y:S01]  /*0cc0*/  @!P2 LDG.E.U16 R0, desc[UR6][R2.64+0x3c0] ;  /* 0x0003c0060200a981 */ /* 0x000ea2000c1e1500 */
[----:B------:R-:W-:-:S02]  /*0cd0*/  ISETP.GE.AND.EX P1, PT, RZ, UR45, PT, P1 ;  /* 0x0000002dff007c0c */ /* 0x000fc4000bf26310 */
[C---:B------:R-:W-:Y:S02]  /*0ce0*/  @!P4 R2UR UR9, R43.reuse ;  /* 0x000000002b09c2ca */ /* 0x040fe400000e0000 */
[C---:B------:R-:W-:Y:S02]  /*0cf0*/  @!P5 R2UR UR4, R42.reuse ;  /* 0x000000002a04d2ca */ /* 0x040fe400000e0000 */
[C---:B------:R-:W-:Y:S02]  /*0d00*/  @!P5 R2UR UR5, R43.reuse ;  /* 0x000000002b05d2ca */ /* 0x040fe400000e0000 */
[----:B------:R-:W-:Y:S02]  /*0d10*/  @!P6 R2UR UR10, R42 ;  /* 0x000000002a0ae2ca */ /* 0x000fe400000e0000 */
[----:B------:R-:W-:-:S03]  /*0d20*/  @!P6 R2UR UR11, R43 ;  /* 0x000000002b0be2ca */ /* 0x000fc600000e0000 */
[----:B------:R-:W-:Y:S02]  /*0d30*/  @!P1 R2UR UR6, R42 ;  /* 0x000000002a0692ca */ /* 0x000fe400000e0000 */
[----:B------:R-:W-:Y:S01]  /*0d40*/  @!P1 R2UR UR7, R43 ;  /* 0x000000002b0792ca */ /* 0x000fe200000e0000 */
[----:B------:R-:W3:Y:S04]  /*0d50*/  @!P4 LDG.E.U16 R5, desc[UR8][R2.64+0x400] ;  /* 0x000400080205c981 */ /* 0x000ee8000c1e1500 */
[----:B------:R-:W5:Y:S04]  /*0d60*/  @!P5 LDG.E.U16 R7, desc[UR4][R2.64+0x440] ;  /* 0x000440040207d981 */ /* 0x000f68000c1e1500 */
[----:B------:R-:W5:Y:S04]  /*0d70*/  @!P6 LDG.E.U16 R8, desc[UR10][R2.64+0x480] ;  /* 0x0004800a0208e981 */ /* 0x000f68000c1e1500 */
[----:B------:R-:W5:Y:S01]  /*0d80*/  @!P1 LDG.E.U16 R9, desc[UR6][R2.64+0x4c0] ;  /* 0x0004c00602099981 */ /* 0x000f62000c1e1500 */
[----:B------:R-:W-:Y:S01]  /*0d90*/  MOV R92, 0xff800000 ;  /* 0xff800000005c7802 */ /* 0x000fe20000000f00 */
[----:B----4-:R-:W-:Y:S01]  /*0da0*/  @!P3 HADD2.F32 R92, -RZ, R11.H0_H0 ;  /* 0x2000000bff5cb230 */ /* 0x010fe20000004100 */
[----:B------:R-:W-:-:S02]  /*0db0*/  MOV R72, 0xff800000 ;  /* 0xff80000000487802 */ /* 0x000fc40000000f00 */
[C---:B------:R-:W-:Y:S02]  /*0dc0*/  IADD3 R11, PT, PT, R44.reuse, 0x2a0, RZ ;  /* 0x000002a02c0b7810 */ /* 0x040fe40007ffe0ff */
[----:B------:R-:W-:Y:S02]  /*0dd0*/  @!P3 FMNMX R13, R13, R92, !PT ;  /* 0x0000005c0d0db209 */ /* 0x000fe40007800000 */
[----:B------:R-:W-:Y:S02]  /*0de0*/  IADD3 R44, PT, PT, R44, 0x280, RZ ;  /* 0x000002802c2c7810 */ /* 0x000fe40007ffe0ff */
[----:B------:R-:W-:Y:S02]  /*0df0*/  MOV R78, 0xff800000 ;  /* 0xff800000004e7802 */ /* 0x000fe40000000f00 */
[----:B------:R-:W-:Y:S02]  /*0e00*/  ISETP.GE.U32.AND P3, PT, R11, UR44, PT ;  /* 0x0000002c0b007c0c */ /* 0x000fe4000bf66070 */
[----:B------:R-:W-:-:S02]  /*0e10*/  MOV R48, 0xff800000 ;  /* 0xff80000000307802 */ /* 0x000fc40000000f00 */
[----:B------:R-:W-:Y:S02]  /*0e20*/  ISETP.GE.AND.EX P3, PT, RZ, UR45, PT, P3 ;  /* 0x0000002dff007c0c */ /* 0x000fe4000bf66330 */
[----:B------:R-:W-:Y:S02]  /*0e30*/  MOV R36, 0xff800000 ;  /* 0xff80000000247802 */ /* 0x000fe40000000f00 */
[----:B------:R-:W-:-:S09]  /*0e40*/  MOV R50, 0xff800000 ;  /* 0xff80000000327802 */ /* 0x000fd20000000f00 */
[----:B------:R-:W-:Y:S02]  /*0e50*/  @!P3 R2UR UR6, R42 ;  /* 0x000000002a06b2ca */ /* 0x000fe400000e0000 */
[----:B------:R-:W-:Y:S01]  /*0e60*/  @!P3 R2UR UR7, R43 ;  /* 0x000000002b07b2ca */ /* 0x000fe200000e0000 */
[----:B--2---:R-:W-:-:S12]  /*0e70*/  @!P2 HADD2.F32 R72, -RZ, R0.H0_H0 ;  /* 0x20000000ff48a230 */ /* 0x004fd80000004100 */
[----:B------:R-:W2:Y:S01]  /*0e80*/  @!P3 LDG.E.U16 R0, desc[UR6][R2.64+0x540] ;  /* 0x000540060200b981 */ /* 0x000ea2000c1e1500 */
[----:B------:R-:W-:Y:S02]  /*0e90*/  @!P2 FMNMX R13, R13, R72, !PT ;  /* 0x000000480d0da209 */ /* 0x000fe40007800000 */
[----:B------:R-:W-:-:S04]  /*0ea0*/  ISETP.GE.U32.AND P2, PT, R44, UR44, PT ;  /* 0x0000002c2c007c0c */ /* 0x000fc8000bf46070 */
[----:B------:R-:W-:Y:S01]  /*0eb0*/  ISETP.GE.AND.EX P2, PT, RZ, UR45, PT, P2 ;  /* 0x0000002dff007c0c */ /* 0x000fe2000bf46320 */
[----:B---3--:R-:W-:Y:S02]  /*0ec0*/  @!P4 HADD2.F32 R78, -RZ, R5.H0_H0 ;  /* 0x20000005ff4ec230 */ /* 0x008fe40000004100 */
[----:B-----5:R-:W-:-:S03]  /*0ed0*/  @!P5 HADD2.F32 R48, -RZ, R7.H0_H0 ;  /* 0x20000007ff30d230 */ /* 0x020fc60000004100 */
[----:B------:R-:W-:Y:S02]  /*0ee0*/  @!P4 FMNMX R13, R13, R78, !PT ;  /* 0x0000004e0d0dc209 */ /* 0x000fe40007800000 */
[----:B------:R-:W-:Y:S01]  /*0ef0*/  ISETP.GE.U32.AND P4, PT, R58, UR44, PT ;  /* 0x0000002c3a007c0c */ /* 0x000fe2000bf86070 */
[----:B------:R-:W-:Y:S01]  /*0f00*/  @!P6 HADD2.F32 R36, -RZ, R8.H0_H0 ;  /* 0x20000008ff24e230 */ /* 0x000fe20000004100 */
[----:B------:R-:W-:Y:S02]  /*0f10*/  @!P5 FMNMX R13, R13, R48, !PT ;  /* 0x000000300d0dd209 */ /* 0x000fe40007800000 */
[----:B------:R-:W-:Y:S02]  /*0f20*/  ISETP.GE.U32.AND P5, PT, R59, UR44, PT ;  /* 0x0000002c3b007c0c */ /* 0x000fe4000bfa6070 */
[----:B------:R-:W-:Y:S01]  /*0f30*/  ISETP.GE.AND.EX P4, PT, RZ, UR45, PT, P4 ;  /* 0x0000002dff007c0c */ /* 0x000fe2000bf86340 */
[----:B------:R-:W-:Y:S01]  /*0f40*/  @!P1 HADD2.F32 R50, -RZ, R9.H0_H0 ;  /* 0x20000009ff329230 */ /* 0x000fe20000004100 */
[----:B------:R-:W-:-:S02]  /*0f50*/  @!P6 FMNMX R13, R13, R36, !PT ;  /* 0x000000240d0de209 */ /* 0x000fc40007800000 */
[----:B------:R-:W-:Y:S02]  /*0f60*/  @!P2 R2UR UR4, R42 ;  /* 0x000000002a04a2ca */ /* 0x000fe400000e0000 */
[----:B------:R-:W-:Y:S02]  /*0f70*/  @!P2 R2UR UR5, R43 ;  /* 0x000000002b05a2ca */ /* 0x000fe400000e0000 */
[----:B------:R-:W-:Y:S02]  /*0f80*/  ISETP.GE.AND.EX P5, PT, RZ, UR45, PT, P5 ;  /* 0x0000002dff007c0c */ /* 0x000fe4000bfa6350 */
[----:B------:R-:W-:Y:S02]  /*0f90*/  ISETP.GE.U32.AND P6, PT, R60, UR44, PT ;  /* 0x0000002c3c007c0c */ /* 0x000fe4000bfc6070 */
[----:B------:R-:W-:Y:S02]  /*0fa0*/  @!P1 FMNMX R13, R13, R50, !PT ;  /* 0x000000320d0d9209 */ /* 0x000fe40007800000 */
[----:B------:R-:W-:-:S02]  /*0fb0*/  ISETP.GE.U32.AND P1, PT, R61, UR44, PT ;  /* 0x0000002c3d007c0c */ /* 0x000fc4000bf26070 */
[----:B------:R-:W-:Y:S02]  /*0fc0*/  ISETP.GE.AND.EX P6, PT, RZ, UR45, PT, P6 ;  /* 0x0000002dff007c0c */ /* 0x000fe4000bfc6360 */
[----:B------:R-:W-:Y:S01]  /*0fd0*/  ISETP.GE.AND.EX P1, PT, RZ, UR45, PT, P1 ;  /* 0x0000002dff007c0c */ /* 0x000fe2000bf26310 */
[----:B------:R-:W3:Y:S01]  /*0fe0*/  @!P2 LDG.E.U16 R11, desc[UR4][R2.64+0x500] ;  /* 0x00050004020ba981 */ /* 0x000ee2000c1e1500 */
[C---:B------:R-:W-:Y:S02]  /*0ff0*/  @!P4 R2UR UR8, R42.reuse ;  /* 0x000000002a08c2ca */ /* 0x040fe400000e0000 */
[C---:B------:R-:W-:Y:S02]  /*1000*/  @!P4 R2UR UR9, R43.reuse ;  /* 0x000000002b09c2ca */ /* 0x040fe400000e0000 */
[----:B------:R-:W-:Y:S02]  /*1010*/  @!P5 R2UR UR10, R42 ;  /* 0x000000002a0ad2ca */ /* 0x000fe400000e0000 */
[----:B------:R-:W-:-:S03]  /*1020*/  @!P5 R2UR UR11, R43 ;  /* 0x000000002b0bd2ca */ /* 0x000fc600000e0000 */
[C---:B------:R-:W-:Y:S02]  /*1030*/  @!P6 R2UR UR4, R42.reuse ;  /* 0x000000002a04e2ca */ /* 0x040fe400000e0000 */
[C---:B------:R-:W-:Y:S02]  /*1040*/  @!P6 R2UR UR5, R43.reuse ;  /* 0x000000002b05e2ca */ /* 0x040fe400000e0000 */
[----:B------:R-:W-:Y:S02]  /*1050*/  @!P1 R2UR UR6, R42 ;  /* 0x000000002a0692ca */ /* 0x000fe400000e0000 */
[----:B------:R-:W-:Y:S01]  /*1060*/  @!P1 R2UR UR7, R43 ;  /* 0x000000002b0792ca */ /* 0x000fe200000e0000 */
[----:B------:R-:W4:Y:S04]  /*1070*/  @!P4 LDG.E.U16 R5, desc[UR8][R2.64+0x580] ;  /* 0x000580080205c981 */ /* 0x000f28000c1e1500 */
[----:B------:R-:W5:Y:S04]  /*1080*/  @!P5 LDG.E.U16 R7, desc[UR10][R2.64+0x5c0] ;  /* 0x0005c00a0207d981 */ /* 0x000f68000c1e1500 */
[----:B------:R-:W5:Y:S04]  /*1090*/  @!P6 LDG.E.U16 R8, desc[UR4][R2.64+0x600] ;  /* 0x000600040208e981 */ /* 0x000f68000c1e1500 */
[----:B------:R-:W5:Y:S01]  /*10a0*/  @!P1 LDG.E.U16 R9, desc[UR6][R2.64+0x640] ;  /* 0x0006400602099981 */ /* 0x000f62000c1e1500 */
[----:B------:R-:W-:-:S02]  /*10b0*/  MOV R38, 0xff800000 ;  /* 0xff80000000267802 */ /* 0x000fc40000000f00 */
[----:B------:R-:W-:Y:S02]  /*10c0*/  MOV R34, 0xff800000 ;  /* 0xff80000000227802 */ /* 0x000fe40000000f00 */
[----:B------:R-:W-:Y:S02]  /*10d0*/  MOV R32, 0xff800000 ;  /* 0xff80000000207802 */ /* 0x000fe40000000f00 */
[----:B------:R-:W-:Y:S02]  /*10e0*/  MOV R26, 0xff800000 ;  /* 0xff800000001a7802 */ /* 0x000fe40000000f00 */
[----:B------:R-:W-:Y:S02]  /*10f0*/  MOV R28, 0xff800000 ;  /* 0xff800000001c7802 */ /* 0x000fe40000000f00 */
[----:B------:R-:W-:Y:S01]  /*1100*/  MOV R24, 0xff800000 ;  /* 0xff80000000187802 */ /* 0x000fe20000000f00 */
[----:B--2---:R-:W-:Y:S02]  /*1110*/  @!P3 HADD2.F32 R34, -RZ, R0.H0_H0 ;  /* 0x20000000ff22b230 */ /* 0x004fe40000004100 */
[----:B---3--:R-:W-:-:S05]  /*1120*/  @!P2 HADD2.F32 R38, -RZ, R11.H0_H0 ;  /* 0x2000000bff26a230 */ /* 0x008fca0000004100 */
[----:B------:R-:W-:Y:S02]  /*1130*/  @!P2 FMNMX R13, R13, R38, !PT ;  /* 0x000000260d0da209 */ /* 0x000fe40007800000 */
[----:B------:R-:W-:Y:S02]  /*1140*/  ISETP.GE.U32.AND P2, PT, R62, UR44, PT ;  /* 0x0000002c3e007c0c */ /* 0x000fe4000bf46070 */
[----:B------:R-:W-:Y:S02]  /*1150*/  @!P3 FMNMX R13, R13, R34, !PT ;  /* 0x000000220d0db209 */ /* 0x000fe40007800000 */
[----:B------:R-:W-:Y:S02]  /*1160*/  ISETP.GE.AND.EX P2, PT, RZ, UR45, PT, P2 ;  /* 0x0000002dff007c0c */ /* 0x000fe4000bf46320 */
[----:B------:R-:W-:Y:S01]  /*1170*/  ISETP.GE.U32.AND P3, PT, R63, UR44, PT ;  /* 0x0000002c3f007c0c */ /* 0x000fe2000bf66070 */
[----:B----4-:R-:W-:-:S03]  /*1180*/  @!P4 HADD2.F32 R32, -RZ, R5.H0_H0 ;  /* 0x20000005ff20c230 */ /* 0x010fc60000004100 */
[----:B------:R-:W-:Y:S01]  /*1190*/  ISETP.GE.AND.EX P3, PT, RZ, UR45, PT, P3 ;  /* 0x0000002dff007c0c */ /* 0x000fe2000bf66330 */
[----:B-----5:R-:W-:Y:S01]  /*11a0*/  @!P5 HADD2.F32 R26, -RZ, R7.H0_H0 ;  /* 0x20000007ff1ad230 */ /* 0x020fe20000004100 */
        /* <DEDUP_REMOVED lines=10> */
[----:B------:R-:W-:Y:S02]  /*1250*/  ISETP.GE.U32.AND P6, PT, R66, UR44, PT ;  /* 0x0000002c42007c0c */ /* 0x000fe4000bfc6070 */
[----:B------:R-:W-:Y:S02]  /*1260*/  ISETP.GE.AND.EX P5, PT, RZ, UR45, PT, P5 ;  /* 0x0000002dff007c0c */ /* 0x000fe4000bfa6350 */
[----:B------:R-:W-:Y:S02]  /*1270*/  @!P1 FMNMX R13, R13, R24, !PT ;  /* 0x000000180d0d9209 */ /* 0x000fe40007800000 */
[----:B------:R-:W-:-:S02]  /*1280*/  ISETP.GE.U32.AND P1, PT, R67, UR44, PT ;  /* 0x0000002c43007c0c */ /* 0x000fc4000bf26070 */
[----:B------:R-:W-:Y:S02]  /*1290*/  ISETP.GE.AND.EX P6, PT, RZ, UR45, PT, P6 ;  /* 0x0000002dff007c0c */ /* 0x000fe4000bfc6360 */
[C---:B------:R-:W-:Y:S01]  /*12a0*/  @!P3 R2UR UR6, R42.reuse ;  /* 0x000000002a06b2ca */ /* 0x040fe200000e0000 */
[----:B------:R-:W2:Y:S01]  /*12b0*/  @!P2 LDG.E.U16 R8, desc[UR4][R2.64+0x680] ;  /* 0x000680040208a981 */ /* 0x000ea2000c1e1500 */
[C---:B------:R-:W-:Y:S02]  /*12c0*/  @!P3 R2UR UR7, R43.reuse ;  /* 0x000000002b07b2ca */ /* 0x040fe400000e0000 */
[----:B------:R-:W-:Y:S02]  /*12d0*/  ISETP.GE.AND.EX P1, PT, RZ, UR45, PT, P1 ;  /* 0x0000002dff007c0c */ /* 0x000fe4000bf26310 */
[----:B------:R-:W-:Y:S02]  /*12e0*/  @!P4 R2UR UR8, R42 ;  /* 0x000000002a08c2ca */ /* 0x000fe400000e0000 */
[----:B------:R-:W-:-:S02]  /*12f0*/  @!P4 R2UR UR9, R43 ;  /* 0x000000002b09c2ca */ /* 0x000fc400000e0000 */
[C---:B------:R-:W-:Y:S02]  /*1300*/  @!P5 R2UR UR4, R42.reuse ;  /* 0x000000002a04d2ca */ /* 0x040fe400000e0000 */
[C---:B------:R-:W-:Y:S02]  /*1310*/  @!P5 R2UR UR5, R43.reuse ;  /* 0x000000002b05d2ca */ /* 0x040fe400000e0000 */
[C---:B------:R-:W-:Y:S01]  /*1320*/  @!P6 R2UR UR10, R42.reuse ;  /* 0x000000002a0ae2ca */ /* 0x040fe200000e0000 */
[----:B------:R-:W3:Y:S01]  /*1330*/  @!P3 LDG.E.U16 R0, desc[UR6][R2.64+0x6c0] ;  /* 0x0006c0060200b981 */ /* 0x000ee2000c1e1500 */
        /* <DEDUP_REMOVED lines=8> */
[----:B------:R-:W-:Y:S01]  /*13c0*/  MOV R22, 0xff800000 ;  /* 0xff80000000167802 */ /* 0x000fe20000000f00 */
[----:B0-----:R-:W0:Y:S01]  /*13d0*/  S2R R44, SR_TID.X ;  /* 0x00000000002c7919 */ /* 0x001e220000002100 */
[----:B------:R-:W-:Y:S02]  /*13e0*/  MOV R20, 0xff800000 ;  /* 0xff80000000147802 */ /* 0x000fe40000000f00 */
[----:B------:R-:W-:Y:S02]  /*13f0*/  MOV R18, 0xff800000 ;  /* 0xff80000000127802 */ /* 0x000fe40000000f00 */
[----:B------:R-:W-:Y:S01]  /*1400*/  MOV R16, 0xff800000 ;  /* 0xff80000000107802 */ /* 0x000fe20000000f00 */
[----:B------:R-:W-:Y:S01]  /*1410*/  UMOV UR4, 0xffffffff ;  /* 0xffffffff00047882 */ /* 0x000fe20000000000 */
[----:B--2---:R-:W-:-:S05]  /*1420*/  @!P2 HADD2.F32 R30, -RZ, R8.H0_H0 ;  /* 0x20000008ff1ea230 */ /* 0x004fca0000004100 */
[----:B------:R-:W-:Y:S01]  /*1430*/  @!P2 FMNMX R13, R13, R30, !PT ;  /* 0x0000001e0d0da209 */ /* 0x000fe20007800000 */
[----:B---3--:R-:W-:-:S05]  /*1440*/  @!P3 HADD2.F32 R22, -RZ, R0.H0_H0 ;  /* 0x20000000ff16b230 */ /* 0x008fca0000004100 */
[----:B------:R-:W-:Y:S01]  /*1450*/  @!P3 FMNMX R13, R13, R22, !PT ;  /* 0x000000160d0db209 */ /* 0x000fe20007800000 */
[----:B----4-:R-:W-:Y:S02]  /*1460*/  @!P4 HADD2.F32 R20, -RZ, R5.H0_H0 ;  /* 0x20000005ff14c230 */ /* 0x010fe40000004100 */
[----:B-----5:R-:W-:-:S03]  /*1470*/  @!P5 HADD2.F32 R18, -RZ, R7.H0_H0 ;  /* 0x20000007ff12d230 */ /* 0x020fc60000004100 */
[----:B------:R-:W-:Y:S01]  /*1480*/  @!P4 FMNMX R13, R13, R20, !PT ;  /* 0x000000140d0dc209 */ /* 0x000fe20007800000 */
[----:B------:R-:W-:-:S03]  /*1490*/  @!P6 HADD2.F32 R16, -RZ, R9.H0_H0 ;  /* 0x20000009ff10e230 */ /* 0x000fc60000004100 */
[----:B------:R-:W-:Y:S02]  /*14a0*/  @!P5 FMNMX R13, R13, R18, !PT ;  /* 0x000000120d0dd209 */ /* 0x000fe40007800000 */
[----:B------:R-:W-:Y:S01]  /*14b0*/  MOV R8, 0xff800000 ;  /* 0xff80000000087802 */ /* 0x000fe20000000f00 */
[----:B------:R-:W-:Y:S01]  /*14c0*/  @!P1 HADD2.F32 R8, -RZ, R11.H0_H0 ;  /* 0x2000000bff089230 */ /* 0x000fe20000004100 */
[----:B------:R-:W-:-:S04]  /*14d0*/  @!P6 FMNMX R13, R13, R16, !PT ;  /* 0x000000100d0de209 */ /* 0x000fc80007800000 */
[----:B------:R-:W-:Y:S01]  /*14e0*/  @!P1 FMNMX R13, R13, R8, !PT ;  /* 0x000000080d0d9209 */ /* 0x000fe20007800000 */
[----:B0-----:R-:W-:Y:S06]  /*14f0*/  BRA.DIV UR4, `(.L_x_2) ;  /* 0x0000003e04c47947 */ /* 0x001fec000b800000 */
[----:B------:R-:W0:Y:S01]  /*1500*/  SHFL.BFLY PT, R14, R13, 0x10, 0x1f ;  /* 0x0e001f000d0e7f89 */ /* 0x000e2200000e0000 */
[----:B------:R-:W-:Y:S02]  /*1510*/  MOV R11, 0x3bbb989d ;  /* 0x3bbb989d000b7802 */ /* 0x000fe40000000f00 */
[----:B------:R-:W-:Y:S02]  /*1520*/  MOV R12, 0x437c0000 ;  /* 0x437c0000000c7802 */ /* 0x000fe40000000f00 */
[----:B0-----:R-:W-:-:S05]  /*1530*/  FMNMX R13, R14, R13, !PT ;  /* 0x0000000d0e0d7209 */ /* 0x001fca0007800000 */
[----:B------:R-:W0:Y:S02]  /*1540*/  SHFL.BFLY PT, R14, R13, 0x8, 0x1f ;  /* 0x0d001f000d0e7f89 */ /* 0x000e2400000e0000 */
[----:B0-----:R-:W-:-:S05]  /*1550*/  FMNMX R0, R13, R14, !PT ;  /* 0x0000000e0d007209 */ /* 0x001fca0007800000 */
[----:B------:R-:W0:Y:S02]  /*1560*/  SHFL.BFLY PT, R14, R0, 0x4, 0x1f ;  /* 0x0c801f00000e7f89 */ /* 0x000e2400000e0000 */
[----:B0-----:R-:W-:-:S05]  /*1570*/  FMNMX R2, R0, R14, !PT ;  /* 0x0000000e00027209 */ /* 0x001fca0007800000 */
[----:B------:R-:W0:Y:S02]  /*1580*/  SHFL.BFLY PT, R14, R2, 0x2, 0x1f ;  /* 0x0c401f00020e7f89 */ /* 0x000e2400000e0000 */
[----:B0-----:R-:W-:-:S05]  /*1590*/  FMNMX R3, R2, R14, !PT ;  /* 0x0000000e02037209 */ /* 0x001fca0007800000 */
[----:B------:R-:W0:Y:S02]  /*15a0*/  SHFL.BFLY PT, R14, R3, 0x1, 0x1f ;  /* 0x0c201f00030e7f89 */ /* 0x000e2400000e0000 */
[----:B0-----:R-:W-:-:S05]  /*15b0*/  FMNMX R5, R3, R14, !PT ;  /* 0x0000000e03057209 */ /* 0x001fca0007800000 */
[C---:B------:R-:W-:Y:S01]  /*15c0*/  FADD R94, -R5.reuse, R4 ;  /* 0x00000004055e7221 */ /* 0x040fe20000000100 */
[C---:B------:R-:W-:Y:S01]  /*15d0*/  FADD R98, -R5.reuse, R10 ;  /* 0x0000000a05627221 */ /* 0x040fe20000000100 */
[C---:B------:R-:W-:Y:S01]  /*15e0*/  FADD R10, -R5.reuse, R70 ;  /* 0x00000046050a7221 */ /* 0x040fe20000000100 */
[C---:B------:R-:W-:Y:S01]  /*15f0*/  FADD R96, -R5.reuse, R6 ;  /* 0x0000000605607221 */ /* 0x040fe20000000100 */
[-C--:B------:R-:W-:Y:S01]  /*1600*/  FFMA.SAT R3, R94, R11.reuse, 0.5 ;  /* 0x3f0000005e037423 */ /* 0x080fe2000000200b */
[C---:B------:R-:W-:Y:S01]  /*1610*/  FADD R70, -R5.reuse, R38 ;  /* 0x0000002605467221 */ /* 0x040fe20000000100 */
[C---:B------:R-:W-:Y:S01]  /*1620*/  FADD R6, -R5.reuse, R40 ;  /* 0x0000002805067221 */ /* 0x040fe20000000100 */
[----:B------:R-:W-:Y:S01]  /*1630*/  FADD R38, -R5, R34 ;  /* 0x0000002205267221 */ /* 0x000fe20000000100 */
[-C--:B------:R-:W-:Y:S01]  /*1640*/  FFMA.RM R3, R3, R12.reuse, 12582913 ;  /* 0x4b40000103037423 */ /* 0x080fe2000000400c */
[C---:B------:R-:W-:Y:S01]  /*1650*/  FADD R100, -R5.reuse, R80 ;  /* 0x0000005005647221 */ /* 0x040fe20000000100 */
        /* <DEDUP_REMOVED lines=23> */
[----:B------:R-:W-:Y:S01]  /*17d0*/  FADD R84, -R5, R8 ;  /* 0x0000000805547221 */ /* 0x000fe20000000100 */
[C---:B------:R-:W-:Y:S01]  /*17e0*/  FADD R5, R3.reuse, -12583039 ;  /* 0xcb40007f03057421 */ /* 0x040fe20000000000 */
[-C--:B------:R-:W-:Y:S01]  /*17f0*/  FFMA.SAT R7, R96, R11.reuse, 0.5 ;  /* 0x3f00000060077423 */ /* 0x080fe2000000200b */
[----:B------:R-:W-:Y:S01]  /*1800*/  SHF.L.U32 R3, R3, 0x17, RZ ;  /* 0x0000001703037819 */ /* 0x000fe200000006ff */
[-C--:B------:R-:W-:Y:S01]  /*1810*/  FFMA.SAT R13, R98, R11.reuse, 0.5 ;  /* 0x3f000000620d7423 */ /* 0x080fe2000000200b */
[----:B------:R-:W-:Y:S01]  /*1820*/  FFMA R5, R94, 1.4426950216293334961, -R5 ;  /* 0x3fb8aa3b5e057823 */ /* 0x000fe20000000805 */
[-C--:B------:R-:W-:Y:S01]  /*1830*/  FFMA.RM R7, R7, R12.reuse, 12582913 ;  /* 0x4b40000107077423 */ /* 0x080fe2000000400c */
[-C--:B------:R-:W-:Y:S01]  /*1840*/  FFMA.SAT R15, R0, R11.reuse, 0.5 ;  /* 0x3f000000000f7423 */ /* 0x080fe2000000200b */
[-C--:B------:R-:W-:Y:S01]  /*1850*/  FFMA.RM R13, R13, R12.reuse, 12582913 ;  /* 0x4b4000010d0d7423 */ /* 0x080fe2000000400c */
[----:B------:R-:W-:Y:S01]  /*1860*/  FFMA R5, R94, 1.925963033500011079e-08, R5 ;  /* 0x32a570605e057823 */ /* 0x000fe20000000005 */
[----:B------:R-:W-:Y:S01]  /*1870*/  FADD R9, R7, -12583039 ;  /* 0xcb40007f07097421 */ /* 0x000fe20000000000 */
[-C--:B------:R-:W-:Y:S01]  /*1880*/  FFMA.RM R17, R15, R12.reuse, 12582913 ;  /* 0x4b4000010f117423 */ /* 0x080fe2000000400c */
[----:B------:R-:W-:Y:S01]  /*1890*/  FADD R15, R13, -12583039 ;  /* 0xcb40007f0d0f7421 */ /* 0x000fe20000000000 */
[----:B------:R0:W1:Y:S01]  /*18a0*/  MUFU.EX2 R8, R5 ;  /* 0x0000000500087308 */ /* 0x0000620000000800 */
[----:B------:R-:W-:Y:S01]  /*18b0*/  FFMA R9, R96, 1.4426950216293334961, -R9 ;  /* 0x3fb8aa3b60097823 */ /* 0x000fe20000000809 */
[-C--:B------:R-:W-:Y:S01]  /*18c0*/  FFMA.SAT R21, R100, R11.reuse, 0.5 ;  /* 0x3f00000064157423 */ /* 0x080fe2000000200b */
[----:B------:R-:W-:Y:S01]  /*18d0*/  FFMA R15, R98, 1.4426950216293334961, -R15 ;  /* 0x3fb8aa3b620f7823 */ /* 0x000fe2000000080f */
[----:B------:R-:W-:Y:S01]  /*18e0*/  FADD R19, R17, -12583039 ;  /* 0xcb40007f11137421 */ /* 0x000fe20000000000 */
[----:B------:R-:W-:Y:S01]  /*18f0*/  FFMA R9, R96, 1.925963033500011079e-08, R9 ;  /* 0x32a5706060097823 */ /* 0x000fe20000000009 */
[----:B------:R-:W-:Y:S01]  /*1900*/  FFMA.RM R21, R21, R12, 12582913 ;  /* 0x4b40000115157423 */ /* 0x000fe2000000400c */
[----:B------:R-:W-:Y:S01]  /*1910*/  FFMA R15, R98, 1.925963033500011079e-08, R15 ;  /* 0x32a57060620f7823 */ /* 0x000fe2000000000f */
[C---:B------:R-:W-:Y:S01]  /*1920*/  FFMA R19, R0.reuse, 1.4426950216293334961, -R19 ;  /* 0x3fb8aa3b00137823 */ /* 0x040fe20000000813 */
[----:B------:R-:W-:Y:S01]  /*1930*/  SHF.L.U32 R13, R13, 0x17, RZ ;  /* 0x000000170d0d7819 */ /* 0x000fe200000006ff */
[----:B------:R-:W-:Y:S01]  /*1940*/  FADD R23, R21, -12583039 ;  /* 0xcb40007f15177421 */ /* 0x000fe20000000000 */
[----:B------:R-:W2:Y:S01]  /*1950*/  MUFU.EX2 R9, R9 ;  /* 0x0000000900097308 */ /* 0x000ea20000000800 */
[----:B------:R-:W-:Y:S01]  /*1960*/  FFMA R19, R0, 1.925963033500011079e-08, R19 ;  /* 0x32a5706000137823 */ /* 0x000fe20000000013 */
[----:B------:R-:W-:Y:S01]  /*1970*/  SHF.L.U32 R0, R7, 0x17, RZ ;  /* 0x0000001707007819 */ /* 0x000fe200000006ff */
[----:B------:R-:W-:Y:S01]  /*1980*/  FFMA R23, R100, 1.4426950216293334961, -R23 ;  /* 0x3fb8aa3b64177823 */ /* 0x000fe20000000817 */
[-C--:B0-----:R-:W-:Y:S01]  /*1990*/  FFMA.SAT R5, R4, R11.reuse, 0.5 ;  /* 0x3f00000004057423 */ /* 0x081fe2000000200b */
[-C--:B------:R-:W-:Y:S01]  /*19a0*/  FFMA.SAT R25, R102, R11.reuse, 0.5 ;  /* 0x3f00000066197423 */ /* 0x080fe2000000200b */
[----:B-1----:R-:W-:Y:S01]  /*19b0*/  FMUL R8, R3, R8 ;  /* 0x0000000803087220 */ /* 0x002fe20000400000 */
[-C--:B------:R-:W-:Y:S01]  /*19c0*/  FFMA.SAT R3, R104, R11.reuse, 0.5 ;  /* 0x3f00000068037423 */ /* 0x080fe2000000200b */
[----:B------:R0:W1:Y:S01]  /*19d0*/  MUFU.EX2 R16, R15 ;  /* 0x0000000f00107308 */ /* 0x0000620000000800 */
[----:B------:R-:W-:Y:S01]  /*19e0*/  FFMA R23, R100, 1.925963033500011079e-08, R23 ;  /* 0x32a5706064177823 */ /* 0x000fe20000000017 */
[-C--:B------:R-:W-:Y:S01]  /*19f0*/  FFMA.RM R25, R25, R12.reuse, 12582913 ;  /* 0x4b40000119197423 */ /* 0x080fe2000000400c */
[-C--:B------:R-:W-:Y:S01]  /*1a00*/  FFMA.RM R20, R3, R12.reuse, 12582913 ;  /* 0x4b40000103147423 */ /* 0x080fe2000000400c */
[----:B------:R-:W-:Y:S01]  /*1a10*/  SHF.L.U32 R21, R21, 0x17, RZ ;  /* 0x0000001715157819 */ /* 0x000fe200000006ff */
[----:B------:R-:W-:Y:S01]  /*1a20*/  FFMA.SAT R29, R48, R11, 0.5 ;  /* 0x3f000000301d7423 */ /* 0x000fe2000000200b */
[----:B------:R-:W-:Y:S01]  /*1a30*/  FADD R27, R25, -12583039 ;  /* 0xcb40007f191b7421 */ /* 0x000fe20000000000 */
[----:B------:R-:W-:Y:S01]  /*1a40*/  FADD R3, R20, -12583039 ;  /* 0xcb40007f14037421 */ /* 0x000fe20000000000 */
[----:B------:R3:W4:Y:S01]  /*1a50*/  MUFU.EX2 R18, R23 ;  /* 0x0000001700127308 */ /* 0x0007220000000800 */
[----:B--2---:R-:W-:Y:S01]  /*1a60*/  FMUL R0, R0, R9 ;  /* 0x0000000900007220 */ /* 0x004fe20000400000 */
[-C--:B0-----:R-:W-:Y:S01]  /*1a70*/  FFMA.RM R15, R5, R12.reuse, 12582913 ;  /* 0x4b400001050f7423 */ /* 0x081fe2000000400c */
[----:B------:R-:W-:Y:S01]  /*1a80*/  FFMA R3, R104, 1.4426950216293334961, -R3 ;  /* 0x3fb8aa3b68037823 */ /* 0x000fe20000000803 */
[----:B------:R-:W-:Y:S01]  /*1a90*/  FFMA R27, R102, 1.4426950216293334961, -R27 ;  /* 0x3fb8aa3b661b7823 */ /* 0x000fe2000000081b */
[----:B------:R-:W-:Y:S01]  /*1aa0*/  SHF.L.U32 R20, R20, 0x17, RZ ;  /* 0x0000001714147819 */ /* 0x000fe200000006ff */
[----:B------:R-:W-:Y:S01]  /*1ab0*/  FADD R5, R15, -12583039 ;  /* 0xcb40007f0f057421 */ /* 0x000fe20000000000 */
[----:B------:R-:W-:Y:S01]  /*1ac0*/  FFMA R104, R104, 1.925963033500011079e-08, R3 ;  /* 0x32a5706068687823 */ /* 0x000fe20000000003 */
[-C--:B------:R-:W-:Y:S01]  /*1ad0*/  FFMA.SAT R3, R2, R11.reuse, 0.5 ;  /* 0x3f00000002037423 */ /* 0x080fe2000000200b */
[----:B------:R-:W-:Y:S01]  /*1ae0*/  FFMA R27, R102, 1.925963033500011079e-08, R27 ;  /* 0x32a57060661b7823 */ /* 0x000fe2000000001b */
[----:B------:R-:W-:Y:S01]  /*1af0*/  FFMA R5, R4, 1.4426950216293334961, -R5 ;  /* 0x3fb8aa3b04057823 */ /* 0x000fe20000000805 */
[----:B------:R-:W-:Y:S01]  /*1b00*/  MUFU.EX2 R7, R104 ;  /* 0x0000006800077308 */ /* 0x000fe20000000800 */
[-C--:B------:R-:W-:Y:S01]  /*1b10*/  FFMA.RM R22, R3, R12.reuse, 12582913 ;  /* 0x4b40000103167423 */ /* 0x080fe2000000400c */
[-C--:B---3--:R-:W-:Y:S01]  /*1b20*/  FFMA.SAT R23, R10, R11.reuse, 0.5 ;  /* 0x3f0000000a177423 */ /* 0x088fe2000000200b */
[-C--:B------:R-:W-:Y:S01]  /*1b30*/  FFMA.RM R29, R29, R12.reuse, 12582913 ;  /* 0x4b4000011d1d7423 */ /* 0x080fe2000000400c */
[-C--:B------:R-:W-:Y:S01]  /*1b40*/  FFMA.SAT R71, R36, R11.reuse, 0.5 ;  /* 0x3f00000024477423 */ /* 0x080fe2000000200b */
[----:B------:R-:W-:Y:S01]  /*1b50*/  FADD R3, R22, -12583039 ;  /* 0xcb40007f16037421 */ /* 0x000fe20000000000 */
[-C--:B------:R-:W-:Y:S01]  /*1b60*/  FFMA.RM R23, R23, R12.reuse, 12582913 ;  /* 0x4b40000117177423 */ /* 0x080fe2000000400c */
[-C--:B------:R-:W-:Y:S01]  /*1b70*/  FFMA.SAT R41, R14, R11.reuse, 0.5 ;  /* 0x3f0000000e297423 */ /* 0x080fe2000000200b */
[----:B------:R-:W-:Y:S01]  /*1b80*/  FFMA.SAT R69, R30, R11, 0.5 ;  /* 0x3f0000001e457423 */ /* 0x000fe2000000200b */
[----:B------:R-:W-:Y:S01]  /*1b90*/  FFMA R3, R2, 1.4426950216293334961, -R3 ;  /* 0x3fb8aa3b02037823 */ /* 0x000fe20000000803 */
[----:B------:R-:W-:-:S02]  /*1ba0*/  FFMA.RM R71, R71, R12, 12582913 ;  /* 0x4b40000147477423 */ /* 0x000fc4000000400c */
[----:B------:R-:W-:Y:S01]  /*1bb0*/  FFMA.RM R69, R69, R12, 12582913 ;  /* 0x4b40000145457423 */ /* 0x000fe2000000400c */
[----:B------:R-:W-:Y:S01]  /*1bc0*/  FFMA R9, R2, 1.925963033500011079e-08, R3 ;  /* 0x32a5706002097823 */ /* 0x000fe20000000003 */
[----:B------:R-:W-:Y:S01]  /*1bd0*/  FFMA.SAT R3, R86, R11, 0.5 ;  /* 0x3f00000056037423 */ /* 0x000fe2000000200b */
[----:B-1----:R-:W-:Y:S02]  /*1be0*/  FMUL R2, R13, R16 ;  /* 0x000000100d027220 */ /* 0x002fe40000400000 */
[----:B------:R0:W1:Y:S01]  /*1bf0*/  MUFU.EX2 R16, R19 ;  /* 0x0000001300107308 */ /* 0x0000620000000800 */
[----:B------:R-:W-:-:S04]  /*1c00*/  FFMA.RM R13, R3, R12, 12582913 ;  /* 0x4b400001030d7423 */ /* 0x000fc8000000400c */
[C---:B------:R-:W-:Y:S01]  /*1c10*/  FADD R3, R13.reuse, -12583039 ;  /* 0xcb40007f0d037421 */ /* 0x040fe20000000000 */
[----:B------:R-:W-:-:S03]  /*1c20*/  SHF.L.U32 R13, R13, 0x17, RZ ;  /* 0x000000170d0d7819 */ /* 0x000fc600000006ff */
[----:B------:R-:W-:Y:S01]  /*1c30*/  FFMA R3, R86, 1.4426950216293334961, -R3 ;  /* 0x3fb8aa3b56037823 */ /* 0x000fe20000000803 */
[----:B0-----:R-:W-:-:S03]  /*1c40*/  FFMA.SAT R19, R6, R11, 0.5 ;  /* 0x3f00000006137423 */ /* 0x001fc6000000200b */
[----:B------:R-:W-:Y:S01]  /*1c50*/  FFMA R86, R86, 1.925963033500011079e-08, R3 ;  /* 0x32a5706056567823 */ /* 0x000fe20000000003 */
[----:B------:R-:W-:Y:S01]  /*1c60*/  FFMA.RM R19, R19, R12, 12582913 ;  /* 0x4b40000113137423 */ /* 0x000fe2000000400c */
[----:B------:R-:W-:Y:S01]  /*1c70*/  SHF.L.U32 R3, R17, 0x17, RZ ;  /* 0x0000001711037819 */ /* 0x000fe200000006ff */
[----:B------:R-:W-:Y:S01]  /*1c80*/  FFMA R17, R4, 1.925963033500011079e-08, R5 ;  /* 0x32a5706004117823 */ /* 0x000fe20000000005 */
[----:B----4-:R-:W-:Y:S01]  /*1c90*/  FMUL R4, R21, R18 ;  /* 0x0000001215047220 */ /* 0x010fe20000400000 */
[----:B------:R-:W-:Y:S01]  /*1ca0*/  FFMA.SAT R5, R82, R11, 0.5 ;  /* 0x3f00000052057423 */ /* 0x000fe2000000200b */
[----:B------:R-:W-:Y:S01]  /*1cb0*/  FADD R21, R19, -12583039 ;  /* 0xcb40007f13157421 */ /* 0x000fe20000000000 */
[----:B-1----:R-:W-:Y:S01]  /*1cc0*/  FMUL R3, R3, R16 ;  /* 0x0000001003037220 */ /* 0x002fe20000400000 */
[----:B------:R-:W-:Y:S01]  /*1cd0*/  MUFU.EX2 R86, R86 ;  /* 0x0000005600567308 */ /* 0x000fe20000000800 */
[----:B------:R-:W-:Y:S01]  /*1ce0*/  FFMA.RM R18, R5, R12, 12582913 ;  /* 0x4b40000105127423 */ /* 0x000fe2000000400c */
[----:B------:R-:W-:-:S03]  /*1cf0*/  FFMA R21, R6, 1.4426950216293334961, -R21 ;  /* 0x3fb8aa3b06157823 */ /* 0x000fc60000000815 */
[----:B------:R-:W-:Y:S01]  /*1d00*/  FADD R5, R18, -12583039 ;  /* 0xcb40007f12057421 */ /* 0x000fe20000000000 */
[----:B------:R-:W-:Y:S01]  /*1d10*/  FFMA R21, R6, 1.925963033500011079e-08, R21 ;  /* 0x32a5706006157823 */ /* 0x000fe20000000015 */
[----:B------:R-:W-:Y:S01]  /*1d20*/  FMUL R6, R20, R7 ;  /* 0x0000000714067220 */ /* 0x000fe20000400000 */
[----:B------:R0:W1:Y:S01]  /*1d30*/  MUFU.EX2 R16, R27 ;  /* 0x0000001b00107308 */ /* 0x0000620000000800 */
[----:B------:R-:W-:Y:S01]  /*1d40*/  FFMA.SAT R7, R74, R11, 0.5 ;  /* 0x3f0000004a077423 */ /* 0x000fe2000000200b */
[----:B------:R-:W-:-:S03]  /*1d50*/  FFMA R5, R82, 1.4426950216293334961, -R5 ;  /* 0x3fb8aa3b52057823 */ /* 0x000fc60000000805 */
[-C--:B------:R-:W-:Y:S01]  /*1d60*/  FFMA.RM R20, R7, R12.reuse, 12582913 ;  /* 0x4b40000107147423 */ /* 0x080fe2000000400c */
[----:B------:R-:W-:Y:S01]  /*1d70*/  FFMA R82, R82, 1.925963033500011079e-08, R5 ;  /* 0x32a5706052527823 */ /* 0x000fe20000000005 */
[----:B------:R-:W-:Y:S01]  /*1d80*/  SHF.L.U32 R5, R25, 0x17, RZ ;  /* 0x0000001719057819 */ /* 0x000fe200000006ff */
[----:B------:R-:W2:Y:S01]  /*1d90*/  MUFU.EX2 R17, R17 ;  /* 0x0000001100117308 */ /* 0x000ea20000000800 */
[----:B------:R-:W-:Y:S01]  /*1da0*/  FADD R7, R20, -12583039 ;  /* 0xcb40007f14077421 */ /* 0x000fe20000000000 */
[----:B------:R-:W-:Y:S01]  /*1db0*/  FADD R25, R23, -12583039 ;  /* 0xcb40007f17197421 */ /* 0x000fe20000000000 */
[----:B0-----:R-:W-:Y:S02]  /*1dc0*/  FFMA.SAT R27, R40, R11, 0.5 ;  /* 0x3f000000281b7423 */ /* 0x001fe4000000200b */
[----:B------:R-:W-:Y:S01]  /*1dd0*/  FFMA R7, R74, 1.4426950216293334961, -R7 ;  /* 0x3fb8aa3b4a077823 */ /* 0x000fe20000000807 */
[----:B------:R-:W-:Y:S01]  /*1de0*/  FFMA R25, R10, 1.4426950216293334961, -R25 ;  /* 0x3fb8aa3b0a197823 */ /* 0x000fe20000000819 */
[----:B------:R-:W-:Y:S01]  /*1df0*/  FFMA.RM R27, R27, R12, 12582913 ;  /* 0x4b4000011b1b7423 */ /* 0x000fe2000000400c */
[----:B-1----:R-:W-:Y:S01]  /*1e00*/  FMUL R5, R5, R16 ;  /* 0x0000001005057220 */ /* 0x002fe20000400000 */
[----:B------:R-:W-:Y:S01]  /*1e10*/  FFMA R74, R74, 1.925963033500011079e-08, R7 ;  /* 0x32a570604a4a7823 */ /* 0x000fe20000000007 */
[----:B------:R0:W1:Y:S01]  /*1e20*/  MUFU.EX2 R16, R9 ;  /* 0x0000000900107308 */ /* 0x0000620000000800 */
[----:B------:R-:W-:Y:S01]  /*1e30*/  SHF.L.U32 R7, R22, 0x17, RZ ;  /* 0x0000001716077819 */ /* 0x000fe200000006ff */
[----:B------:R-:W-:Y:S01]  /*1e40*/  FFMA R25, R10, 1.925963033500011079e-08, R25 ;  /* 0x32a570600a197823 */ /* 0x000fe20000000019 */
[----:B------:R-:W-:Y:S01]  /*1e50*/  SHF.L.U32 R10, R15, 0x17, RZ ;  /* 0x000000170f0a7819 */ /* 0x000fe200000006ff */
[----:B------:R-:W-:-:S04]  /*1e60*/  FADD R15, R27, -12583039 ;  /* 0xcb40007f1b0f7421 */ /* 0x000fc80000000000 */
[----:B--2---:R-:W-:Y:S01]  /*1e70*/  FMUL R10, R10, R17 ;  /* 0x000000110a0a7220 */ /* 0x004fe20000400000 */
[----:B0-----:R-:W-:Y:S01]  /*1e80*/  FMUL R9, R13, R86 ;  /* 0x000000560d097220 */ /* 0x001fe20000400000 */
[-C--:B------:R-:W-:Y:S01]  /*1e90*/  FFMA.SAT R13, R76, R11.reuse, 0.5 ;  /* 0x3f0000004c0d7423 */ /* 0x080fe2000000200b */
[----:B------:R-:W-:Y:S01]  /*1ea0*/  SHF.L.U32 R17, R19, 0x17, RZ ;  /* 0x0000001713117819 */ /* 0x000fe200000006ff */
[----:B------:R-:W-:Y:S01]  /*1eb0*/  FADD R19, R29, -12583039 ;  /* 0xcb40007f1d137421 */ /* 0x000fe20000000000 */
[----:B------:R-:W-:Y:S01]  /*1ec0*/  FFMA R15, R40, 1.4426950216293334961, -R15 ;  /* 0x3fb8aa3b280f7823 */ /* 0x000fe2000000080f */
[----:B------:R-:W-:Y:S02]  /*1ed0*/  FFMA.RM R22, R13, R12, 12582913 ;  /* 0x4b4000010d167423 */ /* 0x000fe4000000400c */
[----:B------:R-:W-:Y:S01]  /*1ee0*/  FFMA R19, R48, 1.4426950216293334961, -R19 ;  /* 0x3fb8aa3b30137823 */ /* 0x000fe20000000813 */
[----:B-1----:R-:W-:Y:S01]  /*1ef0*/  FMUL R7, R7, R16 ;  /* 0x0000001007077220 */ /* 0x002fe20000400000 */
[----:B------:R-:W-:Y:S01]  /*1f00*/  FADD R13, R22, -12583039 ;  /* 0xcb40007f160d7421 */ /* 0x000fe20000000000 */
[----:B------:R-:W-:Y:S01]  /*1f10*/  SHF.L.U32 R16, R18, 0x17, RZ ;  /* 0x0000001712107819 */ /* 0x000fe200000006ff */
[----:B------:R-:W-:Y:S01]  /*1f20*/  FFMA R48, R48, 1.925963033500011079e-08, R19 ;  /* 0x32a5706030307823 */ /* 0x000fe20000000013 */
[----:B------:R0:W1:Y:S01]  /*1f30*/  MUFU.EX2 R18, R21 ;  /* 0x0000001500127308 */ /* 0x0000620000000800 */
[----:B------:R-:W-:Y:S01]  /*1f40*/  FFMA R13, R76, 1.4426950216293334961, -R13 ;  /* 0x3fb8aa3b4c0d7823 */ /* 0x000fe2000000080d */
[----:B------:R-:W-:Y:S01]  /*1f50*/  SHF.L.U32 R19, R23, 0x17, RZ ;  /* 0x0000001717137819 */ /* 0x000fe200000006ff */
[----:B------:R-:W-:Y:S01]  /*1f60*/  FFMA R15, R40, 1.925963033500011079e-08, R15 ;  /* 0x32a57060280f7823 */ /* 0x000fe2000000000f */
[----:B------:R-:W-:Y:S01]  /*1f70*/  FFMA.SAT R23, R38, R11, 0.5 ;  /* 0x3f00000026177423 */ /* 0x000fe2000000200b */
[----:B------:R-:W-:-:S03]  /*1f80*/  FFMA R76, R76, 1.925963033500011079e-08, R13 ;  /* 0x32a570604c4c7823 */ /* 0x000fc6000000000d */
[----:B------:R-:W2:Y:S01]  /*1f90*/  MUFU.EX2 R13, R82 ;  /* 0x00000052000d7308 */ /* 0x000ea20000000800 */
[----:B0-----:R-:W-:-:S04]  /*1fa0*/  FFMA.SAT R21, R50, R11, 0.5 ;  /* 0x3f00000032157423 */ /* 0x001fc8000000200b */
[----:B------:R-:W-:-:S03]  /*1fb0*/  FFMA.RM R33, R21, R12, 12582913 ;  /* 0x4b40000115217423 */ /* 0x000fc6000000400c */
[----:B------:R-:W-:Y:S01]  /*1fc0*/  MUFU.EX2 R48, R48 ;  /* 0x0000003000307308 */ /* 0x000fe20000000800 */
[----:B-1----:R-:W-:Y:S01]  /*1fd0*/  FMUL R17, R17, R18 ;  /* 0x0000001211117220 */ /* 0x002fe20000400000 */
[----:B------:R-:W-:Y:S01]  /*1fe0*/  SHF.L.U32 R18, R20, 0x17, RZ ;  /* 0x0000001714127819 */ /* 0x000fe200000006ff */
[----:B------:R-:W-:-:S04]  /*1ff0*/  FADD R21, R33, -12583039 ;  /* 0xcb40007f21157421 */ /* 0x000fc80000000000 */
[----:B------:R-:W-:Y:S01]  /*2000*/  FFMA R21, R50, 1.4426950216293334961, -R21 ;  /* 0x3fb8aa3b32157823 */ /* 0x000fe20000000815 */
[----:B------:R0:W1:Y:S01]  /*2010*/  MUFU.EX2 R20, R25 ;  /* 0x0000001900147308 */ /* 0x0000620000000800 */
[----:B--2---:R-:W-:Y:S01]  /*2020*/  FMUL R16, R16, R13 ;  /* 0x0000000d10107220 */ /* 0x004fe20000400000 */
[----:B------:R-:W-:Y:S01]  /*2030*/  FFMA.SAT R13, R78, R11, 0.5 ;  /* 0x3f0000004e0d7423 */ /* 0x000fe2000000200b */
[----:B------:R-:W-:Y:S01]  /*2040*/  FFMA R50, R50, 1.925963033500011079e-08, R21 ;  /* 0x32a5706032327823 */ /* 0x000fe20000000015 */
[----:B------:R-:W-:Y:S01]  /*2050*/  SHF.L.U32 R21, R27, 0x17, RZ ;  /* 0x000000171b157819 */ /* 0x000fe200000006ff */
[-C--:B------:R-:W-:Y:S01]  /*2060*/  FFMA.RM R27, R23, R12.reuse, 12582913 ;  /* 0x4b400001171b7423 */ /* 0x080fe2000000400c */
[----:B------:R-:W-:-:S03]  /*2070*/  FFMA.RM R24, R13, R12, 12582913 ;  /* 0x4b4000010d187423 */ /* 0x000fc6000000400c */
[----:B------:R-:W-:Y:S01]  /*2080*/  FADD R23, R27, -12583039 ;  /* 0xcb40007f1b177421 */ /* 0x000fe20000000000 */
[----:B------:R-:W-:Y:S01]  /*2090*/  FADD R13, R24, -12583039 ;  /* 0xcb40007f180d7421 */ /* 0x000fe20000000000 */
[----:B0-----:R-:W-:Y:S01]  /*20a0*/  SHF.L.U32 R25, R33, 0x17, RZ ;  /* 0x0000001721197819 */ /* 0x001fe200000006ff */
[----:B------:R-:W-:Y:S01]  /*20b0*/  FFMA.SAT R33, R28, R11, 0.5 ;  /* 0x3f0000001c217423 */ /* 0x000fe2000000200b */
[----:B------:R-:W-:Y:S01]  /*20c0*/  FFMA R23, R38, 1.4426950216293334961, -R23 ;  /* 0x3fb8aa3b26177823 */ /* 0x000fe20000000817 */
[C---:B------:R-:W-:Y:S01]  /*20d0*/  FFMA R13, R78.reuse, 1.4426950216293334961, -R13 ;  /* 0x3fb8aa3b4e0d7823 */ /* 0x040fe2000000080d */
[----:B------:R-:W0:Y:S01]  /*20e0*/  MUFU.EX2 R50, R50 ;  /* 0x0000003200327308 */ /* 0x000e220000000800 */
[----:B------:R-:W-:Y:S01]  /*20f0*/  FFMA.RM R33, R33, R12, 12582913 ;  /* 0x4b40000121217423 */ /* 0x000fe2000000400c */
[----:B-1----:R-:W-:Y:S01]  /*2100*/  FMUL R19, R19, R20 ;  /* 0x0000001413137220 */ /* 0x002fe20000400000 */
[----:B------:R-:W-:Y:S01]  /*2110*/  FFMA R78, R78, 1.925963033500011079e-08, R13 ;  /* 0x32a570604e4e7823 */ /* 0x000fe2000000000d */
[----:B------:R-:W-:Y:S01]  /*2120*/  SHF.L.U32 R20, R22, 0x17, RZ ;  /* 0x0000001716147819 */ /* 0x000fe200000006ff */
[----:B------:R-:W-:Y:S01]  /*2130*/  FFMA R38, R38, 1.925963033500011079e-08, R23 ;  /* 0x32a5706026267823 */ /* 0x000fe20000000017 */
[----:B------:R-:W-:-:S02]  /*2140*/  SHF.L.U32 R23, R29, 0x17, RZ ;  /* 0x000000171d177819 */ /* 0x000fc400000006ff */
[----:B------:R-:W1:Y:S01]  /*2150*/  MUFU.EX2 R13, R74 ;  /* 0x0000004a000d7308 */ /* 0x000e620000000800 */
[----:B------:R-:W-:Y:S02]  /*2160*/  SHF.L.U32 R27, R27, 0x17, RZ ;  /* 0x000000171b1b7819 */ /* 0x000fe400000006ff */
[----:B------:R-:W-:-:S05]  /*2170*/  FMUL R23, R23, R48 ;  /* 0x0000003017177220 */ /* 0x000fca0000400000 */
[----:B------:R2:W3:Y:S01]  /*2180*/  MUFU.EX2 R22, R15 ;  /* 0x0000000f00167308 */ /* 0x0004e20000000800 */
[----:B0-----:R-:W-:-:S07]  /*2190*/  FMUL R25, R25, R50 ;  /* 0x0000003219197220 */ /* 0x001fce0000400000 */
[----:B------:R-:W0:Y:S01]  /*21a0*/  MUFU.EX2 R38, R38 ;  /* 0x0000002600267308 */ /* 0x000e220000000800 */
[----:B-1----:R-:W-:Y:S01]  /*21b0*/  FMUL R18, R18, R13 ;  /* 0x0000000d12127220 */ /* 0x002fe20000400000 */
[-C--:B------:R-:W-:Y:S01]  /*21c0*/  FFMA.SAT R13, R72, R11.reuse, 0.5 ;  /* 0x3f000000480d7423 */ /* 0x080fe2000000200b */
[----:B--2---:R-:W-:-:S03]  /*21d0*/  FFMA.SAT R15, R68, R11, 0.5 ;  /* 0x3f000000440f7423 */ /* 0x004fc6000000200b */
[-C--:B------:R-:W-:Y:S01]  /*21e0*/  FFMA.RM R31, R13, R12.reuse, 12582913 ;  /* 0x4b4000010d1f7423 */ /* 0x080fe2000000400c */
[----:B------:R-:W-:Y:S01]  /*21f0*/  FFMA.RM R39, R15, R12, 12582913 ;  /* 0x4b4000010f277423 */ /* 0x000fe2000000400c */
[----:B---3--:R-:W-:Y:S02]  /*2200*/  FMUL R21, R21, R22 ;  /* 0x0000001615157220 */ /* 0x008fe40000400000 */
[----:B------:R-:W-:Y:S01]  /*2210*/  FADD R13, R31, -12583039 ;  /* 0xcb40007f1f0d7421 */ /* 0x000fe20000000000 */
[----:B------:R-:W-:Y:S01]  /*2220*/  SHF.L.U32 R22, R24, 0x17, RZ ;  /* 0x0000001718167819 */ /* 0x000fe200000006ff */
[----:B------:R-:W-:Y:S01]  /*2230*/  FADD R15, R39, -12583039 ;  /* 0xcb40007f270f7421 */ /* 0x000fe20000000000 */
[----:B------:R-:W-:Y:S01]  /*2240*/  SHF.L.U32 R24, R31, 0x17, RZ ;  /* 0x000000171f187819 */ /* 0x000fe200000006ff */
[----:B------:R-:W-:Y:S02]  /*2250*/  FFMA R13, R72, 1.4426950216293334961, -R13 ;  /* 0x3fb8aa3b480d7823 */ /* 0x000fe4000000080d */
[----:B------:R-:W-:Y:S01]  /*2260*/  FFMA R15, R68, 1.4426950216293334961, -R15 ;  /* 0x3fb8aa3b440f7823 */ /* 0x000fe2000000080f */
[----:B0-----:R-:W-:Y:S01]  /*2270*/  FMUL R27, R27, R38 ;  /* 0x000000261b1b7220 */ /* 0x001fe20000400000 */
[----:B------:R-:W-:-:S02]  /*2280*/  FFMA R72, R72, 1.925963033500011079e-08, R13 ;  /* 0x32a5706048487823 */ /* 0x000fc4000000000d */
[----:B------:R-:W0:Y:S01]  /*2290*/  MUFU.EX2 R13, R76 ;  /* 0x0000004c000d7308 */ /* 0x000e220000000800 */
[----:B------:R-:W-:-:S07]  /*22a0*/  FFMA R68, R68, 1.925963033500011079e-08, R15 ;  /* 0x32a5706044447823 */ /* 0x000fce000000000f */
[----:B------:R-:W-:Y:S01]  /*22b0*/  MUFU.EX2 R68, R68 ;  /* 0x0000004400447308 */ /* 0x000fe20000000800 */
[----:B0-----:R-:W-:Y:S01]  /*22c0*/  FMUL R20, R20, R13 ;  /* 0x0000000d14147220 */ /* 0x001fe20000400000 */
[----:B------:R-:W-:-:S04]  /*22d0*/  FFMA.SAT R13, R70, R11, 0.5 ;  /* 0x3f000000460d7423 */ /* 0x000fc8000000200b */
[----:B------:R-:W-:-:S04]  /*22e0*/  FFMA.RM R35, R13, R12, 12582913 ;  /* 0x4b4000010d237423 */ /* 0x000fc8000000400c */
[C---:B------:R-:W-:Y:S01]  /*22f0*/  FADD R13, R35.reuse, -12583039 ;  /* 0xcb40007f230d7421 */ /* 0x040fe20000000000 */
[----:B------:R-:W-:-:S03]  /*2300*/  SHF.L.U32 R35, R35, 0x17, RZ ;  /* 0x0000001723237819 */ /* 0x000fc600000006ff */
[----:B------:R-:W-:-:S04]  /*2310*/  FFMA R13, R70, 1.4426950216293334961, -R13 ;  /* 0x3fb8aa3b460d7823 */ /* 0x000fc8000000080d */
[----:B------:R-:W-:Y:S02]  /*2320*/  FFMA R70, R70, 1.925963033500011079e-08, R13 ;  /* 0x32a5706046467823 */ /* 0x000fe4000000000d */
[----:B------:R-:W0:Y:S08]  /*2330*/  MUFU.EX2 R13, R78 ;  /* 0x0000004e000d7308 */ /* 0x000e300000000800 */
[----:B------:R-:W-:Y:S01]  /*2340*/  MUFU.EX2 R70, R70 ;  /* 0x0000004600467308 */ /* 0x000fe20000000800 */
[----:B0-----:R-:W-:Y:S01]  /*2350*/  FMUL R22, R22, R13 ;  /* 0x0000000d16167220 */ /* 0x001fe20000400000 */
[----:B------:R-:W-:-:S04]  /*2360*/  FFMA.SAT R13, R80, R11, 0.5 ;  /* 0x3f000000500d7423 */ /* 0x000fc8000000200b */
[----:B------:R-:W-:-:S04]  /*2370*/  FFMA.RM R37, R13, R12, 12582913 ;  /* 0x4b4000010d257423 */ /* 0x000fc8000000400c */
[----:B------:R-:W-:-:S04]  /*2380*/  FADD R13, R37, -12583039 ;  /* 0xcb40007f250d7421 */ /* 0x000fc80000000000 */
[----:B------:R-:W-:-:S04]  /*2390*/  FFMA R13, R80, 1.4426950216293334961, -R13 ;  /* 0x3fb8aa3b500d7823 */ /* 0x000fc8000000080d */
[----:B------:R-:W-:Y:S02]  /*23a0*/  FFMA R80, R80, 1.925963033500011079e-08, R13 ;  /* 0x32a5706050507823 */ /* 0x000fe4000000000d */
[----:B------:R-:W0:Y:S02]  /*23b0*/  MUFU.EX2 R13, R72 ;  /* 0x00000048000d7308 */ /* 0x000e240000000800 */
[----:B0-----:R-:W-:Y:S01]  /*23c0*/  FMUL R24, R24, R13 ;  /* 0x0000000d18187220 */ /* 0x001fe20000400000 */
[----:B------:R-:W-:-:S04]  /*23d0*/  FFMA.SAT R13, R34, R11, 0.5 ;  /* 0x3f000000220d7423 */ /* 0x000fc8000000200b */
[----:B------:R-:W-:-:S04]  /*23e0*/  FFMA.RM R13, R13, R12, 12582913 ;  /* 0x4b4000010d0d7423 */ /* 0x000fc8000000400c */
[C---:B------:R-:W-:Y:S01]  /*23f0*/  FADD R15, R13.reuse, -12583039 ;  /* 0xcb40007f0d0f7421 */ /* 0x040fe20000000000 */
[----:B------:R-:W-:-:S03]  /*2400*/  SHF.L.U32 R13, R13, 0x17, RZ ;  /* 0x000000170d0d7819 */ /* 0x000fc600000006ff */
[----:B------:R-:W-:-:S04]  /*2410*/  FFMA R15, R34, 1.4426950216293334961, -R15 ;  /* 0x3fb8aa3b220f7823 */ /* 0x000fc8000000080f */
[----:B------:R-:W-:Y:S01]  /*2420*/  FFMA R31, R34, 1.925963033500011079e-08, R15 ;  /* 0x32a57060221f7823 */ /* 0x000fe2000000000f */
[----:B------:R-:W-:Y:S01]  /*2430*/  FFMA.SAT R15, R26, R11, 0.5 ;  /* 0x3f0000001a0f7423 */ /* 0x000fe2000000200b */
[----:B------:R-:W-:-:S03]  /*2440*/  FFMA.RM R34, R41, R12, 12582913 ;  /* 0x4b40000129227423 */ /* 0x000fc6000000400c */
[----:B------:R-:W-:Y:S01]  /*2450*/  FFMA.RM R15, R15, R12, 12582913 ;  /* 0x4b4000010f0f7423 */ /* 0x000fe2000000400c */
[----:B------:R-:W-:-:S03]  /*2460*/  FADD R41, R34, -12583039 ;  /* 0xcb40007f22297421 */ /* 0x000fc60000000000 */
[C---:B------:R-:W-:Y:S01]  /*2470*/  FADD R29, R15.reuse, -12583039 ;  /* 0xcb40007f0f1d7421 */ /* 0x040fe20000000000 */
[----:B------:R-:W-:Y:S01]  /*2480*/  FFMA R41, R14, 1.4426950216293334961, -R41 ;  /* 0x3fb8aa3b0e297823 */ /* 0x000fe20000000829 */
[----:B------:R-:W-:Y:S02]  /*2490*/  SHF.L.U32 R15, R15, 0x17, RZ ;  /* 0x000000170f0f7819 */ /* 0x000fe400000006ff */
[----:B------:R-:W-:Y:S01]  /*24a0*/  FFMA R29, R26, 1.4426950216293334961, -R29 ;  /* 0x3fb8aa3b1a1d7823 */ /* 0x000fe2000000081d */
[----:B------:R-:W-:-:S03]  /*24b0*/  FFMA R41, R14, 1.925963033500011079e-08, R41 ;  /* 0x32a570600e297823 */ /* 0x000fc60000000029 */
[----:B------:R-:W-:Y:S01]  /*24c0*/  FFMA R40, R26, 1.925963033500011079e-08, R29 ;  /* 0x32a570601a287823 */ /* 0x000fe2000000001d */
[----:B------:R-:W-:Y:S01]  /*24d0*/  FADD R29, R33, -12583039 ;  /* 0xcb40007f211d7421 */ /* 0x000fe20000000000 */
[----:B------:R-:W-:Y:S01]  /*24e0*/  FMUL R26, R35, R70 ;  /* 0x00000046231a7220 */ /* 0x000fe20000400000 */
[----:B------:R-:W-:Y:S02]  /*24f0*/  MUFU.EX2 R14, R41 ;  /* 0x00000029000e7308 */ /* 0x000fe40000000800 */
[----:B------:R-:W-:-:S04]  /*2500*/  FFMA R29, R28, 1.4426950216293334961, -R29 ;  /* 0x3fb8aa3b1c1d7823 */ /* 0x000fc8000000081d */
[----:B------:R-:W-:Y:S01]  /*2510*/  FFMA R35, R28, 1.925963033500011079e-08, R29 ;  /* 0x32a570601c237823 */ /* 0x000fe2000000001d */
[----:B------:R-:W-:Y:S01]  /*2520*/  SHF.L.U32 R28, R37, 0x17, RZ ;  /* 0x00000017251c7819 */ /* 0x000fe200000006ff */
[----:B------:R-:W0:Y:S08]  /*2530*/  MUFU.EX2 R29, R80 ;  /* 0x00000050001d7308 */ /* 0x000e300000000800 */
[----:B------:R-:W-:Y:S08]  /*2540*/  MUFU.EX2 R40, R40 ;  /* 0x0000002800287308 */ /* 0x000ff00000000800 */
[----:B------:R-:W1:Y:S01]  /*2550*/  MUFU.EX2 R35, R35 ;  /* 0x0000002300237308 */ /* 0x000e620000000800 */
[----:B0-----:R-:W-:Y:S01]  /*2560*/  FMUL R28, R28, R29 ;  /* 0x0000001d1c1c7220 */ /* 0x001fe20000400000 */
[-C--:B------:R-:W-:Y:S01]  /*2570*/  FFMA.SAT R29, R32, R11.reuse, 0.5 ;  /* 0x3f000000201d7423 */ /* 0x080fe2000000200b */
[----:B------:R-:W-:-:S03]  /*2580*/  FFMA.SAT R11, R84, R11, 0.5 ;  /* 0x3f000000540b7423 */ /* 0x000fc6000000200b */
[-C--:B------:R-:W-:Y:S01]  /*2590*/  FFMA.RM R37, R29, R12.reuse, 12582913 ;  /* 0x4b4000011d257423 */ /* 0x080fe2000000400c */
[----:B------:R-:W-:Y:S01]  /*25a0*/  FFMA.RM R50, R11, R12, 12582913 ;  /* 0x4b4000010b327423 */ /* 0x000fe2000000400c */
[C---:B------:R-:W-:Y:S01]  /*25b0*/  FADD R11, R71.reuse, -12583039 ;  /* 0xcb40007f470b7421 */ /* 0x040fe20000000000 */
[----:B------:R-:W-:Y:S01]  /*25c0*/  SHF.L.U32 R71, R71, 0x17, RZ ;  /* 0x0000001747477819 */ /* 0x000fe200000006ff */
[----:B------:R-:W-:Y:S02]  /*25d0*/  FADD R29, R37, -12583039 ;  /* 0xcb40007f251d7421 */ /* 0x000fe40000000000 */
[----:B------:R-:W-:Y:S02]  /*25e0*/  FFMA R11, R36, 1.4426950216293334961, -R11 ;  /* 0x3fb8aa3b240b7823 */ /* 0x000fe4000000080b */
[----:B------:R-:W-:Y:S02]  /*25f0*/  FFMA R29, R32, 1.4426950216293334961, -R29 ;  /* 0x3fb8aa3b201d7823 */ /* 0x000fe4000000081d */
[----:B------:R-:W-:Y:S01]  /*2600*/  FFMA R48, R36, 1.925963033500011079e-08, R11 ;  /* 0x32a5706024307823 */ /* 0x000fe2000000000b */
[----:B------:R-:W-:Y:S01]  /*2610*/  FADD R11, R50, -12583039 ;  /* 0xcb40007f320b7421 */ /* 0x000fe20000000000 */
[----:B------:R-:W-:Y:S01]  /*2620*/  FFMA R38, R32, 1.925963033500011079e-08, R29 ;  /* 0x32a5706020267823 */ /* 0x000fe2000000001d */
[----:B------:R-:W-:Y:S01]  /*2630*/  SHF.L.U32 R29, R39, 0x17, RZ ;  /* 0x00000017271d7819 */ /* 0x000fe200000006ff */
[----:B------:R-:W-:Y:S01]  /*2640*/  FADD R39, R69, -12583039 ;  /* 0xcb40007f45277421 */ /* 0x000fe20000000000 */
[----:B------:R-:W-:Y:S01]  /*2650*/  FFMA R11, R84, 1.4426950216293334961, -R11 ;  /* 0x3fb8aa3b540b7823 */ /* 0x000fe2000000080b */
[----:B------:R-:W-:Y:S01]  /*2660*/  SHF.L.U32 R32, R33, 0x17, RZ ;  /* 0x0000001721207819 */ /* 0x000fe200000006ff */
[----:B------:R-:W-:Y:S01]  /*2670*/  MUFU.EX2 R48, R48 ;  /* 0x0000003000307308 */ /* 0x000fe20000000800 */
[----:B------:R-:W-:Y:S01]  /*2680*/  FFMA R39, R30, 1.4426950216293334961, -R39 ;  /* 0x3fb8aa3b1e277823 */ /* 0x000fe20000000827 */
[----:B------:R-:W-:Y:S01]  /*2690*/  FFMA R84, R84, 1.925963033500011079e-08, R11 ;  /* 0x32a5706054547823 */ /* 0x000fe2000000000b */
[----:B------:R-:W-:Y:S01]  /*26a0*/  FADD R11, RZ, R8 ;  /* 0x00000008ff0b7221 */ /* 0x000fe20000000000 */
[----:B------:R-:W-:Y:S01]  /*26b0*/  FMUL R29, R29, R68 ;  /* 0x000000441d1d7220 */ /* 0x000fe20000400000 */
[----:B------:R-:W-:Y:S01]  /*26c0*/  FFMA R39, R30, 1.925963033500011079e-08, R39 ;  /* 0x32a570601e277823 */ /* 0x000fe20000000027 */
[----:B------:R-:W-:Y:S01]  /*26d0*/  SHF.L.U32 R33, R34, 0x17, RZ ;  /* 0x0000001722217819 */ /* 0x000fe200000006ff */
[----:B------:R-:W-:Y:S01]  /*26e0*/  FADD R11, R11, R0 ;  /* 0x000000000b0b7221 */ /* 0x000fe20000000000 */
[----:B------:R0:W2:Y:S01]  /*26f0*/  MUFU.EX2 R30, R31 ;  /* 0x0000001f001e7308 */ /* 0x0000a20000000800 */
[----:B-1----:R-:W-:Y:S01]  /*2700*/  FMUL R32, R32, R35 ;  /* 0x0000002320207220 */ /* 0x002fe20000400000 */
[----:B------:R-:W-:Y:S01]  /*2710*/  SHF.L.U32 R34, R37, 0x17, RZ ;  /* 0x0000001725227819 */ /* 0x000fe200000006ff */
[----:B------:R-:W-:Y:S01]  /*2720*/  FADD R12, R11, R2 ;  /* 0x000000020b0c7221 */ /* 0x000fe20000000000 */
[----:B------:R-:W-:Y:S01]  /*2730*/  FMUL R33, R33, R14 ;  /* 0x0000000e21217220 */ /* 0x000fe20000400000 */
[----:B------:R-:W-:-:S02]  /*2740*/  SHF.L.U32 R35, R69, 0x17, RZ ;  /* 0x0000001745237819 */ /* 0x000fc400000006ff */
[----:B------:R-:W-:Y:S01]  /*2750*/  FADD R11, R12, R3 ;  /* 0x000000030c0b7221 */ /* 0x000fe20000000000 */
[----:B------:R-:W1:Y:S01]  /*2760*/  MUFU.EX2 R36, R39 ;  /* 0x0000002700247308 */ /* 0x000e620000000800 */
[----:B0-----:R-:W-:Y:S01]  /*2770*/  FMUL R31, R15, R40 ;  /* 0x000000280f1f7220 */ /* 0x001fe20000400000 */
[----:B------:R-:W-:Y:S01]  /*2780*/  SHF.L.U32 R37, R50, 0x17, RZ ;  /* 0x0000001732257819 */ /* 0x000fe200000006ff */
[----:B------:R-:W-:-:S04]  /*2790*/  FADD R12, R11, R4 ;  /* 0x000000040b0c7221 */ /* 0x000fc80000000000 */
[----:B------:R-:W-:Y:S01]  /*27a0*/  FADD R11, R12, R5 ;  /* 0x000000050c0b7221 */ /* 0x000fe20000000000 */
[----:B------:R-:W0:Y:S01]  /*27b0*/  MUFU.EX2 R84, R84 ;  /* 0x0000005400547308 */ /* 0x000e220000000800 */
[----:B--2---:R-:W-:Y:S02]  /*27c0*/  FMUL R30, R13, R30 ;  /* 0x0000001e0d1e7220 */ /* 0x004fe40000400000 */
[----:B------:R-:W-:-:S04]  /*27d0*/  FADD R12, R11, R6 ;  /* 0x000000060b0c7221 */ /* 0x000fc80000000000 */
[----:B------:R-:W-:Y:S01]  /*27e0*/  FADD R12, R12, R7 ;  /* 0x000000070c0c7221 */ /* 0x000fe20000000000 */
[----:B------:R-:W2:Y:S01]  /*27f0*/  MUFU.EX2 R13, R38 ;  /* 0x00000026000d7308 */ /* 0x000ea20000000800 */
[----:B-1----:R-:W-:Y:S01]  /*2800*/  FMUL R35, R35, R36 ;  /* 0x0000002423237220 */ /* 0x002fe20000400000 */
[----:B------:R-:W-:Y:S01]  /*2810*/  FMUL R36, R71, R48 ;  /* 0x0000003047247220 */ /* 0x000fe20000400000 */
[----:B------:R-:W-:-:S04]  /*2820*/  FADD R11, R12, R9 ;  /* 0x000000090c0b7221 */ /* 0x000fc80000000000 */
[----:B------:R-:W-:Y:S01]  /*2830*/  FADD R11, R11, R10 ;  /* 0x0000000a0b0b7221 */ /* 0x000fe20000000000 */
[----:B0-----:R-:W-:-:S03]  /*2840*/  FMUL R37, R37, R84 ;  /* 0x0000005425257220 */ /* 0x001fc60000400000 */
[----:B------:R-:W-:-:S04]  /*2850*/  FADD R12, R11, R16 ;  /* 0x000000100b0c7221 */ /* 0x000fc80000000000 */
[----:B------:R-:W-:Y:S01]  /*2860*/  FADD R11, R12, R17 ;  /* 0x000000110c0b7221 */ /* 0x000fe20000000000 */
[----:B--2---:R-:W-:-:S03]  /*2870*/  FMUL R34, R34, R13 ;  /* 0x0000000d22227220 */ /* 0x004fc60000400000 */
[----:B------:R-:W-:-:S04]  /*2880*/  FADD R12, R11, R18 ;  /* 0x000000120b0c7221 */ /* 0x000fc80000000000 */
        /* <DEDUP_REMOVED lines=18> */
[----:B------:R-:W-:-:S05]  /*29b0*/  FADD R13, R12, R37 ;  /* 0x000000250c0d7221 */ /* 0x000fca0000000000 */
[----:B------:R-:W0:Y:S02]  /*29c0*/  SHFL.BFLY PT, R14, R13, 0x10, 0x1f ;  /* 0x0e001f000d0e7f89 */ /* 0x000e2400000e0000 */
[----:B0-----:R-:W-:-:S05]  /*29d0*/  FADD R38, R13, R14 ;  /* 0x0000000e0d267221 */ /* 0x001fca0000000000 */
[----:B------:R-:W0:Y:S02]  /*29e0*/  SHFL.BFLY PT, R14, R38, 0x8, 0x1f ;  /* 0x0d001f00260e7f89 */ /* 0x000e2400000e0000 */
[----:B0-----:R-:W-:-:S05]  /*29f0*/  FADD R39, R38, R14 ;  /* 0x0000000e26277221 */ /* 0x001fca0000000000 */
[----:B------:R-:W0:Y:S02]  /*2a00*/  SHFL.BFLY PT, R14, R39, 0x4, 0x1f ;  /* 0x0c801f00270e7f89 */ /* 0x000e2400000e0000 */
[----:B0-----:R-:W-:-:S05]  /*2a10*/  FADD R40, R39, R14 ;  /* 0x0000000e27287221 */ /* 0x001fca0000000000 */
[----:B------:R-:W0:Y:S02]  /*2a20*/  SHFL.BFLY PT, R14, R40, 0x2, 0x1f ;  /* 0x0c401f00280e7f89 */ /* 0x000e2400000e0000 */
[----:B0-----:R-:W-:-:S05]  /*2a30*/  FADD R41, R40, R14 ;  /* 0x0000000e28297221 */ /* 0x001fca0000000000 */
[----:B------:R0:W1:Y:S02]  /*2a40*/  SHFL.BFLY PT, R14, R41, 0x1, 0x1f ;  /* 0x0c201f00290e7f89 */ /* 0x00006400000e0000 */
.L_x_79:
[----:B-1----:R-:W-:Y:S01]  /*2a50*/  FADD R11, R41, R14 ;  /* 0x0000000e290b7221 */ /* 0x002fe20000000000 */
[----:B------:R-:W-:Y:S03]  /*2a60*/  BSSY.RECONVERGENT B3, `(.L_x_3) ;  /* 0x000000c000037945 */ /* 0x000fe60003800200 */
[----:B------:R-:W1:Y:S08]  /*2a70*/  MUFU.RCP R12, R11 ;  /* 0x0000000b000c7308 */ /* 0x000e700000001000 */
[----:B------:R-:W2:Y:S01]  /*2a80*/  FCHK P1, R8, R11 ;  /* 0x0000000b08007302 */ /* 0x000ea20000020000 */
[----:B-1----:R-:W-:-:S04]  /*2a90*/  FFMA R13, -R11, R12, 1 ;  /* 0x3f8000000b0d7423 */ /* 0x002fc8000000010c */
[----:B------:R-:W-:-:S04]  /*2aa0*/  FFMA R13, R12, R13, R12 ;  /* 0x0000000d0c0d7223 */ /* 0x000fc8000000000c */
[----:B------:R-:W-:-:S04]  /*2ab0*/  FFMA R14, R8, R13, RZ ;  /* 0x0000000d080e7223 */ /* 0x000fc800000000ff */
[----:B------:R-:W-:-:S04]  /*2ac0*/  FFMA R12, -R11, R14, R8 ;  /* 0x0000000e0b0c7223 */ /* 0x000fc80000000108 */
[----:B------:R-:W-:Y:S01]  /*2ad0*/  FFMA R14, R13, R12, R14 ;  /* 0x0000000c0d0e7223 */ /* 0x000fe2000000000e */
[----:B--2---:R-:W-:Y:S06]  /*2ae0*/  @!P1 BRA `(.L_x_4) ;  /* 0x00000000000c9947 */ /* 0x004fec0003800000 */
[----:B------:R-:W-:-:S07]  /*2af0*/  MOV R12, 0x2b10 ;  /* 0x00002b10000c7802 */ /* 0x000fce0000000f00 */
[----:B0-----:R-:W-:Y:S05]  /*2b00*/  CALL.REL.NOINC `($__internal_0_$__cuda_sm3x_div_rn_noftz_f32_slowpath) ;  /* 0x00000040004c7944 */ /* 0x001fea0003c00000 */
[----:B------:R-:W-:-:S07]  /*2b10*/  MOV R14, R8 ;  /* 0x00000008000e7202 */ /* 0x000fce0000000f00 */
.L_x_4:
[----:B------:R-:W-:Y:S05]  /*2b20*/  BSYNC.RECONVERGENT B3 ;  /* 0x0000000000037941 */ /* 0x000fea0003800200 */
.L_x_3:
[----:B------:R-:W1:Y:S01]  /*2b30*/  MUFU.RCP R8, R11 ;  /* 0x0000000b00087308 */ /* 0x000e620000001000 */
[----:B------:R-:W-:Y:S07]  /*2b40*/  BSSY.RECONVERGENT B3, `(.L_x_5) ;  /* 0x000000c000037945 */ /* 0x000fee0003800200 */
[----:B------:R-:W2:Y:S01]  /*2b50*/  FCHK P1, R0, R11 ;  /* 0x0000000b00007302 */ /* 0x000ea20000020000 */
[----:B-1----:R-:W-:-:S04]  /*2b60*/  FFMA R13, -R11, R8, 1 ;  /* 0x3f8000000b0d7423 */ /* 0x002fc80000000108 */
[----:B------:R-:W-:-:S04]  /*2b70*/  FFMA R12, R8, R13, R8 ;  /* 0x0000000d080c7223 */ /* 0x000fc80000000008 */
[----:B------:R-:W-:-:S04]  /*2b80*/  FFMA R15, R0, R12, RZ ;  /* 0x0000000c000f7223 */ /* 0x000fc800000000ff */
[----:B------:R-:W-:-:S04]  /*2b90*/  FFMA R8, -R11, R15, R0 ;  /* 0x0000000f0b087223 */ /* 0x000fc80000000100 */
[----:B------:R-:W-:Y:S01]  /*2ba0*/  FFMA R15, R12, R8, R15 ;  /* 0x000000080c0f7223 */ /* 0x000fe2000000000f */
[----:B--2---:R-:W-:Y:S06]  /*2bb0*/  @!P1 BRA `(.L_x_6) ;  /* 0x0000000000109947 */ /* 0x004fec0003800000 */
[----:B------:R-:W-:Y:S02]  /*2bc0*/  MOV R8, R0 ;  /* 0x0000000000087202 */ /* 0x000fe40000000f00 */
[----:B------:R-:W-:-:S07]  /*2bd0*/  MOV R12, 0x2bf0 ;  /* 0x00002bf0000c7802 */ /* 0x000fce0000000f00 */
[----:B0-----:R-:W-:Y:S05]  /*2be0*/  CALL.REL.NOINC `($__internal_0_$__cuda_sm3x_div_rn_noftz_f32_slowpath) ;  /* 0x0000004000147944 */ /* 0x001fea0003c00000 */
[----:B------:R-:W-:-:S07]  /*2bf0*/  MOV R15, R8 ;  /* 0x00000008000f7202 */ /* 0x000fce0000000f00 */
.L_x_6:
[----:B------:R-:W-:Y:S05]  /*2c00*/  BSYNC.RECONVERGENT B3 ;  /* 0x0000000000037941 */ /* 0x000fea0003800200 */
.L_x_5:
        /* <DEDUP_REMOVED lines=13> */
.L_x_8:
[----:B------:R-:W-:Y:S05]  /*2ce0*/  BSYNC.RECONVERGENT B3 ;  /* 0x0000000000037941 */ /* 0x000fea0003800200 */
.L_x_7:
        /* <DEDUP_REMOVED lines=13> */
.L_x_10:
[----:B------:R-:W-:Y:S05]  /*2dc0*/  BSYNC.RECONVERGENT B3 ;  /* 0x0000000000037941 */ /* 0x000fea0003800200 */
.L_x_9:
        /* <DEDUP_REMOVED lines=13> */
.L_x_12:
[----:B------:R-:W-:Y:S05]  /*2ea0*/  BSYNC.RECONVERGENT B3 ;  /* 0x0000000000037941 */ /* 0x000fea0003800200 */
.L_x_11:
        /* <DEDUP_REMOVED lines=13> */
.L_x_14:
[----:B------:R-:W-:Y:S05]  /*2f80*/  BSYNC.RECONVERGENT B3 ;  /* 0x0000000000037941 */ /* 0x000fea0003800200 */
.L_x_13:
        /* <DEDUP_REMOVED lines=13> */
.L_x_16:
[----:B------:R-:W-:Y:S05]  /*3060*/  BSYNC.RECONVERGENT B3 ;  /* 0x0000000000037941 */ /* 0x000fea0003800200 */
.L_x_15:
        /* <DEDUP_REMOVED lines=13> */
.L_x_18:
[----:B------:R-:W-:Y:S05]  /*3140*/  BSYNC.RECONVERGENT B3 ;  /* 0x0000000000037941 */ /* 0x000fea0003800200 */
.L_x_17:
        /* <DEDUP_REMOVED lines=13> */
.L_x_20:
[----:B------:R-:W-:Y:S05]  /*3220*/  BSYNC.RECONVERGENT B3 ;  /* 0x0000000000037941 */ /* 0x000fea0003800200 */
.L_x_19:
        /* <DEDUP_REMOVED lines=13> */
.L_x_22:
[----:B------:R-:W-:Y:S05]  /*3300*/  BSYNC.RECONVERGENT B3 ;  /* 0x0000000000037941 */ /* 0x000fea0003800200 */
.L_x_21:
        /* <DEDUP_REMOVED lines=13> */
.L_x_24:
[----:B------:R-:W-:Y:S05]  /*33e0*/  BSYNC.RECONVERGENT B3 ;  /* 0x0000000000037941 */ /* 0x000fea0003800200 */
.L_x_23:
        /* <DEDUP_REMOVED lines=13> */
.L_x_26:
[----:B------:R-:W-:Y:S05]  /*34c0*/  BSYNC.RECONVERGENT B3 ;  /* 0x0000000000037941 */ /* 0x000fea0003800200 */
.L_x_25:
        /* <DEDUP_REMOVED lines=13> */
.L_x_28:
[----:B------:R-:W-:Y:S05]  /*35a0*/  BSYNC.RECONVERGENT B3 ;  /* 0x0000000000037941 */ /* 0x000fea0003800200 */
.L_x_27:
        /* <DEDUP_REMOVED lines=13> */
.L_x_30:
[----:B------:R-:W-:Y:S05]  /*3680*/  BSYNC.RECONVERGENT B3 ;  /* 0x0000000000037941 */ /* 0x000fea0003800200 */
.L_x_29:
        /* <DEDUP_REMOVED lines=13> */
.L_x_32:
[----:B------:R-:W-:Y:S05]  /*3760*/  BSYNC.RECONVERGENT B3 ;  /* 0x0000000000037941 */ /* 0x000fea0003800200 */
.L_x_31:
        /* <DEDUP_REMOVED lines=13> */
.L_x_34:
[----:B------:R-:W-:Y:S05]  /*3840*/  BSYNC.RECONVERGENT B3 ;  /* 0x0000000000037941 */ /* 0x000fea0003800200 */
.L_x_33:
        /* <DEDUP_REMOVED lines=13> */
.L_x_36:
[----:B------:R-:W-:Y:S05]  /*3920*/  BSYNC.RECONVERGENT B3 ;  /* 0x0000000000037941 */ /* 0x000fea0003800200 */
.L_x_35:
        /* <DEDUP_REMOVED lines=13> */
.L_x_38:
[----:B------:R-:W-:Y:S05]  /*3a00*/  BSYNC.RECONVERGENT B3 ;  /* 0x0000000000037941 */ /* 0x000fea0003800200 */
.L_x_37:
        /* <DEDUP_REMOVED lines=13> */
.L_x_40:
[----:B------:R-:W-:Y:S05]  /*3ae0*/  BSYNC.RECONVERGENT B3 ;  /* 0x0000000000037941 */ /* 0x000fea0003800200 */
.L_x_39:
        /* <DEDUP_REMOVED lines=13> */
.L_x_42:
[----:B------:R-:W-:Y:S05]  /*3bc0*/  BSYNC.RECONVERGENT B3 ;  /* 0x0000000000037941 */ /* 0x000fea0003800200 */
.L_x_41:
        /* <DEDUP_REMOVED lines=13> */
.L_x_44:
[----:B------:R-:W-:Y:S05]  /*3ca0*/  BSYNC.RECONVERGENT B3 ;  /* 0x0000000000037941 */ /* 0x000fea0003800200 */
.L_x_43:
        /* <DEDUP_REMOVED lines=13> */
.L_x_46:
[----:B------:R-:W-:Y:S05]  /*3d80*/  BSYNC.RECONVERGENT B3 ;  /* 0x0000000000037941 */ /* 0x000fea0003800200 */
.L_x_45:
        /* <DEDUP_REMOVED lines=13> */
.L_x_48:
[----:B------:R-:W-:Y:S05]  /*3e60*/  BSYNC.RECONVERGENT B3 ;  /* 0x0000000000037941 */ /* 0x000fea0003800200 */
.L_x_47:
        /* <DEDUP_REMOVED lines=13> */
.L_x_50:
[----:B------:R-:W-:Y:S05]  /*3f40*/  BSYNC.RECONVERGENT B3 ;  /* 0x0000000000037941 */ /* 0x000fea0003800200 */
.L_x_49:
        /* <DEDUP_REMOVED lines=13> */
.L_x_52:
[----:B------:R-:W-:Y:S05]  /*4020*/  BSYNC.RECONVERGENT B3 ;  /* 0x0000000000037941 */ /* 0x000fea0003800200 */
.L_x_51:
        /* <DEDUP_REMOVED lines=13> */
.L_x_54:
[----:B------:R-:W-:Y:S05]  /*4100*/  BSYNC.RECONVERGENT B3 ;  /* 0x0000000000037941 */ /* 0x000fea0003800200 */
.L_x_53:
        /* <DEDUP_REMOVED lines=13> */
.L_x_56:
[----:B------:R-:W-:Y:S05]  /*41e0*/  BSYNC.RECONVERGENT B3 ;  /* 0x0000000000037941 */ /* 0x000fea0003800200 */
.L_x_55:
        /* <DEDUP_REMOVED lines=13> */
.L_x_58:
[----:B------:R-:W-:Y:S05]  /*42c0*/  BSYNC.RECONVERGENT B3 ;  /* 0x0000000000037941 */ /* 0x000fea0003800200 */
.L_x_57:
        /* <DEDUP_REMOVED lines=13> */
.L_x_60:
[----:B------:R-:W-:Y:S05]  /*43a0*/  BSYNC.RECONVERGENT B3 ;  /* 0x0000000000037941 */ /* 0x000fea0003800200 */
.L_x_59:
        /* <DEDUP_REMOVED lines=13> */
.L_x_62:
[----:B------:R-:W-:Y:S05]  /*4480*/  BSYNC.RECONVERGENT B3 ;  /* 0x0000000000037941 */ /* 0x000fea0003800200 */
.L_x_61:
        /* <DEDUP_REMOVED lines=13> */
.L_x_64:
[----:B------:R-:W-:Y:S05]  /*4560*/  BSYNC.RECONVERGENT B3 ;  /* 0x0000000000037941 */ /* 0x000fea0003800200 */
.L_x_63:
        /* <DEDUP_REMOVED lines=12> */
.L_x_66:
[----:B------:R-:W-:Y:S05]  /*4630*/  BSYNC.RECONVERGENT B3 ;  /* 0x0000000000037941 */ /* 0x000fea0003800200 */
.L_x_65:
[----:B------:R-:W-:Y:S01]  /*4640*/  HFMA2 R13, -RZ, RZ, 0, 0 ;  /* 0x00000000ff0d7431 */ /* 0x000fe200000001ff */
[----:B------:R-:W-:Y:S01]  /*4650*/  ISETP.GE.U32.AND P4, PT, R51, UR44, PT ;  /* 0x0000002c33007c0c */ /* 0x000fe2000bf86070 */
[----:B------:R-:W-:Y:S01]  /*4660*/  IMAD R40, R46, UR38, RZ ;  /* 0x000000262e287c24 */ /* 0x000fe2000f8e02ff */
[----:B------:R-:W-:Y:S02]  /*4670*/  MOV R12, R44 ;  /* 0x0000002c000c7202 */ /* 0x000fe40000000f00 */
[----:B------:R-:W-:Y:S01]  /*4680*/  ISETP.GE.U32.AND P2, PT, R47, UR44, PT ;  /* 0x0000002c2f007c0c */ /* 0x000fe2000bf46070 */
[C---:B------:R-:W-:Y:S01]  /*4690*/  IMAD R11, R45.reuse, UR39, R40 ;  /* 0x000000272d0b7c24 */ /* 0x040fe2000f8e0228 */
[----:B------:R-:W-:Y:S02]  /*46a0*/  ISETP.GE.AND.EX P4, PT, RZ, UR45, PT, P4 ;  /* 0x0000002dff007c0c */ /* 0x000fe4000bf86340 */
[----:B------:R-:W-:Y:S01]  /*46b0*/  @!P0 R2UR UR4, R42 ;  /* 0x000000002a0482ca */ /* 0x000fe200000e0000 */
[----:B------:R-:W-:Y:S01]  /*46c0*/  IMAD.WIDE.U32 R36, R45, UR38, R12 ;  /* 0x000000262d247c25 */ /* 0x000fe2000f8e000c */
[----:B------:R-:W-:-:S02]  /*46d0*/  @!P0 R2UR UR5, R43 ;  /* 0x000000002b0582ca */ /* 0x000fc400000e0000 */
[----:B------:R-:W-:Y:S02]  /*46e0*/  ISETP.GE.AND.EX P2, PT, RZ, UR45, PT, P2 ;  /* 0x0000002dff007c0c */ /* 0x000fe4000bf46320 */
[----:B------:R-:W-:Y:S02]  /*46f0*/  IADD3 R11, PT, PT, R37, R11, RZ ;  /* 0x0000000b250b7210 */ /* 0x000fe40007ffe0ff */
[C---:B------:R-:W-:Y:S02]  /*4700*/  LEA R12, P5, R36.reuse, UR36, 0x1 ;  /* 0x00000024240c7c11 */ /* 0x040fe4000f8a08ff */
[----:B------:R-:W-:Y:S02]  /*4710*/  @!P0 F2FP.F16.F32.PACK_AB R14, RZ, R14 ;  /* 0x0000000eff0e823e */ /* 0x000fe400000000ff */
[----:B------:R-:W-:Y:S02]  /*4720*/  LEA.HI.X R13, R36, UR37, R11, 0x1, P5 ;  /* 0x00000025240d7c11 */ /* 0x000fe4000a8f0c0b */
[----:B------:R-:W-:-:S02]  /*4730*/  ISETP.GE.U32.AND P1, PT, R49, UR44, PT ;  /* 0x0000002c31007c0c */ /* 0x000fc4000bf26070 */
[----:B------:R-:W-:Y:S01]  /*4740*/  ISETP.GE.U32.AND P6, PT, R53, UR44, PT ;  /* 0x0000002c35007c0c */ /* 0x000fe2000bfc6070 */
[----:B------:R-:W-:Y:S01]  /*4750*/  @!P0 STG.E.U16 desc[UR4][R12.64], R14 ;  /* 0x0000000e0c008986 */ /* 0x000fe2000c101504 */
[C---:B------:R-:W-:Y:S02]  /*4760*/  @!P4 R2UR UR8, R42.reuse ;  /* 0x000000002a08c2ca */ /* 0x040fe400000e0000 */
[C---:B------:R-:W-:Y:S02]  /*4770*/  @!P4 R2UR UR9, R43.reuse ;  /* 0x000000002b09c2ca */ /* 0x040fe400000e0000 */
[----:B------:R-:W-:Y:S02]  /*4780*/  @!P2 R2UR UR4, R42 ;  /* 0x000000002a04a2ca */ /* 0x000fe400000e0000 */
[----:B------:R-:W-:Y:S02]  /*4790*/  @!P2 R2UR UR5, R43 ;  /* 0x000000002b05a2ca */ /* 0x000fe400000e0000 */
[----:B------:R-:W-:-:S02]  /*47a0*/  ISETP.GE.AND.EX P1, PT, RZ, UR45, PT, P1 ;  /* 0x0000002dff007c0c */ /* 0x000fc4000bf26310 */
[----:B------:R-:W-:Y:S02]  /*47b0*/  ISETP.GE.AND.EX P6, PT, RZ, UR45, PT, P6 ;  /* 0x0000002dff007c0c */ /* 0x000fe4000bfc6360 */
[----:B------:R-:W-:Y:S02]  /*47c0*/  @!P4 F2FP.F16.F32.PACK_AB R5, RZ, R5 ;  /* 0x00000005ff05c23e */ /* 0x000fe400000000ff */
[----:B------:R-:W-:Y:S02]  /*47d0*/  @!P2 F2FP.F16.F32.PACK_AB R15, RZ, R15 ;  /* 0x0000000fff0fa23e */ /* 0x000fe400000000ff */
[----:B------:R-:W-:Y:S01]  /*47e0*/  ISETP.GE.U32.AND P3, PT, R52, UR44, PT ;  /* 0x0000002c34007c0c */ /* 0x000fe2000bf66070 */
[----:B------:R-:W-:Y:S01]  /*47f0*/  @!P4 STG.E.U16 desc[UR8][R12.64+0x1c0], R5 ;  /* 0x0001c0050c00c986 */ /* 0x000fe2000c101508 */
[----:B------:R-:W-:Y:S02]  /*4800*/  ISETP.GE.U32.AND P4, PT, R55, UR44, PT ;  /* 0x0000002c37007c0c */ /* 0x000fe4000bf86070 */
[----:B------:R-:W-:Y:S01]  /*4810*/  ISETP.GE.AND.EX P3, PT, RZ, UR45, PT, P3 ;  /* 0x0000002dff007c0c */ /* 0x000fe2000bf66330 */
[----:B------:R-:W-:Y:S01]  /*4820*/  @!P2 STG.E.U16 desc[UR4][R12.64+0x40], R15 ;  /* 0x0000400f0c00a986 */ /* 0x000fe2000c101504 */
[----:B------:R-:W-:-:S02]  /*4830*/  @!P1 R2UR UR6, R42 ;  /* 0x000000002a0692ca */ /* 0x000fc400000e0000 */
[C---:B------:R-:W-:Y:S02]  /*4840*/  @!P1 R2UR UR7, R43.reuse ;  /* 0x000000002b0792ca */ /* 0x040fe400000e0000 */
[----:B------:R-:W-:Y:S02]  /*4850*/  @!P6 R2UR UR4, R42 ;  /* 0x000000002a04e2ca */ /* 0x000fe400000e0000 */
[----:B------:R-:W-:Y:S02]  /*4860*/  @!P6 R2UR UR5, R43 ;  /* 0x000000002b05e2ca */ /* 0x000fe400000e0000 */
[----:B------:R-:W-:Y:S02]  /*4870*/  ISETP.GE.U32.AND P5, PT, R54, UR44, PT ;  /* 0x0000002c36007c0c */ /* 0x000fe4000bfa6070 */
[----:B------:R-:W-:Y:S02]  /*4880*/  ISETP.GE.AND.EX P4, PT, RZ, UR45, PT, P4 ;  /* 0x0000002dff007c0c */ /* 0x000fe4000bf86340 */
[----:B------:R-:W-:-:S02]  /*4890*/  ISETP.GE.AND.EX P5, PT, RZ, UR45, PT, P5 ;  /* 0x0000002dff007c0c */ /* 0x000fc4000bfa6350 */
[----:B------:R-:W-:Y:S02]  /*48a0*/  IADD3 R11, PT, PT, R44, 0x1e0, RZ ;  /* 0x000001e02c0b7810 */ /* 0x000fe40007ffe0ff */
[----:B------:R-:W-:Y:S02]  /*48b0*/  @!P1 F2FP.F16.F32.PACK_AB R4, RZ, R4 ;  /* 0x00000004ff04923e */ /* 0x000fe400000000ff */
[----:B------:R-:W-:Y:S02]  /*48c0*/  @!P6 F2FP.F16.F32.PACK_AB R7, RZ, R7 ;  /* 0x00000007ff07e23e */ /* 0x000fe400000000ff */
[----:B------:R-:W-:Y:S01]  /*48d0*/  ISETP.GE.U32.AND P0, PT, R11, UR44, PT ;  /* 0x0000002c0b007c0c */ /* 0x000fe2000bf06070 */
[----:B------:R1:W-:Y:S01]  /*48e0*/  @!P1 STG.E.U16 desc[UR6][R12.64+0x180], R4 ;  /* 0x000180040c009986 */ /* 0x0003e2000c101506 */
[----:B------:R-:W-:Y:S02]  /*48f0*/  @!P3 R2UR UR10, R42 ;  /* 0x000000002a0ab2ca */ /* 0x000fe400000e0000 */
[----:B------:R-:W-:Y:S01]  /*4900*/  @!P3 R2UR UR11, R43 ;  /* 0x000000002b0bb2ca */ /* 0x000fe200000e0000 */
[----:B------:R2:W-:Y:S01]  /*4910*/  @!P6 STG.E.U16 desc[UR4][R12.64+0x240], R7 ;  /* 0x000240070c00e986 */ /* 0x0005e2000c101504 */
[----:B------:R-:W-:-:S02]  /*4920*/  ISETP.GE.U32.AND P1, PT, R57, UR44, PT ;  /* 0x0000002c39007c0c */ /* 0x000fc4000bf26070 */
[----:B------:R-:W-:Y:S02]  /*4930*/  @!P4 R2UR UR4, R42 ;  /* 0x000000002a04c2ca */ /* 0x000fe400000e0000 */
[C---:B------:R-:W-:Y:S02]  /*4940*/  @!P4 R2UR UR5, R43.reuse ;  /* 0x000000002b05c2ca */ /* 0x040fe400000e0000 */
[----:B------:R-:W-:Y:S02]  /*4950*/  ISETP.GE.U32.AND P2, PT, R56, UR44, PT ;  /* 0x0000002c38007c0c */ /* 0x000fe4000bf46070 */
[----:B------:R-:W-:Y:S02]  /*4960*/  ISETP.GE.AND.EX P0, PT, RZ, UR45, PT, P0 ;  /* 0x0000002dff007c0c */ /* 0x000fe4000bf06300 */
[----:B------:R-:W-:Y:S02]  /*4970*/  @!P5 R2UR UR6, R42 ;  /* 0x000000002a06d2ca */ /* 0x000fe400000e0000 */
[----:B------:R-:W-:-:S02]  /*4980*/  @!P5 R2UR UR7, R43 ;  /* 0x000000002b07d2ca */ /* 0x000fc400000e0000 */
[----:B------:R-:W-:Y:S02]  /*4990*/  ISETP.GE.AND.EX P1, PT, RZ, UR45, PT, P1 ;  /* 0x0000002dff007c0c */ /* 0x000fe4000bf26310 */
[----:B------:R-:W-:Y:S02]  /*49a0*/  ISETP.GE.AND.EX P2, PT, RZ, UR45, PT, P2 ;  /* 0x0000002dff007c0c */ /* 0x000fe4000bf46320 */
[----:B------:R-:W-:Y:S02]  /*49b0*/  @!P3 F2FP.F16.F32.PACK_AB R6, RZ, R6 ;  /* 0x00000006ff06b23e */ /* 0x000fe400000000ff */
[----:B------:R-:W-:Y:S02]  /*49c0*/  @!P4 F2FP.F16.F32.PACK_AB R10, RZ, R10 ;  /* 0x0000000aff0ac23e */ /* 0x000fe400000000ff */
[C---:B-1----:R-:W-:Y:S01]  /*49d0*/  IADD3 R4, PT, PT, R44.reuse, 0x200, RZ ;  /* 0x000002002c047810 */ /* 0x042fe20007ffe0ff */
[----:B------:R1:W-:Y:S01]  /*49e0*/  @!P3 STG.E.U16 desc[UR10][R12.64+0x200], R6 ;  /* 0x000200060c00b986 */ /* 0x0003e2000c10150a */
[----:B------:R-:W-:-:S02]  /*49f0*/  IADD3 R5, PT, PT, R44, 0x220, RZ ;  /* 0x000002202c057810 */ /* 0x000fc40007ffe0ff */
[----:B------:R-:W-:Y:S01]  /*4a00*/  @!P5 F2FP.F16.F32.PACK_AB R9, RZ, R9 ;  /* 0x00000009ff09d23e */ /* 0x000fe200000000ff */
[----:B------:R-:W-:Y:S01]  /*4a10*/  @!P4 STG.E.U16 desc[UR4][R12.64+0x2c0], R10 ;  /* 0x0002c00a0c00c986 */ /* 0x000fe2000c101504 */
[----:B------:R-:W-:Y:S02]  /*4a20*/  ISETP.GE.U32.AND P3, PT, R4, UR44, PT ;  /* 0x0000002c04007c0c */ /* 0x000fe4000bf66070 */
[----:B------:R-:W-:Y:S01]  /*4a30*/  IADD3 R4, PT, PT, R44, 0x240, RZ ;  /* 0x000002402c047810 */ /* 0x000fe20007ffe0ff */
[----:B------:R3:W-:Y:S01]  /*4a40*/  @!P5 STG.E.U16 desc[UR6][R12.64+0x280], R9 ;  /* 0x000280090c00d986 */ /* 0x0007e2000c101506 */
[----:B------:R-:W-:Y:S02]  /*4a50*/  ISETP.GE.U32.AND P6, PT, R5, UR44, PT ;  /* 0x0000002c05007c0c */ /* 0x000fe4000bfc6070 */
[----:B------:R-:W-:Y:S02]  /*4a60*/  @!P0 R2UR UR4, R42 ;  /* 0x000000002a0482ca */ /* 0x000fe400000e0000 */
[----:B------:R-:W-:-:S02]  /*4a70*/  @!P0 R2UR UR5, R43 ;  /* 0x000000002b0582ca */ /* 0x000fc400000e0000 */
[----:B------:R-:W-:Y:S02]  /*4a80*/  @!P1 R2UR UR8, R42 ;  /* 0x000000002a0892ca */ /* 0x000fe400000e0000 */
[C---:B------:R-:W-:Y:S02]  /*4a90*/  @!P1 R2UR UR9, R43.reuse ;  /* 0x000000002b0992ca */ /* 0x040fe400000e0000 */
[----:B------:R-:W-:Y:S02]  /*4aa0*/  ISETP.GE.U32.AND P5, PT, R4, UR44, PT ;  /* 0x0000002c04007c0c */ /* 0x000fe4000bfa6070 */
[----:B------:R-:W-:Y:S02]  /*4ab0*/  @!P2 R2UR UR6, R42 ;  /* 0x000000002a06a2ca */ /* 0x000fe400000e0000 */
[----:B------:R-:W-:Y:S02]  /*4ac0*/  @!P2 R2UR UR7, R43 ;  /* 0x000000002b07a2ca */ /* 0x000fe400000e0000 */
[----:B------:R-:W-:-:S02]  /*4ad0*/  ISETP.GE.AND.EX P6, PT, RZ, UR45, PT, P6 ;  /* 0x0000002dff007c0c */ /* 0x000fc4000bfc6360 */
[----:B------:R-:W-:Y:S02]  /*4ae0*/  IADD3 R4, PT, PT, R44, 0x260, RZ ;  /* 0x000002602c047810 */ /* 0x000fe40007ffe0ff */
[----:B------:R-:W-:Y:S02]  /*4af0*/  @!P0 F2FP.F16.F32.PACK_AB R19, RZ, R19 ;  /* 0x00000013ff13823e */ /* 0x000fe400000000ff */
[----:B------:R-:W-:Y:S02]  /*4b00*/  ISETP.GE.U32.AND P4, PT, R4, UR44, PT ;  /* 0x0000002c04007c0c */ /* 0x000fe4000bf86070 */
[----:B------:R-:W-:Y:S01]  /*4b10*/  IADD3 R4, PT, PT, R44, 0x2a0, RZ ;  /* 0x000002a02c047810 */ /* 0x000fe20007ffe0ff */
[----:B------:R4:W-:Y:S01]  /*4b20*/  @!P0 STG.E.U16 desc[UR4][R12.64+0x3c0], R19 ;  /* 0x0003c0130c008986 */ /* 0x0009e2000c101504 */
[----:B------:R-:W-:Y:S02]  /*4b30*/  @!P1 F2FP.F16.F32.PACK_AB R18, RZ, R18 ;  /* 0x00000012ff12923e */ /* 0x000fe400000000ff */
[----:B------:R-:W-:-:S02]  /*4b40*/  @!P2 F2FP.F16.F32.PACK_AB R16, RZ, R16 ;  /* 0x00000010ff10a23e */ /* 0x000fc400000000ff */
[----:B------:R-:W-:Y:S01]  /*4b50*/  IADD3 R5, PT, PT, R44, 0x280, RZ ;  /* 0x000002802c057810 */ /* 0x000fe20007ffe0ff */
[----:B------:R4:W-:Y:S01]  /*4b60*/  @!P1 STG.E.U16 desc[UR8][R12.64+0x340], R18 ;  /* 0x000340120c009986 */ /* 0x0009e2000c101508 */
[----:B------:R-:W-:Y:S02]  /*4b70*/  ISETP.GE.U32.AND P0, PT, R4, UR44, PT ;  /* 0x0000002c04007c0c */ /* 0x000fe4000bf06070 */
[----:B------:R-:W-:Y:S01]  /*4b80*/  @!P6 R2UR UR8, R42 ;  /* 0x000000002a08e2ca */ /* 0x000fe200000e0000 */
[----:B------:R4:W-:Y:S01]  /*4b90*/  @!P2 STG.E.U16 desc[UR6][R12.64+0x300], R16 ;  /* 0x000300100c00a986 */ /* 0x0009e2000c101506 */
[----:B------:R-:W-:Y:S02]  /*4ba0*/  @!P6 R2UR UR9, R43 ;  /* 0x000000002b09e2ca */ /* 0x000fe400000e0000 */
[----:B------:R-:W-:Y:S02]  /*4bb0*/  ISETP.GE.U32.AND P2, PT, R5, UR44, PT ;  /* 0x0000002c05007c0c */ /* 0x000fe4000bf46070 */
[----:B------:R-:W-:-:S02]  /*4bc0*/  ISETP.GE.AND.EX P0, PT, RZ, UR45, PT, P0 ;  /* 0x0000002dff007c0c */ /* 0x000fc4000bf06300 */
[----:B------:R-:W-:Y:S02]  /*4bd0*/  ISETP.GE.AND.EX P5, PT, RZ, UR45, PT, P5 ;  /* 0x0000002dff007c0c */ /* 0x000fe4000bfa6350 */
[----:B------:R-:W-:Y:S02]  /*4be0*/  ISETP.GE.AND.EX P2, PT, RZ, UR45, PT, P2 ;  /* 0x0000002dff007c0c */ /* 0x000fe4000bf46320 */
[----:B------:R-:W-:Y:S02]  /*4bf0*/  @!P6 F2FP.F16.F32.PACK_AB R21, RZ, R21 ;  /* 0x00000015ff15e23e */ /* 0x000fe400000000ff */
[----:B------:R-:W-:Y:S02]  /*4c00*/  ISETP.GE.AND.EX P3, PT, RZ, UR45, PT, P3 ;  /* 0x0000002dff007c0c */ /* 0x000fe4000bf66330 */
[----:B------:R-:W-:Y:S01]  /*4c10*/  ISETP.GE.U32.AND P1, PT, R58, UR44, PT ;  /* 0x0000002c3a007c0c */ /* 0x000fe2000bf26070 */
[----:B------:R4:W-:Y:S01]  /*4c20*/  @!P6 STG.E.U16 desc[UR8][R12.64+0x440], R21 ;  /* 0x000440150c00e986 */ /* 0x0009e2000c101508 */
[----:B------:R-:W-:-:S02]  /*4c30*/  ISETP.GE.U32.AND P6, PT, R59, UR44, PT ;  /* 0x0000002c3b007c0c */ /* 0x000fc4000bfc6070 */
[C---:B------:R-:W-:Y:S02]  /*4c40*/  @!P0 R2UR UR10, R42.reuse ;  /* 0x000000002a0a82ca */ /* 0x040fe400000e0000 */
[C---:B------:R-:W-:Y:S02]  /*4c50*/  @!P0 R2UR UR11, R43.reuse ;  /* 0x000000002b0b82ca */ /* 0x040fe400000e0000 */
[C---:B------:R-:W-:Y:S02]  /*4c60*/  @!P5 R2UR UR4, R42.reuse ;  /* 0x000000002a04d2ca */ /* 0x040fe400000e0000 */
[C---:B------:R-:W-:Y:S02]  /*4c70*/  @!P5 R2UR UR5, R43.reuse ;  /* 0x000000002b05d2ca */ /* 0x040fe400000e0000 */
[----:B------:R-:W-:Y:S02]  /*4c80*/  @!P2 R2UR UR8, R42 ;  /* 0x000000002a08a2ca */ /* 0x000fe400000e0000 */
[----:B------:R-:W-:-:S02]  /*4c90*/  @!P2 R2UR UR9, R43 ;  /* 0x000000002b09a2ca */ /* 0x000fc400000e0000 */
[----:B------:R-:W-:Y:S02]  /*4ca0*/  ISETP.GE.AND.EX P6, PT, RZ, UR45, PT, P6 ;  /* 0x0000002dff007c0c */ /* 0x000fe4000bfc6360 */
[----:B------:R-:W-:Y:S02]  /*4cb0*/  @!P3 R2UR UR6, R42 ;  /* 0x000000002a06b2ca */ /* 0x000fe400000e0000 */
[----:B------:R-:W-:Y:S02]  /*4cc0*/  @!P3 R2UR UR7, R43 ;  /* 0x000000002b07b2ca */ /* 0x000fe400000e0000 */
[----:B------:R-:W-:Y:S02]  /*4cd0*/  @!P0 F2FP.F16.F32.PACK_AB R25, RZ, R25 ;  /* 0x00000019ff19823e */ /* 0x000fe400000000ff */
[----:B------:R-:W-:Y:S02]  /*4ce0*/  ISETP.GE.AND.EX P1, PT, RZ, UR45, PT, P1 ;  /* 0x0000002dff007c0c */ /* 0x000fe4000bf26310 */
[----:B------:R-:W-:Y:S01]  /*4cf0*/  ISETP.GE.AND.EX P4, PT, RZ, UR45, PT, P4 ;  /* 0x0000002dff007c0c */ /* 0x000fe2000bf86340 */
[----:B------:R4:W-:Y:S01]  /*4d00*/  @!P0 STG.E.U16 desc[UR10][R12.64+0x540], R25 ;  /* 0x000540190c008986 */ /* 0x0009e2000c10150a */
[----:B------:R-:W-:-:S02]  /*4d10*/  @!P5 F2FP.F16.F32.PACK_AB R22, RZ, R22 ;  /* 0x00000016ff16d23e */ /* 0x000fc400000000ff */
[----:B------:R-:W-:Y:S02]  /*4d20*/  @!P2 F2FP.F16.F32.PACK_AB R24, RZ, R24 ;  /* 0x00000018ff18a23e */ /* 0x000fe400000000ff */
[----:B------:R-:W-:Y:S01]  /*4d30*/  ISETP.GE.U32.AND P0, PT, R61, UR44, PT ;  /* 0x0000002c3d007c0c */ /* 0x000fe2000bf06070 */
[----:B------:R4:W-:Y:S01]  /*4d40*/  @!P5 STG.E.U16 desc[UR4][R12.64+0x480], R22 ;  /* 0x000480160c00d986 */ /* 0x0009e2000c101504 */
[----:B------:R-:W-:Y:S02]  /*4d50*/  @!P3 F2FP.F16.F32.PACK_AB R20, RZ, R20 ;  /* 0x00000014ff14b23e */ /* 0x000fe400000000ff */
[----:B------:R-:W-:Y:S01]  /*4d60*/  @!P6 R2UR UR4, R42 ;  /* 0x000000002a04e2ca */ /* 0x000fe200000e0000 */
[----:B------:R4:W-:Y:S01]  /*4d70*/  @!P2 STG.E.U16 desc[UR8][R12.64+0x500], R24 ;  /* 0x000500180c00a986 */ /* 0x0009e2000c101508 */
[----:B------:R-:W-:Y:S02]  /*4d80*/  @!P6 R2UR UR5, R43 ;  /* 0x000000002b05e2ca */ /* 0x000fe400000e0000 */
[----:B------:R-:W-:Y:S01]  /*4d90*/  ISETP.GE.U32.AND P2, PT, R63, UR44, PT ;  /* 0x0000002c3f007c0c */ /* 0x000fe2000bf46070 */
[----:B------:R4:W-:Y:S01]  /*4da0*/  @!P3 STG.E.U16 desc[UR6][R12.64+0x400], R20 ;  /* 0x000400140c00b986 */ /* 0x0009e2000c101506 */
[----:B------:R-:W-:-:S02]  /*4db0*/  ISETP.GE.AND.EX P0, PT, RZ, UR45, PT, P0 ;  /* 0x0000002dff007c0c */ /* 0x000fc4000bf06300 */
[----:B------:R-:W-:Y:S02]  /*4dc0*/  ISETP.GE.U32.AND P3, PT, R60, UR44, PT ;  /* 0x0000002c3c007c0c */ /* 0x000fe4000bf66070 */
[C---:B------:R-:W-:Y:S02]  /*4dd0*/  @!P4 R2UR UR6, R42.reuse ;  /* 0x000000002a06c2ca */ /* 0x040fe400000e0000 */
[C---:B------:R-:W-:Y:S02]  /*4de0*/  @!P4 R2UR UR7, R43.reuse ;  /* 0x000000002b07c2ca */ /* 0x040fe400000e0000 */
[----:B------:R-:W-:Y:S02]  /*4df0*/  @!P1 R2UR UR12, R42 ;  /* 0x000000002a0c92ca */ /* 0x000fe400000e0000 */
[----:B------:R-:W-:Y:S02]  /*4e00*/  @!P1 R2UR UR13, R43 ;  /* 0x000000002b0d92ca */ /* 0x000fe400000e0000 */
[----:B------:R-:W-:-:S02]  /*4e10*/  ISETP.GE.AND.EX P2, PT, RZ, UR45, PT, P2 ;  /* 0x0000002dff007c0c */ /* 0x000fc4000bf46320 */
[----:B------:R-:W-:Y:S02]  /*4e20*/  @!P6 F2FP.F16.F32.PACK_AB R26, RZ, R26 ;  /* 0x0000001aff1ae23e */ /* 0x000fe400000000ff */
[----:B------:R-:W-:Y:S02]  /*4e30*/  ISETP.GE.AND.EX P3, PT, RZ, UR45, PT, P3 ;  /* 0x0000002dff007c0c */ /* 0x000fe4000bf66330 */
[----:B------:R-:W-:Y:S01]  /*4e40*/  @!P1 F2FP.F16.F32.PACK_AB R27, RZ, R27 ;  /* 0x0000001bff1b923e */ /* 0x000fe200000000ff */
[----:B------:R4:W-:Y:S01]  /*4e50*/  @!P6 STG.E.U16 desc[UR4][R12.64+0x5c0], R26 ;  /* 0x0005c01a0c00e986 */ /* 0x0009e2000c101504 */
[----:B------:R-:W-:Y:S02]  /*4e60*/  @!P4 F2FP.F16.F32.PACK_AB R23, RZ, R23 ;  /* 0x00000017ff17c23e */ /* 0x000fe400000000ff */
[----:B------:R-:W-:Y:S01]  /*4e70*/  @!P0 R2UR UR4, R42 ;  /* 0x000000002a0482ca */ /* 0x000fe200000e0000 */
[----:B------:R4:W-:Y:S01]  /*4e80*/  @!P1 STG.E.U16 desc[UR12][R12.64+0x580], R27 ;  /* 0x0005801b0c009986 */ /* 0x0009e2000c10150c */
[----:B------:R-:W-:-:S02]  /*4e90*/  @!P0 R2UR UR5, R43 ;  /* 0x000000002b0582ca */ /* 0x000fc400000e0000 */
[----:B------:R-:W-:Y:S01]  /*4ea0*/  @!P2 R2UR UR8, R42 ;  /* 0x000000002a08a2ca */ /* 0x000fe200000e0000 */
[----:B------:R4:W-:Y:S01]  /*4eb0*/  @!P4 STG.E.U16 desc[UR6][R12.64+0x4c0], R23 ;  /* 0x0004c0170c00c986 */ /* 0x0009e2000c101506 */
[----:B------:R-:W-:Y:S02]  /*4ec0*/  @!P2 R2UR UR9, R43 ;  /* 0x000000002b09a2ca */ /* 0x000fe400000e0000 */
[----:B------:R-:W-:Y:S02]  /*4ed0*/  ISETP.GE.U32.AND P4, PT, R62, UR44, PT ;  /* 0x0000002c3e007c0c */ /* 0x000fe4000bf86070 */
[----:B------:R-:W-:Y:S02]  /*4ee0*/  ISETP.GE.U32.AND P1, PT, R64, UR44, PT ;  /* 0x0000002c40007c0c */ /* 0x000fe4000bf26070 */
[----:B------:R-:W-:Y:S02]  /*4ef0*/  ISETP.GE.U32.AND P5, PT, R65, UR44, PT ;  /* 0x0000002c41007c0c */ /* 0x000fe4000bfa6070 */
[----:B------:R-:W-:-:S02]  /*4f00*/  @!P3 R2UR UR6, R42 ;  /* 0x000000002a06b2ca */ /* 0x000fc400000e0000 */
[----:B------:R-:W-:Y:S02]  /*4f10*/  @!P3 R2UR UR7, R43 ;  /* 0x000000002b07b2ca */ /* 0x000fe400000e0000 */
[----:B------:R-:W-:Y:S02]  /*4f20*/  @!P0 F2FP.F16.F32.PACK_AB R29, RZ, R29 ;  /* 0x0000001dff1d823e */ /* 0x000fe400000000ff */
[----:B------:R-:W-:Y:S02]  /*4f30*/  ISETP.GE.AND.EX P4, PT, RZ, UR45, PT, P4 ;  /* 0x0000002dff007c0c */ /* 0x000fe4000bf86340 */
[----:B------:R-:W-:Y:S01]  /*4f40*/  ISETP.GE.AND.EX P1, PT, RZ, UR45, PT, P1 ;  /* 0x0000002dff007c0c */ /* 0x000fe2000bf26310 */
[----:B------:R4:W-:Y:S01]  /*4f50*/  @!P0 STG.E.U16 desc[UR4][R12.64+0x640], R29 ;  /* 0x0006401d0c008986 */ /* 0x0009e2000c101504 */
[----:B------:R-:W-:Y:S01]  /*4f60*/  ISETP.GE.AND.EX P5, PT, RZ, UR45, PT, P5 ;  /* 0x0000002dff007c0c */ /* 0x000fe2000bfa6350 */
[----:B------:R-:W5:Y:S01]  /*4f70*/  LDCU UR4, c[0x0][0x370] ;  /* 0x00006e00ff0477ac */ /* 0x000f620008000800 */
[----:B------:R-:W-:Y:S01]  /*4f80*/  @!P2 F2FP.F16.F32.PACK_AB R31, RZ, R31 ;  /* 0x0000001fff1fa23e */ /* 0x000fe200000000ff */
[----:B------:R-:W5:Y:S01]  /*4f90*/  LDC R4, c[0x0][0x364] ;  /* 0x0000d900ff047b82 */ /* 0x000f620000000800 */
[----:B------:R-:W-:-:S02]  /*4fa0*/  ISETP.GE.U32.AND P0, PT, R67, UR44, PT ;  /* 0x0000002c43007c0c */ /* 0x000fc4000bf06070 */
[C---:B--2---:R-:W-:Y:S01]  /*4fb0*/  IADD3 R7, PT, PT, R44.reuse, 0x60, RZ ;  /* 0x000000602c077810 */ /* 0x044fe20007ffe0ff */
[----:B------:R4:W-:Y:S01]  /*4fc0*/  @!P2 STG.E.U16 desc[UR8][R12.64+0x6c0], R31 ;  /* 0x0006c01f0c00a986 */ /* 0x0009e2000c101508 */
[----:B------:R-:W-:Y:S02]  /*4fd0*/  @!P3 F2FP.F16.F32.PACK_AB R28, RZ, R28 ;  /* 0x0000001cff1cb23e */ /* 0x000fe400000000ff */
[----:B-1----:R-:W-:Y:S02]  /*4fe0*/  IADD3 R6, PT, PT, R44, 0x40, RZ ;  /* 0x000000402c067810 */ /* 0x002fe40007ffe0ff */
[----:B------:R-:W-:Y:S01]  /*4ff0*/  ISETP.GE.U32.AND P2, PT, R7, UR44, PT ;  /* 0x0000002c07007c0c */ /* 0x000fe2000bf46070 */
[----:B------:R4:W-:Y:S01]  /*5000*/  @!P3 STG.E.U16 desc[UR6][R12.64+0x600], R28 ;  /* 0x0006001c0c00b986 */ /* 0x0009e2000c101506 */
[----:B------:R-:W-:Y:S02]  /*5010*/  ISETP.GE.AND.EX P0, PT, RZ, UR45, PT, P0 ;  /* 0x0000002dff007c0c */ /* 0x000fe4000bf06300 */
[----:B------:R-:W-:-:S02]  /*5020*/  ISETP.GE.U32.AND P3, PT, R66, UR44, PT ;  /* 0x0000002c42007c0c */ /* 0x000fc4000bf66070 */
[----:B------:R-:W-:Y:S02]  /*5030*/  ISETP.GE.U32.AND P6, PT, R6, UR44, PT ;  /* 0x0000002c06007c0c */ /* 0x000fe4000bfc6070 */
[C---:B------:R-:W-:Y:S02]  /*5040*/  @!P4 R2UR UR6, R42.reuse ;  /* 0x000000002a06c2ca */ /* 0x040fe400000e0000 */
[C---:B------:R-:W-:Y:S02]  /*5050*/  @!P4 R2UR UR7, R43.reuse ;  /* 0x000000002b07c2ca */ /* 0x040fe400000e0000 */
[C---:B------:R-:W-:Y:S02]  /*5060*/  @!P1 R2UR UR10, R42.reuse ;  /* 0x000000002a0a92ca */ /* 0x040fe400000e0000 */
[----:B------:R-:W-:Y:S02]  /*5070*/  @!P1 R2UR UR11, R43 ;  /* 0x000000002b0b92ca */ /* 0x000fe400000e0000 */
[----:B------:R-:W-:-:S02]  /*5080*/  @!P5 R2UR UR12, R42 ;  /* 0x000000002a0cd2ca */ /* 0x000fc400000e0000 */
[----:B------:R-:W-:Y:S02]  /*5090*/  @!P5 R2UR UR13, R43 ;  /* 0x000000002b0dd2ca */ /* 0x000fe400000e0000 */
[----:B------:R-:W-:Y:S02]  /*50a0*/  ISETP.GE.AND.EX P2, PT, RZ, UR45, PT, P2 ;  /* 0x0000002dff007c0c */ /* 0x000fe4000bf46320 */
[----:B------:R-:W-:Y:S02]  /*50b0*/  ISETP.GE.AND.EX P3, PT, RZ, UR45, PT, P3 ;  /* 0x0000002dff007c0c */ /* 0x000fe4000bf66330 */
[----:B------:R-:W-:Y:S02]  /*50c0*/  ISETP.GE.AND.EX P6, PT, RZ, UR45, PT, P6 ;  /* 0x0000002dff007c0c */ /* 0x000fe4000bfc6360 */
[----:B------:R-:W-:Y:S02]  /*50d0*/  @!P4 F2FP.F16.F32.PACK_AB R30, RZ, R30 ;  /* 0x0000001eff1ec23e */ /* 0x000fe400000000ff */
[----:B------:R-:W-:-:S02]  /*50e0*/  @!P1 F2FP.F16.F32.PACK_AB R32, RZ, R32 ;  /* 0x00000020ff20923e */ /* 0x000fc400000000ff */
[----:B------:R-:W-:Y:S01]  /*50f0*/  @!P5 F2FP.F16.F32.PACK_AB R33, RZ, R33 ;  /* 0x00000021ff21d23e */ /* 0x000fe200000000ff */
[----:B------:R4:W-:Y:S01]  /*5100*/  @!P4 STG.E.U16 desc[UR6][R12.64+0x680], R30 ;  /* 0x0006801e0c00c986 */ /* 0x0009e2000c101506 */
[----:B------:R-:W-:Y:S02]  /*5110*/  @!P0 R2UR UR14, R42 ;  /* 0x000000002a0e82ca */ /* 0x000fe400000e0000 */
[----:B------:R-:W-:Y:S01]  /*5120*/  @!P0 R2UR UR15, R43 ;  /* 0x000000002b0f82ca */ /* 0x000fe200000e0000 */
[----:B------:R4:W-:Y:S01]  /*5130*/  @!P1 STG.E.U16 desc[UR10][R12.64+0x700], R32 ;  /* 0x000700200c009986 */ /* 0x0009e2000c10150a */
[C---:B---3--:R-:W-:Y:S02]  /*5140*/  IADD3 R9, PT, PT, R44.reuse, 0x80, RZ ;  /* 0x000000802c097810 */ /* 0x048fe40007ffe0ff */
[C---:B------:R-:W-:Y:S01]  /*5150*/  IADD3 R10, PT, PT, R44.reuse, 0xa0, RZ ;  /* 0x000000a02c0a7810 */ /* 0x040fe20007ffe0ff */
[----:B------:R4:W-:Y:S01]  /*5160*/  @!P5 STG.E.U16 desc[UR12][R12.64+0x740], R33 ;  /* 0x000740210c00d986 */ /* 0x0009e2000c10150c */
[----:B------:R-:W-:-:S02]  /*5170*/  IADD3 R11, PT, PT, R44, 0x1c0, RZ ;  /* 0x000001c02c0b7810 */ /* 0x000fc40007ffe0ff */
[----:B------:R-:W-:Y:S02]  /*5180*/  @!P2 F2FP.F16.F32.PACK_AB R0, RZ, R0 ;  /* 0x00000000ff00a23e */ /* 0x000fe400000000ff */
[----:B------:R-:W-:Y:S02]  /*5190*/  ISETP.GE.U32.AND P5, PT, R9, UR44, PT ;  /* 0x0000002c09007c0c */ /* 0x000fe4000bfa6070 */
[----:B------:R-:W-:Y:S02]  /*51a0*/  ISETP.GE.U32.AND P4, PT, R10, UR44, PT ;  /* 0x0000002c0a007c0c */ /* 0x000fe4000bf86070 */
[----:B------:R-:W-:Y:S02]  /*51b0*/  ISETP.GE.U32.AND P1, PT, R11, UR44, PT ;  /* 0x0000002c0b007c0c */ /* 0x000fe4000bf26070 */
[----:B------:R-:W-:Y:S02]  /*51c0*/  @!P3 R2UR UR8, R42 ;  /* 0x000000002a08b2ca */ /* 0x000fe400000e0000 */
[----:B------:R-:W-:-:S02]  /*51d0*/  @!P3 R2UR UR9, R43 ;  /* 0x000000002b09b2ca */ /* 0x000fc400000e0000 */
[----:B------:R-:W-:Y:S02]  /*51e0*/  @!P6 R2UR UR6, R42 ;  /* 0x000000002a06e2ca */ /* 0x000fe400000e0000 */
[----:B------:R-:W-:Y:S02]  /*51f0*/  @!P6 R2UR UR7, R43 ;  /* 0x000000002b07e2ca */ /* 0x000fe400000e0000 */
[----:B------:R-:W-:Y:S01]  /*5200*/  PRMT R5, R0, 0x7610, R5 ;  /* 0x0000761000057816 */ /* 0x000fe20000000005 */
[----:B-----5:R-:W-:Y:S01]  /*5210*/  IMAD R0, R4, UR4, RZ ;  /* 0x0000000404007c24 */ /* 0x020fe2000f8e02ff */
[----:B------:R-:W-:Y:S02]  /*5220*/  @!P0 F2FP.F16.F32.PACK_AB R8, RZ, R8 ;  /* 0x00000008ff08823e */ /* 0x000fe400000000ff */
[----:B------:R-:W-:Y:S02]  /*5230*/  ISETP.GE.AND.EX P5, PT, RZ, UR45, PT, P5 ;  /* 0x0000002dff007c0c */ /* 0x000fe4000bfa6350 */
[----:B------:R-:W-:Y:S01]  /*5240*/  ISETP.GE.AND.EX P4, PT, RZ, UR45, PT, P4 ;  /* 0x0000002dff007c0c */ /* 0x000fe2000bf86340 */
[----:B------:R4:W-:Y:S01]  /*5250*/  @!P0 STG.E.U16 desc[UR14][R12.64+0x7c0], R8 ;  /* 0x0007c0080c008986 */ /* 0x0009e2000c10150e */
[----:B------:R-:W-:-:S02]  /*5260*/  ISETP.GE.AND.EX P1, PT, RZ, UR45, PT, P1 ;  /* 0x0000002dff007c0c */ /* 0x000fc4000bf26310 */
[C---:B------:R-:W-:Y:S02]  /*5270*/  IADD3 R45, P0, PT, R0.reuse, R45, RZ ;  /* 0x0000002d002d7210 */ /* 0x040fe40007f1e0ff */
[----:B------:R-:W-:Y:S02]  /*5280*/  @!P3 F2FP.F16.F32.PACK_AB R34, RZ, R34 ;  /* 0x00000022ff22b23e */ /* 0x000fe400000000ff */
[----:B------:R-:W-:Y:S02]  /*5290*/  @!P6 F2FP.F16.F32.PACK_AB R38, RZ, R38 ;  /* 0x00000026ff26e23e */ /* 0x000fe400000000ff */
[----:B------:R-:W-:Y:S01]  /*52a0*/  LEA.HI.X.SX32 R46, R0, R46, 0x1, P0 ;  /* 0x0000002e002e7211 */ /* 0x000fe200000f0eff */
[----:B------:R4:W-:Y:S01]  /*52b0*/  @!P3 STG.E.U16 desc[UR8][R12.64+0x780], R34 ;  /* 0x000780220c00b986 */ /* 0x0009e2000c101508 */
[----:B------:R-:W-:Y:S02]  /*52c0*/  ISETP.GE.U32.AND P0, PT, R45, UR46, PT ;  /* 0x0000002e2d007c0c */ /* 0x000fe4000bf06070 */
[----:B------:R-:W-:Y:S01]  /*52d0*/  @!P2 R2UR UR8, R42 ;  /* 0x000000002a08a2ca */ /* 0x000fe200000e0000 */
[----:B------:R4:W-:Y:S01]  /*52e0*/  @!P6 STG.E.U16 desc[UR6][R12.64+0x80], R38 ;  /* 0x000080260c00e986 */ /* 0x0009e2000c101506 */
[----:B------:R-:W-:-:S02]  /*52f0*/  @!P2 R2UR UR9, R43 ;  /* 0x000000002b09a2ca */ /* 0x000fc400000e0000 */
[C---:B------:R-:W-:Y:S02]  /*5300*/  @!P5 R2UR UR6, R42.reuse ;  /* 0x000000002a06d2ca */ /* 0x040fe400000e0000 */
[C---:B------:R-:W-:Y:S02]  /*5310*/  @!P5 R2UR UR7, R43.reuse ;  /* 0x000000002b07d2ca */ /* 0x040fe400000e0000 */
[C---:B------:R-:W-:Y:S02]  /*5320*/  @!P4 R2UR UR10, R42.reuse ;  /* 0x000000002a0ac2ca */ /* 0x040fe400000e0000 */
[C---:B------:R-:W-:Y:S02]  /*5330*/  @!P4 R2UR UR11, R43.reuse ;  /* 0x000000002b0bc2ca */ /* 0x040fe400000e0000 */
[----:B------:R-:W-:Y:S02]  /*5340*/  @!P1 R2UR UR12, R42 ;  /* 0x000000002a0c92ca */ /* 0x000fe400000e0000 */
[----:B------:R-:W-:Y:S01]  /*5350*/  @!P1 R2UR UR13, R43 ;  /* 0x000000002b0d92ca */ /* 0x000fe200000e0000 */
[----:B------:R4:W-:Y:S01]  /*5360*/  @!P2 STG.E.U16 desc[UR8][R12.64+0xc0], R5 ;  /* 0x0000c0050c00a986 */ /* 0x0009e2000c101508 */
[----:B------:R-:W-:-:S02]  /*5370*/  ISETP.GE.AND.EX P0, PT, R46, UR47, PT, P0 ;  /* 0x0000002f2e007c0c */ /* 0x000fc4000bf06300 */
[----:B------:R-:W-:Y:S02]  /*5380*/  @!P5 F2FP.F16.F32.PACK_AB R2, RZ, R2 ;  /* 0x00000002ff02d23e */ /* 0x000fe400000000ff */
[----:B------:R-:W-:Y:S02]  /*5390*/  @!P4 F2FP.F16.F32.PACK_AB R3, RZ, R3 ;  /* 0x00000003ff03c23e */ /* 0x000fe400000000ff */
[----:B------:R-:W-:Y:S01]  /*53a0*/  @!P1 F2FP.F16.F32.PACK_AB R17, RZ, R17 ;  /* 0x00000011ff11923e */ /* 0x000fe200000000ff */
[----:B------:R4:W-:Y:S04]  /*53b0*/  @!P5 STG.E.U16 desc[UR6][R12.64+0x100], R2 ;  /* 0x000100020c00d986 */ /* 0x0009e8000c101506 */
[----:B------:R4:W-:Y:S04]  /*53c0*/  @!P4 STG.E.U16 desc[UR10][R12.64+0x140], R3 ;  /* 0x000140030c00c986 */ /* 0x0009e8000c10150a */
[----:B------:R4:W-:Y:S01]  /*53d0*/  @!P1 STG.E.U16 desc[UR12][R12.64+0x380], R17 ;  /* 0x000380110c009986 */ /* 0x0009e2000c10150c */
[----:B------:R-:W-:Y:S05]  /*53e0*/  @!P0 BRA `(.L_x_67) ;  /* 0xffffffac00f88947 */ /* 0x000fea000383ffff */
[----:B------:R-:W-:Y:S05]  /*53f0*/  BSYNC B0 ;  /* 0x0000000000007941 */ /* 0x000fea0003800000 */
.L_x_1:
[----:B------:R-:W-:Y:S05]  /*5400*/  EXIT ;  /* 0x000000000000794d */ /* 0x000fea0003800000 */
.L_x_2:
[----:B------:R-:W-:Y:S01]  /*5410*/  BSSY B1, `(.L_x_68) ;  /* 0x0000007000017945 */ /* 0x000fe20003800000 */
[----:B------:R-:W-:Y:S02]  /*5420*/  MOV R12, 0x10 ;  /* 0x00000010000c7802 */ /* 0x000fe40000000f00 */
[----:B------:R-:W-:Y:S02]  /*5430*/  MOV R11, 0x1f ;  /* 0x0000001f000b7802 */ /* 0x000fe40000000f00 */
[----:B------:R-:W-:-:S07]  /*5440*/  MOV R15, 0xffffffff ;  /* 0xffffffff000f7802 */ /* 0x000fce0000000f00 */
[----:B------:R-:W-:Y:S05]  /*5450*/  WARPSYNC.COLLECTIVE R15, `(.L_x_69) ;  /* 0x000000000f087348 */ /* 0x000fea0003c00000 */
[----:B------:R0:W1:Y:S02]  /*5460*/  SHFL.BFLY P6, R14, R13, R12, R11 ;  /* 0x0c00000c0d0e7389 */ /* 0x00006400000c000b */
[----:B01----:R-:W-:Y:S05]  /*5470*/  ENDCOLLECTIVE ;  /* 0x000000000000791b */ /* 0x003fea0003800000 */
.L_x_69:
[----:B------:R-:W-:Y:S05]  /*5480*/  BSYNC B1 ;  /* 0x0000000000017941 */ /* 0x000fea0003800000 */
.L_x_68:
[----:B------:R-:W-:Y:S01]  /*5490*/  HFMA2 R11, -RZ, RZ, 0, 1.847743988037109375e-06 ;  /* 0x0000001fff0b7431 */ /* 0x000fe200000001ff */
[----:B------:R-:W-:Y:S01]  /*54a0*/  FMNMX R13, R14, R13, !PT ;  /* 0x0000000d0e0d7209 */ /* 0x000fe20007800000 */
[----:B------:R-:W-:Y:S01]  /*54b0*/  HFMA2 R69, -RZ, RZ, 3.7421875, 0 ;  /* 0x437c0000ff457431 */ /* 0x000fe200000001ff */
[----:B------:R-:W-:Y:S02]  /*54c0*/  MOV R12, 0x8 ;  /* 0x00000008000c7802 */ /* 0x000fe40000000f00 */
[----:B------:R-:W-:-:S07]  /*54d0*/  MOV R15, 0xffffffff ;  /* 0xffffffff000f7802 */ /* 0x000fce0000000f00 */
[----:B------:R-:W-:Y:S05]  /*54e0*/  WARPSYNC.COLLECTIVE R15, `(.L_x_70) ;  /* 0x000000000f087348 */ /* 0x000fea0003c00000 */
[----:B------:R0:W1:Y:S02]  /*54f0*/  SHFL.BFLY P6, R14, R13, R12, R11 ;  /* 0x0c00000c0d0e7389 */ /* 0x00006400000c000b */
[----:B01----:R-:W-:Y:S05]  /*5500*/  ENDCOLLECTIVE ;  /* 0x000000000000791b */ /* 0x003fea0003800000 */
.L_x_70:
[----:B------:R-:W-:Y:S01]  /*5510*/  HFMA2 R12, -RZ, RZ, 0, 2.384185791015625e-07 ;  /* 0x00000004ff0c7431 */ /* 0x000fe200000001ff */
[----:B------:R-:W-:-:S04]  /*5520*/  FMNMX R0, R13, R14, !PT ;  /* 0x0000000e0d007209 */ /* 0x000fc80007800000 */
[----:B------:R-:W-:-:S07]  /*5530*/  MOV R13, R0 ;  /* 0x00000000000d7202 */ /* 0x000fce0000000f00 */
[----:B------:R-:W-:Y:S05]  /*5540*/  WARPSYNC.COLLECTIVE R15, `(.L_x_71) ;  /* 0x000000000f087348 */ /* 0x000fea0003c00000 */
[----:B------:R0:W1:Y:S02]  /*5550*/  SHFL.BFLY P6, R14, R13, R12, R11 ;  /* 0x0c00000c0d0e7389 */ /* 0x00006400000c000b */
[----:B01----:R-:W-:Y:S05]  /*5560*/  ENDCOLLECTIVE ;  /* 0x000000000000791b */ /* 0x003fea0003800000 */
.L_x_71:
[----:B------:R-:W-:Y:S01]  /*5570*/  HFMA2 R12, -RZ, RZ, 0, 1.1920928955078125e-07 ;  /* 0x00000002ff0c7431 */ /* 0x000fe200000001ff */
[----:B------:R-:W-:-:S04]  /*5580*/  FMNMX R2, R0, R14, !PT ;  /* 0x0000000e00027209 */ /* 0x000fc80007800000 */
[----:B------:R-:W-:-:S07]  /*5590*/  MOV R13, R2 ;  /* 0x00000002000d7202 */ /* 0x000fce0000000f00 */
[----:B------:R-:W-:Y:S05]  /*55a0*/  WARPSYNC.COLLECTIVE R15, `(.L_x_72) ;  /* 0x000000000f087348 */ /* 0x000fea0003c00000 */
[----:B------:R0:W1:Y:S02]  /*55b0*/  SHFL.BFLY P6, R14, R13, R12, R11 ;  /* 0x0c00000c0d0e7389 */ /* 0x00006400000c000b */
[----:B01----:R-:W-:Y:S05]  /*55c0*/  ENDCOLLECTIVE ;  /* 0x000000000000791b */ /* 0x003fea0003800000 */
.L_x_72:
[----:B------:R-:W-:Y:S01]  /*55d0*/  HFMA2 R12, -RZ, RZ, 0, 5.9604644775390625e-08 ;  /* 0x00000001ff0c7431 */ /* 0x000fe200000001ff */
[----:B------:R-:W-:-:S04]  /*55e0*/  FMNMX R3, R2, R14, !PT ;  /* 0x0000000e02037209 */ /* 0x000fc80007800000 */
[----:B------:R-:W-:-:S07]  /*55f0*/  MOV R13, R3 ;  /* 0x00000003000d7202 */ /* 0x000fce0000000f00 */
[----:B------:R-:W-:Y:S05]  /*5600*/  WARPSYNC.COLLECTIVE R15, `(.L_x_73) ;  /* 0x000000000f087348 */ /* 0x000fea0003c00000 */
[----:B------:R0:W1:Y:S02]  /*5610*/  SHFL.BFLY P6, R14, R13, R12, R11 ;  /* 0x0c00000c0d0e7389 */ /* 0x00006400000c000b */
[----:B01----:R-:W-:Y:S05]  /*5620*/  ENDCOLLECTIVE ;  /* 0x000000000000791b */ /* 0x003fea0003800000 */
.L_x_73:
[----:B------:R-:W-:-:S05]  /*5630*/  FMNMX R3, R3, R14, !PT ;  /* 0x0000000e03037209 */ /* 0x000fca0007800000 */
[C---:B------:R-:W-:Y:S01]  /*5640*/  FADD R19, -R3.reuse, R70 ;  /* 0x0000004603137221 */ /* 0x040fe20000000100 */
[----:B------:R-:W-:Y:S01]  /*5650*/  MOV R70, 0x3bbb989d ;  /* 0x3bbb989d00467802 */ /* 0x000fe20000000f00 */
[C---:B------:R-:W-:Y:S01]  /*5660*/  FADD R0, -R3.reuse, R4 ;  /* 0x0000000403007221 */ /* 0x040fe20000000100 */
[C---:B------:R-:W-:Y:S01]  /*5670*/  FADD R12, -R3.reuse, R68 ;  /* 0x00000044030c7221 */ /* 0x040fe20000000100 */
[C---:B------:R-:W-:Y:S01]  /*5680*/  FADD R68, -R3.reuse, R8 ;  /* 0x0000000803447221 */ /* 0x040fe20000000100 */
[C---:B------:R-:W-:Y:S01]  /*5690*/  FADD R2, -R3.reuse, R6 ;  /* 0x0000000603027221 */ /* 0x040fe20000000100 */
[-C--:B------:R-:W-:Y:S01]  /*56a0*/  FFMA.SAT R8, R0, R70.reuse, 0.5 ;  /* 0x3f00000000087423 */ /* 0x080fe20000002046 */
[C---:B------:R-:W-:Y:S01]  /*56b0*/  FADD R4, -R3.reuse, R10 ;  /* 0x0000000a03047221 */ /* 0x040fe20000000100 */
[C---:B------:R-:W-:Y:S01]  /*56c0*/  FADD R14, -R3.reuse, R40 ;  /* 0x00000028030e7221 */ /* 0x040fe20000000100 */
[C---:B------:R-:W-:Y:S01]  /*56d0*/  FADD R9, -R3.reuse, R76 ;  /* 0x0000004c03097221 */ /* 0x040fe20000000100 */
[----:B------:R-:W-:Y:S01]  /*56e0*/  FFMA.RM R8, R8, R69, 12582913 ;  /* 0x4b40000108087423 */ /* 0x000fe20000004045 */
        /* <DEDUP_REMOVED lines=25> */
[----:B------:R-:W-:Y:S01]  /*5880*/  SHF.L.U32 R8, R8, 0x17, RZ ;  /* 0x0000001708087819 */ /* 0x000fe200000006ff */
[----:B------:R-:W-:-:S02]  /*5890*/  FFMA.SAT R16, R9, R70, 0.5 ;  /* 0x3f00000009107423 */ /* 0x000fc40000002046 */
[----:B------:R-:W-:Y:S02]  /*58a0*/  FFMA R3, R0, 1.4426950216293334961, -R3 ;  /* 0x3fb8aa3b00037823 */ /* 0x000fe40000000803 */
[----:B------:R-:W-:Y:S02]  /*58b0*/  FFMA.RM R16, R16, R69, 12582913 ;  /* 0x4b40000110107423 */ /* 0x000fe40000004045 */
[----:B------:R-:W-:Y:S01]  /*58c0*/  FFMA R3, R0, 1.925963033500011079e-08, R3 ;  /* 0x32a5706000037823 */ /* 0x000fe20000000003 */
[----:B------:R-:W-:Y:S01]  /*58d0*/  FFMA.SAT R0, R2, R70, 0.5 ;  /* 0x3f00000002007423 */ /* 0x000fe20000002046 */
[----:B------:R-:W-:-:S03]  /*58e0*/  FADD R18, R16, -12583039 ;  /* 0xcb40007f10127421 */ /* 0x000fc60000000000 */
[----:B------:R-:W-:Y:S01]  /*58f0*/  FFMA.RM R0, R0, R69, 12582913 ;  /* 0x4b40000100007423 */ /* 0x000fe20000004045 */
[----:B------:R-:W0:Y:S01]  /*5900*/  MUFU.EX2 R3, R3 ;  /* 0x0000000300037308 */ /* 0x000e220000000800 */
[C---:B------:R-:W-:Y:S02]  /*5910*/  FFMA R18, R9.reuse, 1.4426950216293334961, -R18 ;  /* 0x3fb8aa3b09127823 */ /* 0x040fe40000000812 */
[C---:B------:R-:W-:Y:S01]  /*5920*/  FADD R17, R0.reuse, -12583039 ;  /* 0xcb40007f00117421 */ /* 0x040fe20000000000 */
[----:B------:R-:W-:Y:S01]  /*5930*/  SHF.L.U32 R0, R0, 0x17, RZ ;  /* 0x0000001700007819 */ /* 0x000fe200000006ff */
[----:B------:R-:W-:Y:S02]  /*5940*/  FFMA R18, R9, 1.925963033500011079e-08, R18 ;  /* 0x32a5706009127823 */ /* 0x000fe40000000012 */
[----:B------:R-:W-:-:S04]  /*5950*/  FFMA R17, R2, 1.4426950216293334961, -R17 ;  /* 0x3fb8aa3b02117823 */ /* 0x000fc80000000811 */
[----:B------:R-:W-:Y:S01]  /*5960*/  FFMA R17, R2, 1.925963033500011079e-08, R17 ;  /* 0x32a5706002117823 */ /* 0x000fe20000000011 */
[----:B------:R-:W-:Y:S01]  /*5970*/  FFMA.SAT R2, R4, R70, 0.5 ;  /* 0x3f00000004027423 */ /* 0x000fe20000002046 */
[----:B------:R-:W-:Y:S03]  /*5980*/  MUFU.EX2 R18, R18 ;  /* 0x0000001200127308 */ /* 0x000fe60000000800 */
[----:B------:R-:W-:Y:S01]  /*5990*/  FFMA.RM R2, R2, R69, 12582913 ;  /* 0x4b40000102027423 */ /* 0x000fe20000004045 */
[----:B0-----:R-:W-:-:S03]  /*59a0*/  FMUL R8, R8, R3 ;  /* 0x0000000308087220 */ /* 0x001fc60000400000 */
[C---:B------:R-:W-:Y:S01]  /*59b0*/  FADD R3, R2.reuse, -12583039 ;  /* 0xcb40007f02037421 */ /* 0x040fe20000000000 */
[----:B------:R-:W-:Y:S01]  /*59c0*/  SHF.L.U32 R2, R2, 0x17, RZ ;  /* 0x0000001702027819 */ /* 0x000fe200000006ff */
[----:B------:R-:W0:Y:S02]  /*59d0*/  MUFU.EX2 R17, R17 ;  /* 0x0000001100117308 */ /* 0x000e240000000800 */
[----:B------:R-:W-:-:S04]  /*59e0*/  FFMA R3, R4, 1.4426950216293334961, -R3 ;  /* 0x3fb8aa3b04037823 */ /* 0x000fc80000000803 */
[----:B------:R-:W-:-:S04]  /*59f0*/  FFMA R4, R4, 1.925963033500011079e-08, R3 ;  /* 0x32a5706004047823 */ /* 0x000fc80000000003 */
[----:B------:R1:W2:Y:S01]  /*5a00*/  MUFU.EX2 R3, R4 ;  /* 0x0000000400037308 */ /* 0x0002a20000000800 */
[----:B0-----:R-:W-:Y:S01]  /*5a10*/  FMUL R0, R0, R17 ;  /* 0x0000001100007220 */ /* 0x001fe20000400000 */
[----:B-1----:R-:W-:-:S04]  /*5a20*/  FFMA.SAT R4, R10, R70, 0.5 ;  /* 0x3f0000000a047423 */ /* 0x002fc80000002046 */
[----:B------:R-:W-:-:S04]  /*5a30*/  FFMA.RM R4, R4, R69, 12582913 ;  /* 0x4b40000104047423 */ /* 0x000fc80000004045 */
[----:B------:R-:W-:Y:S01]  /*5a40*/  FADD R9, R4, -12583039 ;  /* 0xcb40007f04097421 */ /* 0x000fe20000000000 */
[----:B--2---:R-:W-:Y:S01]  /*5a50*/  FMUL R2, R2, R3 ;  /* 0x0000000302027220 */ /* 0x004fe20000400000 */
[----:B------:R-:W-:Y:S02]  /*5a60*/  SHF.L.U32 R3, R16, 0x17, RZ ;  /* 0x0000001710037819 */ /* 0x000fe400000006ff */
[----:B------:R-:W-:Y:S01]  /*5a70*/  FFMA R9, R10, 1.4426950216293334961, -R9 ;  /* 0x3fb8aa3b0a097823 */ /* 0x000fe20000000809 */
[----:B------:R-:W-:Y:S02]  /*5a80*/  SHF.L.U32 R4, R4, 0x17, RZ ;  /* 0x0000001704047819 */ /* 0x000fe400000006ff */
[----:B------:R-:W-:Y:S01]  /*5a90*/  FMUL R3, R3, R18 ;  /* 0x0000001203037220 */ /* 0x000fe20000400000 */
[----:B------:R-:W-:Y:S01]  /*5aa0*/  FFMA R9, R10, 1.925963033500011079e-08, R9 ;  /* 0x32a570600a097823 */ /* 0x000fe20000000009 */
[----:B------:R-:W-:-:S04]  /*5ab0*/  FFMA.SAT R10, R5, R70, 0.5 ;  /* 0x3f000000050a7423 */ /* 0x000fc80000002046 */
[----:B------:R-:W-:Y:S01]  /*5ac0*/  FFMA.RM R10, R10, R69, 12582913 ;  /* 0x4b4000010a0a7423 */ /* 0x000fe20000004045 */
[----:B------:R-:W0:Y:S03]  /*5ad0*/  MUFU.EX2 R9, R9 ;  /* 0x0000000900097308 */ /* 0x000e260000000800 */
[----:B------:R-:W-:-:S04]  /*5ae0*/  FADD R16, R10, -12583039 ;  /* 0xcb40007f0a107421 */ /* 0x000fc80000000000 */
[----:B------:R-:W-:-:S04]  /*5af0*/  FFMA R16, R5, 1.4426950216293334961, -R16 ;  /* 0x3fb8aa3b05107823 */ /* 0x000fc80000000810 */
[----:B------:R-:W-:Y:S01]  /*5b00*/  FFMA R16, R5, 1.925963033500011079e-08, R16 ;  /* 0x32a5706005107823 */ /* 0x000fe20000000010 */
[----:B------:R-:W-:Y:S01]  /*5b10*/  SHF.L.U32 R5, R10, 0x17, RZ ;  /* 0x000000170a057819 */ /* 0x000fe200000006ff */
[----:B------:R-:W-:-:S04]  /*5b20*/  FFMA.SAT R10, R6, R70, 0.5 ;  /* 0x3f000000060a7423 */ /* 0x000fc80000002046 */
[----:B------:R-:W-:Y:S01]  /*5b30*/  FFMA.RM R10, R10, R69, 12582913 ;  /* 0x4b4000010a0a7423 */ /* 0x000fe20000004045 */
[----:B0-----:R-:W-:Y:S01]  /*5b40*/  FMUL R4, R4, R9 ;  /* 0x0000000904047220 */ /* 0x001fe20000400000 */
[----:B------:R-:W0:Y:S02]  /*5b50*/  MUFU.EX2 R16, R16 ;  /* 0x0000001000107308 */ /* 0x000e240000000800 */
        /* <DEDUP_REMOVED lines=16> */
[C---:B------:R-:W-:Y:S01]  /*5c60*/  FADD R18, R10.reuse, -12583039 ;  /* 0xcb40007f0a127421 */ /* 0x040fe20000000000 */
[----:B------:R-:W-:Y:S01]  /*5c70*/  SHF.L.U32 R9, R10, 0x17, RZ ;  /* 0x000000170a097819 */ /* 0x000fe200000006ff */
[----:B------:R-:W-:Y:S02]  /*5c80*/  FFMA.SAT R10, R12, R70, 0.5 ;  /* 0x3f0000000c0a7423 */ /* 0x000fe40000002046 */
[----:B------:R-:W-:Y:S02]  /*5c90*/  FFMA R18, R11, 1.4426950216293334961, -R18 ;  /* 0x3fb8aa3b0b127823 */ /* 0x000fe40000000812 */
[----:B------:R-:W-:-:S02]  /*5ca0*/  FFMA.RM R10, R10, R69, 12582913 ;  /* 0x4b4000010a0a7423 */ /* 0x000fc40000004045 */
[----:B------:R-:W-:Y:S02]  /*5cb0*/  FFMA R18, R11, 1.925963033500011079e-08, R18 ;  /* 0x32a570600b127823 */ /* 0x000fe40000000012 */
[C---:B------:R-:W-:Y:S01]  /*5cc0*/  FADD R11, R10.reuse, -12583039 ;  /* 0xcb40007f0a0b7421 */ /* 0x040fe20000000000 */
[----:B------:R-:W-:-:S03]  /*5cd0*/  SHF.L.U32 R10, R10, 0x17, RZ ;  /* 0x000000170a0a7819 */ /* 0x000fc600000006ff */
[C---:B------:R-:W-:Y:S01]  /*5ce0*/  FFMA R11, R12.reuse, 1.4426950216293334961, -R11 ;  /* 0x3fb8aa3b0c0b7823 */ /* 0x040fe2000000080b */
[----:B0-----:R-:W-:Y:S01]  /*5cf0*/  FMUL R7, R7, R16 ;  /* 0x0000001007077220 */ /* 0x001fe20000400000 */
[----:B------:R-:W0:Y:S02]  /*5d00*/  MUFU.EX2 R18, R18 ;  /* 0x0000001200127308 */ /* 0x000e240000000800 */
[----:B------:R-:W-:Y:S01]  /*5d10*/  FFMA R11, R12, 1.925963033500011079e-08, R11 ;  /* 0x32a570600c0b7823 */ /* 0x000fe2000000000b */
[----:B------:R-:W-:-:S04]  /*5d20*/  FFMA.SAT R12, R13, R70, 0.5 ;  /* 0x3f0000000d0c7423 */ /* 0x000fc80000002046 */
[----:B------:R-:W-:Y:S01]  /*5d30*/  FFMA.RM R12, R12, R69, 12582913 ;  /* 0x4b4000010c0c7423 */ /* 0x000fe20000004045 */
[----:B------:R-:W1:Y:S03]  /*5d40*/  MUFU.EX2 R11, R11 ;  /* 0x0000000b000b7308 */ /* 0x000e660000000800 */
[C---:B------:R-:W-:Y:S01]  /*5d50*/  FADD R16, R12.reuse, -12583039 ;  /* 0xcb40007f0c107421 */ /* 0x040fe20000000000 */
[----:B------:R-:W-:-:S03]  /*5d60*/  SHF.L.U32 R12, R12, 0x17, RZ ;  /* 0x000000170c0c7819 */ /* 0x000fc600000006ff */
[----:B------:R-:W-:Y:S01]  /*5d70*/  FFMA R16, R13, 1.4426950216293334961, -R16 ;  /* 0x3fb8aa3b0d107823 */ /* 0x000fe20000000810 */
[----:B0-----:R-:W-:-:S03]  /*5d80*/  FMUL R9, R9, R18 ;  /* 0x0000001209097220 */ /* 0x001fc60000400000 */
[----:B------:R-:W-:-:S06]  /*5d90*/  FFMA R13, R13, 1.925963033500011079e-08, R16 ;  /* 0x32a570600d0d7823 */ /* 0x000fcc0000000010 */
[----:B------:R-:W0:Y:S01]  /*5da0*/  MUFU.EX2 R13, R13 ;  /* 0x0000000d000d7308 */ /* 0x000e220000000800 */
[----:B-1----:R-:W-:Y:S01]  /*5db0*/  FMUL R10, R10, R11 ;  /* 0x0000000b0a0a7220 */ /* 0x002fe20000400000 */
[----:B0-----:R-:W-:Y:S01]  /*5dc0*/  FMUL R16, R12, R13 ;  /* 0x0000000d0c107220 */ /* 0x001fe20000400000 */
[----:B------:R-:W-:-:S04]  /*5dd0*/  FFMA.SAT R12, R14, R70, 0.5 ;  /* 0x3f0000000e0c7423 */ /* 0x000fc80000002046 */
[----:B------:R-:W-:-:S04]  /*5de0*/  FFMA.RM R12, R12, R69, 12582913 ;  /* 0x4b4000010c0c7423 */ /* 0x000fc80000004045 */
[C---:B------:R-:W-:Y:S01]  /*5df0*/  FADD R11, R12.reuse, -12583039 ;  /* 0xcb40007f0c0b7421 */ /* 0x040fe20000000000 */
[----:B------:R-:W-:-:S03]  /*5e00*/  SHF.L.U32 R12, R12, 0x17, RZ ;  /* 0x000000170c0c7819 */ /* 0x000fc600000006ff */
[----:B------:R-:W-:-:S04]  /*5e10*/  FFMA R11, R14, 1.4426950216293334961, -R11 ;  /* 0x3fb8aa3b0e0b7823 */ /* 0x000fc8000000080b */
[----:B------:R-:W-:-:S06]  /*5e20*/  FFMA R11, R14, 1.925963033500011079e-08, R11 ;  /* 0x32a570600e0b7823 */ /* 0x000fcc000000000b */
        /* <DEDUP_REMOVED lines=8> */
[----:B------:R-:W-:-:S03]  /*5eb0*/  MOV R15, 0xffffffff ;  /* 0xffffffff000f7802 */ /* 0x000fc60000000f00 */
[----:B------:R-:W0:Y:S02]  /*5ec0*/  MUFU.EX2 R13, R14 ;  /* 0x0000000e000d7308 */ /* 0x000e240000000800 */
        /* <DEDUP_REMOVED lines=14> */
[----:B------:R-:W-:-:S04]  /*5fb0*/  FFMA R14, R21, 1.925963033500011079e-08, R14 ;  /* 0x32a57060150e7823 */ /* 0x000fc8000000000e */
        /* <DEDUP_REMOVED lines=122> */
[-C--:B------:R-:W-:Y:S01]  /*6760*/  FFMA.SAT R12, R41, R70.reuse, 0.5 ;  /* 0x3f000000290c7423 */ /* 0x080fe20000002046 */
[----:B------:R-:W-:-:S03]  /*6770*/  FFMA.SAT R70, R68, R70, 0.5 ;  /* 0x3f00000044467423 */ /* 0x000fc60000002046 */
[-C--:B------:R-:W-:Y:S01]  /*6780*/  FFMA.RM R12, R12, R69.reuse, 12582913 ;  /* 0x4b4000010c0c7423 */ /* 0x080fe20000004045 */
[----:B------:R-:W-:-:S03]  /*6790*/  FFMA.RM R70, R70, R69, 12582913 ;  /* 0x4b40000146467423 */ /* 0x000fc60000004045 */
[----:B------:R-:W-:Y:S01]  /*67a0*/  FADD R14, R12, -12583039 ;  /* 0xcb40007f0c0e7421 */ /* 0x000fe20000000000 */
[----:B------:R-:W-:Y:S01]  /*67b0*/  FADD R11, R70, -12583039 ;  /* 0xcb40007f460b7421 */ /* 0x000fe20000000000 */
[----:B------:R-:W-:Y:S02]  /*67c0*/  SHF.L.U32 R12, R12, 0x17, RZ ;  /* 0x000000170c0c7819 */ /* 0x000fe400000006ff */
[C---:B------:R-:W-:Y:S01]  /*67d0*/  FFMA R14, R41.reuse, 1.4426950216293334961, -R14 ;  /* 0x3fb8aa3b290e7823 */ /* 0x040fe2000000080e */
[----:B------:R-:W-:Y:S01]  /*67e0*/  FFMA R11, R68, 1.4426950216293334961, -R11 ;  /* 0x3fb8aa3b440b7823 */ /* 0x000fe2000000080b */
[----:B------:R-:W-:Y:S02]  /*67f0*/  SHF.L.U32 R37, R70, 0x17, RZ ;  /* 0x0000001746257819 */ /* 0x000fe400000006ff */
[----:B------:R-:W-:Y:S01]  /*6800*/  FFMA R14, R41, 1.925963033500011079e-08, R14 ;  /* 0x32a57060290e7823 */ /* 0x000fe2000000000e */
[----:B------:R-:W-:Y:S01]  /*6810*/  FFMA R68, R68, 1.925963033500011079e-08, R11 ;  /* 0x32a5706044447823 */ /* 0x000fe2000000000b */
[----:B------:R-:W-:-:S02]  /*6820*/  FADD R11, RZ, R8 ;  /* 0x00000008ff0b7221 */ /* 0x000fc40000000000 */
[----:B------:R-:W0:Y:S02]  /*6830*/  MUFU.EX2 R13, R14 ;  /* 0x0000000e000d7308 */ /* 0x000e240000000800 */
[----:B------:R-:W-:-:S06]  /*6840*/  FADD R11, R11, R0 ;  /* 0x000000000b0b7221 */ /* 0x000fcc0000000000 */
[----:B------:R-:W1:Y:S01]  /*6850*/  MUFU.EX2 R68, R68 ;  /* 0x0000004400447308 */ /* 0x000e620000000800 */
[----:B0-----:R-:W-:Y:S01]  /*6860*/  FMUL R36, R12, R13 ;  /* 0x0000000d0c247220 */ /* 0x001fe20000400000 */
[----:B------:R-:W-:-:S04]  /*6870*/  FADD R12, R11, R2 ;  /* 0x000000020b0c7221 */ /* 0x000fc80000000000 */
[----:B------:R-:W-:Y:S01]  /*6880*/  FADD R11, R12, R3 ;  /* 0x000000030c0b7221 */ /* 0x000fe20000000000 */
[----:B-1----:R-:W-:-:S03]  /*6890*/  FMUL R37, R37, R68 ;  /* 0x0000004425257220 */ /* 0x002fc60000400000 */
        /* <DEDUP_REMOVED lines=26> */
[----:B------:R-:W-:Y:S01]  /*6a40*/  FADD R12, R11, R36 ;  /* 0x000000240b0c7221 */ /* 0x000fe20000000000 */
[----:B------:R-:W-:-:S03]  /*6a50*/  HFMA2 R11, -RZ, RZ, 0, 1.847743988037109375e-06 ;  /* 0x0000001fff0b7431 */ /* 0x000fc600000001ff */
[----:B------:R-:W-:Y:S01]  /*6a60*/  FADD R13, R12, R37 ;  /* 0x000000250c0d7221 */ /* 0x000fe20000000000 */
[----:B------:R-:W-:-:S07]  /*6a70*/  MOV R12, 0x10 ;  /* 0x00000010000c7802 */ /* 0x000fce0000000f00 */
[----:B------:R-:W-:Y:S05]  /*6a80*/  WARPSYNC.COLLECTIVE R15, `(.L_x_74) ;  /* 0x000000000f087348 */ /* 0x000fea0003c00000 */
[----:B------:R0:W1:Y:S02]  /*6a90*/  SHFL.BFLY P6, R14, R13, R12, R11 ;  /* 0x0c00000c0d0e7389 */ /* 0x00006400000c000b */
[----:B01----:R-:W-:Y:S05]  /*6aa0*/  ENDCOLLECTIVE ;  /* 0x000000000000791b */ /* 0x003fea0003800000 */
.L_x_74:
[----:B------:R-:W-:Y:S02]  /*6ab0*/  HFMA2 R12, -RZ, RZ, 0, 4.76837158203125e-07 ;  /* 0x00000008ff0c7431 */ /* 0x000fe400000001ff */
[----:B------:R-:W-:-:S05]  /*6ac0*/  FADD R38, R13, R14 ;  /* 0x0000000e0d267221 */ /* 0x000fca0000000000 */
[----:B------:R-:W-:-:S07]  /*6ad0*/  MOV R13, R38 ;  /* 0x00000026000d7202 */ /* 0x000fce0000000f00 */
[----:B------:R-:W-:Y:S05]  /*6ae0*/  WARPSYNC.COLLECTIVE R15, `(.L_x_75) ;  /* 0x000000000f087348 */ /* 0x000fea0003c00000 */
[----:B------:R0:W1:Y:S02]  /*6af0*/  SHFL.BFLY P6, R14, R13, R12, R11 ;  /* 0x0c00000c0d0e7389 */ /* 0x00006400000c000b */
[----:B01----:R-:W-:Y:S05]  /*6b00*/  ENDCOLLECTIVE ;  /* 0x000000000000791b */ /* 0x003fea0003800000 */
.L_x_75:
[----:B------:R-:W-:Y:S02]  /*6b10*/  HFMA2 R12, -RZ, RZ, 0, 2.384185791015625e-07 ;  /* 0x00000004ff0c7431 */ /* 0x000fe400000001ff */
[----:B------:R-:W-:-:S05]  /*6b20*/  FADD R39, R38, R14 ;  /* 0x0000000e26277221 */ /* 0x000fca0000000000 */
[----:B------:R-:W-:-:S07]  /*6b30*/  MOV R13, R39 ;  /* 0x00000027000d7202 */ /* 0x000fce0000000f00 */
[----:B------:R-:W-:Y:S05]  /*6b40*/  WARPSYNC.COLLECTIVE R15, `(.L_x_76) ;  /* 0x000000000f087348 */ /* 0x000fea0003c00000 */
[----:B------:R0:W1:Y:S02]  /*6b50*/  SHFL.BFLY P6, R14, R13, R12, R11 ;  /* 0x0c00000c0d0e7389 */ /* 0x00006400000c000b */
[----:B01----:R-:W-:Y:S05]  /*6b60*/  ENDCOLLECTIVE ;  /* 0x000000000000791b */ /* 0x003fea0003800000 */
.L_x_76:
[----:B------:R-:W-:Y:S02]  /*6b70*/  HFMA2 R12, -RZ, RZ, 0, 1.1920928955078125e-07 ;  /* 0x00000002ff0c7431 */ /* 0x000fe400000001ff */
[----:B------:R-:W-:-:S05]  /*6b80*/  FADD R40, R39, R14 ;  /* 0x0000000e27287221 */ /* 0x000fca0000000000 */
[----:B------:R-:W-:-:S07]  /*6b90*/  MOV R13, R40 ;  /* 0x00000028000d7202 */ /* 0x000fce0000000f00 */
[----:B------:R-:W-:Y:S05]  /*6ba0*/  WARPSYNC.COLLECTIVE R15, `(.L_x_77) ;  /* 0x000000000f087348 */ /* 0x000fea0003c00000 */
[----:B------:R0:W1:Y:S02]  /*6bb0*/  SHFL.BFLY P6, R14, R13, R12, R11 ;  /* 0x0c00000c0d0e7389 */ /* 0x00006400000c000b */
[----:B01----:R-:W-:Y:S05]  /*6bc0*/  ENDCOLLECTIVE ;  /* 0x000000000000791b */ /* 0x003fea0003800000 */
.L_x_77:
[----:B------:R-:W-:Y:S02]  /*6bd0*/  HFMA2 R12, -RZ, RZ, 0, 5.9604644775390625e-08 ;  /* 0x00000001ff0c7431 */ /* 0x000fe400000001ff */
[----:B------:R-:W-:-:S05]  /*6be0*/  FADD R41, R40, R14 ;  /* 0x0000000e28297221 */ /* 0x000fca0000000000 */
[----:B------:R-:W-:-:S07]  /*6bf0*/  MOV R13, R41 ;  /* 0x00000029000d7202 */ /* 0x000fce0000000f00 */
[----:B------:R-:W-:Y:S05]  /*6c00*/  WARPSYNC.COLLECTIVE R15, `(.L_x_78) ;  /* 0x000000000f087348 */ /* 0x000fea0003c00000 */
[----:B------:R0:W1:Y:S02]  /*6c10*/  SHFL.BFLY P6, R14, R13, R12, R11 ;  /* 0x0c00000c0d0e7389 */ /* 0x00006400000c000b */
[----:B01----:R-:W-:Y:S05]  /*6c20*/  ENDCOLLECTIVE ;  /* 0x000000000000791b */ /* 0x003fea0003800000 */
.L_x_78:
[----:B------:R-:W-:Y:S05]  /*6c30*/  BRA `(.L_x_79) ;  /* 0xffffffbc00847947 */ /* 0x000fea000383ffff */
        .weak           $__internal_0_$__cuda_sm3x_div_rn_noftz_f32_slowpath
        .type           $__internal_0_$__cuda_sm3x_div_rn_noftz_f32_slowpath,@function
        .size           $__internal_0_$__cuda_sm3x_div_rn_noftz_f32_slowpath,(.L_x_15317 - $__internal_0_$__cuda_sm3x_div_rn_noftz_f32_slowpath)
$__internal_0_$__cuda_sm3x_div_rn_noftz_f32_slowpath:
[----:B------:R-:W-:Y:S01]  /*6c40*/  SHF.R.U32.HI R13, RZ, 0x17, R11 ;  /* 0x00000017ff0d7819 */ /* 0x000fe2000001160b */
[----:B------:R-:W-:Y:S03]  /*6c50*/  BSSY.RECONVERGENT B1, `(.L_x_80) ;  /* 0x0000063000017945 */ /* 0x000fe60003800200 */
[----:B------:R-:W-:Y:S02]  /*6c60*/  LOP3.LUT R50, R13, 0xff, RZ, 0xc0, !PT ;  /* 0x000000ff0d327812 */ /* 0x000fe400078ec0ff */
[----:B------:R-:W-:Y:S02]  /*6c70*/  SHF.R.U32.HI R13, RZ, 0x17, R8 ;  /* 0x00000017ff0d7819 */ /* 0x000fe40000011608 */
[----:B------:R-:W-:Y:S02]  /*6c80*/  IADD3 R41, PT, PT, R50, -0x1, RZ ;  /* 0xffffffff32297810 */ /* 0x000fe40007ffe0ff */
[----:B------:R-:W-:-:S02]  /*6c90*/  LOP3.LUT R48, R13, 0xff, RZ, 0xc0, !PT ;  /* 0x000000ff0d307812 */ /* 0x000fc400078ec0ff */
[----:B------:R-:W-:Y:S02]  /*6ca0*/  ISETP.GT.U32.AND P1, PT, R41, 0xfd, PT ;  /* 0x000000fd2900780c */ /* 0x000fe40003f24070 */
[----:B------:R-:W-:Y:S02]  /*6cb0*/  IADD3 R40, PT, PT, R48, -0x1, RZ ;  /* 0xffffffff30287810 */ /* 0x000fe40007ffe0ff */
[----:B------:R-:W-:Y:S02]  /*6cc0*/  MOV R13, R11 ;  /* 0x0000000b000d7202 */ /* 0x000fe40000000f00 */
[----:B------:R-:W-:-:S13]  /*6cd0*/  ISETP.GT.U32.OR P1, PT, R40, 0xfd, P1 ;  /* 0x000000fd2800780c */ /* 0x000fda0000f24470 */
[----:B------:R-:W-:Y:S01]  /*6ce0*/  @!P1 MOV R39, RZ ;  /* 0x000000ff00279202 */ /* 0x000fe20000000f00 */
[----:B------:R-:W-:Y:S06]  /*6cf0*/  @!P1 BRA `(.L_x_81) ;  /* 0x00000000005c9947 */ /* 0x000fec0003800000 */
[----:B------:R-:W-:Y:S02]  /*6d00*/  FSETP.GTU.FTZ.AND P1, PT, |R8|, +INF , PT ;  /* 0x7f8000000800780b */ /* 0x000fe40003f3c200 */
[----:B------:R-:W-:-:S04]  /*6d10*/  FSETP.GTU.FTZ.AND P2, PT, |R11|, +INF , PT ;  /* 0x7f8000000b00780b */ /* 0x000fc80003f5c200 */
[----:B------:R-:W-:-:S13]  /*6d20*/  PLOP3.LUT P1, PT, P1, P2, PT, 0xf8, 0x8f ;  /* 0x00000000008f781c */ /* 0x000fda0000f25f70 */
[----:B------:R-:W-:Y:S05]  /*6d30*/  @P1 BRA `(.L_x_82) ;  /* 0x00000004004c1947 */ /* 0x000fea0003800000 */
[----:B------:R-:W-:-:S13]  /*6d40*/  LOP3.LUT P1, RZ, R13, 0x7fffffff, R8, 0xc8, !PT ;  /* 0x7fffffff0dff7812 */ /* 0x000fda000782c808 */
[----:B------:R-:W-:Y:S05]  /*6d50*/  @!P1 BRA `(.L_x_83) ;  /* 0x00000004003c9947 */ /* 0x000fea0003800000 */
[C---:B------:R-:W-:Y:S02]  /*6d60*/  FSETP.NEU.FTZ.AND P1, PT, |R8|.reuse, +INF , PT ;  /* 0x7f8000000800780b */ /* 0x040fe40003f3d200 */
[----:B------:R-:W-:Y:S02]  /*6d70*/  FSETP.NEU.FTZ.AND P3, PT, |R11|, +INF , PT ;  /* 0x7f8000000b00780b */ /* 0x000fe40003f7d200 */
[----:B------:R-:W-:-:S11]  /*6d80*/  FSETP.NEU.FTZ.AND P2, PT, |R8|, +INF , PT ;  /* 0x7f8000000800780b */ /* 0x000fd60003f5d200 */
[----:B------:R-:W-:Y:S05]  /*6d90*/  @!P3 BRA !P1, `(.L_x_83) ;  /* 0x00000004002cb947 */ /* 0x000fea0004800000 */
[----:B------:R-:W-:-:S04]  /*6da0*/  LOP3.LUT P1, RZ, R8, 0x7fffffff, RZ, 0xc0, !PT ;  /* 0x7fffffff08ff7812 */ /* 0x000fc8000782c0ff */
[----:B------:R-:W-:-:S13]  /*6db0*/  PLOP3.LUT P1, PT, P3, P1, PT, 0x2f, 0xf2 ;  /* 0x0000000000f2781c */ /* 0x000fda0001f22577 */
[----:B------:R-:W-:Y:S05]  /*6dc0*/  @P1 BRA `(.L_x_84) ;  /* 0x0000000400181947 */ /* 0x000fea0003800000 */
[----:B------:R-:W-:-:S04]  /*6dd0*/  LOP3.LUT P1, RZ, R13, 0x7fffffff, RZ, 0xc0, !PT ;  /* 0x7fffffff0dff7812 */ /* 0x000fc8000782c0ff */
[----:B------:R-:W-:-:S13]  /*6de0*/  PLOP3.LUT P1, PT, P2, P1, PT, 0x2f, 0xf2 ;  /* 0x0000000000f2781c */ /* 0x000fda0001722577 */
[----:B------:R-:W-:Y:S05]  /*6df0*/  @P1 BRA `(.L_x_85) ;  /* 0x0000000400001947 */ /* 0x000fea0003800000 */
[----:B------:R-:W-:Y:S02]  /*6e00*/  ISETP.GE.AND P1, PT, R40, RZ, PT ;  /* 0x000000ff2800720c */ /* 0x000fe40003f26270 */
[----:B------:R-:W-:-:S11]  /*6e10*/  ISETP.GE.AND P2, PT, R41, RZ, PT ;  /* 0x000000ff2900720c */ /* 0x000fd60003f46270 */
[----:B------:R-:W-:Y:S01]  /*6e20*/  @P1 MOV R39, RZ ;  /* 0x000000ff00271202 */ /* 0x000fe20000000f00 */
[----:B------:R-:W-:Y:S01]  /*6e30*/  @!P1 FFMA R8, R8, 1.84467440737095516160e+19, RZ ;  /* 0x5f80000008089823 */ /* 0x000fe200000000ff */
[----:B------:R-:W-:Y:S01]  /*6e40*/  @!P1 MOV R39, 0xffffffc0 ;  /* 0xffffffc000279802 */ /* 0x000fe20000000f00 */
[----:B------:R-:W-:-:S03]  /*6e50*/  @!P2 FFMA R13, R11, 1.84467440737095516160e+19, RZ ;  /* 0x5f8000000b0da823 */ /* 0x000fc600000000ff */
[----:B------:R-:W-:-:S07]  /*6e60*/  @!P2 IADD3 R39, PT, PT, R39, 0x40, RZ ;  /* 0x000000402727a810 */ /* 0x000fce0007ffe0ff */
.L_x_81:
[----:B------:R-:W-:Y:S01]  /*6e70*/  LEA R40, R50, 0xc0800000, 0x17 ;  /* 0xc080000032287811 */ /* 0x000fe200078eb8ff */
[----:B------:R-:W-:Y:S03]  /*6e80*/  BSSY.RECONVERGENT B2, `(.L_x_86) ;  /* 0x0000036000027945 */ /* 0x000fe60003800200 */
[----:B------:R-:W-:Y:S02]  /*6e90*/  IADD3 R40, PT, PT, -R40, R13, RZ ;  /* 0x0000000d28287210 */ /* 0x000fe40007ffe1ff */
[----:B------:R-:W-:Y:S02]  /*6ea0*/  IADD3 R13, PT, PT, R48, -0x7f, RZ ;  /* 0xffffff81300d7810 */ /* 0x000fe40007ffe0ff */
[----:B------:R-:W0:Y:S01]  /*6eb0*/  MUFU.RCP R41, R40 ;  /* 0x0000002800297308 */ /* 0x000e220000001000 */
[----:B------:R-:W-:Y:S02]  /*6ec0*/  FADD.FTZ R69, -R40, -RZ ;  /* 0x800000ff28457221 */ /* 0x000fe40000010100 */
[----:B------:R-:W-:-:S02]  /*6ed0*/  IMAD R8, R13, -0x800000, R8 ;  /* 0xff8000000d087824 */ /* 0x000fc400078e0208 */
[----:B0-----:R-:W-:-:S04]  /*6ee0*/  FFMA R48, R41, R69, 1 ;  /* 0x3f80000029307423 */ /* 0x001fc80000000045 */
[----:B------:R-:W-:-:S04]  /*6ef0*/  FFMA R68, R41, R48, R41 ;  /* 0x0000003029447223 */ /* 0x000fc80000000029 */
[----:B------:R-:W-:-:S04]  /*6f00*/  FFMA R41, R8, R68, RZ ;  /* 0x0000004408297223 */ /* 0x000fc800000000ff */
[----:B------:R-:W-:-:S04]  /*6f10*/  FFMA R48, R69, R41, R8 ;  /* 0x0000002945307223 */ /* 0x000fc80000000008 */
[----:B------:R-:W-:-:S04]  /*6f20*/  FFMA R41, R68, R48, R41 ;  /* 0x0000003044297223 */ /* 0x000fc80000000029 */
[----:B------:R-:W-:Y:S01]  /*6f30*/  FFMA R48, R69, R41, R8 ;  /* 0x0000002945307223 */ /* 0x000fe20000000008 */
[----:B------:R-:W-:-:S03]  /*6f40*/  IADD3 R8, PT, PT, R13, 0x7f, -R50 ;  /* 0x0000007f0d087810 */ /* 0x000fc60007ffe832 */
[----:B------:R-:W-:Y:S01]  /*6f50*/  FFMA R13, R68, R48, R41 ;  /* 0x00000030440d7223 */ /* 0x000fe20000000029 */
[----:B------:R-:W-:-:S04]  /*6f60*/  IADD3 R39, PT, PT, R8, R39, RZ ;  /* 0x0000002708277210 */ /* 0x000fc80007ffe0ff */
[----:B------:R-:W-:-:S04]  /*6f70*/  SHF.R.U32.HI R8, RZ, 0x17, R13 ;  /* 0x00000017ff087819 */ /* 0x000fc8000001160d */
[----:B------:R-:W-:-:S04]  /*6f80*/  LOP3.LUT R8, R8, 0xff, RZ, 0xc0, !PT ;  /* 0x000000ff08087812 */ /* 0x000fc800078ec0ff */
[----:B------:R-:W-:-:S04]  /*6f90*/  IADD3 R50, PT, PT, R8, R39, RZ ;  /* 0x0000002708327210 */ /* 0x000fc80007ffe0ff */
[----:B------:R-:W-:-:S04]  /*6fa0*/  IADD3 R8, PT, PT, R50, -0x1, RZ ;  /* 0xffffffff32087810 */ /* 0x000fc80007ffe0ff */
[----:B------:R-:W-:-:S13]  /*6fb0*/  ISETP.GE.U32.AND P1, PT, R8, 0xfe, PT ;  /* 0x000000fe0800780c */ /* 0x000fda0003f26070 */
[----:B------:R-:W-:Y:S05]  /*6fc0*/  @!P1 BRA `(.L_x_87) ;  /* 0x0000000000809947 */ /* 0x000fea0003800000 */
[----:B------:R-:W-:-:S13]  /*6fd0*/  ISETP.GT.AND P1, PT, R50, 0xfe, PT ;  /* 0x000000fe3200780c */ /* 0x000fda0003f24270 */
[----:B------:R-:W-:Y:S05]  /*6fe0*/  @P1 BRA `(.L_x_88) ;  /* 0x00000000006c1947 */ /* 0x000fea0003800000 */
[----:B------:R-:W-:-:S13]  /*6ff0*/  ISETP.GE.AND P1, PT, R50, 0x1, PT ;  /* 0x000000013200780c */ /* 0x000fda0003f26270 */
[----:B------:R-:W-:Y:S05]  /*7000*/  @P1 BRA `(.L_x_89) ;  /* 0x0000000000741947 */ /* 0x000fea0003800000 */
[----:B------:R-:W-:Y:S02]  /*7010*/  ISETP.GE.AND P1, PT, R50, -0x18, PT ;  /* 0xffffffe83200780c */ /* 0x000fe40003f26270 */
[----:B------:R-:W-:-:S11]  /*7020*/  LOP3.LUT R13, R13, 0x80000000, RZ, 0xc0, !PT ;  /* 0x800000000d0d7812 */ /* 0x000fd600078ec0ff */
[----:B------:R-:W-:Y:S05]  /*7030*/  @!P1 BRA `(.L_x_89) ;  /* 0x0000000000689947 */ /* 0x000fea0003800000 */
[CCC-:B------:R-:W-:Y:S01]  /*7040*/  FFMA.RZ R40, R68.reuse, R48.reuse, R41.reuse ;  /* 0x0000003044287223 */ /* 0x1c0fe2000000c029 */
[CCC-:B------:R-:W-:Y:S01]  /*7050*/  FFMA.RP R8, R68.reuse, R48.reuse, R41.reuse ;  /* 0x0000003044087223 */ /* 0x1c0fe20000008029 */
[----:B------:R-:W-:Y:S01]  /*7060*/  FFMA.RM R39, R68, R48, R41 ;  /* 0x0000003044277223 */ /* 0x000fe20000004029 */
[----:B------:R-:W-:Y:S02]  /*7070*/  ISETP.NE.AND P3, PT, R50, RZ, PT ;  /* 0x000000ff3200720c */ /* 0x000fe40003f65270 */
[----:B------:R-:W-:Y:S02]  /*7080*/  LOP3.LUT R40, R40, 0x7fffff, RZ, 0xc0, !PT ;  /* 0x007fffff28287812 */ /* 0x000fe400078ec0ff */
[----:B------:R-:W-:Y:S02]  /*7090*/  FSETP.NEU.FTZ.AND P1, PT, R8, R39, PT ;  /* 0x000000270800720b */ /* 0x000fe40003f3d000 */
[----:B------:R-:W-:Y:S02]  /*70a0*/  IADD3 R39, PT, PT, R50, 0x20, RZ ;  /* 0x0000002032277810 */ /* 0x000fe40007ffe0ff */
[----:B------:R-:W-:-:S02]  /*70b0*/  LOP3.LUT R40, R40, 0x800000, RZ, 0xfc, !PT ;  /* 0x0080000028287812 */ /* 0x000fc400078efcff */
[C---:B------:R-:W-:Y:S02]  /*70c0*/  ISETP.NE.AND P2, PT, R50.reuse, RZ, PT ;  /* 0x000000ff3200720c */ /* 0x040fe40003f45270 */
[----:B------:R-:W-:Y:S02]  /*70d0*/  IADD3 R41, PT, PT, -R50, RZ, RZ ;  /* 0x000000ff32297210 */ /* 0x000fe40007ffe1ff */
[----:B------:R-:W-:Y:S02]  /*70e0*/  SHF.L.U32 R39, R40, R39, RZ ;  /* 0x0000002728277219 */ /* 0x000fe400000006ff */
[----:B------:R-:W-:Y:S02]  /*70f0*/  SEL R41, R41, RZ, P3 ;  /* 0x000000ff29297207 */ /* 0x000fe40001800000 */
[----:B------:R-:W-:Y:S02]  /*7100*/  ISETP.NE.AND P2, PT, R39, RZ, P2 ;  /* 0x000000ff2700720c */ /* 0x000fe40001745270 */
[----:B------:R-:W-:-:S02]  /*7110*/  SHF.R.U32.HI R41, RZ, R41, R40 ;  /* 0x00000029ff297219 */ /* 0x000fc40000011628 */
[----:B------:R-:W-:Y:S02]  /*7120*/  PLOP3.LUT P1, PT, P1, P2, PT, 0xf8, 0x8f ;  /* 0x00000000008f781c */ /* 0x000fe40000f25f70 */
[----:B------:R-:W-:Y:S02]  /*7130*/  SHF.R.U32.HI R39, RZ, 0x1, R41 ;  /* 0x00000001ff277819 */ /* 0x000fe40000011629 */
[----:B------:R-:W-:-:S04]  /*7140*/  SEL R8, RZ, 0x1, !P1 ;  /* 0x00000001ff087807 */ /* 0x000fc80004800000 */
[----:B------:R-:W-:-:S04]  /*7150*/  LOP3.LUT R8, R8, 0x1, R39, 0xf8, !PT ;  /* 0x0000000108087812 */ /* 0x000fc800078ef827 */
[----:B------:R-:W-:-:S04]  /*7160*/  LOP3.LUT R8, R8, R41, RZ, 0xc0, !PT ;  /* 0x0000002908087212 */ /* 0x000fc800078ec0ff */
[----:B------:R-:W-:-:S04]  /*7170*/  IADD3 R8, PT, PT, R39, R8, RZ ;  /* 0x0000000827087210 */ /* 0x000fc80007ffe0ff */
[----:B------:R-:W-:Y:S01]  /*7180*/  LOP3.LUT R13, R8, R13, RZ, 0xfc, !PT ;  /* 0x0000000d080d7212 */ /* 0x000fe200078efcff */
[----:B------:R-:W-:Y:S06]  /*7190*/  BRA `(.L_x_89) ;  /* 0x0000000000107947 */ /* 0x000fec0003800000 */
.L_x_88:
[----:B------:R-:W-:-:S04]  /*71a0*/  LOP3.LUT R13, R13, 0x80000000, RZ, 0xc0, !PT ;  /* 0x800000000d0d7812 */ /* 0x000fc800078ec0ff */
[----:B------:R-:W-:Y:S01]  /*71b0*/  LOP3.LUT R13, R13, 0x7f800000, RZ, 0xfc, !PT ;  /* 0x7f8000000d0d7812 */ /* 0x000fe200078efcff */
[----:B------:R-:W-:Y:S06]  /*71c0*/  BRA `(.L_x_89) ;  /* 0x0000000000047947 */ /* 0x000fec0003800000 */
.L_x_87:
[----:B------:R-:W-:-:S07]  /*71d0*/  LEA R13, R39, R13, 0x17 ;  /* 0x0000000d270d7211 */ /* 0x000fce00078eb8ff */
.L_x_89:
[----:B------:R-:W-:Y:S05]  /*71e0*/  BSYNC.RECONVERGENT B2 ;  /* 0x0000000000027941 */ /* 0x000fea0003800200 */
.L_x_86:
[----:B------:R-:W-:Y:S05]  /*71f0*/  BRA `(.L_x_90) ;  /* 0x0000000000207947 */ /* 0x000fea0003800000 */
.L_x_85:
[----:B------:R-:W-:-:S04]  /*7200*/  LOP3.LUT R13, R13, 0x80000000, R8, 0x48, !PT ;  /* 0x800000000d0d7812 */ /* 0x000fc800078e4808 */
[----:B------:R-:W-:Y:S01]  /*7210*/  LOP3.LUT R13, R13, 0x7f800000, RZ, 0xfc, !PT ;  /* 0x7f8000000d0d7812 */ /* 0x000fe200078efcff */
[----:B------:R-:W-:Y:S06]  /*7220*/  BRA `(.L_x_90) ;  /* 0x0000000000147947 */ /* 0x000fec0003800000 */
.L_x_84:
[----:B------:R-:W-:Y:S01]  /*7230*/  LOP3.LUT R13, R13, 0x80000000, R8, 0x48, !PT ;  /* 0x800000000d0d7812 */ /* 0x000fe200078e4808 */
[----:B------:R-:W-:Y:S06]  /*7240*/  BRA `(.L_x_90) ;  /* 0x00000000000c7947 */ /* 0x000fec0003800000 */
.L_x_83:
[----:B------:R-:W0:Y:S01]  /*7250*/  MUFU.RSQ R13, -QNAN ;  /* 0xffc00000000d7908 */ /* 0x000e220000001400 */
[----:B------:R-:W-:Y:S05]  /*7260*/  BRA `(.L_x_90) ;  /* 0x0000000000047947 */ /* 0x000fea0003800000 */
.L_x_82:
[----:B------:R-:W-:-:S07]  /*7270*/  FADD.FTZ R13, R8, R11 ;  /* 0x0000000b080d7221 */ /* 0x000fce0000010000 */
.L_x_90:
[----:B------:R-:W-:Y:S05]  /*7280*/  BSYNC.RECONVERGENT B1 ;  /* 0x0000000000017941 */ /* 0x000fea0003800200 */
.L_x_80:
[----:B0-----:R-:W-:Y:S01]  /*7290*/  MOV R8, R13 ;  /* 0x0000000d00087202 */ /* 0x001fe20000000f00 */
[----:B------:R-:W-:-:S04]  /*72a0*/  HFMA2 R13, -RZ, RZ, 0, 0 ;  /* 0x00000000ff0d7431 */ /* 0x000fc800000001ff */
[----:B------:R-:W-:Y:S05]  /*72b0*/  RET.REL.NODEC R12 `(_ZN7oneflow4cuda7softmax15SoftmaxWarpImplI10SimpleLoadI6__halffE11SimpleStoreIS4_fEfLi1ELi32ELi32ELi1ELb1ELNS1_9AlgorithmE0EEEvT_T0_ll) ;  /* 0xffffff8c0c507950 */ /* 0x000fea0003c3ffff */
.L_x_91:
[----:B------:R-:W-:-:S00]  /*72c0*/  BRA `(.L_x_91) ;  /* 0xfffffffc00fc7947 */ /* 0x000fc0000383ffff */
[----:B------:R-:W-:-:S00]  /*72d0*/  NOP ;  /* 0x0000000000007918 */ /* 0x000fc00000000000 */
        /* <DEDUP_REMOVED lines=10> */
.L_x_15317:


//--------------------- .text._ZN7oneflow4cuda7softmax15SoftmaxWarpImplI10SimpleLoadI6__halffE11SimpleStoreIS4_fEfLi1ELi32ELi32ELi1ELb0ELNS1_9AlgorithmE0EEEvT_T0_ll --------------------------
	.section	.text._ZN7oneflow4cuda7softmax15SoftmaxWarpImplI10SimpleLoadI6__halffE11SimpleStoreIS4_fEfLi1ELi32ELi32ELi1ELb0ELNS1_9AlgorithmE0EEEvT_T0_ll,"ax",@progbits
	.align	128
        .global         _ZN7oneflow4cuda7softmax15SoftmaxWarpImplI10SimpleLoadI6__halffE11SimpleStoreIS4_fEfLi1ELi32ELi32ELi1ELb0ELNS1_9AlgorithmE0EEEvT_T0_ll
        .type           _ZN7oneflow4cuda7softmax15SoftmaxWarpImplI10SimpleLoadI6__halffE11SimpleStoreIS4_fEfLi1ELi32ELi32ELi1ELb0ELNS1_9AlgorithmE0EEEvT_T0_ll,@function
        .size           _ZN7oneflow4cuda7softmax15SoftmaxWarpImplI10SimpleLoadI6__halffE11SimpleStoreIS4_fEfLi1ELi32ELi32ELi1ELb0ELNS1_9AlgorithmE0EEEvT_T0_ll,(.L_x_15318 - _ZN7oneflow4cuda7softmax15SoftmaxWarpImplI10SimpleLoadI6__halffE11SimpleStoreIS4_fEfLi1ELi32ELi32ELi1ELb0ELNS1_9AlgorithmE0EEEvT_T0_ll)
        .other          _ZN7oneflow4cuda7softmax15SoftmaxWarpImplI10SimpleLoadI6__halffE11SimpleStoreIS4_fEfLi1ELi32ELi32ELi1ELb0ELNS1_9AlgorithmE0EEEvT_T0_ll,@"STO_CUDA_ENTRY STV_DEFAULT"
_ZN7oneflow4cuda7softmax15SoftmaxWarpImplI10SimpleLoadI6__halffE11SimpleStoreIS4_fEfLi1ELi32ELi32ELi1ELb0ELNS1_9AlgorithmE0EEEvT_T0_ll:
.text._ZN7oneflow4cuda7softmax15SoftmaxWarpImplI10SimpleLoadI6__halffE11SimpleStoreIS4_fEfLi1ELi32ELi32ELi1ELb0ELNS1_9AlgorithmE0EEEvT_T0_ll:
[----:B------:R-:W0:Y:S01]  /*0000*/  LDC R1, c[0x0][0x37c] ;  /* 0x0000df00ff017b82 */ /* 0x000e220000000800 */
[----:B------:R-:W1:Y:S01]  /*0010*/  LDCU.64 UR4, c[0x0][0x3a8] ;  /* 0x00007500ff0477ac */ /* 0x000e620008000a00 */
[----:B------:R-:W2:Y:S01]  /*0020*/  LDCU.64 UR44, c[0x0][0x3a0] ;  /* 0x00007400ff2c77ac */ /* 0x000ea20008000a00 */
[----:B------:R-:W3:Y:S01]  /*0030*/  LDCU.128 UR36, c[0x0][0x380] ;  /* 0x00007000ff2477ac */ /* 0x000ee20008000c00 */
[----:B------:R-:W4:Y:S01]  /*0040*/  LDCU.128 UR40, c[0x0][0x390] ;  /* 0x00007200ff2877ac */ /* 0x000f220008000c00 */
        /* <DEDUP_REMOVED lines=19> */
.L_x_92:
[----:B------:R-:W1:Y:S01]  /*0180*/  S2R R0, SR_TID.Y ;  /* 0x0000000000007919 */ /* 0x000e620000002200 */
[----:B------:R-:W1:Y:S01]  /*0190*/  S2UR UR4, SR_CTAID.X ;  /* 0x00000000000479c3 */ /* 0x000e620000002500 */
[----:B------:R-:W2:Y:S07]  /*01a0*/  LDCU.64 UR6, c[0x0][0x3a0] ;  /* 0x00007400ff0677ac */ /* 0x000eae0008000a00 */
[----:B------:R-:W1:Y:S01]  /*01b0*/  LDC R47, c[0x0][0x364] ;  /* 0x0000d900ff2f7b82 */ /* 0x000e620000000800 */
[----:B------:R-:W3:Y:S01]  /*01c0*/  LDCU UR5, c[0x0][0x370] ;  /* 0x00006e00ff0577ac */ /* 0x000ee20008000800 */
[----:B-1----:R-:W-:-:S02]  /*01d0*/  IMAD R45, R47, UR4, R0 ;  /* 0x000000042f2d7c24 */ /* 0x002fc4000f8e0200 */
[----:B---3--:R-:W-:-:S03]  /*01e0*/  IMAD R47, R47, UR5, RZ ;  /* 0x000000052f2f7c24 */ /* 0x008fc6000f8e02ff */
[----:B--2---:R-:W-:Y:S02]  /*01f0*/  ISETP.GE.U32.AND P0, PT, R45, UR6, PT ;  /* 0x000000062d007c0c */ /* 0x004fe4000bf06070 */
[----:B------:R-:W-:-:S04]  /*0200*/  SHF.R.S32.HI R44, RZ, 0x1f, R45 ;  /* 0x0000001fff2c7819 */ /* 0x000fc8000001142d */
[----:B------:R-:W-:-:S13]  /*0210*/  ISETP.GE.AND.EX P0, PT, R44, UR7, PT, P0 ;  /* 0x000000072c007c0c */ /* 0x000fda000bf06300 */
[----:B------:R-:W-:Y:S05]  /*0220*/  @P0 EXIT ;  /* 0x000000000000094d */ /* 0x000fea0003800000 */
[----:B------:R-:W1:Y:S01]  /*0230*/  S2R R46, SR_TID.X ;  /* 0x00000000002e7919 */ /* 0x000e620000002100 */
[----:B------:R-:W2:Y:S02]  /*0240*/  LDC.64 R38, c[0x0][0x358] ;  /* 0x0000d600ff267b82 */ /* 0x000ea40000000a00 */
.L_x_158:
[----:B-1----:R-:W-:Y:S01]  /*0250*/  HFMA2 R3, -RZ, RZ, 0, 0 ;  /* 0x00000000ff037431 */ /* 0x002fe200000001ff */
[----:B-1----:R-:W-:Y:S01]  /*0260*/  MOV R2, R46 ;  /* 0x0000002e00027202 */ /* 0x002fe20000000f00 */
[----:B------:R-:W-:Y:S01]  /*0270*/  IMAD R0, R44, UR38, RZ ;  /* 0x000000262c007c24 */ /* 0x000fe2000f8e02ff */
[C---:B--2---:R-:W-:Y:S02]  /*0280*/  R2UR UR4, R38.reuse ;  /* 0x00000000260472ca */ /* 0x044fe400000e0000 */
[C---:B------:R-:W-:Y:S02]  /*0290*/  R2UR UR5, R39.reuse ;  /* 0x00000000270572ca */ /* 0x040fe400000e0000 */
[C---:B------:R-:W-:Y:S02]  /*02a0*/  R2UR UR6, R38.reuse ;  /* 0x00000000260672ca */ /* 0x040fe400000e0000 */
[----:B------:R-:W-:Y:S01]  /*02b0*/  R2UR UR7, R39 ;  /* 0x00000000270772ca */ /* 0x000fe200000e0000 */
[----:B------:R-:W-:Y:S01]  /*02c0*/  IMAD.WIDE.U32 R4, R45, UR38, R2 ;  /* 0x000000262d047c25 */ /* 0x000fe2000f8e0002 */
[----:B------:R-:W-:-:S02]  /*02d0*/  R2UR UR8, R38 ;  /* 0x00000000260872ca */ /* 0x000fc400000e0000 */
[----:B------:R-:W-:Y:S01]  /*02e0*/  R2UR UR9, R39 ;  /* 0x00000000270972ca */ /* 0x000fe200000e0000 */
[----:B------:R-:W-:Y:S01]  /*02f0*/  IMAD R3, R45, UR39, R0 ;  /* 0x000000272d037c24 */ /* 0x000fe2000f8e0200 */
[----:B------:R-:W-:Y:S02]  /*0300*/  LEA R2, P0, R4, UR36, 0x1 ;  /* 0x0000002404027c11 */ /* 0x000fe4000f8008ff */
[----:B------:R-:W-:Y:S02]  /*0310*/  R2UR UR10, R38 ;  /* 0x00000000260a72ca */ /* 0x000fe400000e0000 */
[----:B------:R-:W-:Y:S02]  /*0320*/  IADD3 R3, PT, PT, R5, R3, RZ ;  /* 0x0000000305037210 */ /* 0x000fe40007ffe0ff */
[----:B------:R-:W-:Y:S02]  /*0330*/  R2UR UR11, R39 ;  /* 0x00000000270b72ca */ /* 0x000fe400000e0000 */
[----:B------:R-:W-:-:S02]  /*0340*/  LEA.HI.X R3, R4, UR37, R3, 0x1, P0 ;  /* 0x0000002504037c11 */ /* 0x000fc400080f0c03 */
[C---:B------:R-:W-:Y:S02]  /*0350*/  R2UR UR12, R38.reuse ;  /* 0x00000000260c72ca */ /* 0x040fe400000e0000 */
[C---:B------:R-:W-:Y:S01]  /*0360*/  R2UR UR13, R39.reuse ;  /* 0x00000000270d72ca */ /* 0x040fe200000e0000 */
[----:B------:R-:W2:Y:S01]  /*0370*/  LDG.E.U16 R4, desc[UR4][R2.64] ;  /* 0x0000000402047981 */ /* 0x000ea2000c1e1500 */
[C---:B------:R-:W-:Y:S02]  /*0380*/  R2UR UR14, R38.reuse ;  /* 0x00000000260e72ca */ /* 0x040fe400000e0000 */
[C---:B------:R-:W-:Y:S01]  /*0390*/  R2UR UR15, R39.reuse ;  /* 0x00000000270f72ca */ /* 0x040fe200000e0000 */
[----:B------:R-:W3:Y:S01]  /*03a0*/  LDG.E.U16 R5, desc[UR6][R2.64+0x40] ;  /* 0x0000400602057981 */ /* 0x000ee2000c1e1500 */
[C---:B------:R-:W-:Y:S02]  /*03b0*/  R2UR UR16, R38.reuse ;  /* 0x00000000261072ca */ /* 0x040fe400000e0000 */
[----:B------:R-:W-:Y:S01]  /*03c0*/  R2UR UR17, R39 ;  /* 0x00000000271172ca */ /* 0x000fe200000e0000 */
[----:B------:R-:W4:Y:S01]  /*03d0*/  LDG.E.U16 R56, desc[UR8][R2.64+0x80] ;  /* 0x0000800802387981 */ /* 0x000f22000c1e1500 */
[----:B------:R-:W-:-:S02]  /*03e0*/  R2UR UR18, R38 ;  /* 0x00000000261272ca */ /* 0x000fc400000e0000 */
[----:B------:R-:W-:Y:S01]  /*03f0*/  R2UR UR19, R39 ;  /* 0x00000000271372ca */ /* 0x000fe200000e0000 */
[----:B------:R-:W5:Y:S04]  /*0400*/  LDG.E.U16 R29, desc[UR10][R2.64+0xc0] ;  /* 0x0000c00a021d7981 */ /* 0x000f68000c1e1500 */
        /* <DEDUP_REMOVED lines=27> */
[----:B------:R1:W5:Y:S01]  /*05c0*/  LDG.E.U16 R10, desc[UR18][R2.64+0x7c0] ;  /* 0x0007c012020a7981 */ /* 0x000362000c1e1500 */
[----:B------:R-:W-:Y:S01]  /*05d0*/  UMOV UR4, 0xffffffff ;  /* 0xffffffff00047882 */ /* 0x000fe20000000000 */
[----:B--2---:R-:W-:-:S02]  /*05e0*/  HADD2.F32 R4, -RZ, R4.H0_H0 ;  /* 0x20000004ff047230 */ /* 0x004fc40000004100 */
[----:B---3--:R-:W-:Y:S02]  /*05f0*/  HADD2.F32 R5, -RZ, R5.H0_H0 ;  /* 0x20000005ff057230 */ /* 0x008fe40000004100 */
[----:B----4-:R-:W-:-:S03]  /*0600*/  HADD2.F32 R56, -RZ, R56.H0_H0 ;  /* 0x20000038ff387230 */ /* 0x010fc60000004100 */
[----:B------:R-:W-:Y:S01]  /*0610*/  FMNMX3 R0, R4, -INF , R5, !PT ;  /* 0xff80000004007876 */ /* 0x000fe20007800005 */
[----:B-----5:R-:W-:Y:S02]  /*0620*/  HADD2.F32 R29, -RZ, R29.H0_H0 ;  /* 0x2000001dff1d7230 */ /* 0x020fe40000004100 */
[----:B------:R-:W-:-:S03]  /*0630*/  HADD2.F32 R31, -RZ, R31.H0_H0 ;  /* 0x2000001fff1f7230 */ /* 0x000fc60000004100 */
[----:B------:R-:W-:Y:S01]  /*0640*/  FMNMX3 R0, R0, R56, R29, !PT ;  /* 0x0000003800007276 */ /* 0x000fe2000780001d */
[----:B------:R-:W-:Y:S02]  /*0650*/  HADD2.F32 R6, -RZ, R6.H0_H0 ;  /* 0x20000006ff067230 */ /* 0x000fe40000004100 */
        /* <DEDUP_REMOVED lines=22> */
[----:B-1----:R-:W-:Y:S01]  /*07c0*/  FMNMX3 R3, R0, R17, R18, !PT ;  /* 0x0000001100037276 */ /* 0x002fe20007800012 */
        /* <DEDUP_REMOVED lines=15> */
[----:B------:R-:W-:-:S05]  /*08c0*/  HADD2.F32 R10, -RZ, R10.H0_H0 ;  /* 0x2000000aff0a7230 */ /* 0x000fca0000004100 */
[----:B------:R-:W-:Y:S01]  /*08d0*/  FMNMX3 R13, R3, R34, R10, !PT ;  /* 0x00000022030d7276 */ /* 0x000fe2000780000a */
[----:B------:R-:W-:Y:S06]  /*08e0*/  BRA.DIV UR4, `(.L_x_93) ;  /* 0x0000003a04387947 */ /* 0x000fec000b800000 */
[----:B------:R-:W1:Y:S01]  /*08f0*/  SHFL.BFLY PT, R14, R13, 0x10, 0x1f ;  /* 0x0e001f000d0e7f89 */ /* 0x000e6200000e0000 */
[----:B------:R-:W-:Y:S02]  /*0900*/  MOV R11, 0x3bbb989d ;  /* 0x3bbb989d000b7802 */ /* 0x000fe40000000f00 */
[----:B------:R-:W-:Y:S02]  /*0910*/  MOV R12, 0x437c0000 ;  /* 0x437c0000000c7802 */ /* 0x000fe40000000f00 */
[----:B-1----:R-:W-:-:S05]  /*0920*/  FMNMX R13, R13, R14, !PT ;  /* 0x0000000e0d0d7209 */ /* 0x002fca0007800000 */
[----:B------:R-:W1:Y:S02]  /*0930*/  SHFL.BFLY PT, R14, R13, 0x8, 0x1f ;  /* 0x0d001f000d0e7f89 */ /* 0x000e6400000e0000 */
[----:B-1----:R-:W-:-:S05]  /*0940*/  FMNMX R0, R13, R14, !PT ;  /* 0x0000000e0d007209 */ /* 0x002fca0007800000 */
[----:B------:R-:W1:Y:S02]  /*0950*/  SHFL.BFLY PT, R14, R0, 0x4, 0x1f ;  /* 0x0c801f00000e7f89 */ /* 0x000e6400000e0000 */
[----:B-1----:R-:W-:-:S05]  /*0960*/  FMNMX R2, R0, R14, !PT ;  /* 0x0000000e00027209 */ /* 0x002fca0007800000 */
[----:B------:R-:W1:Y:S02]  /*0970*/  SHFL.BFLY PT, R14, R2, 0x2, 0x1f ;  /* 0x0c401f00020e7f89 */ /* 0x000e6400000e0000 */
[----:B-1----:R-:W-:-:S05]  /*0980*/  FMNMX R3, R2, R14, !PT ;  /* 0x0000000e02037209 */ /* 0x002fca0007800000 */
[----:B------:R-:W1:Y:S02]  /*0990*/  SHFL.BFLY PT, R14, R3, 0x1, 0x1f ;  /* 0x0c201f00030e7f89 */ /* 0x000e6400000e0000 */
[----:B-1----:R-:W-:-:S05]  /*09a0*/  FMNMX R9, R3, R14, !PT ;  /* 0x0000000e03097209 */ /* 0x002fca0007800000 */
[--C-:B------:R-:W-:Y:S01]  /*09b0*/  FADD R68, R4, -R9.reuse ;  /* 0x8000000904447221 */ /* 0x100fe20000000000 */
[--C-:B------:R-:W-:Y:S01]  /*09c0*/  FADD R70, R5, -R9.reuse ;  /* 0x8000000905467221 */ /* 0x100fe20000000000 */
[--C-:B------:R-:W-:Y:S01]  /*09d0*/  FADD R72, R56, -R9.reuse ;  /* 0x8000000938487221 */ /* 0x100fe20000000000 */
[--C-:B------:R-:W-:Y:S01]  /*09e0*/  FADD R62, R7, -R9.reuse ;  /* 0x80000009073e7221 */ /* 0x100fe20000000000 */
[-C--:B------:R-:W-:Y:S01]  /*09f0*/  FFMA.SAT R3, R68, R11.reuse, 0.5 ;  /* 0x3f00000044037423 */ /* 0x080fe2000000200b */
[-C--:B------:R-:W-:Y:S01]  /*0a00*/  FFMA.SAT R13, R70, R11.reuse, 0.5 ;  /* 0x3f000000460d7423 */ /* 0x080fe2000000200b */
[--C-:B------:R-:W-:Y:S01]  /*0a10*/  FADD R4, R52, -R9.reuse ;  /* 0x8000000934047221 */ /* 0x100fe20000000000 */
[--C-:B------:R-:W-:Y:S01]  /*0a20*/  FADD R52, R19, -R9.reuse ;  /* 0x8000000913347221 */ /* 0x100fe20000000000 */
[-C--:B------:R-:W-:Y:S01]  /*0a30*/  FFMA.RM R3, R3, R12.reuse, 12582913 ;  /* 0x4b40000103037423 */ /* 0x080fe2000000400c */
[-C--:B------:R-:W-:Y:S01]  /*0a40*/  FFMA.SAT R15, R72, R11.reuse, 0.5 ;  /* 0x3f000000480f7423 */ /* 0x080fe2000000200b */
[-C--:B------:R-:W-:Y:S01]  /*0a50*/  FFMA.RM R19, R13, R12.reuse, 12582913 ;  /* 0x4b4000010d137423 */ /* 0x080fe2000000400c */
[--C-:B------:R-:W-:Y:S01]  /*0a60*/  FADD R74, R29, -R9.reuse ;  /* 0x800000091d4a7221 */ /* 0x100fe20000000000 */
[----:B------:R-:W-:Y:S01]  /*0a70*/  FADD R5, R3, -12583039 ;  /* 0xcb40007f03057421 */ /* 0x000fe20000000000 */
[--C-:B------:R-:W-:Y:S01]  /*0a80*/  FADD R66, R6, -R9.reuse ;  /* 0x8000000906427221 */ /* 0x100fe20000000000 */
[--C-:B------:R-:W-:Y:S01]  /*0a90*/  FADD R6, R50, -R9.reuse ;  /* 0x8000000932067221 */ /* 0x100fe20000000000 */
[----:B------:R-:W-:Y:S01]  /*0aa0*/  FADD R60, R8, -R9 ;  /* 0x80000009083c7221 */ /* 0x000fe20000000000 */
[----:B------:R-:W-:Y:S01]  /*0ab0*/  FFMA R7, R68, 1.4426950216293334961, -R5 ;  /* 0x3fb8aa3b44077823 */ /* 0x000fe20000000805 */
[-C--:B------:R-:W-:Y:S01]  /*0ac0*/  FFMA.RM R5, R15, R12.reuse, 12582913 ;  /* 0x4b4000010f057423 */ /* 0x080fe2000000400c */
[----:B------:R-:W-:Y:S01]  /*0ad0*/  FADD R50, R42, -R9 ;  /* 0x800000092a327221 */ /* 0x000fe20000000000 */
[-C--:B------:R-:W-:Y:S01]  /*0ae0*/  FFMA.SAT R13, R74, R11.reuse, 0.5 ;  /* 0x3f0000004a0d7423 */ /* 0x080fe2000000200b */
[----:B------:R-:W-:Y:S01]  /*0af0*/  FFMA R68, R68, 1.925963033500011079e-08, R7 ;  /* 0x32a5706044447823 */ /* 0x000fe20000000007 */
[----:B------:R-:W-:Y:S01]  /*0b00*/  FADD R7, R19, -12583039 ;  /* 0xcb40007f13077421 */ /* 0x000fe20000000000 */
[--C-:B------:R-:W-:Y:S01]  /*0b10*/  FADD R0, R54, -R9.reuse ;  /* 0x8000000936007221 */ /* 0x100fe20000000000 */
        /* <DEDUP_REMOVED lines=19> */
[----:B------:R-:W-:Y:S01]  /*0c50*/  FADD R14, R10, -R9 ;  /* 0x800000090a0e7221 */ /* 0x000fe20000000000 */
[----:B------:R-:W-:Y:S01]  /*0c60*/  FADD R9, R5, -12583039 ;  /* 0xcb40007f05097421 */ /* 0x000fe20000000000 */
[----:B------:R-:W-:Y:S01]  /*0c70*/  FFMA R7, R70, 1.4426950216293334961, -R7 ;  /* 0x3fb8aa3b46077823 */ /* 0x000fe20000000807 */
[-C--:B------:R-:W-:Y:S01]  /*0c80*/  FFMA.RM R16, R13, R12.reuse, 12582913 ;  /* 0x4b4000010d107423 */ /* 0x080fe2000000400c */
[-C--:B------:R-:W-:Y:S01]  /*0c90*/  FFMA.SAT R13, R66, R11.reuse, 0.5 ;  /* 0x3f000000420d7423 */ /* 0x080fe2000000200b */
[----:B------:R-:W-:Y:S01]  /*0ca0*/  FFMA R9, R72, 1.4426950216293334961, -R9 ;  /* 0x3fb8aa3b48097823 */ /* 0x000fe20000000809 */
[----:B------:R-:W-:Y:S01]  /*0cb0*/  FFMA R70, R70, 1.925963033500011079e-08, R7 ;  /* 0x32a5706046467823 */ /* 0x000fe20000000007 */
[----:B------:R-:W-:Y:S01]  /*0cc0*/  FADD R7, R16, -12583039 ;  /* 0xcb40007f10077421 */ /* 0x000fe20000000000 */
[-C--:B------:R-:W-:Y:S01]  /*0cd0*/  FFMA.SAT R15, R64, R11.reuse, 0.5 ;  /* 0x3f000000400f7423 */ /* 0x080fe2000000200b */
[----:B------:R-:W-:Y:S01]  /*0ce0*/  FFMA R72, R72, 1.925963033500011079e-08, R9 ;  /* 0x32a5706048487823 */ /* 0x000fe20000000009 */
[----:B------:R-:W-:Y:S01]  /*0cf0*/  SHF.L.U32 R19, R19, 0x17, RZ ;  /* 0x0000001713137819 */ /* 0x000fe200000006ff */
[C---:B------:R-:W-:Y:S01]  /*0d00*/  FFMA R9, R74.reuse, 1.4426950216293334961, -R7 ;  /* 0x3fb8aa3b4a097823 */ /* 0x040fe20000000807 */
[-C--:B------:R-:W-:Y:S01]  /*0d10*/  FFMA.RM R7, R13, R12.reuse, 12582913 ;  /* 0x4b4000010d077423 */ /* 0x080fe2000000400c */
[-C--:B------:R-:W-:Y:S01]  /*0d20*/  FFMA.RM R15, R15, R12.reuse, 12582913 ;  /* 0x4b4000010f0f7423 */ /* 0x080fe2000000400c */
[----:B------:R-:W-:Y:S01]  /*0d30*/  MUFU.EX2 R70, R70 ;  /* 0x0000004600467308 */ /* 0x000fe20000000800 */
[----:B------:R-:W-:Y:S01]  /*0d40*/  FFMA R74, R74, 1.925963033500011079e-08, R9 ;  /* 0x32a570604a4a7823 */ /* 0x000fe20000000009 */
[----:B------:R-:W-:Y:S01]  /*0d50*/  FADD R13, R7, -12583039 ;  /* 0xcb40007f070d7421 */ /* 0x000fe20000000000 */
[----:B------:R-:W-:Y:S01]  /*0d60*/  FADD R9, R15, -12583039 ;  /* 0xcb40007f0f097421 */ /* 0x000fe20000000000 */
[----:B------:R-:W-:Y:S01]  /*0d70*/  SHF.L.U32 R16, R16, 0x17, RZ ;  /* 0x0000001710107819 */ /* 0x000fe200000006ff */
[-C--:B------:R-:W-:Y:S01]  /*0d80*/  FFMA.SAT R33, R8, R11.reuse, 0.5 ;  /* 0x3f00000008217423 */ /* 0x080fe2000000200b */
[----:B------:R-:W-:Y:S01]  /*0d90*/  FFMA R13, R66, 1.4426950216293334961, -R13 ;  /* 0x3fb8aa3b420d7823 */ /* 0x000fe2000000080d */
[----:B------:R-:W-:Y:S01]  /*0da0*/  FFMA R9, R64, 1.4426950216293334961, -R9 ;  /* 0x3fb8aa3b40097823 */ /* 0x000fe20000000809 */
[----:B------:R-:W-:Y:S01]  /*0db0*/  MUFU.EX2 R23, R72 ;  /* 0x0000004800177308 */ /* 0x000fe20000000800 */
[----:B------:R-:W-:Y:S01]  /*0dc0*/  SHF.L.U32 R7, R7, 0x17, RZ ;  /* 0x0000001707077819 */ /* 0x000fe200000006ff */
[----:B------:R-:W-:Y:S01]  /*0dd0*/  FFMA R66, R66, 1.925963033500011079e-08, R13 ;  /* 0x32a5706042427823 */ /* 0x000fe2000000000d */
[-C--:B------:R-:W-:Y:S01]  /*0de0*/  FFMA.SAT R13, R62, R11.reuse, 0.5 ;  /* 0x3f0000003e0d7423 */ /* 0x080fe2000000200b */
[----:B------:R-:W-:Y:S01]  /*0df0*/  FFMA R64, R64, 1.925963033500011079e-08, R9 ;  /* 0x32a5706040407823 */ /* 0x000fe20000000009 */
[-C--:B------:R-:W-:Y:S01]  /*0e00*/  FFMA.SAT R9, R60, R11.reuse, 0.5 ;  /* 0x3f0000003c097423 */ /* 0x080fe2000000200b */
[-C--:B------:R-:W-:Y:S01]  /*0e10*/  FFMA.RM R33, R33, R12.reuse, 12582913 ;  /* 0x4b40000121217423 */ /* 0x080fe2000000400c */
[-C--:B------:R-:W-:Y:S01]  /*0e20*/  FFMA.RM R13, R13, R12.reuse, 12582913 ;  /* 0x4b4000010d0d7423 */ /* 0x080fe2000000400c */
[----:B------:R-:W-:Y:S01]  /*0e30*/  MUFU.EX2 R29, R74 ;  /* 0x0000004a001d7308 */ /* 0x000fe20000000800 */
[-C--:B------:R-:W-:Y:S01]  /*0e40*/  FFMA.RM R9, R9, R12.reuse, 12582913 ;  /* 0x4b40000109097423 */ /* 0x080fe2000000400c */
[-C--:B------:R-:W-:Y:S01]  /*0e50*/  FFMA.SAT R35, R52, R11.reuse, 0.5 ;  /* 0x3f00000034237423 */ /* 0x080fe2000000200b */
[----:B------:R-:W-:Y:S01]  /*0e60*/  FADD R17, R13, -12583039 ;  /* 0xcb40007f0d117421 */ /* 0x000fe20000000000 */
[-C--:B------:R-:W-:Y:S01]  /*0e70*/  FFMA.SAT R41, R50, R11.reuse, 0.5 ;  /* 0x3f00000032297423 */ /* 0x080fe2000000200b */
[C---:B------:R-:W-:Y:S01]  /*0e80*/  FADD R21, R9.reuse, -12583039 ;  /* 0xcb40007f09157421 */ /* 0x040fe20000000000 */
[----:B------:R-:W-:Y:S01]  /*0e90*/  SHF.L.U32 R9, R9, 0x17, RZ ;  /* 0x0000001709097819 */ /* 0x000fe200000006ff */
[----:B------:R-:W-:Y:S01]  /*0ea0*/  FFMA R17, R62, 1.4426950216293334961, -R17 ;  /* 0x3fb8aa3b3e117823 */ /* 0x000fe20000000811 */
[----:B------:R-:W-:Y:S01]  /*0eb0*/  MUFU.EX2 R66, R66 ;  /* 0x0000004200427308 */ /* 0x000fe20000000800 */
[----:B------:R-:W-:Y:S01]  /*0ec0*/  FFMA R21, R60, 1.4426950216293334961, -R21 ;  /* 0x3fb8aa3b3c157823 */ /* 0x000fe20000000815 */
[-C--:B------:R-:W-:Y:S01]  /*0ed0*/  FFMA.RM R35, R35, R12.reuse, 12582913 ;  /* 0x4b40000123237423 */ /* 0x080fe2000000400c */
[----:B------:R-:W-:Y:S01]  /*0ee0*/  FFMA R62, R62, 1.925963033500011079e-08, R17 ;  /* 0x32a570603e3e7823 */ /* 0x000fe20000000011 */
[----:B------:R-:W-:Y:S01]  /*0ef0*/  FFMA.SAT R17, R58, R11, 0.5 ;  /* 0x3f0000003a117423 */ /* 0x000fe2000000200b */
[----:B------:R-:W-:Y:S01]  /*0f00*/  FFMA R60, R60, 1.925963033500011079e-08, R21 ;  /* 0x32a570603c3c7823 */ /* 0x000fe20000000015 */
[-C--:B------:R-:W-:Y:S01]  /*0f10*/  FFMA.RM R41, R41, R12.reuse, 12582913 ;  /* 0x4b40000129297423 */ /* 0x080fe2000000400c */
[----:B------:R-:W-:Y:S01]  /*0f20*/  SHF.L.U32 R3, R3, 0x17, RZ ;  /* 0x0000001703037819 */ /* 0x000fe200000006ff */
[----:B------:R-:W-:Y:S01]  /*0f30*/  FFMA.RM R10, R17, R12, 12582913 ;  /* 0x4b400001110a7423 */ /* 0x000fe2000000400c */
[----:B------:R-:W1:Y:S03]  /*0f40*/  MUFU.EX2 R68, R68 ;  /* 0x0000004400447308 */ /* 0x000e660000000800 */
[----:B------:R-:W-:-:S04]  /*0f50*/  FADD R17, R10, -12583039 ;  /* 0xcb40007f0a117421 */ /* 0x000fc80000000000 */
[C---:B------:R-:W-:Y:S01]  /*0f60*/  FFMA R17, R58.reuse, 1.4426950216293334961, -R17 ;  /* 0x3fb8aa3b3a117823 */ /* 0x040fe20000000811 */
[----:B------:R-:W-:Y:S03]  /*0f70*/  MUFU.EX2 R60, R60 ;  /* 0x0000003c003c7308 */ /* 0x000fe60000000800 */
[----:B------:R-:W-:Y:S01]  /*0f80*/  FFMA R58, R58, 1.925963033500011079e-08, R17 ;  /* 0x32a570603a3a7823 */ /* 0x000fe20000000011 */
[----:B------:R-:W-:-:S04]  /*0f90*/  FFMA.SAT R17, R0, R11, 0.5 ;  /* 0x3f00000000117423 */ /* 0x000fc8000000200b */
[----:B------:R-:W-:Y:S01]  /*0fa0*/  FFMA.RM R17, R17, R12, 12582913 ;  /* 0x4b40000111117423 */ /* 0x000fe2000000400c */
[----:B------:R-:W-:Y:S01]  /*0fb0*/  MUFU.EX2 R58, R58 ;  /* 0x0000003a003a7308 */ /* 0x000fe20000000800 */
[----:B-1----:R-:W-:Y:S02]  /*0fc0*/  FMUL R3, R3, R68 ;  /* 0x0000004403037220 */ /* 0x002fe40000400000 */
[----:B------:R-:W-:-:S04]  /*0fd0*/  FADD R21, R17, -12583039 ;  /* 0xcb40007f11157421 */ /* 0x000fc80000000000 */
[C---:B------:R-:W-:Y:S01]  /*0fe0*/  FFMA R21, R0.reuse, 1.4426950216293334961, -R21 ;  /* 0x3fb8aa3b00157823 */ /* 0x040fe20000000815 */
[----:B------:R-:W-:Y:S03]  /*0ff0*/  MUFU.EX2 R64, R64 ;  /* 0x0000004000407308 */ /* 0x000fe60000000800 */
[----:B------:R-:W-:Y:S01]  /*1000*/  FFMA R27, R0, 1.925963033500011079e-08, R21 ;  /* 0x32a57060001b7823 */ /* 0x000fe20000000015 */
[----:B------:R-:W-:Y:S01]  /*1010*/  FMUL R0, R19, R70 ;  /* 0x0000004613007220 */ /* 0x000fe20000400000 */
[----:B------:R-:W-:-:S03]  /*1020*/  FFMA.SAT R19, R2, R11, 0.5 ;  /* 0x3f00000002137423 */ /* 0x000fc6000000200b */
[----:B------:R-:W-:Y:S01]  /*1030*/  MUFU.EX2 R62, R62 ;  /* 0x0000003e003e7308 */ /* 0x000fe20000000800 */
[----:B------:R-:W-:-:S04]  /*1040*/  FFMA.RM R19, R19, R12, 12582913 ;  /* 0x4b40000113137423 */ /* 0x000fc8000000400c */
[----:B------:R-:W-:-:S03]  /*1050*/  FADD R21, R19, -12583039 ;  /* 0xcb40007f13157421 */ /* 0x000fc60000000000 */
[----:B------:R-:W-:Y:S01]  /*1060*/  MUFU.EX2 R27, R27 ;  /* 0x0000001b001b7308 */ /* 0x000fe20000000800 */
[----:B------:R-:W-:-:S04]  /*1070*/  FFMA R21, R2, 1.4426950216293334961, -R21 ;  /* 0x3fb8aa3b02157823 */ /* 0x000fc80000000815 */
[----:B------:R-:W-:Y:S01]  /*1080*/  FFMA R25, R2, 1.925963033500011079e-08, R21 ;  /* 0x32a5706002197823 */ /* 0x000fe20000000015 */
[----:B------:R-:W-:Y:S01]  /*1090*/  FFMA.SAT R21, R4, R11, 0.5 ;  /* 0x3f00000004157423 */ /* 0x000fe2000000200b */
[----:B------:R-:W-:-:S03]  /*10a0*/  SHF.L.U32 R2, R5, 0x17, RZ ;  /* 0x0000001705027819 */ /* 0x000fc600000006ff */
[----:B------:R-:W-:Y:S01]  /*10b0*/  FFMA.RM R21, R21, R12, 12582913 ;  /* 0x4b40000115157423 */ /* 0x000fe2000000400c */
[----:B------:R-:W1:Y:S01]  /*10c0*/  MUFU.EX2 R25, R25 ;  /* 0x0000001900197308 */ /* 0x000e620000000800 */
[----:B------:R-:W-:Y:S01]  /*10d0*/  FMUL R2, R2, R23 ;  /* 0x0000001702027220 */ /* 0x000fe20000400000 */
[----:B------:R-:W-:Y:S01]  /*10e0*/  FFMA.SAT R23, R56, R11, 0.5 ;  /* 0x3f00000038177423 */ /* 0x000fe2000000200b */
[----:B------:R-:W-:-:S03]  /*10f0*/  FADD R5, R21, -12583039 ;  /* 0xcb40007f15057421 */ /* 0x000fc60000000000 */
[----:B------:R-:W-:Y:S01]  /*1100*/  FFMA.RM R23, R23, R12, 12582913 ;  /* 0x4b40000117177423 */ /* 0x000fe2000000400c */
[----:B------:R-:W-:-:S04]  /*1110*/  FFMA R5, R4, 1.4426950216293334961, -R5 ;  /* 0x3fb8aa3b04057823 */ /* 0x000fc80000000805 */
[----:B------:R-:W-:Y:S01]  /*1120*/  FFMA R31, R4, 1.925963033500011079e-08, R5 ;  /* 0x32a57060041f7823 */ /* 0x000fe20000000005 */
[----:B------:R-:W-:Y:S01]  /*1130*/  FADD R5, R23, -12583039 ;  /* 0xcb40007f17057421 */ /* 0x000fe20000000000 */
[----:B------:R-:W-:Y:S01]  /*1140*/  FMUL R4, R16, R29 ;  /* 0x0000001d10047220 */ /* 0x000fe20000400000 */
[----:B------:R-:W-:Y:S01]  /*1150*/  FFMA.SAT R29, R6, R11, 0.5 ;  /* 0x3f000000061d7423 */ /* 0x000fe2000000200b */
[----:B------:R-:W-:Y:S01]  /*1160*/  SHF.L.U32 R16, R19, 0x17, RZ ;  /* 0x0000001713107819 */ /* 0x000fe200000006ff */
[----:B------:R-:W-:-:S04]  /*1170*/  FFMA R5, R56, 1.4426950216293334961, -R5 ;  /* 0x3fb8aa3b38057823 */ /* 0x000fc80000000805 */
[----:B------:R-:W-:Y:S01]  /*1180*/  FFMA R56, R56, 1.925963033500011079e-08, R5 ;  /* 0x32a5706038387823 */ /* 0x000fe20000000005 */
[----:B------:R-:W-:Y:S01]  /*1190*/  SHF.L.U32 R5, R15, 0x17, RZ ;  /* 0x000000170f057819 */ /* 0x000fe200000006ff */
[----:B------:R-:W-:Y:S01]  /*11a0*/  FFMA.RM R15, R29, R12, 12582913 ;  /* 0x4b4000011d0f7423 */ /* 0x000fe2000000400c */
[----:B-1----:R-:W-:Y:S01]  /*11b0*/  FMUL R16, R16, R25 ;  /* 0x0000001910107220 */ /* 0x002fe20000400000 */
[----:B------:R-:W-:Y:S02]  /*11c0*/  MUFU.EX2 R19, R56 ;  /* 0x0000003800137308 */ /* 0x000fe40000000800 */
[C---:B------:R-:W-:Y:S01]  /*11d0*/  FADD R29, R15.reuse, -12583039 ;  /* 0xcb40007f0f1d7421 */ /* 0x040fe20000000000 */
[----:B------:R-:W-:Y:S01]  /*11e0*/  SHF.L.U32 R15, R15, 0x17, RZ ;  /* 0x000000170f0f7819 */ /* 0x000fe200000006ff */
[----:B------:R-:W-:Y:S02]  /*11f0*/  FMUL R5, R5, R64 ;  /* 0x0000004005057220 */ /* 0x000fe40000400000 */
[----:B------:R-:W-:-:S04]  /*1200*/  FFMA R29, R6, 1.4426950216293334961, -R29 ;  /* 0x3fb8aa3b061d7823 */ /* 0x000fc8000000081d */
[----:B------:R-:W-:Y:S01]  /*1210*/  FFMA R37, R6, 1.925963033500011079e-08, R29 ;  /* 0x32a5706006257823 */ /* 0x000fe2000000001d */
[----:B------:R-:W-:Y:S01]  /*1220*/  FFMA.SAT R29, R54, R11, 0.5 ;  /* 0x3f000000361d7423 */ /* 0x000fe2000000200b */
[----:B------:R-:W-:-:S03]  /*1230*/  FMUL R6, R7, R66 ;  /* 0x0000004207067220 */ /* 0x000fc60000400000 */
[----:B------:R-:W-:-:S04]  /*1240*/  FFMA.RM R29, R29, R12, 12582913 ;  /* 0x4b4000011d1d7423 */ /* 0x000fc8000000400c */
[----:B------:R-:W-:-:S04]  /*1250*/  FADD R7, R29, -12583039 ;  /* 0xcb40007f1d077421 */ /* 0x000fc80000000000 */
[----:B------:R-:W-:-:S04]  /*1260*/  FFMA R7, R54, 1.4426950216293334961, -R7 ;  /* 0x3fb8aa3b36077823 */ /* 0x000fc80000000807 */
[----:B------:R-:W-:Y:S01]  /*1270*/  FFMA R54, R54, 1.925963033500011079e-08, R7 ;  /* 0x32a5706036367823 */ /* 0x000fe20000000007 */
[----:B------:R-:W-:Y:S01]  /*1280*/  SHF.L.U32 R7, R13, 0x17, RZ ;  /* 0x000000170d077819 */ /* 0x000fe200000006ff */
[----:B------:R-:W-:-:S04]  /*1290*/  FADD R13, R33, -12583039 ;  /* 0xcb40007f210d7421 */ /* 0x000fc80000000000 */
[----:B------:R-:W-:Y:S01]  /*12a0*/  FFMA R13, R8, 1.4426950216293334961, -R13 ;  /* 0x3fb8aa3b080d7823 */ /* 0x000fe2000000080d */
[----:B------:R-:W-:-:S03]  /*12b0*/  FMUL R7, R7, R62 ;  /* 0x0000003e07077220 */ /* 0x000fc60000400000 */
[----:B------:R-:W-:Y:S01]  /*12c0*/  FFMA R43, R8, 1.925963033500011079e-08, R13 ;  /* 0x32a57060082b7823 */ /* 0x000fe2000000000d */
[----:B------:R-:W-:Y:S01]  /*12d0*/  FMUL R8, R9, R60 ;  /* 0x0000003c09087220 */ /* 0x000fe20000400000 */
[----:B------:R-:W-:Y:S01]  /*12e0*/  FADD R9, R35, -12583039 ;  /* 0xcb40007f23097421 */ /* 0x000fe20000000000 */
[----:B------:R-:W-:Y:S01]  /*12f0*/  FADD R13, R41, -12583039 ;  /* 0xcb40007f290d7421 */ /* 0x000fe20000000000 */
[----:B------:R-:W-:Y:S02]  /*1300*/  MUFU.EX2 R56, R43 ;  /* 0x0000002b00387308 */ /* 0x000fe40000000800 */
[----:B------:R-:W-:Y:S01]  /*1310*/  FFMA R9, R52, 1.4426950216293334961, -R9 ;  /* 0x3fb8aa3b34097823 */ /* 0x000fe20000000809 */
[----:B------:R-:W-:-:S03]  /*1320*/  FFMA R13, R50, 1.4426950216293334961, -R13 ;  /* 0x3fb8aa3b320d7823 */ /* 0x000fc6000000080d */
[----:B------:R-:W-:Y:S01]  /*1330*/  FFMA R52, R52, 1.925963033500011079e-08, R9 ;  /* 0x32a5706034347823 */ /* 0x000fe20000000009 */
[----:B------:R-:W-:Y:S01]  /*1340*/  SHF.L.U32 R9, R10, 0x17, RZ ;  /* 0x000000170a097819 */ /* 0x000fe200000006ff */
[----:B------:R-:W-:Y:S01]  /*1350*/  FFMA R50, R50, 1.925963033500011079e-08, R13 ;  /* 0x32a5706032327823 */ /* 0x000fe2000000000d */
[----:B------:R-:W-:Y:S01]  /*1360*/  SHF.L.U32 R10, R17, 0x17, RZ ;  /* 0x00000017110a7819 */ /* 0x000fe200000006ff */
[----:B------:R-:W-:Y:S01]  /*1370*/  FFMA.SAT R13, R48, R11, 0.5 ;  /* 0x3f000000300d7423 */ /* 0x000fe2000000200b */
[----:B------:R-:W-:Y:S01]  /*1380*/  SHF.L.U32 R17, R21, 0x17, RZ ;  /* 0x0000001715117819 */ /* 0x000fe200000006ff */
[----:B------:R-:W-:Y:S01]  /*1390*/  FMUL R9, R9, R58 ;  /* 0x0000003a09097220 */ /* 0x000fe20000400000 */
[----:B------:R-:W-:Y:S01]  /*13a0*/  MUFU.EX2 R21, R54 ;  /* 0x0000003600157308 */ /* 0x000fe20000000800 */
[----:B------:R-:W-:Y:S01]  /*13b0*/  FMUL R10, R10, R27 ;  /* 0x0000001b0a0a7220 */ /* 0x000fe20000400000 */
[----:B------:R-:W-:-:S04]  /*13c0*/  FFMA.RM R27, R13, R12, 12582913 ;  /* 0x4b4000010d1b7423 */ /* 0x000fc8000000400c */
[----:B------:R-:W-:Y:S02]  /*13d0*/  FADD R13, R27, -12583039 ;  /* 0xcb40007f1b0d7421 */ /* 0x000fe40000000000 */
[----:B------:R1:W2:Y:S02]  /*13e0*/  MUFU.EX2 R58, R31 ;  /* 0x0000001f003a7308 */ /* 0x0002a40000000800 */
[----:B------:R-:W-:-:S04]  /*13f0*/  FFMA R13, R48, 1.4426950216293334961, -R13 ;  /* 0x3fb8aa3b300d7823 */ /* 0x000fc8000000080d */
[----:B------:R-:W-:Y:S01]  /*1400*/  FFMA R49, R48, 1.925963033500011079e-08, R13 ;  /* 0x32a5706030317823 */ /* 0x000fe2000000000d */
[-C--:B------:R-:W-:Y:S01]  /*1410*/  FFMA.SAT R13, R42, R11.reuse, 0.5 ;  /* 0x3f0000002a0d7423 */ /* 0x080fe2000000200b */
[----:B------:R-:W-:Y:S01]  /*1420*/  MUFU.EX2 R50, R50 ;  /* 0x0000003200327308 */ /* 0x000fe20000000800 */
[----:B-1----:R-:W-:Y:S02]  /*1430*/  FFMA.SAT R31, R22, R11, 0.5 ;  /* 0x3f000000161f7423 */ /* 0x002fe4000000200b */
[-C--:B------:R-:W-:Y:S02]  /*1440*/  FFMA.RM R48, R13, R12.reuse, 12582913 ;  /* 0x4b4000010d307423 */ /* 0x080fe4000000400c */
[----:B------:R-:W-:Y:S02]  /*1450*/  FFMA.RM R31, R31, R12, 12582913 ;  /* 0x4b4000011f1f7423 */ /* 0x000fe4000000400c */
[----:B------:R-:W-:Y:S01]  /*1460*/  FADD R13, R48, -12583039 ;  /* 0xcb40007f300d7421 */ /* 0x000fe20000000000 */
[----:B------:R-:W-:Y:S01]  /*1470*/  MUFU.EX2 R49, R49 ;  /* 0x0000003100317308 */ /* 0x000fe20000000800 */
[----:B--2---:R-:W-:Y:S01]  /*1480*/  FMUL R17, R17, R58 ;  /* 0x0000003a11117220 */ /* 0x004fe20000400000 */
[----:B------:R-:W-:Y:S01]  /*1490*/  FADD R25, R31, -12583039 ;  /* 0xcb40007f1f197421 */ /* 0x000fe20000000000 */
[----:B------:R-:W-:-:S03]  /*14a0*/  FFMA R13, R42, 1.4426950216293334961, -R13 ;  /* 0x3fb8aa3b2a0d7823 */ /* 0x000fc6000000080d */
[----:B------:R-:W-:Y:S01]  /*14b0*/  FFMA R25, R22, 1.4426950216293334961, -R25 ;  /* 0x3fb8aa3b16197823 */ /* 0x000fe20000000819 */
[----:B------:R-:W-:Y:S01]  /*14c0*/  FFMA R53, R42, 1.925963033500011079e-08, R13 ;  /* 0x32a570602a357823 */ /* 0x000fe2000000000d */
[-C--:B------:R-:W-:Y:S01]  /*14d0*/  FFMA.SAT R13, R18, R11.reuse, 0.5 ;  /* 0x3f000000120d7423 */ /* 0x080fe2000000200b */
[----:B------:R-:W1:Y:S01]  /*14e0*/  MUFU.EX2 R58, R37 ;  /* 0x00000025003a7308 */ /* 0x000e620000000800 */
[----:B------:R-:W-:Y:S01]  /*14f0*/  FFMA R43, R22, 1.925963033500011079e-08, R25 ;  /* 0x32a57060162b7823 */ /* 0x000fe20000000019 */
[----:B------:R-:W-:Y:S01]  /*1500*/  SHF.L.U32 R22, R35, 0x17, RZ ;  /* 0x0000001723167819 */ /* 0x000fe200000006ff */
[----:B------:R-:W-:Y:S01]  /*1510*/  FFMA.RM R42, R13, R12, 12582913 ;  /* 0x4b4000010d2a7423 */ /* 0x000fe2000000400c */
[----:B------:R-:W-:-:S03]  /*1520*/  FFMA.SAT R35, R32, R11, 0.5 ;  /* 0x3f00000020237423 */ /* 0x000fc6000000200b */
[----:B------:R-:W-:Y:S01]  /*1530*/  FADD R13, R42, -12583039 ;  /* 0xcb40007f2a0d7421 */ /* 0x000fe20000000000 */
[----:B------:R-:W-:Y:S01]  /*1540*/  FFMA.RM R35, R35, R12, 12582913 ;  /* 0x4b40000123237423 */ /* 0x000fe2000000400c */
[----:B------:R-:W-:Y:S02]  /*1550*/  MUFU.EX2 R43, R43 ;  /* 0x0000002b002b7308 */ /* 0x000fe40000000800 */
[----:B------:R-:W-:-:S04]  /*1560*/  FFMA R13, R18, 1.4426950216293334961, -R13 ;  /* 0x3fb8aa3b120d7823 */ /* 0x000fc8000000080d */
[----:B------:R-:W-:Y:S01]  /*1570*/  FFMA R51, R18, 1.925963033500011079e-08, R13 ;  /* 0x32a5706012337823 */ /* 0x000fe2000000000d */
[----:B------:R-:W-:Y:S01]  /*1580*/  FFMA.SAT R13, R40, R11, 0.5 ;  /* 0x3f000000280d7423 */ /* 0x000fe2000000200b */
[----:B------:R-:W-:-:S03]  /*1590*/  SHF.L.U32 R18, R23, 0x17, RZ ;  /* 0x0000001717127819 */ /* 0x000fc600000006ff */
[----:B------:R-:W-:Y:S01]  /*15a0*/  FFMA.RM R13, R13, R12, 12582913 ;  /* 0x4b4000010d0d7423 */ /* 0x000fe2000000400c */
[----:B------:R-:W-:Y:S01]  /*15b0*/  MUFU.EX2 R51, R51 ;  /* 0x0000003300337308 */ /* 0x000fe20000000800 */
[----:B------:R-:W-:Y:S02]  /*15c0*/  FMUL R18, R18, R19 ;  /* 0x0000001312127220 */ /* 0x000fe40000400000 */
[C---:B------:R-:W-:Y:S01]  /*15d0*/  FADD R19, R13.reuse, -12583039 ;  /* 0xcb40007f0d137421 */ /* 0x040fe20000000000 */
[----:B------:R-:W-:-:S03]  /*15e0*/  SHF.L.U32 R13, R13, 0x17, RZ ;  /* 0x000000170d0d7819 */ /* 0x000fc600000006ff */
[----:B------:R-:W-:-:S04]  /*15f0*/  FFMA R19, R40, 1.4426950216293334961, -R19 ;  /* 0x3fb8aa3b28137823 */ /* 0x000fc80000000813 */
[----:B------:R-:W-:Y:S01]  /*1600*/  FFMA R40, R40, 1.925963033500011079e-08, R19 ;  /* 0x32a5706028287823 */ /* 0x000fe20000000013 */
[----:B-1----:R-:W-:Y:S01]  /*1610*/  FMUL R19, R15, R58 ;  /* 0x0000003a0f137220 */ /* 0x002fe20000400000 */
[----:B------:R-:W-:-:S04]  /*1620*/  FFMA.SAT R15, R20, R11, 0.5 ;  /* 0x3f000000140f7423 */ /* 0x000fc8000000200b */
[----:B------:R-:W-:Y:S01]  /*1630*/  FFMA.RM R15, R15, R12, 12582913 ;  /* 0x4b4000010f0f7423 */ /* 0x000fe2000000400c */
[----:B------:R-:W-:Y:S03]  /*1640*/  MUFU.EX2 R40, R40 ;  /* 0x0000002800287308 */ /* 0x000fe60000000800 */
[C---:B------:R-:W-:Y:S01]  /*1650*/  FADD R23, R15.reuse, -12583039 ;  /* 0xcb40007f0f177421 */ /* 0x040fe20000000000 */
[----:B------:R-:W-:-:S03]  /*1660*/  SHF.L.U32 R15, R15, 0x17, RZ ;  /* 0x000000170f0f7819 */ /* 0x000fc600000006ff */
[----:B------:R-:W-:-:S04]  /*1670*/  FFMA R23, R20, 1.4426950216293334961, -R23 ;  /* 0x3fb8aa3b14177823 */ /* 0x000fc80000000817 */
[----:B------:R-:W-:Y:S01]  /*1680*/  FFMA R37, R20, 1.925963033500011079e-08, R23 ;  /* 0x32a5706014257823 */ /* 0x000fe20000000017 */
[----:B------:R-:W-:Y:S01]  /*1690*/  FFMA.SAT R23, R36, R11, 0.5 ;  /* 0x3f00000024177423 */ /* 0x000fe2000000200b */
[----:B------:R-:W-:-:S03]  /*16a0*/  SHF.L.U32 R20, R29, 0x17, RZ ;  /* 0x000000171d147819 */ /* 0x000fc600000006ff */
[-C--:B------:R-:W-:Y:S02]  /*16b0*/  FFMA.RM R29, R23, R12.reuse, 12582913 ;  /* 0x4b400001171d7423 */ /* 0x080fe4000000400c */
[----:B------:R-:W-:Y:S01]  /*16c0*/  FMUL R20, R20, R21 ;  /* 0x0000001514147220 */ /* 0x000fe20000400000 */
[----:B------:R-:W-:Y:S01]  /*16d0*/  SHF.L.U32 R21, R33, 0x17, RZ ;  /* 0x0000001721157819 */ /* 0x000fe200000006ff */
[C---:B------:R-:W-:Y:S01]  /*16e0*/  FADD R23, R29.reuse, -12583039 ;  /* 0xcb40007f1d177421 */ /* 0x040fe20000000000 */
[----:B------:R-:W-:Y:S01]  /*16f0*/  FFMA.SAT R33, R24, R11, 0.5 ;  /* 0x3f00000018217423 */ /* 0x000fe2000000200b */
[----:B------:R-:W-:Y:S02]  /*1700*/  SHF.L.U32 R29, R29, 0x17, RZ ;  /* 0x000000171d1d7819 */ /* 0x000fe400000006ff */
[----:B------:R-:W-:Y:S01]  /*1710*/  FFMA R23, R36, 1.4426950216293334961, -R23 ;  /* 0x3fb8aa3b24177823 */ /* 0x000fe20000000817 */
[----:B------:R-:W-:Y:S01]  /*1720*/  FFMA.RM R33, R33, R12, 12582913 ;  /* 0x4b40000121217423 */ /* 0x000fe2000000400c */
[----:B------:R-:W-:-:S02]  /*1730*/  FMUL R21, R21, R56 ;  /* 0x0000003815157220 */ /* 0x000fc40000400000 */
[----:B------:R-:W-:Y:S01]  /*1740*/  FFMA R54, R36, 1.925963033500011079e-08, R23 ;  /* 0x32a5706024367823 */ /* 0x000fe20000000017 */
[----:B------:R-:W-:Y:S01]  /*1750*/  FADD R25, R33, -12583039 ;  /* 0xcb40007f21197421 */ /* 0x000fe20000000000 */
[----:B------:R1:W2:Y:S03]  /*1760*/  MUFU.EX2 R23, R52 ;  /* 0x0000003400177308 */ /* 0x0002a60000000800 */
[----:B------:R-:W-:-:S05]  /*1770*/  FFMA R25, R24, 1.4426950216293334961, -R25 ;  /* 0x3fb8aa3b18197823 */ /* 0x000fca0000000819 */
[----:B------:R-:W3:Y:S01]  /*1780*/  MUFU.EX2 R36, R53 ;  /* 0x0000003500247308 */ /* 0x000ee20000000800 */
[----:B-1----:R-:W-:Y:S01]  /*1790*/  FFMA R52, R24, 1.925963033500011079e-08, R25 ;  /* 0x32a5706018347823 */ /* 0x002fe20000000019 */
[----:B------:R-:W-:Y:S01]  /*17a0*/  FADD R25, R35, -12583039 ;  /* 0xcb40007f23197421 */ /* 0x000fe20000000000 */
[----:B------:R-:W-:Y:S02]  /*17b0*/  SHF.L.U32 R24, R27, 0x17, RZ ;  /* 0x000000171b187819 */ /* 0x000fe400000006ff */
[----:B------:R-:W-:Y:S01]  /*17c0*/  SHF.L.U32 R35, R35, 0x17, RZ ;  /* 0x0000001723237819 */ /* 0x000fe200000006ff */
[----:B------:R-:W-:Y:S02]  /*17d0*/  FFMA R25, R32, 1.4426950216293334961, -R25 ;  /* 0x3fb8aa3b20197823 */ /* 0x000fe40000000819 */
[----:B------:R-:W-:Y:S01]  /*17e0*/  FMUL R24, R24, R49 ;  /* 0x0000003118187220 */ /* 0x000fe20000400000 */
[----:B--2---:R-:W-:Y:S01]  /*17f0*/  FMUL R22, R22, R23 ;  /* 0x0000001716167220 */ /* 0x004fe20000400000 */
[----:B------:R-:W-:Y:S01]  /*1800*/  SHF.L.U32 R23, R41, 0x17, RZ ;  /* 0x0000001729177819 */ /* 0x000fe200000006ff */
[-C--:B------:R-:W-:Y:S01]  /*1810*/  FFMA.SAT R41, R28, R11.reuse, 0.5 ;  /* 0x3f0000001c297423 */ /* 0x080fe2000000200b */
[----:B------:R-:W-:Y:S03]  /*1820*/  MUFU.EX2 R56, R37 ;  /* 0x0000002500387308 */ /* 0x000fe60000000800 */
[----:B------:R-:W-:Y:S01]  /*1830*/  FMUL R23, R23, R50 ;  /* 0x0000003217177220 */ /* 0x000fe20000400000 */
[----:B------:R-:W-:Y:S01]  /*1840*/  FFMA R50, R32, 1.925963033500011079e-08, R25 ;  /* 0x32a5706020327823 */ /* 0x000fe20000000019 */
[----:B------:R-:W-:Y:S01]  /*1850*/  FFMA.SAT R25, R26, R11, 0.5 ;  /* 0x3f0000001a197423 */ /* 0x000fe2000000200b */
[----:B------:R-:W-:-:S02]  /*1860*/  FFMA.RM R41, R41, R12, 12582913 ;  /* 0x4b40000129297423 */ /* 0x000fc4000000400c */
[----:B------:R-:W1:Y:S01]  /*1870*/  MUFU.EX2 R54, R54 ;  /* 0x0000003600367308 */ /* 0x000e620000000800 */
[----:B------:R-:W-:Y:S01]  /*1880*/  FFMA.RM R32, R25, R12, 12582913 ;  /* 0x4b40000119207423 */ /* 0x000fe2000000400c */
[----:B------:R-:W-:-:S03]  /*1890*/  SHF.L.U32 R25, R48, 0x17, RZ ;  /* 0x0000001730197819 */ /* 0x000fc600000006ff */
[----:B------:R-:W-:Y:S02]  /*18a0*/  FADD R27, R32, -12583039 ;  /* 0xcb40007f201b7421 */ /* 0x000fe40000000000 */
[----:B---3--:R-:W-:Y:S01]  /*18b0*/  FMUL R25, R25, R36 ;  /* 0x0000002419197220 */ /* 0x008fe20000400000 */
[----:B------:R-:W-:Y:S01]  /*18c0*/  MUFU.EX2 R52, R52 ;  /* 0x0000003400347308 */ /* 0x000fe20000000800 */
[----:B------:R-:W-:-:S04]  /*18d0*/  FFMA R27, R26, 1.4426950216293334961, -R27 ;  /* 0x3fb8aa3b1a1b7823 */ /* 0x000fc8000000081b */
[----:B------:R-:W-:Y:S01]  /*18e0*/  FFMA R48, R26, 1.925963033500011079e-08, R27 ;  /* 0x32a570601a307823 */ /* 0x000fe2000000001b */
[----:B------:R-:W-:Y:S01]  /*18f0*/  FFMA.SAT R27, R30, R11, 0.5 ;  /* 0x3f0000001e1b7423 */ /* 0x000fe2000000200b */
[----:B------:R-:W-:Y:S01]  /*1900*/  SHF.L.U32 R26, R42, 0x17, RZ ;  /* 0x000000172a1a7819 */ /* 0x000fe200000006ff */
[----:B------:R-:W2:Y:S01]  /*1910*/  MUFU.EX2 R50, R50 ;  /* 0x0000003200327308 */ /* 0x000ea20000000800 */
[----:B-1----:R-:W-:Y:S01]  /*1920*/  FMUL R29, R29, R54 ;  /* 0x000000361d1d7220 */ /* 0x002fe20000400000 */
[----:B------:R-:W-:Y:S02]  /*1930*/  FFMA.RM R36, R27, R12, 12582913 ;  /* 0x4b4000011b247423 */ /* 0x000fe4000000400c */
[----:B------:R-:W-:Y:S01]  /*1940*/  FMUL R26, R26, R51 ;  /* 0x000000331a1a7220 */ /* 0x000fe20000400000 */
[----:B------:R-:W-:Y:S01]  /*1950*/  FFMA.SAT R51, R14, R11, 0.5 ;  /* 0x3f0000000e337423 */ /* 0x000fe2000000200b */
[C---:B------:R-:W-:Y:S01]  /*1960*/  FADD R27, R36.reuse, -12583039 ;  /* 0xcb40007f241b7421 */ /* 0x040fe20000000000 */
[----:B------:R-:W-:Y:S01]  /*1970*/  SHF.L.U32 R36, R36, 0x17, RZ ;  /* 0x0000001724247819 */ /* 0x000fe200000006ff */
[----:B------:R-:W1:Y:S02]  /*1980*/  MUFU.EX2 R48, R48 ;  /* 0x0000003000307308 */ /* 0x000e640000000800 */
[----:B------:R-:W-:-:S04]  /*1990*/  FFMA R27, R30, 1.4426950216293334961, -R27 ;  /* 0x3fb8aa3b1e1b7823 */ /* 0x000fc8000000081b */
[----:B------:R-:W-:Y:S01]  /*19a0*/  FFMA R49, R30, 1.925963033500011079e-08, R27 ;  /* 0x32a570601e317823 */ /* 0x000fe2000000001b */
[----:B------:R-:W-:-:S04]  /*19b0*/  FADD R27, R41, -12583039 ;  /* 0xcb40007f291b7421 */ /* 0x000fc80000000000 */
[C---:B------:R-:W-:Y:S01]  /*19c0*/  FFMA R27, R28.reuse, 1.4426950216293334961, -R27 ;  /* 0x3fb8aa3b1c1b7823 */ /* 0x040fe2000000081b */
[----:B------:R-:W-:Y:S03]  /*19d0*/  MUFU.EX2 R49, R49 ;  /* 0x0000003100317308 */ /* 0x000fe60000000800 */
[----:B------:R-:W-:Y:S01]  /*19e0*/  FFMA R42, R28, 1.925963033500011079e-08, R27 ;  /* 0x32a570601c2a7823 */ /* 0x000fe2000000001b */
[----:B------:R-:W-:-:S04]  /*19f0*/  FFMA.SAT R27, R34, R11, 0.5 ;  /* 0x3f000000221b7423 */ /* 0x000fc8000000200b */
[-C--:B------:R-:W-:Y:S01]  /*1a00*/  FFMA.RM R11, R27, R12.reuse, 12582913 ;  /* 0x4b4000011b0b7423 */ /* 0x080fe2000000400c */
[----:B------:R-:W-:Y:S01]  /*1a10*/  FFMA.RM R12, R51, R12, 12582913 ;  /* 0x4b400001330c7423 */ /* 0x000fe2000000400c */
[----:B------:R-:W3:Y:S02]  /*1a20*/  MUFU.EX2 R42, R42 ;  /* 0x0000002a002a7308 */ /* 0x000ee40000000800 */
[C---:B------:R-:W-:Y:S01]  /*1a30*/  FADD R27, R11.reuse, -12583039 ;  /* 0xcb40007f0b1b7421 */ /* 0x040fe20000000000 */
[----:B------:R-:W-:-:S03]  /*1a40*/  SHF.L.U32 R11, R11, 0x17, RZ ;  /* 0x000000170b0b7819 */ /* 0x000fc600000006ff */
[----:B------:R-:W-:-:S04]  /*1a50*/  FFMA R27, R34, 1.4426950216293334961, -R27 ;  /* 0x3fb8aa3b221b7823 */ /* 0x000fc8000000081b */
[----:B------:R-:W-:Y:S01]  /*1a60*/  FFMA R34, R34, 1.925963033500011079e-08, R27 ;  /* 0x32a5706022227823 */ /* 0x000fe2000000001b */
[----:B------:R-:W-:-:S04]  /*1a70*/  FADD R27, RZ, R3 ;  /* 0x00000003ff1b7221 */ /* 0x000fc80000000000 */
        /* <DEDUP_REMOVED lines=14> */
[----:B------:R-:W-:-:S03]  /*1b60*/  FMUL R27, R13, R40 ;  /* 0x000000280d1b7220 */ /* 0x000fc60000400000 */
[----:B------:R-:W-:Y:S01]  /*1b70*/  FADD R13, R28, R21 ;  /* 0x000000151c0d7221 */ /* 0x000fe20000000000 */
[----:B------:R-:W-:Y:S01]  /*1b80*/  FMUL R28, R15, R56 ;  /* 0x000000380f1c7220 */ /* 0x000fe20000400000 */
[C---:B------:R-:W-:Y:S01]  /*1b90*/  FADD R15, R12.reuse, -12583039 ;  /* 0xcb40007f0c0f7421 */ /* 0x040fe20000000000 */
[----:B------:R-:W-:Y:S01]  /*1ba0*/  SHF.L.U32 R12, R12, 0x17, RZ ;  /* 0x000000170c0c7819 */ /* 0x000fe200000006ff */
[----:B------:R-:W-:Y:S02]  /*1bb0*/  FADD R30, R13, R22 ;  /* 0x000000160d1e7221 */ /* 0x000fe40000000000 */
[----:B------:R-:W-:Y:S02]  /*1bc0*/  FFMA R15, R14, 1.4426950216293334961, -R15 ;  /* 0x3fb8aa3b0e0f7823 */ /* 0x000fe4000000080f */
[----:B------:R-:W-:Y:S02]  /*1bd0*/  FADD R13, R30, R23 ;  /* 0x000000171e0d7221 */ /* 0x000fe40000000000 */
[----:B------:R-:W-:-:S02]  /*1be0*/  FFMA R15, R14, 1.925963033500011079e-08, R15 ;  /* 0x32a570600e0f7823 */ /* 0x000fc4000000000f */
[----:B------:R-:W-:-:S04]  /*1bf0*/  FADD R30, R13, R24 ;  /* 0x000000180d1e7221 */ /* 0x000fc80000000000 */
[----:B------:R-:W-:Y:S01]  /*1c00*/  FADD R13, R30, R25 ;  /* 0x000000191e0d7221 */ /* 0x000fe20000000000 */
[----:B------:R-:W-:Y:S01]  /*1c10*/  SHF.L.U32 R30, R31, 0x17, RZ ;  /* 0x000000171f1e7819 */ /* 0x000fe200000006ff */
[----:B------:R-:W4:Y:S01]  /*1c20*/  MUFU.EX2 R15, R15 ;  /* 0x0000000f000f7308 */ /* 0x000f220000000800 */
[----:B------:R-:W-:Y:S01]  /*1c30*/  SHF.L.U32 R31, R33, 0x17, RZ ;  /* 0x00000017211f7819 */ /* 0x000fe200000006ff */
[----:B------:R-:W-:Y:S01]  /*1c40*/  FADD R40, R13, R26 ;  /* 0x0000001a0d287221 */ /* 0x000fe20000000000 */
[----:B------:R-:W-:Y:S01]  /*1c50*/  SHF.L.U32 R33, R32, 0x17, RZ ;  /* 0x0000001720217819 */ /* 0x000fe200000006ff */
[----:B------:R-:W-:Y:S01]  /*1c60*/  FMUL R30, R30, R43 ;  /* 0x0000002b1e1e7220 */ /* 0x000fe20000400000 */
[----:B--2---:R-:W-:Y:S01]  /*1c70*/  FMUL R32, R35, R50 ;  /* 0x0000003223207220 */ /* 0x004fe20000400000 */
[----:B------:R-:W-:Y:S01]  /*1c80*/  FADD R13, R40, R27 ;  /* 0x0000001b280d7221 */ /* 0x000fe20000000000 */
[----:B------:R-:W-:Y:S01]  /*1c90*/  FMUL R31, R31, R52 ;  /* 0x000000341f1f7220 */ /* 0x000fe20000400000 */
[----:B-1----:R-:W-:Y:S01]  /*1ca0*/  FMUL R33, R33, R48 ;  /* 0x0000003021217220 */ /* 0x002fe20000400000 */
[----:B------:R1:W2:Y:S01]  /*1cb0*/  MUFU.EX2 R52, R34 ;  /* 0x0000002200347308 */ /* 0x0002a20000000800 */
[----:B------:R-:W-:Y:S01]  /*1cc0*/  FADD R40, R13, R28 ;  /* 0x0000001c0d287221 */ /* 0x000fe20000000000 */
[----:B------:R-:W-:-:S03]  /*1cd0*/  SHF.L.U32 R35, R41, 0x17, RZ ;  /* 0x0000001729237819 */ /* 0x000fc600000006ff */
[----:B------:R-:W-:Y:S02]  /*1ce0*/  FADD R13, R40, R29 ;  /* 0x0000001d280d7221 */ /* 0x000fe40000000000 */
[----:B---3--:R-:W-:Y:S01]  /*1cf0*/  FMUL R35, R35, R42 ;  /* 0x0000002a23237220 */ /* 0x008fe20000400000 */
[----:B----4-:R-:W-:Y:S01]  /*1d00*/  FMUL R37, R12, R15 ;  /* 0x0000000f0c257220 */ /* 0x010fe20000400000 */
[----:B------:R-:W-:Y:S01]  /*1d10*/  FADD R40, R13, R30 ;  /* 0x0000001e0d287221 */ /* 0x000fe20000000000 */
[----:B-1----:R-:W-:-:S03]  /*1d20*/  FMUL R34, R36, R49 ;  /* 0x0000003124227220 */ /* 0x002fc60000400000 */
[----:B------:R-:W-:-:S04]  /*1d30*/  FADD R13, R40, R31 ;  /* 0x0000001f280d7221 */ /* 0x000fc80000000000 */
[----:B------:R-:W-:Y:S01]  /*1d40*/  FADD R14, R13, R32 ;  /* 0x000000200d0e7221 */ /* 0x000fe20000000000 */
[----:B--2---:R-:W-:-:S03]  /*1d50*/  FMUL R36, R11, R52 ;  /* 0x000000340b247220 */ /* 0x004fc60000400000 */
[----:B------:R-:W-:-:S04]  /*1d60*/  FADD R13, R14, R33 ;  /* 0x000000210e0d7221 */ /* 0x000fc80000000000 */
[----:B------:R-:W-:-:S04]  /*1d70*/  FADD R14, R13, R34 ;  /* 0x000000220d0e7221 */ /* 0x000fc80000000000 */
[----:B------:R-:W-:-:S04]  /*1d80*/  FADD R11, R14, R35 ;  /* 0x000000230e0b7221 */ /* 0x000fc80000000000 */
[----:B------:R-:W-:-:S04]  /*1d90*/  FADD R12, R11, R36 ;  /* 0x000000240b0c7221 */ /* 0x000fc80000000000 */
[----:B------:R-:W-:-:S05]  /*1da0*/  FADD R13, R12, R37 ;  /* 0x000000250c0d7221 */ /* 0x000fca0000000000 */
[----:B------:R-:W1:Y:S02]  /*1db0*/  SHFL.BFLY PT, R14, R13, 0x10, 0x1f ;  /* 0x0e001f000d0e7f89 */ /* 0x000e6400000e0000 */
[----:B-1----:R-:W-:-:S05]  /*1dc0*/  FADD R40, R13, R14 ;  /* 0x0000000e0d287221 */ /* 0x002fca0000000000 */
[----:B------:R-:W1:Y:S02]  /*1dd0*/  SHFL.BFLY PT, R14, R40, 0x8, 0x1f ;  /* 0x0d001f00280e7f89 */ /* 0x000e6400000e0000 */
[----:B-1----:R-:W-:-:S05]  /*1de0*/  FADD R41, R40, R14 ;  /* 0x0000000e28297221 */ /* 0x002fca0000000000 */
[----:B------:R-:W1:Y:S02]  /*1df0*/  SHFL.BFLY PT, R14, R41, 0x4, 0x1f ;  /* 0x0c801f00290e7f89 */ /* 0x000e6400000e0000 */
[----:B-1----:R-:W-:-:S05]  /*1e00*/  FADD R42, R41, R14 ;  /* 0x0000000e292a7221 */ /* 0x002fca0000000000 */
[----:B------:R-:W1:Y:S02]  /*1e10*/  SHFL.BFLY PT, R14, R42, 0x2, 0x1f ;  /* 0x0c401f002a0e7f89 */ /* 0x000e6400000e0000 */
[----:B-1----:R-:W-:-:S05]  /*1e20*/  FADD R43, R42, R14 ;  /* 0x0000000e2a2b7221 */ /* 0x002fca0000000000 */
[----:B------:R1:W2:Y:S02]  /*1e30*/  SHFL.BFLY PT, R14, R43, 0x1, 0x1f ;  /* 0x0c201f002b0e7f89 */ /* 0x0002a400000e0000 */
.L_x_170:
[----:B-12---:R-:W-:Y:S01]  /*1e40*/  FADD R43, R43, R14 ;  /* 0x0000000e2b2b7221 */ /* 0x006fe20000000000 */
        /* <DEDUP_REMOVED lines=11> */
[----:B0-----:R-:W-:Y:S05]  /*1f00*/  CALL.REL.NOINC `($__internal_1_$__cuda_sm3x_div_rn_noftz_f32_slowpath) ;  /* 0x0000003800bc7944 */ /* 0x001fea0003c00000 */
[----:B------:R-:W-:-:S07]  /*1f10*/  MOV R11, R3 ;  /* 0x00000003000b7202 */ /* 0x000fce0000000f00 */
.L_x_95:
[----:B------:R-:W-:Y:S05]  /*1f20*/  BSYNC.RECONVERGENT B2 ;  /* 0x0000000000027941 */ /* 0x000fea0003800200 */
.L_x_94:
        /* <DEDUP_REMOVED lines=10> */
[----:B------:R-:W-:Y:S02]  /*1fd0*/  MOV R12, R43 ;  /* 0x0000002b000c7202 */ /* 0x000fe40000000f00 */
[----:B------:R-:W-:-:S07]  /*1fe0*/  MOV R40, 0x2000 ;  /* 0x0000200000287802 */ /* 0x000fce0000000f00 */
[----:B0-----:R-:W-:Y:S05]  /*1ff0*/  CALL.REL.NOINC `($__internal_1_$__cuda_sm3x_div_rn_noftz_f32_slowpath) ;  /* 0x0000003800807944 */ /* 0x001fea0003c00000 */
[----:B------:R-:W-:-:S07]  /*2000*/  MOV R14, R3 ;  /* 0x00000003000e7202 */ /* 0x000fce0000000f00 */
.L_x_97:
[----:B------:R-:W-:Y:S05]  /*2010*/  BSYNC.RECONVERGENT B2 ;  /* 0x0000000000027941 */ /* 0x000fea0003800200 */
.L_x_96:
        /* <DEDUP_REMOVED lines=14> */
.L_x_99:
[----:B------:R-:W-:Y:S05]  /*2100*/  BSYNC.RECONVERGENT B2 ;  /* 0x0000000000027941 */ /* 0x000fea0003800200 */
.L_x_98:
        /* <DEDUP_REMOVED lines=14> */
.L_x_101:
[----:B------:R-:W-:Y:S05]  /*21f0*/  BSYNC.RECONVERGENT B2 ;  /* 0x0000000000027941 */ /* 0x000fea0003800200 */
.L_x_100:
        /* <DEDUP_REMOVED lines=14> */
.L_x_103:
[----:B------:R-:W-:Y:S05]  /*22e0*/  BSYNC.RECONVERGENT B2 ;  /* 0x0000000000027941 */ /* 0x000fea0003800200 */
.L_x_102:
        /* <DEDUP_REMOVED lines=14> */
.L_x_105:
[----:B------:R-:W-:Y:S05]  /*23d0*/  BSYNC.RECONVERGENT B2 ;  /* 0x0000000000027941 */ /* 0x000fea0003800200 */
.L_x_104:
        /* <DEDUP_REMOVED lines=14> */
.L_x_107:
[----:B------:R-:W-:Y:S05]  /*24c0*/  BSYNC.RECONVERGENT B2 ;  /* 0x0000000000027941 */ /* 0x000fea0003800200 */
.L_x_106:
        /* <DEDUP_REMOVED lines=14> */
.L_x_109:
[----:B------:R-:W-:Y:S05]  /*25b0*/  BSYNC.RECONVERGENT B2 ;  /* 0x0000000000027941 */ /* 0x000fea0003800200 */
.L_x_108:
        /* <DEDUP_REMOVED lines=14> */
.L_x_111:
[----:B------:R-:W-:Y:S05]  /*26a0*/  BSYNC.RECONVERGENT B2 ;  /* 0x0000000000027941 */ /* 0x000fea0003800200 */
.L_x_110:
        /* <DEDUP_REMOVED lines=14> */
.L_x_113:
[----:B------:R-:W-:Y:S05]  /*2790*/  BSYNC.RECONVERGENT B2 ;  /* 0x0000000000027941 */ /* 0x000fea0003800200 */
.L_x_112:
        /* <DEDUP_REMOVED lines=14> */
.L_x_115:
[----:B------:R-:W-:Y:S05]  /*2880*/  BSYNC.RECONVERGENT B2 ;  /* 0x0000000000027941 */ /* 0x000fea0003800200 */
.L_x_114:
        /* <DEDUP_REMOVED lines=14> */
.L_x_117:
[----:B------:R-:W-:Y:S05]  /*2970*/  BSYNC.RECONVERGENT B2 ;  /* 0x0000000000027941 */ /* 0x000fea0003800200 */
.L_x_116:
        /* <DEDUP_REMOVED lines=14> */
.L_x_119:
[----:B------:R-:W-:Y:S05]  /*2a60*/  BSYNC.RECONVERGENT B2 ;  /* 0x0000000000027941 */ /* 0x000fea0003800200 */
.L_x_118:
        /* <DEDUP_REMOVED lines=14> */
.L_x_121:
[----:B------:R-:W-:Y:S05]  /*2b50*/  BSYNC.RECONVERGENT B2 ;  /* 0x0000000000027941 */ /* 0x000fea0003800200 */
.L_x_120:
        /* <DEDUP_REMOVED lines=14> */
.L_x_123:
[----:B------:R-:W-:Y:S05]  /*2c40*/  BSYNC.RECONVERGENT B2 ;  /* 0x0000000000027941 */ /* 0x000fea0003800200 */
.L_x_122:
        /* <DEDUP_REMOVED lines=14> */
.L_x_125:
[----:B------:R-:W-:Y:S05]  /*2d30*/  BSYNC.RECONVERGENT B2 ;  /* 0x0000000000027941 */ /* 0x000fea0003800200 */
.L_x_124:
        /* <DEDUP_REMOVED lines=14> */
.L_x_127:
[----:B------:R-:W-:Y:S05]  /*2e20*/  BSYNC.RECONVERGENT B2 ;  /* 0x0000000000027941 */ /* 0x000fea0003800200 */
.L_x_126:
        /* <DEDUP_REMOVED lines=14> */
.L_x_129:
[----:B------:R-:W-:Y:S05]  /*2f10*/  BSYNC.RECONVERGENT B2 ;  /* 0x0000000000027941 */ /* 0x000fea0003800200 */
.L_x_128:
        /* <DEDUP_REMOVED lines=14> */
.L_x_131:
[----:B------:R-:W-:Y:S05]  /*3000*/  BSYNC.RECONVERGENT B2 ;  /* 0x0000000000027941 */ /* 0x000fea0003800200 */
.L_x_130:
        /* <DEDUP_REMOVED lines=14> */
.L_x_133:
[----:B------:R-:W-:Y:S05]  /*30f0*/  BSYNC.RECONVERGENT B2 ;  /* 0x0000000000027941 */ /* 0x000fea0003800200 */
.L_x_132:
        /* <DEDUP_REMOVED lines=14> */
.L_x_135:
[----:B------:R-:W-:Y:S05]  /*31e0*/  BSYNC.RECONVERGENT B2 ;  /* 0x0000000000027941 */ /* 0x000fea0003800200 */
.L_x_134:
        /* <DEDUP_REMOVED lines=14> */
.L_x_137:
[----:B------:R-:W-:Y:S05]  /*32d0*/  BSYNC.RECONVERGENT B2 ;  /* 0x0000000000027941 */ /* 0x000fea0003800200 */
.L_x_136:
        /* <DEDUP_REMOVED lines=14> */
.L_x_139:
[----:B------:R-:W-:Y:S05]  /*33c0*/  BSYNC.RECONVERGENT B2 ;  /* 0x0000000000027941 */ /* 0x000fea0003800200 */
.L_x_138:
        /* <DEDUP_REMOVED lines=14> */
.L_x_141:
[----:B------:R-:W-:Y:S05]  /*34b0*/  BSYNC.RECONVERGENT B2 ;  /* 0x0000000000027941 */ /* 0x000fea0003800200 */
.L_x_140:
        /* <DEDUP_REMOVED lines=14> */
.L_x_143:
[----:B------:R-:W-:Y:S05]  /*35a0*/  BSYNC.RECONVERGENT B2 ;  /* 0x0000000000027941 */ /* 0x000fea0003800200 */
.L_x_142:
        /* <DEDUP_REMOVED lines=14> */
.L_x_145:
[----:B------:R-:W-:Y:S05]  /*3690*/  BSYNC.RECONVERGENT B2 ;  /* 0x0000000000027941 */ /* 0x000fea0003800200 */
.L_x_144:
        /* <DEDUP_REMOVED lines=14> */
.L_x_147:
[----:B------:R-:W-:Y:S05]  /*3780*/  BSYNC.RECONVERGENT B2 ;  /* 0x0000000000027941 */ /* 0x000fea0003800200 */
.L_x_146:
        /* <DEDUP_REMOVED lines=14> */
.L_x_149:
[----:B------:R-:W-:Y:S05]  /*3870*/  BSYNC.RECONVERGENT B2 ;  /* 0x0000000000027941 */ /* 0x000fea0003800200 */
.L_x_148:
        /* <DEDUP_REMOVED lines=14> */
.L_x_151:
[----:B------:R-:W-:Y:S05]  /*3960*/  BSYNC.RECONVERGENT B2 ;  /* 0x0000000000027941 */ /* 0x000fea0003800200 */
.L_x_150:
        /* <DEDUP_REMOVED lines=14> */
.L_x_153:
[----:B------:R-:W-:Y:S05]  /*3a50*/  BSYNC.RECONVERGENT B2 ;  /* 0x0000000000027941 */ /* 0x000fea0003800200 */
.L_x_152:
        /* <DEDUP_REMOVED lines=14> */
.L_x_155:
[----:B------:R-:W-:Y:S05]  /*3b40*/  BSYNC.RECONVERGENT B2 ;  /* 0x0000000000027941 */ /* 0x000fea0003800200 */
.L_x_154:
        /* <DEDUP_REMOVED lines=13> */
.L_x_157:
[----:B------:R-:W-:Y:S05]  /*3c20*/  BSYNC.RECONVERGENT B2 ;  /* 0x0000000000027941 */ /* 0x000fea0003800200 */
.L_x_156:
[----:B------:R-:W-:Y:S01]  /*3c30*/  HFMA2 R13, -RZ, RZ, 0, 0 ;  /* 0x00000000ff0d7431 */ /* 0x000fe200000001ff */
[----:B------:R-:W-:Y:S01]  /*3c40*/  MOV R12, R46 ;  /* 0x0000002e000c7202 */ /* 0x000fe20000000f00 */
[----:B------:R-:W-:Y:S01]  /*3c50*/  IMAD R36, R44, UR42, RZ ;  /* 0x0000002a2c247c24 */ /* 0x000fe2000f8e02ff */
[C---:B------:R-:W-:Y:S02]  /*3c60*/  R2UR UR6, R38.reuse ;  /* 0x00000000260672ca */ /* 0x040fe400000e0000 */
        /* <DEDUP_REMOVED lines=12> */
[----:B------:R-:W-:Y:S02]  /*3d30*/  F2FP.F16.F32.PACK_AB R0, R15, R0 ;  /* 0x000000000f00723e */ /* 0x000fe400000000ff */
[----:B------:R-:W-:Y:S02]  /*3d40*/  F2FP.F16.F32.PACK_AB R2, R5, R2 ;  /* 0x000000020502723e */ /* 0x000fe400000000ff */
[----:B------:R-:W-:Y:S01]  /*3d50*/  F2FP.F16.F32.PACK_AB R6, R9, R6 ;  /* 0x000000060906723e */ /* 0x000fe200000000ff */
[----:B------:R1:W-:Y:S01]  /*3d60*/  STG.E.U16 desc[UR8][R12.64+0x80], R0 ;  /* 0x000080000c007986 */ /* 0x0003e2000c101508 */
[----:B------:R-:W-:Y:S02]  /*3d70*/  F2FP.F16.F32.PACK_AB R8, R41, R8 ;  /* 0x000000082908723e */ /* 0x000fe400000000ff */
[----:B------:R-:W-:Y:S01]  /*3d80*/  R2UR UR14, R38 ;  /* 0x00000000260e72ca */ /* 0x000fe200000e0000 */
[----:B------:R2:W-:Y:S01]  /*3d90*/  STG.E.U16 desc[UR6][R12.64+0x100], R2 ;  /* 0x000100020c007986 */ /* 0x0005e2000c101506 */
[----:B------:R-:W-:-:S02]  /*3da0*/  R2UR UR15, R39 ;  /* 0x00000000270f72ca */ /* 0x000fc400000e0000 */
[----:B------:R-:W-:Y:S01]  /*3db0*/  F2FP.F16.F32.PACK_AB R4, R7, R4 ;  /* 0x000000040704723e */ /* 0x000fe200000000ff */
[----:B------:R3:W-:Y:S01]  /*3dc0*/  STG.E.U16 desc[UR4][R12.64+0x200], R6 ;  /* 0x000200060c007986 */ /* 0x0007e2000c101504 */
[----:B------:R-:W-:Y:S02]  /*3dd0*/  PRMT R5, R0, 0x7632, R5 ;  /* 0x0000763200057816 */ /* 0x000fe40000000005 */
[----:B------:R-:W-:Y:S01]  /*3de0*/  PRMT R7, R2, 0x7632, R7 ;  /* 0x0000763202077816 */ /* 0x000fe20000000007 */
[----:B------:R-:W-:Y:S01]  /*3df0*/  STG.E.U16 desc[UR8][R12.64+0x280], R8 ;  /* 0x000280080c007986 */ /* 0x000fe2000c101508 */
[----:B-1----:R-:W-:Y:S02]  /*3e00*/  PRMT R0, R6, 0x7632, R0 ;  /* 0x0000763206007816 */ /* 0x002fe40000000000 */
[----:B------:R-:W-:Y:S01]  /*3e10*/  F2FP.F16.F32.PACK_AB R16, R19, R16 ;  /* 0x000000101310723e */ /* 0x000fe200000000ff */
[----:B------:R-:W-:Y:S01]  /*3e20*/  STG.E.U16 desc[UR4][R12.64+0xc0], R5 ;  /* 0x0000c0050c007986 */ /* 0x000fe2000c101504 */
[----:B--2---:R-:W-:-:S02]  /*3e30*/  PRMT R2, R8, 0x7632, R2 ;  /* 0x0000763208027816 */ /* 0x004fc40000000002 */
[----:B------:R-:W-:Y:S01]  /*3e40*/  F2FP.F16.F32.PACK_AB R18, R21, R18 ;  /* 0x000000121512723e */ /* 0x000fe200000000ff */
[----:B------:R1:W-:Y:S01]  /*3e50*/  STG.E.U16 desc[UR6][R12.64+0x240], R0 ;  /* 0x000240000c007986 */ /* 0x0003e2000c101506 */
[----:B------:R-:W-:Y:S02]  /*3e60*/  F2FP.F16.F32.PACK_AB R20, R23, R20 ;  /* 0x000000141714723e */ /* 0x000fe400000000ff */
[----:B------:R-:W-:Y:S01]  /*3e70*/  IADD3 R45, P0, PT, R47, R45, RZ ;  /* 0x0000002d2f2d7210 */ /* 0x000fe20007f1e0ff */
[----:B------:R2:W-:Y:S01]  /*3e80*/  STG.E.U16 desc[UR10][R12.64+0x2c0], R2 ;  /* 0x0002c0020c007986 */ /* 0x0005e2000c10150a */
[----:B------:R-:W-:Y:S02]  /*3e90*/  R2UR UR12, R38 ;  /* 0x00000000260c72ca */ /* 0x000fe400000e0000 */
[----:B------:R-:W-:Y:S01]  /*3ea0*/  R2UR UR13, R39 ;  /* 0x00000000270d72ca */ /* 0x000fe200000e0000 */
[----:B------:R-:W-:Y:S01]  /*3eb0*/  STG.E.U16 desc[UR10][R12.64+0x140], R7 ;  /* 0x000140070c007986 */ /* 0x000fe2000c10150a */
[----:B---3--:R-:W-:-:S02]  /*3ec0*/  PRMT R6, R16, 0x7632, R6 ;  /* 0x0000763210067816 */ /* 0x008fc40000000006 */
[----:B------:R-:W-:Y:S01]  /*3ed0*/  LEA.HI.X.SX32 R44, R47, R44, 0x1, P0 ;  /* 0x0000002c2f2c7211 */ /* 0x000fe200000f0eff */
[----:B------:R-:W-:Y:S01]  /*3ee0*/  STG.E.U16 desc[UR4][R12.64+0x380], R16 ;  /* 0x000380100c007986 */ /* 0x000fe2000c101504 */
[----:B-1----:R-:W-:Y:S02]  /*3ef0*/  PRMT R0, R18, 0x7632, R0 ;  /* 0x0000763212007816 */ /* 0x002fe40000000000 */
[----:B------:R-:W-:Y:S01]  /*3f00*/  ISETP.GE.U32.AND P0, PT, R45, UR44, PT ;  /* 0x0000002c2d007c0c */ /* 0x000fe2000bf06070 */
[----:B------:R1:W-:Y:S01]  /*3f10*/  STG.E.U16 desc[UR6][R12.64+0x3c0], R6 ;  /* 0x0003c0060c007986 */ /* 0x0003e2000c101506 */
[----:B--2---:R-:W-:Y:S02]  /*3f20*/  PRMT R2, R20, 0x7632, R2 ;  /* 0x0000763214027816 */ /* 0x004fe40000000002 */
[----:B------:R-:W-:Y:S01]  /*3f30*/  F2FP.F16.F32.PACK_AB R22, R25, R22 ;  /* 0x000000161916723e */ /* 0x000fe200000000ff */
[----:B------:R2:W-:Y:S01]  /*3f40*/  STG.E.U16 desc[UR10][R12.64+0x440], R0 ;  /* 0x000440000c007986 */ /* 0x0005e2000c10150a */
[----:B------:R-:W-:-:S02]  /*3f50*/  F2FP.F16.F32.PACK_AB R24, R27, R24 ;  /* 0x000000181b18723e */ /* 0x000fc400000000ff */
[----:B------:R-:W-:Y:S01]  /*3f60*/  F2FP.F16.F32.PACK_AB R26, R29, R26 ;  /* 0x0000001a1d1a723e */ /* 0x000fe200000000ff */
[----:B------:R3:W-:Y:S01]  /*3f70*/  STG.E.U16 desc[UR14][R12.64+0x4c0], R2 ;  /* 0x0004c0020c007986 */ /* 0x0007e2000c10150e */
[----:B------:R-:W-:Y:S02]  /*3f80*/  F2FP.F16.F32.PACK_AB R11, R14, R11 ;  /* 0x0000000b0e0b723e */ /* 0x000fe400000000ff */
[----:B------:R-:W-:Y:S01]  /*3f90*/  ISETP.GE.AND.EX P0, PT, R44, UR45, PT, P0 ;  /* 0x0000002d2c007c0c */ /* 0x000fe2000bf06300 */
[----:B------:R-:W-:Y:S01]  /*3fa0*/  STG.E.U16 desc[UR12][R12.64+0x180], R4 ;  /* 0x000180040c007986 */ /* 0x000fe2000c10150c */
[----:B-1----:R-:W-:Y:S02]  /*3fb0*/  PRMT R6, R22, 0x7632, R6 ;  /* 0x0000763216067816 */ /* 0x002fe40000000006 */
[----:B------:R-:W-:Y:S01]  /*3fc0*/  F2FP.F16.F32.PACK_AB R10, R17, R10 ;  /* 0x0000000a110a723e */ /* 0x000fe200000000ff */
[----:B------:R1:W-:Y:S01]  /*3fd0*/  STG.E.U16 desc[UR4][R12.64], R11 ;  /* 0x0000000b0c007986 */ /* 0x0003e2000c101504 */
[----:B--2---:R-:W-:-:S02]  /*3fe0*/  PRMT R0, R24, 0x7632, R0 ;  /* 0x0000763218007816 */ /* 0x004fc40000000000 */
[----:B------:R-:W-:Y:S01]  /*3ff0*/  F2FP.F16.F32.PACK_AB R28, R31, R28 ;  /* 0x0000001c1f1c723e */ /* 0x000fe200000000ff */
[----:B------:R2:W-:Y:S01]  /*4000*/  STG.E.U16 desc[UR6][R12.64+0x540], R6 ;  /* 0x000540060c007986 */ /* 0x0005e2000c101506 */
[----:B---3--:R-:W-:Y:S02]  /*4010*/  PRMT R2, R26, 0x7632, R2 ;  /* 0x000076321a027816 */ /* 0x008fe40000000002 */
[----:B------:R-:W-:Y:S01]  /*4020*/  F2FP.F16.F32.PACK_AB R30, R33, R30 ;  /* 0x0000001e211e723e */ /* 0x000fe200000000ff */
[----:B------:R3:W-:Y:S01]  /*4030*/  STG.E.U16 desc[UR10][R12.64+0x5c0], R0 ;  /* 0x0005c0000c007986 */ /* 0x0007e2000c10150a */
[----:B------:R-:W-:Y:S02]  /*4040*/  F2FP.F16.F32.PACK_AB R3, R3, R32 ;  /* 0x000000200303723e */ /* 0x000fe400000000ff */
[----:B------:R-:W-:Y:S01]  /*4050*/  PRMT R14, R11, 0x7632, R14 ;  /* 0x000076320b0e7816 */ /* 0x000fe2000000000e */
[----:B------:R4:W-:Y:S01]  /*4060*/  STG.E.U16 desc[UR14][R12.64+0x640], R2 ;  /* 0x000640020c007986 */ /* 0x0009e2000c10150e */
[----:B-1----:R-:W-:-:S02]  /*4070*/  PRMT R11, R4, 0x7632, R11 ;  /* 0x00007632040b7816 */ /* 0x002fc4000000000b */
[----:B------:R-:W-:Y:S01]  /*4080*/  PRMT R4, R10, 0x7632, R4 ;  /* 0x000076320a047816 */ /* 0x000fe20000000004 */
[----:B------:R1:W-:Y:S01]  /*4090*/  STG.E.U16 desc[UR6][R12.64+0x40], R14 ;  /* 0x0000400e0c007986 */ /* 0x0003e2000c101506 */
[----:B--2---:R-:W-:Y:S02]  /*40a0*/  PRMT R6, R28, 0x7632, R6 ;  /* 0x000076321c067816 */ /* 0x004fe40000000006 */
[----:B---3--:R-:W-:Y:S01]  /*40b0*/  PRMT R0, R30, 0x7632, R0 ;  /* 0x000076321e007816 */ /* 0x008fe20000000000 */
[----:B------:R1:W-:Y:S01]  /*40c0*/  STG.E.U16 desc[UR14][R12.64+0x1c0], R11 ;  /* 0x0001c00b0c007986 */ /* 0x0003e2000c10150e */
[----:B----4-:R-:W-:-:S03]  /*40d0*/  PRMT R2, R3, 0x7632, R2 ;  /* 0x0000763203027816 */ /* 0x010fc60000000002 */
[----:B------:R1:W-:Y:S04]  /*40e0*/  STG.E.U16 desc[UR12][R12.64+0x300], R10 ;  /* 0x0003000a0c007986 */ /* 0x0003e8000c10150c */
        /* <DEDUP_REMOVED lines=11> */
[----:B------:R1:W-:Y:S01]  /*41a0*/  STG.E.U16 desc[UR14][R12.64+0x7c0], R2 ;  /* 0x0007c0020c007986 */ /* 0x0003e2000c10150e */
[----:B------:R-:W-:Y:S05]  /*41b0*/  @!P0 BRA `(.L_x_158) ;  /* 0xffffffc000248947 */ /* 0x000fea000383ffff */
[----:B------:R-:W-:Y:S05]  /*41c0*/  EXIT ;  /* 0x000000000000794d */ /* 0x000fea0003800000 */
.L_x_93:
[----:B------:R-:W-:Y:S01]  /*41d0*/  BSSY B0, `(.L_x_159) ;  /* 0x0000007000007945 */ /* 0x000fe20003800000 */
[----:B------:R-:W-:Y:S02]  /*41e0*/  MOV R12, 0x10 ;  /* 0x00000010000c7802 */ /* 0x000fe40000000f00 */
[----:B------:R-:W-:Y:S02]  /*41f0*/  MOV R11, 0x1f ;  /* 0x0000001f000b7802 */ /* 0x000fe40000000f00 */
[----:B------:R-:W-:-:S07]  /*4200*/  MOV R15, 0xffffffff ;  /* 0xffffffff000f7802 */ /* 0x000fce0000000f00 */
[----:B0-----:R-:W-:Y:S05]  /*4210*/  WARPSYNC.COLLECTIVE R15, `(.L_x_160) ;  /* 0x000000000f087348 */ /* 0x001fea0003c00000 */
[----:B------:R1:W2:Y:S02]  /*4220*/  SHFL.BFLY P6, R14, R13, R12, R11 ;  /* 0x0c00000c0d0e7389 */ /* 0x0002a400000c000b */
[----:B012---:R-:W-:Y:S05]  /*4230*/  ENDCOLLECTIVE ;  /* 0x000000000000791b */ /* 0x007fea0003800000 */
.L_x_160:
[----:B------:R-:W-:Y:S05]  /*4240*/  BSYNC B0 ;  /* 0x0000000000007941 */ /* 0x000fea0003800000 */
.L_x_159:
        /* <DEDUP_REMOVED lines=8> */
.L_x_161:
[----:B------:R-:W-:Y:S01]  /*42d0*/  HFMA2 R12, -RZ, RZ, 0, 2.384185791015625e-07 ;  /* 0x00000004ff0c7431 */ /* 0x000fe200000001ff */
[----:B------:R-:W-:-:S04]  /*42e0*/  FMNMX R0, R13, R14, !PT ;  /* 0x0000000e0d007209 */ /* 0x000fc80007800000 */
[----:B------:R-:W-:-:S07]  /*42f0*/  MOV R13, R0 ;  /* 0x00000000000d7202 */ /* 0x000fce0000000f00 */
[----:B------:R-:W-:Y:S05]  /*4300*/  WARPSYNC.COLLECTIVE R15, `(.L_x_162) ;  /* 0x000000000f087348 */ /* 0x000fea0003c00000 */
[----:B------:R0:W1:Y:S02]  /*4310*/  SHFL.BFLY P6, R14, R13, R12, R11 ;  /* 0x0c00000c0d0e7389 */ /* 0x00006400000c000b */
[----:B01----:R-:W-:Y:S05]  /*4320*/  ENDCOLLECTIVE ;  /* 0x000000000000791b */ /* 0x003fea0003800000 */
.L_x_162:
[----:B------:R-:W-:Y:S01]  /*4330*/  HFMA2 R12, -RZ, RZ, 0, 1.1920928955078125e-07 ;  /* 0x00000002ff0c7431 */ /* 0x000fe200000001ff */
[----:B------:R-:W-:-:S04]  /*4340*/  FMNMX R2, R0, R14, !PT ;  /* 0x0000000e00027209 */ /* 0x000fc80007800000 */
[----:B------:R-:W-:-:S07]  /*4350*/  MOV R13, R2 ;  /* 0x00000002000d7202 */ /* 0x000fce0000000f00 */
[----:B------:R-:W-:Y:S05]  /*4360*/  WARPSYNC.COLLECTIVE R15, `(.L_x_163) ;  /* 0x000000000f087348 */ /* 0x000fea0003c00000 */
[----:B------:R0:W1:Y:S02]  /*4370*/  SHFL.BFLY P6, R14, R13, R12, R11 ;  /* 0x0c00000c0d0e7389 */ /* 0x00006400000c000b */
[----:B01----:R-:W-:Y:S05]  /*4380*/  ENDCOLLECTIVE ;  /* 0x000000000000791b */ /* 0x003fea0003800000 */
.L_x_163:
[----:B------:R-:W-:Y:S01]  /*4390*/  HFMA2 R12, -RZ, RZ, 0, 5.9604644775390625e-08 ;  /* 0x00000001ff0c7431 */ /* 0x000fe200000001ff */
[----:B------:R-:W-:-:S04]  /*43a0*/  FMNMX R3, R2, R14, !PT ;  /* 0x0000000e02037209 */ /* 0x000fc80007800000 */
[----:B------:R-:W-:-:S07]  /*43b0*/  MOV R13, R3 ;  /* 0x00000003000d7202 */ /* 0x000fce0000000f00 */
[----:B------:R-:W-:Y:S05]  /*43c0*/  WARPSYNC.COLLECTIVE R15, `(.L_x_164) ;  /* 0x000000000f087348 */ /* 0x000fea0003c00000 */
[----:B------:R0:W1:Y:S02]  /*43d0*/  SHFL.BFLY P6, R14, R13, R12, R11 ;  /* 0x0c00000c0d0e7389 */ /* 0x00006400000c000b */
[----:B01----:R-:W-:Y:S05]  /*43e0*/  ENDCOLLECTIVE ;  /* 0x000000000000791b */ /* 0x003fea0003800000 */
.L_x_164:
[----:B------:R-:W-:-:S05]  /*43f0*/  FMNMX R3, R3, R14, !PT ;  /* 0x0000000e03037209 */ /* 0x000fca0007800000 */
[--C-:B------:R-:W-:Y:S01]  /*4400*/  FADD R9, R56, -R3.reuse ;  /* 0x8000000338097221 */ /* 0x100fe20000000000 */
[----:B------:R-:W-:Y:S01]  /*4410*/  MOV R56, 0x3bbb989d ;  /* 0x3bbb989d00387802 */ /* 0x000fe20000000f00 */
[--C-:B------:R-:W-:Y:S01]  /*4420*/  FADD R0, R4, -R3.reuse ;  /* 0x8000000304007221 */ /* 0x100fe20000000000 */
[--C-:B------:R-:W-:Y:S01]  /*4430*/  FADD R49, R10, -R3.reuse ;  /* 0x800000030a317221 */ /* 0x100fe20000000000 */
[--C-:B------:R-:W-:Y:S01]  /*4440*/  FADD R2, R5, -R3.reuse ;  /* 0x8000000305027221 */ /* 0x100fe20000000000 */
[--C-:B------:R-:W-:Y:S01]  /*4450*/  FADD R5, R31, -R3.reuse ;  /* 0x800000031f057221 */ /* 0x100fe20000000000 */
[-C--:B------:R-:W-:Y:S01]  /*4460*/  FFMA.SAT R10, R0, R56.reuse, 0.5 ;  /* 0x3f000000000a7423 */ /* 0x080fe20000002038 */
[--C-:B------:R-:W-:Y:S01]  /*4470*/  FADD R4, R29, -R3.reuse ;  /* 0x800000031d047221 */ /* 0x100fe20000000000 */
[--C-:B------:R-:W-:Y:S01]  /*4480*/  FADD R6, R6, -R3.reuse ;  /* 0x8000000306067221 */ /* 0x100fe20000000000 */
[--C-:B------:R-:W-:Y:S01]  /*4490*/  FADD R7, R7, -R3.reuse ;  /* 0x8000000307077221 */ /* 0x100fe20000000000 */
[-C--:B------:R-:W-:Y:S01]  /*44a0*/  FFMA.RM R10, R10, R51.reuse, 12582913 ;  /* 0x4b4000010a0a7423 */ /* 0x080fe20000004033 */
        /* <DEDUP_REMOVED lines=25> */
[-C--:B------:R-:W-:Y:S01]  /*4640*/  FFMA.SAT R20, R52, R56.reuse, 0.5 ;  /* 0x3f00000034147423 */ /* 0x080fe20000002038 */
[-C--:B------:R-:W-:Y:S01]  /*4650*/  FFMA.SAT R22, R50, R56.reuse, 0.5 ;  /* 0x3f00000032167423 */ /* 0x080fe20000002038 */
[-C--:B------:R-:W-:Y:S01]  /*4660*/  FFMA.SAT R24, R48, R56.reuse, 0.5 ;  /* 0x3f00000030187423 */ /* 0x080fe20000002038 */
[----:B------:R-:W-:Y:S01]  /*4670*/  FFMA R3, R0, 1.4426950216293334961, -R3 ;  /* 0x3fb8aa3b00037823 */ /* 0x000fe20000000803 */
[-C--:B------:R-:W-:Y:S01]  /*4680*/  FFMA.RM R20, R20, R51.reuse, 12582913 ;  /* 0x4b40000114147423 */ /* 0x080fe20000004033 */
[-C--:B------:R-:W-:Y:S01]  /*4690*/  FFMA.RM R22, R22, R51.reuse, 12582913 ;  /* 0x4b40000116167423 */ /* 0x080fe20000004033 */
[----:B------:R-:W-:Y:S01]  /*46a0*/  FFMA.RM R24, R24, R51, 12582913 ;  /* 0x4b40000118187423 */ /* 0x000fe20000004033 */
[----:B------:R-:W-:Y:S01]  /*46b0*/  FFMA R16, R0, 1.925963033500011079e-08, R3 ;  /* 0x32a5706000107823 */ /* 0x000fe20000000003 */
[-C--:B------:R-:W-:Y:S01]  /*46c0*/  FFMA.SAT R0, R2, R56.reuse, 0.5 ;  /* 0x3f00000002007423 */ /* 0x080fe20000002038 */
[----:B------:R-:W-:Y:S01]  /*46d0*/  SHF.L.U32 R3, R10, 0x17, RZ ;  /* 0x000000170a037819 */ /* 0x000fe200000006ff */
[----:B------:R-:W-:-:S02]  /*46e0*/  FFMA.SAT R26, R42, R56, 0.5 ;  /* 0x3f0000002a1a7423 */ /* 0x000fc40000002038 */
[-C--:B------:R-:W-:Y:S01]  /*46f0*/  FFMA.RM R0, R0, R51.reuse, 12582913 ;  /* 0x4b40000100007423 */ /* 0x080fe20000004033 */
[----:B------:R-:W0:Y:S01]  /*4700*/  MUFU.EX2 R16, R16 ;  /* 0x0000001000107308 */ /* 0x000e220000000800 */
[----:B------:R-:W-:Y:S02]  /*4710*/  FFMA.RM R26, R26, R51, 12582913 ;  /* 0x4b4000011a1a7423 */ /* 0x000fe40000004033 */
[C---:B------:R-:W-:Y:S01]  /*4720*/  FADD R17, R0.reuse, -12583039 ;  /* 0xcb40007f00117421 */ /* 0x040fe20000000000 */
[----:B------:R-:W-:-:S03]  /*4730*/  SHF.L.U32 R0, R0, 0x17, RZ ;  /* 0x0000001700007819 */ /* 0x000fc600000006ff */
[----:B------:R-:W-:-:S04]  /*4740*/  FFMA R17, R2, 1.4426950216293334961, -R17 ;  /* 0x3fb8aa3b02117823 */ /* 0x000fc80000000811 */
[----:B------:R-:W-:Y:S01]  /*4750*/  FFMA R17, R2, 1.925963033500011079e-08, R17 ;  /* 0x32a5706002117823 */ /* 0x000fe20000000011 */
[----:B------:R-:W-:-:S04]  /*4760*/  FFMA.SAT R2, R9, R56, 0.5 ;  /* 0x3f00000009027423 */ /* 0x000fc80000002038 */
[-C--:B------:R-:W-:Y:S01]  /*4770*/  FFMA.RM R2, R2, R51.reuse, 12582913 ;  /* 0x4b40000102027423 */ /* 0x080fe20000004033 */
[----:B0-----:R-:W-:Y:S01]  /*4780*/  FMUL R3, R3, R16 ;  /* 0x0000001003037220 */ /* 0x001fe20000400000 */
[----:B------:R-:W-:Y:S01]  /*4790*/  FFMA.SAT R16, R4, R56, 0.5 ;  /* 0x3f00000004107423 */ /* 0x000fe20000002038 */
[----:B------:R-:W0:Y:S01]  /*47a0*/  MUFU.EX2 R17, R17 ;  /* 0x0000001100117308 */ /* 0x000e220000000800 */
[C---:B------:R-:W-:Y:S01]  /*47b0*/  FADD R10, R2.reuse, -12583039 ;  /* 0xcb40007f020a7421 */ /* 0x040fe20000000000 */
[----:B------:R-:W-:Y:S01]  /*47c0*/  SHF.L.U32 R2, R2, 0x17, RZ ;  /* 0x0000001702027819 */ /* 0x000fe200000006ff */
[----:B------:R-:W-:Y:S02]  /*47d0*/  FFMA.RM R16, R16, R51, 12582913 ;  /* 0x4b40000110107423 */ /* 0x000fe40000004033 */
[----:B------:R-:W-:-:S04]  /*47e0*/  FFMA R10, R9, 1.4426950216293334961, -R10 ;  /* 0x3fb8aa3b090a7823 */ /* 0x000fc8000000080a */
[----:B------:R-:W-:-:S04]  /*47f0*/  FFMA R10, R9, 1.925963033500011079e-08, R10 ;  /* 0x32a57060090a7823 */ /* 0x000fc8000000000a */
[----:B------:R1:W2:Y:S01]  /*4800*/  MUFU.EX2 R9, R10 ;  /* 0x0000000a00097308 */ /* 0x0002a20000000800 */
[----:B0-----:R-:W-:Y:S01]  /*4810*/  FMUL R0, R0, R17 ;  /* 0x0000001100007220 */ /* 0x001fe20000400000 */
[----:B-1----:R-:W-:-:S04]  /*4820*/  FFMA.SAT R10, R5, R56, 0.5 ;  /* 0x3f000000050a7423 */ /* 0x002fc80000002038 */
[----:B------:R-:W-:Y:S01]  /*4830*/  FFMA.RM R10, R10, R51, 12582913 ;  /* 0x4b4000010a0a7423 */ /* 0x000fe20000004033 */
[----:B--2---:R-:W-:Y:S01]  /*4840*/  FMUL R2, R2, R9 ;  /* 0x0000000902027220 */ /* 0x004fe20000400000 */
[----:B------:R-:W-:-:S04]  /*4850*/  FADD R9, R16, -12583039 ;  /* 0xcb40007f10097421 */ /* 0x000fc80000000000 */
[----:B------:R-:W-:-:S04]  /*4860*/  FFMA R9, R4, 1.4426950216293334961, -R9 ;  /* 0x3fb8aa3b04097823 */ /* 0x000fc80000000809 */
[----:B------:R-:W-:Y:S01]  /*4870*/  FFMA R9, R4, 1.925963033500011079e-08, R9 ;  /* 0x32a5706004097823 */ /* 0x000fe20000000009 */
[----:B------:R-:W-:Y:S01]  /*4880*/  SHF.L.U32 R4, R16, 0x17, RZ ;  /* 0x0000001710047819 */ /* 0x000fe200000006ff */
[----:B------:R-:W-:-:S04]  /*4890*/  FADD R16, R10, -12583039 ;  /* 0xcb40007f0a107421 */ /* 0x000fc80000000000 */
[----:B------:R-:W0:Y:S01]  /*48a0*/  MUFU.EX2 R9, R9 ;  /* 0x0000000900097308 */ /* 0x000e220000000800 */
[----:B------:R-:W-:-:S04]  /*48b0*/  FFMA R16, R5, 1.4426950216293334961, -R16 ;  /* 0x3fb8aa3b05107823 */ /* 0x000fc80000000810 */
[----:B------:R-:W-:Y:S01]  /*48c0*/  FFMA R16, R5, 1.925963033500011079e-08, R16 ;  /* 0x32a5706005107823 */ /* 0x000fe20000000010 */
[----:B------:R-:W-:Y:S01]  /*48d0*/  SHF.L.U32 R5, R10, 0x17, RZ ;  /* 0x000000170a057819 */ /* 0x000fe200000006ff */
[----:B------:R-:W-:-:S04]  /*48e0*/  FFMA.SAT R10, R6, R56, 0.5 ;  /* 0x3f000000060a7423 */ /* 0x000fc80000002038 */
[----:B------:R-:W-:Y:S01]  /*48f0*/  FFMA.RM R10, R10, R51, 12582913 ;  /* 0x4b4000010a0a7423 */ /* 0x000fe20000004033 */
[----:B------:R-:W1:Y:S01]  /*4900*/  MUFU.EX2 R16, R16 ;  /* 0x0000001000107308 */ /* 0x000e620000000800 */
[----:B0-----:R-:W-:Y:S02]  /*4910*/  FMUL R4, R4, R9 ;  /* 0x0000000904047220 */ /* 0x001fe40000400000 */
[----:B------:R-:W-:-:S04]  /*4920*/  FADD R9, R10, -12583039 ;  /* 0xcb40007f0a097421 */ /* 0x000fc80000000000 */
[----:B------:R-:W-:-:S04]  /*4930*/  FFMA R9, R6, 1.4426950216293334961, -R9 ;  /* 0x3fb8aa3b06097823 */ /* 0x000fc80000000809 */
[----:B------:R-:W-:Y:S01]  /*4940*/  FFMA R9, R6, 1.925963033500011079e-08, R9 ;  /* 0x32a5706006097823 */ /* 0x000fe20000000009 */
[----:B------:R-:W-:Y:S01]  /*4950*/  SHF.L.U32 R6, R10, 0x17, RZ ;  /* 0x000000170a067819 */ /* 0x000fe200000006ff */
[----:B------:R-:W-:Y:S01]  /*4960*/  FFMA.SAT R10, R7, R56, 0.5 ;  /* 0x3f000000070a7423 */ /* 0x000fe20000002038 */
[----:B-1----:R-:W-:-:S03]  /*4970*/  FMUL R5, R5, R16 ;  /* 0x0000001005057220 */ /* 0x002fc60000400000 */
        /* <DEDUP_REMOVED lines=15> */
[-C--:B------:R-:W-:Y:S01]  /*4a70*/  FFMA.RM R10, R10, R51.reuse, 12582913 ;  /* 0x4b4000010a0a7423 */ /* 0x080fe20000004033 */
[----:B0-----:R-:W-:Y:S01]  /*4a80*/  FMUL R7, R7, R16 ;  /* 0x0000001007077220 */ /* 0x001fe20000400000 */
[----:B------:R-:W0:Y:S02]  /*4a90*/  MUFU.EX2 R17, R17 ;  /* 0x0000001100117308 */ /* 0x000e240000000800 */
[C---:B------:R-:W-:Y:S01]  /*4aa0*/  FADD R16, R10.reuse, -12583039 ;  /* 0xcb40007f0a107421 */ /* 0x040fe20000000000 */
[----:B------:R-:W-:Y:S01]  /*4ab0*/  SHF.L.U32 R9, R10, 0x17, RZ ;  /* 0x000000170a097819 */ /* 0x000fe200000006ff */
[----:B------:R-:W-:Y:S02]  /*4ac0*/  FFMA.SAT R10, R54, R56, 0.5 ;  /* 0x3f000000360a7423 */ /* 0x000fe40000002038 */
[----:B------:R-:W-:Y:S02]  /*4ad0*/  FFMA R16, R27, 1.4426950216293334961, -R16 ;  /* 0x3fb8aa3b1b107823 */ /* 0x000fe40000000810 */
[----:B------:R-:W-:-:S02]  /*4ae0*/  FFMA.RM R10, R10, R51, 12582913 ;  /* 0x4b4000010a0a7423 */ /* 0x000fc40000004033 */
[----:B------:R-:W-:-:S06]  /*4af0*/  FFMA R16, R27, 1.925963033500011079e-08, R16 ;  /* 0x32a570601b107823 */ /* 0x000fcc0000000010 */
[----:B------:R-:W1:Y:S01]  /*4b00*/  MUFU.EX2 R16, R16 ;  /* 0x0000001000107308 */ /* 0x000e620000000800 */
[----:B0-----:R-:W-:Y:S01]  /*4b10*/  FMUL R8, R8, R17 ;  /* 0x0000001108087220 */ /* 0x001fe20000400000 */
[C---:B------:R-:W-:Y:S01]  /*4b20*/  FADD R17, R10.reuse, -12583039 ;  /* 0xcb40007f0a117421 */ /* 0x040fe20000000000 */
[----:B------:R-:W-:-:S03]  /*4b30*/  SHF.L.U32 R10, R10, 0x17, RZ ;  /* 0x000000170a0a7819 */ /* 0x000fc600000006ff */
[----:B------:R-:W-:-:S04]  /*4b40*/  FFMA R17, R54, 1.4426950216293334961, -R17 ;  /* 0x3fb8aa3b36117823 */ /* 0x000fc80000000811 */
[----:B------:R-:W-:-:S06]  /*4b50*/  FFMA R17, R54, 1.925963033500011079e-08, R17 ;  /* 0x32a5706036117823 */ /* 0x000fcc0000000011 */
[----:B------:R-:W0:Y:S01]  /*4b60*/  MUFU.EX2 R17, R17 ;  /* 0x0000001100117308 */ /* 0x000e220000000800 */
[----:B-1----:R-:W-:Y:S01]  /*4b70*/  FMUL R9, R9, R16 ;  /* 0x0000001009097220 */ /* 0x002fe20000400000 */
[----:B------:R-:W-:-:S04]  /*4b80*/  FFMA.SAT R16, R25, R56, 0.5 ;  /* 0x3f00000019107423 */ /* 0x000fc80000002038 */
[----:B------:R-:W-:-:S04]  /*4b90*/  FFMA.RM R16, R16, R51, 12582913 ;  /* 0x4b40000110107423 */ /* 0x000fc80000004033 */
[C---:B------:R-:W-:Y:S01]  /*4ba0*/  FADD R18, R16.reuse, -12583039 ;  /* 0xcb40007f10127421 */ /* 0x040fe20000000000 */
[----:B------:R-:W-:-:S03]  /*4bb0*/  SHF.L.U32 R16, R16, 0x17, RZ ;  /* 0x0000001710107819 */ /* 0x000fc600000006ff */
[----:B------:R-:W-:Y:S01]  /*4bc0*/  FFMA R18, R25, 1.4426950216293334961, -R18 ;  /* 0x3fb8aa3b19127823 */ /* 0x000fe20000000812 */
[----:B0-----:R-:W-:-:S03]  /*4bd0*/  FMUL R10, R10, R17 ;  /* 0x000000110a0a7220 */ /* 0x001fc60000400000 */
[----:B------:R-:W-:Y:S01]  /*4be0*/  FFMA R18, R25, 1.925963033500011079e-08, R18 ;  /* 0x32a5706019127823 */ /* 0x000fe20000000012 */
[----:B------:R-:W-:-:S03]  /*4bf0*/  FADD R17, R20, -12583039 ;  /* 0xcb40007f14117421 */ /* 0x000fc60000000000 */
[----:B------:R0:W1:Y:S01]  /*4c00*/  MUFU.EX2 R19, R18 ;  /* 0x0000001200137308 */ /* 0x0000620000000800 */
[----:B------:R-:W-:-:S04]  /*4c10*/  FFMA R17, R52, 1.4426950216293334961, -R17 ;  /* 0x3fb8aa3b34117823 */ /* 0x000fc80000000811 */
[----:B------:R-:W-:Y:S01]  /*4c20*/  FFMA R52, R52, 1.925963033500011079e-08, R17 ;  /* 0x32a5706034347823 */ /* 0x000fe20000000011 */
[----:B------:R-:W-:Y:S01]  /*4c30*/  SHF.L.U32 R17, R20, 0x17, RZ ;  /* 0x0000001714117819 */ /* 0x000fe200000006ff */
[----:B0-----:R-:W-:-:S04]  /*4c40*/  FFMA.SAT R18, R23, R56, 0.5 ;  /* 0x3f00000017127423 */ /* 0x001fc80000002038 */
[----:B------:R-:W0:Y:S01]  /*4c50*/  MUFU.EX2 R52, R52 ;  /* 0x0000003400347308 */ /* 0x000e220000000800 */
[----:B------:R-:W-:-:S04]  /*4c60*/  FFMA.RM R18, R18, R51, 12582913 ;  /* 0x4b40000112127423 */ /* 0x000fc80000004033 */
[----:B------:R-:W-:Y:S01]  /*4c70*/  FADD R20, R18, -12583039 ;  /* 0xcb40007f12147421 */ /* 0x000fe20000000000 */
[----:B-1----:R-:W-:Y:S01]  /*4c80*/  FMUL R16, R16, R19 ;  /* 0x0000001310107220 */ /* 0x002fe20000400000 */
[----:B------:R-:W-:Y:S02]  /*4c90*/  SHF.L.U32 R18, R18, 0x17, RZ ;  /* 0x0000001712127819 */ /* 0x000fe400000006ff */
[----:B------:R-:W-:-:S04]  /*4ca0*/  FFMA R20, R23, 1.4426950216293334961, -R20 ;  /* 0x3fb8aa3b17147823 */ /* 0x000fc80000000814 */
[----:B------:R-:W-:Y:S01]  /*4cb0*/  FFMA R20, R23, 1.925963033500011079e-08, R20 ;  /* 0x32a5706017147823 */ /* 0x000fe20000000014 */
[----:B------:R-:W-:Y:S01]  /*4cc0*/  SHF.L.U32 R23, R26, 0x17, RZ ;  /* 0x000000171a177819 */ /* 0x000fe200000006ff */
[----:B0-----:R-:W-:Y:S02]  /*4cd0*/  FMUL R17, R17, R52 ;  /* 0x0000003411117220 */ /* 0x001fe40000400000 */
[----:B------:R0:W1:Y:S02]  /*4ce0*/  MUFU.EX2 R19, R20 ;  /* 0x0000001400137308 */ /* 0x0000640000000800 */
[----:B0-----:R-:W-:-:S04]  /*4cf0*/  FFMA.SAT R20, R21, R56, 0.5 ;  /* 0x3f00000015147423 */ /* 0x001fc80000002038 */
[----:B------:R-:W-:Y:S01]  /*4d00*/  FFMA.RM R20, R20, R51, 12582913 ;  /* 0x4b40000114147423 */ /* 0x000fe20000004033 */
[----:B-1----:R-:W-:Y:S01]  /*4d10*/  FMUL R18, R18, R19 ;  /* 0x0000001312127220 */ /* 0x002fe20000400000 */
[----:B------:R-:W-:-:S04]  /*4d20*/  FADD R19, R22, -12583039 ;  /* 0xcb40007f16137421 */ /* 0x000fc80000000000 */
[----:B------:R-:W-:-:S04]  /*4d30*/  FFMA R19, R50, 1.4426950216293334961, -R19 ;  /* 0x3fb8aa3b32137823 */ /* 0x000fc80000000813 */
[----:B------:R-:W-:Y:S01]  /*4d40*/  FFMA R50, R50, 1.925963033500011079e-08, R19 ;  /* 0x32a5706032327823 */ /* 0x000fe20000000013 */
[----:B------:R-:W-:Y:S01]  /*4d50*/  SHF.L.U32 R19, R22, 0x17, RZ ;  /* 0x0000001716137819 */ /* 0x000fe200000006ff */
[C---:B------:R-:W-:Y:S01]  /*4d60*/  FADD R22, R20.reuse, -12583039 ;  /* 0xcb40007f14167421 */ /* 0x040fe20000000000 */
[----:B------:R-:W-:-:S03]  /*4d70*/  SHF.L.U32 R20, R20, 0x17, RZ ;  /* 0x0000001714147819 */ /* 0x000fc600000006ff */
[C---:B------:R-:W-:Y:S01]  /*4d80*/  FFMA R22, R21.reuse, 1.4426950216293334961, -R22 ;  /* 0x3fb8aa3b15167823 */ /* 0x040fe20000000816 */
[----:B------:R-:W0:Y:S03]  /*4d90*/  MUFU.EX2 R50, R50 ;  /* 0x0000003200327308 */ /* 0x000e260000000800 */
[----:B------:R-:W-:-:S05]  /*4da0*/  FFMA R22, R21, 1.925963033500011079e-08, R22 ;  /* 0x32a5706015167823 */ /* 0x000fca0000000016 */
[----:B------:R1:W2:Y:S02]  /*4db0*/  MUFU.EX2 R21, R22 ;  /* 0x0000001600157308 */ /* 0x0002a40000000800 */
[----:B-1----:R-:W-:Y:S01]  /*4dc0*/  FFMA.SAT R22, R11, R56, 0.5 ;  /* 0x3f0000000b167423 */ /* 0x002fe20000002038 */
[----:B0-----:R-:W-:-:S03]  /*4dd0*/  FMUL R19, R19, R50 ;  /* 0x0000003213137220 */ /* 0x001fc60000400000 */
[----:B------:R-:W-:Y:S01]  /*4de0*/  FFMA.RM R22, R22, R51, 12582913 ;  /* 0x4b40000116167423 */ /* 0x000fe20000004033 */
[----:B--2---:R-:W-:Y:S01]  /*4df0*/  FMUL R20, R20, R21 ;  /* 0x0000001514147220 */ /* 0x004fe20000400000 */
        /* <DEDUP_REMOVED lines=12> */
[----:B------:R-:W-:-:S04]  /*4ec0*/  FFMA.RM R24, R24, R51, 12582913 ;  /* 0x4b40000118187423 */ /* 0x000fc80000004033 */
[----:B------:R-:W-:Y:S01]  /*4ed0*/  FADD R25, R24, -12583039 ;  /* 0xcb40007f18197421 */ /* 0x000fe20000000000 */
[----:B--2---:R-:W-:Y:S01]  /*4ee0*/  FMUL R22, R22, R11 ;  /* 0x0000000b16167220 */ /* 0x004fe20000400000 */
[----:B------:R-:W-:Y:S01]  /*4ef0*/  FADD R11, R26, -12583039 ;  /* 0xcb40007f1a0b7421 */ /* 0x000fe20000000000 */
[----:B------:R-:W-:Y:S01]  /*4f00*/  FFMA.SAT R26, R13, R56, 0.5 ;  /* 0x3f0000000d1a7423 */ /* 0x000fe20000002038 */
[----:B------:R-:W-:Y:S01]  /*4f10*/  FFMA R25, R12, 1.4426950216293334961, -R25 ;  /* 0x3fb8aa3b0c197823 */ /* 0x000fe20000000819 */
[----:B------:R-:W-:Y:S01]  /*4f20*/  SHF.L.U32 R24, R24, 0x17, RZ ;  /* 0x0000001718187819 */ /* 0x000fe200000006ff */
[----:B------:R-:W-:Y:S01]  /*4f30*/  FFMA R11, R42, 1.4426950216293334961, -R11 ;  /* 0x3fb8aa3b2a0b7823 */ /* 0x000fe2000000080b */
[----:B------:R-:W-:Y:S01]  /*4f40*/  FFMA.RM R26, R26, R51, 12582913 ;  /* 0x4b4000011a1a7423 */ /* 0x000fe20000004033 */
[----:B------:R-:W-:Y:S02]  /*4f50*/  FFMA R12, R12, 1.925963033500011079e-08, R25 ;  /* 0x32a570600c0c7823 */ /* 0x000fe40000000019 */
[----:B------:R-:W-:-:S02]  /*4f60*/  FFMA R11, R42, 1.925963033500011079e-08, R11 ;  /* 0x32a570602a0b7823 */ /* 0x000fc4000000000b */
[----:B------:R0:W1:Y:S08]  /*4f70*/  MUFU.EX2 R25, R12 ;  /* 0x0000000c00197308 */ /* 0x0000700000000800 */
[----:B------:R2:W3:Y:S01]  /*4f80*/  MUFU.EX2 R28, R11 ;  /* 0x0000000b001c7308 */ /* 0x0004e20000000800 */
[----:B0-----:R-:W-:-:S04]  /*4f90*/  FFMA.SAT R12, R14, R56, 0.5 ;  /* 0x3f0000000e0c7423 */ /* 0x001fc80000002038 */
[----:B------:R-:W-:-:S04]  /*4fa0*/  FFMA.RM R12, R12, R51, 12582913 ;  /* 0x4b4000010c0c7423 */ /* 0x000fc80000004033 */
[C---:B--2---:R-:W-:Y:S01]  /*4fb0*/  FADD R11, R12.reuse, -12583039 ;  /* 0xcb40007f0c0b7421 */ /* 0x044fe20000000000 */
[----:B------:R-:W-:Y:S01]  /*4fc0*/  SHF.L.U32 R12, R12, 0x17, RZ ;  /* 0x000000170c0c7819 */ /* 0x000fe200000006ff */
[----:B-1----:R-:W-:Y:S01]  /*4fd0*/  FMUL R24, R24, R25 ;  /* 0x0000001918187220 */ /* 0x002fe20000400000 */
[----:B------:R-:W-:Y:S01]  /*4fe0*/  SHF.L.U32 R25, R26, 0x17, RZ ;  /* 0x000000171a197819 */ /* 0x000fe200000006ff */
[----:B------:R-:W-:-:S04]  /*4ff0*/  FFMA R11, R14, 1.4426950216293334961, -R11 ;  /* 0x3fb8aa3b0e0b7823 */ /* 0x000fc8000000080b */
[----:B------:R-:W-:Y:S01]  /*5000*/  FFMA R11, R14, 1.925963033500011079e-08, R11 ;  /* 0x32a570600e0b7823 */ /* 0x000fe2000000000b */
[----:B---3--:R-:W-:Y:S01]  /*5010*/  FMUL R23, R23, R28 ;  /* 0x0000001c17177220 */ /* 0x008fe20000400000 */
[----:B------:R-:W-:-:S04]  /*5020*/  FADD R28, R26, -12583039 ;  /* 0xcb40007f1a1c7421 */ /* 0x000fc80000000000 */
[----:B------:R-:W0:Y:S01]  /*5030*/  MUFU.EX2 R11, R11 ;  /* 0x0000000b000b7308 */ /* 0x000e220000000800 */
[----:B------:R-:W-:-:S04]  /*5040*/  FFMA R28, R13, 1.4426950216293334961, -R28 ;  /* 0x3fb8aa3b0d1c7823 */ /* 0x000fc8000000081c */
[----:B------:R-:W-:-:S06]  /*5050*/  FFMA R28, R13, 1.925963033500011079e-08, R28 ;  /* 0x32a570600d1c7823 */ /* 0x000fcc000000001c */
[----:B------:R-:W1:Y:S01]  /*5060*/  MUFU.EX2 R28, R28 ;  /* 0x0000001c001c7308 */ /* 0x000e620000000800 */
[----:B0-----:R-:W-:Y:S01]  /*5070*/  FMUL R26, R12, R11 ;  /* 0x0000000b0c1a7220 */ /* 0x001fe20000400000 */
[----:B------:R-:W-:-:S04]  /*5080*/  FFMA.SAT R12, R40, R56, 0.5 ;  /* 0x3f000000280c7423 */ /* 0x000fc80000002038 */
[----:B------:R-:W-:-:S04]  /*5090*/  FFMA.RM R12, R12, R51, 12582913 ;  /* 0x4b4000010c0c7423 */ /* 0x000fc80000004033 */
[C---:B------:R-:W-:Y:S01]  /*50a0*/  FADD R13, R12.reuse, -12583039 ;  /* 0xcb40007f0c0d7421 */ /* 0x040fe20000000000 */
[----:B------:R-:W-:Y:S01]  /*50b0*/  SHF.L.U32 R12, R12, 0x17, RZ ;  /* 0x000000170c0c7819 */ /* 0x000fe200000006ff */
[----:B-1----:R-:W-:Y:S02]  /*50c0*/  FMUL R25, R25, R28 ;  /* 0x0000001c19197220 */ /* 0x002fe40000400000 */
        /* <DEDUP_REMOVED lines=29> */
[----:B------:R-:W-:Y:S01]  /*52a0*/  FFMA.SAT R12, R33, R56, 0.5 ;  /* 0x3f000000210c7423 */ /* 0x000fe20000002038 */
[----:B------:R-:W-:-:S03]  /*52b0*/  FADD R13, RZ, R3 ;  /* 0x00000003ff0d7221 */ /* 0x000fc60000000000 */
[----:B------:R-:W-:Y:S01]  /*52c0*/  FFMA.RM R12, R12, R51, 12582913 ;  /* 0x4b4000010c0c7423 */ /* 0x000fe20000004033 */
[----:B------:R-:W-:-:S03]  /*52d0*/  FADD R13, R13, R0 ;  /* 0x000000000d0d7221 */ /* 0x000fc60000000000 */
[C---:B------:R-:W-:Y:S01]  /*52e0*/  FADD R34, R12.reuse, -12583039 ;  /* 0xcb40007f0c227421 */ /* 0x040fe20000000000 */
[----:B------:R-:W-:Y:S01]  /*52f0*/  SHF.L.U32 R12, R12, 0x17, RZ ;  /* 0x000000170c0c7819 */ /* 0x000fe200000006ff */
[----:B------:R-:W-:Y:S02]  /*5300*/  FADD R13, R13, R2 ;  /* 0x000000020d0d7221 */ /* 0x000fe40000000000 */
        /* <DEDUP_REMOVED lines=36> */
[-C--:B------:R-:W-:Y:S01]  /*5550*/  FFMA.SAT R12, R43, R56.reuse, 0.5 ;  /* 0x3f0000002b0c7423 */ /* 0x080fe20000002038 */
[----:B------:R-:W-:-:S03]  /*5560*/  FFMA.SAT R56, R49, R56, 0.5 ;  /* 0x3f00000031387423 */ /* 0x000fc60000002038 */
[-C--:B------:R-:W-:Y:S01]  /*5570*/  FFMA.RM R12, R12, R51.reuse, 12582913 ;  /* 0x4b4000010c0c7423 */ /* 0x080fe20000004033 */
[----:B------:R-:W-:-:S03]  /*5580*/  FFMA.RM R56, R56, R51, 12582913 ;  /* 0x4b40000138387423 */ /* 0x000fc60000004033 */
[C---:B------:R-:W-:Y:S01]  /*5590*/  FADD R36, R12.reuse, -12583039 ;  /* 0xcb40007f0c247421 */ /* 0x040fe20000000000 */
[----:B------:R-:W-:Y:S02]  /*55a0*/  SHF.L.U32 R12, R12, 0x17, RZ ;  /* 0x000000170c0c7819 */ /* 0x000fe400000006ff */
[----:B------:R-:W-:Y:S01]  /*55b0*/  SHF.L.U32 R37, R56, 0x17, RZ ;  /* 0x0000001738257819 */ /* 0x000fe200000006ff */
[----:B------:R-:W-:-:S04]  /*55c0*/  FFMA R36, R43, 1.4426950216293334961, -R36 ;  /* 0x3fb8aa3b2b247823 */ /* 0x000fc80000000824 */
[----:B------:R-:W-:-:S06]  /*55d0*/  FFMA R43, R43, 1.925963033500011079e-08, R36 ;  /* 0x32a570602b2b7823 */ /* 0x000fcc0000000024 */
[----:B------:R-:W0:Y:S02]  /*55e0*/  MUFU.EX2 R43, R43 ;  /* 0x0000002b002b7308 */ /* 0x000e240000000800 */
[----:B0-----:R-:W-:Y:S01]  /*55f0*/  FMUL R36, R12, R43 ;  /* 0x0000002b0c247220 */ /* 0x001fe20000400000 */
[----:B------:R-:W-:-:S04]  /*5600*/  FADD R12, R56, -12583039 ;  /* 0xcb40007f380c7421 */ /* 0x000fc80000000000 */
[----:B------:R-:W-:-:S04]  /*5610*/  FFMA R12, R49, 1.4426950216293334961, -R12 ;  /* 0x3fb8aa3b310c7823 */ /* 0x000fc8000000080c */
[----:B------:R-:W-:Y:S01]  /*5620*/  FFMA R11, R49, 1.925963033500011079e-08, R12 ;  /* 0x32a57060310b7823 */ /* 0x000fe2000000000c */
[----:B------:R-:W-:-:S03]  /*5630*/  FADD R12, R13, R4 ;  /* 0x000000040d0c7221 */ /* 0x000fc60000000000 */
[----:B------:R0:W1:Y:S01]  /*5640*/  MUFU.EX2 R14, R11 ;  /* 0x0000000b000e7308 */ /* 0x0000620000000800 */
[----:B------:R-:W-:-:S04]  /*5650*/  FADD R13, R12, R5 ;  /* 0x000000050c0d7221 */ /* 0x000fc80000000000 */
[----:B------:R-:W-:-:S04]  /*5660*/  FADD R12, R13, R6 ;  /* 0x000000060d0c7221 */ /* 0x000fc80000000000 */
[----:B------:R-:W-:Y:S01]  /*5670*/  FADD R13, R12, R7 ;  /* 0x000000070c0d7221 */ /* 0x000fe20000000000 */
[----:B0-----:R-:W-:-:S03]  /*5680*/  HFMA2 R11, -RZ, RZ, 0, 1.847743988037109375e-06 ;  /* 0x0000001fff0b7431 */ /* 0x001fc600000001ff */
        /* <DEDUP_REMOVED lines=26> */
[----:B------:R-:W-:-:S07]  /*5830*/  MOV R12, 0x10 ;  /* 0x00000010000c7802 */ /* 0x000fce0000000f00 */
[----:B------:R-:W-:Y:S05]  /*5840*/  WARPSYNC.COLLECTIVE R15, `(.L_x_165) ;  /* 0x000000000f087348 */ /* 0x000fea0003c00000 */
[----:B------:R0:W1:Y:S02]  /*5850*/  SHFL.BFLY P6, R14, R13, R12, R11 ;  /* 0x0c00000c0d0e7389 */ /* 0x00006400000c000b */
[----:B01----:R-:W-:Y:S05]  /*5860*/  ENDCOLLECTIVE ;  /* 0x000000000000791b */ /* 0x003fea0003800000 */
.L_x_165:
[----:B------:R-:W-:Y:S02]  /*5870*/  HFMA2 R12, -RZ, RZ, 0, 4.76837158203125e-07 ;  /* 0x00000008ff0c7431 */ /* 0x000fe400000001ff */
[----:B------:R-:W-:-:S05]  /*5880*/  FADD R40, R13, R14 ;  /* 0x0000000e0d287221 */ /* 0x000fca0000000000 */
[----:B------:R-:W-:-:S07]  /*5890*/  MOV R13, R40 ;  /* 0x00000028000d7202 */ /* 0x000fce0000000f00 */
[----:B------:R-:W-:Y:S05]  /*58a0*/  WARPSYNC.COLLECTIVE R15, `(.L_x_166) ;  /* 0x000000000f087348 */ /* 0x000fea0003c00000 */
[----:B------:R0:W1:Y:S02]  /*58b0*/  SHFL.BFLY P6, R14, R13, R12, R11 ;  /* 0x0c00000c0d0e7389 */ /* 0x00006400000c000b */
[----:B01----:R-:W-:Y:S05]  /*58c0*/  ENDCOLLECTIVE ;  /* 0x000000000000791b */ /* 0x003fea0003800000 */
.L_x_166:
[----:B------:R-:W-:Y:S02]  /*58d0*/  HFMA2 R12, -RZ, RZ, 0, 2.384185791015625e-07 ;  /* 0x00000004ff0c7431 */ /* 0x000fe400000001ff */
[----:B------:R-:W-:-:S05]  /*58e0*/  FADD R41, R40, R14 ;  /* 0x0000000e28297221 */ /* 0x000fca0000000000 */
[----:B------:R-:W-:-:S07]  /*58f0*/  MOV R13, R41 ;  /* 0x00000029000d7202 */ /* 0x000fce0000000f00 */
[----:B------:R-:W-:Y:S05]  /*5900*/  WARPSYNC.COLLECTIVE R15, `(.L_x_167) ;  /* 0x000000000f087348 */ /* 0x000fea0003c00000 */
[----:B------:R0:W1:Y:S02]  /*5910*/  SHFL.BFLY P6, R14, R13, R12, R11 ;  /* 0x0c00000c0d0e7389 */ /* 0x00006400000c000b */
[----:B01----:R-:W-:Y:S05]  /*5920*/  ENDCOLLECTIVE ;  /* 0x000000000000791b */ /* 0x003fea0003800000 */
.L_x_167:
[----:B------:R-:W-:Y:S02]  /*5930*/  HFMA2 R12, -RZ, RZ, 0, 1.1920928955078125e-07 ;  /* 0x00000002ff0c7431 */ /* 0x000fe400000001ff */
[----:B------:R-:W-:-:S05]  /*5940*/  FADD R42, R41, R14 ;  /* 0x0000000e292a7221 */ /* 0x000fca0000000000 */
[----:B------:R-:W-:-:S07]  /*5950*/  MOV R13, R42 ;  /* 0x0000002a000d7202 */ /* 0x000fce0000000f00 */
[----:B------:R-:W-:Y:S05]  /*5960*/  WARPSYNC.COLLECTIVE R15, `(.L_x_168) ;  /* 0x000000000f087348 */ /* 0x000fea0003c00000 */
[----:B------:R0:W1:Y:S02]  /*5970*/  SHFL.BFLY P6, R14, R13, R12, R11 ;  /* 0x0c00000c0d0e7389 */ /* 0x00006400000c000b */
[----:B01----:R-:W-:Y:S05]  /*5980*/  ENDCOLLECTIVE ;  /* 0x000000000000791b */ /* 0x003fea0003800000 */
.L_x_168:
[----:B------:R-:W-:Y:S02]  /*5990*/  HFMA2 R12, -RZ, RZ, 0, 5.9604644775390625e-08 ;  /* 0x00000001ff0c7431 */ /* 0x000fe400000001ff */
[----:B------:R-:W-:-:S05]  /*59a0*/  FADD R43, R42, R14 ;  /* 0x0000000e2a2b7221 */ /* 0x000fca0000000000 */
[----:B------:R-:W-:-:S07]  /*59b0*/  MOV R13, R43 ;  /* 0x0000002b000d7202 */ /* 0x000fce0000000f00 */
[----:B------:R-:W-:Y:S05]  /*59c0*/  WARPSYNC.COLLECTIVE R15, `(.L_x_169) ;  /* 0x000000000f087348 */ /* 0x000fea0003c00000 */
[----:B------:R0:W1:Y:S02]  /*59d0*/  SHFL.BFLY P6, R14, R13, R12, R11 ;  /* 0x0c00000c0d0e7389 */ /* 0x00006400000c000b */
[----:B01----:R-:W-:Y:S05]  /*59e0*/  ENDCOLLECTIVE ;  /* 0x000000000000791b */ /* 0x003fea0003800000 */
.L_x_169:
[----:B------:R-:W-:Y:S05]  /*59f0*/  BRA `(.L_x_170) ;  /* 0xffffffc400107947 */ /* 0x000fea000383ffff */
        .weak           $__internal_1_$__cuda_sm3x_div_rn_noftz_f32_slowpath
        .type           $__internal_1_$__cuda_sm3x_div_rn_noftz_f32_slowpath,@function
        .size           $__internal_1_$__cuda_sm3x_div_rn_noftz_f32_slowpath,(.L_x_15318 - $__internal_1_$__cuda_sm3x_div_rn_noftz_f32_slowpath)
$__internal_1_$__cuda_sm3x_div_rn_noftz_f32_slowpath:
[----:B------:R-:W-:Y:S01]  /*5a00*/  SHF.R.U32.HI R42, RZ, 0x17, R12 ;  /* 0x00000017ff2a7819 */ /* 0x000fe2000001160c */
[----:B------:R-:W-:Y:S01]  /*5a10*/  BSSY.RECONVERGENT B0, `(.L_x_171) ;  /* 0x0000062000007945 */ /* 0x000fe20003800200 */
[----:B------:R-:W-:Y:S02]  /*5a20*/  SHF.R.U32.HI R13, RZ, 0x17, R3 ;  /* 0x00000017ff0d7819 */ /* 0x000fe40000011603 */
[----:B------:R-:W-:Y:S02]  /*5a30*/  LOP3.LUT R53, R42, 0xff, RZ, 0xc0, !PT ;  /* 0x000000ff2a357812 */ /* 0x000fe400078ec0ff */
[----:B------:R-:W-:Y:S02]  /*5a40*/  LOP3.LUT R50, R13, 0xff, RZ, 0xc0, !PT ;  /* 0x000000ff0d327812 */ /* 0x000fe400078ec0ff */
[----:B------:R-:W-:Y:S02]  /*5a50*/  IADD3 R48, PT, PT, R53, -0x1, RZ ;  /* 0xffffffff35307810 */ /* 0x000fe40007ffe0ff */
[----:B------:R-:W-:-:S02]  /*5a60*/  IADD3 R42, PT, PT, R50, -0x1, RZ ;  /* 0xffffffff322a7810 */ /* 0x000fc40007ffe0ff */
[----:B------:R-:W-:-:S04]  /*5a70*/  ISETP.GT.U32.AND P0, PT, R48, 0xfd, PT ;  /* 0x000000fd3000780c */ /* 0x000fc80003f04070 */
        /* <DEDUP_REMOVED lines=26> */
.L_x_172:
        /* <DEDUP_REMOVED lines=11> */
[----:B------:R-:W-:Y:S01]  /*5cd0*/  FFMA R50, R55, R51, R42 ;  /* 0x0000003337327223 */ /* 0x000fe2000000002a */
[----:B------:R-:W-:-:S03]  /*5ce0*/  IADD3 R42, PT, PT, R12, 0x7f, -R53 ;  /* 0x0000007f0c2a7810 */ /* 0x000fc60007ffe835 */
[----:B------:R-:W-:Y:S01]  /*5cf0*/  FFMA R51, R48, R50, R3 ;  /* 0x0000003230337223 */ /* 0x000fe20000000003 */
[----:B------:R-:W-:-:S03]  /*5d00*/  IADD3 R42, PT, PT, R42, R13, RZ ;  /* 0x0000000d2a2a7210 */ /* 0x000fc60007ffe0ff */
[----:B------:R-:W-:-:S05]  /*5d10*/  FFMA R3, R55, R51, R50 ;  /* 0x0000003337037223 */ /* 0x000fca0000000032 */
        /* <DEDUP_REMOVED lines=14> */
[C---:B------:R-:W-:Y:S01]  /*5e00*/  IADD3 R49, PT, PT, R48.reuse, 0x20, RZ ;  /* 0x0000002030317810 */ /* 0x040fe20007ffe0ff */
[CCC-:B------:R-:W-:Y:S01]  /*5e10*/  FFMA.RM R13, R55.reuse, R51.reuse, R50.reuse ;  /* 0x00000033370d7223 */ /* 0x1c0fe20000004032 */
[----:B------:R-:W-:Y:S02]  /*5e20*/  ISETP.NE.AND P2, PT, R48, RZ, PT ;  /* 0x000000ff3000720c */ /* 0x000fe40003f45270 */
[----:B------:R-:W-:Y:S01]  /*5e30*/  LOP3.LUT R42, R12, 0x7fffff, RZ, 0xc0, !PT ;  /* 0x007fffff0c2a7812 */ /* 0x000fe200078ec0ff */
[----:B------:R-:W-:Y:S01]  /*5e40*/  FFMA.RP R12, R55, R51, R50 ;  /* 0x00000033370c7223 */ /* 0x000fe20000008032 */
[----:B------:R-:W-:Y:S02]  /*5e50*/  ISETP.NE.AND P1, PT, R48, RZ, PT ;  /* 0x000000ff3000720c */ /* 0x000fe40003f25270 */
[----:B------:R-:W-:Y:S02]  /*5e60*/  LOP3.LUT R42, R42, 0x800000, RZ, 0xfc, !PT ;  /* 0x008000002a2a7812 */ /* 0x000fe400078efcff */
[----:B------:R-:W-:-:S02]  /*5e70*/  IADD3 R48, PT, PT, -R48, RZ, RZ ;  /* 0x000000ff30307210 */ /* 0x000fc40007ffe1ff */
[----:B------:R-:W-:Y:S02]  /*5e80*/  SHF.L.U32 R49, R42, R49, RZ ;  /* 0x000000312a317219 */ /* 0x000fe400000006ff */
[----:B------:R-:W-:Y:S02]  /*5e90*/  FSETP.NEU.FTZ.AND P0, PT, R12, R13, PT ;  /* 0x0000000d0c00720b */ /* 0x000fe40003f1d000 */
[----:B------:R-:W-:Y:S02]  /*5ea0*/  SEL R13, R48, RZ, P2 ;  /* 0x000000ff300d7207 */ /* 0x000fe40001000000 */
[----:B------:R-:W-:Y:S02]  /*5eb0*/  ISETP.NE.AND P1, PT, R49, RZ, P1 ;  /* 0x000000ff3100720c */ /* 0x000fe40000f25270 */
[----:B------:R-:W-:Y:S02]  /*5ec0*/  SHF.R.U32.HI R13, RZ, R13, R42 ;  /* 0x0000000dff0d7219 */ /* 0x000fe4000001162a */
[----:B------:R-:W-:-:S02]  /*5ed0*/  PLOP3.LUT P0, PT, P0, P1, PT, 0xf8, 0x8f ;  /* 0x00000000008f781c */ /* 0x000fc40000703f70 */
[----:B------:R-:W-:Y:S02]  /*5ee0*/  SHF.R.U32.HI R49, RZ, 0x1, R13 ;  /* 0x00000001ff317819 */ /* 0x000fe4000001160d */
[----:B------:R-:W-:-:S04]  /*5ef0*/  SEL R12, RZ, 0x1, !P0 ;  /* 0x00000001ff0c7807 */ /* 0x000fc80004000000 */
[----:B------:R-:W-:-:S04]  /*5f00*/  LOP3.LUT R12, R12, 0x1, R49, 0xf8, !PT ;  /* 0x000000010c0c7812 */ /* 0x000fc800078ef831 */
[----:B------:R-:W-:-:S04]  /*5f10*/  LOP3.LUT R12, R12, R13, RZ, 0xc0, !PT ;  /* 0x0000000d0c0c7212 */ /* 0x000fc800078ec0ff */
[----:B------:R-:W-:-:S04]  /*5f20*/  IADD3 R12, PT, PT, R49, R12, RZ ;  /* 0x0000000c310c7210 */ /* 0x000fc80007ffe0ff */
[----:B------:R-:W-:Y:S01]  /*5f30*/  LOP3.LUT R3, R12, R3, RZ, 0xfc, !PT ;  /* 0x000000030c037212 */ /* 0x000fe200078efcff */
[----:B------:R-:W-:Y:S06]  /*5f40*/  BRA `(.L_x_180) ;  /* 0x0000000000107947 */ /* 0x000fec0003800000 */
.L_x_179:
[----:B------:R-:W-:-:S04]  /*5f50*/  LOP3.LUT R3, R3, 0x80000000, RZ, 0xc0, !PT ;  /* 0x8000000003037812 */ /* 0x000fc800078ec0ff */
[----:B------:R-:W-:Y:S01]  /*5f60*/  LOP3.LUT R3, R3, 0x7f800000, RZ, 0xfc, !PT ;  /* 0x7f80000003037812 */ /* 0x000fe200078efcff */
[----:B------:R-:W-:Y:S06]  /*5f70*/  BRA `(.L_x_180) ;  /* 0x0000000000047947 */ /* 0x000fec0003800000 */
.L_x_178:
[----:B------:R-:W-:-:S07]  /*5f80*/  LEA R3, R42, R3, 0x17 ;  /* 0x000000032a037211 */ /* 0x000fce00078eb8ff */
.L_x_180:
[----:B------:R-:W-:Y:S05]  /*5f90*/  BSYNC.RECONVERGENT B1 ;  /* 0x0000000000017941 */ /* 0x000fea0003800200 */
.L_x_177:
[----:B------:R-:W-:Y:S05]  /*5fa0*/  BRA `(.L_x_181) ;  /* 0x0000000000207947 */ /* 0x000fea0003800000 */
.L_x_176:
[----:B------:R-:W-:-:S04]  /*5fb0*/  LOP3.LUT R3, R12, 0x80000000, R3, 0x48, !PT ;  /* 0x800000000c037812 */ /* 0x000fc800078e4803 */
[----:B------:R-:W-:Y:S01]  /*5fc0*/  LOP3.LUT R3, R3, 0x7f800000, RZ, 0xfc, !PT ;  /* 0x7f80000003037812 */ /* 0x000fe200078efcff */
[----:B------:R-:W-:Y:S06]  /*5fd0*/  BRA `(.L_x_181) ;  /* 0x0000000000147947 */ /* 0x000fec0003800000 */
.L_x_175:
[----:B------:R-:W-:Y:S01]  /*5fe0*/  LOP3.LUT R3, R12, 0x80000000, R3, 0x48, !PT ;  /* 0x800000000c037812 */ /* 0x000fe200078e4803 */
[----:B------:R-:W-:Y:S06]  /*5ff0*/  BRA `(.L_x_181) ;  /* 0x00000000000c7947 */ /* 0x000fec0003800000 */
.L_x_174:
[----:B------:R-:W0:Y:S01]  /*6000*/  MUFU.RSQ R3, -QNAN ;  /* 0xffc0000000037908 */ /* 0x000e220000001400 */
[----:B------:R-:W-:Y:S05]  /*6010*/  BRA `(.L_x_181) ;  /* 0x0000000000047947 */ /* 0x000fea0003800000 */
.L_x_173:
[----:B------:R-:W-:-:S07]  /*6020*/  FADD.FTZ R3, R3, R12 ;  /* 0x0000000c03037221 */ /* 0x000fce0000010000 */
.L_x_181:
[----:B------:R-:W-:Y:S05]  /*6030*/  BSYNC.RECONVERGENT B0 ;  /* 0x0000000000007941 */ /* 0x000fea0003800200 */
.L_x_171:
[----:B------:R-:W-:Y:S01]  /*6040*/  HFMA2 R13, -RZ, RZ, 0, 0 ;  /* 0x00000000ff0d7431 */ /* 0x000fe200000001ff */
[----:B------:R-:W-:-:S04]  /*6050*/  MOV R12, R40 ;  /* 0x00000028000c7202 */ /* 0x000fc80000000f00 */
[----:B0-----:R-:W-:Y:S05]  /*6060*/  RET.REL.NODEC R12 `(_ZN7oneflow4cuda7softmax15SoftmaxWarpImplI10SimpleLoadI6__halffE11SimpleStoreIS4_fEfLi1ELi32ELi32ELi1ELb0ELNS1_9AlgorithmE0EEEvT_T0_ll) ;  /* 0xffffff9c0ce47950 */ /* 0x001fea0003c3ffff */
.L_x_182:
        /* <DEDUP_REMOVED lines=9> */
.L_x_15318:


//--------------------- .text._ZN7oneflow4cuda7softmax15SoftmaxWarpImplI10SimpleLoadI6__halffE11SimpleStoreIS4_fEfLi1ELi31ELi32ELi1ELb1ELNS1_9AlgorithmE0EEEvT_T0_ll --------------------------
	.section	.text._ZN7oneflow4cuda7softmax15SoftmaxWarpImplI10SimpleLoadI6__halffE11SimpleStoreIS4_fEfLi1ELi31ELi32ELi1ELb1ELNS1_9AlgorithmE0EEEvT_T0_ll,"ax",@progbits
	.align	128
        .global         _ZN7oneflow4cuda7softmax15SoftmaxWarpImplI10SimpleLoadI6__halffE11SimpleStoreIS4_fEfLi1ELi31ELi32ELi1ELb1ELNS1_9AlgorithmE0EEEvT_T0_ll
        .type           _ZN7oneflow4cuda7softmax15SoftmaxWarpImplI10SimpleLoadI6__halffE11SimpleStoreIS4_fEfLi1ELi31ELi32ELi1ELb1ELNS1_9AlgorithmE0EEEvT_T0_ll,@function
        .size           _ZN7oneflow4cuda7softmax15SoftmaxWarpImplI10SimpleLoadI6__halffE11SimpleStoreIS4_fEfLi1ELi31ELi32ELi1ELb1ELNS1_9AlgorithmE0EEEvT_T0_ll,(.L_x_15319 - _ZN7oneflow4cuda7softmax15SoftmaxWarpImplI10SimpleLoadI6__halffE11SimpleStoreIS4_fEfLi1ELi31ELi32ELi1ELb1ELNS1_9AlgorithmE0EEEvT_T0_ll)
        .other          _ZN7oneflow4cuda7softmax15SoftmaxWarpImplI10SimpleLoadI6__halffE11SimpleStoreIS4_fEfLi1ELi31ELi32ELi1ELb1ELNS1_9AlgorithmE0EEEvT_T0_ll,@"STO_CUDA_ENTRY STV_DEFAULT"
_ZN7oneflow4cuda7softmax15SoftmaxWarpImplI10SimpleLoadI6__halffE11SimpleStoreIS4_fEfLi1ELi31ELi32ELi1ELb1ELNS1_9AlgorithmE0EEEvT_T0_ll:
.text._ZN7oneflow4cuda7softmax15SoftmaxWarpImplI10SimpleLoadI6__halffE11SimpleStoreIS4_fEfLi1ELi31ELi32ELi1ELb1ELNS1_9AlgorithmE0EEEvT_T0_ll:
        /* <DEDUP_REMOVED lines=25> */
.L_x_183:
        /* <DEDUP_REMOVED lines=36> */
[----:B-1----:R-:W-:-:S07]  /*03d0*/  IADD3 R14, PT, PT, R44, 0x140, RZ ;  /* 0x000001402c0e7810 */ /* 0x002fce0007ffe0ff */
.L_x_248:
[----:B------:R-:W-:Y:S01]  /*03e0*/  ISETP.GE.U32.AND P0, PT, R44, UR44, PT ;  /* 0x0000002c2c007c0c */ /* 0x000fe2000bf06070 */
[----:B------:R-:W-:Y:S01]  /*03f0*/  IMAD R0, R45, UR42, RZ ;  /* 0x0000002a2d007c24 */ /* 0x000fe2000f8e02ff */
[----:B------:R-:W-:Y:S02]  /*0400*/  ISETP.GE.U32.AND P2, PT, R2, UR44, PT ;  /* 0x0000002c02007c0c */ /* 0x000fe4000bf46070 */
[----:B------:R-:W-:Y:S02]  /*0410*/  ISETP.GE.AND.EX P0, PT, RZ, UR45, PT, P0 ;  /* 0x0000002dff007c0c */ /* 0x000fe4000bf06300 */
[----:B------:R-:W-:Y:S01]  /*0420*/  ISETP.GE.U32.AND P6, PT, R3, UR44, PT ;  /* 0x0000002c03007c0c */ /* 0x000fe2000bfc6070 */
[----:B------:R-:W-:Y:S01]  /*0430*/  HFMA2 R3, -RZ, RZ, 0, 0 ;  /* 0x00000000ff037431 */ /* 0x000fe200000001ff */
[----:B------:R-:W-:Y:S02]  /*0440*/  ISETP.GE.AND.EX P2, PT, RZ, UR45, PT, P2 ;  /* 0x0000002dff007c0c */ /* 0x000fe4000bf46320 */
[----:B------:R-:W-:-:S02]  /*0450*/  MOV R2, R44 ;  /* 0x0000002c00027202 */ /* 0x000fc40000000f00 */
[----:B------:R-:W-:Y:S02]  /*0460*/  ISETP.GE.U32.AND P5, PT, R47, UR44, PT ;  /* 0x0000002c2f007c0c */ /* 0x000fe4000bfa6070 */
[----:B------:R-:W-:Y:S02]  /*0470*/  ISETP.GE.AND.EX P6, PT, RZ, UR45, PT, P6 ;  /* 0x0000002dff007c0c */ /* 0x000fe4000bfc6360 */
[----:B------:R-:W-:Y:S01]  /*0480*/  ISETP.GE.AND.EX P5, PT, RZ, UR45, PT, P5 ;  /* 0x0000002dff007c0c */ /* 0x000fe2000bfa6350 */
[C---:B0-----:R-:W-:Y:S01]  /*0490*/  IMAD.WIDE.U32 R4, R41.reuse, UR42, R2 ;  /* 0x0000002a29047c25 */ /* 0x041fe2000f8e0002 */
[----:B------:R-:W-:Y:S02]  /*04a0*/  ISETP.GE.U32.AND P1, PT, R48, UR44, PT ;  /* 0x0000002c30007c0c */ /* 0x000fe4000bf26070 */
[----:B------:R-:W-:Y:S01]  /*04b0*/  @!P0 R2UR UR4, R42 ;  /* 0x000000002a0482ca */ /* 0x000fe200000e0000 */
[----:B------:R-:W-:Y:S01]  /*04c0*/  IMAD R3, R41, UR43, R0 ;  /* 0x0000002b29037c24 */ /* 0x000fe2000f8e0200 */
[----:B------:R-:W-:-:S02]  /*04d0*/  @!P0 R2UR UR5, R43 ;  /* 0x000000002b0582ca */ /* 0x000fc400000e0000 */
[----:B------:R-:W-:Y:S02]  /*04e0*/  ISETP.GE.AND.EX P1, PT, RZ, UR45, PT, P1 ;  /* 0x0000002dff007c0c */ /* 0x000fe4000bf26310 */
[----:B------:R-:W-:Y:S02]  /*04f0*/  IADD3 R3, PT, PT, R5, R3, RZ ;  /* 0x0000000305037210 */ /* 0x000fe40007ffe0ff */
[----:B------:R-:W-:Y:S02]  /*0500*/  LEA R2, P4, R4, UR40, 0x1 ;  /* 0x0000002804027c11 */ /* 0x000fe4000f8808ff */
[----:B------:R-:W-:Y:S02]  /*0510*/  @!P2 R2UR UR6, R42 ;  /* 0x000000002a06a2ca */ /* 0x000fe400000e0000 */
[----:B------:R-:W-:Y:S02]  /*0520*/  @!P2 R2UR UR7, R43 ;  /* 0x000000002b07a2ca */ /* 0x000fe400000e0000 */
[----:B------:R-:W-:-:S02]  /*0530*/  LEA.HI.X R3, R4, UR41, R3, 0x1, P4 ;  /* 0x0000002904037c11 */ /* 0x000fc4000a0f0c03 */
[C---:B------:R-:W-:Y:S02]  /*0540*/  @!P6 R2UR UR8, R42.reuse ;  /* 0x000000002a08e2ca */ /* 0x040fe400000e0000 */
[----:B------:R-:W-:Y:S01]  /*0550*/  @!P6 R2UR UR9, R43 ;  /* 0x000000002b09e2ca */ /* 0x000fe200000e0000 */
[----:B------:R-:W2:Y:S01]  /*0560*/  @!P0 LDG.E.U16 R13, desc[UR4][R2.64] ;  /* 0x00000004020d8981 */ /* 0x000ea2000c1e1500 */
[----:B------:R-:W-:Y:S02]  /*0570*/  ISETP.GE.U32.AND P3, PT, R49, UR44, PT ;  /* 0x0000002c31007c0c */ /* 0x000fe4000bf66070 */
[----:B------:R-:W-:Y:S02]  /*0580*/  @!P5 R2UR UR10, R42 ;  /* 0x000000002a0ad2ca */ /* 0x000fe400000e0000 */
[----:B------:R-:W-:Y:S01]  /*0590*/  @!P5 R2UR UR11, R43 ;  /* 0x000000002b0bd2ca */ /* 0x000fe200000e0000 */
[----:B------:R-:W3:Y:S01]  /*05a0*/  @!P2 LDG.E.U16 R0, desc[UR6][R2.64+0x40] ;  /* 0x000040060200a981 */ /* 0x000ee2000c1e1500 */
[----:B------:R-:W-:-:S02]  /*05b0*/  ISETP.GE.AND.EX P3, PT, RZ, UR45, PT, P3 ;  /* 0x0000002dff007c0c */ /* 0x000fc4000bf66330 */
[----:B------:R-:W-:Y:S02]  /*05c0*/  ISETP.GE.U32.AND P4, PT, R50, UR44, PT ;  /* 0x0000002c32007c0c */ /* 0x000fe4000bf86070 */
[----:B------:R-:W-:Y:S01]  /*05d0*/  @!P1 R2UR UR4, R42 ;  /* 0x000000002a0492ca */ /* 0x000fe200000e0000 */
[----:B------:R-:W4:Y:S01]  /*05e0*/  @!P6 LDG.E.U16 R5, desc[UR8][R2.64+0x80] ;  /* 0x000080080205e981 */ /* 0x000f22000c1e1500 */
[----:B------:R-:W-:Y:S02]  /*05f0*/  @!P1 R2UR UR5, R43 ;  /* 0x000000002b0592ca */ /* 0x000fe400000e0000 */
[----:B------:R-:W-:-:S03]  /*0600*/  ISETP.GE.AND.EX P4, PT, RZ, UR45, PT, P4 ;  /* 0x0000002dff007c0c */ /* 0x000fc6000bf86340 */
[----:B------:R-:W5:Y:S02]  /*0610*/  @!P5 LDG.E.U16 R7, desc[UR10][R2.64+0xc0] ;  /* 0x0000c00a0207d981 */ /* 0x000f64000c1e1500 */
[----:B------:R-:W-:Y:S02]  /*0620*/  @!P3 R2UR UR6, R42 ;  /* 0x000000002a06b2ca */ /* 0x000fe400000e0000 */
[----:B------:R-:W-:-:S04]  /*0630*/  @!P3 R2UR UR7, R43 ;  /* 0x000000002b07b2ca */ /* 0x000fc800000e0000 */
[----:B------:R-:W5:Y:S02]  /*0640*/  @!P1 LDG.E.U16 R8, desc[UR4][R2.64+0x100] ;  /* 0x0001000402089981 */ /* 0x000f64000c1e1500 */
[----:B------:R-:W-:Y:S02]  /*0650*/  @!P4 R2UR UR4, R42 ;  /* 0x000000002a04c2ca */ /* 0x000fe400000e0000 */
[----:B------:R-:W-:-:S05]  /*0660*/  @!P4 R2UR UR5, R43 ;  /* 0x000000002b05c2ca */ /* 0x000fca00000e0000 */
[----:B------:R-:W5:Y:S08]  /*0670*/  @!P3 LDG.E.U16 R9, desc[UR6][R2.64+0x140] ;  /* 0x000140060209b981 */ /* 0x000f70000c1e1500 */
[----:B------:R-:W5:Y:S01]  /*0680*/  @!P4 LDG.E.U16 R12, desc[UR4][R2.64+0x180] ;  /* 0x00018004020cc981 */ /* 0x000f62000c1e1500 */
[----:B------:R-:W-:Y:S02]  /*0690*/  MOV R4, 0xff800000 ;  /* 0xff80000000047802 */ /* 0x000fe40000000f00 */
[----:B------:R-:W-:-:S02]  /*06a0*/  MOV R6, 0xff800000 ;  /* 0xff80000000067802 */ /* 0x000fc40000000f00 */
[----:B------:R-:W-:Y:S02]  /*06b0*/  MOV R76, 0xff800000 ;  /* 0xff800000004c7802 */ /* 0x000fe40000000f00 */
[----:B------:R-:W-:Y:S02]  /*06c0*/  MOV R78, 0xff800000 ;  /* 0xff800000004e7802 */ /* 0x000fe40000000f00 */
[----:B------:R-:W-:Y:S02]  /*06d0*/  MOV R80, 0xff800000 ;  /* 0xff80000000507802 */ /* 0x000fe40000000f00 */
[----:B------:R-:W-:Y:S02]  /*06e0*/  MOV R82, 0xff800000 ;  /* 0xff80000000527802 */ /* 0x000fe40000000f00 */
[----:B------:R-:W-:Y:S01]  /*06f0*/  MOV R84, 0xff800000 ;  /* 0xff80000000547802 */ /* 0x000fe20000000f00 */
[----:B--2---:R-:W-:Y:S01]  /*0700*/  @!P0 HADD2.F32 R4, -RZ, R13.H0_H0 ;  /* 0x2000000dff048230 */ /* 0x004fe20000004100 */
[----:B------:R-:W-:-:S04]  /*0710*/  MOV R13, 0xff800000 ;  /* 0xff800000000d7802 */ /* 0x000fc80000000f00 */
[----:B------:R-:W-:Y:S01]  /*0720*/  @!P0 FMNMX R13, R4, -INF , !PT ;  /* 0xff800000040d8809 */ /* 0x000fe20007800000 */
[----:B---3--:R-:W-:-:S05]  /*0730*/  @!P2 HADD2.F32 R6, -RZ, R0.H0_H0 ;  /* 0x20000000ff06a230 */ /* 0x008fca0000004100 */
[----:B------:R-:W-:Y:S01]  /*0740*/  @!P2 FMNMX R13, R13, R6, !PT ;  /* 0x000000060d0da209 */ /* 0x000fe20007800000 */
[----:B----4-:R-:W-:Y:S01]  /*0750*/  @!P6 HADD2.F32 R76, -RZ, R5.H0_H0 ;  /* 0x20000005ff4ce230 */ /* 0x010fe20000004100 */
[----:B------:R-:W-:-:S04]  /*0760*/  ISETP.GE.U32.AND P2, PT, R51, UR44, PT ;  /* 0x0000002c33007c0c */ /* 0x000fc8000bf46070 */
[----:B------:R-:W-:Y:S01]  /*0770*/  @!P6 FMNMX R13, R13, R76, !PT ;  /* 0x0000004c0d0de209 */ /* 0x000fe20007800000 */
[----:B-----5:R-:W-:Y:S01]  /*0780*/  @!P5 HADD2.F32 R78, -RZ, R7.H0_H0 ;  /* 0x20000007ff4ed230 */ /* 0x020fe20000004100 */
[----:B------:R-:W-:-:S04]  /*0790*/  ISETP.GE.U32.AND P6, PT, R10, UR44, PT ;  /* 0x0000002c0a007c0c */ /* 0x000fc8000bfc6070 */
[----:B------:R-:W-:Y:S02]  /*07a0*/  @!P5 FMNMX R13, R13, R78, !PT ;  /* 0x0000004e0d0dd209 */ /* 0x000fe40007800000 */
[----:B------:R-:W-:Y:S01]  /*07b0*/  ISETP.GE.AND.EX P5, PT, RZ, UR45, PT, P2 ;  /* 0x0000002dff007c0c */ /* 0x000fe2000bfa6320 */
[----:B------:R-:W-:Y:S01]  /*07c0*/  @!P1 HADD2.F32 R80, -RZ, R8.H0_H0 ;  /* 0x20000008ff509230 */ /* 0x000fe20000004100 */
[----:B------:R-:W-:-:S04]  /*07d0*/  ISETP.GE.AND.EX P6, PT, RZ, UR45, PT, P6 ;  /* 0x0000002dff007c0c */ /* 0x000fc8000bfc6360 */
[----:B------:R-:W-:Y:S02]  /*07e0*/  @!P1 FMNMX R13, R13, R80, !PT ;  /* 0x000000500d0d9209 */ /* 0x000fe40007800000 */
[----:B------:R-:W-:Y:S02]  /*07f0*/  ISETP.GE.U32.AND P1, PT, R11, UR44, PT ;  /* 0x0000002c0b007c0c */ /* 0x000fe4000bf26070 */
[----:B------:R-:W-:Y:S02]  /*0800*/  ISETP.GE.U32.AND P2, PT, R14, UR44, PT ;  /* 0x0000002c0e007c0c */ /* 0x000fe4000bf46070 */
[----:B------:R-:W-:Y:S01]  /*0810*/  ISETP.GE.AND.EX P1, PT, RZ, UR45, PT, P1 ;  /* 0x0000002dff007c0c */ /* 0x000fe2000bf26310 */
[----:B------:R-:W-:Y:S01]  /*0820*/  @!P3 HADD2.F32 R82, -RZ, R9.H0_H0 ;  /* 0x20000009ff52b230 */ /* 0x000fe20000004100 */
[----:B------:R-:W-:Y:S02]  /*0830*/  ISETP.GE.AND.EX P2, PT, RZ, UR45, PT, P2 ;  /* 0x0000002dff007c0c */ /* 0x000fe4000bf46320 */
[----:B------:R-:W-:-:S02]  /*0840*/  @!P5 R2UR UR4, R42 ;  /* 0x000000002a04d2ca */ /* 0x000fc400000e0000 */
[----:B------:R-:W-:Y:S01]  /*0850*/  @!P5 R2UR UR5, R43 ;  /* 0x000000002b05d2ca */ /* 0x000fe200000e0000 */
[----:B------:R-:W-:Y:S01]  /*0860*/  @!P4 HADD2.F32 R84, -RZ, R12.H0_H0 ;  /* 0x2000000cff54c230 */ /* 0x000fe20000004100 */
[----:B------:R-:W-:Y:S02]  /*0870*/  @!P3 FMNMX R13, R13, R82, !PT ;  /* 0x000000520d0db209 */ /* 0x000fe40007800000 */
[----:B------:R-:W-:Y:S02]  /*0880*/  ISETP.GE.U32.AND P3, PT, R52, UR44, PT ;  /* 0x0000002c34007c0c */ /* 0x000fe4000bf66070 */
[----:B------:R-:W-:Y:S02]  /*0890*/  @!P6 R2UR UR6, R42 ;  /* 0x000000002a06e2ca */ /* 0x000fe400000e0000 */
[----:B------:R-:W-:Y:S02]  /*08a0*/  @!P6 R2UR UR7, R43 ;  /* 0x000000002b07e2ca */ /* 0x000fe400000e0000 */
[----:B------:R-:W-:-:S02]  /*08b0*/  @!P4 FMNMX R13, R13, R84, !PT ;  /* 0x000000540d0dc209 */ /* 0x000fc40007800000 */
[----:B------:R-:W-:Y:S01]  /*08c0*/  ISETP.GE.AND.EX P3, PT, RZ, UR45, PT, P3 ;  /* 0x0000002dff007c0c */ /* 0x000fe2000bf66330 */
[----:B------:R-:W2:Y:S01]  /*08d0*/  @!P5 LDG.E.U16 R10, desc[UR4][R2.64+0x1c0] ;  /* 0x0001c004020ad981 */ /* 0x000ea2000c1e1500 */
[----:B------:R-:W-:Y:S02]  /*08e0*/  ISETP.GE.U32.AND P4, PT, R53, UR44, PT ;  /* 0x0000002c35007c0c */ /* 0x000fe4000bf86070 */
[C---:B------:R-:W-:Y:S02]  /*08f0*/  @!P1 R2UR UR8, R42.reuse ;  /* 0x000000002a0892ca */ /* 0x040fe400000e0000 */
[----:B------:R-:W-:Y:S02]  /*0900*/  @!P1 R2UR UR9, R43 ;  /* 0x000000002b0992ca */ /* 0x000fe400000e0000 */
[----:B------:R-:W-:Y:S01]  /*0910*/  ISETP.GE.AND.EX P4, PT, RZ, UR45, PT, P4 ;  /* 0x0000002dff007c0c */ /* 0x000fe2000bf86340 */
[----:B------:R-:W3:Y:S01]  /*0920*/  @!P6 LDG.E.U16 R0, desc[UR6][R2.64+0x200] ;  /* 0x000200060200e981 */ /* 0x000ee2000c1e1500 */
[----:B------:R-:W-:-:S02]  /*0930*/  @!P2 R2UR UR10, R42 ;  /* 0x000000002a0aa2ca */ /* 0x000fc400000e0000 */
[C---:B------:R-:W-:Y:S02]  /*0940*/  @!P2 R2UR UR11, R43.reuse ;  /* 0x000000002b0ba2ca */ /* 0x040fe400000e0000 */
[----:B------:R-:W-:Y:S02]  /*0950*/  @!P3 R2UR UR12, R42 ;  /* 0x000000002a0cb2ca */ /* 0x000fe400000e0000 */
[----:B------:R-:W-:-:S03]  /*0960*/  @!P3 R2UR UR13, R43 ;  /* 0x000000002b0db2ca */ /* 0x000fc600000e0000 */
[----:B------:R-:W4:Y:S02]  /*0970*/  @!P1 LDG.E.U16 R5, desc[UR8][R2.64+0x240] ;  /* 0x0002400802059981 */ /* 0x000f24000c1e1500 */
[----:B------:R-:W-:Y:S02]  /*0980*/  @!P4 R2UR UR4, R42 ;  /* 0x000000002a04c2ca */ /* 0x000fe400000e0000 */
[----:B------:R-:W-:Y:S02]  /*0990*/  @!P4 R2UR UR5, R43 ;  /* 0x000000002b05c2ca */ /* 0x000fe400000e0000 */
[----:B------:R-:W5:Y:S04]  /*09a0*/  @!P2 LDG.E.U16 R7, desc[UR10][R2.64+0x280] ;  /* 0x0002800a0207a981 */ /* 0x000f68000c1e1500 */
[----:B------:R-:W5:Y:S07]  /*09b0*/  @!P3 LDG.E.U16 R8, desc[UR12][R2.64+0x2c0] ;  /* 0x0002c00c0208b981 */ /* 0x000f6e000c1e1500 */
[----:B------:R-:W5:Y:S01]  /*09c0*/  @!P4 LDG.E.U16 R9, desc[UR4][R2.64+0x300] ;  /* 0x000300040209c981 */ /* 0x000f62000c1e1500 */
[----:B------:R-:W-:-:S02]  /*09d0*/  MOV R86, 0xff800000 ;  /* 0xff80000000567802 */ /* 0x000fc40000000f00 */
[----:B------:R-:W-:Y:S02]  /*09e0*/  MOV R88, 0xff800000 ;  /* 0xff80000000587802 */ /* 0x000fe40000000f00 */
[----:B------:R-:W-:Y:S02]  /*09f0*/  MOV R90, 0xff800000 ;  /* 0xff800000005a7802 */ /* 0x000fe40000000f00 */
[----:B------:R-:W-:Y:S02]  /*0a00*/  MOV R92, 0xff800000 ;  /* 0xff800000005c7802 */ /* 0x000fe40000000f00 */
[----:B------:R-:W-:Y:S02]  /*0a10*/  MOV R72, 0xff800000 ;  /* 0xff80000000487802 */ /* 0x000fe40000000f00 */
[----:B------:R-:W-:Y:S01]  /*0a20*/  MOV R94, 0xff800000 ;  /* 0xff800000005e7802 */ /* 0x000fe20000000f00 */
[----:B--2---:R-:W-:-:S05]  /*0a30*/  @!P5 HADD2.F32 R86, -RZ, R10.H0_H0 ;  /* 0x2000000aff56d230 */ /* 0x004fca0000004100 */
[----:B------:R-:W-:Y:S01]  /*0a40*/  @!P5 FMNMX R13, R13, R86, !PT ;  /* 0x000000560d0dd209 */ /* 0x000fe20007800000 */
[----:B---3--:R-:W-:Y:S01]  /*0a50*/  @!P6 HADD2.F32 R88, -RZ, R0.H0_H0 ;  /* 0x20000000ff58e230 */ /* 0x008fe20000004100 */
[----:B------:R-:W-:-:S04]  /*0a60*/  ISETP.GE.U32.AND P5, PT, R54, UR44, PT ;  /* 0x0000002c36007c0c */ /* 0x000fc8000bfa6070 */
[----:B------:R-:W-:Y:S02]  /*0a70*/  @!P6 FMNMX R13, R13, R88, !PT ;  /* 0x000000580d0de209 */ /* 0x000fe40007800000 */
[----:B------:R-:W-:Y:S02]  /*0a80*/  ISETP.GE.U32.AND P6, PT, R55, UR44, PT ;  /* 0x0000002c37007c0c */ /* 0x000fe4000bfc6070 */
[----:B------:R-:W-:Y:S01]  /*0a90*/  ISETP.GE.AND.EX P5, PT, RZ, UR45, PT, P5 ;  /* 0x0000002dff007c0c */ /* 0x000fe2000bfa6350 */
[----:B----4-:R-:W-:Y:S01]  /*0aa0*/  @!P1 HADD2.F32 R90, -RZ, R5.H0_H0 ;  /* 0x20000005ff5a9230 */ /* 0x010fe20000004100 */
[----:B------:R-:W-:-:S04]  /*0ab0*/  ISETP.GE.AND.EX P6, PT, RZ, UR45, PT, P6 ;  /* 0x0000002dff007c0c */ /* 0x000fc8000bfc6360 */
[----:B------:R-:W-:Y:S01]  /*0ac0*/  @!P1 FMNMX R13, R13, R90, !PT ;  /* 0x0000005a0d0d9209 */ /* 0x000fe20007800000 */
[----:B-----5:R-:W-:Y:S01]  /*0ad0*/  @!P2 HADD2.F32 R92, -RZ, R7.H0_H0 ;  /* 0x20000007ff5ca230 */ /* 0x020fe20000004100 */
[----:B------:R-:W-:-:S04]  /*0ae0*/  ISETP.GE.U32.AND P1, PT, R56, UR44, PT ;  /* 0x0000002c38007c0c */ /* 0x000fc8000bf26070 */
[----:B------:R-:W-:Y:S02]  /*0af0*/  @!P2 FMNMX R13, R13, R92, !PT ;  /* 0x0000005c0d0da209 */ /* 0x000fe40007800000 */
[----:B------:R-:W-:Y:S02]  /*0b00*/  ISETP.GE.U32.AND P2, PT, R57, UR44, PT ;  /* 0x0000002c39007c0c */ /* 0x000fe4000bf46070 */
[----:B------:R-:W-:Y:S01]  /*0b10*/  ISETP.GE.AND.EX P1, PT, RZ, UR45, PT, P1 ;  /* 0x0000002dff007c0c */ /* 0x000fe2000bf26310 */
[----:B------:R-:W-:Y:S01]  /*0b20*/  @!P3 HADD2.F32 R72, -RZ, R8.H0_H0 ;  /* 0x20000008ff48b230 */ /* 0x000fe20000004100 */
[----:B------:R-:W-:Y:S02]  /*0b30*/  ISETP.GE.AND.EX P2, PT, RZ, UR45, PT, P2 ;  /* 0x0000002dff007c0c */ /* 0x000fe4000bf46320 */
[----:B------:R-:W-:Y:S02]  /*0b40*/  @!P5 R2UR UR4, R42 ;  /* 0x000000002a04d2ca */ /* 0x000fe400000e0000 */
[----:B------:R-:W-:Y:S01]  /*0b50*/  @!P5 R2UR UR5, R43 ;  /* 0x000000002b05d2ca */ /* 0x000fe200000e0000 */
[----:B------:R-:W-:Y:S01]  /*0b60*/  @!P4 HADD2.F32 R94, -RZ, R9.H0_H0 ;  /* 0x20000009ff5ec230 */ /* 0x000fe20000004100 */
[----:B------:R-:W-:-:S02]  /*0b70*/  @!P3 FMNMX R13, R13, R72, !PT ;  /* 0x000000480d0db209 */ /* 0x000fc40007800000 */
[----:B------:R-:W-:Y:S02]  /*0b80*/  ISETP.GE.U32.AND P3, PT, R58, UR44, PT ;  /* 0x0000002c3a007c0c */ /* 0x000fe4000bf66070 */
[----:B------:R-:W-:Y:S02]  /*0b90*/  @!P6 R2UR UR6, R42 ;  /* 0x000000002a06e2ca */ /* 0x000fe400000e0000 */
[----:B------:R-:W-:Y:S02]  /*0ba0*/  @!P6 R2UR UR7, R43 ;  /* 0x000000002b07e2ca */ /* 0x000fe400000e0000 */
[----:B------:R-:W-:Y:S02]  /*0bb0*/  @!P4 FMNMX R13, R13, R94, !PT ;  /* 0x0000005e0d0dc209 */ /* 0x000fe40007800000 */
[----:B------:R-:W-:Y:S01]  /*0bc0*/  ISETP.GE.AND.EX P3, PT, RZ, UR45, PT, P3 ;  /* 0x0000002dff007c0c */ /* 0x000fe2000bf66330 */
[----:B------:R-:W2:Y:S01]  /*0bd0*/  @!P5 LDG.E.U16 R10, desc[UR4][R2.64+0x340] ;  /* 0x00034004020ad981 */ /* 0x000ea2000c1e1500 */
[----:B------:R-:W-:-:S02]  /*0be0*/  ISETP.GE.U32.AND P4, PT, R59, UR44, PT ;  /* 0x0000002c3b007c0c */ /* 0x000fc4000bf86070 */
[C---:B------:R-:W-:Y:S02]  /*0bf0*/  @!P1 R2UR UR8, R42.reuse ;  /* 0x000000002a0892ca */ /* 0x040fe400000e0000 */
[C---:B------:R-:W-:Y:S02]  /*0c00*/  @!P1 R2UR UR9, R43.reuse ;  /* 0x000000002b0992ca */ /* 0x040fe400000e0000 */
[----:B------:R-:W-:Y:S01]  /*0c10*/  ISETP.GE.AND.EX P4, PT, RZ, UR45, PT, P4 ;  /* 0x0000002dff007c0c */ /* 0x000fe2000bf86340 */
[----:B------:R-:W3:Y:S01]  /*0c20*/  @!P6 LDG.E.U16 R0, desc[UR6][R2.64+0x380] ;  /* 0x000380060200e981 */ /* 0x000ee2000c1e1500 */
[C---:B------:R-:W-:Y:S02]  /*0c30*/  @!P2 R2UR UR10, R42.reuse ;  /* 0x000000002a0aa2ca */ /* 0x040fe400000e0000 */
[----:B------:R-:W-:Y:S02]  /*0c40*/  @!P2 R2UR UR11, R43 ;  /* 0x000000002b0ba2ca */ /* 0x000fe400000e0000 */
[----:B------:R-:W-:-:S02]  /*0c50*/  @!P3 R2UR UR12, R42 ;  /* 0x000000002a0cb2ca */ /* 0x000fc400000e0000 */
        /* <DEDUP_REMOVED lines=18> */
[----:B------:R-:W-:Y:S01]  /*0d80*/  ISETP.GE.U32.AND P6, PT, R61, UR44, PT ;  /* 0x0000002c3d007c0c */ /* 0x000fe2000bfc6070 */
[----:B----4-:R-:W-:Y:S01]  /*0d90*/  @!P1 HADD2.F32 R68, -RZ, R5.H0_H0 ;  /* 0x20000005ff449230 */ /* 0x010fe20000004100 */
[----:B------:R-:W-:Y:S02]  /*0da0*/  ISETP.GE.AND.EX P5, PT, RZ, UR45, PT, P5 ;  /* 0x0000002dff007c0c */ /* 0x000fe4000bfa6350 */
[----:B------:R-:W-:Y:S02]  /*0db0*/  ISETP.GE.AND.EX P6, PT, RZ, UR45, PT, P6 ;  /* 0x0000002dff007c0c */ /* 0x000fe4000bfc6360 */
[----:B------:R-:W-:Y:S01]  /*0dc0*/  @!P1 FMNMX R13, R13, R68, !PT ;  /* 0x000000440d0d9209 */ /* 0x000fe20007800000 */
[----:B-----5:R-:W-:Y:S01]  /*0dd0*/  @!P2 HADD2.F32 R46, -RZ, R7.H0_H0 ;  /* 0x20000007ff2ea230 */ /* 0x020fe20000004100 */
[----:B------:R-:W-:-:S04]  /*0de0*/  IADD3 R0, PT, PT, R44, 0x2c0, RZ ;  /* 0x000002c02c007810 */ /* 0x000fc80007ffe0ff */
[----:B------:R-:W-:Y:S02]  /*0df0*/  @!P2 FMNMX R13, R13, R46, !PT ;  /* 0x0000002e0d0da209 */ /* 0x000fe40007800000 */
[----:B------:R-:W-:Y:S01]  /*0e00*/  ISETP.GE.U32.AND P2, PT, R62, UR44, PT ;  /* 0x0000002c3e007c0c */ /* 0x000fe2000bf46070 */
[----:B------:R-:W-:Y:S01]  /*0e10*/  @!P3 HADD2.F32 R38, -RZ, R8.H0_H0 ;  /* 0x20000008ff26b230 */ /* 0x000fe20000004100 */
[----:B------:R-:W-:Y:S02]  /*0e20*/  IADD3 R5, PT, PT, R44, 0x2e0, RZ ;  /* 0x000002e02c057810 */ /* 0x000fe40007ffe0ff */
[----:B------:R-:W-:Y:S02]  /*0e30*/  ISETP.GE.U32.AND P1, PT, R0, UR44, PT ;  /* 0x0000002c00007c0c */ /* 0x000fe4000bf26070 */
[----:B------:R-:W-:Y:S01]  /*0e40*/  ISETP.GE.AND.EX P2, PT, RZ, UR45, PT, P2 ;  /* 0x0000002dff007c0c */ /* 0x000fe2000bf46320 */
[----:B------:R-:W-:Y:S01]  /*0e50*/  @!P4 HADD2.F32 R40, -RZ, R9.H0_H0 ;  /* 0x20000009ff28c230 */ /* 0x000fe20000004100 */
[----:B------:R-:W-:-:S02]  /*0e60*/  @!P3 FMNMX R13, R13, R38, !PT ;  /* 0x000000260d0db209 */ /* 0x000fc40007800000 */
[----:B------:R-:W-:Y:S02]  /*0e70*/  @!P5 R2UR UR4, R42 ;  /* 0x000000002a04d2ca */ /* 0x000fe400000e0000 */
[----:B------:R-:W-:Y:S02]  /*0e80*/  @!P5 R2UR UR5, R43 ;  /* 0x000000002b05d2ca */ /* 0x000fe400000e0000 */
[----:B------:R-:W-:Y:S02]  /*0e90*/  ISETP.GE.U32.AND P3, PT, R5, UR44, PT ;  /* 0x0000002c05007c0c */ /* 0x000fe4000bf66070 */
[----:B------:R-:W-:Y:S02]  /*0ea0*/  IADD3 R0, PT, PT, R44, 0x300, RZ ;  /* 0x000003002c007810 */ /* 0x000fe40007ffe0ff */
[----:B------:R-:W-:Y:S02]  /*0eb0*/  @!P6 R2UR UR6, R42 ;  /* 0x000000002a06e2ca */ /* 0x000fe400000e0000 */
[----:B------:R-:W-:-:S02]  /*0ec0*/  @!P6 R2UR UR7, R43 ;  /* 0x000000002b07e2ca */ /* 0x000fc400000e0000 */
[----:B------:R-:W-:Y:S02]  /*0ed0*/  ISETP.GE.AND.EX P1, PT, RZ, UR45, PT, P1 ;  /* 0x0000002dff007c0c */ /* 0x000fe4000bf26310 */
[----:B------:R-:W-:Y:S01]  /*0ee0*/  @!P4 FMNMX R13, R13, R40, !PT ;  /* 0x000000280d0dc209 */ /* 0x000fe20007800000 */
[----:B------:R-:W2:Y:S01]  /*0ef0*/  @!P5 LDG.E.U16 R10, desc[UR4][R2.64+0x4c0] ;  /* 0x0004c004020ad981 */ /* 0x000ea2000c1e1500 */
[----:B------:R-:W-:Y:S02]  /*0f00*/  ISETP.GE.U32.AND P4, PT, R0, UR44, PT ;  /* 0x0000002c00007c0c */ /* 0x000fe4000bf86070 */
[----:B------:R-:W-:Y:S02]  /*0f10*/  ISETP.GE.AND.EX P3, PT, RZ, UR45, PT, P3 ;  /* 0x0000002dff007c0c */ /* 0x000fe4000bf66330 */
[----:B------:R-:W-:Y:S02]  /*0f20*/  ISETP.GE.AND.EX P4, PT, RZ, UR45, PT, P4 ;  /* 0x0000002dff007c0c */ /* 0x000fe4000bf86340 */
[----:B------:R-:W-:Y:S01]  /*0f30*/  @!P2 R2UR UR8, R42 ;  /* 0x000000002a08a2ca */ /* 0x000fe200000e0000 */
[----:B------:R-:W3:Y:S01]  /*0f40*/  @!P6 LDG.E.U16 R0, desc[UR6][R2.64+0x500] ;  /* 0x000500060200e981 */ /* 0x000ee2000c1e1500 */
[----:B------:R-:W-:-:S02]  /*0f50*/  @!P2 R2UR UR9, R43 ;  /* 0x000000002b09a2ca */ /* 0x000fc400000e0000 */
        /* <DEDUP_REMOVED lines=17> */
[----:B---3--:R-:W-:Y:S01]  /*1070*/  @!P6 HADD2.F32 R34, -RZ, R0.H0_H0 ;  /* 0x20000000ff22e230 */ /* 0x008fe20000004100 */
[----:B------:R-:W-:-:S02]  /*1080*/  IADD3 R0, PT, PT, R44, 0x320, RZ ;  /* 0x000003202c007810 */ /* 0x000fc40007ffe0ff */
[----:B------:R-:W-:Y:S02]  /*1090*/  @!P5 FMNMX R13, R13, R36, !PT ;  /* 0x000000240d0dd209 */ /* 0x000fe40007800000 */
[----:B------:R-:W-:Y:S02]  /*10a0*/  ISETP.GE.U32.AND P5, PT, R0, UR44, PT ;  /* 0x0000002c00007c0c */ /* 0x000fe4000bfa6070 */
[----:B------:R-:W-:Y:S02]  /*10b0*/  IADD3 R44, PT, PT, R44, 0x340, RZ ;  /* 0x000003402c2c7810 */ /* 0x000fe40007ffe0ff */
[----:B------:R-:W-:Y:S02]  /*10c0*/  ISETP.GE.AND.EX P5, PT, RZ, UR45, PT, P5 ;  /* 0x0000002dff007c0c */ /* 0x000fe4000bfa6350 */
[----:B------:R-:W-:Y:S02]  /*10d0*/  @!P6 FMNMX R13, R13, R34, !PT ;  /* 0x000000220d0de209 */ /* 0x000fe40007800000 */
        /* <DEDUP_REMOVED lines=38> */
[----:B------:R-:W0:Y:S01]  /*1340*/  S2R R44, SR_TID.X ;  /* 0x00000000002c7919 */ /* 0x000e220000002100 */
        /* <DEDUP_REMOVED lines=33> */
[----:B------:R-:W-:Y:S01]  /*1560*/  FADD R85, -R73, R78 ;  /* 0x0000004e49557221 */ /* 0x000fe20000000100 */
[-C--:B------:R-:W-:Y:S01]  /*1570*/  FFMA.SAT R6, R83, R12.reuse, 0.5 ;  /* 0x3f00000053067423 */ /* 0x080fe2000000200c */
[C---:B------:R-:W-:Y:S01]  /*1580*/  FADD R87, -R73.reuse, R80 ;  /* 0x0000005049577221 */ /* 0x040fe20000000100 */
[C---:B------:R-:W-:Y:S01]  /*1590*/  FADD R89, -R73.reuse, R82 ;  /* 0x0000005249597221 */ /* 0x040fe20000000100 */
[C---:B------:R-:W-:Y:S01]  /*15a0*/  FADD R91, -R73.reuse, R84 ;  /* 0x00000054495b7221 */ /* 0x040fe20000000100 */
        /* <DEDUP_REMOVED lines=25> */
[----:B------:R-:W-:Y:S01]  /*1740*/  FADD R8, R10, -12583039 ;  /* 0xcb40007f0a087421 */ /* 0x000fe20000000000 */
[-C--:B------:R-:W-:Y:S01]  /*1750*/  FFMA.SAT R0, R79, R12.reuse, 0.5 ;  /* 0x3f0000004f007423 */ /* 0x080fe2000000200c */
[-C--:B------:R-:W-:Y:S01]  /*1760*/  FFMA.SAT R4, R81, R12.reuse, 0.5 ;  /* 0x3f00000051047423 */ /* 0x080fe2000000200c */
[-C--:B------:R-:W-:Y:S01]  /*1770*/  FFMA.SAT R16, R87, R12.reuse, 0.5 ;  /* 0x3f00000057107423 */ /* 0x080fe2000000200c */
[C---:B------:R-:W-:Y:S01]  /*1780*/  FFMA R8, R83.reuse, 1.4426950216293334961, -R8 ;  /* 0x3fb8aa3b53087823 */ /* 0x040fe20000000808 */
[-C--:B------:R-:W-:Y:S01]  /*1790*/  FFMA.RM R0, R0, R11.reuse, 12582913 ;  /* 0x4b40000100007423 */ /* 0x080fe2000000400b */
[-C--:B------:R-:W-:Y:S01]  /*17a0*/  FFMA.RM R4, R4, R11.reuse, 12582913 ;  /* 0x4b40000104047423 */ /* 0x080fe2000000400b */
[-C--:B------:R-:W-:Y:S01]  /*17b0*/  FFMA.RM R16, R16, R11.reuse, 12582913 ;  /* 0x4b40000110107423 */ /* 0x080fe2000000400b */
[----:B------:R-:W-:Y:S01]  /*17c0*/  FFMA R83, R83, 1.925963033500011079e-08, R8 ;  /* 0x32a5706053537823 */ /* 0x000fe20000000008 */
[-C--:B------:R-:W-:Y:S01]  /*17d0*/  FFMA.SAT R8, R85, R12.reuse, 0.5 ;  /* 0x3f00000055087423 */ /* 0x080fe2000000200c */
[C---:B------:R-:W-:Y:S01]  /*17e0*/  FADD R2, R0.reuse, -12583039 ;  /* 0xcb40007f00027421 */ /* 0x040fe20000000000 */
[----:B------:R-:W-:Y:S01]  /*17f0*/  SHF.L.U32 R0, R0, 0x17, RZ ;  /* 0x0000001700007819 */ /* 0x000fe200000006ff */
[----:B------:R-:W-:Y:S01]  /*1800*/  FADD R6, R4, -12583039 ;  /* 0xcb40007f04067421 */ /* 0x000fe20000000000 */
[-C--:B------:R-:W-:Y:S01]  /*1810*/  FFMA.RM R14, R8, R11.reuse, 12582913 ;  /* 0x4b400001080e7423 */ /* 0x080fe2000000400b */
[----:B------:R-:W-:Y:S01]  /*1820*/  FFMA R2, R79, 1.4426950216293334961, -R2 ;  /* 0x3fb8aa3b4f027823 */ /* 0x000fe20000000802 */
[----:B------:R-:W-:Y:S01]  /*1830*/  FADD R18, R16, -12583039 ;  /* 0xcb40007f10127421 */ /* 0x000fe20000000000 */
[----:B------:R-:W-:Y:S01]  /*1840*/  FFMA R6, R81, 1.4426950216293334961, -R6 ;  /* 0x3fb8aa3b51067823 */ /* 0x000fe20000000806 */
[C---:B------:R-:W-:Y:S01]  /*1850*/  FADD R8, R14.reuse, -12583039 ;  /* 0xcb40007f0e087421 */ /* 0x040fe20000000000 */
[----:B------:R-:W-:Y:S01]  /*1860*/  FFMA R2, R79, 1.925963033500011079e-08, R2 ;  /* 0x32a570604f027823 */ /* 0x000fe20000000002 */
[----:B------:R-:W-:Y:S01]  /*1870*/  SHF.L.U32 R14, R14, 0x17, RZ ;  /* 0x000000170e0e7819 */ /* 0x000fe200000006ff */
[----:B------:R-:W-:Y:S01]  /*1880*/  FFMA R6, R81, 1.925963033500011079e-08, R6 ;  /* 0x32a5706051067823 */ /* 0x000fe20000000006 */
[----:B------:R-:W-:Y:S01]  /*1890*/  FFMA R8, R85, 1.4426950216293334961, -R8 ;  /* 0x3fb8aa3b55087823 */ /* 0x000fe20000000808 */
[----:B------:R0:W1:Y:S01]  /*18a0*/  MUFU.EX2 R79, R2 ;  /* 0x00000002004f7308 */ /* 0x0000620000000800 */
[----:B------:R-:W-:Y:S01]  /*18b0*/  FFMA R18, R87, 1.4426950216293334961, -R18 ;  /* 0x3fb8aa3b57127823 */ /* 0x000fe20000000812 */
[-C--:B------:R-:W-:Y:S01]  /*18c0*/  FFMA.SAT R36, R9, R12.reuse, 0.5 ;  /* 0x3f00000009247423 */ /* 0x080fe2000000200c */
[----:B------:R-:W-:Y:S01]  /*18d0*/  FFMA R85, R85, 1.925963033500011079e-08, R8 ;  /* 0x32a5706055557823 */ /* 0x000fe20000000008 */
[----:B------:R-:W-:Y:S01]  /*18e0*/  FFMA.SAT R8, R89, R12, 0.5 ;  /* 0x3f00000059087423 */ /* 0x000fe2000000200c */
[----:B------:R-:W-:Y:S01]  /*18f0*/  FFMA R18, R87, 1.925963033500011079e-08, R18 ;  /* 0x32a5706057127823 */ /* 0x000fe20000000012 */
[----:B------:R-:W-:-:S02]  /*1900*/  FFMA.RM R36, R36, R11, 12582913 ;  /* 0x4b40000124247423 */ /* 0x000fc4000000400b */
[-C--:B------:R-:W-:Y:S01]  /*1910*/  FFMA.RM R20, R8, R11.reuse, 12582913 ;  /* 0x4b40000108147423 */ /* 0x080fe2000000400b */
[-C--:B0-----:R-:W-:Y:S01]  /*1920*/  FFMA.SAT R2, R77, R12.reuse, 0.5 ;  /* 0x3f0000004d027423 */ /* 0x081fe2000000200c */
[----:B------:R-:W-:Y:S02]  /*1930*/  MUFU.EX2 R85, R85 ;  /* 0x0000005500557308 */ /* 0x000fe40000000800 */
[----:B------:R-:W-:Y:S01]  /*1940*/  FADD R8, R20, -12583039 ;  /* 0xcb40007f14087421 */ /* 0x000fe20000000000 */
[----:B------:R-:W-:Y:S01]  /*1950*/  FFMA.RM R26, R2, R11, 12582913 ;  /* 0x4b400001021a7423 */ /* 0x000fe2000000400b */
[----:B------:R-:W-:Y:S02]  /*1960*/  SHF.L.U32 R20, R20, 0x17, RZ ;  /* 0x0000001714147819 */ /* 0x000fe400000006ff */
[C---:B------:R-:W-:Y:S01]  /*1970*/  FFMA R8, R89.reuse, 1.4426950216293334961, -R8 ;  /* 0x3fb8aa3b59087823 */ /* 0x040fe20000000808 */
[----:B------:R-:W-:Y:S01]  /*1980*/  FADD R2, R26, -12583039 ;  /* 0xcb40007f1a027421 */ /* 0x000fe20000000000 */
[----:B------:R0:W2:Y:S02]  /*1990*/  MUFU.EX2 R81, R6 ;  /* 0x0000000600517308 */ /* 0x0000a40000000800 */
[----:B------:R-:W-:Y:S01]  /*19a0*/  FFMA R89, R89, 1.925963033500011079e-08, R8 ;  /* 0x32a5706059597823 */ /* 0x000fe20000000008 */
[----:B------:R-:W-:Y:S01]  /*19b0*/  FFMA.SAT R8, R91, R12, 0.5 ;  /* 0x3f0000005b087423 */ /* 0x000fe2000000200c */
[----:B------:R-:W-:-:S03]  /*19c0*/  FFMA R2, R77, 1.4426950216293334961, -R2 ;  /* 0x3fb8aa3b4d027823 */ /* 0x000fc60000000802 */
[----:B------:R-:W-:Y:S01]  /*19d0*/  FFMA.RM R22, R8, R11, 12582913 ;  /* 0x4b40000108167423 */ /* 0x000fe2000000400b */
[----:B-1----:R-:W-:Y:S01]  /*19e0*/  FMUL R8, R0, R79 ;  /* 0x0000004f00087220 */ /* 0x002fe20000400000 */
[----:B------:R-:W-:Y:S01]  /*19f0*/  SHF.L.U32 R0, R4, 0x17, RZ ;  /* 0x0000001704007819 */ /* 0x000fe200000006ff */
[-C--:B------:R-:W-:Y:S01]  /*1a00*/  FFMA.SAT R4, R3, R12.reuse, 0.5 ;  /* 0x3f00000003047423 */ /* 0x080fe2000000200c */
[----:B------:R-:W-:Y:S01]  /*1a10*/  FFMA R28, R77, 1.925963033500011079e-08, R2 ;  /* 0x32a570604d1c7823 */ /* 0x000fe20000000002 */
[----:B------:R-:W-:Y:S01]  /*1a20*/  SHF.L.U32 R2, R10, 0x17, RZ ;  /* 0x000000170a027819 */ /* 0x000fe200000006ff */
[----:B0-----:R-:W-:Y:S01]  /*1a30*/  FFMA.SAT R6, R5, R12, 0.5 ;  /* 0x3f00000005067423 */ /* 0x001fe2000000200c */
[----:B------:R-:W-:Y:S01]  /*1a40*/  FFMA.RM R10, R4, R11, 12582913 ;  /* 0x4b400001040a7423 */ /* 0x000fe2000000400b */
[----:B------:R-:W-:Y:S01]  /*1a50*/  MUFU.EX2 R89, R89 ;  /* 0x0000005900597308 */ /* 0x000fe20000000800 */
[----:B------:R-:W-:Y:S01]  /*1a60*/  FADD R24, R22, -12583039 ;  /* 0xcb40007f16187421 */ /* 0x000fe20000000000 */
[----:B--2---:R-:W-:Y:S01]  /*1a70*/  FMUL R0, R0, R81 ;  /* 0x0000005100007220 */ /* 0x004fe20000400000 */
[----:B------:R-:W-:-:S02]  /*1a80*/  FADD R4, R10, -12583039 ;  /* 0xcb40007f0a047421 */ /* 0x000fc40000000000 */
[----:B------:R-:W-:Y:S02]  /*1a90*/  FFMA R24, R91, 1.4426950216293334961, -R24 ;  /* 0x3fb8aa3b5b187823 */ /* 0x000fe40000000818 */
[----:B------:R-:W-:Y:S01]  /*1aa0*/  FFMA R4, R3, 1.4426950216293334961, -R4 ;  /* 0x3fb8aa3b03047823 */ /* 0x000fe20000000804 */
[----:B------:R-:W0:Y:S01]  /*1ab0*/  MUFU.EX2 R77, R18 ;  /* 0x00000012004d7308 */ /* 0x000e220000000800 */
[----:B------:R-:W-:Y:S02]  /*1ac0*/  FFMA R24, R91, 1.925963033500011079e-08, R24 ;  /* 0x32a570605b187823 */ /* 0x000fe40000000018 */
[----:B------:R-:W-:Y:S01]  /*1ad0*/  FFMA R30, R3, 1.925963033500011079e-08, R4 ;  /* 0x32a57060031e7823 */ /* 0x000fe20000000004 */
[----:B------:R-:W-:Y:S01]  /*1ae0*/  FFMA.SAT R4, R75, R12, 0.5 ;  /* 0x3f0000004b047423 */ /* 0x000fe2000000200c */
[----:B------:R-:W-:-:S03]  /*1af0*/  FMUL R3, R14, R85 ;  /* 0x000000550e037220 */ /* 0x000fc60000400000 */
[----:B------:R-:W-:Y:S01]  /*1b00*/  FFMA.RM R14, R4, R11, 12582913 ;  /* 0x4b400001040e7423 */ /* 0x000fe2000000400b */
[----:B------:R-:W-:Y:S03]  /*1b10*/  MUFU.EX2 R28, R28 ;  /* 0x0000001c001c7308 */ /* 0x000fe60000000800 */
[----:B------:R-:W-:-:S04]  /*1b20*/  FADD R4, R14, -12583039 ;  /* 0xcb40007f0e047421 */ /* 0x000fc80000000000 */
[C---:B------:R-:W-:Y:S01]  /*1b30*/  FFMA R4, R75.reuse, 1.4426950216293334961, -R4 ;  /* 0x3fb8aa3b4b047823 */ /* 0x040fe20000000804 */
[----:B------:R-:W-:Y:S03]  /*1b40*/  MUFU.EX2 R30, R30 ;  /* 0x0000001e001e7308 */ /* 0x000fe60000000800 */
[----:B------:R-:W-:Y:S01]  /*1b50*/  FFMA R32, R75, 1.925963033500011079e-08, R4 ;  /* 0x32a570604b207823 */ /* 0x000fe20000000004 */
[----:B------:R-:W-:Y:S01]  /*1b60*/  SHF.L.U32 R4, R16, 0x17, RZ ;  /* 0x0000001710047819 */ /* 0x000fe200000006ff */
[----:B------:R-:W-:-:S03]  /*1b70*/  FFMA.RM R16, R6, R11, 12582913 ;  /* 0x4b40000106107423 */ /* 0x000fc6000000400b */
[----:B------:R1:W-:Y:S01]  /*1b80*/  MUFU.EX2 R75, R24 ;  /* 0x00000018004b7308 */ /* 0x0003e20000000800 */
[C---:B------:R-:W-:Y:S01]  /*1b90*/  FADD R6, R16.reuse, -12583039 ;  /* 0xcb40007f10067421 */ /* 0x040fe20000000000 */
[----:B------:R-:W-:Y:S01]  /*1ba0*/  SHF.L.U32 R16, R16, 0x17, RZ ;  /* 0x0000001710107819 */ /* 0x000fe200000006ff */
[----:B0-----:R-:W-:Y:S02]  /*1bb0*/  FMUL R4, R4, R77 ;  /* 0x0000004d04047220 */ /* 0x001fe40000400000 */
[----:B------:R-:W-:-:S03]  /*1bc0*/  FFMA R6, R5, 1.4426950216293334961, -R6 ;  /* 0x3fb8aa3b05067823 */ /* 0x000fc60000000806 */
[----:B------:R-:W0:Y:S01]  /*1bd0*/  MUFU.EX2 R83, R83 ;  /* 0x0000005300537308 */ /* 0x000e220000000800 */
[----:B------:R-:W-:Y:S01]  /*1be0*/  FFMA R18, R5, 1.925963033500011079e-08, R6 ;  /* 0x32a5706005127823 */ /* 0x000fe20000000006 */
[-C--:B------:R-:W-:Y:S01]  /*1bf0*/  FFMA.SAT R6, R7, R12.reuse, 0.5 ;  /* 0x3f00000007067423 */ /* 0x080fe2000000200c */
[----:B------:R-:W-:Y:S01]  /*1c00*/  FMUL R5, R20, R89 ;  /* 0x0000005914057220 */ /* 0x000fe20000400000 */
[----:B-1----:R-:W-:Y:S02]  /*1c10*/  FFMA.SAT R24, R17, R12, 0.5 ;  /* 0x3f00000011187423 */ /* 0x002fe4000000200c */
[-C--:B------:R-:W-:Y:S02]  /*1c20*/  FFMA.RM R20, R6, R11.reuse, 12582913 ;  /* 0x4b40000106147423 */ /* 0x080fe4000000400b */
[----:B------:R-:W-:Y:S02]  /*1c30*/  FFMA.RM R24, R24, R11, 12582913 ;  /* 0x4b40000118187423 */ /* 0x000fe4000000400b */
[----:B------:R-:W-:-:S04]  /*1c40*/  FADD R6, R20, -12583039 ;  /* 0xcb40007f14067421 */ /* 0x000fc80000000000 */
[----:B------:R-:W-:Y:S01]  /*1c50*/  FFMA R6, R7, 1.4426950216293334961, -R6 ;  /* 0x3fb8aa3b07067823 */ /* 0x000fe20000000806 */
[----:B0-----:R-:W-:-:S03]  /*1c60*/  FMUL R2, R2, R83 ;  /* 0x0000005302027220 */ /* 0x001fc60000400000 */
[----:B------:R-:W-:Y:S01]  /*1c70*/  FFMA R34, R7, 1.925963033500011079e-08, R6 ;  /* 0x32a5706007227823 */ /* 0x000fe20000000006 */
[----:B------:R-:W-:Y:S01]  /*1c80*/  SHF.L.U32 R7, R26, 0x17, RZ ;  /* 0x000000171a077819 */ /* 0x000fe200000006ff */
[----:B------:R-:W-:Y:S01]  /*1c90*/  FADD R26, R24, -12583039 ;  /* 0xcb40007f181a7421 */ /* 0x000fe20000000000 */
[----:B------:R-:W-:Y:S01]  /*1ca0*/  SHF.L.U32 R6, R22, 0x17, RZ ;  /* 0x0000001716067819 */ /* 0x000fe200000006ff */
[----:B------:R-:W-:Y:S02]  /*1cb0*/  FADD R22, R36, -12583039 ;  /* 0xcb40007f24167421 */ /* 0x000fe40000000000 */
[----:B------:R-:W-:Y:S01]  /*1cc0*/  FFMA R26, R17, 1.4426950216293334961, -R26 ;  /* 0x3fb8aa3b111a7823 */ /* 0x000fe2000000081a */
[----:B------:R-:W-:Y:S01]  /*1cd0*/  MUFU.EX2 R34, R34 ;  /* 0x0000002200227308 */ /* 0x000fe20000000800 */
[----:B------:R-:W-:Y:S01]  /*1ce0*/  FFMA R22, R9, 1.4426950216293334961, -R22 ;  /* 0x3fb8aa3b09167823 */ /* 0x000fe20000000816 */
[----:B------:R-:W-:Y:S01]  /*1cf0*/  FMUL R7, R7, R28 ;  /* 0x0000001c07077220 */ /* 0x000fe20000400000 */
[----:B------:R-:W-:Y:S01]  /*1d00*/  FFMA R26, R17, 1.925963033500011079e-08, R26 ;  /* 0x32a57060111a7823 */ /* 0x000fe2000000001a */
[-C--:B------:R-:W-:Y:S01]  /*1d10*/  FFMA.SAT R28, R19, R12.reuse, 0.5 ;  /* 0x3f000000131c7423 */ /* 0x080fe2000000200c */
[----:B------:R-:W-:Y:S01]  /*1d20*/  FFMA R22, R9, 1.925963033500011079e-08, R22 ;  /* 0x32a5706009167823 */ /* 0x000fe20000000016 */
[----:B------:R-:W-:Y:S01]  /*1d30*/  SHF.L.U32 R9, R10, 0x17, RZ ;  /* 0x000000170a097819 */ /* 0x000fe200000006ff */
[----:B------:R-:W-:Y:S01]  /*1d40*/  FMUL R6, R6, R75 ;  /* 0x0000004b06067220 */ /* 0x000fe20000400000 */
[----:B------:R0:W1:Y:S01]  /*1d50*/  MUFU.EX2 R17, R32 ;  /* 0x0000002000117308 */ /* 0x0000620000000800 */
[----:B------:R-:W-:Y:S01]  /*1d60*/  SHF.L.U32 R10, R14, 0x17, RZ ;  /* 0x000000170e0a7819 */ /* 0x000fe200000006ff */
[----:B------:R-:W-:Y:S01]  /*1d70*/  FFMA.RM R28, R28, R11, 12582913 ;  /* 0x4b4000011c1c7423 */ /* 0x000fe2000000400b */
[----:B------:R-:W-:Y:S01]  /*1d80*/  FFMA.SAT R14, R21, R12, 0.5 ;  /* 0x3f000000150e7423 */ /* 0x000fe2000000200c */
[----:B------:R-:W-:-:S02]  /*1d90*/  FMUL R9, R9, R30 ;  /* 0x0000001e09097220 */ /* 0x000fc40000400000 */
[----:B------:R-:W-:Y:S01]  /*1da0*/  FADD R38, R28, -12583039 ;  /* 0xcb40007f1c267421 */ /* 0x000fe20000000000 */
[-C--:B------:R-:W-:Y:S01]  /*1db0*/  FFMA.RM R14, R14, R11.reuse, 12582913 ;  /* 0x4b4000010e0e7423 */ /* 0x080fe2000000400b */
[----:B------:R-:W-:Y:S01]  /*1dc0*/  MUFU.EX2 R26, R26 ;  /* 0x0000001a001a7308 */ /* 0x000fe20000000800 */
[----:B0-----:R-:W-:Y:S01]  /*1dd0*/  FFMA.SAT R32, R23, R12, 0.5 ;  /* 0x3f00000017207423 */ /* 0x001fe2000000200c */
[C---:B------:R-:W-:Y:S01]  /*1de0*/  FFMA R38, R19.reuse, 1.4426950216293334961, -R38 ;  /* 0x3fb8aa3b13267823 */ /* 0x040fe20000000826 */
[C---:B------:R-:W-:Y:S01]  /*1df0*/  FADD R30, R14.reuse, -12583039 ;  /* 0xcb40007f0e1e7421 */ /* 0x040fe20000000000 */
[----:B------:R-:W-:Y:S01]  /*1e00*/  SHF.L.U32 R14, R14, 0x17, RZ ;  /* 0x000000170e0e7819 */ /* 0x000fe200000006ff */
[----:B------:R-:W-:Y:S01]  /*1e10*/  FFMA.RM R32, R32, R11, 12582913 ;  /* 0x4b40000120207423 */ /* 0x000fe2000000400b */
[----:B------:R-:W-:Y:S01]  /*1e20*/  FFMA R38, R19, 1.925963033500011079e-08, R38 ;  /* 0x32a5706013267823 */ /* 0x000fe20000000026 */
[C---:B------:R-:W-:Y:S01]  /*1e30*/  FFMA R30, R21.reuse, 1.4426950216293334961, -R30 ;  /* 0x3fb8aa3b151e7823 */ /* 0x040fe2000000081e */
[----:B------:R0:W-:Y:S01]  /*1e40*/  MUFU.EX2 R19, R22 ;  /* 0x0000001600137308 */ /* 0x0001e20000000800 */
[----:B-1----:R-:W-:Y:S01]  /*1e50*/  FMUL R10, R10, R17 ;  /* 0x000000110a0a7220 */ /* 0x002fe20000400000 */
[----:B------:R-:W-:Y:S01]  /*1e60*/  FADD R40, R32, -12583039 ;  /* 0xcb40007f20287421 */ /* 0x000fe20000000000 */
[----:B------:R-:W-:-:S03]  /*1e70*/  FFMA R30, R21, 1.925963033500011079e-08, R30 ;  /* 0x32a57060151e7823 */ /* 0x000fc6000000001e */
[----:B------:R-:W-:Y:S02]  /*1e80*/  FFMA R40, R23, 1.4426950216293334961, -R40 ;  /* 0x3fb8aa3b17287823 */ /* 0x000fe40000000828 */
[----:B------:R1:W2:Y:S01]  /*1e90*/  MUFU.EX2 R17, R18 ;  /* 0x0000001200117308 */ /* 0x0002a20000000800 */
[----:B0-----:R-:W-:Y:S01]  /*1ea0*/  FFMA.SAT R22, R39, R12, 0.5 ;  /* 0x3f00000027167423 */ /* 0x001fe2000000200c */
[----:B------:R-:W-:-:S06]  /*1eb0*/  FFMA R40, R23, 1.925963033500011079e-08, R40 ;  /* 0x32a5706017287823 */ /* 0x000fcc0000000028 */
[----:B------:R-:W0:Y:S01]  /*1ec0*/  MUFU.EX2 R21, R38 ;  /* 0x0000002600157308 */ /* 0x000e220000000800 */
[----:B-1----:R-:W-:-:S07]  /*1ed0*/  FFMA.SAT R18, R33, R12, 0.5 ;  /* 0x3f00000021127423 */ /* 0x002fce000000200c */
[----:B------:R1:W3:Y:S01]  /*1ee0*/  MUFU.EX2 R23, R30 ;  /* 0x0000001e00177308 */ /* 0x0002e20000000800 */
[----:B--2---:R-:W-:Y:S01]  /*1ef0*/  FMUL R16, R16, R17 ;  /* 0x0000001110107220 */ /* 0x004fe20000400000 */
[----:B------:R-:W-:Y:S01]  /*1f00*/  SHF.L.U32 R17, R20, 0x17, RZ ;  /* 0x0000001714117819 */ /* 0x000fe200000006ff */
[----:B------:R-:W-:-:S04]  /*1f10*/  FFMA.SAT R20, R35, R12, 0.5 ;  /* 0x3f00000023147423 */ /* 0x000fc8000000200c */
[----:B------:R-:W-:Y:S01]  /*1f20*/  FMUL R17, R17, R34 ;  /* 0x0000002211117220 */ /* 0x000fe20000400000 */
[----:B------:R-:W-:Y:S01]  /*1f30*/  FFMA.RM R34, R18, R11, 12582913 ;  /* 0x4b40000112227423 */ /* 0x000fe2000000400b */
[----:B-1----:R-:W-:-:S03]  /*1f40*/  FFMA.SAT R30, R25, R12, 0.5 ;  /* 0x3f000000191e7423 */ /* 0x002fc6000000200c */
[----:B------:R-:W-:Y:S01]  /*1f50*/  FADD R18, R34, -12583039 ;  /* 0xcb40007f22127421 */ /* 0x000fe20000000000 */
[----:B------:R-:W-:-:S03]  /*1f60*/  FFMA.RM R30, R30, R11, 12582913 ;  /* 0x4b4000011e1e7423 */ /* 0x000fc6000000400b */
[----:B------:R-:W-:-:S04]  /*1f70*/  FFMA R18, R33, 1.4426950216293334961, -R18 ;  /* 0x3fb8aa3b21127823 */ /* 0x000fc80000000812 */
[----:B------:R-:W-:Y:S01]  /*1f80*/  FFMA R33, R33, 1.925963033500011079e-08, R18 ;  /* 0x32a5706021217823 */ /* 0x000fe20000000012 */
[----:B------:R-:W-:Y:S01]  /*1f90*/  SHF.L.U32 R18, R36, 0x17, RZ ;  /* 0x0000001724127819 */ /* 0x000fe200000006ff */
[----:B------:R-:W-:-:S04]  /*1fa0*/  FFMA.RM R36, R20, R11, 12582913 ;  /* 0x4b40000114247423 */ /* 0x000fc8000000400b */
[----:B------:R-:W-:Y:S01]  /*1fb0*/  FADD R20, R36, -12583039 ;  /* 0xcb40007f24147421 */ /* 0x000fe20000000000 */
[----:B------:R-:W-:Y:S01]  /*1fc0*/  FMUL R18, R18, R19 ;  /* 0x0000001312127220 */ /* 0x000fe20000400000 */
[----:B------:R-:W-:Y:S01]  /*1fd0*/  SHF.L.U32 R19, R24, 0x17, RZ ;  /* 0x0000001718137819 */ /* 0x000fe200000006ff */
[----:B------:R-:W-:Y:S01]  /*1fe0*/  FFMA.SAT R24, R71, R12, 0.5 ;  /* 0x3f00000047187423 */ /* 0x000fe2000000200c */
[----:B------:R-:W-:-:S03]  /*1ff0*/  FFMA R20, R35, 1.4426950216293334961, -R20 ;  /* 0x3fb8aa3b23147823 */ /* 0x000fc60000000814 */
[----:B------:R-:W-:Y:S01]  /*2000*/  FMUL R19, R19, R26 ;  /* 0x0000001a13137220 */ /* 0x000fe20000400000 */
[----:B------:R-:W-:Y:S01]  /*2010*/  FFMA R35, R35, 1.925963033500011079e-08, R20 ;  /* 0x32a5706023237823 */ /* 0x000fe20000000014 */
[----:B------:R-:W-:Y:S01]  /*2020*/  FFMA.SAT R20, R37, R12, 0.5 ;  /* 0x3f00000025147423 */ /* 0x000fe2000000200c */
[----:B------:R-:W-:-:S03]  /*2030*/  FFMA.RM R46, R24, R11, 12582913 ;  /* 0x4b400001182e7423 */ /* 0x000fc6000000400b */
[----:B------:R-:W-:Y:S01]  /*2040*/  FFMA.RM R26, R20, R11, 12582913 ;  /* 0x4b400001141a7423 */ /* 0x000fe2000000400b */
[----:B------:R-:W-:Y:S01]  /*2050*/  FADD R24, R46, -12583039 ;  /* 0xcb40007f2e187421 */ /* 0x000fe20000000000 */
[----:B------:R-:W-:Y:S02]  /*2060*/  MUFU.EX2 R35, R35 ;  /* 0x0000002300237308 */ /* 0x000fe40000000800 */
[C---:B------:R-:W-:Y:S01]  /*2070*/  FADD R20, R26.reuse, -12583039 ;  /* 0xcb40007f1a147421 */ /* 0x040fe20000000000 */
[----:B------:R-:W-:Y:S01]  /*2080*/  FFMA R24, R71, 1.4426950216293334961, -R24 ;  /* 0x3fb8aa3b47187823 */ /* 0x000fe20000000818 */
[----:B------:R-:W-:Y:S02]  /*2090*/  SHF.L.U32 R26, R26, 0x17, RZ ;  /* 0x000000171a1a7819 */ /* 0x000fe400000006ff */
[----:B------:R-:W-:Y:S01]  /*20a0*/  FFMA R20, R37, 1.4426950216293334961, -R20 ;  /* 0x3fb8aa3b25147823 */ /* 0x000fe20000000814 */
[----:B------:R-:W-:-:S03]  /*20b0*/  FFMA R71, R71, 1.925963033500011079e-08, R24 ;  /* 0x32a5706047477823 */ /* 0x000fc60000000018 */
[----:B------:R-:W-:Y:S01]  /*20c0*/  FFMA R37, R37, 1.925963033500011079e-08, R20 ;  /* 0x32a5706025257823 */ /* 0x000fe20000000014 */
[----:B------:R-:W-:Y:S01]  /*20d0*/  SHF.L.U32 R20, R28, 0x17, RZ ;  /* 0x000000171c147819 */ /* 0x000fe200000006ff */
[----:B------:R-:W-:Y:S01]  /*20e0*/  FFMA.RM R28, R22, R11, 12582913 ;  /* 0x4b400001161c7423 */ /* 0x000fe2000000400b */
[----:B------:R-:W-:Y:S03]  /*20f0*/  MUFU.EX2 R71, R71 ;  /* 0x0000004700477308 */ /* 0x000fe60000000800 */
[----:B0-----:R-:W-:Y:S01]  /*2100*/  FMUL R20, R20, R21 ;  /* 0x0000001514147220 */ /* 0x001fe20000400000 */
[----:B---3--:R-:W-:Y:S01]  /*2110*/  FMUL R21, R14, R23 ;  /* 0x000000170e157220 */ /* 0x008fe20000400000 */
[----:B------:R-:W-:Y:S01]  /*2120*/  FFMA.SAT R14, R67, R12, 0.5 ;  /* 0x3f000000430e7423 */ /* 0x000fe2000000200c */
[----:B------:R-:W-:Y:S02]  /*2130*/  FADD R22, R28, -12583039 ;  /* 0xcb40007f1c167421 */ /* 0x000fe40000000000 */
[----:B------:R0:W1:Y:S01]  /*2140*/  MUFU.EX2 R23, R40 ;  /* 0x0000002800177308 */ /* 0x0000620000000800 */
[----:B------:R-:W-:Y:S01]  /*2150*/  FFMA.RM R38, R14, R11, 12582913 ;  /* 0x4b4000010e267423 */ /* 0x000fe2000000400b */
[----:B------:R-:W-:-:S03]  /*2160*/  FFMA R22, R39, 1.4426950216293334961, -R22 ;  /* 0x3fb8aa3b27167823 */ /* 0x000fc60000000816 */
[----:B------:R-:W-:Y:S01]  /*2170*/  FADD R14, R38, -12583039 ;  /* 0xcb40007f260e7421 */ /* 0x000fe20000000000 */
[----:B------:R-:W-:Y:S01]  /*2180*/  FFMA R39, R39, 1.925963033500011079e-08, R22 ;  /* 0x32a5706027277823 */ /* 0x000fe20000000016 */
[----:B------:R-:W-:Y:S01]  /*2190*/  SHF.L.U32 R22, R32, 0x17, RZ ;  /* 0x0000001720167819 */ /* 0x000fe200000006ff */
[----:B------:R-:W-:Y:S01]  /*21a0*/  MUFU.EX2 R37, R37 ;  /* 0x0000002500257308 */ /* 0x000fe20000000800 */
[----:B------:R-:W-:Y:S01]  /*21b0*/  FFMA R14, R67, 1.4426950216293334961, -R14 ;  /* 0x3fb8aa3b430e7823 */ /* 0x000fe2000000080e */
[C---:B------:R-:W-:Y:S01]  /*21c0*/  FADD R32, R30.reuse, -12583039 ;  /* 0xcb40007f1e207421 */ /* 0x040fe20000000000 */
[----:B0-----:R-:W-:Y:S01]  /*21d0*/  FFMA.SAT R40, R13, R12, 0.5 ;  /* 0x3f0000000d287423 */ /* 0x001fe2000000200c */
[----:B------:R-:W-:Y:S01]  /*21e0*/  SHF.L.U32 R30, R30, 0x17, RZ ;  /* 0x000000171e1e7819 */ /* 0x000fe200000006ff */
[----:B------:R-:W-:Y:S01]  /*21f0*/  FFMA R67, R67, 1.925963033500011079e-08, R14 ;  /* 0x32a5706043437823 */ /* 0x000fe2000000000e */
[----:B------:R-:W-:Y:S02]  /*2200*/  FFMA R32, R25, 1.4426950216293334961, -R32 ;  /* 0x3fb8aa3b19207823 */ /* 0x000fe40000000820 */
[----:B------:R0:W2:Y:S01]  /*2210*/  MUFU.EX2 R14, R33 ;  /* 0x00000021000e7308 */ /* 0x0000a20000000800 */
[----:B-1----:R-:W-:Y:S01]  /*2220*/  FMUL R22, R22, R23 ;  /* 0x0000001716167220 */ /* 0x002fe20000400000 */
[----:B------:R-:W-:-:S06]  /*2230*/  SHF.L.U32 R23, R34, 0x17, RZ ;  /* 0x0000001722177819 */ /* 0x000fcc00000006ff */
[----:B------:R-:W-:Y:S01]  /*2240*/  MUFU.EX2 R34, R67 ;  /* 0x0000004300227308 */ /* 0x000fe20000000800 */
[----:B0-----:R-:W-:-:S07]  /*2250*/  FFMA.RM R33, R40, R11, 12582913 ;  /* 0x4b40000128217423 */ /* 0x001fce000000400b */
[----:B------:R-:W0:Y:S01]  /*2260*/  MUFU.EX2 R39, R39 ;  /* 0x0000002700277308 */ /* 0x000e220000000800 */
[----:B--2---:R-:W-:Y:S01]  /*2270*/  FMUL R23, R23, R14 ;  /* 0x0000000e17177220 */ /* 0x004fe20000400000 */
[----:B------:R-:W-:-:S04]  /*2280*/  FFMA.SAT R14, R69, R12, 0.5 ;  /* 0x3f000000450e7423 */ /* 0x000fc8000000200c */
[----:B------:R-:W-:-:S04]  /*2290*/  FFMA.RM R14, R14, R11, 12582913 ;  /* 0x4b4000010e0e7423 */ /* 0x000fc8000000400b */
[C---:B------:R-:W-:Y:S01]  /*22a0*/  FADD R24, R14.reuse, -12583039 ;  /* 0xcb40007f0e187421 */ /* 0x040fe20000000000 */
[----:B------:R-:W-:-:S03]  /*22b0*/  SHF.L.U32 R14, R14, 0x17, RZ ;  /* 0x000000170e0e7819 */ /* 0x000fc600000006ff */
[----:B------:R-:W-:-:S04]  /*22c0*/  FFMA R24, R69, 1.4426950216293334961, -R24 ;  /* 0x3fb8aa3b45187823 */ /* 0x000fc80000000818 */
[----:B------:R-:W-:Y:S01]  /*22d0*/  FFMA R69, R69, 1.925963033500011079e-08, R24 ;  /* 0x32a5706045457823 */ /* 0x000fe20000000018 */
[----:B------:R-:W-:-:S05]  /*22e0*/  SHF.L.U32 R24, R36, 0x17, RZ ;  /* 0x0000001724187819 */ /* 0x000fca00000006ff */
[----:B------:R-:W-:Y:S01]  /*22f0*/  FMUL R24, R24, R35 ;  /* 0x0000002318187220 */ /* 0x000fe20000400000 */
[----:B------:R-:W-:Y:S01]  /*2300*/  FFMA R35, R25, 1.925963033500011079e-08, R32 ;  /* 0x32a5706019237823 */ /* 0x000fe20000000020 */
[----:B------:R-:W-:Y:S01]  /*2310*/  FFMA.SAT R32, R27, R12, 0.5 ;  /* 0x3f0000001b207423 */ /* 0x000fe2000000200c */
[----:B------:R-:W-:Y:S01]  /*2320*/  FMUL R25, R26, R37 ;  /* 0x000000251a197220 */ /* 0x000fe20000400000 */
[----:B------:R-:W-:Y:S02]  /*2330*/  MUFU.EX2 R69, R69 ;  /* 0x0000004500457308 */ /* 0x000fe40000000800 */
[----:B------:R-:W-:-:S04]  /*2340*/  FFMA.RM R32, R32, R11, 12582913 ;  /* 0x4b40000120207423 */ /* 0x000fc8000000400b */
[----:B------:R-:W-:Y:S02]  /*2350*/  FADD R26, R32, -12583039 ;  /* 0xcb40007f201a7421 */ /* 0x000fe40000000000 */
[----:B------:R-:W1:Y:S02]  /*2360*/  MUFU.EX2 R35, R35 ;  /* 0x0000002300237308 */ /* 0x000e640000000800 */
[----:B------:R-:W-:-:S04]  /*2370*/  FFMA R26, R27, 1.4426950216293334961, -R26 ;  /* 0x3fb8aa3b1b1a7823 */ /* 0x000fc8000000081a */
[----:B------:R-:W-:Y:S01]  /*2380*/  FFMA R36, R27, 1.925963033500011079e-08, R26 ;  /* 0x32a570601b247823 */ /* 0x000fe2000000001a */
[----:B------:R-:W-:Y:S01]  /*2390*/  SHF.L.U32 R26, R28, 0x17, RZ ;  /* 0x000000171c1a7819 */ /* 0x000fe200000006ff */
[----:B------:R-:W-:Y:S01]  /*23a0*/  FADD R28, R33, -12583039 ;  /* 0xcb40007f211c7421 */ /* 0x000fe20000000000 */
[----:B------:R-:W-:Y:S01]  /*23b0*/  SHF.L.U32 R27, R38, 0x17, RZ ;  /* 0x00000017261b7819 */ /* 0x000fe200000006ff */
[----:B------:R-:W-:Y:S02]  /*23c0*/  FFMA.SAT R38, R29, R12, 0.5 ;  /* 0x3f0000001d267423 */ /* 0x000fe4000000200c */
[----:B------:R-:W-:Y:S01]  /*23d0*/  FFMA R28, R13, 1.4426950216293334961, -R28 ;  /* 0x3fb8aa3b0d1c7823 */ /* 0x000fe2000000081c */
[----:B0-----:R-:W-:Y:S01]  /*23e0*/  FMUL R26, R26, R39 ;  /* 0x000000271a1a7220 */ /* 0x001fe20000400000 */
[----:B------:R-:W-:Y:S01]  /*23f0*/  FMUL R27, R27, R34 ;  /* 0x000000221b1b7220 */ /* 0x000fe20000400000 */
[----:B------:R-:W-:Y:S01]  /*2400*/  FFMA.RM R38, R38, R11, 12582913 ;  /* 0x4b40000126267423 */ /* 0x000fe2000000400b */
[----:B------:R-:W-:Y:S01]  /*2410*/  FFMA R13, R13, 1.925963033500011079e-08, R28 ;  /* 0x32a570600d0d7823 */ /* 0x000fe2000000001c */
[----:B------:R-:W-:Y:S01]  /*2420*/  FFMA.SAT R28, R15, R12, 0.5 ;  /* 0x3f0000000f1c7423 */ /* 0x000fe2000000200c */
[----:B------:R-:W0:Y:S01]  /*2430*/  MUFU.EX2 R36, R36 ;  /* 0x0000002400247308 */ /* 0x000e220000000800 */
[----:B------:R-:W-:Y:S01]  /*2440*/  FADD R40, R38, -12583039 ;  /* 0xcb40007f26287421 */ /* 0x000fe20000000000 */
[----:B-1----:R-:W-:Y:S01]  /*2450*/  FMUL R30, R30, R35 ;  /* 0x000000231e1e7220 */ /* 0x002fe20000400000 */
[----:B------:R-:W-:-:S02]  /*2460*/  FFMA.RM R34, R28, R11, 12582913 ;  /* 0x4b4000011c227423 */ /* 0x000fc4000000400b */
[C---:B------:R-:W-:Y:S02]  /*2470*/  FFMA R40, R29.reuse, 1.4426950216293334961, -R40 ;  /* 0x3fb8aa3b1d287823 */ /* 0x040fe40000000828 */
[----:B------:R-:W-:Y:S01]  /*2480*/  FADD R28, R34, -12583039 ;  /* 0xcb40007f221c7421 */ /* 0x000fe20000000000 */
[----:B------:R-:W1:Y:S01]  /*2490*/  MUFU.EX2 R13, R13 ;  /* 0x0000000d000d7308 */ /* 0x000e620000000800 */
[----:B------:R-:W-:Y:S01]  /*24a0*/  FFMA R40, R29, 1.925963033500011079e-08, R40 ;  /* 0x32a570601d287823 */ /* 0x000fe20000000028 */
[----:B------:R-:W-:Y:S01]  /*24b0*/  FMUL R29, R14, R69 ;  /* 0x000000450e1d7220 */ /* 0x000fe20000400000 */
[----:B------:R-:W-:-:S04]  /*24c0*/  FFMA R28, R15, 1.4426950216293334961, -R28 ;  /* 0x3fb8aa3b0f1c7823 */ /* 0x000fc8000000081c */
[----:B------:R-:W-:Y:S01]  /*24d0*/  FFMA R15, R15, 1.925963033500011079e-08, R28 ;  /* 0x32a570600f0f7823 */ /* 0x000fe2000000001c */
[----:B------:R-:W-:Y:S01]  /*24e0*/  SHF.L.U32 R28, R46, 0x17, RZ ;  /* 0x000000172e1c7819 */ /* 0x000fe200000006ff */
[-C--:B------:R-:W-:Y:S01]  /*24f0*/  FFMA.SAT R46, R31, R12.reuse, 0.5 ;  /* 0x3f0000001f2e7423 */ /* 0x080fe2000000200c */
[----:B------:R-:W-:Y:S01]  /*2500*/  FFMA.SAT R12, R73, R12, 0.5 ;  /* 0x3f000000490c7423 */ /* 0x000fe2000000200c */
[----:B------:R-:W2:Y:S02]  /*2510*/  MUFU.EX2 R14, R15 ;  /* 0x0000000f000e7308 */ /* 0x000ea40000000800 */
[-C--:B------:R-:W-:Y:S01]  /*2520*/  FFMA.RM R46, R46, R11.reuse, 12582913 ;  /* 0x4b4000012e2e7423 */ /* 0x080fe2000000400b */
[----:B------:R-:W-:Y:S01]  /*2530*/  FFMA.RM R39, R12, R11, 12582913 ;  /* 0x4b4000010c277423 */ /* 0x000fe2000000400b */
[----:B------:R-:W-:Y:S01]  /*2540*/  FADD R11, RZ, R8 ;  /* 0x00000008ff0b7221 */ /* 0x000fe20000000000 */
[----:B------:R-:W-:Y:S01]  /*2550*/  FMUL R28, R28, R71 ;  /* 0x000000471c1c7220 */ /* 0x000fe20000400000 */
[C---:B------:R-:W-:Y:S01]  /*2560*/  FADD R12, R46.reuse, -12583039 ;  /* 0xcb40007f2e0c7421 */ /* 0x040fe20000000000 */
[----:B------:R-:W-:Y:S01]  /*2570*/  SHF.L.U32 R46, R46, 0x17, RZ ;  /* 0x000000172e2e7819 */ /* 0x000fe200000006ff */
[----:B------:R-:W-:Y:S01]  /*2580*/  FADD R11, R11, R0 ;  /* 0x000000000b0b7221 */ /* 0x000fe20000000000 */
[----:B------:R-:W3:Y:S01]  /*2590*/  MUFU.EX2 R35, R40 ;  /* 0x0000002800237308 */ /* 0x000ee20000000800 */
[----:B------:R-:W-:-:S04]  /*25a0*/  FFMA R12, R31, 1.4426950216293334961, -R12 ;  /* 0x3fb8aa3b1f0c7823 */ /* 0x000fc8000000080c */
[----:B------:R-:W-:Y:S01]  /*25b0*/  FFMA R37, R31, 1.925963033500011079e-08, R12 ;  /* 0x32a570601f257823 */ /* 0x000fe2000000000c */
[----:B------:R-:W-:Y:S01]  /*25c0*/  FADD R12, R39, -12583039 ;  /* 0xcb40007f270c7421 */ /* 0x000fe20000000000 */
[----:B------:R-:W-:Y:S02]  /*25d0*/  SHF.L.U32 R31, R32, 0x17, RZ ;  /* 0x00000017201f7819 */ /* 0x000fe400000006ff */
[----:B------:R-:W-:Y:S01]  /*25e0*/  SHF.L.U32 R32, R33, 0x17, RZ ;  /* 0x0000001721207819 */ /* 0x000fe200000006ff */
[----:B------:R-:W-:Y:S01]  /*25f0*/  FFMA R12, R73, 1.4426950216293334961, -R12 ;  /* 0x3fb8aa3b490c7823 */ /* 0x000fe2000000080c */
[----:B------:R-:W4:Y:S01]  /*2600*/  MUFU.EX2 R37, R37 ;  /* 0x0000002500257308 */ /* 0x000f220000000800 */
[----:B0-----:R-:W-:Y:S01]  /*2610*/  FMUL R31, R31, R36 ;  /* 0x000000241f1f7220 */ /* 0x001fe20000400000 */
[----:B------:R-:W-:Y:S01]  /*2620*/  SHF.L.U32 R33, R34, 0x17, RZ ;  /* 0x0000001722217819 */ /* 0x000fe200000006ff */
[----:B------:R-:W-:Y:S01]  /*2630*/  FFMA R73, R73, 1.925963033500011079e-08, R12 ;  /* 0x32a5706049497823 */ /* 0x000fe2000000000c */
[----:B------:R-:W-:Y:S01]  /*2640*/  FADD R12, R11, R2 ;  /* 0x000000020b0c7221 */ /* 0x000fe20000000000 */
[----:B-1----:R-:W-:Y:S01]  /*2650*/  FMUL R32, R32, R13 ;  /* 0x0000000d20207220 */ /* 0x002fe20000400000 */
[----:B------:R-:W-:Y:S01]  /*2660*/  SHF.L.U32 R34, R38, 0x17, RZ ;  /* 0x0000001726227819 */ /* 0x000fe200000006ff */
[----:B--2---:R-:W-:Y:S01]  /*2670*/  FMUL R33, R33, R14 ;  /* 0x0000000e21217220 */ /* 0x004fe20000400000 */
[----:B------:R-:W-:Y:S01]  /*2680*/  FADD R11, R12, R3 ;  /* 0x000000030c0b7221 */ /* 0x000fe20000000000 */
[----:B------:R-:W0:Y:S01]  /*2690*/  MUFU.EX2 R73, R73 ;  /* 0x0000004900497308 */ /* 0x000e220000000800 */
[----:B------:R-:W-:Y:S01]  /*26a0*/  SHF.L.U32 R36, R39, 0x17, RZ ;  /* 0x0000001727247819 */ /* 0x000fe200000006ff */
[----:B---3--:R-:W-:Y:S01]  /*26b0*/  FMUL R34, R34, R35 ;  /* 0x0000002322227220 */ /* 0x008fe20000400000 */
[----:B------:R-:W-:-:S04]  /*26c0*/  FADD R12, R11, R4 ;  /* 0x000000040b0c7221 */ /* 0x000fc80000000000 */
[----:B------:R-:W-:Y:S01]  /*26d0*/  FADD R11, R12, R5 ;  /* 0x000000050c0b7221 */ /* 0x000fe20000000000 */
[----:B----4-:R-:W-:-:S03]  /*26e0*/  FMUL R35, R46, R37 ;  /* 0x000000252e237220 */ /* 0x010fc60000400000 */
[----:B------:R-:W-:-:S04]  /*26f0*/  FADD R12, R11, R6 ;  /* 0x000000060b0c7221 */ /* 0x000fc80000000000 */
[----:B------:R-:W-:Y:S01]  /*2700*/  FADD R12, R12, R7 ;  /* 0x000000070c0c7221 */ /* 0x000fe20000000000 */
[----:B0-----:R-:W-:-:S03]  /*2710*/  FMUL R36, R36, R73 ;  /* 0x0000004924247220 */ /* 0x001fc60000400000 */
        /* <DEDUP_REMOVED lines=32> */
.L_x_260:
        /* <DEDUP_REMOVED lines=11> */
[----:B0-----:R-:W-:Y:S05]  /*29d0*/  CALL.REL.NOINC `($__internal_2_$__cuda_sm3x_div_rn_noftz_f32_slowpath) ;  /* 0x0000003c00d07944 */ /* 0x001fea0003c00000 */
[----:B------:R-:W-:-:S07]  /*29e0*/  MOV R14, R39 ;  /* 0x00000027000e7202 */ /* 0x000fce0000000f00 */
.L_x_187:
[----:B------:R-:W-:Y:S05]  /*29f0*/  BSYNC.RECONVERGENT B3 ;  /* 0x0000000000037941 */ /* 0x000fea0003800200 */
.L_x_186:
        /* <DEDUP_REMOVED lines=11> */
[----:B0-----:R-:W-:Y:S05]  /*2ab0*/  CALL.REL.NOINC `($__internal_2_$__cuda_sm3x_div_rn_noftz_f32_slowpath) ;  /* 0x0000003c00987944 */ /* 0x001fea0003c00000 */
[----:B------:R-:W-:-:S07]  /*2ac0*/  MOV R15, R39 ;  /* 0x00000027000f7202 */ /* 0x000fce0000000f00 */
.L_x_189:
[----:B------:R-:W-:Y:S05]  /*2ad0*/  BSYNC.RECONVERGENT B3 ;  /* 0x0000000000037941 */ /* 0x000fea0003800200 */
.L_x_188:
        /* <DEDUP_REMOVED lines=13> */
.L_x_191:
[----:B------:R-:W-:Y:S05]  /*2bb0*/  BSYNC.RECONVERGENT B3 ;  /* 0x0000000000037941 */ /* 0x000fea0003800200 */
.L_x_190:
        /* <DEDUP_REMOVED lines=13> */
.L_x_193:
[----:B------:R-:W-:Y:S05]  /*2c90*/  BSYNC.RECONVERGENT B3 ;  /* 0x0000000000037941 */ /* 0x000fea0003800200 */
.L_x_192:
        /* <DEDUP_REMOVED lines=13> */
.L_x_195:
[----:B------:R-:W-:Y:S05]  /*2d70*/  BSYNC.RECONVERGENT B3 ;  /* 0x0000000000037941 */ /* 0x000fea0003800200 */
.L_x_194:
        /* <DEDUP_REMOVED lines=13> */
.L_x_197:
[----:B------:R-:W-:Y:S05]  /*2e50*/  BSYNC.RECONVERGENT B3 ;  /* 0x0000000000037941 */ /* 0x000fea0003800200 */
.L_x_196:
        /* <DEDUP_REMOVED lines=13> */
.L_x_199:
[----:B------:R-:W-:Y:S05]  /*2f30*/  BSYNC.RECONVERGENT B3 ;  /* 0x0000000000037941 */ /* 0x000fea0003800200 */
.L_x_198:
        /* <DEDUP_REMOVED lines=13> */
.L_x_201:
[----:B------:R-:W-:Y:S05]  /*3010*/  BSYNC.RECONVERGENT B3 ;  /* 0x0000000000037941 */ /* 0x000fea0003800200 */
.L_x_200:
        /* <DEDUP_REMOVED lines=13> */
.L_x_203:
[----:B------:R-:W-:Y:S05]  /*30f0*/  BSYNC.RECONVERGENT B3 ;  /* 0x0000000000037941 */ /* 0x000fea0003800200 */
.L_x_202:
        /* <DEDUP_REMOVED lines=13> */
.L_x_205:
[----:B------:R-:W-:Y:S05]  /*31d0*/  BSYNC.RECONVERGENT B3 ;  /* 0x0000000000037941 */ /* 0x000fea0003800200 */
.L_x_204:
        /* <DEDUP_REMOVED lines=13> */
.L_x_207:
[----:B------:R-:W-:Y:S05]  /*32b0*/  BSYNC.RECONVERGENT B3 ;  /* 0x0000000000037941 */ /* 0x000fea0003800200 */
.L_x_206:
        /* <DEDUP_REMOVED lines=13> */
.L_x_209:
[----:B------:R-:W-:Y:S05]  /*3390*/  BSYNC.RECONVERGENT B3 ;  /* 0x0000000000037941 */ /* 0x000fea0003800200 */
.L_x_208:
        /* <DEDUP_REMOVED lines=13> */
.L_x_211:
[----:B------:R-:W-:Y:S05]  /*3470*/  BSYNC.RECONVERGENT B3 ;  /* 0x0000000000037941 */ /* 0x000fea0003800200 */
.L_x_210:
        /* <DEDUP_REMOVED lines=13> */
.L_x_213:
[----:B------:R-:W-:Y:S05]  /*3550*/  BSYNC.RECONVERGENT B3 ;  /* 0x0000000000037941 */ /* 0x000fea0003800200 */
.L_x_212:
        /* <DEDUP_REMOVED lines=13> */
.L_x_215:
[----:B------:R-:W-:Y:S05]  /*3630*/  BSYNC.RECONVERGENT B3 ;  /* 0x0000000000037941 */ /* 0x000fea0003800200 */
.L_x_214:
        /* <DEDUP_REMOVED lines=13> */
.L_x_217:
[----:B------:R-:W-:Y:S05]  /*3710*/  BSYNC.RECONVERGENT B3 ;  /* 0x0000000000037941 */ /* 0x000fea0003800200 */
.L_x_216:
        /* <DEDUP_REMOVED lines=13> */
.L_x_219:
[----:B------:R-:W-:Y:S05]  /*37f0*/  BSYNC.RECONVERGENT B3 ;  /* 0x0000000000037941 */ /* 0x000fea0003800200 */
.L_x_218:
        /* <DEDUP_REMOVED lines=13> */
.L_x_221:
[----:B------:R-:W-:Y:S05]  /*38d0*/  BSYNC.RECONVERGENT B3 ;  /* 0x0000000000037941 */ /* 0x000fea0003800200 */
.L_x_220:
        /* <DEDUP_REMOVED lines=13> */
.L_x_223:
[----:B------:R-:W-:Y:S05]  /*39b0*/  BSYNC.RECONVERGENT B3 ;  /* 0x0000000000037941 */ /* 0x000fea0003800200 */
.L_x_222:
        /* <DEDUP_REMOVED lines=13> */
.L_x_225:
[----:B------:R-:W-:Y:S05]  /*3a90*/  BSYNC.RECONVERGENT B3 ;  /* 0x0000000000037941 */ /* 0x000fea0003800200 */
.L_x_224:
        /* <DEDUP_REMOVED lines=13> */
.L_x_227:
[----:B------:R-:W-:Y:S05]  /*3b70*/  BSYNC.RECONVERGENT B3 ;  /* 0x0000000000037941 */ /* 0x000fea0003800200 */
.L_x_226:
        /* <DEDUP_REMOVED lines=13> */
.L_x_229:
[----:B------:R-:W-:Y:S05]  /*3c50*/  BSYNC.RECONVERGENT B3 ;  /* 0x0000000000037941 */ /* 0x000fea0003800200 */
.L_x_228:
        /* <DEDUP_REMOVED lines=13> */
.L_x_231:
[----:B------:R-:W-:Y:S05]  /*3d30*/  BSYNC.RECONVERGENT B3 ;  /* 0x0000000000037941 */ /* 0x000fea0003800200 */
.L_x_230:
        /* <DEDUP_REMOVED lines=13> */
.L_x_233:
[----:B------:R-:W-:Y:S05]  /*3e10*/  BSYNC.RECONVERGENT B3 ;  /* 0x0000000000037941 */ /* 0x000fea0003800200 */
.L_x_232:
        /* <DEDUP_REMOVED lines=13> */
.L_x_235:
[----:B------:R-:W-:Y:S05]  /*3ef0*/  BSYNC.RECONVERGENT B3 ;  /* 0x0000000000037941 */ /* 0x000fea0003800200 */
.L_x_234:
        /* <DEDUP_REMOVED lines=13> */
.L_x_237:
[----:B------:R-:W-:Y:S05]  /*3fd0*/  BSYNC.RECONVERGENT B3 ;  /* 0x0000000000037941 */ /* 0x000fea0003800200 */
.L_x_236:
        /* <DEDUP_REMOVED lines=13> */
.L_x_239:
[----:B------:R-:W-:Y:S05]  /*40b0*/  BSYNC.RECONVERGENT B3 ;  /* 0x0000000000037941 */ /* 0x000fea0003800200 */
.L_x_238:
        /* <DEDUP_REMOVED lines=13> */
.L_x_241:
[----:B------:R-:W-:Y:S05]  /*4190*/  BSYNC.RECONVERGENT B3 ;  /* 0x0000000000037941 */ /* 0x000fea0003800200 */
.L_x_240:
        /* <DEDUP_REMOVED lines=13> */
.L_x_243:
[----:B------:R-:W-:Y:S05]  /*4270*/  BSYNC.RECONVERGENT B3 ;  /* 0x0000000000037941 */ /* 0x000fea0003800200 */
.L_x_242:
        /* <DEDUP_REMOVED lines=13> */
.L_x_245:
[----:B------:R-:W-:Y:S05]  /*4350*/  BSYNC.RECONVERGENT B3 ;  /* 0x0000000000037941 */ /* 0x000fea0003800200 */
.L_x_244:
        /* <DEDUP_REMOVED lines=13> */
.L_x_247:
[----:B------:R-:W-:Y:S05]  /*4430*/  BSYNC.RECONVERGENT B3 ;  /* 0x0000000000037941 */ /* 0x000fea0003800200 */
.L_x_246:
[----:B------:R-:W-:Y:S01]  /*4440*/  HFMA2 R13, -RZ, RZ, 0, 0 ;  /* 0x00000000ff0d7431 */ /* 0x000fe200000001ff */
[----:B------:R-:W-:Y:S01]  /*4450*/  ISETP.GE.U32.AND P6, PT, R47, UR44, PT ;  /* 0x0000002c2f007c0c */ /* 0x000fe2000bfc6070 */
[----:B------:R-:W-:Y:S01]  /*4460*/  IMAD R36, R45, UR38, RZ ;  /* 0x000000262d247c24 */ /* 0x000fe2000f8e02ff */
[----:B------:R-:W-:Y:S02]  /*4470*/  ISETP.GE.U32.AND P5, PT, R48, UR44, PT ;  /* 0x0000002c30007c0c */ /* 0x000fe4000bfa6070 */
[----:B------:R-:W-:Y:S01]  /*4480*/  ISETP.GE.U32.AND P4, PT, R49, UR44, PT ;  /* 0x0000002c31007c0c */ /* 0x000fe2000bf86070 */
[C---:B------:R-:W-:Y:S01]  /*4490*/  IMAD R11, R41.reuse, UR39, R36 ;  /* 0x00000027290b7c24 */ /* 0x040fe2000f8e0224 */
[----:B------:R-:W-:Y:S02]  /*44a0*/  MOV R12, R44 ;  /* 0x0000002c000c7202 */ /* 0x000fe40000000f00 */
[----:B------:R-:W-:Y:S02]  /*44b0*/  ISETP.GE.AND.EX P6, PT, RZ, UR45, PT, P6 ;  /* 0x0000002dff007c0c */ /* 0x000fe4000bfc6360 */
[----:B------:R-:W-:Y:S01]  /*44c0*/  ISETP.GE.AND.EX P5, PT, RZ, UR45, PT, P5 ;  /* 0x0000002dff007c0c */ /* 0x000fe2000bfa6350 */
[----:B------:R-:W-:Y:S01]  /*44d0*/  IMAD.WIDE.U32 R34, R41, UR38, R12 ;  /* 0x0000002629227c25 */ /* 0x000fe2000f8e000c */
[----:B------:R-:W-:-:S02]  /*44e0*/  ISETP.GE.AND.EX P4, PT, RZ, UR45, PT, P4 ;  /* 0x0000002dff007c0c */ /* 0x000fc4000bf86340 */
[----:B------:R-:W-:Y:S02]  /*44f0*/  @!P0 R2UR UR4, R42 ;  /* 0x000000002a0482ca */ /* 0x000fe400000e0000 */
[----:B------:R-:W-:Y:S02]  /*4500*/  IADD3 R11, PT, PT, R35, R11, RZ ;  /* 0x0000000b230b7210 */ /* 0x000fe40007ffe0ff */
[----:B------:R-:W-:Y:S02]  /*4510*/  LEA R12, P1, R34, UR36, 0x1 ;  /* 0x00000024220c7c11 */ /* 0x000fe4000f8208ff */
[----:B------:R-:W-:Y:S02]  /*4520*/  @!P0 R2UR UR5, R43 ;  /* 0x000000002b0582ca */ /* 0x000fe400000e0000 */
[----:B------:R-:W-:Y:S02]  /*4530*/  ISETP.GE.U32.AND P3, PT, R51, UR44, PT ;  /* 0x0000002c33007c0c */ /* 0x000fe4000bf66070 */
[----:B------:R-:W-:-:S02]  /*4540*/  ISETP.GE.U32.AND P2, PT, R52, UR44, PT ;  /* 0x0000002c34007c0c */ /* 0x000fc4000bf46070 */
[----:B------:R-:W-:Y:S02]  /*4550*/  LEA.HI.X R13, R34, UR37, R11, 0x1, P1 ;  /* 0x00000025220d7c11 */ /* 0x000fe400088f0c0b */
[----:B------:R-:W-:Y:S02]  /*4560*/  ISETP.GE.U32.AND P1, PT, R50, UR44, PT ;  /* 0x0000002c32007c0c */ /* 0x000fe4000bf26070 */
[C---:B------:R-:W-:Y:S02]  /*4570*/  @!P6 R2UR UR6, R42.reuse ;  /* 0x000000002a06e2ca */ /* 0x040fe400000e0000 */
[C---:B------:R-:W-:Y:S02]  /*4580*/  @!P6 R2UR UR7, R43.reuse ;  /* 0x000000002b07e2ca */ /* 0x040fe400000e0000 */
[----:B------:R-:W-:Y:S02]  /*4590*/  @!P5 R2UR UR8, R42 ;  /* 0x000000002a08d2ca */ /* 0x000fe400000e0000 */
[----:B------:R-:W-:-:S02]  /*45a0*/  @!P5 R2UR UR9, R43 ;  /* 0x000000002b09d2ca */ /* 0x000fc400000e0000 */
[----:B------:R-:W-:Y:S02]  /*45b0*/  @!P4 R2UR UR10, R42 ;  /* 0x000000002a0ac2ca */ /* 0x000fe400000e0000 */
[----:B------:R-:W-:Y:S02]  /*45c0*/  @!P4 R2UR UR11, R43 ;  /* 0x000000002b0bc2ca */ /* 0x000fe400000e0000 */
[----:B------:R-:W-:Y:S02]  /*45d0*/  ISETP.GE.AND.EX P3, PT, RZ, UR45, PT, P3 ;  /* 0x0000002dff007c0c */ /* 0x000fe4000bf66330 */
[----:B------:R-:W-:Y:S02]  /*45e0*/  ISETP.GE.AND.EX P2, PT, RZ, UR45, PT, P2 ;  /* 0x0000002dff007c0c */ /* 0x000fe4000bf46320 */
[----:B------:R-:W-:Y:S02]  /*45f0*/  ISETP.GE.AND.EX P1, PT, RZ, UR45, PT, P1 ;  /* 0x0000002dff007c0c */ /* 0x000fe4000bf26310 */
[----:B------:R-:W-:-:S02]  /*4600*/  @!P0 F2FP.F16.F32.PACK_AB R14, RZ, R14 ;  /* 0x0000000eff0e823e */ /* 0x000fc400000000ff */
[----:B------:R-:W-:Y:S02]  /*4610*/  @!P6 F2FP.F16.F32.PACK_AB R2, RZ, R2 ;  /* 0x00000002ff02e23e */ /* 0x000fe400000000ff */
[----:B------:R-:W-:Y:S01]  /*4620*/  @!P5 F2FP.F16.F32.PACK_AB R3, RZ, R3 ;  /* 0x00000003ff03d23e */ /* 0x000fe200000000ff */
[----:B------:R-:W-:Y:S01]  /*4630*/  @!P0 STG.E.U16 desc[UR4][R12.64], R14 ;  /* 0x0000000e0c008986 */ /* 0x000fe2000c101504 */
[----:B------:R-:W-:Y:S02]  /*4640*/  @!P4 F2FP.F16.F32.PACK_AB R4, RZ, R4 ;  /* 0x00000004ff04c23e */ /* 0x000fe400000000ff */
[----:B------:R-:W-:Y:S01]  /*4650*/  ISETP.GE.U32.AND P0, PT, R54, UR44, PT ;  /* 0x0000002c36007c0c */ /* 0x000fe2000bf06070 */
[----:B------:R1:W-:Y:S01]  /*4660*/  @!P6 STG.E.U16 desc[UR6][R12.64+0xc0], R2 ;  /* 0x0000c0020c00e986 */ /* 0x0003e2000c101506 */
[C---:B------:R-:W-:Y:S02]  /*4670*/  @!P3 R2UR UR6, R42.reuse ;  /* 0x000000002a06b2ca */ /* 0x040fe400000e0000 */
[----:B------:R-:W-:Y:S01]  /*4680*/  @!P3 R2UR UR7, R43 ;  /* 0x000000002b07b2ca */ /* 0x000fe200000e0000 */
[----:B------:R2:W-:Y:S01]  /*4690*/  @!P5 STG.E.U16 desc[UR8][R12.64+0x100], R3 ;  /* 0x000100030c00d986 */ /* 0x0005e2000c101508 */
[----:B------:R-:W-:-:S02]  /*46a0*/  @!P2 R2UR UR8, R42 ;  /* 0x000000002a08a2ca */ /* 0x000fc400000e0000 */
[----:B------:R-:W-:Y:S01]  /*46b0*/  @!P2 R2UR UR9, R43 ;  /* 0x000000002b09a2ca */ /* 0x000fe200000e0000 */
[----:B------:R3:W-:Y:S01]  /*46c0*/  @!P4 STG.E.U16 desc[UR10][R12.64+0x140], R4 ;  /* 0x000140040c00c986 */ /* 0x0007e2000c10150a */
[----:B------:R-:W-:Y:S02]  /*46d0*/  ISETP.GE.U32.AND P4, PT, R53, UR44, PT ;  /* 0x0000002c35007c0c */ /* 0x000fe4000bf86070 */
[----:B------:R-:W-:Y:S02]  /*46e0*/  ISETP.GE.AND.EX P0, PT, RZ, UR45, PT, P0 ;  /* 0x0000002dff007c0c */ /* 0x000fe4000bf06300 */
[----:B------:R-:W-:Y:S02]  /*46f0*/  @!P1 R2UR UR4, R42 ;  /* 0x000000002a0492ca */ /* 0x000fe400000e0000 */
[----:B------:R-:W-:Y:S02]  /*4700*/  @!P1 R2UR UR5, R43 ;  /* 0x000000002b0592ca */ /* 0x000fe400000e0000 */
[----:B------:R-:W-:-:S02]  /*4710*/  ISETP.GE.U32.AND P5, PT, R56, UR44, PT ;  /* 0x0000002c38007c0c */ /* 0x000fc4000bfa6070 */
[----:B------:R-:W-:Y:S02]  /*4720*/  ISETP.GE.AND.EX P4, PT, RZ, UR45, PT, P4 ;  /* 0x0000002dff007c0c */ /* 0x000fe4000bf86340 */
[----:B------:R-:W-:Y:S02]  /*4730*/  @!P3 F2FP.F16.F32.PACK_AB R37, RZ, R37 ;  /* 0x00000025ff25b23e */ /* 0x000fe400000000ff */
[----:B------:R-:W-:Y:S02]  /*4740*/  @!P2 F2FP.F16.F32.PACK_AB R10, RZ, R10 ;  /* 0x0000000aff0aa23e */ /* 0x000fe400000000ff */
[----:B------:R-:W-:Y:S01]  /*4750*/  ISETP.GE.U32.AND P6, PT, R55, UR44, PT ;  /* 0x0000002c37007c0c */ /* 0x000fe2000bfc6070 */
[----:B------:R-:W-:Y:S01]  /*4760*/  @!P3 STG.E.U16 desc[UR6][R12.64+0x1c0], R37 ;  /* 0x0001c0250c00b986 */ /* 0x000fe2000c101506 */
[----:B------:R-:W-:Y:S02]  /*4770*/  ISETP.GE.AND.EX P5, PT, RZ, UR45, PT, P5 ;  /* 0x0000002dff007c0c */ /* 0x000fe4000bfa6350 */
[----:B------:R-:W-:Y:S01]  /*4780*/  @!P1 F2FP.F16.F32.PACK_AB R5, RZ, R5 ;  /* 0x00000005ff05923e */ /* 0x000fe200000000ff */
[----:B------:R4:W-:Y:S01]  /*4790*/  @!P2 STG.E.U16 desc[UR8][R12.64+0x2c0], R10 ;  /* 0x0002c00a0c00a986 */ /* 0x0009e2000c101508 */
[----:B------:R-:W-:-:S02]  /*47a0*/  ISETP.GE.AND.EX P6, PT, RZ, UR45, PT, P6 ;  /* 0x0000002dff007c0c */ /* 0x000fc4000bfc6360 */
[----:B------:R-:W-:Y:S01]  /*47b0*/  ISETP.GE.U32.AND P2, PT, R57, UR44, PT ;  /* 0x0000002c39007c0c */ /* 0x000fe2000bf46070 */
[----:B------:R5:W-:Y:S01]  /*47c0*/  @!P1 STG.E.U16 desc[UR4][R12.64+0x180], R5 ;  /* 0x000180050c009986 */ /* 0x000be2000c101504 */
[C---:B------:R-:W-:Y:S02]  /*47d0*/  @!P0 R2UR UR6, R42.reuse ;  /* 0x000000002a0682ca */ /* 0x040fe400000e0000 */
[C---:B------:R-:W-:Y:S02]  /*47e0*/  @!P0 R2UR UR7, R43.reuse ;  /* 0x000000002b0782ca */ /* 0x040fe400000e0000 */
[----:B------:R-:W-:Y:S02]  /*47f0*/  @!P4 R2UR UR4, R42 ;  /* 0x000000002a04c2ca */ /* 0x000fe400000e0000 */
[----:B------:R-:W-:Y:S02]  /*4800*/  @!P4 R2UR UR5, R43 ;  /* 0x000000002b05c2ca */ /* 0x000fe400000e0000 */
[----:B------:R-:W-:-:S02]  /*4810*/  ISETP.GE.AND.EX P2, PT, RZ, UR45, PT, P2 ;  /* 0x0000002dff007c0c */ /* 0x000fc4000bf46320 */
[----:B------:R-:W-:Y:S02]  /*4820*/  ISETP.GE.U32.AND P1, PT, R58, UR44, PT ;  /* 0x0000002c3a007c0c */ /* 0x000fe4000bf26070 */
[C---:B------:R-:W-:Y:S02]  /*4830*/  @!P5 R2UR UR10, R42.reuse ;  /* 0x000000002a0ad2ca */ /* 0x040fe400000e0000 */
[----:B------:R-:W-:Y:S02]  /*4840*/  @!P5 R2UR UR11, R43 ;  /* 0x000000002b0bd2ca */ /* 0x000fe400000e0000 */
[----:B------:R-:W-:Y:S02]  /*4850*/  @!P0 F2FP.F16.F32.PACK_AB R17, RZ, R17 ;  /* 0x00000011ff11823e */ /* 0x000fe400000000ff */
[----:B------:R-:W-:Y:S02]  /*4860*/  ISETP.GE.U32.AND P3, PT, R59, UR44, PT ;  /* 0x0000002c3b007c0c */ /* 0x000fe4000bf66070 */
[----:B------:R-:W-:Y:S01]  /*4870*/  @!P4 F2FP.F16.F32.PACK_AB R16, RZ, R16 ;  /* 0x00000010ff10c23e */ /* 0x000fe200000000ff */
[----:B------:R0:W-:Y:S01]  /*4880*/  @!P0 STG.E.U16 desc[UR6][R12.64+0x340], R17 ;  /* 0x000340110c008986 */ /* 0x0001e2000c101506 */
[----:B------:R-:W-:-:S02]  /*4890*/  @!P6 R2UR UR8, R42 ;  /* 0x000000002a08e2ca */ /* 0x000fc400000e0000 */
[----:B------:R-:W-:Y:S01]  /*48a0*/  @!P6 R2UR UR9, R43 ;  /* 0x000000002b09e2ca */ /* 0x000fe200000e0000 */
[----:B------:R0:W-:Y:S01]  /*48b0*/  @!P4 STG.E.U16 desc[UR4][R12.64+0x300], R16 ;  /* 0x000300100c00c986 */ /* 0x0001e2000c101504 */
[----:B------:R-:W-:Y:S02]  /*48c0*/  ISETP.GE.AND.EX P1, PT, RZ, UR45, PT, P1 ;  /* 0x0000002dff007c0c */ /* 0x000fe4000bf26310 */
[----:B------:R-:W-:Y:S02]  /*48d0*/  ISETP.GE.AND.EX P3, PT, RZ, UR45, PT, P3 ;  /* 0x0000002dff007c0c */ /* 0x000fe4000bf66330 */
[----:B------:R-:W-:Y:S02]  /*48e0*/  ISETP.GE.U32.AND P0, PT, R60, UR44, PT ;  /* 0x0000002c3c007c0c */ /* 0x000fe4000bf06070 */
[----:B------:R-:W-:Y:S02]  /*48f0*/  @!P5 F2FP.F16.F32.PACK_AB R19, RZ, R19 ;  /* 0x00000013ff13d23e */ /* 0x000fe400000000ff */
[----:B------:R-:W-:-:S02]  /*4900*/  @!P2 R2UR UR4, R42 ;  /* 0x000000002a04a2ca */ /* 0x000fc400000e0000 */
[----:B------:R-:W-:Y:S01]  /*4910*/  @!P2 R2UR UR5, R43 ;  /* 0x000000002b05a2ca */ /* 0x000fe200000e0000 */
[----:B------:R0:W-:Y:S01]  /*4920*/  @!P5 STG.E.U16 desc[UR10][R12.64+0x3c0], R19 ;  /* 0x0003c0130c00d986 */ /* 0x0001e2000c10150a */
[----:B------:R-:W-:Y:S02]  /*4930*/  ISETP.GE.AND.EX P0, PT, RZ, UR45, PT, P0 ;  /* 0x0000002dff007c0c */ /* 0x000fe4000bf06300 */
[----:B------:R-:W-:Y:S02]  /*4940*/  @!P6 F2FP.F16.F32.PACK_AB R18, RZ, R18 ;  /* 0x00000012ff12e23e */ /* 0x000fe400000000ff */
[----:B------:R-:W-:Y:S02]  /*4950*/  ISETP.GE.U32.AND P5, PT, R61, UR44, PT ;  /* 0x0000002c3d007c0c */ /* 0x000fe4000bfa6070 */
[----:B------:R-:W-:Y:S01]  /*4960*/  @!P1 R2UR UR6, R42 ;  /* 0x000000002a0692ca */ /* 0x000fe200000e0000 */
[----:B------:R0:W-:Y:S01]  /*4970*/  @!P6 STG.E.U16 desc[UR8][R12.64+0x380], R18 ;  /* 0x000380120c00e986 */ /* 0x0001e2000c101508 */
[----:B------:R-:W-:-:S02]  /*4980*/  @!P1 R2UR UR7, R43 ;  /* 0x000000002b0792ca */ /* 0x000fc400000e0000 */
[----:B------:R-:W-:Y:S02]  /*4990*/  @!P2 F2FP.F16.F32.PACK_AB R20, RZ, R20 ;  /* 0x00000014ff14a23e */ /* 0x000fe400000000ff */
[----:B------:R-:W-:Y:S02]  /*49a0*/  @!P3 R2UR UR8, R42 ;  /* 0x000000002a08b2ca */ /* 0x000fe400000e0000 */
[----:B------:R-:W-:Y:S01]  /*49b0*/  @!P3 R2UR UR9, R43 ;  /* 0x000000002b09b2ca */ /* 0x000fe200000e0000 */
[----:B------:R0:W-:Y:S01]  /*49c0*/  @!P2 STG.E.U16 desc[UR4][R12.64+0x400], R20 ;  /* 0x000400140c00a986 */ /* 0x0001e2000c101504 */
[----:B------:R-:W-:Y:S02]  /*49d0*/  ISETP.GE.AND.EX P5, PT, RZ, UR45, PT, P5 ;  /* 0x0000002dff007c0c */ /* 0x000fe4000bfa6350 */
[----:B-1----:R-:W-:Y:S02]  /*49e0*/  IADD3 R2, PT, PT, R44, 0x2c0, RZ ;  /* 0x000002c02c027810 */ /* 0x002fe40007ffe0ff */
[----:B------:R-:W-:-:S02]  /*49f0*/  ISETP.GE.U32.AND P6, PT, R62, UR44, PT ;  /* 0x0000002c3e007c0c */ /* 0x000fc4000bfc6070 */
[----:B------:R-:W-:Y:S02]  /*4a00*/  ISETP.GE.U32.AND P4, PT, R2, UR44, PT ;  /* 0x0000002c02007c0c */ /* 0x000fe4000bf86070 */
[----:B------:R-:W-:Y:S02]  /*4a10*/  IADD3 R2, PT, PT, R44, 0x2e0, RZ ;  /* 0x000002e02c027810 */ /* 0x000fe40007ffe0ff */
[----:B------:R-:W-:Y:S02]  /*4a20*/  @!P0 R2UR UR4, R42 ;  /* 0x000000002a0482ca */ /* 0x000fe400000e0000 */
[----:B------:R-:W-:Y:S02]  /*4a30*/  @!P0 R2UR UR5, R43 ;  /* 0x000000002b0582ca */ /* 0x000fe400000e0000 */
[----:B------:R-:W-:Y:S02]  /*4a40*/  @!P1 F2FP.F16.F32.PACK_AB R21, RZ, R21 ;  /* 0x00000015ff15923e */ /* 0x000fe400000000ff */
[----:B------:R-:W-:-:S02]  /*4a50*/  @!P3 F2FP.F16.F32.PACK_AB R22, RZ, R22 ;  /* 0x00000016ff16b23e */ /* 0x000fc400000000ff */
[----:B------:R-:W-:Y:S01]  /*4a60*/  ISETP.GE.AND.EX P6, PT, RZ, UR45, PT, P6 ;  /* 0x0000002dff007c0c */ /* 0x000fe2000bfc6360 */
[----:B------:R0:W-:Y:S01]  /*4a70*/  @!P1 STG.E.U16 desc[UR6][R12.64+0x440], R21 ;  /* 0x000440150c009986 */ /* 0x0001e2000c101506 */
[----:B------:R-:W-:Y:S02]  /*4a80*/  ISETP.GE.U32.AND P2, PT, R2, UR44, PT ;  /* 0x0000002c02007c0c */ /* 0x000fe4000bf46070 */
[----:B--2---:R-:W-:Y:S01]  /*4a90*/  IADD3 R3, PT, PT, R44, 0x300, RZ ;  /* 0x000003002c037810 */ /* 0x004fe20007ffe0ff */
[----:B------:R0:W-:Y:S01]  /*4aa0*/  @!P3 STG.E.U16 desc[UR8][R12.64+0x480], R22 ;  /* 0x000480160c00b986 */ /* 0x0001e2000c101508 */
[----:B------:R-:W-:Y:S02]  /*4ab0*/  ISETP.GE.AND.EX P4, PT, RZ, UR45, PT, P4 ;  /* 0x0000002dff007c0c */ /* 0x000fe4000bf86340 */
[----:B------:R-:W-:Y:S02]  /*4ac0*/  @!P5 R2UR UR6, R42 ;  /* 0x000000002a06d2ca */ /* 0x000fe400000e0000 */
[----:B------:R-:W-:-:S02]  /*4ad0*/  @!P5 R2UR UR7, R43 ;  /* 0x000000002b07d2ca */ /* 0x000fc400000e0000 */
[----:B------:R-:W-:Y:S02]  /*4ae0*/  @!P0 F2FP.F16.F32.PACK_AB R23, RZ, R23 ;  /* 0x00000017ff17823e */ /* 0x000fe400000000ff */
[----:B------:R-:W-:Y:S02]  /*4af0*/  ISETP.GE.AND.EX P3, PT, RZ, UR45, PT, P2 ;  /* 0x0000002dff007c0c */ /* 0x000fe4000bf66320 */
[----:B------:R-:W-:Y:S01]  /*4b00*/  ISETP.GE.U32.AND P1, PT, R3, UR44, PT ;  /* 0x0000002c03007c0c */ /* 0x000fe2000bf26070 */
[----:B------:R0:W-:Y:S01]  /*4b10*/  @!P0 STG.E.U16 desc[UR4][R12.64+0x4c0], R23 ;  /* 0x0004c0170c008986 */ /* 0x0001e2000c101504 */
[C---:B------:R-:W-:Y:S02]  /*4b20*/  IADD3 R3, PT, PT, R44.reuse, 0x340, RZ ;  /* 0x000003402c037810 */ /* 0x040fe40007ffe0ff */
[----:B------:R-:W-:Y:S02]  /*4b30*/  IADD3 R2, PT, PT, R44, 0x320, RZ ;  /* 0x000003202c027810 */ /* 0x000fe40007ffe0ff */
[----:B------:R-:W-:-:S02]  /*4b40*/  ISETP.GE.U32.AND P0, PT, R3, UR44, PT ;  /* 0x0000002c03007c0c */ /* 0x000fc4000bf06070 */
[----:B------:R-:W-:Y:S02]  /*4b50*/  @!P5 F2FP.F16.F32.PACK_AB R24, RZ, R24 ;  /* 0x00000018ff18d23e */ /* 0x000fe400000000ff */
[----:B------:R-:W-:Y:S02]  /*4b60*/  @!P6 R2UR UR8, R42 ;  /* 0x000000002a08e2ca */ /* 0x000fe400000e0000 */
[C---:B------:R-:W-:Y:S01]  /*4b70*/  @!P6 R2UR UR9, R43.reuse ;  /* 0x000000002b09e2ca */ /* 0x040fe200000e0000 */
[----:B------:R0:W-:Y:S01]  /*4b80*/  @!P5 STG.E.U16 desc[UR6][R12.64+0x500], R24 ;  /* 0x000500180c00d986 */ /* 0x0001e2000c101506 */
[----:B------:R-:W-:Y:S02]  /*4b90*/  ISETP.GE.U32.AND P2, PT, R2, UR44, PT ;  /* 0x0000002c02007c0c */ /* 0x000fe4000bf46070 */
[----:B------:R-:W-:Y:S02]  /*4ba0*/  @!P4 R2UR UR4, R42 ;  /* 0x000000002a04c2ca */ /* 0x000fe400000e0000 */
[----:B------:R-:W-:-:S02]  /*4bb0*/  @!P4 R2UR UR5, R43 ;  /* 0x000000002b05c2ca */ /* 0x000fc400000e0000 */
[----:B------:R-:W-:Y:S02]  /*4bc0*/  ISETP.GE.AND.EX P0, PT, RZ, UR45, PT, P0 ;  /* 0x0000002dff007c0c */ /* 0x000fe4000bf06300 */
[----:B------:R-:W-:Y:S02]  /*4bd0*/  ISETP.GE.AND.EX P1, PT, RZ, UR45, PT, P1 ;  /* 0x0000002dff007c0c */ /* 0x000fe4000bf26310 */
[----:B------:R-:W-:Y:S02]  /*4be0*/  @!P3 R2UR UR6, R42 ;  /* 0x000000002a06b2ca */ /* 0x000fe400000e0000 */
[----:B------:R-:W-:Y:S02]  /*4bf0*/  @!P3 R2UR UR7, R43 ;  /* 0x000000002b07b2ca */ /* 0x000fe400000e0000 */
[----:B------:R-:W-:Y:S02]  /*4c00*/  ISETP.GE.AND.EX P2, PT, RZ, UR45, PT, P2 ;  /* 0x0000002dff007c0c */ /* 0x000fe4000bf46320 */
[----:B------:R-:W-:-:S02]  /*4c10*/  @!P6 F2FP.F16.F32.PACK_AB R25, RZ, R25 ;  /* 0x00000019ff19e23e */ /* 0x000fc400000000ff */
[----:B------:R-:W-:Y:S02]  /*4c20*/  @!P4 F2FP.F16.F32.PACK_AB R26, RZ, R26 ;  /* 0x0000001aff1ac23e */ /* 0x000fe400000000ff */
[----:B------:R-:W-:Y:S01]  /*4c30*/  @!P3 F2FP.F16.F32.PACK_AB R27, RZ, R27 ;  /* 0x0000001bff1bb23e */ /* 0x000fe200000000ff */
[----:B------:R0:W-:Y:S01]  /*4c40*/  @!P6 STG.E.U16 desc[UR8][R12.64+0x540], R25 ;  /* 0x000540190c00e986 */ /* 0x0001e2000c101508 */
[C---:B------:R-:W-:Y:S02]  /*4c50*/  @!P0 R2UR UR8, R42.reuse ;  /* 0x000000002a0882ca */ /* 0x040fe400000e0000 */
[C---:B------:R-:W-:Y:S01]  /*4c60*/  @!P0 R2UR UR9, R43.reuse ;  /* 0x000000002b0982ca */ /* 0x040fe200000e0000 */
[----:B------:R0:W-:Y:S01]  /*4c70*/  @!P4 STG.E.U16 desc[UR4][R12.64+0x580], R26 ;  /* 0x0005801a0c00c986 */ /* 0x0001e2000c101504 */
[C---:B------:R-:W-:Y:S02]  /*4c80*/  @!P1 R2UR UR4, R42.reuse ;  /* 0x000000002a0492ca */ /* 0x040fe400000e0000 */
[----:B------:R-:W-:Y:S01]  /*4c90*/  @!P1 R2UR UR5, R43 ;  /* 0x000000002b0592ca */ /* 0x000fe200000e0000 */
[----:B------:R0:W-:Y:S01]  /*4ca0*/  @!P3 STG.E.U16 desc[UR6][R12.64+0x5c0], R27 ;  /* 0x0005c01b0c00b986 */ /* 0x0001e2000c101506 */
[----:B------:R-:W-:-:S02]  /*4cb0*/  @!P2 R2UR UR6, R42 ;  /* 0x000000002a06a2ca */ /* 0x000fc400000e0000 */
[----:B------:R-:W-:Y:S02]  /*4cc0*/  @!P2 R2UR UR7, R43 ;  /* 0x000000002b07a2ca */ /* 0x000fe400000e0000 */
[----:B------:R-:W-:Y:S02]  /*4cd0*/  ISETP.GE.U32.AND P5, PT, R63, UR44, PT ;  /* 0x0000002c3f007c0c */ /* 0x000fe4000bfa6070 */
[----:B------:R-:W-:Y:S02]  /*4ce0*/  ISETP.GE.U32.AND P6, PT, R64, UR44, PT ;  /* 0x0000002c40007c0c */ /* 0x000fe4000bfc6070 */
        /* <DEDUP_REMOVED lines=8> */
[C---:B------:R-:W-:Y:S01]  /*4d70*/  IADD3 R3, PT, PT, R44.reuse, 0x40, RZ ;  /* 0x000000402c037810 */ /* 0x040fe20007ffe0ff */
[----:B------:R-:W1:Y:S01]  /*4d80*/  LDCU UR4, c[0x0][0x370] ;  /* 0x00006e00ff0477ac */ /* 0x000e620008000800 */
[----:B---3--:R-:W1:Y:S01]  /*4d90*/  LDC R4, c[0x0][0x364] ;  /* 0x0000d900ff047b82 */ /* 0x008e620000000800 */
[----:B------:R0:W-:Y:S01]  /*4da0*/  @!P2 STG.E.U16 desc[UR6][R12.64+0x640], R29 ;  /* 0x0006401d0c00a986 */ /* 0x0001e2000c101506 */
[----:B------:R-:W-:Y:S02]  /*4db0*/  IADD3 R2, PT, PT, R44, 0x20, RZ ;  /* 0x000000202c027810 */ /* 0x000fe40007ffe0ff */
[----:B------:R-:W-:-:S02]  /*4dc0*/  ISETP.GE.U32.AND P2, PT, R3, UR44, PT ;  /* 0x0000002c03007c0c */ /* 0x000fc4000bf46070 */
[----:B------:R-:W-:Y:S02]  /*4dd0*/  ISETP.GE.AND.EX P0, PT, RZ, UR45, PT, P0 ;  /* 0x0000002dff007c0c */ /* 0x000fe4000bf06300 */
[----:B------:R-:W-:Y:S02]  /*4de0*/  ISETP.GE.U32.AND P3, PT, R65, UR44, PT ;  /* 0x0000002c41007c0c */ /* 0x000fe4000bf66070 */
[----:B------:R-:W-:Y:S02]  /*4df0*/  ISETP.GE.U32.AND P6, PT, R2, UR44, PT ;  /* 0x0000002c02007c0c */ /* 0x000fe4000bfc6070 */
        /* <DEDUP_REMOVED lines=9> */
[----:B------:R-:W-:Y:S01]  /*4e90*/  @!P0 R2UR UR14, R42 ;  /* 0x000000002a0e82ca */ /* 0x000fe200000e0000 */
[----:B------:R0:W-:Y:S01]  /*4ea0*/  @!P5 STG.E.U16 desc[UR10][R12.64+0x6c0], R32 ;  /* 0x0006c0200c00d986 */ /* 0x0001e2000c10150a */
[----:B------:R-:W-:Y:S02]  /*4eb0*/  @!P0 R2UR UR15, R43 ;  /* 0x000000002b0f82ca */ /* 0x000fe400000e0000 */
[C---:B----4-:R-:W-:Y:S01]  /*4ec0*/  IADD3 R10, PT, PT, R44.reuse, 0x100, RZ ;  /* 0x000001002c0a7810 */ /* 0x050fe20007ffe0ff */
[----:B------:R0:W-:Y:S01]  /*4ed0*/  @!P4 STG.E.U16 desc[UR12][R12.64+0x700], R31 ;  /* 0x0007001f0c00c986 */ /* 0x0001e2000c10150c */
[C---:B------:R-:W-:Y:S02]  /*4ee0*/  IADD3 R11, PT, PT, R44.reuse, 0x120, RZ ;  /* 0x000001202c0b7810 */ /* 0x040fe40007ffe0ff */
[----:B------:R-:W-:Y:S02]  /*4ef0*/  IADD3 R14, PT, PT, R44, 0x140, RZ ;  /* 0x000001402c0e7810 */ /* 0x000fe40007ffe0ff */
[----:B------:R-:W-:-:S02]  /*4f00*/  @!P2 F2FP.F16.F32.PACK_AB R0, RZ, R0 ;  /* 0x00000000ff00a23e */ /* 0x000fc400000000ff */
[----:B------:R-:W-:Y:S02]  /*4f10*/  ISETP.GE.U32.AND P5, PT, R10, UR44, PT ;  /* 0x0000002c0a007c0c */ /* 0x000fe4000bfa6070 */
[----:B------:R-:W-:Y:S02]  /*4f20*/  ISETP.GE.U32.AND P4, PT, R11, UR44, PT ;  /* 0x0000002c0b007c0c */ /* 0x000fe4000bf86070 */
[----:B------:R-:W-:Y:S02]  /*4f30*/  ISETP.GE.U32.AND P1, PT, R14, UR44, PT ;  /* 0x0000002c0e007c0c */ /* 0x000fe4000bf26070 */
[C---:B------:R-:W-:Y:S02]  /*4f40*/  @!P3 R2UR UR8, R42.reuse ;  /* 0x000000002a08b2ca */ /* 0x040fe400000e0000 */
[----:B------:R-:W-:Y:S02]  /*4f50*/  @!P3 R2UR UR9, R43 ;  /* 0x000000002b09b2ca */ /* 0x000fe400000e0000 */
[----:B------:R-:W-:-:S02]  /*4f60*/  @!P6 R2UR UR6, R42 ;  /* 0x000000002a06e2ca */ /* 0x000fc400000e0000 */
[----:B------:R-:W-:Y:S02]  /*4f70*/  @!P6 R2UR UR7, R43 ;  /* 0x000000002b07e2ca */ /* 0x000fe400000e0000 */
[----:B-----5:R-:W-:Y:S01]  /*4f80*/  PRMT R5, R0, 0x7610, R5 ;  /* 0x0000761000057816 */ /* 0x020fe20000000005 */
[----:B-1----:R-:W-:Y:S01]  /*4f90*/  IMAD R0, R4, UR4, RZ ;  /* 0x0000000404007c24 */ /* 0x002fe2000f8e02ff */
        /* <DEDUP_REMOVED lines=30> */
.L_x_184:
[----:B------:R-:W-:Y:S05]  /*5180*/  EXIT ;  /* 0x000000000000794d */ /* 0x000fea0003800000 */
.L_x_185:
[----:B------:R-:W-:Y:S01]  /*5190*/  BSSY B1, `(.L_x_249) ;  /* 0x0000007000017945 */ /* 0x000fe20003800000 */
[----:B------:R-:W-:Y:S02]  /*51a0*/  MOV R12, 0x10 ;  /* 0x00000010000c7802 */ /* 0x000fe40000000f00 */
[----:B------:R-:W-:Y:S02]  /*51b0*/  MOV R11, 0x1f ;  /* 0x0000001f000b7802 */ /* 0x000fe40000000f00 */
[----:B------:R-:W-:-:S07]  /*51c0*/  MOV R15, 0xffffffff ;  /* 0xffffffff000f7802 */ /* 0x000fce0000000f00 */
[----:B------:R-:W-:Y:S05]  /*51d0*/  WARPSYNC.COLLECTIVE R15, `(.L_x_250) ;  /* 0x000000000f087348 */ /* 0x000fea0003c00000 */
[----:B------:R0:W1:Y:S02]  /*51e0*/  SHFL.BFLY P6, R14, R13, R12, R11 ;  /* 0x0c00000c0d0e7389 */ /* 0x00006400000c000b */
[----:B01----:R-:W-:Y:S05]  /*51f0*/  ENDCOLLECTIVE ;  /* 0x000000000000791b */ /* 0x003fea0003800000 */
.L_x_250:
[----:B------:R-:W-:Y:S05]  /*5200*/  BSYNC B1 ;  /* 0x0000000000017941 */ /* 0x000fea0003800000 */
.L_x_249:
        /* <DEDUP_REMOVED lines=8> */
.L_x_251:
[----:B------:R-:W-:Y:S01]  /*5290*/  HFMA2 R12, -RZ, RZ, 0, 2.384185791015625e-07 ;  /* 0x00000004ff0c7431 */ /* 0x000fe200000001ff */
[----:B------:R-:W-:-:S04]  /*52a0*/  FMNMX R0, R13, R14, !PT ;  /* 0x0000000e0d007209 */ /* 0x000fc80007800000 */
[----:B------:R-:W-:-:S07]  /*52b0*/  MOV R13, R0 ;  /* 0x00000000000d7202 */ /* 0x000fce0000000f00 */
[----:B------:R-:W-:Y:S05]  /*52c0*/  WARPSYNC.COLLECTIVE R15, `(.L_x_252) ;  /* 0x000000000f087348 */ /* 0x000fea0003c00000 */
[----:B------:R0:W1:Y:S02]  /*52d0*/  SHFL.BFLY P6, R14, R13, R12, R11 ;  /* 0x0c00000c0d0e7389 */ /* 0x00006400000c000b */
[----:B01----:R-:W-:Y:S05]  /*52e0*/  ENDCOLLECTIVE ;  /* 0x000000000000791b */ /* 0x003fea0003800000 */
.L_x_252:
[----:B------:R-:W-:Y:S01]  /*52f0*/  HFMA2 R12, -RZ, RZ, 0, 1.1920928955078125e-07 ;  /* 0x00000002ff0c7431 */ /* 0x000fe200000001ff */
[----:B------:R-:W-:-:S04]  /*5300*/  FMNMX R2, R0, R14, !PT ;  /* 0x0000000e00027209 */ /* 0x000fc80007800000 */
[----:B------:R-:W-:-:S07]  /*5310*/  MOV R13, R2 ;  /* 0x00000002000d7202 */ /* 0x000fce0000000f00 */
[----:B------:R-:W-:Y:S05]  /*5320*/  WARPSYNC.COLLECTIVE R15, `(.L_x_253) ;  /* 0x000000000f087348 */ /* 0x000fea0003c00000 */
[----:B------:R0:W1:Y:S02]  /*5330*/  SHFL.BFLY P6, R14, R13, R12, R11 ;  /* 0x0c00000c0d0e7389 */ /* 0x00006400000c000b */
[----:B01----:R-:W-:Y:S05]  /*5340*/  ENDCOLLECTIVE ;  /* 0x000000000000791b */ /* 0x003fea0003800000 */
.L_x_253:
[----:B------:R-:W-:Y:S01]  /*5350*/  HFMA2 R12, -RZ, RZ, 0, 5.9604644775390625e-08 ;  /* 0x00000001ff0c7431 */ /* 0x000fe200000001ff */
[----:B------:R-:W-:-:S04]  /*5360*/  FMNMX R3, R2, R14, !PT ;  /* 0x0000000e02037209 */ /* 0x000fc80007800000 */
[----:B------:R-:W-:-:S07]  /*5370*/  MOV R13, R3 ;  /* 0x00000003000d7202 */ /* 0x000fce0000000f00 */
[----:B------:R-:W-:Y:S05]  /*5380*/  WARPSYNC.COLLECTIVE R15, `(.L_x_254) ;  /* 0x000000000f087348 */ /* 0x000fea0003c00000 */
[----:B------:R0:W1:Y:S02]  /*5390*/  SHFL.BFLY P6, R14, R13, R12, R11 ;  /* 0x0c00000c0d0e7389 */ /* 0x00006400000c000b */
[----:B01----:R-:W-:Y:S05]  /*53a0*/  ENDCOLLECTIVE ;  /* 0x000000000000791b */ /* 0x003fea0003800000 */
.L_x_254:
        /* <DEDUP_REMOVED lines=274> */
[----:B------:R-:W-:Y:S01]  /*64d0*/  FFMA R68, R68, 1.925963033500011079e-08, R11 ;  /* 0x32a5706044447823 */ /* 0x000fe2000000000b */
[----:B------:R-:W-:-:S03]  /*64e0*/  FADD R11, RZ, R8 ;  /* 0x00000008ff0b7221 */ /* 0x000fc60000000000 */
[----:B------:R-:W0:Y:S01]  /*64f0*/  MUFU.EX2 R35, R68 ;  /* 0x0000004400237308 */ /* 0x000e220000000800 */
[----:B------:R-:W-:Y:S01]  /*6500*/  FADD R11, R11, R0 ;  /* 0x000000000b0b7221 */ /* 0x000fe20000000000 */
[----:B0-----:R-:W-:Y:S01]  /*6510*/  FMUL R35, R12, R35 ;  /* 0x000000230c237220 */ /* 0x001fe20000400000 */
[----:B------:R-:W-:-:S04]  /*6520*/  FADD R12, R70, -12583039 ;  /* 0xcb40007f460c7421 */ /* 0x000fc80000000000 */
[----:B------:R-:W-:-:S04]  /*6530*/  FFMA R12, R69, 1.4426950216293334961, -R12 ;  /* 0x3fb8aa3b450c7823 */ /* 0x000fc8000000080c */
[----:B------:R-:W-:Y:S01]  /*6540*/  FFMA R69, R69, 1.925963033500011079e-08, R12 ;  /* 0x32a5706045457823 */ /* 0x000fe2000000000c */
[----:B------:R-:W-:-:S04]  /*6550*/  FADD R12, R11, R2 ;  /* 0x000000020b0c7221 */ /* 0x000fc80000000000 */
[----:B------:R-:W-:Y:S01]  /*6560*/  FADD R11, R12, R3 ;  /* 0x000000030c0b7221 */ /* 0x000fe20000000000 */
[----:B------:R-:W0:Y:S03]  /*6570*/  MUFU.EX2 R69, R69 ;  /* 0x0000004500457308 */ /* 0x000e260000000800 */
[----:B------:R-:W-:-:S04]  /*6580*/  FADD R12, R11, R4 ;  /* 0x000000040b0c7221 */ /* 0x000fc80000000000 */
[----:B------:R-:W-:-:S04]  /*6590*/  FADD R11, R12, R5 ;  /* 0x000000050c0b7221 */ /* 0x000fc80000000000 */
        /* <DEDUP_REMOVED lines=26> */
[----:B------:R-:W-:-:S03]  /*6740*/  MOV R12, 0x10 ;  /* 0x00000010000c7802 */ /* 0x000fc60000000f00 */
[----:B------:R-:W-:-:S07]  /*6750*/  FADD R13, R13, R36 ;  /* 0x000000240d0d7221 */ /* 0x000fce0000000000 */
[----:B------:R-:W-:Y:S05]  /*6760*/  WARPSYNC.COLLECTIVE R15, `(.L_x_255) ;  /* 0x000000000f087348 */ /* 0x000fea0003c00000 */
[----:B------:R0:W1:Y:S02]  /*6770*/  SHFL.BFLY P6, R14, R13, R12, R11 ;  /* 0x0c00000c0d0e7389 */ /* 0x00006400000c000b */
[----:B01----:R-:W-:Y:S05]  /*6780*/  ENDCOLLECTIVE ;  /* 0x000000000000791b */ /* 0x003fea0003800000 */
.L_x_255:
[----:B------:R-:W-:Y:S02]  /*6790*/  HFMA2 R12, -RZ, RZ, 0, 4.76837158203125e-07 ;  /* 0x00000008ff0c7431 */ /* 0x000fe400000001ff */
[----:B------:R-:W-:-:S05]  /*67a0*/  FADD R37, R13, R14 ;  /* 0x0000000e0d257221 */ /* 0x000fca0000000000 */
[----:B------:R-:W-:-:S07]  /*67b0*/  MOV R13, R37 ;  /* 0x00000025000d7202 */ /* 0x000fce0000000f00 */
[----:B------:R-:W-:Y:S05]  /*67c0*/  WARPSYNC.COLLECTIVE R15, `(.L_x_256) ;  /* 0x000000000f087348 */ /* 0x000fea0003c00000 */
[----:B------:R0:W1:Y:S02]  /*67d0*/  SHFL.BFLY P6, R14, R13, R12, R11 ;  /* 0x0c00000c0d0e7389 */ /* 0x00006400000c000b */
[----:B01----:R-:W-:Y:S05]  /*67e0*/  ENDCOLLECTIVE ;  /* 0x000000000000791b */ /* 0x003fea0003800000 */
.L_x_256:
[----:B------:R-:W-:Y:S02]  /*67f0*/  HFMA2 R12, -RZ, RZ, 0, 2.384185791015625e-07 ;  /* 0x00000004ff0c7431 */ /* 0x000fe400000001ff */
[----:B------:R-:W-:-:S05]  /*6800*/  FADD R38, R37, R14 ;  /* 0x0000000e25267221 */ /* 0x000fca0000000000 */
[----:B------:R-:W-:-:S07]  /*6810*/  MOV R13, R38 ;  /* 0x00000026000d7202 */ /* 0x000fce0000000f00 */
[----:B------:R-:W-:Y:S05]  /*6820*/  WARPSYNC.COLLECTIVE R15, `(.L_x_257) ;  /* 0x000000000f087348 */ /* 0x000fea0003c00000 */
[----:B------:R0:W1:Y:S02]  /*6830*/  SHFL.BFLY P6, R14, R13, R12, R11 ;  /* 0x0c00000c0d0e7389 */ /* 0x00006400000c000b */
[----:B01----:R-:W-:Y:S05]  /*6840*/  ENDCOLLECTIVE ;  /* 0x000000000000791b */ /* 0x003fea0003800000 */
.L_x_257:
[----:B------:R-:W-:Y:S02]  /*6850*/  HFMA2 R12, -RZ, RZ, 0, 1.1920928955078125e-07 ;  /* 0x00000002ff0c7431 */ /* 0x000fe400000001ff */
[----:B------:R-:W-:-:S05]  /*6860*/  FADD R39, R38, R14 ;  /* 0x0000000e26277221 */ /* 0x000fca0000000000 */
[----:B------:R-:W-:-:S07]  /*6870*/  MOV R13, R39 ;  /* 0x00000027000d7202 */ /* 0x000fce0000000f00 */
[----:B------:R-:W-:Y:S05]  /*6880*/  WARPSYNC.COLLECTIVE R15, `(.L_x_258) ;  /* 0x000000000f087348 */ /* 0x000fea0003c00000 */
[----:B------:R0:W1:Y:S02]  /*6890*/  SHFL.BFLY P6, R14, R13, R12, R11 ;  /* 0x0c00000c0d0e7389 */ /* 0x00006400000c000b */
[----:B01----:R-:W-:Y:S05]  /*68a0*/  ENDCOLLECTIVE ;  /* 0x000000000000791b */ /* 0x003fea0003800000 */
.L_x_258:
[----:B------:R-:W-:Y:S02]  /*68b0*/  HFMA2 R12, -RZ, RZ, 0, 5.9604644775390625e-08 ;  /* 0x00000001ff0c7431 */ /* 0x000fe400000001ff */
[----:B------:R-:W-:-:S05]  /*68c0*/  FADD R40, R39, R14 ;  /* 0x0000000e27287221 */ /* 0x000fca0000000000 */
[----:B------:R-:W-:-:S07]  /*68d0*/  MOV R13, R40 ;  /* 0x00000028000d7202 */ /* 0x000fce0000000f00 */
[----:B------:R-:W-:Y:S05]  /*68e0*/  WARPSYNC.COLLECTIVE R15, `(.L_x_259) ;  /* 0x000000000f087348 */ /* 0x000fea0003c00000 */
[----:B------:R0:W1:Y:S02]  /*68f0*/  SHFL.BFLY P6, R14, R13, R12, R11 ;  /* 0x0c00000c0d0e7389 */ /* 0x00006400000c000b */
[----:B01----:R-:W-:Y:S05]  /*6900*/  ENDCOLLECTIVE ;  /* 0x000000000000791b */ /* 0x003fea0003800000 */
.L_x_259:
[----:B------:R-:W-:Y:S05]  /*6910*/  BRA `(.L_x_260) ;  /* 0xffffffc000007947 */ /* 0x000fea000383ffff */
        .weak           $__internal_2_$__cuda_sm3x_div_rn_noftz_f32_slowpath
        .type           $__internal_2_$__cuda_sm3x_div_rn_noftz_f32_slowpath,@function
        .size           $__internal_2_$__cuda_sm3x_div_rn_noftz_f32_slowpath,(.L_x_15319 - $__internal_2_$__cuda_sm3x_div_rn_noftz_f32_slowpath)
$__internal_2_$__cuda_sm3x_div_rn_noftz_f32_slowpath:
        /* <DEDUP_REMOVED lines=35> */
.L_x_262:
[----:B------:R-:W-:Y:S01]  /*6b50*/  LEA R40, R68, 0xc0800000, 0x17 ;  /* 0xc080000044287811 */ /* 0x000fe200078eb8ff */
[----:B------:R-:W-:Y:S03]  /*6b60*/  BSSY.RECONVERGENT B2, `(.L_x_267) ;  /* 0x0000036000027945 */ /* 0x000fe60003800200 */
[----:B------:R-:W-:Y:S02]  /*6b70*/  IADD3 R40, PT, PT, -R40, R13, RZ ;  /* 0x0000000d28287210 */ /* 0x000fe40007ffe1ff */
[----:B------:R-:W-:Y:S02]  /*6b80*/  IADD3 R13, PT, PT, R46, -0x7f, RZ ;  /* 0xffffff812e0d7810 */ /* 0x000fe40007ffe0ff */
[----:B------:R-:W0:Y:S01]  /*6b90*/  MUFU.RCP R39, R40 ;  /* 0x0000002800277308 */ /* 0x000e220000001000 */
[----:B------:R-:W-:Y:S02]  /*6ba0*/  FADD.FTZ R67, -R40, -RZ ;  /* 0x800000ff28437221 */ /* 0x000fe40000010100 */
[C---:B------:R-:W-:Y:S01]  /*6bb0*/  IMAD R8, R13.reuse, -0x800000, R8 ;  /* 0xff8000000d087824 */ /* 0x040fe200078e0208 */
[----:B------:R-:W-:-:S04]  /*6bc0*/  IADD3 R13, PT, PT, R13, 0x7f, -R68 ;  /* 0x0000007f0d0d7810 */ /* 0x000fc80007ffe844 */
[----:B------:R-:W-:Y:S01]  /*6bd0*/  IADD3 R13, PT, PT, R13, R38, RZ ;  /* 0x000000260d0d7210 */ /* 0x000fe20007ffe0ff */
[----:B0-----:R-:W-:-:S04]  /*6be0*/  FFMA R46, R39, R67, 1 ;  /* 0x3f800000272e7423 */ /* 0x001fc80000000043 */
[----:B------:R-:W-:-:S04]  /*6bf0*/  FFMA R70, R39, R46, R39 ;  /* 0x0000002e27467223 */ /* 0x000fc80000000027 */
[----:B------:R-:W-:-:S04]  /*6c00*/  FFMA R39, R8, R70, RZ ;  /* 0x0000004608277223 */ /* 0x000fc800000000ff */
[----:B------:R-:W-:-:S04]  /*6c10*/  FFMA R46, R67, R39, R8 ;  /* 0x00000027432e7223 */ /* 0x000fc80000000008 */
[----:B------:R-:W-:-:S04]  /*6c20*/  FFMA R69, R70, R46, R39 ;  /* 0x0000002e46457223 */ /* 0x000fc80000000027 */
[----:B------:R-:W-:-:S04]  /*6c30*/  FFMA R46, R67, R69, R8 ;  /* 0x00000045432e7223 */ /* 0x000fc80000000008 */
        /* <DEDUP_REMOVED lines=17> */
[C---:B------:R-:W-:Y:S02]  /*6d50*/  ISETP.NE.AND P3, PT, R67.reuse, RZ, PT ;  /* 0x000000ff4300720c */ /* 0x040fe40003f65270 */
        /* <DEDUP_REMOVED lines=18> */
.L_x_269:
[----:B------:R-:W-:-:S04]  /*6e80*/  LOP3.LUT R39, R39, 0x80000000, RZ, 0xc0, !PT ;  /* 0x8000000027277812 */ /* 0x000fc800078ec0ff */
[----:B------:R-:W-:Y:S01]  /*6e90*/  LOP3.LUT R39, R39, 0x7f800000, RZ, 0xfc, !PT ;  /* 0x7f80000027277812 */ /* 0x000fe200078efcff */
[----:B------:R-:W-:Y:S06]  /*6ea0*/  BRA `(.L_x_270) ;  /* 0x0000000000047947 */ /* 0x000fec0003800000 */
.L_x_268:
[----:B------:R-:W-:-:S07]  /*6eb0*/  LEA R39, R13, R39, 0x17 ;  /* 0x000000270d277211 */ /* 0x000fce00078eb8ff */
.L_x_270:
[----:B------:R-:W-:Y:S05]  /*6ec0*/  BSYNC.RECONVERGENT B2 ;  /* 0x0000000000027941 */ /* 0x000fea0003800200 */
.L_x_267:
[----:B------:R-:W-:Y:S05]  /*6ed0*/  BRA `(.L_x_271) ;  /* 0x0000000000207947 */ /* 0x000fea0003800000 */
.L_x_266:
[----:B------:R-:W-:-:S04]  /*6ee0*/  LOP3.LUT R8, R13, 0x80000000, R8, 0x48, !PT ;  /* 0x800000000d087812 */ /* 0x000fc800078e4808 */
[----:B------:R-:W-:Y:S01]  /*6ef0*/  LOP3.LUT R39, R8, 0x7f800000, RZ, 0xfc, !PT ;  /* 0x7f80000008277812 */ /* 0x000fe200078efcff */
[----:B------:R-:W-:Y:S06]  /*6f00*/  BRA `(.L_x_271) ;  /* 0x0000000000147947 */ /* 0x000fec0003800000 */
.L_x_265:
[----:B------:R-:W-:Y:S01]  /*6f10*/  LOP3.LUT R39, R13, 0x80000000, R8, 0x48, !PT ;  /* 0x800000000d277812 */ /* 0x000fe200078e4808 */
[----:B------:R-:W-:Y:S06]  /*6f20*/  BRA `(.L_x_271) ;  /* 0x00000000000c7947 */ /* 0x000fec0003800000 */
.L_x_264:
[----:B------:R-:W0:Y:S01]  /*6f30*/  MUFU.RSQ R39, -QNAN ;  /* 0xffc0000000277908 */ /* 0x000e220000001400 */
[----:B------:R-:W-:Y:S05]  /*6f40*/  BRA `(.L_x_271) ;  /* 0x0000000000047947 */ /* 0x000fea0003800000 */
.L_x_263:
[----:B------:R-:W-:-:S07]  /*6f50*/  FADD.FTZ R39, R8, R11 ;  /* 0x0000000b08277221 */ /* 0x000fce0000010000 */
.L_x_271:
[----:B------:R-:W-:Y:S05]  /*6f60*/  BSYNC.RECONVERGENT B1 ;  /* 0x0000000000017941 */ /* 0x000fea0003800200 */
.L_x_261:
[----:B------:R-:W-:-:S04]  /*6f70*/  HFMA2 R13, -RZ, RZ, 0, 0 ;  /* 0x00000000ff0d7431 */ /* 0x000fc800000001ff */
[----:B0-----:R-:W-:Y:S05]  /*6f80*/  RET.REL.NODEC R12 `(_ZN7oneflow4cuda7softmax15SoftmaxWarpImplI10SimpleLoadI6__halffE11SimpleStoreIS4_fEfLi1ELi31ELi32ELi1ELb1ELNS1_9AlgorithmE0EEEvT_T0_ll) ;  /* 0xffffff900c1c7950 */ /* 0x001fea0003c3ffff */
.L_x_272:
        /* <DEDUP_REMOVED lines=15> */
.L_x_15319:


//--------------------- .text._ZN7oneflow4cuda7softmax15SoftmaxWarpImplI10SimpleLoadI6__halffE11SimpleStoreIS4_fEfLi1ELi31ELi32ELi1ELb0ELNS1_9AlgorithmE0EEEvT_T0_ll --------------------------
	.section	.text._ZN7oneflow4cuda7softmax15SoftmaxWarpImplI10SimpleLoadI6__halffE11SimpleStoreIS4_fEfLi1ELi31ELi32ELi1ELb0ELNS1_9AlgorithmE0EEEvT_T0_ll,"ax",@progbits
	.align	128
        .global         _ZN7oneflow4cuda7softmax15SoftmaxWarpImplI10SimpleLoadI6__halffE11SimpleStoreIS4_fEfLi1ELi31ELi32ELi1ELb0ELNS1_9AlgorithmE0EEEvT_T0_ll
        .type           _ZN7oneflow4cuda7softmax15SoftmaxWarpImplI10SimpleLoadI6__halffE11SimpleStoreIS4_fEfLi1ELi31ELi32ELi1ELb0ELNS1_9AlgorithmE0EEEvT_T0_ll,@function
        .size           _ZN7oneflow4cuda7softmax15SoftmaxWarpImplI10SimpleLoadI6__halffE11SimpleStoreIS4_fEfLi1ELi31ELi32ELi1ELb0ELNS1_9AlgorithmE0EEEvT_T0_ll,(.L_x_15320 - _ZN7oneflow4cuda7softmax15SoftmaxWarpImplI10SimpleLoadI6__halffE11SimpleStoreIS4_fEfLi1ELi31ELi32ELi1ELb0ELNS1_9AlgorithmE0EEEvT_T0_ll)
        .other          _ZN7oneflow4cuda7softmax15SoftmaxWarpImplI10SimpleLoadI6__halffE11SimpleStoreIS4_fEfLi1ELi31ELi32ELi1ELb0ELNS1_9AlgorithmE0EEEvT_T0_ll,@"STO_CUDA_ENTRY STV_DEFAULT"
_ZN7oneflow4cuda7softmax15SoftmaxWarpImplI10SimpleLoadI6__halffE11SimpleStoreIS4_fEfLi1ELi31ELi32ELi1ELb0ELNS1_9AlgorithmE0EEEvT_T0_ll:
.text._ZN7oneflow4cuda7softmax15SoftmaxWarpImplI10SimpleLoadI6__halffE11SimpleStoreIS4_fEfLi1ELi31ELi32ELi1ELb0ELNS1_9AlgorithmE0EEEvT_T0_ll:
        /* <DEDUP_REMOVED lines=24> */
.L_x_273:
        /* <DEDUP_REMOVED lines=13> */
.L_x_337:
[----:B------:R-:W-:Y:S01]  /*0250*/  MOV R47, RZ ;  /* 0x000000ff002f7202 */ /* 0x000fe20000000f00 */
[----:B----4-:R-:W-:Y:S01]  /*0260*/  IMAD R3, R43, UR38, RZ ;  /* 0x000000262b037c24 */ /* 0x010fe2000f8e02ff */
[----:B--2---:R-:W-:Y:S02]  /*0270*/  R2UR UR4, R38 ;  /* 0x00000000260472ca */ /* 0x004fe400000e0000 */
[C---:B------:R-:W-:Y:S01]  /*0280*/  R2UR UR5, R39.reuse ;  /* 0x00000000270572ca */ /* 0x040fe200000e0000 */
[----:B-1----:R-:W-:Y:S01]  /*0290*/  IMAD.WIDE.U32 R4, R44, UR38, R46 ;  /* 0x000000262c047c25 */ /* 0x002fe2000f8e002e */
[----:B------:R-:W-:Y:S02]  /*02a0*/  R2UR UR6, R38 ;  /* 0x00000000260672ca */ /* 0x000fe400000e0000 */
[----:B------:R-:W-:Y:S01]  /*02b0*/  R2UR UR7, R39 ;  /* 0x00000000270772ca */ /* 0x000fe200000e0000 */
[----:B------:R-:W-:Y:S01]  /*02c0*/  IMAD R3, R44, UR39, R3 ;  /* 0x000000272c037c24 */ /* 0x000fe2000f8e0203 */
[----:B------:R-:W-:-:S02]  /*02d0*/  LEA R2, P0, R4, UR36, 0x1 ;  /* 0x0000002404027c11 */ /* 0x000fc4000f8008ff */
[C---:B------:R-:W-:Y:S02]  /*02e0*/  R2UR UR8, R38.reuse ;  /* 0x00000000260872ca */ /* 0x040fe400000e0000 */
[----:B------:R-:W-:Y:S02]  /*02f0*/  IADD3 R3, PT, PT, R5, R3, RZ ;  /* 0x0000000305037210 */ /* 0x000fe40007ffe0ff */
[C---:B------:R-:W-:Y:S02]  /*0300*/  R2UR UR9, R39.reuse ;  /* 0x00000000270972ca */ /* 0x040fe400000e0000 */
[----:B------:R-:W-:Y:S02]  /*0310*/  R2UR UR10, R38 ;  /* 0x00000000260a72ca */ /* 0x000fe400000e0000 */
        /* <DEDUP_REMOVED lines=40> */
[----:B------:R-:W5:Y:S01]  /*05a0*/  LDG.E.U16 R29, desc[UR16][R2.64+0x780] ;  /* 0x00078010021d7981 */ /* 0x000f62000c1e1500 */
        /* <DEDUP_REMOVED lines=46> */
[----:B------:R-:W-:-:S04]  /*0890*/  FMNMX3 R0, R0, R26, R31, !PT ;  /* 0x0000001a00007276 */ /* 0x000fc8000780001f */
[----:B------:R-:W-:Y:S01]  /*08a0*/  FMNMX R13, R0, R29, !PT ;  /* 0x0000001d000d7209 */ /* 0x000fe20007800000 */
[----:B------:R-:W-:Y:S06]  /*08b0*/  BRA.DIV UR4, `(.L_x_274) ;  /* 0x0000003604d07947 */ /* 0x000fec000b800000 */
[----:B------:R-:W1:Y:S01]  /*08c0*/  SHFL.BFLY PT, R14, R13, 0x10, 0x1f ;  /* 0x0e001f000d0e7f89 */ /* 0x000e6200000e0000 */
[----:B------:R-:W-:Y:S01]  /*08d0*/  HFMA2 R11, -RZ, RZ, 0.96630859375, -0.0022525787353515625 ;  /* 0x3bbb989dff0b7431 */ /* 0x000fe200000001ff */
        /* <DEDUP_REMOVED lines=19> */
[-C--:B------:R-:W-:Y:S01]  /*0a10*/  FFMA.RM R9, R9, R12.reuse, 12582913 ;  /* 0x4b40000109097423 */ /* 0x080fe2000000400c */
[--C-:B------:R-:W-:Y:S01]  /*0a20*/  FADD R6, R6, -R15.reuse ;  /* 0x8000000f06067221 */ /* 0x100fe20000000000 */
[--C-:B------:R-:W-:Y:S01]  /*0a30*/  FADD R8, R49, -R15.reuse ;  /* 0x8000000f31087221 */ /* 0x100fe20000000000 */
[----:B------:R-:W-:Y:S01]  /*0a40*/  FADD R16, R5, -12583039 ;  /* 0xcb40007f05107421 */ /* 0x000fe20000000000 */
[----:B------:R-:W-:Y:S01]  /*0a50*/  FADD R18, R9, -12583039 ;  /* 0xcb40007f09127421 */ /* 0x000fe20000000000 */
[----:B------:R-:W-:Y:S01]  /*0a60*/  SHF.L.U32 R5, R5, 0x17, RZ ;  /* 0x0000001705057819 */ /* 0x000fe200000006ff */
[--C-:B------:R-:W-:Y:S01]  /*0a70*/  FADD R42, R34, -R15.reuse ;  /* 0x8000000f222a7221 */ /* 0x100fe20000000000 */
[----:B------:R-:W-:Y:S01]  /*0a80*/  FFMA R16, R51, 1.4426950216293334961, -R16 ;  /* 0x3fb8aa3b33107823 */ /* 0x000fe20000000810 */
[----:B------:R-:W-:Y:S01]  /*0a90*/  FFMA R18, R7, 1.4426950216293334961, -R18 ;  /* 0x3fb8aa3b07127823 */ /* 0x000fe20000000812 */
[----:B------:R-:W-:Y:S01]  /*0aa0*/  SHF.L.U32 R9, R9, 0x17, RZ ;  /* 0x0000001709097819 */ /* 0x000fe200000006ff */
[--C-:B------:R-:W-:Y:S01]  /*0ab0*/  FADD R74, R20, -R15.reuse ;  /* 0x8000000f144a7221 */ /* 0x100fe20000000000 */
[----:B------:R-:W-:Y:S01]  /*0ac0*/  FFMA R16, R51, 1.925963033500011079e-08, R16 ;  /* 0x32a5706033107823 */ /* 0x000fe20000000010 */
[----:B------:R-:W-:Y:S01]  /*0ad0*/  FFMA R18, R7, 1.925963033500011079e-08, R18 ;  /* 0x32a5706007127823 */ /* 0x000fe20000000012 */
[-C--:B------:R-:W-:Y:S01]  /*0ae0*/  FFMA.SAT R7, R6, R11.reuse, 0.5 ;  /* 0x3f00000006077423 */ /* 0x080fe2000000200b */
[--C-:B------:R-:W-:Y:S01]  /*0af0*/  FADD R34, R26, -R15.reuse ;  /* 0x8000000f1a227221 */ /* 0x100fe20000000000 */
[--C-:B------:R-:W-:Y:S01]  /*0b00*/  FADD R60, R17, -R15.reuse ;  /* 0x8000000f113c7221 */ /* 0x100fe20000000000 */
[--C-:B------:R-:W-:Y:S01]  /*0b10*/  FADD R4, R4, -R15.reuse ;  /* 0x8000000f04047221 */ /* 0x100fe20000000000 */
[----:B------:R-:W1:Y:S01]  /*0b20*/  MUFU.EX2 R16, R16 ;  /* 0x0000001000107308 */ /* 0x000e620000000800 */
[-C--:B------:R-:W-:Y:S01]  /*0b30*/  FFMA.RM R7, R7, R12.reuse, 12582913 ;  /* 0x4b40000107077423 */ /* 0x080fe2000000400c */
[--C-:B------:R-:W-:Y:S01]  /*0b40*/  FADD R3, R22, -R15.reuse ;  /* 0x8000000f16037221 */ /* 0x100fe20000000000 */
[--C-:B------:R-:W-:Y:S01]  /*0b50*/  FADD R62, R19, -R15.reuse ;  /* 0x8000000f133e7221 */ /* 0x100fe20000000000 */
[-C--:B------:R-:W-:Y:S01]  /*0b60*/  FFMA.SAT R19, R4, R11.reuse, 0.5 ;  /* 0x3f00000004137423 */ /* 0x080fe2000000200b */
[--C-:B------:R-:W-:Y:S01]  /*0b70*/  FADD R36, R47, -R15.reuse ;  /* 0x8000000f2f247221 */ /* 0x100fe20000000000 */
[--C-:B------:R-:W-:Y:S01]  /*0b80*/  FADD R64, R21, -R15.reuse ;  /* 0x8000000f15407221 */ /* 0x100fe20000000000 */
[--C-:B------:R-:W-:Y:S01]  /*0b90*/  FADD R0, R24, -R15.reuse ;  /* 0x8000000f18007221 */ /* 0x100fe20000000000 */
[----:B------:R-:W2:Y:S01]  /*0ba0*/  MUFU.EX2 R18, R18 ;  /* 0x0000001200127308 */ /* 0x000ea20000000800 */
[----:B------:R-:W-:Y:S01]  /*0bb0*/  FFMA.RM R19, R19, R12, 12582913 ;  /* 0x4b40000113137423 */ /* 0x000fe2000000400c */
[--C-:B------:R-:W-:Y:S01]  /*0bc0*/  FADD R40, R41, -R15.reuse ;  /* 0x8000000f29287221 */ /* 0x100fe20000000000 */
[--C-:B------:R-:W-:Y:S01]  /*0bd0*/  FADD R68, R23, -R15.reuse ;  /* 0x8000000f17447221 */ /* 0x100fe20000000000 */
[--C-:B------:R-:W-:Y:S01]  /*0be0*/  FADD R48, R37, -R15.reuse ;  /* 0x8000000f25307221 */ /* 0x100fe20000000000 */
[--C-:B------:R-:W-:Y:S01]  /*0bf0*/  FADD R72, R25, -R15.reuse ;  /* 0x8000000f19487221 */ /* 0x100fe20000000000 */
[--C-:B------:R-:W-:Y:S01]  /*0c00*/  FADD R50, R32, -R15.reuse ;  /* 0x8000000f20327221 */ /* 0x100fe20000000000 */
[--C-:B------:R-:W-:Y:S01]  /*0c10*/  FADD R54, R30, -R15.reuse ;  /* 0x8000000f1e367221 */ /* 0x100fe20000000000 */
[--C-:B------:R-:W-:Y:S01]  /*0c20*/  FADD R52, R35, -R15.reuse ;  /* 0x8000000f23347221 */ /* 0x100fe20000000000 */
[----:B-1----:R-:W-:Y:S01]  /*0c30*/  FMUL R26, R5, R16 ;  /* 0x00000010051a7220 */ /* 0x002fe20000400000 */
[C---:B------:R-:W-:Y:S01]  /*0c40*/  FADD R5, R7.reuse, -12583039 ;  /* 0xcb40007f07057421 */ /* 0x040fe20000000000 */
[----:B------:R-:W-:Y:S01]  /*0c50*/  SHF.L.U32 R7, R7, 0x17, RZ ;  /* 0x0000001707077819 */ /* 0x000fe200000006ff */
[--C-:B------:R-:W-:Y:S01]  /*0c60*/  FADD R14, R31, -R15.reuse ;  /* 0x8000000f1f0e7221 */ /* 0x100fe20000000000 */
[----:B------:R-:W-:Y:S01]  /*0c70*/  FADD R58, R28, -R15 ;  /* 0x8000000f1c3a7221 */ /* 0x000fe20000000000 */
[----:B------:R-:W-:Y:S01]  /*0c80*/  FFMA R5, R6, 1.4426950216293334961, -R5 ;  /* 0x3fb8aa3b06057823 */ /* 0x000fe20000000805 */
[--C-:B------:R-:W-:Y:S01]  /*0c90*/  FADD R56, R33, -R15.reuse ;  /* 0x8000000f21387221 */ /* 0x100fe20000000000 */
[----:B------:R-:W-:Y:S01]  /*0ca0*/  FADD R10, R10, -R15 ;  /* 0x8000000f0a0a7221 */ /* 0x000fe20000000000 */
[----:B--2---:R-:W-:Y:S01]  /*0cb0*/  FMUL R20, R9, R18 ;  /* 0x0000001209147220 */ /* 0x004fe20000400000 */
[-C--:B------:R-:W-:Y:S01]  /*0cc0*/  FFMA.SAT R9, R8, R11.reuse, 0.5 ;  /* 0x3f00000008097423 */ /* 0x080fe2000000200b */
[----:B------:R-:W-:Y:S01]  /*0cd0*/  FFMA R5, R6, 1.925963033500011079e-08, R5 ;  /* 0x32a5706006057823 */ /* 0x000fe20000000005 */
[--C-:B------:R-:W-:Y:S01]  /*0ce0*/  FADD R76, R27, -R15.reuse ;  /* 0x8000000f1b4c7221 */ /* 0x100fe20000000000 */
[----:B------:R-:W-:Y:S01]  /*0cf0*/  FADD R15, R29, -R15 ;  /* 0x8000000f1d0f7221 */ /* 0x000fe20000000000 */
[-C--:B------:R-:W-:Y:S01]  /*0d00*/  FFMA.RM R9, R9, R12.reuse, 12582913 ;  /* 0x4b40000109097423 */ /* 0x080fe2000000400c */
[----:B------:R1:W2:Y:S01]  /*0d10*/  MUFU.EX2 R6, R5 ;  /* 0x0000000500067308 */ /* 0x0002a20000000800 */
[-C--:B------:R-:W-:Y:S01]  /*0d20*/  FFMA.SAT R33, R64, R11.reuse, 0.5 ;  /* 0x3f00000040217423 */ /* 0x080fe2000000200b */
[-C--:B------:R-:W-:Y:S01]  /*0d30*/  FFMA.SAT R35, R66, R11.reuse, 0.5 ;  /* 0x3f00000042237423 */ /* 0x080fe2000000200b */
[C---:B------:R-:W-:Y:S01]  /*0d40*/  FADD R17, R9.reuse, -12583039 ;  /* 0xcb40007f09117421 */ /* 0x040fe20000000000 */
[----:B------:R-:W-:Y:S01]  /*0d50*/  SHF.L.U32 R9, R9, 0x17, RZ ;  /* 0x0000001709097819 */ /* 0x000fe200000006ff */
[-C--:B------:R-:W-:Y:S01]  /*0d60*/  FFMA.RM R33, R33, R12.reuse, 12582913 ;  /* 0x4b40000121217423 */ /* 0x080fe2000000400c */
[-C--:B------:R-:W-:Y:S01]  /*0d70*/  FFMA.RM R35, R35, R12.reuse, 12582913 ;  /* 0x4b40000123237423 */ /* 0x080fe2000000400c */
[----:B------:R-:W-:Y:S01]  /*0d80*/  FFMA R17, R8, 1.4426950216293334961, -R17 ;  /* 0x3fb8aa3b08117823 */ /* 0x000fe20000000811 */
[-C--:B------:R-:W-:Y:S01]  /*0d90*/  FFMA.SAT R37, R68, R11.reuse, 0.5 ;  /* 0x3f00000044257423 */ /* 0x080fe2000000200b */
[-C--:B-1----:R-:W-:Y:S01]  /*0da0*/  FFMA.SAT R5, R36, R11.reuse, 0.5 ;  /* 0x3f00000024057423 */ /* 0x082fe2000000200b */
[----:B------:R-:W-:Y:S01]  /*0db0*/  FFMA.SAT R47, R3, R11, 0.5 ;  /* 0x3f000000032f7423 */ /* 0x000fe2000000200b */
[----:B------:R-:W-:Y:S01]  /*0dc0*/  FFMA R17, R8, 1.925963033500011079e-08, R17 ;  /* 0x32a5706008117823 */ /* 0x000fe20000000011 */
[-C--:B------:R-:W-:Y:S01]  /*0dd0*/  FFMA.RM R37, R37, R12.reuse, 12582913 ;  /* 0x4b40000125257423 */ /* 0x080fe2000000400c */
[-C--:B------:R-:W-:Y:S01]  /*0de0*/  FFMA.RM R5, R5, R12.reuse, 12582913 ;  /* 0x4b40000105057423 */ /* 0x080fe2000000400c */
[----:B------:R-:W-:Y:S01]  /*0df0*/  SHF.L.U32 R8, R35, 0x17, RZ ;  /* 0x0000001723087819 */ /* 0x000fe200000006ff */
[----:B------:R1:W3:Y:S01]  /*0e00*/  MUFU.EX2 R22, R17 ;  /* 0x0000001100167308 */ /* 0x0002e20000000800 */
[----:B------:R-:W-:Y:S01]  /*0e10*/  FFMA.RM R47, R47, R12, 12582913 ;  /* 0x4b4000012f2f7423 */ /* 0x000fe2000000400c */
[----:B--2---:R-:W-:Y:S01]  /*0e20*/  FMUL R21, R7, R6 ;  /* 0x0000000607157220 */ /* 0x004fe20000400000 */
[C---:B------:R-:W-:Y:S01]  /*0e30*/  FADD R7, R19.reuse, -12583039 ;  /* 0xcb40007f13077421 */ /* 0x040fe20000000000 */
[----:B------:R-:W-:-:S03]  /*0e40*/  SHF.L.U32 R19, R19, 0x17, RZ ;  /* 0x0000001713137819 */ /* 0x000fc600000006ff */
[----:B------:R-:W-:Y:S01]  /*0e50*/  FFMA R7, R4, 1.4426950216293334961, -R7 ;  /* 0x3fb8aa3b04077823 */ /* 0x000fe20000000807 */
[----:B-1----:R-:W-:-:S03]  /*0e60*/  FFMA.SAT R17, R2, R11, 0.5 ;  /* 0x3f00000002117423 */ /* 0x002fc6000000200b */
[----:B------:R-:W-:Y:S01]  /*0e70*/  FFMA R7, R4, 1.925963033500011079e-08, R7 ;  /* 0x32a5706004077823 */ /* 0x000fe20000000007 */
[----:B------:R-:W-:-:S03]  /*0e80*/  FFMA.RM R17, R17, R12, 12582913 ;  /* 0x4b40000111117423 */ /* 0x000fc6000000400c */
[----:B------:R1:W2:Y:S01]  /*0e90*/  MUFU.EX2 R4, R7 ;  /* 0x0000000700047308 */ /* 0x0002a20000000800 */
[----:B---3--:R-:W-:Y:S01]  /*0ea0*/  FMUL R22, R9, R22 ;  /* 0x0000001609167220 */ /* 0x008fe20000400000 */
[C---:B------:R-:W-:Y:S01]  /*0eb0*/  FADD R9, R5.reuse, -12583039 ;  /* 0xcb40007f05097421 */ /* 0x040fe20000000000 */
[----:B------:R-:W-:-:S03]  /*0ec0*/  SHF.L.U32 R5, R5, 0x17, RZ ;  /* 0x0000001705057819 */ /* 0x000fc600000006ff */
[C---:B------:R-:W-:Y:S01]  /*0ed0*/  FFMA R9, R36.reuse, 1.4426950216293334961, -R9 ;  /* 0x3fb8aa3b24097823 */ /* 0x040fe20000000809 */
[C---:B-1----:R-:W-:Y:S01]  /*0ee0*/  FADD R7, R17.reuse, -12583039 ;  /* 0xcb40007f11077421 */ /* 0x042fe20000000000 */
[----:B------:R-:W-:Y:S02]  /*0ef0*/  SHF.L.U32 R17, R17, 0x17, RZ ;  /* 0x0000001711117819 */ /* 0x000fe400000006ff */
[----:B------:R-:W-:Y:S01]  /*0f00*/  FFMA R9, R36, 1.925963033500011079e-08, R9 ;  /* 0x32a5706024097823 */ /* 0x000fe20000000009 */
[----:B------:R-:W-:Y:S01]  /*0f10*/  FADD R36, R47, -12583039 ;  /* 0xcb40007f2f247421 */ /* 0x000fe20000000000 */
[C---:B------:R-:W-:Y:S02]  /*0f20*/  FFMA R7, R2.reuse, 1.4426950216293334961, -R7 ;  /* 0x3fb8aa3b02077823 */ /* 0x040fe40000000807 */
[----:B------:R1:W3:Y:S01]  /*0f30*/  MUFU.EX2 R24, R9 ;  /* 0x0000000900187308 */ /* 0x0002e20000000800 */
[----:B------:R-:W-:Y:S01]  /*0f40*/  FFMA R36, R3, 1.4426950216293334961, -R36 ;  /* 0x3fb8aa3b03247823 */ /* 0x000fe20000000824 */
[----:B------:R-:W-:Y:S01]  /*0f50*/  FFMA R7, R2, 1.925963033500011079e-08, R7 ;  /* 0x32a5706002077823 */ /* 0x000fe20000000007 */
[----:B--2---:R-:W-:Y:S01]  /*0f60*/  FMUL R23, R19, R4 ;  /* 0x0000000413177220 */ /* 0x004fe20000400000 */
[----:B------:R-:W-:Y:S01]  /*0f70*/  FFMA.SAT R19, R40, R11, 0.5 ;  /* 0x3f00000028137423 */ /* 0x000fe2000000200b */
[----:B------:R-:W-:-:S03]  /*0f80*/  FFMA R36, R3, 1.925963033500011079e-08, R36 ;  /* 0x32a5706003247823 */ /* 0x000fc60000000024 */
[----:B------:R2:W4:Y:S01]  /*0f90*/  MUFU.EX2 R2, R7 ;  /* 0x0000000700027308 */ /* 0x0005220000000800 */
[----:B------:R-:W-:Y:S01]  /*0fa0*/  FFMA.RM R19, R19, R12, 12582913 ;  /* 0x4b40000113137423 */ /* 0x000fe2000000400c */
[----:B-1----:R-:W-:-:S04]  /*0fb0*/  FFMA.SAT R9, R42, R11, 0.5 ;  /* 0x3f0000002a097423 */ /* 0x002fc8000000200b */
[----:B------:R-:W-:Y:S01]  /*0fc0*/  FFMA.RM R9, R9, R12, 12582913 ;  /* 0x4b40000109097423 */ /* 0x000fe2000000400c */
[----:B---3--:R-:W-:Y:S01]  /*0fd0*/  FMUL R24, R5, R24 ;  /* 0x0000001805187220 */ /* 0x008fe20000400000 */
[C---:B------:R-:W-:Y:S01]  /*0fe0*/  FADD R5, R19.reuse, -12583039 ;  /* 0xcb40007f13057421 */ /* 0x040fe20000000000 */
[----:B--2---:R-:W-:Y:S01]  /*0ff0*/  FFMA.SAT R7, R48, R11, 0.5 ;  /* 0x3f00000030077423 */ /* 0x004fe2000000200b */
[----:B------:R-:W-:Y:S02]  /*1000*/  SHF.L.U32 R19, R19, 0x17, RZ ;  /* 0x0000001713137819 */ /* 0x000fe400000006ff */
[C---:B------:R-:W-:Y:S01]  /*1010*/  FFMA R5, R40.reuse, 1.4426950216293334961, -R5 ;  /* 0x3fb8aa3b28057823 */ /* 0x040fe20000000805 */
[----:B------:R-:W-:Y:S01]  /*1020*/  FFMA.RM R7, R7, R12, 12582913 ;  /* 0x4b40000107077423 */ /* 0x000fe2000000400c */
[----:B----4-:R-:W-:Y:S02]  /*1030*/  FMUL R25, R17, R2 ;  /* 0x0000000211197220 */ /* 0x010fe40000400000 */
[----:B------:R-:W-:Y:S01]  /*1040*/  FFMA R5, R40, 1.925963033500011079e-08, R5 ;  /* 0x32a5706028057823 */ /* 0x000fe20000000005 */
[C---:B------:R-:W-:Y:S01]  /*1050*/  FADD R17, R9.reuse, -12583039 ;  /* 0xcb40007f09117421 */ /* 0x040fe20000000000 */
[----:B------:R-:W-:-:S02]  /*1060*/  SHF.L.U32 R9, R9, 0x17, RZ ;  /* 0x0000001709097819 */ /* 0x000fc400000006ff */
[----:B------:R1:W2:Y:S01]  /*1070*/  MUFU.EX2 R32, R5 ;  /* 0x0000000500207308 */ /* 0x0002a20000000800 */
[----:B------:R-:W-:-:S04]  /*1080*/  FFMA R17, R42, 1.4426950216293334961, -R17 ;  /* 0x3fb8aa3b2a117823 */ /* 0x000fc80000000811 */
[----:B------:R-:W-:Y:S01]  /*1090*/  FFMA R17, R42, 1.925963033500011079e-08, R17 ;  /* 0x32a570602a117823 */ /* 0x000fe20000000011 */
[----:B-1----:R-:W-:-:S03]  /*10a0*/  FADD R5, R7, -12583039 ;  /* 0xcb40007f07057421 */ /* 0x002fc60000000000 */
[----:B------:R1:W3:Y:S01]  /*10b0*/  MUFU.EX2 R2, R17 ;  /* 0x0000001100027308 */ /* 0x0002e20000000800 */
[----:B------:R-:W-:Y:S01]  /*10c0*/  SHF.L.U32 R7, R7, 0x17, RZ ;  /* 0x0000001707077819 */ /* 0x000fe200000006ff */
[----:B------:R-:W-:-:S04]  /*10d0*/  FFMA R5, R48, 1.4426950216293334961, -R5 ;  /* 0x3fb8aa3b30057823 */ /* 0x000fc80000000805 */
[----:B------:R-:W-:Y:S01]  /*10e0*/  FFMA R5, R48, 1.925963033500011079e-08, R5 ;  /* 0x32a5706030057823 */ /* 0x000fe20000000005 */
[----:B--2---:R-:W-:Y:S01]  /*10f0*/  FMUL R32, R19, R32 ;  /* 0x0000002013207220 */ /* 0x004fe20000400000 */
[-C--:B------:R-:W-:Y:S01]  /*1100*/  FFMA.SAT R19, R50, R11.reuse, 0.5 ;  /* 0x3f00000032137423 */ /* 0x080fe2000000200b */
[-C--:B-1----:R-:W-:Y:S01]  /*1110*/  FFMA.SAT R17, R52, R11.reuse, 0.5 ;  /* 0x3f00000034117423 */ /* 0x082fe2000000200b */
[----:B------:R1:W2:Y:S02]  /*1120*/  MUFU.EX2 R30, R5 ;  /* 0x00000005001e7308 */ /* 0x0002a40000000800 */
[-C--:B------:R-:W-:Y:S01]  /*1130*/  FFMA.RM R19, R19, R12.reuse, 12582913 ;  /* 0x4b40000113137423 */ /* 0x080fe2000000400c */
[----:B------:R-:W-:Y:S01]  /*1140*/  FFMA.RM R17, R17, R12, 12582913 ;  /* 0x4b40000111117423 */ /* 0x000fe2000000400c */
[----:B---3--:R-:W-:Y:S02]  /*1150*/  FMUL R31, R9, R2 ;  /* 0x00000002091f7220 */ /* 0x008fe40000400000 */
[C---:B------:R-:W-:Y:S01]  /*1160*/  FADD R9, R19.reuse, -12583039 ;  /* 0xcb40007f13097421 */ /* 0x040fe20000000000 */
[----:B------:R-:W-:Y:S01]  /*1170*/  SHF.L.U32 R19, R19, 0x17, RZ ;  /* 0x0000001713137819 */ /* 0x000fe200000006ff */
[----:B-1----:R-:W-:-:S02]  /*1180*/  FFMA.SAT R5, R54, R11, 0.5 ;  /* 0x3f00000036057423 */ /* 0x002fc4000000200b */
[C---:B------:R-:W-:Y:S02]  /*1190*/  FFMA R9, R50.reuse, 1.4426950216293334961, -R9 ;  /* 0x3fb8aa3b32097823 */ /* 0x040fe40000000809 */
[----:B------:R-:W-:Y:S02]  /*11a0*/  FFMA.RM R5, R5, R12, 12582913 ;  /* 0x4b40000105057423 */ /* 0x000fe4000000400c */
[----:B------:R-:W-:Y:S01]  /*11b0*/  FFMA R9, R50, 1.925963033500011079e-08, R9 ;  /* 0x32a5706032097823 */ /* 0x000fe20000000009 */
[----:B--2---:R-:W-:Y:S01]  /*11c0*/  FMUL R30, R7, R30 ;  /* 0x0000001e071e7220 */ /* 0x004fe20000400000 */
[C---:B------:R-:W-:Y:S02]  /*11d0*/  FADD R7, R17.reuse, -12583039 ;  /* 0xcb40007f11077421 */ /* 0x040fe40000000000 */
[----:B------:R1:W2:Y:S01]  /*11e0*/  MUFU.EX2 R2, R9 ;  /* 0x0000000900027308 */ /* 0x0002a20000000800 */
[----:B------:R-:W-:Y:S01]  /*11f0*/  SHF.L.U32 R17, R17, 0x17, RZ ;  /* 0x0000001711117819 */ /* 0x000fe200000006ff */
[----:B------:R-:W-:-:S04]  /*1200*/  FFMA R7, R52, 1.4426950216293334961, -R7 ;  /* 0x3fb8aa3b34077823 */ /* 0x000fc80000000807 */
[----:B------:R-:W-:Y:S01]  /*1210*/  FFMA R7, R52, 1.925963033500011079e-08, R7 ;  /* 0x32a5706034077823 */ /* 0x000fe20000000007 */
[C---:B-1----:R-:W-:Y:S01]  /*1220*/  FADD R9, R5.reuse, -12583039 ;  /* 0xcb40007f05097421 */ /* 0x042fe20000000000 */
[----:B------:R-:W-:Y:S02]  /*1230*/  SHF.L.U32 R5, R5, 0x17, RZ ;  /* 0x0000001705057819 */ /* 0x000fe400000006ff */
[----:B------:R1:W3:Y:S01]  /*1240*/  MUFU.EX2 R28, R7 ;  /* 0x00000007001c7308 */ /* 0x0002e20000000800 */
        /* <DEDUP_REMOVED lines=10> */
[----:B-1----:R-:W-:Y:S01]  /*12f0*/  FFMA.SAT R9, R60, R11, 0.5 ;  /* 0x3f0000003c097423 */ /* 0x002fe2000000200b */
[----:B------:R-:W-:-:S02]  /*1300*/  SHF.L.U32 R19, R19, 0x17, RZ ;  /* 0x0000001713137819 */ /* 0x000fc400000006ff */
[----:B------:R-:W-:Y:S01]  /*1310*/  FFMA R17, R56, 1.4426950216293334961, -R17 ;  /* 0x3fb8aa3b38117823 */ /* 0x000fe20000000811 */
[----:B------:R-:W-:-:S03]  /*1320*/  FFMA.RM R9, R9, R12, 12582913 ;  /* 0x4b40000109097423 */ /* 0x000fc6000000400c */
[----:B------:R-:W-:Y:S01]  /*1330*/  FFMA R17, R56, 1.925963033500011079e-08, R17 ;  /* 0x32a5706038117823 */ /* 0x000fe20000000011 */
[----:B--2---:R-:W-:Y:S01]  /*1340*/  FMUL R27, R5, R2 ;  /* 0x00000002051b7220 */ /* 0x004fe20000400000 */
[C---:B------:R-:W-:Y:S01]  /*1350*/  FADD R5, R7.reuse, -12583039 ;  /* 0xcb40007f07057421 */ /* 0x040fe20000000000 */
[----:B------:R-:W-:Y:S01]  /*1360*/  SHF.L.U32 R7, R7, 0x17, RZ ;  /* 0x0000001707077819 */ /* 0x000fe200000006ff */
[----:B------:R1:W2:Y:S02]  /*1370*/  MUFU.EX2 R4, R17 ;  /* 0x0000001100047308 */ /* 0x0002a40000000800 */
[----:B------:R-:W-:-:S04]  /*1380*/  FFMA R5, R58, 1.4426950216293334961, -R5 ;  /* 0x3fb8aa3b3a057823 */ /* 0x000fc80000000805 */
[----:B------:R-:W-:Y:S01]  /*1390*/  FFMA R5, R58, 1.925963033500011079e-08, R5 ;  /* 0x32a570603a057823 */ /* 0x000fe20000000005 */
[----:B-1----:R-:W-:-:S03]  /*13a0*/  FADD R17, R9, -12583039 ;  /* 0xcb40007f09117421 */ /* 0x002fc60000000000 */
[----:B------:R1:W3:Y:S01]  /*13b0*/  MUFU.EX2 R18, R5 ;  /* 0x0000000500127308 */ /* 0x0002e20000000800 */
[----:B------:R-:W-:Y:S01]  /*13c0*/  SHF.L.U32 R9, R9, 0x17, RZ ;  /* 0x0000001709097819 */ /* 0x000fe200000006ff */
[----:B------:R-:W-:-:S04]  /*13d0*/  FFMA R17, R60, 1.4426950216293334961, -R17 ;  /* 0x3fb8aa3b3c117823 */ /* 0x000fc80000000811 */
[----:B------:R-:W-:Y:S01]  /*13e0*/  FFMA R60, R60, 1.925963033500011079e-08, R17 ;  /* 0x32a570603c3c7823 */ /* 0x000fe20000000011 */
[-C--:B------:R-:W-:Y:S01]  /*13f0*/  FFMA.SAT R17, R62, R11.reuse, 0.5 ;  /* 0x3f0000003e117423 */ /* 0x080fe2000000200b */
[----:B-1----:R-:W-:Y:S01]  /*1400*/  FFMA.SAT R5, R10, R11, 0.5 ;  /* 0x3f0000000a057423 */ /* 0x002fe2000000200b */
[----:B--2---:R-:W-:Y:S02]  /*1410*/  FMUL R19, R19, R4 ;  /* 0x0000000413137220 */ /* 0x004fe40000400000 */
[-C--:B------:R-:W-:Y:S01]  /*1420*/  FFMA.RM R2, R17, R12.reuse, 12582913 ;  /* 0x4b40000111027423 */ /* 0x080fe2000000400c */
[----:B------:R-:W1:Y:S01]  /*1430*/  MUFU.EX2 R60, R60 ;  /* 0x0000003c003c7308 */ /* 0x000e620000000800 */
[----:B------:R-:W-:Y:S01]  /*1440*/  FFMA.RM R5, R5, R12, 12582913 ;  /* 0x4b40000105057423 */ /* 0x000fe2000000400c */
[----:B---3--:R-:W-:Y:S01]  /*1450*/  FMUL R18, R7, R18 ;  /* 0x0000001207127220 */ /* 0x008fe20000400000 */
[C---:B------:R-:W-:Y:S01]  /*1460*/  FADD R7, R2.reuse, -12583039 ;  /* 0xcb40007f02077421 */ /* 0x040fe20000000000 */
[----:B------:R-:W-:-:S03]  /*1470*/  SHF.L.U32 R2, R2, 0x17, RZ ;  /* 0x0000001702027819 */ /* 0x000fc600000006ff */
[----:B------:R-:W-:-:S04]  /*1480*/  FFMA R7, R62, 1.4426950216293334961, -R7 ;  /* 0x3fb8aa3b3e077823 */ /* 0x000fc80000000807 */
[----:B------:R-:W-:Y:S01]  /*1490*/  FFMA R7, R62, 1.925963033500011079e-08, R7 ;  /* 0x32a570603e077823 */ /* 0x000fe20000000007 */
[----:B-1----:R-:W-:Y:S01]  /*14a0*/  FMUL R17, R9, R60 ;  /* 0x0000003c09117220 */ /* 0x002fe20000400000 */
[----:B------:R-:W-:-:S04]  /*14b0*/  FADD R9, R5, -12583039 ;  /* 0xcb40007f05097421 */ /* 0x000fc80000000000 */
[----:B------:R-:W1:Y:S01]  /*14c0*/  MUFU.EX2 R7, R7 ;  /* 0x0000000700077308 */ /* 0x000e620000000800 */
[----:B------:R-:W-:Y:S01]  /*14d0*/  SHF.L.U32 R5, R5, 0x17, RZ ;  /* 0x0000001705057819 */ /* 0x000fe200000006ff */
[----:B------:R-:W-:-:S04]  /*14e0*/  FFMA R9, R10, 1.4426950216293334961, -R9 ;  /* 0x3fb8aa3b0a097823 */ /* 0x000fc80000000809 */
[----:B------:R-:W-:-:S04]  /*14f0*/  FFMA R9, R10, 1.925963033500011079e-08, R9 ;  /* 0x32a570600a097823 */ /* 0x000fc80000000009 */
[----:B------:R2:W3:Y:S01]  /*1500*/  MUFU.EX2 R10, R9 ;  /* 0x00000009000a7308 */ /* 0x0004e20000000800 */
[----:B-1----:R-:W-:Y:S01]  /*1510*/  FMUL R16, R2, R7 ;  /* 0x0000000702107220 */ /* 0x002fe20000400000 */
[C---:B------:R-:W-:Y:S01]  /*1520*/  FADD R7, R33.reuse, -12583039 ;  /* 0xcb40007f21077421 */ /* 0x040fe20000000000 */
[----:B--2---:R-:W-:Y:S01]  /*1530*/  SHF.L.U32 R9, R33, 0x17, RZ ;  /* 0x0000001721097819 */ /* 0x004fe200000006ff */
[----:B------:R-:W-:Y:S02]  /*1540*/  FADD R33, R37, -12583039 ;  /* 0xcb40007f25217421 */ /* 0x000fe40000000000 */
[----:B------:R-:W-:Y:S02]  /*1550*/  FFMA R7, R64, 1.4426950216293334961, -R7 ;  /* 0x3fb8aa3b40077823 */ /* 0x000fe40000000807 */
[----:B------:R-:W-:Y:S02]  /*1560*/  FFMA R33, R68, 1.4426950216293334961, -R33 ;  /* 0x3fb8aa3b44217823 */ /* 0x000fe40000000821 */
[----:B------:R-:W-:Y:S01]  /*1570*/  FFMA R7, R64, 1.925963033500011079e-08, R7 ;  /* 0x32a5706040077823 */ /* 0x000fe20000000007 */
[----:B---3--:R-:W-:Y:S01]  /*1580*/  FMUL R10, R5, R10 ;  /* 0x0000000a050a7220 */ /* 0x008fe20000400000 */
[----:B------:R-:W-:-:S02]  /*1590*/  FADD R5, R35, -12583039 ;  /* 0xcb40007f23057421 */ /* 0x000fc40000000000 */
[----:B------:R1:W2:Y:S01]  /*15a0*/  MUFU.EX2 R2, R7 ;  /* 0x0000000700027308 */ /* 0x0002a20000000800 */
[----:B------:R-:W-:Y:S01]  /*15b0*/  FFMA R33, R68, 1.925963033500011079e-08, R33 ;  /* 0x32a5706044217823 */ /* 0x000fe20000000021 */
[----:B------:R-:W-:Y:S01]  /*15c0*/  FFMA.SAT R35, R72, R11, 0.5 ;  /* 0x3f00000048237423 */ /* 0x000fe2000000200b */
[----:B------:R-:W-:-:S03]  /*15d0*/  FFMA R5, R66, 1.4426950216293334961, -R5 ;  /* 0x3fb8aa3b42057823 */ /* 0x000fc60000000805 */
[----:B------:R-:W-:Y:S01]  /*15e0*/  FFMA.RM R35, R35, R12, 12582913 ;  /* 0x4b40000123237423 */ /* 0x000fe2000000400c */
[----:B------:R-:W-:Y:S01]  /*15f0*/  FFMA R5, R66, 1.925963033500011079e-08, R5 ;  /* 0x32a5706042057823 */ /* 0x000fe20000000005 */
[----:B-1----:R-:W-:-:S05]  /*1600*/  FFMA.SAT R7, R70, R11, 0.5 ;  /* 0x3f00000046077423 */ /* 0x002fca000000200b */
[----:B------:R-:W1:Y:S01]  /*1610*/  MUFU.EX2 R5, R5 ;  /* 0x0000000500057308 */ /* 0x000e620000000800 */
[----:B------:R-:W-:Y:S01]  /*1620*/  FFMA.RM R4, R7, R12, 12582913 ;  /* 0x4b40000107047423 */ /* 0x000fe2000000400c */
[----:B------:R-:W-:Y:S01]  /*1630*/  SHF.L.U32 R7, R37, 0x17, RZ ;  /* 0x0000001725077819 */ /* 0x000fe200000006ff */
[----:B------:R-:W-:Y:S01]  /*1640*/  FADD R37, R35, -12583039 ;  /* 0xcb40007f23257421 */ /* 0x000fe20000000000 */
[----:B--2---:R-:W-:Y:S01]  /*1650*/  FMUL R9, R9, R2 ;  /* 0x0000000209097220 */ /* 0x004fe20000400000 */
[----:B------:R-:W-:Y:S02]  /*1660*/  SHF.L.U32 R35, R35, 0x17, RZ ;  /* 0x0000001723237819 */ /* 0x000fe400000006ff */
[C---:B------:R-:W-:Y:S01]  /*1670*/  FFMA R37, R72.reuse, 1.4426950216293334961, -R37 ;  /* 0x3fb8aa3b48257823 */ /* 0x040fe20000000825 */
[----:B------:R2:W3:Y:S03]  /*1680*/  MUFU.EX2 R2, R33 ;  /* 0x0000002100027308 */ /* 0x0004e60000000800 */
[----:B------:R-:W-:Y:S01]  /*1690*/  FFMA R37, R72, 1.925963033500011079e-08, R37 ;  /* 0x32a5706048257823 */ /* 0x000fe20000000025 */
[----:B-1----:R-:W-:Y:S01]  /*16a0*/  FMUL R8, R8, R5 ;  /* 0x0000000508087220 */ /* 0x002fe20000400000 */
[----:B------:R-:W-:Y:S01]  /*16b0*/  FADD R5, R4, -12583039 ;  /* 0xcb40007f04057421 */ /* 0x000fe20000000000 */
[----:B--2---:R-:W-:Y:S01]  /*16c0*/  FFMA.SAT R33, R74, R11, 0.5 ;  /* 0x3f0000004a217423 */ /* 0x004fe2000000200b */
[----:B------:R-:W-:-:S02]  /*16d0*/  SHF.L.U32 R4, R4, 0x17, RZ ;  /* 0x0000001704047819 */ /* 0x000fc400000006ff */
[C---:B------:R-:W-:Y:S01]  /*16e0*/  FFMA R5, R70.reuse, 1.4426950216293334961, -R5 ;  /* 0x3fb8aa3b46057823 */ /* 0x040fe20000000805 */
[----:B------:R-:W-:Y:S01]  /*16f0*/  FFMA.RM R33, R33, R12, 12582913 ;  /* 0x4b40000121217423 */ /* 0x000fe2000000400c */
[----:B---3--:R-:W-:Y:S02]  /*1700*/  FMUL R7, R7, R2 ;  /* 0x0000000207077220 */ /* 0x008fe40000400000 */
[----:B------:R-:W-:Y:S01]  /*1710*/  FFMA R5, R70, 1.925963033500011079e-08, R5 ;  /* 0x32a5706046057823 */ /* 0x000fe20000000005 */
[----:B------:R-:W-:Y:S01]  /*1720*/  MUFU.EX2 R2, R37 ;  /* 0x0000002500027308 */ /* 0x000fe20000000800 */
[----:B------:R-:W-:-:S04]  /*1730*/  FADD R41, R33, -12583039 ;  /* 0xcb40007f21297421 */ /* 0x000fc80000000000 */
[----:B------:R-:W-:-:S03]  /*1740*/  FFMA R41, R74, 1.4426950216293334961, -R41 ;  /* 0x3fb8aa3b4a297823 */ /* 0x000fc60000000829 */
[----:B------:R-:W1:Y:S01]  /*1750*/  MUFU.EX2 R5, R5 ;  /* 0x0000000500057308 */ /* 0x000e620000000800 */
[----:B------:R-:W-:-:S07]  /*1760*/  FFMA R41, R74, 1.925963033500011079e-08, R41 ;  /* 0x32a570604a297823 */ /* 0x000fce0000000029 */
[----:B------:R-:W2:Y:S01]  /*1770*/  MUFU.EX2 R41, R41 ;  /* 0x0000002900297308 */ /* 0x000ea20000000800 */
[----:B-1----:R-:W-:Y:S01]  /*1780*/  FMUL R6, R4, R5 ;  /* 0x0000000504067220 */ /* 0x002fe20000400000 */
[----:B------:R-:W-:Y:S01]  /*1790*/  FMUL R5, R35, R2 ;  /* 0x0000000223057220 */ /* 0x000fe20000400000 */
[----:B------:R-:W-:Y:S01]  /*17a0*/  FFMA.SAT R35, R76, R11, 0.5 ;  /* 0x3f0000004c237423 */ /* 0x000fe2000000200b */
[----:B------:R-:W-:-:S04]  /*17b0*/  SHF.L.U32 R4, R33, 0x17, RZ ;  /* 0x0000001721047819 */ /* 0x000fc800000006ff */
[----:B------:R-:W-:Y:S01]  /*17c0*/  MUFU.EX2 R33, R36 ;  /* 0x0000002400217308 */ /* 0x000fe20000000800 */
[-C--:B------:R-:W-:Y:S01]  /*17d0*/  FFMA.RM R35, R35, R12.reuse, 12582913 ;  /* 0x4b40000123237423 */ /* 0x080fe2000000400c */
[----:B--2---:R-:W-:Y:S01]  /*17e0*/  FMUL R4, R4, R41 ;  /* 0x0000002904047220 */ /* 0x004fe20000400000 */
[----:B------:R-:W-:Y:S02]  /*17f0*/  FFMA.SAT R41, R13, R11, 0.5 ;  /* 0x3f0000000d297423 */ /* 0x000fe4000000200b */
[C---:B------:R-:W-:Y:S01]  /*1800*/  FADD R37, R35.reuse, -12583039 ;  /* 0xcb40007f23257421 */ /* 0x040fe20000000000 */
[----:B------:R-:W-:Y:S01]  /*1810*/  SHF.L.U32 R3, R35, 0x17, RZ ;  /* 0x0000001723037819 */ /* 0x000fe200000006ff */
[----:B------:R-:W-:Y:S02]  /*1820*/  FFMA.RM R41, R41, R12, 12582913 ;  /* 0x4b40000129297423 */ /* 0x000fe4000000400c */
[----:B------:R-:W-:Y:S02]  /*1830*/  FFMA R37, R76, 1.4426950216293334961, -R37 ;  /* 0x3fb8aa3b4c257823 */ /* 0x000fe40000000825 */
[----:B------:R-:W-:-:S02]  /*1840*/  FADD R40, R41, -12583039 ;  /* 0xcb40007f29287421 */ /* 0x000fc40000000000 */
[----:B------:R-:W-:Y:S02]  /*1850*/  FFMA R37, R76, 1.925963033500011079e-08, R37 ;  /* 0x32a570604c257823 */ /* 0x000fe40000000025 */
[C---:B------:R-:W-:Y:S02]  /*1860*/  FFMA R40, R13.reuse, 1.4426950216293334961, -R40 ;  /* 0x3fb8aa3b0d287823 */ /* 0x040fe40000000828 */
[----:B------:R-:W1:Y:S02]  /*1870*/  MUFU.EX2 R2, R37 ;  /* 0x0000002500027308 */ /* 0x000e640000000800 */
[----:B------:R-:W-:Y:S01]  /*1880*/  FFMA R40, R13, 1.925963033500011079e-08, R40 ;  /* 0x32a570600d287823 */ /* 0x000fe20000000028 */
[----:B------:R-:W-:-:S04]  /*1890*/  FFMA.SAT R13, R0, R11, 0.5 ;  /* 0x3f000000000d7423 */ /* 0x000fc8000000200b */
[----:B------:R-:W-:-:S04]  /*18a0*/  FFMA.RM R13, R13, R12, 12582913 ;  /* 0x4b4000010d0d7423 */ /* 0x000fc8000000400c */
[C---:B------:R-:W-:Y:S01]  /*18b0*/  FADD R35, R13.reuse, -12583039 ;  /* 0xcb40007f0d237421 */ /* 0x040fe20000000000 */
[----:B------:R-:W-:-:S03]  /*18c0*/  SHF.L.U32 R13, R13, 0x17, RZ ;  /* 0x000000170d0d7819 */ /* 0x000fc600000006ff */
[C---:B------:R-:W-:Y:S01]  /*18d0*/  FFMA R35, R0.reuse, 1.4426950216293334961, -R35 ;  /* 0x3fb8aa3b00237823 */ /* 0x040fe20000000823 */
[----:B-1----:R-:W-:Y:S01]  /*18e0*/  FMUL R3, R3, R2 ;  /* 0x0000000203037220 */ /* 0x002fe20000400000 */
[----:B------:R-:W-:Y:S02]  /*18f0*/  SHF.L.U32 R2, R47, 0x17, RZ ;  /* 0x000000172f027819 */ /* 0x000fe400000006ff */
[----:B------:R-:W-:Y:S01]  /*1900*/  FFMA R36, R0, 1.925963033500011079e-08, R35 ;  /* 0x32a5706000247823 */ /* 0x000fe20000000023 */
[----:B------:R-:W-:Y:S01]  /*1910*/  FFMA.SAT R35, R34, R11, 0.5 ;  /* 0x3f00000022237423 */ /* 0x000fe2000000200b */
[----:B------:R-:W-:Y:S01]  /*1920*/  SHF.L.U32 R0, R41, 0x17, RZ ;  /* 0x0000001729007819 */ /* 0x000fe200000006ff */
[----:B------:R-:W-:Y:S01]  /*1930*/  FMUL R2, R2, R33 ;  /* 0x0000002102027220 */ /* 0x000fe20000400000 */
[----:B------:R-:W-:Y:S01]  /*1940*/  FFMA.SAT R41, R15, R11, 0.5 ;  /* 0x3f0000000f297423 */ /* 0x000fe2000000200b */
[----:B------:R-:W1:Y:S01]  /*1950*/  MUFU.EX2 R33, R40 ;  /* 0x0000002800217308 */ /* 0x000e620000000800 */
[----:B------:R-:W-:-:S07]  /*1960*/  FFMA.RM R35, R35, R12, 12582913 ;  /* 0x4b40000123237423 */ /* 0x000fce000000400c */
[----:B------:R-:W2:Y:S01]  /*1970*/  MUFU.EX2 R36, R36 ;  /* 0x0000002400247308 */ /* 0x000ea20000000800 */
[----:B-1----:R-:W-:Y:S01]  /*1980*/  FMUL R0, R0, R33 ;  /* 0x0000002100007220 */ /* 0x002fe20000400000 */
[----:B------:R-:W-:-:S04]  /*1990*/  FADD R33, R35, -12583039 ;  /* 0xcb40007f23217421 */ /* 0x000fc80000000000 */
[----:B------:R-:W-:-:S04]  /*19a0*/  FFMA R33, R34, 1.4426950216293334961, -R33 ;  /* 0x3fb8aa3b22217823 */ /* 0x000fc80000000821 */
[----:B------:R-:W-:Y:S01]  /*19b0*/  FFMA R37, R34, 1.925963033500011079e-08, R33 ;  /* 0x32a5706022257823 */ /* 0x000fe20000000021 */
[----:B------:R-:W-:Y:S01]  /*19c0*/  FFMA.SAT R33, R14, R11, 0.5 ;  /* 0x3f0000000e217423 */ /* 0x000fe2000000200b */
[----:B------:R-:W-:-:S03]  /*19d0*/  SHF.L.U32 R34, R35, 0x17, RZ ;  /* 0x0000001723227819 */ /* 0x000fc600000006ff */
[-C--:B------:R-:W-:Y:S01]  /*19e0*/  FFMA.RM R11, R33, R12.reuse, 12582913 ;  /* 0x4b400001210b7423 */ /* 0x080fe2000000400c */
[----:B------:R-:W-:Y:S01]  /*19f0*/  FFMA.RM R12, R41, R12, 12582913 ;  /* 0x4b400001290c7423 */ /* 0x000fe2000000400c */
[----:B------:R-:W1:Y:S02]  /*1a00*/  MUFU.EX2 R37, R37 ;  /* 0x0000002500257308 */ /* 0x000e640000000800 */
[C---:B------:R-:W-:Y:S01]  /*1a10*/  FADD R33, R11.reuse, -12583039 ;  /* 0xcb40007f0b217421 */ /* 0x040fe20000000000 */
[----:B------:R-:W-:-:S03]  /*1a20*/  SHF.L.U32 R11, R11, 0x17, RZ ;  /* 0x000000170b0b7819 */ /* 0x000fc600000006ff */
[----:B------:R-:W-:-:S04]  /*1a30*/  FFMA R33, R14, 1.4426950216293334961, -R33 ;  /* 0x3fb8aa3b0e217823 */ /* 0x000fc80000000821 */
[----:B------:R-:W-:Y:S01]  /*1a40*/  FFMA R40, R14, 1.925963033500011079e-08, R33 ;  /* 0x32a570600e287823 */ /* 0x000fe20000000021 */
[C---:B------:R-:W-:Y:S01]  /*1a50*/  FADD R14, R12.reuse, -12583039 ;  /* 0xcb40007f0c0e7421 */ /* 0x040fe20000000000 */
[----:B--2---:R-:W-:Y:S01]  /*1a60*/  FMUL R33, R13, R36 ;  /* 0x000000240d217220 */ /* 0x004fe20000400000 */
[----:B------:R-:W-:Y:S02]  /*1a70*/  SHF.L.U32 R36, R12, 0x17, RZ ;  /* 0x000000170c247819 */ /* 0x000fe400000006ff */
[C---:B------:R-:W-:Y:S01]  /*1a80*/  FFMA R14, R15.reuse, 1.4426950216293334961, -R14 ;  /* 0x3fb8aa3b0f0e7823 */ /* 0x040fe2000000080e */
[----:B------:R-:W2:Y:S01]  /*1a90*/  MUFU.EX2 R40, R40 ;  /* 0x0000002800287308 */ /* 0x000ea20000000800 */
[----:B-1----:R-:W-:Y:S02]  /*1aa0*/  FMUL R34, R34, R37 ;  /* 0x0000002522227220 */ /* 0x002fe40000400000 */
[----:B------:R-:W-:Y:S01]  /*1ab0*/  FFMA R41, R15, 1.925963033500011079e-08, R14 ;  /* 0x32a570600f297823 */ /* 0x000fe2000000000e */
[----:B------:R-:W-:-:S04]  /*1ac0*/  FADD R15, RZ, R26 ;  /* 0x0000001aff0f7221 */ /* 0x000fc80000000000 */
[----:B------:R-:W-:Y:S01]  /*1ad0*/  FADD R14, R15, R20 ;  /* 0x000000140f0e7221 */ /* 0x000fe20000000000 */
[----:B------:R-:W1:Y:S03]  /*1ae0*/  MUFU.EX2 R41, R41 ;  /* 0x0000002900297308 */ /* 0x000e660000000800 */
[----:B------:R-:W-:-:S04]  /*1af0*/  FADD R15, R14, R21 ;  /* 0x000000150e0f7221 */ /* 0x000fc80000000000 */
[----:B------:R-:W-:Y:S01]  /*1b00*/  FADD R14, R15, R22 ;  /* 0x000000160f0e7221 */ /* 0x000fe20000000000 */
[----:B--2---:R-:W-:-:S03]  /*1b10*/  FMUL R35, R11, R40 ;  /* 0x000000280b237220 */ /* 0x004fc60000400000 */
        /* <DEDUP_REMOVED lines=37> */
.L_x_349:
[----:B--2---:R-:W-:Y:S01]  /*1d70*/  FADD R37, R42, R14 ;  /* 0x0000000e2a257221 */ /* 0x004fe20000000000 */
[----:B------:R-:W-:Y:S03]  /*1d80*/  BSSY.RECONVERGENT B2, `(.L_x_275) ;  /* 0x000000d000027945 */ /* 0x000fe60003800200 */
[----:B------:R-:W2:Y:S08]  /*1d90*/  MUFU.RCP R12, R37 ;  /* 0x00000025000c7308 */ /* 0x000eb00000001000 */
[----:B------:R-:W3:Y:S01]  /*1da0*/  FCHK P0, R26, R37 ;  /* 0x000000251a007302 */ /* 0x000ee20000000000 */
[----:B--2---:R-:W-:-:S04]  /*1db0*/  FFMA R11, -R37, R12, 1 ;  /* 0x3f800000250b7423 */ /* 0x004fc8000000010c */
[----:B------:R-:W-:-:S04]  /*1dc0*/  FFMA R11, R12, R11, R12 ;  /* 0x0000000b0c0b7223 */ /* 0x000fc8000000000c */
[----:B------:R-:W-:-:S04]  /*1dd0*/  FFMA R12, R26, R11, RZ ;  /* 0x0000000b1a0c7223 */ /* 0x000fc800000000ff */
[----:B------:R-:W-:-:S04]  /*1de0*/  FFMA R15, -R37, R12, R26 ;  /* 0x0000000c250f7223 */ /* 0x000fc8000000011a */
[----:B------:R-:W-:Y:S01]  /*1df0*/  FFMA R15, R11, R15, R12 ;  /* 0x0000000f0b0f7223 */ /* 0x000fe2000000000c */
[----:B---3--:R-:W-:Y:S06]  /*1e00*/  @!P0 BRA `(.L_x_276) ;  /* 0x0000000000108947 */ /* 0x008fec0003800000 */
[----:B------:R-:W-:Y:S02]  /*1e10*/  MOV R11, R37 ;  /* 0x00000025000b7202 */ /* 0x000fe40000000f00 */
[----:B------:R-:W-:-:S07]  /*1e20*/  MOV R12, 0x1e40 ;  /* 0x00001e40000c7802 */ /* 0x000fce0000000f00 */
[----:B01----:R-:W-:Y:S05]  /*1e30*/  CALL.REL.NOINC `($__internal_3_$__cuda_sm3x_div_rn_noftz_f32_slowpath) ;  /* 0x0000003800547944 */ /* 0x003fea0003c00000 */
[----:B------:R-:W-:-:S07]  /*1e40*/  MOV R15, R42 ;  /* 0x0000002a000f7202 */ /* 0x000fce0000000f00 */
.L_x_276:
[----:B------:R-:W-:Y:S05]  /*1e50*/  BSYNC.RECONVERGENT B2 ;  /* 0x0000000000027941 */ /* 0x000fea0003800200 */
.L_x_275:
[----:B------:R-:W2:Y:S01]  /*1e60*/  MUFU.RCP R12, R37 ;  /* 0x00000025000c7308 */ /* 0x000ea20000001000 */
[----:B------:R-:W-:Y:S07]  /*1e70*/  BSSY.RECONVERGENT B2, `(.L_x_277) ;  /* 0x000000d000027945 */ /* 0x000fee0003800200 */
        /* <DEDUP_REMOVED lines=8> */
[----:B------:R-:W-:Y:S02]  /*1f00*/  MOV R11, R37 ;  /* 0x00000025000b7202 */ /* 0x000fe40000000f00 */
[----:B------:R-:W-:-:S07]  /*1f10*/  MOV R12, 0x1f30 ;  /* 0x00001f30000c7802 */ /* 0x000fce0000000f00 */
[----:B01----:R-:W-:Y:S05]  /*1f20*/  CALL.REL.NOINC `($__internal_3_$__cuda_sm3x_div_rn_noftz_f32_slowpath) ;  /* 0x0000003800187944 */ /* 0x003fea0003c00000 */
[----:B------:R-:W-:-:S07]  /*1f30*/  MOV R40, R42 ;  /* 0x0000002a00287202 */ /* 0x000fce0000000f00 */
.L_x_278:
[----:B------:R-:W-:Y:S05]  /*1f40*/  BSYNC.RECONVERGENT B2 ;  /* 0x0000000000027941 */ /* 0x000fea0003800200 */
.L_x_277:
        /* <DEDUP_REMOVED lines=14> */
.L_x_280:
[----:B------:R-:W-:Y:S05]  /*2030*/  BSYNC.RECONVERGENT B2 ;  /* 0x0000000000027941 */ /* 0x000fea0003800200 */
.L_x_279:
        /* <DEDUP_REMOVED lines=14> */
.L_x_282:
[----:B------:R-:W-:Y:S05]  /*2120*/  BSYNC.RECONVERGENT B2 ;  /* 0x0000000000027941 */ /* 0x000fea0003800200 */
.L_x_281:
        /* <DEDUP_REMOVED lines=14> */
.L_x_284:
[----:B------:R-:W-:Y:S05]  /*2210*/  BSYNC.RECONVERGENT B2 ;  /* 0x0000000000027941 */ /* 0x000fea0003800200 */
.L_x_283:
        /* <DEDUP_REMOVED lines=14> */
.L_x_286:
[----:B------:R-:W-:Y:S05]  /*2300*/  BSYNC.RECONVERGENT B2 ;  /* 0x0000000000027941 */ /* 0x000fea0003800200 */
.L_x_285:
        /* <DEDUP_REMOVED lines=14> */
.L_x_288:
[----:B------:R-:W-:Y:S05]  /*23f0*/  BSYNC.RECONVERGENT B2 ;  /* 0x0000000000027941 */ /* 0x000fea0003800200 */
.L_x_287:
        /* <DEDUP_REMOVED lines=14> */
.L_x_290:
[----:B------:R-:W-:Y:S05]  /*24e0*/  BSYNC.RECONVERGENT B2 ;  /* 0x0000000000027941 */ /* 0x000fea0003800200 */
.L_x_289:
        /* <DEDUP_REMOVED lines=14> */
.L_x_292:
[----:B------:R-:W-:Y:S05]  /*25d0*/  BSYNC.RECONVERGENT B2 ;  /* 0x0000000000027941 */ /* 0x000fea0003800200 */
.L_x_291:
        /* <DEDUP_REMOVED lines=14> */
.L_x_294:
[----:B------:R-:W-:Y:S05]  /*26c0*/  BSYNC.RECONVERGENT B2 ;  /* 0x0000000000027941 */ /* 0x000fea0003800200 */
.L_x_293:
        /* <DEDUP_REMOVED lines=14> */
.L_x_296:
[----:B------:R-:W-:Y:S05]  /*27b0*/  BSYNC.RECONVERGENT B2 ;  /* 0x0000000000027941 */ /* 0x000fea0003800200 */
.L_x_295:
        /* <DEDUP_REMOVED lines=14> */
.L_x_298:
[----:B------:R-:W-:Y:S05]  /*28a0*/  BSYNC.RECONVERGENT B2 ;  /* 0x0000000000027941 */ /* 0x000fea0003800200 */
.L_x_297:
        /* <DEDUP_REMOVED lines=14> */
.L_x_300:
[----:B------:R-:W-:Y:S05]  /*2990*/  BSYNC.RECONVERGENT B2 ;  /* 0x0000000000027941 */ /* 0x000fea0003800200 */
.L_x_299:
        /* <DEDUP_REMOVED lines=14> */
.L_x_302:
[----:B------:R-:W-:Y:S05]  /*2a80*/  BSYNC.RECONVERGENT B2 ;  /* 0x0000000000027941 */ /* 0x000fea0003800200 */
.L_x_301:
        /* <DEDUP_REMOVED lines=14> */
.L_x_304:
[----:B------:R-:W-:Y:S05]  /*2b70*/  BSYNC.RECONVERGENT B2 ;  /* 0x0000000000027941 */ /* 0x000fea0003800200 */
.L_x_303:
        /* <DEDUP_REMOVED lines=14> */
.L_x_306:
[----:B------:R-:W-:Y:S05]  /*2c60*/  BSYNC.RECONVERGENT B2 ;  /* 0x0000000000027941 */ /* 0x000fea0003800200 */
.L_x_305:
        /* <DEDUP_REMOVED lines=14> */
.L_x_308:
[----:B------:R-:W-:Y:S05]  /*2d50*/  BSYNC.RECONVERGENT B2 ;  /* 0x0000000000027941 */ /* 0x000fea0003800200 */
.L_x_307:
        /* <DEDUP_REMOVED lines=14> */
.L_x_310:
[----:B------:R-:W-:Y:S05]  /*2e40*/  BSYNC.RECONVERGENT B2 ;  /* 0x0000000000027941 */ /* 0x000fea0003800200 */
.L_x_309:
        /* <DEDUP_REMOVED lines=14> */
.L_x_312:
[----:B------:R-:W-:Y:S05]  /*2f30*/  BSYNC.RECONVERGENT B2 ;  /* 0x0000000000027941 */ /* 0x000fea0003800200 */
.L_x_311:
        /* <DEDUP_REMOVED lines=14> */
.L_x_314:
[----:B------:R-:W-:Y:S05]  /*3020*/  BSYNC.RECONVERGENT B2 ;  /* 0x0000000000027941 */ /* 0x000fea0003800200 */
.L_x_313:
        /* <DEDUP_REMOVED lines=14> */
.L_x_316:
[----:B------:R-:W-:Y:S05]  /*3110*/  BSYNC.RECONVERGENT B2 ;  /* 0x0000000000027941 */ /* 0x000fea0003800200 */
.L_x_315:
        /* <DEDUP_REMOVED lines=14> */
.L_x_318:
[----:B------:R-:W-:Y:S05]  /*3200*/  BSYNC.RECONVERGENT B2 ;  /* 0x0000000000027941 */ /* 0x000fea0003800200 */
.L_x_317:
        /* <DEDUP_REMOVED lines=14> */
.L_x_320:
[----:B------:R-:W-:Y:S05]  /*32f0*/  BSYNC.RECONVERGENT B2 ;  /* 0x0000000000027941 */ /* 0x000fea0003800200 */
.L_x_319:
        /* <DEDUP_REMOVED lines=14> */
.L_x_322:
[----:B------:R-:W-:Y:S05]  /*33e0*/  BSYNC.RECONVERGENT B2 ;  /* 0x0000000000027941 */ /* 0x000fea0003800200 */
.L_x_321:
        /* <DEDUP_REMOVED lines=14> */
.L_x_324:
[----:B------:R-:W-:Y:S05]  /*34d0*/  BSYNC.RECONVERGENT B2 ;  /* 0x0000000000027941 */ /* 0x000fea0003800200 */
.L_x_323:
        /* <DEDUP_REMOVED lines=14> */
.L_x_326:
[----:B------:R-:W-:Y:S05]  /*35c0*/  BSYNC.RECONVERGENT B2 ;  /* 0x0000000000027941 */ /* 0x000fea0003800200 */
.L_x_325:
        /* <DEDUP_REMOVED lines=14> */
.L_x_328:
[----:B------:R-:W-:Y:S05]  /*36b0*/  BSYNC.RECONVERGENT B2 ;  /* 0x0000000000027941 */ /* 0x000fea0003800200 */
.L_x_327:
        /* <DEDUP_REMOVED lines=14> */
.L_x_330:
[----:B------:R-:W-:Y:S05]  /*37a0*/  BSYNC.RECONVERGENT B2 ;  /* 0x0000000000027941 */ /* 0x000fea0003800200 */
.L_x_329:
        /* <DEDUP_REMOVED lines=14> */
.L_x_332:
[----:B------:R-:W-:Y:S05]  /*3890*/  BSYNC.RECONVERGENT B2 ;  /* 0x0000000000027941 */ /* 0x000fea0003800200 */
.L_x_331:
        /* <DEDUP_REMOVED lines=14> */
.L_x_334:
[----:B------:R-:W-:Y:S05]  /*3980*/  BSYNC.RECONVERGENT B2 ;  /* 0x0000000000027941 */ /* 0x000fea0003800200 */
.L_x_333:
        /* <DEDUP_REMOVED lines=14> */
.L_x_336:
[----:B------:R-:W-:Y:S05]  /*3a70*/  BSYNC.RECONVERGENT B2 ;  /* 0x0000000000027941 */ /* 0x000fea0003800200 */
.L_x_335:
[----:B------:R-:W-:Y:S01]  /*3a80*/  HFMA2 R13, -RZ, RZ, 0, 0 ;  /* 0x00000000ff0d7431 */ /* 0x000fe200000001ff */
[----:B------:R-:W-:Y:S01]  /*3a90*/  MOV R12, R46 ;  /* 0x0000002e000c7202 */ /* 0x000fe20000000f00 */
[----:B------:R-:W-:Y:S01]  /*3aa0*/  IMAD R33, R43, UR42, RZ ;  /* 0x0000002a2b217c24 */ /* 0x000fe2000f8e02ff */
[----:B------:R-:W-:Y:S02]  /*3ab0*/  R2UR UR6, R38 ;  /* 0x00000000260672ca */ /* 0x000fe400000e0000 */
[----:B------:R-:W-:Y:S01]  /*3ac0*/  R2UR UR7, R39 ;  /* 0x00000000270772ca */ /* 0x000fe200000e0000 */
[----:B------:R-:W-:Y:S01]  /*3ad0*/  IMAD R33, R44, UR43, R33 ;  /* 0x0000002b2c217c24 */ /* 0x000fe2000f8e0221 */
[----:B------:R-:W-:Y:S02]  /*3ae0*/  F2FP.F16.F32.PACK_AB R15, R40, R15 ;  /* 0x0000000f280f723e */ /* 0x000fe400000000ff */
[----:B------:R-:W-:Y:S01]  /*3af0*/  F2FP.F16.F32.PACK_AB R20, R23, R20 ;  /* 0x000000141714723e */ /* 0x000fe200000000ff */
[----:B------:R-:W-:Y:S01]  /*3b00*/  IMAD.WIDE.U32 R12, R44, UR42, R12 ;  /* 0x0000002a2c0c7c25 */ /* 0x000fe2000f8e000c */
[----:B------:R-:W-:-:S02]  /*3b10*/  R2UR UR10, R38 ;  /* 0x00000000260a72ca */ /* 0x000fc400000e0000 */
[----:B------:R-:W-:Y:S02]  /*3b20*/  R2UR UR11, R39 ;  /* 0x00000000270b72ca */ /* 0x000fe400000e0000 */
[----:B------:R-:W-:Y:S02]  /*3b30*/  IADD3 R13, PT, PT, R13, R33, RZ ;  /* 0x000000210d0d7210 */ /* 0x000fe40007ffe0ff */
[----:B------:R-:W-:Y:S02]  /*3b40*/  LEA R32, P0, R12, UR40, 0x1 ;  /* 0x000000280c207c11 */ /* 0x000fe4000f8008ff */
[----:B------:R-:W-:Y:S02]  /*3b50*/  R2UR UR4, R38 ;  /* 0x00000000260472ca */ /* 0x000fe400000e0000 */
[----:B------:R-:W-:Y:S02]  /*3b60*/  LEA.HI.X R33, R12, UR41, R13, 0x1, P0 ;  /* 0x000000290c217c11 */ /* 0x000fe400080f0c0d */
[----:B------:R-:W-:-:S02]  /*3b70*/  PRMT R12, R15, 0x7632, R12 ;  /* 0x000076320f0c7816 */ /* 0x000fc4000000000c */
[C---:B------:R-:W-:Y:S01]  /*3b80*/  R2UR UR5, R39.reuse ;  /* 0x00000000270572ca */ /* 0x040fe200000e0000 */
[----:B------:R-:W-:Y:S01]  /*3b90*/  STG.E.U16 desc[UR10][R32.64+0x100], R20 ;  /* 0x0001001420007986 */ /* 0x000fe2000c10150a */
[----:B------:R-:W-:Y:S02]  /*3ba0*/  R2UR UR8, R38 ;  /* 0x00000000260872ca */ /* 0x000fe400000e0000 */
[----:B------:R-:W-:Y:S01]  /*3bb0*/  R2UR UR9, R39 ;  /* 0x00000000270972ca */ /* 0x000fe200000e0000 */
[----:B------:R2:W-:Y:S01]  /*3bc0*/  STG.E.U16 desc[UR6][R32.64+0x40], R12 ;  /* 0x0000400c20007986 */ /* 0x0005e2000c101506 */
[----:B------:R-:W-:Y:S02]  /*3bd0*/  F2FP.F16.F32.PACK_AB R29, R29, R30 ;  /* 0x0000001e1d1d723e */ /* 0x000fe400000000ff */
[----:B------:R-:W-:Y:S02]  /*3be0*/  F2FP.F16.F32.PACK_AB R14, R21, R14 ;  /* 0x0000000e150e723e */ /* 0x000fe400000000ff */
[----:B------:R-:W-:-:S02]  /*3bf0*/  IADD3 R44, P0, PT, R45, R44, RZ ;  /* 0x0000002c2d2c7210 */ /* 0x000fc40007f1e0ff */
[----:B------:R-:W-:Y:S01]  /*3c00*/  R2UR UR12, R38 ;  /* 0x00000000260c72ca */ /* 0x000fe200000e0000 */
[----:B------:R-:W-:Y:S01]  /*3c10*/  STG.E.U16 desc[UR4][R32.64], R15 ;  /* 0x0000000f20007986 */ /* 0x000fe2000c101504 */
[----:B------:R-:W-:Y:S02]  /*3c20*/  R2UR UR13, R39 ;  /* 0x00000000270d72ca */ /* 0x000fe400000e0000 */
[----:B------:R-:W-:Y:S01]  /*3c30*/  PRMT R13, R14, 0x7632, R13 ;  /* 0x000076320e0d7816 */ /* 0x000fe2000000000d */
[----:B------:R-:W-:Y:S01]  /*3c40*/  STG.E.U16 desc[UR8][R32.64+0x80], R14 ;  /* 0x0000800e20007986 */ /* 0x000fe2000c101508 */
[----:B--2---:R-:W-:Y:S02]  /*3c50*/  PRMT R12, R20, 0x7632, R12 ;  /* 0x00007632140c7816 */ /* 0x004fe4000000000c */
[----:B------:R-:W-:Y:S01]  /*3c60*/  F2FP.F16.F32.PACK_AB R16, R16, R17 ;  /* 0x000000111010723e */ /* 0x000fe200000000ff */
[----:B------:R2:W-:Y:S01]  /*3c70*/  STG.E.U16 desc[UR4][R32.64+0xc0], R13 ;  /* 0x0000c00d20007986 */ /* 0x0005e2000c101504 */
[----:B------:R-:W-:-:S02]  /*3c80*/  LEA.HI.X.SX32 R43, R45, R43, 0x1, P0 ;  /* 0x0000002b2d2b7211 */ /* 0x000fc400000f0eff */
[----:B------:R-:W-:Y:S01]  /*3c90*/  ISETP.GE.U32.AND P0, PT, R44, UR44, PT ;  /* 0x0000002c2c007c0c */ /* 0x000fe2000bf06070 */
[----:B------:R3:W-:Y:S01]  /*3ca0*/  STG.E.U16 desc[UR6][R32.64+0x140], R12 ;  /* 0x0001400c20007986 */ /* 0x0007e2000c101506 */
[----:B------:R-:W-:Y:S02]  /*3cb0*/  F2FP.F16.F32.PACK_AB R24, R31, R24 ;  /* 0x000000181f18723e */ /* 0x000fe400000000ff */
[----:B------:R-:W-:Y:S01]  /*3cc0*/  F2FP.F16.F32.PACK_AB R7, R7, R8 ;  /* 0x000000080707723e */ /* 0x000fe200000000ff */
[----:B------:R-:W-:Y:S01]  /*3cd0*/  STG.E.U16 desc[UR8][R32.64+0x400], R16 ;  /* 0x0004001020007986 */ /* 0x000fe2000c101508 */
[----:B------:R-:W-:Y:S02]  /*3ce0*/  R2UR UR14, R38 ;  /* 0x00000000260e72ca */ /* 0x000fe400000e0000 */
[----:B------:R-:W-:Y:S01]  /*3cf0*/  R2UR UR15, R39 ;  /* 0x00000000270f72ca */ /* 0x000fe200000e0000 */
[----:B------:R-:W-:Y:S01]  /*3d00*/  STG.E.U16 desc[UR4][R32.64+0x200], R24 ;  /* 0x0002001820007986 */ /* 0x000fe2000c101504 */
[----:B------:R-:W-:-:S02]  /*3d10*/  ISETP.GE.AND.EX P0, PT, R43, UR45, PT, P0 ;  /* 0x0000002d2b007c0c */ /* 0x000fc4000bf06300 */
[----:B--2---:R-:W-:Y:S01]  /*3d20*/  PRMT R13, R24, 0x7632, R13 ;  /* 0x00007632180d7816 */ /* 0x004fe2000000000d */
[----:B------:R-:W-:Y:S01]  /*3d30*/  STG.E.U16 desc[UR8][R32.64+0x280], R29 ;  /* 0x0002801d20007986 */ /* 0x000fe2000c101508 */
[----:B---3--:R-:W-:Y:S02]  /*3d40*/  PRMT R12, R29, 0x7632, R12 ;  /* 0x000076321d0c7816 */ /* 0x008fe4000000000c */
[----:B------:R-:W-:Y:S01]  /*3d50*/  F2FP.F16.F32.PACK_AB R3, R3, R4 ;  /* 0x000000040303723e */ /* 0x000fe200000000ff */
[----:B------:R-:W-:Y:S01]  /*3d60*/  STG.E.U16 desc[UR6][R32.64+0x240], R13 ;  /* 0x0002400d20007986 */ /* 0x000fe2000c101506 */
[----:B------:R-:W-:Y:S02]  /*3d70*/  F2FP.F16.F32.PACK_AB R22, R25, R22 ;  /* 0x000000161916723e */ /* 0x000fe400000000ff */
[----:B------:R-:W-:Y:S01]  /*3d80*/  F2FP.F16.F32.PACK_AB R27, R27, R28 ;  /* 0x0000001c1b1b723e */ /* 0x000fe200000000ff */
[----:B------:R2:W-:Y:S01]  /*3d90*/  STG.E.U16 desc[UR10][R32.64+0x2c0], R12 ;  /* 0x0002c00c20007986 */ /* 0x0005e2000c10150a */
[----:B------:R-:W-:-:S02]  /*3da0*/  F2FP.F16.F32.PACK_AB R18, R18, R19 ;  /* 0x000000131212723e */ /* 0x000fc400000000ff */
[----:B------:R-:W-:Y:S01]  /*3db0*/  F2FP.F16.F32.PACK_AB R9, R9, R10 ;  /* 0x0000000a0909723e */ /* 0x000fe200000000ff */
[----:B------:R3:W-:Y:S01]  /*3dc0*/  STG.E.U16 desc[UR12][R32.64+0x600], R3 ;  /* 0x0006000320007986 */ /* 0x0007e2000c10150c */
[----:B------:R-:W-:Y:S02]  /*3dd0*/  F2FP.F16.F32.PACK_AB R5, R5, R6 ;  /* 0x000000060505723e */ /* 0x000fe400000000ff */
[----:B------:R-:W-:Y:S01]  /*3de0*/  F2FP.F16.F32.PACK_AB R2, R41, R2 ;  /* 0x000000022902723e */ /* 0x000fe200000000ff */
[----:B------:R-:W-:Y:S01]  /*3df0*/  STG.E.U16 desc[UR12][R32.64+0x180], R22 ;  /* 0x0001801620007986 */ /* 0x000fe2000c10150c */
[----:B------:R-:W-:Y:S02]  /*3e00*/  F2FP.F16.F32.PACK_AB R0, R47, R0 ;  /* 0x000000002f00723e */ /* 0x000fe400000000ff */
[----:B------:R-:W-:Y:S01]  /*3e10*/  PRMT R6, R3, 0x7632, R6 ;  /* 0x0000763203067816 */ /* 0x000fe20000000006 */
[----:B------:R-:W-:Y:S01]  /*3e20*/  STG.E.U16 desc[UR12][R32.64+0x300], R27 ;  /* 0x0003001b20007986 */ /* 0x000fe2000c10150c */
[----:B--2---:R-:W-:-:S02]  /*3e30*/  PRMT R12, R16, 0x7632, R12 ;  /* 0x00007632100c7816 */ /* 0x004fc4000000000c */
[----:B------:R-:W-:Y:S01]  /*3e40*/  PRMT R16, R7, 0x7632, R16 ;  /* 0x0000763207107816 */ /* 0x000fe20000000010 */
[----:B------:R-:W-:Y:S01]  /*3e50*/  STG.E.U16 desc[UR4][R32.64+0x380], R18 ;  /* 0x0003801220007986 */ /* 0x000fe2000c101504 */
[----:B------:R-:W-:Y:S02]  /*3e60*/  PRMT R15, R22, 0x7632, R15 ;  /* 0x00007632160f7816 */ /* 0x000fe4000000000f */
[----:B------:R-:W-:Y:S01]  /*3e70*/  PRMT R14, R27, 0x7632, R14 ;  /* 0x000076321b0e7816 */ /* 0x000fe2000000000e */
[----:B------:R2:W-:Y:S01]  /*3e80*/  STG.E.U16 desc[UR6][R32.64+0x540], R16 ;  /* 0x0005401020007986 */ /* 0x0005e2000c101506 */
[----:B------:R-:W-:Y:S02]  /*3e90*/  PRMT R10, R18, 0x7632, R10 ;  /* 0x00007632120a7816 */ /* 0x000fe4000000000a */
[----:B------:R-:W-:Y:S01]  /*3ea0*/  PRMT R13, R9, 0x7632, R13 ;  /* 0x00007632090d7816 */ /* 0x000fe2000000000d */
[----:B------:R4:W-:Y:S01]  /*3eb0*/  STG.E.U16 desc[UR14][R32.64+0x1c0], R15 ;  /* 0x0001c00f20007986 */ /* 0x0009e2000c10150e */
[----:B------:R-:W-:-:S02]  /*3ec0*/  PRMT R4, R5, 0x7632, R4 ;  /* 0x0000763205047816 */ /* 0x000fc40000000004 */
[----:B------:R-:W-:Y:S01]  /*3ed0*/  F2FP.F16.F32.PACK_AB R11, RZ, R11 ;  /* 0x0000000bff0b723e */ /* 0x000fe200000000ff */
[----:B------:R4:W-:Y:S01]  /*3ee0*/  STG.E.U16 desc[UR14][R32.64+0x340], R14 ;  /* 0x0003400e20007986 */ /* 0x0009e2000c10150e */
[----:B---3--:R-:W-:Y:S02]  /*3ef0*/  PRMT R3, R0, 0x7632, R3 ;  /* 0x0000763200037816 */ /* 0x008fe40000000003 */
[----:B--2---:R-:W-:Y:S01]  /*3f00*/  PRMT R16, R2, 0x7632, R16 ;  /* 0x0000763202107816 */ /* 0x004fe20000000010 */
        /* <DEDUP_REMOVED lines=15> */
.L_x_274:
[----:B------:R-:W-:Y:S01]  /*4000*/  HFMA2 R11, -RZ, RZ, 0, 1.847743988037109375e-06 ;  /* 0x0000001fff0b7431 */ /* 0x000fe200000001ff */
[----:B------:R-:W-:Y:S01]  /*4010*/  BSSY B0, `(.L_x_338) ;  /* 0x0000006000007945 */ /* 0x000fe20003800000 */
[----:B------:R-:W-:Y:S02]  /*4020*/  MOV R12, 0x10 ;  /* 0x00000010000c7802 */ /* 0x000fe40000000f00 */
[----:B------:R-:W-:-:S07]  /*4030*/  MOV R15, 0xffffffff ;  /* 0xffffffff000f7802 */ /* 0x000fce0000000f00 */
[----:B0-----:R-:W-:Y:S05]  /*4040*/  WARPSYNC.COLLECTIVE R15, `(.L_x_339) ;  /* 0x000000000f087348 */ /* 0x001fea0003c00000 */
[----:B------:R1:W2:Y:S02]  /*4050*/  SHFL.BFLY P6, R14, R13, R12, R11 ;  /* 0x0c00000c0d0e7389 */ /* 0x0002a400000c000b */
[----:B012---:R-:W-:Y:S05]  /*4060*/  ENDCOLLECTIVE ;  /* 0x000000000000791b */ /* 0x007fea0003800000 */
.L_x_339:
[----:B------:R-:W-:Y:S05]  /*4070*/  BSYNC B0 ;  /* 0x0000000000007941 */ /* 0x000fea0003800000 */
.L_x_338:
[----:B------:R-:W-:Y:S01]  /*4080*/  HFMA2 R12, -RZ, RZ, 0, 4.76837158203125e-07 ;  /* 0x00000008ff0c7431 */ /* 0x000fe200000001ff */
[----:B------:R-:W-:Y:S01]  /*4090*/  FMNMX R13, R13, R14, !PT ;  /* 0x0000000e0d0d7209 */ /* 0x000fe20007800000 */
[----:B------:R-:W-:Y:S01]  /*40a0*/  HFMA2 R56, -RZ, RZ, 3.7421875, 0 ;  /* 0x437c0000ff387431 */ /* 0x000fe200000001ff */
[----:B------:R-:W-:Y:S02]  /*40b0*/  MOV R11, 0x1f ;  /* 0x0000001f000b7802 */ /* 0x000fe40000000f00 */
[----:B------:R-:W-:Y:S02]  /*40c0*/  MOV R15, 0xffffffff ;  /* 0xffffffff000f7802 */ /* 0x000fe40000000f00 */
[----:B------:R-:W-:-:S07]  /*40d0*/  MOV R55, 0x3bbb989d ;  /* 0x3bbb989d00377802 */ /* 0x000fce0000000f00 */
[----:B------:R-:W-:Y:S05]  /*40e0*/  WARPSYNC.COLLECTIVE R15, `(.L_x_340) ;  /* 0x000000000f087348 */ /* 0x000fea0003c00000 */
[----:B------:R0:W1:Y:S02]  /*40f0*/  SHFL.BFLY P6, R14, R13, R12, R11 ;  /* 0x0c00000c0d0e7389 */ /* 0x00006400000c000b */
[----:B01----:R-:W-:Y:S05]  /*4100*/  ENDCOLLECTIVE ;  /* 0x000000000000791b */ /* 0x003fea0003800000 */
.L_x_340:
[----:B------:R-:W-:Y:S01]  /*4110*/  HFMA2 R12, -RZ, RZ, 0, 2.384185791015625e-07 ;  /* 0x00000004ff0c7431 */ /* 0x000fe200000001ff */
[----:B------:R-:W-:-:S04]  /*4120*/  FMNMX R0, R13, R14, !PT ;  /* 0x0000000e0d007209 */ /* 0x000fc80007800000 */
[----:B------:R-:W-:-:S07]  /*4130*/  MOV R13, R0 ;  /* 0x00000000000d7202 */ /* 0x000fce0000000f00 */
[----:B------:R-:W-:Y:S05]  /*4140*/  WARPSYNC.COLLECTIVE R15, `(.L_x_341) ;  /* 0x000000000f087348 */ /* 0x000fea0003c00000 */
[----:B------:R0:W1:Y:S02]  /*4150*/  SHFL.BFLY P6, R14, R13, R12, R11 ;  /* 0x0c00000c0d0e7389 */ /* 0x00006400000c000b */
[----:B01----:R-:W-:Y:S05]  /*4160*/  ENDCOLLECTIVE ;  /* 0x000000000000791b */ /* 0x003fea0003800000 */
.L_x_341:
[----:B------:R-:W-:Y:S01]  /*4170*/  HFMA2 R12, -RZ, RZ, 0, 1.1920928955078125e-07 ;  /* 0x00000002ff0c7431 */ /* 0x000fe200000001ff */
[----:B------:R-:W-:-:S04]  /*4180*/  FMNMX R2, R0, R14, !PT ;  /* 0x0000000e00027209 */ /* 0x000fc80007800000 */
[----:B------:R-:W-:-:S07]  /*4190*/  MOV R13, R2 ;  /* 0x00000002000d7202 */ /* 0x000fce0000000f00 */
[----:B------:R-:W-:Y:S05]  /*41a0*/  WARPSYNC.COLLECTIVE R15, `(.L_x_342) ;  /* 0x000000000f087348 */ /* 0x000fea0003c00000 */
[----:B------:R0:W1:Y:S02]  /*41b0*/  SHFL.BFLY P6, R14, R13, R12, R11 ;  /* 0x0c00000c0d0e7389 */ /* 0x00006400000c000b */
[----:B01----:R-:W-:Y:S05]  /*41c0*/  ENDCOLLECTIVE ;  /* 0x000000000000791b */ /* 0x003fea0003800000 */
.L_x_342:
[----:B------:R-:W-:Y:S01]  /*41d0*/  HFMA2 R12, -RZ, RZ, 0, 5.9604644775390625e-08 ;  /* 0x00000001ff0c7431 */ /* 0x000fe200000001ff */
[----:B------:R-:W-:-:S04]  /*41e0*/  FMNMX R3, R2, R14, !PT ;  /* 0x0000000e02037209 */ /* 0x000fc80007800000 */
[----:B------:R-:W-:-:S07]  /*41f0*/  MOV R13, R3 ;  /* 0x00000003000d7202 */ /* 0x000fce0000000f00 */
[----:B------:R-:W-:Y:S05]  /*4200*/  WARPSYNC.COLLECTIVE R15, `(.L_x_343) ;  /* 0x000000000f087348 */ /* 0x000fea0003c00000 */
[----:B------:R0:W1:Y:S02]  /*4210*/  SHFL.BFLY P6, R14, R13, R12, R11 ;  /* 0x0c00000c0d0e7389 */ /* 0x00006400000c000b */
[----:B01----:R-:W-:Y:S05]  /*4220*/  ENDCOLLECTIVE ;  /* 0x000000000000791b */ /* 0x003fea0003800000 */
.L_x_343:
[----:B------:R-:W-:-:S05]  /*4230*/  FMNMX R14, R3, R14, !PT ;  /* 0x0000000e030e7209 */ /* 0x000fca0007800000 */
        /* <DEDUP_REMOVED lines=8> */
[----:B------:R-:W-:Y:S01]  /*42c0*/  FFMA.RM R9, R9, R56, 12582913 ;  /* 0x4b40000109097423 */ /* 0x000fe20000004038 */
[--C-:B------:R-:W-:Y:S01]  /*42d0*/  FADD R2, R49, -R14.reuse ;  /* 0x8000000e31027221 */ /* 0x100fe20000000000 */
[--C-:B------:R-:W-:Y:S01]  /*42e0*/  FADD R36, R21, -R14.reuse ;  /* 0x8000000e15247221 */ /* 0x100fe20000000000 */
[--C-:B------:R-:W-:Y:S01]  /*42f0*/  FADD R50, R22, -R14.reuse ;  /* 0x8000000e16327221 */ /* 0x100fe20000000000 */
[C---:B------:R-:W-:Y:S01]  /*4300*/  FADD R19, R9.reuse, -12583039 ;  /* 0xcb40007f09137421 */ /* 0x040fe20000000000 */
[----:B------:R-:W-:Y:S01]  /*4310*/  SHF.L.U32 R9, R9, 0x17, RZ ;  /* 0x0000001709097819 */ /* 0x000fe200000006ff */
[--C-:B------:R-:W-:Y:S01]  /*4320*/  FADD R3, R4, -R14.reuse ;  /* 0x8000000e04037221 */ /* 0x100fe20000000000 */
[--C-:B------:R-:W-:Y:S01]  /*4330*/  FADD R4, R47, -R14.reuse ;  /* 0x8000000e2f047221 */ /* 0x100fe20000000000 */
[----:B------:R-:W-:Y:S01]  /*4340*/  FFMA R19, R8, 1.4426950216293334961, -R19 ;  /* 0x3fb8aa3b08137823 */ /* 0x000fe20000000813 */
[--C-:B------:R-:W-:Y:S01]  /*4350*/  FADD R6, R41, -R14.reuse ;  /* 0x8000000e29067221 */ /* 0x100fe20000000000 */
[--C-:B------:R-:W-:Y:S01]  /*4360*/  FADD R41, R23, -R14.reuse ;  /* 0x8000000e17297221 */ /* 0x100fe20000000000 */
[--C-:B------:R-:W-:Y:S01]  /*4370*/  FADD R52, R24, -R14.reuse ;  /* 0x8000000e18347221 */ /* 0x100fe20000000000 */
[----:B------:R-:W-:Y:S01]  /*4380*/  FFMA R19, R8, 1.925963033500011079e-08, R19 ;  /* 0x32a5706008137823 */ /* 0x000fe20000000013 */
[--C-:B------:R-:W-:Y:S01]  /*4390*/  FADD R5, R5, -R14.reuse ;  /* 0x8000000e05057221 */ /* 0x100fe20000000000 */
[--C-:B------:R-:W-:Y:S01]  /*43a0*/  FADD R47, R25, -R14.reuse ;  /* 0x8000000e192f7221 */ /* 0x100fe20000000000 */
[--C-:B------:R-:W-:Y:S01]  /*43b0*/  FADD R11, R32, -R14.reuse ;  /* 0x8000000e200b7221 */ /* 0x100fe20000000000 */
[----:B------:R-:W0:Y:S01]  /*43c0*/  MUFU.EX2 R26, R19 ;  /* 0x00000013001a7308 */ /* 0x000e220000000800 */
        /* <DEDUP_REMOVED lines=13> */
[----:B0-----:R-:W-:Y:S01]  /*44a0*/  FMUL R26, R9, R26 ;  /* 0x0000001a091a7220 */ /* 0x001fe20000400000 */
[----:B------:R-:W-:-:S04]  /*44b0*/  FFMA.SAT R9, R7, R55, 0.5 ;  /* 0x3f00000007097423 */ /* 0x000fc80000002037 */
[----:B------:R-:W-:-:S04]  /*44c0*/  FFMA.RM R9, R9, R56, 12582913 ;  /* 0x4b40000109097423 */ /* 0x000fc80000004038 */
[C---:B------:R-:W-:Y:S01]  /*44d0*/  FADD R8, R9.reuse, -12583039 ;  /* 0xcb40007f09087421 */ /* 0x040fe20000000000 */
[----:B------:R-:W-:-:S03]  /*44e0*/  SHF.L.U32 R9, R9, 0x17, RZ ;  /* 0x0000001709097819 */ /* 0x000fc600000006ff */
[----:B------:R-:W-:-:S04]  /*44f0*/  FFMA R8, R7, 1.4426950216293334961, -R8 ;  /* 0x3fb8aa3b07087823 */ /* 0x000fc80000000808 */
[----:B------:R-:W-:Y:S01]  /*4500*/  FFMA R8, R7, 1.925963033500011079e-08, R8 ;  /* 0x32a5706007087823 */ /* 0x000fe20000000008 */
[----:B------:R-:W-:-:S04]  /*4510*/  FFMA.SAT R7, R0, R55, 0.5 ;  /* 0x3f00000000077423 */ /* 0x000fc80000002037 */
[----:B------:R-:W-:Y:S01]  /*4520*/  FFMA.RM R7, R7, R56, 12582913 ;  /* 0x4b40000107077423 */ /* 0x000fe20000004038 */
[----:B------:R-:W0:Y:S02]  /*4530*/  MUFU.EX2 R8, R8 ;  /* 0x0000000800087308 */ /* 0x000e240000000800 */
[----:B0-----:R-:W-:Y:S01]  /*4540*/  FMUL R20, R9, R8 ;  /* 0x0000000809147220 */ /* 0x001fe20000400000 */
        /* <DEDUP_REMOVED lines=116> */
[----:B------:R-:W-:-:S05]  /*4c90*/  MOV R15, 0xffffffff ;  /* 0xffffffff000f7802 */ /* 0x000fca0000000f00 */
        /* <DEDUP_REMOVED lines=56> */
[----:B------:R0:W1:Y:S02]  /*5020*/  MUFU.EX2 R4, R11 ;  /* 0x0000000b00047308 */ /* 0x0000640000000800 */
[----:B0-----:R-:W-:-:S04]  /*5030*/  FFMA.SAT R11, R50, R55, 0.5 ;  /* 0x3f000000320b7423 */ /* 0x001fc80000002037 */
[----:B------:R-:W-:Y:S01]  /*5040*/  FFMA.RM R11, R11, R56, 12582913 ;  /* 0x4b4000010b0b7423 */ /* 0x000fe20000004038 */
[----:B-1----:R-:W-:Y:S01]  /*5050*/  FMUL R4, R3, R4 ;  /* 0x0000000403047220 */ /* 0x002fe20000400000 */
[-C--:B------:R-:W-:Y:S02]  /*5060*/  FFMA.SAT R3, R49, R55.reuse, 0.5 ;  /* 0x3f00000031037423 */ /* 0x080fe40000002037 */
[C---:B------:R-:W-:Y:S01]  /*5070*/  FADD R13, R11.reuse, -12583039 ;  /* 0xcb40007f0b0d7421 */ /* 0x040fe20000000000 */
[----:B------:R-:W-:Y:S01]  /*5080*/  SHF.L.U32 R2, R11, 0x17, RZ ;  /* 0x000000170b027819 */ /* 0x000fe200000006ff */
[----:B------:R-:W-:Y:S01]  /*5090*/  FFMA.SAT R11, R51, R55, 0.5 ;  /* 0x3f000000330b7423 */ /* 0x000fe20000002037 */
[-C--:B------:R-:W-:Y:S01]  /*50a0*/  FFMA.RM R3, R3, R56.reuse, 12582913 ;  /* 0x4b40000103037423 */ /* 0x080fe20000004038 */
[C---:B------:R-:W-:Y:S02]  /*50b0*/  FFMA R13, R50.reuse, 1.4426950216293334961, -R13 ;  /* 0x3fb8aa3b320d7823 */ /* 0x040fe4000000080d */
[----:B------:R-:W-:Y:S01]  /*50c0*/  FFMA.RM R11, R11, R56, 12582913 ;  /* 0x4b4000010b0b7423 */ /* 0x000fe20000004038 */
[C---:B------:R-:W-:Y:S01]  /*50d0*/  FADD R0, R3.reuse, -12583039 ;  /* 0xcb40007f03007421 */ /* 0x040fe20000000000 */
[----:B------:R-:W-:Y:S01]  /*50e0*/  SHF.L.U32 R3, R3, 0x17, RZ ;  /* 0x0000001703037819 */ /* 0x000fe200000006ff */
[----:B------:R-:W-:-:S02]  /*50f0*/  FFMA R13, R50, 1.925963033500011079e-08, R13 ;  /* 0x32a57060320d7823 */ /* 0x000fc4000000000d */
[----:B------:R-:W-:-:S04]  /*5100*/  FFMA R0, R49, 1.4426950216293334961, -R0 ;  /* 0x3fb8aa3b31007823 */ /* 0x000fc80000000800 */
[----:B------:R-:W-:Y:S01]  /*5110*/  FFMA R0, R49, 1.925963033500011079e-08, R0 ;  /* 0x32a5706031007823 */ /* 0x000fe20000000000 */
[----:B------:R-:W0:Y:S08]  /*5120*/  MUFU.EX2 R13, R13 ;  /* 0x0000000d000d7308 */ /* 0x000e300000000800 */
[----:B------:R-:W1:Y:S01]  /*5130*/  MUFU.EX2 R0, R0 ;  /* 0x0000000000007308 */ /* 0x000e620000000800 */
[----:B0-----:R-:W-:Y:S01]  /*5140*/  FMUL R2, R2, R13 ;  /* 0x0000000d02027220 */ /* 0x001fe20000400000 */
[----:B-1----:R-:W-:Y:S01]  /*5150*/  FMUL R3, R3, R0 ;  /* 0x0000000003037220 */ /* 0x002fe20000400000 */
[----:B------:R-:W-:-:S04]  /*5160*/  FADD R0, R11, -12583039 ;  /* 0xcb40007f0b007421 */ /* 0x000fc80000000000 */
[----:B------:R-:W-:-:S04]  /*5170*/  FFMA R0, R51, 1.4426950216293334961, -R0 ;  /* 0x3fb8aa3b33007823 */ /* 0x000fc80000000800 */
[----:B------:R-:W-:Y:S01]  /*5180*/  FFMA R51, R51, 1.925963033500011079e-08, R0 ;  /* 0x32a5706033337823 */ /* 0x000fe20000000000 */
[----:B------:R-:W-:Y:S01]  /*5190*/  SHF.L.U32 R0, R11, 0x17, RZ ;  /* 0x000000170b007819 */ /* 0x000fe200000006ff */
[----:B------:R-:W-:-:S04]  /*51a0*/  FFMA.SAT R11, R52, R55, 0.5 ;  /* 0x3f000000340b7423 */ /* 0x000fc80000002037 */
[----:B------:R-:W-:Y:S01]  /*51b0*/  FFMA.RM R11, R11, R56, 12582913 ;  /* 0x4b4000010b0b7423 */ /* 0x000fe20000004038 */
[----:B------:R-:W0:Y:S03]  /*51c0*/  MUFU.EX2 R51, R51 ;  /* 0x0000003300337308 */ /* 0x000e260000000800 */
[C---:B------:R-:W-:Y:S01]  /*51d0*/  FADD R13, R11.reuse, -12583039 ;  /* 0xcb40007f0b0d7421 */ /* 0x040fe20000000000 */
[----:B------:R-:W-:-:S03]  /*51e0*/  SHF.L.U32 R11, R11, 0x17, RZ ;  /* 0x000000170b0b7819 */ /* 0x000fc600000006ff */
[----:B------:R-:W-:-:S04]  /*51f0*/  FFMA R13, R52, 1.4426950216293334961, -R13 ;  /* 0x3fb8aa3b340d7823 */ /* 0x000fc8000000080d */
[----:B------:R-:W-:-:S04]  /*5200*/  FFMA R13, R52, 1.925963033500011079e-08, R13 ;  /* 0x32a57060340d7823 */ /* 0x000fc8000000000d */
[----:B------:R-:W1:Y:S01]  /*5210*/  MUFU.EX2 R12, R13 ;  /* 0x0000000d000c7308 */ /* 0x000e620000000800 */
[----:B0-----:R-:W-:Y:S01]  /*5220*/  FMUL R0, R0, R51 ;  /* 0x0000003300007220 */ /* 0x001fe20000400000 */
[----:B-1----:R-:W-:Y:S01]  /*5230*/  FMUL R33, R11, R12 ;  /* 0x0000000c0b217220 */ /* 0x002fe20000400000 */
        /* <DEDUP_REMOVED lines=12> */
[C---:B------:R-:W-:Y:S01]  /*5300*/  FADD R13, R11.reuse, -12583039 ;  /* 0xcb40007f0b0d7421 */ /* 0x040fe20000000000 */
[----:B------:R-:W-:-:S03]  /*5310*/  SHF.L.U32 R11, R11, 0x17, RZ ;  /* 0x000000170b0b7819 */ /* 0x000fc600000006ff */
[----:B------:R-:W-:-:S04]  /*5320*/  FFMA R13, R54, 1.4426950216293334961, -R13 ;  /* 0x3fb8aa3b360d7823 */ /* 0x000fc8000000080d */
[----:B------:R-:W-:-:S04]  /*5330*/  FFMA R13, R54, 1.925963033500011079e-08, R13 ;  /* 0x32a57060360d7823 */ /* 0x000fc8000000000d */
        /* <DEDUP_REMOVED lines=44> */
.L_x_344:
[----:B------:R-:W-:Y:S02]  /*5600*/  HFMA2 R12, -RZ, RZ, 0, 4.76837158203125e-07 ;  /* 0x00000008ff0c7431 */ /* 0x000fe400000001ff */
[----:B------:R-:W-:-:S05]  /*5610*/  FADD R37, R13, R14 ;  /* 0x0000000e0d257221 */ /* 0x000fca0000000000 */
[----:B------:R-:W-:-:S07]  /*5620*/  MOV R13, R37 ;  /* 0x00000025000d7202 */ /* 0x000fce0000000f00 */
[----:B------:R-:W-:Y:S05]  /*5630*/  WARPSYNC.COLLECTIVE R15, `(.L_x_345) ;  /* 0x000000000f087348 */ /* 0x000fea0003c00000 */
[----:B------:R0:W1:Y:S02]  /*5640*/  SHFL.BFLY P6, R14, R13, R12, R11 ;  /* 0x0c00000c0d0e7389 */ /* 0x00006400000c000b */
[----:B01----:R-:W-:Y:S05]  /*5650*/  ENDCOLLECTIVE ;  /* 0x000000000000791b */ /* 0x003fea0003800000 */
.L_x_345:
[----:B------:R-:W-:Y:S02]  /*5660*/  HFMA2 R12, -RZ, RZ, 0, 2.384185791015625e-07 ;  /* 0x00000004ff0c7431 */ /* 0x000fe400000001ff */
[----:B------:R-:W-:-:S05]  /*5670*/  FADD R40, R37, R14 ;  /* 0x0000000e25287221 */ /* 0x000fca0000000000 */
[----:B------:R-:W-:-:S07]  /*5680*/  MOV R13, R40 ;  /* 0x00000028000d7202 */ /* 0x000fce0000000f00 */
[----:B------:R-:W-:Y:S05]  /*5690*/  WARPSYNC.COLLECTIVE R15, `(.L_x_346) ;  /* 0x000000000f087348 */ /* 0x000fea0003c00000 */
[----:B------:R0:W1:Y:S02]  /*56a0*/  SHFL.BFLY P6, R14, R13, R12, R11 ;  /* 0x0c00000c0d0e7389 */ /* 0x00006400000c000b */
[----:B01----:R-:W-:Y:S05]  /*56b0*/  ENDCOLLECTIVE ;  /* 0x000000000000791b */ /* 0x003fea0003800000 */
.L_x_346:
[----:B------:R-:W-:Y:S02]  /*56c0*/  HFMA2 R12, -RZ, RZ, 0, 1.1920928955078125e-07 ;  /* 0x00000002ff0c7431 */ /* 0x000fe400000001ff */
[----:B------:R-:W-:-:S05]  /*56d0*/  FADD R41, R40, R14 ;  /* 0x0000000e28297221 */ /* 0x000fca0000000000 */
[----:B------:R-:W-:-:S07]  /*56e0*/  MOV R13, R41 ;  /* 0x00000029000d7202 */ /* 0x000fce0000000f00 */
[----:B------:R-:W-:Y:S05]  /*56f0*/  WARPSYNC.COLLECTIVE R15, `(.L_x_347) ;  /* 0x000000000f087348 */ /* 0x000fea0003c00000 */
[----:B------:R0:W1:Y:S02]  /*5700*/  SHFL.BFLY P6, R14, R13, R12, R11 ;  /* 0x0c00000c0d0e7389 */ /* 0x00006400000c000b */
[----:B01----:R-:W-:Y:S05]  /*5710*/  ENDCOLLECTIVE ;  /* 0x000000000000791b */ /* 0x003fea0003800000 */
.L_x_347:
[----:B------:R-:W-:Y:S02]  /*5720*/  HFMA2 R12, -RZ, RZ, 0, 5.9604644775390625e-08 ;  /* 0x00000001ff0c7431 */ /* 0x000fe400000001ff */
[----:B------:R-:W-:-:S05]  /*5730*/  FADD R42, R41, R14 ;  /* 0x0000000e292a7221 */ /* 0x000fca0000000000 */
[----:B------:R-:W-:-:S07]  /*5740*/  MOV R13, R42 ;  /* 0x0000002a000d7202 */ /* 0x000fce0000000f00 */
[----:B------:R-:W-:Y:S05]  /*5750*/  WARPSYNC.COLLECTIVE R15, `(.L_x_348) ;  /* 0x000000000f087348 */ /* 0x000fea0003c00000 */
[----:B------:R0:W1:Y:S02]  /*5760*/  SHFL.BFLY P6, R14, R13, R12, R11 ;  /* 0x0c00000c0d0e7389 */ /* 0x00006400000c000b */
[----:B01----:R-:W-:Y:S05]  /*5770*/  ENDCOLLECTIVE ;  /* 0x000000000000791b */ /* 0x003fea0003800000 */
.L_x_348:
[----:B------:R-:W-:Y:S05]  /*5780*/  BRA `(.L_x_349) ;  /* 0xffffffc400787947 */ /* 0x000fea000383ffff */
        .weak           $__internal_3_$__cuda_sm3x_div_rn_noftz_f32_slowpath
        .type           $__internal_3_$__cuda_sm3x_div_rn_noftz_f32_slowpath,@function
        .size           $__internal_3_$__cuda_sm3x_div_rn_noftz_f32_slowpath,(.L_x_15320 - $__internal_3_$__cuda_sm3x_div_rn_noftz_f32_slowpath)
$__internal_3_$__cuda_sm3x_div_rn_noftz_f32_slowpath:
        /* <DEDUP_REMOVED lines=27> */
[----:B------:R-:W-:Y:S02]  /*5940*/  IADD3 R13, PT, PT, R48, -0x1, RZ ;  /* 0xffffffff300d7810 */ /* 0x000fe40007ffe0ff */
[----:B------:R-:W-:Y:S02]  /*5950*/  ISETP.GE.AND P1, PT, R49, RZ, PT ;  /* 0x000000ff3100720c */ /* 0x000fe40003f26270 */
[----:B------:R-:W-:-:S11]  /*5960*/  ISETP.GE.AND P0, PT, R13, RZ, PT ;  /* 0x000000ff0d00720c */ /* 0x000fd60003f06270 */
[----:B------:R-:W-:Y:S02]  /*5970*/  @!P1 FFMA R11, R11, 1.84467440737095516160e+19, RZ ;  /* 0x5f8000000b0b9823 */ /* 0x000fe400000000ff */
[----:B------:R-:W-:Y:S01]  /*5980*/  @P0 MOV R13, RZ ;  /* 0x000000ff000d0202 */ /* 0x000fe20000000f00 */
[----:B------:R-:W-:Y:S01]  /*5990*/  @!P0 FFMA R26, R26, 1.84467440737095516160e+19, RZ ;  /* 0x5f8000001a1a8823 */ /* 0x000fe200000000ff */
[----:B------:R-:W-:-:S04]  /*59a0*/  @!P0 MOV R13, 0xffffffc0 ;  /* 0xffffffc0000d8802 */ /* 0x000fc80000000f00 */
[----:B------:R-:W-:-:S07]  /*59b0*/  @!P1 IADD3 R13, PT, PT, R13, 0x40, RZ ;  /* 0x000000400d0d9810 */ /* 0x000fce0007ffe0ff */
.L_x_351:
[----:B------:R-:W-:Y:S01]  /*59c0*/  IADD3 R49, PT, PT, R48, -0x7f, RZ ;  /* 0xffffff8130317810 */ /* 0x000fe20007ffe0ff */
[----:B------:R-:W-:Y:S01]  /*59d0*/  BSSY.RECONVERGENT B1, `(.L_x_356) ;  /* 0x0000036000017945 */ /* 0x000fe20003800200 */
[----:B------:R-:W-:-:S04]  /*59e0*/  LEA R48, R42, 0xc0800000, 0x17 ;  /* 0xc08000002a307811 */ /* 0x000fc800078eb8ff */
[----:B------:R-:W-:Y:S01]  /*59f0*/  IADD3 R50, PT, PT, -R48, R11, RZ ;  /* 0x0000000b30327210 */ /* 0x000fe20007ffe1ff */
[C---:B------:R-:W-:Y:S01]  /*5a00*/  IMAD R11, R49.reuse, -0x800000, R26 ;  /* 0xff800000310b7824 */ /* 0x040fe200078e021a */
[----:B------:R-:W-:Y:S02]  /*5a10*/  IADD3 R26, PT, PT, R49, 0x7f, -R42 ;  /* 0x0000007f311a7810 */ /* 0x000fe40007ffe82a */
[----:B------:R-:W0:Y:S01]  /*5a20*/  MUFU.RCP R49, R50 ;  /* 0x0000003200317308 */ /* 0x000e220000001000 */
[----:B------:R-:W-:Y:S01]  /*5a30*/  FADD.FTZ R42, -R50, -RZ ;  /* 0x800000ff322a7221 */ /* 0x000fe20000010100 */
[----:B------:R-:W-:-:S03]  /*5a40*/  IADD3 R13, PT, PT, R26, R13, RZ ;  /* 0x0000000d1a0d7210 */ /* 0x000fc60007ffe0ff */
        /* <DEDUP_REMOVED lines=20> */
[CCC-:B------:R-:W-:Y:S01]  /*5b90*/  FFMA.RP R13, R26.reuse, R48.reuse, R49.reuse ;  /* 0x000000301a0d7223 */ /* 0x1c0fe20000008031 */
[CCC-:B------:R-:W-:Y:S01]  /*5ba0*/  FFMA.RM R50, R26.reuse, R48.reuse, R49.reuse ;  /* 0x000000301a327223 */ /* 0x1c0fe20000004031 */
[----:B------:R-:W-:Y:S01]  /*5bb0*/  FFMA.RZ R26, R26, R48, R49 ;  /* 0x000000301a1a7223 */ /* 0x000fe2000000c031 */
[C---:B------:R-:W-:Y:S02]  /*5bc0*/  ISETP.NE.AND P2, PT, R11.reuse, RZ, PT ;  /* 0x000000ff0b00720c */ /* 0x040fe40003f45270 */
[----:B------:R-:W-:Y:S02]  /*5bd0*/  ISETP.NE.AND P1, PT, R11, RZ, PT ;  /* 0x000000ff0b00720c */ /* 0x000fe40003f25270 */
[----:B------:R-:W-:Y:S02]  /*5be0*/  LOP3.LUT R26, R26, 0x7fffff, RZ, 0xc0, !PT ;  /* 0x007fffff1a1a7812 */ /* 0x000fe400078ec0ff */
[----:B------:R-:W-:Y:S02]  /*5bf0*/  FSETP.NEU.FTZ.AND P0, PT, R13, R50, PT ;  /* 0x000000320d00720b */ /* 0x000fe40003f1d000 */
[----:B------:R-:W-:-:S02]  /*5c00*/  LOP3.LUT R26, R26, 0x800000, RZ, 0xfc, !PT ;  /* 0x008000001a1a7812 */ /* 0x000fc400078efcff */
[C---:B------:R-:W-:Y:S02]  /*5c10*/  IADD3 R13, PT, PT, R11.reuse, 0x20, RZ ;  /* 0x000000200b0d7810 */ /* 0x040fe40007ffe0ff */
        /* <DEDUP_REMOVED lines=13> */
.L_x_358:
[----:B------:R-:W-:-:S04]  /*5cf0*/  LOP3.LUT R42, R42, 0x80000000, RZ, 0xc0, !PT ;  /* 0x800000002a2a7812 */ /* 0x000fc800078ec0ff */
[----:B------:R-:W-:Y:S01]  /*5d00*/  LOP3.LUT R42, R42, 0x7f800000, RZ, 0xfc, !PT ;  /* 0x7f8000002a2a7812 */ /* 0x000fe200078efcff */
[----:B------:R-:W-:Y:S06]  /*5d10*/  BRA `(.L_x_359) ;  /* 0x0000000000047947 */ /* 0x000fec0003800000 */
.L_x_357:
[----:B------:R-:W-:-:S07]  /*5d20*/  LEA R42, R13, R42, 0x17 ;  /* 0x0000002a0d2a7211 */ /* 0x000fce00078eb8ff */
.L_x_359:
[----:B------:R-:W-:Y:S05]  /*5d30*/  BSYNC.RECONVERGENT B1 ;  /* 0x0000000000017941 */ /* 0x000fea0003800200 */
.L_x_356:
[----:B------:R-:W-:Y:S05]  /*5d40*/  BRA `(.L_x_360) ;  /* 0x0000000000207947 */ /* 0x000fea0003800000 */
.L_x_355:
[----:B------:R-:W-:-:S04]  /*5d50*/  LOP3.LUT R11, R11, 0x80000000, R26, 0x48, !PT ;  /* 0x800000000b0b7812 */ /* 0x000fc800078e481a */
[----:B------:R-:W-:Y:S01]  /*5d60*/  LOP3.LUT R42, R11, 0x7f800000, RZ, 0xfc, !PT ;  /* 0x7f8000000b2a7812 */ /* 0x000fe200078efcff */
[----:B------:R-:W-:Y:S06]  /*5d70*/  BRA `(.L_x_360) ;  /* 0x0000000000147947 */ /* 0x000fec0003800000 */
.L_x_354:
[----:B------:R-:W-:Y:S01]  /*5d80*/  LOP3.LUT R42, R11, 0x80000000, R26, 0x48, !PT ;  /* 0x800000000b2a7812 */ /* 0x000fe200078e481a */
[----:B------:R-:W-:Y:S06]  /*5d90*/  BRA `(.L_x_360) ;  /* 0x00000000000c7947 */ /* 0x000fec0003800000 */
.L_x_353:
[----:B------:R-:W0:Y:S01]  /*5da0*/  MUFU.RSQ R42, -QNAN ;  /* 0xffc00000002a7908 */ /* 0x000e220000001400 */
[----:B------:R-:W-:Y:S05]  /*5db0*/  BRA `(.L_x_360) ;  /* 0x0000000000047947 */ /* 0x000fea0003800000 */
.L_x_352:
[----:B------:R-:W-:-:S07]  /*5dc0*/  FADD.FTZ R42, R26, R11 ;  /* 0x0000000b1a2a7221 */ /* 0x000fce0000010000 */
.L_x_360:
[----:B------:R-:W-:Y:S05]  /*5dd0*/  BSYNC.RECONVERGENT B0 ;  /* 0x0000000000007941 */ /* 0x000fea0003800200 */
.L_x_350:
[----:B------:R-:W-:-:S04]  /*5de0*/  HFMA2 R13, -RZ, RZ, 0, 0 ;  /* 0x00000000ff0d7431 */ /* 0x000fc800000001ff */
[----:B0-----:R-:W-:Y:S05]  /*5df0*/  RET.REL.NODEC R12 `(_ZN7oneflow4cuda7softmax15SoftmaxWarpImplI10SimpleLoadI6__halffE11SimpleStoreIS4_fEfLi1ELi31ELi32ELi1ELb0ELNS1_9AlgorithmE0EEEvT_T0_ll) ;  /* 0xffffffa00c807950 */ /* 0x001fea0003c3ffff */
.L_x_361:
        /* <DEDUP_REMOVED lines=16> */
.L_x_15320:


//--------------------- .text._ZN7oneflow4cuda7softmax15SoftmaxWarpImplI10SimpleLoadI6__halffE11SimpleStoreIS4_fEfLi1ELi30ELi32ELi1ELb1ELNS1_9AlgorithmE0EEEvT_T0_ll --------------------------
	.section	.text._ZN7oneflow4cuda7softmax15SoftmaxWarpImplI10SimpleLoadI6__halffE11SimpleStoreIS4_fEfLi1ELi30ELi32ELi1ELb1ELNS1_9AlgorithmE0EEEvT_T0_ll,"ax",@progbits
	.align	128
        .global         _ZN7oneflow4cuda7softmax15SoftmaxWarpImplI10SimpleLoadI6__halffE11SimpleStoreIS4_fEfLi1ELi30ELi32ELi1ELb1ELNS1_9AlgorithmE0EEEvT_T0_ll
        .type           _ZN7oneflow4cuda7softmax15SoftmaxWarpImplI10SimpleLoadI6__halffE11SimpleStoreIS4_fEfLi1ELi30ELi32ELi1ELb1ELNS1_9AlgorithmE0EEEvT_T0_ll,@function
        .size           _ZN7oneflow4cuda7softmax15SoftmaxWarpImplI10SimpleLoadI6__halffE11SimpleStoreIS4_fEfLi1ELi30ELi32ELi1ELb1ELNS1_9AlgorithmE0EEEvT_T0_ll,(.L_x_15321 - _ZN7oneflow4cuda7softmax15SoftmaxWarpImplI10SimpleLoadI6__halffE11SimpleStoreIS4_fEfLi1ELi30ELi32ELi1ELb1ELNS1_9AlgorithmE0EEEvT_T0_ll)
        .other          _ZN7oneflow4cuda7softmax15SoftmaxWarpImplI10SimpleLoadI6__halffE11SimpleStoreIS4_fEfLi1ELi30ELi32ELi1ELb1ELNS1_9AlgorithmE0EEEvT_T0_ll,@"STO_CUDA_ENTRY STV_DEFAULT"
_ZN7oneflow4cuda7softmax15SoftmaxWarpImplI10SimpleLoadI6__halffE11SimpleStoreIS4_fEfLi1ELi30ELi32ELi1ELb1ELNS1_9AlgorithmE0EEEvT_T0_ll:
.text._ZN7oneflow4cuda7softmax15SoftmaxWarpImplI10SimpleLoadI6__halffE11SimpleStoreIS4_fEfLi1ELi30ELi32ELi1ELb1ELNS1_9AlgorithmE0EEEvT_T0_ll:
        /* <DEDUP_REMOVED lines=25> */
.L_x_362:
        /* <DEDUP_REMOVED lines=37> */
.L_x_425:
[----:B------:R-:W-:Y:S01]  /*03e0*/  ISETP.GE.U32.AND P0, PT, R42, UR44, PT ;  /* 0x0000002c2a007c0c */ /* 0x000fe2000bf06070 */
[----:B------:R-:W-:Y:S01]  /*03f0*/  HFMA2 R3, -RZ, RZ, 0, 0 ;  /* 0x00000000ff037431 */ /* 0x000fe200000001ff */
[----:B------:R-:W-:Y:S01]  /*0400*/  ISETP.GE.U32.AND P6, PT, R0, UR44, PT ;  /* 0x0000002c00007c0c */ /* 0x000fe2000bfc6070 */
[----:B------:R-:W-:Y:S01]  /*0410*/  IMAD R0, R44, UR42, RZ ;  /* 0x0000002a2c007c24 */ /* 0x000fe2000f8e02ff */
[----:B------:R-:W-:Y:S02]  /*0420*/  ISETP.GE.AND.EX P0, PT, RZ, UR45, PT, P0 ;  /* 0x0000002dff007c0c */ /* 0x000fe4000bf06300 */
[----:B------:R-:W-:Y:S02]  /*0430*/  ISETP.GE.AND.EX P6, PT, RZ, UR45, PT, P6 ;  /* 0x0000002dff007c0c */ /* 0x000fe4000bfc6360 */
[----:B------:R-:W-:Y:S02]  /*0440*/  ISETP.GE.U32.AND P1, PT, R45, UR44, PT ;  /* 0x0000002c2d007c0c */ /* 0x000fe4000bf26070 */
[----:B------:R-:W-:-:S02]  /*0450*/  MOV R2, R42 ;  /* 0x0000002a00027202 */ /* 0x000fc40000000f00 */
[----:B------:R-:W-:Y:S02]  /*0460*/  ISETP.GE.U32.AND P2, PT, R47, UR44, PT ;  /* 0x0000002c2f007c0c */ /* 0x000fe4000bf46070 */
[----:B------:R-:W-:Y:S01]  /*0470*/  ISETP.GE.AND.EX P1, PT, RZ, UR45, PT, P1 ;  /* 0x0000002dff007c0c */ /* 0x000fe2000bf26310 */
[C---:B-1----:R-:W-:Y:S01]  /*0480*/  IMAD.WIDE.U32 R4, R43.reuse, UR42, R2 ;  /* 0x0000002a2b047c25 */ /* 0x042fe2000f8e0002 */
[----:B------:R-:W-:Y:S02]  /*0490*/  ISETP.GE.AND.EX P2, PT, RZ, UR45, PT, P2 ;  /* 0x0000002dff007c0c */ /* 0x000fe4000bf46320 */
[----:B------:R-:W-:Y:S01]  /*04a0*/  @!P0 R2UR UR4, R40 ;  /* 0x00000000280482ca */ /* 0x000fe200000e0000 */
[----:B------:R-:W-:Y:S01]  /*04b0*/  IMAD R3, R43, UR43, R0 ;  /* 0x0000002b2b037c24 */ /* 0x000fe2000f8e0200 */
[----:B------:R-:W-:Y:S02]  /*04c0*/  @!P0 R2UR UR5, R41 ;  /* 0x00000000290582ca */ /* 0x000fe400000e0000 */
[----:B------:R-:W-:-:S02]  /*04d0*/  ISETP.GE.U32.AND P3, PT, R49, UR44, PT ;  /* 0x0000002c31007c0c */ /* 0x000fc4000bf66070 */
[----:B------:R-:W-:Y:S02]  /*04e0*/  IADD3 R3, PT, PT, R5, R3, RZ ;  /* 0x0000000305037210 */ /* 0x000fe40007ffe0ff */
[----:B------:R-:W-:Y:S02]  /*04f0*/  LEA R2, P4, R4, UR40, 0x1 ;  /* 0x0000002804027c11 */ /* 0x000fe4000f8808ff */
[----:B------:R-:W-:Y:S02]  /*0500*/  @!P6 R2UR UR6, R40 ;  /* 0x000000002806e2ca */ /* 0x000fe400000e0000 */
[----:B------:R-:W-:Y:S02]  /*0510*/  @!P6 R2UR UR7, R41 ;  /* 0x000000002907e2ca */ /* 0x000fe400000e0000 */
[----:B------:R-:W-:Y:S02]  /*0520*/  ISETP.GE.AND.EX P3, PT, RZ, UR45, PT, P3 ;  /* 0x0000002dff007c0c */ /* 0x000fe4000bf66330 */
[----:B------:R-:W-:-:S02]  /*0530*/  LEA.HI.X R3, R4, UR41, R3, 0x1, P4 ;  /* 0x0000002904037c11 */ /* 0x000fc4000a0f0c03 */
[----:B------:R-:W-:Y:S02]  /*0540*/  ISETP.GE.U32.AND P4, PT, R51, UR44, PT ;  /* 0x0000002c33007c0c */ /* 0x000fe4000bf86070 */
[C---:B------:R-:W-:Y:S01]  /*0550*/  @!P1 R2UR UR8, R40.reuse ;  /* 0x00000000280892ca */ /* 0x040fe200000e0000 */
[----:B------:R-:W2:Y:S01]  /*0560*/  @!P0 LDG.E.U16 R10, desc[UR4][R2.64] ;  /* 0x00000004020a8981 */ /* 0x000ea2000c1e1500 */
[C---:B------:R-:W-:Y:S02]  /*0570*/  @!P1 R2UR UR9, R41.reuse ;  /* 0x00000000290992ca */ /* 0x040fe400000e0000 */
[----:B------:R-:W-:Y:S01]  /*0580*/  ISETP.GE.AND.EX P4, PT, RZ, UR45, PT, P4 ;  /* 0x0000002dff007c0c */ /* 0x000fe2000bf86340 */
[----:B------:R-:W3:Y:S01]  /*0590*/  @!P6 LDG.E.U16 R0, desc[UR6][R2.64+0x40] ;  /* 0x000040060200e981 */ /* 0x000ee2000c1e1500 */
[----:B------:R-:W-:Y:S02]  /*05a0*/  @!P2 R2UR UR10, R40 ;  /* 0x00000000280aa2ca */ /* 0x000fe400000e0000 */
[----:B------:R-:W-:-:S02]  /*05b0*/  @!P2 R2UR UR11, R41 ;  /* 0x00000000290ba2ca */ /* 0x000fc400000e0000 */
        /* <DEDUP_REMOVED lines=11> */
[----:B------:R-:W-:Y:S02]  /*0670*/  ISETP.GE.U32.AND P5, PT, R9, UR44, PT ;  /* 0x0000002c09007c0c */ /* 0x000fe4000bfa6070 */
[----:B------:R-:W-:Y:S02]  /*0680*/  MOV R34, 0xff800000 ;  /* 0xff80000000227802 */ /* 0x000fe40000000f00 */
[----:B------:R-:W-:Y:S02]  /*0690*/  ISETP.GE.AND.EX P5, PT, RZ, UR45, PT, P5 ;  /* 0x0000002dff007c0c */ /* 0x000fe4000bfa6350 */
[----:B------:R-:W-:-:S02]  /*06a0*/  MOV R36, 0xff800000 ;  /* 0xff80000000247802 */ /* 0x000fc40000000f00 */
[----:B------:R-:W-:-:S09]  /*06b0*/  MOV R38, 0xff800000 ;  /* 0xff80000000267802 */ /* 0x000fd20000000f00 */
[----:B------:R-:W-:Y:S02]  /*06c0*/  @!P5 R2UR UR4, R40 ;  /* 0x000000002804d2ca */ /* 0x000fe400000e0000 */
[----:B------:R-:W-:Y:S01]  /*06d0*/  @!P5 R2UR UR5, R41 ;  /* 0x000000002905d2ca */ /* 0x000fe200000e0000 */
[----:B--2---:R-:W-:Y:S02]  /*06e0*/  @!P0 HADD2.F32 R4, -RZ, R10.H0_H0 ;  /* 0x2000000aff048230 */ /* 0x004fe40000004100 */
[----:B---3--:R-:W-:-:S03]  /*06f0*/  @!P6 HADD2.F32 R6, -RZ, R0.H0_H0 ;  /* 0x20000000ff06e230 */ /* 0x008fc60000004100 */
[----:B------:R-:W-:Y:S02]  /*0700*/  @!P0 FMNMX R13, R4, -INF , !PT ;  /* 0xff800000040d8809 */ /* 0x000fe40007800000 */
[----:B------:R-:W-:Y:S02]  /*0710*/  MOV R10, 0xff800000 ;  /* 0xff800000000a7802 */ /* 0x000fe40000000f00 */
[----:B------:R-:W-:Y:S02]  /*0720*/  @!P6 FMNMX R13, R13, R6, !PT ;  /* 0x000000060d0de209 */ /* 0x000fe40007800000 */
[----:B------:R-:W-:Y:S01]  /*0730*/  ISETP.GE.U32.AND P6, PT, R12, UR44, PT ;  /* 0x0000002c0c007c0c */ /* 0x000fe2000bfc6070 */
[----:B----4-:R-:W-:-:S03]  /*0740*/  @!P1 HADD2.F32 R10, -RZ, R5.H0_H0 ;  /* 0x20000005ff0a9230 */ /* 0x010fc60000004100 */
[----:B------:R-:W-:Y:S02]  /*0750*/  ISETP.GE.AND.EX P6, PT, RZ, UR45, PT, P6 ;  /* 0x0000002dff007c0c */ /* 0x000fe4000bfc6360 */
[----:B------:R-:W-:Y:S01]  /*0760*/  @!P1 FMNMX R13, R13, R10, !PT ;  /* 0x0000000a0d0d9209 */ /* 0x000fe20007800000 */
[----:B-----5:R-:W-:Y:S01]  /*0770*/  @!P2 HADD2.F32 R34, -RZ, R7.H0_H0 ;  /* 0x20000007ff22a230 */ /* 0x020fe20000004100 */
[----:B------:R-:W-:Y:S01]  /*0780*/  ISETP.GE.U32.AND P1, PT, R14, UR44, PT ;  /* 0x0000002c0e007c0c */ /* 0x000fe2000bf26070 */
[----:B------:R-:W-:-:S03]  /*0790*/  @!P3 HADD2.F32 R36, -RZ, R8.H0_H0 ;  /* 0x20000008ff24b230 */ /* 0x000fc60000004100 */
[----:B------:R-:W-:Y:S02]  /*07a0*/  @!P2 FMNMX R13, R13, R34, !PT ;  /* 0x000000220d0da209 */ /* 0x000fe40007800000 */
[----:B------:R-:W-:Y:S02]  /*07b0*/  ISETP.GE.U32.AND P2, PT, R15, UR44, PT ;  /* 0x0000002c0f007c0c */ /* 0x000fe4000bf46070 */
[----:B------:R-:W-:Y:S02]  /*07c0*/  ISETP.GE.AND.EX P1, PT, RZ, UR45, PT, P1 ;  /* 0x0000002dff007c0c */ /* 0x000fe4000bf26310 */
[----:B------:R-:W-:Y:S02]  /*07d0*/  @!P3 FMNMX R13, R13, R36, !PT ;  /* 0x000000240d0db209 */ /* 0x000fe40007800000 */
[----:B------:R-:W-:Y:S02]  /*07e0*/  ISETP.GE.AND.EX P2, PT, RZ, UR45, PT, P2 ;  /* 0x0000002dff007c0c */ /* 0x000fe4000bf46320 */
[----:B------:R-:W-:Y:S01]  /*07f0*/  ISETP.GE.U32.AND P3, PT, R53, UR44, PT ;  /* 0x0000002c35007c0c */ /* 0x000fe2000bf66070 */
[----:B------:R-:W-:Y:S01]  /*0800*/  @!P4 HADD2.F32 R38, -RZ, R11.H0_H0 ;  /* 0x2000000bff26c230 */ /* 0x000fe20000004100 */
[----:B------:R-:W-:Y:S01]  /*0810*/  @!P6 R2UR UR6, R40 ;  /* 0x000000002806e2ca */ /* 0x000fe200000e0000 */
[----:B------:R-:W2:Y:S01]  /*0820*/  @!P5 LDG.E.U16 R11, desc[UR4][R2.64+0x180] ;  /* 0x00018004020bd981 */ /* 0x000ea2000c1e1500 */
[----:B------:R-:W-:-:S02]  /*0830*/  @!P6 R2UR UR7, R41 ;  /* 0x000000002907e2ca */ /* 0x000fc400000e0000 */
[----:B------:R-:W-:Y:S02]  /*0840*/  ISETP.GE.AND.EX P3, PT, RZ, UR45, PT, P3 ;  /* 0x0000002dff007c0c */ /* 0x000fe4000bf66330 */
[----:B------:R-:W-:Y:S02]  /*0850*/  @!P4 FMNMX R13, R13, R38, !PT ;  /* 0x000000260d0dc209 */ /* 0x000fe40007800000 */
        /* <DEDUP_REMOVED lines=22> */
[----:B------:R-:W-:Y:S02]  /*09c0*/  @!P5 FMNMX R13, R13, R46, !PT ;  /* 0x0000002e0d0dd209 */ /* 0x000fe40007800000 */
[----:B------:R-:W-:Y:S01]  /*09d0*/  ISETP.GE.U32.AND P5, PT, R57, UR44, PT ;  /* 0x0000002c39007c0c */ /* 0x000fe2000bfa6070 */
[----:B---3--:R-:W-:-:S03]  /*09e0*/  @!P6 HADD2.F32 R52, -RZ, R0.H0_H0 ;  /* 0x20000000ff34e230 */ /* 0x008fc60000004100 */
[----:B------:R-:W-:Y:S02]  /*09f0*/  ISETP.GE.AND.EX P5, PT, RZ, UR45, PT, P5 ;  /* 0x0000002dff007c0c */ /* 0x000fe4000bfa6350 */
        /* <DEDUP_REMOVED lines=13> */
[----:B------:R-:W-:-:S02]  /*0ad0*/  ISETP.GE.U32.AND P3, PT, R62, UR44, PT ;  /* 0x0000002c3e007c0c */ /* 0x000fc4000bf66070 */
[C---:B------:R-:W-:Y:S02]  /*0ae0*/  @!P5 R2UR UR4, R40.reuse ;  /* 0x000000002804d2ca */ /* 0x040fe400000e0000 */
[C---:B------:R-:W-:Y:S01]  /*0af0*/  @!P5 R2UR UR5, R41.reuse ;  /* 0x000000002905d2ca */ /* 0x040fe200000e0000 */
[----:B------:R-:W-:Y:S01]  /*0b00*/  @!P4 HADD2.F32 R78, -RZ, R9.H0_H0 ;  /* 0x20000009ff4ec230 */ /* 0x000fe20000004100 */
[----:B------:R-:W-:Y:S02]  /*0b10*/  ISETP.GE.AND.EX P3, PT, RZ, UR45, PT, P3 ;  /* 0x0000002dff007c0c */ /* 0x000fe4000bf66330 */
[----:B------:R-:W-:Y:S02]  /*0b20*/  @!P6 R2UR UR6, R40 ;  /* 0x000000002806e2ca */ /* 0x000fe400000e0000 */
[----:B------:R-:W-:Y:S02]  /*0b30*/  @!P6 R2UR UR7, R41 ;  /* 0x000000002907e2ca */ /* 0x000fe400000e0000 */
[----:B------:R-:W-:-:S02]  /*0b40*/  @!P4 FMNMX R13, R13, R78, !PT ;  /* 0x0000004e0d0dc209 */ /* 0x000fc40007800000 */
[----:B------:R-:W-:Y:S02]  /*0b50*/  ISETP.GE.U32.AND P4, PT, R63, UR44, PT ;  /* 0x0000002c3f007c0c */ /* 0x000fe4000bf86070 */
[C---:B------:R-:W-:Y:S01]  /*0b60*/  @!P1 R2UR UR8, R40.reuse ;  /* 0x00000000280892ca */ /* 0x040fe200000e0000 */
[----:B------:R-:W2:Y:S01]  /*0b70*/  @!P5 LDG.E.U16 R11, desc[UR4][R2.64+0x300] ;  /* 0x00030004020bd981 */ /* 0x000ea2000c1e1500 */
[C---:B------:R-:W-:Y:S02]  /*0b80*/  @!P1 R2UR UR9, R41.reuse ;  /* 0x00000000290992ca */ /* 0x040fe400000e0000 */
[----:B------:R-:W-:Y:S02]  /*0b90*/  ISETP.GE.AND.EX P4, PT, RZ, UR45, PT, P4 ;  /* 0x0000002dff007c0c */ /* 0x000fe4000bf86340 */
[----:B------:R-:W-:Y:S01]  /*0ba0*/  @!P2 R2UR UR10, R40 ;  /* 0x00000000280aa2ca */ /* 0x000fe200000e0000 */
[----:B------:R-:W3:Y:S01]  /*0bb0*/  @!P6 LDG.E.U16 R0, desc[UR6][R2.64+0x340] ;  /* 0x000340060200e981 */ /* 0x000ee2000c1e1500 */
        /* <DEDUP_REMOVED lines=25> */
[----:B-----5:R-:W-:Y:S02]  /*0d50*/  @!P2 HADD2.F32 R48, -RZ, R7.H0_H0 ;  /* 0x20000007ff30a230 */ /* 0x020fe40000004100 */
[----:B------:R-:W-:-:S03]  /*0d60*/  @!P3 HADD2.F32 R58, -RZ, R8.H0_H0 ;  /* 0x20000008ff3ab230 */ /* 0x000fc60000004100 */
[----:B------:R-:W-:Y:S02]  /*0d70*/  @!P2 FMNMX R13, R13, R48, !PT ;  /* 0x000000300d0da209 */ /* 0x000fe40007800000 */
[----:B------:R-:W-:Y:S02]  /*0d80*/  ISETP.GE.U32.AND P2, PT, R66, UR44, PT ;  /* 0x0000002c42007c0c */ /* 0x000fe4000bf46070 */
[----:B------:R-:W-:Y:S02]  /*0d90*/  IADD3 R0, PT, PT, R42, 0x2c0, RZ ;  /* 0x000002c02a007810 */ /* 0x000fe40007ffe0ff */
[----:B------:R-:W-:Y:S02]  /*0da0*/  @!P3 FMNMX R13, R13, R58, !PT ;  /* 0x0000003a0d0db209 */ /* 0x000fe40007800000 */
[----:B------:R-:W-:Y:S02]  /*0db0*/  ISETP.GE.U32.AND P3, PT, R67, UR44, PT ;  /* 0x0000002c43007c0c */ /* 0x000fe4000bf66070 */
[----:B------:R-:W-:Y:S01]  /*0dc0*/  ISETP.GE.AND.EX P2, PT, RZ, UR45, PT, P2 ;  /* 0x0000002dff007c0c */ /* 0x000fe2000bf46320 */
[----:B------:R-:W-:Y:S01]  /*0dd0*/  @!P4 HADD2.F32 R50, -RZ, R9.H0_H0 ;  /* 0x20000009ff32c230 */ /* 0x000fe20000004100 */
[----:B------:R-:W-:-:S02]  /*0de0*/  ISETP.GE.U32.AND P1, PT, R0, UR44, PT ;  /* 0x0000002c00007c0c */ /* 0x000fc4000bf26070 */
[----:B------:R-:W-:Y:S02]  /*0df0*/  @!P5 R2UR UR4, R40 ;  /* 0x000000002804d2ca */ /* 0x000fe400000e0000 */
[C---:B------:R-:W-:Y:S02]  /*0e00*/  @!P5 R2UR UR5, R41.reuse ;  /* 0x000000002905d2ca */ /* 0x040fe400000e0000 */
[----:B------:R-:W-:Y:S02]  /*0e10*/  IADD3 R0, PT, PT, R42, 0x2e0, RZ ;  /* 0x000002e02a007810 */ /* 0x000fe40007ffe0ff */
[----:B------:R-:W-:Y:S02]  /*0e20*/  ISETP.GE.AND.EX P3, PT, RZ, UR45, PT, P3 ;  /* 0x0000002dff007c0c */ /* 0x000fe4000bf66330 */
[----:B------:R-:W-:Y:S02]  /*0e30*/  @!P6 R2UR UR6, R40 ;  /* 0x000000002806e2ca */ /* 0x000fe400000e0000 */
[----:B------:R-:W-:-:S02]  /*0e40*/  @!P6 R2UR UR7, R41 ;  /* 0x000000002907e2ca */ /* 0x000fc400000e0000 */
[----:B------:R-:W-:Y:S02]  /*0e50*/  @!P4 FMNMX R13, R13, R50, !PT ;  /* 0x000000320d0dc209 */ /* 0x000fe40007800000 */
[----:B------:R-:W-:Y:S01]  /*0e60*/  ISETP.GE.U32.AND P4, PT, R0, UR44, PT ;  /* 0x0000002c00007c0c */ /* 0x000fe2000bf86070 */
[----:B------:R-:W2:Y:S01]  /*0e70*/  @!P5 LDG.E.U16 R11, desc[UR4][R2.64+0x480] ;  /* 0x00048004020bd981 */ /* 0x000ea2000c1e1500 */
[----:B------:R-:W-:Y:S02]  /*0e80*/  ISETP.GE.AND.EX P1, PT, RZ, UR45, PT, P1 ;  /* 0x0000002dff007c0c */ /* 0x000fe4000bf26310 */
[----:B------:R-:W-:Y:S02]  /*0e90*/  ISETP.GE.AND.EX P4, PT, RZ, UR45, PT, P4 ;  /* 0x0000002dff007c0c */ /* 0x000fe4000bf86340 */
[C---:B------:R-:W-:Y:S02]  /*0ea0*/  @!P2 R2UR UR8, R40.reuse ;  /* 0x000000002808a2ca */ /* 0x040fe400000e0000 */
[----:B------:R-:W-:Y:S01]  /*0eb0*/  @!P2 R2UR UR9, R41 ;  /* 0x000000002909a2ca */ /* 0x000fe200000e0000 */
[----:B------:R-:W3:Y:S01]  /*0ec0*/  @!P6 LDG.E.U16 R0, desc[UR6][R2.64+0x4c0] ;  /* 0x0004c0060200e981 */ /* 0x000ee2000c1e1500 */
[----:B------:R-:W-:-:S02]  /*0ed0*/  @!P3 R2UR UR4, R40 ;  /* 0x000000002804b2ca */ /* 0x000fc400000e0000 */
        /* <DEDUP_REMOVED lines=22> */
[----:B------:R-:W-:Y:S01]  /*1040*/  @!P6 FMNMX R13, R13, R54, !PT ;  /* 0x000000360d0de209 */ /* 0x000fe20007800000 */
[----:B----4-:R-:W-:Y:S01]  /*1050*/  @!P2 HADD2.F32 R30, -RZ, R5.H0_H0 ;  /* 0x20000005ff1ea230 */ /* 0x010fe20000004100 */
[----:B------:R-:W-:Y:S01]  /*1060*/  ISETP.GE.U32.AND P6, PT, R42, UR44, PT ;  /* 0x0000002c2a007c0c */ /* 0x000fe2000bfc6070 */
[----:B-----5:R-:W-:-:S03]  /*1070*/  @!P3 HADD2.F32 R28, -RZ, R7.H0_H0 ;  /* 0x20000007ff1cb230 */ /* 0x020fc60000004100 */
[----:B------:R-:W-:Y:S02]  /*1080*/  @!P2 FMNMX R13, R13, R30, !PT ;  /* 0x0000001e0d0da209 */ /* 0x000fe40007800000 */
[----:B------:R-:W-:Y:S02]  /*1090*/  ISETP.GE.U32.AND P2, PT, R68, UR44, PT ;  /* 0x0000002c44007c0c */ /* 0x000fe4000bf46070 */
[----:B------:R-:W-:Y:S01]  /*10a0*/  ISETP.GE.AND.EX P6, PT, RZ, UR45, PT, P6 ;  /* 0x0000002dff007c0c */ /* 0x000fe2000bfc6360 */
        /* <DEDUP_REMOVED lines=102> */
[----:B------:R-:W-:Y:S01]  /*1710*/  SHF.L.U32 R3, R3, 0x17, RZ ;  /* 0x0000001703037819 */ /* 0x000fe200000006ff */
[----:B------:R-:W-:Y:S01]  /*1720*/  FFMA R5, R86, 1.925963033500011079e-08, R5 ;  /* 0x32a5706056057823 */ /* 0x000fe20000000005 */
[----:B------:R-:W-:Y:S01]  /*1730*/  FADD R9, R7, -12583039 ;  /* 0xcb40007f07097421 */ /* 0x000fe20000000000 */
[-C--:B------:R-:W-:Y:S01]  /*1740*/  FFMA.RM R29, R29, R12.reuse, 12582913 ;  /* 0x4b4000011d1d7423 */ /* 0x080fe2000000400c */
[----:B------:R-:W-:Y:S01]  /*1750*/  FADD R17, R16, -12583039 ;  /* 0xcb40007f10117421 */ /* 0x000fe20000000000 */
[----:B------:R-:W0:Y:S01]  /*1760*/  MUFU.EX2 R8, R5 ;  /* 0x0000000500087308 */ /* 0x000e220000000800 */
[----:B------:R-:W-:Y:S01]  /*1770*/  FFMA R9, R88, 1.4426950216293334961, -R9 ;  /* 0x3fb8aa3b58097823 */ /* 0x000fe20000000809 */
[-C--:B------:R-:W-:Y:S01]  /*1780*/  FFMA.SAT R13, R90, R11.reuse, 0.5 ;  /* 0x3f0000005a0d7423 */ /* 0x080fe2000000200b */
[----:B------:R-:W-:Y:S01]  /*1790*/  FFMA R17, R0, 1.4426950216293334961, -R17 ;  /* 0x3fb8aa3b00117823 */ /* 0x000fe20000000811 */
[-C--:B------:R-:W-:Y:S01]  /*17a0*/  FFMA.SAT R19, R92, R11.reuse, 0.5 ;  /* 0x3f0000005c137423 */ /* 0x080fe2000000200b */
[----:B------:R-:W-:Y:S01]  /*17b0*/  FFMA R9, R88, 1.925963033500011079e-08, R9 ;  /* 0x32a5706058097823 */ /* 0x000fe20000000009 */
[-C--:B------:R-:W-:Y:S01]  /*17c0*/  FFMA.RM R13, R13, R12.reuse, 12582913 ;  /* 0x4b4000010d0d7423 */ /* 0x080fe2000000400c */
[----:B------:R-:W-:Y:S01]  /*17d0*/  FFMA R17, R0, 1.925963033500011079e-08, R17 ;  /* 0x32a5706000117823 */ /* 0x000fe20000000011 */
[----:B------:R-:W-:Y:S01]  /*17e0*/  SHF.L.U32 R0, R7, 0x17, RZ ;  /* 0x0000001707007819 */ /* 0x000fe200000006ff */
[-C--:B------:R-:W-:Y:S01]  /*17f0*/  FFMA.SAT R21, R94, R11.reuse, 0.5 ;  /* 0x3f0000005e157423 */ /* 0x080fe2000000200b */
[----:B------:R-:W-:Y:S01]  /*1800*/  FADD R15, R13, -12583039 ;  /* 0xcb40007f0d0f7421 */ /* 0x000fe20000000000 */
[----:B------:R-:W1:Y:S01]  /*1810*/  MUFU.EX2 R9, R9 ;  /* 0x0000000900097308 */ /* 0x000e620000000800 */
[-C--:B------:R-:W-:Y:S01]  /*1820*/  FFMA.RM R19, R19, R12.reuse, 12582913 ;  /* 0x4b40000113137423 */ /* 0x080fe2000000400c */
[----:B------:R-:W-:Y:S01]  /*1830*/  FFMA.RM R20, R21, R12, 12582913 ;  /* 0x4b40000115147423 */ /* 0x000fe2000000400c */
[----:B------:R-:W-:Y:S01]  /*1840*/  FFMA R15, R90, 1.4426950216293334961, -R15 ;  /* 0x3fb8aa3b5a0f7823 */ /* 0x000fe2000000080f */
[-C--:B------:R-:W-:Y:S01]  /*1850*/  FFMA.SAT R25, R96, R11.reuse, 0.5 ;  /* 0x3f00000060197423 */ /* 0x080fe2000000200b */
[----:B------:R-:W-:Y:S01]  /*1860*/  FADD R21, R19, -12583039 ;  /* 0xcb40007f13157421 */ /* 0x000fe20000000000 */
[----:B0-----:R-:W-:Y:S01]  /*1870*/  FMUL R8, R3, R8 ;  /* 0x0000000803087220 */ /* 0x001fe20000400000 */
[----:B------:R-:W-:Y:S01]  /*1880*/  FADD R3, R29, -12583039 ;  /* 0xcb40007f1d037421 */ /* 0x000fe20000000000 */
[----:B------:R-:W-:Y:S01]  /*1890*/  MUFU.EX2 R18, R17 ;  /* 0x0000001100127308 */ /* 0x000fe20000000800 */
[----:B------:R-:W-:Y:S01]  /*18a0*/  FFMA R21, R92, 1.4426950216293334961, -R21 ;  /* 0x3fb8aa3b5c157823 */ /* 0x000fe20000000815 */
[----:B------:R-:W-:Y:S01]  /*18b0*/  FADD R23, R20, -12583039 ;  /* 0xcb40007f14177421 */ /* 0x000fe20000000000 */
[----:B------:R-:W-:Y:S01]  /*18c0*/  FFMA R3, R98, 1.4426950216293334961, -R3 ;  /* 0x3fb8aa3b62037823 */ /* 0x000fe20000000803 */
[----:B------:R-:W-:Y:S01]  /*18d0*/  FFMA R15, R90, 1.925963033500011079e-08, R15 ;  /* 0x32a570605a0f7823 */ /* 0x000fe2000000000f */
[----:B------:R-:W-:Y:S01]  /*18e0*/  FFMA R21, R92, 1.925963033500011079e-08, R21 ;  /* 0x32a570605c157823 */ /* 0x000fe20000000015 */
[----:B------:R-:W-:Y:S01]  /*18f0*/  FFMA R23, R94, 1.4426950216293334961, -R23 ;  /* 0x3fb8aa3b5e177823 */ /* 0x000fe20000000817 */
[----:B------:R-:W-:Y:S01]  /*1900*/  FFMA R98, R98, 1.925963033500011079e-08, R3 ;  /* 0x32a5706062627823 */ /* 0x000fe20000000003 */
[----:B------:R-:W-:Y:S01]  /*1910*/  FFMA.SAT R3, R2, R11, 0.5 ;  /* 0x3f00000002037423 */ /* 0x000fe2000000200b */
[----:B-1----:R-:W-:Y:S01]  /*1920*/  FMUL R0, R0, R9 ;  /* 0x0000000900007220 */ /* 0x002fe20000400000 */
[----:B------:R-:W0:Y:S01]  /*1930*/  MUFU.EX2 R15, R15 ;  /* 0x0000000f000f7308 */ /* 0x000e220000000800 */
[----:B------:R-:W-:Y:S01]  /*1940*/  FFMA R23, R94, 1.925963033500011079e-08, R23 ;  /* 0x32a570605e177823 */ /* 0x000fe20000000017 */
[-C--:B------:R-:W-:Y:S01]  /*1950*/  FFMA.RM R9, R3, R12.reuse, 12582913 ;  /* 0x4b40000103097423 */ /* 0x080fe2000000400c */
[----:B------:R-:W-:-:S03]  /*1960*/  FFMA.RM R25, R25, R12, 12582913 ;  /* 0x4b40000119197423 */ /* 0x000fc6000000400c */
[----:B------:R-:W-:Y:S01]  /*1970*/  FADD R3, R9, -12583039 ;  /* 0xcb40007f09037421 */ /* 0x000fe20000000000 */
[----:B------:R-:W-:Y:S01]  /*1980*/  FADD R27, R25, -12583039 ;  /* 0xcb40007f191b7421 */ /* 0x000fe20000000000 */
[----:B------:R-:W1:Y:S01]  /*1990*/  MUFU.EX2 R21, R21 ;  /* 0x0000001500157308 */ /* 0x000e620000000800 */
[----:B------:R-:W-:Y:S01]  /*19a0*/  SHF.L.U32 R9, R9, 0x17, RZ ;  /* 0x0000001709097819 */ /* 0x000fe200000006ff */
[----:B------:R-:W-:Y:S01]  /*19b0*/  FFMA R3, R2, 1.4426950216293334961, -R3 ;  /* 0x3fb8aa3b02037823 */ /* 0x000fe20000000803 */
[----:B------:R-:W-:-:S03]  /*19c0*/  FFMA R27, R96, 1.4426950216293334961, -R27 ;  /* 0x3fb8aa3b601b7823 */ /* 0x000fc6000000081b */
[----:B------:R-:W-:Y:S01]  /*19d0*/  FFMA R22, R2, 1.925963033500011079e-08, R3 ;  /* 0x32a5706002167823 */ /* 0x000fe20000000003 */
[----:B------:R-:W-:Y:S01]  /*19e0*/  FFMA.SAT R3, R76, R11, 0.5 ;  /* 0x3f0000004c037423 */ /* 0x000fe2000000200b */
[----:B------:R-:W-:Y:S01]  /*19f0*/  SHF.L.U32 R2, R13, 0x17, RZ ;  /* 0x000000170d027819 */ /* 0x000fe200000006ff */
[----:B------:R-:W-:Y:S01]  /*1a00*/  FFMA R27, R96, 1.925963033500011079e-08, R27 ;  /* 0x32a57060601b7823 */ /* 0x000fe2000000001b */
[----:B------:R-:W-:Y:S01]  /*1a10*/  MUFU.EX2 R98, R98 ;  /* 0x0000006200627308 */ /* 0x000fe20000000800 */
[----:B------:R-:W-:Y:S01]  /*1a20*/  FFMA.RM R13, R3, R12, 12582913 ;  /* 0x4b400001030d7423 */ /* 0x000fe2000000400c */
[----:B------:R-:W-:Y:S01]  /*1a30*/  SHF.L.U32 R3, R16, 0x17, RZ ;  /* 0x0000001710037819 */ /* 0x000fe200000006ff */
[----:B0-----:R-:W-:Y:S02]  /*1a40*/  FMUL R2, R2, R15 ;  /* 0x0000000f02027220 */ /* 0x001fe40000400000 */
[----:B------:R-:W-:Y:S02]  /*1a50*/  FADD R5, R13, -12583039 ;  /* 0xcb40007f0d057421 */ /* 0x000fe40000000000 */
[----:B------:R-:W-:Y:S01]  /*1a60*/  FMUL R3, R3, R18 ;  /* 0x0000001203037220 */ /* 0x000fe20000400000 */
[----:B------:R-:W0:Y:S01]  /*1a70*/  MUFU.EX2 R16, R23 ;  /* 0x0000001700107308 */ /* 0x000e220000000800 */
[----:B------:R-:W-:-:S04]  /*1a80*/  FFMA R5, R76, 1.4426950216293334961, -R5 ;  /* 0x3fb8aa3b4c057823 */ /* 0x000fc80000000805 */
[----:B------:R-:W-:Y:S01]  /*1a90*/  FFMA R76, R76, 1.925963033500011079e-08, R5 ;  /* 0x32a570604c4c7823 */ /* 0x000fe20000000005 */
[----:B------:R-:W-:Y:S02]  /*1aa0*/  FFMA.SAT R5, R4, R11, 0.5 ;  /* 0x3f00000004057423 */ /* 0x000fe4000000200b */
[----:B------:R-:W-:Y:S02]  /*1ab0*/  MUFU.EX2 R27, R27 ;  /* 0x0000001b001b7308 */ /* 0x000fe40000000800 */
[----:B------:R-:W-:-:S04]  /*1ac0*/  FFMA.RM R17, R5, R12, 12582913 ;  /* 0x4b40000105117423 */ /* 0x000fc8000000400c */
[----:B------:R-:W-:Y:S02]  /*1ad0*/  FADD R5, R17, -12583039 ;  /* 0xcb40007f11057421 */ /* 0x000fe40000000000 */
[----:B------:R-:W2:Y:S02]  /*1ae0*/  MUFU.EX2 R22, R22 ;  /* 0x0000001600167308 */ /* 0x000ea40000000800 */
[----:B------:R-:W-:-:S04]  /*1af0*/  FFMA R5, R4, 1.4426950216293334961, -R5 ;  /* 0x3fb8aa3b04057823 */ /* 0x000fc80000000805 */
[----:B------:R-:W-:Y:S01]  /*1b00*/  FFMA R18, R4, 1.925963033500011079e-08, R5 ;  /* 0x32a5706004127823 */ /* 0x000fe20000000005 */
[----:B------:R-:W-:Y:S01]  /*1b10*/  FFMA.SAT R5, R6, R11, 0.5 ;  /* 0x3f00000006057423 */ /* 0x000fe2000000200b */
[----:B------:R-:W-:-:S03]  /*1b20*/  SHF.L.U32 R4, R19, 0x17, RZ ;  /* 0x0000001713047819 */ /* 0x000fc600000006ff */
[----:B------:R-:W-:Y:S01]  /*1b30*/  FFMA.RM R19, R5, R12, 12582913 ;  /* 0x4b40000105137423 */ /* 0x000fe2000000400c */
[----:B------:R-:W-:Y:S01]  /*1b40*/  SHF.L.U32 R5, R20, 0x17, RZ ;  /* 0x0000001714057819 */ /* 0x000fe200000006ff */
[----:B-1----:R-:W-:Y:S02]  /*1b50*/  FMUL R4, R4, R21 ;  /* 0x0000001504047220 */ /* 0x002fe40000400000 */
[----:B------:R-:W-:Y:S02]  /*1b60*/  FADD R7, R19, -12583039 ;  /* 0xcb40007f13077421 */ /* 0x000fe40000000000 */
[----:B0-----:R-:W-:Y:S01]  /*1b70*/  FMUL R5, R5, R16 ;  /* 0x0000001005057220 */ /* 0x001fe20000400000 */
[----:B------:R-:W-:Y:S01]  /*1b80*/  SHF.L.U32 R16, R17, 0x17, RZ ;  /* 0x0000001711107819 */ /* 0x000fe200000006ff */
[----:B------:R-:W-:Y:S01]  /*1b90*/  FFMA R7, R6, 1.4426950216293334961, -R7 ;  /* 0x3fb8aa3b06077823 */ /* 0x000fe20000000807 */
[----:B------:R-:W-:Y:S01]  /*1ba0*/  SHF.L.U32 R17, R19, 0x17, RZ ;  /* 0x0000001713117819 */ /* 0x000fe200000006ff */
[----:B--2---:R-:W-:-:S02]  /*1bb0*/  FMUL R9, R9, R22 ;  /* 0x0000001609097220 */ /* 0x004fc40000400000 */
[----:B------:R-:W-:Y:S01]  /*1bc0*/  FFMA R20, R6, 1.925963033500011079e-08, R7 ;  /* 0x32a5706006147823 */ /* 0x000fe20000000007 */
[----:B------:R-:W-:Y:S01]  /*1bd0*/  FFMA.SAT R7, R52, R11, 0.5 ;  /* 0x3f00000034077423 */ /* 0x000fe2000000200b */
[----:B------:R-:W-:-:S03]  /*1be0*/  SHF.L.U32 R6, R25, 0x17, RZ ;  /* 0x0000001719067819 */ /* 0x000fc600000006ff */
[----:B------:R-:W-:Y:S01]  /*1bf0*/  FFMA.RM R21, R7, R12, 12582913 ;  /* 0x4b40000107157423 */ /* 0x000fe2000000400c */
[----:B------:R-:W0:Y:S01]  /*1c00*/  MUFU.EX2 R20, R20 ;  /* 0x0000001400147308 */ /* 0x000e220000000800 */
[----:B------:R-:W-:Y:S01]  /*1c10*/  FMUL R6, R6, R27 ;  /* 0x0000001b06067220 */ /* 0x000fe20000400000 */
[----:B------:R-:W-:Y:S01]  /*1c20*/  FFMA.SAT R27, R48, R11, 0.5 ;  /* 0x3f000000301b7423 */ /* 0x000fe2000000200b */
[----:B------:R-:W-:-:S03]  /*1c30*/  FADD R7, R21, -12583039 ;  /* 0xcb40007f15077421 */ /* 0x000fc60000000000 */
[----:B------:R-:W-:Y:S01]  /*1c40*/  FFMA.RM R27, R27, R12, 12582913 ;  /* 0x4b4000011b1b7423 */ /* 0x000fe2000000400c */
[----:B------:R-:W-:-:S04]  /*1c50*/  FFMA R7, R52, 1.4426950216293334961, -R7 ;  /* 0x3fb8aa3b34077823 */ /* 0x000fc80000000807 */
[----:B------:R-:W-:Y:S01]  /*1c60*/  FFMA R52, R52, 1.925963033500011079e-08, R7 ;  /* 0x32a5706034347823 */ /* 0x000fe20000000007 */
[----:B------:R-:W-:-:S04]  /*1c70*/  FFMA.SAT R7, R10, R11, 0.5 ;  /* 0x3f0000000a077423 */ /* 0x000fc8000000200b */
[----:B------:R-:W-:Y:S01]  /*1c80*/  FFMA.RM R23, R7, R12, 12582913 ;  /* 0x4b40000107177423 */ /* 0x000fe2000000400c */
[----:B0-----:R-:W-:Y:S01]  /*1c90*/  FMUL R17, R17, R20 ;  /* 0x0000001411117220 */ /* 0x001fe20000400000 */
[----:B------:R-:W-:Y:S01]  /*1ca0*/  SHF.L.U32 R7, R29, 0x17, RZ ;  /* 0x000000171d077819 */ /* 0x000fe200000006ff */
[----:B------:R-:W-:Y:S01]  /*1cb0*/  FADD R29, R27, -12583039 ;  /* 0xcb40007f1b1d7421 */ /* 0x000fe20000000000 */
[C---:B------:R-:W-:Y:S01]  /*1cc0*/  FADD R15, R23.reuse, -12583039 ;  /* 0xcb40007f170f7421 */ /* 0x040fe20000000000 */
[----:B------:R-:W-:Y:S02]  /*1cd0*/  SHF.L.U32 R19, R23, 0x17, RZ ;  /* 0x0000001717137819 */ /* 0x000fe400000006ff */
[----:B------:R-:W-:Y:S01]  /*1ce0*/  FFMA R29, R48, 1.4426950216293334961, -R29 ;  /* 0x3fb8aa3b301d7823 */ /* 0x000fe2000000081d */
[----:B------:R-:W-:Y:S01]  /*1cf0*/  FFMA R15, R10, 1.4426950216293334961, -R15 ;  /* 0x3fb8aa3b0a0f7823 */ /* 0x000fe2000000080f */
[----:B------:R-:W-:Y:S02]  /*1d00*/  FMUL R7, R7, R98 ;  /* 0x0000006207077220 */ /* 0x000fe40000400000 */
[----:B------:R-:W-:Y:S01]  /*1d10*/  FFMA R29, R48, 1.925963033500011079e-08, R29 ;  /* 0x32a57060301d7823 */ /* 0x000fe2000000001d */
[----:B------:R-:W-:Y:S01]  /*1d20*/  FFMA R24, R10, 1.925963033500011079e-08, R15 ;  /* 0x32a570600a187823 */ /* 0x000fe2000000000f */
[-C--:B------:R-:W-:Y:S01]  /*1d30*/  FFMA.SAT R15, R56, R11.reuse, 0.5 ;  /* 0x3f000000380f7423 */ /* 0x080fe2000000200b */
[----:B------:R-:W-:Y:S01]  /*1d40*/  SHF.L.U32 R10, R13, 0x17, RZ ;  /* 0x000000170d0a7819 */ /* 0x000fe200000006ff */
[----:B------:R-:W-:Y:S01]  /*1d50*/  FFMA.SAT R13, R58, R11, 0.5 ;  /* 0x3f0000003a0d7423 */ /* 0x000fe2000000200b */
[----:B------:R0:W1:Y:S01]  /*1d60*/  MUFU.EX2 R22, R29 ;  /* 0x0000001d00167308 */ /* 0x0000620000000800 */
[----:B------:R-:W-:-:S02]  /*1d70*/  FFMA.RM R25, R15, R12, 12582913 ;  /* 0x4b4000010f197423 */ /* 0x000fc4000000400c */
[----:B------:R-:W-:Y:S02]  /*1d80*/  FFMA.RM R31, R13, R12, 12582913 ;  /* 0x4b4000010d1f7423 */ /* 0x000fe4000000400c */
[C---:B------:R-:W-:Y:S01]  /*1d90*/  FADD R15, R25.reuse, -12583039 ;  /* 0xcb40007f190f7421 */ /* 0x040fe20000000000 */
[----:B------:R-:W-:Y:S02]  /*1da0*/  SHF.L.U32 R20, R25, 0x17, RZ ;  /* 0x0000001719147819 */ /* 0x000fe400000006ff */
[----:B------:R2:W3:Y:S01]  /*1db0*/  MUFU.EX2 R13, R18 ;  /* 0x00000012000d7308 */ /* 0x0004e20000000800 */
[----:B------:R-:W-:Y:S01]  /*1dc0*/  FFMA R15, R56, 1.4426950216293334961, -R15 ;  /* 0x3fb8aa3b380f7823 */ /* 0x000fe2000000080f */
[----:B0-----:R-:W-:-:S03]  /*1dd0*/  FFMA.SAT R29, R34, R11, 0.5 ;  /* 0x3f000000221d7423 */ /* 0x001fc6000000200b */
[----:B------:R-:W-:Y:S01]  /*1de0*/  FFMA R56, R56, 1.925963033500011079e-08, R15 ;  /* 0x32a5706038387823 */ /* 0x000fe2000000000f */
[----:B------:R-:W-:Y:S02]  /*1df0*/  FFMA.RM R29, R29, R12, 12582913 ;  /* 0x4b4000011d1d7423 */ /* 0x000fe4000000400c */
[----:B------:R-:W0:Y:S01]  /*1e00*/  MUFU.EX2 R15, R76 ;  /* 0x0000004c000f7308 */ /* 0x000e220000000800 */
[----:B--2---:R-:W-:Y:S02]  /*1e10*/  SHF.L.U32 R18, R21, 0x17, RZ ;  /* 0x0000001715127819 */ /* 0x004fe400000006ff */
[----:B------:R-:W-:-:S05]  /*1e20*/  SHF.L.U32 R21, R27, 0x17, RZ ;  /* 0x000000171b157819 */ /* 0x000fca00000006ff */
[----:B-1----:R-:W-:Y:S01]  /*1e30*/  FMUL R21, R21, R22 ;  /* 0x0000001615157220 */ /* 0x002fe20000400000 */
[----:B---3--:R-:W-:Y:S01]  /*1e40*/  FMUL R16, R16, R13 ;  /* 0x0000000d10107220 */ /* 0x008fe20000400000 */
[C---:B------:R-:W-:Y:S01]  /*1e50*/  SHF.L.U32 R22, R31.reuse, 0x17, RZ ;  /* 0x000000171f167819 */ /* 0x040fe200000006ff */
[----:B------:R-:W1:Y:S01]  /*1e60*/  MUFU.EX2 R24, R24 ;  /* 0x0000001800187308 */ /* 0x000e620000000800 */
[----:B0-----:R-:W-:Y:S01]  /*1e70*/  FMUL R10, R10, R15 ;  /* 0x0000000f0a0a7220 */ /* 0x001fe20000400000 */
[----:B------:R-:W-:Y:S01]  /*1e80*/  FADD R15, R31, -12583039 ;  /* 0xcb40007f1f0f7421 */ /* 0x000fe20000000000 */
[----:B------:R-:W-:-:S03]  /*1e90*/  FFMA.SAT R31, R30, R11, 0.5 ;  /* 0x3f0000001e1f7423 */ /* 0x000fc6000000200b */
[----:B------:R-:W-:Y:S01]  /*1ea0*/  FFMA R15, R58, 1.4426950216293334961, -R15 ;  /* 0x3fb8aa3b3a0f7823 */ /* 0x000fe2000000080f */
[----:B------:R-:W-:-:S03]  /*1eb0*/  FFMA.RM R31, R31, R12, 12582913 ;  /* 0x4b4000011f1f7423 */ /* 0x000fc6000000400c */
[----:B------:R-:W-:Y:S01]  /*1ec0*/  FFMA R58, R58, 1.925963033500011079e-08, R15 ;  /* 0x32a570603a3a7823 */ /* 0x000fe2000000000f */
[----:B------:R-:W-:Y:S01]  /*1ed0*/  FFMA.SAT R15, R50, R11, 0.5 ;  /* 0x3f000000320f7423 */ /* 0x000fe2000000200b */
[----:B------:R-:W-:Y:S01]  /*1ee0*/  FADD R27, R31, -12583039 ;  /* 0xcb40007f1f1b7421 */ /* 0x000fe20000000000 */
[----:B-1----:R-:W-:Y:S01]  /*1ef0*/  FMUL R19, R19, R24 ;  /* 0x0000001813137220 */ /* 0x002fe20000400000 */
[----:B------:R-:W0:Y:S01]  /*1f00*/  MUFU.EX2 R23, R58 ;  /* 0x0000003a00177308 */ /* 0x000e220000000800 */
[----:B------:R-:W-:Y:S01]  /*1f10*/  FFMA.RM R33, R15, R12, 12582913 ;  /* 0x4b4000010f217423 */ /* 0x000fe2000000400c */
[----:B------:R-:W-:-:S03]  /*1f20*/  FFMA R27, R30, 1.4426950216293334961, -R27 ;  /* 0x3fb8aa3b1e1b7823 */ /* 0x000fc6000000081b */
[----:B------:R-:W-:Y:S01]  /*1f30*/  FADD R13, R33, -12583039 ;  /* 0xcb40007f210d7421 */ /* 0x000fe20000000000 */
[----:B------:R-:W-:-:S03]  /*1f40*/  FFMA R30, R30, 1.925963033500011079e-08, R27 ;  /* 0x32a570601e1e7823 */ /* 0x000fc6000000001b */
[----:B------:R-:W-:-:S04]  /*1f50*/  FFMA R13, R50, 1.4426950216293334961, -R13 ;  /* 0x3fb8aa3b320d7823 */ /* 0x000fc8000000080d */
[----:B------:R-:W-:Y:S01]  /*1f60*/  FFMA R50, R50, 1.925963033500011079e-08, R13 ;  /* 0x32a5706032327823 */ /* 0x000fe2000000000d */
[----:B------:R-:W-:Y:S01]  /*1f70*/  FFMA.SAT R13, R72, R11, 0.5 ;  /* 0x3f000000480d7423 */ /* 0x000fe2000000200b */
[----:B0-----:R-:W-:-:S03]  /*1f80*/  FMUL R22, R22, R23 ;  /* 0x0000001716167220 */ /* 0x001fc60000400000 */
[-C--:B------:R-:W-:Y:S01]  /*1f90*/  FFMA.RM R35, R13, R12.reuse, 12582913 ;  /* 0x4b4000010d237423 */ /* 0x080fe2000000400c */
[----:B------:R-:W-:Y:S01]  /*1fa0*/  SHF.L.U32 R23, R33, 0x17, RZ ;  /* 0x0000001721177819 */ /* 0x000fe200000006ff */
[----:B------:R-:W0:Y:S01]  /*1fb0*/  MUFU.EX2 R13, R52 ;  /* 0x00000034000d7308 */ /* 0x000e220000000800 */
[-C--:B------:R-:W-:Y:S01]  /*1fc0*/  FFMA.SAT R33, R28, R11.reuse, 0.5 ;  /* 0x3f0000001c217423 */ /* 0x080fe2000000200b */
[C---:B------:R-:W-:Y:S01]  /*1fd0*/  FADD R15, R35.reuse, -12583039 ;  /* 0xcb40007f230f7421 */ /* 0x040fe20000000000 */
[----:B------:R-:W-:Y:S02]  /*1fe0*/  SHF.L.U32 R24, R35, 0x17, RZ ;  /* 0x0000001723187819 */ /* 0x000fe400000006ff */
[----:B------:R-:W-:Y:S01]  /*1ff0*/  FFMA.RM R33, R33, R12, 12582913 ;  /* 0x4b40000121217423 */ /* 0x000fe2000000400c */
[C---:B------:R-:W-:Y:S02]  /*2000*/  FFMA R15, R72.reuse, 1.4426950216293334961, -R15 ;  /* 0x3fb8aa3b480f7823 */ /* 0x040fe4000000080f */
[----:B------:R-:W1:Y:S01]  /*2010*/  MUFU.EX2 R50, R50 ;  /* 0x0000003200327308 */ /* 0x000e620000000800 */
[----:B------:R-:W-:Y:S01]  /*2020*/  FADD R27, R33, -12583039 ;  /* 0xcb40007f211b7421 */ /* 0x000fe20000000000 */
[----:B------:R-:W-:Y:S01]  /*2030*/  FFMA R72, R72, 1.925963033500011079e-08, R15 ;  /* 0x32a5706048487823 */ /* 0x000fe2000000000f */
[----:B------:R-:W-:-:S02]  /*2040*/  FFMA.SAT R15, R54, R11, 0.5 ;  /* 0x3f000000360f7423 */ /* 0x000fc4000000200b */
[----:B------:R-:W-:Y:S02]  /*2050*/  FFMA R27, R28, 1.4426950216293334961, -R27 ;  /* 0x3fb8aa3b1c1b7823 */ /* 0x000fe4000000081b */
[----:B------:R-:W-:Y:S01]  /*2060*/  FFMA.RM R37, R15, R12, 12582913 ;  /* 0x4b4000010f257423 */ /* 0x000fe2000000400c */
[----:B0-----:R-:W-:Y:S01]  /*2070*/  FMUL R18, R18, R13 ;  /* 0x0000000d12127220 */ /* 0x001fe20000400000 */
[----:B------:R-:W0:Y:S02]  /*2080*/  MUFU.EX2 R15, R56 ;  /* 0x00000038000f7308 */ /* 0x000e240000000800 */
[----:B------:R-:W-:-:S04]  /*2090*/  FADD R13, R37, -12583039 ;  /* 0xcb40007f250d7421 */ /* 0x000fc80000000000 */
[----:B------:R-:W-:Y:S01]  /*20a0*/  FFMA R13, R54, 1.4426950216293334961, -R13 ;  /* 0x3fb8aa3b360d7823 */ /* 0x000fe2000000080d */
[----:B-1----:R-:W-:-:S03]  /*20b0*/  FMUL R23, R23, R50 ;  /* 0x0000003217177220 */ /* 0x002fc60000400000 */
[----:B------:R-:W-:Y:S01]  /*20c0*/  FFMA R54, R54, 1.925963033500011079e-08, R13 ;  /* 0x32a5706036367823 */ /* 0x000fe2000000000d */
[----:B------:R-:W-:-:S04]  /*20d0*/  FFMA.SAT R13, R74, R11, 0.5 ;  /* 0x3f0000004a0d7423 */ /* 0x000fc8000000200b */
[----:B------:R-:W-:Y:S01]  /*20e0*/  FFMA.RM R39, R13, R12, 12582913 ;  /* 0x4b4000010d277423 */ /* 0x000fe2000000400c */
[----:B------:R-:W-:Y:S01]  /*20f0*/  MUFU.EX2 R54, R54 ;  /* 0x0000003600367308 */ /* 0x000fe20000000800 */
[----:B0-----:R-:W-:Y:S02]  /*2100*/  FMUL R20, R20, R15 ;  /* 0x0000000f14147220 */ /* 0x001fe40000400000 */
[----:B------:R-:W-:-:S04]  /*2110*/  FADD R13, R39, -12583039 ;  /* 0xcb40007f270d7421 */ /* 0x000fc80000000000 */
[----:B------:R-:W-:-:S04]  /*2120*/  FFMA R13, R74, 1.4426950216293334961, -R13 ;  /* 0x3fb8aa3b4a0d7823 */ /* 0x000fc8000000080d */
[----:B------:R-:W-:Y:S01]  /*2130*/  FFMA R74, R74, 1.925963033500011079e-08, R13 ;  /* 0x32a570604a4a7823 */ /* 0x000fe2000000000d */
        /* <DEDUP_REMOVED lines=8> */
[----:B------:R-:W-:Y:S03]  /*21c0*/  MUFU.EX2 R46, R46 ;  /* 0x0000002e002e7308 */ /* 0x000fe60000000800 */
[C---:B------:R-:W-:Y:S01]  /*21d0*/  FADD R25, R15.reuse, -12583039 ;  /* 0xcb40007f0f197421 */ /* 0x040fe20000000000 */
[----:B------:R-:W-:-:S03]  /*21e0*/  SHF.L.U32 R15, R15, 0x17, RZ ;  /* 0x000000170f0f7819 */ /* 0x000fc600000006ff */
[----:B------:R-:W-:-:S04]  /*21f0*/  FFMA R25, R36, 1.4426950216293334961, -R25 ;  /* 0x3fb8aa3b24197823 */ /* 0x000fc80000000819 */
[----:B------:R-:W-:Y:S01]  /*2200*/  FFMA R36, R36, 1.925963033500011079e-08, R25 ;  /* 0x32a5706024247823 */ /* 0x000fe20000000019 */
[C---:B------:R-:W-:Y:S01]  /*2210*/  FADD R25, R29.reuse, -12583039 ;  /* 0xcb40007f1d197421 */ /* 0x040fe20000000000 */
[----:B------:R-:W-:-:S03]  /*2220*/  SHF.L.U32 R29, R29, 0x17, RZ ;  /* 0x000000171d1d7819 */ /* 0x000fc600000006ff */
[C---:B------:R-:W-:Y:S01]  /*2230*/  FFMA R25, R34.reuse, 1.4426950216293334961, -R25 ;  /* 0x3fb8aa3b22197823 */ /* 0x040fe20000000819 */
[----:B------:R-:W-:Y:S03]  /*2240*/  MUFU.EX2 R36, R36 ;  /* 0x0000002400247308 */ /* 0x000fe60000000800 */
[----:B------:R-:W-:-:S05]  /*2250*/  FFMA R48, R34, 1.925963033500011079e-08, R25 ;  /* 0x32a5706022307823 */ /* 0x000fca0000000019 */
[----:B------:R-:W0:Y:S08]  /*2260*/  MUFU.EX2 R25, R72 ;  /* 0x0000004800197308 */ /* 0x000e300000000800 */
[----:B------:R-:W1:Y:S01]  /*2270*/  MUFU.EX2 R48, R48 ;  /* 0x0000003000307308 */ /* 0x000e620000000800 */
[----:B0-----:R-:W-:Y:S01]  /*2280*/  FMUL R24, R24, R25 ;  /* 0x0000001918187220 */ /* 0x001fe20000400000 */
[----:B------:R-:W-:Y:S01]  /*2290*/  SHF.L.U32 R25, R37, 0x17, RZ ;  /* 0x0000001725197819 */ /* 0x000fe200000006ff */
[----:B------:R-:W-:Y:S01]  /*22a0*/  FFMA R37, R28, 1.925963033500011079e-08, R27 ;  /* 0x32a570601c257823 */ /* 0x000fe2000000001b */
[----:B------:R-:W-:Y:S01]  /*22b0*/  FFMA.SAT R27, R26, R11, 0.5 ;  /* 0x3f0000001a1b7423 */ /* 0x000fe2000000200b */
[----:B------:R-:W-:-:S02]  /*22c0*/  FMUL R28, R15, R36 ;  /* 0x000000240f1c7220 */ /* 0x000fc40000400000 */
[----:B------:R-:W-:Y:S01]  /*22d0*/  FMUL R25, R25, R54 ;  /* 0x0000003619197220 */ /* 0x000fe20000400000 */
[----:B------:R-:W-:Y:S01]  /*22e0*/  FFMA.RM R34, R27, R12, 12582913 ;  /* 0x4b4000011b227423 */ /* 0x000fe2000000400c */
[----:B-1----:R-:W-:Y:S01]  /*22f0*/  FMUL R29, R29, R48 ;  /* 0x000000301d1d7220 */ /* 0x002fe20000400000 */
[----:B------:R-:W0:Y:S02]  /*2300*/  MUFU.EX2 R27, R74 ;  /* 0x0000004a001b7308 */ /* 0x000e240000000800 */
[----:B------:R-:W-:-:S04]  /*2310*/  FADD R35, R34, -12583039 ;  /* 0xcb40007f22237421 */ /* 0x000fc80000000000 */
[----:B------:R-:W-:-:S04]  /*2320*/  FFMA R35, R26, 1.4426950216293334961, -R35 ;  /* 0x3fb8aa3b1a237823 */ /* 0x000fc80000000823 */
[----:B------:R-:W-:Y:S01]  /*2330*/  FFMA R50, R26, 1.925963033500011079e-08, R35 ;  /* 0x32a570601a327823 */ /* 0x000fe20000000023 */
[----:B------:R-:W-:Y:S01]  /*2340*/  FFMA.SAT R35, R14, R11, 0.5 ;  /* 0x3f0000000e237423 */ /* 0x000fe2000000200b */
[----:B------:R-:W-:-:S03]  /*2350*/  SHF.L.U32 R26, R39, 0x17, RZ ;  /* 0x00000017271a7819 */ /* 0x000fc600000006ff */
[----:B------:R-:W-:Y:S02]  /*2360*/  FFMA.RM R39, R35, R12, 12582913 ;  /* 0x4b40000123277423 */ /* 0x000fe4000000400c */
[----:B0-----:R-:W-:Y:S01]  /*2370*/  FMUL R26, R26, R27 ;  /* 0x0000001b1a1a7220 */ /* 0x001fe20000400000 */
[----:B------:R0:W1:Y:S01]  /*2380*/  MUFU.EX2 R35, R30 ;  /* 0x0000001e00237308 */ /* 0x0000620000000800 */
[----:B------:R-:W-:-:S04]  /*2390*/  FADD R27, R39, -12583039 ;  /* 0xcb40007f271b7421 */ /* 0x000fc80000000000 */
[----:B------:R-:W-:-:S04]  /*23a0*/  FFMA R27, R14, 1.4426950216293334961, -R27 ;  /* 0x3fb8aa3b0e1b7823 */ /* 0x000fc8000000081b */
[----:B------:R-:W-:Y:S01]  /*23b0*/  FFMA R52, R14, 1.925963033500011079e-08, R27 ;  /* 0x32a570600e347823 */ /* 0x000fe2000000001b */
[-C--:B------:R-:W-:Y:S01]  /*23c0*/  FFMA.SAT R27, R32, R11.reuse, 0.5 ;  /* 0x3f000000201b7423 */ /* 0x080fe2000000200b */
[----:B------:R-:W-:Y:S01]  /*23d0*/  FFMA.SAT R11, R38, R11, 0.5 ;  /* 0x3f000000260b7423 */ /* 0x000fe2000000200b */
[----:B------:R-:W2:Y:S01]  /*23e0*/  MUFU.EX2 R14, R37 ;  /* 0x00000025000e7308 */ /* 0x000ea20000000800 */
[----:B0-----:R-:W-:Y:S01]  /*23f0*/  SHF.L.U32 R30, R31, 0x17, RZ ;  /* 0x000000171f1e7819 */ /* 0x001fe200000006ff */
[-C--:B------:R-:W-:Y:S01]  /*2400*/  FFMA.RM R54, R27, R12.reuse, 12582913 ;  /* 0x4b4000011b367423 */ /* 0x080fe2000000400c */
[----:B------:R-:W-:Y:S01]  /*2410*/  FFMA.RM R58, R11, R12, 12582913 ;  /* 0x4b4000010b3a7423 */ /* 0x000fe2000000400c */
[----:B------:R-:W-:Y:S01]  /*2420*/  FMUL R27, R13, R46 ;  /* 0x0000002e0d1b7220 */ /* 0x000fe20000400000 */
[----:B------:R-:W-:Y:S01]  /*2430*/  SHF.L.U32 R31, R33, 0x17, RZ ;  /* 0x00000017211f7819 */ /* 0x000fe200000006ff */
[----:B------:R-:W-:Y:S01]  /*2440*/  FADD R11, R54, -12583039 ;  /* 0xcb40007f360b7421 */ /* 0x000fe20000000000 */
[----:B-1----:R-:W-:Y:S01]  /*2450*/  FMUL R30, R30, R35 ;  /* 0x000000231e1e7220 */ /* 0x002fe20000400000 */
[----:B------:R-:W0:Y:S01]  /*2460*/  MUFU.EX2 R13, R50 ;  /* 0x00000032000d7308 */ /* 0x000e220000000800 */
[----:B------:R-:W-:Y:S01]  /*2470*/  SHF.L.U32 R33, R39, 0x17, RZ ;  /* 0x0000001727217819 */ /* 0x000fe200000006ff */
[----:B------:R-:W-:Y:S01]  /*2480*/  FFMA R11, R32, 1.4426950216293334961, -R11 ;  /* 0x3fb8aa3b200b7823 */ /* 0x000fe2000000080b */
[----:B------:R-:W-:-:S03]  /*2490*/  SHF.L.U32 R35, R58, 0x17, RZ ;  /* 0x000000173a237819 */ /* 0x000fc600000006ff */
[----:B------:R-:W-:Y:S01]  /*24a0*/  FFMA R56, R32, 1.925963033500011079e-08, R11 ;  /* 0x32a5706020387823 */ /* 0x000fe2000000000b */
[----:B------:R-:W-:Y:S01]  /*24b0*/  FADD R11, R58, -12583039 ;  /* 0xcb40007f3a0b7421 */ /* 0x000fe20000000000 */
[----:B------:R-:W1:Y:S01]  /*24c0*/  MUFU.EX2 R52, R52 ;  /* 0x0000003400347308 */ /* 0x000e620000000800 */
[----:B------:R-:W-:Y:S01]  /*24d0*/  SHF.L.U32 R32, R34, 0x17, RZ ;  /* 0x0000001722207819 */ /* 0x000fe200000006ff */
[----:B--2---:R-:W-:Y:S01]  /*24e0*/  FMUL R31, R31, R14 ;  /* 0x0000000e1f1f7220 */ /* 0x004fe20000400000 */
[----:B------:R-:W-:Y:S01]  /*24f0*/  FFMA R11, R38, 1.4426950216293334961, -R11 ;  /* 0x3fb8aa3b260b7823 */ /* 0x000fe2000000080b */
[----:B------:R-:W-:-:S03]  /*2500*/  SHF.L.U32 R34, R54, 0x17, RZ ;  /* 0x0000001736227819 */ /* 0x000fc600000006ff */
[----:B------:R-:W-:Y:S01]  /*2510*/  FFMA R38, R38, 1.925963033500011079e-08, R11 ;  /* 0x32a5706026267823 */ /* 0x000fe2000000000b */
[----:B------:R-:W-:Y:S01]  /*2520*/  FADD R11, RZ, R8 ;  /* 0x00000008ff0b7221 */ /* 0x000fe20000000000 */
[----:B------:R-:W2:Y:S01]  /*2530*/  MUFU.EX2 R15, R56 ;  /* 0x00000038000f7308 */ /* 0x000ea20000000800 */
[----:B0-----:R-:W-:Y:S02]  /*2540*/  FMUL R32, R32, R13 ;  /* 0x0000000d20207220 */ /* 0x001fe40000400000 */
[----:B------:R-:W-:-:S04]  /*2550*/  FADD R11, R11, R0 ;  /* 0x000000000b0b7221 */ /* 0x000fc80000000000 */
[----:B------:R-:W-:Y:S01]  /*2560*/  FADD R12, R11, R2 ;  /* 0x000000020b0c7221 */ /* 0x000fe20000000000 */
[----:B------:R-:W0:Y:S01]  /*2570*/  MUFU.EX2 R38, R38 ;  /* 0x0000002600267308 */ /* 0x000e220000000800 */
[----:B-1----:R-:W-:Y:S02]  /*2580*/  FMUL R33, R33, R52 ;  /* 0x0000003421217220 */ /* 0x002fe40000400000 */
[----:B------:R-:W-:-:S04]  /*2590*/  FADD R11, R12, R3 ;  /* 0x000000030c0b7221 */ /* 0x000fc80000000000 */
[----:B------:R-:W-:Y:S01]  /*25a0*/  FADD R12, R11, R4 ;  /* 0x000000040b0c7221 */ /* 0x000fe20000000000 */
[----:B--2---:R-:W-:-:S03]  /*25b0*/  FMUL R34, R34, R15 ;  /* 0x0000000f22227220 */ /* 0x004fc60000400000 */
        /* <DEDUP_REMOVED lines=35> */
.L_x_437:
        /* <DEDUP_REMOVED lines=11> */
[----:B0-----:R-:W-:Y:S05]  /*28a0*/  CALL.REL.NOINC `($__internal_4_$__cuda_sm3x_div_rn_noftz_f32_slowpath) ;  /* 0x0000003c00507944 */ /* 0x001fea0003c00000 */
[----:B------:R-:W-:-:S07]  /*28b0*/  MOV R14, R39 ;  /* 0x00000027000e7202 */ /* 0x000fce0000000f00 */
.L_x_366:
[----:B------:R-:W-:Y:S05]  /*28c0*/  BSYNC.RECONVERGENT B3 ;  /* 0x0000000000037941 */ /* 0x000fea0003800200 */
.L_x_365:
        /* <DEDUP_REMOVED lines=11> */
[----:B0-----:R-:W-:Y:S05]  /*2980*/  CALL.REL.NOINC `($__internal_4_$__cuda_sm3x_div_rn_noftz_f32_slowpath) ;  /* 0x0000003c00187944 */ /* 0x001fea0003c00000 */
[----:B------:R-:W-:-:S07]  /*2990*/  MOV R15, R39 ;  /* 0x00000027000f7202 */ /* 0x000fce0000000f00 */
.L_x_368:
[----:B------:R-:W-:Y:S05]  /*29a0*/  BSYNC.RECONVERGENT B3 ;  /* 0x0000000000037941 */ /* 0x000fea0003800200 */
.L_x_367:
        /* <DEDUP_REMOVED lines=13> */
.L_x_370:
[----:B------:R-:W-:Y:S05]  /*2a80*/  BSYNC.RECONVERGENT B3 ;  /* 0x0000000000037941 */ /* 0x000fea0003800200 */
.L_x_369:
        /* <DEDUP_REMOVED lines=13> */
.L_x_372:
[----:B------:R-:W-:Y:S05]  /*2b60*/  BSYNC.RECONVERGENT B3 ;  /* 0x0000000000037941 */ /* 0x000fea0003800200 */
.L_x_371:
        /* <DEDUP_REMOVED lines=13> */
.L_x_374:
[----:B------:R-:W-:Y:S05]  /*2c40*/  BSYNC.RECONVERGENT B3 ;  /* 0x0000000000037941 */ /* 0x000fea0003800200 */
.L_x_373:
        /* <DEDUP_REMOVED lines=13> */
.L_x_376:
[----:B------:R-:W-:Y:S05]  /*2d20*/  BSYNC.RECONVERGENT B3 ;  /* 0x0000000000037941 */ /* 0x000fea0003800200 */
.L_x_375:
        /* <DEDUP_REMOVED lines=13> */
.L_x_378:
[----:B------:R-:W-:Y:S05]  /*2e00*/  BSYNC.RECONVERGENT B3 ;  /* 0x0000000000037941 */ /* 0x000fea0003800200 */
.L_x_377:
        /* <DEDUP_REMOVED lines=13> */
.L_x_380:
[----:B------:R-:W-:Y:S05]  /*2ee0*/  BSYNC.RECONVERGENT B3 ;  /* 0x0000000000037941 */ /* 0x000fea0003800200 */
.L_x_379:
        /* <DEDUP_REMOVED lines=13> */
.L_x_382:
[----:B------:R-:W-:Y:S05]  /*2fc0*/  BSYNC.RECONVERGENT B3 ;  /* 0x0000000000037941 */ /* 0x000fea0003800200 */
.L_x_381:
        /* <DEDUP_REMOVED lines=13> */
.L_x_384:
[----:B------:R-:W-:Y:S05]  /*30a0*/  BSYNC.RECONVERGENT B3 ;  /* 0x0000000000037941 */ /* 0x000fea0003800200 */
.L_x_383:
        /* <DEDUP_REMOVED lines=13> */
.L_x_386:
[----:B------:R-:W-:Y:S05]  /*3180*/  BSYNC.RECONVERGENT B3 ;  /* 0x0000000000037941 */ /* 0x000fea0003800200 */
.L_x_385:
        /* <DEDUP_REMOVED lines=13> */
.L_x_388:
[----:B------:R-:W-:Y:S05]  /*3260*/  BSYNC.RECONVERGENT B3 ;  /* 0x0000000000037941 */ /* 0x000fea0003800200 */
.L_x_387:
        /* <DEDUP_REMOVED lines=13> */
.L_x_390:
[----:B------:R-:W-:Y:S05]  /*3340*/  BSYNC.RECONVERGENT B3 ;  /* 0x0000000000037941 */ /* 0x000fea0003800200 */
.L_x_389:
        /* <DEDUP_REMOVED lines=13> */
.L_x_392:
[----:B------:R-:W-:Y:S05]  /*3420*/  BSYNC.RECONVERGENT B3 ;  /* 0x0000000000037941 */ /* 0x000fea0003800200 */
.L_x_391:
        /* <DEDUP_REMOVED lines=13> */
.L_x_394:
[----:B------:R-:W-:Y:S05]  /*3500*/  BSYNC.RECONVERGENT B3 ;  /* 0x0000000000037941 */ /* 0x000fea0003800200 */
.L_x_393:
        /* <DEDUP_REMOVED lines=13> */
.L_x_396:
[----:B------:R-:W-:Y:S05]  /*35e0*/  BSYNC.RECONVERGENT B3 ;  /* 0x0000000000037941 */ /* 0x000fea0003800200 */
.L_x_395:
        /* <DEDUP_REMOVED lines=13> */
.L_x_398:
[----:B------:R-:W-:Y:S05]  /*36c0*/  BSYNC.RECONVERGENT B3 ;  /* 0x0000000000037941 */ /* 0x000fea0003800200 */
.L_x_397:
        /* <DEDUP_REMOVED lines=13> */
.L_x_400:
[----:B------:R-:W-:Y:S05]  /*37a0*/  BSYNC.RECONVERGENT B3 ;  /* 0x0000000000037941 */ /* 0x000fea0003800200 */
.L_x_399:
        /* <DEDUP_REMOVED lines=13> */
.L_x_402:
[----:B------:R-:W-:Y:S05]  /*3880*/  BSYNC.RECONVERGENT B3 ;  /* 0x0000000000037941 */ /* 0x000fea0003800200 */
.L_x_401:
        /* <DEDUP_REMOVED lines=13> */
.L_x_404:
[----:B------:R-:W-:Y:S05]  /*3960*/  BSYNC.RECONVERGENT B3 ;  /* 0x0000000000037941 */ /* 0x000fea0003800200 */
.L_x_403:
        /* <DEDUP_REMOVED lines=13> */
.L_x_406:
[----:B------:R-:W-:Y:S05]  /*3a40*/  BSYNC.RECONVERGENT B3 ;  /* 0x0000000000037941 */ /* 0x000fea0003800200 */
.L_x_405:
        /* <DEDUP_REMOVED lines=13> */
.L_x_408:
[----:B------:R-:W-:Y:S05]  /*3b20*/  BSYNC.RECONVERGENT B3 ;  /* 0x0000000000037941 */ /* 0x000fea0003800200 */
.L_x_407:
        /* <DEDUP_REMOVED lines=13> */
.L_x_410:
[----:B------:R-:W-:Y:S05]  /*3c00*/  BSYNC.RECONVERGENT B3 ;  /* 0x0000000000037941 */ /* 0x000fea0003800200 */
.L_x_409:
        /* <DEDUP_REMOVED lines=13> */
.L_x_412:
[----:B------:R-:W-:Y:S05]  /*3ce0*/  BSYNC.RECONVERGENT B3 ;  /* 0x0000000000037941 */ /* 0x000fea0003800200 */
.L_x_411:
        /* <DEDUP_REMOVED lines=13> */
.L_x_414:
[----:B------:R-:W-:Y:S05]  /*3dc0*/  BSYNC.RECONVERGENT B3 ;  /* 0x0000000000037941 */ /* 0x000fea0003800200 */
.L_x_413:
        /* <DEDUP_REMOVED lines=13> */
.L_x_416:
[----:B------:R-:W-:Y:S05]  /*3ea0*/  BSYNC.RECONVERGENT B3 ;  /* 0x0000000000037941 */ /* 0x000fea0003800200 */
.L_x_415:
        /* <DEDUP_REMOVED lines=13> */
.L_x_418:
[----:B------:R-:W-:Y:S05]  /*3f80*/  BSYNC.RECONVERGENT B3 ;  /* 0x0000000000037941 */ /* 0x000fea0003800200 */
.L_x_417:
        /* <DEDUP_REMOVED lines=13> */
.L_x_420:
[----:B------:R-:W-:Y:S05]  /*4060*/  BSYNC.RECONVERGENT B3 ;  /* 0x0000000000037941 */ /* 0x000fea0003800200 */
.L_x_419:
        /* <DEDUP_REMOVED lines=13> */
.L_x_422:
[----:B------:R-:W-:Y:S05]  /*4140*/  BSYNC.RECONVERGENT B3 ;  /* 0x0000000000037941 */ /* 0x000fea0003800200 */
.L_x_421:
        /* <DEDUP_REMOVED lines=13> */
.L_x_424:
[----:B------:R-:W-:Y:S05]  /*4220*/  BSYNC.RECONVERGENT B3 ;  /* 0x0000000000037941 */ /* 0x000fea0003800200 */
.L_x_423:
[----:B------:R-:W-:Y:S01]  /*4230*/  HFMA2 R11, -RZ, RZ, 0, 0 ;  /* 0x00000000ff0b7431 */ /* 0x000fe200000001ff */
[----:B------:R-:W-:Y:S01]  /*4240*/  MOV R10, R42 ;  /* 0x0000002a000a7202 */ /* 0x000fe20000000f00 */
[----:B------:R-:W-:Y:S01]  /*4250*/  IMAD R34, R44, UR38, RZ ;  /* 0x000000262c227c24 */ /* 0x000fe2000f8e02ff */
[----:B------:R-:W-:Y:S02]  /*4260*/  ISETP.GE.U32.AND P5, PT, R47, UR44, PT ;  /* 0x0000002c2f007c0c */ /* 0x000fe4000bfa6070 */
[----:B------:R-:W-:Y:S02]  /*4270*/  ISETP.GE.U32.AND P4, PT, R45, UR44, PT ;  /* 0x0000002c2d007c0c */ /* 0x000fe4000bf86070 */
[----:B------:R-:W-:Y:S02]  /*4280*/  ISETP.GE.AND.EX P5, PT, RZ, UR45, PT, P5 ;  /* 0x0000002dff007c0c */ /* 0x000fe4000bfa6350 */
[----:B------:R-:W-:Y:S01]  /*4290*/  ISETP.GE.AND.EX P4, PT, RZ, UR45, PT, P4 ;  /* 0x0000002dff007c0c */ /* 0x000fe2000bf86340 */
[----:B------:R-:W-:Y:S01]  /*42a0*/  IMAD.WIDE.U32 R12, R43, UR38, R10 ;  /* 0x000000262b0c7c25 */ /* 0x000fe2000f8e000a */
[----:B------:R-:W-:-:S02]  /*42b0*/  @!P0 R2UR UR4, R40 ;  /* 0x00000000280482ca */ /* 0x000fc400000e0000 */
[----:B------:R-:W-:Y:S01]  /*42c0*/  @!P0 R2UR UR5, R41 ;  /* 0x00000000290582ca */ /* 0x000fe200000e0000 */
[----:B------:R-:W-:Y:S01]  /*42d0*/  IMAD R11, R43, UR39, R34 ;  /* 0x000000272b0b7c24 */ /* 0x000fe2000f8e0222 */
[C---:B------:R-:W-:Y:S02]  /*42e0*/  LEA R10, P1, R12.reuse, UR36, 0x1 ;  /* 0x000000240c0a7c11 */ /* 0x040fe4000f8208ff */
[----:B------:R-:W-:Y:S02]  /*42f0*/  ISETP.GE.U32.AND P3, PT, R53, UR44, PT ;  /* 0x0000002c35007c0c */ /* 0x000fe4000bf66070 */
[----:B------:R-:W-:Y:S02]  /*4300*/  IADD3 R11, PT, PT, R13, R11, RZ ;  /* 0x0000000b0d0b7210 */ /* 0x000fe40007ffe0ff */
[----:B------:R-:W-:Y:S02]  /*4310*/  ISETP.GE.U32.AND P2, PT, R49, UR44, PT ;  /* 0x0000002c31007c0c */ /* 0x000fe4000bf46070 */
[----:B------:R-:W-:-:S02]  /*4320*/  LEA.HI.X R11, R12, UR37, R11, 0x1, P1 ;  /* 0x000000250c0b7c11 */ /* 0x000fc400088f0c0b */
[----:B------:R-:W-:Y:S02]  /*4330*/  ISETP.GE.U32.AND P1, PT, R51, UR44, PT ;  /* 0x0000002c33007c0c */ /* 0x000fe4000bf26070 */
[C---:B------:R-:W-:Y:S02]  /*4340*/  @!P5 R2UR UR8, R40.reuse ;  /* 0x000000002808d2ca */ /* 0x040fe400000e0000 */
[C---:B------:R-:W-:Y:S02]  /*4350*/  @!P5 R2UR UR9, R41.reuse ;  /* 0x000000002909d2ca */ /* 0x040fe400000e0000 */
[----:B------:R-:W-:Y:S02]  /*4360*/  @!P4 R2UR UR6, R40 ;  /* 0x000000002806c2ca */ /* 0x000fe400000e0000 */
[----:B------:R-:W-:Y:S02]  /*4370*/  @!P4 R2UR UR7, R41 ;  /* 0x000000002907c2ca */ /* 0x000fe400000e0000 */
[----:B------:R-:W-:-:S02]  /*4380*/  ISETP.GE.AND.EX P3, PT, RZ, UR45, PT, P3 ;  /* 0x0000002dff007c0c */ /* 0x000fc4000bf66330 */
[----:B------:R-:W-:Y:S02]  /*4390*/  ISETP.GE.AND.EX P1, PT, RZ, UR45, PT, P1 ;  /* 0x0000002dff007c0c */ /* 0x000fe4000bf26310 */
[----:B------:R-:W-:Y:S02]  /*43a0*/  ISETP.GE.AND.EX P2, PT, RZ, UR45, PT, P2 ;  /* 0x0000002dff007c0c */ /* 0x000fe4000bf46320 */
[----:B------:R-:W-:Y:S02]  /*43b0*/  @!P0 F2FP.F16.F32.PACK_AB R14, RZ, R14 ;  /* 0x0000000eff0e823e */ /* 0x000fe400000000ff */
[----:B------:R-:W-:Y:S02]  /*43c0*/  @!P5 F2FP.F16.F32.PACK_AB R2, RZ, R2 ;  /* 0x00000002ff02d23e */ /* 0x000fe400000000ff */
[----:B------:R-:W-:Y:S01]  /*43d0*/  @!P4 F2FP.F16.F32.PACK_AB R0, RZ, R0 ;  /* 0x00000000ff00c23e */ /* 0x000fe200000000ff */
[----:B------:R-:W-:Y:S01]  /*43e0*/  @!P0 STG.E.U16 desc[UR4][R10.64], R14 ;  /* 0x0000000e0a008986 */ /* 0x000fe2000c101504 */
[----:B------:R-:W-:-:S02]  /*43f0*/  ISETP.GE.U32.AND P0, PT, R60, UR44, PT ;  /* 0x0000002c3c007c0c */ /* 0x000fc4000bf06070 */
[----:B------:R-:W-:Y:S01]  /*4400*/  ISETP.GE.U32.AND P6, PT, R55, UR44, PT ;  /* 0x0000002c37007c0c */ /* 0x000fe2000bfc6070 */
[----:B------:R-:W-:Y:S01]  /*4410*/  @!P5 STG.E.U16 desc[UR8][R10.64+0xc0], R2 ;  /* 0x0000c0020a00d986 */ /* 0x000fe2000c101508 */
[C---:B------:R-:W-:Y:S02]  /*4420*/  @!P3 R2UR UR8, R40.reuse ;  /* 0x000000002808b2ca */ /* 0x040fe400000e0000 */
[----:B------:R-:W-:Y:S01]  /*4430*/  @!P3 R2UR UR9, R41 ;  /* 0x000000002909b2ca */ /* 0x000fe200000e0000 */
[----:B------:R1:W-:Y:S01]  /*4440*/  @!P4 STG.E.U16 desc[UR6][R10.64+0x80], R0 ;  /* 0x000080000a00c986 */ /* 0x0003e2000c101506 */
[----:B------:R-:W-:Y:S02]  /*4450*/  ISETP.GE.U32.AND P4, PT, R59, UR44, PT ;  /* 0x0000002c3b007c0c */ /* 0x000fe4000bf86070 */
[----:B------:R-:W-:Y:S02]  /*4460*/  @!P1 R2UR UR6, R40 ;  /* 0x00000000280692ca */ /* 0x000fe400000e0000 */
[----:B------:R-:W-:-:S02]  /*4470*/  @!P1 R2UR UR7, R41 ;  /* 0x00000000290792ca */ /* 0x000fc400000e0000 */
[----:B------:R-:W-:Y:S02]  /*4480*/  ISETP.GE.AND.EX P0, PT, RZ, UR45, PT, P0 ;  /* 0x0000002dff007c0c */ /* 0x000fe4000bf06300 */
[----:B------:R-:W-:Y:S02]  /*4490*/  @!P2 R2UR UR4, R40 ;  /* 0x000000002804a2ca */ /* 0x000fe400000e0000 */
[----:B------:R-:W-:Y:S02]  /*44a0*/  @!P2 R2UR UR5, R41 ;  /* 0x000000002905a2ca */ /* 0x000fe400000e0000 */
[----:B------:R-:W-:Y:S02]  /*44b0*/  ISETP.GE.AND.EX P6, PT, RZ, UR45, PT, P6 ;  /* 0x0000002dff007c0c */ /* 0x000fe4000bfc6360 */
[----:B------:R-:W-:Y:S02]  /*44c0*/  ISETP.GE.AND.EX P4, PT, RZ, UR45, PT, P4 ;  /* 0x0000002dff007c0c */ /* 0x000fe4000bf86340 */
[----:B------:R-:W-:-:S02]  /*44d0*/  @!P3 F2FP.F16.F32.PACK_AB R9, RZ, R9 ;  /* 0x00000009ff09b23e */ /* 0x000fc400000000ff */
[----:B------:R-:W-:Y:S02]  /*44e0*/  @!P1 F2FP.F16.F32.PACK_AB R36, RZ, R36 ;  /* 0x00000024ff24923e */ /* 0x000fe400000000ff */
[----:B------:R-:W-:Y:S01]  /*44f0*/  @!P2 F2FP.F16.F32.PACK_AB R3, RZ, R3 ;  /* 0x00000003ff03a23e */ /* 0x000fe200000000ff */
[----:B------:R-:W-:Y:S01]  /*4500*/  @!P3 STG.E.U16 desc[UR8][R10.64+0x280], R9 ;  /* 0x000280090a00b986 */ /* 0x000fe2000c101508 */
[----:B------:R-:W-:Y:S02]  /*4510*/  ISETP.GE.U32.AND P5, PT, R57, UR44, PT ;  /* 0x0000002c39007c0c */ /* 0x000fe4000bfa6070 */
[----:B------:R-:W-:Y:S01]  /*4520*/  ISETP.GE.U32.AND P3, PT, R61, UR44, PT ;  /* 0x0000002c3d007c0c */ /* 0x000fe2000bf66070 */
[----:B------:R-:W-:Y:S01]  /*4530*/  @!P1 STG.E.U16 desc[UR6][R10.64+0x140], R36 ;  /* 0x000140240a009986 */ /* 0x000fe2000c101506 */
[----:B------:R-:W-:Y:S02]  /*4540*/  @!P0 R2UR UR10, R40 ;  /* 0x00000000280a82ca */ /* 0x000fe400000e0000 */
[----:B------:R-:W-:Y:S01]  /*4550*/  @!P0 R2UR UR11, R41 ;  /* 0x00000000290b82ca */ /* 0x000fe200000e0000 */
[----:B------:R2:W-:Y:S01]  /*4560*/  @!P2 STG.E.U16 desc[UR4][R10.64+0x100], R3 ;  /* 0x000100030a00a986 */ /* 0x0005e2000c101504 */
[----:B------:R-:W-:-:S02]  /*4570*/  ISETP.GE.U32.AND P1, PT, R63, UR44, PT ;  /* 0x0000002c3f007c0c */ /* 0x000fc4000bf26070 */
[----:B------:R-:W-:Y:S02]  /*4580*/  ISETP.GE.AND.EX P5, PT, RZ, UR45, PT, P5 ;  /* 0x0000002dff007c0c */ /* 0x000fe4000bfa6350 */
        /* <DEDUP_REMOVED lines=8> */
[----:B------:R-:W-:Y:S01]  /*4610*/  @!P4 F2FP.F16.F32.PACK_AB R18, RZ, R18 ;  /* 0x00000012ff12c23e */ /* 0x000fe200000000ff */
[----:B------:R-:W-:Y:S01]  /*4620*/  @!P0 STG.E.U16 desc[UR10][R10.64+0x380], R19 ;  /* 0x000380130a008986 */ /* 0x000fe2000c10150a */
[----:B------:R-:W-:Y:S02]  /*4630*/  ISETP.GE.U32.AND P2, PT, R62, UR44, PT ;  /* 0x0000002c3e007c0c */ /* 0x000fe4000bf46070 */
[----:B------:R-:W-:Y:S01]  /*4640*/  ISETP.GE.U32.AND P0, PT, R64, UR44, PT ;  /* 0x0000002c40007c0c */ /* 0x000fe2000bf06070 */
[----:B------:R-:W-:Y:S01]  /*4650*/  @!P6 STG.E.U16 desc[UR4][R10.64+0x2c0], R16 ;  /* 0x0002c0100a00e986 */ /* 0x000fe2000c101504 */
[----:B------:R-:W-:-:S02]  /*4660*/  @!P5 R2UR UR6, R40 ;  /* 0x000000002806d2ca */ /* 0x000fc400000e0000 */
[C---:B------:R-:W-:Y:S01]  /*4670*/  @!P5 R2UR UR7, R41.reuse ;  /* 0x000000002907d2ca */ /* 0x040fe200000e0000 */
[----:B------:R-:W-:Y:S01]  /*4680*/  @!P4 STG.E.U16 desc[UR8][R10.64+0x340], R18 ;  /* 0x000340120a00c986 */ /* 0x000fe2000c101508 */
[----:B------:R-:W-:Y:S02]  /*4690*/  ISETP.GE.AND.EX P2, PT, RZ, UR45, PT, P2 ;  /* 0x0000002dff007c0c */ /* 0x000fe4000bf46320 */
[C---:B------:R-:W-:Y:S02]  /*46a0*/  @!P3 R2UR UR4, R40.reuse ;  /* 0x000000002804b2ca */ /* 0x040fe400000e0000 */
[C---:B------:R-:W-:Y:S02]  /*46b0*/  @!P3 R2UR UR5, R41.reuse ;  /* 0x000000002905b2ca */ /* 0x040fe400000e0000 */
[----:B------:R-:W-:Y:S02]  /*46c0*/  @!P1 R2UR UR8, R40 ;  /* 0x00000000280892ca */ /* 0x000fe400000e0000 */
[----:B------:R-:W-:-:S02]  /*46d0*/  @!P1 R2UR UR9, R41 ;  /* 0x00000000290992ca */ /* 0x000fc400000e0000 */
[----:B------:R-:W-:Y:S02]  /*46e0*/  ISETP.GE.AND.EX P0, PT, RZ, UR45, PT, P0 ;  /* 0x0000002dff007c0c */ /* 0x000fe4000bf06300 */
[----:B------:R-:W-:Y:S02]  /*46f0*/  @!P5 F2FP.F16.F32.PACK_AB R17, RZ, R17 ;  /* 0x00000011ff11d23e */ /* 0x000fe400000000ff */
[----:B------:R-:W-:Y:S02]  /*4700*/  @!P3 F2FP.F16.F32.PACK_AB R20, RZ, R20 ;  /* 0x00000014ff14b23e */ /* 0x000fe400000000ff */
[----:B------:R-:W-:Y:S01]  /*4710*/  @!P1 F2FP.F16.F32.PACK_AB R22, RZ, R22 ;  /* 0x00000016ff16923e */ /* 0x000fe200000000ff */
[----:B------:R-:W-:Y:S01]  /*4720*/  @!P5 STG.E.U16 desc[UR6][R10.64+0x300], R17 ;  /* 0x000300110a00d986 */ /* 0x000fe2000c101506 */
[----:B------:R-:W-:Y:S02]  /*4730*/  ISETP.GE.U32.AND P4, PT, R65, UR44, PT ;  /* 0x0000002c41007c0c */ /* 0x000fe4000bf86070 */
[----:B------:R-:W-:Y:S01]  /*4740*/  @!P2 R2UR UR6, R40 ;  /* 0x000000002806a2ca */ /* 0x000fe200000e0000 */
[----:B------:R-:W-:Y:S01]  /*4750*/  @!P3 STG.E.U16 desc[UR4][R10.64+0x3c0], R20 ;  /* 0x0003c0140a00b986 */ /* 0x000fe2000c101504 */
[----:B------:R-:W-:-:S02]  /*4760*/  @!P2 R2UR UR7, R41 ;  /* 0x000000002907a2ca */ /* 0x000fc400000e0000 */
[----:B------:R-:W-:Y:S01]  /*4770*/  ISETP.GE.AND.EX P4, PT, RZ, UR45, PT, P4 ;  /* 0x0000002dff007c0c */ /* 0x000fe2000bf86340 */
[----:B------:R-:W-:Y:S01]  /*4780*/  @!P1 STG.E.U16 desc[UR8][R10.64+0x440], R22 ;  /* 0x000440160a009986 */ /* 0x000fe2000c101508 */
[----:B------:R-:W-:Y:S02]  /*4790*/  ISETP.GE.U32.AND P5, PT, R66, UR44, PT ;  /* 0x0000002c42007c0c */ /* 0x000fe4000bfa6070 */
[----:B------:R-:W-:Y:S02]  /*47a0*/  @!P0 R2UR UR4, R40 ;  /* 0x00000000280482ca */ /* 0x000fe400000e0000 */
[----:B------:R-:W-:Y:S02]  /*47b0*/  @!P0 R2UR UR5, R41 ;  /* 0x00000000290582ca */ /* 0x000fe400000e0000 */
[----:B------:R-:W-:Y:S02]  /*47c0*/  ISETP.GE.U32.AND P1, PT, R67, UR44, PT ;  /* 0x0000002c43007c0c */ /* 0x000fe4000bf26070 */
[----:B------:R-:W-:-:S02]  /*47d0*/  ISETP.GE.AND.EX P5, PT, RZ, UR45, PT, P5 ;  /* 0x0000002dff007c0c */ /* 0x000fc4000bfa6350 */
[C---:B-1----:R-:W-:Y:S02]  /*47e0*/  IADD3 R0, PT, PT, R42.reuse, 0x2c0, RZ ;  /* 0x000002c02a007810 */ /* 0x042fe40007ffe0ff */
[----:B------:R-:W-:Y:S02]  /*47f0*/  IADD3 R2, PT, PT, R42, 0x2e0, RZ ;  /* 0x000002e02a027810 */ /* 0x000fe40007ffe0ff */
[----:B------:R-:W-:Y:S02]  /*4800*/  ISETP.GE.AND.EX P1, PT, RZ, UR45, PT, P1 ;  /* 0x0000002dff007c0c */ /* 0x000fe4000bf26310 */
[----:B------:R-:W-:Y:S02]  /*4810*/  @!P2 F2FP.F16.F32.PACK_AB R21, RZ, R21 ;  /* 0x00000015ff15a23e */ /* 0x000fe400000000ff */
[----:B------:R-:W-:Y:S02]  /*4820*/  @!P0 F2FP.F16.F32.PACK_AB R23, RZ, R23 ;  /* 0x00000017ff17823e */ /* 0x000fe400000000ff */
[----:B------:R-:W-:Y:S01]  /*4830*/  ISETP.GE.U32.AND P6, PT, R0, UR44, PT ;  /* 0x0000002c00007c0c */ /* 0x000fe2000bfc6070 */
[----:B------:R-:W-:Y:S01]  /*4840*/  @!P2 STG.E.U16 desc[UR6][R10.64+0x400], R21 ;  /* 0x000400150a00a986 */ /* 0x000fe2000c101506 */
[----:B------:R-:W-:-:S02]  /*4850*/  ISETP.GE.U32.AND P3, PT, R2, UR44, PT ;  /* 0x0000002c02007c0c */ /* 0x000fc4000bf66070 */
[----:B------:R-:W-:Y:S01]  /*4860*/  IADD3 R2, PT, PT, R42, 0x320, RZ ;  /* 0x000003202a027810 */ /* 0x000fe20007ffe0ff */
[----:B------:R-:W-:Y:S01]  /*4870*/  @!P0 STG.E.U16 desc[UR4][R10.64+0x480], R23 ;  /* 0x000480170a008986 */ /* 0x000fe2000c101504 */
[----:B------:R-:W-:Y:S02]  /*4880*/  @!P4 R2UR UR6, R40 ;  /* 0x000000002806c2ca */ /* 0x000fe400000e0000 */
[----:B------:R-:W-:Y:S02]  /*4890*/  @!P4 R2UR UR7, R41 ;  /* 0x000000002907c2ca */ /* 0x000fe400000e0000 */
[----:B------:R-:W-:Y:S02]  /*48a0*/  ISETP.GE.AND.EX P6, PT, RZ, UR45, PT, P6 ;  /* 0x0000002dff007c0c */ /* 0x000fe4000bfc6360 */
[----:B------:R-:W-:Y:S02]  /*48b0*/  ISETP.GE.U32.AND P0, PT, R2, UR44, PT ;  /* 0x0000002c02007c0c */ /* 0x000fe4000bf06070 */
[----:B------:R-:W-:-:S02]  /*48c0*/  @!P5 R2UR UR8, R40 ;  /* 0x000000002808d2ca */ /* 0x000fc400000e0000 */
[C---:B------:R-:W-:Y:S02]  /*48d0*/  @!P5 R2UR UR9, R41.reuse ;  /* 0x000000002909d2ca */ /* 0x040fe400000e0000 */
[----:B------:R-:W-:Y:S02]  /*48e0*/  @!P1 R2UR UR4, R40 ;  /* 0x00000000280492ca */ /* 0x000fe400000e0000 */
[----:B------:R-:W-:Y:S02]  /*48f0*/  @!P1 R2UR UR5, R41 ;  /* 0x00000000290592ca */ /* 0x000fe400000e0000 */
[----:B------:R-:W-:Y:S02]  /*4900*/  ISETP.GE.AND.EX P0, PT, RZ, UR45, PT, P0 ;  /* 0x0000002dff007c0c */ /* 0x000fe4000bf06300 */
[----:B------:R-:W-:Y:S02]  /*4910*/  ISETP.GE.AND.EX P3, PT, RZ, UR45, PT, P3 ;  /* 0x0000002dff007c0c */ /* 0x000fe4000bf66330 */
[----:B------:R-:W-:-:S02]  /*4920*/  @!P4 F2FP.F16.F32.PACK_AB R24, RZ, R24 ;  /* 0x00000018ff18c23e */ /* 0x000fc400000000ff */
[----:B------:R-:W-:Y:S02]  /*4930*/  IADD3 R0, PT, PT, R42, 0x300, RZ ;  /* 0x000003002a007810 */ /* 0x000fe40007ffe0ff */
[----:B------:R-:W-:Y:S01]  /*4940*/  @!P5 F2FP.F16.F32.PACK_AB R25, RZ, R25 ;  /* 0x00000019ff19d23e */ /* 0x000fe200000000ff */
[----:B------:R-:W-:Y:S01]  /*4950*/  @!P4 STG.E.U16 desc[UR6][R10.64+0x4c0], R24 ;  /* 0x0004c0180a00c986 */ /* 0x000fe2000c101506 */
[----:B------:R-:W-:Y:S02]  /*4960*/  ISETP.GE.U32.AND P2, PT, R0, UR44, PT ;  /* 0x0000002c00007c0c */ /* 0x000fe4000bf46070 */
[----:B------:R-:W-:Y:S01]  /*4970*/  @!P1 F2FP.F16.F32.PACK_AB R26, RZ, R26 ;  /* 0x0000001aff1a923e */ /* 0x000fe200000000ff */
[----:B------:R-:W-:Y:S01]  /*4980*/  @!P5 STG.E.U16 desc[UR8][R10.64+0x500], R25 ;  /* 0x000500190a00d986 */ /* 0x000fe2000c101508 */
[----:B------:R-:W-:Y:S02]  /*4990*/  @!P6 R2UR UR6, R40 ;  /* 0x000000002806e2ca */ /* 0x000fe400000e0000 */
[----:B------:R-:W-:Y:S01]  /*49a0*/  @!P6 R2UR UR7, R41 ;  /* 0x000000002907e2ca */ /* 0x000fe200000e0000 */
[----:B------:R-:W-:Y:S01]  /*49b0*/  @!P1 STG.E.U16 desc[UR4][R10.64+0x540], R26 ;  /* 0x0005401a0a009986 */ /* 0x000fe2000c101504 */
[----:B------:R-:W-:-:S02]  /*49c0*/  ISETP.GE.AND.EX P2, PT, RZ, UR45, PT, P2 ;  /* 0x0000002dff007c0c */ /* 0x000fc4000bf46320 */
[C---:B------:R-:W-:Y:S02]  /*49d0*/  @!P0 R2UR UR8, R40.reuse ;  /* 0x00000000280882ca */ /* 0x040fe400000e0000 */
[C---:B------:R-:W-:Y:S02]  /*49e0*/  @!P0 R2UR UR9, R41.reuse ;  /* 0x00000000290982ca */ /* 0x040fe400000e0000 */
[----:B------:R-:W-:Y:S02]  /*49f0*/  @!P3 R2UR UR4, R40 ;  /* 0x000000002804b2ca */ /* 0x000fe400000e0000 */
[----:B------:R-:W-:Y:S02]  /*4a00*/  @!P3 R2UR UR5, R41 ;  /* 0x000000002905b2ca */ /* 0x000fe400000e0000 */
[----:B------:R-:W-:Y:S02]  /*4a10*/  @!P6 F2FP.F16.F32.PACK_AB R27, RZ, R27 ;  /* 0x0000001bff1be23e */ /* 0x000fe400000000ff */
[----:B------:R-:W-:-:S02]  /*4a20*/  ISETP.GE.U32.AND P4, PT, R68, UR44, PT ;  /* 0x0000002c44007c0c */ /* 0x000fc4000bf86070 */
[----:B------:R-:W-:Y:S01]  /*4a30*/  ISETP.GE.U32.AND P5, PT, R69, UR44, PT ;  /* 0x0000002c45007c0c */ /* 0x000fe2000bfa6070 */
[----:B------:R-:W-:Y:S01]  /*4a40*/  @!P6 STG.E.U16 desc[UR6][R10.64+0x580], R27 ;  /* 0x0005801b0a00e986 */ /* 0x000fe2000c101506 */
[----:B------:R-:W-:Y:S02]  /*4a50*/  IADD3 R0, PT, PT, R42, 0x20, RZ ;  /* 0x000000202a007810 */ /* 0x000fe40007ffe0ff */
[----:B------:R-:W-:Y:S02]  /*4a60*/  @!P0 F2FP.F16.F32.PACK_AB R30, RZ, R30 ;  /* 0x0000001eff1e823e */ /* 0x000fe400000000ff */
[----:B------:R-:W-:Y:S02]  /*4a70*/  ISETP.GE.AND.EX P4, PT, RZ, UR45, PT, P4 ;  /* 0x0000002dff007c0c */ /* 0x000fe4000bf86340 */
[----:B------:R-:W-:Y:S01]  /*4a80*/  ISETP.GE.AND.EX P1, PT, RZ, UR45, PT, P5 ;  /* 0x0000002dff007c0c */ /* 0x000fe2000bf26350 */
[----:B------:R-:W-:Y:S01]  /*4a90*/  @!P0 STG.E.U16 desc[UR8][R10.64+0x640], R30 ;  /* 0x0006401e0a008986 */ /* 0x000fe2000c101508 */
[----:B------:R-:W-:-:S02]  /*4aa0*/  @!P3 F2FP.F16.F32.PACK_AB R28, RZ, R28 ;  /* 0x0000001cff1cb23e */ /* 0x000fc400000000ff */
[----:B------:R-:W-:Y:S02]  /*4ab0*/  ISETP.GE.U32.AND P6, PT, R0, UR44, PT ;  /* 0x0000002c00007c0c */ /* 0x000fe4000bfc6070 */
[----:B------:R-:W-:Y:S01]  /*4ac0*/  @!P2 R2UR UR6, R40 ;  /* 0x000000002806a2ca */ /* 0x000fe200000e0000 */
[----:B------:R-:W-:Y:S01]  /*4ad0*/  @!P3 STG.E.U16 desc[UR4][R10.64+0x5c0], R28 ;  /* 0x0005c01c0a00b986 */ /* 0x000fe2000c101504 */
[----:B------:R-:W-:Y:S01]  /*4ae0*/  @!P2 R2UR UR7, R41 ;  /* 0x000000002907a2ca */ /* 0x000fe200000e0000 */
[----:B------:R-:W1:Y:S01]  /*4af0*/  LDCU UR4, c[0x0][0x370] ;  /* 0x00006e00ff0477ac */ /* 0x000e620008000800 */
[----:B------:R-:W-:Y:S01]  /*4b00*/  ISETP.GE.AND.EX P6, PT, RZ, UR45, PT, P6 ;  /* 0x0000002dff007c0c */ /* 0x000fe2000bfc6360 */
[----:B--2---:R-:W1:Y:S01]  /*4b10*/  LDC R3, c[0x0][0x364] ;  /* 0x0000d900ff037b82 */ /* 0x004e620000000800 */
[----:B------:R-:W-:Y:S02]  /*4b20*/  ISETP.GE.U32.AND P0, PT, R71, UR44, PT ;  /* 0x0000002c47007c0c */ /* 0x000fe4000bf06070 */
[----:B------:R-:W-:-:S02]  /*4b30*/  @!P2 F2FP.F16.F32.PACK_AB R29, RZ, R29 ;  /* 0x0000001dff1da23e */ /* 0x000fc400000000ff */
[----:B------:R-:W-:Y:S02]  /*4b40*/  ISETP.GE.AND.EX P0, PT, RZ, UR45, PT, P0 ;  /* 0x0000002dff007c0c */ /* 0x000fe4000bf06300 */
[----:B------:R-:W-:Y:S02]  /*4b50*/  ISETP.GE.U32.AND P5, PT, R70, UR44, PT ;  /* 0x0000002c46007c0c */ /* 0x000fe4000bfa6070 */
[C---:B------:R-:W-:Y:S01]  /*4b60*/  @!P4 R2UR UR10, R40.reuse ;  /* 0x00000000280ac2ca */ /* 0x040fe200000e0000 */
[----:B------:R-:W-:Y:S01]  /*4b70*/  @!P2 STG.E.U16 desc[UR6][R10.64+0x600], R29 ;  /* 0x0006001d0a00a986 */ /* 0x000fe2000c101506 */
[C---:B------:R-:W-:Y:S02]  /*4b80*/  @!P4 R2UR UR11, R41.reuse ;  /* 0x00000000290bc2ca */ /* 0x040fe400000e0000 */
[----:B------:R-:W-:Y:S02]  /*4b90*/  @!P1 R2UR UR12, R40 ;  /* 0x00000000280c92ca */ /* 0x000fe400000e0000 */
[----:B------:R-:W-:-:S02]  /*4ba0*/  @!P1 R2UR UR13, R41 ;  /* 0x00000000290d92ca */ /* 0x000fc400000e0000 */
[----:B------:R-:W-:Y:S02]  /*4bb0*/  ISETP.GE.AND.EX P5, PT, RZ, UR45, PT, P5 ;  /* 0x0000002dff007c0c */ /* 0x000fe4000bfa6350 */
[C---:B------:R-:W-:Y:S02]  /*4bc0*/  @!P6 R2UR UR6, R40.reuse ;  /* 0x000000002806e2ca */ /* 0x040fe400000e0000 */
[----:B------:R-:W-:Y:S02]  /*4bd0*/  @!P6 R2UR UR7, R41 ;  /* 0x000000002907e2ca */ /* 0x000fe400000e0000 */
[----:B------:R-:W-:Y:S02]  /*4be0*/  @!P4 F2FP.F16.F32.PACK_AB R37, RZ, R37 ;  /* 0x00000025ff25c23e */ /* 0x000fe400000000ff */
[----:B------:R-:W-:Y:S02]  /*4bf0*/  @!P1 F2FP.F16.F32.PACK_AB R31, RZ, R31 ;  /* 0x0000001fff1f923e */ /* 0x000fe400000000ff */
[----:B------:R-:W-:Y:S01]  /*4c00*/  @!P6 F2FP.F16.F32.PACK_AB R2, RZ, R15 ;  /* 0x0000000fff02e23e */ /* 0x000fe200000000ff */
[----:B------:R-:W-:Y:S01]  /*4c10*/  @!P4 STG.E.U16 desc[UR10][R10.64+0x680], R37 ;  /* 0x000680250a00c986 */ /* 0x000fe2000c10150a */
[----:B------:R-:W-:-:S02]  /*4c20*/  @!P0 R2UR UR14, R40 ;  /* 0x00000000280e82ca */ /* 0x000fc400000e0000 */
[----:B------:R-:W-:Y:S01]  /*4c30*/  @!P0 R2UR UR15, R41 ;  /* 0x00000000290f82ca */ /* 0x000fe200000e0000 */
[----:B------:R-:W-:Y:S01]  /*4c40*/  @!P1 STG.E.U16 desc[UR12][R10.64+0x6c0], R31 ;  /* 0x0006c01f0a009986 */ /* 0x000fe2000c10150c */
[C---:B------:R-:W-:Y:S02]  /*4c50*/  IADD3 R9, PT, PT, R42.reuse, 0xc0, RZ ;  /* 0x000000c02a097810 */ /* 0x040fe40007ffe0ff */
[C---:B------:R-:W-:Y:S01]  /*4c60*/  IADD3 R12, PT, PT, R42.reuse, 0xe0, RZ ;  /* 0x000000e02a0c7810 */ /* 0x040fe20007ffe0ff */
[----:B------:R1:W-:Y:S01]  /*4c70*/  @!P6 STG.E.U16 desc[UR6][R10.64+0x40], R2 ;  /* 0x000040020a00e986 */ /* 0x0003e2000c101506 */
[C---:B------:R-:W-:Y:S02]  /*4c80*/  IADD3 R14, PT, PT, R42.reuse, 0x100, RZ ;  /* 0x000001002a0e7810 */ /* 0x040fe40007ffe0ff */
[----:B------:R-:W-:Y:S02]  /*4c90*/  IADD3 R15, PT, PT, R42, 0x120, RZ ;  /* 0x000001202a0f7810 */ /* 0x000fe40007ffe0ff */
[----:B------:R-:W-:-:S02]  /*4ca0*/  ISETP.GE.U32.AND P2, PT, R9, UR44, PT ;  /* 0x0000002c09007c0c */ /* 0x000fc4000bf46070 */
[----:B------:R-:W-:Y:S02]  /*4cb0*/  ISETP.GE.U32.AND P4, PT, R12, UR44, PT ;  /* 0x0000002c0c007c0c */ /* 0x000fe4000bf86070 */
[----:B------:R-:W-:Y:S02]  /*4cc0*/  ISETP.GE.U32.AND P3, PT, R14, UR44, PT ;  /* 0x0000002c0e007c0c */ /* 0x000fe4000bf66070 */
[----:B------:R-:W-:Y:S01]  /*4cd0*/  ISETP.GE.U32.AND P1, PT, R15, UR44, PT ;  /* 0x0000002c0f007c0c */ /* 0x000fe2000bf26070 */
[----:B-1----:R-:W-:Y:S01]  /*4ce0*/  IMAD R2, R3, UR4, RZ ;  /* 0x0000000403027c24 */ /* 0x002fe2000f8e02ff */
[----:B------:R-:W-:Y:S02]  /*4cf0*/  @!P5 R2UR UR8, R40 ;  /* 0x000000002808d2ca */ /* 0x000fe400000e0000 */
[----:B------:R-:W-:Y:S02]  /*4d00*/  @!P5 R2UR UR9, R41 ;  /* 0x000000002909d2ca */ /* 0x000fe400000e0000 */
[----:B------:R-:W-:-:S02]  /*4d10*/  @!P0 F2FP.F16.F32.PACK_AB R8, RZ, R8 ;  /* 0x00000008ff08823e */ /* 0x000fc400000000ff */
[----:B------:R-:W-:Y:S02]  /*4d20*/  ISETP.GE.AND.EX P2, PT, RZ, UR45, PT, P2 ;  /* 0x0000002dff007c0c */ /* 0x000fe4000bf46320 */
[----:B------:R-:W-:Y:S01]  /*4d30*/  ISETP.GE.AND.EX P4, PT, RZ, UR45, PT, P4 ;  /* 0x0000002dff007c0c */ /* 0x000fe2000bf86340 */
[----:B------:R1:W-:Y:S01]  /*4d40*/  @!P0 STG.E.U16 desc[UR14][R10.64+0x740], R8 ;  /* 0x000740080a008986 */ /* 0x0003e2000c10150e */
[----:B------:R-:W-:Y:S02]  /*4d50*/  ISETP.GE.AND.EX P3, PT, RZ, UR45, PT, P3 ;  /* 0x0000002dff007c0c */ /* 0x000fe4000bf66330 */
[----:B------:R-:W-:Y:S02]  /*4d60*/  ISETP.GE.AND.EX P1, PT, RZ, UR45, PT, P1 ;  /* 0x0000002dff007c0c */ /* 0x000fe4000bf26310 */
[----:B------:R-:W-:Y:S02]  /*4d70*/  IADD3 R43, P0, PT, R2, R43, RZ ;  /* 0x0000002b022b7210 */ /* 0x000fe40007f1e0ff */
[----:B------:R-:W-:-:S02]  /*4d80*/  @!P5 F2FP.F16.F32.PACK_AB R32, RZ, R32 ;  /* 0x00000020ff20d23e */ /* 0x000fc400000000ff */
[----:B------:R-:W-:Y:S02]  /*4d90*/  LEA.HI.X.SX32 R44, R2, R44, 0x1, P0 ;  /* 0x0000002c022c7211 */ /* 0x000fe400000f0eff */
[----:B------:R-:W-:Y:S01]  /*4da0*/  ISETP.GE.U32.AND P0, PT, R43, UR46, PT ;  /* 0x0000002e2b007c0c */ /* 0x000fe2000bf06070 */
[----:B------:R1:W-:Y:S01]  /*4db0*/  @!P5 STG.E.U16 desc[UR8][R10.64+0x700], R32 ;  /* 0x000700200a00d986 */ /* 0x0003e2000c101508 */
[C---:B------:R-:W-:Y:S02]  /*4dc0*/  @!P2 R2UR UR8, R40.reuse ;  /* 0x000000002808a2ca */ /* 0x040fe400000e0000 */
[C---:B------:R-:W-:Y:S02]  /*4dd0*/  @!P2 R2UR UR9, R41.reuse ;  /* 0x000000002909a2ca */ /* 0x040fe400000e0000 */
[----:B------:R-:W-:Y:S02]  /*4de0*/  @!P4 R2UR UR6, R40 ;  /* 0x000000002806c2ca */ /* 0x000fe400000e0000 */
[----:B------:R-:W-:-:S02]  /*4df0*/  @!P4 R2UR UR7, R41 ;  /* 0x000000002907c2ca */ /* 0x000fc400000e0000 */
[C---:B------:R-:W-:Y:S02]  /*4e00*/  @!P3 R2UR UR10, R40.reuse ;  /* 0x00000000280ab2ca */ /* 0x040fe400000e0000 */
[C---:B------:R-:W-:Y:S02]  /*4e10*/  @!P3 R2UR UR11, R41.reuse ;  /* 0x00000000290bb2ca */ /* 0x040fe400000e0000 */
[----:B------:R-:W-:Y:S02]  /*4e20*/  @!P1 R2UR UR12, R40 ;  /* 0x00000000280c92ca */ /* 0x000fe400000e0000 */
[----:B------:R-:W-:Y:S02]  /*4e30*/  @!P1 R2UR UR13, R41 ;  /* 0x00000000290d92ca */ /* 0x000fe400000e0000 */
[----:B------:R-:W-:Y:S02]  /*4e40*/  ISETP.GE.AND.EX P0, PT, R44, UR47, PT, P0 ;  /* 0x0000002f2c007c0c */ /* 0x000fe4000bf06300 */
[----:B------:R-:W-:-:S02]  /*4e50*/  @!P2 F2FP.F16.F32.PACK_AB R4, RZ, R4 ;  /* 0x00000004ff04a23e */ /* 0x000fc400000000ff */
[----:B------:R-:W-:Y:S02]  /*4e60*/  @!P4 F2FP.F16.F32.PACK_AB R5, RZ, R5 ;  /* 0x00000005ff05c23e */ /* 0x000fe400000000ff */
[----:B------:R-:W-:Y:S01]  /*4e70*/  @!P3 F2FP.F16.F32.PACK_AB R6, RZ, R6 ;  /* 0x00000006ff06b23e */ /* 0x000fe200000000ff */
[----:B------:R1:W-:Y:S01]  /*4e80*/  @!P2 STG.E.U16 desc[UR8][R10.64+0x180], R4 ;  /* 0x000180040a00a986 */ /* 0x0003e2000c101508 */
[----:B------:R-:W-:-:S03]  /*4e90*/  @!P1 F2FP.F16.F32.PACK_AB R7, RZ, R7 ;  /* 0x00000007ff07923e */ /* 0x000fc600000000ff */
[----:B------:R1:W-:Y:S04]  /*4ea0*/  @!P4 STG.E.U16 desc[UR6][R10.64+0x1c0], R5 ;  /* 0x0001c0050a00c986 */ /* 0x0003e8000c101506 */
[----:B------:R1:W-:Y:S04]  /*4eb0*/  @!P3 STG.E.U16 desc[UR10][R10.64+0x200], R6 ;  /* 0x000200060a00b986 */ /* 0x0003e8000c10150a */
[----:B------:R1:W-:Y:S01]  /*4ec0*/  @!P1 STG.E.U16 desc[UR12][R10.64+0x240], R7 ;  /* 0x000240070a009986 */ /* 0x0003e2000c10150c */
[----:B------:R-:W-:Y:S05]  /*4ed0*/  @!P0 BRA `(.L_x_425) ;  /* 0xffffffb400408947 */ /* 0x000fea000383ffff */
[----:B------:R-:W-:Y:S05]  /*4ee0*/  BSYNC B0 ;  /* 0x0000000000007941 */ /* 0x000fea0003800000 */
.L_x_363:
[----:B------:R-:W-:Y:S05]  /*4ef0*/  EXIT ;  /* 0x000000000000794d */ /* 0x000fea0003800000 */
.L_x_364:
[----:B------:R-:W-:Y:S01]  /*4f00*/  BSSY B1, `(.L_x_426) ;  /* 0x0000007000017945 */ /* 0x000fe20003800000 */
[----:B------:R-:W-:Y:S02]  /*4f10*/  MOV R12, 0x10 ;  /* 0x00000010000c7802 */ /* 0x000fe40000000f00 */
[----:B------:R-:W-:Y:S02]  /*4f20*/  MOV R11, 0x1f ;  /* 0x0000001f000b7802 */ /* 0x000fe40000000f00 */
[----:B------:R-:W-:-:S07]  /*4f30*/  MOV R15, 0xffffffff ;  /* 0xffffffff000f7802 */ /* 0x000fce0000000f00 */
[----:B------:R-:W-:Y:S05]  /*4f40*/  WARPSYNC.COLLECTIVE R15, `(.L_x_427) ;  /* 0x000000000f087348 */ /* 0x000fea0003c00000 */
[----:B------:R0:W1:Y:S02]  /*4f50*/  SHFL.BFLY P6, R14, R13, R12, R11 ;  /* 0x0c00000c0d0e7389 */ /* 0x00006400000c000b */
[----:B01----:R-:W-:Y:S05]  /*4f60*/  ENDCOLLECTIVE ;  /* 0x000000000000791b */ /* 0x003fea0003800000 */
.L_x_427:
[----:B------:R-:W-:Y:S05]  /*4f70*/  BSYNC B1 ;  /* 0x0000000000017941 */ /* 0x000fea0003800000 */
.L_x_426:
        /* <DEDUP_REMOVED lines=8> */
.L_x_428:
[----:B------:R-:W-:Y:S01]  /*5000*/  HFMA2 R12, -RZ, RZ, 0, 2.384185791015625e-07 ;  /* 0x00000004ff0c7431 */ /* 0x000fe200000001ff */
[----:B------:R-:W-:-:S04]  /*5010*/  FMNMX R0, R13, R14, !PT ;  /* 0x0000000e0d007209 */ /* 0x000fc80007800000 */
[----:B------:R-:W-:-:S07]  /*5020*/  MOV R13, R0 ;  /* 0x00000000000d7202 */ /* 0x000fce0000000f00 */
[----:B------:R-:W-:Y:S05]  /*5030*/  WARPSYNC.COLLECTIVE R15, `(.L_x_429) ;  /* 0x000000000f087348 */ /* 0x000fea0003c00000 */
[----:B------:R0:W1:Y:S02]  /*5040*/  SHFL.BFLY P6, R14, R13, R12, R11 ;  /* 0x0c00000c0d0e7389 */ /* 0x00006400000c000b */
[----:B01----:R-:W-:Y:S05]  /*5050*/  ENDCOLLECTIVE ;  /* 0x000000000000791b */ /* 0x003fea0003800000 */
.L_x_429:
[----:B------:R-:W-:Y:S01]  /*5060*/  HFMA2 R12, -RZ, RZ, 0, 1.1920928955078125e-07 ;  /* 0x00000002ff0c7431 */ /* 0x000fe200000001ff */
[----:B------:R-:W-:-:S04]  /*5070*/  FMNMX R2, R0, R14, !PT ;  /* 0x0000000e00027209 */ /* 0x000fc80007800000 */
[----:B------:R-:W-:-:S07]  /*5080*/  MOV R13, R2 ;  /* 0x00000002000d7202 */ /* 0x000fce0000000f00 */
[----:B------:R-:W-:Y:S05]  /*5090*/  WARPSYNC.COLLECTIVE R15, `(.L_x_430) ;  /* 0x000000000f087348 */ /* 0x000fea0003c00000 */
[----:B------:R0:W1:Y:S02]  /*50a0*/  SHFL.BFLY P6, R14, R13, R12, R11 ;  /* 0x0c00000c0d0e7389 */ /* 0x00006400000c000b */
[----:B01----:R-:W-:Y:S05]  /*50b0*/  ENDCOLLECTIVE ;  /* 0x000000000000791b */ /* 0x003fea0003800000 */
.L_x_430:
[----:B------:R-:W-:Y:S01]  /*50c0*/  HFMA2 R12, -RZ, RZ, 0, 5.9604644775390625e-08 ;  /* 0x00000001ff0c7431 */ /* 0x000fe200000001ff */
[----:B------:R-:W-:-:S04]  /*50d0*/  FMNMX R3, R2, R14, !PT ;  /* 0x0000000e02037209 */ /* 0x000fc80007800000 */
[----:B------:R-:W-:-:S07]  /*50e0*/  MOV R13, R3 ;  /* 0x00000003000d7202 */ /* 0x000fce0000000f00 */
[----:B------:R-:W-:Y:S05]  /*50f0*/  WARPSYNC.COLLECTIVE R15, `(.L_x_431) ;  /* 0x000000000f087348 */ /* 0x000fea0003c00000 */
[----:B------:R0:W1:Y:S02]  /*5100*/  SHFL.BFLY P6, R14, R13, R12, R11 ;  /* 0x0c00000c0d0e7389 */ /* 0x00006400000c000b */
[----:B01----:R-:W-:Y:S05]  /*5110*/  ENDCOLLECTIVE ;  /* 0x000000000000791b */ /* 0x003fea0003800000 */
.L_x_431:
[----:B------:R-:W-:-:S05]  /*5120*/  FMNMX R3, R3, R14, !PT ;  /* 0x0000000e03037209 */ /* 0x000fca0007800000 */
[C---:B------:R-:W-:Y:S01]  /*5130*/  FADD R2, -R3.reuse, R6 ;  /* 0x0000000603027221 */ /* 0x040fe20000000100 */
        /* <DEDUP_REMOVED lines=306> */
.L_x_432:
[----:B------:R-:W-:Y:S02]  /*6460*/  HFMA2 R12, -RZ, RZ, 0, 4.76837158203125e-07 ;  /* 0x00000008ff0c7431 */ /* 0x000fe400000001ff */
[----:B------:R-:W-:-:S05]  /*6470*/  FADD R36, R13, R14 ;  /* 0x0000000e0d247221 */ /* 0x000fca0000000000 */
[----:B------:R-:W-:-:S07]  /*6480*/  MOV R13, R36 ;  /* 0x00000024000d7202 */ /* 0x000fce0000000f00 */
[----:B------:R-:W-:Y:S05]  /*6490*/  WARPSYNC.COLLECTIVE R15, `(.L_x_433) ;  /* 0x000000000f087348 */ /* 0x000fea0003c00000 */
[----:B------:R0:W1:Y:S02]  /*64a0*/  SHFL.BFLY P6, R14, R13, R12, R11 ;  /* 0x0c00000c0d0e7389 */ /* 0x00006400000c000b */
[----:B01----:R-:W-:Y:S05]  /*64b0*/  ENDCOLLECTIVE ;  /* 0x000000000000791b */ /* 0x003fea0003800000 */
.L_x_433:
[----:B------:R-:W-:Y:S02]  /*64c0*/  HFMA2 R12, -RZ, RZ, 0, 2.384185791015625e-07 ;  /* 0x00000004ff0c7431 */ /* 0x000fe400000001ff */
[----:B------:R-:W-:-:S05]  /*64d0*/  FADD R37, R36, R14 ;  /* 0x0000000e24257221 */ /* 0x000fca0000000000 */
[----:B------:R-:W-:-:S07]  /*64e0*/  MOV R13, R37 ;  /* 0x00000025000d7202 */ /* 0x000fce0000000f00 */
[----:B------:R-:W-:Y:S05]  /*64f0*/  WARPSYNC.COLLECTIVE R15, `(.L_x_434) ;  /* 0x000000000f087348 */ /* 0x000fea0003c00000 */
[----:B------:R0:W1:Y:S02]  /*6500*/  SHFL.BFLY P6, R14, R13, R12, R11 ;  /* 0x0c00000c0d0e7389 */ /* 0x00006400000c000b */
[----:B01----:R-:W-:Y:S05]  /*6510*/  ENDCOLLECTIVE ;  /* 0x000000000000791b */ /* 0x003fea0003800000 */
.L_x_434:
[----:B------:R-:W-:Y:S02]  /*6520*/  HFMA2 R12, -RZ, RZ, 0, 1.1920928955078125e-07 ;  /* 0x00000002ff0c7431 */ /* 0x000fe400000001ff */
[----:B------:R-:W-:-:S05]  /*6530*/  FADD R38, R37, R14 ;  /* 0x0000000e25267221 */ /* 0x000fca0000000000 */
[----:B------:R-:W-:-:S07]  /*6540*/  MOV R13, R38 ;  /* 0x00000026000d7202 */ /* 0x000fce0000000f00 */
[----:B------:R-:W-:Y:S05]  /*6550*/  WARPSYNC.COLLECTIVE R15, `(.L_x_435) ;  /* 0x000000000f087348 */ /* 0x000fea0003c00000 */
[----:B------:R0:W1:Y:S02]  /*6560*/  SHFL.BFLY P6, R14, R13, R12, R11 ;  /* 0x0c00000c0d0e7389 */ /* 0x00006400000c000b */
[----:B01----:R-:W-:Y:S05]  /*6570*/  ENDCOLLECTIVE ;  /* 0x000000000000791b */ /* 0x003fea0003800000 */
.L_x_435:
[----:B------:R-:W-:Y:S02]  /*6580*/  HFMA2 R12, -RZ, RZ, 0, 5.9604644775390625e-08 ;  /* 0x00000001ff0c7431 */ /* 0x000fe400000001ff */
[----:B------:R-:W-:-:S05]  /*6590*/  FADD R39, R38, R14 ;  /* 0x0000000e26277221 */ /* 0x000fca0000000000 */
[----:B------:R-:W-:-:S07]  /*65a0*/  MOV R13, R39 ;  /* 0x00000027000d7202 */ /* 0x000fce0000000f00 */
[----:B------:R-:W-:Y:S05]  /*65b0*/  WARPSYNC.COLLECTIVE R15, `(.L_x_436) ;  /* 0x000000000f087348 */ /* 0x000fea0003c00000 */
[----:B------:R0:W1:Y:S02]  /*65c0*/  SHFL.BFLY P6, R14, R13, R12, R11 ;  /* 0x0c00000c0d0e7389 */ /* 0x00006400000c000b */
[----:B01----:R-:W-:Y:S05]  /*65d0*/  ENDCOLLECTIVE ;  /* 0x000000000000791b */ /* 0x003fea0003800000 */
.L_x_436:
[----:B------:R-:W-:Y:S05]  /*65e0*/  BRA `(.L_x_437) ;  /* 0xffffffc000807947 */ /* 0x000fea000383ffff */
        .weak           $__internal_4_$__cuda_sm3x_div_rn_noftz_f32_slowpath
        .type           $__internal_4_$__cuda_sm3x_div_rn_noftz_f32_slowpath,@function
        .size           $__internal_4_$__cuda_sm3x_div_rn_noftz_f32_slowpath,(.L_x_15321 - $__internal_4_$__cuda_sm3x_div_rn_noftz_f32_slowpath)
$__internal_4_$__cuda_sm3x_div_rn_noftz_f32_slowpath:
        /* <DEDUP_REMOVED lines=35> */
.L_x_439:
        /* <DEDUP_REMOVED lines=29> */
[-CC-:B------:R-:W-:Y:S01]  /*69f0*/  FFMA.RZ R38, R52, R48.reuse, R75.reuse ;  /* 0x0000003034267223 */ /* 0x180fe2000000c04b */
[----:B------:R-:W-:Y:S01]  /*6a00*/  IADD3 R73, PT, PT, R46, 0x20, RZ ;  /* 0x000000202e497810 */ /* 0x000fe20007ffe0ff */
[CCC-:B------:R-:W-:Y:S01]  /*6a10*/  FFMA.RP R8, R52.reuse, R48.reuse, R75.reuse ;  /* 0x0000003034087223 */ /* 0x1c0fe2000000804b */
[----:B------:R-:W-:Y:S01]  /*6a20*/  FFMA.RM R13, R52, R48, R75 ;  /* 0x00000030340d7223 */ /* 0x000fe2000000404b */
[----:B------:R-:W-:Y:S02]  /*6a30*/  ISETP.NE.AND P3, PT, R46, RZ, PT ;  /* 0x000000ff2e00720c */ /* 0x000fe40003f65270 */
[----:B------:R-:W-:Y:S02]  /*6a40*/  LOP3.LUT R38, R38, 0x7fffff, RZ, 0xc0, !PT ;  /* 0x007fffff26267812 */ /* 0x000fe400078ec0ff */
[----:B------:R-:W-:Y:S02]  /*6a50*/  ISETP.NE.AND P2, PT, R46, RZ, PT ;  /* 0x000000ff2e00720c */ /* 0x000fe40003f45270 */
[----:B------:R-:W-:-:S02]  /*6a60*/  LOP3.LUT R38, R38, 0x800000, RZ, 0xfc, !PT ;  /* 0x0080000026267812 */ /* 0x000fc400078efcff */
[----:B------:R-:W-:Y:S02]  /*6a70*/  IADD3 R46, PT, PT, -R46, RZ, RZ ;  /* 0x000000ff2e2e7210 */ /* 0x000fe40007ffe1ff */
[----:B------:R-:W-:Y:S02]  /*6a80*/  SHF.L.U32 R73, R38, R73, RZ ;  /* 0x0000004926497219 */ /* 0x000fe400000006ff */
[----:B------:R-:W-:Y:S02]  /*6a90*/  FSETP.NEU.FTZ.AND P1, PT, R8, R13, PT ;  /* 0x0000000d0800720b */ /* 0x000fe40003f3d000 */
        /* <DEDUP_REMOVED lines=11> */
.L_x_446:
[----:B------:R-:W-:-:S04]  /*6b50*/  LOP3.LUT R39, R39, 0x80000000, RZ, 0xc0, !PT ;  /* 0x8000000027277812 */ /* 0x000fc800078ec0ff */
[----:B------:R-:W-:Y:S01]  /*6b60*/  LOP3.LUT R39, R39, 0x7f800000, RZ, 0xfc, !PT ;  /* 0x7f80000027277812 */ /* 0x000fe200078efcff */
[----:B------:R-:W-:Y:S06]  /*6b70*/  BRA `(.L_x_447) ;  /* 0x0000000000047947 */ /* 0x000fec0003800000 */
.L_x_445:
[----:B------:R-:W-:-:S07]  /*6b80*/  LEA R39, R13, R39, 0x17 ;  /* 0x000000270d277211 */ /* 0x000fce00078eb8ff */
.L_x_447:
[----:B------:R-:W-:Y:S05]  /*6b90*/  BSYNC.RECONVERGENT B2 ;  /* 0x0000000000027941 */ /* 0x000fea0003800200 */
.L_x_444:
[----:B------:R-:W-:Y:S05]  /*6ba0*/  BRA `(.L_x_448) ;  /* 0x0000000000207947 */ /* 0x000fea0003800000 */
.L_x_443:
[----:B------:R-:W-:-:S04]  /*6bb0*/  LOP3.LUT R8, R13, 0x80000000, R8, 0x48, !PT ;  /* 0x800000000d087812 */ /* 0x000fc800078e4808 */
[----:B------:R-:W-:Y:S01]  /*6bc0*/  LOP3.LUT R39, R8, 0x7f800000, RZ, 0xfc, !PT ;  /* 0x7f80000008277812 */ /* 0x000fe200078efcff */
[----:B------:R-:W-:Y:S06]  /*6bd0*/  BRA `(.L_x_448) ;  /* 0x0000000000147947 */ /* 0x000fec0003800000 */
.L_x_442:
[----:B------:R-:W-:Y:S01]  /*6be0*/  LOP3.LUT R39, R13, 0x80000000, R8, 0x48, !PT ;  /* 0x800000000d277812 */ /* 0x000fe200078e4808 */
[----:B------:R-:W-:Y:S06]  /*6bf0*/  BRA `(.L_x_448) ;  /* 0x00000000000c7947 */ /* 0x000fec0003800000 */
.L_x_441:
[----:B------:R-:W0:Y:S01]  /*6c00*/  MUFU.RSQ R39, -QNAN ;  /* 0xffc0000000277908 */ /* 0x000e220000001400 */
[----:B------:R-:W-:Y:S05]  /*6c10*/  BRA `(.L_x_448) ;  /* 0x0000000000047947 */ /* 0x000fea0003800000 */
.L_x_440:
[----:B------:R-:W-:-:S07]  /*6c20*/  FADD.FTZ R39, R8, R11 ;  /* 0x0000000b08277221 */ /* 0x000fce0000010000 */
.L_x_448:
[----:B------:R-:W-:Y:S05]  /*6c30*/  BSYNC.RECONVERGENT B1 ;  /* 0x0000000000017941 */ /* 0x000fea0003800200 */
.L_x_438:
[----:B------:R-:W-:-:S04]  /*6c40*/  HFMA2 R13, -RZ, RZ, 0, 0 ;  /* 0x00000000ff0d7431 */ /* 0x000fc800000001ff */
[----:B0-----:R-:W-:Y:S05]  /*6c50*/  RET.REL.NODEC R12 `(_ZN7oneflow4cuda7softmax15SoftmaxWarpImplI10SimpleLoadI6__halffE11SimpleStoreIS4_fEfLi1ELi30ELi32ELi1ELb1ELNS1_9AlgorithmE0EEEvT_T0_ll) ;  /* 0xffffff900ce87950 */ /* 0x001fea0003c3ffff */
.L_x_449:
        /* <DEDUP_REMOVED lines=10> */
.L_x_15321:


//--------------------- .text._ZN7oneflow4cuda7softmax15SoftmaxWarpImplI10SimpleLoadI6__halffE11SimpleStoreIS4_fEfLi1ELi30ELi32ELi1ELb0ELNS1_9AlgorithmE0EEEvT_T0_ll --------------------------
	.section	.text._ZN7oneflow4cuda7softmax15SoftmaxWarpImplI10SimpleLoadI6__halffE11SimpleStoreIS4_fEfLi1ELi30ELi32ELi1ELb0ELNS1_9AlgorithmE0EEEvT_T0_ll,"ax",@progbits
	.align	128
        .global         _ZN7oneflow4cuda7softmax15SoftmaxWarpImplI10SimpleLoadI6__halffE11SimpleStoreIS4_fEfLi1ELi30ELi32ELi1ELb0ELNS1_9AlgorithmE0EEEvT_T0_ll
        .type           _ZN7oneflow4cuda7softmax15SoftmaxWarpImplI10SimpleLoadI6__halffE11SimpleStoreIS4_fEfLi1ELi30ELi32ELi1ELb0ELNS1_9AlgorithmE0EEEvT_T0_ll,@function
        .size           _ZN7oneflow4cuda7softmax15SoftmaxWarpImplI10SimpleLoadI6__halffE11SimpleStoreIS4_fEfLi1ELi30ELi32ELi1ELb0ELNS1_9AlgorithmE0EEEvT_T0_ll,(.L_x_15322 - _ZN7oneflow4cuda7softmax15SoftmaxWarpImplI10SimpleLoadI6__halffE11SimpleStoreIS4_fEfLi1ELi30ELi32ELi1ELb0ELNS1_9AlgorithmE0EEEvT_T0_ll)
        .other          _ZN7oneflow4cuda7softmax15SoftmaxWarpImplI10SimpleLoadI6__halffE11SimpleStoreIS4_fEfLi1ELi30ELi32ELi1ELb0ELNS1_9AlgorithmE0EEEvT_T0_ll,@"STO_CUDA_ENTRY STV_DEFAULT"
_ZN7oneflow4cuda7softmax15SoftmaxWarpImplI10SimpleLoadI6__halffE11SimpleStoreIS4_fEfLi1ELi30ELi32ELi1ELb0ELNS1_9AlgorithmE0EEEvT_T0_ll:
.text._ZN7oneflow4cuda7softmax15SoftmaxWarpImplI10SimpleLoadI6__halffE11SimpleStoreIS4_fEfLi1ELi30ELi32ELi1ELb0ELNS1_9AlgorithmE0EEEvT_T0_ll:
        /* <DEDUP_REMOVED lines=24> */
.L_x_450:
        /* <DEDUP_REMOVED lines=13> */
.L_x_512:
        /* <DEDUP_REMOVED lines=103> */
[----:B-1----:R-:W-:-:S05]  /*08c0*/  FMNMX R13, R13, R14, !PT ;  /* 0x0000000e0d0d7209 */ /* 0x002fca0007800000 */
[----:B------:R-:W1:Y:S02]  /*08d0*/  SHFL.BFLY PT, R14, R13, 0x8, 0x1f ;  /* 0x0d001f000d0e7f89 */ /* 0x000e6400000e0000 */
[----:B-1----:R-:W-:Y:S02]  /*08e0*/  FMNMX R0, R13, R14, !PT ;  /* 0x0000000e0d007209 */ /* 0x002fe40007800000 */
[----:B------:R-:W-:-:S03]  /*08f0*/  MOV R13, 0x437c0000 ;  /* 0x437c0000000d7802 */ /* 0x000fc60000000f00 */
        /* <DEDUP_REMOVED lines=13> */
[----:B------:R-:W-:Y:S01]  /*09d0*/  FFMA.SAT R16, R76, R11, 0.5 ;  /* 0x3f0000004c107423 */ /* 0x000fe2000000200b */
[-C--:B------:R-:W-:Y:S01]  /*09e0*/  FFMA.RM R0, R0, R13.reuse, 12582913 ;  /* 0x4b40000100007423 */ /* 0x080fe2000000400d */
[-C--:B------:R-:W-:Y:S01]  /*09f0*/  FFMA.RM R3, R2, R13.reuse, 12582913 ;  /* 0x4b40000102037423 */ /* 0x080fe2000000400d */
[--C-:B------:R-:W-:Y:S01]  /*0a00*/  FADD R52, R32, -R15.reuse ;  /* 0x8000000f20347221 */ /* 0x100fe20000000000 */
[----:B------:R-:W-:Y:S01]  /*0a10*/  FFMA.RM R16, R16, R13, 12582913 ;  /* 0x4b40000110107423 */ /* 0x000fe2000000400d */
[----:B------:R-:W-:Y:S01]  /*0a20*/  FADD R2, R0, -12583039 ;  /* 0xcb40007f00027421 */ /* 0x000fe20000000000 */
[--C-:B------:R-:W-:Y:S01]  /*0a30*/  FADD R32, R10, -R15.reuse ;  /* 0x8000000f0a207221 */ /* 0x100fe20000000000 */
[--C-:B------:R-:W-:Y:S01]  /*0a40*/  FADD R38, R4, -R15.reuse ;  /* 0x8000000f04267221 */ /* 0x100fe20000000000 */
[----:B------:R-:W-:Y:S01]  /*0a50*/  FADD R10, R3, -12583039 ;  /* 0xcb40007f030a7421 */ /* 0x000fe20000000000 */
[----:B------:R-:W-:Y:S01]  /*0a60*/  FFMA R2, R7, 1.4426950216293334961, -R2 ;  /* 0x3fb8aa3b07027823 */ /* 0x000fe20000000802 */
[--C-:B------:R-:W-:Y:S01]  /*0a70*/  FADD R4, R5, -R15.reuse ;  /* 0x8000000f05047221 */ /* 0x100fe20000000000 */
[--C-:B------:R-:W-:Y:S01]  /*0a80*/  FADD R8, R41, -R15.reuse ;  /* 0x8000000f29087221 */ /* 0x100fe20000000000 */
[----:B------:R-:W-:Y:S01]  /*0a90*/  FADD R5, R16, -12583039 ;  /* 0xcb40007f10057421 */ /* 0x000fe20000000000 */
[----:B------:R-:W-:Y:S01]  /*0aa0*/  FFMA R2, R7, 1.925963033500011079e-08, R2 ;  /* 0x32a5706007027823 */ /* 0x000fe20000000002 */
[C---:B------:R-:W-:Y:S01]  /*0ab0*/  FFMA R10, R47.reuse, 1.4426950216293334961, -R10 ;  /* 0x3fb8aa3b2f0a7823 */ /* 0x040fe2000000080a */
[----:B------:R-:W-:Y:S01]  /*0ac0*/  FADD R62, R18, -R15 ;  /* 0x8000000f123e7221 */ /* 0x000fe20000000000 */
[----:B------:R-:W-:Y:S01]  /*0ad0*/  FFMA R5, R76, 1.4426950216293334961, -R5 ;  /* 0x3fb8aa3b4c057823 */ /* 0x000fe20000000805 */
[----:B------:R1:W2:Y:S01]  /*0ae0*/  MUFU.EX2 R7, R2 ;  /* 0x0000000200077308 */ /* 0x0002a20000000800 */
[----:B------:R-:W-:Y:S01]  /*0af0*/  FFMA.SAT R18, R8, R11, 0.5 ;  /* 0x3f00000008127423 */ /* 0x000fe2000000200b */
[----:B------:R-:W-:Y:S01]  /*0b00*/  FFMA R10, R47, 1.925963033500011079e-08, R10 ;  /* 0x32a570602f0a7823 */ /* 0x000fe2000000000a */
[----:B------:R-:W-:Y:S01]  /*0b10*/  FFMA R76, R76, 1.925963033500011079e-08, R5 ;  /* 0x32a570604c4c7823 */ /* 0x000fe20000000005 */
[--C-:B------:R-:W-:Y:S01]  /*0b20*/  FADD R12, R9, -R15.reuse ;  /* 0x8000000f090c7221 */ /* 0x100fe20000000000 */
[----:B------:R-:W-:Y:S01]  /*0b30*/  FFMA.RM R18, R18, R13, 12582913 ;  /* 0x4b40000112127423 */ /* 0x000fe2000000400d */
[----:B------:R-:W-:Y:S01]  /*0b40*/  SHF.L.U32 R0, R0, 0x17, RZ ;  /* 0x0000001700007819 */ /* 0x000fe200000006ff */
[--C-:B------:R-:W-:Y:S01]  /*0b50*/  FADD R14, R17, -R15.reuse ;  /* 0x8000000f110e7221 */ /* 0x100fe20000000000 */
[----:B------:R3:W4:Y:S01]  /*0b60*/  MUFU.EX2 R5, R10 ;  /* 0x0000000a00057308 */ /* 0x0007220000000800 */
[----:B------:R-:W-:Y:S01]  /*0b70*/  FADD R9, R18, -12583039 ;  /* 0xcb40007f12097421 */ /* 0x000fe20000000000 */
[----:B-1----:R-:W-:Y:S01]  /*0b80*/  FFMA.SAT R2, R38, R11, 0.5 ;  /* 0x3f00000026027423 */ /* 0x002fe2000000200b */
[--C-:B------:R-:W-:Y:S01]  /*0b90*/  FADD R40, R6, -R15.reuse ;  /* 0x8000000f06287221 */ /* 0x100fe20000000000 */
[----:B------:R-:W-:Y:S01]  /*0ba0*/  FADD R48, R34, -R15 ;  /* 0x8000000f22307221 */ /* 0x000fe20000000000 */
[----:B------:R-:W-:Y:S01]  /*0bb0*/  FFMA R9, R8, 1.4426950216293334961, -R9 ;  /* 0x3fb8aa3b08097823 */ /* 0x000fe20000000809 */
[--C-:B------:R-:W-:Y:S01]  /*0bc0*/  FADD R58, R28, -R15.reuse ;  /* 0x8000000f1c3a7221 */ /* 0x100fe20000000000 */
[--C-:B------:R-:W-:Y:S01]  /*0bd0*/  FADD R60, R26, -R15.reuse ;  /* 0x8000000f1a3c7221 */ /* 0x100fe20000000000 */
[----:B------:R-:W-:Y:S01]  /*0be0*/  FADD R6, R39, -R15 ;  /* 0x8000000f27067221 */ /* 0x000fe20000000000 */
[----:B--2---:R-:W-:Y:S01]  /*0bf0*/  FMUL R7, R0, R7 ;  /* 0x0000000700077220 */ /* 0x004fe20000400000 */
[----:B------:R-:W-:Y:S01]  /*0c00*/  SHF.L.U32 R0, R3, 0x17, RZ ;  /* 0x0000001703007819 */ /* 0x000fe200000006ff */
[----:B------:R-:W-:Y:S01]  /*0c10*/  FFMA R9, R8, 1.925963033500011079e-08, R9 ;  /* 0x32a5706008097823 */ /* 0x000fe20000000009 */
[----:B------:R-:W1:Y:S01]  /*0c20*/  MUFU.EX2 R3, R76 ;  /* 0x0000004c00037308 */ /* 0x000e620000000800 */
[----:B---3--:R-:W-:Y:S01]  /*0c30*/  FFMA.SAT R10, R4, R11, 0.5 ;  /* 0x3f000000040a7423 */ /* 0x008fe2000000200b */
[--C-:B------:R-:W-:Y:S01]  /*0c40*/  FADD R46, R35, -R15.reuse ;  /* 0x8000000f232e7221 */ /* 0x100fe20000000000 */
[--C-:B------:R-:W-:Y:S01]  /*0c50*/  FADD R50, R33, -R15.reuse ;  /* 0x8000000f21327221 */ /* 0x100fe20000000000 */
[--C-:B------:R-:W-:Y:S01]  /*0c60*/  FADD R54, R31, -R15.reuse ;  /* 0x8000000f1f367221 */ /* 0x100fe20000000000 */
[----:B------:R-:W-:Y:S01]  /*0c70*/  FFMA.RM R10, R10, R13, 12582913 ;  /* 0x4b4000010a0a7423 */ /* 0x000fe2000000400d */
[----:B----4-:R-:W-:Y:S01]  /*0c80*/  FMUL R0, R0, R5 ;  /* 0x0000000500007220 */ /* 0x010fe20000400000 */
[----:B------:R-:W-:Y:S01]  /*0c90*/  FFMA.RM R5, R2, R13, 12582913 ;  /* 0x4b40000102057423 */ /* 0x000fe2000000400d */
[----:B------:R-:W2:Y:S01]  /*0ca0*/  MUFU.EX2 R8, R9 ;  /* 0x0000000900087308 */ /* 0x000ea20000000800 */
[----:B------:R-:W-:Y:S01]  /*0cb0*/  SHF.L.U32 R2, R16, 0x17, RZ ;  /* 0x0000001710027819 */ /* 0x000fe200000006ff */
        /* <DEDUP_REMOVED lines=12> */
[----:B-1----:R-:W-:Y:S01]  /*0d80*/  FMUL R2, R2, R3 ;  /* 0x0000000302027220 */ /* 0x002fe20000400000 */
[----:B------:R-:W-:Y:S01]  /*0d90*/  SHF.L.U32 R3, R18, 0x17, RZ ;  /* 0x0000001712037819 */ /* 0x000fe200000006ff */
[----:B------:R-:W-:Y:S01]  /*0da0*/  FFMA R15, R38, 1.4426950216293334961, -R15 ;  /* 0x3fb8aa3b260f7823 */ /* 0x000fe2000000080f */
[-C--:B------:R-:W-:Y:S01]  /*0db0*/  FFMA.SAT R16, R6, R11.reuse, 0.5 ;  /* 0x3f00000006107423 */ /* 0x080fe2000000200b */
[----:B------:R-:W-:Y:S01]  /*0dc0*/  FFMA R17, R4, 1.925963033500011079e-08, R17 ;  /* 0x32a5706004117823 */ /* 0x000fe20000000011 */
[----:B------:R-:W-:Y:S01]  /*0dd0*/  FFMA.SAT R4, R40, R11, 0.5 ;  /* 0x3f00000028047423 */ /* 0x000fe2000000200b */
[----:B------:R-:W-:Y:S01]  /*0de0*/  FFMA R15, R38, 1.925963033500011079e-08, R15 ;  /* 0x32a57060260f7823 */ /* 0x000fe2000000000f */
[-C--:B------:R-:W-:Y:S01]  /*0df0*/  FFMA.RM R16, R16, R13.reuse, 12582913 ;  /* 0x4b40000110107423 */ /* 0x080fe2000000400d */
[----:B--2---:R-:W-:Y:S01]  /*0e00*/  FMUL R3, R3, R8 ;  /* 0x0000000803037220 */ /* 0x004fe20000400000 */
[----:B------:R-:W-:Y:S01]  /*0e10*/  FFMA.RM R9, R4, R13, 12582913 ;  /* 0x4b40000104097423 */ /* 0x000fe2000000400d */
[----:B------:R-:W1:Y:S01]  /*0e20*/  MUFU.EX2 R8, R17 ;  /* 0x0000001100087308 */ /* 0x000e620000000800 */
[----:B------:R-:W-:Y:S01]  /*0e30*/  FADD R21, R16, -12583039 ;  /* 0xcb40007f10157421 */ /* 0x000fe20000000000 */
[----:B------:R-:W-:Y:S01]  /*0e40*/  SHF.L.U32 R4, R5, 0x17, RZ ;  /* 0x0000001705047819 */ /* 0x000fe200000006ff */
[----:B------:R-:W-:Y:S01]  /*0e50*/  FADD R19, R9, -12583039 ;  /* 0xcb40007f09137421 */ /* 0x000fe20000000000 */
[----:B------:R-:W-:Y:S01]  /*0e60*/  SHF.L.U32 R5, R10, 0x17, RZ ;  /* 0x000000170a057819 */ /* 0x000fe200000006ff */
[----:B------:R-:W-:Y:S01]  /*0e70*/  FFMA R21, R6, 1.4426950216293334961, -R21 ;  /* 0x3fb8aa3b06157823 */ /* 0x000fe20000000815 */
[-C--:B------:R-:W-:Y:S01]  /*0e80*/  FFMA.SAT R10, R46, R11.reuse, 0.5 ;  /* 0x3f0000002e0a7423 */ /* 0x080fe2000000200b */
[----:B------:R-:W-:Y:S01]  /*0e90*/  FFMA R19, R40, 1.4426950216293334961, -R19 ;  /* 0x3fb8aa3b28137823 */ /* 0x000fe20000000813 */
[----:B------:R-:W2:Y:S01]  /*0ea0*/  MUFU.EX2 R15, R15 ;  /* 0x0000000f000f7308 */ /* 0x000ea20000000800 */
[----:B------:R-:W-:Y:S01]  /*0eb0*/  FFMA R21, R6, 1.925963033500011079e-08, R21 ;  /* 0x32a5706006157823 */ /* 0x000fe20000000015 */
[----:B------:R-:W-:Y:S01]  /*0ec0*/  FFMA.SAT R6, R48, R11, 0.5 ;  /* 0x3f00000030067423 */ /* 0x000fe2000000200b */
[----:B------:R-:W-:Y:S01]  /*0ed0*/  FFMA R19, R40, 1.925963033500011079e-08, R19 ;  /* 0x32a5706028137823 */ /* 0x000fe20000000013 */
[----:B------:R-:W-:Y:S01]  /*0ee0*/  FFMA.RM R10, R10, R13, 12582913 ;  /* 0x4b4000010a0a7423 */ /* 0x000fe2000000400d */
[----:B------:R-:W-:Y:S01]  /*0ef0*/  SHF.L.U32 R16, R16, 0x17, RZ ;  /* 0x0000001710107819 */ /* 0x000fe200000006ff */
[-C--:B------:R-:W-:Y:S01]  /*0f00*/  FFMA.SAT R22, R54, R11.reuse, 0.5 ;  /* 0x3f00000036167423 */ /* 0x080fe2000000200b */
[----:B------:R-:W-:Y:S01]  /*0f10*/  FFMA.SAT R38, R72, R11, 0.5 ;  /* 0x3f00000048267423 */ /* 0x000fe2000000200b */
[----:B------:R-:W3:Y:S01]  /*0f20*/  MUFU.EX2 R21, R21 ;  /* 0x0000001500157308 */ /* 0x000ee20000000800 */
[----:B-1----:R-:W-:Y:S01]  /*0f30*/  FMUL R5, R5, R8 ;  /* 0x0000000805057220 */ /* 0x002fe20000400000 */
[-C--:B------:R-:W-:Y:S01]  /*0f40*/  FFMA.RM R8, R6, R13.reuse, 12582913 ;  /* 0x4b40000106087423 */ /* 0x080fe2000000400d */
[----:B------:R-:W-:Y:S01]  /*0f50*/  SHF.L.U32 R6, R9, 0x17, RZ ;  /* 0x0000001709067819 */ /* 0x000fe200000006ff */
[C---:B------:R-:W-:Y:S01]  /*0f60*/  FADD R9, R10.reuse, -12583039 ;  /* 0xcb40007f0a097421 */ /* 0x040fe20000000000 */
[----:B------:R-:W-:Y:S01]  /*0f70*/  SHF.L.U32 R10, R10, 0x17, RZ ;  /* 0x000000170a0a7819 */ /* 0x000fe200000006ff */
[-C--:B------:R-:W-:Y:S01]  /*0f80*/  FFMA.RM R22, R22, R13.reuse, 12582913 ;  /* 0x4b40000116167423 */ /* 0x080fe2000000400d */
[----:B------:R-:W-:Y:S01]  /*0f90*/  FFMA.RM R38, R38, R13, 12582913 ;  /* 0x4b40000126267423 */ /* 0x000fe2000000400d */
[----:B------:R-:W1:Y:S01]  /*0fa0*/  MUFU.EX2 R19, R19 ;  /* 0x0000001300137308 */ /* 0x000e620000000800 */
[----:B--2---:R-:W-:Y:S01]  /*0fb0*/  FMUL R4, R4, R15 ;  /* 0x0000000f04047220 */ /* 0x004fe20000400000 */
[----:B------:R-:W-:Y:S01]  /*0fc0*/  FADD R15, R8, -12583039 ;  /* 0xcb40007f080f7421 */ /* 0x000fe20000000000 */
[----:B------:R-:W-:Y:S01]  /*0fd0*/  FFMA R9, R46, 1.4426950216293334961, -R9 ;  /* 0x3fb8aa3b2e097823 */ /* 0x000fe20000000809 */
[----:B------:R-:W-:Y:S01]  /*0fe0*/  SHF.L.U32 R8, R8, 0x17, RZ ;  /* 0x0000001708087819 */ /* 0x000fe200000006ff */
[-C--:B------:R-:W-:Y:S01]  /*0ff0*/  FFMA.SAT R40, R70, R11.reuse, 0.5 ;  /* 0x3f00000046287423 */ /* 0x080fe2000000200b */
[----:B------:R-:W-:Y:S01]  /*1000*/  FFMA R15, R48, 1.4426950216293334961, -R15 ;  /* 0x3fb8aa3b300f7823 */ /* 0x000fe2000000080f */
[----:B------:R-:W-:Y:S01]  /*1010*/  FFMA R9, R46, 1.925963033500011079e-08, R9 ;  /* 0x32a570602e097823 */ /* 0x000fe20000000009 */
[----:B------:R-:W-:Y:S01]  /*1020*/  FFMA.SAT R46, R34, R11, 0.5 ;  /* 0x3f000000222e7423 */ /* 0x000fe2000000200b */
[----:B---3--:R-:W-:Y:S01]  /*1030*/  FMUL R18, R16, R21 ;  /* 0x0000001510127220 */ /* 0x008fe20000400000 */
[----:B------:R-:W-:Y:S01]  /*1040*/  FFMA R15, R48, 1.925963033500011079e-08, R15 ;  /* 0x32a57060300f7823 */ /* 0x000fe2000000000f */
[----:B------:R-:W-:Y:S01]  /*1050*/  FFMA.SAT R16, R52, R11, 0.5 ;  /* 0x3f00000034107423 */ /* 0x000fe2000000200b */
[----:B------:R-:W-:Y:S01]  /*1060*/  FFMA.RM R40, R40, R13, 12582913 ;  /* 0x4b40000128287423 */ /* 0x000fe2000000400d */
[----:B------:R-:W2:Y:S01]  /*1070*/  MUFU.EX2 R9, R9 ;  /* 0x0000000900097308 */ /* 0x000ea20000000800 */
[----:B-1----:R-:W-:Y:S01]  /*1080*/  FMUL R6, R6, R19 ;  /* 0x0000001306067220 */ /* 0x002fe20000400000 */
[----:B------:R-:W-:Y:S01]  /*1090*/  FFMA.RM R19, R16, R13, 12582913 ;  /* 0x4b40000110137423 */ /* 0x000fe2000000400d */
[----:B------:R-:W-:-:S05]  /*10a0*/  FFMA.SAT R16, R50, R11, 0.5 ;  /* 0x3f00000032107423 */ /* 0x000fca000000200b */
[----:B------:R-:W1:Y:S01]  /*10b0*/  MUFU.EX2 R15, R15 ;  /* 0x0000000f000f7308 */ /* 0x000e620000000800 */
[----:B------:R-:W-:Y:S01]  /*10c0*/  FADD R17, R19, -12583039 ;  /* 0xcb40007f13117421 */ /* 0x000fe20000000000 */
[----:B------:R-:W-:-:S03]  /*10d0*/  FFMA.RM R20, R16, R13, 12582913 ;  /* 0x4b40000110147423 */ /* 0x000fc6000000400d */
[----:B------:R-:W-:Y:S01]  /*10e0*/  FFMA R17, R52, 1.4426950216293334961, -R17 ;  /* 0x3fb8aa3b34117823 */ /* 0x000fe20000000811 */
[----:B------:R-:W-:-:S03]  /*10f0*/  FADD R21, R20, -12583039 ;  /* 0xcb40007f14157421 */ /* 0x000fc60000000000 */
[----:B------:R-:W-:Y:S01]  /*1100*/  FFMA R52, R52, 1.925963033500011079e-08, R17 ;  /* 0x32a5706034347823 */ /* 0x000fe20000000011 */
[----:B------:R-:W-:Y:S01]  /*1110*/  FFMA R21, R50, 1.4426950216293334961, -R21 ;  /* 0x3fb8aa3b32157823 */ /* 0x000fe20000000815 */
[----:B--2---:R-:W-:Y:S01]  /*1120*/  FMUL R16, R10, R9 ;  /* 0x000000090a107220 */ /* 0x004fe20000400000 */
[----:B------:R-:W-:Y:S01]  /*1130*/  SHF.L.U32 R10, R19, 0x17, RZ ;  /* 0x00000017130a7819 */ /* 0x000fe200000006ff */
[----:B------:R-:W2:Y:S01]  /*1140*/  MUFU.EX2 R9, R52 ;  /* 0x0000003400097308 */ /* 0x000ea20000000800 */
[----:B------:R-:W-:Y:S01]  /*1150*/  FFMA R21, R50, 1.925963033500011079e-08, R21 ;  /* 0x32a5706032157823 */ /* 0x000fe20000000015 */
[----:B------:R-:W-:Y:S01]  /*1160*/  FADD R19, R22, -12583039 ;  /* 0xcb40007f16137421 */ /* 0x000fe20000000000 */
[----:B-1----:R-:W-:Y:S01]  /*1170*/  FMUL R17, R8, R15 ;  /* 0x0000000f08117220 */ /* 0x002fe20000400000 */
[----:B------:R-:W-:Y:S02]  /*1180*/  FFMA.SAT R8, R56, R11, 0.5 ;  /* 0x3f00000038087423 */ /* 0x000fe4000000200b */
[----:B------:R-:W-:-:S02]  /*1190*/  FFMA R19, R54, 1.4426950216293334961, -R19 ;  /* 0x3fb8aa3b36137823 */ /* 0x000fc40000000813 */
[----:B------:R-:W-:Y:S02]  /*11a0*/  FFMA.RM R15, R8, R13, 12582913 ;  /* 0x4b400001080f7423 */ /* 0x000fe4000000400d */
[----:B------:R-:W-:Y:S01]  /*11b0*/  FFMA R19, R54, 1.925963033500011079e-08, R19 ;  /* 0x32a5706036137823 */ /* 0x000fe20000000013 */
[----:B------:R-:W1:Y:S01]  /*11c0*/  MUFU.EX2 R8, R21 ;  /* 0x0000001500087308 */ /* 0x000e620000000800 */
[----:B------:R-:W-:-:S04]  /*11d0*/  FADD R23, R15, -12583039 ;  /* 0xcb40007f0f177421 */ /* 0x000fc80000000000 */
[----:B------:R-:W-:Y:S01]  /*11e0*/  FFMA R23, R56, 1.4426950216293334961, -R23 ;  /* 0x3fb8aa3b38177823 */ /* 0x000fe20000000817 */
[----:B--2---:R-:W-:Y:S01]  /*11f0*/  FMUL R10, R10, R9 ;  /* 0x000000090a0a7220 */ /* 0x004fe20000400000 */
[----:B------:R-:W-:Y:S01]  /*1200*/  SHF.L.U32 R9, R20, 0x17, RZ ;  /* 0x0000001714097819 */ /* 0x000fe200000006ff */
[-C--:B------:R-:W-:Y:S01]  /*1210*/  FFMA.SAT R20, R28, R11.reuse, 0.5 ;  /* 0x3f0000001c147423 */ /* 0x080fe2000000200b */
[----:B------:R-:W-:Y:S01]  /*1220*/  FFMA R23, R56, 1.925963033500011079e-08, R23 ;  /* 0x32a5706038177823 */ /* 0x000fe20000000017 */
[----:B------:R-:W2:Y:S02]  /*1230*/  MUFU.EX2 R19, R19 ;  /* 0x0000001300137308 */ /* 0x000ea40000000800 */
[----:B-1----:R-:W-:Y:S01]  /*1240*/  FMUL R9, R9, R8 ;  /* 0x0000000809097220 */ /* 0x002fe20000400000 */
[----:B------:R-:W-:-:S05]  /*1250*/  FFMA.SAT R8, R58, R11, 0.5 ;  /* 0x3f0000003a087423 */ /* 0x000fca000000200b */
[----:B------:R-:W1:Y:S01]  /*1260*/  MUFU.EX2 R23, R23 ;  /* 0x0000001700177308 */ /* 0x000e620000000800 */
[-C--:B------:R-:W-:Y:S01]  /*1270*/  FFMA.RM R21, R8, R13.reuse, 12582913 ;  /* 0x4b40000108157423 */ /* 0x080fe2000000400d */
[----:B------:R-:W-:Y:S01]  /*1280*/  SHF.L.U32 R8, R15, 0x17, RZ ;  /* 0x000000170f087819 */ /* 0x000fe200000006ff */
[----:B------:R-:W-:Y:S01]  /*1290*/  FFMA.RM R15, R20, R13, 12582913 ;  /* 0x4b400001140f7423 */ /* 0x000fe2000000400d */
[----:B------:R-:W-:Y:S01]  /*12a0*/  SHF.L.U32 R20, R22, 0x17, RZ ;  /* 0x0000001716147819 */ /* 0x000fe200000006ff */
[----:B------:R-:W-:Y:S01]  /*12b0*/  FADD R25, R21, -12583039 ;  /* 0xcb40007f15197421 */ /* 0x000fe20000000000 */
[----:B------:R-:W-:Y:S01]  /*12c0*/  FFMA.SAT R22, R60, R11, 0.5 ;  /* 0x3f0000003c167423 */ /* 0x000fe2000000200b */
[C---:B------:R-:W-:Y:S01]  /*12d0*/  FADD R27, R15.reuse, -12583039 ;  /* 0xcb40007f0f1b7421 */ /* 0x040fe20000000000 */
[----:B------:R-:W-:Y:S01]  /*12e0*/  SHF.L.U32 R15, R15, 0x17, RZ ;  /* 0x000000170f0f7819 */ /* 0x000fe200000006ff */
[----:B------:R-:W-:Y:S01]  /*12f0*/  FFMA R25, R58, 1.4426950216293334961, -R25 ;  /* 0x3fb8aa3b3a197823 */ /* 0x000fe20000000819 */
[----:B--2---:R-:W-:Y:S01]  /*1300*/  FMUL R20, R20, R19 ;  /* 0x0000001314147220 */ /* 0x004fe20000400000 */
[----:B------:R-:W-:-:S02]  /*1310*/  FFMA R27, R28, 1.4426950216293334961, -R27 ;  /* 0x3fb8aa3b1c1b7823 */ /* 0x000fc4000000081b */
[----:B------:R-:W-:Y:S02]  /*1320*/  FFMA R25, R58, 1.925963033500011079e-08, R25 ;  /* 0x32a570603a197823 */ /* 0x000fe40000000019 */
[----:B------:R-:W-:Y:S01]  /*1330*/  FFMA R27, R28, 1.925963033500011079e-08, R27 ;  /* 0x32a570601c1b7823 */ /* 0x000fe2000000001b */
[----:B-1----:R-:W-:Y:S01]  /*1340*/  FMUL R8, R8, R23 ;  /* 0x0000001708087220 */ /* 0x002fe20000400000 */
[----:B------:R-:W-:Y:S01]  /*1350*/  FFMA.RM R23, R22, R13, 12582913 ;  /* 0x4b40000116177423 */ /* 0x000fe2000000400d */
[----:B------:R-:W-:Y:S01]  /*1360*/  FFMA.SAT R28, R26, R11, 0.5 ;  /* 0x3f0000001a1c7423 */ /* 0x000fe2000000200b */
[----:B------:R-:W1:Y:S02]  /*1370*/  MUFU.EX2 R22, R25 ;  /* 0x0000001900167308 */ /* 0x000e640000000800 */
[----:B------:R-:W-:Y:S01]  /*1380*/  FADD R19, R23, -12583039 ;  /* 0xcb40007f17137421 */ /* 0x000fe20000000000 */
[----:B------:R-:W-:-:S03]  /*1390*/  FFMA.RM R28, R28, R13, 12582913 ;  /* 0x4b4000011c1c7423 */ /* 0x000fc6000000400d */
[C---:B------:R-:W-:Y:S02]  /*13a0*/  FFMA R19, R60.reuse, 1.4426950216293334961, -R19 ;  /* 0x3fb8aa3b3c137823 */ /* 0x040fe40000000813 */
[----:B------:R-:W2:Y:S02]  /*13b0*/  MUFU.EX2 R24, R27 ;  /* 0x0000001b00187308 */ /* 0x000ea40000000800 */
[----:B------:R-:W-:Y:S01]  /*13c0*/  FFMA R60, R60, 1.925963033500011079e-08, R19 ;  /* 0x32a570603c3c7823 */ /* 0x000fe20000000013 */
[----:B------:R-:W-:Y:S01]  /*13d0*/  SHF.L.U32 R19, R21, 0x17, RZ ;  /* 0x0000001715137819 */ /* 0x000fe200000006ff */
[----:B------:R-:W-:-:S04]  /*13e0*/  FADD R21, R28, -12583039 ;  /* 0xcb40007f1c157421 */ /* 0x000fc80000000000 */
[C---:B------:R-:W-:Y:S01]  /*13f0*/  FFMA R21, R26.reuse, 1.4426950216293334961, -R21 ;  /* 0x3fb8aa3b1a157823 */ /* 0x040fe20000000815 */
[----:B-1----:R-:W-:Y:S01]  /*1400*/  FMUL R19, R19, R22 ;  /* 0x0000001613137220 */ /* 0x002fe20000400000 */
[----:B------:R-:W1:Y:S02]  /*1410*/  MUFU.EX2 R60, R60 ;  /* 0x0000003c003c7308 */ /* 0x000e640000000800 */
[----:B------:R-:W-:Y:S01]  /*1420*/  FFMA R26, R26, 1.925963033500011079e-08, R21 ;  /* 0x32a570601a1a7823 */ /* 0x000fe20000000015 */
[----:B------:R-:W-:Y:S01]  /*1430*/  SHF.L.U32 R21, R23, 0x17, RZ ;  /* 0x0000001717157819 */ /* 0x000fe200000006ff */
[----:B--2---:R-:W-:Y:S01]  /*1440*/  FMUL R22, R15, R24 ;  /* 0x000000180f167220 */ /* 0x004fe20000400000 */
[----:B------:R-:W-:-:S04]  /*1450*/  FFMA.SAT R24, R64, R11, 0.5 ;  /* 0x3f00000040187423 */ /* 0x000fc8000000200b */
[----:B------:R-:W-:Y:S01]  /*1460*/  FFMA.RM R25, R24, R13, 12582913 ;  /* 0x4b40000118197423 */ /* 0x000fe2000000400d */
[----:B------:R-:W-:-:S03]  /*1470*/  FFMA.SAT R24, R62, R11, 0.5 ;  /* 0x3f0000003e187423 */ /* 0x000fc6000000200b */
[----:B------:R-:W-:Y:S01]  /*1480*/  FADD R15, R25, -12583039 ;  /* 0xcb40007f190f7421 */ /* 0x000fe20000000000 */
[----:B------:R-:W-:Y:S01]  /*1490*/  FFMA.RM R27, R24, R13, 12582913 ;  /* 0x4b400001181b7423 */ /* 0x000fe2000000400d */
[----:B------:R-:W-:Y:S01]  /*14a0*/  SHF.L.U32 R24, R28, 0x17, RZ ;  /* 0x000000171c187819 */ /* 0x000fe200000006ff */
[----:B------:R-:W-:Y:S01]  /*14b0*/  FFMA.SAT R28, R68, R11, 0.5 ;  /* 0x3f000000441c7423 */ /* 0x000fe2000000200b */
[----:B------:R-:W-:Y:S01]  /*14c0*/  FFMA R15, R64, 1.4426950216293334961, -R15 ;  /* 0x3fb8aa3b400f7823 */ /* 0x000fe2000000080f */
[----:B------:R-:W-:Y:S01]  /*14d0*/  FADD R23, R27, -12583039 ;  /* 0xcb40007f1b177421 */ /* 0x000fe20000000000 */
[----:B-1----:R-:W-:Y:S01]  /*14e0*/  FMUL R21, R21, R60 ;  /* 0x0000003c15157220 */ /* 0x002fe20000400000 */
[----:B------:R-:W-:Y:S01]  /*14f0*/  FFMA.RM R28, R28, R13, 12582913 ;  /* 0x4b4000011c1c7423 */ /* 0x000fe2000000400d */
[----:B------:R-:W-:Y:S01]  /*1500*/  FFMA R64, R64, 1.925963033500011079e-08, R15 ;  /* 0x32a5706040407823 */ /* 0x000fe2000000000f */
[C---:B------:R-:W-:Y:S01]  /*1510*/  FFMA R23, R62.reuse, 1.4426950216293334961, -R23 ;  /* 0x3fb8aa3b3e177823 */ /* 0x040fe20000000817 */
[----:B------:R1:W2:Y:S03]  /*1520*/  MUFU.EX2 R15, R26 ;  /* 0x0000001a000f7308 */ /* 0x0002a60000000800 */
[----:B------:R-:W-:Y:S01]  /*1530*/  FFMA R62, R62, 1.925963033500011079e-08, R23 ;  /* 0x32a570603e3e7823 */ /* 0x000fe20000000017 */
[----:B------:R-:W-:-:S04]  /*1540*/  SHF.L.U32 R23, R25, 0x17, RZ ;  /* 0x0000001719177819 */ /* 0x000fc800000006ff */
[----:B------:R-:W3:Y:S01]  /*1550*/  MUFU.EX2 R64, R64 ;  /* 0x0000004000407308 */ /* 0x000ee20000000800 */
[----:B-1----:R-:W-:-:S04]  /*1560*/  FFMA.SAT R26, R66, R11, 0.5 ;  /* 0x3f000000421a7423 */ /* 0x002fc8000000200b */
[----:B------:R-:W-:Y:S01]  /*1570*/  FFMA.RM R29, R26, R13, 12582913 ;  /* 0x4b4000011a1d7423 */ /* 0x000fe2000000400d */
[----:B------:R-:W-:Y:S01]  /*1580*/  SHF.L.U32 R26, R27, 0x17, RZ ;  /* 0x000000171b1a7819 */ /* 0x000fe200000006ff */
[----:B--2---:R-:W-:Y:S01]  /*1590*/  FMUL R24, R24, R15 ;  /* 0x0000000f18187220 */ /* 0x004fe20000400000 */
[----:B------:R-:W-:Y:S01]  /*15a0*/  FADD R15, R28, -12583039 ;  /* 0xcb40007f1c0f7421 */ /* 0x000fe20000000000 */
[C---:B------:R-:W-:Y:S01]  /*15b0*/  FADD R25, R29.reuse, -12583039 ;  /* 0xcb40007f1d197421 */ /* 0x040fe20000000000 */
[----:B------:R-:W-:Y:S02]  /*15c0*/  SHF.L.U32 R27, R29, 0x17, RZ ;  /* 0x000000171d1b7819 */ /* 0x000fe400000006ff */
[----:B------:R-:W-:Y:S01]  /*15d0*/  FFMA R15, R68, 1.4426950216293334961, -R15 ;  /* 0x3fb8aa3b440f7823 */ /* 0x000fe2000000080f */
[----:B------:R-:W-:Y:S01]  /*15e0*/  FFMA R25, R66, 1.4426950216293334961, -R25 ;  /* 0x3fb8aa3b42197823 */ /* 0x000fe20000000819 */
[----:B---3--:R-:W-:Y:S02]  /*15f0*/  FMUL R23, R23, R64 ;  /* 0x0000004017177220 */ /* 0x008fe40000400000 */
[----:B------:R-:W-:Y:S01]  /*1600*/  FFMA R68, R68, 1.925963033500011079e-08, R15 ;  /* 0x32a5706044447823 */ /* 0x000fe2000000000f */
[----:B------:R-:W-:Y:S01]  /*1610*/  FFMA R66, R66, 1.925963033500011079e-08, R25 ;  /* 0x32a5706042427823 */ /* 0x000fe20000000019 */
[----:B------:R-:W1:Y:S01]  /*1620*/  MUFU.EX2 R15, R62 ;  /* 0x0000003e000f7308 */ /* 0x000e620000000800 */
[----:B------:R-:W-:Y:S01]  /*1630*/  SHF.L.U32 R25, R28, 0x17, RZ ;  /* 0x000000171c197819 */ /* 0x000fe200000006ff */
[----:B------:R-:W-:-:S04]  /*1640*/  FFMA.SAT R28, R74, R11, 0.5 ;  /* 0x3f0000004a1c7423 */ /* 0x000fc8000000200b */
[----:B------:R-:W-:Y:S01]  /*1650*/  FFMA.RM R31, R28, R13, 12582913 ;  /* 0x4b4000011c1f7423 */ /* 0x000fe2000000400d */
[----:B------:R-:W-:Y:S01]  /*1660*/  SHF.L.U32 R28, R38, 0x17, RZ ;  /* 0x00000017261c7819 */ /* 0x000fe200000006ff */
[----:B------:R-:W2:Y:S08]  /*1670*/  MUFU.EX2 R68, R68 ;  /* 0x0000004400447308 */ /* 0x000eb00000000800 */
[----:B------:R-:W3:Y:S01]  /*1680*/  MUFU.EX2 R66, R66 ;  /* 0x0000004200427308 */ /* 0x000ee20000000800 */
[----:B-1----:R-:W-:Y:S01]  /*1690*/  FMUL R26, R26, R15 ;  /* 0x0000000f1a1a7220 */ /* 0x002fe20000400000 */
[----:B------:R-:W-:-:S04]  /*16a0*/  FADD R15, R38, -12583039 ;  /* 0xcb40007f260f7421 */ /* 0x000fc80000000000 */
[----:B------:R-:W-:Y:S01]  /*16b0*/  FFMA R15, R72, 1.4426950216293334961, -R15 ;  /* 0x3fb8aa3b480f7823 */ /* 0x000fe2000000080f */
[----:B--2---:R-:W-:-:S03]  /*16c0*/  FMUL R25, R25, R68 ;  /* 0x0000004419197220 */ /* 0x004fc60000400000 */
[----:B------:R-:W-:Y:S01]  /*16d0*/  FFMA R72, R72, 1.925963033500011079e-08, R15 ;  /* 0x32a5706048487823 */ /* 0x000fe2000000000f */
[----:B------:R-:W-:-:S03]  /*16e0*/  FADD R15, R40, -12583039 ;  /* 0xcb40007f280f7421 */ /* 0x000fc60000000000 */
[----:B------:R-:W1:Y:S01]  /*16f0*/  MUFU.EX2 R29, R72 ;  /* 0x00000048001d7308 */ /* 0x000e620000000800 */
[----:B------:R-:W-:Y:S01]  /*1700*/  FFMA R15, R70, 1.4426950216293334961, -R15 ;  /* 0x3fb8aa3b460f7823 */ /* 0x000fe2000000080f */
[----:B---3--:R-:W-:-:S03]  /*1710*/  FMUL R27, R27, R66 ;  /* 0x000000421b1b7220 */ /* 0x008fc60000400000 */
[----:B------:R-:W-:Y:S01]  /*1720*/  FFMA R70, R70, 1.925963033500011079e-08, R15 ;  /* 0x32a5706046467823 */ /* 0x000fe2000000000f */
[----:B------:R-:W-:-:S04]  /*1730*/  FADD R15, R31, -12583039 ;  /* 0xcb40007f1f0f7421 */ /* 0x000fc80000000000 */
[C---:B------:R-:W-:Y:S01]  /*1740*/  FFMA R15, R74.reuse, 1.4426950216293334961, -R15 ;  /* 0x3fb8aa3b4a0f7823 */ /* 0x040fe2000000080f */
[----:B------:R-:W2:Y:S03]  /*1750*/  MUFU.EX2 R70, R70 ;  /* 0x0000004600467308 */ /* 0x000ea60000000800 */
[----:B------:R-:W-:Y:S01]  /*1760*/  FFMA R74, R74, 1.925963033500011079e-08, R15 ;  /* 0x32a570604a4a7823 */ /* 0x000fe2000000000f */
[----:B------:R-:W-:Y:S01]  /*1770*/  FFMA.RM R15, R46, R13, 12582913 ;  /* 0x4b4000012e0f7423 */ /* 0x000fe2000000400d */
[----:B-1----:R-:W-:Y:S01]  /*1780*/  FMUL R28, R28, R29 ;  /* 0x0000001d1c1c7220 */ /* 0x002fe20000400000 */
[----:B------:R-:W-:Y:S02]  /*1790*/  SHF.L.U32 R29, R40, 0x17, RZ ;  /* 0x00000017281d7819 */ /* 0x000fe400000006ff */
[C---:B------:R-:W-:Y:S01]  /*17a0*/  FADD R33, R15.reuse, -12583039 ;  /* 0xcb40007f0f217421 */ /* 0x040fe20000000000 */
[----:B------:R-:W1:Y:S01]  /*17b0*/  MUFU.EX2 R39, R74 ;  /* 0x0000004a00277308 */ /* 0x000e620000000800 */
[----:B------:R-:W-:Y:S01]  /*17c0*/  FFMA.SAT R40, R32, R11, 0.5 ;  /* 0x3f00000020287423 */ /* 0x000fe2000000200b */
[----:B------:R-:W-:Y:S01]  /*17d0*/  SHF.L.U32 R15, R15, 0x17, RZ ;  /* 0x000000170f0f7819 */ /* 0x000fe200000006ff */
[----:B------:R-:W-:-:S04]  /*17e0*/  FFMA R33, R34, 1.4426950216293334961, -R33 ;  /* 0x3fb8aa3b22217823 */ /* 0x000fc80000000821 */
[----:B------:R-:W-:Y:S01]  /*17f0*/  FFMA R35, R34, 1.925963033500011079e-08, R33 ;  /* 0x32a5706022237823 */ /* 0x000fe20000000021 */
[----:B------:R-:W-:Y:S01]  /*1800*/  FFMA.SAT R34, R30, R11, 0.5 ;  /* 0x3f0000001e227423 */ /* 0x000fe2000000200b */
[----:B--2---:R-:W-:-:S03]  /*1810*/  FMUL R29, R29, R70 ;  /* 0x000000461d1d7220 */ /* 0x004fc60000400000 */
[----:B------:R-:W-:Y:S01]  /*1820*/  FFMA.RM R33, R34, R13, 12582913 ;  /* 0x4b40000122217423 */ /* 0x000fe2000000400d */
[----:B------:R-:W-:-:S03]  /*1830*/  FFMA.SAT R34, R14, R11, 0.5 ;  /* 0x3f0000000e227423 */ /* 0x000fc6000000200b */
[----:B------:R-:W-:Y:S01]  /*1840*/  FADD R41, R33, -12583039 ;  /* 0xcb40007f21297421 */ /* 0x000fe20000000000 */
[----:B------:R-:W-:-:S03]  /*1850*/  FFMA.RM R34, R34, R13, 12582913 ;  /* 0x4b40000122227423 */ /* 0x000fc6000000400d */
[----:B------:R-:W-:-:S04]  /*1860*/  FFMA R41, R30, 1.4426950216293334961, -R41 ;  /* 0x3fb8aa3b1e297823 */ /* 0x000fc80000000829 */
[----:B------:R-:W-:Y:S01]  /*1870*/  FFMA R41, R30, 1.925963033500011079e-08, R41 ;  /* 0x32a570601e297823 */ /* 0x000fe20000000029 */
[----:B------:R-:W-:Y:S01]  /*1880*/  SHF.L.U32 R30, R31, 0x17, RZ ;  /* 0x000000171f1e7819 */ /* 0x000fe200000006ff */
[----:B------:R-:W-:-:S04]  /*1890*/  FADD R31, R34, -12583039 ;  /* 0xcb40007f221f7421 */ /* 0x000fc80000000000 */
[----:B------:R-:W-:Y:S01]  /*18a0*/  FFMA R31, R14, 1.4426950216293334961, -R31 ;  /* 0x3fb8aa3b0e1f7823 */ /* 0x000fe2000000081f */
[----:B-1----:R-:W-:Y:S01]  /*18b0*/  FMUL R30, R30, R39 ;  /* 0x000000271e1e7220 */ /* 0x002fe20000400000 */
[----:B------:R-:W1:Y:S02]  /*18c0*/  MUFU.EX2 R41, R41 ;  /* 0x0000002900297308 */ /* 0x000e640000000800 */
[----:B------:R-:W-:Y:S01]  /*18d0*/  FFMA R38, R14, 1.925963033500011079e-08, R31 ;  /* 0x32a570600e267823 */ /* 0x000fe2000000001f */
[----:B------:R-:W-:-:S04]  /*18e0*/  FFMA.SAT R14, R12, R11, 0.5 ;  /* 0x3f0000000c0e7423 */ /* 0x000fc8000000200b */
[-C--:B------:R-:W-:Y:S01]  /*18f0*/  FFMA.RM R11, R14, R13.reuse, 12582913 ;  /* 0x4b4000010e0b7423 */ /* 0x080fe2000000400d */
[----:B------:R-:W-:Y:S01]  /*1900*/  FFMA.RM R13, R40, R13, 12582913 ;  /* 0x4b400001280d7423 */ /* 0x000fe2000000400d */
[----:B------:R-:W-:Y:S02]  /*1910*/  MUFU.EX2 R14, R35 ;  /* 0x00000023000e7308 */ /* 0x000fe40000000800 */
[C---:B------:R-:W-:Y:S01]  /*1920*/  FADD R31, R11.reuse, -12583039 ;  /* 0xcb40007f0b1f7421 */ /* 0x040fe20000000000 */
[----:B------:R-:W-:-:S03]  /*1930*/  SHF.L.U32 R11, R11, 0x17, RZ ;  /* 0x000000170b0b7819 */ /* 0x000fc600000006ff */
[C---:B------:R-:W-:Y:S02]  /*1940*/  FFMA R31, R12.reuse, 1.4426950216293334961, -R31 ;  /* 0x3fb8aa3b0c1f7823 */ /* 0x040fe4000000081f */
[----:B------:R-:W2:Y:S02]  /*1950*/  MUFU.EX2 R38, R38 ;  /* 0x0000002600267308 */ /* 0x000ea40000000800 */
[----:B------:R-:W-:Y:S01]  /*1960*/  FFMA R39, R12, 1.925963033500011079e-08, R31 ;  /* 0x32a570600c277823 */ /* 0x000fe2000000001f */
[C---:B------:R-:W-:Y:S01]  /*1970*/  FADD R31, R13.reuse, -12583039 ;  /* 0xcb40007f0d1f7421 */ /* 0x040fe20000000000 */
[----:B------:R-:W-:-:S03]  /*1980*/  SHF.L.U32 R13, R13, 0x17, RZ ;  /* 0x000000170d0d7819 */ /* 0x000fc600000006ff */
[----:B------:R-:W-:-:S04]  /*1990*/  FFMA R31, R32, 1.4426950216293334961, -R31 ;  /* 0x3fb8aa3b201f7823 */ /* 0x000fc8000000081f */
[----:B------:R-:W-:Y:S01]  /*19a0*/  FFMA R40, R32, 1.925963033500011079e-08, R31 ;  /* 0x32a5706020287823 */ /* 0x000fe2000000001f */
[----:B------:R-:W-:Y:S01]  /*19b0*/  FADD R31, RZ, R7 ;  /* 0x00000007ff1f7221 */ /* 0x000fe20000000000 */
[----:B------:R-:W-:Y:S02]  /*19c0*/  SHF.L.U32 R32, R33, 0x17, RZ ;  /* 0x0000001721207819 */ /* 0x000fe400000006ff */
[----:B------:R-:W-:Y:S01]  /*19d0*/  SHF.L.U32 R33, R34, 0x17, RZ ;  /* 0x0000001722217819 */ /* 0x000fe200000006ff */
[----:B------:R-:W-:Y:S01]  /*19e0*/  FADD R31, R31, R0 ;  /* 0x000000001f1f7221 */ /* 0x000fe20000000000 */
[----:B------:R-:W3:Y:S01]  /*19f0*/  MUFU.EX2 R40, R40 ;  /* 0x0000002800287308 */ /* 0x000ee20000000800 */
[----:B-1----:R-:W-:Y:S02]  /*1a00*/  FMUL R32, R32, R41 ;  /* 0x0000002920207220 */ /* 0x002fe40000400000 */
[----:B------:R-:W-:Y:S01]  /*1a10*/  FADD R12, R31, R2 ;  /* 0x000000021f0c7221 */ /* 0x000fe20000000000 */
[----:B--2---:R-:W-:-:S03]  /*1a20*/  FMUL R33, R33, R38 ;  /* 0x0000002621217220 */ /* 0x004fc60000400000 */
[----:B------:R-:W-:-:S04]  /*1a30*/  FADD R31, R12, R3 ;  /* 0x000000030c1f7221 */ /* 0x000fc80000000000 */
[----:B------:R-:W-:-:S04]  /*1a40*/  FADD R12, R31, R4 ;  /* 0x000000041f0c7221 */ /* 0x000fc80000000000 */
[----:B------:R-:W-:Y:S01]  /*1a50*/  FADD R31, R12, R5 ;  /* 0x000000050c1f7221 */ /* 0x000fe20000000000 */
[----:B---3--:R-:W-:-:S03]  /*1a60*/  FMUL R34, R13, R40 ;  /* 0x000000280d227220 */ /* 0x008fc60000400000 */
        /* <DEDUP_REMOVED lines=14> */
[----:B------:R-:W-:Y:S02]  /*1b50*/  FMUL R31, R15, R14 ;  /* 0x0000000e0f1f7220 */ /* 0x000fe40000400000 */
[----:B------:R-:W1:Y:S01]  /*1b60*/  MUFU.EX2 R14, R39 ;  /* 0x00000027000e7308 */ /* 0x000e620000000800 */
[----:B------:R-:W-:-:S04]  /*1b70*/  FADD R12, R12, R25 ;  /* 0x000000190c0c7221 */ /* 0x000fc80000000000 */
[----:B------:R-:W-:-:S04]  /*1b80*/  FADD R15, R12, R27 ;  /* 0x0000001b0c0f7221 */ /* 0x000fc80000000000 */
[----:B------:R-:W-:-:S04]  /*1b90*/  FADD R12, R15, R28 ;  /* 0x0000001c0f0c7221 */ /* 0x000fc80000000000 */
[----:B------:R-:W-:-:S04]  /*1ba0*/  FADD R15, R12, R29 ;  /* 0x0000001d0c0f7221 */ /* 0x000fc80000000000 */
[----:B------:R-:W-:Y:S01]  /*1bb0*/  FADD R12, R15, R30 ;  /* 0x0000001e0f0c7221 */ /* 0x000fe20000000000 */
[----:B-1----:R-:W-:-:S03]  /*1bc0*/  FMUL R35, R11, R14 ;  /* 0x0000000e0b237220 */ /* 0x002fc60000400000 */
        /* <DEDUP_REMOVED lines=14> */
.L_x_524:
        /* <DEDUP_REMOVED lines=12> */
[----:B0-----:R-:W-:Y:S05]  /*1d70*/  CALL.REL.NOINC `($__internal_5_$__cuda_sm3x_div_rn_noftz_f32_slowpath) ;  /* 0x0000003400e47944 */ /* 0x001fea0003c00000 */
[----:B------:R-:W-:-:S07]  /*1d80*/  MOV R11, R7 ;  /* 0x00000007000b7202 */ /* 0x000fce0000000f00 */
.L_x_453:
[----:B------:R-:W-:Y:S05]  /*1d90*/  BSYNC.RECONVERGENT B2 ;  /* 0x0000000000027941 */ /* 0x000fea0003800200 */
.L_x_452:
        /* <DEDUP_REMOVED lines=12> */
[----:B0-----:R-:W-:Y:S05]  /*1e60*/  CALL.REL.NOINC `($__internal_5_$__cuda_sm3x_div_rn_noftz_f32_slowpath) ;  /* 0x0000003400a87944 */ /* 0x001fea0003c00000 */
[----:B------:R-:W-:-:S07]  /*1e70*/  MOV R14, R7 ;  /* 0x00000007000e7202 */ /* 0x000fce0000000f00 */
.L_x_455:
[----:B------:R-:W-:Y:S05]  /*1e80*/  BSYNC.RECONVERGENT B2 ;  /* 0x0000000000027941 */ /* 0x000fea0003800200 */
.L_x_454:
        /* <DEDUP_REMOVED lines=14> */
.L_x_457:
[----:B------:R-:W-:Y:S05]  /*1f70*/  BSYNC.RECONVERGENT B2 ;  /* 0x0000000000027941 */ /* 0x000fea0003800200 */
.L_x_456:
        /* <DEDUP_REMOVED lines=14> */
.L_x_459:
[----:B------:R-:W-:Y:S05]  /*2060*/  BSYNC.RECONVERGENT B2 ;  /* 0x0000000000027941 */ /* 0x000fea0003800200 */
.L_x_458:
        /* <DEDUP_REMOVED lines=14> */
.L_x_461:
[----:B------:R-:W-:Y:S05]  /*2150*/  BSYNC.RECONVERGENT B2 ;  /* 0x0000000000027941 */ /* 0x000fea0003800200 */
.L_x_460:
        /* <DEDUP_REMOVED lines=14> */
.L_x_463:
[----:B------:R-:W-:Y:S05]  /*2240*/  BSYNC.RECONVERGENT B2 ;  /* 0x0000000000027941 */ /* 0x000fea0003800200 */
.L_x_462:
        /* <DEDUP_REMOVED lines=14> */
.L_x_465:
[----:B------:R-:W-:Y:S05]  /*2330*/  BSYNC.RECONVERGENT B2 ;  /* 0x0000000000027941 */ /* 0x000fea0003800200 */
.L_x_464:
        /* <DEDUP_REMOVED lines=14> */
.L_x_467:
[----:B------:R-:W-:Y:S05]  /*2420*/  BSYNC.RECONVERGENT B2 ;  /* 0x0000000000027941 */ /* 0x000fea0003800200 */
.L_x_466:
        /* <DEDUP_REMOVED lines=14> */
.L_x_469:
[----:B------:R-:W-:Y:S05]  /*2510*/  BSYNC.RECONVERGENT B2 ;  /* 0x0000000000027941 */ /* 0x000fea0003800200 */
.L_x_468:
        /* <DEDUP_REMOVED lines=14> */
.L_x_471:
[----:B------:R-:W-:Y:S05]  /*2600*/  BSYNC.RECONVERGENT B2 ;  /* 0x0000000000027941 */ /* 0x000fea0003800200 */
.L_x_470:
        /* <DEDUP_REMOVED lines=14> */
.L_x_473:
[----:B------:R-:W-:Y:S05]  /*26f0*/  BSYNC.RECONVERGENT B2 ;  /* 0x0000000000027941 */ /* 0x000fea0003800200 */
.L_x_472:
        /* <DEDUP_REMOVED lines=14> */
.L_x_475:
[----:B------:R-:W-:Y:S05]  /*27e0*/  BSYNC.RECONVERGENT B2 ;  /* 0x0000000000027941 */ /* 0x000fea0003800200 */
.L_x_474:
        /* <DEDUP_REMOVED lines=14> */
.L_x_477:
[----:B------:R-:W-:Y:S05]  /*28d0*/  BSYNC.RECONVERGENT B2 ;  /* 0x0000000000027941 */ /* 0x000fea0003800200 */
.L_x_476:
        /* <DEDUP_REMOVED lines=14> */
.L_x_479:
[----:B------:R-:W-:Y:S05]  /*29c0*/  BSYNC.RECONVERGENT B2 ;  /* 0x0000000000027941 */ /* 0x000fea0003800200 */
.L_x_478:
        /* <DEDUP_REMOVED lines=14> */
.L_x_481:
[----:B------:R-:W-:Y:S05]  /*2ab0*/  BSYNC.RECONVERGENT B2 ;  /* 0x0000000000027941 */ /* 0x000fea0003800200 */
.L_x_480:
        /* <DEDUP_REMOVED lines=14> */
.L_x_483:
[----:B------:R-:W-:Y:S05]  /*2ba0*/  BSYNC.RECONVERGENT B2 ;  /* 0x0000000000027941 */ /* 0x000fea0003800200 */
.L_x_482:
        /* <DEDUP_REMOVED lines=14> */
.L_x_485:
[----:B------:R-:W-:Y:S05]  /*2c90*/  BSYNC.RECONVERGENT B2 ;  /* 0x0000000000027941 */ /* 0x000fea0003800200 */
.L_x_484:
        /* <DEDUP_REMOVED lines=14> */
.L_x_487:
[----:B------:R-:W-:Y:S05]  /*2d80*/  BSYNC.RECONVERGENT B2 ;  /* 0x0000000000027941 */ /* 0x000fea0003800200 */
.L_x_486:
        /* <DEDUP_REMOVED lines=14> */
.L_x_489:
[----:B------:R-:W-:Y:S05]  /*2e70*/  BSYNC.RECONVERGENT B2 ;  /* 0x0000000000027941 */ /* 0x000fea0003800200 */
.L_x_488:
        /* <DEDUP_REMOVED lines=14> */
.L_x_491:
[----:B------:R-:W-:Y:S05]  /*2f60*/  BSYNC.RECONVERGENT B2 ;  /* 0x0000000000027941 */ /* 0x000fea0003800200 */
.L_x_490:
        /* <DEDUP_REMOVED lines=14> */
.L_x_493:
[----:B------:R-:W-:Y:S05]  /*3050*/  BSYNC.RECONVERGENT B2 ;  /* 0x0000000000027941 */ /* 0x000fea0003800200 */
.L_x_492:
        /* <DEDUP_REMOVED lines=14> */
.L_x_495:
[----:B------:R-:W-:Y:S05]  /*3140*/  BSYNC.RECONVERGENT B2 ;  /* 0x0000000000027941 */ /* 0x000fea0003800200 */
.L_x_494:
        /* <DEDUP_REMOVED lines=14> */
.L_x_497:
[----:B------:R-:W-:Y:S05]  /*3230*/  BSYNC.RECONVERGENT B2 ;  /* 0x0000000000027941 */ /* 0x000fea0003800200 */
.L_x_496:
        /* <DEDUP_REMOVED lines=14> */
.L_x_499:
[----:B------:R-:W-:Y:S05]  /*3320*/  BSYNC.RECONVERGENT B2 ;  /* 0x0000000000027941 */ /* 0x000fea0003800200 */
.L_x_498:
        /* <DEDUP_REMOVED lines=14> */
.L_x_501:
[----:B------:R-:W-:Y:S05]  /*3410*/  BSYNC.RECONVERGENT B2 ;  /* 0x0000000000027941 */ /* 0x000fea0003800200 */
.L_x_500:
        /* <DEDUP_REMOVED lines=14> */
.L_x_503:
[----:B------:R-:W-:Y:S05]  /*3500*/  BSYNC.RECONVERGENT B2 ;  /* 0x0000000000027941 */ /* 0x000fea0003800200 */
.L_x_502:
        /* <DEDUP_REMOVED lines=14> */
.L_x_505:
[----:B------:R-:W-:Y:S05]  /*35f0*/  BSYNC.RECONVERGENT B2 ;  /* 0x0000000000027941 */ /* 0x000fea0003800200 */
.L_x_504:
        /* <DEDUP_REMOVED lines=14> */
.L_x_507:
[----:B------:R-:W-:Y:S05]  /*36e0*/  BSYNC.RECONVERGENT B2 ;  /* 0x0000000000027941 */ /* 0x000fea0003800200 */
.L_x_506:
        /* <DEDUP_REMOVED lines=14> */
.L_x_509:
[----:B------:R-:W-:Y:S05]  /*37d0*/  BSYNC.RECONVERGENT B2 ;  /* 0x0000000000027941 */ /* 0x000fea0003800200 */
.L_x_508:
        /* <DEDUP_REMOVED lines=13> */
.L_x_511:
[----:B------:R-:W-:Y:S05]  /*38b0*/  BSYNC.RECONVERGENT B2 ;  /* 0x0000000000027941 */ /* 0x000fea0003800200 */
.L_x_510:
        /* <DEDUP_REMOVED lines=21> */
[----:B------:R-:W-:Y:S01]  /*3a10*/  F2FP.F16.F32.PACK_AB R11, R14, R11 ;  /* 0x0000000b0e0b723e */ /* 0x000fe200000000ff */
[----:B------:R2:W-:Y:S01]  /*3a20*/  STG.E.U16 desc[UR12][R12.64+0x100], R2 ;  /* 0x000100020c007986 */ /* 0x0005e2000c10150c */
[----:B------:R-:W-:-:S02]  /*3a30*/  R2UR UR14, R36 ;  /* 0x00000000240e72ca */ /* 0x000fc400000e0000 */
[----:B------:R-:W-:Y:S01]  /*3a40*/  R2UR UR15, R37 ;  /* 0x00000000250f72ca */ /* 0x000fe200000e0000 */
[----:B------:R3:W-:Y:S01]  /*3a50*/  STG.E.U16 desc[UR8][R12.64+0x200], R6 ;  /* 0x000200060c007986 */ /* 0x0007e2000c101508 */
[----:B------:R-:W-:Y:S02]  /*3a60*/  PRMT R14, R0, 0x7632, R14 ;  /* 0x00007632000e7816 */ /* 0x000fe4000000000e */
[----:B------:R-:W-:Y:S02]  /*3a70*/  PRMT R15, R2, 0x7632, R15 ;  /* 0x00007632020f7816 */ /* 0x000fe4000000000f */
[----:B-1----:R-:W-:Y:S01]  /*3a80*/  PRMT R0, R4, 0x7632, R0 ;  /* 0x0000763204007816 */ /* 0x002fe20000000000 */
[----:B------:R-:W-:Y:S01]  /*3a90*/  STG.E.U16 desc[UR10][R12.64+0xc0], R14 ;  /* 0x0000c00e0c007986 */ /* 0x000fe2000c10150a */
[----:B------:R-:W-:Y:S02]  /*3aa0*/  F2FP.F16.F32.PACK_AB R8, R8, R9 ;  /* 0x000000090808723e */ /* 0x000fe400000000ff */
[----:B--2---:R-:W-:Y:S01]  /*3ab0*/  PRMT R2, R6, 0x7632, R2 ;  /* 0x0000763206027816 */ /* 0x004fe20000000002 */
[----:B------:R1:W-:Y:S01]  /*3ac0*/  STG.E.U16 desc[UR6][R12.64+0x1c0], R0 ;  /* 0x0001c0000c007986 */ /* 0x0003e2000c101506 */
[----:B------:R-:W-:-:S02]  /*3ad0*/  F2FP.F16.F32.PACK_AB R16, R19, R16 ;  /* 0x000000101310723e */ /* 0x000fc400000000ff */
[----:B------:R-:W-:Y:S01]  /*3ae0*/  F2FP.F16.F32.PACK_AB R18, R21, R18 ;  /* 0x000000121512723e */ /* 0x000fe200000000ff */
[----:B------:R2:W-:Y:S01]  /*3af0*/  STG.E.U16 desc[UR10][R12.64+0x240], R2 ;  /* 0x000240020c007986 */ /* 0x0005e2000c10150a */
[C---:B------:R-:W-:Y:S02]  /*3b00*/  IADD3 R43, P0, PT, R45.reuse, R43, RZ ;  /* 0x0000002b2d2b7210 */ /* 0x040fe40007f1e0ff */
[----:B---3--:R-:W-:Y:S01]  /*3b10*/  PRMT R6, R8, 0x7632, R6 ;  /* 0x0000763208067816 */ /* 0x008fe20000000006 */
[----:B------:R-:W-:Y:S01]  /*3b20*/  STG.E.U16 desc[UR14][R12.64+0x140], R15 ;  /* 0x0001400f0c007986 */ /* 0x000fe2000c10150e */
[----:B------:R-:W-:Y:S02]  /*3b30*/  LEA.HI.X.SX32 R42, R45, R42, 0x1, P0 ;  /* 0x0000002a2d2a7211 */ /* 0x000fe400000f0eff */
[----:B------:R-:W-:Y:S01]  /*3b40*/  ISETP.GE.U32.AND P0, PT, R43, UR44, PT ;  /* 0x0000002c2b007c0c */ /* 0x000fe2000bf06070 */
[----:B------:R3:W-:Y:S01]  /*3b50*/  STG.E.U16 desc[UR6][R12.64+0x340], R6 ;  /* 0x000340060c007986 */ /* 0x0007e2000c101506 */
[----:B-1----:R-:W-:-:S02]  /*3b60*/  PRMT R0, R16, 0x7632, R0 ;  /* 0x0000763210007816 */ /* 0x002fc40000000000 */
[----:B------:R-:W-:Y:S01]  /*3b70*/  F2FP.F16.F32.PACK_AB R20, R23, R20 ;  /* 0x000000141714723e */ /* 0x000fe200000000ff */
[----:B------:R-:W-:Y:S01]  /*3b80*/  STG.E.U16 desc[UR8][R12.64+0x380], R16 ;  /* 0x000380100c007986 */ /* 0x000fe2000c101508 */
[----:B--2---:R-:W-:Y:S02]  /*3b90*/  PRMT R2, R18, 0x7632, R2 ;  /* 0x0000763212027816 */ /* 0x004fe40000000002 */
[----:B------:R-:W-:Y:S01]  /*3ba0*/  F2FP.F16.F32.PACK_AB R22, R25, R22 ;  /* 0x000000161916723e */ /* 0x000fe200000000ff */
[----:B------:R1:W-:Y:S01]  /*3bb0*/  STG.E.U16 desc[UR10][R12.64+0x3c0], R0 ;  /* 0x0003c0000c007986 */ /* 0x0003e2000c10150a */
[----:B------:R-:W-:Y:S02]  /*3bc0*/  F2FP.F16.F32.PACK_AB R24, R27, R24 ;  /* 0x000000181b18723e */ /* 0x000fe400000000ff */
[----:B------:R-:W-:Y:S01]  /*3bd0*/  R2UR UR4, R36 ;  /* 0x00000000240472ca */ /* 0x000fe200000e0000 */
[----:B------:R2:W-:Y:S01]  /*3be0*/  STG.E.U16 desc[UR14][R12.64+0x440], R2 ;  /* 0x000440020c007986 */ /* 0x0005e2000c10150e */
[----:B------:R-:W-:-:S02]  /*3bf0*/  R2UR UR5, R37 ;  /* 0x00000000250572ca */ /* 0x000fc400000e0000 */
[----:B------:R-:W-:Y:S01]  /*3c00*/  ISETP.GE.AND.EX P0, PT, R42, UR45, PT, P0 ;  /* 0x0000002d2a007c0c */ /* 0x000fe2000bf06300 */
[----:B------:R-:W-:Y:S01]  /*3c10*/  STG.E.U16 desc[UR12][R12.64+0x400], R18 ;  /* 0x000400120c007986 */ /* 0x000fe2000c10150c */
[----:B------:R-:W-:Y:S02]  /*3c20*/  PRMT R3, R11, 0x7632, R3 ;  /* 0x000076320b037816 */ /* 0x000fe40000000003 */
[----:B---3--:R-:W-:Y:S01]  /*3c30*/  PRMT R6, R20, 0x7632, R6 ;  /* 0x0000763214067816 */ /* 0x008fe20000000006 */
[----:B------:R-:W-:Y:S01]  /*3c40*/  STG.E.U16 desc[UR8][R12.64+0x500], R22 ;  /* 0x000500160c007986 */ /* 0x000fe2000c101508 */
[----:B-1----:R-:W-:Y:S02]  /*3c50*/  PRMT R0, R22, 0x7632, R0 ;  /* 0x0000763216007816 */ /* 0x002fe40000000000 */
[----:B------:R-:W-:Y:S01]  /*3c60*/  F2FP.F16.F32.PACK_AB R10, R10, R39 ;  /* 0x000000270a0a723e */ /* 0x000fe200000000ff */
[----:B------:R1:W-:Y:S01]  /*3c70*/  STG.E.U16 desc[UR6][R12.64+0x40], R3 ;  /* 0x000040030c007986 */ /* 0x0003e2000c101506 */
[----:B--2---:R-:W-:-:S02]  /*3c80*/  PRMT R2, R24, 0x7632, R2 ;  /* 0x0000763218027816 */ /* 0x004fc40000000002 */
[----:B------:R-:W-:Y:S01]  /*3c90*/  F2FP.F16.F32.PACK_AB R26, R29, R26 ;  /* 0x0000001a1d1a723e */ /* 0x000fe200000000ff */
[----:B------:R2:W-:Y:S01]  /*3ca0*/  STG.E.U16 desc[UR6][R12.64+0x4c0], R6 ;  /* 0x0004c0060c007986 */ /* 0x0005e2000c101506 */
[----:B------:R-:W-:Y:S02]  /*3cb0*/  F2FP.F16.F32.PACK_AB R28, R31, R28 ;  /* 0x0000001c1f1c723e */ /* 0x000fe400000000ff */
[----:B------:R-:W-:Y:S01]  /*3cc0*/  F2FP.F16.F32.PACK_AB R7, R7, R30 ;  /* 0x0000001e0707723e */ /* 0x000fe200000000ff */
[----:B------:R3:W-:Y:S04]  /*3cd0*/  STG.E.U16 desc[UR10][R12.64+0x540], R0 ;  /* 0x000540000c007986 */ /* 0x0007e8000c10150a */
[----:B------:R4:W-:Y:S01]  /*3ce0*/  STG.E.U16 desc[UR14][R12.64+0x5c0], R2 ;  /* 0x0005c0020c007986 */ /* 0x0009e2000c10150e */
[----:B-1----:R-:W-:-:S02]  /*3cf0*/  PRMT R3, R10, 0x7632, R3 ;  /* 0x000076320a037816 */ /* 0x002fc40000000003 */
[----:B--2---:R-:W-:Y:S01]  /*3d00*/  PRMT R6, R26, 0x7632, R6 ;  /* 0x000076321a067816 */ /* 0x004fe20000000006 */
[----:B------:R1:W-:Y:S01]  /*3d10*/  STG.E.U16 desc[UR4][R12.64], R11 ;  /* 0x0000000b0c007986 */ /* 0x0003e2000c101504 */
[----:B---3--:R-:W-:-:S03]  /*3d20*/  PRMT R0, R28, 0x7632, R0 ;  /* 0x000076321c007816 */ /* 0x008fc60000000000 */
        /* <DEDUP_REMOVED lines=15> */
.L_x_451:
[----:B------:R-:W-:Y:S01]  /*3e20*/  BSSY B0, `(.L_x_513) ;  /* 0x0000007000007945 */ /* 0x000fe20003800000 */
[----:B------:R-:W-:Y:S02]  /*3e30*/  MOV R12, 0x10 ;  /* 0x00000010000c7802 */ /* 0x000fe40000000f00 */
[----:B------:R-:W-:Y:S02]  /*3e40*/  MOV R11, 0x1f ;  /* 0x0000001f000b7802 */ /* 0x000fe40000000f00 */
[----:B------:R-:W-:-:S07]  /*3e50*/  MOV R15, 0xffffffff ;  /* 0xffffffff000f7802 */ /* 0x000fce0000000f00 */
[----:B0-----:R-:W-:Y:S05]  /*3e60*/  WARPSYNC.COLLECTIVE R15, `(.L_x_514) ;  /* 0x000000000f087348 */ /* 0x001fea0003c00000 */
[----:B------:R1:W2:Y:S02]  /*3e70*/  SHFL.BFLY P6, R14, R13, R12, R11 ;  /* 0x0c00000c0d0e7389 */ /* 0x0002a400000c000b */
[----:B012---:R-:W-:Y:S05]  /*3e80*/  ENDCOLLECTIVE ;  /* 0x000000000000791b */ /* 0x007fea0003800000 */
.L_x_514:
[----:B------:R-:W-:Y:S05]  /*3e90*/  BSYNC B0 ;  /* 0x0000000000007941 */ /* 0x000fea0003800000 */
.L_x_513:
[----:B------:R-:W-:Y:S01]  /*3ea0*/  HFMA2 R11, -RZ, RZ, 0, 1.847743988037109375e-06 ;  /* 0x0000001fff0b7431 */ /* 0x000fe200000001ff */
        /* <DEDUP_REMOVED lines=8> */
.L_x_515:
[----:B------:R-:W-:Y:S01]  /*3f30*/  HFMA2 R12, -RZ, RZ, 0, 2.384185791015625e-07 ;  /* 0x00000004ff0c7431 */ /* 0x000fe200000001ff */
[----:B------:R-:W-:-:S04]  /*3f40*/  FMNMX R0, R13, R14, !PT ;  /* 0x0000000e0d007209 */ /* 0x000fc80007800000 */
[----:B------:R-:W-:-:S07]  /*3f50*/  MOV R13, R0 ;  /* 0x00000000000d7202 */ /* 0x000fce0000000f00 */
[----:B------:R-:W-:Y:S05]  /*3f60*/  WARPSYNC.COLLECTIVE R15, `(.L_x_516) ;  /* 0x000000000f087348 */ /* 0x000fea0003c00000 */
[----:B------:R0:W1:Y:S02]  /*3f70*/  SHFL.BFLY P6, R14, R13, R12, R11 ;  /* 0x0c00000c0d0e7389 */ /* 0x00006400000c000b */
[----:B01----:R-:W-:Y:S05]  /*3f80*/  ENDCOLLECTIVE ;  /* 0x000000000000791b */ /* 0x003fea0003800000 */
.L_x_516:
[----:B------:R-:W-:Y:S01]  /*3f90*/  HFMA2 R12, -RZ, RZ, 0, 1.1920928955078125e-07 ;  /* 0x00000002ff0c7431 */ /* 0x000fe200000001ff */
[----:B------:R-:W-:-:S04]  /*3fa0*/  FMNMX R2, R0, R14, !PT ;  /* 0x0000000e00027209 */ /* 0x000fc80007800000 */
[----:B------:R-:W-:-:S07]  /*3fb0*/  MOV R13, R2 ;  /* 0x00000002000d7202 */ /* 0x000fce0000000f00 */
[----:B------:R-:W-:Y:S05]  /*3fc0*/  WARPSYNC.COLLECTIVE R15, `(.L_x_517) ;  /* 0x000000000f087348 */ /* 0x000fea0003c00000 */
[----:B------:R0:W1:Y:S02]  /*3fd0*/  SHFL.BFLY P6, R14, R13, R12, R11 ;  /* 0x0c00000c0d0e7389 */ /* 0x00006400000c000b */
[----:B01----:R-:W-:Y:S05]  /*3fe0*/  ENDCOLLECTIVE ;  /* 0x000000000000791b */ /* 0x003fea0003800000 */
.L_x_517:
[----:B------:R-:W-:Y:S01]  /*3ff0*/  HFMA2 R12, -RZ, RZ, 0, 5.9604644775390625e-08 ;  /* 0x00000001ff0c7431 */ /* 0x000fe200000001ff */
[----:B------:R-:W-:-:S04]  /*4000*/  FMNMX R3, R2, R14, !PT ;  /* 0x0000000e02037209 */ /* 0x000fc80007800000 */
[----:B------:R-:W-:-:S07]  /*4010*/  MOV R13, R3 ;  /* 0x00000003000d7202 */ /* 0x000fce0000000f00 */
[----:B------:R-:W-:Y:S05]  /*4020*/  WARPSYNC.COLLECTIVE R15, `(.L_x_518) ;  /* 0x000000000f087348 */ /* 0x000fea0003c00000 */
[----:B------:R0:W1:Y:S02]  /*4030*/  SHFL.BFLY P6, R14, R13, R12, R11 ;  /* 0x0c00000c0d0e7389 */ /* 0x00006400000c000b */
[----:B01----:R-:W-:Y:S05]  /*4040*/  ENDCOLLECTIVE ;  /* 0x000000000000791b */ /* 0x003fea0003800000 */
.L_x_518:
        /* <DEDUP_REMOVED lines=35> */
[----:B------:R-:W-:-:S02]  /*4280*/  FFMA.SAT R25, R27, R49, 0.5 ;  /* 0x3f0000001b197423 */ /* 0x000fc40000002031 */
[----:B------:R-:W-:Y:S01]  /*4290*/  FFMA R10, R7, 1.4426950216293334961, -R10 ;  /* 0x3fb8aa3b070a7823 */ /* 0x000fe2000000080a */
[-C--:B------:R-:W-:Y:S01]  /*42a0*/  FFMA.RM R23, R23, R50.reuse, 12582913 ;  /* 0x4b40000117177423 */ /* 0x080fe20000004032 */
[----:B------:R-:W-:Y:S02]  /*42b0*/  FFMA.RM R25, R25, R50, 12582913 ;  /* 0x4b40000119197423 */ /* 0x000fe40000004032 */
[----:B------:R-:W-:Y:S01]  /*42c0*/  FFMA R10, R7, 1.925963033500011079e-08, R10 ;  /* 0x32a57060070a7823 */ /* 0x000fe2000000000a */
[----:B------:R-:W-:Y:S01]  /*42d0*/  SHF.L.U32 R7, R9, 0x17, RZ ;  /* 0x0000001709077819 */ /* 0x000fe200000006ff */
        /* <DEDUP_REMOVED lines=31> */
[----:B------:R-:W-:-:S04]  /*44d0*/  FFMA.SAT R9, R5, R49, 0.5 ;  /* 0x3f00000005097423 */ /* 0x000fc80000002031 */
[----:B------:R-:W-:Y:S01]  /*44e0*/  FFMA.RM R9, R9, R50, 12582913 ;  /* 0x4b40000109097423 */ /* 0x000fe20000004032 */
[----:B-1----:R-:W-:Y:S01]  /*44f0*/  FMUL R3, R3, R10 ;  /* 0x0000000a03037220 */ /* 0x002fe20000400000 */
        /* <DEDUP_REMOVED lines=17> */
[C---:B------:R-:W-:Y:S01]  /*4610*/  FADD R19, R9.reuse, -12583039 ;  /* 0xcb40007f09137421 */ /* 0x040fe20000000000 */
[----:B------:R-:W-:-:S03]  /*4620*/  SHF.L.U32 R9, R9, 0x17, RZ ;  /* 0x0000001709097819 */ /* 0x000fc600000006ff */
[----:B------:R-:W-:-:S04]  /*4630*/  FFMA R19, R8, 1.4426950216293334961, -R19 ;  /* 0x3fb8aa3b08137823 */ /* 0x000fc80000000813 */
[----:B------:R-:W-:-:S04]  /*4640*/  FFMA R19, R8, 1.925963033500011079e-08, R19 ;  /* 0x32a5706008137823 */ /* 0x000fc80000000013 */
        /* <DEDUP_REMOVED lines=29> */
[----:B------:R-:W-:Y:S02]  /*4820*/  FFMA.SAT R9, R33, R49, 0.5 ;  /* 0x3f00000021097423 */ /* 0x000fe40000002031 */
[----:B------:R-:W-:Y:S02]  /*4830*/  FADD R21, R19, -12583039 ;  /* 0xcb40007f13157421 */ /* 0x000fe40000000000 */
[----:B------:R-:W-:Y:S02]  /*4840*/  FFMA.RM R9, R9, R50, 12582913 ;  /* 0x4b40000109097423 */ /* 0x000fe40000004032 */
[C---:B------:R-:W-:Y:S02]  /*4850*/  FFMA R21, R30.reuse, 1.4426950216293334961, -R21 ;  /* 0x3fb8aa3b1e157823 */ /* 0x040fe40000000815 */
[C---:B------:R-:W-:Y:S01]  /*4860*/  FADD R8, R9.reuse, -12583039 ;  /* 0xcb40007f09087421 */ /* 0x040fe20000000000 */
[----:B------:R-:W-:Y:S01]  /*4870*/  SHF.L.U32 R9, R9, 0x17, RZ ;  /* 0x0000001709097819 */ /* 0x000fe200000006ff */
[----:B------:R-:W-:-:S02]  /*4880*/  FFMA R21, R30, 1.925963033500011079e-08, R21 ;  /* 0x32a570601e157823 */ /* 0x000fc40000000015 */
[----:B------:R-:W-:-:S04]  /*4890*/  FFMA R8, R33, 1.4426950216293334961, -R8 ;  /* 0x3fb8aa3b21087823 */ /* 0x000fc80000000808 */
[----:B------:R-:W-:Y:S01]  /*48a0*/  FFMA R33, R33, 1.925963033500011079e-08, R8 ;  /* 0x32a5706021217823 */ /* 0x000fe20000000008 */
[----:B------:R-:W-:Y:S08]  /*48b0*/  MUFU.EX2 R21, R21 ;  /* 0x0000001500157308 */ /* 0x000ff00000000800 */
[----:B------:R-:W0:Y:S02]  /*48c0*/  MUFU.EX2 R8, R33 ;  /* 0x0000002100087308 */ /* 0x000e240000000800 */
[----:B0-----:R-:W-:Y:S01]  /*48d0*/  FMUL R9, R9, R8 ;  /* 0x0000000809097220 */ /* 0x001fe20000400000 */
[----:B------:R-:W-:Y:S01]  /*48e0*/  SHF.L.U32 R8, R19, 0x17, RZ ;  /* 0x0000001713087819 */ /* 0x000fe200000006ff */
[----:B------:R-:W-:-:S04]  /*48f0*/  FFMA.SAT R19, R31, R49, 0.5 ;  /* 0x3f0000001f137423 */ /* 0x000fc80000002031 */
[----:B------:R-:W-:Y:S01]  /*4900*/  FFMA.RM R19, R19, R50, 12582913 ;  /* 0x4b40000113137423 */ /* 0x000fe20000004032 */
[----:B------:R-:W-:-:S03]  /*4910*/  FMUL R8, R8, R21 ;  /* 0x0000001508087220 */ /* 0x000fc60000400000 */
        /* <DEDUP_REMOVED lines=30> */
[----:B------:R-:W-:Y:S02]  /*4b00*/  FADD R24, R25, -12583039 ;  /* 0xcb40007f19187421 */ /* 0x000fe40000000000 */
[C---:B------:R-:W-:Y:S01]  /*4b10*/  FADD R26, R23.reuse, -12583039 ;  /* 0xcb40007f171a7421 */ /* 0x040fe20000000000 */
[----:B------:R-:W-:Y:S01]  /*4b20*/  SHF.L.U32 R23, R23, 0x17, RZ ;  /* 0x0000001717177819 */ /* 0x000fe200000006ff */
[----:B------:R-:W-:Y:S02]  /*4b30*/  FFMA R24, R27, 1.4426950216293334961, -R24 ;  /* 0x3fb8aa3b1b187823 */ /* 0x000fe40000000818 */
[----:B------:R-:W-:Y:S02]  /*4b40*/  FFMA R26, R11, 1.4426950216293334961, -R26 ;  /* 0x3fb8aa3b0b1a7823 */ /* 0x000fe4000000081a */
[----:B------:R-:W-:Y:S01]  /*4b50*/  FFMA R27, R27, 1.925963033500011079e-08, R24 ;  /* 0x32a570601b1b7823 */ /* 0x000fe20000000018 */
[----:B------:R-:W-:Y:S01]  /*4b60*/  SHF.L.U32 R24, R25, 0x17, RZ ;  /* 0x0000001719187819 */ /* 0x000fe200000006ff */
[----:B------:R-:W-:Y:S01]  /*4b70*/  FFMA.SAT R25, R12, R49, 0.5 ;  /* 0x3f0000000c197423 */ /* 0x000fe20000002031 */
[----:B------:R-:W-:-:S03]  /*4b80*/  FFMA R11, R11, 1.925963033500011079e-08, R26 ;  /* 0x32a570600b0b7823 */ /* 0x000fc6000000001a */
[----:B------:R-:W0:Y:S01]  /*4b90*/  MUFU.EX2 R27, R27 ;  /* 0x0000001b001b7308 */ /* 0x000e220000000800 */
[----:B------:R-:W-:-:S07]  /*4ba0*/  FFMA.RM R25, R25, R50, 12582913 ;  /* 0x4b40000119197423 */ /* 0x000fce0000004032 */
[----:B------:R1:W2:Y:S01]  /*4bb0*/  MUFU.EX2 R26, R11 ;  /* 0x0000000b001a7308 */ /* 0x0002a20000000800 */
[----:B0-----:R-:W-:Y:S01]  /*4bc0*/  FMUL R24, R24, R27 ;  /* 0x0000001b18187220 */ /* 0x001fe20000400000 */
[----:B------:R-:W-:Y:S01]  /*4bd0*/  FADD R27, R25, -12583039 ;  /* 0xcb40007f191b7421 */ /* 0x000fe20000000000 */
[----:B-1----:R-:W-:Y:S01]  /*4be0*/  FFMA.SAT R11, R13, R49, 0.5 ;  /* 0x3f0000000d0b7423 */ /* 0x002fe20000002031 */
[----:B------:R-:W-:Y:S02]  /*4bf0*/  SHF.L.U32 R25, R25, 0x17, RZ ;  /* 0x0000001719197819 */ /* 0x000fe400000006ff */
[C---:B------:R-:W-:Y:S01]  /*4c00*/  FFMA R27, R12.reuse, 1.4426950216293334961, -R27 ;  /* 0x3fb8aa3b0c1b7823 */ /* 0x040fe2000000081b */
[----:B------:R-:W-:Y:S01]  /*4c10*/  FFMA.RM R11, R11, R50, 12582913 ;  /* 0x4b4000010b0b7423 */ /* 0x000fe20000004032 */
[----:B--2---:R-:W-:Y:S02]  /*4c20*/  FMUL R23, R23, R26 ;  /* 0x0000001a17177220 */ /* 0x004fe40000400000 */
[----:B------:R-:W-:Y:S01]  /*4c30*/  FFMA R27, R12, 1.925963033500011079e-08, R27 ;  /* 0x32a570600c1b7823 */ /* 0x000fe2000000001b */
[C---:B------:R-:W-:Y:S01]  /*4c40*/  FADD R12, R11.reuse, -12583039 ;  /* 0xcb40007f0b0c7421 */ /* 0x040fe20000000000 */
[----:B------:R-:W-:-:S02]  /*4c50*/  SHF.L.U32 R11, R11, 0x17, RZ ;  /* 0x000000170b0b7819 */ /* 0x000fc400000006ff */
[----:B------:R-:W0:Y:S01]  /*4c60*/  MUFU.EX2 R26, R27 ;  /* 0x0000001b001a7308 */ /* 0x000e220000000800 */
[----:B------:R-:W-:-:S04]  /*4c70*/  FFMA R12, R13, 1.4426950216293334961, -R12 ;  /* 0x3fb8aa3b0d0c7823 */ /* 0x000fc8000000080c */
[----:B------:R-:W-:-:S06]  /*4c80*/  FFMA R12, R13, 1.925963033500011079e-08, R12 ;  /* 0x32a570600d0c7823 */ /* 0x000fcc000000000c */
        /* <DEDUP_REMOVED lines=8> */
[----:B------:R-:W-:-:S04]  /*4d10*/  FFMA R15, R15, 1.925963033500011079e-08, R28 ;  /* 0x32a570600f0f7823 */ /* 0x000fc8000000001c */
[----:B------:R0:W1:Y:S02]  /*4d20*/  MUFU.EX2 R28, R15 ;  /* 0x0000000f001c7308 */ /* 0x0000640000000800 */
[----:B0-----:R-:W-:Y:S01]  /*4d30*/  MOV R15, 0xffffffff ;  /* 0xffffffff000f7802 */ /* 0x001fe20000000f00 */
[----:B-1----:R-:W-:Y:S01]  /*4d40*/  FMUL R27, R11, R28 ;  /* 0x0000001c0b1b7220 */ /* 0x002fe20000400000 */
        /* <DEDUP_REMOVED lines=92> */
[----:B------:R-:W-:-:S04]  /*5310*/  FADD R12, R12, R33 ;  /* 0x000000210c0c7221 */ /* 0x000fc80000000000 */
[----:B------:R-:W-:Y:S01]  /*5320*/  FADD R13, R12, R35 ;  /* 0x000000230c0d7221 */ /* 0x000fe20000000000 */
[----:B------:R-:W-:-:S03]  /*5330*/  MOV R12, 0x10 ;  /* 0x00000010000c7802 */ /* 0x000fc60000000f00 */
[----:B------:R-:W-:-:S07]  /*5340*/  FADD R13, R13, R34 ;  /* 0x000000220d0d7221 */ /* 0x000fce0000000000 */
[----:B------:R-:W-:Y:S05]  /*5350*/  WARPSYNC.COLLECTIVE R15, `(.L_x_519) ;  /* 0x000000000f087348 */ /* 0x000fea0003c00000 */
[----:B------:R0:W1:Y:S02]  /*5360*/  SHFL.BFLY P6, R14, R13, R12, R11 ;  /* 0x0c00000c0d0e7389 */ /* 0x00006400000c000b */
[----:B01----:R-:W-:Y:S05]  /*5370*/  ENDCOLLECTIVE ;  /* 0x000000000000791b */ /* 0x003fea0003800000 */
.L_x_519:
[----:B------:R-:W-:Y:S02]  /*5380*/  HFMA2 R12, -RZ, RZ, 0, 4.76837158203125e-07 ;  /* 0x00000008ff0c7431 */ /* 0x000fe400000001ff */
[----:B------:R-:W-:-:S05]  /*5390*/  FADD R38, R13, R14 ;  /* 0x0000000e0d267221 */ /* 0x000fca0000000000 */
[----:B------:R-:W-:-:S07]  /*53a0*/  MOV R13, R38 ;  /* 0x00000026000d7202 */ /* 0x000fce0000000f00 */
[----:B------:R-:W-:Y:S05]  /*53b0*/  WARPSYNC.COLLECTIVE R15, `(.L_x_520) ;  /* 0x000000000f087348 */ /* 0x000fea0003c00000 */
[----:B------:R0:W1:Y:S02]  /*53c0*/  SHFL.BFLY P6, R14, R13, R12, R11 ;  /* 0x0c00000c0d0e7389 */ /* 0x00006400000c000b */
[----:B01----:R-:W-:Y:S05]  /*53d0*/  ENDCOLLECTIVE ;  /* 0x000000000000791b */ /* 0x003fea0003800000 */
.L_x_520:
[----:B------:R-:W-:Y:S02]  /*53e0*/  HFMA2 R12, -RZ, RZ, 0, 2.384185791015625e-07 ;  /* 0x00000004ff0c7431 */ /* 0x000fe400000001ff */
[----:B------:R-:W-:-:S05]  /*53f0*/  FADD R39, R38, R14 ;  /* 0x0000000e26277221 */ /* 0x000fca0000000000 */
[----:B------:R-:W-:-:S07]  /*5400*/  MOV R13, R39 ;  /* 0x00000027000d7202 */ /* 0x000fce0000000f00 */
[----:B------:R-:W-:Y:S05]  /*5410*/  WARPSYNC.COLLECTIVE R15, `(.L_x_521) ;  /* 0x000000000f087348 */ /* 0x000fea0003c00000 */
[----:B------:R0:W1:Y:S02]  /*5420*/  SHFL.BFLY P6, R14, R13, R12, R11 ;  /* 0x0c00000c0d0e7389 */ /* 0x00006400000c000b */
[----:B01----:R-:W-:Y:S05]  /*5430*/  ENDCOLLECTIVE ;  /* 0x000000000000791b */ /* 0x003fea0003800000 */
.L_x_521:
[----:B------:R-:W-:Y:S02]  /*5440*/  HFMA2 R12, -RZ, RZ, 0, 1.1920928955078125e-07 ;  /* 0x00000002ff0c7431 */ /* 0x000fe400000001ff */
[----:B------:R-:W-:-:S05]  /*5450*/  FADD R40, R39, R14 ;  /* 0x0000000e27287221 */ /* 0x000fca0000000000 */
[----:B------:R-:W-:-:S07]  /*5460*/  MOV R13, R40 ;  /* 0x00000028000d7202 */ /* 0x000fce0000000f00 */
[----:B------:R-:W-:Y:S05]  /*5470*/  WARPSYNC.COLLECTIVE R15, `(.L_x_522) ;  /* 0x000000000f087348 */ /* 0x000fea0003c00000 */
[----:B------:R0:W1:Y:S02]  /*5480*/  SHFL.BFLY P6, R14, R13, R12, R11 ;  /* 0x0c00000c0d0e7389 */ /* 0x00006400000c000b */
[----:B01----:R-:W-:Y:S05]  /*5490*/  ENDCOLLECTIVE ;  /* 0x000000000000791b */ /* 0x003fea0003800000 */
.L_x_522:
[----:B------:R-:W-:Y:S02]  /*54a0*/  HFMA2 R12, -RZ, RZ, 0, 5.9604644775390625e-08 ;  /* 0x00000001ff0c7431 */ /* 0x000fe400000001ff */
[----:B------:R-:W-:-:S05]  /*54b0*/  FADD R41, R40, R14 ;  /* 0x0000000e28297221 */ /* 0x000fca0000000000 */
[----:B------:R-:W-:-:S07]  /*54c0*/  MOV R13, R41 ;  /* 0x00000029000d7202 */ /* 0x000fce0000000f00 */
[----:B------:R-:W-:Y:S05]  /*54d0*/  WARPSYNC.COLLECTIVE R15, `(.L_x_523) ;  /* 0x000000000f087348 */ /* 0x000fea0003c00000 */
[----:B------:R0:W1:Y:S02]  /*54e0*/  SHFL.BFLY P6, R14, R13, R12, R11 ;  /* 0x0c00000c0d0e7389 */ /* 0x00006400000c000b */
[----:B01----:R-:W-:Y:S05]  /*54f0*/  ENDCOLLECTIVE ;  /* 0x000000000000791b */ /* 0x003fea0003800000 */
.L_x_523:
[----:B------:R-:W-:Y:S05]  /*5500*/  BRA `(.L_x_524) ;  /* 0xffffffc400e87947 */ /* 0x000fea000383ffff */
        .weak           $__internal_5_$__cuda_sm3x_div_rn_noftz_f32_slowpath
        .type           $__internal_5_$__cuda_sm3x_div_rn_noftz_f32_slowpath,@function
        .size           $__internal_5_$__cuda_sm3x_div_rn_noftz_f32_slowpath,(.L_x_15322 - $__internal_5_$__cuda_sm3x_div_rn_noftz_f32_slowpath)
$__internal_5_$__cuda_sm3x_div_rn_noftz_f32_slowpath:
        /* <DEDUP_REMOVED lines=34> */
.L_x_526:
[----:B------:R-:W-:Y:S01]  /*5730*/  LEA R47, R40, 0xc0800000, 0x17 ;  /* 0xc0800000282f7811 */ /* 0x000fe200078eb8ff */
[----:B------:R-:W-:Y:S01]  /*5740*/  BSSY.RECONVERGENT B1, `(.L_x_531) ;  /* 0x0000036000017945 */ /* 0x000fe20003800200 */
[----:B------:R-:W-:Y:S02]  /*5750*/  IADD3 R46, PT, PT, R46, -0x7f, RZ ;  /* 0xffffff812e2e7810 */ /* 0x000fe40007ffe0ff */
[----:B------:R-:W-:-:S03]  /*5760*/  IADD3 R47, PT, PT, -R47, R12, RZ ;  /* 0x0000000c2f2f7210 */ /* 0x000fc60007ffe1ff */
[C---:B------:R-:W-:Y:S01]  /*5770*/  IMAD R7, R46.reuse, -0x800000, R7 ;  /* 0xff8000002e077824 */ /* 0x040fe200078e0207 */
[----:B------:R-:W0:Y:S01]  /*5780*/  MUFU.RCP R49, R47 ;  /* 0x0000002f00317308 */ /* 0x000e220000001000 */
[----:B------:R-:W-:Y:S01]  /*5790*/  FADD.FTZ R12, -R47, -RZ ;  /* 0x800000ff2f0c7221 */ /* 0x000fe20000010100 */
        /* <DEDUP_REMOVED lines=25> */
[C---:B------:R-:W-:Y:S02]  /*5930*/  IADD3 R40, PT, PT, R12.reuse, 0x20, RZ ;  /* 0x000000200c287810 */ /* 0x040fe40007ffe0ff */
[C---:B------:R-:W-:Y:S02]  /*5940*/  ISETP.NE.AND P2, PT, R12.reuse, RZ, PT ;  /* 0x000000ff0c00720c */ /* 0x040fe40003f45270 */
[----:B------:R-:W-:Y:S02]  /*5950*/  LOP3.LUT R13, R13, 0x7fffff, RZ, 0xc0, !PT ;  /* 0x007fffff0d0d7812 */ /* 0x000fe400078ec0ff */
[----:B------:R-:W-:Y:S02]  /*5960*/  ISETP.NE.AND P1, PT, R12, RZ, PT ;  /* 0x000000ff0c00720c */ /* 0x000fe40003f25270 */
[----:B------:R-:W-:-:S02]  /*5970*/  LOP3.LUT R13, R13, 0x800000, RZ, 0xfc, !PT ;  /* 0x008000000d0d7812 */ /* 0x000fc400078efcff */
[----:B------:R-:W-:Y:S02]  /*5980*/  IADD3 R12, PT, PT, -R12, RZ, RZ ;  /* 0x000000ff0c0c7210 */ /* 0x000fe40007ffe1ff */
[----:B------:R-:W-:Y:S02]  /*5990*/  SHF.L.U32 R40, R13, R40, RZ ;  /* 0x000000280d287219 */ /* 0x000fe400000006ff */
[----:B------:R-:W-:Y:S02]  /*59a0*/  FSETP.NEU.FTZ.AND P0, PT, R46, R47, PT ;  /* 0x0000002f2e00720b */ /* 0x000fe40003f1d000 */
[----:B------:R-:W-:Y:S02]  /*59b0*/  ISETP.NE.AND P1, PT, R40, RZ, P1 ;  /* 0x000000ff2800720c */ /* 0x000fe40000f25270 */
[----:B------:R-:W-:Y:S02]  /*59c0*/  SEL R12, R12, RZ, P2 ;  /* 0x000000ff0c0c7207 */ /* 0x000fe40001000000 */
[----:B------:R-:W-:-:S02]  /*59d0*/  PLOP3.LUT P0, PT, P0, P1, PT, 0xf8, 0x8f ;  /* 0x00000000008f781c */ /* 0x000fc40000703f70 */
[----:B------:R-:W-:Y:S02]  /*59e0*/  SHF.R.U32.HI R12, RZ, R12, R13 ;  /* 0x0000000cff0c7219 */ /* 0x000fe4000001160d */
[----:B------:R-:W-:Y:S02]  /*59f0*/  SEL R13, RZ, 0x1, !P0 ;  /* 0x00000001ff0d7807 */ /* 0x000fe40004000000 */
[----:B------:R-:W-:-:S04]  /*5a00*/  SHF.R.U32.HI R40, RZ, 0x1, R12 ;  /* 0x00000001ff287819 */ /* 0x000fc8000001160c */
[----:B------:R-:W-:-:S04]  /*5a10*/  LOP3.LUT R13, R13, 0x1, R40, 0xf8, !PT ;  /* 0x000000010d0d7812 */ /* 0x000fc800078ef828 */
[----:B------:R-:W-:-:S04]  /*5a20*/  LOP3.LUT R13, R13, R12, RZ, 0xc0, !PT ;  /* 0x0000000c0d0d7212 */ /* 0x000fc800078ec0ff */
[----:B------:R-:W-:-:S04]  /*5a30*/  IADD3 R40, PT, PT, R40, R13, RZ ;  /* 0x0000000d28287210 */ /* 0x000fc80007ffe0ff */
[----:B------:R-:W-:Y:S01]  /*5a40*/  LOP3.LUT R7, R40, R7, RZ, 0xfc, !PT ;  /* 0x0000000728077212 */ /* 0x000fe200078efcff */
[----:B------:R-:W-:Y:S06]  /*5a50*/  BRA `(.L_x_534) ;  /* 0x0000000000107947 */ /* 0x000fec0003800000 */
.L_x_533:
[----:B------:R-:W-:-:S04]  /*5a60*/  LOP3.LUT R7, R7, 0x80000000, RZ, 0xc0, !PT ;  /* 0x8000000007077812 */ /* 0x000fc800078ec0ff */
[----:B------:R-:W-:Y:S01]  /*5a70*/  LOP3.LUT R7, R7, 0x7f800000, RZ, 0xfc, !PT ;  /* 0x7f80000007077812 */ /* 0x000fe200078efcff */
[----:B------:R-:W-:Y:S06]  /*5a80*/  BRA `(.L_x_534) ;  /* 0x0000000000047947 */ /* 0x000fec0003800000 */
.L_x_532:
[----:B------:R-:W-:-:S07]  /*5a90*/  LEA R7, R46, R7, 0x17 ;  /* 0x000000072e077211 */ /* 0x000fce00078eb8ff */
.L_x_534:
[----:B------:R-:W-:Y:S05]  /*5aa0*/  BSYNC.RECONVERGENT B1 ;  /* 0x0000000000017941 */ /* 0x000fea0003800200 */
.L_x_531:
[----:B------:R-:W-:Y:S05]  /*5ab0*/  BRA `(.L_x_535) ;  /* 0x0000000000207947 */ /* 0x000fea0003800000 */
.L_x_530:
[----:B------:R-:W-:-:S04]  /*5ac0*/  LOP3.LUT R7, R12, 0x80000000, R7, 0x48, !PT ;  /* 0x800000000c077812 */ /* 0x000fc800078e4807 */
[----:B------:R-:W-:Y:S01]  /*5ad0*/  LOP3.LUT R7, R7, 0x7f800000, RZ, 0xfc, !PT ;  /* 0x7f80000007077812 */ /* 0x000fe200078efcff */
[----:B------:R-:W-:Y:S06]  /*5ae0*/  BRA `(.L_x_535) ;  /* 0x0000000000147947 */ /* 0x000fec0003800000 */
.L_x_529:
[----:B------:R-:W-:Y:S01]  /*5af0*/  LOP3.LUT R7, R12, 0x80000000, R7, 0x48, !PT ;  /* 0x800000000c077812 */ /* 0x000fe200078e4807 */
[----:B------:R-:W-:Y:S06]  /*5b00*/  BRA `(.L_x_535) ;  /* 0x00000000000c7947 */ /* 0x000fec0003800000 */
.L_x_528:
[----:B------:R-:W0:Y:S01]  /*5b10*/  MUFU.RSQ R7, -QNAN ;  /* 0xffc0000000077908 */ /* 0x000e220000001400 */
[----:B------:R-:W-:Y:S05]  /*5b20*/  BRA `(.L_x_535) ;  /* 0x0000000000047947 */ /* 0x000fea0003800000 */
.L_x_527:
[----:B------:R-:W-:-:S07]  /*5b30*/  FADD.FTZ R7, R7, R12 ;  /* 0x0000000c07077221 */ /* 0x000fce0000010000 */
.L_x_535:
[----:B------:R-:W-:Y:S05]  /*5b40*/  BSYNC.RECONVERGENT B0 ;  /* 0x0000000000007941 */ /* 0x000fea0003800200 */
.L_x_525:
[----:B------:R-:W-:Y:S01]  /*5b50*/  HFMA2 R13, -RZ, RZ, 0, 0 ;  /* 0x00000000ff0d7431 */ /* 0x000fe200000001ff */
[----:B------:R-:W-:-:S04]  /*5b60*/  MOV R12, R38 ;  /* 0x00000026000c7202 */ /* 0x000fc80000000f00 */
[----:B0-----:R-:W-:Y:S05]  /*5b70*/  RET.REL.NODEC R12 `(_ZN7oneflow4cuda7softmax15SoftmaxWarpImplI10SimpleLoadI6__halffE11SimpleStoreIS4_fEfLi1ELi30ELi32ELi1ELb0ELNS1_9AlgorithmE0EEEvT_T0_ll) ;  /* 0xffffffa40c207950 */ /* 0x001fea0003c3ffff */
.L_x_536:
        /* <DEDUP_REMOVED lines=16> */
.L_x_15322:


//--------------------- .text._ZN7oneflow4cuda7softmax15SoftmaxWarpImplI10SimpleLoadI6__halffE11SimpleStoreIS4_fEfLi1ELi29ELi32ELi1ELb1ELNS1_9AlgorithmE0EEEvT_T0_ll --------------------------
	.section	.text._ZN7oneflow4cuda7softmax15SoftmaxWarpImplI10SimpleLoadI6__halffE11SimpleStoreIS4_fEfLi1ELi29ELi32ELi1ELb1ELNS1_9AlgorithmE0EEEvT_T0_ll,"ax",@progbits
	.align	128
        .global         _ZN7oneflow4cuda7softmax15SoftmaxWarpImplI10SimpleLoadI6__halffE11SimpleStoreIS4_fEfLi1ELi29ELi32ELi1ELb1ELNS1_9AlgorithmE0EEEvT_T0_ll
        .type           _ZN7oneflow4cuda7softmax15SoftmaxWarpImplI10SimpleLoadI6__halffE11SimpleStoreIS4_fEfLi1ELi29ELi32ELi1ELb1ELNS1_9AlgorithmE0EEEvT_T0_ll,@function
        .size           _ZN7oneflow4cuda7softmax15SoftmaxWarpImplI10SimpleLoadI6__halffE11SimpleStoreIS4_fEfLi1ELi29ELi32ELi1ELb1ELNS1_9AlgorithmE0EEEvT_T0_ll,(.L_x_15323 - _ZN7oneflow4cuda7softmax15SoftmaxWarpImplI10SimpleLoadI6__halffE11SimpleStoreIS4_fEfLi1ELi29ELi32ELi1ELb1ELNS1_9AlgorithmE0EEEvT_T0_ll)
        .other          _ZN7oneflow4cuda7softmax15SoftmaxWarpImplI10SimpleLoadI6__halffE11SimpleStoreIS4_fEfLi1ELi29ELi32ELi1ELb1ELNS1_9AlgorithmE0EEEvT_T0_ll,@"STO_CUDA_ENTRY STV_DEFAULT"
_ZN7oneflow4cuda7softmax15SoftmaxWarpImplI10SimpleLoadI6__halffE11SimpleStoreIS4_fEfLi1ELi29ELi32ELi1ELb1ELNS1_9AlgorithmE0EEEvT_T0_ll:
.text._ZN7oneflow4cuda7softmax15SoftmaxWarpImplI10SimpleLoadI6__halffE11SimpleStoreIS4_fEfLi1ELi29ELi32ELi1ELb1ELNS1_9AlgorithmE0EEEvT_T0_ll:
        /* <DEDUP_REMOVED lines=25> */
.L_x_537:
        /* <DEDUP_REMOVED lines=37> */
[----:B-1----:R-:W-:-:S07]  /*03e0*/  IADD3 R0, PT, PT, R42, 0x2e0, RZ ;  /* 0x000002e02a007810 */ /* 0x002fce0007ffe0ff */
.L_x_598:
        /* <DEDUP_REMOVED lines=8> */
[----:B------:R-:W-:Y:S02]  /*0470*/  ISETP.GE.AND.EX P2, PT, RZ, UR45, PT, P2 ;  /* 0x0000002dff007c0c */ /* 0x000fe4000bf46320 */
[----:B------:R-:W-:Y:S01]  /*0480*/  ISETP.GE.U32.AND P3, PT, R45, UR44, PT ;  /* 0x0000002c2d007c0c */ /* 0x000fe2000bf66070 */
[C---:B----4-:R-:W-:Y:S01]  /*0490*/  IMAD.WIDE.U32 R4, R41.reuse, UR42, R2 ;  /* 0x0000002a29047c25 */ /* 0x050fe2000f8e0002 */
[----:B------:R-:W-:Y:S02]  /*04a0*/  ISETP.GE.U32.AND P4, PT, R46, UR44, PT ;  /* 0x0000002c2e007c0c */ /* 0x000fe4000bf86070 */
[C---:B------:R-:W-:Y:S01]  /*04b0*/  @!P0 R2UR UR4, R36.reuse ;  /* 0x00000000240482ca */ /* 0x040fe200000e0000 */
[----:B------:R-:W-:Y:S01]  /*04c0*/  IMAD R3, R41, UR43, R8 ;  /* 0x0000002b29037c24 */ /* 0x000fe2000f8e0208 */
[----:B------:R-:W-:Y:S02]  /*04d0*/  @!P0 R2UR UR5, R37 ;  /* 0x00000000250582ca */ /* 0x000fe400000e0000 */
[----:B------:R-:W-:-:S02]  /*04e0*/  @!P5 R2UR UR6, R36 ;  /* 0x000000002406d2ca */ /* 0x000fc400000e0000 */
[----:B------:R-:W-:Y:S02]  /*04f0*/  @!P5 R2UR UR7, R37 ;  /* 0x000000002507d2ca */ /* 0x000fe400000e0000 */
[----:B------:R-:W-:Y:S02]  /*0500*/  IADD3 R3, PT, PT, R5, R3, RZ ;  /* 0x0000000305037210 */ /* 0x000fe40007ffe0ff */
[C---:B------:R-:W-:Y:S02]  /*0510*/  LEA R2, P1, R4.reuse, UR40, 0x1 ;  /* 0x0000002804027c11 */ /* 0x040fe4000f8208ff */
[----:B------:R-:W-:Y:S02]  /*0520*/  ISETP.GE.AND.EX P3, PT, RZ, UR45, PT, P3 ;  /* 0x0000002dff007c0c */ /* 0x000fe4000bf66330 */
[----:B------:R-:W-:Y:S02]  /*0530*/  LEA.HI.X R3, R4, UR41, R3, 0x1, P1 ;  /* 0x0000002904037c11 */ /* 0x000fe400088f0c03 */
[----:B------:R-:W-:-:S02]  /*0540*/  @!P2 R2UR UR8, R36 ;  /* 0x000000002408a2ca */ /* 0x000fc400000e0000 */
[----:B------:R-:W-:Y:S01]  /*0550*/  @!P2 R2UR UR9, R37 ;  /* 0x000000002509a2ca */ /* 0x000fe200000e0000 */
[----:B------:R-:W2:Y:S01]  /*0560*/  @!P0 LDG.E.U16 R5, desc[UR4][R2.64] ;  /* 0x0000000402058981 */ /* 0x000ea2000c1e1500 */
[----:B------:R-:W-:-:S03]  /*0570*/  ISETP.GE.AND.EX P4, PT, RZ, UR45, PT, P4 ;  /* 0x0000002dff007c0c */ /* 0x000fc6000bf86340 */
[----:B------:R-:W3:Y:S02]  /*0580*/  @!P5 LDG.E.U16 R4, desc[UR6][R2.64+0x40] ;  /* 0x000040060204d981 */ /* 0x000ee4000c1e1500 */
[----:B------:R-:W-:Y:S02]  /*0590*/  @!P3 R2UR UR10, R36 ;  /* 0x00000000240ab2ca */ /* 0x000fe400000e0000 */
[----:B------:R-:W-:-:S04]  /*05a0*/  @!P3 R2UR UR11, R37 ;  /* 0x00000000250bb2ca */ /* 0x000fc800000e0000 */
[----:B------:R-:W4:Y:S02]  /*05b0*/  @!P2 LDG.E.U16 R8, desc[UR8][R2.64+0x80] ;  /* 0x000080080208a981 */ /* 0x000f24000c1e1500 */
[----:B------:R-:W-:Y:S02]  /*05c0*/  @!P4 R2UR UR4, R36 ;  /* 0x000000002404c2ca */ /* 0x000fe400000e0000 */
[----:B------:R-:W-:-:S05]  /*05d0*/  @!P4 R2UR UR5, R37 ;  /* 0x000000002505c2ca */ /* 0x000fca00000e0000 */
[----:B------:R-:W5:Y:S08]  /*05e0*/  @!P3 LDG.E.U16 R9, desc[UR10][R2.64+0xc0] ;  /* 0x0000c00a0209b981 */ /* 0x000f70000c1e1500 */
[----:B------:R-:W5:Y:S01]  /*05f0*/  @!P4 LDG.E.U16 R11, desc[UR4][R2.64+0x100] ;  /* 0x00010004020bc981 */ /* 0x000f62000c1e1500 */
[----:B------:R-:W-:Y:S02]  /*0600*/  MOV R65, 0xff800000 ;  /* 0xff80000000417802 */ /* 0x000fe40000000f00 */
[----:B------:R-:W-:-:S02]  /*0610*/  MOV R39, 0xff800000 ;  /* 0xff80000000277802 */ /* 0x000fc40000000f00 */
[----:B------:R-:W-:Y:S02]  /*0620*/  MOV R13, 0xff800000 ;  /* 0xff800000000d7802 */ /* 0x000fe40000000f00 */
[----:B------:R-:W-:Y:S02]  /*0630*/  ISETP.GE.U32.AND P6, PT, R47, UR44, PT ;  /* 0x0000002c2f007c0c */ /* 0x000fe4000bfc6070 */
[----:B------:R-:W-:Y:S02]  /*0640*/  MOV R35, 0xff800000 ;  /* 0xff80000000237802 */ /* 0x000fe40000000f00 */
[----:B------:R-:W-:Y:S02]  /*0650*/  ISETP.GE.U32.AND P1, PT, R6, UR44, PT ;  /* 0x0000002c06007c0c */ /* 0x000fe4000bf26070 */
[----:B------:R-:W-:Y:S02]  /*0660*/  MOV R6, 0xff800000 ;  /* 0xff80000000067802 */ /* 0x000fe40000000f00 */
[----:B------:R-:W-:-:S13]  /*0670*/  ISETP.GE.AND.EX P1, PT, RZ, UR45, PT, P1 ;  /* 0x0000002dff007c0c */ /* 0x000fda000bf26310 */
[----:B------:R-:W-:Y:S02]  /*0680*/  @!P1 R2UR UR10, R36 ;  /* 0x00000000240a92ca */ /* 0x000fe400000e0000 */
[----:B------:R-:W-:Y:S01]  /*0690*/  @!P1 R2UR UR11, R37 ;  /* 0x00000000250b92ca */ /* 0x000fe200000e0000 */
[----:B--2---:R-:W-:Y:S02]  /*06a0*/  @!P0 HADD2.F32 R65, -RZ, R5.H0_H0 ;  /* 0x20000005ff418230 */ /* 0x004fe40000004100 */
[----:B---3--:R-:W-:-:S03]  /*06b0*/  @!P5 HADD2.F32 R39, -RZ, R4.H0_H0 ;  /* 0x20000004ff27d230 */ /* 0x008fc60000004100 */
[----:B------:R-:W-:-:S04]  /*06c0*/  @!P0 FMNMX R13, R65, -INF , !PT ;  /* 0xff800000410d8809 */ /* 0x000fc80007800000 */
[----:B------:R-:W-:Y:S02]  /*06d0*/  @!P5 FMNMX R13, R13, R39, !PT ;  /* 0x000000270d0dd209 */ /* 0x000fe40007800000 */
[----:B------:R-:W-:Y:S01]  /*06e0*/  ISETP.GE.AND.EX P5, PT, RZ, UR45, PT, P6 ;  /* 0x0000002dff007c0c */ /* 0x000fe2000bfa6360 */
[----:B----4-:R-:W-:Y:S01]  /*06f0*/  @!P2 HADD2.F32 R35, -RZ, R8.H0_H0 ;  /* 0x20000008ff23a230 */ /* 0x010fe20000004100 */
[----:B------:R-:W-:-:S04]  /*0700*/  ISETP.GE.U32.AND P6, PT, R48, UR44, PT ;  /* 0x0000002c30007c0c */ /* 0x000fc8000bfc6070 */
[----:B------:R-:W-:Y:S02]  /*0710*/  @!P2 FMNMX R13, R13, R35, !PT ;  /* 0x000000230d0da209 */ /* 0x000fe40007800000 */
[----:B------:R-:W-:Y:S02]  /*0720*/  ISETP.GE.U32.AND P2, PT, R49, UR44, PT ;  /* 0x0000002c31007c0c */ /* 0x000fe4000bf46070 */
[----:B------:R-:W-:Y:S02]  /*0730*/  ISETP.GE.AND.EX P6, PT, RZ, UR45, PT, P6 ;  /* 0x0000002dff007c0c */ /* 0x000fe4000bfc6360 */
[----:B------:R-:W-:Y:S02]  /*0740*/  ISETP.GE.AND.EX P2, PT, RZ, UR45, PT, P2 ;  /* 0x0000002dff007c0c */ /* 0x000fe4000bf46320 */
[----:B------:R-:W-:Y:S01]  /*0750*/  MOV R5, 0xff800000 ;  /* 0xff80000000057802 */ /* 0x000fe20000000f00 */
[----:B-----5:R-:W-:Y:S01]  /*0760*/  @!P3 HADD2.F32 R5, -RZ, R9.H0_H0 ;  /* 0x20000009ff05b230 */ /* 0x020fe20000004100 */
[----:B------:R-:W-:-:S02]  /*0770*/  @!P5 R2UR UR4, R36 ;  /* 0x000000002404d2ca */ /* 0x000fc400000e0000 */
[----:B------:R-:W-:Y:S01]  /*0780*/  @!P5 R2UR UR5, R37 ;  /* 0x000000002505d2ca */ /* 0x000fe200000e0000 */
[----:B------:R-:W-:Y:S01]  /*0790*/  @!P4 HADD2.F32 R6, -RZ, R11.H0_H0 ;  /* 0x2000000bff06c230 */ /* 0x000fe20000004100 */
[----:B------:R-:W-:Y:S01]  /*07a0*/  @!P3 FMNMX R13, R13, R5, !PT ;  /* 0x000000050d0db209 */ /* 0x000fe20007800000 */
[----:B------:R-:W2:Y:S01]  /*07b0*/  @!P1 LDG.E.U16 R11, desc[UR10][R2.64+0x200] ;  /* 0x0002000a020b9981 */ /* 0x000ea2000c1e1500 */
[----:B------:R-:W-:Y:S02]  /*07c0*/  ISETP.GE.U32.AND P3, PT, R7, UR44, PT ;  /* 0x0000002c07007c0c */ /* 0x000fe4000bf66070 */
[----:B------:R-:W-:Y:S02]  /*07d0*/  @!P6 R2UR UR6, R36 ;  /* 0x000000002406e2ca */ /* 0x000fe400000e0000 */
[----:B------:R-:W-:Y:S02]  /*07e0*/  @!P6 R2UR UR7, R37 ;  /* 0x000000002507e2ca */ /* 0x000fe400000e0000 */
[----:B------:R-:W-:-:S02]  /*07f0*/  @!P4 FMNMX R13, R13, R6, !PT ;  /* 0x000000060d0dc209 */ /* 0x000fc40007800000 */
[----:B------:R-:W-:Y:S01]  /*0800*/  ISETP.GE.U32.AND P4, PT, R50, UR44, PT ;  /* 0x0000002c32007c0c */ /* 0x000fe2000bf86070 */
[----:B------:R-:W3:Y:S01]  /*0810*/  @!P5 LDG.E.U16 R8, desc[UR4][R2.64+0x140] ;  /* 0x000140040208d981 */ /* 0x000ee2000c1e1500 */
[----:B------:R-:W-:Y:S02]  /*0820*/  ISETP.GE.AND.EX P3, PT, RZ, UR45, PT, P3 ;  /* 0x0000002dff007c0c */ /* 0x000fe4000bf66330 */
[C---:B------:R-:W-:Y:S02]  /*0830*/  @!P2 R2UR UR8, R36.reuse ;  /* 0x000000002408a2ca */ /* 0x040fe400000e0000 */
[----:B------:R-:W-:Y:S02]  /*0840*/  @!P2 R2UR UR9, R37 ;  /* 0x000000002509a2ca */ /* 0x000fe400000e0000 */
[----:B------:R-:W-:Y:S01]  /*0850*/  ISETP.GE.AND.EX P4, PT, RZ, UR45, PT, P4 ;  /* 0x0000002dff007c0c */ /* 0x000fe2000bf86340 */
[----:B------:R-:W4:Y:S06]  /*0860*/  @!P6 LDG.E.U16 R4, desc[UR6][R2.64+0x180] ;  /* 0x000180060204e981 */ /* 0x000f2c000c1e1500 */
[----:B------:R-:W-:-:S02]  /*0870*/  @!P3 R2UR UR4, R36 ;  /* 0x000000002404b2ca */ /* 0x000fc400000e0000 */
[C---:B------:R-:W-:Y:S02]  /*0880*/  @!P3 R2UR UR5, R37.reuse ;  /* 0x000000002505b2ca */ /* 0x040fe400000e0000 */
[----:B------:R-:W5:Y:S02]  /*0890*/  @!P2 LDG.E.U16 R9, desc[UR8][R2.64+0x1c0] ;  /* 0x0001c0080209a981 */ /* 0x000f64000c1e1500 */
[----:B------:R-:W-:Y:S02]  /*08a0*/  @!P4 R2UR UR6, R36 ;  /* 0x000000002406c2ca */ /* 0x000fe400000e0000 */
[----:B------:R-:W-:-:S07]  /*08b0*/  @!P4 R2UR UR7, R37 ;  /* 0x000000002507c2ca */ /* 0x000fce00000e0000 */
[----:B------:R-:W5:Y:S06]  /*08c0*/  @!P3 LDG.E.U16 R12, desc[UR4][R2.64+0x240] ;  /* 0x00024004020cb981 */ /* 0x000f6c000c1e1500 */
[----:B------:R-:W5:Y:S01]  /*08d0*/  @!P4 LDG.E.U16 R14, desc[UR6][R2.64+0x280] ;  /* 0x00028006020ec981 */ /* 0x000f62000c1e1500 */
[----:B------:R-:W-:Y:S02]  /*08e0*/  MOV R34, 0xff800000 ;  /* 0xff80000000227802 */ /* 0x000fe40000000f00 */
[----:B------:R-:W-:Y:S02]  /*08f0*/  MOV R7, 0xff800000 ;  /* 0xff80000000077802 */ /* 0x000fe40000000f00 */
[----:B------:R-:W-:-:S02]  /*0900*/  MOV R33, 0xff800000 ;  /* 0xff80000000217802 */ /* 0x000fc40000000f00 */
[----:B------:R-:W-:Y:S02]  /*0910*/  MOV R38, 0xff800000 ;  /* 0xff80000000267802 */ /* 0x000fe40000000f00 */
[----:B------:R-:W-:Y:S01]  /*0920*/  MOV R32, 0xff800000 ;  /* 0xff80000000207802 */ /* 0x000fe20000000f00 */
[----:B---3--:R-:W-:Y:S01]  /*0930*/  @!P5 HADD2.F32 R34, -RZ, R8.H0_H0 ;  /* 0x20000008ff22d230 */ /* 0x008fe20000004100 */
[----:B------:R-:W-:-:S04]  /*0940*/  MOV R8, 0xff800000 ;  /* 0xff80000000087802 */ /* 0x000fc80000000f00 */
[----:B------:R-:W-:Y:S01]  /*0950*/  @!P5 FMNMX R13, R13, R34, !PT ;  /* 0x000000220d0dd209 */ /* 0x000fe20007800000 */
[----:B----4-:R-:W-:Y:S01]  /*0960*/  @!P6 HADD2.F32 R7, -RZ, R4.H0_H0 ;  /* 0x20000004ff07e230 */ /* 0x010fe20000004100 */
[----:B------:R-:W-:Y:S01]  /*0970*/  ISETP.GE.U32.AND P5, PT, R51, UR44, PT ;  /* 0x0000002c33007c0c */ /* 0x000fe2000bfa6070 */
[----:B--2---:R-:W-:-:S03]  /*0980*/  @!P1 HADD2.F32 R33, -RZ, R11.H0_H0 ;  /* 0x2000000bff219230 */ /* 0x004fc60000004100 */
[----:B------:R-:W-:Y:S01]  /*0990*/  @!P6 FMNMX R13, R13, R7, !PT ;  /* 0x000000070d0de209 */ /* 0x000fe20007800000 */
[----:B-----5:R-:W-:Y:S01]  /*09a0*/  @!P2 HADD2.F32 R8, -RZ, R9.H0_H0 ;  /* 0x20000009ff08a230 */ /* 0x020fe20000004100 */
[----:B------:R-:W-:Y:S02]  /*09b0*/  ISETP.GE.U32.AND P6, PT, R52, UR44, PT ;  /* 0x0000002c34007c0c */ /* 0x000fe4000bfc6070 */
[----:B------:R-:W-:Y:S02]  /*09c0*/  ISETP.GE.AND.EX P5, PT, RZ, UR45, PT, P5 ;  /* 0x0000002dff007c0c */ /* 0x000fe4000bfa6350 */
[----:B------:R-:W-:Y:S02]  /*09d0*/  @!P2 FMNMX R13, R13, R8, !PT ;  /* 0x000000080d0da209 */ /* 0x000fe40007800000 */
[----:B------:R-:W-:Y:S02]  /*09e0*/  ISETP.GE.AND.EX P6, PT, RZ, UR45, PT, P6 ;  /* 0x0000002dff007c0c */ /* 0x000fe4000bfc6360 */
[----:B------:R-:W-:-:S02]  /*09f0*/  @!P1 FMNMX R13, R13, R33, !PT ;  /* 0x000000210d0d9209 */ /* 0x000fc40007800000 */
[----:B------:R-:W-:Y:S01]  /*0a00*/  ISETP.GE.U32.AND P1, PT, R53, UR44, PT ;  /* 0x0000002c35007c0c */ /* 0x000fe2000bf26070 */
[----:B------:R-:W-:Y:S01]  /*0a10*/  @!P3 HADD2.F32 R38, -RZ, R12.H0_H0 ;  /* 0x2000000cff26b230 */ /* 0x000fe20000004100 */
[----:B------:R-:W-:Y:S02]  /*0a20*/  ISETP.GE.U32.AND P2, PT, R54, UR44, PT ;  /* 0x0000002c36007c0c */ /* 0x000fe4000bf46070 */
[----:B------:R-:W-:Y:S01]  /*0a30*/  ISETP.GE.AND.EX P1, PT, RZ, UR45, PT, P1 ;  /* 0x0000002dff007c0c */ /* 0x000fe2000bf26310 */
[----:B------:R-:W-:Y:S01]  /*0a40*/  @!P4 HADD2.F32 R32, -RZ, R14.H0_H0 ;  /* 0x2000000eff20c230 */ /* 0x000fe20000004100 */
[----:B------:R-:W-:Y:S02]  /*0a50*/  @!P3 FMNMX R13, R13, R38, !PT ;  /* 0x000000260d0db209 */ /* 0x000fe40007800000 */
[----:B------:R-:W-:Y:S02]  /*0a60*/  @!P5 R2UR UR4, R36 ;  /* 0x000000002404d2ca */ /* 0x000fe400000e0000 */
[----:B------:R-:W-:-:S02]  /*0a70*/  @!P5 R2UR UR5, R37 ;  /* 0x000000002505d2ca */ /* 0x000fc400000e0000 */
[----:B------:R-:W-:Y:S02]  /*0a80*/  ISETP.GE.U32.AND P3, PT, R55, UR44, PT ;  /* 0x0000002c37007c0c */ /* 0x000fe4000bf66070 */
[----:B------:R-:W-:Y:S02]  /*0a90*/  ISETP.GE.AND.EX P2, PT, RZ, UR45, PT, P2 ;  /* 0x0000002dff007c0c */ /* 0x000fe4000bf46320 */
[----:B------:R-:W-:Y:S02]  /*0aa0*/  @!P4 FMNMX R13, R13, R32, !PT ;  /* 0x000000200d0dc209 */ /* 0x000fe40007800000 */
[----:B------:R-:W-:Y:S02]  /*0ab0*/  @!P6 R2UR UR6, R36 ;  /* 0x000000002406e2ca */ /* 0x000fe400000e0000 */
[----:B------:R-:W-:Y:S02]  /*0ac0*/  @!P6 R2UR UR7, R37 ;  /* 0x000000002507e2ca */ /* 0x000fe400000e0000 */
[----:B------:R-:W-:Y:S01]  /*0ad0*/  ISETP.GE.U32.AND P4, PT, R56, UR44, PT ;  /* 0x0000002c38007c0c */ /* 0x000fe2000bf86070 */
[----:B------:R-:W2:Y:S01]  /*0ae0*/  @!P5 LDG.E.U16 R15, desc[UR4][R2.64+0x2c0] ;  /* 0x0002c004020fd981 */ /* 0x000ea2000c1e1500 */
[----:B------:R-:W-:-:S02]  /*0af0*/  ISETP.GE.AND.EX P3, PT, RZ, UR45, PT, P3 ;  /* 0x0000002dff007c0c */ /* 0x000fc4000bf66330 */
[----:B------:R-:W-:Y:S02]  /*0b00*/  ISETP.GE.AND.EX P4, PT, RZ, UR45, PT, P4 ;  /* 0x0000002dff007c0c */ /* 0x000fe4000bf86340 */
[C---:B------:R-:W-:Y:S02]  /*0b10*/  @!P1 R2UR UR8, R36.reuse ;  /* 0x00000000240892ca */ /* 0x040fe400000e0000 */
[C---:B------:R-:W-:Y:S02]  /*0b20*/  @!P1 R2UR UR9, R37.reuse ;  /* 0x00000000250992ca */ /* 0x040fe400000e0000 */
[----:B------:R-:W-:Y:S01]  /*0b30*/  @!P2 R2UR UR4, R36 ;  /* 0x000000002404a2ca */ /* 0x000fe200000e0000 */
[----:B------:R-:W3:Y:S01]  /*0b40*/  @!P6 LDG.E.U16 R4, desc[UR6][R2.64+0x300] ;  /* 0x000300060204e981 */ /* 0x000ee2000c1e1500 */
        /* <DEDUP_REMOVED lines=32> */
[----:B------:R-:W-:-:S02]  /*0d50*/  @!P5 R2UR UR4, R36 ;  /* 0x000000002404d2ca */ /* 0x000fc400000e0000 */
[----:B------:R-:W-:Y:S02]  /*0d60*/  @!P5 R2UR UR5, R37 ;  /* 0x000000002505d2ca */ /* 0x000fe400000e0000 */
[----:B------:R-:W-:Y:S02]  /*0d70*/  @!P3 FMNMX R13, R13, R27, !PT ;  /* 0x0000001b0d0db209 */ /* 0x000fe40007800000 */
[----:B------:R-:W-:Y:S02]  /*0d80*/  ISETP.GE.U32.AND P3, PT, R61, UR44, PT ;  /* 0x0000002c3d007c0c */ /* 0x000fe4000bf66070 */
[----:B------:R-:W-:Y:S02]  /*0d90*/  ISETP.GE.AND.EX P2, PT, RZ, UR45, PT, P2 ;  /* 0x0000002dff007c0c */ /* 0x000fe4000bf46320 */
[----:B------:R-:W-:Y:S02]  /*0da0*/  @!P6 R2UR UR6, R36 ;  /* 0x000000002406e2ca */ /* 0x000fe400000e0000 */
[----:B------:R-:W-:-:S02]  /*0db0*/  @!P6 R2UR UR7, R37 ;  /* 0x000000002507e2ca */ /* 0x000fc400000e0000 */
[----:B------:R-:W-:Y:S01]  /*0dc0*/  @!P4 FMNMX R13, R13, R26, !PT ;  /* 0x0000001a0d0dc209 */ /* 0x000fe20007800000 */
[----:B------:R-:W2:Y:S01]  /*0dd0*/  @!P5 LDG.E.U16 R14, desc[UR4][R2.64+0x440] ;  /* 0x00044004020ed981 */ /* 0x000ea2000c1e1500 */
[----:B------:R-:W-:Y:S02]  /*0de0*/  ISETP.GE.U32.AND P4, PT, R10, UR44, PT ;  /* 0x0000002c0a007c0c */ /* 0x000fe4000bf86070 */
        /* <DEDUP_REMOVED lines=24> */
[----:B---3--:R-:W-:Y:S01]  /*0f70*/  @!P6 HADD2.F32 R24, -RZ, R4.H0_H0 ;  /* 0x20000004ff18e230 */ /* 0x008fe20000004100 */
[----:B------:R-:W-:Y:S02]  /*0f80*/  IADD3 R4, PT, PT, R42, 0x300, RZ ;  /* 0x000003002a047810 */ /* 0x000fe40007ffe0ff */
[----:B------:R-:W-:Y:S02]  /*0f90*/  ISETP.GE.AND.EX P5, PT, RZ, UR45, PT, P5 ;  /* 0x0000002dff007c0c */ /* 0x000fe4000bfa6350 */
[----:B------:R-:W-:Y:S02]  /*0fa0*/  @!P6 FMNMX R13, R13, R24, !PT ;  /* 0x000000180d0de209 */ /* 0x000fe40007800000 */
[----:B------:R-:W-:-:S02]  /*0fb0*/  ISETP.GE.U32.AND P6, PT, R4, UR44, PT ;  /* 0x0000002c04007c0c */ /* 0x000fc4000bfc6070 */
[----:B------:R-:W-:Y:S01]  /*0fc0*/  IADD3 R42, PT, PT, R42, 0x320, RZ ;  /* 0x000003202a2a7810 */ /* 0x000fe20007ffe0ff */
[----:B----4-:R-:W-:Y:S01]  /*0fd0*/  @!P1 HADD2.F32 R23, -RZ, R9.H0_H0 ;  /* 0x20000009ff179230 */ /* 0x010fe20000004100 */
[----:B------:R-:W-:Y:S01]  /*0fe0*/  ISETP.GE.AND.EX P6, PT, RZ, UR45, PT, P6 ;  /* 0x0000002dff007c0c */ /* 0x000fe2000bfc6360 */
        /* <DEDUP_REMOVED lines=37> */
[----:B------:R-:W-:Y:S01]  /*1240*/  MOV R16, 0xff800000 ;  /* 0xff80000000107802 */ /* 0x000fe20000000f00 */
[----:B------:R-:W-:Y:S01]  /*1250*/  UMOV UR4, 0xffffffff ;  /* 0xffffffff00047882 */ /* 0x000fe20000000000 */
[----:B--2---:R-:W-:-:S05]  /*1260*/  @!P5 HADD2.F32 R21, -RZ, R10.H0_H0 ;  /* 0x2000000aff15d230 */ /* 0x004fca0000004100 */
[----:B------:R-:W-:Y:S01]  /*1270*/  @!P5 FMNMX R13, R13, R21, !PT ;  /* 0x000000150d0dd209 */ /* 0x000fe20007800000 */
[----:B---3--:R-:W-:-:S05]  /*1280*/  @!P6 HADD2.F32 R19, -RZ, R0.H0_H0 ;  /* 0x20000000ff13e230 */ /* 0x008fca0000004100 */
[----:B------:R-:W-:Y:S01]  /*1290*/  @!P6 FMNMX R13, R13, R19, !PT ;  /* 0x000000130d0de209 */ /* 0x000fe20007800000 */
[----:B----4-:R-:W-:Y:S01]  /*12a0*/  @!P1 HADD2.F32 R17, -RZ, R4.H0_H0 ;  /* 0x20000004ff119230 */ /* 0x010fe20000004100 */
[----:B------:R-:W-:Y:S01]  /*12b0*/  MOV R10, 0xff800000 ;  /* 0xff800000000a7802 */ /* 0x000fe20000000f00 */
        /* <DEDUP_REMOVED lines=26> */
[-C--:B------:R-:W-:Y:S01]  /*1460*/  FFMA.SAT R13, R88, R11.reuse, 0.5 ;  /* 0x3f000000580d7423 */ /* 0x080fe2000000200b */
[-C--:B------:R-:W-:Y:S01]  /*1470*/  FFMA.SAT R7, R90, R11.reuse, 0.5 ;  /* 0x3f0000005a077423 */ /* 0x080fe2000000200b */
[C---:B------:R-:W-:Y:S01]  /*1480*/  FADD R86, -R80.reuse, R5 ;  /* 0x0000000550567221 */ /* 0x040fe20000000100 */
[-C--:B------:R-:W-:Y:S01]  /*1490*/  FFMA.RM R15, R15, R12.reuse, 12582913 ;  /* 0x4b4000010f0f7423 */ /* 0x080fe2000000400c */
[-C--:B------:R-:W-:Y:S01]  /*14a0*/  FFMA.RM R13, R13, R12.reuse, 12582913 ;  /* 0x4b4000010d0d7423 */ /* 0x080fe2000000400c */
[C---:B------:R-:W-:Y:S01]  /*14b0*/  FADD R84, -R80.reuse, R6 ;  /* 0x0000000650547221 */ /* 0x040fe20000000100 */
[C---:B------:R-:W-:Y:S01]  /*14c0*/  FADD R78, -R80.reuse, R10 ;  /* 0x0000000a504e7221 */ /* 0x040fe20000000100 */
[----:B------:R-:W-:Y:S01]  /*14d0*/  FADD R3, R15, -12583039 ;  /* 0xcb40007f0f037421 */ /* 0x000fe20000000000 */
[C---:B------:R-:W-:Y:S01]  /*14e0*/  FADD R4, -R80.reuse, R34 ;  /* 0x0000002250047221 */ /* 0x040fe20000000100 */
[C---:B------:R-:W-:Y:S01]  /*14f0*/  FADD R0, -R80.reuse, R8 ;  /* 0x0000000850007221 */ /* 0x040fe20000000100 */
[----:B------:R-:W-:Y:S01]  /*1500*/  FADD R6, -R80, R32 ;  /* 0x0000002050067221 */ /* 0x000fe20000000100 */
[----:B------:R-:W-:Y:S01]  /*1510*/  FFMA R5, R92, 1.4426950216293334961, -R3 ;  /* 0x3fb8aa3b5c057823 */ /* 0x000fe20000000803 */
[-C--:B------:R-:W-:Y:S01]  /*1520*/  FFMA.RM R3, R7, R12.reuse, 12582913 ;  /* 0x4b40000107037423 */ /* 0x080fe2000000400c */
[C---:B------:R-:W-:Y:S01]  /*1530*/  FADD R8, -R80.reuse, R30 ;  /* 0x0000001e50087221 */ /* 0x040fe20000000100 */
[----:B------:R-:W-:Y:S01]  /*1540*/  FADD R34, -R80, R28 ;  /* 0x0000001c50227221 */ /* 0x000fe20000000100 */
[----:B------:R-:W-:Y:S01]  /*1550*/  FFMA R92, R92, 1.925963033500011079e-08, R5 ;  /* 0x32a570605c5c7823 */ /* 0x000fe20000000005 */
[----:B------:R-:W-:Y:S01]  /*1560*/  FADD R5, R13, -12583039 ;  /* 0xcb40007f0d057421 */ /* 0x000fe20000000000 */
[----:B------:R-:W-:Y:S01]  /*1570*/  FADD R7, R3, -12583039 ;  /* 0xcb40007f03077421 */ /* 0x000fe20000000000 */
[C---:B------:R-:W-:Y:S01]  /*1580*/  FADD R40, -R80.reuse, R26 ;  /* 0x0000001a50287221 */ /* 0x040fe20000000100 */
[----:B------:R-:W-:Y:S01]  /*1590*/  FADD R68, -R80, R24 ;  /* 0x0000001850447221 */ /* 0x000fe20000000100 */
[----:B------:R-:W-:Y:S01]  /*15a0*/  FFMA R5, R88, 1.4426950216293334961, -R5 ;  /* 0x3fb8aa3b58057823 */ /* 0x000fe20000000805 */
[----:B------:R-:W-:Y:S01]  /*15b0*/  FFMA R7, R90, 1.4426950216293334961, -R7 ;  /* 0x3fb8aa3b5a077823 */ /* 0x000fe20000000807 */
[C---:B------:R-:W-:Y:S01]  /*15c0*/  FADD R2, -R80.reuse, R33 ;  /* 0x0000002150027221 */ /* 0x040fe20000000100 */
[----:B------:R-:W-:Y:S01]  /*15d0*/  FADD R38, -R80, R38 ;  /* 0x0000002650267221 */ /* 0x000fe20000000100 */
[----:B------:R-:W-:Y:S01]  /*15e0*/  FFMA R88, R88, 1.925963033500011079e-08, R5 ;  /* 0x32a5706058587823 */ /* 0x000fe20000000005 */
[----:B------:R-:W-:Y:S01]  /*15f0*/  FFMA R90, R90, 1.925963033500011079e-08, R7 ;  /* 0x32a570605a5a7823 */ /* 0x000fe20000000007 */
[-C--:B------:R-:W-:Y:S01]  /*1600*/  FFMA.SAT R5, R86, R11.reuse, 0.5 ;  /* 0x3f00000056057423 */ /* 0x080fe2000000200b */
[-C--:B------:R-:W-:Y:S01]  /*1610*/  FFMA.SAT R7, R84, R11.reuse, 0.5 ;  /* 0x3f00000054077423 */ /* 0x080fe2000000200b */
[C---:B------:R-:W-:Y:S01]  /*1620*/  FADD R66, -R80.reuse, R31 ;  /* 0x0000001f50427221 */ /* 0x040fe20000000100 */
[C---:B------:R-:W-:Y:S01]  /*1630*/  FADD R70, -R80.reuse, R29 ;  /* 0x0000001d50467221 */ /* 0x040fe20000000100 */
[-C--:B------:R-:W-:Y:S01]  /*1640*/  FFMA.RM R10, R5, R12.reuse, 12582913 ;  /* 0x4b400001050a7423 */ /* 0x080fe2000000400c */
        /* <DEDUP_REMOVED lines=13> */
[----:B------:R-:W-:Y:S01]  /*1720*/  FADD R7, R10, -12583039 ;  /* 0xcb40007f0a077421 */ /* 0x000fe20000000000 */
[-C--:B------:R-:W-:Y:S01]  /*1730*/  FFMA.SAT R21, R82, R11.reuse, 0.5 ;  /* 0x3f00000052157423 */ /* 0x080fe2000000200b */
[----:B------:R-:W0:Y:S01]  /*1740*/  MUFU.EX2 R17, R92 ;  /* 0x0000005c00117308 */ /* 0x000e220000000800 */
[----:B------:R-:W-:Y:S01]  /*1750*/  FFMA R9, R84, 1.4426950216293334961, -R9 ;  /* 0x3fb8aa3b54097823 */ /* 0x000fe20000000809 */
[----:B------:R-:W-:Y:S01]  /*1760*/  FFMA R7, R86, 1.4426950216293334961, -R7 ;  /* 0x3fb8aa3b56077823 */ /* 0x000fe20000000807 */
[----:B------:R-:W-:Y:S01]  /*1770*/  SHF.L.U32 R3, R3, 0x17, RZ ;  /* 0x0000001703037819 */ /* 0x000fe200000006ff */
[-C--:B------:R-:W-:Y:S01]  /*1780*/  FFMA.SAT R33, R40, R11.reuse, 0.5 ;  /* 0x3f00000028217423 */ /* 0x080fe2000000200b */
[----:B------:R-:W-:Y:S01]  /*1790*/  FFMA R84, R84, 1.925963033500011079e-08, R9 ;  /* 0x32a5706054547823 */ /* 0x000fe20000000009 */
[-C--:B------:R-:W-:Y:S01]  /*17a0*/  FFMA.SAT R9, R4, R11.reuse, 0.5 ;  /* 0x3f00000004097423 */ /* 0x080fe2000000200b */
[----:B------:R-:W-:Y:S01]  /*17b0*/  FFMA R86, R86, 1.925963033500011079e-08, R7 ;  /* 0x32a5706056567823 */ /* 0x000fe20000000007 */
[----:B------:R-:W-:Y:S01]  /*17c0*/  MUFU.EX2 R90, R90 ;  /* 0x0000005a005a7308 */ /* 0x000fe20000000800 */
[-C--:B------:R-:W-:Y:S01]  /*17d0*/  FFMA.RM R33, R33, R12.reuse, 12582913 ;  /* 0x4b40000121217423 */ /* 0x080fe2000000400c */
[-C--:B------:R-:W-:Y:S01]  /*17e0*/  FFMA.RM R9, R9, R12.reuse, 12582913 ;  /* 0x4b40000109097423 */ /* 0x080fe2000000400c */
[-C--:B------:R-:W-:Y:S01]  /*17f0*/  FFMA.SAT R35, R68, R11.reuse, 0.5 ;  /* 0x3f00000044237423 */ /* 0x080fe2000000200b */
[-C--:B------:R-:W-:Y:S01]  /*1800*/  FFMA.SAT R67, R80, R11.reuse, 0.5 ;  /* 0x3f00000050437423 */ /* 0x080fe2000000200b */
[----:B------:R-:W-:Y:S01]  /*1810*/  SHF.L.U32 R5, R5, 0x17, RZ ;  /* 0x0000001705057819 */ /* 0x000fe200000006ff */
[----:B------:R-:W-:Y:S01]  /*1820*/  FADD R7, R9, -12583039 ;  /* 0xcb40007f09077421 */ /* 0x000fe20000000000 */
[-C--:B------:R-:W-:Y:S01]  /*1830*/  FFMA.RM R35, R35, R12.reuse, 12582913 ;  /* 0x4b40000123237423 */ /* 0x080fe2000000400c */
[----:B------:R-:W-:Y:S02]  /*1840*/  MUFU.EX2 R86, R86 ;  /* 0x0000005600567308 */ /* 0x000fe40000000800 */
[----:B------:R-:W-:Y:S01]  /*1850*/  FFMA R19, R4, 1.4426950216293334961, -R7 ;  /* 0x3fb8aa3b04137823 */ /* 0x000fe20000000807 */
[----:B------:R-:W-:Y:S01]  /*1860*/  FFMA.RM R7, R21, R12, 12582913 ;  /* 0x4b40000115077423 */ /* 0x000fe2000000400c */
[----:B------:R-:W-:-:S02]  /*1870*/  FFMA.SAT R21, R2, R11, 0.5 ;  /* 0x3f00000002157423 */ /* 0x000fc4000000200b */
[----:B------:R-:W-:Y:S01]  /*1880*/  FFMA R16, R4, 1.925963033500011079e-08, R19 ;  /* 0x32a5706004107823 */ /* 0x000fe20000000013 */
[----:B------:R-:W-:Y:S01]  /*1890*/  FADD R19, R7, -12583039 ;  /* 0xcb40007f07137421 */ /* 0x000fe20000000000 */
[----:B------:R-:W-:Y:S01]  /*18a0*/  SHF.L.U32 R4, R15, 0x17, RZ ;  /* 0x000000170f047819 */ /* 0x000fe200000006ff */
[----:B------:R-:W-:Y:S01]  /*18b0*/  FFMA.SAT R15, R0, R11, 0.5 ;  /* 0x3f000000000f7423 */ /* 0x000fe2000000200b */
[----:B------:R-:W-:Y:S01]  /*18c0*/  MUFU.EX2 R27, R16 ;  /* 0x00000010001b7308 */ /* 0x000fe20000000800 */
[----:B------:R-:W-:Y:S01]  /*18d0*/  FFMA R19, R82, 1.4426950216293334961, -R19 ;  /* 0x3fb8aa3b52137823 */ /* 0x000fe20000000813 */
[----:B------:R-:W-:Y:S01]  /*18e0*/  SHF.L.U32 R7, R7, 0x17, RZ ;  /* 0x0000001707077819 */ /* 0x000fe200000006ff */
[----:B------:R-:W-:Y:S01]  /*18f0*/  FFMA.RM R15, R15, R12, 12582913 ;  /* 0x4b4000010f0f7423 */ /* 0x000fe2000000400c */
[----:B0-----:R-:W-:Y:S01]  /*1900*/  FMUL R4, R4, R17 ;  /* 0x0000001104047220 */ /* 0x001fe20000400000 */
[----:B------:R-:W-:Y:S02]  /*1910*/  FFMA R82, R82, 1.925963033500011079e-08, R19 ;  /* 0x32a5706052527823 */ /* 0x000fe40000000013 */
[----:B------:R-:W-:Y:S01]  /*1920*/  FADD R17, R15, -12583039 ;  /* 0xcb40007f0f117421 */ /* 0x000fe20000000000 */
[----:B------:R-:W0:Y:S03]  /*1930*/  MUFU.EX2 R19, R88 ;  /* 0x0000005800137308 */ /* 0x000e260000000800 */
[----:B------:R-:W-:-:S04]  /*1940*/  FFMA R17, R0, 1.4426950216293334961, -R17 ;  /* 0x3fb8aa3b00117823 */ /* 0x000fc80000000811 */
[----:B------:R-:W-:Y:S01]  /*1950*/  FFMA R17, R0, 1.925963033500011079e-08, R17 ;  /* 0x32a5706000117823 */ /* 0x000fe20000000011 */
[----:B------:R-:W-:Y:S01]  /*1960*/  SHF.L.U32 R0, R13, 0x17, RZ ;  /* 0x000000170d007819 */ /* 0x000fe200000006ff */
[----:B------:R-:W-:Y:S01]  /*1970*/  FFMA.RM R13, R21, R12, 12582913 ;  /* 0x4b400001150d7423 */ /* 0x000fe2000000400c */
[----:B------:R-:W1:Y:S03]  /*1980*/  MUFU.EX2 R84, R84 ;  /* 0x0000005400547308 */ /* 0x000e660000000800 */
[----:B0-----:R-:W-:Y:S01]  /*1990*/  FMUL R0, R0, R19 ;  /* 0x0000001300007220 */ /* 0x001fe20000400000 */
[----:B------:R-:W-:-:S04]  /*19a0*/  FADD R19, R13, -12583039 ;  /* 0xcb40007f0d137421 */ /* 0x000fc80000000000 */
[----:B------:R-:W-:Y:S01]  /*19b0*/  MUFU.EX2 R17, R17 ;  /* 0x0000001100117308 */ /* 0x000fe20000000800 */
[----:B------:R-:W-:-:S04]  /*19c0*/  FFMA R19, R2, 1.4426950216293334961, -R19 ;  /* 0x3fb8aa3b02137823 */ /* 0x000fc80000000813 */
[----:B------:R-:W-:Y:S01]  /*19d0*/  FFMA R20, R2, 1.925963033500011079e-08, R19 ;  /* 0x32a5706002147823 */ /* 0x000fe20000000013 */
[-C--:B------:R-:W-:Y:S01]  /*19e0*/  FFMA.SAT R19, R6, R11.reuse, 0.5 ;  /* 0x3f00000006137423 */ /* 0x080fe2000000200b */
[----:B------:R-:W-:Y:S01]  /*19f0*/  FMUL R2, R3, R90 ;  /* 0x0000005a03027220 */ /* 0x000fe20000400000 */
[----:B------:R-:W-:Y:S01]  /*1a00*/  FFMA.SAT R3, R38, R11, 0.5 ;  /* 0x3f00000026037423 */ /* 0x000fe2000000200b */
[----:B------:R-:W0:Y:S01]  /*1a10*/  MUFU.EX2 R82, R82 ;  /* 0x0000005200527308 */ /* 0x000e220000000800 */
[----:B------:R-:W-:Y:S01]  /*1a20*/  FFMA.RM R19, R19, R12, 12582913 ;  /* 0x4b40000113137423 */ /* 0x000fe2000000400c */
[----:B-1----:R-:W-:Y:S01]  /*1a30*/  FMUL R5, R5, R84 ;  /* 0x0000005405057220 */ /* 0x002fe20000400000 */
[----:B------:R-:W-:Y:S02]  /*1a40*/  FFMA.RM R18, R3, R12, 12582913 ;  /* 0x4b40000103127423 */ /* 0x000fe4000000400c */
[C---:B------:R-:W-:Y:S01]  /*1a50*/  FADD R21, R19.reuse, -12583039 ;  /* 0xcb40007f13157421 */ /* 0x040fe20000000000 */
[----:B------:R-:W-:Y:S01]  /*1a60*/  SHF.L.U32 R16, R19, 0x17, RZ ;  /* 0x0000001713107819 */ /* 0x000fe200000006ff */
[----:B------:R-:W-:Y:S01]  /*1a70*/  FADD R3, R18, -12583039 ;  /* 0xcb40007f12037421 */ /* 0x000fe20000000000 */
[----:B------:R-:W-:Y:S01]  /*1a80*/  MUFU.EX2 R20, R20 ;  /* 0x0000001400147308 */ /* 0x000fe20000000800 */
[----:B------:R-:W-:-:S02]  /*1a90*/  FFMA R21, R6, 1.4426950216293334961, -R21 ;  /* 0x3fb8aa3b06157823 */ /* 0x000fc40000000815 */
[----:B------:R-:W-:Y:S02]  /*1aa0*/  FFMA R3, R38, 1.4426950216293334961, -R3 ;  /* 0x3fb8aa3b26037823 */ /* 0x000fe40000000803 */
[----:B------:R-:W-:Y:S01]  /*1ab0*/  FFMA R25, R6, 1.925963033500011079e-08, R21 ;  /* 0x32a5706006197823 */ /* 0x000fe20000000015 */
[----:B------:R-:W-:Y:S01]  /*1ac0*/  FFMA.SAT R21, R66, R11, 0.5 ;  /* 0x3f00000042157423 */ /* 0x000fe2000000200b */
[----:B------:R-:W-:Y:S01]  /*1ad0*/  SHF.L.U32 R6, R9, 0x17, RZ ;  /* 0x0000001709067819 */ /* 0x000fe200000006ff */
[----:B------:R-:W-:Y:S01]  /*1ae0*/  FFMA R38, R38, 1.925963033500011079e-08, R3 ;  /* 0x32a5706026267823 */ /* 0x000fe20000000003 */
[----:B------:R-:W-:Y:S01]  /*1af0*/  SHF.L.U32 R3, R10, 0x17, RZ ;  /* 0x000000170a037819 */ /* 0x000fe200000006ff */
[----:B------:R-:W-:Y:S01]  /*1b00*/  FFMA.RM R21, R21, R12, 12582913 ;  /* 0x4b40000115157423 */ /* 0x000fe2000000400c */
[----:B------:R-:W-:Y:S01]  /*1b10*/  SHF.L.U32 R10, R18, 0x17, RZ ;  /* 0x00000017120a7819 */ /* 0x000fe200000006ff */
[----:B------:R-:W-:Y:S01]  /*1b20*/  FMUL R6, R6, R27 ;  /* 0x0000001b06067220 */ /* 0x000fe20000400000 */
[----:B------:R-:W-:Y:S01]  /*1b30*/  FFMA.SAT R27, R70, R11, 0.5 ;  /* 0x3f000000461b7423 */ /* 0x000fe2000000200b */
[----:B------:R-:W-:Y:S01]  /*1b40*/  FADD R23, R21, -12583039 ;  /* 0xcb40007f15177421 */ /* 0x000fe20000000000 */
[----:B------:R-:W1:Y:S01]  /*1b50*/  MUFU.EX2 R25, R25 ;  /* 0x0000001900197308 */ /* 0x000e620000000800 */
[----:B------:R-:W-:Y:S01]  /*1b60*/  FMUL R3, R3, R86 ;  /* 0x0000005603037220 */ /* 0x000fe20000400000 */
[----:B------:R-:W-:Y:S01]  /*1b70*/  FFMA.RM R27, R27, R12, 12582913 ;  /* 0x4b4000011b1b7423 */ /* 0x000fe2000000400c */
[----:B------:R-:W-:Y:S01]  /*1b80*/  FFMA R23, R66, 1.4426950216293334961, -R23 ;  /* 0x3fb8aa3b42177823 */ /* 0x000fe20000000817 */
[----:B0-----:R-:W-:-:S03]  /*1b90*/  FMUL R7, R7, R82 ;  /* 0x0000005207077220 */ /* 0x001fc60000400000 */
[----:B------:R-:W-:Y:S01]  /*1ba0*/  FFMA R66, R66, 1.925963033500011079e-08, R23 ;  /* 0x32a5706042427823 */ /* 0x000fe20000000017 */
[----:B------:R-:W-:Y:S01]  /*1bb0*/  FFMA.SAT R23, R8, R11, 0.5 ;  /* 0x3f00000008177423 */ /* 0x000fe2000000200b */
[----:B------:R-:W-:-:S03]  /*1bc0*/  SHF.L.U32 R19, R27, 0x17, RZ ;  /* 0x000000171b137819 */ /* 0x000fc600000006ff */
[----:B------:R-:W-:Y:S01]  /*1bd0*/  FFMA.RM R23, R23, R12, 12582913 ;  /* 0x4b40000117177423 */ /* 0x000fe2000000400c */
[----:B------:R-:W-:Y:S03]  /*1be0*/  MUFU.EX2 R66, R66 ;  /* 0x0000004200427308 */ /* 0x000fe60000000800 */
[C---:B------:R-:W-:Y:S01]  /*1bf0*/  FADD R9, R23.reuse, -12583039 ;  /* 0xcb40007f17097421 */ /* 0x040fe20000000000 */
[----:B-1----:R-:W-:Y:S01]  /*1c00*/  FMUL R16, R16, R25 ;  /* 0x0000001910107220 */ /* 0x002fe20000400000 */
[----:B------:R-:W-:Y:S02]  /*1c10*/  SHF.L.U32 R18, R23, 0x17, RZ ;  /* 0x0000001717127819 */ /* 0x000fe400000006ff */
[----:B------:R-:W-:-:S04]  /*1c20*/  FFMA R9, R8, 1.4426950216293334961, -R9 ;  /* 0x3fb8aa3b08097823 */ /* 0x000fc80000000809 */
[----:B------:R-:W-:Y:S01]  /*1c30*/  FFMA R29, R8, 1.925963033500011079e-08, R9 ;  /* 0x32a57060081d7823 */ /* 0x000fe20000000009 */
[----:B------:R-:W-:Y:S01]  /*1c40*/  FADD R9, R27, -12583039 ;  /* 0xcb40007f1b097421 */ /* 0x000fe20000000000 */
[----:B------:R-:W-:Y:S01]  /*1c50*/  SHF.L.U32 R8, R15, 0x17, RZ ;  /* 0x000000170f087819 */ /* 0x000fe200000006ff */
[----:B------:R-:W-:Y:S02]  /*1c60*/  FFMA.SAT R27, R14, R11, 0.5 ;  /* 0x3f0000000e1b7423 */ /* 0x000fe4000000200b */
[----:B------:R-:W-:Y:S01]  /*1c70*/  FFMA R9, R70, 1.4426950216293334961, -R9 ;  /* 0x3fb8aa3b46097823 */ /* 0x000fe20000000809 */
[----:B------:R-:W0:Y:S01]  /*1c80*/  MUFU.EX2 R29, R29 ;  /* 0x0000001d001d7308 */ /* 0x000e220000000800 */
[----:B------:R-:W-:Y:S01]  /*1c90*/  FMUL R8, R8, R17 ;  /* 0x0000001108087220 */ /* 0x000fe20000400000 */
[----:B------:R-:W-:Y:S01]  /*1ca0*/  FFMA.RM R27, R27, R12, 12582913 ;  /* 0x4b4000011b1b7423 */ /* 0x000fe2000000400c */
[----:B------:R-:W-:Y:S01]  /*1cb0*/  FFMA R70, R70, 1.925963033500011079e-08, R9 ;  /* 0x32a5706046467823 */ /* 0x000fe20000000009 */
[----:B------:R-:W-:-:S04]  /*1cc0*/  FFMA.SAT R9, R34, R11, 0.5 ;  /* 0x3f00000022097423 */ /* 0x000fc8000000200b */
[----:B------:R-:W-:Y:S01]  /*1cd0*/  FFMA.RM R15, R9, R12, 12582913 ;  /* 0x4b400001090f7423 */ /* 0x000fe2000000400c */
[----:B------:R-:W-:Y:S01]  /*1ce0*/  SHF.L.U32 R9, R13, 0x17, RZ ;  /* 0x000000170d097819 */ /* 0x000fe200000006ff */
[----:B------:R-:W1:Y:S02]  /*1cf0*/  MUFU.EX2 R70, R70 ;  /* 0x0000004600467308 */ /* 0x000e640000000800 */
[C---:B------:R-:W-:Y:S01]  /*1d00*/  FADD R31, R15.reuse, -12583039 ;  /* 0xcb40007f0f1f7421 */ /* 0x040fe20000000000 */
[----:B------:R-:W-:Y:S01]  /*1d10*/  SHF.L.U32 R15, R15, 0x17, RZ ;  /* 0x000000170f0f7819 */ /* 0x000fe200000006ff */
[----:B------:R-:W-:Y:S02]  /*1d20*/  FMUL R9, R9, R20 ;  /* 0x0000001409097220 */ /* 0x000fe40000400000 */
[----:B------:R-:W-:Y:S01]  /*1d30*/  FFMA R31, R34, 1.4426950216293334961, -R31 ;  /* 0x3fb8aa3b221f7823 */ /* 0x000fe2000000081f */
[----:B0-----:R-:W-:Y:S01]  /*1d40*/  FMUL R18, R18, R29 ;  /* 0x0000001d12127220 */ /* 0x001fe20000400000 */
[----:B------:R-:W0:Y:S02]  /*1d50*/  MUFU.EX2 R13, R38 ;  /* 0x00000026000d7308 */ /* 0x000e240000000800 */
[----:B------:R-:W-:Y:S01]  /*1d60*/  FFMA R34, R34, 1.925963033500011079e-08, R31 ;  /* 0x32a5706022227823 */ /* 0x000fe2000000001f */
[----:B------:R-:W-:-:S04]  /*1d70*/  FFMA.SAT R31, R72, R11, 0.5 ;  /* 0x3f000000481f7423 */ /* 0x000fc8000000200b */
[----:B------:R-:W-:Y:S01]  /*1d80*/  FFMA.RM R31, R31, R12, 12582913 ;  /* 0x4b4000011f1f7423 */ /* 0x000fe2000000400c */
[----:B------:R-:W2:Y:S01]  /*1d90*/  MUFU.EX2 R34, R34 ;  /* 0x0000002200227308 */ /* 0x000ea20000000800 */
[----:B-1----:R-:W-:Y:S02]  /*1da0*/  FMUL R19, R19, R70 ;  /* 0x0000004613137220 */ /* 0x002fe40000400000 */
[----:B------:R-:W-:-:S04]  /*1db0*/  FADD R17, R31, -12583039 ;  /* 0xcb40007f1f117421 */ /* 0x000fc80000000000 */
[----:B------:R-:W-:Y:S01]  /*1dc0*/  FFMA R17, R72, 1.4426950216293334961, -R17 ;  /* 0x3fb8aa3b48117823 */ /* 0x000fe20000000811 */
[----:B0-----:R-:W-:Y:S01]  /*1dd0*/  FMUL R10, R10, R13 ;  /* 0x0000000d0a0a7220 */ /* 0x001fe20000400000 */
[----:B------:R-:W-:Y:S02]  /*1de0*/  FADD R13, R33, -12583039 ;  /* 0xcb40007f210d7421 */ /* 0x000fe40000000000 */
[----:B------:R-:W-:Y:S01]  /*1df0*/  FFMA R72, R72, 1.925963033500011079e-08, R17 ;  /* 0x32a5706048487823 */ /* 0x000fe20000000011 */
[----:B------:R-:W-:Y:S01]  /*1e00*/  SHF.L.U32 R17, R21, 0x17, RZ ;  /* 0x0000001715117819 */ /* 0x000fe200000006ff */
[----:B------:R-:W-:Y:S01]  /*1e10*/  FFMA R13, R40, 1.4426950216293334961, -R13 ;  /* 0x3fb8aa3b280d7823 */ /* 0x000fe2000000080d */
[----:B--2---:R-:W-:-:S03]  /*1e20*/  FMUL R20, R15, R34 ;  /* 0x000000220f147220 */ /* 0x004fc60000400000 */
[----:B------:R-:W-:Y:S01]  /*1e30*/  FFMA R40, R40, 1.925963033500011079e-08, R13 ;  /* 0x32a5706028287823 */ /* 0x000fe2000000000d */
[-C--:B------:R-:W-:Y:S01]  /*1e40*/  FFMA.SAT R13, R74, R11.reuse, 0.5 ;  /* 0x3f0000004a0d7423 */ /* 0x080fe2000000200b */
[----:B------:R-:W-:Y:S01]  /*1e50*/  FFMA.SAT R15, R32, R11, 0.5 ;  /* 0x3f000000200f7423 */ /* 0x000fe2000000200b */
[----:B------:R-:W-:Y:S01]  /*1e60*/  MUFU.EX2 R72, R72 ;  /* 0x0000004800487308 */ /* 0x000fe20000000800 */
[----:B------:R-:W-:Y:S01]  /*1e70*/  FMUL R17, R17, R66 ;  /* 0x0000004211117220 */ /* 0x000fe20000400000 */
[-C--:B------:R-:W-:Y:S01]  /*1e80*/  FFMA.RM R25, R13, R12.reuse, 12582913 ;  /* 0x4b4000010d197423 */ /* 0x080fe2000000400c */
[----:B------:R-:W-:-:S03]  /*1e90*/  FFMA.RM R15, R15, R12, 12582913 ;  /* 0x4b4000010f0f7423 */ /* 0x000fc6000000400c */
[----:B------:R-:W-:Y:S02]  /*1ea0*/  FADD R13, R25, -12583039 ;  /* 0xcb40007f190d7421 */ /* 0x000fe40000000000 */
[----:B------:R-:W0:Y:S02]  /*1eb0*/  MUFU.EX2 R23, R40 ;  /* 0x0000002800177308 */ /* 0x000e240000000800 */
[----:B------:R-:W-:-:S04]  /*1ec0*/  FFMA R13, R74, 1.4426950216293334961, -R13 ;  /* 0x3fb8aa3b4a0d7823 */ /* 0x000fc8000000080d */
[----:B------:R-:W-:Y:S01]  /*1ed0*/  FFMA R74, R74, 1.925963033500011079e-08, R13 ;  /* 0x32a570604a4a7823 */ /* 0x000fe2000000000d */
[C---:B------:R-:W-:Y:S01]  /*1ee0*/  FADD R13, R35.reuse, -12583039 ;  /* 0xcb40007f230d7421 */ /* 0x040fe20000000000 */
[----:B------:R-:W-:-:S03]  /*1ef0*/  SHF.L.U32 R35, R35, 0x17, RZ ;  /* 0x0000001723237819 */ /* 0x000fc600000006ff */
[C---:B------:R-:W-:Y:S01]  /*1f00*/  FFMA R13, R68.reuse, 1.4426950216293334961, -R13 ;  /* 0x3fb8aa3b440d7823 */ /* 0x040fe2000000080d */
[----:B------:R-:W1:Y:S03]  /*1f10*/  MUFU.EX2 R74, R74 ;  /* 0x0000004a004a7308 */ /* 0x000e660000000800 */
[----:B------:R-:W-:Y:S01]  /*1f20*/  FFMA R68, R68, 1.925963033500011079e-08, R13 ;  /* 0x32a5706044447823 */ /* 0x000fe2000000000d */
[----:B------:R-:W-:-:S04]  /*1f30*/  FFMA.SAT R13, R76, R11, 0.5 ;  /* 0x3f0000004c0d7423 */ /* 0x000fc8000000200b */
[----:B------:R-:W-:Y:S01]  /*1f40*/  FFMA.RM R38, R13, R12, 12582913 ;  /* 0x4b4000010d267423 */ /* 0x000fe2000000400c */
[----:B------:R-:W2:Y:S03]  /*1f50*/  MUFU.EX2 R68, R68 ;  /* 0x0000004400447308 */ /* 0x000ea60000000800 */
[----:B------:R-:W-:-:S04]  /*1f60*/  FADD R13, R38, -12583039 ;  /* 0xcb40007f260d7421 */ /* 0x000fc80000000000 */
[----:B------:R-:W-:-:S04]  /*1f70*/  FFMA R13, R76, 1.4426950216293334961, -R13 ;  /* 0x3fb8aa3b4c0d7823 */ /* 0x000fc8000000080d */
[----:B------:R-:W-:Y:S01]  /*1f80*/  FFMA R76, R76, 1.925963033500011079e-08, R13 ;  /* 0x32a570604c4c7823 */ /* 0x000fe2000000000d */
[----:B------:R-:W-:-:S04]  /*1f90*/  FFMA.SAT R13, R22, R11, 0.5 ;  /* 0x3f000000160d7423 */ /* 0x000fc8000000200b */
[----:B------:R-:W-:Y:S01]  /*1fa0*/  FFMA.RM R13, R13, R12, 12582913 ;  /* 0x4b4000010d0d7423 */ /* 0x000fe2000000400c */
[----:B------:R-:W-:Y:S03]  /*1fb0*/  MUFU.EX2 R76, R76 ;  /* 0x0000004c004c7308 */ /* 0x000fe60000000800 */
[----:B------:R-:W-:-:S04]  /*1fc0*/  FADD R21, R13, -12583039 ;  /* 0xcb40007f0d157421 */ /* 0x000fc80000000000 */
[----:B------:R-:W-:-:S04]  /*1fd0*/  FFMA R21, R22, 1.4426950216293334961, -R21 ;  /* 0x3fb8aa3b16157823 */ /* 0x000fc80000000815 */
[----:B------:R-:W-:Y:S01]  /*1fe0*/  FFMA R29, R22, 1.925963033500011079e-08, R21 ;  /* 0x32a57060161d7823 */ /* 0x000fe20000000015 */
[----:B------:R-:W-:Y:S01]  /*1ff0*/  FADD R21, R15, -12583039 ;  /* 0xcb40007f0f157421 */ /* 0x000fe20000000000 */
[----:B------:R-:W-:Y:S01]  /*2000*/  SHF.L.U32 R22, R33, 0x17, RZ ;  /* 0x0000001721167819 */ /* 0x000fe200000006ff */
[----:B------:R-:W-:Y:S01]  /*2010*/  FFMA.SAT R33, R24, R11, 0.5 ;  /* 0x3f00000018217423 */ /* 0x000fe2000000200b */
[----:B------:R-:W-:Y:S01]  /*2020*/  SHF.L.U32 R15, R15, 0x17, RZ ;  /* 0x000000170f0f7819 */ /* 0x000fe200000006ff */
[----:B------:R-:W-:Y:S02]  /*2030*/  FFMA R21, R32, 1.4426950216293334961, -R21 ;  /* 0x3fb8aa3b20157823 */ /* 0x000fe40000000815 */
[----:B0-----:R-:W-:Y:S01]  /*2040*/  FMUL R22, R22, R23 ;  /* 0x0000001716167220 */ /* 0x001fe20000400000 */
[----:B------:R-:W-:Y:S01]  /*2050*/  FFMA.SAT R23, R30, R11, 0.5 ;  /* 0x3f0000001e177423 */ /* 0x000fe2000000200b */
[----:B------:R-:W-:Y:S01]  /*2060*/  FFMA R32, R32, 1.925963033500011079e-08, R21 ;  /* 0x32a5706020207823 */ /* 0x000fe20000000015 */
[----:B------:R-:W-:Y:S01]  /*2070*/  SHF.L.U32 R21, R31, 0x17, RZ ;  /* 0x000000171f157819 */ /* 0x000fe200000006ff */
[C---:B------:R-:W-:Y:S01]  /*2080*/  FADD R31, R27.reuse, -12583039 ;  /* 0xcb40007f1b1f7421 */ /* 0x040fe20000000000 */
[----:B------:R-:W-:-:S03]  /*2090*/  SHF.L.U32 R27, R27, 0x17, RZ ;  /* 0x000000171b1b7819 */ /* 0x000fc600000006ff */
[C---:B------:R-:W-:Y:S01]  /*20a0*/  FFMA R31, R14.reuse, 1.4426950216293334961, -R31 ;  /* 0x3fb8aa3b0e1f7823 */ /* 0x040fe2000000081f */
[----:B------:R-:W-:Y:S01]  /*20b0*/  MUFU.EX2 R32, R32 ;  /* 0x0000002000207308 */ /* 0x000fe20000000800 */
[----:B------:R-:W-:Y:S02]  /*20c0*/  FMUL R21, R21, R72 ;  /* 0x0000004815157220 */ /* 0x000fe40000400000 */
[----:B------:R-:W-:Y:S01]  /*20d0*/  FFMA R31, R14, 1.925963033500011079e-08, R31 ;  /* 0x32a570600e1f7823 */ /* 0x000fe2000000001f */
[----:B------:R-:W-:-:S04]  /*20e0*/  FFMA.RM R14, R23, R12, 12582913 ;  /* 0x4b400001170e7423 */ /* 0x000fc8000000400c */
[C---:B------:R-:W-:Y:S01]  /*20f0*/  FADD R23, R14.reuse, -12583039 ;  /* 0xcb40007f0e177421 */ /* 0x040fe20000000000 */
[----:B------:R-:W-:Y:S01]  /*2100*/  MUFU.EX2 R66, R31 ;  /* 0x0000001f00427308 */ /* 0x000fe20000000800 */
[----:B------:R-:W-:Y:S02]  /*2110*/  SHF.L.U32 R14, R14, 0x17, RZ ;  /* 0x000000170e0e7819 */ /* 0x000fe400000006ff */
[----:B------:R-:W-:-:S04]  /*2120*/  FFMA R23, R30, 1.4426950216293334961, -R23 ;  /* 0x3fb8aa3b1e177823 */ /* 0x000fc80000000817 */
[----:B------:R-:W-:Y:S01]  /*2130*/  FFMA R39, R30, 1.925963033500011079e-08, R23 ;  /* 0x32a570601e277823 */ /* 0x000fe20000000017 */
[----:B------:R-:W-:Y:S01]  /*2140*/  FFMA.RM R30, R33, R12, 12582913 ;  /* 0x4b400001211e7423 */ /* 0x000fe2000000400c */
[----:B------:R-:W-:Y:S01]  /*2150*/  SHF.L.U32 R23, R25, 0x17, RZ ;  /* 0x0000001719177819 */ /* 0x000fe200000006ff */
[----:B------:R-:W-:Y:S02]  /*2160*/  FFMA.SAT R33, R26, R11, 0.5 ;  /* 0x3f0000001a217423 */ /* 0x000fe4000000200b */
[C---:B------:R-:W-:Y:S01]  /*2170*/  FADD R25, R30.reuse, -12583039 ;  /* 0xcb40007f1e197421 */ /* 0x040fe20000000000 */
[----:B------:R-:W0:Y:S01]  /*2180*/  MUFU.EX2 R39, R39 ;  /* 0x0000002700277308 */ /* 0x000e220000000800 */
[----:B-1----:R-:W-:Y:S01]  /*2190*/  FMUL R23, R23, R74 ;  /* 0x0000004a17177220 */ /* 0x002fe20000400000 */
[----:B------:R-:W-:Y:S01]  /*21a0*/  SHF.L.U32 R30, R30, 0x17, RZ ;  /* 0x000000171e1e7819 */ /* 0x000fe200000006ff */
[----:B------:R-:W-:-:S04]  /*21b0*/  FFMA R25, R24, 1.4426950216293334961, -R25 ;  /* 0x3fb8aa3b18197823 */ /* 0x000fc80000000819 */
[----:B------:R-:W-:Y:S01]  /*21c0*/  FFMA R40, R24, 1.925963033500011079e-08, R25 ;  /* 0x32a5706018287823 */ /* 0x000fe20000000019 */
[----:B--2---:R-:W-:Y:S01]  /*21d0*/  FMUL R24, R35, R68 ;  /* 0x0000004423187220 */ /* 0x004fe20000400000 */
[----:B------:R-:W-:-:S04]  /*21e0*/  FFMA.SAT R35, R28, R11, 0.5 ;  /* 0x3f0000001c237423 */ /* 0x000fc8000000200b */
[----:B------:R-:W-:-:S04]  /*21f0*/  FFMA.RM R35, R35, R12, 12582913 ;  /* 0x4b40000123237423 */ /* 0x000fc8000000400c */
[----:B------:R-:W-:Y:S01]  /*2200*/  FADD R25, R35, -12583039 ;  /* 0xcb40007f23197421 */ /* 0x000fe20000000000 */
[----:B0-----:R-:W-:-:S03]  /*2210*/  FMUL R31, R14, R39 ;  /* 0x000000270e1f7220 */ /* 0x001fc60000400000 */
[----:B------:R-:W-:-:S04]  /*2220*/  FFMA R25, R28, 1.4426950216293334961, -R25 ;  /* 0x3fb8aa3b1c197823 */ /* 0x000fc80000000819 */
[----:B------:R-:W-:Y:S01]  /*2230*/  FFMA R65, R28, 1.925963033500011079e-08, R25 ;  /* 0x32a570601c417823 */ /* 0x000fe20000000019 */
[----:B------:R-:W-:Y:S01]  /*2240*/  FFMA.RM R28, R33, R12, 12582913 ;  /* 0x4b400001211c7423 */ /* 0x000fe2000000400c */
[----:B------:R-:W-:Y:S02]  /*2250*/  SHF.L.U32 R25, R38, 0x17, RZ ;  /* 0x0000001726197819 */ /* 0x000fe400000006ff */
[----:B------:R-:W-:Y:S01]  /*2260*/  MUFU.EX2 R38, R29 ;  /* 0x0000001d00267308 */ /* 0x000fe20000000800 */
[C---:B------:R-:W-:Y:S01]  /*2270*/  FADD R33, R28.reuse, -12583039 ;  /* 0xcb40007f1c217421 */ /* 0x040fe20000000000 */
[----:B------:R-:W-:Y:S01]  /*2280*/  SHF.L.U32 R28, R28, 0x17, RZ ;  /* 0x000000171c1c7819 */ /* 0x000fe200000006ff */
[----:B------:R-:W-:Y:S02]  /*2290*/  FMUL R25, R25, R76 ;  /* 0x0000004c19197220 */ /* 0x000fe40000400000 */
[----:B------:R-:W-:-:S03]  /*22a0*/  FFMA R33, R26, 1.4426950216293334961, -R33 ;  /* 0x3fb8aa3b1a217823 */ /* 0x000fc60000000821 */
[----:B------:R-:W0:Y:S01]  /*22b0*/  MUFU.EX2 R29, R40 ;  /* 0x00000028001d7308 */ /* 0x000e220000000800 */
[----:B------:R-:W-:Y:S01]  /*22c0*/  FFMA R26, R26, 1.925963033500011079e-08, R33 ;  /* 0x32a570601a1a7823 */ /* 0x000fe20000000021 */
[----:B------:R-:W-:-:S04]  /*22d0*/  FFMA.SAT R33, R78, R11, 0.5 ;  /* 0x3f0000004e217423 */ /* 0x000fc8000000200b */
[-C--:B------:R-:W-:Y:S01]  /*22e0*/  FFMA.RM R11, R33, R12.reuse, 12582913 ;  /* 0x4b400001210b7423 */ /* 0x080fe2000000400c */
[----:B------:R-:W-:Y:S01]  /*22f0*/  FFMA.RM R12, R67, R12, 12582913 ;  /* 0x4b400001430c7423 */ /* 0x000fe2000000400c */
[----:B------:R-:W1:Y:S02]  /*2300*/  MUFU.EX2 R68, R65 ;  /* 0x0000004100447308 */ /* 0x000e640000000800 */
[----:B------:R-:W-:-:S04]  /*2310*/  FADD R33, R11, -12583039 ;  /* 0xcb40007f0b217421 */ /* 0x000fc80000000000 */
[----:B------:R-:W-:Y:S01]  /*2320*/  FFMA R33, R78, 1.4426950216293334961, -R33 ;  /* 0x3fb8aa3b4e217823 */ /* 0x000fe20000000821 */
[----:B0-----:R-:W-:-:S03]  /*2330*/  FMUL R30, R30, R29 ;  /* 0x0000001d1e1e7220 */ /* 0x001fc60000400000 */
[----:B------:R-:W-:Y:S01]  /*2340*/  FFMA R78, R78, 1.925963033500011079e-08, R33 ;  /* 0x32a570604e4e7823 */ /* 0x000fe20000000021 */
[----:B------:R-:W-:Y:S01]  /*2350*/  FADD R33, R12, -12583039 ;  /* 0xcb40007f0c217421 */ /* 0x000fe20000000000 */
[----:B------:R-:W-:-:S03]  /*2360*/  SHF.L.U32 R29, R35, 0x17, RZ ;  /* 0x00000017231d7819 */ /* 0x000fc600000006ff */
[C---:B------:R-:W-:Y:S01]  /*2370*/  FFMA R33, R80.reuse, 1.4426950216293334961, -R33 ;  /* 0x3fb8aa3b50217823 */ /* 0x040fe20000000821 */
[----:B------:R-:W-:Y:S01]  /*2380*/  MUFU.EX2 R78, R78 ;  /* 0x0000004e004e7308 */ /* 0x000fe20000000800 */
[----:B-1----:R-:W-:Y:S02]  /*2390*/  FMUL R29, R29, R68 ;  /* 0x000000441d1d7220 */ /* 0x002fe40000400000 */
[----:B------:R-:W-:Y:S01]  /*23a0*/  FFMA R80, R80, 1.925963033500011079e-08, R33 ;  /* 0x32a5706050507823 */ /* 0x000fe20000000021 */
[----:B------:R-:W-:-:S04]  /*23b0*/  FADD R33, RZ, R4 ;  /* 0x00000004ff217221 */ /* 0x000fc80000000000 */
[----:B------:R-:W-:Y:S01]  /*23c0*/  FADD R33, R33, R0 ;  /* 0x0000000021217221 */ /* 0x000fe20000000000 */
[----:B------:R-:W0:Y:S03]  /*23d0*/  MUFU.EX2 R35, R80 ;  /* 0x0000005000237308 */ /* 0x000e260000000800 */
        /* <DEDUP_REMOVED lines=11> */
[----:B------:R-:W-:-:S03]  /*2490*/  SHF.L.U32 R33, R13, 0x17, RZ ;  /* 0x000000170d217819 */ /* 0x000fc600000006ff */
[----:B------:R-:W-:Y:S02]  /*24a0*/  FADD R13, R34, R19 ;  /* 0x00000013220d7221 */ /* 0x000fe40000000000 */
[----:B------:R-:W-:Y:S01]  /*24b0*/  FMUL R34, R33, R38 ;  /* 0x0000002621227220 */ /* 0x000fe20000400000 */
[----:B------:R-:W-:Y:S01]  /*24c0*/  FMUL R33, R15, R32 ;  /* 0x000000200f217220 */ /* 0x000fe20000400000 */
[----:B------:R-:W-:Y:S01]  /*24d0*/  FADD R38, R13, R20 ;  /* 0x000000140d267221 */ /* 0x000fe20000000000 */
[----:B------:R1:W2:Y:S03]  /*24e0*/  MUFU.EX2 R15, R26 ;  /* 0x0000001a000f7308 */ /* 0x0002a60000000800 */
[----:B------:R-:W-:-:S04]  /*24f0*/  FADD R13, R38, R21 ;  /* 0x00000015260d7221 */ /* 0x000fc80000000000 */
[----:B------:R-:W-:Y:S01]  /*2500*/  FADD R32, R13, R22 ;  /* 0x000000160d207221 */ /* 0x000fe20000000000 */
[----:B-1----:R-:W-:-:S03]  /*2510*/  SHF.L.U32 R26, R12, 0x17, RZ ;  /* 0x000000170c1a7819 */ /* 0x002fc600000006ff */
[----:B------:R-:W-:Y:S01]  /*2520*/  FADD R13, R32, R23 ;  /* 0x00000017200d7221 */ /* 0x000fe20000000000 */
[----:B------:R-:W-:Y:S01]  /*2530*/  FMUL R32, R27, R66 ;  /* 0x000000421b207220 */ /* 0x000fe20000400000 */
[----:B------:R-:W-:Y:S01]  /*2540*/  SHF.L.U32 R27, R11, 0x17, RZ ;  /* 0x000000170b1b7819 */ /* 0x000fe200000006ff */
[----:B0-----:R-:W-:Y:S01]  /*2550*/  FMUL R26, R26, R35 ;  /* 0x000000231a1a7220 */ /* 0x001fe20000400000 */
[----:B------:R-:W-:Y:S01]  /*2560*/  FADD R38, R13, R24 ;  /* 0x000000180d267221 */ /* 0x000fe20000000000 */
[----:B--2---:R-:W-:Y:S02]  /*2570*/  FMUL R28, R28, R15 ;  /* 0x0000000f1c1c7220 */ /* 0x004fe40000400000 */
[----:B------:R-:W-:Y:S01]  /*2580*/  FMUL R27, R27, R78 ;  /* 0x0000004e1b1b7220 */ /* 0x000fe20000400000 */
        /* <DEDUP_REMOVED lines=19> */
.L_x_610:
        /* <DEDUP_REMOVED lines=11> */
[----:B0-----:R-:W-:Y:S05]  /*2770*/  CALL.REL.NOINC `($__internal_6_$__cuda_sm3x_div_rn_noftz_f32_slowpath) ;  /* 0x0000003800d47944 */ /* 0x001fea0003c00000 */
[----:B------:R-:W-:-:S07]  /*2780*/  MOV R14, R4 ;  /* 0x00000004000e7202 */ /* 0x000fce0000000f00 */
.L_x_541:
[----:B------:R-:W-:Y:S05]  /*2790*/  BSYNC.RECONVERGENT B3 ;  /* 0x0000000000037941 */ /* 0x000fea0003800200 */
.L_x_540:
        /* <DEDUP_REMOVED lines=11> */
[----:B0-----:R-:W-:Y:S05]  /*2850*/  CALL.REL.NOINC `($__internal_6_$__cuda_sm3x_div_rn_noftz_f32_slowpath) ;  /* 0x00000038009c7944 */ /* 0x001fea0003c00000 */
[----:B------:R-:W-:-:S07]  /*2860*/  MOV R15, R4 ;  /* 0x00000004000f7202 */ /* 0x000fce0000000f00 */
.L_x_543:
[----:B------:R-:W-:Y:S05]  /*2870*/  BSYNC.RECONVERGENT B3 ;  /* 0x0000000000037941 */ /* 0x000fea0003800200 */
.L_x_542:
        /* <DEDUP_REMOVED lines=13> */
.L_x_545:
[----:B------:R-:W-:Y:S05]  /*2950*/  BSYNC.RECONVERGENT B3 ;  /* 0x0000000000037941 */ /* 0x000fea0003800200 */
.L_x_544:
        /* <DEDUP_REMOVED lines=13> */
.L_x_547:
[----:B------:R-:W-:Y:S05]  /*2a30*/  BSYNC.RECONVERGENT B3 ;  /* 0x0000000000037941 */ /* 0x000fea0003800200 */
.L_x_546:
        /* <DEDUP_REMOVED lines=13> */
.L_x_549:
[----:B------:R-:W-:Y:S05]  /*2b10*/  BSYNC.RECONVERGENT B3 ;  /* 0x0000000000037941 */ /* 0x000fea0003800200 */
.L_x_548:
        /* <DEDUP_REMOVED lines=13> */
.L_x_551:
[----:B------:R-:W-:Y:S05]  /*2bf0*/  BSYNC.RECONVERGENT B3 ;  /* 0x0000000000037941 */ /* 0x000fea0003800200 */
.L_x_550:
        /* <DEDUP_REMOVED lines=13> */
.L_x_553:
[----:B------:R-:W-:Y:S05]  /*2cd0*/  BSYNC.RECONVERGENT B3 ;  /* 0x0000000000037941 */ /* 0x000fea0003800200 */
.L_x_552:
        /* <DEDUP_REMOVED lines=13> */
.L_x_555:
[----:B------:R-:W-:Y:S05]  /*2db0*/  BSYNC.RECONVERGENT B3 ;  /* 0x0000000000037941 */ /* 0x000fea0003800200 */
.L_x_554:
        /* <DEDUP_REMOVED lines=13> */
.L_x_557:
[----:B------:R-:W-:Y:S05]  /*2e90*/  BSYNC.RECONVERGENT B3 ;  /* 0x0000000000037941 */ /* 0x000fea0003800200 */
.L_x_556:
        /* <DEDUP_REMOVED lines=13> */
.L_x_559:
[----:B------:R-:W-:Y:S05]  /*2f70*/  BSYNC.RECONVERGENT B3 ;  /* 0x0000000000037941 */ /* 0x000fea0003800200 */
.L_x_558:
        /* <DEDUP_REMOVED lines=13> */
.L_x_561:
[----:B------:R-:W-:Y:S05]  /*3050*/  BSYNC.RECONVERGENT B3 ;  /* 0x0000000000037941 */ /* 0x000fea0003800200 */
.L_x_560:
        /* <DEDUP_REMOVED lines=13> */
.L_x_563:
[----:B------:R-:W-:Y:S05]  /*3130*/  BSYNC.RECONVERGENT B3 ;  /* 0x0000000000037941 */ /* 0x000fea0003800200 */
.L_x_562:
        /* <DEDUP_REMOVED lines=13> */
.L_x_565:
[----:B------:R-:W-:Y:S05]  /*3210*/  BSYNC.RECONVERGENT B3 ;  /* 0x0000000000037941 */ /* 0x000fea0003800200 */
.L_x_564:
        /* <DEDUP_REMOVED lines=13> */
.L_x_567:
[----:B------:R-:W-:Y:S05]  /*32f0*/  BSYNC.RECONVERGENT B3 ;  /* 0x0000000000037941 */ /* 0x000fea0003800200 */
.L_x_566:
        /* <DEDUP_REMOVED lines=13> */
.L_x_569:
[----:B------:R-:W-:Y:S05]  /*33d0*/  BSYNC.RECONVERGENT B3 ;  /* 0x0000000000037941 */ /* 0x000fea0003800200 */
.L_x_568:
        /* <DEDUP_REMOVED lines=13> */
.L_x_571:
[----:B------:R-:W-:Y:S05]  /*34b0*/  BSYNC.RECONVERGENT B3 ;  /* 0x0000000000037941 */ /* 0x000fea0003800200 */
.L_x_570:
        /* <DEDUP_REMOVED lines=13> */
.L_x_573:
[----:B------:R-:W-:Y:S05]  /*3590*/  BSYNC.RECONVERGENT B3 ;  /* 0x0000000000037941 */ /* 0x000fea0003800200 */
.L_x_572:
        /* <DEDUP_REMOVED lines=13> */
.L_x_575:
[----:B------:R-:W-:Y:S05]  /*3670*/  BSYNC.RECONVERGENT B3 ;  /* 0x0000000000037941 */ /* 0x000fea0003800200 */
.L_x_574:
        /* <DEDUP_REMOVED lines=13> */
.L_x_577:
[----:B------:R-:W-:Y:S05]  /*3750*/  BSYNC.RECONVERGENT B3 ;  /* 0x0000000000037941 */ /* 0x000fea0003800200 */
.L_x_576:
        /* <DEDUP_REMOVED lines=13> */
.L_x_579:
[----:B------:R-:W-:Y:S05]  /*3830*/  BSYNC.RECONVERGENT B3 ;  /* 0x0000000000037941 */ /* 0x000fea0003800200 */
.L_x_578:
        /* <DEDUP_REMOVED lines=13> */
.L_x_581:
[----:B------:R-:W-:Y:S05]  /*3910*/  BSYNC.RECONVERGENT B3 ;  /* 0x0000000000037941 */ /* 0x000fea0003800200 */
.L_x_580:
        /* <DEDUP_REMOVED lines=13> */
.L_x_583:
[----:B------:R-:W-:Y:S05]  /*39f0*/  BSYNC.RECONVERGENT B3 ;  /* 0x0000000000037941 */ /* 0x000fea0003800200 */
.L_x_582:
        /* <DEDUP_REMOVED lines=13> */
.L_x_585:
[----:B------:R-:W-:Y:S05]  /*3ad0*/  BSYNC.RECONVERGENT B3 ;  /* 0x0000000000037941 */ /* 0x000fea0003800200 */
.L_x_584:
        /* <DEDUP_REMOVED lines=13> */
.L_x_587:
[----:B------:R-:W-:Y:S05]  /*3bb0*/  BSYNC.RECONVERGENT B3 ;  /* 0x0000000000037941 */ /* 0x000fea0003800200 */
.L_x_586:
        /* <DEDUP_REMOVED lines=13> */
.L_x_589:
[----:B------:R-:W-:Y:S05]  /*3c90*/  BSYNC.RECONVERGENT B3 ;  /* 0x0000000000037941 */ /* 0x000fea0003800200 */
.L_x_588:
        /* <DEDUP_REMOVED lines=13> */
.L_x_591:
[----:B------:R-:W-:Y:S05]  /*3d70*/  BSYNC.RECONVERGENT B3 ;  /* 0x0000000000037941 */ /* 0x000fea0003800200 */
.L_x_590:
        /* <DEDUP_REMOVED lines=13> */
.L_x_593:
[----:B------:R-:W-:Y:S05]  /*3e50*/  BSYNC.RECONVERGENT B3 ;  /* 0x0000000000037941 */ /* 0x000fea0003800200 */
.L_x_592:
        /* <DEDUP_REMOVED lines=13> */
.L_x_595:
[----:B------:R-:W-:Y:S05]  /*3f30*/  BSYNC.RECONVERGENT B3 ;  /* 0x0000000000037941 */ /* 0x000fea0003800200 */
.L_x_594:
        /* <DEDUP_REMOVED lines=13> */
.L_x_597:
[----:B------:R-:W-:Y:S05]  /*4010*/  BSYNC.RECONVERGENT B3 ;  /* 0x0000000000037941 */ /* 0x000fea0003800200 */
.L_x_596:
[----:B------:R-:W-:Y:S01]  /*4020*/  HFMA2 R3, -RZ, RZ, 0, 0 ;  /* 0x00000000ff037431 */ /* 0x000fe200000001ff */
[----:B------:R-:W-:Y:S01]  /*4030*/  MOV R2, R42 ;  /* 0x0000002a00027202 */ /* 0x000fe20000000f00 */
[----:B------:R-:W-:Y:S01]  /*4040*/  IMAD R4, R43, UR38, RZ ;  /* 0x000000262b047c24 */ /* 0x000fe2000f8e02ff */
[----:B------:R-:W-:Y:S02]  /*4050*/  ISETP.GE.U32.AND P2, PT, R44, UR44, PT ;  /* 0x0000002c2c007c0c */ /* 0x000fe4000bf46070 */
[----:B------:R-:W-:Y:S01]  /*4060*/  @!P0 R2UR UR4, R36 ;  /* 0x00000000240482ca */ /* 0x000fe200000e0000 */
[----:B------:R-:W-:Y:S01]  /*4070*/  IMAD R5, R41, UR39, R4 ;  /* 0x0000002729057c24 */ /* 0x000fe2000f8e0204 */
[----:B------:R-:W-:Y:S02]  /*4080*/  @!P0 R2UR UR5, R37 ;  /* 0x00000000250582ca */ /* 0x000fe400000e0000 */
[----:B------:R-:W-:Y:S01]  /*4090*/  ISETP.GE.U32.AND P1, PT, R45, UR44, PT ;  /* 0x0000002c2d007c0c */ /* 0x000fe2000bf26070 */
[----:B------:R-:W-:Y:S01]  /*40a0*/  IMAD.WIDE.U32 R2, R41, UR38, R2 ;  /* 0x0000002629027c25 */ /* 0x000fe2000f8e0002 */
[----:B------:R-:W-:-:S02]  /*40b0*/  ISETP.GE.U32.AND P3, PT, R46, UR44, PT ;  /* 0x0000002c2e007c0c */ /* 0x000fc4000bf66070 */
[----:B------:R-:W-:Y:S02]  /*40c0*/  ISETP.GE.AND.EX P2, PT, RZ, UR45, PT, P2 ;  /* 0x0000002dff007c0c */ /* 0x000fe4000bf46320 */
[----:B------:R-:W-:Y:S02]  /*40d0*/  IADD3 R3, PT, PT, R3, R5, RZ ;  /* 0x0000000503037210 */ /* 0x000fe40007ffe0ff */
[----:B------:R-:W-:Y:S02]  /*40e0*/  LEA R4, P4, R2, UR36, 0x1 ;  /* 0x0000002402047c11 */ /* 0x000fe4000f8808ff */
[----:B------:R-:W-:Y:S02]  /*40f0*/  ISETP.GE.AND.EX P1, PT, RZ, UR45, PT, P1 ;  /* 0x0000002dff007c0c */ /* 0x000fe4000bf26310 */
[----:B------:R-:W-:Y:S02]  /*4100*/  ISETP.GE.AND.EX P3, PT, RZ, UR45, PT, P3 ;  /* 0x0000002dff007c0c */ /* 0x000fe4000bf66330 */
[----:B------:R-:W-:-:S02]  /*4110*/  @!P0 F2FP.F16.F32.PACK_AB R14, RZ, R14 ;  /* 0x0000000eff0e823e */ /* 0x000fc400000000ff */
[----:B------:R-:W-:Y:S02]  /*4120*/  LEA.HI.X R5, R2, UR37, R3, 0x1, P4 ;  /* 0x0000002502057c11 */ /* 0x000fe4000a0f0c03 */
[----:B------:R-:W-:Y:S02]  /*4130*/  ISETP.GE.U32.AND P6, PT, R47, UR44, PT ;  /* 0x0000002c2f007c0c */ /* 0x000fe4000bfc6070 */
[----:B------:R-:W-:Y:S01]  /*4140*/  ISETP.GE.U32.AND P5, PT, R48, UR44, PT ;  /* 0x0000002c30007c0c */ /* 0x000fe2000bfa6070 */
[----:B------:R-:W-:Y:S01]  /*4150*/  @!P0 STG.E.U16 desc[UR4][R4.64], R14 ;  /* 0x0000000e04008986 */ /* 0x000fe2000c101504 */
[----:B------:R-:W-:Y:S02]  /*4160*/  ISETP.GE.U32.AND P0, PT, R50, UR44, PT ;  /* 0x0000002c32007c0c */ /* 0x000fe4000bf06070 */
[----:B------:R-:W-:Y:S02]  /*4170*/  @!P2 R2UR UR4, R36 ;  /* 0x000000002404a2ca */ /* 0x000fe400000e0000 */
[----:B------:R-:W-:-:S02]  /*4180*/  @!P2 R2UR UR5, R37 ;  /* 0x000000002505a2ca */ /* 0x000fc400000e0000 */
[----:B------:R-:W-:Y:S02]  /*4190*/  ISETP.GE.U32.AND P4, PT, R49, UR44, PT ;  /* 0x0000002c31007c0c */ /* 0x000fe4000bf86070 */
[----:B------:R-:W-:Y:S02]  /*41a0*/  ISETP.GE.AND.EX P0, PT, RZ, UR45, PT, P0 ;  /* 0x0000002dff007c0c */ /* 0x000fe4000bf06300 */
[C---:B------:R-:W-:Y:S02]  /*41b0*/  @!P1 R2UR UR6, R36.reuse ;  /* 0x00000000240692ca */ /* 0x040fe400000e0000 */
[C---:B------:R-:W-:Y:S02]  /*41c0*/  @!P1 R2UR UR7, R37.reuse ;  /* 0x00000000250792ca */ /* 0x040fe400000e0000 */
[----:B------:R-:W-:Y:S02]  /*41d0*/  @!P3 R2UR UR8, R36 ;  /* 0x000000002408b2ca */ /* 0x000fe400000e0000 */
[----:B------:R-:W-:-:S02]  /*41e0*/  @!P3 R2UR UR9, R37 ;  /* 0x000000002509b2ca */ /* 0x000fc400000e0000 */
[----:B------:R-:W-:Y:S02]  /*41f0*/  ISETP.GE.AND.EX P6, PT, RZ, UR45, PT, P6 ;  /* 0x0000002dff007c0c */ /* 0x000fe4000bfc6360 */
[----:B------:R-:W-:Y:S02]  /*4200*/  ISETP.GE.AND.EX P5, PT, RZ, UR45, PT, P5 ;  /* 0x0000002dff007c0c */ /* 0x000fe4000bfa6350 */
[----:B------:R-:W-:Y:S02]  /*4210*/  ISETP.GE.AND.EX P4, PT, RZ, UR45, PT, P4 ;  /* 0x0000002dff007c0c */ /* 0x000fe4000bf86340 */
[----:B------:R-:W-:Y:S02]  /*4220*/  @!P2 F2FP.F16.F32.PACK_AB R0, RZ, R0 ;  /* 0x00000000ff00a23e */ /* 0x000fe400000000ff */
[----:B------:R-:W-:Y:S02]  /*4230*/  @!P1 F2FP.F16.F32.PACK_AB R35, RZ, R35 ;  /* 0x00000023ff23923e */ /* 0x000fe400000000ff */
[----:B------:R-:W-:Y:S01]  /*4240*/  @!P3 F2FP.F16.F32.PACK_AB R38, RZ, R38 ;  /* 0x00000026ff26b23e */ /* 0x000fe200000000ff */
[----:B------:R1:W-:Y:S01]  /*4250*/  @!P2 STG.E.U16 desc[UR4][R4.64+0x80], R0 ;  /* 0x000080000400a986 */ /* 0x0003e2000c101504 */
[----:B------:R-:W-:-:S02]  /*4260*/  ISETP.GE.U32.AND P2, PT, R52, UR44, PT ;  /* 0x0000002c34007c0c */ /* 0x000fc4000bf46070 */
[C---:B------:R-:W-:Y:S01]  /*4270*/  @!P0 R2UR UR10, R36.reuse ;  /* 0x00000000240a82ca */ /* 0x040fe200000e0000 */
[----:B------:R-:W-:Y:S01]  /*4280*/  @!P1 STG.E.U16 desc[UR6][R4.64+0xc0], R35 ;  /* 0x0000c02304009986 */ /* 0x000fe2000c101506 */
[----:B------:R-:W-:Y:S02]  /*4290*/  @!P0 R2UR UR11, R37 ;  /* 0x00000000250b82ca */ /* 0x000fe400000e0000 */
[C---:B------:R-:W-:Y:S01]  /*42a0*/  @!P6 R2UR UR4, R36.reuse ;  /* 0x000000002404e2ca */ /* 0x040fe200000e0000 */
[----:B------:R-:W-:Y:S01]  /*42b0*/  @!P3 STG.E.U16 desc[UR8][R4.64+0x100], R38 ;  /* 0x000100260400b986 */ /* 0x000fe2000c101508 */
[----:B------:R-:W-:Y:S02]  /*42c0*/  ISETP.GE.U32.AND P3, PT, R51, UR44, PT ;  /* 0x0000002c33007c0c */ /* 0x000fe4000bf66070 */
[----:B------:R-:W-:Y:S02]  /*42d0*/  @!P6 R2UR UR5, R37 ;  /* 0x000000002505e2ca */ /* 0x000fe400000e0000 */
[----:B------:R-:W-:-:S02]  /*42e0*/  @!P5 R2UR UR6, R36 ;  /* 0x000000002406d2ca */ /* 0x000fc400000e0000 */
[----:B------:R-:W-:Y:S02]  /*42f0*/  @!P5 R2UR UR7, R37 ;  /* 0x000000002507d2ca */ /* 0x000fe400000e0000 */
[----:B------:R-:W-:Y:S02]  /*4300*/  ISETP.GE.U32.AND P1, PT, R53, UR44, PT ;  /* 0x0000002c35007c0c */ /* 0x000fe4000bf26070 */
[----:B------:R-:W-:Y:S02]  /*4310*/  @!P4 R2UR UR8, R36 ;  /* 0x000000002408c2ca */ /* 0x000fe400000e0000 */
[----:B------:R-:W-:Y:S02]  /*4320*/  @!P4 R2UR UR9, R37 ;  /* 0x000000002509c2ca */ /* 0x000fe400000e0000 */
[----:B------:R-:W-:Y:S02]  /*4330*/  ISETP.GE.AND.EX P2, PT, RZ, UR45, PT, P2 ;  /* 0x0000002dff007c0c */ /* 0x000fe4000bf46320 */
[----:B------:R-:W-:-:S02]  /*4340*/  ISETP.GE.AND.EX P3, PT, RZ, UR45, PT, P3 ;  /* 0x0000002dff007c0c */ /* 0x000fc4000bf66330 */
[----:B------:R-:W-:Y:S02]  /*4350*/  @!P0 F2FP.F16.F32.PACK_AB R10, RZ, R10 ;  /* 0x0000000aff0a823e */ /* 0x000fe400000000ff */
[----:B------:R-:W-:Y:S02]  /*4360*/  ISETP.GE.AND.EX P1, PT, RZ, UR45, PT, P1 ;  /* 0x0000002dff007c0c */ /* 0x000fe4000bf26310 */
[----:B------:R-:W-:Y:S01]  /*4370*/  @!P6 F2FP.F16.F32.PACK_AB R39, RZ, R39 ;  /* 0x00000027ff27e23e */ /* 0x000fe200000000ff */
[----:B------:R-:W-:Y:S01]  /*4380*/  @!P0 STG.E.U16 desc[UR10][R4.64+0x280], R10 ;  /* 0x0002800a04008986 */ /* 0x000fe2000c10150a */
[----:B------:R-:W-:Y:S02]  /*4390*/  @!P5 F2FP.F16.F32.PACK_AB R6, RZ, R6 ;  /* 0x00000006ff06d23e */ /* 0x000fe400000000ff */
[----:B------:R-:W-:Y:S01]  /*43a0*/  @!P4 F2FP.F16.F32.PACK_AB R7, RZ, R7 ;  /* 0x00000007ff07c23e */ /* 0x000fe200000000ff */
[----:B------:R-:W-:Y:S01]  /*43b0*/  @!P6 STG.E.U16 desc[UR4][R4.64+0x140], R39 ;  /* 0x000140270400e986 */ /* 0x000fe2000c101504 */
[----:B------:R-:W-:-:S02]  /*43c0*/  ISETP.GE.U32.AND P0, PT, R57, UR44, PT ;  /* 0x0000002c39007c0c */ /* 0x000fc4000bf06070 */
[----:B------:R-:W-:Y:S01]  /*43d0*/  ISETP.GE.U32.AND P6, PT, R54, UR44, PT ;  /* 0x0000002c36007c0c */ /* 0x000fe2000bfc6070 */
[----:B------:R2:W-:Y:S01]  /*43e0*/  @!P5 STG.E.U16 desc[UR6][R4.64+0x180], R6 ;  /* 0x000180060400d986 */ /* 0x0005e2000c101506 */
[----:B------:R-:W-:Y:S02]  /*43f0*/  @!P2 R2UR UR6, R36 ;  /* 0x000000002406a2ca */ /* 0x000fe400000e0000 */
[----:B------:R-:W-:Y:S01]  /*4400*/  @!P2 R2UR UR7, R37 ;  /* 0x000000002507a2ca */ /* 0x000fe200000e0000 */
[----:B------:R3:W-:Y:S01]  /*4410*/  @!P4 STG.E.U16 desc[UR8][R4.64+0x1c0], R7 ;  /* 0x0001c0070400c986 */ /* 0x0007e2000c101508 */
[----:B------:R-:W-:Y:S02]  /*4420*/  ISETP.GE.U32.AND P4, PT, R56, UR44, PT ;  /* 0x0000002c38007c0c */ /* 0x000fe4000bf86070 */
[----:B------:R-:W-:Y:S02]  /*4430*/  ISETP.GE.AND.EX P0, PT, RZ, UR45, PT, P0 ;  /* 0x0000002dff007c0c */ /* 0x000fe4000bf06300 */
        /* <DEDUP_REMOVED lines=10> */
[----:B------:R4:W-:Y:S01]  /*44e0*/  @!P2 STG.E.U16 desc[UR6][R4.64+0x300], R17 ;  /* 0x000300110400a986 */ /* 0x0009e2000c101506 */
[----:B------:R-:W-:Y:S02]  /*44f0*/  @!P1 F2FP.F16.F32.PACK_AB R18, RZ, R18 ;  /* 0x00000012ff12923e */ /* 0x000fe400000000ff */
[----:B------:R-:W-:Y:S01]  /*4500*/  ISETP.GE.U32.AND P2, PT, R58, UR44, PT ;  /* 0x0000002c3a007c0c */ /* 0x000fe2000bf46070 */
[----:B------:R4:W-:Y:S01]  /*4510*/  @!P3 STG.E.U16 desc[UR4][R4.64+0x2c0], R16 ;  /* 0x0002c0100400b986 */ /* 0x0009e2000c101504 */
[----:B------:R-:W-:-:S02]  /*4520*/  @!P0 R2UR UR10, R36 ;  /* 0x00000000240a82ca */ /* 0x000fc400000e0000 */
[C---:B------:R-:W-:Y:S01]  /*4530*/  @!P0 R2UR UR11, R37.reuse ;  /* 0x00000000250b82ca */ /* 0x040fe200000e0000 */
[----:B------:R4:W-:Y:S01]  /*4540*/  @!P1 STG.E.U16 desc[UR8][R4.64+0x340], R18 ;  /* 0x0003401204009986 */ /* 0x0009e2000c101508 */
[C---:B------:R-:W-:Y:S02]  /*4550*/  @!P6 R2UR UR4, R36.reuse ;  /* 0x000000002404e2ca */ /* 0x040fe400000e0000 */
[----:B------:R-:W-:Y:S02]  /*4560*/  @!P6 R2UR UR5, R37 ;  /* 0x000000002505e2ca */ /* 0x000fe400000e0000 */
[----:B------:R-:W-:Y:S02]  /*4570*/  ISETP.GE.U32.AND P3, PT, R59, UR44, PT ;  /* 0x0000002c3b007c0c */ /* 0x000fe4000bf66070 */
[----:B------:R-:W-:Y:S02]  /*4580*/  @!P4 R2UR UR8, R36 ;  /* 0x000000002408c2ca */ /* 0x000fe400000e0000 */
[----:B------:R-:W-:-:S02]  /*4590*/  @!P4 R2UR UR9, R37 ;  /* 0x000000002509c2ca */ /* 0x000fc400000e0000 */
[----:B------:R-:W-:Y:S02]  /*45a0*/  ISETP.GE.AND.EX P2, PT, RZ, UR45, PT, P2 ;  /* 0x0000002dff007c0c */ /* 0x000fe4000bf46320 */
[----:B------:R-:W-:Y:S02]  /*45b0*/  @!P5 R2UR UR6, R36 ;  /* 0x000000002406d2ca */ /* 0x000fe400000e0000 */
[----:B------:R-:W-:Y:S02]  /*45c0*/  @!P5 R2UR UR7, R37 ;  /* 0x000000002507d2ca */ /* 0x000fe400000e0000 */
[----:B------:R-:W-:Y:S02]  /*45d0*/  @!P0 F2FP.F16.F32.PACK_AB R22, RZ, R22 ;  /* 0x00000016ff16823e */ /* 0x000fe400000000ff */
[----:B------:R-:W-:Y:S02]  /*45e0*/  ISETP.GE.AND.EX P3, PT, RZ, UR45, PT, P3 ;  /* 0x0000002dff007c0c */ /* 0x000fe4000bf66330 */
[----:B------:R-:W-:Y:S01]  /*45f0*/  @!P6 F2FP.F16.F32.PACK_AB R19, RZ, R19 ;  /* 0x00000013ff13e23e */ /* 0x000fe200000000ff */
[----:B------:R4:W-:Y:S01]  /*4600*/  @!P0 STG.E.U16 desc[UR10][R4.64+0x440], R22 ;  /* 0x0004401604008986 */ /* 0x0009e2000c10150a */
[----:B------:R-:W-:-:S02]  /*4610*/  @!P4 F2FP.F16.F32.PACK_AB R21, RZ, R21 ;  /* 0x00000015ff15c23e */ /* 0x000fc400000000ff */
        /* <DEDUP_REMOVED lines=9> */
[----:B------:R-:W-:Y:S02]  /*46b0*/  @!P3 R2UR UR6, R36 ;  /* 0x000000002406b2ca */ /* 0x000fe400000e0000 */
[----:B------:R-:W-:Y:S02]  /*46c0*/  @!P3 R2UR UR7, R37 ;  /* 0x000000002507b2ca */ /* 0x000fe400000e0000 */
[----:B------:R-:W-:Y:S02]  /*46d0*/  ISETP.GE.AND.EX P4, PT, RZ, UR45, PT, P4 ;  /* 0x0000002dff007c0c */ /* 0x000fe4000bf86340 */
[----:B------:R-:W-:Y:S02]  /*46e0*/  @!P2 F2FP.F16.F32.PACK_AB R23, RZ, R23 ;  /* 0x00000017ff17a23e */ /* 0x000fe400000000ff */
[----:B-1----:R-:W-:Y:S02]  /*46f0*/  IADD3 R0, PT, PT, R42, 0x300, RZ ;  /* 0x000003002a007810 */ /* 0x002fe40007ffe0ff */
[----:B------:R-:W-:Y:S01]  /*4700*/  @!P3 F2FP.F16.F32.PACK_AB R24, RZ, R24 ;  /* 0x00000018ff18b23e */ /* 0x000fe200000000ff */
[----:B------:R4:W-:Y:S01]  /*4710*/  @!P2 STG.E.U16 desc[UR4][R4.64+0x480], R23 ;  /* 0x000480170400a986 */ /* 0x0009e2000c101504 */
[----:B------:R-:W-:-:S02]  /*4720*/  ISETP.GE.U32.AND P1, PT, R0, UR44, PT ;  /* 0x0000002c00007c0c */ /* 0x000fc4000bf26070 */
[----:B------:R-:W-:Y:S01]  /*4730*/  @!P0 R2UR UR4, R36 ;  /* 0x00000000240482ca */ /* 0x000fe200000e0000 */
[----:B------:R4:W-:Y:S01]  /*4740*/  @!P3 STG.E.U16 desc[UR6][R4.64+0x4c0], R24 ;  /* 0x0004c0180400b986 */ /* 0x0009e2000c101506 */
[C---:B------:R-:W-:Y:S02]  /*4750*/  @!P0 R2UR UR5, R37.reuse ;  /* 0x00000000250582ca */ /* 0x040fe400000e0000 */
[----:B------:R-:W-:Y:S02]  /*4760*/  IADD3 R0, PT, PT, R42, 0x320, RZ ;  /* 0x000003202a007810 */ /* 0x000fe40007ffe0ff */
[----:B------:R-:W-:Y:S02]  /*4770*/  ISETP.GE.AND.EX P6, PT, RZ, UR45, PT, P1 ;  /* 0x0000002dff007c0c */ /* 0x000fe4000bfc6310 */
[----:B------:R-:W-:Y:S02]  /*4780*/  @!P4 R2UR UR6, R36 ;  /* 0x000000002406c2ca */ /* 0x000fe400000e0000 */
[----:B------:R-:W-:-:S02]  /*4790*/  @!P4 R2UR UR7, R37 ;  /* 0x000000002507c2ca */ /* 0x000fc400000e0000 */
[----:B------:R-:W-:Y:S02]  /*47a0*/  ISETP.GE.U32.AND P5, PT, R62, UR44, PT ;  /* 0x0000002c3e007c0c */ /* 0x000fe4000bfa6070 */
[----:B------:R-:W-:Y:S02]  /*47b0*/  ISETP.GE.U32.AND P1, PT, R0, UR44, PT ;  /* 0x0000002c00007c0c */ /* 0x000fe4000bf26070 */
[----:B------:R-:W-:Y:S02]  /*47c0*/  @!P0 F2FP.F16.F32.PACK_AB R25, RZ, R25 ;  /* 0x00000019ff19823e */ /* 0x000fe400000000ff */
[----:B------:R-:W-:Y:S02]  /*47d0*/  ISETP.GE.AND.EX P5, PT, RZ, UR45, PT, P5 ;  /* 0x0000002dff007c0c */ /* 0x000fe4000bfa6350 */
[----:B------:R-:W-:Y:S01]  /*47e0*/  ISETP.GE.AND.EX P1, PT, RZ, UR45, PT, P1 ;  /* 0x0000002dff007c0c */ /* 0x000fe2000bf26310 */
[----:B------:R4:W-:Y:S01]  /*47f0*/  @!P0 STG.E.U16 desc[UR4][R4.64+0x500], R25 ;  /* 0x0005001904008986 */ /* 0x0009e2000c101504 */
[----:B------:R-:W-:Y:S01]  /*4800*/  @!P4 F2FP.F16.F32.PACK_AB R34, RZ, R34 ;  /* 0x00000022ff22c23e */ /* 0x000fe200000000ff */
[----:B------:R-:W1:Y:S01]  /*4810*/  LDCU UR4, c[0x0][0x370] ;  /* 0x00006e00ff0477ac */ /* 0x000e620008000800 */
[----:B------:R-:W-:Y:S01]  /*4820*/  ISETP.GE.U32.AND P0, PT, R64, UR44, PT ;  /* 0x0000002c40007c0c */ /* 0x000fe2000bf06070 */
[----:B------:R-:W1:Y:S01]  /*4830*/  LDC R3, c[0x0][0x364] ;  /* 0x0000d900ff037b82 */ /* 0x000e620000000800 */
[C---:B--2---:R-:W-:Y:S01]  /*4840*/  IADD3 R6, PT, PT, R42.reuse, 0x100, RZ ;  /* 0x000001002a067810 */ /* 0x044fe20007ffe0ff */
[----:B------:R4:W-:Y:S01]  /*4850*/  @!P4 STG.E.U16 desc[UR6][R4.64+0x540], R34 ;  /* 0x000540220400c986 */ /* 0x0009e2000c101506 */
[----:B------:R-:W-:-:S02]  /*4860*/  IADD3 R2, PT, PT, R42, 0x20, RZ ;  /* 0x000000202a027810 */ /* 0x000fc40007ffe0ff */
[----:B------:R-:W-:Y:S02]  /*4870*/  ISETP.GE.U32.AND P4, PT, R6, UR44, PT ;  /* 0x0000002c06007c0c */ /* 0x000fe4000bf86070 */
[----:B------:R-:W-:Y:S02]  /*4880*/  ISETP.GE.AND.EX P0, PT, RZ, UR45, PT, P0 ;  /* 0x0000002dff007c0c */ /* 0x000fe4000bf06300 */
[----:B------:R-:W-:Y:S02]  /*4890*/  ISETP.GE.U32.AND P2, PT, R63, UR44, PT ;  /* 0x0000002c3f007c0c */ /* 0x000fe4000bf46070 */
[----:B------:R-:W-:Y:S02]  /*48a0*/  ISETP.GE.U32.AND P3, PT, R2, UR44, PT ;  /* 0x0000002c02007c0c */ /* 0x000fe4000bf66070 */
[----:B------:R-:W-:Y:S02]  /*48b0*/  @!P6 R2UR UR8, R36 ;  /* 0x000000002408e2ca */ /* 0x000fe400000e0000 */
[----:B------:R-:W-:-:S02]  /*48c0*/  @!P6 R2UR UR9, R37 ;  /* 0x000000002509e2ca */ /* 0x000fc400000e0000 */
[C---:B------:R-:W-:Y:S02]  /*48d0*/  @!P1 R2UR UR10, R36.reuse ;  /* 0x00000000240a92ca */ /* 0x040fe400000e0000 */
[C---:B------:R-:W-:Y:S02]  /*48e0*/  @!P1 R2UR UR11, R37.reuse ;  /* 0x00000000250b92ca */ /* 0x040fe400000e0000 */
[----:B------:R-:W-:Y:S02]  /*48f0*/  @!P5 R2UR UR12, R36 ;  /* 0x00000000240cd2ca */ /* 0x000fe400000e0000 */
[----:B------:R-:W-:Y:S02]  /*4900*/  @!P5 R2UR UR13, R37 ;  /* 0x00000000250dd2ca */ /* 0x000fe400000e0000 */
[----:B------:R-:W-:Y:S02]  /*4910*/  ISETP.GE.AND.EX P4, PT, RZ, UR45, PT, P4 ;  /* 0x0000002dff007c0c */ /* 0x000fe4000bf86340 */
[----:B------:R-:W-:-:S02]  /*4920*/  ISETP.GE.AND.EX P2, PT, RZ, UR45, PT, P2 ;  /* 0x0000002dff007c0c */ /* 0x000fc4000bf46320 */
[----:B------:R-:W-:Y:S02]  /*4930*/  ISETP.GE.AND.EX P3, PT, RZ, UR45, PT, P3 ;  /* 0x0000002dff007c0c */ /* 0x000fe4000bf66330 */
[----:B------:R-:W-:Y:S02]  /*4940*/  @!P5 F2FP.F16.F32.PACK_AB R29, RZ, R29 ;  /* 0x0000001dff1dd23e */ /* 0x000fe400000000ff */
[----:B------:R-:W-:Y:S02]  /*4950*/  @!P6 F2FP.F16.F32.PACK_AB R31, RZ, R31 ;  /* 0x0000001fff1fe23e */ /* 0x000fe400000000ff */
[----:B------:R-:W-:Y:S01]  /*4960*/  @!P1 F2FP.F16.F32.PACK_AB R30, RZ, R30 ;  /* 0x0000001eff1e923e */ /* 0x000fe200000000ff */
[----:B------:R4:W-:Y:S01]  /*4970*/  @!P5 STG.E.U16 desc[UR12][R4.64+0x680], R29 ;  /* 0x0006801d0400d986 */ /* 0x0009e2000c10150c */
[----:B------:R-:W-:Y:S02]  /*4980*/  @!P0 R2UR UR14, R36 ;  /* 0x00000000240e82ca */ /* 0x000fe400000e0000 */
[----:B------:R-:W-:Y:S01]  /*4990*/  @!P0 R2UR UR15, R37 ;  /* 0x00000000250f82ca */ /* 0x000fe200000e0000 */
[----:B------:R4:W-:Y:S01]  /*49a0*/  @!P6 STG.E.U16 desc[UR8][R4.64+0x600], R31 ;  /* 0x0006001f0400e986 */ /* 0x0009e2000c101508 */
[----:B---3--:R-:W-:-:S02]  /*49b0*/  IADD3 R7, PT, PT, R42, 0x120, RZ ;  /* 0x000001202a077810 */ /* 0x008fc40007ffe0ff */
[C---:B------:R-:W-:Y:S01]  /*49c0*/  IADD3 R10, PT, PT, R42.reuse, 0x2c0, RZ ;  /* 0x000002c02a0a7810 */ /* 0x040fe20007ffe0ff */
[----:B------:R4:W-:Y:S01]  /*49d0*/  @!P1 STG.E.U16 desc[UR10][R4.64+0x640], R30 ;  /* 0x0006401e04009986 */ /* 0x0009e2000c10150a */
[----:B------:R-:W-:Y:S02]  /*49e0*/  IADD3 R0, PT, PT, R42, 0x2e0, RZ ;  /* 0x000002e02a007810 */ /* 0x000fe40007ffe0ff */
[----:B------:R-:W-:Y:S02]  /*49f0*/  @!P4 F2FP.F16.F32.PACK_AB R8, RZ, R8 ;  /* 0x00000008ff08c23e */ /* 0x000fe400000000ff */
[----:B------:R-:W-:Y:S02]  /*4a00*/  ISETP.GE.U32.AND P6, PT, R7, UR44, PT ;  /* 0x0000002c07007c0c */ /* 0x000fe4000bfc6070 */
[----:B------:R-:W-:Y:S02]  /*4a10*/  ISETP.GE.U32.AND P5, PT, R10, UR44, PT ;  /* 0x0000002c0a007c0c */ /* 0x000fe4000bfa6070 */
[----:B------:R-:W-:-:S02]  /*4a20*/  ISETP.GE.U32.AND P1, PT, R0, UR44, PT ;  /* 0x0000002c00007c0c */ /* 0x000fc4000bf26070 */
[C---:B------:R-:W-:Y:S02]  /*4a30*/  @!P2 R2UR UR8, R36.reuse ;  /* 0x000000002408a2ca */ /* 0x040fe400000e0000 */
[C---:B------:R-:W-:Y:S02]  /*4a40*/  @!P2 R2UR UR9, R37.reuse ;  /* 0x000000002509a2ca */ /* 0x040fe400000e0000 */
[----:B------:R-:W-:Y:S02]  /*4a50*/  @!P3 R2UR UR6, R36 ;  /* 0x000000002406b2ca */ /* 0x000fe400000e0000 */
[----:B------:R-:W-:Y:S02]  /*4a60*/  @!P3 R2UR UR7, R37 ;  /* 0x000000002507b2ca */ /* 0x000fe400000e0000 */
[----:B------:R-:W-:Y:S01]  /*4a70*/  PRMT R11, R8, 0x7610, R11 ;  /* 0x00007610080b7816 */ /* 0x000fe2000000000b */
[----:B-1----:R-:W-:Y:S01]  /*4a80*/  IMAD R8, R3, UR4, RZ ;  /* 0x0000000403087c24 */ /* 0x002fe2000f8e02ff */
[----:B------:R-:W-:-:S02]  /*4a90*/  @!P0 F2FP.F16.F32.PACK_AB R12, RZ, R12 ;  /* 0x0000000cff0c823e */ /* 0x000fc400000000ff */
[----:B------:R-:W-:Y:S02]  /*4aa0*/  ISETP.GE.AND.EX P6, PT, RZ, UR45, PT, P6 ;  /* 0x0000002dff007c0c */ /* 0x000fe4000bfc6360 */
[----:B------:R-:W-:Y:S01]  /*4ab0*/  ISETP.GE.AND.EX P5, PT, RZ, UR45, PT, P5 ;  /* 0x0000002dff007c0c */ /* 0x000fe2000bfa6350 */
[----:B------:R4:W-:Y:S01]  /*4ac0*/  @!P0 STG.E.U16 desc[UR14][R4.64+0x700], R12 ;  /* 0x0007000c04008986 */ /* 0x0009e2000c10150e */
[----:B------:R-:W-:Y:S02]  /*4ad0*/  ISETP.GE.AND.EX P1, PT, RZ, UR45, PT, P1 ;  /* 0x0000002dff007c0c */ /* 0x000fe4000bf26310 */
[----:B------:R-:W-:Y:S02]  /*4ae0*/  IADD3 R41, P0, PT, R8, R41, RZ ;  /* 0x0000002908297210 */ /* 0x000fe40007f1e0ff */
[----:B------:R-:W-:Y:S02]  /*4af0*/  @!P2 F2FP.F16.F32.PACK_AB R28, RZ, R28 ;  /* 0x0000001cff1ca23e */ /* 0x000fe400000000ff */
[----:B------:R-:W-:-:S02]  /*4b00*/  @!P3 F2FP.F16.F32.PACK_AB R15, RZ, R15 ;  /* 0x0000000fff0fb23e */ /* 0x000fc400000000ff */
[----:B------:R-:W-:Y:S01]  /*4b10*/  LEA.HI.X.SX32 R43, R8, R43, 0x1, P0 ;  /* 0x0000002b082b7211 */ /* 0x000fe200000f0eff */
[----:B------:R4:W-:Y:S01]  /*4b20*/  @!P2 STG.E.U16 desc[UR8][R4.64+0x6c0], R28 ;  /* 0x0006c01c0400a986 */ /* 0x0009e2000c101508 */
[----:B------:R-:W-:Y:S02]  /*4b30*/  ISETP.GE.U32.AND P0, PT, R41, UR46, PT ;  /* 0x0000002e29007c0c */ /* 0x000fe4000bf06070 */
[C---:B------:R-:W-:Y:S01]  /*4b40*/  @!P4 R2UR UR8, R36.reuse ;  /* 0x000000002408c2ca */ /* 0x040fe200000e0000 */
[----:B------:R4:W-:Y:S01]  /*4b50*/  @!P3 STG.E.U16 desc[UR6][R4.64+0x40], R15 ;  /* 0x0000400f0400b986 */ /* 0x0009e2000c101506 */
[C---:B------:R-:W-:Y:S02]  /*4b60*/  @!P4 R2UR UR9, R37.reuse ;  /* 0x000000002509c2ca */ /* 0x040fe400000e0000 */
[----:B------:R-:W-:Y:S02]  /*4b70*/  @!P6 R2UR UR6, R36 ;  /* 0x000000002406e2ca */ /* 0x000fe400000e0000 */
[----:B------:R-:W-:-:S02]  /*4b80*/  @!P6 R2UR UR7, R37 ;  /* 0x000000002507e2ca */ /* 0x000fc400000e0000 */
[C---:B------:R-:W-:Y:S02]  /*4b90*/  @!P5 R2UR UR10, R36.reuse ;  /* 0x00000000240ad2ca */ /* 0x040fe400000e0000 */
[C---:B------:R-:W-:Y:S02]  /*4ba0*/  @!P5 R2UR UR11, R37.reuse ;  /* 0x00000000250bd2ca */ /* 0x040fe400000e0000 */
[----:B------:R-:W-:Y:S02]  /*4bb0*/  @!P1 R2UR UR12, R36 ;  /* 0x00000000240c92ca */ /* 0x000fe400000e0000 */
[----:B------:R-:W-:Y:S01]  /*4bc0*/  @!P1 R2UR UR13, R37 ;  /* 0x00000000250d92ca */ /* 0x000fe200000e0000 */
[----:B------:R4:W-:Y:S01]  /*4bd0*/  @!P4 STG.E.U16 desc[UR8][R4.64+0x200], R11 ;  /* 0x0002000b0400c986 */ /* 0x0009e2000c101508 */
[----:B------:R-:W-:Y:S02]  /*4be0*/  ISETP.GE.AND.EX P0, PT, R43, UR47, PT, P0 ;  /* 0x0000002f2b007c0c */ /* 0x000fe4000bf06300 */
[----:B------:R-:W-:-:S02]  /*4bf0*/  @!P6 F2FP.F16.F32.PACK_AB R9, RZ, R9 ;  /* 0x00000009ff09e23e */ /* 0x000fc400000000ff */
[----:B------:R-:W-:Y:S02]  /*4c00*/  @!P5 F2FP.F16.F32.PACK_AB R33, RZ, R33 ;  /* 0x00000021ff21d23e */ /* 0x000fe400000000ff */
[----:B------:R-:W-:Y:S01]  /*4c10*/  @!P1 F2FP.F16.F32.PACK_AB R32, RZ, R32 ;  /* 0x00000020ff20923e */ /* 0x000fe200000000ff */
[----:B------:R4:W-:Y:S04]  /*4c20*/  @!P6 STG.E.U16 desc[UR6][R4.64+0x240], R9 ;  /* 0x000240090400e986 */ /* 0x0009e8000c101506 */
[----:B------:R4:W-:Y:S04]  /*4c30*/  @!P5 STG.E.U16 desc[UR10][R4.64+0x580], R33 ;  /* 0x000580210400d986 */ /* 0x0009e8000c10150a */
[----:B------:R4:W-:Y:S01]  /*4c40*/  @!P1 STG.E.U16 desc[UR12][R4.64+0x5c0], R32 ;  /* 0x0005c02004009986 */ /* 0x0009e2000c10150c */
[----:B------:R-:W-:Y:S05]  /*4c50*/  @!P0 BRA `(.L_x_598) ;  /* 0xffffffb400e48947 */ /* 0x000fea000383ffff */
[----:B------:R-:W-:Y:S05]  /*4c60*/  BSYNC B0 ;  /* 0x0000000000007941 */ /* 0x000fea0003800000 */
.L_x_538:
[----:B------:R-:W-:Y:S05]  /*4c70*/  EXIT ;  /* 0x000000000000794d */ /* 0x000fea0003800000 */
.L_x_539:
[----:B------:R-:W-:Y:S01]  /*4c80*/  BSSY B1, `(.L_x_599) ;  /* 0x0000007000017945 */ /* 0x000fe20003800000 */
[----:B------:R-:W-:Y:S02]  /*4c90*/  MOV R12, 0x10 ;  /* 0x00000010000c7802 */ /* 0x000fe40000000f00 */
[----:B------:R-:W-:Y:S02]  /*4ca0*/  MOV R11, 0x1f ;  /* 0x0000001f000b7802 */ /* 0x000fe40000000f00 */
[----:B------:R-:W-:-:S07]  /*4cb0*/  MOV R15, 0xffffffff ;  /* 0xffffffff000f7802 */ /* 0x000fce0000000f00 */
[----:B------:R-:W-:Y:S05]  /*4cc0*/  WARPSYNC.COLLECTIVE R15, `(.L_x_600) ;  /* 0x000000000f087348 */ /* 0x000fea0003c00000 */
[----:B------:R0:W1:Y:S02]  /*4cd0*/  SHFL.BFLY P6, R14, R13, R12, R11 ;  /* 0x0c00000c0d0e7389 */ /* 0x00006400000c000b */
[----:B01----:R-:W-:Y:S05]  /*4ce0*/  ENDCOLLECTIVE ;  /* 0x000000000000791b */ /* 0x003fea0003800000 */
.L_x_600:
[----:B------:R-:W-:Y:S05]  /*4cf0*/  BSYNC B1 ;  /* 0x0000000000017941 */ /* 0x000fea0003800000 */
.L_x_599:
        /* <DEDUP_REMOVED lines=9> */
.L_x_601:
[----:B------:R-:W-:Y:S01]  /*4d90*/  HFMA2 R12, -RZ, RZ, 0, 2.384185791015625e-07 ;  /* 0x00000004ff0c7431 */ /* 0x000fe200000001ff */
[----:B------:R-:W-:-:S04]  /*4da0*/  FMNMX R0, R13, R14, !PT ;  /* 0x0000000e0d007209 */ /* 0x000fc80007800000 */
[----:B------:R-:W-:-:S07]  /*4db0*/  MOV R13, R0 ;  /* 0x00000000000d7202 */ /* 0x000fce0000000f00 */
[----:B------:R-:W-:Y:S05]  /*4dc0*/  WARPSYNC.COLLECTIVE R15, `(.L_x_602) ;  /* 0x000000000f087348 */ /* 0x000fea0003c00000 */
[----:B------:R0:W1:Y:S02]  /*4dd0*/  SHFL.BFLY P6, R14, R13, R12, R11 ;  /* 0x0c00000c0d0e7389 */ /* 0x00006400000c000b */
[----:B01----:R-:W-:Y:S05]  /*4de0*/  ENDCOLLECTIVE ;  /* 0x000000000000791b */ /* 0x003fea0003800000 */
.L_x_602:
[----:B------:R-:W-:Y:S01]  /*4df0*/  HFMA2 R12, -RZ, RZ, 0, 1.1920928955078125e-07 ;  /* 0x00000002ff0c7431 */ /* 0x000fe200000001ff */
[----:B------:R-:W-:-:S04]  /*4e00*/  FMNMX R2, R0, R14, !PT ;  /* 0x0000000e00027209 */ /* 0x000fc80007800000 */
[----:B------:R-:W-:-:S07]  /*4e10*/  MOV R13, R2 ;  /* 0x00000002000d7202 */ /* 0x000fce0000000f00 */
[----:B------:R-:W-:Y:S05]  /*4e20*/  WARPSYNC.COLLECTIVE R15, `(.L_x_603) ;  /* 0x000000000f087348 */ /* 0x000fea0003c00000 */
[----:B------:R0:W1:Y:S02]  /*4e30*/  SHFL.BFLY P6, R14, R13, R12, R11 ;  /* 0x0c00000c0d0e7389 */ /* 0x00006400000c000b */
[----:B01----:R-:W-:Y:S05]  /*4e40*/  ENDCOLLECTIVE ;  /* 0x000000000000791b */ /* 0x003fea0003800000 */
.L_x_603:
[----:B------:R-:W-:Y:S01]  /*4e50*/  HFMA2 R12, -RZ, RZ, 0, 5.9604644775390625e-08 ;  /* 0x00000001ff0c7431 */ /* 0x000fe200000001ff */
[----:B------:R-:W-:-:S04]  /*4e60*/  FMNMX R3, R2, R14, !PT ;  /* 0x0000000e02037209 */ /* 0x000fc80007800000 */
[----:B------:R-:W-:-:S07]  /*4e70*/  MOV R13, R3 ;  /* 0x00000003000d7202 */ /* 0x000fce0000000f00 */
[----:B------:R-:W-:Y:S05]  /*4e80*/  WARPSYNC.COLLECTIVE R15, `(.L_x_604) ;  /* 0x000000000f087348 */ /* 0x000fea0003c00000 */
[----:B------:R0:W1:Y:S02]  /*4e90*/  SHFL.BFLY P6, R14, R13, R12, R11 ;  /* 0x0c00000c0d0e7389 */ /* 0x00006400000c000b */
[----:B01----:R-:W-:Y:S05]  /*4ea0*/  ENDCOLLECTIVE ;  /* 0x000000000000791b */ /* 0x003fea0003800000 */
.L_x_604:
[----:B------:R-:W-:-:S05]  /*4eb0*/  FMNMX R14, R3, R14, !PT ;  /* 0x0000000e030e7209 */ /* 0x000fca0007800000 */
        /* <DEDUP_REMOVED lines=29> */
[----:B------:R-:W-:-:S04]  /*5090*/  FFMA.SAT R9, R4, R67, 0.5 ;  /* 0x3f00000004097423 */ /* 0x000fc80000002043 */
[----:B------:R-:W-:-:S04]  /*50a0*/  FFMA.RM R9, R9, R68, 12582913 ;  /* 0x4b40000109097423 */ /* 0x000fc80000004044 */
[----:B------:R-:W-:-:S04]  /*50b0*/  FADD R17, R9, -12583039 ;  /* 0xcb40007f09117421 */ /* 0x000fc80000000000 */
[----:B------:R-:W-:-:S04]  /*50c0*/  FFMA R17, R4, 1.4426950216293334961, -R17 ;  /* 0x3fb8aa3b04117823 */ /* 0x000fc80000000811 */
        /* <DEDUP_REMOVED lines=62> */
[----:B------:R-:W-:-:S03]  /*54b0*/  SHF.L.U32 R9, R9, 0x17, RZ ;  /* 0x0000001709097819 */ /* 0x000fc600000006ff */
[----:B------:R-:W-:-:S04]  /*54c0*/  FFMA R10, R33, 1.4426950216293334961, -R10 ;  /* 0x3fb8aa3b210a7823 */ /* 0x000fc8000000080a */
[----:B------:R-:W-:-:S04]  /*54d0*/  FFMA R33, R33, 1.925963033500011079e-08, R10 ;  /* 0x32a5706021217823 */ /* 0x000fc8000000000a */
[----:B------:R-:W1:Y:S01]  /*54e0*/  MUFU.EX2 R10, R33 ;  /* 0x00000021000a7308 */ /* 0x000e620000000800 */
[----:B0-----:R-:W-:Y:S01]  /*54f0*/  FMUL R8, R8, R17 ;  /* 0x0000001108087220 */ /* 0x001fe20000400000 */
[----:B------:R-:W-:-:S04]  /*5500*/  FFMA.SAT R17, R38, R67, 0.5 ;  /* 0x3f00000026117423 */ /* 0x000fc80000002043 */
[----:B------:R-:W-:-:S04]  /*5510*/  FFMA.RM R17, R17, R68, 12582913 ;  /* 0x4b40000111117423 */ /* 0x000fc80000004044 */
[----:B------:R-:W-:-:S04]  /*5520*/  FADD R19, R17, -12583039 ;  /* 0xcb40007f11137421 */ /* 0x000fc80000000000 */
[----:B------:R-:W-:Y:S01]  /*5530*/  FFMA R19, R38, 1.4426950216293334961, -R19 ;  /* 0x3fb8aa3b26137823 */ /* 0x000fe20000000813 */
[----:B-1----:R-:W-:Y:S01]  /*5540*/  FMUL R9, R9, R10 ;  /* 0x0000000a09097220 */ /* 0x002fe20000400000 */
[----:B------:R-:W-:Y:S01]  /*5550*/  SHF.L.U32 R10, R17, 0x17, RZ ;  /* 0x00000017110a7819 */ /* 0x000fe200000006ff */
[----:B------:R-:W-:Y:S01]  /*5560*/  FFMA.SAT R17, R32, R67, 0.5 ;  /* 0x3f00000020117423 */ /* 0x000fe20000002043 */
[----:B------:R-:W-:-:S03]  /*5570*/  FFMA R19, R38, 1.925963033500011079e-08, R19 ;  /* 0x32a5706026137823 */ /* 0x000fc60000000013 */
[----:B------:R-:W-:-:S03]  /*5580*/  FFMA.RM R17, R17, R68, 12582913 ;  /* 0x4b40000111117423 */ /* 0x000fc60000004044 */
[----:B------:R-:W0:Y:S01]  /*5590*/  MUFU.EX2 R19, R19 ;  /* 0x0000001300137308 */ /* 0x000e220000000800 */
[C---:B------:R-:W-:Y:S01]  /*55a0*/  FADD R21, R17.reuse, -12583039 ;  /* 0xcb40007f11157421 */ /* 0x040fe20000000000 */
[----:B------:R-:W-:Y:S01]  /*55b0*/  SHF.L.U32 R16, R17, 0x17, RZ ;  /* 0x0000001711107819 */ /* 0x000fe200000006ff */
[----:B------:R-:W-:Y:S02]  /*55c0*/  FFMA.SAT R17, R31, R67, 0.5 ;  /* 0x3f0000001f117423 */ /* 0x000fe40000002043 */
[C---:B------:R-:W-:Y:S02]  /*55d0*/  FFMA R21, R32.reuse, 1.4426950216293334961, -R21 ;  /* 0x3fb8aa3b20157823 */ /* 0x040fe40000000815 */
[----:B------:R-:W-:Y:S02]  /*55e0*/  FFMA.RM R17, R17, R68, 12582913 ;  /* 0x4b40000111117423 */ /* 0x000fe40000004044 */
[----:B------:R-:W-:Y:S02]  /*55f0*/  FFMA R21, R32, 1.925963033500011079e-08, R21 ;  /* 0x32a5706020157823 */ /* 0x000fe40000000015 */
[C---:B------:R-:W-:Y:S01]  /*5600*/  FADD R18, R17.reuse, -12583039 ;  /* 0xcb40007f11127421 */ /* 0x040fe20000000000 */
[----:B------:R-:W-:-:S03]  /*5610*/  SHF.L.U32 R17, R17, 0x17, RZ ;  /* 0x0000001711117819 */ /* 0x000fc600000006ff */
[C---:B------:R-:W-:Y:S01]  /*5620*/  FFMA R18, R31.reuse, 1.4426950216293334961, -R18 ;  /* 0x3fb8aa3b1f127823 */ /* 0x040fe20000000812 */
[----:B------:R-:W1:Y:S01]  /*5630*/  MUFU.EX2 R21, R21 ;  /* 0x0000001500157308 */ /* 0x000e620000000800 */
[----:B0-----:R-:W-:Y:S01]  /*5640*/  FMUL R10, R10, R19 ;  /* 0x000000130a0a7220 */ /* 0x001fe20000400000 */
[----:B------:R-:W-:Y:S01]  /*5650*/  FFMA.SAT R19, R30, R67, 0.5 ;  /* 0x3f0000001e137423 */ /* 0x000fe20000002043 */
[----:B------:R-:W-:-:S03]  /*5660*/  FFMA R31, R31, 1.925963033500011079e-08, R18 ;  /* 0x32a570601f1f7823 */ /* 0x000fc60000000012 */
[----:B------:R-:W-:Y:S02]  /*5670*/  FFMA.RM R19, R19, R68, 12582913 ;  /* 0x4b40000113137423 */ /* 0x000fe40000004044 */
[----:B------:R-:W0:Y:S01]  /*5680*/  MUFU.EX2 R18, R31 ;  /* 0x0000001f00127308 */ /* 0x000e220000000800 */
[----:B-1----:R-:W-:Y:S01]  /*5690*/  FMUL R16, R16, R21 ;  /* 0x0000001510107220 */ /* 0x002fe20000400000 */
[----:B------:R-:W-:-:S04]  /*56a0*/  FADD R21, R19, -12583039 ;  /* 0xcb40007f13157421 */ /* 0x000fc80000000000 */
[C---:B------:R-:W-:Y:S01]  /*56b0*/  FFMA R21, R30.reuse, 1.4426950216293334961, -R21 ;  /* 0x3fb8aa3b1e157823 */ /* 0x040fe20000000815 */
[----:B0-----:R-:W-:Y:S01]  /*56c0*/  FMUL R17, R17, R18 ;  /* 0x0000001211117220 */ /* 0x001fe20000400000 */
[----:B------:R-:W-:Y:S01]  /*56d0*/  SHF.L.U32 R18, R19, 0x17, RZ ;  /* 0x0000001713127819 */ /* 0x000fe200000006ff */
[----:B------:R-:W-:Y:S01]  /*56e0*/  FFMA.SAT R19, R29, R67, 0.5 ;  /* 0x3f0000001d137423 */ /* 0x000fe20000002043 */
[----:B------:R-:W-:-:S03]  /*56f0*/  FFMA R21, R30, 1.925963033500011079e-08, R21 ;  /* 0x32a570601e157823 */ /* 0x000fc60000000015 */
[----:B------:R-:W-:-:S03]  /*5700*/  FFMA.RM R19, R19, R68, 12582913 ;  /* 0x4b40000113137423 */ /* 0x000fc60000004044 */
[----:B------:R-:W0:Y:S01]  /*5710*/  MUFU.EX2 R21, R21 ;  /* 0x0000001500157308 */ /* 0x000e220000000800 */
        /* <DEDUP_REMOVED lines=8> */
[----:B------:R-:W-:Y:S01]  /*57a0*/  FADD R23, R21, -12583039 ;  /* 0xcb40007f15177421 */ /* 0x000fe20000000000 */
[----:B-1----:R-:W-:Y:S01]  /*57b0*/  FMUL R19, R19, R20 ;  /* 0x0000001413137220 */ /* 0x002fe20000400000 */
[----:B------:R-:W-:Y:S01]  /*57c0*/  SHF.L.U32 R20, R21, 0x17, RZ ;  /* 0x0000001715147819 */ /* 0x000fe200000006ff */
[----:B------:R-:W-:Y:S01]  /*57d0*/  FFMA.SAT R21, R27, R67, 0.5 ;  /* 0x3f0000001b157423 */ /* 0x000fe20000002043 */
[----:B------:R-:W-:-:S03]  /*57e0*/  FFMA R23, R28, 1.4426950216293334961, -R23 ;  /* 0x3fb8aa3b1c177823 */ /* 0x000fc60000000817 */
[----:B------:R-:W-:Y:S01]  /*57f0*/  FFMA.RM R21, R21, R68, 12582913 ;  /* 0x4b40000115157423 */ /* 0x000fe20000004044 */
[----:B------:R-:W-:-:S03]  /*5800*/  FFMA R23, R28, 1.925963033500011079e-08, R23 ;  /* 0x32a570601c177823 */ /* 0x000fc60000000017 */
[C---:B------:R-:W-:Y:S01]  /*5810*/  FADD R22, R21.reuse, -12583039 ;  /* 0xcb40007f15167421 */ /* 0x040fe20000000000 */
[----:B------:R-:W-:Y:S02]  /*5820*/  SHF.L.U32 R21, R21, 0x17, RZ ;  /* 0x0000001715157819 */ /* 0x000fe400000006ff */
[----:B------:R-:W0:Y:S01]  /*5830*/  MUFU.EX2 R23, R23 ;  /* 0x0000001700177308 */ /* 0x000e220000000800 */
[----:B------:R-:W-:-:S04]  /*5840*/  FFMA R22, R27, 1.4426950216293334961, -R22 ;  /* 0x3fb8aa3b1b167823 */ /* 0x000fc80000000816 */
[----:B------:R-:W-:-:S04]  /*5850*/  FFMA R27, R27, 1.925963033500011079e-08, R22 ;  /* 0x32a570601b1b7823 */ /* 0x000fc80000000016 */
[----:B------:R-:W1:Y:S01]  /*5860*/  MUFU.EX2 R22, R27 ;  /* 0x0000001b00167308 */ /* 0x000e620000000800 */
[----:B0-----:R-:W-:Y:S01]  /*5870*/  FMUL R20, R20, R23 ;  /* 0x0000001714147220 */ /* 0x001fe20000400000 */
[----:B------:R-:W-:-:S04]  /*5880*/  FFMA.SAT R23, R26, R67, 0.5 ;  /* 0x3f0000001a177423 */ /* 0x000fc80000002043 */
[----:B------:R-:W-:Y:S01]  /*5890*/  FFMA.RM R23, R23, R68, 12582913 ;  /* 0x4b40000117177423 */ /* 0x000fe20000004044 */
[----:B-1----:R-:W-:-:S03]  /*58a0*/  FMUL R21, R21, R22 ;  /* 0x0000001615157220 */ /* 0x002fc60000400000 */
        /* <DEDUP_REMOVED lines=9> */
[----:B------:R-:W0:Y:S03]  /*5940*/  MUFU.EX2 R29, R29 ;  /* 0x0000001d001d7308 */ /* 0x000e260000000800 */
[----:B------:R-:W-:Y:S01]  /*5950*/  FFMA R26, R25, 1.925963033500011079e-08, R26 ;  /* 0x32a57060191a7823 */ /* 0x000fe2000000001a */
[----:B------:R-:W-:-:S04]  /*5960*/  FFMA.SAT R25, R24, R67, 0.5 ;  /* 0x3f00000018197423 */ /* 0x000fc80000002043 */
[----:B------:R-:W-:Y:S01]  /*5970*/  FFMA.RM R25, R25, R68, 12582913 ;  /* 0x4b40000119197423 */ /* 0x000fe20000004044 */
[----:B------:R-:W1:Y:S03]  /*5980*/  MUFU.EX2 R26, R26 ;  /* 0x0000001a001a7308 */ /* 0x000e660000000800 */
[----:B------:R-:W-:-:S04]  /*5990*/  FADD R27, R25, -12583039 ;  /* 0xcb40007f191b7421 */ /* 0x000fc80000000000 */
[----:B------:R-:W-:Y:S01]  /*59a0*/  FFMA R27, R24, 1.4426950216293334961, -R27 ;  /* 0x3fb8aa3b181b7823 */ /* 0x000fe2000000081b */
[----:B0-----:R-:W-:-:S03]  /*59b0*/  FMUL R22, R22, R29 ;  /* 0x0000001d16167220 */ /* 0x001fc60000400000 */
[----:B------:R-:W-:Y:S01]  /*59c0*/  FFMA R27, R24, 1.925963033500011079e-08, R27 ;  /* 0x32a57060181b7823 */ /* 0x000fe2000000001b */
[----:B------:R-:W-:Y:S01]  /*59d0*/  SHF.L.U32 R24, R25, 0x17, RZ ;  /* 0x0000001719187819 */ /* 0x000fe200000006ff */
[----:B------:R-:W-:-:S04]  /*59e0*/  FFMA.SAT R25, R11, R67, 0.5 ;  /* 0x3f0000000b197423 */ /* 0x000fc80000002043 */
[----:B------:R-:W-:Y:S01]  /*59f0*/  FFMA.RM R25, R25, R68, 12582913 ;  /* 0x4b40000119197423 */ /* 0x000fe20000004044 */
[----:B-1----:R-:W-:Y:S01]  /*5a00*/  FMUL R23, R23, R26 ;  /* 0x0000001a17177220 */ /* 0x002fe20000400000 */
[----:B------:R-:W0:Y:S02]  /*5a10*/  MUFU.EX2 R27, R27 ;  /* 0x0000001b001b7308 */ /* 0x000e240000000800 */
[C---:B------:R-:W-:Y:S01]  /*5a20*/  FADD R26, R25.reuse, -12583039 ;  /* 0xcb40007f191a7421 */ /* 0x040fe20000000000 */
[----:B------:R-:W-:-:S03]  /*5a30*/  SHF.L.U32 R25, R25, 0x17, RZ ;  /* 0x0000001719197819 */ /* 0x000fc600000006ff */
[----:B------:R-:W-:-:S04]  /*5a40*/  FFMA R26, R11, 1.4426950216293334961, -R26 ;  /* 0x3fb8aa3b0b1a7823 */ /* 0x000fc8000000081a */
[----:B------:R-:W-:Y:S01]  /*5a50*/  FFMA R26, R11, 1.925963033500011079e-08, R26 ;  /* 0x32a570600b1a7823 */ /* 0x000fe2000000001a */
        /* <DEDUP_REMOVED lines=110> */
.L_x_605:
[----:B------:R-:W-:Y:S02]  /*6140*/  HFMA2 R12, -RZ, RZ, 0, 4.76837158203125e-07 ;  /* 0x00000008ff0c7431 */ /* 0x000fe400000001ff */
[----:B------:R-:W-:-:S05]  /*6150*/  FADD R35, R13, R14 ;  /* 0x0000000e0d237221 */ /* 0x000fca0000000000 */
[----:B------:R-:W-:-:S07]  /*6160*/  MOV R13, R35 ;  /* 0x00000023000d7202 */ /* 0x000fce0000000f00 */
[----:B------:R-:W-:Y:S05]  /*6170*/  WARPSYNC.COLLECTIVE R15, `(.L_x_606) ;  /* 0x000000000f087348 */ /* 0x000fea0003c00000 */
[----:B------:R0:W1:Y:S02]  /*6180*/  SHFL.BFLY P6, R14, R13, R12, R11 ;  /* 0x0c00000c0d0e7389 */ /* 0x00006400000c000b */
[----:B01----:R-:W-:Y:S05]  /*6190*/  ENDCOLLECTIVE ;  /* 0x000000000000791b */ /* 0x003fea0003800000 */
.L_x_606:
[----:B------:R-:W-:Y:S02]  /*61a0*/  HFMA2 R12, -RZ, RZ, 0, 2.384185791015625e-07 ;  /* 0x00000004ff0c7431 */ /* 0x000fe400000001ff */
[----:B------:R-:W-:-:S05]  /*61b0*/  FADD R38, R35, R14 ;  /* 0x0000000e23267221 */ /* 0x000fca0000000000 */
[----:B------:R-:W-:-:S07]  /*61c0*/  MOV R13, R38 ;  /* 0x00000026000d7202 */ /* 0x000fce0000000f00 */
[----:B------:R-:W-:Y:S05]  /*61d0*/  WARPSYNC.COLLECTIVE R15, `(.L_x_607) ;  /* 0x000000000f087348 */ /* 0x000fea0003c00000 */
[----:B------:R0:W1:Y:S02]  /*61e0*/  SHFL.BFLY P6, R14, R13, R12, R11 ;  /* 0x0c00000c0d0e7389 */ /* 0x00006400000c000b */
[----:B01----:R-:W-:Y:S05]  /*61f0*/  ENDCOLLECTIVE ;  /* 0x000000000000791b */ /* 0x003fea0003800000 */
.L_x_607:
[----:B------:R-:W-:Y:S02]  /*6200*/  HFMA2 R12, -RZ, RZ, 0, 1.1920928955078125e-07 ;  /* 0x00000002ff0c7431 */ /* 0x000fe400000001ff */
[----:B------:R-:W-:-:S05]  /*6210*/  FADD R39, R38, R14 ;  /* 0x0000000e26277221 */ /* 0x000fca0000000000 */
[----:B------:R-:W-:-:S07]  /*6220*/  MOV R13, R39 ;  /* 0x00000027000d7202 */ /* 0x000fce0000000f00 */
[----:B------:R-:W-:Y:S05]  /*6230*/  WARPSYNC.COLLECTIVE R15, `(.L_x_608) ;  /* 0x000000000f087348 */ /* 0x000fea0003c00000 */
[----:B------:R0:W1:Y:S02]  /*6240*/  SHFL.BFLY P6, R14, R13, R12, R11 ;  /* 0x0c00000c0d0e7389 */ /* 0x00006400000c000b */
[----:B01----:R-:W-:Y:S05]  /*6250*/  ENDCOLLECTIVE ;  /* 0x000000000000791b */ /* 0x003fea0003800000 */
.L_x_608:
[----:B------:R-:W-:Y:S02]  /*6260*/  HFMA2 R12, -RZ, RZ, 0, 5.9604644775390625e-08 ;  /* 0x00000001ff0c7431 */ /* 0x000fe400000001ff */
[----:B------:R-:W-:-:S05]  /*6270*/  FADD R40, R39, R14 ;  /* 0x0000000e27287221 */ /* 0x000fca0000000000 */
[----:B------:R-:W-:-:S07]  /*6280*/  MOV R13, R40 ;  /* 0x00000028000d7202 */ /* 0x000fce0000000f00 */
[----:B------:R-:W-:Y:S05]  /*6290*/  WARPSYNC.COLLECTIVE R15, `(.L_x_609) ;  /* 0x000000000f087348 */ /* 0x000fea0003c00000 */
[----:B------:R0:W1:Y:S02]  /*62a0*/  SHFL.BFLY P6, R14, R13, R12, R11 ;  /* 0x0c00000c0d0e7389 */ /* 0x00006400000c000b */
[----:B01----:R-:W-:Y:S05]  /*62b0*/  ENDCOLLECTIVE ;  /* 0x000000000000791b */ /* 0x003fea0003800000 */
.L_x_609:
[----:B------:R-:W-:Y:S05]  /*62c0*/  BRA `(.L_x_610) ;  /* 0xffffffc000fc7947 */ /* 0x000fea000383ffff */
        .weak           $__internal_6_$__cuda_sm3x_div_rn_noftz_f32_slowpath
        .type           $__internal_6_$__cuda_sm3x_div_rn_noftz_f32_slowpath,@function
        .size           $__internal_6_$__cuda_sm3x_div_rn_noftz_f32_slowpath,(.L_x_15323 - $__internal_6_$__cuda_sm3x_div_rn_noftz_f32_slowpath)
$__internal_6_$__cuda_sm3x_div_rn_noftz_f32_slowpath:
[----:B------:R-:W-:Y:S01]  /*62d0*/  SHF.R.U32.HI R13, RZ, 0x17, R11 ;  /* 0x00000017ff0d7819 */ /* 0x000fe2000001160b */
[----:B------:R-:W-:Y:S01]  /*62e0*/  BSSY.RECONVERGENT B1, `(.L_x_611) ;  /* 0x0000065000017945 */ /* 0x000fe20003800200 */
[----:B------:R-:W-:Y:S02]  /*62f0*/  SHF.R.U32.HI R65, RZ, 0x17, R4 ;  /* 0x00000017ff417819 */ /* 0x000fe40000011604 */
[----:B------:R-:W-:Y:S02]  /*6300*/  LOP3.LUT R13, R13, 0xff, RZ, 0xc0, !PT ;  /* 0x000000ff0d0d7812 */ /* 0x000fe400078ec0ff */
[----:B------:R-:W-:Y:S02]  /*6310*/  LOP3.LUT R65, R65, 0xff, RZ, 0xc0, !PT ;  /* 0x000000ff41417812 */ /* 0x000fe400078ec0ff */
[----:B------:R-:W-:Y:S02]  /*6320*/  IADD3 R40, PT, PT, R13, -0x1, RZ ;  /* 0xffffffff0d287810 */ /* 0x000fe40007ffe0ff */
[----:B------:R-:W-:-:S02]  /*6330*/  MOV R67, R11 ;  /* 0x0000000b00437202 */ /* 0x000fc40000000f00 */
[----:B------:R-:W-:Y:S02]  /*6340*/  ISETP.GT.U32.AND P1, PT, R40, 0xfd, PT ;  /* 0x000000fd2800780c */ /* 0x000fe40003f24070 */
[----:B------:R-:W-:-:S04]  /*6350*/  IADD3 R40, PT, PT, R65, -0x1, RZ ;  /* 0xffffffff41287810 */ /* 0x000fc80007ffe0ff */
        /* <DEDUP_REMOVED lines=19> */
[----:B------:R-:W-:-:S04]  /*6490*/  IADD3 R40, PT, PT, R65, -0x1, RZ ;  /* 0xffffffff41287810 */ /* 0x000fc80007ffe0ff */
[----:B------:R-:W-:Y:S02]  /*64a0*/  ISETP.GE.AND P1, PT, R40, RZ, PT ;  /* 0x000000ff2800720c */ /* 0x000fe40003f26270 */
[----:B------:R-:W-:-:S04]  /*64b0*/  IADD3 R40, PT, PT, R13, -0x1, RZ ;  /* 0xffffffff0d287810 */ /* 0x000fc80007ffe0ff */
[----:B------:R-:W-:-:S07]  /*64c0*/  ISETP.GE.AND P2, PT, R40, RZ, PT ;  /* 0x000000ff2800720c */ /* 0x000fce0003f46270 */
[----:B------:R-:W-:Y:S01]  /*64d0*/  @P1 MOV R40, RZ ;  /* 0x000000ff00281202 */ /* 0x000fe20000000f00 */
[----:B------:R-:W-:Y:S01]  /*64e0*/  @!P1 FFMA R4, R4, 1.84467440737095516160e+19, RZ ;  /* 0x5f80000004049823 */ /* 0x000fe200000000ff */
[----:B------:R-:W-:-:S04]  /*64f0*/  @!P1 MOV R40, 0xffffffc0 ;  /* 0xffffffc000289802 */ /* 0x000fc80000000f00 */
[----:B------:R-:W-:Y:S01]  /*6500*/  @!P2 FFMA R67, R11, 1.84467440737095516160e+19, RZ ;  /* 0x5f8000000b43a823 */ /* 0x000fe200000000ff */
[----:B------:R-:W-:-:S07]  /*6510*/  @!P2 IADD3 R40, PT, PT, R40, 0x40, RZ ;  /* 0x000000402828a810 */ /* 0x000fce0007ffe0ff */
.L_x_612:
[----:B------:R-:W-:Y:S01]  /*6520*/  LEA R66, R13, 0xc0800000, 0x17 ;  /* 0xc08000000d427811 */ /* 0x000fe200078eb8ff */
[----:B------:R-:W-:Y:S01]  /*6530*/  BSSY.RECONVERGENT B2, `(.L_x_617) ;  /* 0x0000036000027945 */ /* 0x000fe20003800200 */
[----:B------:R-:W-:Y:S02]  /*6540*/  IADD3 R68, PT, PT, R65, -0x7f, RZ ;  /* 0xffffff8141447810 */ /* 0x000fe40007ffe0ff */
[----:B------:R-:W-:Y:S02]  /*6550*/  IADD3 R69, PT, PT, -R66, R67, RZ ;  /* 0x0000004342457210 */ /* 0x000fe40007ffe1ff */
[C---:B------:R-:W-:Y:S01]  /*6560*/  IADD3 R13, PT, PT, R68.reuse, 0x7f, -R13 ;  /* 0x0000007f440d7810 */ /* 0x040fe20007ffe80d */
[----:B------:R-:W-:Y:S01]  /*6570*/  IMAD R4, R68, -0x800000, R4 ;  /* 0xff80000044047824 */ /* 0x000fe200078e0204 */
        /* <DEDUP_REMOVED lines=26> */
[C---:B------:R-:W-:Y:S02]  /*6720*/  IADD3 R67, PT, PT, R13.reuse, 0x20, RZ ;  /* 0x000000200d437810 */ /* 0x040fe40007ffe0ff */
[----:B------:R-:W-:Y:S02]  /*6730*/  LOP3.LUT R68, R68, 0x7fffff, RZ, 0xc0, !PT ;  /* 0x007fffff44447812 */ /* 0x000fe400078ec0ff */
[C---:B------:R-:W-:Y:S02]  /*6740*/  ISETP.NE.AND P3, PT, R13.reuse, RZ, PT ;  /* 0x000000ff0d00720c */ /* 0x040fe40003f65270 */
[----:B------:R-:W-:Y:S02]  /*6750*/  LOP3.LUT R68, R68, 0x800000, RZ, 0xfc, !PT ;  /* 0x0080000044447812 */ /* 0x000fe400078efcff */
[----:B------:R-:W-:-:S02]  /*6760*/  ISETP.NE.AND P2, PT, R13, RZ, PT ;  /* 0x000000ff0d00720c */ /* 0x000fc40003f45270 */
        /* <DEDUP_REMOVED lines=14> */
.L_x_619:
[----:B------:R-:W-:-:S04]  /*6850*/  LOP3.LUT R4, R4, 0x80000000, RZ, 0xc0, !PT ;  /* 0x8000000004047812 */ /* 0x000fc800078ec0ff */
[----:B------:R-:W-:Y:S01]  /*6860*/  LOP3.LUT R4, R4, 0x7f800000, RZ, 0xfc, !PT ;  /* 0x7f80000004047812 */ /* 0x000fe200078efcff */
[----:B------:R-:W-:Y:S06]  /*6870*/  BRA `(.L_x_620) ;  /* 0x0000000000047947 */ /* 0x000fec0003800000 */
.L_x_618:
[----:B------:R-:W-:-:S07]  /*6880*/  LEA R4, R40, R4, 0x17 ;  /* 0x0000000428047211 */ /* 0x000fce00078eb8ff */
.L_x_620:
[----:B------:R-:W-:Y:S05]  /*6890*/  BSYNC.RECONVERGENT B2 ;  /* 0x0000000000027941 */ /* 0x000fea0003800200 */
.L_x_617:
[----:B------:R-:W-:Y:S05]  /*68a0*/  BRA `(.L_x_621) ;  /* 0x0000000000207947 */ /* 0x000fea0003800000 */
.L_x_616:
[----:B------:R-:W-:-:S04]  /*68b0*/  LOP3.LUT R4, R67, 0x80000000, R4, 0x48, !PT ;  /* 0x8000000043047812 */ /* 0x000fc800078e4804 */
[----:B------:R-:W-:Y:S01]  /*68c0*/  LOP3.LUT R4, R4, 0x7f800000, RZ, 0xfc, !PT ;  /* 0x7f80000004047812 */ /* 0x000fe200078efcff */
[----:B------:R-:W-:Y:S06]  /*68d0*/  BRA `(.L_x_621) ;  /* 0x0000000000147947 */ /* 0x000fec0003800000 */
.L_x_615:
[----:B------:R-:W-:Y:S01]  /*68e0*/  LOP3.LUT R4, R67, 0x80000000, R4, 0x48, !PT ;  /* 0x8000000043047812 */ /* 0x000fe200078e4804 */
[----:B------:R-:W-:Y:S06]  /*68f0*/  BRA `(.L_x_621) ;  /* 0x00000000000c7947 */ /* 0x000fec0003800000 */
.L_x_614:
[----:B------:R-:W0:Y:S01]  /*6900*/  MUFU.RSQ R4, -QNAN ;  /* 0xffc0000000047908 */ /* 0x000e220000001400 */
[----:B------:R-:W-:Y:S05]  /*6910*/  BRA `(.L_x_621) ;  /* 0x0000000000047947 */ /* 0x000fea0003800000 */
.L_x_613:
[----:B------:R-:W-:-:S07]  /*6920*/  FADD.FTZ R4, R4, R11 ;  /* 0x0000000b04047221 */ /* 0x000fce0000010000 */
.L_x_621:
[----:B------:R-:W-:Y:S05]  /*6930*/  BSYNC.RECONVERGENT B1 ;  /* 0x0000000000017941 */ /* 0x000fea0003800200 */
.L_x_611:
[----:B------:R-:W-:-:S04]  /*6940*/  HFMA2 R13, -RZ, RZ, 0, 0 ;  /* 0x00000000ff0d7431 */ /* 0x000fc800000001ff */
[----:B0-----:R-:W-:Y:S05]  /*6950*/  RET.REL.NODEC R12 `(_ZN7oneflow4cuda7softmax15SoftmaxWarpImplI10SimpleLoadI6__halffE11SimpleStoreIS4_fEfLi1ELi29ELi32ELi1ELb1ELNS1_9AlgorithmE0EEEvT_T0_ll) ;  /* 0xffffff940ca87950 */ /* 0x001fea0003c3ffff */
.L_x_622:
        /* <DEDUP_REMOVED lines=10> */
.L_x_15323:


//--------------------- .text._ZN7oneflow4cuda7softmax15SoftmaxWarpImplI10SimpleLoadI6__halffE11SimpleStoreIS4_fEfLi1ELi29ELi32ELi1ELb0ELNS1_9AlgorithmE0EEEvT_T0_ll --------------------------
	.section	.text._ZN7oneflow4cuda7softmax15SoftmaxWarpImplI10SimpleLoadI6__halffE11SimpleStoreIS4_fEfLi1ELi29ELi32ELi1ELb0ELNS1_9AlgorithmE0EEEvT_T0_ll,"ax",@progbits
	.align	128
        .global         _ZN7oneflow4cuda7softmax15SoftmaxWarpImplI10SimpleLoadI6__halffE11SimpleStoreIS4_fEfLi1ELi29ELi32ELi1ELb0ELNS1_9AlgorithmE0EEEvT_T0_ll
        .type           _ZN7oneflow4cuda7softmax15SoftmaxWarpImplI10SimpleLoadI6__halffE11SimpleStoreIS4_fEfLi1ELi29ELi32ELi1ELb0ELNS1_9AlgorithmE0EEEvT_T0_ll,@function
        .size           _ZN7oneflow4cuda7softmax15SoftmaxWarpImplI10SimpleLoadI6__halffE11SimpleStoreIS4_fEfLi1ELi29ELi32ELi1ELb0ELNS1_9AlgorithmE0EEEvT_T0_ll,(.L_x_15324 - _ZN7oneflow4cuda7softmax15SoftmaxWarpImplI10SimpleLoadI6__halffE11SimpleStoreIS4_fEfLi1ELi29ELi32ELi1ELb0ELNS1_9AlgorithmE0EEEvT_T0_ll)
        .other          _ZN7oneflow4cuda7softmax15SoftmaxWarpImplI10SimpleLoadI6__halffE11SimpleStoreIS4_fEfLi1ELi29ELi32ELi1ELb0ELNS1_9AlgorithmE0EEEvT_T0_ll,@"STO_CUDA_ENTRY STV_DEFAULT"
_ZN7oneflow4cuda7softmax15SoftmaxWarpImplI10SimpleLoadI6__halffE11SimpleStoreIS4_fEfLi1ELi29ELi32ELi1ELb0ELNS1_9AlgorithmE0EEEvT_T0_ll:
.text._ZN7oneflow4cuda7softmax15SoftmaxWarpImplI10SimpleLoadI6__halffE11SimpleStoreIS4_fEfLi1ELi29ELi32ELi1ELb0ELNS1_9AlgorithmE0EEEvT_T0_ll:
        /* <DEDUP_REMOVED lines=24> */
.L_x_623:
        /* <DEDUP_REMOVED lines=13> */
.L_x_683:
        /* <DEDUP_REMOVED lines=119> */
[-C--:B------:R-:W-:Y:S01]  /*09c0*/  FFMA.SAT R7, R72, R11.reuse, 0.5 ;  /* 0x3f00000048077423 */ /* 0x080fe2000000200b */
[--C-:B------:R-:W-:Y:S01]  /*09d0*/  FADD R4, R4, -R74.reuse ;  /* 0x8000004a04047221 */ /* 0x100fe20000000000 */
[-C--:B------:R-:W-:Y:S01]  /*09e0*/  FFMA.SAT R9, R70, R11.reuse, 0.5 ;  /* 0x3f00000046097423 */ /* 0x080fe2000000200b */
[----:B------:R-:W-:Y:S01]  /*09f0*/  FADD R5, R3, -12583039 ;  /* 0xcb40007f03057421 */ /* 0x000fe20000000000 */
[-C--:B------:R-:W-:Y:S01]  /*0a00*/  FFMA.RM R7, R7, R12.reuse, 12582913 ;  /* 0x4b40000107077423 */ /* 0x080fe2000000400c */
[--C-:B------:R-:W-:Y:S01]  /*0a10*/  FADD R0, R47, -R74.reuse ;  /* 0x8000004a2f007221 */ /* 0x100fe20000000000 */
[--C-:B------:R-:W-:Y:S01]  /*0a20*/  FADD R34, R10, -R74.reuse ;  /* 0x8000004a0a227221 */ /* 0x100fe20000000000 */
[----:B------:R-:W-:Y:S01]  /*0a30*/  FFMA R5, R76, 1.4426950216293334961, -R5 ;  /* 0x3fb8aa3b4c057823 */ /* 0x000fe20000000805 */
[--C-:B------:R-:W-:Y:S01]  /*0a40*/  FADD R14, R19, -R74.reuse ;  /* 0x8000004a130e7221 */ /* 0x100fe20000000000 */
[-C--:B------:R-:W-:Y:S01]  /*0a50*/  FFMA.RM R10, R9, R12.reuse, 12582913 ;  /* 0x4b400001090a7423 */ /* 0x080fe2000000400c */
[-C--:B------:R-:W-:Y:S01]  /*0a60*/  FFMA.SAT R19, R4, R11.reuse, 0.5 ;  /* 0x3f00000004137423 */ /* 0x080fe2000000200b */
[----:B------:R-:W-:Y:S01]  /*0a70*/  FFMA R5, R76, 1.925963033500011079e-08, R5 ;  /* 0x32a570604c057823 */ /* 0x000fe20000000005 */
[----:B------:R-:W-:Y:S01]  /*0a80*/  FADD R9, R7, -12583039 ;  /* 0xcb40007f07097421 */ /* 0x000fe20000000000 */
[----:B------:R-:W-:Y:S01]  /*0a90*/  SHF.L.U32 R3, R3, 0x17, RZ ;  /* 0x0000001703037819 */ /* 0x000fe200000006ff */
[-C--:B------:R-:W-:Y:S01]  /*0aa0*/  FFMA.SAT R15, R0, R11.reuse, 0.5 ;  /* 0x3f000000000f7423 */ /* 0x080fe2000000200b */
[----:B------:R-:W1:Y:S01]  /*0ab0*/  MUFU.EX2 R6, R5 ;  /* 0x0000000500067308 */ /* 0x000e620000000800 */
[-C--:B------:R-:W-:Y:S01]  /*0ac0*/  FFMA.RM R19, R19, R12.reuse, 12582913 ;  /* 0x4b40000113137423 */ /* 0x080fe2000000400c */
[----:B------:R-:W-:Y:S01]  /*0ad0*/  FFMA R9, R72, 1.4426950216293334961, -R9 ;  /* 0x3fb8aa3b48097823 */ /* 0x000fe20000000809 */
[----:B------:R-:W-:Y:S01]  /*0ae0*/  FFMA.RM R15, R15, R12, 12582913 ;  /* 0x4b4000010f0f7423 */ /* 0x000fe2000000400c */
[--C-:B------:R-:W-:Y:S01]  /*0af0*/  FADD R32, R17, -R74.reuse ;  /* 0x8000004a11207221 */ /* 0x100fe20000000000 */
[----:B------:R-:W-:Y:S01]  /*0b00*/  FADD R13, R10, -12583039 ;  /* 0xcb40007f0a0d7421 */ /* 0x000fe20000000000 */
[----:B------:R-:W-:Y:S01]  /*0b10*/  FFMA R9, R72, 1.925963033500011079e-08, R9 ;  /* 0x32a5706048097823 */ /* 0x000fe20000000009 */
[----:B------:R-:W-:Y:S01]  /*0b20*/  FADD R17, R15, -12583039 ;  /* 0xcb40007f0f117421 */ /* 0x000fe20000000000 */
[--C-:B------:R-:W-:Y:S01]  /*0b30*/  FADD R40, R28, -R74.reuse ;  /* 0x8000004a1c287221 */ /* 0x100fe20000000000 */
[----:B------:R-:W-:Y:S01]  /*0b40*/  FFMA R13, R70, 1.4426950216293334961, -R13 ;  /* 0x3fb8aa3b460d7823 */ /* 0x000fe2000000080d */
[--C-:B------:R-:W-:Y:S01]  /*0b50*/  FADD R28, R21, -R74.reuse ;  /* 0x8000004a151c7221 */ /* 0x100fe20000000000 */
[----:B------:R-:W-:Y:S01]  /*0b60*/  FFMA R17, R0, 1.4426950216293334961, -R17 ;  /* 0x3fb8aa3b00117823 */ /* 0x000fe20000000811 */
[----:B------:R-:W2:Y:S01]  /*0b70*/  MUFU.EX2 R9, R9 ;  /* 0x0000000900097308 */ /* 0x000ea20000000800 */
[----:B------:R-:W-:Y:S01]  /*0b80*/  FFMA R13, R70, 1.925963033500011079e-08, R13 ;  /* 0x32a57060460d7823 */ /* 0x000fe2000000000d */
[--C-:B------:R-:W-:Y:S01]  /*0b90*/  FADD R46, R45, -R74.reuse ;  /* 0x8000004a2d2e7221 */ /* 0x100fe20000000000 */
[----:B------:R-:W-:Y:S01]  /*0ba0*/  FFMA R17, R0, 1.925963033500011079e-08, R17 ;  /* 0x32a5706000117823 */ /* 0x000fe20000000011 */
[----:B------:R-:W-:Y:S01]  /*0bb0*/  SHF.L.U32 R0, R7, 0x17, RZ ;  /* 0x0000001707007819 */ /* 0x000fe200000006ff */
[----:B-1----:R-:W-:Y:S01]  /*0bc0*/  FMUL R6, R3, R6 ;  /* 0x0000000603067220 */ /* 0x002fe20000400000 */
[----:B------:R-:W-:Y:S01]  /*0bd0*/  FADD R3, R19, -12583039 ;  /* 0xcb40007f13037421 */ /* 0x000fe20000000000 */
[--C-:B------:R-:W-:Y:S01]  /*0be0*/  FADD R50, R39, -R74.reuse ;  /* 0x8000004a27327221 */ /* 0x100fe20000000000 */
[----:B------:R-:W1:Y:S01]  /*0bf0*/  MUFU.EX2 R13, R13 ;  /* 0x0000000d000d7308 */ /* 0x000e620000000800 */
[--C-:B------:R-:W-:Y:S01]  /*0c00*/  FADD R66, R16, -R74.reuse ;  /* 0x8000004a10427221 */ /* 0x100fe20000000000 */
[----:B------:R-:W-:Y:S01]  /*0c10*/  FFMA R3, R4, 1.4426950216293334961, -R3 ;  /* 0x3fb8aa3b04037823 */ /* 0x000fe20000000803 */
[--C-:B------:R-:W-:Y:S01]  /*0c20*/  FADD R64, R18, -R74.reuse ;  /* 0x8000004a12407221 */ /* 0x100fe20000000000 */
[--C-:B------:R-:W-:Y:S01]  /*0c30*/  FADD R52, R35, -R74.reuse ;  /* 0x8000004a23347221 */ /* 0x100fe20000000000 */
[--C-:B------:R-:W-:Y:S01]  /*0c40*/  FADD R26, R26, -R74.reuse ;  /* 0x8000004a1a1a7221 */ /* 0x100fe20000000000 */
[----:B------:R-:W-:Y:S01]  /*0c50*/  FFMA R5, R4, 1.925963033500011079e-08, R3 ;  /* 0x32a5706004057823 */ /* 0x000fe20000000003 */
[----:B------:R-:W-:Y:S01]  /*0c60*/  FFMA.SAT R3, R2, R11, 0.5 ;  /* 0x3f00000002037423 */ /* 0x000fe2000000200b */
[----:B------:R3:W4:Y:S01]  /*0c70*/  MUFU.EX2 R4, R17 ;  /* 0x0000001100047308 */ /* 0x0007220000000800 */
[----:B--2---:R-:W-:Y:S01]  /*0c80*/  FMUL R0, R0, R9 ;  /* 0x0000000900007220 */ /* 0x004fe20000400000 */
[--C-:B------:R-:W-:Y:S01]  /*0c90*/  FADD R54, R33, -R74.reuse ;  /* 0x8000004a21367221 */ /* 0x100fe20000000000 */
[-C--:B------:R-:W-:Y:S01]  /*0ca0*/  FFMA.RM R7, R3, R12.reuse, 12582913 ;  /* 0x4b40000103077423 */ /* 0x080fe2000000400c */
[--C-:B------:R-:W-:Y:S01]  /*0cb0*/  FADD R24, R24, -R74.reuse ;  /* 0x8000004a18187221 */ /* 0x100fe20000000000 */
[--C-:B------:R-:W-:Y:S01]  /*0cc0*/  FADD R48, R20, -R74.reuse ;  /* 0x8000004a14307221 */ /* 0x100fe20000000000 */
[--C-:B------:R-:W-:Y:S01]  /*0cd0*/  FADD R58, R31, -R74.reuse ;  /* 0x8000004a1f3a7221 */ /* 0x100fe20000000000 */
[C---:B------:R-:W-:Y:S01]  /*0ce0*/  FADD R3, R7.reuse, -12583039 ;  /* 0xcb40007f07037421 */ /* 0x040fe20000000000 */
[----:B------:R-:W2:Y:S01]  /*0cf0*/  MUFU.EX2 R5, R5 ;  /* 0x0000000500057308 */ /* 0x000ea20000000800 */
[----:B------:R-:W-:Y:S01]  /*0d00*/  SHF.L.U32 R7, R7, 0x17, RZ ;  /* 0x0000001707077819 */ /* 0x000fe200000006ff */
[-C--:B---3--:R-:W-:Y:S01]  /*0d10*/  FFMA.SAT R17, R38, R11.reuse, 0.5 ;  /* 0x3f00000026117423 */ /* 0x088fe2000000200b */
[----:B------:R-:W-:Y:S01]  /*0d20*/  FFMA R3, R2, 1.4426950216293334961, -R3 ;  /* 0x3fb8aa3b02037823 */ /* 0x000fe20000000803 */
[--C-:B------:R-:W-:Y:S01]  /*0d30*/  FADD R22, R22, -R74.reuse ;  /* 0x8000004a16167221 */ /* 0x100fe20000000000 */
[--C-:B------:R-:W-:Y:S01]  /*0d40*/  FADD R68, R25, -R74.reuse ;  /* 0x8000004a19447221 */ /* 0x100fe20000000000 */
[-C--:B------:R-:W-:Y:S01]  /*0d50*/  FFMA.RM R17, R17, R12.reuse, 12582913 ;  /* 0x4b40000111117423 */ /* 0x080fe2000000400c */
[----:B------:R-:W-:Y:S01]  /*0d60*/  FFMA R9, R2, 1.925963033500011079e-08, R3 ;  /* 0x32a5706002097823 */ /* 0x000fe20000000003 */
[-C--:B------:R-:W-:Y:S01]  /*0d70*/  FFMA.SAT R3, R8, R11.reuse, 0.5 ;  /* 0x3f00000008037423 */ /* 0x080fe2000000200b */
[----:B------:R-:W-:Y:S01]  /*0d80*/  SHF.L.U32 R2, R10, 0x17, RZ ;  /* 0x000000170a027819 */ /* 0x000fe200000006ff */
[----:B------:R-:W-:Y:S01]  /*0d90*/  FFMA.SAT R25, R22, R11, 0.5 ;  /* 0x3f00000016197423 */ /* 0x000fe2000000200b */
[--C-:B------:R-:W-:Y:S01]  /*0da0*/  FADD R60, R29, -R74.reuse ;  /* 0x8000004a1d3c7221 */ /* 0x100fe20000000000 */
[-C--:B------:R-:W-:Y:S01]  /*0db0*/  FFMA.RM R10, R3, R12.reuse, 12582913 ;  /* 0x4b400001030a7423 */ /* 0x080fe2000000400c */
[----:B------:R-:W-:Y:S01]  /*0dc0*/  SHF.L.U32 R3, R15, 0x17, RZ ;  /* 0x000000170f037819 */ /* 0x000fe200000006ff */
[----:B-1----:R-:W-:Y:S01]  /*0dd0*/  FMUL R2, R2, R13 ;  /* 0x0000000d02027220 */ /* 0x002fe20000400000 */
[----:B------:R-:W-:Y:S01]  /*0de0*/  FFMA.SAT R13, R46, R11, 0.5 ;  /* 0x3f0000002e0d7423 */ /* 0x000fe2000000200b */
[----:B------:R-:W-:Y:S01]  /*0df0*/  FADD R21, R10, -12583039 ;  /* 0xcb40007f0a157421 */ /* 0x000fe20000000000 */
[----:B------:R-:W-:Y:S01]  /*0e00*/  FFMA.RM R25, R25, R12, 12582913 ;  /* 0x4b40000119197423 */ /* 0x000fe2000000400c */
[----:B----4-:R-:W-:Y:S01]  /*0e10*/  FMUL R3, R3, R4 ;  /* 0x0000000403037220 */ /* 0x010fe20000400000 */
[----:B------:R-:W-:Y:S01]  /*0e20*/  FFMA.RM R13, R13, R12, 12582913 ;  /* 0x4b4000010d0d7423 */ /* 0x000fe2000000400c */
[C---:B------:R-:W-:Y:S01]  /*0e30*/  FFMA R21, R8.reuse, 1.4426950216293334961, -R21 ;  /* 0x3fb8aa3b08157823 */ /* 0x040fe20000000815 */
[----:B------:R-:W-:Y:S01]  /*0e40*/  SHF.L.U32 R4, R19, 0x17, RZ ;  /* 0x0000001713047819 */ /* 0x000fe200000006ff */
[----:B------:R-:W-:Y:S01]  /*0e50*/  FADD R19, R17, -12583039 ;  /* 0xcb40007f11137421 */ /* 0x000fe20000000000 */
[----:B------:R-:W-:Y:S01]  /*0e60*/  FADD R15, R13, -12583039 ;  /* 0xcb40007f0d0f7421 */ /* 0x000fe20000000000 */
[----:B------:R-:W-:Y:S01]  /*0e70*/  FFMA R21, R8, 1.925963033500011079e-08, R21 ;  /* 0x32a5706008157823 */ /* 0x000fe20000000015 */
[--C-:B------:R-:W-:Y:S01]  /*0e80*/  FADD R56, R27, -R74.reuse ;  /* 0x8000004a1b387221 */ /* 0x100fe20000000000 */
[----:B------:R1:W3:Y:S01]  /*0e90*/  MUFU.EX2 R8, R9 ;  /* 0x0000000900087308 */ /* 0x0002e20000000800 */
[----:B--2---:R-:W-:Y:S01]  /*0ea0*/  FMUL R4, R4, R5 ;  /* 0x0000000504047220 */ /* 0x004fe20000400000 */
[----:B------:R-:W-:Y:S01]  /*0eb0*/  FFMA R15, R46, 1.4426950216293334961, -R15 ;  /* 0x3fb8aa3b2e0f7823 */ /* 0x000fe2000000080f */
[----:B------:R-:W-:Y:S01]  /*0ec0*/  FFMA R19, R38, 1.4426950216293334961, -R19 ;  /* 0x3fb8aa3b26137823 */ /* 0x000fe20000000813 */
[----:B------:R-:W-:-:S02]  /*0ed0*/  FADD R62, R23, -R74 ;  /* 0x8000004a173e7221 */ /* 0x000fc40000000000 */
[----:B------:R-:W-:Y:S01]  /*0ee0*/  FFMA R15, R46, 1.925963033500011079e-08, R15 ;  /* 0x32a570602e0f7823 */ /* 0x000fe2000000000f */
[----:B------:R-:W-:Y:S01]  /*0ef0*/  FFMA R19, R38, 1.925963033500011079e-08, R19 ;  /* 0x32a5706026137823 */ /* 0x000fe20000000013 */
[----:B-1----:R-:W-:-:S04]  /*0f00*/  FFMA.SAT R9, R40, R11, 0.5 ;  /* 0x3f00000028097423 */ /* 0x002fc8000000200b */
[----:B------:R-:W-:Y:S01]  /*0f10*/  MUFU.EX2 R15, R15 ;  /* 0x0000000f000f7308 */ /* 0x000fe20000000800 */
[----:B------:R-:W-:Y:S01]  /*0f20*/  FFMA.RM R18, R9, R12, 12582913 ;  /* 0x4b40000109127423 */ /* 0x000fe2000000400c */
[----:B---3--:R-:W-:Y:S01]  /*0f30*/  FMUL R5, R7, R8 ;  /* 0x0000000807057220 */ /* 0x008fe20000400000 */
[----:B------:R-:W-:Y:S02]  /*0f40*/  FFMA.SAT R7, R50, R11, 0.5 ;  /* 0x3f00000032077423 */ /* 0x000fe4000000200b */
[----:B------:R-:W-:-:S03]  /*0f50*/  FADD R9, R18, -12583039 ;  /* 0xcb40007f12097421 */ /* 0x000fc60000000000 */
[----:B------:R1:W2:Y:S01]  /*0f60*/  MUFU.EX2 R8, R21 ;  /* 0x0000001500087308 */ /* 0x0002a20000000800 */
[----:B------:R-:W-:Y:S01]  /*0f70*/  FFMA.RM R16, R7, R12, 12582913 ;  /* 0x4b40000107107423 */ /* 0x000fe2000000400c */
[----:B------:R-:W-:-:S03]  /*0f80*/  FFMA R9, R40, 1.4426950216293334961, -R9 ;  /* 0x3fb8aa3b28097823 */ /* 0x000fc60000000809 */
[----:B------:R-:W-:Y:S01]  /*0f90*/  FADD R7, R16, -12583039 ;  /* 0xcb40007f10077421 */ /* 0x000fe20000000000 */
[----:B------:R-:W-:Y:S01]  /*0fa0*/  FFMA R40, R40, 1.925963033500011079e-08, R9 ;  /* 0x32a5706028287823 */ /* 0x000fe20000000009 */
[-C--:B------:R-:W-:Y:S01]  /*0fb0*/  FFMA.SAT R9, R52, R11.reuse, 0.5 ;  /* 0x3f00000034097423 */ /* 0x080fe2000000200b */
[----:B-1----:R-:W-:Y:S01]  /*0fc0*/  FFMA.SAT R21, R26, R11, 0.5 ;  /* 0x3f0000001a157423 */ /* 0x002fe2000000200b */
[----:B------:R-:W-:-:S03]  /*0fd0*/  FFMA R7, R50, 1.4426950216293334961, -R7 ;  /* 0x3fb8aa3b32077823 */ /* 0x000fc60000000807 */
[----:B------:R-:W-:Y:S01]  /*0fe0*/  FFMA.RM R21, R21, R12, 12582913 ;  /* 0x4b40000115157423 */ /* 0x000fe2000000400c */
[----:B------:R-:W-:Y:S01]  /*0ff0*/  FFMA R50, R50, 1.925963033500011079e-08, R7 ;  /* 0x32a5706032327823 */ /* 0x000fe20000000007 */
[----:B------:R-:W-:Y:S02]  /*1000*/  SHF.L.U32 R7, R10, 0x17, RZ ;  /* 0x000000170a077819 */ /* 0x000fe400000006ff */
[----:B------:R-:W1:Y:S03]  /*1010*/  MUFU.EX2 R10, R19 ;  /* 0x00000013000a7308 */ /* 0x000e660000000800 */
[----:B--2---:R-:W-:Y:S01]  /*1020*/  FMUL R7, R7, R8 ;  /* 0x0000000807077220 */ /* 0x004fe20000400000 */
[----:B------:R-:W-:-:S04]  /*1030*/  SHF.L.U32 R8, R13, 0x17, RZ ;  /* 0x000000170d087819 */ /* 0x000fc800000006ff */
[----:B------:R-:W2:Y:S01]  /*1040*/  MUFU.EX2 R13, R50 ;  /* 0x00000032000d7308 */ /* 0x000ea20000000800 */
[----:B------:R-:W-:Y:S01]  /*1050*/  FMUL R8, R8, R15 ;  /* 0x0000000f08087220 */ /* 0x000fe20000400000 */
[----:B------:R-:W-:-:S04]  /*1060*/  FFMA.RM R15, R9, R12, 12582913 ;  /* 0x4b400001090f7423 */ /* 0x000fc8000000400c */
[C---:B------:R-:W-:Y:S01]  /*1070*/  FADD R9, R15.reuse, -12583039 ;  /* 0xcb40007f0f097421 */ /* 0x040fe20000000000 */
[----:B------:R-:W-:-:S03]  /*1080*/  SHF.L.U32 R15, R15, 0x17, RZ ;  /* 0x000000170f0f7819 */ /* 0x000fc600000006ff */
[----:B------:R-:W-:-:S04]  /*1090*/  FFMA R9, R52, 1.4426950216293334961, -R9 ;  /* 0x3fb8aa3b34097823 */ /* 0x000fc80000000809 */
[----:B------:R-:W-:Y:S01]  /*10a0*/  FFMA R52, R52, 1.925963033500011079e-08, R9 ;  /* 0x32a5706034347823 */ /* 0x000fe20000000009 */
[----:B------:R-:W-:Y:S01]  /*10b0*/  SHF.L.U32 R9, R17, 0x17, RZ ;  /* 0x0000001711097819 */ /* 0x000fe200000006ff */
[----:B------:R-:W-:-:S04]  /*10c0*/  FADD R17, R21, -12583039 ;  /* 0xcb40007f15117421 */ /* 0x000fc80000000000 */
[----:B-1----:R-:W-:Y:S01]  /*10d0*/  FMUL R9, R9, R10 ;  /* 0x0000000a09097220 */ /* 0x002fe20000400000 */
[----:B------:R-:W-:Y:S01]  /*10e0*/  SHF.L.U32 R10, R16, 0x17, RZ ;  /* 0x00000017100a7819 */ /* 0x000fe200000006ff */
[----:B------:R-:W-:Y:S01]  /*10f0*/  FFMA R17, R26, 1.4426950216293334961, -R17 ;  /* 0x3fb8aa3b1a117823 */ /* 0x000fe20000000811 */
[----:B------:R-:W-:Y:S01]  /*1100*/  SHF.L.U32 R16, R18, 0x17, RZ ;  /* 0x0000001712107819 */ /* 0x000fe200000006ff */
[----:B------:R-:W1:Y:S01]  /*1110*/  MUFU.EX2 R52, R52 ;  /* 0x0000003400347308 */ /* 0x000e620000000800 */
[----:B------:R-:W-:Y:S01]  /*1120*/  SHF.L.U32 R18, R21, 0x17, RZ ;  /* 0x0000001715127819 */ /* 0x000fe200000006ff */
[----:B--2---:R-:W-:Y:S01]  /*1130*/  FMUL R10, R10, R13 ;  /* 0x0000000d0a0a7220 */ /* 0x004fe20000400000 */
[----:B------:R-:W-:Y:S01]  /*1140*/  FFMA.SAT R13, R54, R11, 0.5 ;  /* 0x3f000000360d7423 */ /* 0x000fe2000000200b */
[----:B------:R-:W-:-:S03]  /*1150*/  FFMA R26, R26, 1.925963033500011079e-08, R17 ;  /* 0x32a570601a1a7823 */ /* 0x000fc60000000011 */
[----:B------:R-:W-:Y:S02]  /*1160*/  FFMA.RM R19, R13, R12, 12582913 ;  /* 0x4b4000010d137423 */ /* 0x000fe4000000400c */
[----:B------:R-:W2:Y:S02]  /*1170*/  MUFU.EX2 R13, R40 ;  /* 0x00000028000d7308 */ /* 0x000ea40000000800 */
[C---:B------:R-:W-:Y:S01]  /*1180*/  FADD R17, R19.reuse, -12583039 ;  /* 0xcb40007f13117421 */ /* 0x040fe20000000000 */
[----:B------:R-:W-:-:S03]  /*1190*/  SHF.L.U32 R19, R19, 0x17, RZ ;  /* 0x0000001713137819 */ /* 0x000fc600000006ff */
[----:B------:R-:W-:-:S04]  /*11a0*/  FFMA R17, R54, 1.4426950216293334961, -R17 ;  /* 0x3fb8aa3b36117823 */ /* 0x000fc80000000811 */
[----:B------:R-:W-:Y:S01]  /*11b0*/  FFMA R54, R54, 1.925963033500011079e-08, R17 ;  /* 0x32a5706036367823 */ /* 0x000fe20000000011 */
[----:B------:R-:W-:-:S04]  /*11c0*/  FFMA.SAT R17, R24, R11, 0.5 ;  /* 0x3f00000018117423 */ /* 0x000fc8000000200b */
[----:B------:R-:W-:Y:S01]  /*11d0*/  FFMA.RM R20, R17, R12, 12582913 ;  /* 0x4b40000111147423 */ /* 0x000fe2000000400c */
[----:B-1----:R-:W-:Y:S01]  /*11e0*/  FMUL R17, R15, R52 ;  /* 0x000000340f117220 */ /* 0x002fe20000400000 */
[----:B--2---:R-:W-:Y:S01]  /*11f0*/  FMUL R16, R16, R13 ;  /* 0x0000000d10107220 */ /* 0x004fe20000400000 */
[----:B------:R-:W1:Y:S01]  /*1200*/  MUFU.EX2 R54, R54 ;  /* 0x0000003600367308 */ /* 0x000e620000000800 */
[C---:B------:R-:W-:Y:S01]  /*1210*/  FADD R13, R20.reuse, -12583039 ;  /* 0xcb40007f140d7421 */ /* 0x040fe20000000000 */
[----:B------:R-:W-:-:S03]  /*1220*/  SHF.L.U32 R20, R20, 0x17, RZ ;  /* 0x0000001714147819 */ /* 0x000fc600000006ff */
[----:B------:R-:W-:-:S04]  /*1230*/  FFMA R13, R24, 1.4426950216293334961, -R13 ;  /* 0x3fb8aa3b180d7823 */ /* 0x000fc8000000080d */
[----:B------:R-:W-:Y:S01]  /*1240*/  FFMA R24, R24, 1.925963033500011079e-08, R13 ;  /* 0x32a5706018187823 */ /* 0x000fe2000000000d */
[----:B------:R-:W-:-:S04]  /*1250*/  FFMA.SAT R13, R58, R11, 0.5 ;  /* 0x3f0000003a0d7423 */ /* 0x000fc8000000200b */
[----:B------:R-:W-:Y:S02]  /*1260*/  FFMA.RM R15, R13, R12, 12582913 ;  /* 0x4b4000010d0f7423 */ /* 0x000fe4000000400c */
[----:B------:R-:W2:Y:S01]  /*1270*/  MUFU.EX2 R13, R26 ;  /* 0x0000001a000d7308 */ /* 0x000ea20000000800 */
[----:B-1----:R-:W-:Y:S01]  /*1280*/  FMUL R19, R19, R54 ;  /* 0x0000003613137220 */ /* 0x002fe20000400000 */
[C---:B------:R-:W-:Y:S01]  /*1290*/  FADD R23, R15.reuse, -12583039 ;  /* 0xcb40007f0f177421 */ /* 0x040fe20000000000 */
[----:B------:R-:W-:-:S03]  /*12a0*/  SHF.L.U32 R15, R15, 0x17, RZ ;  /* 0x000000170f0f7819 */ /* 0x000fc600000006ff */
[----:B------:R-:W-:-:S04]  /*12b0*/  FFMA R23, R58, 1.4426950216293334961, -R23 ;  /* 0x3fb8aa3b3a177823 */ /* 0x000fc80000000817 */
[----:B------:R-:W-:Y:S01]  /*12c0*/  FFMA R23, R58, 1.925963033500011079e-08, R23 ;  /* 0x32a570603a177823 */ /* 0x000fe20000000017 */
[----:B--2---:R-:W-:Y:S01]  /*12d0*/  FMUL R18, R18, R13 ;  /* 0x0000000d12127220 */ /* 0x004fe20000400000 */
[----:B------:R-:W-:-:S04]  /*12e0*/  FADD R13, R25, -12583039 ;  /* 0xcb40007f190d7421 */ /* 0x000fc80000000000 */
[----:B------:R-:W-:-:S04]  /*12f0*/  FFMA R13, R22, 1.4426950216293334961, -R13 ;  /* 0x3fb8aa3b160d7823 */ /* 0x000fc8000000080d */
[----:B------:R-:W-:Y:S01]  /*1300*/  FFMA R26, R22, 1.925963033500011079e-08, R13 ;  /* 0x32a57060161a7823 */ /* 0x000fe2000000000d */
[----:B------:R-:W-:Y:S01]  /*1310*/  FFMA.SAT R13, R60, R11, 0.5 ;  /* 0x3f0000003c0d7423 */ /* 0x000fe2000000200b */
[----:B------:R-:W1:Y:S03]  /*1320*/  MUFU.EX2 R22, R23 ;  /* 0x0000001700167308 */ /* 0x000e660000000800 */
[----:B------:R-:W-:-:S04]  /*1330*/  FFMA.RM R27, R13, R12, 12582913 ;  /* 0x4b4000010d1b7423 */ /* 0x000fc8000000400c */
[----:B------:R-:W-:Y:S01]  /*1340*/  FADD R21, R27, -12583039 ;  /* 0xcb40007f1b157421 */ /* 0x000fe20000000000 */
[----:B------:R-:W2:Y:S03]  /*1350*/  MUFU.EX2 R13, R24 ;  /* 0x00000018000d7308 */ /* 0x000ea60000000800 */
[----:B------:R-:W-:-:S04]  /*1360*/  FFMA R21, R60, 1.4426950216293334961, -R21 ;  /* 0x3fb8aa3b3c157823 */ /* 0x000fc80000000815 */
[----:B------:R-:W-:Y:S01]  /*1370*/  FFMA R60, R60, 1.925963033500011079e-08, R21 ;  /* 0x32a570603c3c7823 */ /* 0x000fe20000000015 */
[----:B------:R-:W-:-:S04]  /*1380*/  FFMA.SAT R21, R48, R11, 0.5 ;  /* 0x3f00000030157423 */ /* 0x000fc8000000200b */
[----:B------:R-:W-:Y:S01]  /*1390*/  FFMA.RM R29, R21, R12, 12582913 ;  /* 0x4b400001151d7423 */ /* 0x000fe2000000400c */
[----:B-1----:R-:W-:Y:S01]  /*13a0*/  FMUL R21, R15, R22 ;  /* 0x000000160f157220 */ /* 0x002fe20000400000 */
[----:B------:R-:W-:Y:S01]  /*13b0*/  SHF.L.U32 R22, R25, 0x17, RZ ;  /* 0x0000001719167819 */ /* 0x000fe200000006ff */
[----:B------:R-:W-:Y:S01]  /*13c0*/  MUFU.EX2 R60, R60 ;  /* 0x0000003c003c7308 */ /* 0x000fe20000000800 */
[----:B--2---:R-:W-:Y:S01]  /*13d0*/  FMUL R20, R20, R13 ;  /* 0x0000000d14147220 */ /* 0x004fe20000400000 */
[C---:B------:R-:W-:Y:S01]  /*13e0*/  FADD R13, R29.reuse, -12583039 ;  /* 0xcb40007f1d0d7421 */ /* 0x040fe20000000000 */
[----:B------:R-:W-:-:S03]  /*13f0*/  SHF.L.U32 R24, R29, 0x17, RZ ;  /* 0x000000171d187819 */ /* 0x000fc600000006ff */
[----:B------:R-:W-:-:S04]  /*1400*/  FFMA R13, R48, 1.4426950216293334961, -R13 ;  /* 0x3fb8aa3b300d7823 */ /* 0x000fc8000000080d */
[----:B------:R-:W-:Y:S01]  /*1410*/  FFMA R48, R48, 1.925963033500011079e-08, R13 ;  /* 0x32a5706030307823 */ /* 0x000fe2000000000d */
[----:B------:R-:W-:-:S04]  /*1420*/  FFMA.SAT R13, R56, R11, 0.5 ;  /* 0x3f000000380d7423 */ /* 0x000fc8000000200b */
[----:B------:R-:W-:Y:S02]  /*1430*/  FFMA.RM R15, R13, R12, 12582913 ;  /* 0x4b4000010d0f7423 */ /* 0x000fe4000000400c */
[----:B------:R-:W1:Y:S02]  /*1440*/  MUFU.EX2 R13, R26 ;  /* 0x0000001a000d7308 */ /* 0x000e640000000800 */
[C---:B------:R-:W-:Y:S01]  /*1450*/  FADD R23, R15.reuse, -12583039 ;  /* 0xcb40007f0f177421 */ /* 0x040fe20000000000 */
[----:B------:R-:W-:-:S03]  /*1460*/  SHF.L.U32 R15, R15, 0x17, RZ ;  /* 0x000000170f0f7819 */ /* 0x000fc600000006ff */
[----:B------:R-:W-:-:S04]  /*1470*/  FFMA R23, R56, 1.4426950216293334961, -R23 ;  /* 0x3fb8aa3b38177823 */ /* 0x000fc80000000817 */
[----:B------:R-:W-:Y:S01]  /*1480*/  FFMA R56, R56, 1.925963033500011079e-08, R23 ;  /* 0x32a5706038387823 */ /* 0x000fe20000000017 */
[----:B------:R-:W-:-:S04]  /*1490*/  FFMA.SAT R23, R64, R11, 0.5 ;  /* 0x3f00000040177423 */ /* 0x000fc8000000200b */
[----:B------:R-:W-:Y:S01]  /*14a0*/  FFMA.RM R31, R23, R12, 12582913 ;  /* 0x4b400001171f7423 */ /* 0x000fe2000000400c */
[----:B------:R-:W-:Y:S01]  /*14b0*/  MUFU.EX2 R56, R56 ;  /* 0x0000003800387308 */ /* 0x000fe20000000800 */
[----:B-1----:R-:W-:Y:S01]  /*14c0*/  FMUL R22, R22, R13 ;  /* 0x0000000d16167220 */ /* 0x002fe20000400000 */
[----:B------:R-:W-:Y:S01]  /*14d0*/  SHF.L.U32 R23, R27, 0x17, RZ ;  /* 0x000000171b177819 */ /* 0x000fe200000006ff */
[C---:B------:R-:W-:Y:S01]  /*14e0*/  FADD R13, R31.reuse, -12583039 ;  /* 0xcb40007f1f0d7421 */ /* 0x040fe20000000000 */
[----:B------:R-:W-:-:S03]  /*14f0*/  SHF.L.U32 R26, R31, 0x17, RZ ;  /* 0x000000171f1a7819 */ /* 0x000fc600000006ff */
[----:B------:R-:W-:Y:S01]  /*1500*/  FFMA R13, R64, 1.4426950216293334961, -R13 ;  /* 0x3fb8aa3b400d7823 */ /* 0x000fe2000000080d */
[----:B------:R-:W-:-:S03]  /*1510*/  FMUL R23, R23, R60 ;  /* 0x0000003c17177220 */ /* 0x000fc60000400000 */
[----:B------:R-:W-:Y:S01]  /*1520*/  FFMA R64, R64, 1.925963033500011079e-08, R13 ;  /* 0x32a5706040407823 */ /* 0x000fe2000000000d */
[----:B------:R-:W-:-:S03]  /*1530*/  FFMA.SAT R13, R68, R11, 0.5 ;  /* 0x3f000000440d7423 */ /* 0x000fc6000000200b */
[----:B------:R-:W1:Y:S01]  /*1540*/  MUFU.EX2 R27, R64 ;  /* 0x00000040001b7308 */ /* 0x000e620000000800 */
[----:B------:R-:W-:-:S04]  /*1550*/  FFMA.RM R33, R13, R12, 12582913 ;  /* 0x4b4000010d217423 */ /* 0x000fc8000000400c */
[----:B------:R-:W-:-:S03]  /*1560*/  FADD R25, R33, -12583039 ;  /* 0xcb40007f21197421 */ /* 0x000fc60000000000 */
[----:B------:R-:W2:Y:S01]  /*1570*/  MUFU.EX2 R13, R48 ;  /* 0x00000030000d7308 */ /* 0x000ea20000000800 */
[----:B------:R-:W-:-:S04]  /*1580*/  FFMA R25, R68, 1.4426950216293334961, -R25 ;  /* 0x3fb8aa3b44197823 */ /* 0x000fc80000000819 */
[----:B------:R-:W-:Y:S01]  /*1590*/  FFMA R68, R68, 1.925963033500011079e-08, R25 ;  /* 0x32a5706044447823 */ /* 0x000fe20000000019 */
[----:B------:R-:W-:Y:S01]  /*15a0*/  FFMA.SAT R25, R66, R11, 0.5 ;  /* 0x3f00000042197423 */ /* 0x000fe2000000200b */
[----:B-1----:R-:W-:-:S03]  /*15b0*/  FMUL R26, R26, R27 ;  /* 0x0000001b1a1a7220 */ /* 0x002fc60000400000 */
[----:B------:R-:W-:Y:S01]  /*15c0*/  FFMA.RM R29, R25, R12, 12582913 ;  /* 0x4b400001191d7423 */ /* 0x000fe2000000400c */
[----:B------:R-:W-:Y:S01]  /*15d0*/  FMUL R25, R15, R56 ;  /* 0x000000380f197220 */ /* 0x000fe20000400000 */
[----:B------:R-:W-:Y:S01]  /*15e0*/  SHF.L.U32 R27, R33, 0x17, RZ ;  /* 0x00000017211b7819 */ /* 0x000fe200000006ff */
[----:B------:R-:W1:Y:S01]  /*15f0*/  MUFU.EX2 R68, R68 ;  /* 0x0000004400447308 */ /* 0x000e620000000800 */
[----:B--2---:R-:W-:Y:S01]  /*1600*/  FMUL R24, R24, R13 ;  /* 0x0000000d18187220 */ /* 0x004fe20000400000 */
[----:B------:R-:W-:-:S04]  /*1610*/  FADD R13, R29, -12583039 ;  /* 0xcb40007f1d0d7421 */ /* 0x000fc80000000000 */
[----:B------:R-:W-:-:S04]  /*1620*/  FFMA R13, R66, 1.4426950216293334961, -R13 ;  /* 0x3fb8aa3b420d7823 */ /* 0x000fc8000000080d */
[----:B------:R-:W-:Y:S01]  /*1630*/  FFMA R66, R66, 1.925963033500011079e-08, R13 ;  /* 0x32a5706042427823 */ /* 0x000fe2000000000d */
[----:B------:R-:W-:-:S03]  /*1640*/  FFMA.SAT R13, R62, R11, 0.5 ;  /* 0x3f0000003e0d7423 */ /* 0x000fc6000000200b */
[----:B------:R-:W2:Y:S01]  /*1650*/  MUFU.EX2 R39, R66 ;  /* 0x0000004200277308 */ /* 0x000ea20000000800 */
[----:B------:R-:W-:Y:S01]  /*1660*/  FFMA.RM R13, R13, R12, 12582913 ;  /* 0x4b4000010d0d7423 */ /* 0x000fe2000000400c */
[----:B-1----:R-:W-:-:S03]  /*1670*/  FMUL R27, R27, R68 ;  /* 0x000000441b1b7220 */ /* 0x002fc60000400000 */
[----:B------:R-:W-:-:S04]  /*1680*/  FADD R15, R13, -12583039 ;  /* 0xcb40007f0d0f7421 */ /* 0x000fc80000000000 */
        /* <DEDUP_REMOVED lines=9> */
[----:B------:R-:W-:-:S04]  /*1720*/  FFMA.SAT R31, R28, R11, 0.5 ;  /* 0x3f0000001c1f7423 */ /* 0x000fc8000000200b */
[----:B------:R-:W-:Y:S01]  /*1730*/  FFMA.RM R31, R31, R12, 12582913 ;  /* 0x4b4000011f1f7423 */ /* 0x000fe2000000400c */
[----:B------:R-:W1:Y:S03]  /*1740*/  MUFU.EX2 R34, R34 ;  /* 0x0000002200227308 */ /* 0x000e660000000800 */
[C---:B------:R-:W-:Y:S01]  /*1750*/  FADD R33, R31.reuse, -12583039 ;  /* 0xcb40007f1f217421 */ /* 0x040fe20000000000 */
[----:B------:R-:W-:-:S03]  /*1760*/  SHF.L.U32 R31, R31, 0x17, RZ ;  /* 0x000000171f1f7819 */ /* 0x000fc600000006ff */
[----:B------:R-:W-:-:S04]  /*1770*/  FFMA R33, R28, 1.4426950216293334961, -R33 ;  /* 0x3fb8aa3b1c217823 */ /* 0x000fc80000000821 */
[----:B------:R-:W-:Y:S01]  /*1780*/  FFMA R35, R28, 1.925963033500011079e-08, R33 ;  /* 0x32a570601c237823 */ /* 0x000fe20000000021 */
[----:B------:R-:W-:Y:S01]  /*1790*/  FFMA.SAT R33, R30, R11, 0.5 ;  /* 0x3f0000001e217423 */ /* 0x000fe2000000200b */
[----:B------:R-:W-:-:S03]  /*17a0*/  SHF.L.U32 R28, R29, 0x17, RZ ;  /* 0x000000171d1c7819 */ /* 0x000fc600000006ff */
[----:B------:R-:W-:Y:S02]  /*17b0*/  FFMA.RM R33, R33, R12, 12582913 ;  /* 0x4b40000121217423 */ /* 0x000fe4000000400c */
[----:B--2---:R-:W-:Y:S01]  /*17c0*/  FMUL R28, R28, R39 ;  /* 0x000000271c1c7220 */ /* 0x004fe20000400000 */
[----:B------:R-:W-:Y:S01]  /*17d0*/  FFMA.SAT R39, R32, R11, 0.5 ;  /* 0x3f00000020277423 */ /* 0x000fe2000000200b */
[----:B------:R-:W-:-:S04]  /*17e0*/  FADD R29, R33, -12583039 ;  /* 0xcb40007f211d7421 */ /* 0x000fc80000000000 */
[----:B------:R-:W-:-:S04]  /*17f0*/  FFMA R29, R30, 1.4426950216293334961, -R29 ;  /* 0x3fb8aa3b1e1d7823 */ /* 0x000fc8000000081d */
[----:B------:R-:W-:Y:S01]  /*1800*/  FFMA R38, R30, 1.925963033500011079e-08, R29 ;  /* 0x32a570601e267823 */ /* 0x000fe2000000001d */
[----:B------:R-:W-:Y:S01]  /*1810*/  FFMA.SAT R29, R14, R11, 0.5 ;  /* 0x3f0000000e1d7423 */ /* 0x000fe2000000200b */
[----:B-1----:R-:W-:-:S03]  /*1820*/  FMUL R30, R15, R34 ;  /* 0x000000220f1e7220 */ /* 0x002fc60000400000 */
[-C--:B------:R-:W-:Y:S01]  /*1830*/  FFMA.RM R11, R29, R12.reuse, 12582913 ;  /* 0x4b4000011d0b7423 */ /* 0x080fe2000000400c */
[----:B------:R-:W-:Y:S02]  /*1840*/  FFMA.RM R12, R39, R12, 12582913 ;  /* 0x4b400001270c7423 */ /* 0x000fe4000000400c */
[----:B------:R-:W-:Y:S01]  /*1850*/  MUFU.EX2 R39, R38 ;  /* 0x0000002600277308 */ /* 0x000fe20000000800 */
[C---:B------:R-:W-:Y:S01]  /*1860*/  FADD R29, R11.reuse, -12583039 ;  /* 0xcb40007f0b1d7421 */ /* 0x040fe20000000000 */
[----:B------:R-:W-:-:S03]  /*1870*/  SHF.L.U32 R34, R11, 0x17, RZ ;  /* 0x000000170b227819 */ /* 0x000fc600000006ff */
[----:B------:R-:W-:-:S04]  /*1880*/  FFMA R29, R14, 1.4426950216293334961, -R29 ;  /* 0x3fb8aa3b0e1d7823 */ /* 0x000fc8000000081d */
[----:B------:R-:W-:Y:S01]  /*1890*/  FFMA R40, R14, 1.925963033500011079e-08, R29 ;  /* 0x32a570600e287823 */ /* 0x000fe2000000001d */
[C---:B------:R-:W-:Y:S01]  /*18a0*/  FADD R29, R12.reuse, -12583039 ;  /* 0xcb40007f0c1d7421 */ /* 0x040fe20000000000 */
[----:B------:R-:W-:Y:S02]  /*18b0*/  SHF.L.U32 R12, R12, 0x17, RZ ;  /* 0x000000170c0c7819 */ /* 0x000fe400000006ff */
[----:B------:R-:W1:Y:S01]  /*18c0*/  MUFU.EX2 R15, R40 ;  /* 0x00000028000f7308 */ /* 0x000e620000000800 */
[----:B------:R-:W-:-:S04]  /*18d0*/  FFMA R29, R32, 1.4426950216293334961, -R29 ;  /* 0x3fb8aa3b201d7823 */ /* 0x000fc8000000081d */
[----:B------:R-:W-:Y:S01]  /*18e0*/  FFMA R45, R32, 1.925963033500011079e-08, R29 ;  /* 0x32a57060202d7823 */ /* 0x000fe2000000001d */
[----:B------:R-:W-:Y:S02]  /*18f0*/  FADD R29, RZ, R6 ;  /* 0x00000006ff1d7221 */ /* 0x000fe40000000000 */
[----:B------:R-:W2:Y:S02]  /*1900*/  MUFU.EX2 R32, R35 ;  /* 0x0000002300207308 */ /* 0x000ea40000000800 */
[----:B------:R-:W-:-:S04]  /*1910*/  FADD R29, R29, R0 ;  /* 0x000000001d1d7221 */ /* 0x000fc80000000000 */
[----:B------:R-:W-:Y:S02]  /*1920*/  FADD R14, R29, R2 ;  /* 0x000000021d0e7221 */ /* 0x000fe40000000000 */
[----:B------:R-:W3:Y:S01]  /*1930*/  MUFU.EX2 R45, R45 ;  /* 0x0000002d002d7308 */ /* 0x000ee20000000800 */
[----:B-1----:R-:W-:Y:S01]  /*1940*/  FMUL R34, R34, R15 ;  /* 0x0000000f22227220 */ /* 0x002fe20000400000 */
[----:B------:R-:W-:-:S04]  /*1950*/  FADD R29, R14, R3 ;  /* 0x000000030e1d7221 */ /* 0x000fc80000000000 */
[----:B------:R-:W-:Y:S01]  /*1960*/  FADD R14, R29, R4 ;  /* 0x000000041d0e7221 */ /* 0x000fe20000000000 */
[----:B--2---:R-:W-:-:S03]  /*1970*/  FMUL R31, R31, R32 ;  /* 0x000000201f1f7220 */ /* 0x004fc60000400000 */
[----:B------:R-:W-:Y:S01]  /*1980*/  FADD R14, R14, R5 ;  /* 0x000000050e0e7221 */ /* 0x000fe20000000000 */
[----:B------:R-:W-:-:S03]  /*1990*/  SHF.L.U32 R32, R33, 0x17, RZ ;  /* 0x0000001721207819 */ /* 0x000fc600000006ff */
[----:B------:R-:W-:Y:S02]  /*19a0*/  FADD R29, R14, R7 ;  /* 0x000000070e1d7221 */ /* 0x000fe40000000000 */
[----:B------:R-:W-:Y:S01]  /*19b0*/  FMUL R32, R32, R39 ;  /* 0x0000002720207220 */ /* 0x000fe20000400000 */
[----:B---3--:R-:W-:Y:S01]  /*19c0*/  FMUL R33, R12, R45 ;  /* 0x0000002d0c217220 */ /* 0x008fe20000400000 */
        /* <DEDUP_REMOVED lines=12> */
[----:B------:R-:W-:Y:S02]  /*1a90*/  FMUL R29, R29, R62 ;  /* 0x0000003e1d1d7220 */ /* 0x000fe40000400000 */
        /* <DEDUP_REMOVED lines=20> */
.L_x_695:
        /* <DEDUP_REMOVED lines=10> */
[----:B------:R-:W-:-:S07]  /*1c80*/  MOV R12, 0x1ca0 ;  /* 0x00001ca0000c7802 */ /* 0x000fce0000000f00 */
[----:B01----:R-:W-:Y:S05]  /*1c90*/  CALL.REL.NOINC `($__internal_7_$__cuda_sm3x_div_rn_noftz_f32_slowpath) ;  /* 0x0000003400047944 */ /* 0x003fea0003c00000 */
[----:B------:R-:W-:-:S07]  /*1ca0*/  MOV R14, R6 ;  /* 0x00000006000e7202 */ /* 0x000fce0000000f00 */
.L_x_626:
[----:B------:R-:W-:Y:S05]  /*1cb0*/  BSYNC.RECONVERGENT B2 ;  /* 0x0000000000027941 */ /* 0x000fea0003800200 */
.L_x_625:
        /* <DEDUP_REMOVED lines=11> */
[----:B01----:R-:W-:Y:S05]  /*1d70*/  CALL.REL.NOINC `($__internal_7_$__cuda_sm3x_div_rn_noftz_f32_slowpath) ;  /* 0x0000003000cc7944 */ /* 0x003fea0003c00000 */
[----:B------:R-:W-:-:S07]  /*1d80*/  MOV R15, R6 ;  /* 0x00000006000f7202 */ /* 0x000fce0000000f00 */
.L_x_628:
[----:B------:R-:W-:Y:S05]  /*1d90*/  BSYNC.RECONVERGENT B2 ;  /* 0x0000000000027941 */ /* 0x000fea0003800200 */
.L_x_627:
        /* <DEDUP_REMOVED lines=13> */
.L_x_630:
[----:B------:R-:W-:Y:S05]  /*1e70*/  BSYNC.RECONVERGENT B2 ;  /* 0x0000000000027941 */ /* 0x000fea0003800200 */
.L_x_629:
        /* <DEDUP_REMOVED lines=13> */
.L_x_632:
[----:B------:R-:W-:Y:S05]  /*1f50*/  BSYNC.RECONVERGENT B2 ;  /* 0x0000000000027941 */ /* 0x000fea0003800200 */
.L_x_631:
        /* <DEDUP_REMOVED lines=13> */
.L_x_634:
[----:B------:R-:W-:Y:S05]  /*2030*/  BSYNC.RECONVERGENT B2 ;  /* 0x0000000000027941 */ /* 0x000fea0003800200 */
.L_x_633:
        /* <DEDUP_REMOVED lines=13> */
.L_x_636:
[----:B------:R-:W-:Y:S05]  /*2110*/  BSYNC.RECONVERGENT B2 ;  /* 0x0000000000027941 */ /* 0x000fea0003800200 */
.L_x_635:
        /* <DEDUP_REMOVED lines=13> */
.L_x_638:
[----:B------:R-:W-:Y:S05]  /*21f0*/  BSYNC.RECONVERGENT B2 ;  /* 0x0000000000027941 */ /* 0x000fea0003800200 */
.L_x_637:
        /* <DEDUP_REMOVED lines=13> */
.L_x_640:
[----:B------:R-:W-:Y:S05]  /*22d0*/  BSYNC.RECONVERGENT B2 ;  /* 0x0000000000027941 */ /* 0x000fea0003800200 */
.L_x_639:
        /* <DEDUP_REMOVED lines=13> */
.L_x_642:
[----:B------:R-:W-:Y:S05]  /*23b0*/  BSYNC.RECONVERGENT B2 ;  /* 0x0000000000027941 */ /* 0x000fea0003800200 */
.L_x_641:
        /* <DEDUP_REMOVED lines=13> */
.L_x_644:
[----:B------:R-:W-:Y:S05]  /*2490*/  BSYNC.RECONVERGENT B2 ;  /* 0x0000000000027941 */ /* 0x000fea0003800200 */
.L_x_643:
        /* <DEDUP_REMOVED lines=13> */
.L_x_646:
[----:B------:R-:W-:Y:S05]  /*2570*/  BSYNC.RECONVERGENT B2 ;  /* 0x0000000000027941 */ /* 0x000fea0003800200 */
.L_x_645:
        /* <DEDUP_REMOVED lines=13> */
.L_x_648:
[----:B------:R-:W-:Y:S05]  /*2650*/  BSYNC.RECONVERGENT B2 ;  /* 0x0000000000027941 */ /* 0x000fea0003800200 */
.L_x_647:
        /* <DEDUP_REMOVED lines=13> */
.L_x_650:
[----:B------:R-:W-:Y:S05]  /*2730*/  BSYNC.RECONVERGENT B2 ;  /* 0x0000000000027941 */ /* 0x000fea0003800200 */
.L_x_649:
        /* <DEDUP_REMOVED lines=13> */
.L_x_652:
[----:B------:R-:W-:Y:S05]  /*2810*/  BSYNC.RECONVERGENT B2 ;  /* 0x0000000000027941 */ /* 0x000fea0003800200 */
.L_x_651:
        /* <DEDUP_REMOVED lines=13> */
.L_x_654:
[----:B------:R-:W-:Y:S05]  /*28f0*/  BSYNC.RECONVERGENT B2 ;  /* 0x0000000000027941 */ /* 0x000fea0003800200 */
.L_x_653:
        /* <DEDUP_REMOVED lines=13> */
.L_x_656:
[----:B------:R-:W-:Y:S05]  /*29d0*/  BSYNC.RECONVERGENT B2 ;  /* 0x0000000000027941 */ /* 0x000fea0003800200 */
.L_x_655:
        /* <DEDUP_REMOVED lines=13> */
.L_x_658:
[----:B------:R-:W-:Y:S05]  /*2ab0*/  BSYNC.RECONVERGENT B2 ;  /* 0x0000000000027941 */ /* 0x000fea0003800200 */
.L_x_657:
        /* <DEDUP_REMOVED lines=13> */
.L_x_660:
[----:B------:R-:W-:Y:S05]  /*2b90*/  BSYNC.RECONVERGENT B2 ;  /* 0x0000000000027941 */ /* 0x000fea0003800200 */
.L_x_659:
        /* <DEDUP_REMOVED lines=13> */
.L_x_662:
[----:B------:R-:W-:Y:S05]  /*2c70*/  BSYNC.RECONVERGENT B2 ;  /* 0x0000000000027941 */ /* 0x000fea0003800200 */
.L_x_661:
        /* <DEDUP_REMOVED lines=13> */
.L_x_664:
[----:B------:R-:W-:Y:S05]  /*2d50*/  BSYNC.RECONVERGENT B2 ;  /* 0x0000000000027941 */ /* 0x000fea0003800200 */
.L_x_663:
        /* <DEDUP_REMOVED lines=13> */
.L_x_666:
[----:B------:R-:W-:Y:S05]  /*2e30*/  BSYNC.RECONVERGENT B2 ;  /* 0x0000000000027941 */ /* 0x000fea0003800200 */
.L_x_665:
        /* <DEDUP_REMOVED lines=13> */
.L_x_668:
[----:B------:R-:W-:Y:S05]  /*2f10*/  BSYNC.RECONVERGENT B2 ;  /* 0x0000000000027941 */ /* 0x000fea0003800200 */
.L_x_667:
        /* <DEDUP_REMOVED lines=13> */
.L_x_670:
[----:B------:R-:W-:Y:S05]  /*2ff0*/  BSYNC.RECONVERGENT B2 ;  /* 0x0000000000027941 */ /* 0x000fea0003800200 */
.L_x_669:
        /* <DEDUP_REMOVED lines=13> */
.L_x_672:
[----:B------:R-:W-:Y:S05]  /*30d0*/  BSYNC.RECONVERGENT B2 ;  /* 0x0000000000027941 */ /* 0x000fea0003800200 */
.L_x_671:
        /* <DEDUP_REMOVED lines=13> */
.L_x_674:
[----:B------:R-:W-:Y:S05]  /*31b0*/  BSYNC.RECONVERGENT B2 ;  /* 0x0000000000027941 */ /* 0x000fea0003800200 */
.L_x_673:
        /* <DEDUP_REMOVED lines=13> */
.L_x_676:
[----:B------:R-:W-:Y:S05]  /*3290*/  BSYNC.RECONVERGENT B2 ;  /* 0x0000000000027941 */ /* 0x000fea0003800200 */
.L_x_675:
        /* <DEDUP_REMOVED lines=13> */
.L_x_678:
[----:B------:R-:W-:Y:S05]  /*3370*/  BSYNC.RECONVERGENT B2 ;  /* 0x0000000000027941 */ /* 0x000fea0003800200 */
.L_x_677:
        /* <DEDUP_REMOVED lines=13> */
.L_x_680:
[----:B------:R-:W-:Y:S05]  /*3450*/  BSYNC.RECONVERGENT B2 ;  /* 0x0000000000027941 */ /* 0x000fea0003800200 */
.L_x_679:
        /* <DEDUP_REMOVED lines=12> */
.L_x_682:
[----:B------:R-:W-:Y:S05]  /*3520*/  BSYNC.RECONVERGENT B2 ;  /* 0x0000000000027941 */ /* 0x000fea0003800200 */
.L_x_681:
[----:B------:R-:W-:Y:S02]  /*3530*/  HFMA2 R45, -RZ, RZ, 0, 0 ;  /* 0x00000000ff2d7431 */ /* 0x000fe400000001ff */
[----:B------:R-:W-:Y:S01]  /*3540*/  IMAD R11, R41, UR42, RZ ;  /* 0x0000002a290b7c24 */ /* 0x000fe2000f8e02ff */
[----:B------:R-:W-:Y:S02]  /*3550*/  R2UR UR8, R36 ;  /* 0x00000000240872ca */ /* 0x000fe400000e0000 */
[C---:B------:R-:W-:Y:S01]  /*3560*/  R2UR UR9, R37.reuse ;  /* 0x00000000250972ca */ /* 0x040fe200000e0000 */
[----:B------:R-:W-:Y:S01]  /*3570*/  IMAD R11, R42, UR43, R11 ;  /* 0x0000002b2a0b7c24 */ /* 0x000fe2000f8e020b */
[----:B------:R-:W-:Y:S02]  /*3580*/  R2UR UR12, R36 ;  /* 0x00000000240c72ca */ /* 0x000fe400000e0000 */
[----:B------:R-:W-:Y:S01]  /*3590*/  R2UR UR13, R37 ;  /* 0x00000000250d72ca */ /* 0x000fe200000e0000 */
[----:B------:R-:W-:Y:S01]  /*35a0*/  IMAD.WIDE.U32 R32, R42, UR42, R44 ;  /* 0x0000002a2a207c25 */ /* 0x000fe2000f8e002c */
[----:B------:R-:W-:-:S02]  /*35b0*/  R2UR UR6, R36 ;  /* 0x00000000240672ca */ /* 0x000fc400000e0000 */
[----:B------:R-:W-:Y:S02]  /*35c0*/  R2UR UR7, R37 ;  /* 0x00000000250772ca */ /* 0x000fe400000e0000 */
[----:B------:R-:W-:Y:S02]  /*35d0*/  IADD3 R11, PT, PT, R33, R11, RZ ;  /* 0x0000000b210b7210 */ /* 0x000fe40007ffe0ff */
[----:B------:R-:W-:Y:S02]  /*35e0*/  LEA R12, P0, R32, UR40, 0x1 ;  /* 0x00000028200c7c11 */ /* 0x000fe4000f8008ff */
[----:B------:R-:W-:Y:S02]  /*35f0*/  R2UR UR10, R36 ;  /* 0x00000000240a72ca */ /* 0x000fe400000e0000 */
        /* <DEDUP_REMOVED lines=11> */
[----:B------:R-:W-:Y:S01]  /*36b0*/  STG.E.U16 desc[UR8][R12.64+0x200], R5 ;  /* 0x000200050c007986 */ /* 0x000fe2000c101508 */
[----:B------:R-:W-:Y:S02]  /*36c0*/  PRMT R15, R0, 0x7632, R15 ;  /* 0x00007632000f7816 */ /* 0x000fe4000000000f */
[----:B------:R-:W-:Y:S02]  /*36d0*/  PRMT R31, R2, 0x7632, R31 ;  /* 0x00007632021f7816 */ /* 0x000fe4000000001f */
[----:B--2---:R-:W-:Y:S01]  /*36e0*/  PRMT R0, R3, 0x7632, R0 ;  /* 0x0000763203007816 */ /* 0x004fe20000000000 */
[----:B------:R-:W-:Y:S01]  /*36f0*/  STG.E.U16 desc[UR10][R12.64+0xc0], R15 ;  /* 0x0000c00f0c007986 */ /* 0x000fe2000c10150a */
[----:B------:R-:W-:Y:S02]  /*3700*/  F2FP.F16.F32.PACK_AB R9, R16, R9 ;  /* 0x000000091009723e */ /* 0x000fe400000000ff */
[----:B---3--:R-:W-:Y:S01]  /*3710*/  PRMT R2, R5, 0x7632, R2 ;  /* 0x0000763205027816 */ /* 0x008fe20000000002 */
[----:B------:R2:W-:Y:S01]  /*3720*/  STG.E.U16 desc[UR6][R12.64+0x1c0], R0 ;  /* 0x0001c0000c007986 */ /* 0x0005e2000c101506 */
[----:B------:R-:W-:-:S02]  /*3730*/  F2FP.F16.F32.PACK_AB R17, R18, R17 ;  /* 0x000000111211723e */ /* 0x000fc400000000ff */
[----:B------:R-:W-:Y:S01]  /*3740*/  IADD3 R42, P0, PT, R43, R42, RZ ;  /* 0x0000002a2b2a7210 */ /* 0x000fe20007f1e0ff */
[----:B------:R3:W-:Y:S01]  /*3750*/  STG.E.U16 desc[UR10][R12.64+0x240], R2 ;  /* 0x000240020c007986 */ /* 0x0007e2000c10150a */
[----:B------:R-:W-:Y:S02]  /*3760*/  R2UR UR14, R36 ;  /* 0x00000000240e72ca */ /* 0x000fe400000e0000 */
[----:B------:R-:W-:Y:S01]  /*3770*/  R2UR UR15, R37 ;  /* 0x00000000250f72ca */ /* 0x000fe200000e0000 */
[----:B------:R4:W-:Y:S01]  /*3780*/  STG.E.U16 desc[UR4][R12.64+0x180], R3 ;  /* 0x000180030c007986 */ /* 0x0009e2000c101504 */
[----:B------:R-:W-:Y:S02]  /*3790*/  LEA.HI.X.SX32 R41, R43, R41, 0x1, P0 ;  /* 0x000000292b297211 */ /* 0x000fe400000f0eff */
[----:B------:R-:W-:Y:S01]  /*37a0*/  ISETP.GE.U32.AND P0, PT, R42, UR44, PT ;  /* 0x0000002c2a007c0c */ /* 0x000fe2000bf06070 */
[----:B------:R-:W-:Y:S01]  /*37b0*/  STG.E.U16 desc[UR4][R12.64], R14 ;  /* 0x0000000e0c007986 */ /* 0x000fe2000c101504 */
[----:B--2---:R-:W-:-:S02]  /*37c0*/  PRMT R0, R9, 0x7632, R0 ;  /* 0x0000763209007816 */ /* 0x004fc40000000000 */
[----:B------:R-:W-:Y:S01]  /*37d0*/  F2FP.F16.F32.PACK_AB R19, R20, R19 ;  /* 0x000000131413723e */ /* 0x000fe200000000ff */
[----:B------:R-:W-:Y:S01]  /*37e0*/  STG.E.U16 desc[UR4][R12.64+0x300], R9 ;  /* 0x000300090c007986 */ /* 0x000fe2000c101504 */
[----:B---3--:R-:W-:Y:S02]  /*37f0*/  PRMT R2, R17, 0x7632, R2 ;  /* 0x0000763211027816 */ /* 0x008fe40000000002 */
[----:B------:R-:W-:Y:S01]  /*3800*/  F2FP.F16.F32.PACK_AB R21, R22, R21 ;  /* 0x000000151615723e */ /* 0x000fe200000000ff */
[----:B------:R2:W-:Y:S01]  /*3810*/  STG.E.U16 desc[UR6][R12.64+0x340], R0 ;  /* 0x000340000c007986 */ /* 0x0005e2000c101506 */
[----:B------:R-:W-:Y:S02]  /*3820*/  F2FP.F16.F32.PACK_AB R23, R24, R23 ;  /* 0x000000171817723e */ /* 0x000fe400000000ff */
[----:B------:R-:W-:Y:S01]  /*3830*/  ISETP.GE.AND.EX P0, PT, R41, UR45, PT, P0 ;  /* 0x0000002d29007c0c */ /* 0x000fe2000bf06300 */
[----:B------:R3:W-:Y:S01]  /*3840*/  STG.E.U16 desc[UR10][R12.64+0x3c0], R2 ;  /* 0x0003c0020c007986 */ /* 0x0007e2000c10150a */
[----:B----4-:R-:W-:-:S02]  /*3850*/  PRMT R3, R19, 0x7632, R3 ;  /* 0x0000763213037816 */ /* 0x010fc40000000003 */
[----:B------:R-:W-:Y:S01]  /*3860*/  F2FP.F16.F32.PACK_AB R7, R10, R7 ;  /* 0x000000070a07723e */ /* 0x000fe200000000ff */
[----:B------:R-:W-:Y:S01]  /*3870*/  STG.E.U16 desc[UR14][R12.64+0x140], R31 ;  /* 0x0001401f0c007986 */ /* 0x000fe2000c10150e */
[----:B------:R-:W-:Y:S02]  /*3880*/  F2FP.F16.F32.PACK_AB R25, R26, R25 ;  /* 0x000000191a19723e */ /* 0x000fe400000000ff */
[----:B------:R-:W-:Y:S01]  /*3890*/  F2FP.F16.F32.PACK_AB R27, R28, R27 ;  /* 0x0000001b1c1b723e */ /* 0x000fe200000000ff */
[----:B------:R4:W-:Y:S01]  /*38a0*/  STG.E.U16 desc[UR14][R12.64+0x440], R3 ;  /* 0x000440030c007986 */ /* 0x0009e2000c10150e */
[----:B--2---:R-:W-:Y:S02]  /*38b0*/  PRMT R0, R21, 0x7632, R0 ;  /* 0x0000763215007816 */ /* 0x004fe40000000000 */
[----:B------:R-:W-:Y:S01]  /*38c0*/  F2FP.F16.F32.PACK_AB R29, R30, R29 ;  /* 0x0000001d1e1d723e */ /* 0x000fe200000000ff */
[----:B------:R-:W-:Y:S01]  /*38d0*/  STG.E.U16 desc[UR12][R12.64+0x280], R7 ;  /* 0x000280070c007986 */ /* 0x000fe2000c10150c */
[----:B---3--:R-:W-:-:S02]  /*38e0*/  PRMT R2, R23, 0x7632, R2 ;  /* 0x0000763217027816 */ /* 0x008fc40000000002 */
[----:B------:R-:W-:Y:S01]  /*38f0*/  PRMT R11, R14, 0x7632, R11 ;  /* 0x000076320e0b7816 */ /* 0x000fe2000000000b */
[----:B------:R2:W-:Y:S01]  /*3900*/  STG.E.U16 desc[UR6][R12.64+0x4c0], R0 ;  /* 0x0004c0000c007986 */ /* 0x0005e2000c101506 */
[----:B------:R-:W-:Y:S02]  /*3910*/  PRMT R4, R7, 0x7632, R4 ;  /* 0x0000763207047816 */ /* 0x000fe40000000004 */
[----:B------:R-:W-:Y:S01]  /*3920*/  F2FP.F16.F32.PACK_AB R6, RZ, R6 ;  /* 0x00000006ff06723e */ /* 0x000fe200000000ff */
[----:B------:R3:W-:Y:S01]  /*3930*/  STG.E.U16 desc[UR10][R12.64+0x540], R2 ;  /* 0x000540020c007986 */ /* 0x0007e2000c10150a */
[----:B----4-:R-:W-:-:S03]  /*3940*/  PRMT R3, R25, 0x7632, R3 ;  /* 0x0000763219037816 */ /* 0x010fc60000000003 */
[----:B------:R4:W-:Y:S01]  /*3950*/  STG.E.U16 desc[UR6][R12.64+0x40], R11 ;  /* 0x0000400b0c007986 */ /* 0x0009e2000c101506 */
[----:B--2---:R-:W-:-:S03]  /*3960*/  PRMT R0, R27, 0x7632, R0 ;  /* 0x000076321b007816 */ /* 0x004fc60000000000 */
[----:B------:R4:W-:Y:S01]  /*3970*/  STG.E.U16 desc[UR14][R12.64+0x2c0], R4 ;  /* 0x0002c0040c007986 */ /* 0x0009e2000c10150e */
[----:B---3--:R-:W-:-:S03]  /*3980*/  PRMT R2, R29, 0x7632, R2 ;  /* 0x000076321d027816 */ /* 0x008fc60000000002 */
        /* <DEDUP_REMOVED lines=13> */
.L_x_624:
[----:B------:R-:W-:Y:S01]  /*3a60*/  HFMA2 R11, -RZ, RZ, 0, 1.847743988037109375e-06 ;  /* 0x0000001fff0b7431 */ /* 0x000fe200000001ff */
[----:B------:R-:W-:Y:S01]  /*3a70*/  BSSY B0, `(.L_x_684) ;  /* 0x0000006000007945 */ /* 0x000fe20003800000 */
[----:B------:R-:W-:Y:S02]  /*3a80*/  MOV R12, 0x10 ;  /* 0x00000010000c7802 */ /* 0x000fe40000000f00 */
[----:B------:R-:W-:-:S07]  /*3a90*/  MOV R15, 0xffffffff ;  /* 0xffffffff000f7802 */ /* 0x000fce0000000f00 */
[----:B0-----:R-:W-:Y:S05]  /*3aa0*/  WARPSYNC.COLLECTIVE R15, `(.L_x_685) ;  /* 0x000000000f087348 */ /* 0x001fea0003c00000 */
[----:B------:R1:W2:Y:S02]  /*3ab0*/  SHFL.BFLY P6, R14, R13, R12, R11 ;  /* 0x0c00000c0d0e7389 */ /* 0x0002a400000c000b */
[----:B012---:R-:W-:Y:S05]  /*3ac0*/  ENDCOLLECTIVE ;  /* 0x000000000000791b */ /* 0x007fea0003800000 */
.L_x_685:
[----:B------:R-:W-:Y:S05]  /*3ad0*/  BSYNC B0 ;  /* 0x0000000000007941 */ /* 0x000fea0003800000 */
.L_x_684:
[----:B------:R-:W-:Y:S01]  /*3ae0*/  HFMA2 R12, -RZ, RZ, 0, 4.76837158203125e-07 ;  /* 0x00000008ff0c7431 */ /* 0x000fe200000001ff */
[----:B------:R-:W-:Y:S01]  /*3af0*/  FMNMX R13, R13, R14, !PT ;  /* 0x0000000e0d0d7209 */ /* 0x000fe20007800000 */
[----:B------:R-:W-:Y:S01]  /*3b00*/  HFMA2 R46, -RZ, RZ, 3.7421875, 0 ;  /* 0x437c0000ff2e7431 */ /* 0x000fe200000001ff */
[----:B------:R-:W-:Y:S02]  /*3b10*/  MOV R11, 0x1f ;  /* 0x0000001f000b7802 */ /* 0x000fe40000000f00 */
[----:B------:R-:W-:-:S07]  /*3b20*/  MOV R15, 0xffffffff ;  /* 0xffffffff000f7802 */ /* 0x000fce0000000f00 */
[----:B------:R-:W-:Y:S05]  /*3b30*/  WARPSYNC.COLLECTIVE R15, `(.L_x_686) ;  /* 0x000000000f087348 */ /* 0x000fea0003c00000 */
[----:B------:R0:W1:Y:S02]  /*3b40*/  SHFL.BFLY P6, R14, R13, R12, R11 ;  /* 0x0c00000c0d0e7389 */ /* 0x00006400000c000b */
[----:B01----:R-:W-:Y:S05]  /*3b50*/  ENDCOLLECTIVE ;  /* 0x000000000000791b */ /* 0x003fea0003800000 */
.L_x_686:
[----:B------:R-:W-:Y:S01]  /*3b60*/  HFMA2 R12, -RZ, RZ, 0, 2.384185791015625e-07 ;  /* 0x00000004ff0c7431 */ /* 0x000fe200000001ff */
[----:B------:R-:W-:-:S04]  /*3b70*/  FMNMX R0, R13, R14, !PT ;  /* 0x0000000e0d007209 */ /* 0x000fc80007800000 */
[----:B------:R-:W-:-:S07]  /*3b80*/  MOV R13, R0 ;  /* 0x00000000000d7202 */ /* 0x000fce0000000f00 */
[----:B------:R-:W-:Y:S05]  /*3b90*/  WARPSYNC.COLLECTIVE R15, `(.L_x_687) ;  /* 0x000000000f087348 */ /* 0x000fea0003c00000 */
[----:B------:R0:W1:Y:S02]  /*3ba0*/  SHFL.BFLY P6, R14, R13, R12, R11 ;  /* 0x0c00000c0d0e7389 */ /* 0x00006400000c000b */
[----:B01----:R-:W-:Y:S05]  /*3bb0*/  ENDCOLLECTIVE ;  /* 0x000000000000791b */ /* 0x003fea0003800000 */
.L_x_687:
[----:B------:R-:W-:Y:S01]  /*3bc0*/  HFMA2 R12, -RZ, RZ, 0, 1.1920928955078125e-07 ;  /* 0x00000002ff0c7431 */ /* 0x000fe200000001ff */
[----:B------:R-:W-:-:S04]  /*3bd0*/  FMNMX R2, R0, R14, !PT ;  /* 0x0000000e00027209 */ /* 0x000fc80007800000 */
[----:B------:R-:W-:-:S07]  /*3be0*/  MOV R13, R2 ;  /* 0x00000002000d7202 */ /* 0x000fce0000000f00 */
[----:B------:R-:W-:Y:S05]  /*3bf0*/  WARPSYNC.COLLECTIVE R15, `(.L_x_688) ;  /* 0x000000000f087348 */ /* 0x000fea0003c00000 */
[----:B------:R0:W1:Y:S02]  /*3c00*/  SHFL.BFLY P6, R14, R13, R12, R11 ;  /* 0x0c00000c0d0e7389 */ /* 0x00006400000c000b */
[----:B01----:R-:W-:Y:S05]  /*3c10*/  ENDCOLLECTIVE ;  /* 0x000000000000791b */ /* 0x003fea0003800000 */
.L_x_688:
[----:B------:R-:W-:Y:S01]  /*3c20*/  HFMA2 R12, -RZ, RZ, 0, 5.9604644775390625e-08 ;  /* 0x00000001ff0c7431 */ /* 0x000fe200000001ff */
[----:B------:R-:W-:-:S04]  /*3c30*/  FMNMX R3, R2, R14, !PT ;  /* 0x0000000e02037209 */ /* 0x000fc80007800000 */
[----:B------:R-:W-:-:S07]  /*3c40*/  MOV R13, R3 ;  /* 0x00000003000d7202 */ /* 0x000fce0000000f00 */
[----:B------:R-:W-:Y:S05]  /*3c50*/  WARPSYNC.COLLECTIVE R15, `(.L_x_689) ;  /* 0x000000000f087348 */ /* 0x000fea0003c00000 */
[----:B------:R0:W1:Y:S02]  /*3c60*/  SHFL.BFLY P6, R14, R13, R12, R11 ;  /* 0x0c00000c0d0e7389 */ /* 0x00006400000c000b */
[----:B01----:R-:W-:Y:S05]  /*3c70*/  ENDCOLLECTIVE ;  /* 0x000000000000791b */ /* 0x003fea0003800000 */
.L_x_689:
[----:B------:R-:W-:-:S05]  /*3c80*/  FMNMX R14, R3, R14, !PT ;  /* 0x0000000e030e7209 */ /* 0x000fca0007800000 */
[--C-:B------:R-:W-:Y:S01]  /*3c90*/  FADD R3, R47, -R14.reuse ;  /* 0x8000000e2f037221 */ /* 0x100fe20000000000 */
[----:B------:R-:W-:Y:S01]  /*3ca0*/  MOV R47, 0x3bbb989d ;  /* 0x3bbb989d002f7802 */ /* 0x000fe20000000f00 */
        /* <DEDUP_REMOVED lines=28> */
[----:B------:R-:W-:-:S04]  /*3e70*/  FFMA.SAT R17, R0, R47, 0.5 ;  /* 0x3f00000000117423 */ /* 0x000fc8000000202f */
[----:B------:R-:W-:-:S04]  /*3e80*/  FFMA.RM R17, R17, R46, 12582913 ;  /* 0x4b40000111117423 */ /* 0x000fc8000000402e */
[C---:B------:R-:W-:Y:S01]  /*3e90*/  FADD R19, R17.reuse, -12583039 ;  /* 0xcb40007f11137421 */ /* 0x040fe20000000000 */
[----:B------:R-:W-:Y:S01]  /*3ea0*/  SHF.L.U32 R6, R17, 0x17, RZ ;  /* 0x0000001711067819 */ /* 0x000fe200000006ff */
[----:B------:R-:W-:Y:S02]  /*3eb0*/  FFMA.SAT R17, R9, R47, 0.5 ;  /* 0x3f00000009117423 */ /* 0x000fe4000000202f */
[C---:B------:R-:W-:Y:S02]  /*3ec0*/  FFMA R19, R0.reuse, 1.4426950216293334961, -R19 ;  /* 0x3fb8aa3b00137823 */ /* 0x040fe40000000813 */
[----:B------:R-:W-:Y:S02]  /*3ed0*/  FFMA.RM R17, R17, R46, 12582913 ;  /* 0x4b40000111117423 */ /* 0x000fe4000000402e */
[----:B------:R-:W-:Y:S02]  /*3ee0*/  FFMA R19, R0, 1.925963033500011079e-08, R19 ;  /* 0x32a5706000137823 */ /* 0x000fe40000000013 */
[----:B------:R-:W-:-:S04]  /*3ef0*/  FADD R0, R17, -12583039 ;  /* 0xcb40007f11007421 */ /* 0x000fc80000000000 */
[C---:B------:R-:W-:Y:S01]  /*3f00*/  FFMA R0, R9.reuse, 1.4426950216293334961, -R0 ;  /* 0x3fb8aa3b09007823 */ /* 0x040fe20000000800 */
[----:B------:R-:W0:Y:S03]  /*3f10*/  MUFU.EX2 R19, R19 ;  /* 0x0000001300137308 */ /* 0x000e260000000800 */
[----:B------:R-:W-:Y:S01]  /*3f20*/  FFMA R9, R9, 1.925963033500011079e-08, R0 ;  /* 0x32a5706009097823 */ /* 0x000fe20000000000 */
[----:B------:R-:W-:Y:S01]  /*3f30*/  SHF.L.U32 R0, R17, 0x17, RZ ;  /* 0x0000001711007819 */ /* 0x000fe200000006ff */
[----:B------:R-:W-:-:S04]  /*3f40*/  FFMA.SAT R17, R2, R47, 0.5 ;  /* 0x3f00000002117423 */ /* 0x000fc8000000202f */
[----:B------:R-:W1:Y:S01]  /*3f50*/  MUFU.EX2 R9, R9 ;  /* 0x0000000900097308 */ /* 0x000e620000000800 */
[----:B------:R-:W-:Y:S01]  /*3f60*/  FFMA.RM R17, R17, R46, 12582913 ;  /* 0x4b40000111117423 */ /* 0x000fe2000000402e */
[----:B0-----:R-:W-:-:S03]  /*3f70*/  FMUL R6, R6, R19 ;  /* 0x0000001306067220 */ /* 0x001fc60000400000 */
[----:B------:R-:W-:-:S04]  /*3f80*/  FADD R19, R17, -12583039 ;  /* 0xcb40007f11137421 */ /* 0x000fc80000000000 */
[----:B------:R-:W-:Y:S01]  /*3f90*/  FFMA R19, R2, 1.4426950216293334961, -R19 ;  /* 0x3fb8aa3b02137823 */ /* 0x000fe20000000813 */
[----:B-1----:R-:W-:Y:S01]  /*3fa0*/  FMUL R0, R0, R9 ;  /* 0x0000000900007220 */ /* 0x002fe20000400000 */
[----:B------:R-:W-:Y:S02]  /*3fb0*/  FFMA.SAT R9, R3, R47, 0.5 ;  /* 0x3f00000003097423 */ /* 0x000fe4000000202f */
[----:B------:R-:W-:Y:S01]  /*3fc0*/  FFMA R19, R2, 1.925963033500011079e-08, R19 ;  /* 0x32a5706002137823 */ /* 0x000fe20000000013 */
[----:B------:R-:W-:Y:S01]  /*3fd0*/  SHF.L.U32 R2, R17, 0x17, RZ ;  /* 0x0000001711027819 */ /* 0x000fe200000006ff */
[----:B------:R-:W-:-:S04]  /*3fe0*/  FFMA.RM R9, R9, R46, 12582913 ;  /* 0x4b40000109097423 */ /* 0x000fc8000000402e */
[----:B------:R-:W0:Y:S01]  /*3ff0*/  MUFU.EX2 R19, R19 ;  /* 0x0000001300137308 */ /* 0x000e220000000800 */
        /* <DEDUP_REMOVED lines=46> */
[----:B------:R-:W-:-:S04]  /*42e0*/  FFMA.SAT R17, R39, R47, 0.5 ;  /* 0x3f00000027117423 */ /* 0x000fc8000000202f */
[----:B------:R-:W-:Y:S01]  /*42f0*/  FFMA.RM R17, R17, R46, 12582913 ;  /* 0x4b40000111117423 */ /* 0x000fe2000000402e */
[----:B0-----:R-:W-:-:S03]  /*4300*/  FMUL R9, R9, R10 ;  /* 0x0000000a09097220 */ /* 0x001fc60000400000 */
[----:B------:R-:W-:-:S04]  /*4310*/  FADD R10, R17, -12583039 ;  /* 0xcb40007f110a7421 */ /* 0x000fc80000000000 */
[----:B------:R-:W-:-:S04]  /*4320*/  FFMA R10, R39, 1.4426950216293334961, -R10 ;  /* 0x3fb8aa3b270a7823 */ /* 0x000fc8000000080a */
[----:B------:R-:W-:Y:S01]  /*4330*/  FFMA R39, R39, 1.925963033500011079e-08, R10 ;  /* 0x32a5706027277823 */ /* 0x000fe2000000000a */
[----:B------:R-:W-:Y:S01]  /*4340*/  SHF.L.U32 R10, R17, 0x17, RZ ;  /* 0x00000017110a7819 */ /* 0x000fe200000006ff */
[----:B------:R-:W-:-:S04]  /*4350*/  FFMA.SAT R17, R28, R47, 0.5 ;  /* 0x3f0000001c117423 */ /* 0x000fc8000000202f */
[-C--:B------:R-:W-:Y:S01]  /*4360*/  FFMA.RM R17, R17, R46.reuse, 12582913 ;  /* 0x4b40000111117423 */ /* 0x080fe2000000402e */
[----:B------:R-:W0:Y:S03]  /*4370*/  MUFU.EX2 R39, R39 ;  /* 0x0000002700277308 */ /* 0x000e260000000800 */
        /* <DEDUP_REMOVED lines=8> */
[----:B------:R-:W1:Y:S01]  /*4400*/  MUFU.EX2 R19, R19 ;  /* 0x0000001300137308 */ /* 0x000e620000000800 */
[----:B------:R-:W-:Y:S01]  /*4410*/  FFMA R18, R35, 1.4426950216293334961, -R18 ;  /* 0x3fb8aa3b23127823 */ /* 0x000fe20000000812 */
[----:B0-----:R-:W-:-:S03]  /*4420*/  FMUL R10, R10, R39 ;  /* 0x000000270a0a7220 */ /* 0x001fc60000400000 */
[----:B------:R-:W-:-:S04]  /*4430*/  FFMA R35, R35, 1.925963033500011079e-08, R18 ;  /* 0x32a5706023237823 */ /* 0x000fc80000000012 */
[----:B------:R-:W0:Y:S01]  /*4440*/  MUFU.EX2 R18, R35 ;  /* 0x0000002300127308 */ /* 0x000e220000000800 */
[----:B-1----:R-:W-:Y:S01]  /*4450*/  FMUL R16, R16, R19 ;  /* 0x0000001310107220 */ /* 0x002fe20000400000 */
[----:B------:R-:W-:-:S04]  /*4460*/  FFMA.SAT R19, R26, R47, 0.5 ;  /* 0x3f0000001a137423 */ /* 0x000fc8000000202f */
[----:B------:R-:W-:-:S04]  /*4470*/  FFMA.RM R19, R19, R46, 12582913 ;  /* 0x4b40000113137423 */ /* 0x000fc8000000402e */
[----:B------:R-:W-:Y:S01]  /*4480*/  FADD R21, R19, -12583039 ;  /* 0xcb40007f13157421 */ /* 0x000fe20000000000 */
[----:B0-----:R-:W-:Y:S01]  /*4490*/  FMUL R17, R17, R18 ;  /* 0x0000001211117220 */ /* 0x001fe20000400000 */
        /* <DEDUP_REMOVED lines=25> */
[----:B------:R-:W-:-:S06]  /*4630*/  FFMA R24, R31, 1.925963033500011079e-08, R24 ;  /* 0x32a570601f187823 */ /* 0x000fcc0000000018 */
[----:B------:R-:W1:Y:S01]  /*4640*/  MUFU.EX2 R24, R24 ;  /* 0x0000001800187308 */ /* 0x000e620000000800 */
[----:B0-----:R-:W-:Y:S01]  /*4650*/  FMUL R20, R20, R23 ;  /* 0x0000001714147220 */ /* 0x001fe20000400000 */
[----:B------:R-:W-:-:S04]  /*4660*/  FFMA.SAT R23, R22, R47, 0.5 ;  /* 0x3f00000016177423 */ /* 0x000fc8000000202f */
[----:B------:R-:W-:-:S04]  /*4670*/  FFMA.RM R23, R23, R46, 12582913 ;  /* 0x4b40000117177423 */ /* 0x000fc8000000402e */
[----:B------:R-:W-:Y:S01]  /*4680*/  FADD R25, R23, -12583039 ;  /* 0xcb40007f17197421 */ /* 0x000fe20000000000 */
[----:B-1----:R-:W-:-:S03]  /*4690*/  FMUL R21, R21, R24 ;  /* 0x0000001815157220 */ /* 0x002fc60000400000 */
        /* <DEDUP_REMOVED lines=12> */
[----:B------:R-:W-:-:S04]  /*4760*/  FFMA.SAT R25, R11, R47, 0.5 ;  /* 0x3f0000000b197423 */ /* 0x000fc8000000202f */
[----:B------:R-:W-:Y:S01]  /*4770*/  FFMA.RM R25, R25, R46, 12582913 ;  /* 0x4b40000119197423 */ /* 0x000fe2000000402e */
[----:B-1----:R-:W-:-:S03]  /*4780*/  FMUL R23, R23, R24 ;  /* 0x0000001817177220 */ /* 0x002fc60000400000 */
[----:B------:R-:W-:-:S04]  /*4790*/  FADD R24, R25, -12583039 ;  /* 0xcb40007f19187421 */ /* 0x000fc80000000000 */
[----:B------:R-:W-:-:S04]  /*47a0*/  FFMA R24, R11, 1.4426950216293334961, -R24 ;  /* 0x3fb8aa3b0b187823 */ /* 0x000fc80000000818 */
[----:B------:R-:W-:Y:S01]  /*47b0*/  FFMA R11, R11, 1.925963033500011079e-08, R24 ;  /* 0x32a570600b0b7823 */ /* 0x000fe20000000018 */
[----:B------:R-:W-:Y:S01]  /*47c0*/  SHF.L.U32 R24, R25, 0x17, RZ ;  /* 0x0000001719187819 */ /* 0x000fe200000006ff */
[----:B------:R-:W-:-:S04]  /*47d0*/  FFMA.SAT R25, R27, R47, 0.5 ;  /* 0x3f0000001b197423 */ /* 0x000fc8000000202f */
[----:B------:R-:W0:Y:S01]  /*47e0*/  MUFU.EX2 R11, R11 ;  /* 0x0000000b000b7308 */ /* 0x000e220000000800 */
[----:B------:R-:W-:-:S04]  /*47f0*/  FFMA.RM R25, R25, R46, 12582913 ;  /* 0x4b40000119197423 */ /* 0x000fc8000000402e */
[C---:B------:R-:W-:Y:S01]  /*4800*/  FADD R26, R25.reuse, -12583039 ;  /* 0xcb40007f191a7421 */ /* 0x040fe20000000000 */
[----:B------:R-:W-:-:S03]  /*4810*/  SHF.L.U32 R25, R25, 0x17, RZ ;  /* 0x0000001719197819 */ /* 0x000fc600000006ff */
[----:B------:R-:W-:-:S04]  /*4820*/  FFMA R26, R27, 1.4426950216293334961, -R26 ;  /* 0x3fb8aa3b1b1a7823 */ /* 0x000fc8000000081a */
[----:B------:R-:W-:Y:S01]  /*4830*/  FFMA R27, R27, 1.925963033500011079e-08, R26 ;  /* 0x32a570601b1b7823 */ /* 0x000fe2000000001a */
[----:B0-----:R-:W-:Y:S01]  /*4840*/  FMUL R24, R24, R11 ;  /* 0x0000000b18187220 */ /* 0x001fe20000400000 */
[----:B------:R-:W-:Y:S02]  /*4850*/  FFMA.SAT R11, R12, R47, 0.5 ;  /* 0x3f0000000c0b7423 */ /* 0x000fe4000000202f */
[----:B------:R-:W0:Y:S02]  /*4860*/  MUFU.EX2 R26, R27 ;  /* 0x0000001b001a7308 */ /* 0x000e240000000800 */
[----:B------:R-:W-:-:S04]  /*4870*/  FFMA.RM R11, R11, R46, 12582913 ;  /* 0x4b4000010b0b7423 */ /* 0x000fc8000000402e */
[C---:B------:R-:W-:Y:S01]  /*4880*/  FADD R29, R11.reuse, -12583039 ;  /* 0xcb40007f0b1d7421 */ /* 0x040fe20000000000 */
[----:B------:R-:W-:-:S03]  /*4890*/  SHF.L.U32 R11, R11, 0x17, RZ ;  /* 0x000000170b0b7819 */ /* 0x000fc600000006ff */
[----:B------:R-:W-:-:S04]  /*48a0*/  FFMA R29, R12, 1.4426950216293334961, -R29 ;  /* 0x3fb8aa3b0c1d7823 */ /* 0x000fc8000000081d */
[----:B------:R-:W-:Y:S01]  /*48b0*/  FFMA R29, R12, 1.925963033500011079e-08, R29 ;  /* 0x32a570600c1d7823 */ /* 0x000fe2000000001d */
[----:B0-----:R-:W-:-:S03]  /*48c0*/  FMUL R25, R25, R26 ;  /* 0x0000001a19197220 */ /* 0x001fc60000400000 */
        /* <DEDUP_REMOVED lines=65> */
[----:B------:R-:W-:-:S04]  /*4ce0*/  FADD R11, RZ, R6 ;  /* 0x00000006ff0b7221 */ /* 0x000fc80000000000 */
        /* <DEDUP_REMOVED lines=35> */
.L_x_690:
[----:B------:R-:W-:Y:S02]  /*4f20*/  HFMA2 R12, -RZ, RZ, 0, 4.76837158203125e-07 ;  /* 0x00000008ff0c7431 */ /* 0x000fe400000001ff */
[----:B------:R-:W-:-:S05]  /*4f30*/  FADD R35, R13, R14 ;  /* 0x0000000e0d237221 */ /* 0x000fca0000000000 */
[----:B------:R-:W-:-:S07]  /*4f40*/  MOV R13, R35 ;  /* 0x00000023000d7202 */ /* 0x000fce0000000f00 */
[----:B------:R-:W-:Y:S05]  /*4f50*/  WARPSYNC.COLLECTIVE R15, `(.L_x_691) ;  /* 0x000000000f087348 */ /* 0x000fea0003c00000 */
[----:B------:R0:W1:Y:S02]  /*4f60*/  SHFL.BFLY P6, R14, R13, R12, R11 ;  /* 0x0c00000c0d0e7389 */ /* 0x00006400000c000b */
[----:B01----:R-:W-:Y:S05]  /*4f70*/  ENDCOLLECTIVE ;  /* 0x000000000000791b */ /* 0x003fea0003800000 */
.L_x_691:
[----:B------:R-:W-:Y:S02]  /*4f80*/  HFMA2 R12, -RZ, RZ, 0, 2.384185791015625e-07 ;  /* 0x00000004ff0c7431 */ /* 0x000fe400000001ff */
[----:B------:R-:W-:-:S05]  /*4f90*/  FADD R38, R35, R14 ;  /* 0x0000000e23267221 */ /* 0x000fca0000000000 */
[----:B------:R-:W-:-:S07]  /*4fa0*/  MOV R13, R38 ;  /* 0x00000026000d7202 */ /* 0x000fce0000000f00 */
[----:B------:R-:W-:Y:S05]  /*4fb0*/  WARPSYNC.COLLECTIVE R15, `(.L_x_692) ;  /* 0x000000000f087348 */ /* 0x000fea0003c00000 */
[----:B------:R0:W1:Y:S02]  /*4fc0*/  SHFL.BFLY P6, R14, R13, R12, R11 ;  /* 0x0c00000c0d0e7389 */ /* 0x00006400000c000b */
[----:B01----:R-:W-:Y:S05]  /*4fd0*/  ENDCOLLECTIVE ;  /* 0x000000000000791b */ /* 0x003fea0003800000 */
.L_x_692:
[----:B------:R-:W-:Y:S02]  /*4fe0*/  HFMA2 R12, -RZ, RZ, 0, 1.1920928955078125e-07 ;  /* 0x00000002ff0c7431 */ /* 0x000fe400000001ff */
[----:B------:R-:W-:-:S05]  /*4ff0*/  FADD R39, R38, R14 ;  /* 0x0000000e26277221 */ /* 0x000fca0000000000 */
[----:B------:R-:W-:-:S07]  /*5000*/  MOV R13, R39 ;  /* 0x00000027000d7202 */ /* 0x000fce0000000f00 */
[----:B------:R-:W-:Y:S05]  /*5010*/  WARPSYNC.COLLECTIVE R15, `(.L_x_693) ;  /* 0x000000000f087348 */ /* 0x000fea0003c00000 */
[----:B------:R0:W1:Y:S02]  /*5020*/  SHFL.BFLY P6, R14, R13, R12, R11 ;  /* 0x0c00000c0d0e7389 */ /* 0x00006400000c000b */
[----:B01----:R-:W-:Y:S05]  /*5030*/  ENDCOLLECTIVE ;  /* 0x000000000000791b */ /* 0x003fea0003800000 */
.L_x_693:
[----:B------:R-:W-:Y:S02]  /*5040*/  HFMA2 R12, -RZ, RZ, 0, 5.9604644775390625e-08 ;  /* 0x00000001ff0c7431 */ /* 0x000fe400000001ff */
[----:B------:R-:W-:-:S05]  /*5050*/  FADD R40, R39, R14 ;  /* 0x0000000e27287221 */ /* 0x000fca0000000000 */
[----:B------:R-:W-:-:S07]  /*5060*/  MOV R13, R40 ;  /* 0x00000028000d7202 */ /* 0x000fce0000000f00 */
[----:B------:R-:W-:Y:S05]  /*5070*/  WARPSYNC.COLLECTIVE R15, `(.L_x_694) ;  /* 0x000000000f087348 */ /* 0x000fea0003c00000 */
[----:B------:R0:W1:Y:S02]  /*5080*/  SHFL.BFLY P6, R14, R13, R12, R11 ;  /* 0x0c00000c0d0e7389 */ /* 0x00006400000c000b */
[----:B01----:R-:W-:Y:S05]  /*5090*/  ENDCOLLECTIVE ;  /* 0x000000000000791b */ /* 0x003fea0003800000 */
.L_x_694:
[----:B------:R-:W-:Y:S05]  /*50a0*/  BRA `(.L_x_695) ;  /* 0xffffffc800cc7947 */ /* 0x000fea000383ffff */
        .weak           $__internal_7_$__cuda_sm3x_div_rn_noftz_f32_slowpath
        .type           $__internal_7_$__cuda_sm3x_div_rn_noftz_f32_slowpath,@function
        .size           $__internal_7_$__cuda_sm3x_div_rn_noftz_f32_slowpath,(.L_x_15324 - $__internal_7_$__cuda_sm3x_div_rn_noftz_f32_slowpath)
$__internal_7_$__cuda_sm3x_div_rn_noftz_f32_slowpath:
[----:B------:R-:W-:Y:S01]  /*50b0*/  SHF.R.U32.HI R38, RZ, 0x17, R11 ;  /* 0x00000017ff267819 */ /* 0x000fe2000001160b */
[----:B------:R-:W-:Y:S01]  /*50c0*/  BSSY.RECONVERGENT B0, `(.L_x_696) ;  /* 0x0000063000007945 */ /* 0x000fe20003800200 */
[----:B------:R-:W-:Y:S02]  /*50d0*/  SHF.R.U32.HI R13, RZ, 0x17, R6 ;  /* 0x00000017ff0d7819 */ /* 0x000fe40000011606 */
[----:B------:R-:W-:Y:S02]  /*50e0*/  LOP3.LUT R38, R38, 0xff, RZ, 0xc0, !PT ;  /* 0x000000ff26267812 */ /* 0x000fe400078ec0ff */
[----:B------:R-:W-:Y:S02]  /*50f0*/  LOP3.LUT R49, R13, 0xff, RZ, 0xc0, !PT ;  /* 0x000000ff0d317812 */ /* 0x000fe400078ec0ff */
[----:B------:R-:W-:Y:S02]  /*5100*/  IADD3 R46, PT, PT, R38, -0x1, RZ ;  /* 0xffffffff262e7810 */ /* 0x000fe40007ffe0ff */
[----:B------:R-:W-:-:S02]  /*5110*/  IADD3 R40, PT, PT, R49, -0x1, RZ ;  /* 0xffffffff31287810 */ /* 0x000fc40007ffe0ff */
[----:B------:R-:W-:Y:S02]  /*5120*/  ISETP.GT.U32.AND P0, PT, R46, 0xfd, PT ;  /* 0x000000fd2e00780c */ /* 0x000fe40003f04070 */
        /* <DEDUP_REMOVED lines=27> */
.L_x_697:
        /* <DEDUP_REMOVED lines=51> */
.L_x_704:
[----:B------:R-:W-:-:S04]  /*5610*/  LOP3.LUT R6, R6, 0x80000000, RZ, 0xc0, !PT ;  /* 0x8000000006067812 */ /* 0x000fc800078ec0ff */
[----:B------:R-:W-:Y:S01]  /*5620*/  LOP3.LUT R6, R6, 0x7f800000, RZ, 0xfc, !PT ;  /* 0x7f80000006067812 */ /* 0x000fe200078efcff */
[----:B------:R-:W-:Y:S06]  /*5630*/  BRA `(.L_x_705) ;  /* 0x0000000000047947 */ /* 0x000fec0003800000 */
.L_x_703:
[----:B------:R-:W-:-:S07]  /*5640*/  LEA R6, R48, R6, 0x17 ;  /* 0x0000000630067211 */ /* 0x000fce00078eb8ff */
.L_x_705:
[----:B------:R-:W-:Y:S05]  /*5650*/  BSYNC.RECONVERGENT B1 ;  /* 0x0000000000017941 */ /* 0x000fea0003800200 */
.L_x_702:
[----:B------:R-:W-:Y:S05]  /*5660*/  BRA `(.L_x_706) ;  /* 0x0000000000207947 */ /* 0x000fea0003800000 */
.L_x_701:
[----:B------:R-:W-:-:S04]  /*5670*/  LOP3.LUT R6, R45, 0x80000000, R6, 0x48, !PT ;  /* 0x800000002d067812 */ /* 0x000fc800078e4806 */
[----:B------:R-:W-:Y:S01]  /*5680*/  LOP3.LUT R6, R6, 0x7f800000, RZ, 0xfc, !PT ;  /* 0x7f80000006067812 */ /* 0x000fe200078efcff */
[----:B------:R-:W-:Y:S06]  /*5690*/  BRA `(.L_x_706) ;  /* 0x0000000000147947 */ /* 0x000fec0003800000 */
.L_x_700:
[----:B------:R-:W-:Y:S01]  /*56a0*/  LOP3.LUT R6, R45, 0x80000000, R6, 0x48, !PT ;  /* 0x800000002d067812 */ /* 0x000fe200078e4806 */
[----:B------:R-:W-:Y:S06]  /*56b0*/  BRA `(.L_x_706) ;  /* 0x00000000000c7947 */ /* 0x000fec0003800000 */
.L_x_699:
[----:B------:R-:W0:Y:S01]  /*56c0*/  MUFU.RSQ R6, -QNAN ;  /* 0xffc0000000067908 */ /* 0x000e220000001400 */
[----:B------:R-:W-:Y:S05]  /*56d0*/  BRA `(.L_x_706) ;  /* 0x0000000000047947 */ /* 0x000fea0003800000 */
.L_x_698:
[----:B------:R-:W-:-:S07]  /*56e0*/  FADD.FTZ R6, R6, R11 ;  /* 0x0000000b06067221 */ /* 0x000fce0000010000 */
.L_x_706:
[----:B------:R-:W-:Y:S05]  /*56f0*/  BSYNC.RECONVERGENT B0 ;  /* 0x0000000000007941 */ /* 0x000fea0003800200 */
.L_x_696:
[----:B------:R-:W-:-:S04]  /*5700*/  HFMA2 R13, -RZ, RZ, 0, 0 ;  /* 0x00000000ff0d7431 */ /* 0x000fc800000001ff */
[----:B0-----:R-:W-:Y:S05]  /*5710*/  RET.REL.NODEC R12 `(_ZN7oneflow4cuda7softmax15SoftmaxWarpImplI10SimpleLoadI6__halffE11SimpleStoreIS4_fEfLi1ELi29ELi32ELi1ELb0ELNS1_9AlgorithmE0EEEvT_T0_ll) ;  /* 0xffffffa80c387950 */ /* 0x001fea0003c3ffff */
.L_x_707:
        /* <DEDUP_REMOVED lines=14> */
.L_x_15324:


//--------------------- .text._ZN7oneflow4cuda7softmax15SoftmaxWarpImplI10SimpleLoadI6__halffE11SimpleStoreIS4_fEfLi1ELi28ELi32ELi1ELb1ELNS1_9AlgorithmE0EEEvT_T0_ll --------------------------
	.section	.text._ZN7oneflow4cuda7softmax15SoftmaxWarpImplI10SimpleLoadI6__halffE11SimpleStoreIS4_fEfLi1ELi28ELi32ELi1ELb1ELNS1_9AlgorithmE0EEEvT_T0_ll,"ax",@progbits
	.align	128
        .global         _ZN7oneflow4cuda7softmax15SoftmaxWarpImplI10SimpleLoadI6__halffE11SimpleStoreIS4_fEfLi1ELi28ELi32ELi1ELb1ELNS1_9AlgorithmE0EEEvT_T0_ll
        .type           _ZN7oneflow4cuda7softmax15SoftmaxWarpImplI10SimpleLoadI6__halffE11SimpleStoreIS4_fEfLi1ELi28ELi32ELi1ELb1ELNS1_9AlgorithmE0EEEvT_T0_ll,@function
        .size           _ZN7oneflow4cuda7softmax15SoftmaxWarpImplI10SimpleLoadI6__halffE11SimpleStoreIS4_fEfLi1ELi28ELi32ELi1ELb1ELNS1_9AlgorithmE0EEEvT_T0_ll,(.L_x_15325 - _ZN7oneflow4cuda7softmax15SoftmaxWarpImplI10SimpleLoadI6__halffE11SimpleStoreIS4_fEfLi1ELi28ELi32ELi1ELb1ELNS1_9AlgorithmE0EEEvT_T0_ll)
        .other          _ZN7oneflow4cuda7softmax15SoftmaxWarpImplI10SimpleLoadI6__halffE11SimpleStoreIS4_fEfLi1ELi28ELi32ELi1ELb1ELNS1_9AlgorithmE0EEEvT_T0_ll,@"STO_CUDA_ENTRY STV_DEFAULT"
_ZN7oneflow4cuda7softmax15SoftmaxWarpImplI10SimpleLoadI6__halffE11SimpleStoreIS4_fEfLi1ELi28ELi32ELi1ELb1ELNS1_9AlgorithmE0EEEvT_T0_ll:
.text._ZN7oneflow4cuda7softmax15SoftmaxWarpImplI10SimpleLoadI6__halffE11SimpleStoreIS4_fEfLi1ELi28ELi32ELi1ELb1ELNS1_9AlgorithmE0EEEvT_T0_ll:
        /* <DEDUP_REMOVED lines=25> */
.L_x_708:
        /* <DEDUP_REMOVED lines=38> */
.L_x_767:
[----:B------:R-:W-:Y:S01]  /*03f0*/  ISETP.GE.U32.AND P0, PT, R42, UR44, PT ;  /* 0x0000002c2a007c0c */ /* 0x000fe2000bf06070 */
[----:B------:R-:W-:Y:S01]  /*0400*/  HFMA2 R3, -RZ, RZ, 0, 0 ;  /* 0x00000000ff037431 */ /* 0x000fe200000001ff */
[----:B------:R-:W-:Y:S01]  /*0410*/  ISETP.GE.U32.AND P2, PT, R2, UR44, PT ;  /* 0x0000002c02007c0c */ /* 0x000fe2000bf46070 */
[----:B---3--:R-:W-:Y:S01]  /*0420*/  IMAD R8, R40, UR42, RZ ;  /* 0x0000002a28087c24 */ /* 0x008fe2000f8e02ff */
[----:B------:R-:W-:Y:S02]  /*0430*/  ISETP.GE.AND.EX P0, PT, RZ, UR45, PT, P0 ;  /* 0x0000002dff007c0c */ /* 0x000fe4000bf06300 */
[----:B------:R-:W-:Y:S02]  /*0440*/  ISETP.GE.AND.EX P2, PT, RZ, UR45, PT, P2 ;  /* 0x0000002dff007c0c */ /* 0x000fe4000bf46320 */
[----:B------:R-:W-:Y:S02]  /*0450*/  ISETP.GE.U32.AND P3, PT, R63, UR44, PT ;  /* 0x0000002c3f007c0c */ /* 0x000fe4000bf66070 */
[----:B------:R-:W-:-:S02]  /*0460*/  MOV R2, R42 ;  /* 0x0000002a00027202 */ /* 0x000fc40000000f00 */
[----:B------:R-:W-:Y:S02]  /*0470*/  ISETP.GE.U32.AND P4, PT, R62, UR44, PT ;  /* 0x0000002c3e007c0c */ /* 0x000fe4000bf86070 */
[----:B------:R-:W-:Y:S01]  /*0480*/  ISETP.GE.AND.EX P3, PT, RZ, UR45, PT, P3 ;  /* 0x0000002dff007c0c */ /* 0x000fe2000bf66330 */
[C---:B------:R-:W-:Y:S01]  /*0490*/  IMAD.WIDE.U32 R4, R41.reuse, UR42, R2 ;  /* 0x0000002a29047c25 */ /* 0x040fe2000f8e0002 */
[----:B------:R-:W-:Y:S02]  /*04a0*/  ISETP.GE.AND.EX P4, PT, RZ, UR45, PT, P4 ;  /* 0x0000002dff007c0c */ /* 0x000fe4000bf86340 */
[C---:B------:R-:W-:Y:S01]  /*04b0*/  @!P0 R2UR UR4, R34.reuse ;  /* 0x00000000220482ca */ /* 0x040fe200000e0000 */
[----:B------:R-:W-:Y:S01]  /*04c0*/  IMAD R3, R41, UR43, R8 ;  /* 0x0000002b29037c24 */ /* 0x000fe2000f8e0208 */
[----:B------:R-:W-:Y:S02]  /*04d0*/  @!P0 R2UR UR5, R35 ;  /* 0x00000000230582ca */ /* 0x000fe400000e0000 */
[----:B------:R-:W-:-:S02]  /*04e0*/  @!P2 R2UR UR6, R34 ;  /* 0x000000002206a2ca */ /* 0x000fc400000e0000 */
[----:B------:R-:W-:Y:S02]  /*04f0*/  @!P2 R2UR UR7, R35 ;  /* 0x000000002307a2ca */ /* 0x000fe400000e0000 */
[----:B------:R-:W-:Y:S02]  /*0500*/  IADD3 R3, PT, PT, R5, R3, RZ ;  /* 0x0000000305037210 */ /* 0x000fe40007ffe0ff */
[----:B------:R-:W-:Y:S02]  /*0510*/  LEA R2, P1, R4, UR40, 0x1 ;  /* 0x0000002804027c11 */ /* 0x000fe4000f8208ff */
[----:B------:R-:W-:Y:S02]  /*0520*/  @!P3 R2UR UR8, R34 ;  /* 0x000000002208b2ca */ /* 0x000fe400000e0000 */
[----:B------:R-:W-:Y:S02]  /*0530*/  LEA.HI.X R3, R4, UR41, R3, 0x1, P1 ;  /* 0x0000002904037c11 */ /* 0x000fe400088f0c03 */
[----:B------:R-:W-:-:S02]  /*0540*/  @!P3 R2UR UR9, R35 ;  /* 0x000000002309b2ca */ /* 0x000fc400000e0000 */
[----:B------:R-:W-:Y:S01]  /*0550*/  @!P4 R2UR UR10, R34 ;  /* 0x00000000220ac2ca */ /* 0x000fe200000e0000 */
[----:B------:R-:W2:Y:S01]  /*0560*/  @!P0 LDG.E.U16 R11, desc[UR4][R2.64] ;  /* 0x00000004020b8981 */ /* 0x000ea2000c1e1500 */
[----:B------:R-:W-:-:S03]  /*0570*/  @!P4 R2UR UR11, R35 ;  /* 0x00000000230bc2ca */ /* 0x000fc600000e0000 */
[----:B------:R-:W3:Y:S06]  /*0580*/  @!P2 LDG.E.U16 R4, desc[UR6][R2.64+0x40] ;  /* 0x000040060204a981 */ /* 0x000eec000c1e1500 */
[----:B------:R-:W4:Y:S04]  /*0590*/  @!P3 LDG.E.U16 R8, desc[UR8][R2.64+0x80] ;  /* 0x000080080208b981 */ /* 0x000f28000c1e1500 */
[----:B------:R-:W5:Y:S01]  /*05a0*/  @!P4 LDG.E.U16 R9, desc[UR10][R2.64+0xc0] ;  /* 0x0000c00a0209c981 */ /* 0x000f62000c1e1500 */
[----:B------:R-:W-:-:S02]  /*05b0*/  ISETP.GE.U32.AND P5, PT, R61, UR44, PT ;  /* 0x0000002c3d007c0c */ /* 0x000fc4000bfa6070 */
[----:B------:R-:W-:Y:S02]  /*05c0*/  MOV R5, 0xff800000 ;  /* 0xff80000000057802 */ /* 0x000fe40000000f00 */
[----:B------:R-:W-:Y:S02]  /*05d0*/  ISETP.GE.U32.AND P6, PT, R60, UR44, PT ;  /* 0x0000002c3c007c0c */ /* 0x000fe4000bfc6070 */
[----:B------:R-:W-:Y:S02]  /*05e0*/  ISETP.GE.AND.EX P5, PT, RZ, UR45, PT, P5 ;  /* 0x0000002dff007c0c */ /* 0x000fe4000bfa6350 */
[----:B------:R-:W-:Y:S02]  /*05f0*/  MOV R37, 0xff800000 ;  /* 0xff80000000257802 */ /* 0x000fe40000000f00 */
[----:B------:R-:W-:Y:S02]  /*0600*/  ISETP.GE.U32.AND P1, PT, R59, UR44, PT ;  /* 0x0000002c3b007c0c */ /* 0x000fe4000bf26070 */
[----:B------:R-:W-:-:S02]  /*0610*/  MOV R13, 0xff800000 ;  /* 0xff800000000d7802 */ /* 0x000fc40000000f00 */
[----:B------:R-:W-:Y:S02]  /*0620*/  ISETP.GE.AND.EX P6, PT, RZ, UR45, PT, P6 ;  /* 0x0000002dff007c0c */ /* 0x000fe4000bfc6360 */
[----:B------:R-:W-:Y:S02]  /*0630*/  MOV R33, 0xff800000 ;  /* 0xff80000000217802 */ /* 0x000fe40000000f00 */
[----:B------:R-:W-:Y:S02]  /*0640*/  ISETP.GE.AND.EX P1, PT, RZ, UR45, PT, P1 ;  /* 0x0000002dff007c0c */ /* 0x000fe4000bf26310 */
[----:B------:R-:W-:Y:S02]  /*0650*/  @!P5 R2UR UR4, R34 ;  /* 0x000000002204d2ca */ /* 0x000fe400000e0000 */
[----:B------:R-:W-:-:S05]  /*0660*/  @!P5 R2UR UR5, R35 ;  /* 0x000000002305d2ca */ /* 0x000fca00000e0000 */
[C---:B------:R-:W-:Y:S02]  /*0670*/  @!P6 R2UR UR6, R34.reuse ;  /* 0x000000002206e2ca */ /* 0x040fe400000e0000 */
[C---:B------:R-:W-:Y:S02]  /*0680*/  @!P6 R2UR UR7, R35.reuse ;  /* 0x000000002307e2ca */ /* 0x040fe400000e0000 */
[----:B------:R-:W-:Y:S02]  /*0690*/  @!P1 R2UR UR8, R34 ;  /* 0x00000000220892ca */ /* 0x000fe400000e0000 */
[----:B------:R-:W-:Y:S01]  /*06a0*/  @!P1 R2UR UR9, R35 ;  /* 0x00000000230992ca */ /* 0x000fe200000e0000 */
[----:B--2---:R-:W-:Y:S02]  /*06b0*/  @!P0 HADD2.F32 R5, -RZ, R11.H0_H0 ;  /* 0x2000000bff058230 */ /* 0x004fe40000004100 */
[----:B---3--:R-:W-:-:S03]  /*06c0*/  @!P2 HADD2.F32 R37, -RZ, R4.H0_H0 ;  /* 0x20000004ff25a230 */ /* 0x008fc60000004100 */
[----:B------:R-:W-:Y:S02]  /*06d0*/  @!P0 FMNMX R13, R5, -INF , !PT ;  /* 0xff800000050d8809 */ /* 0x000fe40007800000 */
[----:B------:R-:W-:Y:S02]  /*06e0*/  MOV R4, 0xff800000 ;  /* 0xff80000000047802 */ /* 0x000fe40000000f00 */
[----:B------:R-:W-:Y:S01]  /*06f0*/  @!P2 FMNMX R13, R13, R37, !PT ;  /* 0x000000250d0da209 */ /* 0x000fe20007800000 */
[----:B----4-:R-:W-:Y:S01]  /*0700*/  @!P3 HADD2.F32 R33, -RZ, R8.H0_H0 ;  /* 0x20000008ff21b230 */ /* 0x010fe20000004100 */
[----:B------:R-:W-:Y:S01]  /*0710*/  ISETP.GE.U32.AND P2, PT, R58, UR44, PT ;  /* 0x0000002c3a007c0c */ /* 0x000fe2000bf46070 */
[----:B------:R-:W2:Y:S01]  /*0720*/  @!P6 LDG.E.U16 R8, desc[UR6][R2.64+0x140] ;  /* 0x000140060208e981 */ /* 0x000ea2000c1e1500 */
[----:B-----5:R-:W-:Y:S02]  /*0730*/  @!P4 HADD2.F32 R4, -RZ, R9.H0_H0 ;  /* 0x20000009ff04c230 */ /* 0x020fe40000004100 */
[----:B------:R-:W-:Y:S01]  /*0740*/  @!P3 FMNMX R13, R13, R33, !PT ;  /* 0x000000210d0db209 */ /* 0x000fe20007800000 */
[----:B------:R-:W3:Y:S01]  /*0750*/  @!P1 LDG.E.U16 R9, desc[UR8][R2.64+0x180] ;  /* 0x0001800802099981 */ /* 0x000ee2000c1e1500 */
[----:B------:R-:W-:-:S02]  /*0760*/  ISETP.GE.U32.AND P3, PT, R6, UR44, PT ;  /* 0x0000002c06007c0c */ /* 0x000fc4000bf66070 */
[----:B------:R-:W-:Y:S02]  /*0770*/  ISETP.GE.AND.EX P2, PT, RZ, UR45, PT, P2 ;  /* 0x0000002dff007c0c */ /* 0x000fe4000bf46320 */
[----:B------:R-:W-:Y:S02]  /*0780*/  @!P4 FMNMX R13, R13, R4, !PT ;  /* 0x000000040d0dc209 */ /* 0x000fe40007800000 */
[----:B------:R-:W-:Y:S02]  /*0790*/  ISETP.GE.U32.AND P4, PT, R7, UR44, PT ;  /* 0x0000002c07007c0c */ /* 0x000fe4000bf86070 */
[----:B------:R-:W-:Y:S01]  /*07a0*/  ISETP.GE.AND.EX P3, PT, RZ, UR45, PT, P3 ;  /* 0x0000002dff007c0c */ /* 0x000fe2000bf66330 */
[----:B------:R-:W4:Y:S01]  /*07b0*/  @!P5 LDG.E.U16 R7, desc[UR4][R2.64+0x100] ;  /* 0x000100040207d981 */ /* 0x000f22000c1e1500 */
[----:B------:R-:W-:-:S05]  /*07c0*/  ISETP.GE.AND.EX P4, PT, RZ, UR45, PT, P4 ;  /* 0x0000002dff007c0c */ /* 0x000fca000bf86340 */
[----:B------:R-:W-:Y:S02]  /*07d0*/  @!P2 R2UR UR4, R34 ;  /* 0x000000002204a2ca */ /* 0x000fe400000e0000 */
[----:B------:R-:W-:-:S04]  /*07e0*/  @!P2 R2UR UR5, R35 ;  /* 0x000000002305a2ca */ /* 0x000fc800000e0000 */
[C---:B------:R-:W-:Y:S02]  /*07f0*/  @!P3 R2UR UR6, R34.reuse ;  /* 0x000000002206b2ca */ /* 0x040fe400000e0000 */
[C---:B------:R-:W-:Y:S02]  /*0800*/  @!P3 R2UR UR7, R35.reuse ;  /* 0x000000002307b2ca */ /* 0x040fe400000e0000 */
[----:B------:R-:W-:Y:S02]  /*0810*/  @!P4 R2UR UR8, R34 ;  /* 0x000000002208c2ca */ /* 0x000fe400000e0000 */
[----:B------:R-:W-:-:S03]  /*0820*/  @!P4 R2UR UR9, R35 ;  /* 0x000000002309c2ca */ /* 0x000fc600000e0000 */
[----:B------:R-:W5:Y:S06]  /*0830*/  @!P2 LDG.E.U16 R11, desc[UR4][R2.64+0x1c0] ;  /* 0x0001c004020ba981 */ /* 0x000f6c000c1e1500 */
[----:B------:R-:W5:Y:S04]  /*0840*/  @!P3 LDG.E.U16 R12, desc[UR6][R2.64+0x200] ;  /* 0x00020006020cb981 */ /* 0x000f68000c1e1500 */
[----:B------:R-:W5:Y:S01]  /*0850*/  @!P4 LDG.E.U16 R14, desc[UR8][R2.64+0x240] ;  /* 0x00024008020ec981 */ /* 0x000f62000c1e1500 */
[----:B------:R-:W-:-:S02]  /*0860*/  MOV R36, 0xff800000 ;  /* 0xff80000000247802 */ /* 0x000fc40000000f00 */
[----:B------:R-:W-:Y:S02]  /*0870*/  MOV R6, 0xff800000 ;  /* 0xff80000000067802 */ /* 0x000fe40000000f00 */
[----:B------:R-:W-:Y:S02]  /*0880*/  MOV R32, 0xff800000 ;  /* 0xff80000000207802 */ /* 0x000fe40000000f00 */
[----:B------:R-:W-:Y:S01]  /*0890*/  MOV R31, 0xff800000 ;  /* 0xff800000001f7802 */ /* 0x000fe20000000f00 */
[----:B--2---:R-:W-:Y:S01]  /*08a0*/  @!P6 HADD2.F32 R6, -RZ, R8.H0_H0 ;  /* 0x20000008ff06e230 */ /* 0x004fe20000004100 */
[----:B------:R-:W-:Y:S01]  /*08b0*/  MOV R8, 0xff800000 ;  /* 0xff80000000087802 */ /* 0x000fe20000000f00 */
[----:B----4-:R-:W-:Y:S01]  /*08c0*/  @!P5 HADD2.F32 R36, -RZ, R7.H0_H0 ;  /* 0x20000007ff24d230 */ /* 0x010fe20000004100 */
[----:B------:R-:W-:Y:S01]  /*08d0*/  MOV R7, 0xff800000 ;  /* 0xff80000000077802 */ /* 0x000fe20000000f00 */
[----:B---3--:R-:W-:-:S03]  /*08e0*/  @!P1 HADD2.F32 R7, -RZ, R9.H0_H0 ;  /* 0x20000009ff079230 */ /* 0x008fc60000004100 */
[----:B------:R-:W-:Y:S02]  /*08f0*/  @!P5 FMNMX R13, R13, R36, !PT ;  /* 0x000000240d0dd209 */ /* 0x000fe40007800000 */
[----:B------:R-:W-:Y:S02]  /*0900*/  ISETP.GE.U32.AND P5, PT, R57, UR44, PT ;  /* 0x0000002c39007c0c */ /* 0x000fe4000bfa6070 */
[----:B------:R-:W-:Y:S02]  /*0910*/  @!P6 FMNMX R13, R13, R6, !PT ;  /* 0x000000060d0de209 */ /* 0x000fe40007800000 */
[----:B------:R-:W-:Y:S02]  /*0920*/  ISETP.GE.U32.AND P6, PT, R56, UR44, PT ;  /* 0x0000002c38007c0c */ /* 0x000fe4000bfc6070 */
[----:B------:R-:W-:Y:S02]  /*0930*/  ISETP.GE.AND.EX P5, PT, RZ, UR45, PT, P5 ;  /* 0x0000002dff007c0c */ /* 0x000fe4000bfa6350 */
[----:B------:R-:W-:-:S02]  /*0940*/  @!P1 FMNMX R13, R13, R7, !PT ;  /* 0x000000070d0d9209 */ /* 0x000fc40007800000 */
[----:B------:R-:W-:Y:S02]  /*0950*/  ISETP.GE.U32.AND P1, PT, R55, UR44, PT ;  /* 0x0000002c37007c0c */ /* 0x000fe4000bf26070 */
[----:B------:R-:W-:Y:S01]  /*0960*/  ISETP.GE.AND.EX P6, PT, RZ, UR45, PT, P6 ;  /* 0x0000002dff007c0c */ /* 0x000fe2000bfc6360 */
[----:B-----5:R-:W-:Y:S01]  /*0970*/  @!P2 HADD2.F32 R8, -RZ, R11.H0_H0 ;  /* 0x2000000bff08a230 */ /* 0x020fe20000004100 */
[----:B------:R-:W-:-:S04]  /*0980*/  ISETP.GE.AND.EX P1, PT, RZ, UR45, PT, P1 ;  /* 0x0000002dff007c0c */ /* 0x000fc8000bf26310 */
[----:B------:R-:W-:Y:S01]  /*0990*/  @!P2 FMNMX R13, R13, R8, !PT ;  /* 0x000000080d0da209 */ /* 0x000fe20007800000 */
[----:B------:R-:W-:Y:S01]  /*09a0*/  @!P3 HADD2.F32 R32, -RZ, R12.H0_H0 ;  /* 0x2000000cff20b230 */ /* 0x000fe20000004100 */
[----:B------:R-:W-:Y:S02]  /*09b0*/  ISETP.GE.U32.AND P2, PT, R54, UR44, PT ;  /* 0x0000002c36007c0c */ /* 0x000fe4000bf46070 */
[----:B------:R-:W-:Y:S01]  /*09c0*/  @!P5 R2UR UR4, R34 ;  /* 0x000000002204d2ca */ /* 0x000fe200000e0000 */
[----:B------:R-:W-:Y:S01]  /*09d0*/  @!P4 HADD2.F32 R31, -RZ, R14.H0_H0 ;  /* 0x2000000eff1fc230 */ /* 0x000fe20000004100 */
[----:B------:R-:W-:Y:S02]  /*09e0*/  @!P5 R2UR UR5, R35 ;  /* 0x000000002305d2ca */ /* 0x000fe400000e0000 */
[----:B------:R-:W-:Y:S02]  /*09f0*/  @!P3 FMNMX R13, R13, R32, !PT ;  /* 0x000000200d0db209 */ /* 0x000fe40007800000 */
[----:B------:R-:W-:-:S02]  /*0a00*/  ISETP.GE.U32.AND P3, PT, R53, UR44, PT ;  /* 0x0000002c35007c0c */ /* 0x000fc4000bf66070 */
[----:B------:R-:W-:Y:S02]  /*0a10*/  ISETP.GE.AND.EX P2, PT, RZ, UR45, PT, P2 ;  /* 0x0000002dff007c0c */ /* 0x000fe4000bf46320 */
[----:B------:R-:W-:Y:S02]  /*0a20*/  @!P6 R2UR UR6, R34 ;  /* 0x000000002206e2ca */ /* 0x000fe400000e0000 */
[----:B------:R-:W-:Y:S02]  /*0a30*/  @!P6 R2UR UR7, R35 ;  /* 0x000000002307e2ca */ /* 0x000fe400000e0000 */
[----:B------:R-:W-:Y:S01]  /*0a40*/  @!P4 FMNMX R13, R13, R31, !PT ;  /* 0x0000001f0d0dc209 */ /* 0x000fe20007800000 */
[----:B------:R-:W2:Y:S01]  /*0a50*/  @!P5 LDG.E.U16 R16, desc[UR4][R2.64+0x280] ;  /* 0x000280040210d981 */ /* 0x000ea2000c1e1500 */
[----:B------:R-:W-:Y:S02]  /*0a60*/  ISETP.GE.U32.AND P4, PT, R52, UR44, PT ;  /* 0x0000002c34007c0c */ /* 0x000fe4000bf86070 */
[----:B------:R-:W-:-:S02]  /*0a70*/  ISETP.GE.AND.EX P3, PT, RZ, UR45, PT, P3 ;  /* 0x0000002dff007c0c */ /* 0x000fc4000bf66330 */
[C---:B------:R-:W-:Y:S02]  /*0a80*/  @!P1 R2UR UR8, R34.reuse ;  /* 0x00000000220892ca */ /* 0x040fe400000e0000 */
[C---:B------:R-:W-:Y:S02]  /*0a90*/  @!P1 R2UR UR9, R35.reuse ;  /* 0x00000000230992ca */ /* 0x040fe400000e0000 */
[----:B------:R-:W-:Y:S01]  /*0aa0*/  ISETP.GE.AND.EX P4, PT, RZ, UR45, PT, P4 ;  /* 0x0000002dff007c0c */ /* 0x000fe2000bf86340 */
[----:B------:R-:W3:Y:S01]  /*0ab0*/  @!P6 LDG.E.U16 R9, desc[UR6][R2.64+0x2c0] ;  /* 0x0002c0060209e981 */ /* 0x000ee2000c1e1500 */
[----:B------:R-:W-:Y:S02]  /*0ac0*/  @!P2 R2UR UR4, R34 ;  /* 0x000000002204a2ca */ /* 0x000fe400000e0000 */
[----:B------:R-:W-:-:S03]  /*0ad0*/  @!P2 R2UR UR5, R35 ;  /* 0x000000002305a2ca */ /* 0x000fc600000e0000 */
[C---:B------:R-:W-:Y:S02]  /*0ae0*/  @!P3 R2UR UR6, R34.reuse ;  /* 0x000000002206b2ca */ /* 0x040fe400000e0000 */
[C---:B------:R-:W-:Y:S02]  /*0af0*/  @!P3 R2UR UR7, R35.reuse ;  /* 0x000000002307b2ca */ /* 0x040fe400000e0000 */
[----:B------:R-:W4:Y:S02]  /*0b00*/  @!P1 LDG.E.U16 R11, desc[UR8][R2.64+0x300] ;  /* 0x00030008020b9981 */ /* 0x000f24000c1e1500 */
[----:B------:R-:W-:Y:S02]  /*0b10*/  @!P4 R2UR UR8, R34 ;  /* 0x000000002208c2ca */ /* 0x000fe400000e0000 */
[----:B------:R-:W-:Y:S02]  /*0b20*/  @!P4 R2UR UR9, R35 ;  /* 0x000000002309c2ca */ /* 0x000fe400000e0000 */
[----:B------:R-:W5:Y:S05]  /*0b30*/  @!P2 LDG.E.U16 R12, desc[UR4][R2.64+0x340] ;  /* 0x00034004020ca981 */ /* 0x000f6a000c1e1500 */
[----:B------:R-:W5:Y:S06]  /*0b40*/  @!P3 LDG.E.U16 R14, desc[UR6][R2.64+0x380] ;  /* 0x00038006020eb981 */ /* 0x000f6c000c1e1500 */
        /* <DEDUP_REMOVED lines=18> */
[----:B------:R-:W-:-:S04]  /*0c70*/  ISETP.GE.U32.AND P1, PT, R49, UR44, PT ;  /* 0x0000002c31007c0c */ /* 0x000fc8000bf26070 */
[----:B------:R-:W-:Y:S01]  /*0c80*/  ISETP.GE.AND.EX P1, PT, RZ, UR45, PT, P1 ;  /* 0x0000002dff007c0c */ /* 0x000fe2000bf26310 */
[----:B------:R-:W-:Y:S01]  /*0c90*/  @!P3 HADD2.F32 R27, -RZ, R14.H0_H0 ;  /* 0x2000000eff1bb230 */ /* 0x000fe20000004100 */
[----:B------:R-:W-:Y:S02]  /*0ca0*/  @!P2 FMNMX R13, R13, R28, !PT ;  /* 0x0000001c0d0da209 */ /* 0x000fe40007800000 */
[----:B------:R-:W-:Y:S01]  /*0cb0*/  ISETP.GE.U32.AND P2, PT, R48, UR44, PT ;  /* 0x0000002c30007c0c */ /* 0x000fe2000bf46070 */
[----:B------:R-:W-:Y:S01]  /*0cc0*/  @!P4 HADD2.F32 R26, -RZ, R15.H0_H0 ;  /* 0x2000000fff1ac230 */ /* 0x000fe20000004100 */
[----:B------:R-:W-:Y:S02]  /*0cd0*/  @!P5 R2UR UR4, R34 ;  /* 0x000000002204d2ca */ /* 0x000fe400000e0000 */
[----:B------:R-:W-:Y:S02]  /*0ce0*/  @!P5 R2UR UR5, R35 ;  /* 0x000000002305d2ca */ /* 0x000fe400000e0000 */
[----:B------:R-:W-:-:S02]  /*0cf0*/  @!P3 FMNMX R13, R13, R27, !PT ;  /* 0x0000001b0d0db209 */ /* 0x000fc40007800000 */
[----:B------:R-:W-:Y:S02]  /*0d00*/  ISETP.GE.U32.AND P3, PT, R47, UR44, PT ;  /* 0x0000002c2f007c0c */ /* 0x000fe4000bf66070 */
[----:B------:R-:W-:Y:S02]  /*0d10*/  ISETP.GE.AND.EX P2, PT, RZ, UR45, PT, P2 ;  /* 0x0000002dff007c0c */ /* 0x000fe4000bf46320 */
[----:B------:R-:W-:Y:S02]  /*0d20*/  @!P6 R2UR UR6, R34 ;  /* 0x000000002206e2ca */ /* 0x000fe400000e0000 */
[----:B------:R-:W-:Y:S02]  /*0d30*/  @!P6 R2UR UR7, R35 ;  /* 0x000000002307e2ca */ /* 0x000fe400000e0000 */
[----:B------:R-:W-:Y:S01]  /*0d40*/  @!P4 FMNMX R13, R13, R26, !PT ;  /* 0x0000001a0d0dc209 */ /* 0x000fe20007800000 */
[----:B------:R-:W2:Y:S01]  /*0d50*/  @!P5 LDG.E.U16 R16, desc[UR4][R2.64+0x400] ;  /* 0x000400040210d981 */ /* 0x000ea2000c1e1500 */
[----:B------:R-:W-:-:S02]  /*0d60*/  ISETP.GE.U32.AND P4, PT, R46, UR44, PT ;  /* 0x0000002c2e007c0c */ /* 0x000fc4000bf86070 */
[----:B------:R-:W-:Y:S02]  /*0d70*/  ISETP.GE.AND.EX P3, PT, RZ, UR45, PT, P3 ;  /* 0x0000002dff007c0c */ /* 0x000fe4000bf66330 */
        /* <DEDUP_REMOVED lines=18> */
[----:B------:R-:W-:Y:S02]  /*0ea0*/  IADD3 R42, PT, PT, R42, 0x320, RZ ;  /* 0x000003202a2a7810 */ /* 0x000fe40007ffe0ff */
        /* <DEDUP_REMOVED lines=25> */
[----:B------:R-:W-:Y:S02]  /*1040*/  ISETP.GE.U32.AND P4, PT, R43, UR44, PT ;  /* 0x0000002c2b007c0c */ /* 0x000fe4000bf86070 */
[----:B------:R-:W-:Y:S02]  /*1050*/  ISETP.GE.AND.EX P3, PT, RZ, UR45, PT, P3 ;  /* 0x0000002dff007c0c */ /* 0x000fe4000bf66330 */
[----:B------:R-:W-:Y:S01]  /*1060*/  @!P6 R2UR UR6, R34 ;  /* 0x000000002206e2ca */ /* 0x000fe200000e0000 */
[----:B------:R-:W2:Y:S01]  /*1070*/  @!P5 LDG.E.U16 R10, desc[UR4][R2.64+0x580] ;  /* 0x00058004020ad981 */ /* 0x000ea2000c1e1500 */
[----:B------:R-:W-:-:S02]  /*1080*/  @!P6 R2UR UR7, R35 ;  /* 0x000000002307e2ca */ /* 0x000fc400000e0000 */
[----:B------:R-:W-:Y:S02]  /*1090*/  ISETP.GE.AND.EX P4, PT, RZ, UR45, PT, P4 ;  /* 0x0000002dff007c0c */ /* 0x000fe4000bf86340 */
[C---:B------:R-:W-:Y:S02]  /*10a0*/  @!P1 R2UR UR8, R34.reuse ;  /* 0x00000000220892ca */ /* 0x040fe400000e0000 */
[C---:B------:R-:W-:Y:S02]  /*10b0*/  @!P1 R2UR UR9, R35.reuse ;  /* 0x00000000230992ca */ /* 0x040fe400000e0000 */
[C---:B------:R-:W-:Y:S02]  /*10c0*/  @!P2 R2UR UR4, R34.reuse ;  /* 0x000000002204a2ca */ /* 0x040fe400000e0000 */
[C---:B------:R-:W-:Y:S02]  /*10d0*/  @!P2 R2UR UR5, R35.reuse ;  /* 0x000000002305a2ca */ /* 0x040fe400000e0000 */
[----:B------:R-:W-:Y:S01]  /*10e0*/  @!P3 R2UR UR10, R34 ;  /* 0x00000000220ab2ca */ /* 0x000fe200000e0000 */
[----:B------:R-:W3:Y:S01]  /*10f0*/  @!P6 LDG.E.U16 R0, desc[UR6][R2.64+0x5c0] ;  /* 0x0005c0060200e981 */ /* 0x000ee2000c1e1500 */
[----:B------:R-:W-:-:S02]  /*1100*/  @!P3 R2UR UR11, R35 ;  /* 0x00000000230bb2ca */ /* 0x000fc400000e0000 */
        /* <DEDUP_REMOVED lines=44> */
[-C--:B------:R-:W-:Y:S01]  /*13d0*/  FFMA.SAT R6, R85, R12.reuse, 0.5 ;  /* 0x3f00000055067423 */ /* 0x080fe2000000200c */
[C---:B------:R-:W-:Y:S01]  /*13e0*/  FADD R87, -R14.reuse, R33 ;  /* 0x000000210e577221 */ /* 0x040fe20000000100 */
[----:B------:R-:W-:Y:S01]  /*13f0*/  FADD R5, -R14, R8 ;  /* 0x000000080e057221 */ /* 0x000fe20000000100 */
[-C--:B------:R-:W-:Y:S01]  /*1400*/  FFMA.RM R0, R0, R11.reuse, 12582913 ;  /* 0x4b40000100007423 */ /* 0x080fe2000000400b */
[C---:B------:R-:W-:Y:S01]  /*1410*/  FADD R75, -R14.reuse, R31 ;  /* 0x0000001f0e4b7221 */ /* 0x040fe20000000100 */
[-C--:B------:R-:W-:Y:S01]  /*1420*/  FFMA.SAT R8, R87, R12.reuse, 0.5 ;  /* 0x3f00000057087423 */ /* 0x080fe2000000200c */
[----:B------:R-:W-:Y:S01]  /*1430*/  FADD R69, -R14, R27 ;  /* 0x0000001b0e457221 */ /* 0x000fe20000000100 */
[----:B------:R-:W-:Y:S01]  /*1440*/  FADD R2, R0, -12583039 ;  /* 0xcb40007f00027421 */ /* 0x000fe20000000000 */
[C---:B------:R-:W-:Y:S01]  /*1450*/  FADD R27, -R14.reuse, R17 ;  /* 0x000000110e1b7221 */ /* 0x040fe20000000100 */
[----:B------:R-:W-:Y:S01]  /*1460*/  FADD R31, -R14, R10 ;  /* 0x0000000a0e1f7221 */ /* 0x000fe20000000100 */
[-C--:B------:R-:W-:Y:S01]  /*1470*/  FFMA.SAT R10, R89, R12.reuse, 0.5 ;  /* 0x3f000000590a7423 */ /* 0x080fe2000000200c */
[C---:B------:R-:W-:Y:S01]  /*1480*/  FFMA R4, R91.reuse, 1.4426950216293334961, -R2 ;  /* 0x3fb8aa3b5b047823 */ /* 0x040fe20000000802 */
[-C--:B------:R-:W-:Y:S01]  /*1490*/  FFMA.RM R2, R6, R11.reuse, 12582913 ;  /* 0x4b40000106027423 */ /* 0x080fe2000000400b */
[-C--:B------:R-:W-:Y:S01]  /*14a0*/  FFMA.RM R17, R8, R11.reuse, 12582913 ;  /* 0x4b40000108117423 */ /* 0x080fe2000000400b */
[----:B------:R-:W-:Y:S01]  /*14b0*/  FADD R81, -R14, R36 ;  /* 0x000000240e517221 */ /* 0x000fe20000000100 */
[----:B------:R-:W-:Y:S01]  /*14c0*/  FFMA R91, R91, 1.925963033500011079e-08, R4 ;  /* 0x32a570605b5b7823 */ /* 0x000fe20000000004 */
[----:B------:R-:W-:Y:S01]  /*14d0*/  FADD R4, R2, -12583039 ;  /* 0xcb40007f02047421 */ /* 0x000fe20000000000 */
[C---:B------:R-:W-:Y:S01]  /*14e0*/  FADD R37, -R14.reuse, R23 ;  /* 0x000000170e257221 */ /* 0x040fe20000000100 */
[----:B------:R-:W-:Y:S01]  /*14f0*/  FADD R23, -R14, R18 ;  /* 0x000000120e177221 */ /* 0x000fe20000000100 */
[-C--:B------:R-:W-:Y:S01]  /*1500*/  FFMA.SAT R18, R81, R12.reuse, 0.5 ;  /* 0x3f00000051127423 */ /* 0x080fe2000000200c */
[C---:B------:R-:W-:Y:S01]  /*1510*/  FFMA R6, R85.reuse, 1.4426950216293334961, -R4 ;  /* 0x3fb8aa3b55067823 */ /* 0x040fe20000000804 */
[-C--:B------:R-:W-:Y:S01]  /*1520*/  FFMA.RM R4, R10, R11.reuse, 12582913 ;  /* 0x4b4000010a047423 */ /* 0x080fe2000000400b */
[----:B------:R-:W-:Y:S01]  /*1530*/  FADD R79, -R14, R7 ;  /* 0x000000070e4f7221 */ /* 0x000fe20000000100 */
[-C--:B------:R-:W-:Y:S01]  /*1540*/  FFMA.RM R18, R18, R11.reuse, 12582913 ;  /* 0x4b40000112127423 */ /* 0x080fe2000000400b */
[----:B------:R-:W-:Y:S01]  /*1550*/  FFMA R85, R85, 1.925963033500011079e-08, R6 ;  /* 0x32a5706055557823 */ /* 0x000fe20000000006 */
[----:B------:R-:W-:Y:S01]  /*1560*/  FADD R6, R17, -12583039 ;  /* 0xcb40007f11067421 */ /* 0x000fe20000000000 */
[----:B------:R-:W-:Y:S01]  /*1570*/  FADD R8, R4, -12583039 ;  /* 0xcb40007f04087421 */ /* 0x000fe20000000000 */
[C---:B------:R-:W-:Y:S01]  /*1580*/  FADD R7, -R14.reuse, R29 ;  /* 0x0000001d0e077221 */ /* 0x040fe20000000100 */
[C---:B------:R-:W-:Y:S01]  /*1590*/  FADD R73, -R14.reuse, R25 ;  /* 0x000000190e497221 */ /* 0x040fe20000000100 */
[----:B------:R-:W-:Y:S01]  /*15a0*/  FFMA R6, R87, 1.4426950216293334961, -R6 ;  /* 0x3fb8aa3b57067823 */ /* 0x000fe20000000806 */
[----:B------:R-:W-:Y:S01]  /*15b0*/  FFMA R8, R89, 1.4426950216293334961, -R8 ;  /* 0x3fb8aa3b59087823 */ /* 0x000fe20000000808 */
[C---:B------:R-:W-:Y:S01]  /*15c0*/  FADD R77, -R14.reuse, R32 ;  /* 0x000000200e4d7221 */ /* 0x040fe20000000100 */
[C---:B------:R-:W-:Y:S01]  /*15d0*/  FADD R3, -R14.reuse, R30 ;  /* 0x0000001e0e037221 */ /* 0x040fe20000000100 */
[----:B------:R-:W-:Y:S01]  /*15e0*/  FFMA R87, R87, 1.925963033500011079e-08, R6 ;  /* 0x32a5706057577823 */ /* 0x000fe20000000006 */
[-C--:B------:R-:W-:Y:S01]  /*15f0*/  FFMA.SAT R6, R83, R12.reuse, 0.5 ;  /* 0x3f00000053067423 */ /* 0x080fe2000000200c */
[----:B------:R-:W-:Y:S01]  /*1600*/  FFMA R89, R89, 1.925963033500011079e-08, R8 ;  /* 0x32a5706059597823 */ /* 0x000fe20000000008 */
        /* <DEDUP_REMOVED lines=10> */
[-C--:B------:R-:W-:Y:S01]  /*16b0*/  FFMA.RM R6, R6, R11.reuse, 12582913 ;  /* 0x4b40000106067423 */ /* 0x080fe2000000400b */
[----:B------:R-:W-:Y:S01]  /*16c0*/  FADD R8, R18, -12583039 ;  /* 0xcb40007f12087421 */ /* 0x000fe20000000000 */
[-C--:B------:R-:W-:Y:S01]  /*16d0*/  FFMA.SAT R14, R79, R12.reuse, 0.5 ;  /* 0x3f0000004f0e7423 */ /* 0x080fe2000000200c */
[-C--:B------:R-:W-:Y:S01]  /*16e0*/  FFMA.SAT R16, R5, R12.reuse, 0.5 ;  /* 0x3f00000005107423 */ /* 0x080fe2000000200c */
[----:B------:R-:W-:Y:S01]  /*16f0*/  FADD R10, R6, -12583039 ;  /* 0xcb40007f060a7421 */ /* 0x000fe20000000000 */
[----:B------:R-:W-:Y:S01]  /*1700*/  FFMA R8, R81, 1.4426950216293334961, -R8 ;  /* 0x3fb8aa3b51087823 */ /* 0x000fe20000000808 */
[-C--:B------:R-:W-:Y:S01]  /*1710*/  FFMA.RM R14, R14, R11.reuse, 12582913 ;  /* 0x4b4000010e0e7423 */ /* 0x080fe2000000400b */
[----:B------:R-:W0:Y:S01]  /*1720*/  MUFU.EX2 R91, R91 ;  /* 0x0000005b005b7308 */ /* 0x000e220000000800 */
[----:B------:R-:W-:Y:S01]  /*1730*/  FFMA R10, R83, 1.4426950216293334961, -R10 ;  /* 0x3fb8aa3b530a7823 */ /* 0x000fe2000000080a */
[----:B------:R-:W-:Y:S01]  /*1740*/  FFMA R81, R81, 1.925963033500011079e-08, R8 ;  /* 0x32a5706051517823 */ /* 0x000fe20000000008 */
[----:B------:R-:W-:Y:S01]  /*1750*/  FADD R8, R14, -12583039 ;  /* 0xcb40007f0e087421 */ /* 0x000fe20000000000 */
[----:B------:R-:W-:Y:S01]  /*1760*/  SHF.L.U32 R0, R0, 0x17, RZ ;  /* 0x0000001700007819 */ /* 0x000fe200000006ff */
[----:B------:R-:W-:Y:S01]  /*1770*/  FFMA R83, R83, 1.925963033500011079e-08, R10 ;  /* 0x32a5706053537823 */ /* 0x000fe2000000000a */
        /* <DEDUP_REMOVED lines=8> */
[-C--:B------:R-:W-:Y:S01]  /*1800*/  FFMA.SAT R36, R73, R12.reuse, 0.5 ;  /* 0x3f00000049247423 */ /* 0x080fe2000000200c */
[----:B------:R-:W-:Y:S01]  /*1810*/  MUFU.EX2 R26, R79 ;  /* 0x0000004f001a7308 */ /* 0x000fe20000000800 */
[----:B------:R-:W-:Y:S01]  /*1820*/  FFMA R10, R5, 1.4426950216293334961, -R10 ;  /* 0x3fb8aa3b050a7823 */ /* 0x000fe2000000080a */
[-C--:B------:R-:W-:Y:S01]  /*1830*/  FFMA.SAT R38, R67, R12.reuse, 0.5 ;  /* 0x3f00000043267423 */ /* 0x080fe2000000200c */
[----:B------:R-:W-:Y:S01]  /*1840*/  FFMA.RM R36, R36, R11, 12582913 ;  /* 0x4b40000124247423 */ /* 0x000fe2000000400b */
[-C--:B------:R-:W-:Y:S01]  /*1850*/  FFMA.SAT R32, R65, R12.reuse, 0.5 ;  /* 0x3f00000041207423 */ /* 0x080fe2000000200c */
[----:B------:R-:W-:Y:S01]  /*1860*/  FFMA R16, R5, 1.925963033500011079e-08, R10 ;  /* 0x32a5706005107823 */ /* 0x000fe2000000000a */
[-C--:B------:R-:W-:Y:S01]  /*1870*/  FFMA.SAT R10, R75, R12.reuse, 0.5 ;  /* 0x3f0000004b0a7423 */ /* 0x080fe2000000200c */
[----:B0-----:R-:W-:Y:S01]  /*1880*/  FMUL R5, R0, R91 ;  /* 0x0000005b00057220 */ /* 0x001fe20000400000 */
[-C--:B------:R-:W-:Y:S01]  /*1890*/  FFMA.SAT R0, R77, R12.reuse, 0.5 ;  /* 0x3f0000004d007423 */ /* 0x080fe2000000200c */
[-C--:B------:R-:W-:Y:S01]  /*18a0*/  FFMA.RM R38, R38, R11.reuse, 12582913 ;  /* 0x4b40000126267423 */ /* 0x080fe2000000400b */
[-C--:B------:R-:W-:Y:S01]  /*18b0*/  FFMA.RM R10, R10, R11.reuse, 12582913 ;  /* 0x4b4000010a0a7423 */ /* 0x080fe2000000400b */
[-C--:B------:R-:W-:Y:S01]  /*18c0*/  FFMA.RM R32, R32, R11.reuse, 12582913 ;  /* 0x4b40000120207423 */ /* 0x080fe2000000400b */
[----:B------:R-:W-:Y:S01]  /*18d0*/  FFMA.RM R9, R0, R11, 12582913 ;  /* 0x4b40000100097423 */ /* 0x000fe2000000400b */
[----:B------:R0:W-:Y:S01]  /*18e0*/  MUFU.EX2 R79, R16 ;  /* 0x00000010004f7308 */ /* 0x0001e20000000800 */
[----:B------:R-:W-:Y:S01]  /*18f0*/  FADD R20, R10, -12583039 ;  /* 0xcb40007f0a147421 */ /* 0x000fe20000000000 */
[-C--:B------:R-:W-:Y:S01]  /*1900*/  FFMA.SAT R70, R33, R12.reuse, 0.5 ;  /* 0x3f00000021467423 */ /* 0x080fe2000000200c */
[C---:B------:R-:W-:Y:S01]  /*1910*/  FADD R0, R9.reuse, -12583039 ;  /* 0xcb40007f09007421 */ /* 0x040fe20000000000 */
[----:B------:R-:W-:Y:S01]  /*1920*/  SHF.L.U32 R9, R9, 0x17, RZ ;  /* 0x0000001709097819 */ /* 0x000fe200000006ff */
[----:B------:R-:W-:Y:S01]  /*1930*/  FFMA R20, R75, 1.4426950216293334961, -R20 ;  /* 0x3fb8aa3b4b147823 */ /* 0x000fe20000000814 */
[----:B------:R-:W-:Y:S01]  /*1940*/  SHF.L.U32 R6, R6, 0x17, RZ ;  /* 0x0000001706067819 */ /* 0x000fe200000006ff */
[----:B------:R-:W-:Y:S01]  /*1950*/  FFMA R0, R77, 1.4426950216293334961, -R0 ;  /* 0x3fb8aa3b4d007823 */ /* 0x000fe20000000800 */
[----:B------:R-:W1:Y:S01]  /*1960*/  MUFU.EX2 R85, R85 ;  /* 0x0000005500557308 */ /* 0x000e620000000800 */
[----:B------:R-:W-:Y:S01]  /*1970*/  FFMA R75, R75, 1.925963033500011079e-08, R20 ;  /* 0x32a570604b4b7823 */ /* 0x000fe20000000014 */
[----:B------:R-:W-:Y:S01]  /*1980*/  FFMA.SAT R20, R3, R12, 0.5 ;  /* 0x3f00000003147423 */ /* 0x000fe2000000200c */
[----:B------:R-:W-:Y:S01]  /*1990*/  FFMA R77, R77, 1.925963033500011079e-08, R0 ;  /* 0x32a570604d4d7823 */ /* 0x000fe20000000000 */
[----:B------:R-:W-:-:S02]  /*19a0*/  SHF.L.U32 R0, R2, 0x17, RZ ;  /* 0x0000001702007819 */ /* 0x000fc400000006ff */
[----:B------:R-:W-:Y:S01]  /*19b0*/  SHF.L.U32 R2, R17, 0x17, RZ ;  /* 0x0000001711027819 */ /* 0x000fe200000006ff */
[----:B------:R-:W-:Y:S01]  /*19c0*/  FFMA.RM R17, R20, R11, 12582913 ;  /* 0x4b40000114117423 */ /* 0x000fe2000000400b */
[----:B------:R-:W2:Y:S01]  /*19d0*/  MUFU.EX2 R87, R87 ;  /* 0x0000005700577308 */ /* 0x000ea20000000800 */
[----:B------:R-:W-:Y:S02]  /*19e0*/  SHF.L.U32 R8, R8, 0x17, RZ ;  /* 0x0000001708087819 */ /* 0x000fe400000006ff */
[C---:B------:R-:W-:Y:S01]  /*19f0*/  FADD R22, R17.reuse, -12583039 ;  /* 0xcb40007f11167421 */ /* 0x040fe20000000000 */
[----:B0-----:R-:W-:Y:S02]  /*1a00*/  SHF.L.U32 R16, R17, 0x17, RZ ;  /* 0x0000001711107819 */ /* 0x001fe400000006ff */
[----:B------:R-:W-:Y:S01]  /*1a10*/  SHF.L.U32 R17, R19, 0x17, RZ ;  /* 0x0000001713117819 */ /* 0x000fe200000006ff */
[C---:B------:R-:W-:Y:S01]  /*1a20*/  FFMA R22, R3.reuse, 1.4426950216293334961, -R22 ;  /* 0x3fb8aa3b03167823 */ /* 0x040fe20000000816 */
[----:B------:R-:W0:Y:S01]  /*1a30*/  MUFU.EX2 R20, R89 ;  /* 0x0000005900147308 */ /* 0x000e220000000800 */
[----:B-1----:R-:W-:Y:S01]  /*1a40*/  FMUL R0, R0, R85 ;  /* 0x0000005500007220 */ /* 0x002fe20000400000 */
[----:B------:R-:W-:Y:S01]  /*1a50*/  FMUL R8, R8, R79 ;  /* 0x0000004f08087220 */ /* 0x000fe20000400000 */
[----:B------:R-:W-:Y:S01]  /*1a60*/  FFMA R22, R3, 1.925963033500011079e-08, R22 ;  /* 0x32a5706003167823 */ /* 0x000fe20000000016 */
[----:B------:R-:W-:-:S02]  /*1a70*/  SHF.L.U32 R3, R4, 0x17, RZ ;  /* 0x0000001704037819 */ /* 0x000fc400000006ff */
[----:B------:R-:W-:Y:S01]  /*1a80*/  SHF.L.U32 R4, R18, 0x17, RZ ;  /* 0x0000001712047819 */ /* 0x000fe200000006ff */
[----:B------:R-:W-:Y:S01]  /*1a90*/  FFMA.SAT R18, R71, R12, 0.5 ;  /* 0x3f00000047127423 */ /* 0x000fe2000000200c */
[----:B------:R-:W1:Y:S01]  /*1aa0*/  MUFU.EX2 R81, R81 ;  /* 0x0000005100517308 */ /* 0x000e620000000800 */
[----:B--2---:R-:W-:Y:S01]  /*1ab0*/  FMUL R2, R2, R87 ;  /* 0x0000005702027220 */ /* 0x004fe20000400000 */
[----:B------:R-:W-:Y:S01]  /*1ac0*/  SHF.L.U32 R10, R10, 0x17, RZ ;  /* 0x000000170a0a7819 */ /* 0x000fe200000006ff */
[----:B------:R-:W-:-:S05]  /*1ad0*/  FFMA.RM R18, R18, R11, 12582913 ;  /* 0x4b40000112127423 */ /* 0x000fca000000400b */
[----:B------:R-:W2:Y:S01]  /*1ae0*/  MUFU.EX2 R83, R83 ;  /* 0x0000005300537308 */ /* 0x000ea20000000800 */
[----:B0-----:R-:W-:Y:S01]  /*1af0*/  FMUL R3, R3, R20 ;  /* 0x0000001403037220 */ /* 0x001fe20000400000 */
[----:B------:R-:W-:-:S04]  /*1b00*/  FADD R20, R19, -12583039 ;  /* 0xcb40007f13147421 */ /* 0x000fc80000000000 */
[C---:B------:R-:W-:Y:S02]  /*1b10*/  FFMA R20, R7.reuse, 1.4426950216293334961, -R20 ;  /* 0x3fb8aa3b07147823 */ /* 0x040fe40000000814 */
[----:B------:R-:W0:Y:S01]  /*1b20*/  MUFU.EX2 R75, R75 ;  /* 0x0000004b004b7308 */ /* 0x000e220000000800 */
[----:B-1----:R-:W-:Y:S01]  /*1b30*/  FMUL R4, R4, R81 ;  /* 0x0000005104047220 */ /* 0x002fe20000400000 */
[----:B------:R-:W-:Y:S01]  /*1b40*/  FFMA R24, R7, 1.925963033500011079e-08, R20 ;  /* 0x32a5706007187823 */ /* 0x000fe20000000014 */
[----:B------:R-:W-:Y:S01]  /*1b50*/  SHF.L.U32 R7, R14, 0x17, RZ ;  /* 0x000000170e077819 */ /* 0x000fe200000006ff */
[----:B------:R-:W-:Y:S01]  /*1b60*/  FADD R14, R30, -12583039 ;  /* 0xcb40007f1e0e7421 */ /* 0x000fe20000000000 */
[C---:B------:R-:W-:Y:S01]  /*1b70*/  FADD R20, R18.reuse, -12583039 ;  /* 0xcb40007f12147421 */ /* 0x040fe20000000000 */
[----:B------:R-:W-:Y:S02]  /*1b80*/  SHF.L.U32 R18, R18, 0x17, RZ ;  /* 0x0000001712127819 */ /* 0x000fe400000006ff */
[----:B------:R-:W-:Y:S01]  /*1b90*/  FFMA R14, R69, 1.4426950216293334961, -R14 ;  /* 0x3fb8aa3b450e7823 */ /* 0x000fe2000000080e */
[----:B------:R-:W-:Y:S01]  /*1ba0*/  FMUL R7, R7, R26 ;  /* 0x0000001a07077220 */ /* 0x000fe20000400000 */
[----:B------:R-:W-:Y:S01]  /*1bb0*/  FADD R26, R32, -12583039 ;  /* 0xcb40007f201a7421 */ /* 0x000fe20000000000 */
[----:B------:R-:W-:Y:S01]  /*1bc0*/  FFMA R20, R71, 1.4426950216293334961, -R20 ;  /* 0x3fb8aa3b47147823 */ /* 0x000fe20000000814 */
[----:B------:R-:W-:Y:S01]  /*1bd0*/  FFMA R69, R69, 1.925963033500011079e-08, R14 ;  /* 0x32a5706045457823 */ /* 0x000fe2000000000e */
[----:B------:R-:W1:Y:S01]  /*1be0*/  MUFU.EX2 R24, R24 ;  /* 0x0000001800187308 */ /* 0x000e620000000800 */
[----:B------:R-:W-:Y:S01]  /*1bf0*/  FFMA R26, R65, 1.4426950216293334961, -R26 ;  /* 0x3fb8aa3b411a7823 */ /* 0x000fe2000000081a */
[----:B------:R-:W-:Y:S01]  /*1c00*/  FFMA R71, R71, 1.925963033500011079e-08, R20 ;  /* 0x32a5706047477823 */ /* 0x000fe20000000014 */
[-C--:B------:R-:W-:Y:S01]  /*1c10*/  FFMA.SAT R20, R39, R12.reuse, 0.5 ;  /* 0x3f00000027147423 */ /* 0x080fe2000000200c */
[----:B--2---:R-:W-:Y:S01]  /*1c20*/  FMUL R6, R6, R83 ;  /* 0x0000005306067220 */ /* 0x004fe20000400000 */
[----:B------:R-:W-:Y:S01]  /*1c30*/  FFMA R65, R65, 1.925963033500011079e-08, R26 ;  /* 0x32a5706041417823 */ /* 0x000fe2000000001a */
[----:B------:R-:W-:Y:S01]  /*1c40*/  FFMA.SAT R26, R13, R12, 0.5 ;  /* 0x3f0000000d1a7423 */ /* 0x000fe2000000200c */
[----:B------:R-:W-:Y:S01]  /*1c50*/  FFMA.RM R20, R20, R11, 12582913 ;  /* 0x4b40000114147423 */ /* 0x000fe2000000400b */
[----:B------:R-:W2:Y:S01]  /*1c60*/  MUFU.EX2 R14, R77 ;  /* 0x0000004d000e7308 */ /* 0x000ea20000000800 */
[----:B0-----:R-:W-:Y:S01]  /*1c70*/  FMUL R10, R10, R75 ;  /* 0x0000004b0a0a7220 */ /* 0x001fe20000400000 */
[----:B------:R-:W-:Y:S01]  /*1c80*/  FFMA.RM R26, R26, R11, 12582913 ;  /* 0x4b4000011a1a7423 */ /* 0x000fe2000000400b */
[C---:B------:R-:W-:Y:S01]  /*1c90*/  FADD R28, R20.reuse, -12583039 ;  /* 0xcb40007f141c7421 */ /* 0x040fe20000000000 */
[----:B------:R-:W-:-:S02]  /*1ca0*/  SHF.L.U32 R19, R20, 0x17, RZ ;  /* 0x0000001714137819 */ /* 0x000fc400000006ff */
[----:B------:R-:W-:Y:S01]  /*1cb0*/  SHF.L.U32 R20, R30, 0x17, RZ ;  /* 0x000000171e147819 */ /* 0x000fe200000006ff */
[----:B------:R-:W-:Y:S01]  /*1cc0*/  FFMA R28, R39, 1.4426950216293334961, -R28 ;  /* 0x3fb8aa3b271c7823 */ /* 0x000fe2000000081c */
[----:B------:R-:W0:Y:S01]  /*1cd0*/  MUFU.EX2 R77, R22 ;  /* 0x00000016004d7308 */ /* 0x000e220000000800 */
[----:B-1----:R-:W-:Y:S01]  /*1ce0*/  FMUL R17, R17, R24 ;  /* 0x0000001811117220 */ /* 0x002fe20000400000 */
[-C--:B------:R-:W-:Y:S01]  /*1cf0*/  FFMA.SAT R30, R23, R12.reuse, 0.5 ;  /* 0x3f000000171e7423 */ /* 0x080fe2000000200c */
[----:B------:R-:W-:Y:S01]  /*1d00*/  FFMA R39, R39, 1.925963033500011079e-08, R28 ;  /* 0x32a5706027277823 */ /* 0x000fe2000000001c */
[----:B------:R-:W-:Y:S02]  /*1d10*/  FFMA.SAT R28, R15, R12, 0.5 ;  /* 0x3f0000000f1c7423 */ /* 0x000fe4000000200c */
[-C--:B------:R-:W-:Y:S02]  /*1d20*/  FFMA.RM R30, R30, R11.reuse, 12582913 ;  /* 0x4b4000011e1e7423 */ /* 0x080fe4000000400b */
[----:B------:R-:W-:Y:S01]  /*1d30*/  FFMA.RM R28, R28, R11, 12582913 ;  /* 0x4b4000011c1c7423 */ /* 0x000fe2000000400b */
[----:B--2---:R-:W-:Y:S01]  /*1d40*/  FMUL R9, R9, R14 ;  /* 0x0000000e09097220 */ /* 0x004fe20000400000 */
[----:B------:R-:W-:Y:S01]  /*1d50*/  FADD R14, R36, -12583039 ;  /* 0xcb40007f240e7421 */ /* 0x000fe20000000000 */
[----:B------:R-:W1:Y:S03]  /*1d60*/  MUFU.EX2 R71, R71 ;  /* 0x0000004700477308 */ /* 0x000e660000000800 */
[----:B------:R-:W-:Y:S01]  /*1d70*/  FFMA R14, R73, 1.4426950216293334961, -R14 ;  /* 0x3fb8aa3b490e7823 */ /* 0x000fe2000000080e */
[----:B0-----:R-:W-:-:S03]  /*1d80*/  FMUL R16, R16, R77 ;  /* 0x0000004d10107220 */ /* 0x001fc60000400000 */
[----:B------:R-:W-:Y:S01]  /*1d90*/  FFMA R73, R73, 1.925963033500011079e-08, R14 ;  /* 0x32a5706049497823 */ /* 0x000fe2000000000e */
[----:B------:R-:W-:Y:S01]  /*1da0*/  FADD R14, R38, -12583039 ;  /* 0xcb40007f260e7421 */ /* 0x000fe20000000000 */
[----:B------:R-:W0:Y:S03]  /*1db0*/  MUFU.EX2 R69, R69 ;  /* 0x0000004500457308 */ /* 0x000e260000000800 */
[----:B------:R-:W-:-:S04]  /*1dc0*/  FFMA R14, R67, 1.4426950216293334961, -R14 ;  /* 0x3fb8aa3b430e7823 */ /* 0x000fc8000000080e */
[----:B------:R-:W-:Y:S01]  /*1dd0*/  FFMA R67, R67, 1.925963033500011079e-08, R14 ;  /* 0x32a5706043437823 */ /* 0x000fe2000000000e */
[----:B------:R-:W-:Y:S01]  /*1de0*/  FFMA.SAT R14, R37, R12, 0.5 ;  /* 0x3f000000250e7423 */ /* 0x000fe2000000200c */
[----:B------:R-:W-:Y:S01]  /*1df0*/  MUFU.EX2 R73, R73 ;  /* 0x0000004900497308 */ /* 0x000fe20000000800 */
[----:B-1----:R-:W-:Y:S02]  /*1e00*/  FMUL R18, R18, R71 ;  /* 0x0000004712127220 */ /* 0x002fe40000400000 */
[----:B------:R-:W-:-:S04]  /*1e10*/  FFMA.RM R14, R14, R11, 12582913 ;  /* 0x4b4000010e0e7423 */ /* 0x000fc8000000400b */
[----:B------:R-:W-:Y:S01]  /*1e20*/  FADD R22, R14, -12583039 ;  /* 0xcb40007f0e167421 */ /* 0x000fe20000000000 */
[----:B0-----:R-:W-:-:S03]  /*1e30*/  FMUL R20, R20, R69 ;  /* 0x0000004514147220 */ /* 0x001fc60000400000 */
[----:B------:R-:W-:-:S04]  /*1e40*/  FFMA R22, R37, 1.4426950216293334961, -R22 ;  /* 0x3fb8aa3b25167823 */ /* 0x000fc80000000816 */
[----:B------:R-:W-:Y:S01]  /*1e50*/  FFMA R37, R37, 1.925963033500011079e-08, R22 ;  /* 0x32a5706025257823 */ /* 0x000fe20000000016 */
[C---:B------:R-:W-:Y:S01]  /*1e60*/  FADD R22, R26.reuse, -12583039 ;  /* 0xcb40007f1a167421 */ /* 0x040fe20000000000 */
[----:B------:R-:W-:-:S03]  /*1e70*/  SHF.L.U32 R26, R26, 0x17, RZ ;  /* 0x000000171a1a7819 */ /* 0x000fc600000006ff */
[C---:B------:R-:W-:Y:S01]  /*1e80*/  FFMA R22, R13.reuse, 1.4426950216293334961, -R22 ;  /* 0x3fb8aa3b0d167823 */ /* 0x040fe20000000816 */
[----:B------:R-:W-:Y:S03]  /*1e90*/  MUFU.EX2 R37, R37 ;  /* 0x0000002500257308 */ /* 0x000fe60000000800 */
[----:B------:R-:W-:Y:S01]  /*1ea0*/  FFMA R64, R13, 1.925963033500011079e-08, R22 ;  /* 0x32a570600d407823 */ /* 0x000fe20000000016 */
[----:B------:R-:W-:-:S04]  /*1eb0*/  FFMA.SAT R22, R29, R12, 0.5 ;  /* 0x3f0000001d167423 */ /* 0x000fc8000000200c */
[----:B------:R-:W-:Y:S02]  /*1ec0*/  FFMA.RM R13, R22, R11, 12582913 ;  /* 0x4b400001160d7423 */ /* 0x000fe4000000400b */
[----:B------:R-:W0:Y:S02]  /*1ed0*/  MUFU.EX2 R22, R39 ;  /* 0x0000002700167308 */ /* 0x000e240000000800 */
[C---:B------:R-:W-:Y:S01]  /*1ee0*/  FADD R24, R13.reuse, -12583039 ;  /* 0xcb40007f0d187421 */ /* 0x040fe20000000000 */
[----:B------:R-:W-:-:S03]  /*1ef0*/  SHF.L.U32 R13, R13, 0x17, RZ ;  /* 0x000000170d0d7819 */ /* 0x000fc600000006ff */
[----:B------:R-:W-:-:S04]  /*1f00*/  FFMA R24, R29, 1.4426950216293334961, -R24 ;  /* 0x3fb8aa3b1d187823 */ /* 0x000fc80000000818 */
[----:B------:R-:W-:Y:S01]  /*1f10*/  FFMA R29, R29, 1.925963033500011079e-08, R24 ;  /* 0x32a570601d1d7823 */ /* 0x000fe20000000018 */
[----:B0-----:R-:W-:Y:S01]  /*1f20*/  FMUL R19, R19, R22 ;  /* 0x0000001613137220 */ /* 0x001fe20000400000 */
[----:B------:R-:W-:-:S04]  /*1f30*/  FADD R22, R28, -12583039 ;  /* 0xcb40007f1c167421 */ /* 0x000fc80000000000 */
[----:B------:R-:W-:-:S04]  /*1f40*/  FFMA R22, R15, 1.4426950216293334961, -R22 ;  /* 0x3fb8aa3b0f167823 */ /* 0x000fc80000000816 */
[----:B------:R-:W-:Y:S01]  /*1f50*/  FFMA R39, R15, 1.925963033500011079e-08, R22 ;  /* 0x32a570600f277823 */ /* 0x000fe20000000016 */
[----:B------:R-:W-:-:S03]  /*1f60*/  FFMA.SAT R22, R21, R12, 0.5 ;  /* 0x3f00000015167423 */ /* 0x000fc6000000200c */
[----:B------:R-:W-:Y:S01]  /*1f70*/  MUFU.EX2 R72, R39 ;  /* 0x0000002700487308 */ /* 0x000fe20000000800 */
[----:B------:R-:W-:-:S04]  /*1f80*/  FFMA.RM R15, R22, R11, 12582913 ;  /* 0x4b400001160f7423 */ /* 0x000fc8000000400b */
[C---:B------:R-:W-:Y:S01]  /*1f90*/  FADD R24, R15.reuse, -12583039 ;  /* 0xcb40007f0f187421 */ /* 0x040fe20000000000 */
[----:B------:R-:W-:Y:S02]  /*1fa0*/  SHF.L.U32 R15, R15, 0x17, RZ ;  /* 0x000000170f0f7819 */ /* 0x000fe400000006ff */
[----:B------:R0:W1:Y:S01]  /*1fb0*/  MUFU.EX2 R22, R65 ;  /* 0x0000004100167308 */ /* 0x0000620000000800 */
[----:B------:R-:W-:-:S04]  /*1fc0*/  FFMA R24, R21, 1.4426950216293334961, -R24 ;  /* 0x3fb8aa3b15187823 */ /* 0x000fc80000000818 */
[----:B------:R-:W-:Y:S01]  /*1fd0*/  FFMA R66, R21, 1.925963033500011079e-08, R24 ;  /* 0x32a5706015427823 */ /* 0x000fe20000000018 */
[----:B------:R-:W-:Y:S01]  /*1fe0*/  FADD R24, R30, -12583039 ;  /* 0xcb40007f1e187421 */ /* 0x000fe20000000000 */
[----:B------:R-:W-:Y:S01]  /*1ff0*/  SHF.L.U32 R21, R32, 0x17, RZ ;  /* 0x0000001720157819 */ /* 0x000fe200000006ff */
[----:B------:R-:W-:Y:S02]  /*2000*/  FFMA.SAT R32, R27, R12, 0.5 ;  /* 0x3f0000001b207423 */ /* 0x000fe4000000200c */
[C---:B------:R-:W-:Y:S01]  /*2010*/  FFMA R24, R23.reuse, 1.4426950216293334961, -R24 ;  /* 0x3fb8aa3b17187823 */ /* 0x040fe20000000818 */
[----:B------:R-:W-:Y:S01]  /*2020*/  MUFU.EX2 R66, R66 ;  /* 0x0000004200427308 */ /* 0x000fe20000000800 */
[----:B------:R-:W-:Y:S02]  /*2030*/  FFMA.RM R32, R32, R11, 12582913 ;  /* 0x4b40000120207423 */ /* 0x000fe4000000400b */
[----:B0-----:R-:W-:Y:S01]  /*2040*/  FFMA R65, R23, 1.925963033500011079e-08, R24 ;  /* 0x32a5706017417823 */ /* 0x001fe20000000018 */
[----:B------:R-:W-:Y:S01]  /*2050*/  SHF.L.U32 R23, R38, 0x17, RZ ;  /* 0x0000001726177819 */ /* 0x000fe200000006ff */
[----:B-1----:R-:W-:Y:S01]  /*2060*/  FMUL R21, R21, R22 ;  /* 0x0000001615157220 */ /* 0x002fe20000400000 */
[----:B------:R-:W-:-:S02]  /*2070*/  SHF.L.U32 R22, R36, 0x17, RZ ;  /* 0x0000001724167819 */ /* 0x000fc400000006ff */
[----:B------:R-:W0:Y:S01]  /*2080*/  MUFU.EX2 R24, R67 ;  /* 0x0000004300187308 */ /* 0x000e220000000800 */
[----:B------:R-:W-:Y:S02]  /*2090*/  FADD R36, R32, -12583039 ;  /* 0xcb40007f20247421 */ /* 0x000fe40000000000 */
[----:B------:R-:W-:Y:S02]  /*20a0*/  FMUL R22, R22, R73 ;  /* 0x0000004916167220 */ /* 0x000fe40000400000 */
[----:B------:R-:W-:-:S04]  /*20b0*/  FFMA R36, R27, 1.4426950216293334961, -R36 ;  /* 0x3fb8aa3b1b247823 */ /* 0x000fc80000000824 */
[----:B------:R-:W-:Y:S01]  /*20c0*/  FFMA R68, R27, 1.925963033500011079e-08, R36 ;  /* 0x32a570601b447823 */ /* 0x000fe20000000024 */
[----:B------:R-:W-:Y:S01]  /*20d0*/  FFMA.SAT R36, R25, R12, 0.5 ;  /* 0x3f00000019247423 */ /* 0x000fe2000000200c */
[----:B------:R-:W-:Y:S03]  /*20e0*/  MUFU.EX2 R27, R64 ;  /* 0x00000040001b7308 */ /* 0x000fe60000000800 */
[----:B------:R-:W-:Y:S01]  /*20f0*/  FFMA.RM R36, R36, R11, 12582913 ;  /* 0x4b40000124247423 */ /* 0x000fe2000000400b */
[----:B0-----:R-:W-:-:S03]  /*2100*/  FMUL R23, R23, R24 ;  /* 0x0000001817177220 */ /* 0x001fc60000400000 */
[C---:B------:R-:W-:Y:S01]  /*2110*/  FADD R24, R36.reuse, -12583039 ;  /* 0xcb40007f24187421 */ /* 0x040fe20000000000 */
[----:B------:R-:W0:Y:S01]  /*2120*/  MUFU.EX2 R64, R65 ;  /* 0x0000004100407308 */ /* 0x000e220000000800 */
[----:B------:R-:W-:Y:S02]  /*2130*/  SHF.L.U32 R36, R36, 0x17, RZ ;  /* 0x0000001724247819 */ /* 0x000fe400000006ff */
[----:B------:R-:W-:-:S04]  /*2140*/  FFMA R24, R25, 1.4426950216293334961, -R24 ;  /* 0x3fb8aa3b19187823 */ /* 0x000fc80000000818 */
[----:B------:R-:W-:Y:S01]  /*2150*/  FFMA R38, R25, 1.925963033500011079e-08, R24 ;  /* 0x32a5706019267823 */ /* 0x000fe20000000018 */
[----:B------:R-:W-:Y:S01]  /*2160*/  FFMA.SAT R24, R31, R12, 0.5 ;  /* 0x3f0000001f187423 */ /* 0x000fe2000000200c */
[----:B------:R-:W-:-:S03]  /*2170*/  FADD R25, RZ, R5 ;  /* 0x00000005ff197221 */ /* 0x000fc60000000000 */
[-C--:B------:R-:W-:Y:S01]  /*2180*/  FFMA.RM R12, R24, R11.reuse, 12582913 ;  /* 0x4b400001180c7423 */ /* 0x080fe2000000400b */
[----:B------:R-:W-:Y:S01]  /*2190*/  FFMA.RM R11, R70, R11, 12582913 ;  /* 0x4b400001460b7423 */ /* 0x000fe2000000400b */
[----:B------:R-:W-:Y:S01]  /*21a0*/  FADD R25, R25, R0 ;  /* 0x0000000019197221 */ /* 0x000fe20000000000 */
[----:B------:R1:W-:Y:S01]  /*21b0*/  MUFU.EX2 R70, R29 ;  /* 0x0000001d00467308 */ /* 0x0003e20000000800 */
[----:B------:R-:W-:-:S04]  /*21c0*/  FADD R24, R12, -12583039 ;  /* 0xcb40007f0c187421 */ /* 0x000fc80000000000 */
[----:B------:R-:W-:-:S04]  /*21d0*/  FFMA R24, R31, 1.4426950216293334961, -R24 ;  /* 0x3fb8aa3b1f187823 */ /* 0x000fc80000000818 */
[----:B------:R-:W-:Y:S01]  /*21e0*/  FFMA R31, R31, 1.925963033500011079e-08, R24 ;  /* 0x32a570601f1f7823 */ /* 0x000fe20000000018 */
[----:B------:R-:W-:Y:S01]  /*21f0*/  FADD R24, R11, -12583039 ;  /* 0xcb40007f0b187421 */ /* 0x000fe20000000000 */
[----:B-1----:R-:W-:Y:S02]  /*2200*/  SHF.L.U32 R29, R30, 0x17, RZ ;  /* 0x000000171e1d7819 */ /* 0x002fe400000006ff */
[----:B------:R-:W-:Y:S01]  /*2210*/  SHF.L.U32 R30, R32, 0x17, RZ ;  /* 0x00000017201e7819 */ /* 0x000fe200000006ff */
[----:B------:R-:W-:Y:S01]  /*2220*/  FFMA R24, R33, 1.4426950216293334961, -R24 ;  /* 0x3fb8aa3b21187823 */ /* 0x000fe20000000818 */
[----:B------:R-:W-:Y:S01]  /*2230*/  SHF.L.U32 R11, R11, 0x17, RZ ;  /* 0x000000170b0b7819 */ /* 0x000fe200000006ff */
[----:B0-----:R-:W-:Y:S02]  /*2240*/  FMUL R29, R29, R64 ;  /* 0x000000401d1d7220 */ /* 0x001fe40000400000 */
[----:B------:R-:W-:Y:S01]  /*2250*/  FFMA R67, R33, 1.925963033500011079e-08, R24 ;  /* 0x32a5706021437823 */ /* 0x000fe20000000018 */
[----:B------:R-:W-:Y:S01]  /*2260*/  FADD R24, R25, R2 ;  /* 0x0000000219187221 */ /* 0x000fe20000000000 */
[----:B------:R-:W0:Y:S03]  /*2270*/  MUFU.EX2 R33, R68 ;  /* 0x0000004400217308 */ /* 0x000e260000000800 */
[----:B------:R-:W-:-:S04]  /*2280*/  FADD R25, R24, R3 ;  /* 0x0000000318197221 */ /* 0x000fc80000000000 */
[----:B------:R-:W-:Y:S01]  /*2290*/  FADD R25, R25, R4 ;  /* 0x0000000419197221 */ /* 0x000fe20000000000 */
[----:B------:R-:W1:Y:S03]  /*22a0*/  MUFU.EX2 R32, R67 ;  /* 0x0000004300207308 */ /* 0x000e660000000800 */
[----:B------:R-:W-:-:S04]  /*22b0*/  FADD R24, R25, R6 ;  /* 0x0000000619187221 */ /* 0x000fc80000000000 */
[----:B------:R-:W-:Y:S01]  /*22c0*/  FADD R25, R24, R7 ;  /* 0x0000000718197221 */ /* 0x000fe20000000000 */
[----:B0-----:R-:W-:Y:S01]  /*22d0*/  FMUL R30, R30, R33 ;  /* 0x000000211e1e7220 */ /* 0x001fe20000400000 */
[----:B------:R-:W-:Y:S02]  /*22e0*/  SHF.L.U32 R33, R12, 0x17, RZ ;  /* 0x000000170c217819 */ /* 0x000fe400000006ff */
[----:B------:R-:W-:-:S04]  /*22f0*/  FADD R24, R25, R8 ;  /* 0x0000000819187221 */ /* 0x000fc80000000000 */
[----:B------:R-:W-:Y:S01]  /*2300*/  FADD R25, R24, R9 ;  /* 0x0000000918197221 */ /* 0x000fe20000000000 */
[----:B------:R-:W-:Y:S01]  /*2310*/  SHF.L.U32 R24, R14, 0x17, RZ ;  /* 0x000000170e187819 */ /* 0x000fe200000006ff */
[----:B-1----:R-:W-:Y:S02]  /*2320*/  FMUL R32, R11, R32 ;  /* 0x000000200b207220 */ /* 0x002fe40000400000 */
[----:B------:R-:W-:Y:S02]  /*2330*/  FADD R25, R25, R10 ;  /* 0x0000000a19197221 */ /* 0x000fe40000000000 */
[----:B------:R-:W-:Y:S02]  /*2340*/  FMUL R24, R24, R37 ;  /* 0x0000002518187220 */ /* 0x000fe40000400000 */
[----:B------:R-:W-:Y:S01]  /*2350*/  FADD R14, R25, R16 ;  /* 0x00000010190e7221 */ /* 0x000fe20000000000 */
[----:B------:R-:W0:Y:S03]  /*2360*/  MUFU.EX2 R37, R38 ;  /* 0x0000002600257308 */ /* 0x000e260000000800 */
[----:B------:R-:W-:-:S04]  /*2370*/  FADD R25, R14, R17 ;  /* 0x000000110e197221 */ /* 0x000fc80000000000 */
[----:B------:R-:W-:Y:S01]  /*2380*/  FADD R14, R25, R18 ;  /* 0x00000012190e7221 */ /* 0x000fe20000000000 */
[----:B------:R-:W-:Y:S01]  /*2390*/  FMUL R25, R26, R27 ;  /* 0x0000001b1a197220 */ /* 0x000fe20000400000 */
[----:B------:R-:W-:Y:S02]  /*23a0*/  FMUL R26, R13, R70 ;  /* 0x000000460d1a7220 */ /* 0x000fe40000400000 */
[----:B------:R-:W-:-:S04]  /*23b0*/  FADD R27, R14, R19 ;  /* 0x000000130e1b7221 */ /* 0x000fc80000000000 */
[----:B------:R-:W-:Y:S01]  /*23c0*/  FADD R14, R27, R20 ;  /* 0x000000141b0e7221 */ /* 0x000fe20000000000 */
[----:B------:R-:W-:Y:S01]  /*23d0*/  SHF.L.U32 R27, R28, 0x17, RZ ;  /* 0x000000171c1b7819 */ /* 0x000fe200000006ff */
[----:B------:R-:W-:Y:S02]  /*23e0*/  FMUL R28, R15, R66 ;  /* 0x000000420f1c7220 */ /* 0x000fe40000400000 */
[----:B------:R-:W-:Y:S01]  /*23f0*/  FADD R13, R14, R21 ;  /* 0x000000150e0d7221 */ /* 0x000fe20000000000 */
[----:B------:R0:W1:Y:S01]  /*2400*/  MUFU.EX2 R66, R31 ;  /* 0x0000001f00427308 */ /* 0x0000620000000800 */
[----:B------:R-:W-:Y:S02]  /*2410*/  FMUL R27, R27, R72 ;  /* 0x000000481b1b7220 */ /* 0x000fe40000400000 */
[----:B------:R-:W-:-:S04]  /*2420*/  FADD R14, R13, R22 ;  /* 0x000000160d0e7221 */ /* 0x000fc80000000000 */
[----:B------:R-:W-:Y:S01]  /*2430*/  FADD R13, R14, R23 ;  /* 0x000000170e0d7221 */ /* 0x000fe20000000000 */
[----:B0-----:R-:W-:-:S03]  /*2440*/  FMUL R31, R36, R37 ;  /* 0x00000025241f7220 */ /* 0x001fc60000400000 */
        /* <DEDUP_REMOVED lines=20> */
.L_x_779:
[----:B01----:R-:W-:Y:S01]  /*2590*/  FADD R39, R39, R14 ;  /* 0x0000000e27277221 */ /* 0x003fe20000000000 */
[----:B------:R-:W-:Y:S03]  /*25a0*/  BSSY.RECONVERGENT B3, `(.L_x_711) ;  /* 0x000000d000037945 */ /* 0x000fe60003800200 */
[----:B------:R-:W0:Y:S08]  /*25b0*/  MUFU.RCP R12, R39 ;  /* 0x00000027000c7308 */ /* 0x000e300000001000 */
[----:B------:R-:W1:Y:S01]  /*25c0*/  FCHK P1, R5, R39 ;  /* 0x0000002705007302 */ /* 0x000e620000020000 */
[----:B0-----:R-:W-:-:S04]  /*25d0*/  FFMA R11, -R39, R12, 1 ;  /* 0x3f800000270b7423 */ /* 0x001fc8000000010c */
[----:B------:R-:W-:-:S04]  /*25e0*/  FFMA R12, R12, R11, R12 ;  /* 0x0000000b0c0c7223 */ /* 0x000fc8000000000c */
[----:B------:R-:W-:-:S04]  /*25f0*/  FFMA R37, R5, R12, RZ ;  /* 0x0000000c05257223 */ /* 0x000fc800000000ff */
[----:B------:R-:W-:-:S04]  /*2600*/  FFMA R11, -R39, R37, R5 ;  /* 0x00000025270b7223 */ /* 0x000fc80000000105 */
[----:B------:R-:W-:Y:S01]  /*2610*/  FFMA R37, R12, R11, R37 ;  /* 0x0000000b0c257223 */ /* 0x000fe20000000025 */
[----:B-1----:R-:W-:Y:S06]  /*2620*/  @!P1 BRA `(.L_x_712) ;  /* 0x0000000000109947 */ /* 0x002fec0003800000 */
[----:B------:R-:W-:Y:S02]  /*2630*/  MOV R12, R39 ;  /* 0x00000027000c7202 */ /* 0x000fe40000000f00 */
[----:B------:R-:W-:-:S07]  /*2640*/  MOV R64, 0x2660 ;  /* 0x0000266000407802 */ /* 0x000fce0000000f00 */
[----:B------:R-:W-:Y:S05]  /*2650*/  CALL.REL.NOINC `($__internal_8_$__cuda_sm3x_div_rn_noftz_f32_slowpath) ;  /* 0x0000003800c07944 */ /* 0x000fea0003c00000 */
[----:B------:R-:W-:-:S07]  /*2660*/  MOV R37, R5 ;  /* 0x0000000500257202 */ /* 0x000fce0000000f00 */
.L_x_712:
[----:B------:R-:W-:Y:S05]  /*2670*/  BSYNC.RECONVERGENT B3 ;  /* 0x0000000000037941 */ /* 0x000fea0003800200 */
.L_x_711:
[----:B------:R-:W0:Y:S01]  /*2680*/  MUFU.RCP R12, R39 ;  /* 0x00000027000c7308 */ /* 0x000e220000001000 */
[----:B------:R-:W-:Y:S07]  /*2690*/  BSSY.RECONVERGENT B3, `(.L_x_713) ;  /* 0x000000d000037945 */ /* 0x000fee0003800200 */
        /* <DEDUP_REMOVED lines=8> */
[----:B------:R-:W-:Y:S02]  /*2720*/  MOV R12, R39 ;  /* 0x00000027000c7202 */ /* 0x000fe40000000f00 */
[----:B------:R-:W-:-:S07]  /*2730*/  MOV R64, 0x2750 ;  /* 0x0000275000407802 */ /* 0x000fce0000000f00 */
[----:B------:R-:W-:Y:S05]  /*2740*/  CALL.REL.NOINC `($__internal_8_$__cuda_sm3x_div_rn_noftz_f32_slowpath) ;  /* 0x0000003800847944 */ /* 0x000fea0003c00000 */
[----:B------:R-:W-:-:S07]  /*2750*/  MOV R11, R5 ;  /* 0x00000005000b7202 */ /* 0x000fce0000000f00 */
.L_x_714:
[----:B------:R-:W-:Y:S05]  /*2760*/  BSYNC.RECONVERGENT B3 ;  /* 0x0000000000037941 */ /* 0x000fea0003800200 */
.L_x_713:
        /* <DEDUP_REMOVED lines=14> */
.L_x_716:
[----:B------:R-:W-:Y:S05]  /*2850*/  BSYNC.RECONVERGENT B3 ;  /* 0x0000000000037941 */ /* 0x000fea0003800200 */
.L_x_715:
        /* <DEDUP_REMOVED lines=14> */
.L_x_718:
[----:B------:R-:W-:Y:S05]  /*2940*/  BSYNC.RECONVERGENT B3 ;  /* 0x0000000000037941 */ /* 0x000fea0003800200 */
.L_x_717:
        /* <DEDUP_REMOVED lines=14> */
.L_x_720:
[----:B------:R-:W-:Y:S05]  /*2a30*/  BSYNC.RECONVERGENT B3 ;  /* 0x0000000000037941 */ /* 0x000fea0003800200 */
.L_x_719:
        /* <DEDUP_REMOVED lines=14> */
.L_x_722:
[----:B------:R-:W-:Y:S05]  /*2b20*/  BSYNC.RECONVERGENT B3 ;  /* 0x0000000000037941 */ /* 0x000fea0003800200 */
.L_x_721:
        /* <DEDUP_REMOVED lines=14> */
.L_x_724:
[----:B------:R-:W-:Y:S05]  /*2c10*/  BSYNC.RECONVERGENT B3 ;  /* 0x0000000000037941 */ /* 0x000fea0003800200 */
.L_x_723:
        /* <DEDUP_REMOVED lines=14> */
.L_x_726:
[----:B------:R-:W-:Y:S05]  /*2d00*/  BSYNC.RECONVERGENT B3 ;  /* 0x0000000000037941 */ /* 0x000fea0003800200 */
.L_x_725:
        /* <DEDUP_REMOVED lines=14> */
.L_x_728:
[----:B------:R-:W-:Y:S05]  /*2df0*/  BSYNC.RECONVERGENT B3 ;  /* 0x0000000000037941 */ /* 0x000fea0003800200 */
.L_x_727:
        /* <DEDUP_REMOVED lines=14> */
.L_x_730:
[----:B------:R-:W-:Y:S05]  /*2ee0*/  BSYNC.RECONVERGENT B3 ;  /* 0x0000000000037941 */ /* 0x000fea0003800200 */
.L_x_729:
        /* <DEDUP_REMOVED lines=14> */
.L_x_732:
[----:B------:R-:W-:Y:S05]  /*2fd0*/  BSYNC.RECONVERGENT B3 ;  /* 0x0000000000037941 */ /* 0x000fea0003800200 */
.L_x_731:
        /* <DEDUP_REMOVED lines=14> */
.L_x_734:
[----:B------:R-:W-:Y:S05]  /*30c0*/  BSYNC.RECONVERGENT B3 ;  /* 0x0000000000037941 */ /* 0x000fea0003800200 */
.L_x_733:
        /* <DEDUP_REMOVED lines=14> */
.L_x_736:
[----:B------:R-:W-:Y:S05]  /*31b0*/  BSYNC.RECONVERGENT B3 ;  /* 0x0000000000037941 */ /* 0x000fea0003800200 */
.L_x_735:
        /* <DEDUP_REMOVED lines=14> */
.L_x_738:
[----:B------:R-:W-:Y:S05]  /*32a0*/  BSYNC.RECONVERGENT B3 ;  /* 0x0000000000037941 */ /* 0x000fea0003800200 */
.L_x_737:
        /* <DEDUP_REMOVED lines=14> */
.L_x_740:
[----:B------:R-:W-:Y:S05]  /*3390*/  BSYNC.RECONVERGENT B3 ;  /* 0x0000000000037941 */ /* 0x000fea0003800200 */
.L_x_739:
        /* <DEDUP_REMOVED lines=14> */
.L_x_742:
[----:B------:R-:W-:Y:S05]  /*3480*/  BSYNC.RECONVERGENT B3 ;  /* 0x0000000000037941 */ /* 0x000fea0003800200 */
.L_x_741:
        /* <DEDUP_REMOVED lines=14> */
.L_x_744:
[----:B------:R-:W-:Y:S05]  /*3570*/  BSYNC.RECONVERGENT B3 ;  /* 0x0000000000037941 */ /* 0x000fea0003800200 */
.L_x_743:
        /* <DEDUP_REMOVED lines=14> */
.L_x_746:
[----:B------:R-:W-:Y:S05]  /*3660*/  BSYNC.RECONVERGENT B3 ;  /* 0x0000000000037941 */ /* 0x000fea0003800200 */
.L_x_745:
        /* <DEDUP_REMOVED lines=14> */
.L_x_748:
[----:B------:R-:W-:Y:S05]  /*3750*/  BSYNC.RECONVERGENT B3 ;  /* 0x0000000000037941 */ /* 0x000fea0003800200 */
.L_x_747:
        /* <DEDUP_REMOVED lines=14> */
.L_x_750:
[----:B------:R-:W-:Y:S05]  /*3840*/  BSYNC.RECONVERGENT B3 ;  /* 0x0000000000037941 */ /* 0x000fea0003800200 */
.L_x_749:
        /* <DEDUP_REMOVED lines=14> */
.L_x_752:
[----:B------:R-:W-:Y:S05]  /*3930*/  BSYNC.RECONVERGENT B3 ;  /* 0x0000000000037941 */ /* 0x000fea0003800200 */
.L_x_751:
        /* <DEDUP_REMOVED lines=14> */
.L_x_754:
[----:B------:R-:W-:Y:S05]  /*3a20*/  BSYNC.RECONVERGENT B3 ;  /* 0x0000000000037941 */ /* 0x000fea0003800200 */
.L_x_753:
        /* <DEDUP_REMOVED lines=14> */
.L_x_756:
[----:B------:R-:W-:Y:S05]  /*3b10*/  BSYNC.RECONVERGENT B3 ;  /* 0x0000000000037941 */ /* 0x000fea0003800200 */
.L_x_755:
        /* <DEDUP_REMOVED lines=14> */
.L_x_758:
[----:B------:R-:W-:Y:S05]  /*3c00*/  BSYNC.RECONVERGENT B3 ;  /* 0x0000000000037941 */ /* 0x000fea0003800200 */
.L_x_757:
        /* <DEDUP_REMOVED lines=14> */
.L_x_760:
[----:B------:R-:W-:Y:S05]  /*3cf0*/  BSYNC.RECONVERGENT B3 ;  /* 0x0000000000037941 */ /* 0x000fea0003800200 */
.L_x_759:
        /* <DEDUP_REMOVED lines=14> */
.L_x_762:
[----:B------:R-:W-:Y:S05]  /*3de0*/  BSYNC.RECONVERGENT B3 ;  /* 0x0000000000037941 */ /* 0x000fea0003800200 */
.L_x_761:
        /* <DEDUP_REMOVED lines=14> */
.L_x_764:
[----:B------:R-:W-:Y:S05]  /*3ed0*/  BSYNC.RECONVERGENT B3 ;  /* 0x0000000000037941 */ /* 0x000fea0003800200 */
.L_x_763:
        /* <DEDUP_REMOVED lines=14> */
.L_x_766:
[----:B------:R-:W-:Y:S05]  /*3fc0*/  BSYNC.RECONVERGENT B3 ;  /* 0x0000000000037941 */ /* 0x000fea0003800200 */
.L_x_765:
[----:B------:R-:W-:Y:S01]  /*3fd0*/  HFMA2 R3, -RZ, RZ, 0, 0 ;  /* 0x00000000ff037431 */ /* 0x000fe200000001ff */
[----:B------:R-:W-:Y:S01]  /*3fe0*/  MOV R2, R42 ;  /* 0x0000002a00027202 */ /* 0x000fe20000000f00 */
[----:B------:R-:W-:Y:S01]  /*3ff0*/  IMAD R4, R40, UR38, RZ ;  /* 0x0000002628047c24 */ /* 0x000fe2000f8e02ff */
[----:B------:R-:W-:Y:S02]  /*4000*/  ISETP.GE.U32.AND P5, PT, R63, UR44, PT ;  /* 0x0000002c3f007c0c */ /* 0x000fe4000bfa6070 */
[----:B------:R-:W-:Y:S01]  /*4010*/  @!P0 R2UR UR4, R34 ;  /* 0x00000000220482ca */ /* 0x000fe200000e0000 */
[----:B------:R-:W-:Y:S01]  /*4020*/  IMAD R5, R41, UR39, R4 ;  /* 0x0000002729057c24 */ /* 0x000fe2000f8e0204 */
[----:B------:R-:W-:Y:S02]  /*4030*/  ISETP.GE.AND.EX P5, PT, RZ, UR45, PT, P5 ;  /* 0x0000002dff007c0c */ /* 0x000fe4000bfa6350 */
[----:B------:R-:W-:Y:S01]  /*4040*/  @!P0 R2UR UR5, R35 ;  /* 0x00000000230582ca */ /* 0x000fe200000e0000 */
[----:B------:R-:W-:Y:S01]  /*4050*/  IMAD.WIDE.U32 R2, R41, UR38, R2 ;  /* 0x0000002629027c25 */ /* 0x000fe2000f8e0002 */
[----:B------:R-:W-:-:S02]  /*4060*/  ISETP.GE.U32.AND P3, PT, R61, UR44, PT ;  /* 0x0000002c3d007c0c */ /* 0x000fc4000bf66070 */
[----:B------:R-:W-:Y:S02]  /*4070*/  ISETP.GE.U32.AND P2, PT, R60, UR44, PT ;  /* 0x0000002c3c007c0c */ /* 0x000fe4000bf46070 */
[----:B------:R-:W-:Y:S02]  /*4080*/  IADD3 R3, PT, PT, R3, R5, RZ ;  /* 0x0000000503037210 */ /* 0x000fe40007ffe0ff */
[----:B------:R-:W-:Y:S02]  /*4090*/  LEA R4, P1, R2, UR36, 0x1 ;  /* 0x0000002402047c11 */ /* 0x000fe4000f8208ff */
[----:B------:R-:W-:Y:S02]  /*40a0*/  ISETP.GE.U32.AND P4, PT, R62, UR44, PT ;  /* 0x0000002c3e007c0c */ /* 0x000fe4000bf86070 */
[----:B------:R-:W-:Y:S02]  /*40b0*/  LEA.HI.X R5, R2, UR37, R3, 0x1, P1 ;  /* 0x0000002502057c11 */ /* 0x000fe400088f0c03 */
[----:B------:R-:W-:-:S02]  /*40c0*/  ISETP.GE.U32.AND P1, PT, R59, UR44, PT ;  /* 0x0000002c3b007c0c */ /* 0x000fc4000bf26070 */
[----:B------:R-:W-:Y:S02]  /*40d0*/  @!P5 R2UR UR6, R34 ;  /* 0x000000002206d2ca */ /* 0x000fe400000e0000 */
[----:B------:R-:W-:Y:S02]  /*40e0*/  ISETP.GE.AND.EX P1, PT, RZ, UR45, PT, P1 ;  /* 0x0000002dff007c0c */ /* 0x000fe4000bf26310 */
[----:B------:R-:W-:Y:S02]  /*40f0*/  @!P5 R2UR UR7, R35 ;  /* 0x000000002307d2ca */ /* 0x000fe400000e0000 */
[----:B------:R-:W-:Y:S02]  /*4100*/  ISETP.GE.AND.EX P3, PT, RZ, UR45, PT, P3 ;  /* 0x0000002dff007c0c */ /* 0x000fe4000bf66330 */
[----:B------:R-:W-:Y:S02]  /*4110*/  ISETP.GE.AND.EX P2, PT, RZ, UR45, PT, P2 ;  /* 0x0000002dff007c0c */ /* 0x000fe4000bf46320 */
[----:B------:R-:W-:-:S02]  /*4120*/  ISETP.GE.AND.EX P4, PT, RZ, UR45, PT, P4 ;  /* 0x0000002dff007c0c */ /* 0x000fc4000bf86340 */
[----:B------:R-:W-:Y:S02]  /*4130*/  @!P0 F2FP.F16.F32.PACK_AB R37, RZ, R37 ;  /* 0x00000025ff25823e */ /* 0x000fe400000000ff */
[----:B------:R-:W-:Y:S02]  /*4140*/  @!P5 F2FP.F16.F32.PACK_AB R0, RZ, R0 ;  /* 0x00000000ff00d23e */ /* 0x000fe400000000ff */
[----:B------:R-:W-:Y:S01]  /*4150*/  ISETP.GE.U32.AND P6, PT, R56, UR44, PT ;  /* 0x0000002c38007c0c */ /* 0x000fe2000bfc6070 */
[----:B------:R-:W-:Y:S01]  /*4160*/  @!P0 STG.E.U16 desc[UR4][R4.64], R37 ;  /* 0x0000002504008986 */ /* 0x000fe2000c101504 */
[----:B------:R-:W-:Y:S02]  /*4170*/  ISETP.GE.U32.AND P0, PT, R57, UR44, PT ;  /* 0x0000002c39007c0c */ /* 0x000fe4000bf06070 */
[----:B------:R-:W-:Y:S01]  /*4180*/  @!P1 R2UR UR10, R34 ;  /* 0x00000000220a92ca */ /* 0x000fe200000e0000 */
[----:B------:R0:W-:Y:S01]  /*4190*/  @!P5 STG.E.U16 desc[UR6][R4.64+0x80], R0 ;  /* 0x000080000400d986 */ /* 0x0001e2000c101506 */
[----:B------:R-:W-:-:S02]  /*41a0*/  @!P1 R2UR UR11, R35 ;  /* 0x00000000230b92ca */ /* 0x000fc400000e0000 */
[----:B------:R-:W-:Y:S02]  /*41b0*/  ISETP.GE.U32.AND P5, PT, R58, UR44, PT ;  /* 0x0000002c3a007c0c */ /* 0x000fe4000bfa6070 */
[C---:B------:R-:W-:Y:S02]  /*41c0*/  @!P3 R2UR UR6, R34.reuse ;  /* 0x000000002206b2ca */ /* 0x040fe400000e0000 */
[C---:B------:R-:W-:Y:S02]  /*41d0*/  @!P3 R2UR UR7, R35.reuse ;  /* 0x000000002307b2ca */ /* 0x040fe400000e0000 */
[----:B------:R-:W-:Y:S02]  /*41e0*/  @!P2 R2UR UR8, R34 ;  /* 0x000000002208a2ca */ /* 0x000fe400000e0000 */
[----:B------:R-:W-:Y:S02]  /*41f0*/  @!P2 R2UR UR9, R35 ;  /* 0x000000002309a2ca */ /* 0x000fe400000e0000 */
[----:B------:R-:W-:-:S02]  /*4200*/  ISETP.GE.AND.EX P0, PT, RZ, UR45, PT, P0 ;  /* 0x0000002dff007c0c */ /* 0x000fc4000bf06300 */
[----:B------:R-:W-:Y:S02]  /*4210*/  ISETP.GE.AND.EX P6, PT, RZ, UR45, PT, P6 ;  /* 0x0000002dff007c0c */ /* 0x000fe4000bfc6360 */
[----:B------:R-:W-:Y:S02]  /*4220*/  @!P4 R2UR UR4, R34 ;  /* 0x000000002204c2ca */ /* 0x000fe400000e0000 */
[----:B------:R-:W-:Y:S02]  /*4230*/  @!P4 R2UR UR5, R35 ;  /* 0x000000002305c2ca */ /* 0x000fe400000e0000 */
[----:B------:R-:W-:Y:S02]  /*4240*/  ISETP.GE.AND.EX P5, PT, RZ, UR45, PT, P5 ;  /* 0x0000002dff007c0c */ /* 0x000fe4000bfa6350 */
[----:B------:R-:W-:Y:S02]  /*4250*/  @!P1 F2FP.F16.F32.PACK_AB R6, RZ, R6 ;  /* 0x00000006ff06923e */ /* 0x000fe400000000ff */
[----:B------:R-:W-:-:S02]  /*4260*/  @!P3 F2FP.F16.F32.PACK_AB R15, RZ, R15 ;  /* 0x0000000fff0fb23e */ /* 0x000fc400000000ff */
[----:B------:R-:W-:Y:S01]  /*4270*/  @!P2 F2FP.F16.F32.PACK_AB R36, RZ, R36 ;  /* 0x00000024ff24a23e */ /* 0x000fe200000000ff */
[----:B------:R1:W-:Y:S01]  /*4280*/  @!P1 STG.E.U16 desc[UR10][R4.64+0x180], R6 ;  /* 0x0001800604009986 */ /* 0x0003e2000c10150a */
[----:B------:R-:W-:Y:S02]  /*4290*/  @!P4 F2FP.F16.F32.PACK_AB R14, RZ, R14 ;  /* 0x0000000eff0ec23e */ /* 0x000fe400000000ff */
[----:B------:R-:W-:Y:S01]  /*42a0*/  ISETP.GE.U32.AND P1, PT, R54, UR44, PT ;  /* 0x0000002c36007c0c */ /* 0x000fe2000bf26070 */
[----:B------:R-:W-:Y:S01]  /*42b0*/  @!P3 STG.E.U16 desc[UR6][R4.64+0x100], R15 ;  /* 0x0001000f0400b986 */ /* 0x000fe2000c101506 */
[----:B------:R-:W-:Y:S02]  /*42c0*/  @!P0 R2UR UR6, R34 ;  /* 0x00000000220682ca */ /* 0x000fe400000e0000 */
[----:B------:R-:W-:Y:S01]  /*42d0*/  @!P0 R2UR UR7, R35 ;  /* 0x00000000230782ca */ /* 0x000fe200000e0000 */
[----:B------:R-:W-:Y:S01]  /*42e0*/  @!P2 STG.E.U16 desc[UR8][R4.64+0x140], R36 ;  /* 0x000140240400a986 */ /* 0x000fe2000c101508 */
[----:B------:R-:W-:-:S02]  /*42f0*/  ISETP.GE.U32.AND P2, PT, R55, UR44, PT ;  /* 0x0000002c37007c0c */ /* 0x000fc4000bf46070 */
[C---:B------:R-:W-:Y:S01]  /*4300*/  @!P6 R2UR UR8, R34.reuse ;  /* 0x000000002208e2ca */ /* 0x040fe200000e0000 */
[----:B------:R-:W-:Y:S01]  /*4310*/  @!P4 STG.E.U16 desc[UR4][R4.64+0xc0], R14 ;  /* 0x0000c00e0400c986 */ /* 0x000fe2000c101504 */
[C---:B------:R-:W-:Y:S02]  /*4320*/  @!P6 R2UR UR9, R35.reuse ;  /* 0x000000002309e2ca */ /* 0x040fe400000e0000 */
[----:B------:R-:W-:Y:S02]  /*4330*/  ISETP.GE.AND.EX P1, PT, RZ, UR45, PT, P1 ;  /* 0x0000002dff007c0c */ /* 0x000fe4000bf26310 */
[----:B------:R-:W-:Y:S02]  /*4340*/  @!P5 R2UR UR4, R34 ;  /* 0x000000002204d2ca */ /* 0x000fe400000e0000 */
[----:B------:R-:W-:Y:S02]  /*4350*/  @!P5 R2UR UR5, R35 ;  /* 0x000000002305d2ca */ /* 0x000fe400000e0000 */
[----:B------:R-:W-:-:S02]  /*4360*/  ISETP.GE.AND.EX P2, PT, RZ, UR45, PT, P2 ;  /* 0x0000002dff007c0c */ /* 0x000fc4000bf46320 */
[----:B------:R-:W-:Y:S02]  /*4370*/  @!P0 F2FP.F16.F32.PACK_AB R10, RZ, R10 ;  /* 0x0000000aff0a823e */ /* 0x000fe400000000ff */
[----:B------:R-:W-:Y:S02]  /*4380*/  @!P6 F2FP.F16.F32.PACK_AB R16, RZ, R16 ;  /* 0x00000010ff10e23e */ /* 0x000fe400000000ff */
[----:B------:R-:W-:Y:S01]  /*4390*/  @!P5 F2FP.F16.F32.PACK_AB R7, RZ, R7 ;  /* 0x00000007ff07d23e */ /* 0x000fe200000000ff */
[----:B------:R-:W-:Y:S01]  /*43a0*/  @!P0 STG.E.U16 desc[UR6][R4.64+0x280], R10 ;  /* 0x0002800a04008986 */ /* 0x000fe2000c101506 */
[----:B------:R-:W-:Y:S02]  /*43b0*/  ISETP.GE.U32.AND P3, PT, R52, UR44, PT ;  /* 0x0000002c34007c0c */ /* 0x000fe4000bf66070 */
[----:B------:R-:W-:Y:S01]  /*43c0*/  @!P1 R2UR UR6, R34 ;  /* 0x00000000220692ca */ /* 0x000fe200000e0000 */
[----:B------:R-:W-:Y:S01]  /*43d0*/  @!P6 STG.E.U16 desc[UR8][R4.64+0x2c0], R16 ;  /* 0x0002c0100400e986 */ /* 0x000fe2000c101508 */
[----:B------:R-:W-:-:S02]  /*43e0*/  ISETP.GE.U32.AND P6, PT, R50, UR44, PT ;  /* 0x0000002c32007c0c */ /* 0x000fc4000bfc6070 */
[C---:B------:R-:W-:Y:S01]  /*43f0*/  @!P1 R2UR UR7, R35.reuse ;  /* 0x00000000230792ca */ /* 0x040fe200000e0000 */
[----:B------:R2:W-:Y:S01]  /*4400*/  @!P5 STG.E.U16 desc[UR4][R4.64+0x1c0], R7 ;  /* 0x0001c0070400d986 */ /* 0x0005e2000c101504 */
[----:B------:R-:W-:Y:S02]  /*4410*/  ISETP.GE.AND.EX P3, PT, RZ, UR45, PT, P3 ;  /* 0x0000002dff007c0c */ /* 0x000fe4000bf66330 */
[----:B------:R-:W-:Y:S02]  /*4420*/  @!P2 R2UR UR4, R34 ;  /* 0x000000002204a2ca */ /* 0x000fe400000e0000 */
[----:B------:R-:W-:Y:S02]  /*4430*/  @!P2 R2UR UR5, R35 ;  /* 0x000000002305a2ca */ /* 0x000fe400000e0000 */
[----:B------:R-:W-:Y:S02]  /*4440*/  ISETP.GE.U32.AND P4, PT, R53, UR44, PT ;  /* 0x0000002c35007c0c */ /* 0x000fe4000bf86070 */
[----:B------:R-:W-:-:S02]  /*4450*/  ISETP.GE.U32.AND P5, PT, R51, UR44, PT ;  /* 0x0000002c33007c0c */ /* 0x000fc4000bfa6070 */
[----:B------:R-:W-:Y:S02]  /*4460*/  ISETP.GE.AND.EX P6, PT, RZ, UR45, PT, P6 ;  /* 0x0000002dff007c0c */ /* 0x000fe4000bfc6360 */
[----:B------:R-:W-:Y:S02]  /*4470*/  ISETP.GE.AND.EX P4, PT, RZ, UR45, PT, P4 ;  /* 0x0000002dff007c0c */ /* 0x000fe4000bf86340 */
[----:B------:R-:W-:Y:S02]  /*4480*/  ISETP.GE.AND.EX P5, PT, RZ, UR45, PT, P5 ;  /* 0x0000002dff007c0c */ /* 0x000fe4000bfa6350 */
[----:B------:R-:W-:Y:S02]  /*4490*/  @!P1 F2FP.F16.F32.PACK_AB R18, RZ, R18 ;  /* 0x00000012ff12923e */ /* 0x000fe400000000ff */
[----:B------:R-:W-:Y:S02]  /*44a0*/  @!P2 F2FP.F16.F32.PACK_AB R17, RZ, R17 ;  /* 0x00000011ff11a23e */ /* 0x000fe400000000ff */
[----:B------:R-:W-:Y:S01]  /*44b0*/  ISETP.GE.U32.AND P0, PT, R49, UR44, PT ;  /* 0x0000002c31007c0c */ /* 0x000fe2000bf06070 */
[----:B------:R3:W-:Y:S01]  /*44c0*/  @!P1 STG.E.U16 desc[UR6][R4.64+0x340], R18 ;  /* 0x0003401204009986 */ /* 0x0007e2000c101506 */
[----:B------:R-:W-:-:S02]  /*44d0*/  ISETP.GE.U32.AND P1, PT, R48, UR44, PT ;  /* 0x0000002c30007c0c */ /* 0x000fc4000bf26070 */
[C---:B------:R-:W-:Y:S01]  /*44e0*/  @!P3 R2UR UR10, R34.reuse ;  /* 0x00000000220ab2ca */ /* 0x040fe200000e0000 */
[----:B------:R3:W-:Y:S01]  /*44f0*/  @!P2 STG.E.U16 desc[UR4][R4.64+0x300], R17 ;  /* 0x000300110400a986 */ /* 0x0007e2000c101504 */
[C---:B------:R-:W-:Y:S02]  /*4500*/  @!P3 R2UR UR11, R35.reuse ;  /* 0x00000000230bb2ca */ /* 0x040fe400000e0000 */
[----:B------:R-:W-:Y:S02]  /*4510*/  ISETP.GE.AND.EX P0, PT, RZ, UR45, PT, P0 ;  /* 0x0000002dff007c0c */ /* 0x000fe4000bf06300 */
[----:B------:R-:W-:Y:S02]  /*4520*/  @!P6 R2UR UR4, R34 ;  /* 0x000000002204e2ca */ /* 0x000fe400000e0000 */
[----:B------:R-:W-:Y:S02]  /*4530*/  @!P6 R2UR UR5, R35 ;  /* 0x000000002305e2ca */ /* 0x000fe400000e0000 */
[----:B------:R-:W-:-:S02]  /*4540*/  ISETP.GE.AND.EX P1, PT, RZ, UR45, PT, P1 ;  /* 0x0000002dff007c0c */ /* 0x000fc4000bf26310 */
[C---:B------:R-:W-:Y:S02]  /*4550*/  @!P4 R2UR UR8, R34.reuse ;  /* 0x000000002208c2ca */ /* 0x040fe400000e0000 */
[C---:B------:R-:W-:Y:S02]  /*4560*/  @!P4 R2UR UR9, R35.reuse ;  /* 0x000000002309c2ca */ /* 0x040fe400000e0000 */
[----:B------:R-:W-:Y:S02]  /*4570*/  @!P5 R2UR UR12, R34 ;  /* 0x00000000220cd2ca */ /* 0x000fe400000e0000 */
[----:B------:R-:W-:Y:S02]  /*4580*/  @!P5 R2UR UR13, R35 ;  /* 0x00000000230dd2ca */ /* 0x000fe400000e0000 */
[----:B------:R-:W-:Y:S02]  /*4590*/  @!P3 F2FP.F16.F32.PACK_AB R20, RZ, R20 ;  /* 0x00000014ff14b23e */ /* 0x000fe400000000ff */
[----:B------:R-:W-:-:S02]  /*45a0*/  @!P6 F2FP.F16.F32.PACK_AB R22, RZ, R22 ;  /* 0x00000016ff16e23e */ /* 0x000fc400000000ff */
[----:B------:R-:W-:Y:S01]  /*45b0*/  @!P4 F2FP.F16.F32.PACK_AB R19, RZ, R19 ;  /* 0x00000013ff13c23e */ /* 0x000fe200000000ff */
[----:B------:R3:W-:Y:S01]  /*45c0*/  @!P3 STG.E.U16 desc[UR10][R4.64+0x3c0], R20 ;  /* 0x0003c0140400b986 */ /* 0x0007e2000c10150a */
[----:B------:R-:W-:Y:S02]  /*45d0*/  @!P5 F2FP.F16.F32.PACK_AB R21, RZ, R21 ;  /* 0x00000015ff15d23e */ /* 0x000fe400000000ff */
[----:B------:R-:W-:Y:S01]  /*45e0*/  ISETP.GE.U32.AND P3, PT, R46, UR44, PT ;  /* 0x0000002c2e007c0c */ /* 0x000fe2000bf66070 */
[----:B------:R3:W-:Y:S01]  /*45f0*/  @!P6 STG.E.U16 desc[UR4][R4.64+0x440], R22 ;  /* 0x000440160400e986 */ /* 0x0007e2000c101504 */
[----:B------:R-:W-:Y:S02]  /*4600*/  @!P0 R2UR UR6, R34 ;  /* 0x00000000220682ca */ /* 0x000fe400000e0000 */
[----:B------:R-:W-:Y:S01]  /*4610*/  @!P0 R2UR UR7, R35 ;  /* 0x00000000230782ca */ /* 0x000fe200000e0000 */
[----:B------:R3:W-:Y:S01]  /*4620*/  @!P4 STG.E.U16 desc[UR8][R4.64+0x380], R19 ;  /* 0x000380130400c986 */ /* 0x0007e2000c101508 */
[----:B0-----:R-:W-:-:S02]  /*4630*/  IADD3 R0, PT, PT, R42, 0x320, RZ ;  /* 0x000003202a007810 */ /* 0x001fc40007ffe0ff */
[----:B------:R-:W-:Y:S01]  /*4640*/  @!P1 R2UR UR4, R34 ;  /* 0x00000000220492ca */ /* 0x000fe200000e0000 */
[----:B------:R3:W-:Y:S01]  /*4650*/  @!P5 STG.E.U16 desc[UR12][R4.64+0x400], R21 ;  /* 0x000400150400d986 */ /* 0x0007e2000c10150c */
[----:B------:R-:W-:Y:S02]  /*4660*/  @!P1 R2UR UR5, R35 ;  /* 0x00000000230592ca */ /* 0x000fe400000e0000 */
[----:B------:R-:W-:Y:S02]  /*4670*/  ISETP.GE.AND.EX P3, PT, RZ, UR45, PT, P3 ;  /* 0x0000002dff007c0c */ /* 0x000fe4000bf66330 */
[----:B------:R-:W-:Y:S02]  /*4680*/  ISETP.GE.U32.AND P4, PT, R47, UR44, PT ;  /* 0x0000002c2f007c0c */ /* 0x000fe4000bf86070 */
[----:B------:R-:W-:Y:S02]  /*4690*/  ISETP.GE.U32.AND P2, PT, R45, UR44, PT ;  /* 0x0000002c2d007c0c */ /* 0x000fe4000bf46070 */
[----:B------:R-:W-:-:S02]  /*46a0*/  ISETP.GE.U32.AND P5, PT, R0, UR44, PT ;  /* 0x0000002c00007c0c */ /* 0x000fc4000bfa6070 */
[----:B------:R-:W-:Y:S02]  /*46b0*/  @!P0 F2FP.F16.F32.PACK_AB R23, RZ, R23 ;  /* 0x00000017ff17823e */ /* 0x000fe400000000ff */
[----:B------:R-:W-:Y:S02]  /*46c0*/  ISETP.GE.AND.EX P4, PT, RZ, UR45, PT, P4 ;  /* 0x0000002dff007c0c */ /* 0x000fe4000bf86340 */
[----:B------:R-:W-:Y:S01]  /*46d0*/  ISETP.GE.AND.EX P2, PT, RZ, UR45, PT, P2 ;  /* 0x0000002dff007c0c */ /* 0x000fe2000bf46320 */
[----:B------:R3:W-:Y:S01]  /*46e0*/  @!P0 STG.E.U16 desc[UR6][R4.64+0x480], R23 ;  /* 0x0004801704008986 */ /* 0x0007e2000c101506 */
[----:B------:R-:W-:Y:S02]  /*46f0*/  ISETP.GE.AND.EX P5, PT, RZ, UR45, PT, P5 ;  /* 0x0000002dff007c0c */ /* 0x000fe4000bfa6350 */
[----:B------:R-:W-:Y:S02]  /*4700*/  @!P1 F2FP.F16.F32.PACK_AB R24, RZ, R24 ;  /* 0x00000018ff18923e */ /* 0x000fe400000000ff */
[----:B------:R-:W-:-:S02]  /*4710*/  ISETP.GE.U32.AND P0, PT, R44, UR44, PT ;  /* 0x0000002c2c007c0c */ /* 0x000fc4000bf06070 */
[----:B------:R-:W-:Y:S01]  /*4720*/  @!P3 R2UR UR8, R34 ;  /* 0x000000002208b2ca */ /* 0x000fe200000e0000 */
[----:B------:R3:W-:Y:S01]  /*4730*/  @!P1 STG.E.U16 desc[UR4][R4.64+0x4c0], R24 ;  /* 0x0004c01804009986 */ /* 0x0007e2000c101504 */
[----:B------:R-:W0:Y:S01]  /*4740*/  LDCU UR4, c[0x0][0x370] ;  /* 0x00006e00ff0477ac */ /* 0x000e220008000800 */
[----:B------:R-:W0:Y:S01]  /*4750*/  LDC R3, c[0x0][0x364] ;  /* 0x0000d900ff037b82 */ /* 0x000e220000000800 */
[----:B------:R-:W-:Y:S02]  /*4760*/  @!P3 R2UR UR9, R35 ;  /* 0x000000002309b2ca */ /* 0x000fe400000e0000 */
[----:B------:R-:W-:Y:S02]  /*4770*/  IADD3 R2, PT, PT, R42, 0x20, RZ ;  /* 0x000000202a027810 */ /* 0x000fe40007ffe0ff */
[----:B------:R-:W-:Y:S02]  /*4780*/  ISETP.GE.AND.EX P0, PT, RZ, UR45, PT, P0 ;  /* 0x0000002dff007c0c */ /* 0x000fe4000bf06300 */
[----:B------:R-:W-:-:S02]  /*4790*/  ISETP.GE.U32.AND P6, PT, R2, UR44, PT ;  /* 0x0000002c02007c0c */ /* 0x000fc4000bfc6070 */
[C---:B------:R-:W-:Y:S02]  /*47a0*/  @!P4 R2UR UR6, R34.reuse ;  /* 0x000000002206c2ca */ /* 0x040fe400000e0000 */
[C---:B------:R-:W-:Y:S02]  /*47b0*/  @!P4 R2UR UR7, R35.reuse ;  /* 0x000000002307c2ca */ /* 0x040fe400000e0000 */
[C---:B------:R-:W-:Y:S02]  /*47c0*/  @!P2 R2UR UR10, R34.reuse ;  /* 0x00000000220aa2ca */ /* 0x040fe400000e0000 */
[C---:B------:R-:W-:Y:S02]  /*47d0*/  @!P2 R2UR UR11, R35.reuse ;  /* 0x00000000230ba2ca */ /* 0x040fe400000e0000 */
[----:B------:R-:W-:Y:S02]  /*47e0*/  @!P5 R2UR UR12, R34 ;  /* 0x00000000220cd2ca */ /* 0x000fe400000e0000 */
[----:B------:R-:W-:-:S02]  /*47f0*/  @!P5 R2UR UR13, R35 ;  /* 0x00000000230dd2ca */ /* 0x000fc400000e0000 */
[----:B------:R-:W-:Y:S02]  /*4800*/  @!P3 F2FP.F16.F32.PACK_AB R26, RZ, R26 ;  /* 0x0000001aff1ab23e */ /* 0x000fe400000000ff */
[----:B------:R-:W-:Y:S01]  /*4810*/  ISETP.GE.AND.EX P6, PT, RZ, UR45, PT, P6 ;  /* 0x0000002dff007c0c */ /* 0x000fe2000bfc6360 */
[----:B0-----:R-:W-:Y:S01]  /*4820*/  IMAD R3, R3, UR4, RZ ;  /* 0x0000000403037c24 */ /* 0x001fe2000f8e02ff */
[----:B------:R-:W-:Y:S01]  /*4830*/  @!P4 F2FP.F16.F32.PACK_AB R25, RZ, R25 ;  /* 0x00000019ff19c23e */ /* 0x000fe200000000ff */
[----:B------:R3:W-:Y:S01]  /*4840*/  @!P3 STG.E.U16 desc[UR8][R4.64+0x540], R26 ;  /* 0x0005401a0400b986 */ /* 0x0007e2000c101508 */
[----:B------:R-:W-:Y:S02]  /*4850*/  @!P2 F2FP.F16.F32.PACK_AB R65, RZ, R65 ;  /* 0x00000041ff41a23e */ /* 0x000fe400000000ff */
[----:B------:R-:W-:Y:S01]  /*4860*/  @!P5 F2FP.F16.F32.PACK_AB R29, RZ, R29 ;  /* 0x0000001dff1dd23e */ /* 0x000fe200000000ff */
[----:B------:R3:W-:Y:S01]  /*4870*/  @!P4 STG.E.U16 desc[UR6][R4.64+0x500], R25 ;  /* 0x000500190400c986 */ /* 0x0007e2000c101506 */
[----:B------:R-:W-:-:S02]  /*4880*/  @!P0 R2UR UR8, R34 ;  /* 0x00000000220882ca */ /* 0x000fc400000e0000 */
[----:B------:R-:W-:Y:S01]  /*4890*/  @!P0 R2UR UR9, R35 ;  /* 0x00000000230982ca */ /* 0x000fe200000e0000 */
[----:B------:R3:W-:Y:S01]  /*48a0*/  @!P2 STG.E.U16 desc[UR10][R4.64+0x580], R65 ;  /* 0x000580410400a986 */ /* 0x0007e2000c10150a */
[C---:B-1----:R-:W-:Y:S02]  /*48b0*/  IADD3 R6, PT, PT, R42.reuse, 0x100, RZ ;  /* 0x000001002a067810 */ /* 0x042fe40007ffe0ff */
[C---:B--2---:R-:W-:Y:S01]  /*48c0*/  IADD3 R7, PT, PT, R42.reuse, 0x120, RZ ;  /* 0x000001202a077810 */ /* 0x044fe20007ffe0ff */
[----:B------:R3:W-:Y:S01]  /*48d0*/  @!P5 STG.E.U16 desc[UR12][R4.64+0x640], R29 ;  /* 0x0006401d0400d986 */ /* 0x0007e2000c10150c */
[C---:B------:R-:W-:Y:S02]  /*48e0*/  IADD3 R10, PT, PT, R42.reuse, 0x2e0, RZ ;  /* 0x000002e02a0a7810 */ /* 0x040fe40007ffe0ff */
[----:B------:R-:W-:Y:S02]  /*48f0*/  IADD3 R0, PT, PT, R42, 0x300, RZ ;  /* 0x000003002a007810 */ /* 0x000fe40007ffe0ff */
[----:B------:R-:W-:-:S02]  /*4900*/  ISETP.GE.U32.AND P1, PT, R43, UR44, PT ;  /* 0x0000002c2b007c0c */ /* 0x000fc4000bf26070 */
[----:B------:R-:W-:Y:S02]  /*4910*/  ISETP.GE.U32.AND P3, PT, R6, UR44, PT ;  /* 0x0000002c06007c0c */ /* 0x000fe4000bf66070 */
[----:B------:R-:W-:Y:S02]  /*4920*/  ISETP.GE.U32.AND P5, PT, R7, UR44, PT ;  /* 0x0000002c07007c0c */ /* 0x000fe4000bfa6070 */
[----:B------:R-:W-:Y:S02]  /*4930*/  ISETP.GE.U32.AND P4, PT, R10, UR44, PT ;  /* 0x0000002c0a007c0c */ /* 0x000fe4000bf86070 */
[----:B------:R-:W-:Y:S02]  /*4940*/  ISETP.GE.U32.AND P2, PT, R0, UR44, PT ;  /* 0x0000002c00007c0c */ /* 0x000fe4000bf46070 */
[----:B------:R-:W-:Y:S02]  /*4950*/  @!P0 F2FP.F16.F32.PACK_AB R30, RZ, R30 ;  /* 0x0000001eff1e823e */ /* 0x000fe400000000ff */
[----:B------:R-:W-:-:S02]  /*4960*/  @!P6 R2UR UR6, R34 ;  /* 0x000000002206e2ca */ /* 0x000fc400000e0000 */
[----:B------:R-:W-:Y:S01]  /*4970*/  @!P6 R2UR UR7, R35 ;  /* 0x000000002307e2ca */ /* 0x000fe200000e0000 */
[----:B------:R3:W-:Y:S01]  /*4980*/  @!P0 STG.E.U16 desc[UR8][R4.64+0x680], R30 ;  /* 0x0006801e04008986 */ /* 0x0007e2000c101508 */
[----:B------:R-:W-:Y:S02]  /*4990*/  ISETP.GE.AND.EX P3, PT, RZ, UR45, PT, P3 ;  /* 0x0000002dff007c0c */ /* 0x000fe4000bf66330 */
[----:B------:R-:W-:Y:S02]  /*49a0*/  ISETP.GE.AND.EX P1, PT, RZ, UR45, PT, P1 ;  /* 0x0000002dff007c0c */ /* 0x000fe4000bf26310 */
[----:B------:R-:W-:Y:S02]  /*49b0*/  ISETP.GE.AND.EX P5, PT, RZ, UR45, PT, P5 ;  /* 0x0000002dff007c0c */ /* 0x000fe4000bfa6350 */
[----:B------:R-:W-:Y:S02]  /*49c0*/  ISETP.GE.AND.EX P4, PT, RZ, UR45, PT, P4 ;  /* 0x0000002dff007c0c */ /* 0x000fe4000bf86340 */
[----:B------:R-:W-:-:S02]  /*49d0*/  ISETP.GE.AND.EX P2, PT, RZ, UR45, PT, P2 ;  /* 0x0000002dff007c0c */ /* 0x000fc4000bf46320 */
[C---:B------:R-:W-:Y:S02]  /*49e0*/  IADD3 R41, P0, PT, R3.reuse, R41, RZ ;  /* 0x0000002903297210 */ /* 0x040fe40007f1e0ff */
[----:B------:R-:W-:Y:S02]  /*49f0*/  @!P6 F2FP.F16.F32.PACK_AB R11, RZ, R11 ;  /* 0x0000000bff0be23e */ /* 0x000fe400000000ff */
[----:B------:R-:W-:Y:S02]  /*4a00*/  LEA.HI.X.SX32 R40, R3, R40, 0x1, P0 ;  /* 0x0000002803287211 */ /* 0x000fe400000f0eff */
[----:B------:R-:W-:Y:S01]  /*4a10*/  ISETP.GE.U32.AND P0, PT, R41, UR46, PT ;  /* 0x0000002e29007c0c */ /* 0x000fe2000bf06070 */
[----:B------:R3:W-:Y:S01]  /*4a20*/  @!P6 STG.E.U16 desc[UR6][R4.64+0x40], R11 ;  /* 0x0000400b0400e986 */ /* 0x0007e2000c101506 */
[----:B------:R-:W-:Y:S02]  /*4a30*/  @!P3 R2UR UR8, R34 ;  /* 0x000000002208b2ca */ /* 0x000fe400000e0000 */
[----:B------:R-:W-:-:S02]  /*4a40*/  @!P3 R2UR UR9, R35 ;  /* 0x000000002309b2ca */ /* 0x000fc400000e0000 */
[C---:B------:R-:W-:Y:S02]  /*4a50*/  @!P5 R2UR UR6, R34.reuse ;  /* 0x000000002206d2ca */ /* 0x040fe400000e0000 */
[C---:B------:R-:W-:Y:S02]  /*4a60*/  @!P5 R2UR UR7, R35.reuse ;  /* 0x000000002307d2ca */ /* 0x040fe400000e0000 */
[C---:B------:R-:W-:Y:S02]  /*4a70*/  @!P1 R2UR UR14, R34.reuse ;  /* 0x00000000220e92ca */ /* 0x040fe400000e0000 */
[C---:B------:R-:W-:Y:S02]  /*4a80*/  @!P1 R2UR UR15, R35.reuse ;  /* 0x00000000230f92ca */ /* 0x040fe400000e0000 */
[----:B------:R-:W-:Y:S02]  /*4a90*/  @!P4 R2UR UR10, R34 ;  /* 0x00000000220ac2ca */ /* 0x000fe400000e0000 */
[----:B------:R-:W-:-:S02]  /*4aa0*/  @!P4 R2UR UR11, R35 ;  /* 0x00000000230bc2ca */ /* 0x000fc400000e0000 */
[----:B------:R-:W-:Y:S02]  /*4ab0*/  @!P2 R2UR UR12, R34 ;  /* 0x00000000220ca2ca */ /* 0x000fe400000e0000 */
[----:B------:R-:W-:Y:S02]  /*4ac0*/  @!P2 R2UR UR13, R35 ;  /* 0x00000000230da2ca */ /* 0x000fe400000e0000 */
[----:B------:R-:W-:Y:S02]  /*4ad0*/  ISETP.GE.AND.EX P0, PT, R40, UR47, PT, P0 ;  /* 0x0000002f28007c0c */ /* 0x000fe4000bf06300 */
[----:B------:R-:W-:Y:S02]  /*4ae0*/  @!P3 F2FP.F16.F32.PACK_AB R8, RZ, R8 ;  /* 0x00000008ff08b23e */ /* 0x000fe400000000ff */
[----:B------:R-:W-:Y:S02]  /*4af0*/  @!P5 F2FP.F16.F32.PACK_AB R9, RZ, R9 ;  /* 0x00000009ff09d23e */ /* 0x000fe400000000ff */
[----:B------:R-:W-:Y:S01]  /*4b00*/  @!P1 F2FP.F16.F32.PACK_AB R12, RZ, R12 ;  /* 0x0000000cff0c923e */ /* 0x000fe200000000ff */
[----:B------:R3:W-:Y:S01]  /*4b10*/  @!P3 STG.E.U16 desc[UR8][R4.64+0x200], R8 ;  /* 0x000200080400b986 */ /* 0x0007e2000c101508 */
[----:B------:R-:W-:-:S02]  /*4b20*/  @!P4 F2FP.F16.F32.PACK_AB R27, RZ, R27 ;  /* 0x0000001bff1bc23e */ /* 0x000fc400000000ff */
[----:B------:R-:W-:Y:S01]  /*4b30*/  @!P2 F2FP.F16.F32.PACK_AB R28, RZ, R28 ;  /* 0x0000001cff1ca23e */ /* 0x000fe200000000ff */
[----:B------:R3:W-:Y:S04]  /*4b40*/  @!P5 STG.E.U16 desc[UR6][R4.64+0x240], R9 ;  /* 0x000240090400d986 */ /* 0x0007e8000c101506 */
[----:B------:R3:W-:Y:S04]  /*4b50*/  @!P4 STG.E.U16 desc[UR10][R4.64+0x5c0], R27 ;  /* 0x0005c01b0400c986 */ /* 0x0007e8000c10150a */
[----:B------:R3:W-:Y:S04]  /*4b60*/  @!P2 STG.E.U16 desc[UR12][R4.64+0x600], R28 ;  /* 0x0006001c0400a986 */ /* 0x0007e8000c10150c */
[----:B------:R3:W-:Y:S01]  /*4b70*/  @!P1 STG.E.U16 desc[UR14][R4.64+0x6c0], R12 ;  /* 0x0006c00c04009986 */ /* 0x0007e2000c10150e */
[----:B------:R-:W-:Y:S05]  /*4b80*/  @!P0 BRA `(.L_x_767) ;  /* 0xffffffb800188947 */ /* 0x000fea000383ffff */
[----:B------:R-:W-:Y:S05]  /*4b90*/  BSYNC B0 ;  /* 0x0000000000007941 */ /* 0x000fea0003800000 */
.L_x_709:
[----:B------:R-:W-:Y:S05]  /*4ba0*/  EXIT ;  /* 0x000000000000794d */ /* 0x000fea0003800000 */
.L_x_710:
[----:B------:R-:W-:Y:S01]  /*4bb0*/  BSSY B1, `(.L_x_768) ;  /* 0x0000007000017945 */ /* 0x000fe20003800000 */
[----:B------:R-:W-:Y:S02]  /*4bc0*/  MOV R12, 0x10 ;  /* 0x00000010000c7802 */ /* 0x000fe40000000f00 */
[----:B------:R-:W-:Y:S02]  /*4bd0*/  MOV R11, 0x1f ;  /* 0x0000001f000b7802 */ /* 0x000fe40000000f00 */
[----:B------:R-:W-:-:S07]  /*4be0*/  MOV R15, 0xffffffff ;  /* 0xffffffff000f7802 */ /* 0x000fce0000000f00 */
[----:B------:R-:W-:Y:S05]  /*4bf0*/  WARPSYNC.COLLECTIVE R15, `(.L_x_769) ;  /* 0x000000000f087348 */ /* 0x000fea0003c00000 */
[----:B------:R0:W1:Y:S02]  /*4c00*/  SHFL.BFLY P6, R14, R13, R12, R11 ;  /* 0x0c00000c0d0e7389 */ /* 0x00006400000c000b */
[----:B01----:R-:W-:Y:S05]  /*4c10*/  ENDCOLLECTIVE ;  /* 0x000000000000791b */ /* 0x003fea0003800000 */
.L_x_769:
[----:B------:R-:W-:Y:S05]  /*4c20*/  BSYNC B1 ;  /* 0x0000000000017941 */ /* 0x000fea0003800000 */
.L_x_768:
        /* <DEDUP_REMOVED lines=9> */
.L_x_770:
[----:B------:R-:W-:Y:S01]  /*4cc0*/  HFMA2 R12, -RZ, RZ, 0, 2.384185791015625e-07 ;  /* 0x00000004ff0c7431 */ /* 0x000fe200000001ff */
[----:B------:R-:W-:-:S04]  /*4cd0*/  FMNMX R0, R13, R14, !PT ;  /* 0x0000000e0d007209 */ /* 0x000fc80007800000 */
[----:B------:R-:W-:-:S07]  /*4ce0*/  MOV R13, R0 ;  /* 0x00000000000d7202 */ /* 0x000fce0000000f00 */
[----:B------:R-:W-:Y:S05]  /*4cf0*/  WARPSYNC.COLLECTIVE R15, `(.L_x_771) ;  /* 0x000000000f087348 */ /* 0x000fea0003c00000 */
[----:B------:R0:W1:Y:S02]  /*4d00*/  SHFL.BFLY P6, R14, R13, R12, R11 ;  /* 0x0c00000c0d0e7389 */ /* 0x00006400000c000b */
[----:B01----:R-:W-:Y:S05]  /*4d10*/  ENDCOLLECTIVE ;  /* 0x000000000000791b */ /* 0x003fea0003800000 */
.L_x_771:
[----:B------:R-:W-:Y:S01]  /*4d20*/  HFMA2 R12, -RZ, RZ, 0, 1.1920928955078125e-07 ;  /* 0x00000002ff0c7431 */ /* 0x000fe200000001ff */
[----:B------:R-:W-:-:S04]  /*4d30*/  FMNMX R2, R0, R14, !PT ;  /* 0x0000000e00027209 */ /* 0x000fc80007800000 */
[----:B------:R-:W-:-:S07]  /*4d40*/  MOV R13, R2 ;  /* 0x00000002000d7202 */ /* 0x000fce0000000f00 */
[----:B------:R-:W-:Y:S05]  /*4d50*/  WARPSYNC.COLLECTIVE R15, `(.L_x_772) ;  /* 0x000000000f087348 */ /* 0x000fea0003c00000 */
[----:B------:R0:W1:Y:S02]  /*4d60*/  SHFL.BFLY P6, R14, R13, R12, R11 ;  /* 0x0c00000c0d0e7389 */ /* 0x00006400000c000b */
[----:B01----:R-:W-:Y:S05]  /*4d70*/  ENDCOLLECTIVE ;  /* 0x000000000000791b */ /* 0x003fea0003800000 */
.L_x_772:
[----:B------:R-:W-:Y:S01]  /*4d80*/  HFMA2 R12, -RZ, RZ, 0, 5.9604644775390625e-08 ;  /* 0x00000001ff0c7431 */ /* 0x000fe200000001ff */
[----:B------:R-:W-:-:S04]  /*4d90*/  FMNMX R3, R2, R14, !PT ;  /* 0x0000000e02037209 */ /* 0x000fc80007800000 */
[----:B------:R-:W-:-:S07]  /*4da0*/  MOV R13, R3 ;  /* 0x00000003000d7202 */ /* 0x000fce0000000f00 */
[----:B------:R-:W-:Y:S05]  /*4db0*/  WARPSYNC.COLLECTIVE R15, `(.L_x_773) ;  /* 0x000000000f087348 */ /* 0x000fea0003c00000 */
[----:B------:R0:W1:Y:S02]  /*4dc0*/  SHFL.BFLY P6, R14, R13, R12, R11 ;  /* 0x0c00000c0d0e7389 */ /* 0x00006400000c000b */
[----:B01----:R-:W-:Y:S05]  /*4dd0*/  ENDCOLLECTIVE ;  /* 0x000000000000791b */ /* 0x003fea0003800000 */
.L_x_773:
[----:B------:R-:W-:-:S05]  /*4de0*/  FMNMX R14, R3, R14, !PT ;  /* 0x0000000e030e7209 */ /* 0x000fca0007800000 */
[C---:B------:R-:W-:Y:S01]  /*4df0*/  FADD R5, -R14.reuse, R5 ;  /* 0x000000050e057221 */ /* 0x040fe20000000100 */
[C---:B------:R-:W-:Y:S01]  /*4e00*/  FADD R39, -R14.reuse, R10 ;  /* 0x0000000a0e277221 */ /* 0x040fe20000000100 */
[C---:B------:R-:W-:Y:S01]  /*4e10*/  FADD R38, -R14.reuse, R16 ;  /* 0x000000100e267221 */ /* 0x040fe20000000100 */
[C---:B------:R-:W-:Y:S01]  /*4e20*/  FADD R0, -R14.reuse, R37 ;  /* 0x000000250e007221 */ /* 0x040fe20000000100 */
[CC--:B------:R-:W-:Y:S01]  /*4e30*/  FFMA.SAT R10, R5.reuse, R64.reuse, 0.5 ;  /* 0x3f000000050a7423 */ /* 0x0c0fe20000002040 */
[C---:B------:R-:W-:Y:S01]  /*4e40*/  FADD R3, -R14.reuse, R4 ;  /* 0x000000040e037221 */ /* 0x040fe20000000100 */
[C---:B------:R-:W-:Y:S01]  /*4e50*/  FADD R2, -R14.reuse, R33 ;  /* 0x000000210e027221 */ /* 0x040fe20000000100 */
[----:B------:R-:W-:Y:S01]  /*4e60*/  FADD R4, -R14, R36 ;  /* 0x000000240e047221 */ /* 0x000fe20000000100 */
[-C--:B------:R-:W-:Y:S01]  /*4e70*/  FFMA.RM R10, R10, R65.reuse, 12582913 ;  /* 0x4b4000010a0a7423 */ /* 0x080fe20000004041 */
[C---:B------:R-:W-:Y:S01]  /*4e80*/  FADD R6, -R14.reuse, R6 ;  /* 0x000000060e067221 */ /* 0x040fe20000000100 */
[C---:B------:R-:W-:Y:S01]  /*4e90*/  FADD R7, -R14.reuse, R7 ;  /* 0x000000070e077221 */ /* 0x040fe20000000100 */
[----:B------:R-:W-:Y:S01]  /*4ea0*/  FADD R8, -R14, R8 ;  /* 0x000000080e087221 */ /* 0x000fe20000000100 */
[----:B------:R-:W-:Y:S01]  /*4eb0*/  FADD R16, R10, -12583039 ;  /* 0xcb40007f0a107421 */ /* 0x000fe20000000000 */
[C---:B------:R-:W-:Y:S01]  /*4ec0*/  FADD R32, -R14.reuse, R32 ;  /* 0x000000200e207221 */ /* 0x040fe20000000100 */
[C---:B------:R-:W-:Y:S01]  /*4ed0*/  FADD R31, -R14.reuse, R31 ;  /* 0x0000001f0e1f7221 */ /* 0x040fe20000000100 */
[C---:B------:R-:W-:Y:S01]  /*4ee0*/  FADD R30, -R14.reuse, R30 ;  /* 0x0000001e0e1e7221 */ /* 0x040fe20000000100 */
[C---:B------:R-:W-:Y:S01]  /*4ef0*/  FFMA R16, R5.reuse, 1.4426950216293334961, -R16 ;  /* 0x3fb8aa3b05107823 */ /* 0x040fe20000000810 */
[C---:B------:R-:W-:Y:S01]  /*4f00*/  FADD R29, -R14.reuse, R29 ;  /* 0x0000001d0e1d7221 */ /* 0x040fe20000000100 */
[C---:B------:R-:W-:Y:S01]  /*4f10*/  FADD R71, -R14.reuse, R71 ;  /* 0x000000470e477221 */ /* 0x040fe20000000100 */
[----:B------:R-:W-:Y:S01]  /*4f20*/  FADD R28, -R14, R28 ;  /* 0x0000001c0e1c7221 */ /* 0x000fe20000000100 */
[----:B------:R-:W-:Y:S01]  /*4f30*/  FFMA R16, R5, 1.925963033500011079e-08, R16 ;  /* 0x32a5706005107823 */ /* 0x000fe20000000010 */
[----:B------:R-:W-:Y:S01]  /*4f40*/  SHF.L.U32 R5, R10, 0x17, RZ ;  /* 0x000000170a057819 */ /* 0x000fe200000006ff */
[-C--:B------:R-:W-:Y:S01]  /*4f50*/  FFMA.SAT R10, R0, R64.reuse, 0.5 ;  /* 0x3f000000000a7423 */ /* 0x080fe20000002040 */
[C---:B------:R-:W-:Y:S01]  /*4f60*/  FADD R27, -R14.reuse, R27 ;  /* 0x0000001b0e1b7221 */ /* 0x040fe20000000100 */
[C---:B------:R-:W-:Y:S01]  /*4f70*/  FADD R26, -R14.reuse, R26 ;  /* 0x0000001a0e1a7221 */ /* 0x040fe20000000100 */
[----:B------:R-:W-:Y:S01]  /*4f80*/  FADD R25, -R14, R25 ;  /* 0x000000190e197221 */ /* 0x000fe20000000100 */
        /* <DEDUP_REMOVED lines=11> */
[----:B------:R-:W0:Y:S01]  /*5040*/  MUFU.EX2 R16, R16 ;  /* 0x0000001000107308 */ /* 0x000e220000000800 */
[----:B------:R-:W-:-:S02]  /*5050*/  FFMA.SAT R18, R29, R64, 0.5 ;  /* 0x3f0000001d127423 */ /* 0x000fc40000002040 */
[----:B------:R-:W-:Y:S02]  /*5060*/  FFMA R9, R0, 1.4426950216293334961, -R9 ;  /* 0x3fb8aa3b00097823 */ /* 0x000fe40000000809 */
[----:B------:R-:W-:Y:S02]  /*5070*/  FFMA.RM R18, R18, R65, 12582913 ;  /* 0x4b40000112127423 */ /* 0x000fe40000004041 */
[----:B------:R-:W-:Y:S01]  /*5080*/  FFMA R9, R0, 1.925963033500011079e-08, R9 ;  /* 0x32a5706000097823 */ /* 0x000fe20000000009 */
[----:B------:R-:W-:Y:S01]  /*5090*/  SHF.L.U32 R0, R10, 0x17, RZ ;  /* 0x000000170a007819 */ /* 0x000fe200000006ff */
[----:B------:R-:W-:Y:S01]  /*50a0*/  FFMA.SAT R10, R2, R64, 0.5 ;  /* 0x3f000000020a7423 */ /* 0x000fe20000002040 */
[----:B------:R-:W-:-:S03]  /*50b0*/  FADD R20, R18, -12583039 ;  /* 0xcb40007f12147421 */ /* 0x000fc60000000000 */
[----:B------:R-:W-:Y:S01]  /*50c0*/  FFMA.RM R10, R10, R65, 12582913 ;  /* 0x4b4000010a0a7423 */ /* 0x000fe20000004041 */
[----:B------:R-:W1:Y:S01]  /*50d0*/  MUFU.EX2 R9, R9 ;  /* 0x0000000900097308 */ /* 0x000e620000000800 */
[----:B------:R-:W-:Y:S02]  /*50e0*/  FFMA R20, R29, 1.4426950216293334961, -R20 ;  /* 0x3fb8aa3b1d147823 */ /* 0x000fe40000000814 */
[----:B------:R-:W-:Y:S01]  /*50f0*/  FADD R17, R10, -12583039 ;  /* 0xcb40007f0a117421 */ /* 0x000fe20000000000 */
[----:B0-----:R-:W-:Y:S01]  /*5100*/  FMUL R5, R5, R16 ;  /* 0x0000001005057220 */ /* 0x001fe20000400000 */
[----:B------:R-:W-:Y:S02]  /*5110*/  FFMA R20, R29, 1.925963033500011079e-08, R20 ;  /* 0x32a570601d147823 */ /* 0x000fe40000000014 */
[----:B------:R-:W-:-:S04]  /*5120*/  FFMA R17, R2, 1.4426950216293334961, -R17 ;  /* 0x3fb8aa3b02117823 */ /* 0x000fc80000000811 */
[----:B------:R-:W-:Y:S01]  /*5130*/  FFMA R17, R2, 1.925963033500011079e-08, R17 ;  /* 0x32a5706002117823 */ /* 0x000fe20000000011 */
[----:B------:R-:W-:Y:S01]  /*5140*/  SHF.L.U32 R2, R10, 0x17, RZ ;  /* 0x000000170a027819 */ /* 0x000fe200000006ff */
[----:B------:R-:W-:Y:S01]  /*5150*/  FFMA.SAT R10, R3, R64, 0.5 ;  /* 0x3f000000030a7423 */ /* 0x000fe20000002040 */
[----:B------:R-:W-:Y:S03]  /*5160*/  MUFU.EX2 R20, R20 ;  /* 0x0000001400147308 */ /* 0x000fe60000000800 */
[----:B------:R-:W-:Y:S01]  /*5170*/  FFMA.RM R10, R10, R65, 12582913 ;  /* 0x4b4000010a0a7423 */ /* 0x000fe20000004041 */
[----:B-1----:R-:W-:-:S03]  /*5180*/  FMUL R0, R0, R9 ;  /* 0x0000000900007220 */ /* 0x002fc60000400000 */
[----:B------:R-:W-:Y:S01]  /*5190*/  FADD R16, R10, -12583039 ;  /* 0xcb40007f0a107421 */ /* 0x000fe20000000000 */
[----:B------:R-:W0:Y:S03]  /*51a0*/  MUFU.EX2 R17, R17 ;  /* 0x0000001100117308 */ /* 0x000e260000000800 */
[----:B------:R-:W-:-:S04]  /*51b0*/  FFMA R16, R3, 1.4426950216293334961, -R16 ;  /* 0x3fb8aa3b03107823 */ /* 0x000fc80000000810 */
[----:B------:R-:W-:Y:S01]  /*51c0*/  FFMA R16, R3, 1.925963033500011079e-08, R16 ;  /* 0x32a5706003107823 */ /* 0x000fe20000000010 */
[----:B------:R-:W-:Y:S01]  /*51d0*/  SHF.L.U32 R3, R10, 0x17, RZ ;  /* 0x000000170a037819 */ /* 0x000fe200000006ff */
[----:B------:R-:W-:-:S04]  /*51e0*/  FFMA.SAT R10, R4, R64, 0.5 ;  /* 0x3f000000040a7423 */ /* 0x000fc80000002040 */
[----:B------:R-:W-:Y:S01]  /*51f0*/  FFMA.RM R10, R10, R65, 12582913 ;  /* 0x4b4000010a0a7423 */ /* 0x000fe20000004041 */
[----:B------:R-:W1:Y:S03]  /*5200*/  MUFU.EX2 R16, R16 ;  /* 0x0000001000107308 */ /* 0x000e660000000800 */
[----:B------:R-:W-:Y:S01]  /*5210*/  FADD R9, R10, -12583039 ;  /* 0xcb40007f0a097421 */ /* 0x000fe20000000000 */
[----:B0-----:R-:W-:-:S03]  /*5220*/  FMUL R2, R2, R17 ;  /* 0x0000001102027220 */ /* 0x001fc60000400000 */
        /* <DEDUP_REMOVED lines=54> */
[----:B------:R-:W-:Y:S01]  /*5590*/  SHF.L.U32 R17, R18, 0x17, RZ ;  /* 0x0000001712117819 */ /* 0x000fe200000006ff */
[----:B------:R-:W-:-:S04]  /*55a0*/  FFMA.SAT R18, R71, R64, 0.5 ;  /* 0x3f00000047127423 */ /* 0x000fc80000002040 */
[-C--:B------:R-:W-:Y:S01]  /*55b0*/  FFMA.RM R18, R18, R65.reuse, 12582913 ;  /* 0x4b40000112127423 */ /* 0x080fe20000004041 */
[----:B------:R-:W-:Y:S01]  /*55c0*/  FMUL R17, R17, R20 ;  /* 0x0000001411117220 */ /* 0x000fe20000400000 */
[----:B------:R-:W-:Y:S02]  /*55d0*/  FFMA.SAT R20, R28, R64, 0.5 ;  /* 0x3f0000001c147423 */ /* 0x000fe40000002040 */
[C---:B------:R-:W-:Y:S01]  /*55e0*/  FADD R22, R18.reuse, -12583039 ;  /* 0xcb40007f12167421 */ /* 0x040fe20000000000 */
[----:B------:R-:W-:Y:S01]  /*55f0*/  SHF.L.U32 R18, R18, 0x17, RZ ;  /* 0x0000001712127819 */ /* 0x000fe200000006ff */
[----:B------:R-:W-:Y:S02]  /*5600*/  FFMA.RM R20, R20, R65, 12582913 ;  /* 0x4b40000114147423 */ /* 0x000fe40000004041 */
[----:B------:R-:W-:-:S04]  /*5610*/  FFMA R22, R71, 1.4426950216293334961, -R22 ;  /* 0x3fb8aa3b47167823 */ /* 0x000fc80000000816 */
[----:B------:R-:W-:-:S04]  /*5620*/  FFMA R22, R71, 1.925963033500011079e-08, R22 ;  /* 0x32a5706047167823 */ /* 0x000fc80000000016 */
[----:B------:R-:W0:Y:S02]  /*5630*/  MUFU.EX2 R19, R22 ;  /* 0x0000001600137308 */ /* 0x000e240000000800 */
[----:B0-----:R-:W-:Y:S01]  /*5640*/  FMUL R18, R18, R19 ;  /* 0x0000001312127220 */ /* 0x001fe20000400000 */
        /* <DEDUP_REMOVED lines=11> */
[----:B------:R1:W2:Y:S01]  /*5700*/  MUFU.EX2 R21, R22 ;  /* 0x0000001600157308 */ /* 0x0002a20000000800 */
[----:B0-----:R-:W-:Y:S01]  /*5710*/  FMUL R19, R19, R28 ;  /* 0x0000001c13137220 */ /* 0x001fe20000400000 */
[----:B------:R-:W-:-:S04]  /*5720*/  FFMA.SAT R28, R26, R64, 0.5 ;  /* 0x3f0000001a1c7423 */ /* 0x000fc80000002040 */
[----:B------:R-:W-:Y:S01]  /*5730*/  FFMA.RM R28, R28, R65, 12582913 ;  /* 0x4b4000011c1c7423 */ /* 0x000fe20000004041 */
[----:B-1----:R-:W-:-:S04]  /*5740*/  FFMA.SAT R22, R25, R64, 0.5 ;  /* 0x3f00000019167423 */ /* 0x002fc80000002040 */
        /* <DEDUP_REMOVED lines=8> */
[----:B------:R-:W0:Y:S01]  /*57d0*/  MUFU.EX2 R26, R26 ;  /* 0x0000001a001a7308 */ /* 0x000e220000000800 */
[----:B------:R-:W-:-:S04]  /*57e0*/  FFMA R28, R25, 1.4426950216293334961, -R28 ;  /* 0x3fb8aa3b191c7823 */ /* 0x000fc8000000081c */
[----:B------:R-:W-:-:S04]  /*57f0*/  FFMA R28, R25, 1.925963033500011079e-08, R28 ;  /* 0x32a57060191c7823 */ /* 0x000fc8000000001c */
[----:B------:R1:W2:Y:S01]  /*5800*/  MUFU.EX2 R23, R28 ;  /* 0x0000001c00177308 */ /* 0x0002a20000000800 */
[----:B0-----:R-:W-:Y:S01]  /*5810*/  FMUL R21, R21, R26 ;  /* 0x0000001a15157220 */ /* 0x001fe20000400000 */
[-C--:B------:R-:W-:Y:S01]  /*5820*/  FFMA.SAT R26, R24, R64.reuse, 0.5 ;  /* 0x3f000000181a7423 */ /* 0x080fe20000002040 */
[----:B-1----:R-:W-:-:S03]  /*5830*/  FFMA.SAT R28, R12, R64, 0.5 ;  /* 0x3f0000000c1c7423 */ /* 0x002fc60000002040 */
[-C--:B------:R-:W-:Y:S01]  /*5840*/  FFMA.RM R26, R26, R65.reuse, 12582913 ;  /* 0x4b4000011a1a7423 */ /* 0x080fe20000004041 */
[----:B------:R-:W-:Y:S01]  /*5850*/  FFMA.RM R28, R28, R65, 12582913 ;  /* 0x4b4000011c1c7423 */ /* 0x000fe20000004041 */
[----:B--2---:R-:W-:Y:S02]  /*5860*/  FMUL R22, R22, R23 ;  /* 0x0000001716167220 */ /* 0x004fe40000400000 */
[----:B------:R-:W-:-:S04]  /*5870*/  FADD R23, R26, -12583039 ;  /* 0xcb40007f1a177421 */ /* 0x000fc80000000000 */
[----:B------:R-:W-:-:S04]  /*5880*/  FFMA R23, R24, 1.4426950216293334961, -R23 ;  /* 0x3fb8aa3b18177823 */ /* 0x000fc80000000817 */
[----:B------:R-:W-:Y:S01]  /*5890*/  FFMA R25, R24, 1.925963033500011079e-08, R23 ;  /* 0x32a5706018197823 */ /* 0x000fe20000000017 */
[----:B------:R-:W-:-:S03]  /*58a0*/  SHF.L.U32 R23, R26, 0x17, RZ ;  /* 0x000000171a177819 */ /* 0x000fc600000006ff */
[----:B------:R0:W1:Y:S02]  /*58b0*/  MUFU.EX2 R24, R25 ;  /* 0x0000001900187308 */ /* 0x0000640000000800 */
[----:B0-----:R-:W-:Y:S01]  /*58c0*/  SHF.L.U32 R25, R28, 0x17, RZ ;  /* 0x000000171c197819 */ /* 0x001fe200000006ff */
        /* <DEDUP_REMOVED lines=9> */
[----:B------:R-:W-:-:S04]  /*5960*/  FADD R11, R28, -12583039 ;  /* 0xcb40007f1c0b7421 */ /* 0x000fc80000000000 */
        /* <DEDUP_REMOVED lines=20> */
[----:B------:R-:W-:Y:S01]  /*5ab0*/  FFMA.SAT R12, R33, R64, 0.5 ;  /* 0x3f000000210c7423 */ /* 0x000fe20000002040 */
[----:B------:R-:W-:-:S03]  /*5ac0*/  MOV R15, 0xffffffff ;  /* 0xffffffff000f7802 */ /* 0x000fc60000000f00 */
        /* <DEDUP_REMOVED lines=38> */
[----:B------:R-:W-:Y:S01]  /*5d30*/  FFMA R32, R39, 1.4426950216293334961, -R32 ;  /* 0x3fb8aa3b27207823 */ /* 0x000fe20000000820 */
[----:B------:R-:W-:-:S03]  /*5d40*/  FFMA R11, R14, 1.4426950216293334961, -R11 ;  /* 0x3fb8aa3b0e0b7823 */ /* 0x000fc6000000080b */
[----:B------:R-:W-:Y:S01]  /*5d50*/  FFMA R39, R39, 1.925963033500011079e-08, R32 ;  /* 0x32a5706027277823 */ /* 0x000fe20000000020 */
[----:B------:R-:W-:Y:S01]  /*5d60*/  FFMA R14, R14, 1.925963033500011079e-08, R11 ;  /* 0x32a570600e0e7823 */ /* 0x000fe2000000000b */
[----:B------:R-:W-:-:S03]  /*5d70*/  SHF.L.U32 R32, R64, 0x17, RZ ;  /* 0x0000001740207819 */ /* 0x000fc600000006ff */
[----:B------:R-:W0:Y:S08]  /*5d80*/  MUFU.EX2 R11, R14 ;  /* 0x0000000e000b7308 */ /* 0x000e300000000800 */
[----:B------:R-:W1:Y:S01]  /*5d90*/  MUFU.EX2 R39, R39 ;  /* 0x0000002700277308 */ /* 0x000e620000000800 */
[----:B0-----:R-:W-:Y:S01]  /*5da0*/  FMUL R32, R32, R11 ;  /* 0x0000000b20207220 */ /* 0x001fe20000400000 */
[----:B------:R-:W-:-:S04]  /*5db0*/  FADD R11, RZ, R5 ;  /* 0x00000005ff0b7221 */ /* 0x000fc80000000000 */
        /* <DEDUP_REMOVED lines=33> */
.L_x_774:
[----:B------:R-:W-:Y:S02]  /*5fd0*/  HFMA2 R12, -RZ, RZ, 0, 4.76837158203125e-07 ;  /* 0x00000008ff0c7431 */ /* 0x000fe400000001ff */
[----:B------:R-:W-:-:S05]  /*5fe0*/  FADD R36, R13, R14 ;  /* 0x0000000e0d247221 */ /* 0x000fca0000000000 */
[----:B------:R-:W-:-:S07]  /*5ff0*/  MOV R13, R36 ;  /* 0x00000024000d7202 */ /* 0x000fce0000000f00 */
[----:B------:R-:W-:Y:S05]  /*6000*/  WARPSYNC.COLLECTIVE R15, `(.L_x_775) ;  /* 0x000000000f087348 */ /* 0x000fea0003c00000 */
[----:B------:R0:W1:Y:S02]  /*6010*/  SHFL.BFLY P6, R14, R13, R12, R11 ;  /* 0x0c00000c0d0e7389 */ /* 0x00006400000c000b */
[----:B01----:R-:W-:Y:S05]  /*6020*/  ENDCOLLECTIVE ;  /* 0x000000000000791b */ /* 0x003fea0003800000 */
.L_x_775:
[----:B------:R-:W-:Y:S02]  /*6030*/  HFMA2 R12, -RZ, RZ, 0, 2.384185791015625e-07 ;  /* 0x00000004ff0c7431 */ /* 0x000fe400000001ff */
[----:B------:R-:W-:-:S05]  /*6040*/  FADD R37, R36, R14 ;  /* 0x0000000e24257221 */ /* 0x000fca0000000000 */
[----:B------:R-:W-:-:S07]  /*6050*/  MOV R13, R37 ;  /* 0x00000025000d7202 */ /* 0x000fce0000000f00 */
[----:B------:R-:W-:Y:S05]  /*6060*/  WARPSYNC.COLLECTIVE R15, `(.L_x_776) ;  /* 0x000000000f087348 */ /* 0x000fea0003c00000 */
[----:B------:R0:W1:Y:S02]  /*6070*/  SHFL.BFLY P6, R14, R13, R12, R11 ;  /* 0x0c00000c0d0e7389 */ /* 0x00006400000c000b */
[----:B01----:R-:W-:Y:S05]  /*6080*/  ENDCOLLECTIVE ;  /* 0x000000000000791b */ /* 0x003fea0003800000 */
.L_x_776:
[----:B------:R-:W-:Y:S02]  /*6090*/  HFMA2 R12, -RZ, RZ, 0, 1.1920928955078125e-07 ;  /* 0x00000002ff0c7431 */ /* 0x000fe400000001ff */
[----:B------:R-:W-:-:S05]  /*60a0*/  FADD R38, R37, R14 ;  /* 0x0000000e25267221 */ /* 0x000fca0000000000 */
[----:B------:R-:W-:-:S07]  /*60b0*/  MOV R13, R38 ;  /* 0x00000026000d7202 */ /* 0x000fce0000000f00 */
[----:B------:R-:W-:Y:S05]  /*60c0*/  WARPSYNC.COLLECTIVE R15, `(.L_x_777) ;  /* 0x000000000f087348 */ /* 0x000fea0003c00000 */
[----:B------:R0:W1:Y:S02]  /*60d0*/  SHFL.BFLY P6, R14, R13, R12, R11 ;  /* 0x0c00000c0d0e7389 */ /* 0x00006400000c000b */
[----:B01----:R-:W-:Y:S05]  /*60e0*/  ENDCOLLECTIVE ;  /* 0x000000000000791b */ /* 0x003fea0003800000 */
.L_x_777:
[----:B------:R-:W-:Y:S02]  /*60f0*/  HFMA2 R12, -RZ, RZ, 0, 5.9604644775390625e-08 ;  /* 0x00000001ff0c7431 */ /* 0x000fe400000001ff */
[----:B------:R-:W-:-:S05]  /*6100*/  FADD R39, R38, R14 ;  /* 0x0000000e26277221 */ /* 0x000fca0000000000 */
[----:B------:R-:W-:-:S07]  /*6110*/  MOV R13, R39 ;  /* 0x00000027000d7202 */ /* 0x000fce0000000f00 */
[----:B------:R-:W-:Y:S05]  /*6120*/  WARPSYNC.COLLECTIVE R15, `(.L_x_778) ;  /* 0x000000000f087348 */ /* 0x000fea0003c00000 */
[----:B------:R0:W1:Y:S02]  /*6130*/  SHFL.BFLY P6, R14, R13, R12, R11 ;  /* 0x0c00000c0d0e7389 */ /* 0x00006400000c000b */
[----:B01----:R-:W-:Y:S05]  /*6140*/  ENDCOLLECTIVE ;  /* 0x000000000000791b */ /* 0x003fea0003800000 */
.L_x_778:
[----:B------:R-:W-:Y:S05]  /*6150*/  BRA `(.L_x_779) ;  /* 0xffffffc4000c7947 */ /* 0x000fea000383ffff */
        .weak           $__internal_8_$__cuda_sm3x_div_rn_noftz_f32_slowpath
        .type           $__internal_8_$__cuda_sm3x_div_rn_noftz_f32_slowpath,@function
        .size           $__internal_8_$__cuda_sm3x_div_rn_noftz_f32_slowpath,(.L_x_15325 - $__internal_8_$__cuda_sm3x_div_rn_noftz_f32_slowpath)
$__internal_8_$__cuda_sm3x_div_rn_noftz_f32_slowpath:
        /* <DEDUP_REMOVED lines=34> */
.L_x_781:
        /* <DEDUP_REMOVED lines=30> */
[C---:B------:R-:W-:Y:S02]  /*6560*/  ISETP.NE.AND P3, PT, R38.reuse, RZ, PT ;  /* 0x000000ff2600720c */ /* 0x040fe40003f65270 */
[----:B------:R-:W-:Y:S02]  /*6570*/  ISETP.NE.AND P2, PT, R38, RZ, PT ;  /* 0x000000ff2600720c */ /* 0x000fe40003f45270 */
[----:B------:R-:W-:Y:S01]  /*6580*/  LOP3.LUT R66, R13, 0x7fffff, RZ, 0xc0, !PT ;  /* 0x007fffff0d427812 */ /* 0x000fe200078ec0ff */
[CCC-:B------:R-:W-:Y:S01]  /*6590*/  FFMA.RP R13, R12.reuse, R68.reuse, R67.reuse ;  /* 0x000000440c0d7223 */ /* 0x1c0fe20000008043 */
[----:B------:R-:W-:Y:S01]  /*65a0*/  FFMA.RM R12, R12, R68, R67 ;  /* 0x000000440c0c7223 */ /* 0x000fe20000004043 */
[----:B------:R-:W-:Y:S02]  /*65b0*/  IADD3 R67, PT, PT, R38, 0x20, RZ ;  /* 0x0000002026437810 */ /* 0x000fe40007ffe0ff */
        /* <DEDUP_REMOVED lines=15> */
.L_x_788:
[----:B------:R-:W-:-:S04]  /*66b0*/  LOP3.LUT R5, R5, 0x80000000, RZ, 0xc0, !PT ;  /* 0x8000000005057812 */ /* 0x000fc800078ec0ff */
[----:B------:R-:W-:Y:S01]  /*66c0*/  LOP3.LUT R5, R5, 0x7f800000, RZ, 0xfc, !PT ;  /* 0x7f80000005057812 */ /* 0x000fe200078efcff */
[----:B------:R-:W-:Y:S06]  /*66d0*/  BRA `(.L_x_789) ;  /* 0x0000000000047947 */ /* 0x000fec0003800000 */
.L_x_787:
[----:B------:R-:W-:-:S07]  /*66e0*/  LEA R5, R66, R5, 0x17 ;  /* 0x0000000542057211 */ /* 0x000fce00078eb8ff */
.L_x_789:
[----:B------:R-:W-:Y:S05]  /*66f0*/  BSYNC.RECONVERGENT B2 ;  /* 0x0000000000027941 */ /* 0x000fea0003800200 */
.L_x_786:
[----:B------:R-:W-:Y:S05]  /*6700*/  BRA `(.L_x_790) ;  /* 0x0000000000207947 */ /* 0x000fea0003800000 */
.L_x_785:
[----:B------:R-:W-:-:S04]  /*6710*/  LOP3.LUT R5, R12, 0x80000000, R5, 0x48, !PT ;  /* 0x800000000c057812 */ /* 0x000fc800078e4805 */
[----:B------:R-:W-:Y:S01]  /*6720*/  LOP3.LUT R5, R5, 0x7f800000, RZ, 0xfc, !PT ;  /* 0x7f80000005057812 */ /* 0x000fe200078efcff */
[----:B------:R-:W-:Y:S06]  /*6730*/  BRA `(.L_x_790) ;  /* 0x0000000000147947 */ /* 0x000fec0003800000 */
.L_x_784:
[----:B------:R-:W-:Y:S01]  /*6740*/  LOP3.LUT R5, R12, 0x80000000, R5, 0x48, !PT ;  /* 0x800000000c057812 */ /* 0x000fe200078e4805 */
[----:B------:R-:W-:Y:S06]  /*6750*/  BRA `(.L_x_790) ;  /* 0x00000000000c7947 */ /* 0x000fec0003800000 */
.L_x_783:
[----:B------:R-:W0:Y:S01]  /*6760*/  MUFU.RSQ R5, -QNAN ;  /* 0xffc0000000057908 */ /* 0x000e220000001400 */
[----:B------:R-:W-:Y:S05]  /*6770*/  BRA `(.L_x_790) ;  /* 0x0000000000047947 */ /* 0x000fea0003800000 */
.L_x_782:
[----:B------:R-:W-:-:S07]  /*6780*/  FADD.FTZ R5, R5, R12 ;  /* 0x0000000c05057221 */ /* 0x000fce0000010000 */
.L_x_790:
[----:B------:R-:W-:Y:S05]  /*6790*/  BSYNC.RECONVERGENT B1 ;  /* 0x0000000000017941 */ /* 0x000fea0003800200 */
.L_x_780:
[----:B------:R-:W-:Y:S01]  /*67a0*/  HFMA2 R13, -RZ, RZ, 0, 0 ;  /* 0x00000000ff0d7431 */ /* 0x000fe200000001ff */
[----:B------:R-:W-:-:S04]  /*67b0*/  MOV R12, R64 ;  /* 0x00000040000c7202 */ /* 0x000fc80000000f00 */
[----:B0-----:R-:W-:Y:S05]  /*67c0*/  RET.REL.NODEC R12 `(_ZN7oneflow4cuda7softmax15SoftmaxWarpImplI10SimpleLoadI6__halffE11SimpleStoreIS4_fEfLi1ELi28ELi32ELi1ELb1ELNS1_9AlgorithmE0EEEvT_T0_ll) ;  /* 0xffffff980c0c7950 */ /* 0x001fea0003c3ffff */
.L_x_791:
        /* <DEDUP_REMOVED lines=11> */
.L_x_15325:


//--------------------- .text._ZN7oneflow4cuda7softmax15SoftmaxWarpImplI10SimpleLoadI6__halffE11SimpleStoreIS4_fEfLi1ELi28ELi32ELi1ELb0ELNS1_9AlgorithmE0EEEvT_T0_ll --------------------------
	.section	.text._ZN7oneflow4cuda7softmax15SoftmaxWarpImplI10SimpleLoadI6__halffE11SimpleStoreIS4_fEfLi1ELi28ELi32ELi1ELb0ELNS1_9AlgorithmE0EEEvT_T0_ll,"ax",@progbits
	.align	128
        .global         _ZN7oneflow4cuda7softmax15SoftmaxWarpImplI10SimpleLoadI6__halffE11SimpleStoreIS4_fEfLi1ELi28ELi32ELi1ELb0ELNS1_9AlgorithmE0EEEvT_T0_ll
        .type           _ZN7oneflow4cuda7softmax15SoftmaxWarpImplI10SimpleLoadI6__halffE11SimpleStoreIS4_fEfLi1ELi28ELi32ELi1ELb0ELNS1_9AlgorithmE0EEEvT_T0_ll,@function
        .size           _ZN7oneflow4cuda7softmax15SoftmaxWarpImplI10SimpleLoadI6__halffE11SimpleStoreIS4_fEfLi1ELi28ELi32ELi1ELb0ELNS1_9AlgorithmE0EEEvT_T0_ll,(.L_x_15326 - _ZN7oneflow4cuda7softmax15SoftmaxWarpImplI10SimpleLoadI6__halffE11SimpleStoreIS4_fEfLi1ELi28ELi32ELi1ELb0ELNS1_9AlgorithmE0EEEvT_T0_ll)
        .other          _ZN7oneflow4cuda7softmax15SoftmaxWarpImplI10SimpleLoadI6__halffE11SimpleStoreIS4_fEfLi1ELi28ELi32ELi1ELb0ELNS1_9AlgorithmE0EEEvT_T0_ll,@"STO_CUDA_ENTRY STV_DEFAULT"
_ZN7oneflow4cuda7softmax15SoftmaxWarpImplI10SimpleLoadI6__halffE11SimpleStoreIS4_fEfLi1ELi28ELi32ELi1ELb0ELNS1_9AlgorithmE0EEEvT_T0_ll:
.text._ZN7oneflow4cuda7softmax15SoftmaxWarpImplI10SimpleLoadI6__halffE11SimpleStoreIS4_fEfLi1ELi28ELi32ELi1ELb0ELNS1_9AlgorithmE0EEEvT_T0_ll:
        /* <DEDUP_REMOVED lines=24> */
.L_x_792:
        /* <DEDUP_REMOVED lines=13> */
.L_x_850:
[----:B---3--:R-:W-:Y:S01]  /*0250*/  HFMA2 R3, -RZ, RZ, 0, 0 ;  /* 0x00000000ff037431 */ /* 0x008fe200000001ff */
        /* <DEDUP_REMOVED lines=121> */
[-C--:B------:R-:W-:Y:S01]  /*09f0*/  FFMA.SAT R21, R2, R11.reuse, 0.5 ;  /* 0x3f00000002157423 */ /* 0x080fe2000000200b */
[----:B------:R-:W-:Y:S01]  /*0a00*/  SHF.L.U32 R3, R3, 0x17, RZ ;  /* 0x0000001703037819 */ /* 0x000fe200000006ff */
[----:B------:R-:W-:Y:S01]  /*0a10*/  FFMA R5, R70, 1.4426950216293334961, -R5 ;  /* 0x3fb8aa3b46057823 */ /* 0x000fe20000000805 */
[----:B------:R-:W-:Y:S01]  /*0a20*/  FFMA R9, R72, 1.4426950216293334961, -R9 ;  /* 0x3fb8aa3b48097823 */ /* 0x000fe20000000809 */
[-C--:B------:R-:W-:Y:S01]  /*0a30*/  FFMA.RM R21, R21, R12.reuse, 12582913 ;  /* 0x4b40000115157423 */ /* 0x080fe2000000400c */
[--C-:B------:R-:W-:Y:S01]  /*0a40*/  FADD R14, R6, -R68.reuse ;  /* 0x80000044060e7221 */ /* 0x100fe20000000000 */
[----:B------:R-:W-:Y:S01]  /*0a50*/  FFMA R70, R70, 1.925963033500011079e-08, R5 ;  /* 0x32a5706046467823 */ /* 0x000fe20000000005 */
[----:B------:R-:W-:Y:S01]  /*0a60*/  FFMA R9, R72, 1.925963033500011079e-08, R9 ;  /* 0x32a5706048097823 */ /* 0x000fe20000000009 */
[----:B------:R-:W-:Y:S01]  /*0a70*/  SHF.L.U32 R7, R7, 0x17, RZ ;  /* 0x0000001707077819 */ /* 0x000fe200000006ff */
[--C-:B------:R-:W-:Y:S01]  /*0a80*/  FADD R50, R24, -R68.reuse ;  /* 0x8000004418327221 */ /* 0x100fe20000000000 */
[--C-:B------:R-:W-:Y:S01]  /*0a90*/  FADD R24, R16, -R68.reuse ;  /* 0x8000004410187221 */ /* 0x100fe20000000000 */
[----:B------:R-:W-:Y:S01]  /*0aa0*/  MUFU.EX2 R10, R9 ;  /* 0x00000009000a7308 */ /* 0x000fe20000000800 */
[-C--:B------:R-:W-:Y:S01]  /*0ab0*/  FFMA.SAT R5, R64, R11.reuse, 0.5 ;  /* 0x3f00000040057423 */ /* 0x080fe2000000200b */
[--C-:B------:R-:W-:Y:S01]  /*0ac0*/  FADD R66, R45, -R68.reuse ;  /* 0x800000442d427221 */ /* 0x100fe20000000000 */
[--C-:B------:R-:W-:Y:S01]  /*0ad0*/  FADD R60, R39, -R68.reuse ;  /* 0x80000044273c7221 */ /* 0x100fe20000000000 */
[--C-:B------:R-:W-:Y:S01]  /*0ae0*/  FADD R46, R22, -R68.reuse ;  /* 0x80000044162e7221 */ /* 0x100fe20000000000 */
[-C--:B------:R-:W-:Y:S01]  /*0af0*/  FFMA.RM R13, R5, R12.reuse, 12582913 ;  /* 0x4b400001050d7423 */ /* 0x080fe2000000400c */
[-C--:B------:R-:W-:Y:S01]  /*0b00*/  FFMA.SAT R15, R66, R11.reuse, 0.5 ;  /* 0x3f000000420f7423 */ /* 0x080fe2000000200b */
[--C-:B------:R-:W-:Y:S01]  /*0b10*/  FADD R22, R18, -R68.reuse ;  /* 0x8000004412167221 */ /* 0x100fe20000000000 */
[----:B------:R-:W1:Y:S01]  /*0b20*/  MUFU.EX2 R70, R70 ;  /* 0x0000004600467308 */ /* 0x000e620000000800 */
[----:B------:R-:W-:Y:S01]  /*0b30*/  FADD R5, R13, -12583039 ;  /* 0xcb40007f0d057421 */ /* 0x000fe20000000000 */
[-C--:B------:R-:W-:Y:S01]  /*0b40*/  FFMA.RM R15, R15, R12.reuse, 12582913 ;  /* 0x4b4000010f0f7423 */ /* 0x080fe2000000400c */
[--C-:B------:R-:W-:Y:S01]  /*0b50*/  FADD R62, R4, -R68.reuse ;  /* 0x80000044043e7221 */ /* 0x100fe20000000000 */
[--C-:B------:R-:W-:Y:S01]  /*0b60*/  FADD R4, R30, -R68.reuse ;  /* 0x800000441e047221 */ /* 0x100fe20000000000 */
[C---:B------:R-:W-:Y:S01]  /*0b70*/  FFMA R5, R64.reuse, 1.4426950216293334961, -R5 ;  /* 0x3fb8aa3b40057823 */ /* 0x040fe20000000805 */
[--C-:B------:R-:W-:Y:S01]  /*0b80*/  FADD R30, R17, -R68.reuse ;  /* 0x80000044111e7221 */ /* 0x100fe20000000000 */
[--C-:B------:R-:W-:Y:S01]  /*0b90*/  FADD R36, R23, -R68.reuse ;  /* 0x8000004417247221 */ /* 0x100fe20000000000 */
[----:B------:R-:W-:Y:S01]  /*0ba0*/  FADD R17, R15, -12583039 ;  /* 0xcb40007f0f117421 */ /* 0x000fe20000000000 */
[----:B------:R-:W-:Y:S01]  /*0bb0*/  FFMA R64, R64, 1.925963033500011079e-08, R5 ;  /* 0x32a5706040407823 */ /* 0x000fe20000000005 */
[--C-:B------:R-:W-:Y:S01]  /*0bc0*/  FADD R58, R37, -R68.reuse ;  /* 0x80000044253a7221 */ /* 0x100fe20000000000 */
[-C--:B------:R-:W-:Y:S01]  /*0bd0*/  FFMA.SAT R5, R62, R11.reuse, 0.5 ;  /* 0x3f0000003e057423 */ /* 0x080fe2000000200b */
[----:B------:R-:W-:Y:S01]  /*0be0*/  FFMA R17, R66, 1.4426950216293334961, -R17 ;  /* 0x3fb8aa3b42117823 */ /* 0x000fe20000000811 */
[--C-:B------:R-:W-:Y:S01]  /*0bf0*/  FADD R56, R28, -R68.reuse ;  /* 0x800000441c387221 */ /* 0x100fe20000000000 */
[--C-:B------:R-:W-:Y:S01]  /*0c00*/  FADD R28, R19, -R68.reuse ;  /* 0x80000044131c7221 */ /* 0x100fe20000000000 */
[----:B------:R-:W-:Y:S01]  /*0c10*/  FFMA.RM R5, R5, R12, 12582913 ;  /* 0x4b40000105057423 */ /* 0x000fe2000000400c */
[----:B------:R-:W-:Y:S01]  /*0c20*/  FFMA R17, R66, 1.925963033500011079e-08, R17 ;  /* 0x32a5706042117823 */ /* 0x000fe20000000011 */
[----:B-1----:R-:W-:Y:S01]  /*0c30*/  FMUL R6, R3, R70 ;  /* 0x0000004603067220 */ /* 0x002fe20000400000 */
[----:B------:R-:W-:Y:S01]  /*0c40*/  FADD R3, R21, -12583039 ;  /* 0xcb40007f15037421 */ /* 0x000fe20000000000 */
[----:B------:R-:W-:Y:S01]  /*0c50*/  FADD R19, R5, -12583039 ;  /* 0xcb40007f05137421 */ /* 0x000fe20000000000 */
[--C-:B------:R-:W-:Y:S01]  /*0c60*/  FADD R8, R33, -R68.reuse ;  /* 0x8000004421087221 */ /* 0x100fe20000000000 */
[--C-:B------:R-:W-:Y:S01]  /*0c70*/  FADD R52, R31, -R68.reuse ;  /* 0x800000441f347221 */ /* 0x100fe20000000000 */
[----:B------:R-:W-:Y:S01]  /*0c80*/  FFMA R3, R2, 1.4426950216293334961, -R3 ;  /* 0x3fb8aa3b02037823 */ /* 0x000fe20000000803 */
[----:B------:R-:W-:Y:S01]  /*0c90*/  FFMA R19, R62, 1.4426950216293334961, -R19 ;  /* 0x3fb8aa3b3e137823 */ /* 0x000fe20000000813 */
[--C-:B------:R-:W-:Y:S01]  /*0ca0*/  FADD R48, R29, -R68.reuse ;  /* 0x800000441d307221 */ /* 0x100fe20000000000 */
[--C-:B------:R-:W-:Y:S01]  /*0cb0*/  FADD R44, R27, -R68.reuse ;  /* 0x800000441b2c7221 */ /* 0x100fe20000000000 */
[----:B------:R-:W-:Y:S01]  /*0cc0*/  FFMA R16, R2, 1.925963033500011079e-08, R3 ;  /* 0x32a5706002107823 */ /* 0x000fe20000000003 */
[----:B------:R-:W-:Y:S01]  /*0cd0*/  FMUL R2, R7, R10 ;  /* 0x0000000a07027220 */ /* 0x000fe20000400000 */
[----:B------:R-:W-:Y:S01]  /*0ce0*/  FFMA.SAT R7, R0, R11, 0.5 ;  /* 0x3f00000000077423 */ /* 0x000fe2000000200b */
[----:B------:R-:W1:Y:S01]  /*0cf0*/  MUFU.EX2 R3, R64 ;  /* 0x0000004000037308 */ /* 0x000e620000000800 */
[----:B------:R-:W-:Y:S01]  /*0d00*/  FFMA R19, R62, 1.925963033500011079e-08, R19 ;  /* 0x32a570603e137823 */ /* 0x000fe20000000013 */
[--C-:B------:R-:W-:Y:S01]  /*0d10*/  FADD R20, R20, -R68.reuse ;  /* 0x8000004414147221 */ /* 0x100fe20000000000 */
[----:B------:R-:W-:Y:S01]  /*0d20*/  FFMA.RM R7, R7, R12, 12582913 ;  /* 0x4b40000107077423 */ /* 0x000fe2000000400c */
[----:B------:R-:W-:-:S02]  /*0d30*/  FADD R38, R25, -R68 ;  /* 0x8000004419267221 */ /* 0x000fc40000000000 */
[----:B------:R-:W-:Y:S01]  /*0d40*/  FFMA.SAT R25, R20, R11, 0.5 ;  /* 0x3f00000014197423 */ /* 0x000fe2000000200b */
[C---:B------:R-:W-:Y:S01]  /*0d50*/  FADD R9, R7.reuse, -12583039 ;  /* 0xcb40007f07097421 */ /* 0x040fe20000000000 */
[----:B------:R-:W2:Y:S01]  /*0d60*/  MUFU.EX2 R10, R17 ;  /* 0x00000011000a7308 */ /* 0x000ea20000000800 */
[----:B------:R-:W-:Y:S01]  /*0d70*/  SHF.L.U32 R7, R7, 0x17, RZ ;  /* 0x0000001707077819 */ /* 0x000fe200000006ff */
[----:B------:R-:W-:Y:S01]  /*0d80*/  FFMA.RM R25, R25, R12, 12582913 ;  /* 0x4b40000119197423 */ /* 0x000fe2000000400c */
[----:B------:R-:W-:-:S04]  /*0d90*/  FFMA R9, R0, 1.4426950216293334961, -R9 ;  /* 0x3fb8aa3b00097823 */ /* 0x000fc80000000809 */
[----:B------:R-:W-:Y:S01]  /*0da0*/  FFMA R18, R0, 1.925963033500011079e-08, R9 ;  /* 0x32a5706000127823 */ /* 0x000fe20000000009 */
[----:B------:R-:W-:Y:S01]  /*0db0*/  FFMA.SAT R9, R60, R11, 0.5 ;  /* 0x3f0000003c097423 */ /* 0x000fe2000000200b */
[----:B------:R-:W-:Y:S01]  /*0dc0*/  SHF.L.U32 R0, R13, 0x17, RZ ;  /* 0x000000170d007819 */ /* 0x000fe200000006ff */
[----:B------:R-:W-:Y:S02]  /*0dd0*/  MUFU.EX2 R19, R19 ;  /* 0x0000001300137308 */ /* 0x000fe40000000800 */
[----:B------:R-:W-:Y:S02]  /*0de0*/  FFMA.RM R23, R9, R12, 12582913 ;  /* 0x4b40000109177423 */ /* 0x000fe4000000400c */
[----:B-1----:R-:W-:Y:S01]  /*0df0*/  FMUL R0, R0, R3 ;  /* 0x0000000300007220 */ /* 0x002fe20000400000 */
[----:B------:R-:W-:Y:S01]  /*0e00*/  SHF.L.U32 R3, R15, 0x17, RZ ;  /* 0x000000170f037819 */ /* 0x000fe200000006ff */
[C---:B------:R-:W-:Y:S01]  /*0e10*/  FADD R9, R23.reuse, -12583039 ;  /* 0xcb40007f17097421 */ /* 0x040fe20000000000 */
[----:B------:R-:W-:Y:S01]  /*0e20*/  SHF.L.U32 R23, R23, 0x17, RZ ;  /* 0x0000001717177819 */ /* 0x000fe200000006ff */
[----:B------:R-:W1:Y:S02]  /*0e30*/  MUFU.EX2 R18, R18 ;  /* 0x0000001200127308 */ /* 0x000e640000000800 */
[----:B------:R-:W-:Y:S01]  /*0e40*/  FFMA R9, R60, 1.4426950216293334961, -R9 ;  /* 0x3fb8aa3b3c097823 */ /* 0x000fe20000000809 */
[----:B--2---:R-:W-:-:S03]  /*0e50*/  FMUL R3, R3, R10 ;  /* 0x0000000a03037220 */ /* 0x004fc60000400000 */
[----:B------:R-:W-:Y:S01]  /*0e60*/  FFMA R60, R60, 1.925963033500011079e-08, R9 ;  /* 0x32a570603c3c7823 */ /* 0x000fe20000000009 */
[----:B------:R-:W-:Y:S01]  /*0e70*/  FFMA.SAT R9, R4, R11, 0.5 ;  /* 0x3f00000004097423 */ /* 0x000fe2000000200b */
[----:B------:R-:W2:Y:S03]  /*0e80*/  MUFU.EX2 R16, R16 ;  /* 0x0000001000107308 */ /* 0x000ea60000000800 */
[----:B------:R-:W-:-:S04]  /*0e90*/  FFMA.RM R9, R9, R12, 12582913 ;  /* 0x4b40000109097423 */ /* 0x000fc8000000400c */
[----:B------:R-:W-:Y:S01]  /*0ea0*/  FADD R13, R9, -12583039 ;  /* 0xcb40007f090d7421 */ /* 0x000fe20000000000 */
[----:B------:R-:W-:Y:S01]  /*0eb0*/  MUFU.EX2 R60, R60 ;  /* 0x0000003c003c7308 */ /* 0x000fe20000000800 */
[----:B-1----:R-:W-:Y:S01]  /*0ec0*/  FMUL R7, R7, R18 ;  /* 0x0000001207077220 */ /* 0x002fe20000400000 */
[----:B------:R-:W-:Y:S01]  /*0ed0*/  SHF.L.U32 R9, R9, 0x17, RZ ;  /* 0x0000001709097819 */ /* 0x000fe200000006ff */
[----:B------:R-:W-:-:S04]  /*0ee0*/  FFMA R13, R4, 1.4426950216293334961, -R13 ;  /* 0x3fb8aa3b040d7823 */ /* 0x000fc8000000080d */
[----:B------:R-:W-:Y:S01]  /*0ef0*/  FFMA R10, R4, 1.925963033500011079e-08, R13 ;  /* 0x32a57060040a7823 */ /* 0x000fe2000000000d */
[----:B------:R-:W-:Y:S01]  /*0f00*/  FFMA.SAT R13, R58, R11, 0.5 ;  /* 0x3f0000003a0d7423 */ /* 0x000fe2000000200b */
[----:B------:R-:W-:Y:S02]  /*0f10*/  SHF.L.U32 R4, R5, 0x17, RZ ;  /* 0x0000001705047819 */ /* 0x000fe400000006ff */
[----:B------:R-:W-:Y:S01]  /*0f20*/  SHF.L.U32 R5, R21, 0x17, RZ ;  /* 0x0000001715057819 */ /* 0x000fe200000006ff */
[----:B------:R-:W-:Y:S01]  /*0f30*/  FFMA.RM R17, R13, R12, 12582913 ;  /* 0x4b4000010d117423 */ /* 0x000fe2000000400c */
[----:B------:R-:W1:Y:S01]  /*0f40*/  MUFU.EX2 R10, R10 ;  /* 0x0000000a000a7308 */ /* 0x000e620000000800 */
[----:B------:R-:W-:Y:S02]  /*0f50*/  FMUL R4, R4, R19 ;  /* 0x0000001304047220 */ /* 0x000fe40000400000 */
[C---:B------:R-:W-:Y:S01]  /*0f60*/  FADD R13, R17.reuse, -12583039 ;  /* 0xcb40007f110d7421 */ /* 0x040fe20000000000 */
[----:B------:R-:W-:Y:S01]  /*0f70*/  SHF.L.U32 R17, R17, 0x17, RZ ;  /* 0x0000001711117819 */ /* 0x000fe200000006ff */
[----:B--2---:R-:W-:-:S02]  /*0f80*/  FMUL R5, R5, R16 ;  /* 0x0000001005057220 */ /* 0x004fc40000400000 */
[----:B------:R-:W-:-:S04]  /*0f90*/  FFMA R13, R58, 1.4426950216293334961, -R13 ;  /* 0x3fb8aa3b3a0d7823 */ /* 0x000fc8000000080d */
[----:B------:R-:W-:Y:S01]  /*0fa0*/  FFMA R58, R58, 1.925963033500011079e-08, R13 ;  /* 0x32a570603a3a7823 */ /* 0x000fe2000000000d */
[----:B------:R-:W-:-:S04]  /*0fb0*/  FFMA.SAT R13, R56, R11, 0.5 ;  /* 0x3f000000380d7423 */ /* 0x000fc8000000200b */
[----:B------:R-:W-:Y:S01]  /*0fc0*/  FFMA.RM R13, R13, R12, 12582913 ;  /* 0x4b4000010d0d7423 */ /* 0x000fe2000000400c */
[----:B------:R-:W2:Y:S01]  /*0fd0*/  MUFU.EX2 R58, R58 ;  /* 0x0000003a003a7308 */ /* 0x000ea20000000800 */
[----:B-1----:R-:W-:Y:S02]  /*0fe0*/  FMUL R9, R9, R10 ;  /* 0x0000000a09097220 */ /* 0x002fe40000400000 */
[C---:B------:R-:W-:Y:S01]  /*0ff0*/  FADD R15, R13.reuse, -12583039 ;  /* 0xcb40007f0d0f7421 */ /* 0x040fe20000000000 */
[----:B------:R-:W-:-:S03]  /*1000*/  SHF.L.U32 R13, R13, 0x17, RZ ;  /* 0x000000170d0d7819 */ /* 0x000fc600000006ff */
[----:B------:R-:W-:-:S04]  /*1010*/  FFMA R15, R56, 1.4426950216293334961, -R15 ;  /* 0x3fb8aa3b380f7823 */ /* 0x000fc8000000080f */
[----:B------:R-:W-:Y:S01]  /*1020*/  FFMA R56, R56, 1.925963033500011079e-08, R15 ;  /* 0x32a5706038387823 */ /* 0x000fe2000000000f */
[----:B------:R-:W-:-:S04]  /*1030*/  FFMA.SAT R15, R8, R11, 0.5 ;  /* 0x3f000000080f7423 */ /* 0x000fc8000000200b */
[----:B------:R-:W-:Y:S01]  /*1040*/  FFMA.RM R19, R15, R12, 12582913 ;  /* 0x4b4000010f137423 */ /* 0x000fe2000000400c */
[----:B--2---:R-:W-:Y:S01]  /*1050*/  FMUL R10, R17, R58 ;  /* 0x0000003a110a7220 */ /* 0x004fe20000400000 */
[----:B------:R-:W1:Y:S02]  /*1060*/  MUFU.EX2 R56, R56 ;  /* 0x0000003800387308 */ /* 0x000e640000000800 */
[----:B------:R-:W-:-:S04]  /*1070*/  FADD R15, R19, -12583039 ;  /* 0xcb40007f130f7421 */ /* 0x000fc80000000000 */
[----:B------:R-:W-:-:S04]  /*1080*/  FFMA R15, R8, 1.4426950216293334961, -R15 ;  /* 0x3fb8aa3b080f7823 */ /* 0x000fc8000000080f */
[----:B------:R-:W-:Y:S01]  /*1090*/  FFMA R18, R8, 1.925963033500011079e-08, R15 ;  /* 0x32a5706008127823 */ /* 0x000fe2000000000f */
[----:B------:R-:W-:Y:S01]  /*10a0*/  FFMA.SAT R15, R54, R11, 0.5 ;  /* 0x3f000000360f7423 */ /* 0x000fe2000000200b */
[----:B------:R-:W-:-:S03]  /*10b0*/  FMUL R8, R23, R60 ;  /* 0x0000003c17087220 */ /* 0x000fc60000400000 */
        /* <DEDUP_REMOVED lines=9> */
[----:B------:R-:W1:Y:S03]  /*1150*/  MUFU.EX2 R54, R54 ;  /* 0x0000003600367308 */ /* 0x000e660000000800 */
[----:B------:R-:W-:-:S04]  /*1160*/  FADD R21, R23, -12583039 ;  /* 0xcb40007f17157421 */ /* 0x000fc80000000000 */
[----:B------:R-:W-:-:S04]  /*1170*/  FFMA R21, R52, 1.4426950216293334961, -R21 ;  /* 0x3fb8aa3b34157823 */ /* 0x000fc80000000815 */
[----:B------:R-:W-:Y:S01]  /*1180*/  FFMA R52, R52, 1.925963033500011079e-08, R21 ;  /* 0x32a5706034347823 */ /* 0x000fe20000000015 */
[----:B------:R-:W-:-:S04]  /*1190*/  FFMA.SAT R21, R50, R11, 0.5 ;  /* 0x3f00000032157423 */ /* 0x000fc8000000200b */
[----:B------:R-:W-:Y:S01]  /*11a0*/  FFMA.RM R21, R21, R12, 12582913 ;  /* 0x4b40000115157423 */ /* 0x000fe2000000400c */
[----:B------:R-:W3:Y:S03]  /*11b0*/  MUFU.EX2 R52, R52 ;  /* 0x0000003400347308 */ /* 0x000ee60000000800 */
[----:B------:R-:W-:-:S04]  /*11c0*/  FADD R17, R21, -12583039 ;  /* 0xcb40007f15117421 */ /* 0x000fc80000000000 */
[----:B------:R-:W-:-:S04]  /*11d0*/  FFMA R17, R50, 1.4426950216293334961, -R17 ;  /* 0x3fb8aa3b32117823 */ /* 0x000fc80000000811 */
[----:B------:R-:W-:Y:S01]  /*11e0*/  FFMA R50, R50, 1.925963033500011079e-08, R17 ;  /* 0x32a5706032327823 */ /* 0x000fe20000000011 */
[----:B------:R-:W-:-:S04]  /*11f0*/  FFMA.SAT R17, R48, R11, 0.5 ;  /* 0x3f00000030117423 */ /* 0x000fc8000000200b */
[----:B------:R-:W-:Y:S01]  /*1200*/  FFMA.RM R27, R17, R12, 12582913 ;  /* 0x4b400001111b7423 */ /* 0x000fe2000000400c */
[----:B------:R-:W-:-:S03]  /*1210*/  SHF.L.U32 R17, R19, 0x17, RZ ;  /* 0x0000001713117819 */ /* 0x000fc600000006ff */
[----:B------:R-:W-:Y:S02]  /*1220*/  FADD R13, R27, -12583039 ;  /* 0xcb40007f1b0d7421 */ /* 0x000fe40000000000 */
[----:B--2---:R-:W-:Y:S01]  /*1230*/  FMUL R17, R17, R18 ;  /* 0x0000001211117220 */ /* 0x004fe20000400000 */
[----:B-1----:R-:W-:Y:S01]  /*1240*/  FMUL R18, R15, R54 ;  /* 0x000000360f127220 */ /* 0x002fe20000400000 */
        /* <DEDUP_REMOVED lines=10> */
[----:B------:R-:W-:Y:S01]  /*12f0*/  SHF.L.U32 R19, R23, 0x17, RZ ;  /* 0x0000001717137819 */ /* 0x000fe200000006ff */
[----:B------:R-:W-:Y:S02]  /*1300*/  FADD R23, R25, -12583039 ;  /* 0xcb40007f19177421 */ /* 0x000fe40000000000 */
[----:B------:R-:W-:Y:S02]  /*1310*/  FADD R15, R29, -12583039 ;  /* 0xcb40007f1d0f7421 */ /* 0x000fe40000000000 */
[----:B------:R-:W-:Y:S01]  /*1320*/  FFMA R23, R20, 1.4426950216293334961, -R23 ;  /* 0x3fb8aa3b14177823 */ /* 0x000fe20000000817 */
[----:B---3--:R-:W-:Y:S01]  /*1330*/  FMUL R19, R19, R52 ;  /* 0x0000003413137220 */ /* 0x008fe20000400000 */
[----:B------:R-:W-:Y:S02]  /*1340*/  FFMA R15, R44, 1.4426950216293334961, -R15 ;  /* 0x3fb8aa3b2c0f7823 */ /* 0x000fe4000000080f */
[----:B------:R-:W-:Y:S01]  /*1350*/  FFMA R31, R20, 1.925963033500011079e-08, R23 ;  /* 0x32a57060141f7823 */ /* 0x000fe20000000017 */
[-C--:B------:R-:W-:Y:S01]  /*1360*/  FFMA.SAT R23, R38, R11.reuse, 0.5 ;  /* 0x3f00000026177423 */ /* 0x080fe2000000200b */
[----:B------:R-:W-:Y:S01]  /*1370*/  FFMA R44, R44, 1.925963033500011079e-08, R15 ;  /* 0x32a570602c2c7823 */ /* 0x000fe2000000000f */
[----:B------:R-:W-:Y:S01]  /*1380*/  SHF.L.U32 R20, R21, 0x17, RZ ;  /* 0x0000001715147819 */ /* 0x000fe200000006ff */
[----:B------:R-:W2:Y:S01]  /*1390*/  MUFU.EX2 R15, R50 ;  /* 0x00000032000f7308 */ /* 0x000ea20000000800 */
[----:B------:R-:W-:Y:S01]  /*13a0*/  FFMA.RM R37, R23, R12, 12582913 ;  /* 0x4b40000117257423 */ /* 0x000fe2000000400c */
[----:B------:R-:W-:Y:S01]  /*13b0*/  SHF.L.U32 R21, R27, 0x17, RZ ;  /* 0x000000171b157819 */ /* 0x000fe200000006ff */
[----:B------:R-:W-:-:S04]  /*13c0*/  FFMA.SAT R27, R22, R11, 0.5 ;  /* 0x3f000000161b7423 */ /* 0x000fc8000000200b */
[----:B------:R-:W-:Y:S01]  /*13d0*/  FFMA.RM R27, R27, R12, 12582913 ;  /* 0x4b4000011b1b7423 */ /* 0x000fe2000000400c */
[----:B------:R-:W-:Y:S01]  /*13e0*/  MUFU.EX2 R31, R31 ;  /* 0x0000001f001f7308 */ /* 0x000fe20000000800 */
[----:B-1----:R-:W-:Y:S02]  /*13f0*/  FMUL R21, R21, R48 ;  /* 0x0000003015157220 */ /* 0x002fe40000400000 */
[----:B------:R-:W-:-:S04]  /*1400*/  FADD R23, R27, -12583039 ;  /* 0xcb40007f1b177421 */ /* 0x000fc80000000000 */
[----:B------:R-:W-:Y:S01]  /*1410*/  FFMA R23, R22, 1.4426950216293334961, -R23 ;  /* 0x3fb8aa3b16177823 */ /* 0x000fe20000000817 */
[----:B------:R-:W1:Y:S01]  /*1420*/  MUFU.EX2 R44, R44 ;  /* 0x0000002c002c7308 */ /* 0x000e620000000800 */
[----:B--2---:R-:W-:Y:S01]  /*1430*/  FMUL R20, R20, R15 ;  /* 0x0000000f14147220 */ /* 0x004fe20000400000 */
[----:B------:R-:W-:Y:S01]  /*1440*/  FADD R15, R37, -12583039 ;  /* 0xcb40007f250f7421 */ /* 0x000fe20000000000 */
[----:B------:R-:W-:Y:S01]  /*1450*/  FFMA R39, R22, 1.925963033500011079e-08, R23 ;  /* 0x32a5706016277823 */ /* 0x000fe20000000017 */
[----:B------:R-:W-:Y:S01]  /*1460*/  FFMA.SAT R23, R36, R11, 0.5 ;  /* 0x3f00000024177423 */ /* 0x000fe2000000200b */
[----:B------:R-:W-:Y:S01]  /*1470*/  SHF.L.U32 R22, R13, 0x17, RZ ;  /* 0x000000170d167819 */ /* 0x000fe200000006ff */
[C---:B------:R-:W-:Y:S02]  /*1480*/  FFMA R15, R38.reuse, 1.4426950216293334961, -R15 ;  /* 0x3fb8aa3b260f7823 */ /* 0x040fe4000000080f */
[----:B------:R-:W-:Y:S01]  /*1490*/  FFMA.RM R13, R23, R12, 12582913 ;  /* 0x4b400001170d7423 */ /* 0x000fe2000000400c */
[----:B------:R-:W-:Y:S01]  /*14a0*/  SHF.L.U32 R23, R29, 0x17, RZ ;  /* 0x000000171d177819 */ /* 0x000fe200000006ff */
[----:B------:R-:W-:Y:S01]  /*14b0*/  FFMA R38, R38, 1.925963033500011079e-08, R15 ;  /* 0x32a5706026267823 */ /* 0x000fe2000000000f */
[----:B------:R-:W-:Y:S03]  /*14c0*/  MUFU.EX2 R39, R39 ;  /* 0x0000002700277308 */ /* 0x000fe60000000800 */
[----:B-1----:R-:W-:-:S05]  /*14d0*/  FMUL R23, R23, R44 ;  /* 0x0000002c17177220 */ /* 0x002fca0000400000 */
[----:B------:R-:W1:Y:S08]  /*14e0*/  MUFU.EX2 R15, R46 ;  /* 0x0000002e000f7308 */ /* 0x000e700000000800 */
[----:B------:R-:W2:Y:S01]  /*14f0*/  MUFU.EX2 R38, R38 ;  /* 0x0000002600267308 */ /* 0x000ea20000000800 */
[----:B-1----:R-:W-:Y:S01]  /*1500*/  FMUL R22, R22, R15 ;  /* 0x0000000f16167220 */ /* 0x002fe20000400000 */
        /* <DEDUP_REMOVED lines=11> */
[----:B------:R-:W-:Y:S01]  /*15c0*/  SHF.L.U32 R24, R25, 0x17, RZ ;  /* 0x0000001719187819 */ /* 0x000fe200000006ff */
[----:B------:R-:W-:Y:S01]  /*15d0*/  FFMA.SAT R29, R32, R11, 0.5 ;  /* 0x3f000000201d7423 */ /* 0x000fe2000000200b */
[----:B------:R-:W-:-:S03]  /*15e0*/  SHF.L.U32 R25, R37, 0x17, RZ ;  /* 0x0000001725197819 */ /* 0x000fc600000006ff */
[----:B------:R-:W-:Y:S01]  /*15f0*/  FFMA.RM R29, R29, R12, 12582913 ;  /* 0x4b4000011d1d7423 */ /* 0x000fe2000000400c */
[----:B------:R-:W-:Y:S01]  /*1600*/  FMUL R24, R24, R31 ;  /* 0x0000001f18187220 */ /* 0x000fe20000400000 */
[----:B------:R-:W-:Y:S01]  /*1610*/  FFMA.SAT R31, R26, R11, 0.5 ;  /* 0x3f0000001a1f7423 */ /* 0x000fe2000000200b */
[----:B--2---:R-:W-:Y:S01]  /*1620*/  FMUL R25, R25, R38 ;  /* 0x0000002619197220 */ /* 0x004fe20000400000 */
[C---:B------:R-:W-:Y:S01]  /*1630*/  FADD R45, R29.reuse, -12583039 ;  /* 0xcb40007f1d2d7421 */ /* 0x040fe20000000000 */
[----:B------:R-:W-:Y:S01]  /*1640*/  SHF.L.U32 R29, R29, 0x17, RZ ;  /* 0x000000171d1d7819 */ /* 0x000fe200000006ff */
[----:B------:R-:W-:Y:S02]  /*1650*/  FFMA.RM R31, R31, R12, 12582913 ;  /* 0x4b4000011f1f7423 */ /* 0x000fe4000000400c */
[----:B------:R-:W-:Y:S02]  /*1660*/  FFMA R37, R32, 1.4426950216293334961, -R45 ;  /* 0x3fb8aa3b20257823 */ /* 0x000fe4000000082d */
[----:B------:R-:W-:-:S02]  /*1670*/  FADD R45, R31, -12583039 ;  /* 0xcb40007f1f2d7421 */ /* 0x000fc40000000000 */
[----:B------:R-:W-:Y:S02]  /*1680*/  FFMA R37, R32, 1.925963033500011079e-08, R37 ;  /* 0x32a5706020257823 */ /* 0x000fe40000000025 */
[----:B------:R-:W-:-:S04]  /*1690*/  FFMA R45, R26, 1.4426950216293334961, -R45 ;  /* 0x3fb8aa3b1a2d7823 */ /* 0x000fc8000000082d */
[----:B------:R-:W-:Y:S01]  /*16a0*/  FFMA R38, R26, 1.925963033500011079e-08, R45 ;  /* 0x32a570601a267823 */ /* 0x000fe2000000002d */
[----:B------:R-:W-:Y:S01]  /*16b0*/  FFMA.SAT R45, R28, R11, 0.5 ;  /* 0x3f0000001c2d7423 */ /* 0x000fe2000000200b */
[----:B------:R-:W-:-:S03]  /*16c0*/  SHF.L.U32 R26, R27, 0x17, RZ ;  /* 0x000000171b1a7819 */ /* 0x000fc600000006ff */
[----:B------:R-:W-:Y:S02]  /*16d0*/  FFMA.RM R32, R45, R12, 12582913 ;  /* 0x4b4000012d207423 */ /* 0x000fe4000000400c */
[----:B------:R-:W-:Y:S01]  /*16e0*/  FMUL R26, R26, R39 ;  /* 0x000000271a1a7220 */ /* 0x000fe20000400000 */
[----:B------:R-:W-:Y:S01]  /*16f0*/  FFMA.SAT R39, R30, R11, 0.5 ;  /* 0x3f0000001e277423 */ /* 0x000fe2000000200b */
[----:B------:R-:W-:-:S04]  /*1700*/  FADD R27, R32, -12583039 ;  /* 0xcb40007f201b7421 */ /* 0x000fc80000000000 */
[----:B------:R-:W-:-:S04]  /*1710*/  FFMA R27, R28, 1.4426950216293334961, -R27 ;  /* 0x3fb8aa3b1c1b7823 */ /* 0x000fc8000000081b */
[----:B------:R-:W-:Y:S01]  /*1720*/  FFMA R44, R28, 1.925963033500011079e-08, R27 ;  /* 0x32a570601c2c7823 */ /* 0x000fe2000000001b */
[----:B------:R-:W-:Y:S01]  /*1730*/  FFMA.SAT R27, R14, R11, 0.5 ;  /* 0x3f0000000e1b7423 */ /* 0x000fe2000000200b */
[----:B------:R-:W1:Y:S03]  /*1740*/  MUFU.EX2 R28, R33 ;  /* 0x00000021001c7308 */ /* 0x000e660000000800 */
[-C--:B------:R-:W-:Y:S01]  /*1750*/  FFMA.RM R11, R27, R12.reuse, 12582913 ;  /* 0x4b4000011b0b7423 */ /* 0x080fe2000000400c */
[----:B------:R-:W-:-:S03]  /*1760*/  FFMA.RM R12, R39, R12, 12582913 ;  /* 0x4b400001270c7423 */ /* 0x000fc6000000400c */
[C---:B------:R-:W-:Y:S01]  /*1770*/  FADD R27, R11.reuse, -12583039 ;  /* 0xcb40007f0b1b7421 */ /* 0x040fe20000000000 */
[----:B------:R-:W-:Y:S01]  /*1780*/  MUFU.EX2 R39, R38 ;  /* 0x0000002600277308 */ /* 0x000fe20000000800 */
[----:B------:R-:W-:Y:S02]  /*1790*/  SHF.L.U32 R11, R11, 0x17, RZ ;  /* 0x000000170b0b7819 */ /* 0x000fe400000006ff */
[----:B------:R-:W-:-:S04]  /*17a0*/  FFMA R27, R14, 1.4426950216293334961, -R27 ;  /* 0x3fb8aa3b0e1b7823 */ /* 0x000fc8000000081b */
[----:B------:R-:W-:Y:S01]  /*17b0*/  FFMA R45, R14, 1.925963033500011079e-08, R27 ;  /* 0x32a570600e2d7823 */ /* 0x000fe2000000001b */
[C---:B------:R-:W-:Y:S01]  /*17c0*/  FADD R27, R12.reuse, -12583039 ;  /* 0xcb40007f0c1b7421 */ /* 0x040fe20000000000 */
[----:B------:R-:W-:Y:S01]  /*17d0*/  MUFU.EX2 R44, R44 ;  /* 0x0000002c002c7308 */ /* 0x000fe20000000800 */
[----:B-1----:R-:W-:Y:S01]  /*17e0*/  FMUL R28, R15, R28 ;  /* 0x0000001c0f1c7220 */ /* 0x002fe20000400000 */
[----:B------:R-:W-:Y:S01]  /*17f0*/  SHF.L.U32 R12, R12, 0x17, RZ ;  /* 0x000000170c0c7819 */ /* 0x000fe200000006ff */
[----:B------:R-:W-:-:S04]  /*1800*/  FFMA R27, R30, 1.4426950216293334961, -R27 ;  /* 0x3fb8aa3b1e1b7823 */ /* 0x000fc8000000081b */
[----:B------:R-:W-:Y:S01]  /*1810*/  FFMA R46, R30, 1.925963033500011079e-08, R27 ;  /* 0x32a570601e2e7823 */ /* 0x000fe2000000001b */
[----:B------:R-:W-:Y:S01]  /*1820*/  FADD R27, RZ, R6 ;  /* 0x00000006ff1b7221 */ /* 0x000fe20000000000 */
[----:B------:R-:W1:Y:S03]  /*1830*/  MUFU.EX2 R30, R37 ;  /* 0x00000025001e7308 */ /* 0x000e660000000800 */
[----:B------:R-:W-:-:S04]  /*1840*/  FADD R27, R27, R2 ;  /* 0x000000021b1b7221 */ /* 0x000fc80000000000 */
[----:B------:R-:W-:Y:S01]  /*1850*/  FADD R14, R27, R0 ;  /* 0x000000001b0e7221 */ /* 0x000fe20000000000 */
[----:B------:R-:W2:Y:S03]  /*1860*/  MUFU.EX2 R15, R46 ;  /* 0x0000002e000f7308 */ /* 0x000ea60000000800 */
[----:B------:R-:W-:-:S04]  /*1870*/  FADD R27, R14, R3 ;  /* 0x000000030e1b7221 */ /* 0x000fc80000000000 */
[----:B------:R-:W-:Y:S01]  /*1880*/  FADD R14, R27, R4 ;  /* 0x000000041b0e7221 */ /* 0x000fe20000000000 */
[----:B-1----:R-:W-:Y:S01]  /*1890*/  FMUL R29, R29, R30 ;  /* 0x0000001e1d1d7220 */ /* 0x002fe20000400000 */
[----:B------:R-:W-:Y:S02]  /*18a0*/  SHF.L.U32 R30, R31, 0x17, RZ ;  /* 0x000000171f1e7819 */ /* 0x000fe400000006ff */
[----:B------:R-:W-:Y:S01]  /*18b0*/  FADD R14, R14, R5 ;  /* 0x000000050e0e7221 */ /* 0x000fe20000000000 */
[----:B------:R-:W-:-:S03]  /*18c0*/  SHF.L.U32 R31, R32, 0x17, RZ ;  /* 0x00000017201f7819 */ /* 0x000fc600000006ff */
[----:B------:R-:W-:Y:S01]  /*18d0*/  FADD R27, R14, R7 ;  /* 0x000000070e1b7221 */ /* 0x000fe20000000000 */
[----:B------:R-:W-:Y:S01]  /*18e0*/  FMUL R30, R30, R39 ;  /* 0x000000271e1e7220 */ /* 0x000fe20000400000 */
[----:B------:R-:W-:Y:S01]  /*18f0*/  FMUL R31, R31, R44 ;  /* 0x0000002c1f1f7220 */ /* 0x000fe20000400000 */
[----:B--2---:R-:W-:Y:S01]  /*1900*/  FMUL R32, R12, R15 ;  /* 0x0000000f0c207220 */ /* 0x004fe20000400000 */
        /* <DEDUP_REMOVED lines=33> */
.L_x_862:
        /* <DEDUP_REMOVED lines=11> */
[----:B01----:R-:W-:Y:S05]  /*1bd0*/  CALL.REL.NOINC `($__internal_9_$__cuda_sm3x_div_rn_noftz_f32_slowpath) ;  /* 0x0000003000a47944 */ /* 0x003fea0003c00000 */
[----:B------:R-:W-:-:S07]  /*1be0*/  MOV R14, R6 ;  /* 0x00000006000e7202 */ /* 0x000fce0000000f00 */
.L_x_795:
[----:B------:R-:W-:Y:S05]  /*1bf0*/  BSYNC.RECONVERGENT B2 ;  /* 0x0000000000027941 */ /* 0x000fea0003800200 */
.L_x_794:
        /* <DEDUP_REMOVED lines=11> */
[----:B01----:R-:W-:Y:S05]  /*1cb0*/  CALL.REL.NOINC `($__internal_9_$__cuda_sm3x_div_rn_noftz_f32_slowpath) ;  /* 0x00000030006c7944 */ /* 0x003fea0003c00000 */
[----:B------:R-:W-:-:S07]  /*1cc0*/  MOV R15, R6 ;  /* 0x00000006000f7202 */ /* 0x000fce0000000f00 */
.L_x_797:
[----:B------:R-:W-:Y:S05]  /*1cd0*/  BSYNC.RECONVERGENT B2 ;  /* 0x0000000000027941 */ /* 0x000fea0003800200 */
.L_x_796:
        /* <DEDUP_REMOVED lines=13> */
.L_x_799:
[----:B------:R-:W-:Y:S05]  /*1db0*/  BSYNC.RECONVERGENT B2 ;  /* 0x0000000000027941 */ /* 0x000fea0003800200 */
.L_x_798:
        /* <DEDUP_REMOVED lines=13> */
.L_x_801:
[----:B------:R-:W-:Y:S05]  /*1e90*/  BSYNC.RECONVERGENT B2 ;  /* 0x0000000000027941 */ /* 0x000fea0003800200 */
.L_x_800:
        /* <DEDUP_REMOVED lines=13> */
.L_x_803:
[----:B------:R-:W-:Y:S05]  /*1f70*/  BSYNC.RECONVERGENT B2 ;  /* 0x0000000000027941 */ /* 0x000fea0003800200 */
.L_x_802:
        /* <DEDUP_REMOVED lines=13> */
.L_x_805:
[----:B------:R-:W-:Y:S05]  /*2050*/  BSYNC.RECONVERGENT B2 ;  /* 0x0000000000027941 */ /* 0x000fea0003800200 */
.L_x_804:
        /* <DEDUP_REMOVED lines=13> */
.L_x_807:
[----:B------:R-:W-:Y:S05]  /*2130*/  BSYNC.RECONVERGENT B2 ;  /* 0x0000000000027941 */ /* 0x000fea0003800200 */
.L_x_806:
        /* <DEDUP_REMOVED lines=13> */
.L_x_809:
[----:B------:R-:W-:Y:S05]  /*2210*/  BSYNC.RECONVERGENT B2 ;  /* 0x0000000000027941 */ /* 0x000fea0003800200 */
.L_x_808:
        /* <DEDUP_REMOVED lines=13> */
.L_x_811:
[----:B------:R-:W-:Y:S05]  /*22f0*/  BSYNC.RECONVERGENT B2 ;  /* 0x0000000000027941 */ /* 0x000fea0003800200 */
.L_x_810:
        /* <DEDUP_REMOVED lines=13> */
.L_x_813:
[----:B------:R-:W-:Y:S05]  /*23d0*/  BSYNC.RECONVERGENT B2 ;  /* 0x0000000000027941 */ /* 0x000fea0003800200 */
.L_x_812:
        /* <DEDUP_REMOVED lines=13> */
.L_x_815:
[----:B------:R-:W-:Y:S05]  /*24b0*/  BSYNC.RECONVERGENT B2 ;  /* 0x0000000000027941 */ /* 0x000fea0003800200 */
.L_x_814:
[----:B------:R-:W2:Y:S01]  /*24c0*/  MUFU.RCP R6, R11 ;  /* 0x0000000b00067308 */ /* 0x000ea20000001000 */
[----:B------:R-:W-:Y:S07]  /*24d0*/  BSSY.RECONVERGENT B2, `(.L_x_816) ;  /* 0x000000c000027945 */ /* 0x000fee0003800200 */
[----:B------:R-:W3:Y:S01]  /*24e0*/  FCHK P0, R17, R11 ;  /* 0x0000000b11007302 */ /* 0x000ee20000000000 */
[----:B--2---:R-:W-:-:S04]  /*24f0*/  FFMA R13, -R11, R6, 1 ;  /* 0x3f8000000b0d7423 */ /* 0x004fc80000000106 */
[----:B-1----:R-:W-:-:S04]  /*2500*/  FFMA R39, R6, R13, R6 ;  /* 0x0000000d06277223 */ /* 0x002fc80000000006 */
[----:B------:R-:W-:-:S04]  /*2510*/  FFMA R10, R17, R39, RZ ;  /* 0x00000027110a7223 */ /* 0x000fc800000000ff */
[----:B------:R-:W-:-:S04]  /*2520*/  FFMA R13, -R11, R10, R17 ;  /* 0x0000000a0b0d7223 */ /* 0x000fc80000000111 */
[----:B------:R-:W-:Y:S01]  /*2530*/  FFMA R10, R39, R13, R10 ;  /* 0x0000000d270a7223 */ /* 0x000fe2000000000a */
[----:B---3--:R-:W-:Y:S06]  /*2540*/  @!P0 BRA `(.L_x_817) ;  /* 0x0000000000108947 */ /* 0x008fec0003800000 */
[----:B------:R-:W-:Y:S02]  /*2550*/  MOV R6, R17 ;  /* 0x0000001100067202 */ /* 0x000fe40000000f00 */
[----:B------:R-:W-:-:S07]  /*2560*/  MOV R12, 0x2580 ;  /* 0x00002580000c7802 */ /* 0x000fce0000000f00 */
[----:B0-----:R-:W-:Y:S05]  /*2570*/  CALL.REL.NOINC `($__internal_9_$__cuda_sm3x_div_rn_noftz_f32_slowpath) ;  /* 0x00000028003c7944 */ /* 0x001fea0003c00000 */
[----:B------:R-:W-:-:S07]  /*2580*/  MOV R10, R6 ;  /* 0x00000006000a7202 */ /* 0x000fce0000000f00 */
.L_x_817:
[----:B------:R-:W-:Y:S05]  /*2590*/  BSYNC.RECONVERGENT B2 ;  /* 0x0000000000027941 */ /* 0x000fea0003800200 */
.L_x_816:
        /* <DEDUP_REMOVED lines=11> */
[----:B0-----:R-:W-:Y:S05]  /*2650*/  CALL.REL.NOINC `($__internal_9_$__cuda_sm3x_div_rn_noftz_f32_slowpath) ;  /* 0x0000002800047944 */ /* 0x001fea0003c00000 */
[----:B------:R-:W-:-:S07]  /*2660*/  MOV R16, R6 ;  /* 0x0000000600107202 */ /* 0x000fce0000000f00 */
.L_x_819:
[----:B------:R-:W-:Y:S05]  /*2670*/  BSYNC.RECONVERGENT B2 ;  /* 0x0000000000027941 */ /* 0x000fea0003800200 */
.L_x_818:
        /* <DEDUP_REMOVED lines=13> */
.L_x_821:
[----:B------:R-:W-:Y:S05]  /*2750*/  BSYNC.RECONVERGENT B2 ;  /* 0x0000000000027941 */ /* 0x000fea0003800200 */
.L_x_820:
        /* <DEDUP_REMOVED lines=13> */
.L_x_823:
[----:B------:R-:W-:Y:S05]  /*2830*/  BSYNC.RECONVERGENT B2 ;  /* 0x0000000000027941 */ /* 0x000fea0003800200 */
.L_x_822:
        /* <DEDUP_REMOVED lines=13> */
.L_x_825:
[----:B------:R-:W-:Y:S05]  /*2910*/  BSYNC.RECONVERGENT B2 ;  /* 0x0000000000027941 */ /* 0x000fea0003800200 */
.L_x_824:
        /* <DEDUP_REMOVED lines=13> */
.L_x_827:
[----:B------:R-:W-:Y:S05]  /*29f0*/  BSYNC.RECONVERGENT B2 ;  /* 0x0000000000027941 */ /* 0x000fea0003800200 */
.L_x_826:
        /* <DEDUP_REMOVED lines=13> */
.L_x_829:
[----:B------:R-:W-:Y:S05]  /*2ad0*/  BSYNC.RECONVERGENT B2 ;  /* 0x0000000000027941 */ /* 0x000fea0003800200 */
.L_x_828:
        /* <DEDUP_REMOVED lines=13> */
.L_x_831:
[----:B------:R-:W-:Y:S05]  /*2bb0*/  BSYNC.RECONVERGENT B2 ;  /* 0x0000000000027941 */ /* 0x000fea0003800200 */
.L_x_830:
        /* <DEDUP_REMOVED lines=13> */
.L_x_833:
[----:B------:R-:W-:Y:S05]  /*2c90*/  BSYNC.RECONVERGENT B2 ;  /* 0x0000000000027941 */ /* 0x000fea0003800200 */
.L_x_832:
        /* <DEDUP_REMOVED lines=13> */
.L_x_835:
[----:B------:R-:W-:Y:S05]  /*2d70*/  BSYNC.RECONVERGENT B2 ;  /* 0x0000000000027941 */ /* 0x000fea0003800200 */
.L_x_834:
        /* <DEDUP_REMOVED lines=13> */
.L_x_837:
[----:B------:R-:W-:Y:S05]  /*2e50*/  BSYNC.RECONVERGENT B2 ;  /* 0x0000000000027941 */ /* 0x000fea0003800200 */
.L_x_836:
        /* <DEDUP_REMOVED lines=13> */
.L_x_839:
[----:B------:R-:W-:Y:S05]  /*2f30*/  BSYNC.RECONVERGENT B2 ;  /* 0x0000000000027941 */ /* 0x000fea0003800200 */
.L_x_838:
        /* <DEDUP_REMOVED lines=13> */
.L_x_841:
[----:B------:R-:W-:Y:S05]  /*3010*/  BSYNC.RECONVERGENT B2 ;  /* 0x0000000000027941 */ /* 0x000fea0003800200 */
.L_x_840:
        /* <DEDUP_REMOVED lines=13> */
.L_x_843:
[----:B------:R-:W-:Y:S05]  /*30f0*/  BSYNC.RECONVERGENT B2 ;  /* 0x0000000000027941 */ /* 0x000fea0003800200 */
.L_x_842:
        /* <DEDUP_REMOVED lines=13> */
.L_x_845:
[----:B------:R-:W-:Y:S05]  /*31d0*/  BSYNC.RECONVERGENT B2 ;  /* 0x0000000000027941 */ /* 0x000fea0003800200 */
.L_x_844:
        /* <DEDUP_REMOVED lines=13> */
.L_x_847:
[----:B------:R-:W-:Y:S05]  /*32b0*/  BSYNC.RECONVERGENT B2 ;  /* 0x0000000000027941 */ /* 0x000fea0003800200 */
.L_x_846:
        /* <DEDUP_REMOVED lines=13> */
.L_x_849:
[----:B------:R-:W-:Y:S05]  /*3390*/  BSYNC.RECONVERGENT B2 ;  /* 0x0000000000027941 */ /* 0x000fea0003800200 */
.L_x_848:
[----:B------:R-:W-:Y:S01]  /*33a0*/  HFMA2 R13, -RZ, RZ, 0, 0 ;  /* 0x00000000ff0d7431 */ /* 0x000fe200000001ff */
[----:B------:R-:W-:Y:S01]  /*33b0*/  MOV R12, R42 ;  /* 0x0000002a000c7202 */ /* 0x000fe20000000f00 */
[----:B------:R-:W-:Y:S01]  /*33c0*/  IMAD R6, R40, UR42, RZ ;  /* 0x0000002a28067c24 */ /* 0x000fe2000f8e02ff */
[C---:B------:R-:W-:Y:S02]  /*33d0*/  R2UR UR6, R34.reuse ;  /* 0x00000000220672ca */ /* 0x040fe400000e0000 */
[----:B------:R-:W-:Y:S01]  /*33e0*/  R2UR UR7, R35 ;  /* 0x00000000230772ca */ /* 0x000fe200000e0000 */
[----:B------:R-:W-:Y:S01]  /*33f0*/  IMAD R11, R41, UR43, R6 ;  /* 0x0000002b290b7c24 */ /* 0x000fe2000f8e0206 */
[----:B------:R-:W-:Y:S02]  /*3400*/  R2UR UR8, R34 ;  /* 0x00000000220872ca */ /* 0x000fe400000e0000 */
[----:B------:R-:W-:Y:S01]  /*3410*/  R2UR UR9, R35 ;  /* 0x00000000230972ca */ /* 0x000fe200000e0000 */
[----:B------:R-:W-:Y:S01]  /*3420*/  IMAD.WIDE.U32 R32, R41, UR42, R12 ;  /* 0x0000002a29207c25 */ /* 0x000fe2000f8e000c */
[----:B------:R-:W-:-:S02]  /*3430*/  F2FP.F16.F32.PACK_AB R14, R15, R14 ;  /* 0x0000000e0f0e723e */ /* 0x000fc400000000ff */
[----:B------:R-:W-:Y:S02]  /*3440*/  R2UR UR4, R34 ;  /* 0x00000000220472ca */ /* 0x000fe400000e0000 */
[----:B------:R-:W-:Y:S02]  /*3450*/  IADD3 R11, PT, PT, R33, R11, RZ ;  /* 0x0000000b210b7210 */ /* 0x000fe40007ffe0ff */
[----:B------:R-:W-:Y:S02]  /*3460*/  LEA R12, P0, R32, UR40, 0x1 ;  /* 0x00000028200c7c11 */ /* 0x000fe4000f8008ff */
[C---:B------:R-:W-:Y:S02]  /*3470*/  R2UR UR5, R35.reuse ;  /* 0x00000000230572ca */ /* 0x040fe400000e0000 */
[----:B------:R-:W-:Y:S02]  /*3480*/  R2UR UR10, R34 ;  /* 0x00000000220a72ca */ /* 0x000fe400000e0000 */
[----:B------:R-:W-:-:S02]  /*3490*/  R2UR UR11, R35 ;  /* 0x00000000230b72ca */ /* 0x000fc400000e0000 */
[----:B------:R-:W-:Y:S02]  /*34a0*/  F2FP.F16.F32.PACK_AB R2, R37, R2 ;  /* 0x000000022502723e */ /* 0x000fe400000000ff */
[----:B------:R-:W-:Y:S02]  /*34b0*/  LEA.HI.X R13, R32, UR41, R11, 0x1, P0 ;  /* 0x00000029200d7c11 */ /* 0x000fe400080f0c0b */
[----:B------:R-:W-:Y:S02]  /*34c0*/  PRMT R6, R14, 0x7632, R6 ;  /* 0x000076320e067816 */ /* 0x000fe40000000006 */
[----:B------:R-:W-:Y:S01]  /*34d0*/  F2FP.F16.F32.PACK_AB R0, R3, R0 ;  /* 0x000000000300723e */ /* 0x000fe200000000ff */
[----:B------:R1:W-:Y:S01]  /*34e0*/  STG.E.U16 desc[UR8][R12.64+0x80], R2 ;  /* 0x000080020c007986 */ /* 0x0003e2000c101508 */
[----:B------:R-:W-:Y:S02]  /*34f0*/  F2FP.F16.F32.PACK_AB R4, R5, R4 ;  /* 0x000000040504723e */ /* 0x000fe400000000ff */
[----:B------:R-:W-:Y:S01]  /*3500*/  R2UR UR14, R34 ;  /* 0x00000000220e72ca */ /* 0x000fe200000e0000 */
[----:B------:R2:W-:Y:S01]  /*3510*/  STG.E.U16 desc[UR6][R12.64+0x40], R6 ;  /* 0x000040060c007986 */ /* 0x0005e2000c101506 */
[----:B------:R-:W-:-:S02]  /*3520*/  R2UR UR15, R35 ;  /* 0x00000000230f72ca */ /* 0x000fc400000e0000 */
[----:B------:R-:W-:Y:S01]  /*3530*/  PRMT R11, R2, 0x7632, R11 ;  /* 0x00007632020b7816 */ /* 0x000fe2000000000b */
[----:B------:R3:W-:Y:S01]  /*3540*/  STG.E.U16 desc[UR4][R12.64+0x100], R0 ;  /* 0x000100000c007986 */ /* 0x0007e2000c101504 */
[----:B------:R-:W-:Y:S02]  /*3550*/  F2FP.F16.F32.PACK_AB R9, R10, R9 ;  /* 0x000000090a09723e */ /* 0x000fe400000000ff */
[----:B------:R-:W-:Y:S01]  /*3560*/  F2FP.F16.F32.PACK_AB R16, R17, R16 ;  /* 0x000000101110723e */ /* 0x000fe200000000ff */
[----:B------:R-:W-:Y:S01]  /*3570*/  STG.E.U16 desc[UR4][R12.64], R14 ;  /* 0x0000000e0c007986 */ /* 0x000fe2000c101504 */
[----:B-1----:R-:W-:Y:S02]  /*3580*/  PRMT R2, R4, 0x7632, R2 ;  /* 0x0000763204027816 */ /* 0x002fe40000000002 */
[----:B------:R-:W-:Y:S01]  /*3590*/  F2FP.F16.F32.PACK_AB R18, R19, R18 ;  /* 0x000000121312723e */ /* 0x000fe200000000ff */
[----:B------:R-:W-:Y:S01]  /*35a0*/  STG.E.U16 desc[UR10][R12.64+0xc0], R11 ;  /* 0x0000c00b0c007986 */ /* 0x000fe2000c10150a */
[----:B--2---:R-:W-:-:S02]  /*35b0*/  PRMT R6, R0, 0x7632, R6 ;  /* 0x0000763200067816 */ /* 0x004fc40000000006 */
[C---:B------:R-:W-:Y:S01]  /*35c0*/  IADD3 R41, P0, PT, R43.reuse, R41, RZ ;  /* 0x000000292b297210 */ /* 0x040fe20007f1e0ff */
[----:B------:R1:W-:Y:S01]  /*35d0*/  STG.E.U16 desc[UR10][R12.64+0x1c0], R2 ;  /* 0x0001c0020c007986 */ /* 0x0003e2000c10150a */
[----:B---3--:R-:W-:Y:S02]  /*35e0*/  PRMT R0, R16, 0x7632, R0 ;  /* 0x0000763210007816 */ /* 0x008fe40000000000 */
[----:B------:R-:W-:Y:S01]  /*35f0*/  LEA.HI.X.SX32 R40, R43, R40, 0x1, P0 ;  /* 0x000000282b287211 */ /* 0x000fe200000f0eff */
[----:B------:R2:W-:Y:S01]  /*3600*/  STG.E.U16 desc[UR6][R12.64+0x140], R6 ;  /* 0x000140060c007986 */ /* 0x0005e2000c101506 */
[----:B------:R-:W-:Y:S02]  /*3610*/  ISETP.GE.U32.AND P0, PT, R41, UR44, PT ;  /* 0x0000002c29007c0c */ /* 0x000fe4000bf06070 */
[----:B------:R-:W-:Y:S01]  /*3620*/  F2FP.F16.F32.PACK_AB R20, R21, R20 ;  /* 0x000000141514723e */ /* 0x000fe200000000ff */
[----:B------:R3:W-:Y:S01]  /*3630*/  STG.E.U16 desc[UR10][R12.64+0x340], R0 ;  /* 0x000340000c007986 */ /* 0x0007e2000c10150a */
[----:B------:R-:W-:-:S02]  /*3640*/  F2FP.F16.F32.PACK_AB R22, R23, R22 ;  /* 0x000000161716723e */ /* 0x000fc400000000ff */
[----:B------:R-:W-:Y:S01]  /*3650*/  F2FP.F16.F32.PACK_AB R24, R25, R24 ;  /* 0x000000181918723e */ /* 0x000fe200000000ff */
[----:B------:R-:W-:Y:S01]  /*3660*/  STG.E.U16 desc[UR8][R12.64+0x180], R4 ;  /* 0x000180040c007986 */ /* 0x000fe2000c101508 */
[----:B-1----:R-:W-:Y:S02]  /*3670*/  PRMT R2, R18, 0x7632, R2 ;  /* 0x0000763212027816 */ /* 0x002fe40000000002 */
[----:B------:R-:W-:Y:S01]  /*3680*/  R2UR UR12, R34 ;  /* 0x00000000220c72ca */ /* 0x000fe200000e0000 */
[----:B------:R-:W-:Y:S01]  /*3690*/  STG.E.U16 desc[UR4][R12.64+0x280], R9 ;  /* 0x000280090c007986 */ /* 0x000fe2000c101504 */
[----:B--2---:R-:W-:Y:S02]  /*36a0*/  PRMT R6, R9, 0x7632, R6 ;  /* 0x0000763209067816 */ /* 0x004fe40000000006 */
[----:B------:R-:W-:Y:S01]  /*36b0*/  R2UR UR13, R35 ;  /* 0x00000000230d72ca */ /* 0x000fe200000e0000 */
[----:B------:R1:W-:Y:S01]  /*36c0*/  STG.E.U16 desc[UR14][R12.64+0x3c0], R2 ;  /* 0x0003c0020c007986 */ /* 0x0003e2000c10150e */
[----:B------:R-:W-:-:S02]  /*36d0*/  ISETP.GE.AND.EX P0, PT, R40, UR45, PT, P0 ;  /* 0x0000002d28007c0c */ /* 0x000fc4000bf06300 */
[----:B---3--:R-:W-:Y:S01]  /*36e0*/  PRMT R0, R22, 0x7632, R0 ;  /* 0x0000763216007816 */ /* 0x008fe20000000000 */
[----:B------:R2:W-:Y:S01]  /*36f0*/  STG.E.U16 desc[UR6][R12.64+0x2c0], R6 ;  /* 0x0002c0060c007986 */ /* 0x0005e2000c101506 */
[----:B------:R-:W-:Y:S02]  /*3700*/  F2FP.F16.F32.PACK_AB R7, R8, R7 ;  /* 0x000000070807723e */ /* 0x000fe400000000ff */
[----:B------:R-:W-:Y:S01]  /*3710*/  F2FP.F16.F32.PACK_AB R26, R27, R26 ;  /* 0x0000001a1b1a723e */ /* 0x000fe200000000ff */
[----:B------:R3:W-:Y:S01]  /*3720*/  STG.E.U16 desc[UR10][R12.64+0x4c0], R0 ;  /* 0x0004c0000c007986 */ /* 0x0007e2000c10150a */
[----:B------:R-:W-:Y:S02]  /*3730*/  F2FP.F16.F32.PACK_AB R28, R29, R28 ;  /* 0x0000001c1d1c723e */ /* 0x000fe400000000ff */
[----:B------:R-:W-:Y:S01]  /*3740*/  F2FP.F16.F32.PACK_AB R30, R31, R30 ;  /* 0x0000001e1f1e723e */ /* 0x000fe200000000ff */
[----:B------:R-:W-:Y:S01]  /*3750*/  STG.E.U16 desc[UR12][R12.64+0x200], R7 ;  /* 0x000200070c007986 */ /* 0x000fe2000c10150c */
[----:B-1----:R-:W-:-:S02]  /*3760*/  PRMT R2, R24, 0x7632, R2 ;  /* 0x0000763218027816 */ /* 0x002fc40000000002 */
[----:B------:R-:W-:Y:S01]  /*3770*/  PRMT R3, R7, 0x7632, R3 ;  /* 0x0000763207037816 */ /* 0x000fe20000000003 */
[----:B------:R-:W-:Y:S01]  /*3780*/  STG.E.U16 desc[UR8][R12.64+0x300], R16 ;  /* 0x000300100c007986 */ /* 0x000fe2000c101508 */
[----:B--2---:R-:W-:-:S03]  /*3790*/  PRMT R6, R20, 0x7632, R6 ;  /* 0x0000763214067816 */ /* 0x004fc60000000006 */
[----:B------:R1:W-:Y:S01]  /*37a0*/  STG.E.U16 desc[UR14][R12.64+0x540], R2 ;  /* 0x000540020c007986 */ /* 0x0003e2000c10150e */
[----:B---3--:R-:W-:-:S03]  /*37b0*/  PRMT R0, R28, 0x7632, R0 ;  /* 0x000076321c007816 */ /* 0x008fc60000000000 */
[----:B------:R2:W-:Y:S04]  /*37c0*/  STG.E.U16 desc[UR6][R12.64+0x440], R6 ;  /* 0x000440060c007986 */ /* 0x0005e8000c101506 */
[----:B------:R3:W-:Y:S01]  /*37d0*/  STG.E.U16 desc[UR14][R12.64+0x240], R3 ;  /* 0x000240030c007986 */ /* 0x0007e2000c10150e */
[----:B-1----:R-:W-:-:S03]  /*37e0*/  PRMT R2, R30, 0x7632, R2 ;  /* 0x000076321e027816 */ /* 0x002fc60000000002 */
[----:B------:R3:W-:Y:S01]  /*37f0*/  STG.E.U16 desc[UR12][R12.64+0x380], R18 ;  /* 0x000380120c007986 */ /* 0x0007e2000c10150c */
[----:B--2---:R-:W-:-:S03]  /*3800*/  PRMT R6, R26, 0x7632, R6 ;  /* 0x000076321a067816 */ /* 0x004fc60000000006 */
        /* <DEDUP_REMOVED lines=11> */
.L_x_793:
[----:B------:R-:W-:Y:S01]  /*38c0*/  BSSY B0, `(.L_x_851) ;  /* 0x0000007000007945 */ /* 0x000fe20003800000 */
[----:B------:R-:W-:Y:S02]  /*38d0*/  MOV R12, 0x10 ;  /* 0x00000010000c7802 */ /* 0x000fe40000000f00 */
[----:B------:R-:W-:Y:S02]  /*38e0*/  MOV R11, 0x1f ;  /* 0x0000001f000b7802 */ /* 0x000fe40000000f00 */
[----:B------:R-:W-:-:S07]  /*38f0*/  MOV R15, 0xffffffff ;  /* 0xffffffff000f7802 */ /* 0x000fce0000000f00 */
[----:B0-----:R-:W-:Y:S05]  /*3900*/  WARPSYNC.COLLECTIVE R15, `(.L_x_852) ;  /* 0x000000000f087348 */ /* 0x001fea0003c00000 */
[----:B------:R1:W2:Y:S02]  /*3910*/  SHFL.BFLY P6, R14, R13, R12, R11 ;  /* 0x0c00000c0d0e7389 */ /* 0x0002a400000c000b */
[----:B012---:R-:W-:Y:S05]  /*3920*/  ENDCOLLECTIVE ;  /* 0x000000000000791b */ /* 0x007fea0003800000 */
.L_x_852:
[----:B------:R-:W-:Y:S05]  /*3930*/  BSYNC B0 ;  /* 0x0000000000007941 */ /* 0x000fea0003800000 */
.L_x_851:
[----:B------:R-:W-:Y:S01]  /*3940*/  HFMA2 R11, -RZ, RZ, 0, 1.847743988037109375e-06 ;  /* 0x0000001fff0b7431 */ /* 0x000fe200000001ff */
[----:B------:R-:W-:Y:S02]  /*3950*/  FMNMX R13, R13, R14, !PT ;  /* 0x0000000e0d0d7209 */ /* 0x000fe40007800000 */
[----:B------:R-:W-:Y:S02]  /*3960*/  MOV R12, 0x8 ;  /* 0x00000008000c7802 */ /* 0x000fe40000000f00 */
[----:B------:R-:W-:Y:S02]  /*3970*/  MOV R15, 0xffffffff ;  /* 0xffffffff000f7802 */ /* 0x000fe40000000f00 */
[----:B------:R-:W-:-:S07]  /*3980*/  MOV R44, 0x3bbb989d ;  /* 0x3bbb989d002c7802 */ /* 0x000fce0000000f00 */
[----:B------:R-:W-:Y:S05]  /*3990*/  WARPSYNC.COLLECTIVE R15, `(.L_x_853) ;  /* 0x000000000f087348 */ /* 0x000fea0003c00000 */
[----:B------:R0:W1:Y:S02]  /*39a0*/  SHFL.BFLY P6, R14, R13, R12, R11 ;  /* 0x0c00000c0d0e7389 */ /* 0x00006400000c000b */
[----:B01----:R-:W-:Y:S05]  /*39b0*/  ENDCOLLECTIVE ;  /* 0x000000000000791b */ /* 0x003fea0003800000 */
.L_x_853:
[----:B------:R-:W-:Y:S01]  /*39c0*/  HFMA2 R12, -RZ, RZ, 0, 2.384185791015625e-07 ;  /* 0x00000004ff0c7431 */ /* 0x000fe200000001ff */
[----:B------:R-:W-:-:S04]  /*39d0*/  FMNMX R0, R13, R14, !PT ;  /* 0x0000000e0d007209 */ /* 0x000fc80007800000 */
[----:B------:R-:W-:-:S07]  /*39e0*/  MOV R13, R0 ;  /* 0x00000000000d7202 */ /* 0x000fce0000000f00 */
[----:B------:R-:W-:Y:S05]  /*39f0*/  WARPSYNC.COLLECTIVE R15, `(.L_x_854) ;  /* 0x000000000f087348 */ /* 0x000fea0003c00000 */
[----:B------:R0:W1:Y:S02]  /*3a00*/  SHFL.BFLY P6, R14, R13, R12, R11 ;  /* 0x0c00000c0d0e7389 */ /* 0x00006400000c000b */
[----:B01----:R-:W-:Y:S05]  /*3a10*/  ENDCOLLECTIVE ;  /* 0x000000000000791b */ /* 0x003fea0003800000 */
.L_x_854:
[----:B------:R-:W-:Y:S01]  /*3a20*/  HFMA2 R12, -RZ, RZ, 0, 1.1920928955078125e-07 ;  /* 0x00000002ff0c7431 */ /* 0x000fe200000001ff */
[----:B------:R-:W-:-:S04]  /*3a30*/  FMNMX R2, R0, R14, !PT ;  /* 0x0000000e00027209 */ /* 0x000fc80007800000 */
[----:B------:R-:W-:-:S07]  /*3a40*/  MOV R13, R2 ;  /* 0x00000002000d7202 */ /* 0x000fce0000000f00 */
[----:B------:R-:W-:Y:S05]  /*3a50*/  WARPSYNC.COLLECTIVE R15, `(.L_x_855) ;  /* 0x000000000f087348 */ /* 0x000fea0003c00000 */
[----:B------:R0:W1:Y:S02]  /*3a60*/  SHFL.BFLY P6, R14, R13, R12, R11 ;  /* 0x0c00000c0d0e7389 */ /* 0x00006400000c000b */
[----:B01----:R-:W-:Y:S05]  /*3a70*/  ENDCOLLECTIVE ;  /* 0x000000000000791b */ /* 0x003fea0003800000 */
.L_x_855:
[----:B------:R-:W-:Y:S01]  /*3a80*/  HFMA2 R12, -RZ, RZ, 0, 5.9604644775390625e-08 ;  /* 0x00000001ff0c7431 */ /* 0x000fe200000001ff */
[----:B------:R-:W-:-:S04]  /*3a90*/  FMNMX R3, R2, R14, !PT ;  /* 0x0000000e02037209 */ /* 0x000fc80007800000 */
[----:B------:R-:W-:-:S07]  /*3aa0*/  MOV R13, R3 ;  /* 0x00000003000d7202 */ /* 0x000fce0000000f00 */
[----:B------:R-:W-:Y:S05]  /*3ab0*/  WARPSYNC.COLLECTIVE R15, `(.L_x_856) ;  /* 0x000000000f087348 */ /* 0x000fea0003c00000 */
[----:B------:R0:W1:Y:S02]  /*3ac0*/  SHFL.BFLY P6, R14, R13, R12, R11 ;  /* 0x0c00000c0d0e7389 */ /* 0x00006400000c000b */
[----:B01----:R-:W-:Y:S05]  /*3ad0*/  ENDCOLLECTIVE ;  /* 0x000000000000791b */ /* 0x003fea0003800000 */
.L_x_856:
[----:B------:R-:W-:-:S05]  /*3ae0*/  FMNMX R14, R3, R14, !PT ;  /* 0x0000000e030e7209 */ /* 0x000fca0007800000 */
[--C-:B------:R-:W-:Y:S01]  /*3af0*/  FADD R3, R45, -R14.reuse ;  /* 0x8000000e2d037221 */ /* 0x100fe20000000000 */
[----:B------:R-:W-:Y:S02]  /*3b00*/  HFMA2 R45, -RZ, RZ, 3.7421875, 0 ;  /* 0x437c0000ff2d7431 */ /* 0x000fe400000001ff */
        /* <DEDUP_REMOVED lines=30> */
[----:B------:R-:W-:Y:S01]  /*3cf0*/  FFMA.SAT R16, R0, R44, 0.5 ;  /* 0x3f00000000107423 */ /* 0x000fe2000000202c */
[----:B------:R-:W-:-:S02]  /*3d00*/  SHF.L.U32 R6, R6, 0x17, RZ ;  /* 0x0000001706067819 */ /* 0x000fc400000006ff */
[----:B------:R-:W-:Y:S01]  /*3d10*/  FFMA R17, R2, 1.4426950216293334961, -R17 ;  /* 0x3fb8aa3b02117823 */ /* 0x000fe20000000811 */
[----:B------:R-:W-:-:S03]  /*3d20*/  FFMA.RM R16, R16, R45, 12582913 ;  /* 0x4b40000110107423 */ /* 0x000fc6000000402d */
[----:B------:R-:W-:Y:S01]  /*3d30*/  FFMA R17, R2, 1.925963033500011079e-08, R17 ;  /* 0x32a5706002117823 */ /* 0x000fe20000000011 */
        /* <DEDUP_REMOVED lines=53> */
[----:B------:R-:W-:Y:S02]  /*4090*/  FFMA.SAT R10, R30, R44, 0.5 ;  /* 0x3f0000001e0a7423 */ /* 0x000fe4000000202c */
[----:B------:R-:W1:Y:S02]  /*40a0*/  MUFU.EX2 R9, R16 ;  /* 0x0000001000097308 */ /* 0x000e640000000800 */
[----:B------:R-:W-:Y:S01]  /*40b0*/  FFMA.RM R10, R10, R45, 12582913 ;  /* 0x4b4000010a0a7423 */ /* 0x000fe2000000402d */
[----:B0-----:R-:W-:Y:S01]  /*40c0*/  FMUL R7, R7, R18 ;  /* 0x0000001207077220 */ /* 0x001fe20000400000 */
[----:B------:R-:W-:-:S04]  /*40d0*/  FFMA.SAT R18, R33, R44, 0.5 ;  /* 0x3f00000021127423 */ /* 0x000fc8000000202c */
[----:B------:R-:W-:-:S04]  /*40e0*/  FFMA.RM R18, R18, R45, 12582913 ;  /* 0x4b40000112127423 */ /* 0x000fc8000000402d */
[----:B------:R-:W-:-:S04]  /*40f0*/  FADD R20, R18, -12583039 ;  /* 0xcb40007f12147421 */ /* 0x000fc80000000000 */
[C---:B------:R-:W-:Y:S01]  /*4100*/  FFMA R20, R33.reuse, 1.4426950216293334961, -R20 ;  /* 0x3fb8aa3b21147823 */ /* 0x040fe20000000814 */
[----:B-1----:R-:W-:Y:S01]  /*4110*/  FMUL R8, R8, R9 ;  /* 0x0000000908087220 */ /* 0x002fe20000400000 */
[----:B------:R-:W-:Y:S02]  /*4120*/  FADD R9, R10, -12583039 ;  /* 0xcb40007f0a097421 */ /* 0x000fe40000000000 */
[----:B------:R-:W-:Y:S02]  /*4130*/  FFMA R20, R33, 1.925963033500011079e-08, R20 ;  /* 0x32a5706021147823 */ /* 0x000fe40000000014 */
[----:B------:R-:W-:-:S04]  /*4140*/  FFMA R9, R30, 1.4426950216293334961, -R9 ;  /* 0x3fb8aa3b1e097823 */ /* 0x000fc80000000809 */
[----:B------:R-:W-:Y:S01]  /*4150*/  FFMA R30, R30, 1.925963033500011079e-08, R9 ;  /* 0x32a570601e1e7823 */ /* 0x000fe20000000009 */
[----:B------:R-:W-:Y:S01]  /*4160*/  SHF.L.U32 R9, R10, 0x17, RZ ;  /* 0x000000170a097819 */ /* 0x000fe200000006ff */
[----:B------:R-:W-:Y:S01]  /*4170*/  FFMA.SAT R10, R37, R44, 0.5 ;  /* 0x3f000000250a7423 */ /* 0x000fe2000000202c */
[----:B------:R-:W-:Y:S03]  /*4180*/  MUFU.EX2 R20, R20 ;  /* 0x0000001400147308 */ /* 0x000fe60000000800 */
[----:B------:R-:W-:-:S04]  /*4190*/  FFMA.RM R10, R10, R45, 12582913 ;  /* 0x4b4000010a0a7423 */ /* 0x000fc8000000402d */
[C---:B------:R-:W-:Y:S01]  /*41a0*/  FADD R16, R10.reuse, -12583039 ;  /* 0xcb40007f0a107421 */ /* 0x040fe20000000000 */
[----:B------:R-:W0:Y:S01]  /*41b0*/  MUFU.EX2 R30, R30 ;  /* 0x0000001e001e7308 */ /* 0x000e220000000800 */
[----:B------:R-:W-:Y:S02]  /*41c0*/  SHF.L.U32 R10, R10, 0x17, RZ ;  /* 0x000000170a0a7819 */ /* 0x000fe400000006ff */
[----:B------:R-:W-:-:S04]  /*41d0*/  FFMA R16, R37, 1.4426950216293334961, -R16 ;  /* 0x3fb8aa3b25107823 */ /* 0x000fc80000000810 */
[----:B------:R-:W-:Y:S01]  /*41e0*/  FFMA R37, R37, 1.925963033500011079e-08, R16 ;  /* 0x32a5706025257823 */ /* 0x000fe20000000010 */
[----:B------:R-:W-:-:S04]  /*41f0*/  FFMA.SAT R16, R28, R44, 0.5 ;  /* 0x3f0000001c107423 */ /* 0x000fc8000000202c */
[----:B------:R-:W-:Y:S01]  /*4200*/  FFMA.RM R16, R16, R45, 12582913 ;  /* 0x4b40000110107423 */ /* 0x000fe2000000402d */
[----:B------:R-:W1:Y:S03]  /*4210*/  MUFU.EX2 R37, R37 ;  /* 0x0000002500257308 */ /* 0x000e660000000800 */
[C---:B------:R-:W-:Y:S01]  /*4220*/  FADD R17, R16.reuse, -12583039 ;  /* 0xcb40007f10117421 */ /* 0x040fe20000000000 */
[----:B------:R-:W-:Y:S01]  /*4230*/  SHF.L.U32 R16, R16, 0x17, RZ ;  /* 0x0000001710107819 */ /* 0x000fe200000006ff */
[----:B0-----:R-:W-:Y:S02]  /*4240*/  FMUL R9, R9, R30 ;  /* 0x0000001e09097220 */ /* 0x001fe40000400000 */
        /* <DEDUP_REMOVED lines=17> */
[----:B------:R0:W1:Y:S02]  /*4360*/  MUFU.EX2 R19, R26 ;  /* 0x0000001a00137308 */ /* 0x0000640000000800 */
[----:B------:R-:W-:-:S06]  /*4370*/  FFMA R28, R31, 1.925963033500011079e-08, R28 ;  /* 0x32a570601f1c7823 */ /* 0x000fcc000000001c */
[----:B------:R-:W2:Y:S01]  /*4380*/  MUFU.EX2 R28, R28 ;  /* 0x0000001c001c7308 */ /* 0x000ea20000000800 */
[----:B0-----:R-:W-:-:S04]  /*4390*/  FFMA.SAT R26, R29, R44, 0.5 ;  /* 0x3f0000001d1a7423 */ /* 0x001fc8000000202c */
[----:B------:R-:W-:Y:S01]  /*43a0*/  FFMA.RM R26, R26, R45, 12582913 ;  /* 0x4b4000011a1a7423 */ /* 0x000fe2000000402d */
[----:B-1----:R-:W-:Y:S01]  /*43b0*/  FMUL R18, R18, R19 ;  /* 0x0000001312127220 */ /* 0x002fe20000400000 */
[----:B------:R-:W-:Y:S01]  /*43c0*/  SHF.L.U32 R19, R20, 0x17, RZ ;  /* 0x0000001714137819 */ /* 0x000fe200000006ff */
[----:B------:R-:W-:-:S04]  /*43d0*/  FFMA.SAT R20, R24, R44, 0.5 ;  /* 0x3f00000018147423 */ /* 0x000fc8000000202c */
[----:B------:R-:W-:Y:S01]  /*43e0*/  FFMA.RM R20, R20, R45, 12582913 ;  /* 0x4b40000114147423 */ /* 0x000fe2000000402d */
[----:B--2---:R-:W-:Y:S01]  /*43f0*/  FMUL R19, R19, R28 ;  /* 0x0000001c13137220 */ /* 0x004fe20000400000 */
[----:B------:R-:W-:Y:S02]  /*4400*/  FADD R28, R26, -12583039 ;  /* 0xcb40007f1a1c7421 */ /* 0x000fe40000000000 */
[C---:B------:R-:W-:Y:S01]  /*4410*/  FADD R21, R20.reuse, -12583039 ;  /* 0xcb40007f14157421 */ /* 0x040fe20000000000 */
[----:B------:R-:W-:Y:S01]  /*4420*/  SHF.L.U32 R20, R20, 0x17, RZ ;  /* 0x0000001714147819 */ /* 0x000fe200000006ff */
[C---:B------:R-:W-:Y:S02]  /*4430*/  FFMA R28, R29.reuse, 1.4426950216293334961, -R28 ;  /* 0x3fb8aa3b1d1c7823 */ /* 0x040fe4000000081c */
[----:B------:R-:W-:Y:S02]  /*4440*/  FFMA R21, R24, 1.4426950216293334961, -R21 ;  /* 0x3fb8aa3b18157823 */ /* 0x000fe40000000815 */
[----:B------:R-:W-:-:S02]  /*4450*/  FFMA R28, R29, 1.925963033500011079e-08, R28 ;  /* 0x32a570601d1c7823 */ /* 0x000fc4000000001c */
[----:B------:R-:W-:-:S04]  /*4460*/  FFMA R24, R24, 1.925963033500011079e-08, R21 ;  /* 0x32a5706018187823 */ /* 0x000fc80000000015 */
[----:B------:R0:W1:Y:S08]  /*4470*/  MUFU.EX2 R21, R24 ;  /* 0x0000001800157308 */ /* 0x0000700000000800 */
[----:B------:R-:W2:Y:S01]  /*4480*/  MUFU.EX2 R28, R28 ;  /* 0x0000001c001c7308 */ /* 0x000ea20000000800 */
[----:B0-----:R-:W-:-:S04]  /*4490*/  FFMA.SAT R24, R22, R44, 0.5 ;  /* 0x3f00000016187423 */ /* 0x001fc8000000202c */
[----:B------:R-:W-:-:S04]  /*44a0*/  FFMA.RM R24, R24, R45, 12582913 ;  /* 0x4b40000118187423 */ /* 0x000fc8000000402d */
[----:B------:R-:W-:Y:S01]  /*44b0*/  FADD R23, R24, -12583039 ;  /* 0xcb40007f18177421 */ /* 0x000fe20000000000 */
[----:B-1----:R-:W-:Y:S01]  /*44c0*/  FMUL R20, R20, R21 ;  /* 0x0000001514147220 */ /* 0x002fe20000400000 */
[----:B------:R-:W-:Y:S02]  /*44d0*/  SHF.L.U32 R21, R26, 0x17, RZ ;  /* 0x000000171a157819 */ /* 0x000fe400000006ff */
[----:B------:R-:W-:-:S04]  /*44e0*/  FFMA R23, R22, 1.4426950216293334961, -R23 ;  /* 0x3fb8aa3b16177823 */ /* 0x000fc80000000817 */
[----:B------:R-:W-:Y:S01]  /*44f0*/  FFMA R26, R22, 1.925963033500011079e-08, R23 ;  /* 0x32a57060161a7823 */ /* 0x000fe20000000017 */
[----:B------:R-:W-:Y:S01]  /*4500*/  SHF.L.U32 R22, R24, 0x17, RZ ;  /* 0x0000001718167819 */ /* 0x000fe200000006ff */
[----:B------:R-:W-:Y:S01]  /*4510*/  FFMA.SAT R24, R27, R44, 0.5 ;  /* 0x3f0000001b187423 */ /* 0x000fe2000000202c */
[----:B--2---:R-:W-:Y:S01]  /*4520*/  FMUL R21, R21, R28 ;  /* 0x0000001c15157220 */ /* 0x004fe20000400000 */
[----:B------:R-:W0:Y:S02]  /*4530*/  MUFU.EX2 R23, R26 ;  /* 0x0000001a00177308 */ /* 0x000e240000000800 */
[----:B------:R-:W-:-:S04]  /*4540*/  FFMA.RM R24, R24, R45, 12582913 ;  /* 0x4b40000118187423 */ /* 0x000fc8000000402d */
[----:B------:R-:W-:-:S04]  /*4550*/  FADD R28, R24, -12583039 ;  /* 0xcb40007f181c7421 */ /* 0x000fc80000000000 */
[----:B------:R-:W-:-:S04]  /*4560*/  FFMA R28, R27, 1.4426950216293334961, -R28 ;  /* 0x3fb8aa3b1b1c7823 */ /* 0x000fc8000000081c */
[----:B------:R-:W-:Y:S01]  /*4570*/  FFMA R28, R27, 1.925963033500011079e-08, R28 ;  /* 0x32a570601b1c7823 */ /* 0x000fe2000000001c */
[----:B0-----:R-:W-:Y:S01]  /*4580*/  FMUL R22, R22, R23 ;  /* 0x0000001716167220 */ /* 0x001fe20000400000 */
[----:B------:R-:W-:Y:S01]  /*4590*/  SHF.L.U32 R23, R24, 0x17, RZ ;  /* 0x0000001718177819 */ /* 0x000fe200000006ff */
[----:B------:R-:W-:-:S03]  /*45a0*/  FFMA.SAT R24, R11, R44, 0.5 ;  /* 0x3f0000000b187423 */ /* 0x000fc6000000202c */
        /* <DEDUP_REMOVED lines=8> */
[----:B------:R0:W1:Y:S02]  /*4630*/  MUFU.EX2 R11, R26 ;  /* 0x0000001a000b7308 */ /* 0x0000640000000800 */
[----:B------:R-:W-:-:S04]  /*4640*/  FFMA.RM R28, R28, R45, 12582913 ;  /* 0x4b4000011c1c7423 */ /* 0x000fc8000000402d */
[----:B------:R-:W-:Y:S01]  /*4650*/  FADD R30, R28, -12583039 ;  /* 0xcb40007f1c1e7421 */ /* 0x000fe20000000000 */
[----:B0-----:R-:W-:-:S03]  /*4660*/  FFMA.SAT R26, R12, R44, 0.5 ;  /* 0x3f0000000c1a7423 */ /* 0x001fc6000000202c */
[----:B------:R-:W-:Y:S01]  /*4670*/  FFMA R30, R25, 1.4426950216293334961, -R30 ;  /* 0x3fb8aa3b191e7823 */ /* 0x000fe2000000081e */
[----:B------:R-:W-:-:S03]  /*4680*/  FFMA.RM R26, R26, R45, 12582913 ;  /* 0x4b4000011a1a7423 */ /* 0x000fc6000000402d */
[----:B------:R-:W-:Y:S01]  /*4690*/  FFMA R30, R25, 1.925963033500011079e-08, R30 ;  /* 0x32a57060191e7823 */ /* 0x000fe2000000001e */
[----:B------:R-:W-:Y:S01]  /*46a0*/  SHF.L.U32 R25, R28, 0x17, RZ ;  /* 0x000000171c197819 */ /* 0x000fe200000006ff */
[----:B-1----:R-:W-:Y:S01]  /*46b0*/  FMUL R24, R24, R11 ;  /* 0x0000000b18187220 */ /* 0x002fe20000400000 */
[C---:B------:R-:W-:Y:S01]  /*46c0*/  FADD R11, R26.reuse, -12583039 ;  /* 0xcb40007f1a0b7421 */ /* 0x040fe20000000000 */
[----:B------:R-:W-:Y:S02]  /*46d0*/  SHF.L.U32 R26, R26, 0x17, RZ ;  /* 0x000000171a1a7819 */ /* 0x000fe400000006ff */
[----:B------:R-:W0:Y:S01]  /*46e0*/  MUFU.EX2 R30, R30 ;  /* 0x0000001e001e7308 */ /* 0x000e220000000800 */
        /* <DEDUP_REMOVED lines=95> */
.L_x_857:
[----:B------:R-:W-:Y:S02]  /*4ce0*/  HFMA2 R12, -RZ, RZ, 0, 4.76837158203125e-07 ;  /* 0x00000008ff0c7431 */ /* 0x000fe400000001ff */
[----:B------:R-:W-:-:S05]  /*4cf0*/  FADD R36, R13, R14 ;  /* 0x0000000e0d247221 */ /* 0x000fca0000000000 */
[----:B------:R-:W-:-:S07]  /*4d00*/  MOV R13, R36 ;  /* 0x00000024000d7202 */ /* 0x000fce0000000f00 */
[----:B------:R-:W-:Y:S05]  /*4d10*/  WARPSYNC.COLLECTIVE R15, `(.L_x_858) ;  /* 0x000000000f087348 */ /* 0x000fea0003c00000 */
[----:B------:R0:W1:Y:S02]  /*4d20*/  SHFL.BFLY P6, R14, R13, R12, R11 ;  /* 0x0c00000c0d0e7389 */ /* 0x00006400000c000b */
[----:B01----:R-:W-:Y:S05]  /*4d30*/  ENDCOLLECTIVE ;  /* 0x000000000000791b */ /* 0x003fea0003800000 */
.L_x_858:
[----:B------:R-:W-:Y:S02]  /*4d40*/  HFMA2 R12, -RZ, RZ, 0, 2.384185791015625e-07 ;  /* 0x00000004ff0c7431 */ /* 0x000fe400000001ff */
[----:B------:R-:W-:-:S05]  /*4d50*/  FADD R37, R36, R14 ;  /* 0x0000000e24257221 */ /* 0x000fca0000000000 */
[----:B------:R-:W-:-:S07]  /*4d60*/  MOV R13, R37 ;  /* 0x00000025000d7202 */ /* 0x000fce0000000f00 */
[----:B------:R-:W-:Y:S05]  /*4d70*/  WARPSYNC.COLLECTIVE R15, `(.L_x_859) ;  /* 0x000000000f087348 */ /* 0x000fea0003c00000 */
[----:B------:R0:W1:Y:S02]  /*4d80*/  SHFL.BFLY P6, R14, R13, R12, R11 ;  /* 0x0c00000c0d0e7389 */ /* 0x00006400000c000b */
[----:B01----:R-:W-:Y:S05]  /*4d90*/  ENDCOLLECTIVE ;  /* 0x000000000000791b */ /* 0x003fea0003800000 */
.L_x_859:
[----:B------:R-:W-:Y:S02]  /*4da0*/  HFMA2 R12, -RZ, RZ, 0, 1.1920928955078125e-07 ;  /* 0x00000002ff0c7431 */ /* 0x000fe400000001ff */
[----:B------:R-:W-:-:S05]  /*4db0*/  FADD R38, R37, R14 ;  /* 0x0000000e25267221 */ /* 0x000fca0000000000 */
[----:B------:R-:W-:-:S07]  /*4dc0*/  MOV R13, R38 ;  /* 0x00000026000d7202 */ /* 0x000fce0000000f00 */
[----:B------:R-:W-:Y:S05]  /*4dd0*/  WARPSYNC.COLLECTIVE R15, `(.L_x_860) ;  /* 0x000000000f087348 */ /* 0x000fea0003c00000 */
[----:B------:R0:W1:Y:S02]  /*4de0*/  SHFL.BFLY P6, R14, R13, R12, R11 ;  /* 0x0c00000c0d0e7389 */ /* 0x00006400000c000b */
[----:B01----:R-:W-:Y:S05]  /*4df0*/  ENDCOLLECTIVE ;  /* 0x000000000000791b */ /* 0x003fea0003800000 */
.L_x_860:
[----:B------:R-:W-:Y:S02]  /*4e00*/  HFMA2 R12, -RZ, RZ, 0, 5.9604644775390625e-08 ;  /* 0x00000001ff0c7431 */ /* 0x000fe400000001ff */
[----:B------:R-:W-:-:S05]  /*4e10*/  FADD R39, R38, R14 ;  /* 0x0000000e26277221 */ /* 0x000fca0000000000 */
[----:B------:R-:W-:-:S07]  /*4e20*/  MOV R13, R39 ;  /* 0x00000027000d7202 */ /* 0x000fce0000000f00 */
[----:B------:R-:W-:Y:S05]  /*4e30*/  WARPSYNC.COLLECTIVE R15, `(.L_x_861) ;  /* 0x000000000f087348 */ /* 0x000fea0003c00000 */
[----:B------:R0:W1:Y:S02]  /*4e40*/  SHFL.BFLY P6, R14, R13, R12, R11 ;  /* 0x0c00000c0d0e7389 */ /* 0x00006400000c000b */
[----:B01----:R-:W-:Y:S05]  /*4e50*/  ENDCOLLECTIVE ;  /* 0x000000000000791b */ /* 0x003fea0003800000 */
.L_x_861:
[----:B------:R-:W-:Y:S05]  /*4e60*/  BRA `(.L_x_862) ;  /* 0xffffffcc002c7947 */ /* 0x000fea000383ffff */
        .weak           $__internal_9_$__cuda_sm3x_div_rn_noftz_f32_slowpath
        .type           $__internal_9_$__cuda_sm3x_div_rn_noftz_f32_slowpath,@function
        .size           $__internal_9_$__cuda_sm3x_div_rn_noftz_f32_slowpath,(.L_x_15326 - $__internal_9_$__cuda_sm3x_div_rn_noftz_f32_slowpath)
$__internal_9_$__cuda_sm3x_div_rn_noftz_f32_slowpath:
        /* <DEDUP_REMOVED lines=35> */
.L_x_864:
        /* <DEDUP_REMOVED lines=32> */
[----:B------:R-:W-:Y:S02]  /*52a0*/  IADD3 R39, PT, PT, R44, 0x20, RZ ;  /* 0x000000202c277810 */ /* 0x000fe40007ffe0ff */
[----:B------:R-:W-:Y:S02]  /*52b0*/  LOP3.LUT R36, R36, 0x7fffff, RZ, 0xc0, !PT ;  /* 0x007fffff24247812 */ /* 0x000fe400078ec0ff */
[----:B------:R-:W-:Y:S02]  /*52c0*/  ISETP.NE.AND P2, PT, R44, RZ, PT ;  /* 0x000000ff2c00720c */ /* 0x000fe40003f45270 */
        /* <DEDUP_REMOVED lines=16> */
.L_x_871:
[----:B------:R-:W-:-:S04]  /*53d0*/  LOP3.LUT R6, R6, 0x80000000, RZ, 0xc0, !PT ;  /* 0x8000000006067812 */ /* 0x000fc800078ec0ff */
[----:B------:R-:W-:Y:S01]  /*53e0*/  LOP3.LUT R6, R6, 0x7f800000, RZ, 0xfc, !PT ;  /* 0x7f80000006067812 */ /* 0x000fe200078efcff */
[----:B------:R-:W-:Y:S06]  /*53f0*/  BRA `(.L_x_872) ;  /* 0x0000000000047947 */ /* 0x000fec0003800000 */
.L_x_870:
[----:B------:R-:W-:-:S07]  /*5400*/  LEA R6, R36, R6, 0x17 ;  /* 0x0000000624067211 */ /* 0x000fce00078eb8ff */
.L_x_872:
[----:B------:R-:W-:Y:S05]  /*5410*/  BSYNC.RECONVERGENT B1 ;  /* 0x0000000000017941 */ /* 0x000fea0003800200 */
.L_x_869:
[----:B------:R-:W-:Y:S05]  /*5420*/  BRA `(.L_x_873) ;  /* 0x0000000000207947 */ /* 0x000fea0003800000 */
.L_x_868:
[----:B------:R-:W-:-:S04]  /*5430*/  LOP3.LUT R6, R39, 0x80000000, R6, 0x48, !PT ;  /* 0x8000000027067812 */ /* 0x000fc800078e4806 */
[----:B------:R-:W-:Y:S01]  /*5440*/  LOP3.LUT R6, R6, 0x7f800000, RZ, 0xfc, !PT ;  /* 0x7f80000006067812 */ /* 0x000fe200078efcff */
[----:B------:R-:W-:Y:S06]  /*5450*/  BRA `(.L_x_873) ;  /* 0x0000000000147947 */ /* 0x000fec0003800000 */
.L_x_867:
[----:B------:R-:W-:Y:S01]  /*5460*/  LOP3.LUT R6, R39, 0x80000000, R6, 0x48, !PT ;  /* 0x8000000027067812 */ /* 0x000fe200078e4806 */
[----:B------:R-:W-:Y:S06]  /*5470*/  BRA `(.L_x_873) ;  /* 0x00000000000c7947 */ /* 0x000fec0003800000 */
.L_x_866:
[----:B------:R-:W0:Y:S01]  /*5480*/  MUFU.RSQ R6, -QNAN ;  /* 0xffc0000000067908 */ /* 0x000e220000001400 */
[----:B------:R-:W-:Y:S05]  /*5490*/  BRA `(.L_x_873) ;  /* 0x0000000000047947 */ /* 0x000fea0003800000 */
.L_x_865:
[----:B------:R-:W-:-:S07]  /*54a0*/  FADD.FTZ R6, R6, R11 ;  /* 0x0000000b06067221 */ /* 0x000fce0000010000 */
.L_x_873:
[----:B------:R-:W-:Y:S05]  /*54b0*/  BSYNC.RECONVERGENT B0 ;  /* 0x0000000000007941 */ /* 0x000fea0003800200 */
.L_x_863:
[----:B------:R-:W-:-:S04]  /*54c0*/  HFMA2 R13, -RZ, RZ, 0, 0 ;  /* 0x00000000ff0d7431 */ /* 0x000fc800000001ff */
[----:B0-----:R-:W-:Y:S05]  /*54d0*/  RET.REL.NODEC R12 `(_ZN7oneflow4cuda7softmax15SoftmaxWarpImplI10SimpleLoadI6__halffE11SimpleStoreIS4_fEfLi1ELi28ELi32ELi1ELb0ELNS1_9AlgorithmE0EEEvT_T0_ll) ;  /* 0xffffffa80cc87950 */ /* 0x001fea0003c3ffff */
.L_x_874:
        /* <DEDUP_REMOVED lines=10> */
.L_x_15326:


//--------------------- .text._ZN7oneflow4cuda7softmax15SoftmaxWarpImplI10SimpleLoadI6__halffE11SimpleStoreIS4_fEfLi1ELi27ELi32ELi1ELb1ELNS1_9AlgorithmE0EEEvT_T0_ll --------------------------
	.section	.text._ZN7oneflow4cuda7softmax15SoftmaxWarpImplI10SimpleLoadI6__halffE11SimpleStoreIS4_fEfLi1ELi27ELi32ELi1ELb1ELNS1_9AlgorithmE0EEEvT_T0_ll,"ax",@progbits
	.align	128
        .global         _ZN7oneflow4cuda7softmax15SoftmaxWarpImplI10SimpleLoadI6__halffE11SimpleStoreIS4_fEfLi1ELi27ELi32ELi1ELb1ELNS1_9AlgorithmE0EEEvT_T0_ll
        .type           _ZN7oneflow4cuda7softmax15SoftmaxWarpImplI10SimpleLoadI6__halffE11SimpleStoreIS4_fEfLi1ELi27ELi32ELi1ELb1ELNS1_9AlgorithmE0EEEvT_T0_ll,@function
        .size           _ZN7oneflow4cuda7softmax15SoftmaxWarpImplI10SimpleLoadI6__halffE11SimpleStoreIS4_fEfLi1ELi27ELi32ELi1ELb1ELNS1_9AlgorithmE0EEEvT_T0_ll,(.L_x_15327 - _ZN7oneflow4cuda7softmax15SoftmaxWarpImplI10SimpleLoadI6__halffE11SimpleStoreIS4_fEfLi1ELi27ELi32ELi1ELb1ELNS1_9AlgorithmE0EEEvT_T0_ll)
        .other          _ZN7oneflow4cuda7softmax15SoftmaxWarpImplI10SimpleLoadI6__halffE11SimpleStoreIS4_fEfLi1ELi27ELi32ELi1ELb1ELNS1_9AlgorithmE0EEEvT_T0_ll,@"STO_CUDA_ENTRY STV_DEFAULT"
_ZN7oneflow4cuda7softmax15SoftmaxWarpImplI10SimpleLoadI6__halffE11SimpleStoreIS4_fEfLi1ELi27ELi32ELi1ELb1ELNS1_9AlgorithmE0EEEvT_T0_ll:
.text._ZN7oneflow4cuda7softmax15SoftmaxWarpImplI10SimpleLoadI6__halffE11SimpleStoreIS4_fEfLi1ELi27ELi32ELi1ELb1ELNS1_9AlgorithmE0EEEvT_T0_ll:
        /* <DEDUP_REMOVED lines=25> */
.L_x_875:
        /* <DEDUP_REMOVED lines=10> */
[----:B------:R-:W1:Y:S01]  /*0230*/  LDC R43, c[0x0][0x370] ;  /* 0x0000dc00ff2b7b82 */ /* 0x000e620000000800 */
[----:B------:R-:W-:Y:S07]  /*0240*/  BSSY B0, `(.L_x_876) ;  /* 0x0000466000007945 */ /* 0x000fee0003800000 */
[----:B------:R-:W2:Y:S01]  /*0250*/  LDC.64 R38, c[0x0][0x358] ;  /* 0x0000d600ff267b82 */ /* 0x000ea20000000a00 */
[----:B0-----:R-:W-:-:S02]  /*0260*/  IADD3 R45, PT, PT, R40, 0x40, RZ ;  /* 0x00000040282d7810 */ /* 0x001fc40007ffe0ff */
        /* <DEDUP_REMOVED lines=24> */
[----:B-12---:R-:W-:-:S07]  /*03f0*/  IADD3 R73, PT, PT, R40, 0x320, RZ ;  /* 0x0000032028497810 */ /* 0x006fce0007ffe0ff */
.L_x_932:
        /* <DEDUP_REMOVED lines=8> */
[----:B------:R-:W-:-:S03]  /*0480*/  ISETP.GE.AND.EX P2, PT, RZ, UR45, PT, P2 ;  /* 0x0000002dff007c0c */ /* 0x000fc6000bf46320 */
[C---:B--2---:R-:W-:Y:S02]  /*0490*/  IMAD.WIDE.U32 R4, R37.reuse, UR42, R2 ;  /* 0x0000002a25047c25 */ /* 0x044fe4000f8e0002 */
[----:B------:R-:W-:Y:S02]  /*04a0*/  @!P0 R2UR UR4, R38 ;  /* 0x00000000260482ca */ /* 0x000fe400000e0000 */
[----:B------:R-:W-:Y:S01]  /*04b0*/  IMAD R3, R37, UR43, R0 ;  /* 0x0000002b25037c24 */ /* 0x000fe2000f8e0200 */
[----:B------:R-:W-:Y:S02]  /*04c0*/  @!P0 R2UR UR5, R39 ;  /* 0x00000000270582ca */ /* 0x000fe400000e0000 */
[----:B------:R-:W-:Y:S02]  /*04d0*/  LEA R2, P1, R4, UR40, 0x1 ;  /* 0x0000002804027c11 */ /* 0x000fe4000f8208ff */
[----:B------:R-:W-:Y:S02]  /*04e0*/  IADD3 R3, PT, PT, R5, R3, RZ ;  /* 0x0000000305037210 */ /* 0x000fe40007ffe0ff */
[----:B------:R-:W-:-:S02]  /*04f0*/  @!P3 R2UR UR6, R38 ;  /* 0x000000002606b2ca */ /* 0x000fc400000e0000 */
[C---:B------:R-:W-:Y:S02]  /*0500*/  @!P3 R2UR UR7, R39.reuse ;  /* 0x000000002707b2ca */ /* 0x040fe400000e0000 */
[----:B------:R-:W-:Y:S02]  /*0510*/  LEA.HI.X R3, R4, UR41, R3, 0x1, P1 ;  /* 0x0000002904037c11 */ /* 0x000fe400088f0c03 */
[----:B------:R-:W-:Y:S02]  /*0520*/  @!P2 R2UR UR8, R38 ;  /* 0x000000002608a2ca */ /* 0x000fe400000e0000 */
[----:B------:R-:W-:Y:S01]  /*0530*/  @!P2 R2UR UR9, R39 ;  /* 0x000000002709a2ca */ /* 0x000fe200000e0000 */
[----:B------:R-:W2:Y:S06]  /*0540*/  @!P0 LDG.E.U16 R7, desc[UR4][R2.64] ;  /* 0x0000000402078981 */ /* 0x000eac000c1e1500 */
[----:B------:R-:W3:Y:S06]  /*0550*/  @!P3 LDG.E.U16 R0, desc[UR6][R2.64+0x40] ;  /* 0x000040060200b981 */ /* 0x000eec000c1e1500 */
[----:B------:R-:W4:Y:S01]  /*0560*/  @!P2 LDG.E.U16 R5, desc[UR8][R2.64+0x80] ;  /* 0x000080080205a981 */ /* 0x000f22000c1e1500 */
[----:B------:R-:W-:-:S02]  /*0570*/  ISETP.GE.U32.AND P6, PT, R47, UR44, PT ;  /* 0x0000002c2f007c0c */ /* 0x000fc4000bfc6070 */
[----:B------:R-:W-:Y:S02]  /*0580*/  ISETP.GE.U32.AND P1, PT, R49, UR44, PT ;  /* 0x0000002c31007c0c */ /* 0x000fe4000bf26070 */
[----:B------:R-:W-:Y:S02]  /*0590*/  ISETP.GE.AND.EX P6, PT, RZ, UR45, PT, P6 ;  /* 0x0000002dff007c0c */ /* 0x000fe4000bfc6360 */
[----:B------:R-:W-:Y:S02]  /*05a0*/  ISETP.GE.AND.EX P1, PT, RZ, UR45, PT, P1 ;  /* 0x0000002dff007c0c */ /* 0x000fe4000bf26310 */
[----:B------:R-:W-:Y:S02]  /*05b0*/  MOV R4, 0xff800000 ;  /* 0xff80000000047802 */ /* 0x000fe40000000f00 */
[----:B------:R-:W-:Y:S02]  /*05c0*/  ISETP.GE.U32.AND P5, PT, R51, UR44, PT ;  /* 0x0000002c33007c0c */ /* 0x000fe4000bfa6070 */
[----:B------:R-:W-:-:S02]  /*05d0*/  MOV R6, 0xff800000 ;  /* 0xff80000000067802 */ /* 0x000fc40000000f00 */
[----:B------:R-:W-:Y:S02]  /*05e0*/  MOV R13, 0xff800000 ;  /* 0xff800000000d7802 */ /* 0x000fe40000000f00 */
[----:B------:R-:W-:Y:S02]  /*05f0*/  ISETP.GE.AND.EX P5, PT, RZ, UR45, PT, P5 ;  /* 0x0000002dff007c0c */ /* 0x000fe4000bfa6350 */
[----:B------:R-:W-:Y:S02]  /*0600*/  ISETP.GE.U32.AND P4, PT, R52, UR44, PT ;  /* 0x0000002c34007c0c */ /* 0x000fe4000bf86070 */
[----:B------:R-:W-:Y:S02]  /*0610*/  MOV R8, 0xff800000 ;  /* 0xff80000000087802 */ /* 0x000fe40000000f00 */
[----:B------:R-:W-:Y:S02]  /*0620*/  @!P6 R2UR UR4, R38 ;  /* 0x000000002604e2ca */ /* 0x000fe400000e0000 */
[----:B------:R-:W-:-:S02]  /*0630*/  @!P6 R2UR UR5, R39 ;  /* 0x000000002705e2ca */ /* 0x000fc400000e0000 */
[----:B------:R-:W-:Y:S02]  /*0640*/  ISETP.GE.AND.EX P4, PT, RZ, UR45, PT, P4 ;  /* 0x0000002dff007c0c */ /* 0x000fe4000bf86340 */
[C---:B------:R-:W-:Y:S02]  /*0650*/  @!P1 R2UR UR6, R38.reuse ;  /* 0x00000000260692ca */ /* 0x040fe400000e0000 */
[C---:B------:R-:W-:Y:S02]  /*0660*/  @!P1 R2UR UR7, R39.reuse ;  /* 0x00000000270792ca */ /* 0x040fe400000e0000 */
[----:B------:R-:W-:Y:S02]  /*0670*/  @!P5 R2UR UR8, R38 ;  /* 0x000000002608d2ca */ /* 0x000fe400000e0000 */
[----:B------:R-:W-:-:S03]  /*0680*/  @!P5 R2UR UR9, R39 ;  /* 0x000000002709d2ca */ /* 0x000fc600000e0000 */
[----:B------:R-:W5:Y:S02]  /*0690*/  @!P6 LDG.E.U16 R11, desc[UR4][R2.64+0xc0] ;  /* 0x0000c004020be981 */ /* 0x000f64000c1e1500 */
[----:B------:R-:W-:Y:S02]  /*06a0*/  @!P4 R2UR UR10, R38 ;  /* 0x00000000260ac2ca */ /* 0x000fe400000e0000 */
[----:B------:R-:W-:Y:S01]  /*06b0*/  @!P4 R2UR UR11, R39 ;  /* 0x00000000270bc2ca */ /* 0x000fe200000e0000 */
[----:B--2---:R-:W-:-:S12]  /*06c0*/  @!P0 HADD2.F32 R4, -RZ, R7.H0_H0 ;  /* 0x20000007ff048230 */ /* 0x004fd80000004100 */
[----:B------:R-:W2:Y:S01]  /*06d0*/  @!P4 LDG.E.U16 R7, desc[UR10][R2.64+0x180] ;  /* 0x0001800a0207c981 */ /* 0x000ea2000c1e1500 */
[----:B------:R-:W-:Y:S01]  /*06e0*/  @!P0 FMNMX R13, R4, -INF , !PT ;  /* 0xff800000040d8809 */ /* 0x000fe20007800000 */
[----:B---3--:R-:W-:Y:S02]  /*06f0*/  @!P3 HADD2.F32 R6, -RZ, R0.H0_H0 ;  /* 0x20000000ff06b230 */ /* 0x008fe40000004100 */
[----:B------:R-:W3:Y:S03]  /*0700*/  @!P1 LDG.E.U16 R0, desc[UR6][R2.64+0x100] ;  /* 0x0001000602009981 */ /* 0x000ee6000c1e1500 */
[----:B------:R-:W-:Y:S01]  /*0710*/  @!P3 FMNMX R13, R13, R6, !PT ;  /* 0x000000060d0db209 */ /* 0x000fe20007800000 */
[----:B----4-:R-:W-:Y:S01]  /*0720*/  @!P2 HADD2.F32 R8, -RZ, R5.H0_H0 ;  /* 0x20000005ff08a230 */ /* 0x010fe20000004100 */
[----:B------:R-:W-:Y:S01]  /*0730*/  ISETP.GE.U32.AND P3, PT, R53, UR44, PT ;  /* 0x0000002c35007c0c */ /* 0x000fe2000bf66070 */
[----:B------:R-:W4:Y:S03]  /*0740*/  @!P5 LDG.E.U16 R5, desc[UR8][R2.64+0x140] ;  /* 0x000140080205d981 */ /* 0x000f26000c1e1500 */
[----:B------:R-:W-:-:S02]  /*0750*/  @!P2 FMNMX R13, R13, R8, !PT ;  /* 0x000000080d0da209 */ /* 0x000fc40007800000 */
[----:B------:R-:W-:Y:S02]  /*0760*/  ISETP.GE.AND.EX P3, PT, RZ, UR45, PT, P3 ;  /* 0x0000002dff007c0c */ /* 0x000fe4000bf66330 */
[----:B------:R-:W-:-:S04]  /*0770*/  ISETP.GE.U32.AND P2, PT, R54, UR44, PT ;  /* 0x0000002c36007c0c */ /* 0x000fc8000bf46070 */
[----:B------:R-:W-:-:S07]  /*0780*/  ISETP.GE.AND.EX P2, PT, RZ, UR45, PT, P2 ;  /* 0x0000002dff007c0c */ /* 0x000fce000bf46320 */
[----:B------:R-:W-:Y:S02]  /*0790*/  @!P3 R2UR UR4, R38 ;  /* 0x000000002604b2ca */ /* 0x000fe400000e0000 */
[----:B------:R-:W-:-:S04]  /*07a0*/  @!P3 R2UR UR5, R39 ;  /* 0x000000002705b2ca */ /* 0x000fc800000e0000 */
[----:B------:R-:W-:Y:S02]  /*07b0*/  @!P2 R2UR UR6, R38 ;  /* 0x000000002606a2ca */ /* 0x000fe400000e0000 */
[----:B------:R-:W-:-:S07]  /*07c0*/  @!P2 R2UR UR7, R39 ;  /* 0x000000002707a2ca */ /* 0x000fce00000e0000 */
[----:B------:R-:W2:Y:S06]  /*07d0*/  @!P3 LDG.E.U16 R9, desc[UR4][R2.64+0x1c0] ;  /* 0x0001c0040209b981 */ /* 0x000eac000c1e1500 */
[----:B------:R-:W2:Y:S01]  /*07e0*/  @!P2 LDG.E.U16 R10, desc[UR6][R2.64+0x200] ;  /* 0x00020006020aa981 */ /* 0x000ea2000c1e1500 */
[----:B------:R-:W-:Y:S01]  /*07f0*/  MOV R32, 0xff800000 ;  /* 0xff80000000207802 */ /* 0x000fe20000000f00 */
[----:B-----5:R-:W-:Y:S01]  /*0800*/  @!P6 HADD2.F32 R32, -RZ, R11.H0_H0 ;  /* 0x2000000bff20e230 */ /* 0x020fe20000004100 */
[----:B------:R-:W-:-:S04]  /*0810*/  MOV R34, 0xff800000 ;  /* 0xff80000000227802 */ /* 0x000fc80000000f00 */
[----:B------:R-:W-:Y:S02]  /*0820*/  @!P6 FMNMX R13, R13, R32, !PT ;  /* 0x000000200d0de209 */ /* 0x000fe40007800000 */
[----:B------:R-:W-:Y:S02]  /*0830*/  ISETP.GE.U32.AND P6, PT, R71, UR44, PT ;  /* 0x0000002c47007c0c */ /* 0x000fe4000bfc6070 */
[----:B0-----:R-:W-:Y:S02]  /*0840*/  MOV R36, 0xff800000 ;  /* 0xff80000000247802 */ /* 0x001fe40000000f00 */
[----:B------:R-:W-:Y:S02]  /*0850*/  ISETP.GE.AND.EX P6, PT, RZ, UR45, PT, P6 ;  /* 0x0000002dff007c0c */ /* 0x000fe4000bfc6360 */
[----:B------:R-:W-:Y:S02]  /*0860*/  MOV R42, 0xff800000 ;  /* 0xff800000002a7802 */ /* 0x000fe40000000f00 */
[----:B------:R-:W-:-:S02]  /*0870*/  MOV R44, 0xff800000 ;  /* 0xff800000002c7802 */ /* 0x000fc40000000f00 */
[----:B------:R-:W-:-:S07]  /*0880*/  MOV R46, 0xff800000 ;  /* 0xff800000002e7802 */ /* 0x000fce0000000f00 */
[----:B------:R-:W-:Y:S02]  /*0890*/  @!P6 R2UR UR4, R38 ;  /* 0x000000002604e2ca */ /* 0x000fe400000e0000 */
[----:B------:R-:W-:-:S13]  /*08a0*/  @!P6 R2UR UR5, R39 ;  /* 0x000000002705e2ca */ /* 0x000fda00000e0000 */
[----:B------:R-:W5:Y:S01]  /*08b0*/  @!P6 LDG.E.U16 R11, desc[UR4][R2.64+0x240] ;  /* 0x00024004020be981 */ /* 0x000f62000c1e1500 */
[----:B---3--:R-:W-:-:S05]  /*08c0*/  @!P1 HADD2.F32 R34, -RZ, R0.H0_H0 ;  /* 0x20000000ff229230 */ /* 0x008fca0000004100 */
[----:B------:R-:W-:Y:S01]  /*08d0*/  @!P1 FMNMX R13, R13, R34, !PT ;  /* 0x000000220d0d9209 */ /* 0x000fe20007800000 */
[----:B----4-:R-:W-:Y:S01]  /*08e0*/  @!P5 HADD2.F32 R36, -RZ, R5.H0_H0 ;  /* 0x20000005ff24d230 */ /* 0x010fe20000004100 */
[----:B------:R-:W-:Y:S01]  /*08f0*/  ISETP.GE.U32.AND P1, PT, R55, UR44, PT ;  /* 0x0000002c37007c0c */ /* 0x000fe2000bf26070 */
[----:B--2---:R-:W-:-:S03]  /*0900*/  @!P4 HADD2.F32 R42, -RZ, R7.H0_H0 ;  /* 0x20000007ff2ac230 */ /* 0x004fc60000004100 */
[----:B------:R-:W-:Y:S02]  /*0910*/  ISETP.GE.AND.EX P1, PT, RZ, UR45, PT, P1 ;  /* 0x0000002dff007c0c */ /* 0x000fe4000bf26310 */
[----:B------:R-:W-:Y:S02]  /*0920*/  @!P5 FMNMX R13, R13, R36, !PT ;  /* 0x000000240d0dd209 */ /* 0x000fe40007800000 */
[----:B------:R-:W-:Y:S02]  /*0930*/  ISETP.GE.U32.AND P5, PT, R56, UR44, PT ;  /* 0x0000002c38007c0c */ /* 0x000fe4000bfa6070 */
[----:B------:R-:W-:Y:S02]  /*0940*/  @!P4 FMNMX R13, R13, R42, !PT ;  /* 0x0000002a0d0dc209 */ /* 0x000fe40007800000 */
[----:B------:R-:W-:Y:S02]  /*0950*/  ISETP.GE.AND.EX P5, PT, RZ, UR45, PT, P5 ;  /* 0x0000002dff007c0c */ /* 0x000fe4000bfa6350 */
[----:B------:R-:W-:-:S03]  /*0960*/  ISETP.GE.U32.AND P4, PT, R57, UR44, PT ;  /* 0x0000002c39007c0c */ /* 0x000fc6000bf86070 */
[----:B------:R-:W-:Y:S02]  /*0970*/  @!P1 R2UR UR6, R38 ;  /* 0x00000000260692ca */ /* 0x000fe400000e0000 */
[----:B------:R-:W-:Y:S02]  /*0980*/  ISETP.GE.AND.EX P4, PT, RZ, UR45, PT, P4 ;  /* 0x0000002dff007c0c */ /* 0x000fe4000bf86340 */
[----:B------:R-:W-:Y:S01]  /*0990*/  @!P1 R2UR UR7, R39 ;  /* 0x00000000270792ca */ /* 0x000fe200000e0000 */
[----:B------:R-:W-:Y:S02]  /*09a0*/  @!P3 HADD2.F32 R44, -RZ, R9.H0_H0 ;  /* 0x20000009ff2cb230 */ /* 0x000fe40000004100 */
[----:B------:R-:W-:-:S03]  /*09b0*/  @!P2 HADD2.F32 R46, -RZ, R10.H0_H0 ;  /* 0x2000000aff2ea230 */ /* 0x000fc60000004100 */
[----:B------:R-:W-:-:S07]  /*09c0*/  @!P3 FMNMX R13, R13, R44, !PT ;  /* 0x0000002c0d0db209 */ /* 0x000fce0007800000 */
[----:B------:R-:W2:Y:S01]  /*09d0*/  @!P1 LDG.E.U16 R0, desc[UR6][R2.64+0x280] ;  /* 0x0002800602009981 */ /* 0x000ea2000c1e1500 */
[----:B------:R-:W-:Y:S02]  /*09e0*/  ISETP.GE.U32.AND P3, PT, R58, UR44, PT ;  /* 0x0000002c3a007c0c */ /* 0x000fe4000bf66070 */
[----:B------:R-:W-:Y:S02]  /*09f0*/  @!P2 FMNMX R13, R13, R46, !PT ;  /* 0x0000002e0d0da209 */ /* 0x000fe40007800000 */
[----:B------:R-:W-:Y:S02]  /*0a00*/  ISETP.GE.AND.EX P3, PT, RZ, UR45, PT, P3 ;  /* 0x0000002dff007c0c */ /* 0x000fe4000bf66330 */
[----:B------:R-:W-:Y:S02]  /*0a10*/  ISETP.GE.U32.AND P2, PT, R59, UR44, PT ;  /* 0x0000002c3b007c0c */ /* 0x000fe4000bf46070 */
[----:B------:R-:W-:Y:S02]  /*0a20*/  @!P5 R2UR UR8, R38 ;  /* 0x000000002608d2ca */ /* 0x000fe400000e0000 */
[----:B------:R-:W-:-:S02]  /*0a30*/  @!P5 R2UR UR9, R39 ;  /* 0x000000002709d2ca */ /* 0x000fc400000e0000 */
[----:B------:R-:W-:Y:S02]  /*0a40*/  ISETP.GE.AND.EX P2, PT, RZ, UR45, PT, P2 ;  /* 0x0000002dff007c0c */ /* 0x000fe4000bf46320 */
[C---:B------:R-:W-:Y:S02]  /*0a50*/  @!P4 R2UR UR10, R38.reuse ;  /* 0x00000000260ac2ca */ /* 0x040fe400000e0000 */
[C---:B------:R-:W-:Y:S02]  /*0a60*/  @!P4 R2UR UR11, R39.reuse ;  /* 0x00000000270bc2ca */ /* 0x040fe400000e0000 */
[----:B------:R-:W-:Y:S02]  /*0a70*/  @!P3 R2UR UR4, R38 ;  /* 0x000000002604b2ca */ /* 0x000fe400000e0000 */
[----:B------:R-:W-:-:S03]  /*0a80*/  @!P3 R2UR UR5, R39 ;  /* 0x000000002705b2ca */ /* 0x000fc600000e0000 */
[----:B------:R-:W3:Y:S02]  /*0a90*/  @!P5 LDG.E.U16 R5, desc[UR8][R2.64+0x2c0] ;  /* 0x0002c0080205d981 */ /* 0x000ee4000c1e1500 */
[----:B------:R-:W-:Y:S02]  /*0aa0*/  @!P2 R2UR UR6, R38 ;  /* 0x000000002606a2ca */ /* 0x000fe400000e0000 */
[----:B------:R-:W-:Y:S02]  /*0ab0*/  @!P2 R2UR UR7, R39 ;  /* 0x000000002707a2ca */ /* 0x000fe400000e0000 */
[----:B------:R-:W4:Y:S04]  /*0ac0*/  @!P4 LDG.E.U16 R7, desc[UR10][R2.64+0x300] ;  /* 0x0003000a0207c981 */ /* 0x000f28000c1e1500 */
[----:B------:R-:W4:Y:S07]  /*0ad0*/  @!P3 LDG.E.U16 R9, desc[UR4][R2.64+0x340] ;  /* 0x000340040209b981 */ /* 0x000f2e000c1e1500 */
[----:B------:R-:W4:Y:S01]  /*0ae0*/  @!P2 LDG.E.U16 R10, desc[UR6][R2.64+0x380] ;  /* 0x00038006020aa981 */ /* 0x000f22000c1e1500 */
[----:B------:R-:W-:Y:S01]  /*0af0*/  MOV R48, 0xff800000 ;  /* 0xff80000000307802 */ /* 0x000fe20000000f00 */
[----:B-----5:R-:W-:Y:S01]  /*0b00*/  @!P6 HADD2.F32 R48, -RZ, R11.H0_H0 ;  /* 0x2000000bff30e230 */ /* 0x020fe20000004100 */
        /* <DEDUP_REMOVED lines=10> */
[----:B------:R-:W5:Y:S01]  /*0bb0*/  @!P6 LDG.E.U16 R11, desc[UR4][R2.64+0x3c0] ;  /* 0x0003c004020be981 */ /* 0x000f62000c1e1500 */
[----:B--2---:R-:W-:-:S05]  /*0bc0*/  @!P1 HADD2.F32 R74, -RZ, R0.H0_H0 ;  /* 0x20000000ff4a9230 */ /* 0x004fca0000004100 */
[----:B------:R-:W-:Y:S02]  /*0bd0*/  @!P1 FMNMX R13, R13, R74, !PT ;  /* 0x0000004a0d0d9209 */ /* 0x000fe40007800000 */
[----:B------:R-:W-:-:S04]  /*0be0*/  ISETP.GE.U32.AND P1, PT, R61, UR44, PT ;  /* 0x0000002c3d007c0c */ /* 0x000fc8000bf26070 */
[----:B------:R-:W-:Y:S01]  /*0bf0*/  ISETP.GE.AND.EX P1, PT, RZ, UR45, PT, P1 ;  /* 0x0000002dff007c0c */ /* 0x000fe2000bf26310 */
[----:B---3--:R-:W-:-:S05]  /*0c00*/  @!P5 HADD2.F32 R76, -RZ, R5.H0_H0 ;  /* 0x20000005ff4cd230 */ /* 0x008fca0000004100 */
[----:B------:R-:W-:Y:S01]  /*0c10*/  @!P5 FMNMX R13, R13, R76, !PT ;  /* 0x0000004c0d0dd209 */ /* 0x000fe20007800000 */
[----:B----4-:R-:W-:Y:S01]  /*0c20*/  @!P4 HADD2.F32 R78, -RZ, R7.H0_H0 ;  /* 0x20000007ff4ec230 */ /* 0x010fe20000004100 */
[----:B------:R-:W-:Y:S01]  /*0c30*/  ISETP.GE.U32.AND P5, PT, R62, UR44, PT ;  /* 0x0000002c3e007c0c */ /* 0x000fe2000bfa6070 */
[----:B------:R-:W-:-:S03]  /*0c40*/  @!P3 HADD2.F32 R80, -RZ, R9.H0_H0 ;  /* 0x20000009ff50b230 */ /* 0x000fc60000004100 */
[----:B------:R-:W-:Y:S02]  /*0c50*/  @!P4 FMNMX R13, R13, R78, !PT ;  /* 0x0000004e0d0dc209 */ /* 0x000fe40007800000 */
[----:B------:R-:W-:Y:S02]  /*0c60*/  ISETP.GE.AND.EX P5, PT, RZ, UR45, PT, P5 ;  /* 0x0000002dff007c0c */ /* 0x000fe4000bfa6350 */
[----:B------:R-:W-:Y:S01]  /*0c70*/  ISETP.GE.U32.AND P4, PT, R63, UR44, PT ;  /* 0x0000002c3f007c0c */ /* 0x000fe2000bf86070 */
[----:B------:R-:W-:Y:S01]  /*0c80*/  @!P2 HADD2.F32 R82, -RZ, R10.H0_H0 ;  /* 0x2000000aff52a230 */ /* 0x000fe20000004100 */
[----:B------:R-:W-:Y:S02]  /*0c90*/  @!P3 FMNMX R13, R13, R80, !PT ;  /* 0x000000500d0db209 */ /* 0x000fe40007800000 */
[----:B------:R-:W-:Y:S02]  /*0ca0*/  ISETP.GE.AND.EX P4, PT, RZ, UR45, PT, P4 ;  /* 0x0000002dff007c0c */ /* 0x000fe4000bf86340 */
[----:B------:R-:W-:-:S02]  /*0cb0*/  ISETP.GE.U32.AND P3, PT, R64, UR44, PT ;  /* 0x0000002c40007c0c */ /* 0x000fc4000bf66070 */
[C---:B------:R-:W-:Y:S02]  /*0cc0*/  @!P1 R2UR UR6, R38.reuse ;  /* 0x00000000260692ca */ /* 0x040fe400000e0000 */
[----:B------:R-:W-:Y:S02]  /*0cd0*/  @!P1 R2UR UR7, R39 ;  /* 0x00000000270792ca */ /* 0x000fe400000e0000 */
[----:B------:R-:W-:Y:S02]  /*0ce0*/  @!P2 FMNMX R13, R13, R82, !PT ;  /* 0x000000520d0da209 */ /* 0x000fe40007800000 */
[----:B------:R-:W-:Y:S02]  /*0cf0*/  ISETP.GE.U32.AND P2, PT, R65, UR44, PT ;  /* 0x0000002c41007c0c */ /* 0x000fe4000bf46070 */
[----:B------:R-:W-:Y:S02]  /*0d00*/  ISETP.GE.AND.EX P3, PT, RZ, UR45, PT, P3 ;  /* 0x0000002dff007c0c */ /* 0x000fe4000bf66330 */
[----:B------:R-:W-:-:S02]  /*0d10*/  @!P5 R2UR UR8, R38 ;  /* 0x000000002608d2ca */ /* 0x000fc400000e0000 */
[C---:B------:R-:W-:Y:S02]  /*0d20*/  @!P5 R2UR UR9, R39.reuse ;  /* 0x000000002709d2ca */ /* 0x040fe400000e0000 */
[----:B------:R-:W-:Y:S01]  /*0d30*/  ISETP.GE.AND.EX P2, PT, RZ, UR45, PT, P2 ;  /* 0x0000002dff007c0c */ /* 0x000fe2000bf46320 */
[----:B------:R-:W2:Y:S01]  /*0d40*/  @!P1 LDG.E.U16 R0, desc[UR6][R2.64+0x400] ;  /* 0x0004000602009981 */ /* 0x000ea2000c1e1500 */
[----:B------:R-:W-:Y:S02]  /*0d50*/  @!P4 R2UR UR10, R38 ;  /* 0x00000000260ac2ca */ /* 0x000fe400000e0000 */
[----:B------:R-:W-:-:S03]  /*0d60*/  @!P4 R2UR UR11, R39 ;  /* 0x00000000270bc2ca */ /* 0x000fc600000e0000 */
[C---:B------:R-:W-:Y:S02]  /*0d70*/  @!P3 R2UR UR4, R38.reuse ;  /* 0x000000002604b2ca */ /* 0x040fe400000e0000 */
[C---:B------:R-:W-:Y:S02]  /*0d80*/  @!P3 R2UR UR5, R39.reuse ;  /* 0x000000002705b2ca */ /* 0x040fe400000e0000 */
[----:B------:R-:W3:Y:S02]  /*0d90*/  @!P5 LDG.E.U16 R5, desc[UR8][R2.64+0x440] ;  /* 0x000440080205d981 */ /* 0x000ee4000c1e1500 */
[----:B------:R-:W-:Y:S02]  /*0da0*/  @!P2 R2UR UR6, R38 ;  /* 0x000000002606a2ca */ /* 0x000fe400000e0000 */
[----:B------:R-:W-:Y:S02]  /*0db0*/  @!P2 R2UR UR7, R39 ;  /* 0x000000002707a2ca */ /* 0x000fe400000e0000 */
[----:B------:R-:W4:Y:S05]  /*0dc0*/  @!P4 LDG.E.U16 R7, desc[UR10][R2.64+0x480] ;  /* 0x0004800a0207c981 */ /* 0x000f2a000c1e1500 */
[----:B------:R-:W4:Y:S06]  /*0dd0*/  @!P3 LDG.E.U16 R9, desc[UR4][R2.64+0x4c0] ;  /* 0x0004c0040209b981 */ /* 0x000f2c000c1e1500 */
[----:B------:R-:W4:Y:S01]  /*0de0*/  @!P2 LDG.E.U16 R10, desc[UR6][R2.64+0x500] ;  /* 0x00050006020aa981 */ /* 0x000f22000c1e1500 */
[----:B------:R-:W-:Y:S01]  /*0df0*/  MOV R84, 0xff800000 ;  /* 0xff80000000547802 */ /* 0x000fe20000000f00 */
[----:B-----5:R-:W-:Y:S01]  /*0e00*/  @!P6 HADD2.F32 R84, -RZ, R11.H0_H0 ;  /* 0x2000000bff54e230 */ /* 0x020fe20000004100 */
[----:B------:R-:W-:-:S04]  /*0e10*/  MOV R86, 0xff800000 ;  /* 0xff80000000567802 */ /* 0x000fc80000000f00 */
[----:B------:R-:W-:Y:S02]  /*0e20*/  @!P6 FMNMX R13, R13, R84, !PT ;  /* 0x000000540d0de209 */ /* 0x000fe40007800000 */
[----:B------:R-:W-:Y:S02]  /*0e30*/  MOV R50, 0xff800000 ;  /* 0xff80000000327802 */ /* 0x000fe40000000f00 */
[----:B------:R-:W-:Y:S02]  /*0e40*/  ISETP.GE.U32.AND P6, PT, R67, UR44, PT ;  /* 0x0000002c43007c0c */ /* 0x000fe4000bfc6070 */
        /* <DEDUP_REMOVED lines=8> */
[----:B------:R-:W-:Y:S01]  /*0ed0*/  @!P5 FMNMX R13, R13, R50, !PT ;  /* 0x000000320d0dd209 */ /* 0x000fe20007800000 */
[----:B----4-:R-:W-:Y:S01]  /*0ee0*/  @!P4 HADD2.F32 R26, -RZ, R7.H0_H0 ;  /* 0x20000007ff1ac230 */ /* 0x010fe20000004100 */
[----:B------:R-:W-:Y:S02]  /*0ef0*/  ISETP.GE.AND.EX P5, PT, RZ, UR45, PT, P6 ;  /* 0x0000002dff007c0c */ /* 0x000fe4000bfa6360 */
[----:B------:R-:W-:Y:S01]  /*0f00*/  ISETP.GE.U32.AND P6, PT, R68, UR44, PT ;  /* 0x0000002c44007c0c */ /* 0x000fe2000bfc6070 */
[----:B------:R-:W-:Y:S01]  /*0f10*/  @!P3 HADD2.F32 R30, -RZ, R9.H0_H0 ;  /* 0x20000009ff1eb230 */ /* 0x000fe20000004100 */
[----:B------:R-:W-:Y:S02]  /*0f20*/  @!P4 FMNMX R13, R13, R26, !PT ;  /* 0x0000001a0d0dc209 */ /* 0x000fe40007800000 */
[----:B------:R-:W-:-:S02]  /*0f30*/  ISETP.GE.U32.AND P4, PT, R72, UR44, PT ;  /* 0x0000002c48007c0c */ /* 0x000fc4000bf86070 */
[----:B------:R-:W-:Y:S01]  /*0f40*/  ISETP.GE.AND.EX P6, PT, RZ, UR45, PT, P6 ;  /* 0x0000002dff007c0c */ /* 0x000fe2000bfc6360 */
[----:B------:R-:W-:Y:S01]  /*0f50*/  @!P2 HADD2.F32 R24, -RZ, R10.H0_H0 ;  /* 0x2000000aff18a230 */ /* 0x000fe20000004100 */
[----:B------:R-:W-:Y:S02]  /*0f60*/  @!P3 FMNMX R13, R13, R30, !PT ;  /* 0x0000001e0d0db209 */ /* 0x000fe40007800000 */
[----:B------:R-:W-:Y:S02]  /*0f70*/  ISETP.GE.AND.EX P4, PT, RZ, UR45, PT, P4 ;  /* 0x0000002dff007c0c */ /* 0x000fe4000bf86340 */
[----:B------:R-:W-:Y:S02]  /*0f80*/  ISETP.GE.U32.AND P3, PT, R73, UR44, PT ;  /* 0x0000002c49007c0c */ /* 0x000fe4000bf66070 */
[----:B------:R-:W-:Y:S02]  /*0f90*/  @!P1 R2UR UR4, R38 ;  /* 0x00000000260492ca */ /* 0x000fe400000e0000 */
[----:B------:R-:W-:-:S02]  /*0fa0*/  @!P1 R2UR UR5, R39 ;  /* 0x00000000270592ca */ /* 0x000fc400000e0000 */
[----:B------:R-:W-:Y:S02]  /*0fb0*/  @!P2 FMNMX R13, R13, R24, !PT ;  /* 0x000000180d0da209 */ /* 0x000fe40007800000 */
[----:B------:R-:W-:Y:S02]  /*0fc0*/  ISETP.GE.AND.EX P3, PT, RZ, UR45, PT, P3 ;  /* 0x0000002dff007c0c */ /* 0x000fe4000bf66330 */
[----:B------:R-:W-:Y:S02]  /*0fd0*/  ISETP.GE.U32.AND P2, PT, R69, UR44, PT ;  /* 0x0000002c45007c0c */ /* 0x000fe4000bf46070 */
[C---:B------:R-:W-:Y:S02]  /*0fe0*/  @!P5 R2UR UR6, R38.reuse ;  /* 0x000000002606d2ca */ /* 0x040fe400000e0000 */
[----:B------:R-:W-:Y:S02]  /*0ff0*/  @!P5 R2UR UR7, R39 ;  /* 0x000000002707d2ca */ /* 0x000fe400000e0000 */
[----:B------:R-:W-:Y:S01]  /*1000*/  ISETP.GE.AND.EX P2, PT, RZ, UR45, PT, P2 ;  /* 0x0000002dff007c0c */ /* 0x000fe2000bf46320 */
[----:B------:R-:W2:Y:S01]  /*1010*/  @!P1 LDG.E.U16 R10, desc[UR4][R2.64+0x540] ;  /* 0x00054004020a9981 */ /* 0x000ea2000c1e1500 */
[----:B------:R-:W-:-:S02]  /*1020*/  @!P6 R2UR UR8, R38 ;  /* 0x000000002608e2ca */ /* 0x000fc400000e0000 */
[C---:B------:R-:W-:Y:S02]  /*1030*/  @!P6 R2UR UR9, R39.reuse ;  /* 0x000000002709e2ca */ /* 0x040fe400000e0000 */
[C---:B------:R-:W-:Y:S02]  /*1040*/  @!P4 R2UR UR10, R38.reuse ;  /* 0x00000000260ac2ca */ /* 0x040fe400000e0000 */
[C---:B------:R-:W-:Y:S02]  /*1050*/  @!P4 R2UR UR11, R39.reuse ;  /* 0x00000000270bc2ca */ /* 0x040fe400000e0000 */
[C---:B------:R-:W-:Y:S01]  /*1060*/  @!P3 R2UR UR4, R38.reuse ;  /* 0x000000002604b2ca */ /* 0x040fe200000e0000 */
[----:B------:R-:W3:Y:S01]  /*1070*/  @!P5 LDG.E.U16 R0, desc[UR6][R2.64+0x580] ;  /* 0x000580060200d981 */ /* 0x000ee2000c1e1500 */
[----:B------:R-:W-:Y:S02]  /*1080*/  @!P3 R2UR UR5, R39 ;  /* 0x000000002705b2ca */ /* 0x000fe400000e0000 */
[----:B------:R-:W-:-:S02]  /*1090*/  @!P2 R2UR UR6, R38 ;  /* 0x000000002606a2ca */ /* 0x000fc400000e0000 */
        /* <DEDUP_REMOVED lines=24> */
[----:B------:R-:W-:Y:S06]  /*1220*/  BRA.DIV UR4, `(.L_x_877) ;  /* 0x0000003604a47947 */ /* 0x000fec000b800000 */
        /* <DEDUP_REMOVED lines=22> */
[-C--:B------:R-:W-:Y:S01]  /*1390*/  FFMA.SAT R13, R92, R11.reuse, 0.5 ;  /* 0x3f0000005c0d7423 */ /* 0x080fe2000000200b */
[----:B------:R-:W-:Y:S01]  /*13a0*/  FADD R98, -R5, R36 ;  /* 0x0000002405627221 */ /* 0x000fe20000000100 */
[C---:B------:R-:W-:Y:S01]  /*13b0*/  FADD R7, R3.reuse, -12583039 ;  /* 0xcb40007f03077421 */ /* 0x040fe20000000000 */
[----:B------:R-:W-:Y:S01]  /*13c0*/  SHF.L.U32 R3, R3, 0x17, RZ ;  /* 0x0000001703037819 */ /* 0x000fe200000006ff */
[C---:B------:R-:W-:Y:S01]  /*13d0*/  FADD R8, -R5.reuse, R44 ;  /* 0x0000002c05087221 */ /* 0x040fe20000000100 */
[C---:B------:R-:W-:Y:S01]  /*13e0*/  FADD R14, -R5.reuse, R74 ;  /* 0x0000004a050e7221 */ /* 0x040fe20000000100 */
[C---:B------:R-:W-:Y:S01]  /*13f0*/  FFMA R7, R88.reuse, 1.4426950216293334961, -R7 ;  /* 0x3fb8aa3b58077823 */ /* 0x040fe20000000807 */
[C---:B------:R-:W-:Y:S01]  /*1400*/  FADD R6, -R5.reuse, R46 ;  /* 0x0000002e05067221 */ /* 0x040fe20000000100 */
[C---:B------:R-:W-:Y:S01]  /*1410*/  FADD R32, -R5.reuse, R48 ;  /* 0x0000003005207221 */ /* 0x040fe20000000100 */
[C---:B------:R-:W-:Y:S01]  /*1420*/  FADD R36, -R5.reuse, R76 ;  /* 0x0000004c05247221 */ /* 0x040fe20000000100 */
[----:B------:R-:W-:Y:S01]  /*1430*/  FFMA R7, R88, 1.925963033500011079e-08, R7 ;  /* 0x32a5706058077823 */ /* 0x000fe20000000007 */
[C---:B------:R-:W-:Y:S01]  /*1440*/  FADD R34, -R5.reuse, R78 ;  /* 0x0000004e05227221 */ /* 0x040fe20000000100 */
[C---:B------:R-:W-:Y:S01]  /*1450*/  FADD R44, -R5.reuse, R80 ;  /* 0x00000050052c7221 */ /* 0x040fe20000000100 */
[C---:B------:R-:W-:Y:S01]  /*1460*/  FADD R74, -R5.reuse, R28 ;  /* 0x0000001c054a7221 */ /* 0x040fe20000000100 */
[----:B------:R-:W0:Y:S01]  /*1470*/  MUFU.EX2 R10, R7 ;  /* 0x00000007000a7308 */ /* 0x000e220000000800 */
        /* <DEDUP_REMOVED lines=10> */
[-C--:B------:R-:W-:Y:S01]  /*1520*/  FFMA.SAT R5, R90, R11.reuse, 0.5 ;  /* 0x3f0000005a057423 */ /* 0x080fe2000000200b */
[-C--:B------:R-:W-:Y:S01]  /*1530*/  FFMA.RM R13, R13, R12.reuse, 12582913 ;  /* 0x4b4000010d0d7423 */ /* 0x080fe2000000400c */
[-C--:B------:R-:W-:Y:S01]  /*1540*/  FFMA.SAT R17, R96, R11.reuse, 0.5 ;  /* 0x3f00000060117423 */ /* 0x080fe2000000200b */
[-C--:B------:R-:W-:Y:S01]  /*1550*/  FFMA.SAT R19, R6, R11.reuse, 0.5 ;  /* 0x3f00000006137423 */ /* 0x080fe2000000200b */
[----:B------:R-:W-:Y:S01]  /*1560*/  FFMA.RM R5, R5, R12, 12582913 ;  /* 0x4b40000105057423 */ /* 0x000fe2000000400c */
[----:B------:R-:W-:Y:S01]  /*1570*/  FADD R15, R13, -12583039 ;  /* 0xcb40007f0d0f7421 */ /* 0x000fe20000000000 */
[----:B0-----:R-:W-:Y:S01]  /*1580*/  FMUL R10, R3, R10 ;  /* 0x0000000a030a7220 */ /* 0x001fe20000400000 */
[-C--:B------:R-:W-:Y:S01]  /*1590*/  FFMA.SAT R3, R94, R11.reuse, 0.5 ;  /* 0x3f0000005e037423 */ /* 0x080fe2000000200b */
[-C--:B------:R-:W-:Y:S01]  /*15a0*/  FFMA.RM R17, R17, R12.reuse, 12582913 ;  /* 0x4b40000111117423 */ /* 0x080fe2000000400c */
[----:B------:R-:W-:Y:S01]  /*15b0*/  FADD R9, R5, -12583039 ;  /* 0xcb40007f05097421 */ /* 0x000fe20000000000 */
[----:B------:R-:W-:Y:S01]  /*15c0*/  FFMA R15, R92, 1.4426950216293334961, -R15 ;  /* 0x3fb8aa3b5c0f7823 */ /* 0x000fe2000000080f */
[-C--:B------:R-:W-:Y:S01]  /*15d0*/  FFMA.RM R7, R3, R12.reuse, 12582913 ;  /* 0x4b40000103077423 */ /* 0x080fe2000000400c */
[----:B------:R-:W-:Y:S01]  /*15e0*/  SHF.L.U32 R2, R13, 0x17, RZ ;  /* 0x000000170d027819 */ /* 0x000fe200000006ff */
[----:B------:R-:W-:Y:S01]  /*15f0*/  FFMA R9, R90, 1.4426950216293334961, -R9 ;  /* 0x3fb8aa3b5a097823 */ /* 0x000fe20000000809 */
[----:B------:R-:W-:Y:S01]  /*1600*/  FFMA R15, R92, 1.925963033500011079e-08, R15 ;  /* 0x32a570605c0f7823 */ /* 0x000fe2000000000f */
[----:B------:R-:W-:Y:S01]  /*1610*/  FADD R3, R7, -12583039 ;  /* 0xcb40007f07037421 */ /* 0x000fe20000000000 */
[-C--:B------:R-:W-:Y:S01]  /*1620*/  FFMA.RM R19, R19, R12.reuse, 12582913 ;  /* 0x4b40000113137423 */ /* 0x080fe2000000400c */
[----:B------:R-:W-:Y:S01]  /*1630*/  FFMA R9, R90, 1.925963033500011079e-08, R9 ;  /* 0x32a570605a097823 */ /* 0x000fe20000000009 */
[-C--:B------:R-:W-:Y:S01]  /*1640*/  FFMA.SAT R21, R34, R11.reuse, 0.5 ;  /* 0x3f00000022157423 */ /* 0x080fe2000000200b */
[----:B------:R-:W-:Y:S01]  /*1650*/  FFMA R3, R94, 1.4426950216293334961, -R3 ;  /* 0x3fb8aa3b5e037823 */ /* 0x000fe20000000803 */
[----:B------:R-:W0:Y:S01]  /*1660*/  MUFU.EX2 R15, R15 ;  /* 0x0000000f000f7308 */ /* 0x000e220000000800 */
[-C--:B------:R-:W-:Y:S01]  /*1670*/  FFMA.SAT R23, R42, R11.reuse, 0.5 ;  /* 0x3f0000002a177423 */ /* 0x080fe2000000200b */
[-C--:B------:R-:W-:Y:S01]  /*1680*/  FFMA.RM R21, R21, R12.reuse, 12582913 ;  /* 0x4b40000115157423 */ /* 0x080fe2000000400c */
[----:B------:R-:W-:Y:S01]  /*1690*/  FFMA R94, R94, 1.925963033500011079e-08, R3 ;  /* 0x32a570605e5e7823 */ /* 0x000fe20000000003 */
[----:B------:R-:W-:Y:S01]  /*16a0*/  SHF.L.U32 R3, R5, 0x17, RZ ;  /* 0x0000001705037819 */ /* 0x000fe200000006ff */
[C---:B------:R-:W-:Y:S01]  /*16b0*/  FADD R5, R17.reuse, -12583039 ;  /* 0xcb40007f11057421 */ /* 0x040fe20000000000 */
[----:B------:R-:W-:Y:S01]  /*16c0*/  SHF.L.U32 R17, R17, 0x17, RZ ;  /* 0x0000001711117819 */ /* 0x000fe200000006ff */
[----:B------:R-:W-:Y:S01]  /*16d0*/  FFMA.RM R23, R23, R12, 12582913 ;  /* 0x4b40000117177423 */ /* 0x000fe2000000400c */
[----:B------:R1:W2:Y:S01]  /*16e0*/  MUFU.EX2 R0, R9 ;  /* 0x0000000900007308 */ /* 0x0002a20000000800 */
[----:B------:R-:W-:Y:S01]  /*16f0*/  FFMA R5, R96, 1.4426950216293334961, -R5 ;  /* 0x3fb8aa3b60057823 */ /* 0x000fe20000000805 */
[----:B------:R-:W-:-:S02]  /*1700*/  FFMA.SAT R33, R78, R11, 0.5 ;  /* 0x3f0000004e217423 */ /* 0x000fc4000000200b */
[----:B------:R-:W-:Y:S01]  /*1710*/  SHF.L.U32 R20, R23, 0x17, RZ ;  /* 0x0000001717147819 */ /* 0x000fe200000006ff */
[----:B------:R-:W-:Y:S01]  /*1720*/  FFMA R96, R96, 1.925963033500011079e-08, R5 ;  /* 0x32a5706060607823 */ /* 0x000fe20000000005 */
[----:B------:R-:W-:Y:S01]  /*1730*/  FFMA.SAT R5, R98, R11, 0.5 ;  /* 0x3f00000062057423 */ /* 0x000fe2000000200b */
[-C--:B------:R-:W-:Y:S01]  /*1740*/  FFMA.RM R33, R33, R12.reuse, 12582913 ;  /* 0x4b40000121217423 */ /* 0x080fe2000000400c */
[----:B0-----:R-:W-:Y:S02]  /*1750*/  FMUL R2, R2, R15 ;  /* 0x0000000f02027220 */ /* 0x001fe40000400000 */
[-C--:B-1----:R-:W-:Y:S01]  /*1760*/  FFMA.RM R9, R5, R12.reuse, 12582913 ;  /* 0x4b40000105097423 */ /* 0x082fe2000000400c */
[----:B------:R-:W-:Y:S01]  /*1770*/  FFMA.SAT R15, R4, R11, 0.5 ;  /* 0x3f000000040f7423 */ /* 0x000fe2000000200b */
[----:B------:R-:W0:Y:S02]  /*1780*/  MUFU.EX2 R5, R94 ;  /* 0x0000005e00057308 */ /* 0x000e240000000800 */
[----:B------:R-:W-:Y:S01]  /*1790*/  FADD R13, R9, -12583039 ;  /* 0xcb40007f090d7421 */ /* 0x000fe20000000000 */
[----:B------:R-:W-:Y:S01]  /*17a0*/  FFMA.RM R15, R15, R12, 12582913 ;  /* 0x4b4000010f0f7423 */ /* 0x000fe2000000400c */
[----:B--2---:R-:W-:Y:S01]  /*17b0*/  FMUL R3, R3, R0 ;  /* 0x0000000003037220 */ /* 0x004fe20000400000 */
[----:B------:R-:W-:Y:S01]  /*17c0*/  SHF.L.U32 R0, R7, 0x17, RZ ;  /* 0x0000001707007819 */ /* 0x000fe200000006ff */
[----:B------:R-:W-:-:S02]  /*17d0*/  FFMA R13, R98, 1.4426950216293334961, -R13 ;  /* 0x3fb8aa3b620d7823 */ /* 0x000fc4000000080d */
[----:B------:R-:W1:Y:S02]  /*17e0*/  MUFU.EX2 R96, R96 ;  /* 0x0000006000607308 */ /* 0x000e640000000800 */
[----:B------:R-:W-:-:S06]  /*17f0*/  FFMA R13, R98, 1.925963033500011079e-08, R13 ;  /* 0x32a57060620d7823 */ /* 0x000fcc000000000d */
[----:B------:R2:W3:Y:S01]  /*1800*/  MUFU.EX2 R16, R13 ;  /* 0x0000000d00107308 */ /* 0x0004e20000000800 */
[----:B0-----:R-:W-:Y:S01]  /*1810*/  FMUL R0, R0, R5 ;  /* 0x0000000500007220 */ /* 0x001fe20000400000 */
[C---:B------:R-:W-:Y:S01]  /*1820*/  FADD R5, R15.reuse, -12583039 ;  /* 0xcb40007f0f057421 */ /* 0x040fe20000000000 */
[----:B------:R-:W-:-:S03]  /*1830*/  SHF.L.U32 R15, R15, 0x17, RZ ;  /* 0x000000170f0f7819 */ /* 0x000fc600000006ff */
[----:B------:R-:W-:Y:S01]  /*1840*/  FFMA R5, R4, 1.4426950216293334961, -R5 ;  /* 0x3fb8aa3b04057823 */ /* 0x000fe20000000805 */
[----:B--2---:R-:W-:-:S03]  /*1850*/  FFMA.SAT R13, R32, R11, 0.5 ;  /* 0x3f000000200d7423 */ /* 0x004fc6000000200b */
[----:B------:R-:W-:Y:S01]  /*1860*/  FFMA R7, R4, 1.925963033500011079e-08, R5 ;  /* 0x32a5706004077823 */ /* 0x000fe20000000005 */
[----:B------:R-:W-:Y:S01]  /*1870*/  FFMA.SAT R5, R8, R11, 0.5 ;  /* 0x3f00000008057423 */ /* 0x000fe2000000200b */
[----:B-1----:R-:W-:Y:S01]  /*1880*/  FMUL R4, R17, R96 ;  /* 0x0000006011047220 */ /* 0x002fe20000400000 */
[-C--:B------:R-:W-:Y:S02]  /*1890*/  FFMA.RM R13, R13, R12.reuse, 12582913 ;  /* 0x4b4000010d0d7423 */ /* 0x080fe4000000400c */
[----:B------:R-:W-:-:S04]  /*18a0*/  FFMA.RM R17, R5, R12, 12582913 ;  /* 0x4b40000105117423 */ /* 0x000fc8000000400c */
[----:B------:R-:W-:-:S04]  /*18b0*/  FADD R5, R17, -12583039 ;  /* 0xcb40007f11057421 */ /* 0x000fc80000000000 */
[----:B------:R-:W-:-:S04]  /*18c0*/  FFMA R5, R8, 1.4426950216293334961, -R5 ;  /* 0x3fb8aa3b08057823 */ /* 0x000fc80000000805 */
[----:B------:R-:W-:Y:S01]  /*18d0*/  FFMA R18, R8, 1.925963033500011079e-08, R5 ;  /* 0x32a5706008127823 */ /* 0x000fe20000000005 */
[----:B------:R-:W-:Y:S01]  /*18e0*/  SHF.L.U32 R5, R9, 0x17, RZ ;  /* 0x0000001709057819 */ /* 0x000fe200000006ff */
[----:B------:R0:W1:Y:S01]  /*18f0*/  MUFU.EX2 R8, R7 ;  /* 0x0000000700087308 */ /* 0x0000620000000800 */
[----:B------:R-:W-:-:S03]  /*1900*/  FADD R9, R19, -12583039 ;  /* 0xcb40007f13097421 */ /* 0x000fc60000000000 */
[----:B---3--:R-:W-:Y:S01]  /*1910*/  FMUL R5, R5, R16 ;  /* 0x0000001005057220 */ /* 0x008fe20000400000 */
[----:B------:R-:W-:-:S03]  /*1920*/  FFMA R9, R6, 1.4426950216293334961, -R9 ;  /* 0x3fb8aa3b06097823 */ /* 0x000fc60000000809 */
[----:B------:R-:W2:Y:S01]  /*1930*/  MUFU.EX2 R18, R18 ;  /* 0x0000001200127308 */ /* 0x000ea20000000800 */
[----:B------:R-:W-:Y:S01]  /*1940*/  FFMA R9, R6, 1.925963033500011079e-08, R9 ;  /* 0x32a5706006097823 */ /* 0x000fe20000000009 */
[----:B0-----:R-:W-:-:S04]  /*1950*/  FADD R7, R13, -12583039 ;  /* 0xcb40007f0d077421 */ /* 0x001fc80000000000 */
[----:B------:R-:W-:Y:S02]  /*1960*/  FFMA R7, R32, 1.4426950216293334961, -R7 ;  /* 0x3fb8aa3b20077823 */ /* 0x000fe40000000807 */
[----:B------:R-:W0:Y:S01]  /*1970*/  MUFU.EX2 R9, R9 ;  /* 0x0000000900097308 */ /* 0x000e220000000800 */
[----:B-1----:R-:W-:Y:S01]  /*1980*/  FMUL R6, R15, R8 ;  /* 0x000000080f067220 */ /* 0x002fe20000400000 */
[-C--:B------:R-:W-:Y:S01]  /*1990*/  FFMA.SAT R15, R14, R11.reuse, 0.5 ;  /* 0x3f0000000e0f7423 */ /* 0x080fe2000000200b */
[----:B------:R-:W-:Y:S01]  /*19a0*/  FFMA R32, R32, 1.925963033500011079e-08, R7 ;  /* 0x32a5706020207823 */ /* 0x000fe20000000007 */
[----:B------:R-:W-:Y:S02]  /*19b0*/  SHF.L.U32 R7, R17, 0x17, RZ ;  /* 0x0000001711077819 */ /* 0x000fe400000006ff */
[----:B------:R-:W-:Y:S01]  /*19c0*/  FFMA.RM R15, R15, R12, 12582913 ;  /* 0x4b4000010f0f7423 */ /* 0x000fe2000000400c */
[----:B------:R-:W-:Y:S01]  /*19d0*/  SHF.L.U32 R8, R19, 0x17, RZ ;  /* 0x0000001713087819 */ /* 0x000fe200000006ff */
[----:B------:R-:W-:Y:S01]  /*19e0*/  FFMA.SAT R19, R36, R11, 0.5 ;  /* 0x3f00000024137423 */ /* 0x000fe2000000200b */
[----:B--2---:R-:W-:Y:S01]  /*19f0*/  FMUL R7, R7, R18 ;  /* 0x0000001207077220 */ /* 0x004fe20000400000 */
[C---:B------:R-:W-:Y:S01]  /*1a00*/  FADD R17, R15.reuse, -12583039 ;  /* 0xcb40007f0f117421 */ /* 0x040fe20000000000 */
[----:B------:R-:W-:Y:S01]  /*1a10*/  SHF.L.U32 R15, R15, 0x17, RZ ;  /* 0x000000170f0f7819 */ /* 0x000fe200000006ff */
[----:B------:R-:W-:Y:S01]  /*1a20*/  FFMA.RM R19, R19, R12, 12582913 ;  /* 0x4b40000113137423 */ /* 0x000fe2000000400c */
[----:B------:R-:W-:Y:S01]  /*1a30*/  SHF.L.U32 R18, R21, 0x17, RZ ;  /* 0x0000001715127819 */ /* 0x000fe200000006ff */
[----:B------:R-:W-:Y:S01]  /*1a40*/  FFMA R17, R14, 1.4426950216293334961, -R17 ;  /* 0x3fb8aa3b0e117823 */ /* 0x000fe20000000811 */
[----:B------:R-:W1:Y:S01]  /*1a50*/  MUFU.EX2 R32, R32 ;  /* 0x0000002000207308 */ /* 0x000e620000000800 */
[----:B0-----:R-:W-:-:S02]  /*1a60*/  FMUL R8, R8, R9 ;  /* 0x0000000908087220 */ /* 0x001fc40000400000 */
[----:B------:R-:W-:Y:S01]  /*1a70*/  FFMA R17, R14, 1.925963033500011079e-08, R17 ;  /* 0x32a570600e117823 */ /* 0x000fe20000000011 */
[----:B------:R-:W-:-:S04]  /*1a80*/  FADD R9, R19, -12583039 ;  /* 0xcb40007f13097421 */ /* 0x000fc80000000000 */
[----:B------:R-:W0:Y:S01]  /*1a90*/  MUFU.EX2 R16, R17 ;  /* 0x0000001100107308 */ /* 0x000e220000000800 */
[----:B------:R-:W-:-:S04]  /*1aa0*/  FFMA R9, R36, 1.4426950216293334961, -R9 ;  /* 0x3fb8aa3b24097823 */ /* 0x000fc80000000809 */
[----:B------:R-:W-:Y:S01]  /*1ab0*/  FFMA R36, R36, 1.925963033500011079e-08, R9 ;  /* 0x32a5706024247823 */ /* 0x000fe20000000009 */
[----:B------:R-:W-:Y:S01]  /*1ac0*/  SHF.L.U32 R9, R13, 0x17, RZ ;  /* 0x000000170d097819 */ /* 0x000fe200000006ff */
[----:B------:R-:W-:-:S04]  /*1ad0*/  FADD R13, R21, -12583039 ;  /* 0xcb40007f150d7421 */ /* 0x000fc80000000000 */
[C---:B------:R-:W-:Y:S01]  /*1ae0*/  FFMA R13, R34.reuse, 1.4426950216293334961, -R13 ;  /* 0x3fb8aa3b220d7823 */ /* 0x040fe2000000080d */
[----:B-1----:R-:W-:Y:S01]  /*1af0*/  FMUL R9, R9, R32 ;  /* 0x0000002009097220 */ /* 0x002fe20000400000 */
[----:B------:R-:W-:Y:S02]  /*1b00*/  MUFU.EX2 R36, R36 ;  /* 0x0000002400247308 */ /* 0x000fe40000000800 */
[----:B------:R-:W-:Y:S01]  /*1b10*/  FFMA R13, R34, 1.925963033500011079e-08, R13 ;  /* 0x32a57060220d7823 */ /* 0x000fe2000000000d */
[----:B0-----:R-:W-:Y:S01]  /*1b20*/  FMUL R16, R15, R16 ;  /* 0x000000100f107220 */ /* 0x001fe20000400000 */
[----:B------:R-:W-:-:S04]  /*1b30*/  FFMA.SAT R15, R44, R11, 0.5 ;  /* 0x3f0000002c0f7423 */ /* 0x000fc8000000200b */
[----:B------:R-:W0:Y:S01]  /*1b40*/  MUFU.EX2 R13, R13 ;  /* 0x0000000d000d7308 */ /* 0x000e220000000800 */
[----:B------:R-:W-:-:S04]  /*1b50*/  FFMA.RM R15, R15, R12, 12582913 ;  /* 0x4b4000010f0f7423 */ /* 0x000fc8000000400c */
[C---:B------:R-:W-:Y:S01]  /*1b60*/  FADD R17, R15.reuse, -12583039 ;  /* 0xcb40007f0f117421 */ /* 0x040fe20000000000 */
[----:B------:R-:W-:-:S03]  /*1b70*/  SHF.L.U32 R15, R15, 0x17, RZ ;  /* 0x000000170f0f7819 */ /* 0x000fc600000006ff */
[----:B------:R-:W-:-:S04]  /*1b80*/  FFMA R17, R44, 1.4426950216293334961, -R17 ;  /* 0x3fb8aa3b2c117823 */ /* 0x000fc80000000811 */
[----:B------:R-:W-:Y:S01]  /*1b90*/  FFMA R44, R44, 1.925963033500011079e-08, R17 ;  /* 0x32a570602c2c7823 */ /* 0x000fe20000000011 */
[----:B------:R-:W-:Y:S01]  /*1ba0*/  SHF.L.U32 R17, R19, 0x17, RZ ;  /* 0x0000001713117819 */ /* 0x000fe200000006ff */
[----:B------:R-:W-:Y:S01]  /*1bb0*/  FADD R19, R23, -12583039 ;  /* 0xcb40007f17137421 */ /* 0x000fe20000000000 */
[----:B0-----:R-:W-:-:S03]  /*1bc0*/  FMUL R18, R18, R13 ;  /* 0x0000000d12127220 */ /* 0x001fc60000400000 */
[C---:B------:R-:W-:Y:S01]  /*1bd0*/  FFMA R19, R42.reuse, 1.4426950216293334961, -R19 ;  /* 0x3fb8aa3b2a137823 */ /* 0x040fe20000000813 */
[----:B------:R-:W0:Y:S01]  /*1be0*/  MUFU.EX2 R44, R44 ;  /* 0x0000002c002c7308 */ /* 0x000e220000000800 */
[----:B------:R-:W-:Y:S02]  /*1bf0*/  FMUL R17, R17, R36 ;  /* 0x0000002411117220 */ /* 0x000fe40000400000 */
[----:B------:R-:W-:Y:S01]  /*1c00*/  FFMA R42, R42, 1.925963033500011079e-08, R19 ;  /* 0x32a570602a2a7823 */ /* 0x000fe20000000013 */
[----:B------:R-:W-:-:S04]  /*1c10*/  FFMA.SAT R19, R48, R11, 0.5 ;  /* 0x3f00000030137423 */ /* 0x000fc8000000200b */
[----:B------:R-:W-:Y:S01]  /*1c20*/  FFMA.RM R14, R19, R12, 12582913 ;  /* 0x4b400001130e7423 */ /* 0x000fe2000000400c */
[----:B------:R-:W-:-:S03]  /*1c30*/  FFMA.SAT R19, R46, R11, 0.5 ;  /* 0x3f0000002e137423 */ /* 0x000fc6000000200b */
[C---:B------:R-:W-:Y:S01]  /*1c40*/  FADD R13, R14.reuse, -12583039 ;  /* 0xcb40007f0e0d7421 */ /* 0x040fe20000000000 */
[----:B------:R-:W-:Y:S01]  /*1c50*/  FFMA.RM R22, R19, R12, 12582913 ;  /* 0x4b40000113167423 */ /* 0x000fe2000000400c */
[----:B------:R-:W-:Y:S02]  /*1c60*/  SHF.L.U32 R14, R14, 0x17, RZ ;  /* 0x000000170e0e7819 */ /* 0x000fe400000006ff */
[----:B------:R-:W-:Y:S01]  /*1c70*/  FFMA R13, R48, 1.4426950216293334961, -R13 ;  /* 0x3fb8aa3b300d7823 */ /* 0x000fe2000000080d */
[----:B0-----:R-:W-:Y:S01]  /*1c80*/  FMUL R19, R15, R44 ;  /* 0x0000002c0f137220 */ /* 0x001fe20000400000 */
[C---:B------:R-:W-:Y:S01]  /*1c90*/  FADD R15, R22.reuse, -12583039 ;  /* 0xcb40007f160f7421 */ /* 0x040fe20000000000 */
[----:B------:R-:W-:Y:S01]  /*1ca0*/  SHF.L.U32 R22, R22, 0x17, RZ ;  /* 0x0000001716167819 */ /* 0x000fe200000006ff */
[----:B------:R-:W-:Y:S02]  /*1cb0*/  FFMA R48, R48, 1.925963033500011079e-08, R13 ;  /* 0x32a5706030307823 */ /* 0x000fe4000000000d */
[----:B------:R-:W0:Y:S01]  /*1cc0*/  MUFU.EX2 R13, R42 ;  /* 0x0000002a000d7308 */ /* 0x000e220000000800 */
[----:B------:R-:W-:-:S04]  /*1cd0*/  FFMA R15, R46, 1.4426950216293334961, -R15 ;  /* 0x3fb8aa3b2e0f7823 */ /* 0x000fc8000000080f */
[----:B------:R-:W-:-:S03]  /*1ce0*/  FFMA R15, R46, 1.925963033500011079e-08, R15 ;  /* 0x32a570602e0f7823 */ /* 0x000fc6000000000f */
[----:B------:R-:W1:Y:S08]  /*1cf0*/  MUFU.EX2 R21, R48 ;  /* 0x0000003000157308 */ /* 0x000e700000000800 */
[----:B------:R-:W2:Y:S01]  /*1d00*/  MUFU.EX2 R15, R15 ;  /* 0x0000000f000f7308 */ /* 0x000ea20000000800 */
[----:B0-----:R-:W-:Y:S01]  /*1d10*/  FMUL R20, R20, R13 ;  /* 0x0000000d14147220 */ /* 0x001fe20000400000 */
[----:B------:R-:W-:-:S04]  /*1d20*/  FFMA.SAT R13, R50, R11, 0.5 ;  /* 0x3f000000320d7423 */ /* 0x000fc8000000200b */
[----:B------:R-:W-:Y:S01]  /*1d30*/  FFMA.RM R13, R13, R12, 12582913 ;  /* 0x4b4000010d0d7423 */ /* 0x000fe2000000400c */
[----:B-1----:R-:W-:-:S03]  /*1d40*/  FMUL R21, R14, R21 ;  /* 0x000000150e157220 */ /* 0x002fc60000400000 */
[C---:B------:R-:W-:Y:S01]  /*1d50*/  FADD R23, R13.reuse, -12583039 ;  /* 0xcb40007f0d177421 */ /* 0x040fe20000000000 */
[----:B------:R-:W-:-:S03]  /*1d60*/  SHF.L.U32 R13, R13, 0x17, RZ ;  /* 0x000000170d0d7819 */ /* 0x000fc600000006ff */
[----:B------:R-:W-:Y:S01]  /*1d70*/  FFMA R23, R50, 1.4426950216293334961, -R23 ;  /* 0x3fb8aa3b32177823 */ /* 0x000fe20000000817 */
[----:B--2---:R-:W-:-:S03]  /*1d80*/  FMUL R22, R22, R15 ;  /* 0x0000000f16167220 */ /* 0x004fc60000400000 */
[----:B------:R-:W-:Y:S01]  /*1d90*/  FFMA R50, R50, 1.925963033500011079e-08, R23 ;  /* 0x32a5706032327823 */ /* 0x000fe20000000017 */
[----:B------:R-:W-:-:S04]  /*1da0*/  FFMA.SAT R23, R26, R11, 0.5 ;  /* 0x3f0000001a177423 */ /* 0x000fc8000000200b */
[----:B------:R-:W-:Y:S01]  /*1db0*/  FFMA.RM R25, R23, R12, 12582913 ;  /* 0x4b40000117197423 */ /* 0x000fe2000000400c */
[----:B------:R-:W0:Y:S03]  /*1dc0*/  MUFU.EX2 R50, R50 ;  /* 0x0000003200327308 */ /* 0x000e260000000800 */
[C---:B------:R-:W-:Y:S01]  /*1dd0*/  FADD R23, R25.reuse, -12583039 ;  /* 0xcb40007f19177421 */ /* 0x040fe20000000000 */
[----:B------:R-:W-:-:S03]  /*1de0*/  SHF.L.U32 R25, R25, 0x17, RZ ;  /* 0x0000001719197819 */ /* 0x000fc600000006ff */
[----:B------:R-:W-:-:S04]  /*1df0*/  FFMA R23, R26, 1.4426950216293334961, -R23 ;  /* 0x3fb8aa3b1a177823 */ /* 0x000fc80000000817 */
[----:B------:R-:W-:Y:S01]  /*1e00*/  FFMA R26, R26, 1.925963033500011079e-08, R23 ;  /* 0x32a570601a1a7823 */ /* 0x000fe20000000017 */
[----:B------:R-:W-:-:S04]  /*1e10*/  FFMA.SAT R23, R30, R11, 0.5 ;  /* 0x3f0000001e177423 */ /* 0x000fc8000000200b */
[-C--:B------:R-:W-:Y:S01]  /*1e20*/  FFMA.RM R14, R23, R12.reuse, 12582913 ;  /* 0x4b400001170e7423 */ /* 0x080fe2000000400c */
[----:B------:R-:W1:Y:S01]  /*1e30*/  MUFU.EX2 R26, R26 ;  /* 0x0000001a001a7308 */ /* 0x000e620000000800 */
[----:B------:R-:W-:Y:S02]  /*1e40*/  FFMA.SAT R23, R24, R11, 0.5 ;  /* 0x3f00000018177423 */ /* 0x000fe4000000200b */
[C---:B------:R-:W-:Y:S01]  /*1e50*/  FADD R15, R14.reuse, -12583039 ;  /* 0xcb40007f0e0f7421 */ /* 0x040fe20000000000 */
[----:B------:R-:W-:Y:S01]  /*1e60*/  SHF.L.U32 R14, R14, 0x17, RZ ;  /* 0x000000170e0e7819 */ /* 0x000fe200000006ff */
[----:B------:R-:W-:Y:S01]  /*1e70*/  FFMA.RM R27, R23, R12, 12582913 ;  /* 0x4b400001171b7423 */ /* 0x000fe2000000400c */
[----:B0-----:R-:W-:Y:S01]  /*1e80*/  FMUL R23, R13, R50 ;  /* 0x000000320d177220 */ /* 0x001fe20000400000 */
[----:B------:R-:W-:Y:S02]  /*1e90*/  FFMA R15, R30, 1.4426950216293334961, -R15 ;  /* 0x3fb8aa3b1e0f7823 */ /* 0x000fe4000000080f */
[----:B------:R-:W-:-:S02]  /*1ea0*/  FADD R13, R27, -12583039 ;  /* 0xcb40007f1b0d7421 */ /* 0x000fc40000000000 */
[----:B------:R-:W-:Y:S02]  /*1eb0*/  FFMA R15, R30, 1.925963033500011079e-08, R15 ;  /* 0x32a570601e0f7823 */ /* 0x000fe4000000000f */
[----:B------:R-:W-:-:S04]  /*1ec0*/  FFMA R13, R24, 1.4426950216293334961, -R13 ;  /* 0x3fb8aa3b180d7823 */ /* 0x000fc8000000080d */
[----:B------:R-:W-:Y:S01]  /*1ed0*/  FFMA R13, R24, 1.925963033500011079e-08, R13 ;  /* 0x32a57060180d7823 */ /* 0x000fe2000000000d */
[----:B-1----:R-:W-:Y:S01]  /*1ee0*/  FMUL R24, R25, R26 ;  /* 0x0000001a19187220 */ /* 0x002fe20000400000 */
[----:B------:R-:W-:Y:S01]  /*1ef0*/  FFMA.SAT R25, R74, R11, 0.5 ;  /* 0x3f0000004a197423 */ /* 0x000fe2000000200b */
[----:B------:R-:W0:Y:S01]  /*1f00*/  MUFU.EX2 R15, R15 ;  /* 0x0000000f000f7308 */ /* 0x000e220000000800 */
[----:B------:R-:W-:Y:S02]  /*1f10*/  SHF.L.U32 R26, R27, 0x17, RZ ;  /* 0x000000171b1a7819 */ /* 0x000fe400000006ff */
[----:B------:R-:W-:-:S04]  /*1f20*/  FFMA.RM R29, R25, R12, 12582913 ;  /* 0x4b400001191d7423 */ /* 0x000fc8000000400c */
[C---:B------:R-:W-:Y:S01]  /*1f30*/  FADD R25, R29.reuse, -12583039 ;  /* 0xcb40007f1d197421 */ /* 0x040fe20000000000 */
[----:B------:R-:W-:Y:S01]  /*1f40*/  SHF.L.U32 R27, R29, 0x17, RZ ;  /* 0x000000171d1b7819 */ /* 0x000fe200000006ff */
[----:B------:R-:W-:Y:S01]  /*1f50*/  FADD R29, R33, -12583039 ;  /* 0xcb40007f211d7421 */ /* 0x000fe20000000000 */
[----:B------:R-:W1:Y:S01]  /*1f60*/  MUFU.EX2 R13, R13 ;  /* 0x0000000d000d7308 */ /* 0x000e620000000800 */
[----:B------:R-:W-:Y:S02]  /*1f70*/  FFMA R25, R74, 1.4426950216293334961, -R25 ;  /* 0x3fb8aa3b4a197823 */ /* 0x000fe40000000819 */
[----:B------:R-:W-:Y:S02]  /*1f80*/  FFMA R29, R78, 1.4426950216293334961, -R29 ;  /* 0x3fb8aa3b4e1d7823 */ /* 0x000fe4000000081d */
[----:B------:R-:W-:Y:S01]  /*1f90*/  FFMA R74, R74, 1.925963033500011079e-08, R25 ;  /* 0x32a570604a4a7823 */ /* 0x000fe20000000019 */
[-C--:B------:R-:W-:Y:S01]  /*1fa0*/  FFMA.SAT R25, R28, R11.reuse, 0.5 ;  /* 0x3f0000001c197423 */ /* 0x080fe2000000200b */
[----:B------:R-:W-:Y:S01]  /*1fb0*/  FFMA R78, R78, 1.925963033500011079e-08, R29 ;  /* 0x32a570604e4e7823 */ /* 0x000fe2000000001d */
[----:B------:R-:W-:-:S02]  /*1fc0*/  FFMA.SAT R29, R80, R11, 0.5 ;  /* 0x3f000000501d7423 */ /* 0x000fc4000000200b */
[-C--:B------:R-:W-:Y:S01]  /*1fd0*/  FFMA.RM R30, R25, R12.reuse, 12582913 ;  /* 0x4b400001191e7423 */ /* 0x080fe2000000400c */
[----:B0-----:R-:W-:Y:S01]  /*1fe0*/  FMUL R25, R14, R15 ;  /* 0x0000000f0e197220 */ /* 0x001fe20000400000 */
[-C--:B------:R-:W-:Y:S01]  /*1ff0*/  FFMA.SAT R15, R76, R11.reuse, 0.5 ;  /* 0x3f0000004c0f7423 */ /* 0x080fe2000000200b */
[----:B------:R-:W-:Y:S01]  /*2000*/  FFMA.SAT R11, R82, R11, 0.5 ;  /* 0x3f000000520b7423 */ /* 0x000fe2000000200b */
[-C--:B------:R-:W-:Y:S01]  /*2010*/  FFMA.RM R32, R29, R12.reuse, 12582913 ;  /* 0x4b4000011d207423 */ /* 0x080fe2000000400c */
[----:B------:R-:W-:Y:S01]  /*2020*/  FADD R31, R30, -12583039 ;  /* 0xcb40007f1e1f7421 */ /* 0x000fe20000000000 */
[-C--:B------:R-:W-:Y:S01]  /*2030*/  FFMA.RM R15, R15, R12.reuse, 12582913 ;  /* 0x4b4000010f0f7423 */ /* 0x080fe2000000400c */
[----:B------:R-:W-:Y:S01]  /*2040*/  FFMA.RM R34, R11, R12, 12582913 ;  /* 0x4b4000010b227423 */ /* 0x000fe2000000400c */
[----:B------:R-:W-:Y:S01]  /*2050*/  FADD R11, R32, -12583039 ;  /* 0xcb40007f200b7421 */ /* 0x000fe20000000000 */
[----:B------:R-:W-:Y:S01]  /*2060*/  FADD R12, RZ, R10 ;  /* 0x0000000aff0c7221 */ /* 0x000fe20000000000 */
[----:B------:R-:W-:Y:S01]  /*2070*/  FFMA R31, R28, 1.4426950216293334961, -R31 ;  /* 0x3fb8aa3b1c1f7823 */ /* 0x000fe2000000081f */
[----:B-1----:R-:W-:Y:S01]  /*2080*/  FMUL R26, R26, R13 ;  /* 0x0000000d1a1a7220 */ /* 0x002fe20000400000 */
[----:B------:R-:W-:Y:S01]  /*2090*/  FFMA R11, R80, 1.4426950216293334961, -R11 ;  /* 0x3fb8aa3b500b7823 */ /* 0x000fe2000000080b */
[----:B------:R-:W-:Y:S01]  /*20a0*/  FADD R13, R15, -12583039 ;  /* 0xcb40007f0f0d7421 */ /* 0x000fe20000000000 */
[----:B------:R-:W-:Y:S01]  /*20b0*/  FFMA R31, R28, 1.925963033500011079e-08, R31 ;  /* 0x32a570601c1f7823 */ /* 0x000fe2000000001f */
[----:B------:R-:W0:Y:S01]  /*20c0*/  MUFU.EX2 R74, R74 ;  /* 0x0000004a004a7308 */ /* 0x000e220000000800 */
[----:B------:R-:W-:Y:S01]  /*20d0*/  FFMA R80, R80, 1.925963033500011079e-08, R11 ;  /* 0x32a5706050507823 */ /* 0x000fe2000000000b */
[----:B------:R-:W-:Y:S01]  /*20e0*/  FADD R11, R34, -12583039 ;  /* 0xcb40007f220b7421 */ /* 0x000fe20000000000 */
[----:B------:R-:W-:Y:S01]  /*20f0*/  FFMA R13, R76, 1.4426950216293334961, -R13 ;  /* 0x3fb8aa3b4c0d7823 */ /* 0x000fe2000000080d */
[----:B------:R-:W-:-:S02]  /*2100*/  SHF.L.U32 R28, R30, 0x17, RZ ;  /* 0x000000171e1c7819 */ /* 0x000fc400000006ff */
[----:B------:R-:W-:Y:S01]  /*2110*/  FFMA R11, R82, 1.4426950216293334961, -R11 ;  /* 0x3fb8aa3b520b7823 */ /* 0x000fe2000000080b */
[----:B------:R-:W-:Y:S01]  /*2120*/  FFMA R13, R76, 1.925963033500011079e-08, R13 ;  /* 0x32a570604c0d7823 */ /* 0x000fe2000000000d */
[----:B------:R-:W1:Y:S01]  /*2130*/  MUFU.EX2 R31, R31 ;  /* 0x0000001f001f7308 */ /* 0x000e620000000800 */
[----:B------:R-:W-:Y:S01]  /*2140*/  SHF.L.U32 R15, R15, 0x17, RZ ;  /* 0x000000170f0f7819 */ /* 0x000fe200000006ff */
[----:B------:R-:W-:Y:S01]  /*2150*/  FFMA R82, R82, 1.925963033500011079e-08, R11 ;  /* 0x32a5706052527823 */ /* 0x000fe2000000000b */
[----:B------:R-:W-:Y:S01]  /*2160*/  FADD R11, R12, R3 ;  /* 0x000000030c0b7221 */ /* 0x000fe20000000000 */
[----:B------:R-:W-:-:S03]  /*2170*/  SHF.L.U32 R30, R33, 0x17, RZ ;  /* 0x00000017211e7819 */ /* 0x000fc600000006ff */
[----:B------:R-:W-:Y:S01]  /*2180*/  FADD R11, R11, R2 ;  /* 0x000000020b0b7221 */ /* 0x000fe20000000000 */
[----:B------:R-:W2:Y:S01]  /*2190*/  MUFU.EX2 R14, R13 ;  /* 0x0000000d000e7308 */ /* 0x000ea20000000800 */
[----:B0-----:R-:W-:Y:S02]  /*21a0*/  FMUL R27, R27, R74 ;  /* 0x0000004a1b1b7220 */ /* 0x001fe40000400000 */
[----:B------:R-:W-:-:S04]  /*21b0*/  FADD R11, R11, R0 ;  /* 0x000000000b0b7221 */ /* 0x000fc80000000000 */
[----:B------:R-:W-:Y:S01]  /*21c0*/  FADD R12, R11, R4 ;  /* 0x000000040b0c7221 */ /* 0x000fe20000000000 */
[----:B------:R-:W0:Y:S01]  /*21d0*/  MUFU.EX2 R35, R78 ;  /* 0x0000004e00237308 */ /* 0x000e220000000800 */
[----:B-1----:R-:W-:Y:S01]  /*21e0*/  FMUL R28, R28, R31 ;  /* 0x0000001f1c1c7220 */ /* 0x002fe20000400000 */
[----:B------:R-:W-:Y:S01]  /*21f0*/  SHF.L.U32 R31, R32, 0x17, RZ ;  /* 0x00000017201f7819 */ /* 0x000fe200000006ff */
[----:B------:R-:W-:Y:S01]  /*2200*/  FADD R11, R12, R5 ;  /* 0x000000050c0b7221 */ /* 0x000fe20000000000 */
[----:B------:R-:W-:-:S03]  /*2210*/  SHF.L.U32 R32, R34, 0x17, RZ ;  /* 0x0000001722207819 */ /* 0x000fc600000006ff */
[----:B------:R-:W-:Y:S01]  /*2220*/  FADD R12, R11, R6 ;  /* 0x000000060b0c7221 */ /* 0x000fe20000000000 */
[----:B------:R-:W1:Y:S01]  /*2230*/  MUFU.EX2 R80, R80 ;  /* 0x0000005000507308 */ /* 0x000e620000000800 */
[----:B--2---:R-:W-:Y:S02]  /*2240*/  FMUL R29, R15, R14 ;  /* 0x0000000e0f1d7220 */ /* 0x004fe40000400000 */
[----:B------:R-:W-:-:S04]  /*2250*/  FADD R11, R12, R7 ;  /* 0x000000070c0b7221 */ /* 0x000fc80000000000 */
[----:B------:R-:W-:Y:S01]  /*2260*/  FADD R12, R11, R8 ;  /* 0x000000080b0c7221 */ /* 0x000fe20000000000 */
[----:B------:R-:W2:Y:S01]  /*2270*/  MUFU.EX2 R13, R82 ;  /* 0x00000052000d7308 */ /* 0x000ea20000000800 */
[----:B0-----:R-:W-:Y:S02]  /*2280*/  FMUL R30, R30, R35 ;  /* 0x000000231e1e7220 */ /* 0x001fe40000400000 */
[----:B------:R-:W-:-:S04]  /*2290*/  FADD R11, R12, R9 ;  /* 0x000000090c0b7221 */ /* 0x000fc80000000000 */
        /* <DEDUP_REMOVED lines=28> */
.L_x_944:
        /* <DEDUP_REMOVED lines=12> */
[----:B0-----:R-:W-:Y:S05]  /*2520*/  CALL.REL.NOINC `($__internal_10_$__cuda_sm3x_div_rn_noftz_f32_slowpath) ;  /* 0x0000003800287944 */ /* 0x001fea0003c00000 */
[----:B------:R-:W-:-:S07]  /*2530*/  MOV R12, R34 ;  /* 0x00000022000c7202 */ /* 0x000fce0000000f00 */
.L_x_879:
[----:B------:R-:W-:Y:S05]  /*2540*/  BSYNC.RECONVERGENT B3 ;  /* 0x0000000000037941 */ /* 0x000fea0003800200 */
.L_x_878:
        /* <DEDUP_REMOVED lines=12> */
[----:B0-----:R-:W-:Y:S05]  /*2610*/  CALL.REL.NOINC `($__internal_10_$__cuda_sm3x_div_rn_noftz_f32_slowpath) ;  /* 0x0000003400ec7944 */ /* 0x001fea0003c00000 */
[----:B------:R-:W-:-:S07]  /*2620*/  MOV R14, R34 ;  /* 0x00000022000e7202 */ /* 0x000fce0000000f00 */
.L_x_881:
[----:B------:R-:W-:Y:S05]  /*2630*/  BSYNC.RECONVERGENT B3 ;  /* 0x0000000000037941 */ /* 0x000fea0003800200 */
.L_x_880:
        /* <DEDUP_REMOVED lines=14> */
.L_x_883:
[----:B------:R-:W-:Y:S05]  /*2720*/  BSYNC.RECONVERGENT B3 ;  /* 0x0000000000037941 */ /* 0x000fea0003800200 */
.L_x_882:
        /* <DEDUP_REMOVED lines=14> */
.L_x_885:
[----:B------:R-:W-:Y:S05]  /*2810*/  BSYNC.RECONVERGENT B3 ;  /* 0x0000000000037941 */ /* 0x000fea0003800200 */
.L_x_884:
        /* <DEDUP_REMOVED lines=14> */
.L_x_887:
[----:B------:R-:W-:Y:S05]  /*2900*/  BSYNC.RECONVERGENT B3 ;  /* 0x0000000000037941 */ /* 0x000fea0003800200 */
.L_x_886:
        /* <DEDUP_REMOVED lines=14> */
.L_x_889:
[----:B------:R-:W-:Y:S05]  /*29f0*/  BSYNC.RECONVERGENT B3 ;  /* 0x0000000000037941 */ /* 0x000fea0003800200 */
.L_x_888:
        /* <DEDUP_REMOVED lines=14> */
.L_x_891:
[----:B------:R-:W-:Y:S05]  /*2ae0*/  BSYNC.RECONVERGENT B3 ;  /* 0x0000000000037941 */ /* 0x000fea0003800200 */
.L_x_890:
        /* <DEDUP_REMOVED lines=14> */
.L_x_893:
[----:B------:R-:W-:Y:S05]  /*2bd0*/  BSYNC.RECONVERGENT B3 ;  /* 0x0000000000037941 */ /* 0x000fea0003800200 */
.L_x_892:
        /* <DEDUP_REMOVED lines=14> */
.L_x_895:
[----:B------:R-:W-:Y:S05]  /*2cc0*/  BSYNC.RECONVERGENT B3 ;  /* 0x0000000000037941 */ /* 0x000fea0003800200 */
.L_x_894:
        /* <DEDUP_REMOVED lines=14> */
.L_x_897:
[----:B------:R-:W-:Y:S05]  /*2db0*/  BSYNC.RECONVERGENT B3 ;  /* 0x0000000000037941 */ /* 0x000fea0003800200 */
.L_x_896:
        /* <DEDUP_REMOVED lines=14> */
.L_x_899:
[----:B------:R-:W-:Y:S05]  /*2ea0*/  BSYNC.RECONVERGENT B3 ;  /* 0x0000000000037941 */ /* 0x000fea0003800200 */
.L_x_898:
        /* <DEDUP_REMOVED lines=14> */
.L_x_901:
[----:B------:R-:W-:Y:S05]  /*2f90*/  BSYNC.RECONVERGENT B3 ;  /* 0x0000000000037941 */ /* 0x000fea0003800200 */
.L_x_900:
        /* <DEDUP_REMOVED lines=14> */
.L_x_903:
[----:B------:R-:W-:Y:S05]  /*3080*/  BSYNC.RECONVERGENT B3 ;  /* 0x0000000000037941 */ /* 0x000fea0003800200 */
.L_x_902:
        /* <DEDUP_REMOVED lines=14> */
.L_x_905:
[----:B------:R-:W-:Y:S05]  /*3170*/  BSYNC.RECONVERGENT B3 ;  /* 0x0000000000037941 */ /* 0x000fea0003800200 */
.L_x_904:
        /* <DEDUP_REMOVED lines=14> */
.L_x_907:
[----:B------:R-:W-:Y:S05]  /*3260*/  BSYNC.RECONVERGENT B3 ;  /* 0x0000000000037941 */ /* 0x000fea0003800200 */
.L_x_906:
        /* <DEDUP_REMOVED lines=14> */
.L_x_909:
[----:B------:R-:W-:Y:S05]  /*3350*/  BSYNC.RECONVERGENT B3 ;  /* 0x0000000000037941 */ /* 0x000fea0003800200 */
.L_x_908:
        /* <DEDUP_REMOVED lines=14> */
.L_x_911:
[----:B------:R-:W-:Y:S05]  /*3440*/  BSYNC.RECONVERGENT B3 ;  /* 0x0000000000037941 */ /* 0x000fea0003800200 */
.L_x_910:
        /* <DEDUP_REMOVED lines=14> */
.L_x_913:
[----:B------:R-:W-:Y:S05]  /*3530*/  BSYNC.RECONVERGENT B3 ;  /* 0x0000000000037941 */ /* 0x000fea0003800200 */
.L_x_912:
        /* <DEDUP_REMOVED lines=14> */
.L_x_915:
[----:B------:R-:W-:Y:S05]  /*3620*/  BSYNC.RECONVERGENT B3 ;  /* 0x0000000000037941 */ /* 0x000fea0003800200 */
.L_x_914:
        /* <DEDUP_REMOVED lines=14> */
.L_x_917:
[----:B------:R-:W-:Y:S05]  /*3710*/  BSYNC.RECONVERGENT B3 ;  /* 0x0000000000037941 */ /* 0x000fea0003800200 */
.L_x_916:
        /* <DEDUP_REMOVED lines=14> */
.L_x_919:
[----:B------:R-:W-:Y:S05]  /*3800*/  BSYNC.RECONVERGENT B3 ;  /* 0x0000000000037941 */ /* 0x000fea0003800200 */
.L_x_918:
        /* <DEDUP_REMOVED lines=14> */
.L_x_921:
[----:B------:R-:W-:Y:S05]  /*38f0*/  BSYNC.RECONVERGENT B3 ;  /* 0x0000000000037941 */ /* 0x000fea0003800200 */
.L_x_920:
        /* <DEDUP_REMOVED lines=14> */
.L_x_923:
[----:B------:R-:W-:Y:S05]  /*39e0*/  BSYNC.RECONVERGENT B3 ;  /* 0x0000000000037941 */ /* 0x000fea0003800200 */
.L_x_922:
        /* <DEDUP_REMOVED lines=14> */
.L_x_925:
[----:B------:R-:W-:Y:S05]  /*3ad0*/  BSYNC.RECONVERGENT B3 ;  /* 0x0000000000037941 */ /* 0x000fea0003800200 */
.L_x_924:
        /* <DEDUP_REMOVED lines=14> */
.L_x_927:
[----:B------:R-:W-:Y:S05]  /*3bc0*/  BSYNC.RECONVERGENT B3 ;  /* 0x0000000000037941 */ /* 0x000fea0003800200 */
.L_x_926:
        /* <DEDUP_REMOVED lines=14> */
.L_x_929:
[----:B------:R-:W-:Y:S05]  /*3cb0*/  BSYNC.RECONVERGENT B3 ;  /* 0x0000000000037941 */ /* 0x000fea0003800200 */
.L_x_928:
        /* <DEDUP_REMOVED lines=14> */
.L_x_931:
[----:B------:R-:W-:Y:S05]  /*3da0*/  BSYNC.RECONVERGENT B3 ;  /* 0x0000000000037941 */ /* 0x000fea0003800200 */
.L_x_930:
[----:B------:R-:W-:Y:S01]  /*3db0*/  HFMA2 R11, -RZ, RZ, 0, 0 ;  /* 0x00000000ff0b7431 */ /* 0x000fe200000001ff */
[----:B------:R-:W-:Y:S01]  /*3dc0*/  MOV R10, R40 ;  /* 0x00000028000a7202 */ /* 0x000fe20000000f00 */
[----:B------:R-:W-:Y:S01]  /*3dd0*/  IMAD R32, R41, UR38, RZ ;  /* 0x0000002629207c24 */ /* 0x000fe2000f8e02ff */
[----:B------:R-:W-:Y:S02]  /*3de0*/  ISETP.GE.U32.AND P4, PT, R70, UR44, PT ;  /* 0x0000002c46007c0c */ /* 0x000fe4000bf86070 */
[----:B------:R-:W-:Y:S02]  /*3df0*/  ISETP.GE.U32.AND P3, PT, R45, UR44, PT ;  /* 0x0000002c2d007c0c */ /* 0x000fe4000bf66070 */
[----:B------:R-:W-:Y:S02]  /*3e00*/  ISETP.GE.U32.AND P2, PT, R47, UR44, PT ;  /* 0x0000002c2f007c0c */ /* 0x000fe4000bf46070 */
[----:B------:R-:W-:Y:S01]  /*3e10*/  @!P0 R2UR UR4, R38 ;  /* 0x00000000260482ca */ /* 0x000fe200000e0000 */
[----:B------:R-:W-:Y:S01]  /*3e20*/  IMAD.WIDE.U32 R30, R37, UR38, R10 ;  /* 0x00000026251e7c25 */ /* 0x000fe2000f8e000a */
[----:B------:R-:W-:-:S02]  /*3e30*/  @!P0 R2UR UR5, R39 ;  /* 0x00000000270582ca */ /* 0x000fc400000e0000 */
[----:B------:R-:W-:Y:S01]  /*3e40*/  ISETP.GE.AND.EX P4, PT, RZ, UR45, PT, P4 ;  /* 0x0000002dff007c0c */ /* 0x000fe2000bf86340 */
[----:B------:R-:W-:Y:S01]  /*3e50*/  IMAD R11, R37, UR39, R32 ;  /* 0x00000027250b7c24 */ /* 0x000fe2000f8e0220 */
[C---:B------:R-:W-:Y:S02]  /*3e60*/  LEA R10, P1, R30.reuse, UR36, 0x1 ;  /* 0x000000241e0a7c11 */ /* 0x040fe4000f8208ff */
[----:B------:R-:W-:Y:S02]  /*3e70*/  ISETP.GE.AND.EX P3, PT, RZ, UR45, PT, P3 ;  /* 0x0000002dff007c0c */ /* 0x000fe4000bf66330 */
[----:B------:R-:W-:Y:S02]  /*3e80*/  IADD3 R11, PT, PT, R31, R11, RZ ;  /* 0x0000000b1f0b7210 */ /* 0x000fe40007ffe0ff */
[----:B------:R-:W-:Y:S02]  /*3e90*/  ISETP.GE.AND.EX P2, PT, RZ, UR45, PT, P2 ;  /* 0x0000002dff007c0c */ /* 0x000fe4000bf46320 */
[----:B------:R-:W-:-:S02]  /*3ea0*/  LEA.HI.X R11, R30, UR37, R11, 0x1, P1 ;  /* 0x000000251e0b7c11 */ /* 0x000fc400088f0c0b */
[----:B------:R-:W-:Y:S02]  /*3eb0*/  ISETP.GE.U32.AND P1, PT, R49, UR44, PT ;  /* 0x0000002c31007c0c */ /* 0x000fe4000bf26070 */
[----:B------:R-:W-:Y:S02]  /*3ec0*/  @!P0 F2FP.F16.F32.PACK_AB R12, RZ, R12 ;  /* 0x0000000cff0c823e */ /* 0x000fe400000000ff */
[----:B------:R-:W-:Y:S02]  /*3ed0*/  ISETP.GE.AND.EX P1, PT, RZ, UR45, PT, P1 ;  /* 0x0000002dff007c0c */ /* 0x000fe4000bf26310 */
[----:B------:R-:W-:Y:S01]  /*3ee0*/  ISETP.GE.U32.AND P5, PT, R51, UR44, PT ;  /* 0x0000002c33007c0c */ /* 0x000fe2000bfa6070 */
[----:B------:R-:W-:Y:S01]  /*3ef0*/  @!P0 STG.E.U16 desc[UR4][R10.64], R12 ;  /* 0x0000000c0a008986 */ /* 0x000fe2000c101504 */
[----:B------:R-:W-:Y:S02]  /*3f00*/  ISETP.GE.U32.AND P0, PT, R52, UR44, PT ;  /* 0x0000002c34007c0c */ /* 0x000fe4000bf06070 */
[----:B------:R-:W-:-:S02]  /*3f10*/  @!P4 R2UR UR4, R38 ;  /* 0x000000002604c2ca */ /* 0x000fc400000e0000 */
[C---:B------:R-:W-:Y:S02]  /*3f20*/  @!P4 R2UR UR5, R39.reuse ;  /* 0x000000002705c2ca */ /* 0x040fe400000e0000 */
[C---:B------:R-:W-:Y:S02]  /*3f30*/  @!P3 R2UR UR6, R38.reuse ;  /* 0x000000002606b2ca */ /* 0x040fe400000e0000 */
[C---:B------:R-:W-:Y:S02]  /*3f40*/  @!P3 R2UR UR7, R39.reuse ;  /* 0x000000002707b2ca */ /* 0x040fe400000e0000 */
[----:B------:R-:W-:Y:S02]  /*3f50*/  @!P2 R2UR UR8, R38 ;  /* 0x000000002608a2ca */ /* 0x000fe400000e0000 */
[----:B------:R-:W-:Y:S02]  /*3f60*/  @!P2 R2UR UR9, R39 ;  /* 0x000000002709a2ca */ /* 0x000fe400000e0000 */
[----:B------:R-:W-:-:S02]  /*3f70*/  ISETP.GE.AND.EX P0, PT, RZ, UR45, PT, P0 ;  /* 0x0000002dff007c0c */ /* 0x000fc4000bf06300 */
[----:B------:R-:W-:Y:S02]  /*3f80*/  @!P1 R2UR UR10, R38 ;  /* 0x00000000260a92ca */ /* 0x000fe400000e0000 */
[----:B------:R-:W-:Y:S02]  /*3f90*/  @!P1 R2UR UR11, R39 ;  /* 0x00000000270b92ca */ /* 0x000fe400000e0000 */
[----:B------:R-:W-:Y:S02]  /*3fa0*/  ISETP.GE.AND.EX P5, PT, RZ, UR45, PT, P5 ;  /* 0x0000002dff007c0c */ /* 0x000fe4000bfa6350 */
[----:B------:R-:W-:Y:S02]  /*3fb0*/  @!P4 F2FP.F16.F32.PACK_AB R14, RZ, R14 ;  /* 0x0000000eff0ec23e */ /* 0x000fe400000000ff */
[----:B------:R-:W-:Y:S02]  /*3fc0*/  @!P3 F2FP.F16.F32.PACK_AB R3, RZ, R3 ;  /* 0x00000003ff03b23e */ /* 0x000fe400000000ff */
[----:B------:R-:W-:Y:S01]  /*3fd0*/  @!P2 F2FP.F16.F32.PACK_AB R2, RZ, R2 ;  /* 0x00000002ff02a23e */ /* 0x000fe200000000ff */
[----:B------:R-:W-:Y:S01]  /*3fe0*/  @!P4 STG.E.U16 desc[UR4][R10.64+0x40], R14 ;  /* 0x0000400e0a00c986 */ /* 0x000fe2000c101504 */
[----:B------:R-:W-:-:S02]  /*3ff0*/  @!P1 F2FP.F16.F32.PACK_AB R0, RZ, R0 ;  /* 0x00000000ff00923e */ /* 0x000fc400000000ff */
[----:B------:R-:W-:Y:S01]  /*4000*/  ISETP.GE.U32.AND P4, PT, R71, UR44, PT ;  /* 0x0000002c47007c0c */ /* 0x000fe2000bf86070 */
[----:B------:R-:W-:Y:S01]  /*4010*/  @!P3 STG.E.U16 desc[UR6][R10.64+0x80], R3 ;  /* 0x000080030a00b986 */ /* 0x000fe2000c101506 */
[----:B------:R-:W-:Y:S02]  /*4020*/  @!P0 R2UR UR6, R38 ;  /* 0x00000000260682ca */ /* 0x000fe400000e0000 */
[----:B------:R-:W-:Y:S01]  /*4030*/  @!P0 R2UR UR7, R39 ;  /* 0x00000000270782ca */ /* 0x000fe200000e0000 */
[----:B------:R-:W-:Y:S01]  /*4040*/  @!P2 STG.E.U16 desc[UR8][R10.64+0xc0], R2 ;  /* 0x0000c0020a00a986 */ /* 0x000fe2000c101508 */
[----:B------:R-:W-:Y:S02]  /*4050*/  ISETP.GE.U32.AND P2, PT, R56, UR44, PT ;  /* 0x0000002c38007c0c */ /* 0x000fe4000bf46070 */
[----:B------:R-:W-:Y:S01]  /*4060*/  @!P5 R2UR UR4, R38 ;  /* 0x000000002604d2ca */ /* 0x000fe200000e0000 */
[----:B------:R1:W-:Y:S01]  /*4070*/  @!P1 STG.E.U16 desc[UR10][R10.64+0x100], R0 ;  /* 0x000100000a009986 */ /* 0x0003e2000c10150a */
[----:B------:R-:W-:-:S02]  /*4080*/  ISETP.GE.U32.AND P1, PT, R54, UR44, PT ;  /* 0x0000002c36007c0c */ /* 0x000fc4000bf26070 */
[----:B------:R-:W-:Y:S02]  /*4090*/  @!P5 R2UR UR5, R39 ;  /* 0x000000002705d2ca */ /* 0x000fe400000e0000 */
[----:B------:R-:W-:Y:S02]  /*40a0*/  ISETP.GE.AND.EX P4, PT, RZ, UR45, PT, P4 ;  /* 0x0000002dff007c0c */ /* 0x000fe4000bf86340 */
[----:B------:R-:W-:Y:S02]  /*40b0*/  ISETP.GE.AND.EX P2, PT, RZ, UR45, PT, P2 ;  /* 0x0000002dff007c0c */ /* 0x000fe4000bf46320 */
[----:B------:R-:W-:Y:S02]  /*40c0*/  ISETP.GE.AND.EX P1, PT, RZ, UR45, PT, P1 ;  /* 0x0000002dff007c0c */ /* 0x000fe4000bf26310 */
[----:B------:R-:W-:Y:S02]  /*40d0*/  @!P0 F2FP.F16.F32.PACK_AB R5, RZ, R5 ;  /* 0x00000005ff05823e */ /* 0x000fe400000000ff */
[----:B------:R-:W-:-:S02]  /*40e0*/  @!P5 F2FP.F16.F32.PACK_AB R4, RZ, R4 ;  /* 0x00000004ff04d23e */ /* 0x000fc400000000ff */
[----:B------:R-:W-:Y:S01]  /*40f0*/  ISETP.GE.U32.AND P6, PT, R53, UR44, PT ;  /* 0x0000002c35007c0c */ /* 0x000fe2000bfc6070 */
[----:B------:R2:W-:Y:S01]  /*4100*/  @!P0 STG.E.U16 desc[UR6][R10.64+0x180], R5 ;  /* 0x000180050a008986 */ /* 0x0005e2000c101506 */
[----:B------:R-:W-:Y:S02]  /*4110*/  ISETP.GE.U32.AND P0, PT, R58, UR44, PT ;  /* 0x0000002c3a007c0c */ /* 0x000fe4000bf06070 */
[C---:B------:R-:W-:Y:S01]  /*4120*/  @!P4 R2UR UR6, R38.reuse ;  /* 0x000000002606c2ca */ /* 0x040fe200000e0000 */
[----:B------:R2:W-:Y:S01]  /*4130*/  @!P5 STG.E.U16 desc[UR4][R10.64+0x140], R4 ;  /* 0x000140040a00d986 */ /* 0x0005e2000c101504 */
[----:B------:R-:W-:Y:S02]  /*4140*/  ISETP.GE.U32.AND P5, PT, R57, UR44, PT ;  /* 0x0000002c39007c0c */ /* 0x000fe4000bfa6070 */
[----:B------:R-:W-:Y:S02]  /*4150*/  @!P4 R2UR UR7, R39 ;  /* 0x000000002707c2ca */ /* 0x000fe400000e0000 */
[----:B------:R-:W-:-:S02]  /*4160*/  @!P2 R2UR UR10, R38 ;  /* 0x00000000260aa2ca */ /* 0x000fc400000e0000 */
[C---:B------:R-:W-:Y:S02]  /*4170*/  @!P2 R2UR UR11, R39.reuse ;  /* 0x00000000270ba2ca */ /* 0x040fe400000e0000 */
[----:B------:R-:W-:Y:S02]  /*4180*/  ISETP.GE.AND.EX P6, PT, RZ, UR45, PT, P6 ;  /* 0x0000002dff007c0c */ /* 0x000fe4000bfc6360 */
[----:B------:R-:W-:Y:S02]  /*4190*/  ISETP.GE.AND.EX P0, PT, RZ, UR45, PT, P0 ;  /* 0x0000002dff007c0c */ /* 0x000fe4000bf06300 */
[----:B------:R-:W-:Y:S02]  /*41a0*/  @!P1 R2UR UR4, R38 ;  /* 0x00000000260492ca */ /* 0x000fe400000e0000 */
[----:B------:R-:W-:Y:S02]  /*41b0*/  @!P1 R2UR UR5, R39 ;  /* 0x00000000270592ca */ /* 0x000fe400000e0000 */
[----:B------:R-:W-:-:S02]  /*41c0*/  ISETP.GE.AND.EX P5, PT, RZ, UR45, PT, P5 ;  /* 0x0000002dff007c0c */ /* 0x000fc4000bfa6350 */
[----:B------:R-:W-:Y:S02]  /*41d0*/  @!P4 F2FP.F16.F32.PACK_AB R8, RZ, R8 ;  /* 0x00000008ff08c23e */ /* 0x000fe400000000ff */
[----:B------:R-:W-:Y:S02]  /*41e0*/  @!P2 F2FP.F16.F32.PACK_AB R15, RZ, R15 ;  /* 0x0000000fff0fa23e */ /* 0x000fe400000000ff */
[----:B------:R-:W-:Y:S01]  /*41f0*/  ISETP.GE.U32.AND P3, PT, R55, UR44, PT ;  /* 0x0000002c37007c0c */ /* 0x000fe2000bf66070 */
[----:B------:R2:W-:Y:S01]  /*4200*/  @!P4 STG.E.U16 desc[UR6][R10.64+0x240], R8 ;  /* 0x000240080a00c986 */ /* 0x0005e2000c101506 */
[----:B------:R-:W-:Y:S02]  /*4210*/  @!P1 F2FP.F16.F32.PACK_AB R7, RZ, R7 ;  /* 0x00000007ff07923e */ /* 0x000fe400000000ff */
[----:B------:R-:W-:Y:S01]  /*4220*/  @!P6 R2UR UR8, R38 ;  /* 0x000000002608e2ca */ /* 0x000fe200000e0000 */
[----:B------:R2:W-:Y:S01]  /*4230*/  @!P2 STG.E.U16 desc[UR10][R10.64+0x2c0], R15 ;  /* 0x0002c00f0a00a986 */ /* 0x0005e2000c10150a */
[----:B------:R-:W-:-:S02]  /*4240*/  @!P6 R2UR UR9, R39 ;  /* 0x000000002709e2ca */ /* 0x000fc400000e0000 */
[----:B------:R-:W-:Y:S01]  /*4250*/  ISETP.GE.U32.AND P2, PT, R60, UR44, PT ;  /* 0x0000002c3c007c0c */ /* 0x000fe2000bf46070 */
[----:B------:R2:W-:Y:S01]  /*4260*/  @!P1 STG.E.U16 desc[UR4][R10.64+0x200], R7 ;  /* 0x000200070a009986 */ /* 0x0005e2000c101504 */
[C---:B------:R-:W-:Y:S02]  /*4270*/  @!P0 R2UR UR6, R38.reuse ;  /* 0x00000000260682ca */ /* 0x040fe400000e0000 */
[C---:B------:R-:W-:Y:S02]  /*4280*/  @!P0 R2UR UR7, R39.reuse ;  /* 0x00000000270782ca */ /* 0x040fe400000e0000 */
[----:B------:R-:W-:Y:S02]  /*4290*/  ISETP.GE.AND.EX P3, PT, RZ, UR45, PT, P3 ;  /* 0x0000002dff007c0c */ /* 0x000fe4000bf66330 */
[----:B------:R-:W-:Y:S02]  /*42a0*/  @!P5 R2UR UR4, R38 ;  /* 0x000000002604d2ca */ /* 0x000fe400000e0000 */
[----:B------:R-:W-:-:S02]  /*42b0*/  @!P5 R2UR UR5, R39 ;  /* 0x000000002705d2ca */ /* 0x000fc400000e0000 */
[----:B------:R-:W-:Y:S02]  /*42c0*/  ISETP.GE.AND.EX P2, PT, RZ, UR45, PT, P2 ;  /* 0x0000002dff007c0c */ /* 0x000fe4000bf46320 */
[----:B------:R-:W-:Y:S02]  /*42d0*/  @!P6 F2FP.F16.F32.PACK_AB R6, RZ, R6 ;  /* 0x00000006ff06e23e */ /* 0x000fe400000000ff */
[----:B------:R-:W-:Y:S02]  /*42e0*/  @!P0 F2FP.F16.F32.PACK_AB R17, RZ, R17 ;  /* 0x00000011ff11823e */ /* 0x000fe400000000ff */
[----:B------:R-:W-:Y:S01]  /*42f0*/  @!P5 F2FP.F16.F32.PACK_AB R16, RZ, R16 ;  /* 0x00000010ff10d23e */ /* 0x000fe200000000ff */
[----:B------:R2:W-:Y:S01]  /*4300*/  @!P6 STG.E.U16 desc[UR8][R10.64+0x1c0], R6 ;  /* 0x0001c0060a00e986 */ /* 0x0005e2000c101508 */
[----:B------:R-:W-:Y:S02]  /*4310*/  ISETP.GE.U32.AND P6, PT, R59, UR44, PT ;  /* 0x0000002c3b007c0c */ /* 0x000fe4000bfc6070 */
[----:B------:R-:W-:Y:S01]  /*4320*/  @!P3 R2UR UR8, R38 ;  /* 0x000000002608b2ca */ /* 0x000fe200000e0000 */
[----:B------:R2:W-:Y:S01]  /*4330*/  @!P0 STG.E.U16 desc[UR6][R10.64+0x340], R17 ;  /* 0x000340110a008986 */ /* 0x0005e2000c101506 */
[----:B------:R-:W-:-:S02]  /*4340*/  @!P3 R2UR UR9, R39 ;  /* 0x000000002709b2ca */ /* 0x000fc400000e0000 */
[----:B------:R-:W-:Y:S01]  /*4350*/  ISETP.GE.U32.AND P0, PT, R65, UR44, PT ;  /* 0x0000002c41007c0c */ /* 0x000fe2000bf06070 */
[----:B------:R2:W-:Y:S01]  /*4360*/  @!P5 STG.E.U16 desc[UR4][R10.64+0x300], R16 ;  /* 0x000300100a00d986 */ /* 0x0005e2000c101504 */
[----:B------:R-:W-:Y:S02]  /*4370*/  @!P2 R2UR UR4, R38 ;  /* 0x000000002604a2ca */ /* 0x000fe400000e0000 */
[----:B------:R-:W-:Y:S02]  /*4380*/  @!P2 R2UR UR5, R39 ;  /* 0x000000002705a2ca */ /* 0x000fe400000e0000 */
[----:B------:R-:W-:Y:S02]  /*4390*/  ISETP.GE.AND.EX P6, PT, RZ, UR45, PT, P6 ;  /* 0x0000002dff007c0c */ /* 0x000fe4000bfc6360 */
[----:B------:R-:W-:Y:S02]  /*43a0*/  ISETP.GE.AND.EX P0, PT, RZ, UR45, PT, P0 ;  /* 0x0000002dff007c0c */ /* 0x000fe4000bf06300 */
[----:B------:R-:W-:-:S02]  /*43b0*/  @!P3 F2FP.F16.F32.PACK_AB R9, RZ, R9 ;  /* 0x00000009ff09b23e */ /* 0x000fc400000000ff */
[----:B------:R-:W-:Y:S02]  /*43c0*/  @!P2 F2FP.F16.F32.PACK_AB R19, RZ, R19 ;  /* 0x00000013ff13a23e */ /* 0x000fe400000000ff */
[----:B------:R-:W-:Y:S01]  /*43d0*/  ISETP.GE.U32.AND P1, PT, R61, UR44, PT ;  /* 0x0000002c3d007c0c */ /* 0x000fe2000bf26070 */
[----:B------:R2:W-:Y:S01]  /*43e0*/  @!P3 STG.E.U16 desc[UR8][R10.64+0x280], R9 ;  /* 0x000280090a00b986 */ /* 0x0005e2000c101508 */
[----:B------:R-:W-:Y:S02]  /*43f0*/  ISETP.GE.U32.AND P4, PT, R62, UR44, PT ;  /* 0x0000002c3e007c0c */ /* 0x000fe4000bf86070 */
[----:B------:R-:W-:Y:S01]  /*4400*/  ISETP.GE.U32.AND P3, PT, R63, UR44, PT ;  /* 0x0000002c3f007c0c */ /* 0x000fe2000bf66070 */
[----:B------:R2:W-:Y:S01]  /*4410*/  @!P2 STG.E.U16 desc[UR4][R10.64+0x3c0], R19 ;  /* 0x0003c0130a00a986 */ /* 0x0005e2000c101504 */
[----:B------:R-:W-:Y:S02]  /*4420*/  ISETP.GE.U32.AND P5, PT, R64, UR44, PT ;  /* 0x0000002c40007c0c */ /* 0x000fe4000bfa6070 */
[----:B------:R-:W-:-:S02]  /*4430*/  @!P6 R2UR UR8, R38 ;  /* 0x000000002608e2ca */ /* 0x000fc400000e0000 */
[C---:B------:R-:W-:Y:S02]  /*4440*/  @!P6 R2UR UR9, R39.reuse ;  /* 0x000000002709e2ca */ /* 0x040fe400000e0000 */
[----:B------:R-:W-:Y:S02]  /*4450*/  @!P0 R2UR UR4, R38 ;  /* 0x00000000260482ca */ /* 0x000fe400000e0000 */
[----:B------:R-:W-:Y:S02]  /*4460*/  @!P0 R2UR UR5, R39 ;  /* 0x00000000270582ca */ /* 0x000fe400000e0000 */
[----:B------:R-:W-:Y:S02]  /*4470*/  ISETP.GE.AND.EX P1, PT, RZ, UR45, PT, P1 ;  /* 0x0000002dff007c0c */ /* 0x000fe4000bf26310 */
[----:B------:R-:W-:Y:S02]  /*4480*/  ISETP.GE.AND.EX P4, PT, RZ, UR45, PT, P4 ;  /* 0x0000002dff007c0c */ /* 0x000fe4000bf86340 */
[----:B------:R-:W-:-:S02]  /*4490*/  ISETP.GE.AND.EX P3, PT, RZ, UR45, PT, P3 ;  /* 0x0000002dff007c0c */ /* 0x000fc4000bf66330 */
[----:B------:R-:W-:Y:S02]  /*44a0*/  ISETP.GE.AND.EX P5, PT, RZ, UR45, PT, P5 ;  /* 0x0000002dff007c0c */ /* 0x000fe4000bfa6350 */
[----:B------:R-:W-:Y:S02]  /*44b0*/  @!P6 F2FP.F16.F32.PACK_AB R18, RZ, R18 ;  /* 0x00000012ff12e23e */ /* 0x000fe400000000ff */
[----:B------:R-:W-:Y:S02]  /*44c0*/  @!P0 F2FP.F16.F32.PACK_AB R24, RZ, R24 ;  /* 0x00000018ff18823e */ /* 0x000fe400000000ff */
[----:B------:R-:W-:Y:S01]  /*44d0*/  ISETP.GE.U32.AND P2, PT, R68, UR44, PT ;  /* 0x0000002c44007c0c */ /* 0x000fe2000bf46070 */
[----:B------:R2:W-:Y:S01]  /*44e0*/  @!P6 STG.E.U16 desc[UR8][R10.64+0x380], R18 ;  /* 0x000380120a00e986 */ /* 0x0005e2000c101508 */
[----:B------:R-:W-:Y:S02]  /*44f0*/  ISETP.GE.U32.AND P6, PT, R66, UR44, PT ;  /* 0x0000002c42007c0c */ /* 0x000fe4000bfc6070 */
[C---:B------:R-:W-:Y:S01]  /*4500*/  @!P1 R2UR UR6, R38.reuse ;  /* 0x00000000260692ca */ /* 0x040fe200000e0000 */
[----:B------:R2:W-:Y:S01]  /*4510*/  @!P0 STG.E.U16 desc[UR4][R10.64+0x500], R24 ;  /* 0x000500180a008986 */ /* 0x0005e2000c101504 */
[----:B------:R-:W-:Y:S01]  /*4520*/  @!P1 R2UR UR7, R39 ;  /* 0x00000000270792ca */ /* 0x000fe200000e0000 */
[----:B------:R-:W1:Y:S01]  /*4530*/  LDCU UR4, c[0x0][0x364] ;  /* 0x00006c80ff0477ac */ /* 0x000e620008000800 */
[----:B------:R-:W-:-:S02]  /*4540*/  @!P4 R2UR UR8, R38 ;  /* 0x000000002608c2ca */ /* 0x000fc400000e0000 */
[C---:B------:R-:W-:Y:S02]  /*4550*/  @!P4 R2UR UR9, R39.reuse ;  /* 0x000000002709c2ca */ /* 0x040fe400000e0000 */
[C---:B------:R-:W-:Y:S02]  /*4560*/  @!P3 R2UR UR10, R38.reuse ;  /* 0x00000000260ab2ca */ /* 0x040fe400000e0000 */
[C---:B------:R-:W-:Y:S02]  /*4570*/  @!P3 R2UR UR11, R39.reuse ;  /* 0x00000000270bb2ca */ /* 0x040fe400000e0000 */
[----:B------:R-:W-:Y:S02]  /*4580*/  @!P5 R2UR UR12, R38 ;  /* 0x00000000260cd2ca */ /* 0x000fe400000e0000 */
[----:B------:R-:W-:Y:S02]  /*4590*/  @!P5 R2UR UR13, R39 ;  /* 0x00000000270dd2ca */ /* 0x000fe400000e0000 */
[----:B------:R-:W-:-:S02]  /*45a0*/  ISETP.GE.AND.EX P6, PT, RZ, UR45, PT, P6 ;  /* 0x0000002dff007c0c */ /* 0x000fc4000bfc6360 */
[----:B------:R-:W-:Y:S02]  /*45b0*/  @!P1 F2FP.F16.F32.PACK_AB R20, RZ, R20 ;  /* 0x00000014ff14923e */ /* 0x000fe400000000ff */
[----:B------:R-:W-:Y:S01]  /*45c0*/  @!P4 F2FP.F16.F32.PACK_AB R21, RZ, R21 ;  /* 0x00000015ff15c23e */ /* 0x000fe200000000ff */
[----:B-1----:R-:W-:Y:S01]  /*45d0*/  IMAD R0, R43, UR4, RZ ;  /* 0x000000042b007c24 */ /* 0x002fe2000f8e02ff */
[----:B------:R-:W-:Y:S01]  /*45e0*/  @!P3 F2FP.F16.F32.PACK_AB R22, RZ, R22 ;  /* 0x00000016ff16b23e */ /* 0x000fe200000000ff */
[----:B------:R2:W-:Y:S01]  /*45f0*/  @!P1 STG.E.U16 desc[UR6][R10.64+0x400], R20 ;  /* 0x000400140a009986 */ /* 0x0005e2000c101506 */
[----:B------:R-:W-:Y:S02]  /*4600*/  @!P5 F2FP.F16.F32.PACK_AB R23, RZ, R23 ;  /* 0x00000017ff17d23e */ /* 0x000fe400000000ff */
[----:B------:R-:W-:Y:S01]  /*4610*/  ISETP.GE.U32.AND P1, PT, R69, UR44, PT ;  /* 0x0000002c45007c0c */ /* 0x000fe2000bf26070 */
[----:B------:R2:W-:Y:S01]  /*4620*/  @!P4 STG.E.U16 desc[UR8][R10.64+0x440], R21 ;  /* 0x000440150a00c986 */ /* 0x0005e2000c101508 */
[----:B------:R-:W-:-:S02]  /*4630*/  ISETP.GE.U32.AND P4, PT, R73, UR44, PT ;  /* 0x0000002c49007c0c */ /* 0x000fc4000bf86070 */
[----:B------:R-:W-:Y:S01]  /*4640*/  @!P6 R2UR UR6, R38 ;  /* 0x000000002606e2ca */ /* 0x000fe200000e0000 */
[----:B------:R2:W-:Y:S01]  /*4650*/  @!P3 STG.E.U16 desc[UR10][R10.64+0x480], R22 ;  /* 0x000480160a00b986 */ /* 0x0005e2000c10150a */
[----:B------:R-:W-:Y:S02]  /*4660*/  ISETP.GE.U32.AND P3, PT, R67, UR44, PT ;  /* 0x0000002c43007c0c */ /* 0x000fe4000bf66070 */
[----:B------:R-:W-:Y:S01]  /*4670*/  @!P6 R2UR UR7, R39 ;  /* 0x000000002707e2ca */ /* 0x000fe200000e0000 */
[----:B------:R2:W-:Y:S01]  /*4680*/  @!P5 STG.E.U16 desc[UR12][R10.64+0x4c0], R23 ;  /* 0x0004c0170a00d986 */ /* 0x0005e2000c10150c */
[----:B------:R-:W-:Y:S02]  /*4690*/  ISETP.GE.U32.AND P5, PT, R72, UR44, PT ;  /* 0x0000002c48007c0c */ /* 0x000fe4000bfa6070 */
[----:B------:R-:W-:Y:S02]  /*46a0*/  ISETP.GE.AND.EX P3, PT, RZ, UR45, PT, P3 ;  /* 0x0000002dff007c0c */ /* 0x000fe4000bf66330 */
[----:B------:R-:W-:-:S02]  /*46b0*/  ISETP.GE.AND.EX P2, PT, RZ, UR45, PT, P2 ;  /* 0x0000002dff007c0c */ /* 0x000fc4000bf46320 */
[----:B------:R-:W-:Y:S02]  /*46c0*/  ISETP.GE.AND.EX P5, PT, RZ, UR45, PT, P5 ;  /* 0x0000002dff007c0c */ /* 0x000fe4000bfa6350 */
[----:B------:R-:W-:Y:S02]  /*46d0*/  ISETP.GE.AND.EX P4, PT, RZ, UR45, PT, P4 ;  /* 0x0000002dff007c0c */ /* 0x000fe4000bf86340 */
[----:B------:R-:W-:Y:S02]  /*46e0*/  ISETP.GE.AND.EX P1, PT, RZ, UR45, PT, P1 ;  /* 0x0000002dff007c0c */ /* 0x000fe4000bf26310 */
[C---:B------:R-:W-:Y:S02]  /*46f0*/  IADD3 R37, P0, PT, R0.reuse, R37, RZ ;  /* 0x0000002500257210 */ /* 0x040fe40007f1e0ff */
[----:B------:R-:W-:Y:S02]  /*4700*/  @!P6 F2FP.F16.F32.PACK_AB R25, RZ, R25 ;  /* 0x00000019ff19e23e */ /* 0x000fe400000000ff */
[----:B------:R-:W-:-:S02]  /*4710*/  LEA.HI.X.SX32 R41, R0, R41, 0x1, P0 ;  /* 0x0000002900297211 */ /* 0x000fc400000f0eff */
[----:B------:R-:W-:Y:S01]  /*4720*/  ISETP.GE.U32.AND P0, PT, R37, UR46, PT ;  /* 0x0000002e25007c0c */ /* 0x000fe2000bf06070 */
[----:B------:R2:W-:Y:S01]  /*4730*/  @!P6 STG.E.U16 desc[UR6][R10.64+0x540], R25 ;  /* 0x000540190a00e986 */ /* 0x0005e2000c101506 */
[C---:B------:R-:W-:Y:S02]  /*4740*/  @!P3 R2UR UR8, R38.reuse ;  /* 0x000000002608b2ca */ /* 0x040fe400000e0000 */
[C---:B------:R-:W-:Y:S02]  /*4750*/  @!P3 R2UR UR9, R39.reuse ;  /* 0x000000002709b2ca */ /* 0x040fe400000e0000 */
[C---:B------:R-:W-:Y:S02]  /*4760*/  @!P2 R2UR UR6, R38.reuse ;  /* 0x000000002606a2ca */ /* 0x040fe400000e0000 */
[----:B------:R-:W-:Y:S02]  /*4770*/  @!P2 R2UR UR7, R39 ;  /* 0x000000002707a2ca */ /* 0x000fe400000e0000 */
[----:B------:R-:W-:-:S02]  /*4780*/  @!P5 R2UR UR10, R38 ;  /* 0x00000000260ad2ca */ /* 0x000fc400000e0000 */
[C---:B------:R-:W-:Y:S02]  /*4790*/  @!P5 R2UR UR11, R39.reuse ;  /* 0x00000000270bd2ca */ /* 0x040fe400000e0000 */
[C---:B------:R-:W-:Y:S02]  /*47a0*/  @!P4 R2UR UR12, R38.reuse ;  /* 0x00000000260cc2ca */ /* 0x040fe400000e0000 */
[C---:B------:R-:W-:Y:S02]  /*47b0*/  @!P4 R2UR UR13, R39.reuse ;  /* 0x00000000270dc2ca */ /* 0x040fe400000e0000 */
[----:B------:R-:W-:Y:S02]  /*47c0*/  @!P1 R2UR UR14, R38 ;  /* 0x00000000260e92ca */ /* 0x000fe400000e0000 */
[----:B------:R-:W-:Y:S02]  /*47d0*/  @!P1 R2UR UR15, R39 ;  /* 0x00000000270f92ca */ /* 0x000fe400000e0000 */
[----:B------:R-:W-:-:S02]  /*47e0*/  ISETP.GE.AND.EX P0, PT, R41, UR47, PT, P0 ;  /* 0x0000002f29007c0c */ /* 0x000fc4000bf06300 */
[----:B------:R-:W-:Y:S02]  /*47f0*/  @!P3 F2FP.F16.F32.PACK_AB R26, RZ, R26 ;  /* 0x0000001aff1ab23e */ /* 0x000fe400000000ff */
[----:B------:R-:W-:Y:S02]  /*4800*/  @!P2 F2FP.F16.F32.PACK_AB R27, RZ, R27 ;  /* 0x0000001bff1ba23e */ /* 0x000fe400000000ff */
[----:B------:R-:W-:Y:S01]  /*4810*/  @!P5 F2FP.F16.F32.PACK_AB R28, RZ, R28 ;  /* 0x0000001cff1cd23e */ /* 0x000fe200000000ff */
[----:B------:R2:W-:Y:S01]  /*4820*/  @!P3 STG.E.U16 desc[UR8][R10.64+0x580], R26 ;  /* 0x0005801a0a00b986 */ /* 0x0005e2000c101508 */
[----:B------:R-:W-:Y:S02]  /*4830*/  @!P4 F2FP.F16.F32.PACK_AB R29, RZ, R29 ;  /* 0x0000001dff1dc23e */ /* 0x000fe400000000ff */
[----:B------:R-:W-:Y:S01]  /*4840*/  @!P1 F2FP.F16.F32.PACK_AB R33, RZ, R33 ;  /* 0x00000021ff21923e */ /* 0x000fe200000000ff */
[----:B------:R2:W-:Y:S04]  /*4850*/  @!P2 STG.E.U16 desc[UR6][R10.64+0x5c0], R27 ;  /* 0x0005c01b0a00a986 */ /* 0x0005e8000c101506 */
[----:B------:R2:W-:Y:S04]  /*4860*/  @!P5 STG.E.U16 desc[UR10][R10.64+0x600], R28 ;  /* 0x0006001c0a00d986 */ /* 0x0005e8000c10150a */
[----:B------:R2:W-:Y:S04]  /*4870*/  @!P4 STG.E.U16 desc[UR12][R10.64+0x640], R29 ;  /* 0x0006401d0a00c986 */ /* 0x0005e8000c10150c */
[----:B------:R2:W-:Y:S01]  /*4880*/  @!P1 STG.E.U16 desc[UR14][R10.64+0x680], R33 ;  /* 0x000680210a009986 */ /* 0x0005e2000c10150e */
[----:B------:R-:W-:Y:S05]  /*4890*/  @!P0 BRA `(.L_x_932) ;  /* 0xffffffb800d88947 */ /* 0x000fea000383ffff */
[----:B------:R-:W-:Y:S05]  /*48a0*/  BSYNC B0 ;  /* 0x0000000000007941 */ /* 0x000fea0003800000 */
.L_x_876:
[----:B------:R-:W-:Y:S05]  /*48b0*/  EXIT ;  /* 0x000000000000794d */ /* 0x000fea0003800000 */
.L_x_877:
[----:B------:R-:W-:Y:S01]  /*48c0*/  BSSY B1, `(.L_x_933) ;  /* 0x0000007000017945 */ /* 0x000fe20003800000 */
[----:B------:R-:W-:Y:S02]  /*48d0*/  MOV R12, 0x10 ;  /* 0x00000010000c7802 */ /* 0x000fe40000000f00 */
[----:B------:R-:W-:Y:S02]  /*48e0*/  MOV R11, 0x1f ;  /* 0x0000001f000b7802 */ /* 0x000fe40000000f00 */
[----:B------:R-:W-:-:S07]  /*48f0*/  MOV R15, 0xffffffff ;  /* 0xffffffff000f7802 */ /* 0x000fce0000000f00 */
[----:B------:R-:W-:Y:S05]  /*4900*/  WARPSYNC.COLLECTIVE R15, `(.L_x_934) ;  /* 0x000000000f087348 */ /* 0x000fea0003c00000 */
[----:B------:R0:W1:Y:S02]  /*4910*/  SHFL.BFLY P6, R14, R13, R12, R11 ;  /* 0x0c00000c0d0e7389 */ /* 0x00006400000c000b */
[----:B01----:R-:W-:Y:S05]  /*4920*/  ENDCOLLECTIVE ;  /* 0x000000000000791b */ /* 0x003fea0003800000 */
.L_x_934:
[----:B------:R-:W-:Y:S05]  /*4930*/  BSYNC B1 ;  /* 0x0000000000017941 */ /* 0x000fea0003800000 */
.L_x_933:
[----:B------:R-:W-:Y:S01]  /*4940*/  HFMA2 R11, -RZ, RZ, 0, 1.847743988037109375e-06 ;  /* 0x0000001fff0b7431 */ /* 0x000fe200000001ff */
[----:B------:R-:W-:Y:S02]  /*4950*/  FMNMX R13, R14, R13, !PT ;  /* 0x0000000d0e0d7209 */ /* 0x000fe40007800000 */
[----:B------:R-:W-:Y:S02]  /*4960*/  MOV R12, 0x8 ;  /* 0x00000008000c7802 */ /* 0x000fe40000000f00 */
[----:B------:R-:W-:-:S07]  /*4970*/  MOV R15, 0xffffffff ;  /* 0xffffffff000f7802 */ /* 0x000fce0000000f00 */
[----:B------:R-:W-:Y:S05]  /*4980*/  WARPSYNC.COLLECTIVE R15, `(.L_x_935) ;  /* 0x000000000f087348 */ /* 0x000fea0003c00000 */
[----:B------:R0:W1:Y:S02]  /*4990*/  SHFL.BFLY P6, R14, R13, R12, R11 ;  /* 0x0c00000c0d0e7389 */ /* 0x00006400000c000b */
[----:B01----:R-:W-:Y:S05]  /*49a0*/  ENDCOLLECTIVE ;  /* 0x000000000000791b */ /* 0x003fea0003800000 */
.L_x_935:
[----:B------:R-:W-:Y:S01]  /*49b0*/  HFMA2 R12, -RZ, RZ, 0, 2.384185791015625e-07 ;  /* 0x00000004ff0c7431 */ /* 0x000fe200000001ff */
[----:B------:R-:W-:-:S04]  /*49c0*/  FMNMX R0, R13, R14, !PT ;  /* 0x0000000e0d007209 */ /* 0x000fc80007800000 */
[----:B------:R-:W-:-:S07]  /*49d0*/  MOV R13, R0 ;  /* 0x00000000000d7202 */ /* 0x000fce0000000f00 */
[----:B------:R-:W-:Y:S05]  /*49e0*/  WARPSYNC.COLLECTIVE R15, `(.L_x_936) ;  /* 0x000000000f087348 */ /* 0x000fea0003c00000 */
[----:B------:R0:W1:Y:S02]  /*49f0*/  SHFL.BFLY P6, R14, R13, R12, R11 ;  /* 0x0c00000c0d0e7389 */ /* 0x00006400000c000b */
[----:B01----:R-:W-:Y:S05]  /*4a00*/  ENDCOLLECTIVE ;  /* 0x000000000000791b */ /* 0x003fea0003800000 */
.L_x_936:
[----:B------:R-:W-:Y:S01]  /*4a10*/  HFMA2 R12, -RZ, RZ, 0, 1.1920928955078125e-07 ;  /* 0x00000002ff0c7431 */ /* 0x000fe200000001ff */
[----:B------:R-:W-:-:S04]  /*4a20*/  FMNMX R2, R0, R14, !PT ;  /* 0x0000000e00027209 */ /* 0x000fc80007800000 */
[----:B------:R-:W-:-:S07]  /*4a30*/  MOV R13, R2 ;  /* 0x00000002000d7202 */ /* 0x000fce0000000f00 */
[----:B------:R-:W-:Y:S05]  /*4a40*/  WARPSYNC.COLLECTIVE R15, `(.L_x_937) ;  /* 0x000000000f087348 */ /* 0x000fea0003c00000 */
[----:B------:R0:W1:Y:S02]  /*4a50*/  SHFL.BFLY P6, R14, R13, R12, R11 ;  /* 0x0c00000c0d0e7389 */ /* 0x00006400000c000b */
[----:B01----:R-:W-:Y:S05]  /*4a60*/  ENDCOLLECTIVE ;  /* 0x000000000000791b */ /* 0x003fea0003800000 */
.L_x_937:
[----:B------:R-:W-:Y:S01]  /*4a70*/  HFMA2 R12, -RZ, RZ, 0, 5.9604644775390625e-08 ;  /* 0x00000001ff0c7431 */ /* 0x000fe200000001ff */
[----:B------:R-:W-:-:S04]  /*4a80*/  FMNMX R3, R2, R14, !PT ;  /* 0x0000000e02037209 */ /* 0x000fc80007800000 */
[----:B------:R-:W-:-:S07]  /*4a90*/  MOV R13, R3 ;  /* 0x00000003000d7202 */ /* 0x000fce0000000f00 */
[----:B------:R-:W-:Y:S05]  /*4aa0*/  WARPSYNC.COLLECTIVE R15, `(.L_x_938) ;  /* 0x000000000f087348 */ /* 0x000fea0003c00000 */
[----:B------:R0:W1:Y:S02]  /*4ab0*/  SHFL.BFLY P6, R14, R13, R12, R11 ;  /* 0x0c00000c0d0e7389 */ /* 0x00006400000c000b */
[----:B01----:R-:W-:Y:S05]  /*4ac0*/  ENDCOLLECTIVE ;  /* 0x000000000000791b */ /* 0x003fea0003800000 */
.L_x_938:
[----:B------:R-:W-:-:S05]  /*4ad0*/  FMNMX R3, R3, R14, !PT ;  /* 0x0000000e03037209 */ /* 0x000fca0007800000 */
[C---:B------:R-:W-:Y:S01]  /*4ae0*/  FADD R2, -R3.reuse, R6 ;  /* 0x0000000603027221 */ /* 0x040fe20000000100 */
[C---:B------:R-:W-:Y:S01]  /*4af0*/  FADD R6, -R3.reuse, R42 ;  /* 0x0000002a03067221 */ /* 0x040fe20000000100 */
[C---:B------:R-:W-:Y:S01]  /*4b00*/  FADD R5, -R3.reuse, R36 ;  /* 0x0000002403057221 */ /* 0x040fe20000000100 */
[----:B------:R-:W-:Y:S01]  /*4b10*/  HFMA2 R42, -RZ, RZ, 3.7421875, 0 ;  /* 0x437c0000ff2a7431 */ /* 0x000fe200000001ff */
[----:B------:R-:W-:Y:S01]  /*4b20*/  MOV R36, 0x3bbb989d ;  /* 0x3bbb989d00247802 */ /* 0x000fe20000000f00 */
        /* <DEDUP_REMOVED lines=43> */
[----:B------:R-:W-:Y:S01]  /*4de0*/  SHF.L.U32 R2, R17, 0x17, RZ ;  /* 0x0000001711027819 */ /* 0x000fe200000006ff */
[----:B------:R-:W-:Y:S01]  /*4df0*/  FFMA.SAT R17, R8, R36, 0.5 ;  /* 0x3f00000008117423 */ /* 0x000fe20000002024 */
[----:B------:R-:W0:Y:S03]  /*4e00*/  MUFU.EX2 R77, R77 ;  /* 0x0000004d004d7308 */ /* 0x000e260000000800 */
[----:B------:R-:W-:-:S05]  /*4e10*/  FFMA.RM R17, R17, R42, 12582913 ;  /* 0x4b40000111117423 */ /* 0x000fca000000402a */
[----:B------:R1:W2:Y:S02]  /*4e20*/  MUFU.EX2 R0, R75 ;  /* 0x0000004b00007308 */ /* 0x0002a40000000800 */
[----:B-1----:R-:W-:Y:S01]  /*4e30*/  FADD R75, R17, -12583039 ;  /* 0xcb40007f114b7421 */ /* 0x002fe20000000000 */
[----:B0-----:R-:W-:-:S03]  /*4e40*/  FMUL R2, R2, R77 ;  /* 0x0000004d02027220 */ /* 0x001fc60000400000 */
[C---:B------:R-:W-:Y:S01]  /*4e50*/  FFMA R75, R8.reuse, 1.4426950216293334961, -R75 ;  /* 0x3fb8aa3b084b7823 */ /* 0x040fe2000000084b */
[----:B--2---:R-:W-:Y:S01]  /*4e60*/  FMUL R3, R3, R0 ;  /* 0x0000000003037220 */ /* 0x004fe20000400000 */
[----:B------:R-:W-:Y:S01]  /*4e70*/  SHF.L.U32 R0, R17, 0x17, RZ ;  /* 0x0000001711007819 */ /* 0x000fe200000006ff */
[----:B------:R-:W-:Y:S01]  /*4e80*/  FFMA.SAT R17, R9, R36, 0.5 ;  /* 0x3f00000009117423 */ /* 0x000fe20000002024 */
[----:B------:R-:W-:-:S03]  /*4e90*/  FFMA R75, R8, 1.925963033500011079e-08, R75 ;  /* 0x32a57060084b7823 */ /* 0x000fc6000000004b */
[----:B------:R-:W-:-:S03]  /*4ea0*/  FFMA.RM R17, R17, R42, 12582913 ;  /* 0x4b40000111117423 */ /* 0x000fc6000000402a */
[----:B------:R-:W0:Y:S01]  /*4eb0*/  MUFU.EX2 R75, R75 ;  /* 0x0000004b004b7308 */ /* 0x000e220000000800 */
[----:B------:R-:W-:-:S04]  /*4ec0*/  FADD R4, R17, -12583039 ;  /* 0xcb40007f11047421 */ /* 0x000fc80000000000 */
[----:B------:R-:W-:-:S04]  /*4ed0*/  FFMA R4, R9, 1.4426950216293334961, -R4 ;  /* 0x3fb8aa3b09047823 */ /* 0x000fc80000000804 */
[----:B------:R-:W-:Y:S01]  /*4ee0*/  FFMA R9, R9, 1.925963033500011079e-08, R4 ;  /* 0x32a5706009097823 */ /* 0x000fe20000000004 */
[----:B------:R-:W-:Y:S01]  /*4ef0*/  SHF.L.U32 R4, R17, 0x17, RZ ;  /* 0x0000001711047819 */ /* 0x000fe200000006ff */
[----:B------:R-:W-:-:S04]  /*4f00*/  FFMA.SAT R17, R5, R36, 0.5 ;  /* 0x3f00000005117423 */ /* 0x000fc80000002024 */
[----:B------:R-:W1:Y:S01]  /*4f10*/  MUFU.EX2 R9, R9 ;  /* 0x0000000900097308 */ /* 0x000e620000000800 */
[----:B------:R-:W-:Y:S01]  /*4f20*/  FFMA.RM R17, R17, R42, 12582913 ;  /* 0x4b40000111117423 */ /* 0x000fe2000000402a */
[----:B0-----:R-:W-:-:S03]  /*4f30*/  FMUL R0, R0, R75 ;  /* 0x0000004b00007220 */ /* 0x001fc60000400000 */
[----:B------:R-:W-:-:S04]  /*4f40*/  FADD R8, R17, -12583039 ;  /* 0xcb40007f11087421 */ /* 0x000fc80000000000 */
[----:B------:R-:W-:-:S04]  /*4f50*/  FFMA R8, R5, 1.4426950216293334961, -R8 ;  /* 0x3fb8aa3b05087823 */ /* 0x000fc80000000808 */
[----:B------:R-:W-:Y:S01]  /*4f60*/  FFMA R8, R5, 1.925963033500011079e-08, R8 ;  /* 0x32a5706005087823 */ /* 0x000fe20000000008 */
[----:B------:R-:W-:Y:S01]  /*4f70*/  SHF.L.U32 R5, R17, 0x17, RZ ;  /* 0x0000001711057819 */ /* 0x000fe200000006ff */
[----:B-1----:R-:W-:Y:S01]  /*4f80*/  FMUL R4, R4, R9 ;  /* 0x0000000904047220 */ /* 0x002fe20000400000 */
[----:B------:R-:W-:-:S03]  /*4f90*/  FFMA.SAT R9, R6, R36, 0.5 ;  /* 0x3f00000006097423 */ /* 0x000fc60000002024 */
[----:B------:R-:W0:Y:S01]  /*4fa0*/  MUFU.EX2 R8, R8 ;  /* 0x0000000800087308 */ /* 0x000e220000000800 */
[----:B------:R-:W-:-:S04]  /*4fb0*/  FFMA.RM R9, R9, R42, 12582913 ;  /* 0x4b40000109097423 */ /* 0x000fc8000000402a */
[----:B------:R-:W-:-:S04]  /*4fc0*/  FADD R17, R9, -12583039 ;  /* 0xcb40007f09117421 */ /* 0x000fc80000000000 */
[----:B------:R-:W-:-:S04]  /*4fd0*/  FFMA R17, R6, 1.4426950216293334961, -R17 ;  /* 0x3fb8aa3b06117823 */ /* 0x000fc80000000811 */
[----:B------:R-:W-:Y:S01]  /*4fe0*/  FFMA R17, R6, 1.925963033500011079e-08, R17 ;  /* 0x32a5706006117823 */ /* 0x000fe20000000011 */
[----:B------:R-:W-:Y:S01]  /*4ff0*/  SHF.L.U32 R6, R9, 0x17, RZ ;  /* 0x0000001709067819 */ /* 0x000fe200000006ff */
[----:B------:R-:W-:Y:S01]  /*5000*/  FFMA.SAT R9, R7, R36, 0.5 ;  /* 0x3f00000007097423 */ /* 0x000fe20000002024 */
[----:B0-----:R-:W-:-:S03]  /*5010*/  FMUL R5, R5, R8 ;  /* 0x0000000805057220 */ /* 0x001fc60000400000 */
        /* <DEDUP_REMOVED lines=137> */
[----:B0-----:R-:W-:Y:S01]  /*58b0*/  FFMA.SAT R13, R35, R36, 0.5 ;  /* 0x3f000000230d7423 */ /* 0x001fe20000002024 */
        /* <DEDUP_REMOVED lines=10> */
[-C--:B------:R-:W-:Y:S01]  /*5960*/  FFMA.RM R11, R11, R42.reuse, 12582913 ;  /* 0x4b4000010b0b7423 */ /* 0x080fe2000000402a */
[----:B------:R-:W-:-:S03]  /*5970*/  FFMA.RM R42, R13, R42, 12582913 ;  /* 0x4b4000010d2a7423 */ /* 0x000fc6000000402a */
[C---:B------:R-:W-:Y:S01]  /*5980*/  FADD R13, R11.reuse, -12583039 ;  /* 0xcb40007f0b0d7421 */ /* 0x040fe20000000000 */
[----:B------:R-:W-:Y:S01]  /*5990*/  FADD R12, R42, -12583039 ;  /* 0xcb40007f2a0c7421 */ /* 0x000fe20000000000 */
[----:B------:R-:W-:Y:S02]  /*59a0*/  SHF.L.U32 R11, R11, 0x17, RZ ;  /* 0x000000170b0b7819 */ /* 0x000fe400000006ff */
[----:B------:R-:W-:Y:S01]  /*59b0*/  FFMA R13, R34, 1.4426950216293334961, -R13 ;  /* 0x3fb8aa3b220d7823 */ /* 0x000fe2000000080d */
[C---:B------:R-:W-:Y:S01]  /*59c0*/  FFMA R12, R35.reuse, 1.4426950216293334961, -R12 ;  /* 0x3fb8aa3b230c7823 */ /* 0x040fe2000000080c */
[----:B------:R-:W-:Y:S02]  /*59d0*/  SHF.L.U32 R32, R42, 0x17, RZ ;  /* 0x000000172a207819 */ /* 0x000fe400000006ff */
[----:B------:R-:W-:Y:S01]  /*59e0*/  FFMA R13, R34, 1.925963033500011079e-08, R13 ;  /* 0x32a57060220d7823 */ /* 0x000fe2000000000d */
[----:B------:R-:W-:Y:S01]  /*59f0*/  FFMA R35, R35, 1.925963033500011079e-08, R12 ;  /* 0x32a5706023237823 */ /* 0x000fe2000000000c */
[----:B------:R-:W-:-:S02]  /*5a00*/  FADD R12, RZ, R10 ;  /* 0x0000000aff0c7221 */ /* 0x000fc40000000000 */
[----:B------:R-:W0:Y:S08]  /*5a10*/  MUFU.EX2 R14, R13 ;  /* 0x0000000d000e7308 */ /* 0x000e300000000800 */
        /* <DEDUP_REMOVED lines=34> */
.L_x_939:
[----:B------:R-:W-:Y:S02]  /*5c40*/  HFMA2 R12, -RZ, RZ, 0, 4.76837158203125e-07 ;  /* 0x00000008ff0c7431 */ /* 0x000fe400000001ff */
[----:B------:R-:W-:-:S05]  /*5c50*/  FADD R33, R13, R14 ;  /* 0x0000000e0d217221 */ /* 0x000fca0000000000 */
[----:B------:R-:W-:-:S07]  /*5c60*/  MOV R13, R33 ;  /* 0x00000021000d7202 */ /* 0x000fce0000000f00 */
[----:B------:R-:W-:Y:S05]  /*5c70*/  WARPSYNC.COLLECTIVE R15, `(.L_x_940) ;  /* 0x000000000f087348 */ /* 0x000fea0003c00000 */
[----:B------:R0:W1:Y:S02]  /*5c80*/  SHFL.BFLY P6, R14, R13, R12, R11 ;  /* 0x0c00000c0d0e7389 */ /* 0x00006400000c000b */
[----:B01----:R-:W-:Y:S05]  /*5c90*/  ENDCOLLECTIVE ;  /* 0x000000000000791b */ /* 0x003fea0003800000 */
.L_x_940:
[----:B------:R-:W-:Y:S02]  /*5ca0*/  HFMA2 R12, -RZ, RZ, 0, 2.384185791015625e-07 ;  /* 0x00000004ff0c7431 */ /* 0x000fe400000001ff */
[----:B------:R-:W-:-:S05]  /*5cb0*/  FADD R34, R33, R14 ;  /* 0x0000000e21227221 */ /* 0x000fca0000000000 */
[----:B------:R-:W-:-:S07]  /*5cc0*/  MOV R13, R34 ;  /* 0x00000022000d7202 */ /* 0x000fce0000000f00 */
[----:B------:R-:W-:Y:S05]  /*5cd0*/  WARPSYNC.COLLECTIVE R15, `(.L_x_941) ;  /* 0x000000000f087348 */ /* 0x000fea0003c00000 */
[----:B------:R0:W1:Y:S02]  /*5ce0*/  SHFL.BFLY P6, R14, R13, R12, R11 ;  /* 0x0c00000c0d0e7389 */ /* 0x00006400000c000b */
[----:B01----:R-:W-:Y:S05]  /*5cf0*/  ENDCOLLECTIVE ;  /* 0x000000000000791b */ /* 0x003fea0003800000 */
.L_x_941:
[----:B------:R-:W-:Y:S02]  /*5d00*/  HFMA2 R12, -RZ, RZ, 0, 1.1920928955078125e-07 ;  /* 0x00000002ff0c7431 */ /* 0x000fe400000001ff */
[----:B------:R-:W-:-:S05]  /*5d10*/  FADD R35, R34, R14 ;  /* 0x0000000e22237221 */ /* 0x000fca0000000000 */
[----:B------:R-:W-:-:S07]  /*5d20*/  MOV R13, R35 ;  /* 0x00000023000d7202 */ /* 0x000fce0000000f00 */
[----:B------:R-:W-:Y:S05]  /*5d30*/  WARPSYNC.COLLECTIVE R15, `(.L_x_942) ;  /* 0x000000000f087348 */ /* 0x000fea0003c00000 */
[----:B------:R0:W1:Y:S02]  /*5d40*/  SHFL.BFLY P6, R14, R13, R12, R11 ;  /* 0x0c00000c0d0e7389 */ /* 0x00006400000c000b */
[----:B01----:R-:W-:Y:S05]  /*5d50*/  ENDCOLLECTIVE ;  /* 0x000000000000791b */ /* 0x003fea0003800000 */
.L_x_942:
[----:B------:R-:W-:Y:S02]  /*5d60*/  HFMA2 R12, -RZ, RZ, 0, 5.9604644775390625e-08 ;  /* 0x00000001ff0c7431 */ /* 0x000fe400000001ff */
[----:B------:R-:W-:-:S05]  /*5d70*/  FADD R36, R35, R14 ;  /* 0x0000000e23247221 */ /* 0x000fca0000000000 */
[----:B------:R-:W-:-:S07]  /*5d80*/  MOV R13, R36 ;  /* 0x00000024000d7202 */ /* 0x000fce0000000f00 */
[----:B------:R-:W-:Y:S05]  /*5d90*/  WARPSYNC.COLLECTIVE R15, `(.L_x_943) ;  /* 0x000000000f087348 */ /* 0x000fea0003c00000 */
[----:B------:R0:W1:Y:S02]  /*5da0*/  SHFL.BFLY P6, R14, R13, R12, R11 ;  /* 0x0c00000c0d0e7389 */ /* 0x00006400000c000b */
[----:B01----:R-:W-:Y:S05]  /*5db0*/  ENDCOLLECTIVE ;  /* 0x000000000000791b */ /* 0x003fea0003800000 */
.L_x_943:
[----:B------:R-:W-:Y:S05]  /*5dc0*/  BRA `(.L_x_944) ;  /* 0xffffffc400a47947 */ /* 0x000fea000383ffff */
        .weak           $__internal_10_$__cuda_sm3x_div_rn_noftz_f32_slowpath
        .type           $__internal_10_$__cuda_sm3x_div_rn_noftz_f32_slowpath,@function
        .size           $__internal_10_$__cuda_sm3x_div_rn_noftz_f32_slowpath,(.L_x_15327 - $__internal_10_$__cuda_sm3x_div_rn_noftz_f32_slowpath)
$__internal_10_$__cuda_sm3x_div_rn_noftz_f32_slowpath:
[----:B------:R-:W-:Y:S01]  /*5dd0*/  SHF.R.U32.HI R34, RZ, 0x17, R11 ;  /* 0x00000017ff227819 */ /* 0x000fe2000001160b */
[----:B------:R-:W-:Y:S03]  /*5de0*/  BSSY.RECONVERGENT B1, `(.L_x_945) ;  /* 0x0000062000017945 */ /* 0x000fe60003800200 */
[----:B------:R-:W-:Y:S02]  /*5df0*/  LOP3.LUT R44, R34, 0xff, RZ, 0xc0, !PT ;  /* 0x000000ff222c7812 */ /* 0x000fe400078ec0ff */
[----:B------:R-:W-:Y:S02]  /*5e00*/  SHF.R.U32.HI R34, RZ, 0x17, R10 ;  /* 0x00000017ff227819 */ /* 0x000fe4000001160a */
[----:B------:R-:W-:Y:S02]  /*5e10*/  IADD3 R36, PT, PT, R44, -0x1, RZ ;  /* 0xffffffff2c247810 */ /* 0x000fe40007ffe0ff */
[----:B------:R-:W-:-:S02]  /*5e20*/  LOP3.LUT R42, R34, 0xff, RZ, 0xc0, !PT ;  /* 0x000000ff222a7812 */ /* 0x000fc400078ec0ff */
        /* <DEDUP_REMOVED lines=28> */
.L_x_946:
[----:B------:R-:W-:Y:S01]  /*5ff0*/  LEA R36, R44, 0xc0800000, 0x17 ;  /* 0xc08000002c247811 */ /* 0x000fe200078eb8ff */
[----:B------:R-:W-:Y:S03]  /*6000*/  BSSY.RECONVERGENT B2, `(.L_x_951) ;  /* 0x0000036000027945 */ /* 0x000fe60003800200 */
[----:B------:R-:W-:Y:S02]  /*6010*/  IADD3 R36, PT, PT, -R36, R11, RZ ;  /* 0x0000000b24247210 */ /* 0x000fe40007ffe1ff */
[----:B------:R-:W-:Y:S02]  /*6020*/  IADD3 R11, PT, PT, R42, -0x7f, RZ ;  /* 0xffffff812a0b7810 */ /* 0x000fe40007ffe0ff */
[----:B------:R-:W0:Y:S01]  /*6030*/  MUFU.RCP R35, R36 ;  /* 0x0000002400237308 */ /* 0x000e220000001000 */
[----:B------:R-:W-:Y:S02]  /*6040*/  FADD.FTZ R75, -R36, -RZ ;  /* 0x800000ff244b7221 */ /* 0x000fe40000010100 */
[C---:B------:R-:W-:Y:S01]  /*6050*/  IMAD R10, R11.reuse, -0x800000, R10 ;  /* 0xff8000000b0a7824 */ /* 0x040fe200078e020a */
[----:B------:R-:W-:Y:S01]  /*6060*/  IADD3 R11, PT, PT, R11, 0x7f, -R44 ;  /* 0x0000007f0b0b7810 */ /* 0x000fe20007ffe82c */
[----:B0-----:R-:W-:-:S04]  /*6070*/  FFMA R42, R35, R75, 1 ;  /* 0x3f800000232a7423 */ /* 0x001fc8000000004b */
[----:B------:R-:W-:Y:S01]  /*6080*/  FFMA R42, R35, R42, R35 ;  /* 0x0000002a232a7223 */ /* 0x000fe20000000023 */
[----:B------:R-:W-:-:S03]  /*6090*/  IADD3 R35, PT, PT, R11, R34, RZ ;  /* 0x000000220b237210 */ /* 0x000fc60007ffe0ff */
        /* <DEDUP_REMOVED lines=28> */
[----:B------:R-:W-:-:S04]  /*6260*/  SHF.L.U32 R35, R34, R35, RZ ;  /* 0x0000002322237219 */ /* 0x000fc800000006ff */
[----:B------:R-:W-:Y:S02]  /*6270*/  ISETP.NE.AND P2, PT, R35, RZ, P2 ;  /* 0x000000ff2300720c */ /* 0x000fe40001745270 */
[----:B------:R-:W-:Y:S02]  /*6280*/  SEL R35, R10, RZ, P3 ;  /* 0x000000ff0a237207 */ /* 0x000fe40001800000 */
[----:B------:R-:W-:Y:S02]  /*6290*/  PLOP3.LUT P1, PT, P1, P2, PT, 0xf8, 0x8f ;  /* 0x00000000008f781c */ /* 0x000fe40000f25f70 */
        /* <DEDUP_REMOVED lines=8> */
.L_x_953:
[----:B------:R-:W-:-:S04]  /*6320*/  LOP3.LUT R11, R11, 0x80000000, RZ, 0xc0, !PT ;  /* 0x800000000b0b7812 */ /* 0x000fc800078ec0ff */
[----:B------:R-:W-:Y:S01]  /*6330*/  LOP3.LUT R11, R11, 0x7f800000, RZ, 0xfc, !PT ;  /* 0x7f8000000b0b7812 */ /* 0x000fe200078efcff */
[----:B------:R-:W-:Y:S06]  /*6340*/  BRA `(.L_x_954) ;  /* 0x0000000000047947 */ /* 0x000fec0003800000 */
.L_x_952:
[----:B------:R-:W-:-:S07]  /*6350*/  LEA R11, R35, R11, 0x17 ;  /* 0x0000000b230b7211 */ /* 0x000fce00078eb8ff */
.L_x_954:
[----:B------:R-:W-:Y:S05]  /*6360*/  BSYNC.RECONVERGENT B2 ;  /* 0x0000000000027941 */ /* 0x000fea0003800200 */
.L_x_951:
[----:B------:R-:W-:Y:S05]  /*6370*/  BRA `(.L_x_955) ;  /* 0x0000000000207947 */ /* 0x000fea0003800000 */
.L_x_950:
[----:B------:R-:W-:-:S04]  /*6380*/  LOP3.LUT R11, R11, 0x80000000, R10, 0x48, !PT ;  /* 0x800000000b0b7812 */ /* 0x000fc800078e480a */
[----:B------:R-:W-:Y:S01]  /*6390*/  LOP3.LUT R11, R11, 0x7f800000, RZ, 0xfc, !PT ;  /* 0x7f8000000b0b7812 */ /* 0x000fe200078efcff */
[----:B------:R-:W-:Y:S06]  /*63a0*/  BRA `(.L_x_955) ;  /* 0x0000000000147947 */ /* 0x000fec0003800000 */
.L_x_949:
[----:B------:R-:W-:Y:S01]  /*63b0*/  LOP3.LUT R11, R11, 0x80000000, R10, 0x48, !PT ;  /* 0x800000000b0b7812 */ /* 0x000fe200078e480a */
[----:B------:R-:W-:Y:S06]  /*63c0*/  BRA `(.L_x_955) ;  /* 0x00000000000c7947 */ /* 0x000fec0003800000 */
.L_x_948:
[----:B------:R-:W0:Y:S01]  /*63d0*/  MUFU.RSQ R11, -QNAN ;  /* 0xffc00000000b7908 */ /* 0x000e220000001400 */
[----:B------:R-:W-:Y:S05]  /*63e0*/  BRA `(.L_x_955) ;  /* 0x0000000000047947 */ /* 0x000fea0003800000 */
.L_x_947:
[----:B------:R-:W-:-:S07]  /*63f0*/  FADD.FTZ R11, R10, R11 ;  /* 0x0000000b0a0b7221 */ /* 0x000fce0000010000 */
.L_x_955:
[----:B------:R-:W-:Y:S05]  /*6400*/  BSYNC.RECONVERGENT B1 ;  /* 0x0000000000017941 */ /* 0x000fea0003800200 */
.L_x_945:
[----:B0-----:R-:W-:Y:S01]  /*6410*/  MOV R34, R11 ;  /* 0x0000000b00227202 */ /* 0x001fe20000000f00 */
[----:B------:R-:W-:Y:S01]  /*6420*/  HFMA2 R11, -RZ, RZ, 0, 0 ;  /* 0x00000000ff0b7431 */ /* 0x000fe200000001ff */
[----:B------:R-:W-:-:S04]  /*6430*/  MOV R10, R33 ;  /* 0x00000021000a7202 */ /* 0x000fc80000000f00 */
[----:B------:R-:W-:Y:S05]  /*6440*/  RET.REL.NODEC R10 `(_ZN7oneflow4cuda7softmax15SoftmaxWarpImplI10SimpleLoadI6__halffE11SimpleStoreIS4_fEfLi1ELi27ELi32ELi1ELb1ELNS1_9AlgorithmE0EEEvT_T0_ll) ;  /* 0xffffff980aec7950 */ /* 0x000fea0003c3ffff */
.L_x_956:
        /* <DEDUP_REMOVED lines=11> */
.L_x_15327:


//--------------------- .text._ZN7oneflow4cuda7softmax15SoftmaxWarpImplI10SimpleLoadI6__halffE11SimpleStoreIS4_fEfLi1ELi27ELi32ELi1ELb0ELNS1_9AlgorithmE0EEEvT_T0_ll --------------------------
	.section	.text._ZN7oneflow4cuda7softmax15SoftmaxWarpImplI10SimpleLoadI6__halffE11SimpleStoreIS4_fEfLi1ELi27ELi32ELi1ELb0ELNS1_9AlgorithmE0EEEvT_T0_ll,"ax",@progbits
	.align	128
        .global         _ZN7oneflow4cuda7softmax15SoftmaxWarpImplI10SimpleLoadI6__halffE11SimpleStoreIS4_fEfLi1ELi27ELi32ELi1ELb0ELNS1_9AlgorithmE0EEEvT_T0_ll
        .type           _ZN7oneflow4cuda7softmax15SoftmaxWarpImplI10SimpleLoadI6__halffE11SimpleStoreIS4_fEfLi1ELi27ELi32ELi1ELb0ELNS1_9AlgorithmE0EEEvT_T0_ll,@function
        .size           _ZN7oneflow4cuda7softmax15SoftmaxWarpImplI10SimpleLoadI6__halffE11SimpleStoreIS4_fEfLi1ELi27ELi32ELi1ELb0ELNS1_9AlgorithmE0EEEvT_T0_ll,(.L_x_15328 - _ZN7oneflow4cuda7softmax15SoftmaxWarpImplI10SimpleLoadI6__halffE11SimpleStoreIS4_fEfLi1ELi27ELi32ELi1ELb0ELNS1_9AlgorithmE0EEEvT_T0_ll)
        .other          _ZN7oneflow4cuda7softmax15SoftmaxWarpImplI10SimpleLoadI6__halffE11SimpleStoreIS4_fEfLi1ELi27ELi32ELi1ELb0ELNS1_9AlgorithmE0EEEvT_T0_ll,@"STO_CUDA_ENTRY STV_DEFAULT"
_ZN7oneflow4cuda7softmax15SoftmaxWarpImplI10SimpleLoadI6__halffE11SimpleStoreIS4_fEfLi1ELi27ELi32ELi1ELb0ELNS1_9AlgorithmE0EEEvT_T0_ll:
.text._ZN7oneflow4cuda7softmax15SoftmaxWarpImplI10SimpleLoadI6__halffE11SimpleStoreIS4_fEfLi1ELi27ELi32ELi1ELb0ELNS1_9AlgorithmE0EEEvT_T0_ll:
        /* <DEDUP_REMOVED lines=24> */
.L_x_957:
        /* <DEDUP_REMOVED lines=13> */
.L_x_1013:
[----:B------:R-:W-:Y:S01]  /*0250*/  MOV R41, RZ ;  /* 0x000000ff00297202 */ /* 0x000fe20000000f00 */
[----:B------:R-:W-:Y:S01]  /*0260*/  IMAD R3, R44, UR38, RZ ;  /* 0x000000262c037c24 */ /* 0x000fe2000f8e02ff */
        /* <DEDUP_REMOVED lines=141> */
[----:B------:R-:W-:Y:S01]  /*0b40*/  FADD R7, R15, -12583039 ;  /* 0xcb40007f0f077421 */ /* 0x000fe20000000000 */
[----:B------:R-:W-:Y:S01]  /*0b50*/  FADD R9, R3, -12583039 ;  /* 0xcb40007f03097421 */ /* 0x000fe20000000000 */
[----:B------:R-:W-:Y:S01]  /*0b60*/  SHF.L.U32 R15, R15, 0x17, RZ ;  /* 0x000000170f0f7819 */ /* 0x000fe200000006ff */
[-C--:B------:R-:W-:Y:S01]  /*0b70*/  FFMA.SAT R33, R36, R11.reuse, 0.5 ;  /* 0x3f00000024217423 */ /* 0x080fe2000000200b */
[----:B------:R-:W-:Y:S01]  /*0b80*/  FFMA R7, R62, 1.4426950216293334961, -R7 ;  /* 0x3fb8aa3b3e077823 */ /* 0x000fe20000000807 */
[----:B------:R-:W-:Y:S01]  /*0b90*/  FFMA R9, R66, 1.4426950216293334961, -R9 ;  /* 0x3fb8aa3b42097823 */ /* 0x000fe20000000809 */
[----:B------:R-:W1:Y:S01]  /*0ba0*/  MUFU.EX2 R68, R68 ;  /* 0x0000004400447308 */ /* 0x000e620000000800 */
[-C--:B------:R-:W-:Y:S01]  /*0bb0*/  FFMA.RM R33, R33, R12.reuse, 12582913 ;  /* 0x4b40000121217423 */ /* 0x080fe2000000400c */
[----:B------:R-:W-:Y:S01]  /*0bc0*/  FFMA R62, R62, 1.925963033500011079e-08, R7 ;  /* 0x32a570603e3e7823 */ /* 0x000fe20000000007 */
[-C--:B------:R-:W-:Y:S01]  /*0bd0*/  FFMA.SAT R7, R60, R11.reuse, 0.5 ;  /* 0x3f0000003c077423 */ /* 0x080fe2000000200b */
[----:B------:R-:W-:Y:S01]  /*0be0*/  FFMA R66, R66, 1.925963033500011079e-08, R9 ;  /* 0x32a5706042427823 */ /* 0x000fe20000000009 */
[----:B------:R-:W-:Y:S01]  /*0bf0*/  FFMA.SAT R9, R64, R11, 0.5 ;  /* 0x3f00000040097423 */ /* 0x000fe2000000200b */
[----:B------:R-:W-:Y:S01]  /*0c00*/  SHF.L.U32 R5, R5, 0x17, RZ ;  /* 0x0000001705057819 */ /* 0x000fe200000006ff */
[-C--:B------:R-:W-:Y:S01]  /*0c10*/  FFMA.RM R10, R7, R12.reuse, 12582913 ;  /* 0x4b400001070a7423 */ /* 0x080fe2000000400c */
[----:B------:R-:W2:Y:S01]  /*0c20*/  MUFU.EX2 R62, R62 ;  /* 0x0000003e003e7308 */ /* 0x000ea20000000800 */
[----:B------:R-:W-:-:S02]  /*0c30*/  FFMA.RM R7, R9, R12, 12582913 ;  /* 0x4b40000109077423 */ /* 0x000fc4000000400c */
[----:B------:R-:W-:Y:S02]  /*0c40*/  FADD R9, R10, -12583039 ;  /* 0xcb40007f0a097421 */ /* 0x000fe40000000000 */
[----:B------:R-:W-:Y:S02]  /*0c50*/  FADD R13, R7, -12583039 ;  /* 0xcb40007f070d7421 */ /* 0x000fe40000000000 */
[----:B------:R-:W-:Y:S01]  /*0c60*/  FFMA R9, R60, 1.4426950216293334961, -R9 ;  /* 0x3fb8aa3b3c097823 */ /* 0x000fe20000000809 */
[----:B------:R-:W3:Y:S01]  /*0c70*/  MUFU.EX2 R19, R66 ;  /* 0x0000004200137308 */ /* 0x000ee20000000800 */
[----:B------:R-:W-:Y:S01]  /*0c80*/  FFMA R13, R64, 1.4426950216293334961, -R13 ;  /* 0x3fb8aa3b400d7823 */ /* 0x000fe2000000080d */
[----:B-1----:R-:W-:Y:S01]  /*0c90*/  FMUL R5, R5, R68 ;  /* 0x0000004405057220 */ /* 0x002fe20000400000 */
[----:B------:R-:W-:Y:S01]  /*0ca0*/  FFMA R60, R60, 1.925963033500011079e-08, R9 ;  /* 0x32a570603c3c7823 */ /* 0x000fe20000000009 */
[----:B------:R-:W-:Y:S01]  /*0cb0*/  FFMA.SAT R9, R58, R11, 0.5 ;  /* 0x3f0000003a097423 */ /* 0x000fe2000000200b */
[----:B------:R-:W-:-:S03]  /*0cc0*/  FFMA R64, R64, 1.925963033500011079e-08, R13 ;  /* 0x32a5706040407823 */ /* 0x000fc6000000000d */
[----:B------:R-:W-:Y:S01]  /*0cd0*/  FFMA.RM R9, R9, R12, 12582913 ;  /* 0x4b40000109097423 */ /* 0x000fe2000000400c */
[----:B------:R-:W1:Y:S03]  /*0ce0*/  MUFU.EX2 R60, R60 ;  /* 0x0000003c003c7308 */ /* 0x000e660000000800 */
[C---:B------:R-:W-:Y:S01]  /*0cf0*/  FADD R13, R9.reuse, -12583039 ;  /* 0xcb40007f090d7421 */ /* 0x040fe20000000000 */
[----:B------:R-:W-:-:S03]  /*0d00*/  SHF.L.U32 R9, R9, 0x17, RZ ;  /* 0x0000001709097819 */ /* 0x000fc600000006ff */
        /* <DEDUP_REMOVED lines=8> */
[----:B--2---:R-:W-:Y:S01]  /*0d90*/  FMUL R0, R15, R62 ;  /* 0x0000003e0f007220 */ /* 0x004fe20000400000 */
[----:B------:R-:W-:-:S04]  /*0da0*/  FFMA.SAT R15, R2, R11, 0.5 ;  /* 0x3f000000020f7423 */ /* 0x000fc8000000200b */
[----:B------:R-:W-:-:S04]  /*0db0*/  FFMA.RM R15, R15, R12, 12582913 ;  /* 0x4b4000010f0f7423 */ /* 0x000fc8000000400c */
[C---:B------:R-:W-:Y:S01]  /*0dc0*/  FADD R21, R15.reuse, -12583039 ;  /* 0xcb40007f0f157421 */ /* 0x040fe20000000000 */
[----:B------:R-:W-:-:S03]  /*0dd0*/  SHF.L.U32 R15, R15, 0x17, RZ ;  /* 0x000000170f0f7819 */ /* 0x000fc600000006ff */
[----:B------:R-:W-:-:S04]  /*0de0*/  FFMA R21, R2, 1.4426950216293334961, -R21 ;  /* 0x3fb8aa3b02157823 */ /* 0x000fc80000000815 */
[----:B------:R-:W-:Y:S01]  /*0df0*/  FFMA R18, R2, 1.925963033500011079e-08, R21 ;  /* 0x32a5706002127823 */ /* 0x000fe20000000015 */
[----:B------:R-:W-:Y:S01]  /*0e00*/  FFMA.SAT R21, R56, R11, 0.5 ;  /* 0x3f00000038157423 */ /* 0x000fe2000000200b */
[----:B------:R-:W-:Y:S02]  /*0e10*/  SHF.L.U32 R2, R3, 0x17, RZ ;  /* 0x0000001703027819 */ /* 0x000fe400000006ff */
[----:B------:R-:W-:Y:S01]  /*0e20*/  SHF.L.U32 R3, R10, 0x17, RZ ;  /* 0x000000170a037819 */ /* 0x000fe200000006ff */
[----:B------:R-:W-:Y:S01]  /*0e30*/  FFMA.RM R16, R21, R12, 12582913 ;  /* 0x4b40000115107423 */ /* 0x000fe2000000400c */
[----:B------:R-:W-:Y:S01]  /*0e40*/  MUFU.EX2 R18, R18 ;  /* 0x0000001200127308 */ /* 0x000fe20000000800 */
[----:B---3--:R-:W-:Y:S02]  /*0e50*/  FMUL R2, R2, R19 ;  /* 0x0000001302027220 */ /* 0x008fe40000400000 */
[----:B------:R-:W-:Y:S01]  /*0e60*/  FADD R19, R16, -12583039 ;  /* 0xcb40007f10137421 */ /* 0x000fe20000000000 */
[----:B-1----:R-:W-:-:S03]  /*0e70*/  FMUL R3, R3, R60 ;  /* 0x0000003c03037220 */ /* 0x002fc60000400000 */
[C---:B------:R-:W-:Y:S01]  /*0e80*/  FFMA R19, R56.reuse, 1.4426950216293334961, -R19 ;  /* 0x3fb8aa3b38137823 */ /* 0x040fe20000000813 */
[----:B------:R-:W1:Y:S03]  /*0e90*/  MUFU.EX2 R21, R64 ;  /* 0x0000004000157308 */ /* 0x000e660000000800 */
        /* <DEDUP_REMOVED lines=10> */
[----:B------:R-:W-:Y:S01]  /*0f40*/  FFMA.RM R19, R19, R12, 12582913 ;  /* 0x4b40000113137423 */ /* 0x000fe2000000400c */
[----:B------:R-:W2:Y:S01]  /*0f50*/  MUFU.EX2 R23, R23 ;  /* 0x0000001700177308 */ /* 0x000ea20000000800 */
[----:B-1----:R-:W-:Y:S01]  /*0f60*/  FMUL R4, R4, R21 ;  /* 0x0000001504047220 */ /* 0x002fe20000400000 */
        /* <DEDUP_REMOVED lines=8> */
[----:B------:R1:W3:Y:S01]  /*0ff0*/  MUFU.EX2 R58, R17 ;  /* 0x00000011003a7308 */ /* 0x0002e20000000800 */
[----:B------:R-:W-:Y:S01]  /*1000*/  FFMA R7, R48, 1.4426950216293334961, -R7 ;  /* 0x3fb8aa3b30077823 */ /* 0x000fe20000000807 */
[----:B--2---:R-:W-:-:S03]  /*1010*/  FMUL R10, R10, R23 ;  /* 0x000000170a0a7220 */ /* 0x004fc60000400000 */
[----:B------:R-:W-:Y:S01]  /*1020*/  FFMA R48, R48, 1.925963033500011079e-08, R7 ;  /* 0x32a5706030307823 */ /* 0x000fe20000000007 */
[----:B------:R-:W-:Y:S01]  /*1030*/  SHF.L.U32 R7, R13, 0x17, RZ ;  /* 0x000000170d077819 */ /* 0x000fe200000006ff */
[----:B------:R-:W-:Y:S01]  /*1040*/  FFMA.RM R13, R9, R12, 12582913 ;  /* 0x4b400001090d7423 */ /* 0x000fe2000000400c */
[----:B------:R-:W-:Y:S01]  /*1050*/  MUFU.EX2 R25, R25 ;  /* 0x0000001900197308 */ /* 0x000fe20000000800 */
[----:B-1----:R-:W-:Y:S02]  /*1060*/  FADD R17, R27, -12583039 ;  /* 0xcb40007f1b117421 */ /* 0x002fe40000000000 */
[C---:B------:R-:W-:Y:S01]  /*1070*/  FADD R9, R13.reuse, -12583039 ;  /* 0xcb40007f0d097421 */ /* 0x040fe20000000000 */
[----:B------:R-:W-:Y:S01]  /*1080*/  SHF.L.U32 R13, R13, 0x17, RZ ;  /* 0x000000170d0d7819 */ /* 0x000fe200000006ff */
[----:B------:R-:W-:Y:S02]  /*1090*/  FFMA R17, R30, 1.4426950216293334961, -R17 ;  /* 0x3fb8aa3b1e117823 */ /* 0x000fe40000000811 */
[----:B------:R-:W-:Y:S01]  /*10a0*/  FFMA R9, R8, 1.4426950216293334961, -R9 ;  /* 0x3fb8aa3b08097823 */ /* 0x000fe20000000809 */
[----:B------:R-:W-:Y:S01]  /*10b0*/  MUFU.EX2 R48, R48 ;  /* 0x0000003000307308 */ /* 0x000fe20000000800 */
[----:B------:R-:W-:Y:S01]  /*10c0*/  FFMA R31, R30, 1.925963033500011079e-08, R17 ;  /* 0x32a570601e1f7823 */ /* 0x000fe20000000011 */
[-C--:B------:R-:W-:Y:S01]  /*10d0*/  FFMA.SAT R17, R52, R11.reuse, 0.5 ;  /* 0x3f00000034117423 */ /* 0x080fe2000000200b */
[----:B------:R-:W-:Y:S01]  /*10e0*/  FFMA R29, R8, 1.925963033500011079e-08, R9 ;  /* 0x32a57060081d7823 */ /* 0x000fe20000000009 */
[----:B------:R-:W-:Y:S01]  /*10f0*/  FMUL R8, R15, R18 ;  /* 0x000000120f087220 */ /* 0x000fe20000400000 */
[----:B------:R-:W-:Y:S01]  /*1100*/  FFMA.SAT R15, R46, R11, 0.5 ;  /* 0x3f0000002e0f7423 */ /* 0x000fe2000000200b */
[----:B------:R-:W-:Y:S01]  /*1110*/  FFMA.RM R23, R17, R12, 12582913 ;  /* 0x4b40000111177423 */ /* 0x000fe2000000400c */
[----:B---3--:R-:W-:Y:S01]  /*1120*/  FMUL R7, R7, R58 ;  /* 0x0000003a07077220 */ /* 0x008fe20000400000 */
[----:B------:R1:W2:Y:S01]  /*1130*/  MUFU.EX2 R18, R29 ;  /* 0x0000001d00127308 */ /* 0x0002a20000000800 */
[----:B------:R-:W-:Y:S01]  /*1140*/  FFMA.RM R15, R15, R12, 12582913 ;  /* 0x4b4000010f0f7423 */ /* 0x000fe2000000400c */
[----:B------:R-:W-:-:S03]  /*1150*/  FADD R17, R23, -12583039 ;  /* 0xcb40007f17117421 */ /* 0x000fc60000000000 */
[C---:B------:R-:W-:Y:S01]  /*1160*/  FADD R9, R15.reuse, -12583039 ;  /* 0xcb40007f0f097421 */ /* 0x040fe20000000000 */
[----:B------:R-:W-:Y:S01]  /*1170*/  FFMA R17, R52, 1.4426950216293334961, -R17 ;  /* 0x3fb8aa3b34117823 */ /* 0x000fe20000000811 */
[----:B------:R-:W-:Y:S01]  /*1180*/  SHF.L.U32 R15, R15, 0x17, RZ ;  /* 0x000000170f0f7819 */ /* 0x000fe200000006ff */
[----:B------:R-:W-:Y:S01]  /*1190*/  MUFU.EX2 R31, R31 ;  /* 0x0000001f001f7308 */ /* 0x000fe20000000800 */
[----:B------:R-:W-:Y:S01]  /*11a0*/  FFMA R9, R46, 1.4426950216293334961, -R9 ;  /* 0x3fb8aa3b2e097823 */ /* 0x000fe20000000809 */
[----:B------:R-:W-:Y:S01]  /*11b0*/  FFMA R52, R52, 1.925963033500011079e-08, R17 ;  /* 0x32a5706034347823 */ /* 0x000fe20000000011 */
[-C--:B------:R-:W-:Y:S01]  /*11c0*/  FFMA.SAT R17, R32, R11.reuse, 0.5 ;  /* 0x3f00000020117423 */ /* 0x080fe2000000200b */
[----:B-1----:R-:W-:Y:S01]  /*11d0*/  FFMA.SAT R29, R24, R11, 0.5 ;  /* 0x3f000000181d7423 */ /* 0x002fe2000000200b */
[----:B------:R-:W-:Y:S01]  /*11e0*/  FFMA R46, R46, 1.925963033500011079e-08, R9 ;  /* 0x32a570602e2e7823 */ /* 0x000fe20000000009 */
[----:B------:R-:W-:Y:S01]  /*11f0*/  SHF.L.U32 R9, R16, 0x17, RZ ;  /* 0x0000001710097819 */ /* 0x000fe200000006ff */
[----:B------:R-:W-:Y:S01]  /*1200*/  FFMA.RM R30, R17, R12, 12582913 ;  /* 0x4b400001111e7423 */ /* 0x000fe2000000400c */
[----:B------:R-:W-:Y:S01]  /*1210*/  SHF.L.U32 R16, R19, 0x17, RZ ;  /* 0x0000001713107819 */ /* 0x000fe200000006ff */
[----:B--2---:R-:W-:Y:S01]  /*1220*/  FMUL R18, R13, R18 ;  /* 0x000000120d127220 */ /* 0x004fe20000400000 */
[----:B------:R-:W-:Y:S01]  /*1230*/  FADD R13, R33, -12583039 ;  /* 0xcb40007f210d7421 */ /* 0x000fe20000000000 */
[----:B------:R-:W-:Y:S01]  /*1240*/  FADD R19, R30, -12583039 ;  /* 0xcb40007f1e137421 */ /* 0x000fe20000000000 */
[----:B------:R-:W1:Y:S01]  /*1250*/  MUFU.EX2 R46, R46 ;  /* 0x0000002e002e7308 */ /* 0x000e620000000800 */
[----:B------:R-:W-:Y:S01]  /*1260*/  FMUL R16, R16, R25 ;  /* 0x0000001910107220 */ /* 0x000fe20000400000 */
[----:B------:R-:W-:Y:S01]  /*1270*/  FFMA R13, R36, 1.4426950216293334961, -R13 ;  /* 0x3fb8aa3b240d7823 */ /* 0x000fe2000000080d */
[----:B------:R-:W-:Y:S01]  /*1280*/  FFMA R19, R32, 1.4426950216293334961, -R19 ;  /* 0x3fb8aa3b20137823 */ /* 0x000fe20000000813 */
[----:B------:R-:W-:Y:S01]  /*1290*/  SHF.L.U32 R17, R21, 0x17, RZ ;  /* 0x0000001715117819 */ /* 0x000fe200000006ff */
[-C--:B------:R-:W-:Y:S01]  /*12a0*/  FFMA.RM R29, R29, R12.reuse, 12582913 ;  /* 0x4b4000011d1d7423 */ /* 0x080fe2000000400c */
[----:B------:R-:W-:Y:S01]  /*12b0*/  FFMA R36, R36, 1.925963033500011079e-08, R13 ;  /* 0x32a5706024247823 */ /* 0x000fe2000000000d */
[----:B------:R-:W-:Y:S01]  /*12c0*/  FFMA R37, R32, 1.925963033500011079e-08, R19 ;  /* 0x32a5706020257823 */ /* 0x000fe20000000013 */
[-C--:B------:R-:W-:Y:S01]  /*12d0*/  FFMA.SAT R19, R38, R11.reuse, 0.5 ;  /* 0x3f00000026137423 */ /* 0x080fe2000000200b */
[-C--:B------:R-:W-:Y:S01]  /*12e0*/  FFMA.SAT R13, R20, R11.reuse, 0.5 ;  /* 0x3f000000140d7423 */ /* 0x080fe2000000200b */
[----:B------:R-:W-:Y:S01]  /*12f0*/  SHF.L.U32 R21, R23, 0x17, RZ ;  /* 0x0000001717157819 */ /* 0x000fe200000006ff */
[----:B------:R-:W-:Y:S01]  /*1300*/  FFMA.SAT R23, R22, R11, 0.5 ;  /* 0x3f00000016177423 */ /* 0x000fe2000000200b */
[-C--:B------:R-:W-:Y:S01]  /*1310*/  FFMA.RM R32, R19, R12.reuse, 12582913 ;  /* 0x4b40000113207423 */ /* 0x080fe2000000400c */
[----:B------:R-:W-:Y:S01]  /*1320*/  FFMA.RM R13, R13, R12, 12582913 ;  /* 0x4b4000010d0d7423 */ /* 0x000fe2000000400c */
[----:B------:R-:W-:Y:S01]  /*1330*/  MUFU.EX2 R37, R37 ;  /* 0x0000002500257308 */ /* 0x000fe20000000800 */
[----:B------:R-:W-:Y:S01]  /*1340*/  FADD R41, R29, -12583039 ;  /* 0xcb40007f1d297421 */ /* 0x000fe20000000000 */
[----:B------:R-:W-:Y:S01]  /*1350*/  FADD R19, R32, -12583039 ;  /* 0xcb40007f20137421 */ /* 0x000fe20000000000 */
[----:B------:R-:W-:Y:S01]  /*1360*/  FMUL R9, R9, R56 ;  /* 0x0000003809097220 */ /* 0x000fe20000400000 */
[----:B------:R-:W-:-:S02]  /*1370*/  FMUL R17, R17, R48 ;  /* 0x0000003011117220 */ /* 0x000fc40000400000 */
[C---:B------:R-:W-:Y:S02]  /*1380*/  FFMA R19, R38.reuse, 1.4426950216293334961, -R19 ;  /* 0x3fb8aa3b26137823 */ /* 0x040fe40000000813 */
[----:B------:R-:W2:Y:S02]  /*1390*/  MUFU.EX2 R52, R52 ;  /* 0x0000003400347308 */ /* 0x000ea40000000800 */
[----:B------:R-:W-:Y:S01]  /*13a0*/  FFMA R38, R38, 1.925963033500011079e-08, R19 ;  /* 0x32a5706026267823 */ /* 0x000fe20000000013 */
[----:B-1----:R-:W-:Y:S01]  /*13b0*/  FMUL R19, R15, R46 ;  /* 0x0000002e0f137220 */ /* 0x002fe20000400000 */
[----:B------:R-:W-:-:S04]  /*13c0*/  FADD R15, R13, -12583039 ;  /* 0xcb40007f0d0f7421 */ /* 0x000fc80000000000 */
[C---:B------:R-:W-:Y:S01]  /*13d0*/  FFMA R15, R20.reuse, 1.4426950216293334961, -R15 ;  /* 0x3fb8aa3b140f7823 */ /* 0x040fe2000000080f */
[----:B------:R-:W1:Y:S03]  /*13e0*/  MUFU.EX2 R38, R38 ;  /* 0x0000002600267308 */ /* 0x000e660000000800 */
[----:B------:R-:W-:Y:S01]  /*13f0*/  FFMA R25, R20, 1.925963033500011079e-08, R15 ;  /* 0x32a5706014197823 */ /* 0x000fe2000000000f */
[----:B------:R-:W-:Y:S01]  /*1400*/  FFMA.SAT R15, R14, R11, 0.5 ;  /* 0x3f0000000e0f7423 */ /* 0x000fe2000000200b */
[----:B------:R-:W-:-:S03]  /*1410*/  SHF.L.U32 R20, R27, 0x17, RZ ;  /* 0x000000171b147819 */ /* 0x000fc600000006ff */
[----:B------:R-:W-:Y:S01]  /*1420*/  FFMA.RM R15, R15, R12, 12582913 ;  /* 0x4b4000010f0f7423 */ /* 0x000fe2000000400c */
[----:B------:R-:W3:Y:S01]  /*1430*/  MUFU.EX2 R25, R25 ;  /* 0x0000001900197308 */ /* 0x000ee20000000800 */
[----:B------:R-:W-:Y:S01]  /*1440*/  FMUL R20, R20, R31 ;  /* 0x0000001f14147220 */ /* 0x000fe20000400000 */
[----:B--2---:R-:W-:Y:S01]  /*1450*/  FMUL R21, R21, R52 ;  /* 0x0000003415157220 */ /* 0x004fe20000400000 */
[C---:B------:R-:W-:Y:S01]  /*1460*/  FADD R27, R15.reuse, -12583039 ;  /* 0xcb40007f0f1b7421 */ /* 0x040fe20000000000 */
[----:B------:R-:W-:-:S03]  /*1470*/  SHF.L.U32 R15, R15, 0x17, RZ ;  /* 0x000000170f0f7819 */ /* 0x000fc600000006ff */
[----:B------:R-:W-:-:S04]  /*1480*/  FFMA R27, R14, 1.4426950216293334961, -R27 ;  /* 0x3fb8aa3b0e1b7823 */ /* 0x000fc8000000081b */
[----:B------:R-:W-:Y:S01]  /*1490*/  FFMA R27, R14, 1.925963033500011079e-08, R27 ;  /* 0x32a570600e1b7823 */ /* 0x000fe2000000001b */
[----:B------:R-:W-:-:S04]  /*14a0*/  FFMA.RM R14, R23, R12, 12582913 ;  /* 0x4b400001170e7423 */ /* 0x000fc8000000400c */
[----:B------:R-:W-:-:S04]  /*14b0*/  FADD R23, R14, -12583039 ;  /* 0xcb40007f0e177421 */ /* 0x000fc80000000000 */
[----:B------:R-:W-:-:S04]  /*14c0*/  FFMA R23, R22, 1.4426950216293334961, -R23 ;  /* 0x3fb8aa3b16177823 */ /* 0x000fc80000000817 */
[----:B------:R-:W-:Y:S01]  /*14d0*/  FFMA R31, R22, 1.925963033500011079e-08, R23 ;  /* 0x32a57060161f7823 */ /* 0x000fe20000000017 */
[----:B------:R-:W-:Y:S02]  /*14e0*/  SHF.L.U32 R22, R30, 0x17, RZ ;  /* 0x000000171e167819 */ /* 0x000fe400000006ff */
[----:B------:R-:W-:Y:S01]  /*14f0*/  SHF.L.U32 R23, R32, 0x17, RZ ;  /* 0x0000001720177819 */ /* 0x000fe200000006ff */
[----:B------:R-:W-:Y:S02]  /*1500*/  MUFU.EX2 R46, R31 ;  /* 0x0000001f002e7308 */ /* 0x000fe40000000800 */
[----:B------:R-:W-:Y:S01]  /*1510*/  FMUL R22, R22, R37 ;  /* 0x0000002516167220 */ /* 0x000fe20000400000 */
[----:B------:R-:W-:Y:S01]  /*1520*/  FFMA R37, R24, 1.4426950216293334961, -R41 ;  /* 0x3fb8aa3b18257823 */ /* 0x000fe20000000829 */
[----:B------:R-:W-:Y:S01]  /*1530*/  FFMA.SAT R41, R28, R11, 0.5 ;  /* 0x3f0000001c297423 */ /* 0x000fe2000000200b */
[----:B-1----:R-:W-:Y:S02]  /*1540*/  FMUL R23, R23, R38 ;  /* 0x0000002617177220 */ /* 0x002fe40000400000 */
[----:B------:R-:W-:Y:S01]  /*1550*/  FFMA R37, R24, 1.925963033500011079e-08, R37 ;  /* 0x32a5706018257823 */ /* 0x000fe20000000025 */
[----:B------:R-:W-:Y:S01]  /*1560*/  FFMA.RM R30, R41, R12, 12582913 ;  /* 0x4b400001291e7423 */ /* 0x000fe2000000400c */
[----:B------:R-:W-:Y:S01]  /*1570*/  SHF.L.U32 R24, R33, 0x17, RZ ;  /* 0x0000001721187819 */ /* 0x000fe200000006ff */
[----:B------:R1:W2:Y:S02]  /*1580*/  MUFU.EX2 R41, R36 ;  /* 0x0000002400297308 */ /* 0x0002a40000000800 */
[----:B------:R-:W-:-:S04]  /*1590*/  FADD R43, R30, -12583039 ;  /* 0xcb40007f1e2b7421 */ /* 0x000fc80000000000 */
[C---:B------:R-:W-:Y:S02]  /*15a0*/  FFMA R43, R28.reuse, 1.4426950216293334961, -R43 ;  /* 0x3fb8aa3b1c2b7823 */ /* 0x040fe4000000082b */
[----:B------:R4:W-:Y:S01]  /*15b0*/  MUFU.EX2 R38, R27 ;  /* 0x0000001b00267308 */ /* 0x0009e20000000800 */
[----:B-1----:R-:W-:Y:S01]  /*15c0*/  SHF.L.U32 R36, R13, 0x17, RZ ;  /* 0x000000170d247819 */ /* 0x002fe200000006ff */
[----:B------:R-:W-:Y:S01]  /*15d0*/  FFMA R28, R28, 1.925963033500011079e-08, R43 ;  /* 0x32a570601c1c7823 */ /* 0x000fe2000000002b */
[----:B------:R-:W-:-:S03]  /*15e0*/  FFMA.SAT R43, R26, R11, 0.5 ;  /* 0x3f0000001a2b7423 */ /* 0x000fc6000000200b */
[----:B---3--:R-:W-:Y:S01]  /*15f0*/  FMUL R25, R36, R25 ;  /* 0x0000001924197220 */ /* 0x008fe20000400000 */
[-C--:B------:R-:W-:Y:S01]  /*1600*/  FFMA.RM R32, R43, R12.reuse, 12582913 ;  /* 0x4b4000012b207423 */ /* 0x080fe2000000400c */
[----:B------:R-:W-:Y:S01]  /*1610*/  FFMA.SAT R43, R54, R11, 0.5 ;  /* 0x3f000000362b7423 */ /* 0x000fe2000000200b */
[----:B--2---:R-:W-:Y:S01]  /*1620*/  FMUL R24, R24, R41 ;  /* 0x0000002918187220 */ /* 0x004fe20000400000 */
[----:B------:R-:W-:Y:S01]  /*1630*/  FFMA.SAT R41, R50, R11, 0.5 ;  /* 0x3f00000032297423 */ /* 0x000fe2000000200b */
[----:B------:R-:W-:Y:S01]  /*1640*/  FADD R33, R32, -12583039 ;  /* 0xcb40007f20217421 */ /* 0x000fe20000000000 */
[----:B------:R-:W1:Y:S01]  /*1650*/  MUFU.EX2 R37, R37 ;  /* 0x0000002500257308 */ /* 0x000e620000000800 */
[----:B----4-:R-:W-:Y:S01]  /*1660*/  SHF.L.U32 R27, R14, 0x17, RZ ;  /* 0x000000170e1b7819 */ /* 0x010fe200000006ff */
[-C--:B------:R-:W-:Y:S01]  /*1670*/  FFMA.RM R11, R41, R12.reuse, 12582913 ;  /* 0x4b400001290b7423 */ /* 0x080fe2000000400c */
[----:B------:R-:W-:Y:S01]  /*1680*/  FFMA.RM R12, R43, R12, 12582913 ;  /* 0x4b4000012b0c7423 */ /* 0x000fe2000000400c */
[----:B------:R-:W-:-:S02]  /*1690*/  FFMA R33, R26, 1.4426950216293334961, -R33 ;  /* 0x3fb8aa3b1a217823 */ /* 0x000fc40000000821 */
[----:B------:R-:W-:Y:S01]  /*16a0*/  FADD R41, R11, -12583039 ;  /* 0xcb40007f0b297421 */ /* 0x000fe20000000000 */
[----:B------:R-:W-:Y:S01]  /*16b0*/  FMUL R27, R27, R46 ;  /* 0x0000002e1b1b7220 */ /* 0x000fe20000400000 */
[----:B------:R-:W-:Y:S01]  /*16c0*/  FFMA R33, R26, 1.925963033500011079e-08, R33 ;  /* 0x32a570601a217823 */ /* 0x000fe20000000021 */
[----:B------:R2:W3:Y:S01]  /*16d0*/  MUFU.EX2 R48, R28 ;  /* 0x0000001c00307308 */ /* 0x0004e20000000800 */
[----:B------:R-:W-:Y:S01]  /*16e0*/  FFMA R41, R50, 1.4426950216293334961, -R41 ;  /* 0x3fb8aa3b32297823 */ /* 0x000fe20000000829 */
[----:B------:R-:W-:-:S03]  /*16f0*/  SHF.L.U32 R31, R11, 0x17, RZ ;  /* 0x000000170b1f7819 */ /* 0x000fc600000006ff */
[----:B------:R-:W-:Y:S01]  /*1700*/  FFMA R50, R50, 1.925963033500011079e-08, R41 ;  /* 0x32a5706032327823 */ /* 0x000fe20000000029 */
[----:B------:R-:W-:Y:S02]  /*1710*/  FADD R41, R12, -12583039 ;  /* 0xcb40007f0c297421 */ /* 0x000fe40000000000 */
[----:B------:R-:W4:Y:S01]  /*1720*/  MUFU.EX2 R33, R33 ;  /* 0x0000002100217308 */ /* 0x000f220000000800 */
[----:B--2---:R-:W-:Y:S01]  /*1730*/  SHF.L.U32 R28, R29, 0x17, RZ ;  /* 0x000000171d1c7819 */ /* 0x004fe200000006ff */
[----:B------:R-:W-:Y:S01]  /*1740*/  FFMA R41, R54, 1.4426950216293334961, -R41 ;  /* 0x3fb8aa3b36297823 */ /* 0x000fe20000000829 */
[----:B------:R-:W-:Y:S02]  /*1750*/  SHF.L.U32 R29, R30, 0x17, RZ ;  /* 0x000000171e1d7819 */ /* 0x000fe400000006ff */
[----:B------:R-:W-:Y:S01]  /*1760*/  SHF.L.U32 R30, R32, 0x17, RZ ;  /* 0x00000017201e7819 */ /* 0x000fe200000006ff */
[----:B------:R-:W-:Y:S01]  /*1770*/  FFMA R54, R54, 1.925963033500011079e-08, R41 ;  /* 0x32a5706036367823 */ /* 0x000fe20000000029 */
[----:B------:R-:W-:Y:S01]  /*1780*/  FADD R41, RZ, R5 ;  /* 0x00000005ff297221 */ /* 0x000fe20000000000 */
[----:B------:R-:W2:Y:S01]  /*1790*/  MUFU.EX2 R50, R50 ;  /* 0x0000003200327308 */ /* 0x000ea20000000800 */
[----:B-1----:R-:W-:Y:S01]  /*17a0*/  FMUL R28, R28, R37 ;  /* 0x000000251c1c7220 */ /* 0x002fe20000400000 */
[----:B---3--:R-:W-:Y:S01]  /*17b0*/  FMUL R29, R29, R48 ;  /* 0x000000301d1d7220 */ /* 0x008fe20000400000 */
[----:B------:R-:W-:Y:S01]  /*17c0*/  FADD R41, R41, R0 ;  /* 0x0000000029297221 */ /* 0x000fe20000000000 */
[----:B------:R-:W-:-:S03]  /*17d0*/  SHF.L.U32 R32, R12, 0x17, RZ ;  /* 0x000000170c207819 */ /* 0x000fc600000006ff */
[----:B------:R-:W-:Y:S01]  /*17e0*/  FADD R26, R41, R2 ;  /* 0x00000002291a7221 */ /* 0x000fe20000000000 */
[----:B----4-:R-:W-:-:S03]  /*17f0*/  FMUL R30, R30, R33 ;  /* 0x000000211e1e7220 */ /* 0x010fc60000400000 */
        /* <DEDUP_REMOVED lines=37> */
.L_x_1025:
        /* <DEDUP_REMOVED lines=12> */
[----:B01----:R-:W-:Y:S05]  /*1b10*/  CALL.REL.NOINC `($__internal_11_$__cuda_sm3x_div_rn_noftz_f32_slowpath) ;  /* 0x00000030009c7944 */ /* 0x003fea0003c00000 */
[----:B------:R-:W-:-:S07]  /*1b20*/  MOV R11, R5 ;  /* 0x00000005000b7202 */ /* 0x000fce0000000f00 */
.L_x_960:
[----:B------:R-:W-:Y:S05]  /*1b30*/  BSYNC.RECONVERGENT B2 ;  /* 0x0000000000027941 */ /* 0x000fea0003800200 */
.L_x_959:
        /* <DEDUP_REMOVED lines=12> */
[----:B01----:R-:W-:Y:S05]  /*1c00*/  CALL.REL.NOINC `($__internal_11_$__cuda_sm3x_div_rn_noftz_f32_slowpath) ;  /* 0x0000003000607944 */ /* 0x003fea0003c00000 */
[----:B------:R-:W-:-:S07]  /*1c10*/  MOV R14, R5 ;  /* 0x00000005000e7202 */ /* 0x000fce0000000f00 */
.L_x_962:
[----:B------:R-:W-:Y:S05]  /*1c20*/  BSYNC.RECONVERGENT B2 ;  /* 0x0000000000027941 */ /* 0x000fea0003800200 */
.L_x_961:
        /* <DEDUP_REMOVED lines=14> */
.L_x_964:
[----:B------:R-:W-:Y:S05]  /*1d10*/  BSYNC.RECONVERGENT B2 ;  /* 0x0000000000027941 */ /* 0x000fea0003800200 */
.L_x_963:
        /* <DEDUP_REMOVED lines=14> */
.L_x_966:
[----:B------:R-:W-:Y:S05]  /*1e00*/  BSYNC.RECONVERGENT B2 ;  /* 0x0000000000027941 */ /* 0x000fea0003800200 */
.L_x_965:
        /* <DEDUP_REMOVED lines=14> */
.L_x_968:
[----:B------:R-:W-:Y:S05]  /*1ef0*/  BSYNC.RECONVERGENT B2 ;  /* 0x0000000000027941 */ /* 0x000fea0003800200 */
.L_x_967:
        /* <DEDUP_REMOVED lines=14> */
.L_x_970:
[----:B------:R-:W-:Y:S05]  /*1fe0*/  BSYNC.RECONVERGENT B2 ;  /* 0x0000000000027941 */ /* 0x000fea0003800200 */
.L_x_969:
        /* <DEDUP_REMOVED lines=14> */
.L_x_972:
[----:B------:R-:W-:Y:S05]  /*20d0*/  BSYNC.RECONVERGENT B2 ;  /* 0x0000000000027941 */ /* 0x000fea0003800200 */
.L_x_971:
        /* <DEDUP_REMOVED lines=14> */
.L_x_974:
[----:B------:R-:W-:Y:S05]  /*21c0*/  BSYNC.RECONVERGENT B2 ;  /* 0x0000000000027941 */ /* 0x000fea0003800200 */
.L_x_973:
        /* <DEDUP_REMOVED lines=14> */
.L_x_976:
[----:B------:R-:W-:Y:S05]  /*22b0*/  BSYNC.RECONVERGENT B2 ;  /* 0x0000000000027941 */ /* 0x000fea0003800200 */
.L_x_975:
        /* <DEDUP_REMOVED lines=14> */
.L_x_978:
[----:B------:R-:W-:Y:S05]  /*23a0*/  BSYNC.RECONVERGENT B2 ;  /* 0x0000000000027941 */ /* 0x000fea0003800200 */
.L_x_977:
        /* <DEDUP_REMOVED lines=14> */
.L_x_980:
[----:B------:R-:W-:Y:S05]  /*2490*/  BSYNC.RECONVERGENT B2 ;  /* 0x0000000000027941 */ /* 0x000fea0003800200 */
.L_x_979:
        /* <DEDUP_REMOVED lines=14> */
.L_x_982:
[----:B------:R-:W-:Y:S05]  /*2580*/  BSYNC.RECONVERGENT B2 ;  /* 0x0000000000027941 */ /* 0x000fea0003800200 */
.L_x_981:
        /* <DEDUP_REMOVED lines=14> */
.L_x_984:
[----:B------:R-:W-:Y:S05]  /*2670*/  BSYNC.RECONVERGENT B2 ;  /* 0x0000000000027941 */ /* 0x000fea0003800200 */
.L_x_983:
        /* <DEDUP_REMOVED lines=14> */
.L_x_986:
[----:B------:R-:W-:Y:S05]  /*2760*/  BSYNC.RECONVERGENT B2 ;  /* 0x0000000000027941 */ /* 0x000fea0003800200 */
.L_x_985:
        /* <DEDUP_REMOVED lines=14> */
.L_x_988:
[----:B------:R-:W-:Y:S05]  /*2850*/  BSYNC.RECONVERGENT B2 ;  /* 0x0000000000027941 */ /* 0x000fea0003800200 */
.L_x_987:
        /* <DEDUP_REMOVED lines=14> */
.L_x_990:
[----:B------:R-:W-:Y:S05]  /*2940*/  BSYNC.RECONVERGENT B2 ;  /* 0x0000000000027941 */ /* 0x000fea0003800200 */
.L_x_989:
        /* <DEDUP_REMOVED lines=14> */
.L_x_992:
[----:B------:R-:W-:Y:S05]  /*2a30*/  BSYNC.RECONVERGENT B2 ;  /* 0x0000000000027941 */ /* 0x000fea0003800200 */
.L_x_991:
        /* <DEDUP_REMOVED lines=14> */
.L_x_994:
[----:B------:R-:W-:Y:S05]  /*2b20*/  BSYNC.RECONVERGENT B2 ;  /* 0x0000000000027941 */ /* 0x000fea0003800200 */
.L_x_993:
        /* <DEDUP_REMOVED lines=14> */
.L_x_996:
[----:B------:R-:W-:Y:S05]  /*2c10*/  BSYNC.RECONVERGENT B2 ;  /* 0x0000000000027941 */ /* 0x000fea0003800200 */
.L_x_995:
        /* <DEDUP_REMOVED lines=14> */
.L_x_998:
[----:B------:R-:W-:Y:S05]  /*2d00*/  BSYNC.RECONVERGENT B2 ;  /* 0x0000000000027941 */ /* 0x000fea0003800200 */
.L_x_997:
        /* <DEDUP_REMOVED lines=14> */
.L_x_1000:
[----:B------:R-:W-:Y:S05]  /*2df0*/  BSYNC.RECONVERGENT B2 ;  /* 0x0000000000027941 */ /* 0x000fea0003800200 */
.L_x_999:
        /* <DEDUP_REMOVED lines=14> */
.L_x_1002:
[----:B------:R-:W-:Y:S05]  /*2ee0*/  BSYNC.RECONVERGENT B2 ;  /* 0x0000000000027941 */ /* 0x000fea0003800200 */
.L_x_1001:
        /* <DEDUP_REMOVED lines=14> */
.L_x_1004:
[----:B------:R-:W-:Y:S05]  /*2fd0*/  BSYNC.RECONVERGENT B2 ;  /* 0x0000000000027941 */ /* 0x000fea0003800200 */
.L_x_1003:
        /* <DEDUP_REMOVED lines=14> */
.L_x_1006:
[----:B------:R-:W-:Y:S05]  /*30c0*/  BSYNC.RECONVERGENT B2 ;  /* 0x0000000000027941 */ /* 0x000fea0003800200 */
.L_x_1005:
        /* <DEDUP_REMOVED lines=14> */
.L_x_1008:
[----:B------:R-:W-:Y:S05]  /*31b0*/  BSYNC.RECONVERGENT B2 ;  /* 0x0000000000027941 */ /* 0x000fea0003800200 */
.L_x_1007:
        /* <DEDUP_REMOVED lines=14> */
.L_x_1010:
[----:B------:R-:W-:Y:S05]  /*32a0*/  BSYNC.RECONVERGENT B2 ;  /* 0x0000000000027941 */ /* 0x000fea0003800200 */
.L_x_1009:
        /* <DEDUP_REMOVED lines=13> */
.L_x_1012:
[----:B------:R-:W-:Y:S05]  /*3380*/  BSYNC.RECONVERGENT B2 ;  /* 0x0000000000027941 */ /* 0x000fea0003800200 */
.L_x_1011:
        /* <DEDUP_REMOVED lines=11> */
[C---:B------:R-:W-:Y:S02]  /*3440*/  LEA R12, P0, R26.reuse, UR40, 0x1 ;  /* 0x000000281a0c7c11 */ /* 0x040fe4000f8008ff */
[----:B------:R-:W-:Y:S02]  /*3450*/  F2FP.F16.F32.PACK_AB R0, R15, R0 ;  /* 0x000000000f00723e */ /* 0x000fe400000000ff */
[----:B------:R-:W-:Y:S02]  /*3460*/  LEA.HI.X R13, R26, UR41, R13, 0x1, P0 ;  /* 0x000000291a0d7c11 */ /* 0x000fe400080f0c0d */
[----:B------:R-:W-:-:S02]  /*3470*/  F2FP.F16.F32.PACK_AB R4, R7, R4 ;  /* 0x000000040704723e */ /* 0x000fc400000000ff */
[C---:B------:R-:W-:Y:S01]  /*3480*/  R2UR UR4, R34.reuse ;  /* 0x00000000220472ca */ /* 0x040fe200000e0000 */
[----:B------:R2:W-:Y:S01]  /*3490*/  STG.E.U16 desc[UR8][R12.64+0x80], R0 ;  /* 0x000080000c007986 */ /* 0x0005e2000c101508 */
[C---:B------:R-:W-:Y:S02]  /*34a0*/  R2UR UR5, R35.reuse ;  /* 0x00000000230572ca */ /* 0x040fe400000e0000 */
[----:B------:R-:W-:Y:S01]  /*34b0*/  R2UR UR6, R34 ;  /* 0x00000000220672ca */ /* 0x000fe200000e0000 */
[----:B------:R-:W-:Y:S01]  /*34c0*/  STG.E.U16 desc[UR8][R12.64+0x180], R4 ;  /* 0x000180040c007986 */ /* 0x000fe2000c101508 */
[----:B------:R-:W-:Y:S02]  /*34d0*/  R2UR UR7, R35 ;  /* 0x00000000230772ca */ /* 0x000fe400000e0000 */
[----:B------:R-:W-:Y:S02]  /*34e0*/  PRMT R15, R0, 0x7632, R15 ;  /* 0x00007632000f7816 */ /* 0x000fe4000000000f */
[----:B------:R-:W-:-:S02]  /*34f0*/  F2FP.F16.F32.PACK_AB R6, R9, R6 ;  /* 0x000000060906723e */ /* 0x000fc400000000ff */
[----:B------:R-:W-:Y:S01]  /*3500*/  F2FP.F16.F32.PACK_AB R8, R43, R8 ;  /* 0x000000082b08723e */ /* 0x000fe200000000ff */
[----:B------:R-:W-:Y:S01]  /*3510*/  STG.E.U16 desc[UR10][R12.64+0xc0], R15 ;  /* 0x0000c00f0c007986 */ /* 0x000fe2000c10150a */
[----:B--2---:R-:W-:Y:S02]  /*3520*/  PRMT R0, R4, 0x7632, R0 ;  /* 0x0000763204007816 */ /* 0x004fe40000000000 */
[----:B------:R-:W-:Y:S01]  /*3530*/  F2FP.F16.F32.PACK_AB R10, R17, R10 ;  /* 0x0000000a110a723e */ /* 0x000fe200000000ff */
[----:B------:R2:W-:Y:S01]  /*3540*/  STG.E.U16 desc[UR12][R12.64+0x200], R6 ;  /* 0x000200060c007986 */ /* 0x0005e2000c10150c */
[----:B------:R-:W-:Y:S02]  /*3550*/  IADD3 R42, P0, PT, R39, R42, RZ ;  /* 0x0000002a272a7210 */ /* 0x000fe40007f1e0ff */
[----:B------:R-:W-:Y:S01]  /*3560*/  R2UR UR14, R34 ;  /* 0x00000000220e72ca */ /* 0x000fe200000e0000 */
[----:B------:R3:W-:Y:S01]  /*3570*/  STG.E.U16 desc[UR10][R12.64+0x1c0], R0 ;  /* 0x0001c0000c007986 */ /* 0x0007e2000c10150a */
[----:B------:R-:W-:-:S02]  /*3580*/  R2UR UR15, R35 ;  /* 0x00000000230f72ca */ /* 0x000fc400000e0000 */
[----:B------:R-:W-:Y:S01]  /*3590*/  PRMT R7, R6, 0x7632, R7 ;  /* 0x0000763206077816 */ /* 0x000fe20000000007 */
[----:B------:R-:W-:Y:S01]  /*35a0*/  STG.E.U16 desc[UR4][R12.64+0x280], R8 ;  /* 0x000280080c007986 */ /* 0x000fe2000c101504 */
[----:B------:R-:W-:Y:S02]  /*35b0*/  F2FP.F16.F32.PACK_AB R2, R3, R2 ;  /* 0x000000020302723e */ /* 0x000fe400000000ff */
[----:B------:R-:W-:Y:S01]  /*35c0*/  LEA.HI.X.SX32 R44, R39, R44, 0x1, P0 ;  /* 0x0000002c272c7211 */ /* 0x000fe200000f0eff */
[----:B------:R-:W-:Y:S01]  /*35d0*/  STG.E.U16 desc[UR8][R12.64+0x300], R10 ;  /* 0x0003000a0c007986 */ /* 0x000fe2000c101508 */
[----:B--2---:R-:W-:Y:S02]  /*35e0*/  PRMT R6, R8, 0x7632, R6 ;  /* 0x0000763208067816 */ /* 0x004fe40000000006 */
[----:B------:R-:W-:Y:S01]  /*35f0*/  ISETP.GE.U32.AND P0, PT, R42, UR44, PT ;  /* 0x0000002c2a007c0c */ /* 0x000fe2000bf06070 */
[----:B------:R2:W-:Y:S01]  /*3600*/  STG.E.U16 desc[UR4][R12.64+0x100], R2 ;  /* 0x000100020c007986 */ /* 0x0005e2000c101504 */
[----:B---3--:R-:W-:-:S02]  /*3610*/  PRMT R0, R10, 0x7632, R0 ;  /* 0x000076320a007816 */ /* 0x008fc40000000000 */
[----:B------:R-:W-:Y:S01]  /*3620*/  F2FP.F16.F32.PACK_AB R16, R16, R19 ;  /* 0x000000131010723e */ /* 0x000fe200000000ff */
[----:B------:R3:W-:Y:S01]  /*3630*/  STG.E.U16 desc[UR6][R12.64+0x2c0], R6 ;  /* 0x0002c0060c007986 */ /* 0x0007e2000c101506 */
[----:B------:R-:W-:Y:S02]  /*3640*/  F2FP.F16.F32.PACK_AB R18, R21, R18 ;  /* 0x000000121512723e */ /* 0x000fe400000000ff */
[----:B------:R-:W-:Y:S01]  /*3650*/  F2FP.F16.F32.PACK_AB R20, R23, R20 ;  /* 0x000000141714723e */ /* 0x000fe200000000ff */
[----:B------:R4:W-:Y:S01]  /*3660*/  STG.E.U16 desc[UR10][R12.64+0x340], R0 ;  /* 0x000340000c007986 */ /* 0x0009e2000c10150a */
[----:B------:R-:W-:Y:S02]  /*3670*/  PRMT R3, R2, 0x7632, R3 ;  /* 0x0000763202037816 */ /* 0x000fe40000000003 */
[----:B------:R-:W-:Y:S01]  /*3680*/  ISETP.GE.AND.EX P0, PT, R44, UR45, PT, P0 ;  /* 0x0000002d2c007c0c */ /* 0x000fe2000bf06300 */
[----:B------:R-:W-:Y:S01]  /*3690*/  STG.E.U16 desc[UR14][R12.64+0x240], R7 ;  /* 0x000240070c007986 */ /* 0x000fe2000c10150e */
[----:B--2---:R-:W-:-:S02]  /*36a0*/  PRMT R2, R16, 0x7632, R2 ;  /* 0x0000763210027816 */ /* 0x004fc40000000002 */
[----:B------:R-:W-:Y:S01]  /*36b0*/  F2FP.F16.F32.PACK_AB R11, R14, R11 ;  /* 0x0000000b0e0b723e */ /* 0x000fe200000000ff */
[----:B------:R-:W-:Y:S01]  /*36c0*/  STG.E.U16 desc[UR6][R12.64+0x140], R3 ;  /* 0x000140030c007986 */ /* 0x000fe2000c101506 */
[----:B---3--:R-:W-:Y:S02]  /*36d0*/  PRMT R6, R18, 0x7632, R6 ;  /* 0x0000763212067816 */ /* 0x008fe40000000006 */
[----:B------:R-:W-:Y:S01]  /*36e0*/  F2FP.F16.F32.PACK_AB R22, R25, R22 ;  /* 0x000000161916723e */ /* 0x000fe200000000ff */
[----:B------:R2:W-:Y:S01]  /*36f0*/  STG.E.U16 desc[UR14][R12.64+0x3c0], R2 ;  /* 0x0003c0020c007986 */ /* 0x0005e2000c10150e */
[----:B----4-:R-:W-:Y:S02]  /*3700*/  PRMT R0, R20, 0x7632, R0 ;  /* 0x0000763214007816 */ /* 0x010fe40000000000 */
[----:B------:R-:W-:Y:S01]  /*3710*/  F2FP.F16.F32.PACK_AB R24, R45, R24 ;  /* 0x000000182d18723e */ /* 0x000fe200000000ff */
[----:B------:R3:W-:Y:S01]  /*3720*/  STG.E.U16 desc[UR6][R12.64+0x440], R6 ;  /* 0x000440060c007986 */ /* 0x0007e2000c101506 */
[----:B------:R-:W-:-:S02]  /*3730*/  F2FP.F16.F32.PACK_AB R28, R29, R28 ;  /* 0x0000001c1d1c723e */ /* 0x000fc400000000ff */
[----:B------:R-:W-:Y:S01]  /*3740*/  PRMT R14, R11, 0x7632, R14 ;  /* 0x000076320b0e7816 */ /* 0x000fe2000000000e */
[----:B------:R4:W-:Y:S01]  /*3750*/  STG.E.U16 desc[UR10][R12.64+0x4c0], R0 ;  /* 0x0004c0000c007986 */ /* 0x0009e2000c10150a */
[----:B------:R-:W-:Y:S02]  /*3760*/  F2FP.F16.F32.PACK_AB R5, RZ, R5 ;  /* 0x00000005ff05723e */ /* 0x000fe400000000ff */
        /* <DEDUP_REMOVED lines=17> */
.L_x_958:
[----:B------:R-:W-:Y:S01]  /*3880*/  HFMA2 R11, -RZ, RZ, 0, 1.847743988037109375e-06 ;  /* 0x0000001fff0b7431 */ /* 0x000fe200000001ff */
[----:B------:R-:W-:Y:S01]  /*3890*/  BSSY B0, `(.L_x_1014) ;  /* 0x0000006000007945 */ /* 0x000fe20003800000 */
[----:B------:R-:W-:Y:S02]  /*38a0*/  MOV R12, 0x10 ;  /* 0x00000010000c7802 */ /* 0x000fe40000000f00 */
[----:B------:R-:W-:-:S07]  /*38b0*/  MOV R15, 0xffffffff ;  /* 0xffffffff000f7802 */ /* 0x000fce0000000f00 */
[----:B0-----:R-:W-:Y:S05]  /*38c0*/  WARPSYNC.COLLECTIVE R15, `(.L_x_1015) ;  /* 0x000000000f087348 */ /* 0x001fea0003c00000 */
[----:B------:R1:W2:Y:S02]  /*38d0*/  SHFL.BFLY P6, R14, R13, R12, R11 ;  /* 0x0c00000c0d0e7389 */ /* 0x0002a400000c000b */
[----:B012---:R-:W-:Y:S05]  /*38e0*/  ENDCOLLECTIVE ;  /* 0x000000000000791b */ /* 0x007fea0003800000 */
.L_x_1015:
[----:B------:R-:W-:Y:S05]  /*38f0*/  BSYNC B0 ;  /* 0x0000000000007941 */ /* 0x000fea0003800000 */
.L_x_1014:
[----:B------:R-:W-:Y:S01]  /*3900*/  HFMA2 R12, -RZ, RZ, 0, 4.76837158203125e-07 ;  /* 0x00000008ff0c7431 */ /* 0x000fe200000001ff */
[----:B------:R-:W-:Y:S02]  /*3910*/  FMNMX R13, R13, R14, !PT ;  /* 0x0000000e0d0d7209 */ /* 0x000fe40007800000 */
[----:B------:R-:W-:Y:S02]  /*3920*/  MOV R11, 0x1f ;  /* 0x0000001f000b7802 */ /* 0x000fe40000000f00 */
[----:B------:R-:W-:-:S07]  /*3930*/  MOV R15, 0xffffffff ;  /* 0xffffffff000f7802 */ /* 0x000fce0000000f00 */
[----:B------:R-:W-:Y:S05]  /*3940*/  WARPSYNC.COLLECTIVE R15, `(.L_x_1016) ;  /* 0x000000000f087348 */ /* 0x000fea0003c00000 */
[----:B------:R0:W1:Y:S02]  /*3950*/  SHFL.BFLY P6, R14, R13, R12, R11 ;  /* 0x0c00000c0d0e7389 */ /* 0x00006400000c000b */
[----:B01----:R-:W-:Y:S05]  /*3960*/  ENDCOLLECTIVE ;  /* 0x000000000000791b */ /* 0x003fea0003800000 */
.L_x_1016:
[----:B------:R-:W-:Y:S01]  /*3970*/  HFMA2 R12, -RZ, RZ, 0, 2.384185791015625e-07 ;  /* 0x00000004ff0c7431 */ /* 0x000fe200000001ff */
[----:B------:R-:W-:-:S04]  /*3980*/  FMNMX R0, R13, R14, !PT ;  /* 0x0000000e0d007209 */ /* 0x000fc80007800000 */
[----:B------:R-:W-:-:S07]  /*3990*/  MOV R13, R0 ;  /* 0x00000000000d7202 */ /* 0x000fce0000000f00 */
[----:B------:R-:W-:Y:S05]  /*39a0*/  WARPSYNC.COLLECTIVE R15, `(.L_x_1017) ;  /* 0x000000000f087348 */ /* 0x000fea0003c00000 */
[----:B------:R0:W1:Y:S02]  /*39b0*/  SHFL.BFLY P6, R14, R13, R12, R11 ;  /* 0x0c00000c0d0e7389 */ /* 0x00006400000c000b */
[----:B01----:R-:W-:Y:S05]  /*39c0*/  ENDCOLLECTIVE ;  /* 0x000000000000791b */ /* 0x003fea0003800000 */
.L_x_1017:
[----:B------:R-:W-:Y:S01]  /*39d0*/  HFMA2 R12, -RZ, RZ, 0, 1.1920928955078125e-07 ;  /* 0x00000002ff0c7431 */ /* 0x000fe200000001ff */
[----:B------:R-:W-:-:S04]  /*39e0*/  FMNMX R2, R0, R14, !PT ;  /* 0x0000000e00027209 */ /* 0x000fc80007800000 */
[----:B------:R-:W-:-:S07]  /*39f0*/  MOV R13, R2 ;  /* 0x00000002000d7202 */ /* 0x000fce0000000f00 */
[----:B------:R-:W-:Y:S05]  /*3a00*/  WARPSYNC.COLLECTIVE R15, `(.L_x_1018) ;  /* 0x000000000f087348 */ /* 0x000fea0003c00000 */
[----:B------:R0:W1:Y:S02]  /*3a10*/  SHFL.BFLY P6, R14, R13, R12, R11 ;  /* 0x0c00000c0d0e7389 */ /* 0x00006400000c000b */
[----:B01----:R-:W-:Y:S05]  /*3a20*/  ENDCOLLECTIVE ;  /* 0x000000000000791b */ /* 0x003fea0003800000 */
.L_x_1018:
[----:B------:R-:W-:Y:S01]  /*3a30*/  HFMA2 R12, -RZ, RZ, 0, 5.9604644775390625e-08 ;  /* 0x00000001ff0c7431 */ /* 0x000fe200000001ff */
[----:B------:R-:W-:-:S04]  /*3a40*/  FMNMX R3, R2, R14, !PT ;  /* 0x0000000e02037209 */ /* 0x000fc80007800000 */
[----:B------:R-:W-:-:S07]  /*3a50*/  MOV R13, R3 ;  /* 0x00000003000d7202 */ /* 0x000fce0000000f00 */
[----:B------:R-:W-:Y:S05]  /*3a60*/  WARPSYNC.COLLECTIVE R15, `(.L_x_1019) ;  /* 0x000000000f087348 */ /* 0x000fea0003c00000 */
[----:B------:R0:W1:Y:S02]  /*3a70*/  SHFL.BFLY P6, R14, R13, R12, R11 ;  /* 0x0c00000c0d0e7389 */ /* 0x00006400000c000b */
[----:B01----:R-:W-:Y:S05]  /*3a80*/  ENDCOLLECTIVE ;  /* 0x000000000000791b */ /* 0x003fea0003800000 */
.L_x_1019:
[----:B------:R-:W-:-:S05]  /*3a90*/  FMNMX R14, R3, R14, !PT ;  /* 0x0000000e030e7209 */ /* 0x000fca0007800000 */
[--C-:B------:R-:W-:Y:S01]  /*3aa0*/  FADD R0, R43, -R14.reuse ;  /* 0x8000000e2b007221 */ /* 0x100fe20000000000 */
[--C-:B------:R-:W-:Y:S01]  /*3ab0*/  FADD R3, R41, -R14.reuse ;  /* 0x8000000e29037221 */ /* 0x100fe20000000000 */
[----:B------:R-:W-:Y:S02]  /*3ac0*/  HFMA2 R43, -RZ, RZ, 3.7421875, 0 ;  /* 0x437c0000ff2b7431 */ /* 0x000fe400000001ff */
[--C-:B------:R-:W-:Y:S01]  /*3ad0*/  FADD R2, R6, -R14.reuse ;  /* 0x8000000e06027221 */ /* 0x100fe20000000000 */
[----:B------:R-:W-:Y:S01]  /*3ae0*/  MOV R41, 0x3bbb989d ;  /* 0x3bbb989d00297802 */ /* 0x000fe20000000f00 */
[--C-:B------:R-:W-:Y:S01]  /*3af0*/  FADD R5, R5, -R14.reuse ;  /* 0x8000000e05057221 */ /* 0x100fe20000000000 */
[--C-:B------:R-:W-:Y:S01]  /*3b00*/  FADD R6, R7, -R14.reuse ;  /* 0x8000000e07067221 */ /* 0x100fe20000000000 */
[--C-:B------:R-:W-:Y:S01]  /*3b10*/  FADD R7, R8, -R14.reuse ;  /* 0x8000000e08077221 */ /* 0x100fe20000000000 */
[--C-:B------:R-:W-:Y:S01]  /*3b20*/  FADD R8, R37, -R14.reuse ;  /* 0x8000000e25087221 */ /* 0x100fe20000000000 */
[--C-:B------:R-:W-:Y:S01]  /*3b30*/  FADD R37, R10, -R14.reuse ;  /* 0x8000000e0a257221 */ /* 0x100fe20000000000 */
[----:B------:R-:W-:Y:S01]  /*3b40*/  FFMA.SAT R10, R5, R41, 0.5 ;  /* 0x3f000000050a7423 */ /* 0x000fe20000002029 */
[--C-:B------:R-:W-:Y:S01]  /*3b50*/  FADD R32, R16, -R14.reuse ;  /* 0x8000000e10207221 */ /* 0x100fe20000000000 */
[--C-:B------:R-:W-:Y:S01]  /*3b60*/  FADD R4, R4, -R14.reuse ;  /* 0x8000000e04047221 */ /* 0x100fe20000000000 */
[--C-:B------:R-:W-:Y:S01]  /*3b70*/  FADD R30, R30, -R14.reuse ;  /* 0x8000000e1e1e7221 */ /* 0x100fe20000000000 */
[----:B------:R-:W-:Y:S01]  /*3b80*/  FFMA.RM R10, R10, R43, 12582913 ;  /* 0x4b4000010a0a7423 */ /* 0x000fe2000000402b */
[--C-:B------:R-:W-:Y:S01]  /*3b90*/  FADD R33, R33, -R14.reuse ;  /* 0x8000000e21217221 */ /* 0x100fe20000000000 */
[--C-:B------:R-:W-:Y:S01]  /*3ba0*/  FADD R28, R28, -R14.reuse ;  /* 0x8000000e1c1c7221 */ /* 0x100fe20000000000 */
[--C-:B------:R-:W-:Y:S01]  /*3bb0*/  FADD R31, R31, -R14.reuse ;  /* 0x8000000e1f1f7221 */ /* 0x100fe20000000000 */
[----:B------:R-:W-:Y:S01]  /*3bc0*/  FADD R16, R10, -12583039 ;  /* 0xcb40007f0a107421 */ /* 0x000fe20000000000 */
[--C-:B------:R-:W-:Y:S01]  /*3bd0*/  FADD R26, R26, -R14.reuse ;  /* 0x8000000e1a1a7221 */ /* 0x100fe20000000000 */
[--C-:B------:R-:W-:Y:S01]  /*3be0*/  FADD R29, R29, -R14.reuse ;  /* 0x8000000e1d1d7221 */ /* 0x100fe20000000000 */
[----:B------:R-:W-:Y:S01]  /*3bf0*/  FADD R24, R24, -R14 ;  /* 0x8000000e18187221 */ /* 0x000fe20000000000 */
[----:B------:R-:W-:Y:S01]  /*3c00*/  FFMA R16, R5, 1.4426950216293334961, -R16 ;  /* 0x3fb8aa3b05107823 */ /* 0x000fe20000000810 */
[--C-:B------:R-:W-:Y:S01]  /*3c10*/  FADD R27, R27, -R14.reuse ;  /* 0x8000000e1b1b7221 */ /* 0x100fe20000000000 */
[--C-:B------:R-:W-:Y:S01]  /*3c20*/  FADD R22, R22, -R14.reuse ;  /* 0x8000000e16167221 */ /* 0x100fe20000000000 */
[----:B------:R-:W-:Y:S01]  /*3c30*/  FADD R25, R25, -R14 ;  /* 0x8000000e19197221 */ /* 0x000fe20000000000 */
[----:B------:R-:W-:Y:S01]  /*3c40*/  FFMA R16, R5, 1.925963033500011079e-08, R16 ;  /* 0x32a5706005107823 */ /* 0x000fe20000000010 */
[----:B------:R-:W-:Y:S01]  /*3c50*/  SHF.L.U32 R5, R10, 0x17, RZ ;  /* 0x000000170a057819 */ /* 0x000fe200000006ff */
        /* <DEDUP_REMOVED lines=8> */
[----:B------:R-:W-:Y:S01]  /*3ce0*/  FADD R14, R9, -R14 ;  /* 0x8000000e090e7221 */ /* 0x000fe20000000000 */
        /* <DEDUP_REMOVED lines=88> */
[----:B------:R-:W-:Y:S01]  /*4270*/  FFMA.RM R18, R18, R43, 12582913 ;  /* 0x4b40000112127423 */ /* 0x000fe2000000402b */
        /* <DEDUP_REMOVED lines=55> */
[----:B------:R-:W-:-:S05]  /*45f0*/  FFMA.RM R28, R28, R43, 12582913 ;  /* 0x4b4000011c1c7423 */ /* 0x000fca000000402b */
[----:B------:R-:W-:Y:S01]  /*4600*/  SHF.L.U32 R25, R28, 0x17, RZ ;  /* 0x000000171c197819 */ /* 0x000fe200000006ff */
        /* <DEDUP_REMOVED lines=55> */
[C---:B------:R-:W-:Y:S01]  /*4980*/  FADD R11, R32.reuse, -12583039 ;  /* 0xcb40007f200b7421 */ /* 0x040fe20000000000 */
[----:B------:R-:W-:Y:S02]  /*4990*/  SHF.L.U32 R32, R32, 0x17, RZ ;  /* 0x0000001720207819 */ /* 0x000fe400000006ff */
[----:B------:R-:W0:Y:S01]  /*49a0*/  MUFU.EX2 R31, R38 ;  /* 0x00000026001f7308 */ /* 0x000e220000000800 */
[----:B------:R-:W-:-:S04]  /*49b0*/  FFMA R11, R14, 1.4426950216293334961, -R11 ;  /* 0x3fb8aa3b0e0b7823 */ /* 0x000fc8000000080b */
[----:B------:R-:W-:-:S04]  /*49c0*/  FFMA R14, R14, 1.925963033500011079e-08, R11 ;  /* 0x32a570600e0e7823 */ /* 0x000fc8000000000b */
[----:B------:R-:W1:Y:S01]  /*49d0*/  MUFU.EX2 R11, R14 ;  /* 0x0000000e000b7308 */ /* 0x000e620000000800 */
[----:B0-----:R-:W-:Y:S01]  /*49e0*/  FMUL R31, R12, R31 ;  /* 0x0000001f0c1f7220 */ /* 0x001fe20000400000 */
[----:B-1----:R-:W-:Y:S01]  /*49f0*/  FMUL R32, R32, R11 ;  /* 0x0000000b20207220 */ /* 0x002fe20000400000 */
        /* <DEDUP_REMOVED lines=32> */
.L_x_1020:
[----:B------:R-:W-:Y:S02]  /*4c00*/  HFMA2 R12, -RZ, RZ, 0, 4.76837158203125e-07 ;  /* 0x00000008ff0c7431 */ /* 0x000fe400000001ff */
[----:B------:R-:W-:-:S05]  /*4c10*/  FADD R33, R13, R14 ;  /* 0x0000000e0d217221 */ /* 0x000fca0000000000 */
[----:B------:R-:W-:-:S07]  /*4c20*/  MOV R13, R33 ;  /* 0x00000021000d7202 */ /* 0x000fce0000000f00 */
[----:B------:R-:W-:Y:S05]  /*4c30*/  WARPSYNC.COLLECTIVE R15, `(.L_x_1021) ;  /* 0x000000000f087348 */ /* 0x000fea0003c00000 */
[----:B------:R0:W1:Y:S02]  /*4c40*/  SHFL.BFLY P6, R14, R13, R12, R11 ;  /* 0x0c00000c0d0e7389 */ /* 0x00006400000c000b */
[----:B01----:R-:W-:Y:S05]  /*4c50*/  ENDCOLLECTIVE ;  /* 0x000000000000791b */ /* 0x003fea0003800000 */
.L_x_1021:
[----:B------:R-:W-:Y:S02]  /*4c60*/  HFMA2 R12, -RZ, RZ, 0, 2.384185791015625e-07 ;  /* 0x00000004ff0c7431 */ /* 0x000fe400000001ff */
[----:B------:R-:W-:-:S05]  /*4c70*/  FADD R36, R33, R14 ;  /* 0x0000000e21247221 */ /* 0x000fca0000000000 */
[----:B------:R-:W-:-:S07]  /*4c80*/  MOV R13, R36 ;  /* 0x00000024000d7202 */ /* 0x000fce0000000f00 */
[----:B------:R-:W-:Y:S05]  /*4c90*/  WARPSYNC.COLLECTIVE R15, `(.L_x_1022) ;  /* 0x000000000f087348 */ /* 0x000fea0003c00000 */
[----:B------:R0:W1:Y:S02]  /*4ca0*/  SHFL.BFLY P6, R14, R13, R12, R11 ;  /* 0x0c00000c0d0e7389 */ /* 0x00006400000c000b */
[----:B01----:R-:W-:Y:S05]  /*4cb0*/  ENDCOLLECTIVE ;  /* 0x000000000000791b */ /* 0x003fea0003800000 */
.L_x_1022:
[----:B------:R-:W-:Y:S02]  /*4cc0*/  HFMA2 R12, -RZ, RZ, 0, 1.1920928955078125e-07 ;  /* 0x00000002ff0c7431 */ /* 0x000fe400000001ff */
[----:B------:R-:W-:-:S05]  /*4cd0*/  FADD R37, R36, R14 ;  /* 0x0000000e24257221 */ /* 0x000fca0000000000 */
[----:B------:R-:W-:-:S07]  /*4ce0*/  MOV R13, R37 ;  /* 0x00000025000d7202 */ /* 0x000fce0000000f00 */
[----:B------:R-:W-:Y:S05]  /*4cf0*/  WARPSYNC.COLLECTIVE R15, `(.L_x_1023) ;  /* 0x000000000f087348 */ /* 0x000fea0003c00000 */
[----:B------:R0:W1:Y:S02]  /*4d00*/  SHFL.BFLY P6, R14, R13, R12, R11 ;  /* 0x0c00000c0d0e7389 */ /* 0x00006400000c000b */
[----:B01----:R-:W-:Y:S05]  /*4d10*/  ENDCOLLECTIVE ;  /* 0x000000000000791b */ /* 0x003fea0003800000 */
.L_x_1023:
[----:B------:R-:W-:Y:S02]  /*4d20*/  HFMA2 R12, -RZ, RZ, 0, 5.9604644775390625e-08 ;  /* 0x00000001ff0c7431 */ /* 0x000fe400000001ff */
[----:B------:R-:W-:-:S05]  /*4d30*/  FADD R38, R37, R14 ;  /* 0x0000000e25267221 */ /* 0x000fca0000000000 */
[----:B------:R-:W-:-:S07]  /*4d40*/  MOV R13, R38 ;  /* 0x00000026000d7202 */ /* 0x000fce0000000f00 */
[----:B------:R-:W-:Y:S05]  /*4d50*/  WARPSYNC.COLLECTIVE R15, `(.L_x_1024) ;  /* 0x000000000f087348 */ /* 0x000fea0003c00000 */
[----:B------:R0:W1:Y:S02]  /*4d60*/  SHFL.BFLY P6, R14, R13, R12, R11 ;  /* 0x0c00000c0d0e7389 */ /* 0x00006400000c000b */
[----:B01----:R-:W-:Y:S05]  /*4d70*/  ENDCOLLECTIVE ;  /* 0x000000000000791b */ /* 0x003fea0003800000 */
.L_x_1024:
[----:B------:R-:W-:Y:S05]  /*4d80*/  BRA `(.L_x_1025) ;  /* 0xffffffcc00307947 */ /* 0x000fea000383ffff */
        .weak           $__internal_11_$__cuda_sm3x_div_rn_noftz_f32_slowpath
        .type           $__internal_11_$__cuda_sm3x_div_rn_noftz_f32_slowpath,@function
        .size           $__internal_11_$__cuda_sm3x_div_rn_noftz_f32_slowpath,(.L_x_15328 - $__internal_11_$__cuda_sm3x_div_rn_noftz_f32_slowpath)
$__internal_11_$__cuda_sm3x_div_rn_noftz_f32_slowpath:
        /* <DEDUP_REMOVED lines=35> */
.L_x_1027:
        /* <DEDUP_REMOVED lines=51> */
.L_x_1034:
[----:B------:R-:W-:-:S04]  /*52f0*/  LOP3.LUT R5, R5, 0x80000000, RZ, 0xc0, !PT ;  /* 0x8000000005057812 */ /* 0x000fc800078ec0ff */
[----:B------:R-:W-:Y:S01]  /*5300*/  LOP3.LUT R5, R5, 0x7f800000, RZ, 0xfc, !PT ;  /* 0x7f80000005057812 */ /* 0x000fe200078efcff */
[----:B------:R-:W-:Y:S06]  /*5310*/  BRA `(.L_x_1035) ;  /* 0x0000000000047947 */ /* 0x000fec0003800000 */
.L_x_1033:
[----:B------:R-:W-:-:S07]  /*5320*/  LEA R5, R38, R5, 0x17 ;  /* 0x0000000526057211 */ /* 0x000fce00078eb8ff */
.L_x_1035:
[----:B------:R-:W-:Y:S05]  /*5330*/  BSYNC.RECONVERGENT B1 ;  /* 0x0000000000017941 */ /* 0x000fea0003800200 */
.L_x_1032:
[----:B------:R-:W-:Y:S05]  /*5340*/  BRA `(.L_x_1036) ;  /* 0x0000000000207947 */ /* 0x000fea0003800000 */
.L_x_1031:
[----:B------:R-:W-:-:S04]  /*5350*/  LOP3.LUT R5, R12, 0x80000000, R5, 0x48, !PT ;  /* 0x800000000c057812 */ /* 0x000fc800078e4805 */
[----:B------:R-:W-:Y:S01]  /*5360*/  LOP3.LUT R5, R5, 0x7f800000, RZ, 0xfc, !PT ;  /* 0x7f80000005057812 */ /* 0x000fe200078efcff */
[----:B------:R-:W-:Y:S06]  /*5370*/  BRA `(.L_x_1036) ;  /* 0x0000000000147947 */ /* 0x000fec0003800000 */
.L_x_1030:
[----:B------:R-:W-:Y:S01]  /*5380*/  LOP3.LUT R5, R12, 0x80000000, R5, 0x48, !PT ;  /* 0x800000000c057812 */ /* 0x000fe200078e4805 */
[----:B------:R-:W-:Y:S06]  /*5390*/  BRA `(.L_x_1036) ;  /* 0x00000000000c7947 */ /* 0x000fec0003800000 */
.L_x_1029:
[----:B------:R-:W0:Y:S01]  /*53a0*/  MUFU.RSQ R5, -QNAN ;  /* 0xffc0000000057908 */ /* 0x000e220000001400 */
[----:B------:R-:W-:Y:S05]  /*53b0*/  BRA `(.L_x_1036) ;  /* 0x0000000000047947 */ /* 0x000fea0003800000 */
.L_x_1028:
[----:B------:R-:W-:-:S07]  /*53c0*/  FADD.FTZ R5, R5, R12 ;  /* 0x0000000c05057221 */ /* 0x000fce0000010000 */
.L_x_1036:
[----:B------:R-:W-:Y:S05]  /*53d0*/  BSYNC.RECONVERGENT B0 ;  /* 0x0000000000007941 */ /* 0x000fea0003800200 */
.L_x_1026:
[----:B------:R-:W-:Y:S01]  /*53e0*/  HFMA2 R13, -RZ, RZ, 0, 0 ;  /* 0x00000000ff0d7431 */ /* 0x000fe200000001ff */
[----:B------:R-:W-:-:S04]  /*53f0*/  MOV R12, R36 ;  /* 0x00000024000c7202 */ /* 0x000fc80000000f00 */
[----:B0-----:R-:W-:Y:S05]  /*5400*/  RET.REL.NODEC R12 `(_ZN7oneflow4cuda7softmax15SoftmaxWarpImplI10SimpleLoadI6__halffE11SimpleStoreIS4_fEfLi1ELi27ELi32ELi1ELb0ELNS1_9AlgorithmE0EEEvT_T0_ll) ;  /* 0xffffffa80cfc7950 */ /* 0x001fea0003c3ffff */
.L_x_1037:
        /* <DEDUP_REMOVED lines=15> */
.L_x_15328:


//--------------------- .text._ZN7oneflow4cuda7softmax15SoftmaxWarpImplI10SimpleLoadI6__halffE11SimpleStoreIS4_fEfLi1ELi26ELi32ELi1ELb1ELNS1_9AlgorithmE0EEEvT_T0_ll --------------------------
	.section	.text._ZN7oneflow4cuda7softmax15SoftmaxWarpImplI10SimpleLoadI6__halffE11SimpleStoreIS4_fEfLi1ELi26ELi32ELi1ELb1ELNS1_9AlgorithmE0EEEvT_T0_ll,"ax",@progbits
	.align	128
        .global         _ZN7oneflow4cuda7softmax15SoftmaxWarpImplI10SimpleLoadI6__halffE11SimpleStoreIS4_fEfLi1ELi26ELi32ELi1ELb1ELNS1_9AlgorithmE0EEEvT_T0_ll
        .type           _ZN7oneflow4cuda7softmax15SoftmaxWarpImplI10SimpleLoadI6__halffE11SimpleStoreIS4_fEfLi1ELi26ELi32ELi1ELb1ELNS1_9AlgorithmE0EEEvT_T0_ll,@function
        .size           _ZN7oneflow4cuda7softmax15SoftmaxWarpImplI10SimpleLoadI6__halffE11SimpleStoreIS4_fEfLi1ELi26ELi32ELi1ELb1ELNS1_9AlgorithmE0EEEvT_T0_ll,(.L_x_15329 - _ZN7oneflow4cuda7softmax15SoftmaxWarpImplI10SimpleLoadI6__halffE11SimpleStoreIS4_fEfLi1ELi26ELi32ELi1ELb1ELNS1_9AlgorithmE0EEEvT_T0_ll)
        .other          _ZN7oneflow4cuda7softmax15SoftmaxWarpImplI10SimpleLoadI6__halffE11SimpleStoreIS4_fEfLi1ELi26ELi32ELi1ELb1ELNS1_9AlgorithmE0EEEvT_T0_ll,@"STO_CUDA_ENTRY STV_DEFAULT"
_ZN7oneflow4cuda7softmax15SoftmaxWarpImplI10SimpleLoadI6__halffE11SimpleStoreIS4_fEfLi1ELi26ELi32ELi1ELb1ELNS1_9AlgorithmE0EEEvT_T0_ll:
.text._ZN7oneflow4cuda7softmax15SoftmaxWarpImplI10SimpleLoadI6__halffE11SimpleStoreIS4_fEfLi1ELi26ELi32ELi1ELb1ELNS1_9AlgorithmE0EEEvT_T0_ll:
        /* <DEDUP_REMOVED lines=25> */
.L_x_1038:
        /* <DEDUP_REMOVED lines=11> */
[----:B------:R-:W2:Y:S01]  /*0240*/  LDCU UR4, c[0x0][0x370] ;  /* 0x00006e00ff0477ac */ /* 0x000ea20008000800 */
[----:B------:R-:W-:Y:S01]  /*0250*/  BSSY B0, `(.L_x_1039) ;  /* 0x000043b000007945 */ /* 0x000fe20003800000 */
[----:B--2---:R-:W-:Y:S01]  /*0260*/  IMAD R38, R38, UR4, RZ ;  /* 0x0000000426267c24 */ /* 0x004fe2000f8e02ff */
[C---:B0-----:R-:W-:Y:S02]  /*0270*/  IADD3 R66, PT, PT, R40.reuse, 0x40, RZ ;  /* 0x0000004028427810 */ /* 0x041fe40007ffe0ff */
        /* <DEDUP_REMOVED lines=24> */
.L_x_1093:
[----:B------:R-:W-:Y:S01]  /*0400*/  ISETP.GE.U32.AND P0, PT, R40, UR44, PT ;  /* 0x0000002c28007c0c */ /* 0x000fe2000bf06070 */
[----:B------:R-:W-:Y:S01]  /*0410*/  HFMA2 R3, -RZ, RZ, 0, 0 ;  /* 0x00000000ff037431 */ /* 0x000fe200000001ff */
[----:B------:R-:W-:Y:S01]  /*0420*/  ISETP.GE.U32.AND P3, PT, R44, UR44, PT ;  /* 0x0000002c2c007c0c */ /* 0x000fe2000bf66070 */
[----:B0-----:R-:W-:Y:S01]  /*0430*/  IMAD R0, R39, UR42, RZ ;  /* 0x0000002a27007c24 */ /* 0x001fe2000f8e02ff */
[----:B------:R-:W-:Y:S02]  /*0440*/  ISETP.GE.AND.EX P0, PT, RZ, UR45, PT, P0 ;  /* 0x0000002dff007c0c */ /* 0x000fe4000bf06300 */
[----:B------:R-:W-:Y:S02]  /*0450*/  ISETP.GE.AND.EX P3, PT, RZ, UR45, PT, P3 ;  /* 0x0000002dff007c0c */ /* 0x000fe4000bf66330 */
[----:B------:R-:W-:-:S05]  /*0460*/  MOV R2, R40 ;  /* 0x0000002800027202 */ /* 0x000fca0000000f00 */
[----:B------:R-:W-:-:S04]  /*0470*/  IMAD.WIDE.U32 R4, R41, UR42, R2 ;  /* 0x0000002a29047c25 */ /* 0x000fc8000f8e0002 */
[----:B------:R-:W-:Y:S01]  /*0480*/  IMAD R3, R41, UR43, R0 ;  /* 0x0000002b29037c24 */ /* 0x000fe2000f8e0200 */
[C---:B------:R-:W-:Y:S02]  /*0490*/  @!P0 R2UR UR4, R32.reuse ;  /* 0x00000000200482ca */ /* 0x040fe400000e0000 */
[----:B------:R-:W-:Y:S02]  /*04a0*/  @!P0 R2UR UR5, R33 ;  /* 0x00000000210582ca */ /* 0x000fe400000e0000 */
[----:B------:R-:W-:Y:S02]  /*04b0*/  IADD3 R3, PT, PT, R5, R3, RZ ;  /* 0x0000000305037210 */ /* 0x000fe40007ffe0ff */
[----:B------:R-:W-:Y:S02]  /*04c0*/  @!P3 R2UR UR6, R32 ;  /* 0x000000002006b2ca */ /* 0x000fe400000e0000 */
[----:B------:R-:W-:Y:S02]  /*04d0*/  @!P3 R2UR UR7, R33 ;  /* 0x000000002107b2ca */ /* 0x000fe400000e0000 */
[----:B------:R-:W-:-:S04]  /*04e0*/  LEA R2, P1, R4, UR40, 0x1 ;  /* 0x0000002804027c11 */ /* 0x000fc8000f8208ff */
[----:B------:R-:W-:-:S05]  /*04f0*/  LEA.HI.X R3, R4, UR41, R3, 0x1, P1 ;  /* 0x0000002904037c11 */ /* 0x000fca00088f0c03 */
[----:B------:R-:W2:Y:S04]  /*0500*/  @!P0 LDG.E.U16 R4, desc[UR4][R2.64] ;  /* 0x0000000402048981 */ /* 0x000ea8000c1e1500 */
[----:B------:R-:W3:Y:S01]  /*0510*/  @!P3 LDG.E.U16 R0, desc[UR6][R2.64+0x40] ;  /* 0x000040060200b981 */ /* 0x000ee2000c1e1500 */
[----:B------:R-:W-:Y:S02]  /*0520*/  ISETP.GE.U32.AND P2, PT, R66, UR44, PT ;  /* 0x0000002c42007c0c */ /* 0x000fe4000bf46070 */
[----:B------:R-:W-:Y:S02]  /*0530*/  ISETP.GE.U32.AND P6, PT, R65, UR44, PT ;  /* 0x0000002c41007c0c */ /* 0x000fe4000bfc6070 */
[----:B------:R-:W-:Y:S02]  /*0540*/  ISETP.GE.AND.EX P2, PT, RZ, UR45, PT, P2 ;  /* 0x0000002dff007c0c */ /* 0x000fe4000bf46320 */
[----:B------:R-:W-:-:S02]  /*0550*/  ISETP.GE.U32.AND P5, PT, R64, UR44, PT ;  /* 0x0000002c40007c0c */ /* 0x000fc4000bfa6070 */
[----:B------:R-:W-:Y:S02]  /*0560*/  ISETP.GE.AND.EX P6, PT, RZ, UR45, PT, P6 ;  /* 0x0000002dff007c0c */ /* 0x000fe4000bfc6360 */
[----:B------:R-:W-:Y:S02]  /*0570*/  MOV R37, 0xff800000 ;  /* 0xff80000000257802 */ /* 0x000fe40000000f00 */
[----:B------:R-:W-:Y:S02]  /*0580*/  ISETP.GE.U32.AND P1, PT, R63, UR44, PT ;  /* 0x0000002c3f007c0c */ /* 0x000fe4000bf26070 */
[----:B------:R-:W-:Y:S02]  /*0590*/  ISETP.GE.AND.EX P5, PT, RZ, UR45, PT, P5 ;  /* 0x0000002dff007c0c */ /* 0x000fe4000bfa6350 */
[----:B------:R-:W-:Y:S02]  /*05a0*/  MOV R35, 0xff800000 ;  /* 0xff80000000237802 */ /* 0x000fe40000000f00 */
[----:B------:R-:W-:-:S02]  /*05b0*/  MOV R13, 0xff800000 ;  /* 0xff800000000d7802 */ /* 0x000fc40000000f00 */
[----:B------:R-:W-:Y:S02]  /*05c0*/  ISETP.GE.AND.EX P1, PT, RZ, UR45, PT, P1 ;  /* 0x0000002dff007c0c */ /* 0x000fe4000bf26310 */
[----:B------:R-:W-:Y:S02]  /*05d0*/  ISETP.GE.U32.AND P4, PT, R62, UR44, PT ;  /* 0x0000002c3e007c0c */ /* 0x000fe4000bf86070 */
[C---:B------:R-:W-:Y:S02]  /*05e0*/  @!P2 R2UR UR4, R32.reuse ;  /* 0x000000002004a2ca */ /* 0x040fe400000e0000 */
[----:B------:R-:W-:Y:S02]  /*05f0*/  @!P2 R2UR UR5, R33 ;  /* 0x000000002105a2ca */ /* 0x000fe400000e0000 */
[----:B------:R-:W-:Y:S02]  /*0600*/  ISETP.GE.AND.EX P4, PT, RZ, UR45, PT, P4 ;  /* 0x0000002dff007c0c */ /* 0x000fe4000bf86340 */
[----:B------:R-:W-:-:S02]  /*0610*/  @!P6 R2UR UR6, R32 ;  /* 0x000000002006e2ca */ /* 0x000fc400000e0000 */
[C---:B------:R-:W-:Y:S02]  /*0620*/  @!P6 R2UR UR7, R33.reuse ;  /* 0x000000002107e2ca */ /* 0x040fe400000e0000 */
[C---:B------:R-:W-:Y:S02]  /*0630*/  @!P5 R2UR UR8, R32.reuse ;  /* 0x000000002008d2ca */ /* 0x040fe400000e0000 */
[C---:B------:R-:W-:Y:S02]  /*0640*/  @!P5 R2UR UR9, R33.reuse ;  /* 0x000000002109d2ca */ /* 0x040fe400000e0000 */
[----:B------:R-:W-:Y:S02]  /*0650*/  @!P1 R2UR UR10, R32 ;  /* 0x00000000200a92ca */ /* 0x000fe400000e0000 */
[----:B------:R-:W-:-:S09]  /*0660*/  @!P1 R2UR UR11, R33 ;  /* 0x00000000210b92ca */ /* 0x000fd200000e0000 */
[----:B------:R-:W4:Y:S04]  /*0670*/  @!P5 LDG.E.U16 R6, desc[UR8][R2.64+0x100] ;  /* 0x000100080206d981 */ /* 0x000f28000c1e1500 */
[----:B------:R-:W5:Y:S01]  /*0680*/  @!P1 LDG.E.U16 R7, desc[UR10][R2.64+0x140] ;  /* 0x0001400a02079981 */ /* 0x000f62000c1e1500 */
[----:B--2---:R-:W-:-:S03]  /*0690*/  @!P0 HADD2.F32 R37, -RZ, R4.H0_H0 ;  /* 0x20000004ff258230 */ /* 0x004fc60000004100 */
[----:B------:R-:W2:Y:S01]  /*06a0*/  @!P2 LDG.E.U16 R4, desc[UR4][R2.64+0x80] ;  /* 0x000080040204a981 */ /* 0x000ea2000c1e1500 */
[----:B---3--:R-:W-:Y:S01]  /*06b0*/  @!P3 HADD2.F32 R35, -RZ, R0.H0_H0 ;  /* 0x20000000ff23b230 */ /* 0x008fe20000004100 */
[----:B------:R-:W-:Y:S02]  /*06c0*/  @!P0 FMNMX R13, R37, -INF , !PT ;  /* 0xff800000250d8809 */ /* 0x000fe40007800000 */
[----:B------:R-:W3:Y:S02]  /*06d0*/  @!P6 LDG.E.U16 R0, desc[UR6][R2.64+0xc0] ;  /* 0x0000c0060200e981 */ /* 0x000ee4000c1e1500 */
[----:B------:R-:W-:Y:S02]  /*06e0*/  @!P3 FMNMX R13, R13, R35, !PT ;  /* 0x000000230d0db209 */ /* 0x000fe40007800000 */
[----:B------:R-:W-:-:S04]  /*06f0*/  ISETP.GE.U32.AND P3, PT, R61, UR44, PT ;  /* 0x0000002c3d007c0c */ /* 0x000fc8000bf66070 */
[----:B------:R-:W-:Y:S02]  /*0700*/  ISETP.GE.AND.EX P3, PT, RZ, UR45, PT, P3 ;  /* 0x0000002dff007c0c */ /* 0x000fe4000bf66330 */
[----:B------:R-:W-:Y:S02]  /*0710*/  @!P4 R2UR UR4, R32 ;  /* 0x000000002004c2ca */ /* 0x000fe400000e0000 */
[----:B------:R-:W-:-:S09]  /*0720*/  @!P4 R2UR UR5, R33 ;  /* 0x000000002105c2ca */ /* 0x000fd200000e0000 */
[----:B------:R-:W-:Y:S02]  /*0730*/  @!P3 R2UR UR6, R32 ;  /* 0x000000002006b2ca */ /* 0x000fe400000e0000 */
[----:B------:R-:W-:Y:S02]  /*0740*/  @!P3 R2UR UR7, R33 ;  /* 0x000000002107b2ca */ /* 0x000fe400000e0000 */
[----:B------:R-:W4:Y:S11]  /*0750*/  @!P4 LDG.E.U16 R8, desc[UR4][R2.64+0x180] ;  /* 0x000180040208c981 */ /* 0x000f36000c1e1500 */
[----:B------:R-:W4:Y:S01]  /*0760*/  @!P3 LDG.E.U16 R9, desc[UR6][R2.64+0x1c0] ;  /* 0x0001c0060209b981 */ /* 0x000f22000c1e1500 */
[----:B------:R-:W-:-:S02]  /*0770*/  MOV R36, 0xff800000 ;  /* 0xff80000000247802 */ /* 0x000fc40000000f00 */
[----:B------:R-:W-:Y:S02]  /*0780*/  MOV R34, 0xff800000 ;  /* 0xff80000000227802 */ /* 0x000fe40000000f00 */
[----:B------:R-:W-:Y:S01]  /*0790*/  MOV R5, 0xff800000 ;  /* 0xff80000000057802 */ /* 0x000fe20000000f00 */
[----:B-----5:R-:W-:Y:S01]  /*07a0*/  @!P1 HADD2.F32 R5, -RZ, R7.H0_H0 ;  /* 0x20000007ff059230 */ /* 0x020fe20000004100 */
[----:B------:R-:W-:Y:S01]  /*07b0*/  MOV R7, 0xff800000 ;  /* 0xff80000000077802 */ /* 0x000fe20000000f00 */
[----:B--2---:R-:W-:Y:S01]  /*07c0*/  @!P2 HADD2.F32 R36, -RZ, R4.H0_H0 ;  /* 0x20000004ff24a230 */ /* 0x004fe20000004100 */
[----:B------:R-:W-:Y:S01]  /*07d0*/  MOV R4, 0xff800000 ;  /* 0xff80000000047802 */ /* 0x000fe20000000f00 */
[----:B---3--:R-:W-:-:S03]  /*07e0*/  @!P6 HADD2.F32 R34, -RZ, R0.H0_H0 ;  /* 0x20000000ff22e230 */ /* 0x008fc60000004100 */
[----:B------:R-:W-:Y:S02]  /*07f0*/  @!P2 FMNMX R13, R13, R36, !PT ;  /* 0x000000240d0da209 */ /* 0x000fe40007800000 */
[----:B------:R-:W-:Y:S01]  /*0800*/  ISETP.GE.U32.AND P2, PT, R60, UR44, PT ;  /* 0x0000002c3c007c0c */ /* 0x000fe2000bf46070 */
[----:B----4-:R-:W-:Y:S01]  /*0810*/  @!P5 HADD2.F32 R4, -RZ, R6.H0_H0 ;  /* 0x20000006ff04d230 */ /* 0x010fe20000004100 */
[----:B------:R-:W-:Y:S02]  /*0820*/  @!P6 FMNMX R13, R13, R34, !PT ;  /* 0x000000220d0de209 */ /* 0x000fe40007800000 */
[----:B------:R-:W-:Y:S02]  /*0830*/  ISETP.GE.U32.AND P6, PT, R43, UR44, PT ;  /* 0x0000002c2b007c0c */ /* 0x000fe4000bfc6070 */
[----:B------:R-:W-:Y:S02]  /*0840*/  ISETP.GE.AND.EX P2, PT, RZ, UR45, PT, P2 ;  /* 0x0000002dff007c0c */ /* 0x000fe4000bf46320 */
[----:B------:R-:W-:-:S02]  /*0850*/  @!P5 FMNMX R13, R13, R4, !PT ;  /* 0x000000040d0dd209 */ /* 0x000fc40007800000 */
[----:B------:R-:W-:Y:S02]  /*0860*/  ISETP.GE.AND.EX P6, PT, RZ, UR45, PT, P6 ;  /* 0x0000002dff007c0c */ /* 0x000fe4000bfc6360 */
[----:B------:R-:W-:Y:S02]  /*0870*/  ISETP.GE.U32.AND P5, PT, R59, UR44, PT ;  /* 0x0000002c3b007c0c */ /* 0x000fe4000bfa6070 */
[----:B------:R-:W-:Y:S02]  /*0880*/  MOV R6, 0xff800000 ;  /* 0xff80000000067802 */ /* 0x000fe40000000f00 */
[----:B------:R-:W-:Y:S02]  /*0890*/  @!P1 FMNMX R13, R13, R5, !PT ;  /* 0x000000050d0d9209 */ /* 0x000fe40007800000 */
[----:B------:R-:W-:Y:S02]  /*08a0*/  ISETP.GE.U32.AND P1, PT, R58, UR44, PT ;  /* 0x0000002c3a007c0c */ /* 0x000fe4000bf26070 */
[----:B------:R-:W-:Y:S01]  /*08b0*/  ISETP.GE.AND.EX P5, PT, RZ, UR45, PT, P5 ;  /* 0x0000002dff007c0c */ /* 0x000fe2000bfa6350 */
[----:B------:R-:W-:Y:S01]  /*08c0*/  @!P4 HADD2.F32 R6, -RZ, R8.H0_H0 ;  /* 0x20000008ff06c230 */ /* 0x000fe20000004100 */
[----:B------:R-:W-:-:S02]  /*08d0*/  ISETP.GE.AND.EX P1, PT, RZ, UR45, PT, P1 ;  /* 0x0000002dff007c0c */ /* 0x000fc4000bf26310 */
[----:B------:R-:W-:Y:S02]  /*08e0*/  @!P2 R2UR UR4, R32 ;  /* 0x000000002004a2ca */ /* 0x000fe400000e0000 */
[----:B------:R-:W-:Y:S02]  /*08f0*/  @!P4 FMNMX R13, R13, R6, !PT ;  /* 0x000000060d0dc209 */ /* 0x000fe40007800000 */
[----:B------:R-:W-:Y:S01]  /*0900*/  ISETP.GE.U32.AND P4, PT, R57, UR44, PT ;  /* 0x0000002c39007c0c */ /* 0x000fe2000bf86070 */
[----:B------:R-:W-:Y:S01]  /*0910*/  @!P3 HADD2.F32 R7, -RZ, R9.H0_H0 ;  /* 0x20000009ff07b230 */ /* 0x000fe20000004100 */
[----:B------:R-:W-:Y:S02]  /*0920*/  @!P2 R2UR UR5, R33 ;  /* 0x000000002105a2ca */ /* 0x000fe400000e0000 */
[----:B------:R-:W-:Y:S02]  /*0930*/  ISETP.GE.AND.EX P4, PT, RZ, UR45, PT, P4 ;  /* 0x0000002dff007c0c */ /* 0x000fe4000bf86340 */
[----:B------:R-:W-:-:S02]  /*0940*/  @!P3 FMNMX R13, R13, R7, !PT ;  /* 0x000000070d0db209 */ /* 0x000fc40007800000 */
[----:B------:R-:W-:Y:S02]  /*0950*/  ISETP.GE.U32.AND P3, PT, R56, UR44, PT ;  /* 0x0000002c38007c0c */ /* 0x000fe4000bf66070 */
[C---:B------:R-:W-:Y:S02]  /*0960*/  @!P6 R2UR UR6, R32.reuse ;  /* 0x000000002006e2ca */ /* 0x040fe400000e0000 */
[C---:B------:R-:W-:Y:S02]  /*0970*/  @!P6 R2UR UR7, R33.reuse ;  /* 0x000000002107e2ca */ /* 0x040fe400000e0000 */
[----:B------:R-:W-:Y:S01]  /*0980*/  ISETP.GE.AND.EX P3, PT, RZ, UR45, PT, P3 ;  /* 0x0000002dff007c0c */ /* 0x000fe2000bf66330 */
[----:B------:R-:W2:Y:S01]  /*0990*/  @!P2 LDG.E.U16 R12, desc[UR4][R2.64+0x200] ;  /* 0x00020004020ca981 */ /* 0x000ea2000c1e1500 */
        /* <DEDUP_REMOVED lines=37> */
[----:B------:R-:W-:Y:S02]  /*0bf0*/  ISETP.GE.AND.EX P1, PT, RZ, UR45, PT, P1 ;  /* 0x0000002dff007c0c */ /* 0x000fe4000bf26310 */
[----:B------:R-:W-:Y:S02]  /*0c00*/  ISETP.GE.U32.AND P4, PT, R51, UR44, PT ;  /* 0x0000002c33007c0c */ /* 0x000fe4000bf86070 */
[----:B------:R-:W-:Y:S02]  /*0c10*/  @!P2 R2UR UR4, R32 ;  /* 0x000000002004a2ca */ /* 0x000fe400000e0000 */
[----:B------:R-:W-:Y:S02]  /*0c20*/  @!P2 R2UR UR5, R33 ;  /* 0x000000002105a2ca */ /* 0x000fe400000e0000 */
[----:B------:R-:W-:Y:S02]  /*0c30*/  @!P3 FMNMX R13, R13, R26, !PT ;  /* 0x0000001a0d0db209 */ /* 0x000fe40007800000 */
[----:B------:R-:W-:-:S02]  /*0c40*/  ISETP.GE.U32.AND P3, PT, R50, UR44, PT ;  /* 0x0000002c32007c0c */ /* 0x000fc4000bf66070 */
[----:B------:R-:W-:Y:S02]  /*0c50*/  ISETP.GE.AND.EX P4, PT, RZ, UR45, PT, P4 ;  /* 0x0000002dff007c0c */ /* 0x000fe4000bf86340 */
        /* <DEDUP_REMOVED lines=41> */
[----:B------:R-:W-:Y:S02]  /*0ef0*/  ISETP.GE.U32.AND P4, PT, R45, UR44, PT ;  /* 0x0000002c2d007c0c */ /* 0x000fe4000bf86070 */
[----:B------:R-:W-:Y:S02]  /*0f00*/  ISETP.GE.AND.EX P1, PT, RZ, UR45, PT, P1 ;  /* 0x0000002dff007c0c */ /* 0x000fe4000bf26310 */
        /* <DEDUP_REMOVED lines=44> */
[----:B0-----:R-:W-:-:S05]  /*11d0*/  FMNMX R13, R14, R13, !PT ;  /* 0x0000000d0e0d7209 */ /* 0x001fca0007800000 */
[----:B------:R-:W0:Y:S02]  /*11e0*/  SHFL.BFLY PT, R14, R13, 0x8, 0x1f ;  /* 0x0d001f000d0e7f89 */ /* 0x000e2400000e0000 */
[----:B0-----:R-:W-:Y:S02]  /*11f0*/  FMNMX R0, R13, R14, !PT ;  /* 0x0000000e0d007209 */ /* 0x001fe40007800000 */
[----:B------:R-:W-:-:S03]  /*1200*/  MOV R13, 0x437c0000 ;  /* 0x437c0000000d7802 */ /* 0x000fc60000000f00 */
        /* <DEDUP_REMOVED lines=10> */
[C---:B------:R-:W-:Y:S01]  /*12b0*/  FADD R26, -R15.reuse, R10 ;  /* 0x0000000a0f1a7221 */ /* 0x040fe20000000100 */
[-C--:B------:R-:W-:Y:S01]  /*12c0*/  FFMA.SAT R10, R86, R11.reuse, 0.5 ;  /* 0x3f000000560a7423 */ /* 0x080fe2000000200b */
[----:B------:R-:W-:Y:S01]  /*12d0*/  FFMA.SAT R16, R88, R11, 0.5 ;  /* 0x3f00000058107423 */ /* 0x000fe2000000200b */
[C---:B------:R-:W-:Y:S01]  /*12e0*/  FADD R82, -R15.reuse, R36 ;  /* 0x000000240f527221 */ /* 0x040fe20000000100 */
[C---:B------:R-:W-:Y:S01]  /*12f0*/  FADD R84, -R15.reuse, R34 ;  /* 0x000000220f547221 */ /* 0x040fe20000000100 */
[-C--:B------:R-:W-:Y:S01]  /*1300*/  FFMA.RM R10, R10, R13.reuse, 12582913 ;  /* 0x4b4000010a0a7423 */ /* 0x080fe2000000400d */
[----:B------:R-:W-:Y:S01]  /*1310*/  FFMA.RM R16, R16, R13, 12582913 ;  /* 0x4b40000110107423 */ /* 0x000fe2000000400d */
[C---:B------:R-:W-:Y:S01]  /*1320*/  FADD R0, -R15.reuse, R5 ;  /* 0x000000050f007221 */ /* 0x040fe20000000100 */
[C---:B------:R-:W-:Y:S01]  /*1330*/  FADD R34, -R15.reuse, R20 ;  /* 0x000000140f227221 */ /* 0x040fe20000000100 */
[C---:B------:R-:W-:Y:S01]  /*1340*/  FADD R20, -R15.reuse, R18 ;  /* 0x000000120f147221 */ /* 0x040fe20000000100 */
[----:B------:R-:W-:Y:S01]  /*1350*/  FADD R3, R10, -12583039 ;  /* 0xcb40007f0a037421 */ /* 0x000fe20000000000 */
[----:B------:R-:W-:Y:S01]  /*1360*/  FADD R5, R16, -12583039 ;  /* 0xcb40007f10057421 */ /* 0x000fe20000000000 */
[-C--:B------:R-:W-:Y:S01]  /*1370*/  FFMA.SAT R18, R82, R11.reuse, 0.5 ;  /* 0x3f00000052127423 */ /* 0x080fe2000000200b */
[----:B------:R-:W-:Y:S01]  /*1380*/  FADD R78, -R15, R7 ;  /* 0x000000070f4e7221 */ /* 0x000fe20000000100 */
[----:B------:R-:W-:Y:S01]  /*1390*/  FFMA R3, R86, 1.4426950216293334961, -R3 ;  /* 0x3fb8aa3b56037823 */ /* 0x000fe20000000803 */
[----:B------:R-:W-:Y:S01]  /*13a0*/  FFMA R5, R88, 1.4426950216293334961, -R5 ;  /* 0x3fb8aa3b58057823 */ /* 0x000fe20000000805 */
[----:B------:R-:W-:Y:S01]  /*13b0*/  FFMA.SAT R90, R84, R11, 0.5 ;  /* 0x3f000000545a7423 */ /* 0x000fe2000000200b */
[-C--:B------:R-:W-:Y:S01]  /*13c0*/  FFMA.RM R7, R18, R13.reuse, 12582913 ;  /* 0x4b40000112077423 */ /* 0x080fe2000000400d */
[----:B------:R-:W-:Y:S01]  /*13d0*/  FFMA R86, R86, 1.925963033500011079e-08, R3 ;  /* 0x32a5706056567823 */ /* 0x000fe20000000003 */
[----:B------:R-:W-:Y:S01]  /*13e0*/  FFMA R88, R88, 1.925963033500011079e-08, R5 ;  /* 0x32a5706058587823 */ /* 0x000fe20000000005 */
[----:B------:R-:W-:Y:S01]  /*13f0*/  FFMA.RM R3, R90, R13, 12582913 ;  /* 0x4b4000015a037423 */ /* 0x000fe2000000400d */
[----:B------:R-:W-:Y:S01]  /*1400*/  FADD R5, R7, -12583039 ;  /* 0xcb40007f07057421 */ /* 0x000fe20000000000 */
[C---:B------:R-:W-:Y:S01]  /*1410*/  FADD R80, -R15.reuse, R4 ;  /* 0x000000040f507221 */ /* 0x040fe20000000100 */
[C---:B------:R-:W-:Y:S01]  /*1420*/  FADD R74, -R15.reuse, R28 ;  /* 0x0000001c0f4a7221 */ /* 0x040fe20000000100 */
[----:B------:R-:W-:Y:S01]  /*1430*/  FADD R28, -R15, R9 ;  /* 0x000000090f1c7221 */ /* 0x000fe20000000100 */
[----:B------:R-:W-:Y:S01]  /*1440*/  FADD R9, R3, -12583039 ;  /* 0xcb40007f03097421 */ /* 0x000fe20000000000 */
[----:B------:R-:W-:Y:S01]  /*1450*/  FFMA R5, R82, 1.4426950216293334961, -R5 ;  /* 0x3fb8aa3b52057823 */ /* 0x000fe20000000805 */
[----:B------:R-:W-:Y:S01]  /*1460*/  FFMA.SAT R18, R80, R11, 0.5 ;  /* 0x3f00000050127423 */ /* 0x000fe2000000200b */
[C---:B------:R-:W-:Y:S01]  /*1470*/  FADD R4, -R15.reuse, R31 ;  /* 0x0000001f0f047221 */ /* 0x040fe20000000100 */
[----:B------:R-:W-:Y:S01]  /*1480*/  FFMA R9, R84, 1.4426950216293334961, -R9 ;  /* 0x3fb8aa3b54097823 */ /* 0x000fe20000000809 */
[----:B------:R-:W-:Y:S01]  /*1490*/  FFMA R82, R82, 1.925963033500011079e-08, R5 ;  /* 0x32a5706052527823 */ /* 0x000fe20000000005 */
[----:B------:R-:W-:Y:S01]  /*14a0*/  FFMA.RM R5, R18, R13, 12582913 ;  /* 0x4b40000112057423 */ /* 0x000fe2000000400d */
[----:B------:R-:W0:Y:S01]  /*14b0*/  MUFU.EX2 R31, R86 ;  /* 0x00000056001f7308 */ /* 0x000e220000000800 */
[----:B------:R-:W-:Y:S01]  /*14c0*/  FFMA R84, R84, 1.925963033500011079e-08, R9 ;  /* 0x32a5706054547823 */ /* 0x000fe20000000009 */
[----:B------:R-:W-:Y:S01]  /*14d0*/  FADD R76, -R15, R30 ;  /* 0x0000001e0f4c7221 */ /* 0x000fe20000000100 */
[----:B------:R-:W-:Y:S01]  /*14e0*/  FADD R9, R5, -12583039 ;  /* 0xcb40007f05097421 */ /* 0x000fe20000000000 */
        /* <DEDUP_REMOVED lines=10> */
[----:B------:R-:W-:Y:S01]  /*1590*/  FFMA R9, R80, 1.4426950216293334961, -R9 ;  /* 0x3fb8aa3b50097823 */ /* 0x000fe20000000809 */
[----:B------:R-:W1:Y:S01]  /*15a0*/  MUFU.EX2 R15, R88 ;  /* 0x00000058000f7308 */ /* 0x000e620000000800 */
[----:B------:R-:W-:Y:S01]  /*15b0*/  FFMA.SAT R18, R0, R11, 0.5 ;  /* 0x3f00000000127423 */ /* 0x000fe2000000200b */
[----:B------:R-:W-:Y:S01]  /*15c0*/  SHF.L.U32 R10, R10, 0x17, RZ ;  /* 0x000000170a0a7819 */ /* 0x000fe200000006ff */
[----:B------:R-:W-:Y:S01]  /*15d0*/  FFMA R80, R80, 1.925963033500011079e-08, R9 ;  /* 0x32a5706050507823 */ /* 0x000fe20000000009 */
[----:B------:R-:W-:Y:S01]  /*15e0*/  SHF.L.U32 R16, R16, 0x17, RZ ;  /* 0x0000001710107819 */ /* 0x000fe200000006ff */
[----:B------:R-:W-:Y:S01]  /*15f0*/  FFMA.RM R9, R18, R13, 12582913 ;  /* 0x4b40000112097423 */ /* 0x000fe2000000400d */
[----:B------:R-:W-:Y:S01]  /*1600*/  FFMA.SAT R18, R76, R11, 0.5 ;  /* 0x3f0000004c127423 */ /* 0x000fe2000000200b */
[----:B0-----:R-:W-:Y:S01]  /*1610*/  FMUL R31, R10, R31 ;  /* 0x0000001f0a1f7220 */ /* 0x001fe20000400000 */
[----:B------:R-:W-:Y:S01]  /*1620*/  FFMA.SAT R10, R2, R11, 0.5 ;  /* 0x3f000000020a7423 */ /* 0x000fe2000000200b */
[----:B------:R-:W-:Y:S01]  /*1630*/  FADD R17, R9, -12583039 ;  /* 0xcb40007f09117421 */ /* 0x000fe20000000000 */
[-C--:B------:R-:W-:Y:S01]  /*1640*/  FFMA.RM R18, R18, R13.reuse, 12582913 ;  /* 0x4b40000112127423 */ /* 0x080fe2000000400d */
[----:B------:R-:W0:Y:S01]  /*1650*/  MUFU.EX2 R84, R84 ;  /* 0x0000005400547308 */ /* 0x000e220000000800 */
[----:B------:R-:W-:Y:S01]  /*1660*/  FFMA.RM R10, R10, R13, 12582913 ;  /* 0x4b4000010a0a7423 */ /* 0x000fe2000000400d */
[----:B------:R-:W-:Y:S01]  /*1670*/  FFMA R17, R0, 1.4426950216293334961, -R17 ;  /* 0x3fb8aa3b00117823 */ /* 0x000fe20000000811 */
[----:B------:R-:W-:-:S03]  /*1680*/  SHF.L.U32 R3, R3, 0x17, RZ ;  /* 0x0000001703037819 */ /* 0x000fc600000006ff */
[----:B------:R-:W-:Y:S01]  /*1690*/  FFMA R19, R0, 1.925963033500011079e-08, R17 ;  /* 0x32a5706000137823 */ /* 0x000fe20000000011 */
[----:B-1----:R-:W-:Y:S01]  /*16a0*/  FMUL R0, R16, R15 ;  /* 0x0000000f10007220 */ /* 0x002fe20000400000 */
[----:B------:R-:W-:Y:S01]  /*16b0*/  FADD R17, R10, -12583039 ;  /* 0xcb40007f0a117421 */ /* 0x000fe20000000000 */
[----:B------:R-:W1:Y:S01]  /*16c0*/  MUFU.EX2 R15, R82 ;  /* 0x00000052000f7308 */ /* 0x000e620000000800 */
[----:B------:R-:W-:Y:S02]  /*16d0*/  FFMA.SAT R16, R78, R11, 0.5 ;  /* 0x3f0000004e107423 */ /* 0x000fe4000000200b */
[----:B------:R-:W-:-:S04]  /*16e0*/  FFMA R17, R2, 1.4426950216293334961, -R17 ;  /* 0x3fb8aa3b02117823 */ /* 0x000fc80000000811 */
[----:B------:R-:W-:Y:S01]  /*16f0*/  FFMA R21, R2, 1.925963033500011079e-08, R17 ;  /* 0x32a5706002157823 */ /* 0x000fe20000000011 */
[----:B------:R-:W-:Y:S01]  /*1700*/  SHF.L.U32 R2, R7, 0x17, RZ ;  /* 0x0000001707027819 */ /* 0x000fe200000006ff */
[----:B------:R-:W-:Y:S01]  /*1710*/  FFMA.RM R7, R16, R13, 12582913 ;  /* 0x4b40000110077423 */ /* 0x000fe2000000400d */
[----:B------:R-:W-:Y:S01]  /*1720*/  FFMA.SAT R16, R4, R11, 0.5 ;  /* 0x3f00000004107423 */ /* 0x000fe2000000200b */
[----:B------:R-:W2:Y:S01]  /*1730*/  MUFU.EX2 R17, R80 ;  /* 0x0000005000117308 */ /* 0x000ea20000000800 */
[----:B0-----:R-:W-:Y:S01]  /*1740*/  FMUL R3, R3, R84 ;  /* 0x0000005403037220 */ /* 0x001fe20000400000 */
[----:B-1----:R-:W-:Y:S01]  /*1750*/  FMUL R2, R2, R15 ;  /* 0x0000000f02027220 */ /* 0x002fe20000400000 */
[----:B------:R-:W-:-:S05]  /*1760*/  FADD R15, R7, -12583039 ;  /* 0xcb40007f070f7421 */ /* 0x000fca0000000000 */
[----:B------:R-:W-:Y:S01]  /*1770*/  MUFU.EX2 R21, R21 ;  /* 0x0000001500157308 */ /* 0x000fe20000000800 */
[----:B------:R-:W-:Y:S01]  /*1780*/  SHF.L.U32 R7, R7, 0x17, RZ ;  /* 0x0000001707077819 */ /* 0x000fe200000006ff */
[----:B------:R-:W-:-:S04]  /*1790*/  FFMA R15, R78, 1.4426950216293334961, -R15 ;  /* 0x3fb8aa3b4e0f7823 */ /* 0x000fc8000000080f */
[----:B------:R-:W-:Y:S01]  /*17a0*/  FFMA R78, R78, 1.925963033500011079e-08, R15 ;  /* 0x32a570604e4e7823 */ /* 0x000fe2000000000f */
[----:B------:R-:W-:Y:S02]  /*17b0*/  FFMA.RM R15, R16, R13, 12582913 ;  /* 0x4b400001100f7423 */ /* 0x000fe4000000400d */
[----:B------:R-:W0:Y:S02]  /*17c0*/  MUFU.EX2 R16, R19 ;  /* 0x0000001300107308 */ /* 0x000e240000000800 */
[----:B------:R-:W-:-:S04]  /*17d0*/  FADD R23, R15, -12583039 ;  /* 0xcb40007f0f177421 */ /* 0x000fc80000000000 */
[C---:B------:R-:W-:Y:S02]  /*17e0*/  FFMA R23, R4.reuse, 1.4426950216293334961, -R23 ;  /* 0x3fb8aa3b04177823 */ /* 0x040fe40000000817 */
[----:B------:R-:W-:Y:S02]  /*17f0*/  MUFU.EX2 R78, R78 ;  /* 0x0000004e004e7308 */ /* 0x000fe40000000800 */
[----:B------:R-:W-:Y:S01]  /*1800*/  FFMA R23, R4, 1.925963033500011079e-08, R23 ;  /* 0x32a5706004177823 */ /* 0x000fe20000000017 */
[----:B------:R-:W-:Y:S02]  /*1810*/  SHF.L.U32 R4, R5, 0x17, RZ ;  /* 0x0000001705047819 */ /* 0x000fe400000006ff */
[----:B------:R-:W-:-:S03]  /*1820*/  SHF.L.U32 R5, R9, 0x17, RZ ;  /* 0x0000001709057819 */ /* 0x000fc600000006ff */
[----:B--2---:R-:W-:Y:S01]  /*1830*/  FMUL R4, R4, R17 ;  /* 0x0000001104047220 */ /* 0x004fe20000400000 */
[----:B------:R-:W-:Y:S01]  /*1840*/  FADD R17, R18, -12583039 ;  /* 0xcb40007f12117421 */ /* 0x000fe20000000000 */
[----:B0-----:R-:W-:Y:S01]  /*1850*/  FMUL R5, R5, R16 ;  /* 0x0000001005057220 */ /* 0x001fe20000400000 */
[----:B------:R-:W-:Y:S01]  /*1860*/  FFMA.SAT R16, R6, R11, 0.5 ;  /* 0x3f00000006107423 */ /* 0x000fe2000000200b */
[----:B------:R-:W0:Y:S01]  /*1870*/  MUFU.EX2 R23, R23 ;  /* 0x0000001700177308 */ /* 0x000e220000000800 */
[----:B------:R-:W-:Y:S02]  /*1880*/  FFMA R17, R76, 1.4426950216293334961, -R17 ;  /* 0x3fb8aa3b4c117823 */ /* 0x000fe40000000811 */
[----:B------:R-:W-:Y:S01]  /*1890*/  FFMA.RM R9, R16, R13, 12582913 ;  /* 0x4b40000110097423 */ /* 0x000fe2000000400d */
[----:B------:R-:W-:Y:S01]  /*18a0*/  FFMA.SAT R16, R74, R11, 0.5 ;  /* 0x3f0000004a107423 */ /* 0x000fe2000000200b */
[----:B------:R-:W-:Y:S02]  /*18b0*/  FFMA R76, R76, 1.925963033500011079e-08, R17 ;  /* 0x32a570604c4c7823 */ /* 0x000fe40000000011 */
[----:B------:R-:W-:Y:S01]  /*18c0*/  FADD R17, R9, -12583039 ;  /* 0xcb40007f09117421 */ /* 0x000fe20000000000 */
[----:B------:R-:W-:Y:S01]  /*18d0*/  FFMA.RM R19, R16, R13, 12582913 ;  /* 0x4b40000110137423 */ /* 0x000fe2000000400d */
[----:B------:R-:W-:-:S02]  /*18e0*/  SHF.L.U32 R16, R15, 0x17, RZ ;  /* 0x000000170f107819 */ /* 0x000fc400000006ff */
[----:B------:R-:W-:Y:S01]  /*18f0*/  FFMA R17, R6, 1.4426950216293334961, -R17 ;  /* 0x3fb8aa3b06117823 */ /* 0x000fe20000000811 */
[----:B------:R-:W-:-:S03]  /*1900*/  SHF.L.U32 R9, R9, 0x17, RZ ;  /* 0x0000001709097819 */ /* 0x000fc600000006ff */
[----:B------:R-:W-:Y:S01]  /*1910*/  FFMA R25, R6, 1.925963033500011079e-08, R17 ;  /* 0x32a5706006197823 */ /* 0x000fe20000000011 */
[C---:B------:R-:W-:Y:S01]  /*1920*/  FADD R17, R19.reuse, -12583039 ;  /* 0xcb40007f13117421 */ /* 0x040fe20000000000 */
[----:B------:R-:W-:Y:S01]  /*1930*/  SHF.L.U32 R6, R10, 0x17, RZ ;  /* 0x000000170a067819 */ /* 0x000fe200000006ff */
[----:B------:R-:W-:Y:S01]  /*1940*/  FFMA.SAT R10, R72, R11, 0.5 ;  /* 0x3f000000480a7423 */ /* 0x000fe2000000200b */
[----:B0-----:R-:W-:Y:S01]  /*1950*/  FMUL R16, R16, R23 ;  /* 0x0000001710107220 */ /* 0x001fe20000400000 */
[----:B------:R-:W-:Y:S01]  /*1960*/  FFMA R17, R74, 1.4426950216293334961, -R17 ;  /* 0x3fb8aa3b4a117823 */ /* 0x000fe20000000811 */
[----:B------:R-:W-:Y:S01]  /*1970*/  SHF.L.U32 R19, R19, 0x17, RZ ;  /* 0x0000001713137819 */ /* 0x000fe200000006ff */
[----:B------:R-:W-:Y:S02]  /*1980*/  FMUL R6, R6, R21 ;  /* 0x0000001506067220 */ /* 0x000fe40000400000 */
[----:B------:R-:W-:Y:S01]  /*1990*/  FFMA R74, R74, 1.925963033500011079e-08, R17 ;  /* 0x32a570604a4a7823 */ /* 0x000fe20000000011 */
[----:B------:R-:W-:Y:S01]  /*19a0*/  FMUL R17, R7, R78 ;  /* 0x0000004e07117220 */ /* 0x000fe20000400000 */
[----:B------:R-:W-:Y:S01]  /*19b0*/  FFMA.RM R7, R10, R13, 12582913 ;  /* 0x4b4000010a077423 */ /* 0x000fe2000000400d */
[----:B------:R-:W-:-:S03]  /*19c0*/  FFMA.SAT R10, R70, R11, 0.5 ;  /* 0x3f000000460a7423 */ /* 0x000fc6000000200b */
[----:B------:R-:W-:Y:S01]  /*19d0*/  FADD R21, R7, -12583039 ;  /* 0xcb40007f07157421 */ /* 0x000fe20000000000 */
[----:B------:R-:W-:Y:S01]  /*19e0*/  FFMA.RM R15, R10, R13, 12582913 ;  /* 0x4b4000010a0f7423 */ /* 0x000fe2000000400d */
[----:B------:R-:W-:Y:S01]  /*19f0*/  SHF.L.U32 R10, R18, 0x17, RZ ;  /* 0x00000017120a7819 */ /* 0x000fe200000006ff */
[----:B------:R-:W-:Y:S01]  /*1a00*/  FFMA.SAT R18, R68, R11, 0.5 ;  /* 0x3f00000044127423 */ /* 0x000fe2000000200b */
[C---:B------:R-:W-:Y:S01]  /*1a10*/  FFMA R21, R72.reuse, 1.4426950216293334961, -R21 ;  /* 0x3fb8aa3b48157823 */ /* 0x040fe20000000815 */
[C---:B------:R-:W-:Y:S01]  /*1a20*/  FADD R27, R15.reuse, -12583039 ;  /* 0xcb40007f0f1b7421 */ /* 0x040fe20000000000 */
[----:B------:R-:W-:Y:S01]  /*1a30*/  MUFU.EX2 R74, R74 ;  /* 0x0000004a004a7308 */ /* 0x000fe20000000800 */
[----:B------:R-:W-:Y:S01]  /*1a40*/  SHF.L.U32 R15, R15, 0x17, RZ ;  /* 0x000000170f0f7819 */ /* 0x000fe200000006ff */
[----:B------:R-:W-:Y:S01]  /*1a50*/  FFMA R72, R72, 1.925963033500011079e-08, R21 ;  /* 0x32a5706048487823 */ /* 0x000fe20000000015 */
[----:B------:R-:W-:Y:S01]  /*1a60*/  FFMA R27, R70, 1.4426950216293334961, -R27 ;  /* 0x3fb8aa3b461b7823 */ /* 0x000fe2000000081b */
[----:B------:R-:W-:-:S03]  /*1a70*/  SHF.L.U32 R7, R7, 0x17, RZ ;  /* 0x0000001707077819 */ /* 0x000fc600000006ff */
[----:B------:R-:W-:Y:S01]  /*1a80*/  FFMA R70, R70, 1.925963033500011079e-08, R27 ;  /* 0x32a5706046467823 */ /* 0x000fe2000000001b */
[----:B------:R0:W1:Y:S08]  /*1a90*/  MUFU.EX2 R21, R76 ;  /* 0x0000004c00157308 */ /* 0x0000700000000800 */
[----:B------:R-:W-:Y:S01]  /*1aa0*/  MUFU.EX2 R70, R70 ;  /* 0x0000004600467308 */ /* 0x000fe20000000800 */
[----:B0-----:R-:W-:-:S07]  /*1ab0*/  FFMA.SAT R76, R8, R11, 0.5 ;  /* 0x3f000000084c7423 */ /* 0x001fce000000200b */
[----:B------:R-:W0:Y:S01]  /*1ac0*/  MUFU.EX2 R72, R72 ;  /* 0x0000004800487308 */ /* 0x000e220000000800 */
[----:B-1----:R-:W-:Y:S01]  /*1ad0*/  FMUL R10, R10, R21 ;  /* 0x000000150a0a7220 */ /* 0x002fe20000400000 */
[----:B------:R-:W-:-:S04]  /*1ae0*/  FFMA.RM R21, R18, R13, 12582913 ;  /* 0x4b40000112157423 */ /* 0x000fc8000000400d */
[----:B------:R-:W-:Y:S02]  /*1af0*/  FADD R23, R21, -12583039 ;  /* 0xcb40007f15177421 */ /* 0x000fe40000000000 */
[----:B------:R-:W1:Y:S02]  /*1b00*/  MUFU.EX2 R18, R25 ;  /* 0x0000001900127308 */ /* 0x000e640000000800 */
[----:B------:R-:W-:-:S04]  /*1b10*/  FFMA R23, R68, 1.4426950216293334961, -R23 ;  /* 0x3fb8aa3b44177823 */ /* 0x000fc80000000817 */
[----:B------:R-:W-:Y:S01]  /*1b20*/  FFMA R68, R68, 1.925963033500011079e-08, R23 ;  /* 0x32a5706044447823 */ /* 0x000fe20000000017 */
[----:B------:R-:W-:Y:S01]  /*1b30*/  FFMA.RM R23, R76, R13, 12582913 ;  /* 0x4b4000014c177423 */ /* 0x000fe2000000400d */
[----:B0-----:R-:W-:-:S03]  /*1b40*/  FMUL R7, R7, R72 ;  /* 0x0000004807077220 */ /* 0x001fc60000400000 */
[C---:B------:R-:W-:Y:S01]  /*1b50*/  FADD R27, R23.reuse, -12583039 ;  /* 0xcb40007f171b7421 */ /* 0x040fe20000000000 */
[----:B------:R-:W-:Y:S01]  /*1b60*/  SHF.L.U32 R23, R23, 0x17, RZ ;  /* 0x0000001717177819 */ /* 0x000fe200000006ff */
[----:B------:R-:W0:Y:S02]  /*1b70*/  MUFU.EX2 R68, R68 ;  /* 0x0000004400447308 */ /* 0x000e240000000800 */
[----:B------:R-:W-:Y:S01]  /*1b80*/  FFMA R27, R8, 1.4426950216293334961, -R27 ;  /* 0x3fb8aa3b081b7823 */ /* 0x000fe2000000081b */
[----:B-1----:R-:W-:Y:S01]  /*1b90*/  FMUL R9, R9, R18 ;  /* 0x0000001209097220 */ /* 0x002fe20000400000 */
[----:B------:R-:W-:Y:S02]  /*1ba0*/  FFMA.SAT R18, R36, R11, 0.5 ;  /* 0x3f00000024127423 */ /* 0x000fe4000000200b */
[----:B------:R-:W-:Y:S01]  /*1bb0*/  FFMA R25, R8, 1.925963033500011079e-08, R27 ;  /* 0x32a5706008197823 */ /* 0x000fe2000000001b */
[----:B------:R-:W-:Y:S01]  /*1bc0*/  FMUL R8, R19, R74 ;  /* 0x0000004a13087220 */ /* 0x000fe20000400000 */
[----:B------:R-:W-:Y:S01]  /*1bd0*/  FFMA.RM R27, R18, R13, 12582913 ;  /* 0x4b400001121b7423 */ /* 0x000fe2000000400d */
[----:B------:R-:W-:-:S03]  /*1be0*/  FFMA.SAT R18, R30, R11, 0.5 ;  /* 0x3f0000001e127423 */ /* 0x000fc6000000200b */
[----:B------:R-:W-:Y:S01]  /*1bf0*/  FADD R19, R27, -12583039 ;  /* 0xcb40007f1b137421 */ /* 0x000fe20000000000 */
[----:B------:R-:W-:Y:S01]  /*1c00*/  FFMA.RM R35, R18, R13, 12582913 ;  /* 0x4b40000112237423 */ /* 0x000fe2000000400d */
[----:B------:R-:W-:Y:S01]  /*1c10*/  FMUL R18, R15, R70 ;  /* 0x000000460f127220 */ /* 0x000fe20000400000 */
[----:B------:R-:W-:Y:S01]  /*1c20*/  FFMA.SAT R70, R20, R11, 0.5 ;  /* 0x3f00000014467423 */ /* 0x000fe2000000200b */
[----:B------:R-:W-:-:S04]  /*1c30*/  FFMA R19, R36, 1.4426950216293334961, -R19 ;  /* 0x3fb8aa3b24137823 */ /* 0x000fc80000000813 */
[----:B------:R-:W-:Y:S01]  /*1c40*/  FFMA R36, R36, 1.925963033500011079e-08, R19 ;  /* 0x32a5706024247823 */ /* 0x000fe20000000013 */
[----:B------:R-:W-:-:S04]  /*1c50*/  FADD R19, R35, -12583039 ;  /* 0xcb40007f23137421 */ /* 0x000fc80000000000 */
[C---:B------:R-:W-:Y:S01]  /*1c60*/  FFMA R19, R30.reuse, 1.4426950216293334961, -R19 ;  /* 0x3fb8aa3b1e137823 */ /* 0x040fe20000000813 */
[----:B------:R-:W-:Y:S03]  /*1c70*/  MUFU.EX2 R36, R36 ;  /* 0x0000002400247308 */ /* 0x000fe60000000800 */
[----:B------:R-:W-:Y:S01]  /*1c80*/  FFMA R37, R30, 1.925963033500011079e-08, R19 ;  /* 0x32a570601e257823 */ /* 0x000fe20000000013 */
[----:B------:R-:W-:Y:S01]  /*1c90*/  FFMA.SAT R30, R34, R11, 0.5 ;  /* 0x3f000000221e7423 */ /* 0x000fe2000000200b */
[----:B------:R-:W-:-:S03]  /*1ca0*/  SHF.L.U32 R19, R21, 0x17, RZ ;  /* 0x0000001715137819 */ /* 0x000fc600000006ff */
[----:B------:R-:W-:Y:S01]  /*1cb0*/  FFMA.RM R30, R30, R13, 12582913 ;  /* 0x4b4000011e1e7423 */ /* 0x000fe2000000400d */
[----:B------:R-:W-:Y:S01]  /*1cc0*/  MUFU.EX2 R37, R37 ;  /* 0x0000002500257308 */ /* 0x000fe20000000800 */
[----:B0-----:R-:W-:Y:S02]  /*1cd0*/  FMUL R19, R19, R68 ;  /* 0x0000004413137220 */ /* 0x001fe40000400000 */
[----:B------:R-:W-:-:S04]  /*1ce0*/  FADD R15, R30, -12583039 ;  /* 0xcb40007f1e0f7421 */ /* 0x000fc80000000000 */
[----:B------:R-:W-:-:S04]  /*1cf0*/  FFMA R15, R34, 1.4426950216293334961, -R15 ;  /* 0x3fb8aa3b220f7823 */ /* 0x000fc8000000080f */
[----:B------:R-:W-:Y:S01]  /*1d00*/  FFMA R69, R34, 1.925963033500011079e-08, R15 ;  /* 0x32a5706022457823 */ /* 0x000fe2000000000f */
[----:B------:R-:W-:Y:S01]  /*1d10*/  FFMA.RM R15, R70, R13, 12582913 ;  /* 0x4b400001460f7423 */ /* 0x000fe2000000400d */
[----:B------:R-:W0:Y:S03]  /*1d20*/  MUFU.EX2 R34, R25 ;  /* 0x0000001900227308 */ /* 0x000e260000000800 */
[----:B------:R-:W-:-:S04]  /*1d30*/  FADD R21, R15, -12583039 ;  /* 0xcb40007f0f157421 */ /* 0x000fc80000000000 */
[----:B------:R-:W-:-:S04]  /*1d40*/  FFMA R21, R20, 1.4426950216293334961, -R21 ;  /* 0x3fb8aa3b14157823 */ /* 0x000fc80000000815 */
[----:B------:R-:W-:Y:S01]  /*1d50*/  FFMA R29, R20, 1.925963033500011079e-08, R21 ;  /* 0x32a57060141d7823 */ /* 0x000fe20000000015 */
[----:B0-----:R-:W-:Y:S01]  /*1d60*/  FMUL R20, R23, R34 ;  /* 0x0000002217147220 */ /* 0x001fe20000400000 */
[----:B------:R-:W-:-:S04]  /*1d70*/  FFMA.SAT R34, R22, R11, 0.5 ;  /* 0x3f00000016227423 */ /* 0x000fc8000000200b */
[----:B------:R-:W-:Y:S01]  /*1d80*/  MUFU.EX2 R29, R29 ;  /* 0x0000001d001d7308 */ /* 0x000fe20000000800 */
[----:B------:R-:W-:-:S04]  /*1d90*/  FFMA.RM R25, R34, R13, 12582913 ;  /* 0x4b40000122197423 */ /* 0x000fc8000000400d */
[C---:B------:R-:W-:Y:S01]  /*1da0*/  FADD R21, R25.reuse, -12583039 ;  /* 0xcb40007f19157421 */ /* 0x040fe20000000000 */
[----:B------:R-:W-:-:S03]  /*1db0*/  SHF.L.U32 R25, R25, 0x17, RZ ;  /* 0x0000001719197819 */ /* 0x000fc600000006ff */
[----:B------:R-:W-:-:S04]  /*1dc0*/  FFMA R21, R22, 1.4426950216293334961, -R21 ;  /* 0x3fb8aa3b16157823 */ /* 0x000fc80000000815 */
[----:B------:R-:W-:Y:S01]  /*1dd0*/  FFMA R34, R22, 1.925963033500011079e-08, R21 ;  /* 0x32a5706016227823 */ /* 0x000fe20000000015 */
[----:B------:R-:W-:Y:S01]  /*1de0*/  FFMA.SAT R22, R12, R11, 0.5 ;  /* 0x3f0000000c167423 */ /* 0x000fe2000000200b */
[----:B------:R-:W-:-:S03]  /*1df0*/  SHF.L.U32 R21, R27, 0x17, RZ ;  /* 0x000000171b157819 */ /* 0x000fc600000006ff */
[----:B------:R-:W-:Y:S01]  /*1e00*/  FFMA.RM R27, R22, R13, 12582913 ;  /* 0x4b400001161b7423 */ /* 0x000fe2000000400d */
[----:B------:R-:W-:Y:S01]  /*1e10*/  SHF.L.U32 R22, R35, 0x17, RZ ;  /* 0x0000001723167819 */ /* 0x000fe200000006ff */
[----:B------:R-:W-:Y:S01]  /*1e20*/  FMUL R21, R21, R36 ;  /* 0x0000002415157220 */ /* 0x000fe20000400000 */
        /* <DEDUP_REMOVED lines=8> */
[----:B------:R-:W-:-:S04]  /*1eb0*/  FFMA.RM R12, R12, R13, 12582913 ;  /* 0x4b4000010c0c7423 */ /* 0x000fc8000000400d */
[C---:B------:R-:W-:Y:S01]  /*1ec0*/  FADD R23, R12.reuse, -12583039 ;  /* 0xcb40007f0c177421 */ /* 0x040fe20000000000 */
[----:B------:R-:W-:-:S03]  /*1ed0*/  SHF.L.U32 R12, R12, 0x17, RZ ;  /* 0x000000170c0c7819 */ /* 0x000fc600000006ff */
[----:B------:R-:W-:-:S04]  /*1ee0*/  FFMA R23, R24, 1.4426950216293334961, -R23 ;  /* 0x3fb8aa3b18177823 */ /* 0x000fc80000000817 */
[----:B------:R-:W-:Y:S01]  /*1ef0*/  FFMA R37, R24, 1.925963033500011079e-08, R23 ;  /* 0x32a5706018257823 */ /* 0x000fe20000000017 */
[-C--:B------:R-:W-:Y:S01]  /*1f00*/  FFMA.SAT R24, R14, R11.reuse, 0.5 ;  /* 0x3f0000000e187423 */ /* 0x080fe2000000200b */
[----:B------:R-:W-:Y:S01]  /*1f10*/  SHF.L.U32 R23, R30, 0x17, RZ ;  /* 0x000000171e177819 */ /* 0x000fe200000006ff */
[----:B------:R-:W-:Y:S02]  /*1f20*/  FFMA.SAT R30, R28, R11, 0.5 ;  /* 0x3f0000001c1e7423 */ /* 0x000fe4000000200b */
[----:B------:R-:W-:Y:S01]  /*1f30*/  FFMA.RM R24, R24, R13, 12582913 ;  /* 0x4b40000118187423 */ /* 0x000fe2000000400d */
[----:B------:R-:W-:Y:S01]  /*1f40*/  MUFU.EX2 R37, R37 ;  /* 0x0000002500257308 */ /* 0x000fe20000000800 */
[----:B0-----:R-:W-:Y:S02]  /*1f50*/  FMUL R23, R23, R36 ;  /* 0x0000002417177220 */ /* 0x001fe40000400000 */
[C---:B------:R-:W-:Y:S01]  /*1f60*/  FADD R67, R24.reuse, -12583039 ;  /* 0xcb40007f18437421 */ /* 0x040fe20000000000 */
[----:B------:R-:W-:-:S03]  /*1f70*/  SHF.L.U32 R24, R24, 0x17, RZ ;  /* 0x0000001718187819 */ /* 0x000fc600000006ff */
[----:B------:R-:W-:-:S04]  /*1f80*/  FFMA R67, R14, 1.4426950216293334961, -R67 ;  /* 0x3fb8aa3b0e437823 */ /* 0x000fc80000000843 */
[----:B------:R-:W-:Y:S01]  /*1f90*/  FFMA R67, R14, 1.925963033500011079e-08, R67 ;  /* 0x32a570600e437823 */ /* 0x000fe20000000043 */
[----:B------:R-:W-:-:S04]  /*1fa0*/  FFMA.SAT R14, R26, R11, 0.5 ;  /* 0x3f0000001a0e7423 */ /* 0x000fc8000000200b */
[-C--:B------:R-:W-:Y:S01]  /*1fb0*/  FFMA.RM R11, R14, R13.reuse, 12582913 ;  /* 0x4b4000010e0b7423 */ /* 0x080fe2000000400d */
[----:B------:R-:W-:Y:S01]  /*1fc0*/  FFMA.RM R13, R30, R13, 12582913 ;  /* 0x4b4000011e0d7423 */ /* 0x000fe2000000400d */
[----:B------:R-:W-:Y:S01]  /*1fd0*/  SHF.L.U32 R30, R15, 0x17, RZ ;  /* 0x000000170f1e7819 */ /* 0x000fe200000006ff */
[----:B------:R-:W-:Y:S01]  /*1fe0*/  MUFU.EX2 R67, R67 ;  /* 0x0000004300437308 */ /* 0x000fe20000000800 */
[----:B------:R-:W-:-:S03]  /*1ff0*/  FADD R69, R11, -12583039 ;  /* 0xcb40007f0b457421 */ /* 0x000fc60000000000 */
[----:B------:R-:W-:Y:S01]  /*2000*/  FMUL R30, R30, R29 ;  /* 0x0000001d1e1e7220 */ /* 0x000fe20000400000 */
[C---:B------:R-:W-:Y:S01]  /*2010*/  FFMA R69, R26.reuse, 1.4426950216293334961, -R69 ;  /* 0x3fb8aa3b1a457823 */ /* 0x040fe20000000845 */
[----:B------:R-:W-:Y:S01]  /*2020*/  FMUL R29, R25, R34 ;  /* 0x00000022191d7220 */ /* 0x000fe20000400000 */
[----:B------:R-:W-:Y:S02]  /*2030*/  SHF.L.U32 R25, R11, 0x17, RZ ;  /* 0x000000170b197819 */ /* 0x000fe400000006ff */
[----:B------:R-:W-:Y:S01]  /*2040*/  FFMA R36, R26, 1.925963033500011079e-08, R69 ;  /* 0x32a570601a247823 */ /* 0x000fe20000000045 */
[C---:B------:R-:W-:Y:S01]  /*2050*/  FADD R69, R13.reuse, -12583039 ;  /* 0xcb40007f0d457421 */ /* 0x040fe20000000000 */
[----:B------:R-:W-:-:S03]  /*2060*/  SHF.L.U32 R13, R13, 0x17, RZ ;  /* 0x000000170d0d7819 */ /* 0x000fc600000006ff */
[C---:B------:R-:W-:Y:S01]  /*2070*/  FFMA R69, R28.reuse, 1.4426950216293334961, -R69 ;  /* 0x3fb8aa3b1c457823 */ /* 0x040fe20000000845 */
[----:B------:R-:W0:Y:S03]  /*2080*/  MUFU.EX2 R36, R36 ;  /* 0x0000002400247308 */ /* 0x000e260000000800 */
[----:B------:R-:W-:Y:S01]  /*2090*/  FFMA R14, R28, 1.925963033500011079e-08, R69 ;  /* 0x32a570601c0e7823 */ /* 0x000fe20000000045 */
[----:B------:R-:W-:-:S04]  /*20a0*/  FADD R69, RZ, R31 ;  /* 0x0000001fff457221 */ /* 0x000fc80000000000 */
[----:B------:R-:W-:Y:S01]  /*20b0*/  FADD R69, R69, R0 ;  /* 0x0000000045457221 */ /* 0x000fe20000000000 */
[----:B------:R-:W1:Y:S03]  /*20c0*/  MUFU.EX2 R28, R35 ;  /* 0x00000023001c7308 */ /* 0x000e660000000800 */
[----:B------:R-:W-:-:S04]  /*20d0*/  FADD R26, R69, R2 ;  /* 0x00000002451a7221 */ /* 0x000fc80000000000 */
[----:B------:R-:W-:Y:S01]  /*20e0*/  FADD R69, R26, R3 ;  /* 0x000000031a457221 */ /* 0x000fe20000000000 */
[----:B------:R-:W2:Y:S01]  /*20f0*/  MUFU.EX2 R14, R14 ;  /* 0x0000000e000e7308 */ /* 0x000ea20000000800 */
[----:B0-----:R-:W-:Y:S02]  /*2100*/  FMUL R25, R25, R36 ;  /* 0x0000002419197220 */ /* 0x001fe40000400000 */
[----:B------:R-:W-:-:S04]  /*2110*/  FADD R26, R69, R4 ;  /* 0x00000004451a7221 */ /* 0x000fc80000000000 */
[----:B------:R-:W-:Y:S01]  /*2120*/  FADD R69, R26, R5 ;  /* 0x000000051a457221 */ /* 0x000fe20000000000 */
[----:B-1----:R-:W-:Y:S01]  /*2130*/  FMUL R28, R27, R28 ;  /* 0x0000001c1b1c7220 */ /* 0x002fe20000400000 */
        /* <DEDUP_REMOVED lines=14> */
[----:B------:R-:W-:Y:S01]  /*2220*/  FMUL R26, R24, R67 ;  /* 0x00000043181a7220 */ /* 0x000fe20000400000 */
[----:B--2---:R-:W-:Y:S02]  /*2230*/  FMUL R24, R13, R14 ;  /* 0x0000000e0d187220 */ /* 0x004fe40000400000 */
        /* <DEDUP_REMOVED lines=16> */
.L_x_1105:
        /* <DEDUP_REMOVED lines=12> */
[----:B0-----:R-:W-:Y:S05]  /*2400*/  CALL.REL.NOINC `($__internal_12_$__cuda_sm3x_div_rn_noftz_f32_slowpath) ;  /* 0x0000003400a07944 */ /* 0x001fea0003c00000 */
[----:B------:R-:W-:-:S07]  /*2410*/  MOV R14, R11 ;  /* 0x0000000b000e7202 */ /* 0x000fce0000000f00 */
.L_x_1042:
[----:B------:R-:W-:Y:S05]  /*2420*/  BSYNC.RECONVERGENT B3 ;  /* 0x0000000000037941 */ /* 0x000fea0003800200 */
.L_x_1041:
        /* <DEDUP_REMOVED lines=12> */
[----:B0-----:R-:W-:Y:S05]  /*24f0*/  CALL.REL.NOINC `($__internal_12_$__cuda_sm3x_div_rn_noftz_f32_slowpath) ;  /* 0x0000003400647944 */ /* 0x001fea0003c00000 */
[----:B------:R-:W-:-:S07]  /*2500*/  MOV R15, R11 ;  /* 0x0000000b000f7202 */ /* 0x000fce0000000f00 */
.L_x_1044:
[----:B------:R-:W-:Y:S05]  /*2510*/  BSYNC.RECONVERGENT B3 ;  /* 0x0000000000037941 */ /* 0x000fea0003800200 */
.L_x_1043:
        /* <DEDUP_REMOVED lines=14> */
.L_x_1046:
[----:B------:R-:W-:Y:S05]  /*2600*/  BSYNC.RECONVERGENT B3 ;  /* 0x0000000000037941 */ /* 0x000fea0003800200 */
.L_x_1045:
        /* <DEDUP_REMOVED lines=14> */
.L_x_1048:
[----:B------:R-:W-:Y:S05]  /*26f0*/  BSYNC.RECONVERGENT B3 ;  /* 0x0000000000037941 */ /* 0x000fea0003800200 */
.L_x_1047:
        /* <DEDUP_REMOVED lines=14> */
.L_x_1050:
[----:B------:R-:W-:Y:S05]  /*27e0*/  BSYNC.RECONVERGENT B3 ;  /* 0x0000000000037941 */ /* 0x000fea0003800200 */
.L_x_1049:
        /* <DEDUP_REMOVED lines=14> */
.L_x_1052:
[----:B------:R-:W-:Y:S05]  /*28d0*/  BSYNC.RECONVERGENT B3 ;  /* 0x0000000000037941 */ /* 0x000fea0003800200 */
.L_x_1051:
[----:B------:R-:W1:Y:S01]  /*28e0*/  MUFU.RCP R2, R67 ;  /* 0x0000004300027308 */ /* 0x000e620000001000 */
[----:B------:R-:W-:Y:S07]  /*28f0*/  BSSY.RECONVERGENT B3, `(.L_x_1053) ;  /* 0x000000d000037945 */ /* 0x000fee0003800200 */
[----:B------:R-:W2:Y:S01]  /*2900*/  FCHK P1, R6, R67 ;  /* 0x0000004306007302 */ /* 0x000ea20000020000 */
[----:B-1----:R-:W-:-:S04]  /*2910*/  FFMA R3, -R67, R2, 1 ;  /* 0x3f80000043037423 */ /* 0x002fc80000000102 */
[----:B------:R-:W-:-:S04]  /*2920*/  FFMA R4, R2, R3, R2 ;  /* 0x0000000302047223 */ /* 0x000fc80000000002 */
[----:B0-----:R-:W-:-:S04]  /*2930*/  FFMA R37, R6, R4, RZ ;  /* 0x0000000406257223 */ /* 0x001fc800000000ff */
[----:B------:R-:W-:-:S04]  /*2940*/  FFMA R2, -R67, R37, R6 ;  /* 0x0000002543027223 */ /* 0x000fc80000000106 */
[----:B------:R-:W-:Y:S01]  /*2950*/  FFMA R37, R4, R2, R37 ;  /* 0x0000000204257223 */ /* 0x000fe20000000025 */
[----:B--2---:R-:W-:Y:S06]  /*2960*/  @!P1 BRA `(.L_x_1054) ;  /* 0x0000000000149947 */ /* 0x004fec0003800000 */
[----:B------:R-:W-:Y:S02]  /*2970*/  MOV R31, R6 ;  /* 0x00000006001f7202 */ /* 0x000fe40000000f00 */
[----:B------:R-:W-:Y:S02]  /*2980*/  MOV R12, R67 ;  /* 0x00000043000c7202 */ /* 0x000fe40000000f00 */
[----:B------:R-:W-:-:S07]  /*2990*/  MOV R69, 0x29b0 ;  /* 0x000029b000457802 */ /* 0x000fce0000000f00 */
[----:B------:R-:W-:Y:S05]  /*29a0*/  CALL.REL.NOINC `($__internal_12_$__cuda_sm3x_div_rn_noftz_f32_slowpath) ;  /* 0x0000003000387944 */ /* 0x000fea0003c00000 */
[----:B------:R-:W-:-:S07]  /*29b0*/  MOV R37, R11 ;  /* 0x0000000b00257202 */ /* 0x000fce0000000f00 */
.L_x_1054:
[----:B------:R-:W-:Y:S05]  /*29c0*/  BSYNC.RECONVERGENT B3 ;  /* 0x0000000000037941 */ /* 0x000fea0003800200 */
.L_x_1053:
        /* <DEDUP_REMOVED lines=12> */
[----:B------:R-:W-:Y:S05]  /*2a90*/  CALL.REL.NOINC `($__internal_12_$__cuda_sm3x_div_rn_noftz_f32_slowpath) ;  /* 0x0000002c00fc7944 */ /* 0x000fea0003c00000 */
[----:B------:R-:W-:-:S07]  /*2aa0*/  MOV R6, R11 ;  /* 0x0000000b00067202 */ /* 0x000fce0000000f00 */
.L_x_1056:
[----:B------:R-:W-:Y:S05]  /*2ab0*/  BSYNC.RECONVERGENT B3 ;  /* 0x0000000000037941 */ /* 0x000fea0003800200 */
.L_x_1055:
        /* <DEDUP_REMOVED lines=14> */
.L_x_1058:
[----:B------:R-:W-:Y:S05]  /*2ba0*/  BSYNC.RECONVERGENT B3 ;  /* 0x0000000000037941 */ /* 0x000fea0003800200 */
.L_x_1057:
        /* <DEDUP_REMOVED lines=14> */
.L_x_1060:
[----:B------:R-:W-:Y:S05]  /*2c90*/  BSYNC.RECONVERGENT B3 ;  /* 0x0000000000037941 */ /* 0x000fea0003800200 */
.L_x_1059:
        /* <DEDUP_REMOVED lines=14> */
.L_x_1062:
[----:B------:R-:W-:Y:S05]  /*2d80*/  BSYNC.RECONVERGENT B3 ;  /* 0x0000000000037941 */ /* 0x000fea0003800200 */
.L_x_1061:
        /* <DEDUP_REMOVED lines=14> */
.L_x_1064:
[----:B------:R-:W-:Y:S05]  /*2e70*/  BSYNC.RECONVERGENT B3 ;  /* 0x0000000000037941 */ /* 0x000fea0003800200 */
.L_x_1063:
        /* <DEDUP_REMOVED lines=14> */
.L_x_1066:
[----:B------:R-:W-:Y:S05]  /*2f60*/  BSYNC.RECONVERGENT B3 ;  /* 0x0000000000037941 */ /* 0x000fea0003800200 */
.L_x_1065:
        /* <DEDUP_REMOVED lines=14> */
.L_x_1068:
[----:B------:R-:W-:Y:S05]  /*3050*/  BSYNC.RECONVERGENT B3 ;  /* 0x0000000000037941 */ /* 0x000fea0003800200 */
.L_x_1067:
        /* <DEDUP_REMOVED lines=14> */
.L_x_1070:
[----:B------:R-:W-:Y:S05]  /*3140*/  BSYNC.RECONVERGENT B3 ;  /* 0x0000000000037941 */ /* 0x000fea0003800200 */
.L_x_1069:
        /* <DEDUP_REMOVED lines=14> */
.L_x_1072:
[----:B------:R-:W-:Y:S05]  /*3230*/  BSYNC.RECONVERGENT B3 ;  /* 0x0000000000037941 */ /* 0x000fea0003800200 */
.L_x_1071:
        /* <DEDUP_REMOVED lines=14> */
.L_x_1074:
[----:B------:R-:W-:Y:S05]  /*3320*/  BSYNC.RECONVERGENT B3 ;  /* 0x0000000000037941 */ /* 0x000fea0003800200 */
.L_x_1073:
        /* <DEDUP_REMOVED lines=14> */
.L_x_1076:
[----:B------:R-:W-:Y:S05]  /*3410*/  BSYNC.RECONVERGENT B3 ;  /* 0x0000000000037941 */ /* 0x000fea0003800200 */
.L_x_1075:
        /* <DEDUP_REMOVED lines=14> */
.L_x_1078:
[----:B------:R-:W-:Y:S05]  /*3500*/  BSYNC.RECONVERGENT B3 ;  /* 0x0000000000037941 */ /* 0x000fea0003800200 */
.L_x_1077:
        /* <DEDUP_REMOVED lines=14> */
.L_x_1080:
[----:B------:R-:W-:Y:S05]  /*35f0*/  BSYNC.RECONVERGENT B3 ;  /* 0x0000000000037941 */ /* 0x000fea0003800200 */
.L_x_1079:
        /* <DEDUP_REMOVED lines=14> */
.L_x_1082:
[----:B------:R-:W-:Y:S05]  /*36e0*/  BSYNC.RECONVERGENT B3 ;  /* 0x0000000000037941 */ /* 0x000fea0003800200 */
.L_x_1081:
        /* <DEDUP_REMOVED lines=14> */
.L_x_1084:
[----:B------:R-:W-:Y:S05]  /*37d0*/  BSYNC.RECONVERGENT B3 ;  /* 0x0000000000037941 */ /* 0x000fea0003800200 */
.L_x_1083:
        /* <DEDUP_REMOVED lines=14> */
.L_x_1086:
[----:B------:R-:W-:Y:S05]  /*38c0*/  BSYNC.RECONVERGENT B3 ;  /* 0x0000000000037941 */ /* 0x000fea0003800200 */
.L_x_1085:
        /* <DEDUP_REMOVED lines=14> */
.L_x_1088:
[----:B------:R-:W-:Y:S05]  /*39b0*/  BSYNC.RECONVERGENT B3 ;  /* 0x0000000000037941 */ /* 0x000fea0003800200 */
.L_x_1087:
        /* <DEDUP_REMOVED lines=14> */
.L_x_1090:
[----:B------:R-:W-:Y:S05]  /*3aa0*/  BSYNC.RECONVERGENT B3 ;  /* 0x0000000000037941 */ /* 0x000fea0003800200 */
.L_x_1089:
        /* <DEDUP_REMOVED lines=13> */
.L_x_1092:
[----:B------:R-:W-:Y:S05]  /*3b80*/  BSYNC.RECONVERGENT B3 ;  /* 0x0000000000037941 */ /* 0x000fea0003800200 */
.L_x_1091:
        /* <DEDUP_REMOVED lines=12> */
[C---:B------:R-:W-:Y:S02]  /*3c50*/  LEA R4, P1, R2.reuse, UR36, 0x1 ;  /* 0x0000002402047c11 */ /* 0x040fe4000f8208ff */
[----:B------:R-:W-:Y:S02]  /*3c60*/  ISETP.GE.AND.EX P2, PT, RZ, UR45, PT, P2 ;  /* 0x0000002dff007c0c */ /* 0x000fe4000bf46320 */
[----:B------:R-:W-:Y:S02]  /*3c70*/  LEA.HI.X R5, R2, UR37, R3, 0x1, P1 ;  /* 0x0000002502057c11 */ /* 0x000fe400088f0c03 */
[----:B------:R-:W-:-:S02]  /*3c80*/  ISETP.GE.U32.AND P1, PT, R63, UR44, PT ;  /* 0x0000002c3f007c0c */ /* 0x000fc4000bf26070 */
[----:B------:R-:W-:Y:S02]  /*3c90*/  @!P6 R2UR UR6, R32 ;  /* 0x000000002006e2ca */ /* 0x000fe400000e0000 */
[----:B------:R-:W-:Y:S02]  /*3ca0*/  @!P6 R2UR UR7, R33 ;  /* 0x000000002107e2ca */ /* 0x000fe400000e0000 */
[----:B------:R-:W-:Y:S02]  /*3cb0*/  ISETP.GE.AND.EX P1, PT, RZ, UR45, PT, P1 ;  /* 0x0000002dff007c0c */ /* 0x000fe4000bf26310 */
[----:B------:R-:W-:Y:S02]  /*3cc0*/  ISETP.GE.U32.AND P4, PT, R65, UR44, PT ;  /* 0x0000002c41007c0c */ /* 0x000fe4000bf86070 */
[----:B------:R-:W-:Y:S02]  /*3cd0*/  @!P0 F2FP.F16.F32.PACK_AB R14, RZ, R14 ;  /* 0x0000000eff0e823e */ /* 0x000fe400000000ff */
[----:B------:R-:W-:-:S02]  /*3ce0*/  ISETP.GE.AND.EX P5, PT, RZ, UR45, PT, P5 ;  /* 0x0000002dff007c0c */ /* 0x000fc4000bfa6350 */
[----:B------:R-:W-:Y:S01]  /*3cf0*/  ISETP.GE.AND.EX P4, PT, RZ, UR45, PT, P4 ;  /* 0x0000002dff007c0c */ /* 0x000fe2000bf86340 */
[----:B------:R0:W-:Y:S01]  /*3d00*/  @!P0 STG.E.U16 desc[UR4][R4.64], R14 ;  /* 0x0000000e04008986 */ /* 0x0001e2000c101504 */
[----:B------:R-:W-:Y:S02]  /*3d10*/  @!P6 F2FP.F16.F32.PACK_AB R15, RZ, R15 ;  /* 0x0000000fff0fe23e */ /* 0x000fe400000000ff */
[----:B------:R-:W-:Y:S02]  /*3d20*/  ISETP.GE.U32.AND P0, PT, R61, UR44, PT ;  /* 0x0000002c3d007c0c */ /* 0x000fe4000bf06070 */
[----:B------:R-:W-:Y:S01]  /*3d30*/  @!P2 R2UR UR4, R32 ;  /* 0x000000002004a2ca */ /* 0x000fe200000e0000 */
[----:B------:R0:W-:Y:S01]  /*3d40*/  @!P6 STG.E.U16 desc[UR6][R4.64+0x40], R15 ;  /* 0x0000400f0400e986 */ /* 0x0001e2000c101506 */
[----:B------:R-:W-:Y:S02]  /*3d50*/  ISETP.GE.U32.AND P6, PT, R60, UR44, PT ;  /* 0x0000002c3c007c0c */ /* 0x000fe4000bfc6070 */
[----:B------:R-:W-:-:S02]  /*3d60*/  @!P2 R2UR UR5, R33 ;  /* 0x000000002105a2ca */ /* 0x000fc400000e0000 */
[----:B------:R-:W-:Y:S02]  /*3d70*/  @!P1 R2UR UR6, R32 ;  /* 0x00000000200692ca */ /* 0x000fe400000e0000 */
[----:B------:R-:W-:Y:S02]  /*3d80*/  @!P1 R2UR UR7, R33 ;  /* 0x00000000210792ca */ /* 0x000fe400000e0000 */
[----:B------:R-:W-:Y:S02]  /*3d90*/  ISETP.GE.AND.EX P0, PT, RZ, UR45, PT, P0 ;  /* 0x0000002dff007c0c */ /* 0x000fe4000bf06300 */
[----:B------:R-:W-:Y:S02]  /*3da0*/  ISETP.GE.AND.EX P6, PT, RZ, UR45, PT, P6 ;  /* 0x0000002dff007c0c */ /* 0x000fe4000bfc6360 */
[----:B------:R-:W-:Y:S02]  /*3db0*/  ISETP.GE.U32.AND P3, PT, R62, UR44, PT ;  /* 0x0000002c3e007c0c */ /* 0x000fe4000bf66070 */
[----:B------:R-:W-:-:S02]  /*3dc0*/  @!P5 R2UR UR8, R32 ;  /* 0x000000002008d2ca */ /* 0x000fc400000e0000 */
[C---:B------:R-:W-:Y:S02]  /*3dd0*/  @!P5 R2UR UR9, R33.reuse ;  /* 0x000000002109d2ca */ /* 0x040fe400000e0000 */
[----:B------:R-:W-:Y:S02]  /*3de0*/  @!P4 R2UR UR10, R32 ;  /* 0x00000000200ac2ca */ /* 0x000fe400000e0000 */
[----:B------:R-:W-:Y:S02]  /*3df0*/  @!P4 R2UR UR11, R33 ;  /* 0x00000000210bc2ca */ /* 0x000fe400000e0000 */
[----:B------:R-:W-:Y:S02]  /*3e00*/  @!P2 F2FP.F16.F32.PACK_AB R35, RZ, R35 ;  /* 0x00000023ff23a23e */ /* 0x000fe400000000ff */
[----:B------:R-:W-:Y:S02]  /*3e10*/  @!P1 F2FP.F16.F32.PACK_AB R36, RZ, R36 ;  /* 0x00000024ff24923e */ /* 0x000fe400000000ff */
[----:B------:R-:W-:Y:S01]  /*3e20*/  ISETP.GE.AND.EX P3, PT, RZ, UR45, PT, P3 ;  /* 0x0000002dff007c0c */ /* 0x000fe2000bf66330 */
[----:B------:R0:W-:Y:S01]  /*3e30*/  @!P2 STG.E.U16 desc[UR4][R4.64+0x100], R35 ;  /* 0x000100230400a986 */ /* 0x0001e2000c101504 */
[----:B------:R-:W-:-:S02]  /*3e40*/  @!P5 F2FP.F16.F32.PACK_AB R0, RZ, R0 ;  /* 0x00000000ff00d23e */ /* 0x000fc400000000ff */
[----:B------:R-:W-:Y:S01]  /*3e50*/  @!P4 F2FP.F16.F32.PACK_AB R34, RZ, R34 ;  /* 0x00000022ff22c23e */ /* 0x000fe200000000ff */
[----:B------:R0:W-:Y:S01]  /*3e60*/  @!P1 STG.E.U16 desc[UR6][R4.64+0x140], R36 ;  /* 0x0001402404009986 */ /* 0x0001e2000c101506 */
[----:B------:R-:W-:Y:S02]  /*3e70*/  ISETP.GE.U32.AND P2, PT, R58, UR44, PT ;  /* 0x0000002c3a007c0c */ /* 0x000fe4000bf46070 */
[----:B------:R-:W-:Y:S01]  /*3e80*/  ISETP.GE.U32.AND P1, PT, R57, UR44, PT ;  /* 0x0000002c39007c0c */ /* 0x000fe2000bf26070 */
[----:B------:R0:W-:Y:S01]  /*3e90*/  @!P5 STG.E.U16 desc[UR8][R4.64+0x80], R0 ;  /* 0x000080000400d986 */ /* 0x0001e2000c101508 */
[C---:B------:R-:W-:Y:S02]  /*3ea0*/  @!P0 R2UR UR4, R32.reuse ;  /* 0x00000000200482ca */ /* 0x040fe400000e0000 */
[----:B------:R-:W-:Y:S01]  /*3eb0*/  @!P0 R2UR UR5, R33 ;  /* 0x00000000210582ca */ /* 0x000fe200000e0000 */
[----:B------:R0:W-:Y:S01]  /*3ec0*/  @!P4 STG.E.U16 desc[UR10][R4.64+0xc0], R34 ;  /* 0x0000c0220400c986 */ /* 0x0001e2000c10150a */
[----:B------:R-:W-:-:S02]  /*3ed0*/  @!P6 R2UR UR6, R32 ;  /* 0x000000002006e2ca */ /* 0x000fc400000e0000 */
[----:B------:R-:W-:Y:S02]  /*3ee0*/  @!P6 R2UR UR7, R33 ;  /* 0x000000002107e2ca */ /* 0x000fe400000e0000 */
[----:B------:R-:W-:Y:S02]  /*3ef0*/  ISETP.GE.AND.EX P2, PT, RZ, UR45, PT, P2 ;  /* 0x0000002dff007c0c */ /* 0x000fe4000bf46320 */
[----:B------:R-:W-:Y:S02]  /*3f00*/  ISETP.GE.AND.EX P1, PT, RZ, UR45, PT, P1 ;  /* 0x0000002dff007c0c */ /* 0x000fe4000bf26310 */
        /* <DEDUP_REMOVED lines=8> */
[----:B------:R-:W-:Y:S02]  /*3f90*/  @!P6 F2FP.F16.F32.PACK_AB R17, RZ, R17 ;  /* 0x00000011ff11e23e */ /* 0x000fe400000000ff */
[----:B------:R-:W-:-:S02]  /*3fa0*/  ISETP.GE.U32.AND P0, PT, R54, UR44, PT ;  /* 0x0000002c36007c0c */ /* 0x000fc4000bf06070 */
[----:B------:R-:W-:Y:S01]  /*3fb0*/  @!P3 F2FP.F16.F32.PACK_AB R37, RZ, R37 ;  /* 0x00000025ff25b23e */ /* 0x000fe200000000ff */
[----:B------:R0:W-:Y:S01]  /*3fc0*/  @!P6 STG.E.U16 desc[UR6][R4.64+0x200], R17 ;  /* 0x000200110400e986 */ /* 0x0001e2000c101506 */
[C---:B------:R-:W-:Y:S02]  /*3fd0*/  @!P2 R2UR UR4, R32.reuse ;  /* 0x000000002004a2ca */ /* 0x040fe400000e0000 */
[C---:B------:R-:W-:Y:S01]  /*3fe0*/  @!P2 R2UR UR5, R33.reuse ;  /* 0x000000002105a2ca */ /* 0x040fe200000e0000 */
[----:B------:R0:W-:Y:S01]  /*3ff0*/  @!P3 STG.E.U16 desc[UR8][R4.64+0x180], R37 ;  /* 0x000180250400b986 */ /* 0x0001e2000c101508 */
[----:B------:R-:W-:Y:S02]  /*4000*/  @!P1 R2UR UR6, R32 ;  /* 0x00000000200692ca */ /* 0x000fe400000e0000 */
[----:B------:R-:W-:Y:S02]  /*4010*/  @!P1 R2UR UR7, R33 ;  /* 0x00000000210792ca */ /* 0x000fe400000e0000 */
[----:B------:R-:W-:-:S02]  /*4020*/  ISETP.GE.AND.EX P0, PT, RZ, UR45, PT, P0 ;  /* 0x0000002dff007c0c */ /* 0x000fc4000bf06300 */
[----:B------:R-:W-:Y:S02]  /*4030*/  ISETP.GE.U32.AND P3, PT, R56, UR44, PT ;  /* 0x0000002c38007c0c */ /* 0x000fe4000bf66070 */
[C---:B------:R-:W-:Y:S02]  /*4040*/  @!P5 R2UR UR8, R32.reuse ;  /* 0x000000002008d2ca */ /* 0x040fe400000e0000 */
[C---:B------:R-:W-:Y:S02]  /*4050*/  @!P5 R2UR UR9, R33.reuse ;  /* 0x000000002109d2ca */ /* 0x040fe400000e0000 */
[----:B------:R-:W-:Y:S02]  /*4060*/  @!P4 R2UR UR10, R32 ;  /* 0x00000000200ac2ca */ /* 0x000fe400000e0000 */
[----:B------:R-:W-:Y:S02]  /*4070*/  @!P4 R2UR UR11, R33 ;  /* 0x00000000210bc2ca */ /* 0x000fe400000e0000 */
[----:B------:R-:W-:-:S02]  /*4080*/  @!P2 F2FP.F16.F32.PACK_AB R9, RZ, R9 ;  /* 0x00000009ff09a23e */ /* 0x000fc400000000ff */
[----:B------:R-:W-:Y:S02]  /*4090*/  @!P1 F2FP.F16.F32.PACK_AB R8, RZ, R8 ;  /* 0x00000008ff08923e */ /* 0x000fe400000000ff */
[----:B------:R-:W-:Y:S01]  /*40a0*/  ISETP.GE.AND.EX P3, PT, RZ, UR45, PT, P3 ;  /* 0x0000002dff007c0c */ /* 0x000fe2000bf66330 */
[----:B------:R0:W-:Y:S01]  /*40b0*/  @!P2 STG.E.U16 desc[UR4][R4.64+0x2c0], R9 ;  /* 0x0002c0090400a986 */ /* 0x0001e2000c101504 */
[----:B------:R-:W-:Y:S02]  /*40c0*/  @!P5 F2FP.F16.F32.PACK_AB R16, RZ, R16 ;  /* 0x00000010ff10d23e */ /* 0x000fe400000000ff */
[----:B------:R-:W-:Y:S01]  /*40d0*/  @!P4 F2FP.F16.F32.PACK_AB R10, RZ, R10 ;  /* 0x0000000aff0ac23e */ /* 0x000fe200000000ff */
[----:B------:R0:W-:Y:S01]  /*40e0*/  @!P1 STG.E.U16 desc[UR6][R4.64+0x300], R8 ;  /* 0x0003000804009986 */ /* 0x0001e2000c101506 */
[----:B------:R-:W-:Y:S02]  /*40f0*/  ISETP.GE.U32.AND P2, PT, R51, UR44, PT ;  /* 0x0000002c33007c0c */ /* 0x000fe4000bf46070 */
[----:B------:R-:W-:Y:S01]  /*4100*/  @!P0 R2UR UR6, R32 ;  /* 0x00000000200682ca */ /* 0x000fe200000e0000 */
[----:B------:R0:W-:Y:S01]  /*4110*/  @!P5 STG.E.U16 desc[UR8][R4.64+0x240], R16 ;  /* 0x000240100400d986 */ /* 0x0001e2000c101508 */
[----:B------:R-:W-:-:S02]  /*4120*/  @!P0 R2UR UR7, R33 ;  /* 0x00000000210782ca */ /* 0x000fc400000e0000 */
[----:B------:R-:W-:Y:S01]  /*4130*/  ISETP.GE.AND.EX P2, PT, RZ, UR45, PT, P2 ;  /* 0x0000002dff007c0c */ /* 0x000fe2000bf46320 */
[----:B------:R0:W-:Y:S01]  /*4140*/  @!P4 STG.E.U16 desc[UR10][R4.64+0x280], R10 ;  /* 0x0002800a0400c986 */ /* 0x0001e2000c10150a */
[----:B------:R-:W-:Y:S02]  /*4150*/  ISETP.GE.U32.AND P4, PT, R55, UR44, PT ;  /* 0x0000002c37007c0c */ /* 0x000fe4000bf86070 */
[----:B------:R-:W-:Y:S02]  /*4160*/  ISETP.GE.U32.AND P6, PT, R53, UR44, PT ;  /* 0x0000002c35007c0c */ /* 0x000fe4000bfc6070 */
[----:B------:R-:W-:Y:S02]  /*4170*/  ISETP.GE.U32.AND P5, PT, R52, UR44, PT ;  /* 0x0000002c34007c0c */ /* 0x000fe4000bfa6070 */
[----:B------:R-:W-:Y:S02]  /*4180*/  @!P3 R2UR UR8, R32 ;  /* 0x000000002008b2ca */ /* 0x000fe400000e0000 */
[----:B------:R-:W-:-:S02]  /*4190*/  @!P3 R2UR UR9, R33 ;  /* 0x000000002109b2ca */ /* 0x000fc400000e0000 */
[----:B------:R-:W-:Y:S02]  /*41a0*/  @!P0 F2FP.F16.F32.PACK_AB R19, RZ, R19 ;  /* 0x00000013ff13823e */ /* 0x000fe400000000ff */
[----:B------:R-:W-:Y:S02]  /*41b0*/  ISETP.GE.AND.EX P4, PT, RZ, UR45, PT, P4 ;  /* 0x0000002dff007c0c */ /* 0x000fe4000bf86340 */
[----:B------:R-:W-:Y:S01]  /*41c0*/  ISETP.GE.AND.EX P6, PT, RZ, UR45, PT, P6 ;  /* 0x0000002dff007c0c */ /* 0x000fe2000bfc6360 */
[----:B------:R0:W-:Y:S01]  /*41d0*/  @!P0 STG.E.U16 desc[UR6][R4.64+0x3c0], R19 ;  /* 0x0003c01304008986 */ /* 0x0001e2000c101506 */
[----:B------:R-:W-:Y:S02]  /*41e0*/  ISETP.GE.AND.EX P5, PT, RZ, UR45, PT, P5 ;  /* 0x0000002dff007c0c */ /* 0x000fe4000bfa6350 */
[----:B------:R-:W-:Y:S02]  /*41f0*/  ISETP.GE.U32.AND P0, PT, R42, UR44, PT ;  /* 0x0000002c2a007c0c */ /* 0x000fe4000bf06070 */
[----:B------:R-:W-:-:S02]  /*4200*/  @!P3 F2FP.F16.F32.PACK_AB R7, RZ, R7 ;  /* 0x00000007ff07b23e */ /* 0x000fc400000000ff */
[----:B------:R-:W-:Y:S02]  /*4210*/  @!P2 R2UR UR12, R32 ;  /* 0x00000000200ca2ca */ /* 0x000fe400000e0000 */
[----:B------:R-:W-:Y:S01]  /*4220*/  @!P2 R2UR UR13, R33 ;  /* 0x00000000210da2ca */ /* 0x000fe200000e0000 */
[----:B------:R0:W-:Y:S01]  /*4230*/  @!P3 STG.E.U16 desc[UR8][R4.64+0x340], R7 ;  /* 0x000340070400b986 */ /* 0x0001e2000c101508 */
[----:B------:R-:W-:Y:S02]  /*4240*/  ISETP.GE.AND.EX P0, PT, RZ, UR45, PT, P0 ;  /* 0x0000002dff007c0c */ /* 0x000fe4000bf06300 */
[----:B------:R-:W-:Y:S02]  /*4250*/  ISETP.GE.U32.AND P1, PT, R50, UR44, PT ;  /* 0x0000002c32007c0c */ /* 0x000fe4000bf26070 */
[----:B------:R-:W-:Y:S02]  /*4260*/  ISETP.GE.U32.AND P3, PT, R49, UR44, PT ;  /* 0x0000002c31007c0c */ /* 0x000fe4000bf66070 */
[----:B------:R-:W-:-:S02]  /*4270*/  @!P4 R2UR UR4, R32 ;  /* 0x000000002004c2ca */ /* 0x000fc400000e0000 */
[C---:B------:R-:W-:Y:S02]  /*4280*/  @!P4 R2UR UR5, R33.reuse ;  /* 0x000000002105c2ca */ /* 0x040fe400000e0000 */
[C---:B------:R-:W-:Y:S02]  /*4290*/  @!P6 R2UR UR8, R32.reuse ;  /* 0x000000002008e2ca */ /* 0x040fe400000e0000 */
[C---:B------:R-:W-:Y:S02]  /*42a0*/  @!P6 R2UR UR9, R33.reuse ;  /* 0x000000002109e2ca */ /* 0x040fe400000e0000 */
[----:B------:R-:W-:Y:S02]  /*42b0*/  @!P5 R2UR UR10, R32 ;  /* 0x00000000200ad2ca */ /* 0x000fe400000e0000 */
[----:B------:R-:W-:Y:S02]  /*42c0*/  @!P5 R2UR UR11, R33 ;  /* 0x00000000210bd2ca */ /* 0x000fe400000e0000 */
[----:B------:R-:W-:-:S02]  /*42d0*/  @!P2 F2FP.F16.F32.PACK_AB R22, RZ, R22 ;  /* 0x00000016ff16a23e */ /* 0x000fc400000000ff */
[----:B------:R-:W-:Y:S02]  /*42e0*/  ISETP.GE.AND.EX P1, PT, RZ, UR45, PT, P1 ;  /* 0x0000002dff007c0c */ /* 0x000fe4000bf26310 */
[----:B------:R-:W-:Y:S01]  /*42f0*/  ISETP.GE.AND.EX P3, PT, RZ, UR45, PT, P3 ;  /* 0x0000002dff007c0c */ /* 0x000fe2000bf66330 */
[----:B------:R0:W-:Y:S01]  /*4300*/  @!P2 STG.E.U16 desc[UR12][R4.64+0x480], R22 ;  /* 0x000480160400a986 */ /* 0x0001e2000c10150c */
[----:B------:R-:W-:Y:S02]  /*4310*/  @!P4 F2FP.F16.F32.PACK_AB R18, RZ, R18 ;  /* 0x00000012ff12c23e */ /* 0x000fe400000000ff */
[----:B------:R-:W-:Y:S02]  /*4320*/  @!P6 F2FP.F16.F32.PACK_AB R20, RZ, R20 ;  /* 0x00000014ff14e23e */ /* 0x000fe400000000ff */
[----:B------:R-:W-:Y:S01]  /*4330*/  @!P5 F2FP.F16.F32.PACK_AB R21, RZ, R21 ;  /* 0x00000015ff15d23e */ /* 0x000fe200000000ff */
[----:B------:R0:W-:Y:S01]  /*4340*/  @!P4 STG.E.U16 desc[UR4][R4.64+0x380], R18 ;  /* 0x000380120400c986 */ /* 0x0001e2000c101504 */
[----:B------:R-:W-:-:S02]  /*4350*/  @!P0 R2UR UR12, R32 ;  /* 0x00000000200c82ca */ /* 0x000fc400000e0000 */
[----:B------:R-:W-:Y:S01]  /*4360*/  @!P0 R2UR UR13, R33 ;  /* 0x00000000210d82ca */ /* 0x000fe200000e0000 */
[----:B------:R0:W-:Y:S01]  /*4370*/  @!P6 STG.E.U16 desc[UR8][R4.64+0x400], R20 ;  /* 0x000400140400e986 */ /* 0x0001e2000c101508 */
[----:B------:R-:W-:Y:S02]  /*4380*/  ISETP.GE.U32.AND P4, PT, R48, UR44, PT ;  /* 0x0000002c30007c0c */ /* 0x000fe4000bf86070 */
[----:B------:R-:W-:Y:S01]  /*4390*/  ISETP.GE.U32.AND P2, PT, R47, UR44, PT ;  /* 0x0000002c2f007c0c */ /* 0x000fe2000bf46070 */
[----:B------:R0:W-:Y:S01]  /*43a0*/  @!P5 STG.E.U16 desc[UR10][R4.64+0x440], R21 ;  /* 0x000440150400d986 */ /* 0x0001e2000c10150a */
[----:B------:R-:W-:Y:S02]  /*43b0*/  ISETP.GE.U32.AND P6, PT, R46, UR44, PT ;  /* 0x0000002c2e007c0c */ /* 0x000fe4000bfc6070 */
[----:B------:R-:W-:Y:S02]  /*43c0*/  ISETP.GE.U32.AND P5, PT, R45, UR44, PT ;  /* 0x0000002c2d007c0c */ /* 0x000fe4000bfa6070 */
[----:B------:R-:W-:-:S02]  /*43d0*/  @!P1 R2UR UR4, R32 ;  /* 0x00000000200492ca */ /* 0x000fc400000e0000 */
[C---:B------:R-:W-:Y:S02]  /*43e0*/  @!P1 R2UR UR5, R33.reuse ;  /* 0x00000000210592ca */ /* 0x040fe400000e0000 */
[----:B------:R-:W-:Y:S02]  /*43f0*/  @!P3 R2UR UR6, R32 ;  /* 0x000000002006b2ca */ /* 0x000fe400000e0000 */
[----:B------:R-:W-:Y:S02]  /*4400*/  @!P3 R2UR UR7, R33 ;  /* 0x000000002107b2ca */ /* 0x000fe400000e0000 */
[----:B------:R-:W-:Y:S02]  /*4410*/  @!P0 F2FP.F16.F32.PACK_AB R11, RZ, R11 ;  /* 0x0000000bff0b823e */ /* 0x000fe400000000ff */
[----:B------:R-:W-:Y:S02]  /*4420*/  ISETP.GE.AND.EX P4, PT, RZ, UR45, PT, P4 ;  /* 0x0000002dff007c0c */ /* 0x000fe4000bf86340 */
[----:B------:R-:W-:Y:S01]  /*4430*/  ISETP.GE.AND.EX P2, PT, RZ, UR45, PT, P2 ;  /* 0x0000002dff007c0c */ /* 0x000fe2000bf46320 */
[----:B------:R0:W-:Y:S01]  /*4440*/  @!P0 STG.E.U16 desc[UR12][R4.64+0x640], R11 ;  /* 0x0006400b04008986 */ /* 0x0001e2000c10150c */
[----:B------:R-:W-:-:S02]  /*4450*/  ISETP.GE.AND.EX P6, PT, RZ, UR45, PT, P6 ;  /* 0x0000002dff007c0c */ /* 0x000fc4000bfc6360 */
[----:B------:R-:W-:Y:S02]  /*4460*/  ISETP.GE.AND.EX P5, PT, RZ, UR45, PT, P5 ;  /* 0x0000002dff007c0c */ /* 0x000fe4000bfa6350 */
[C---:B------:R-:W-:Y:S02]  /*4470*/  IADD3 R41, P0, PT, R38.reuse, R41, RZ ;  /* 0x0000002926297210 */ /* 0x040fe40007f1e0ff */
[----:B------:R-:W-:Y:S02]  /*4480*/  @!P1 F2FP.F16.F32.PACK_AB R23, RZ, R23 ;  /* 0x00000017ff17923e */ /* 0x000fe400000000ff */
[----:B------:R-:W-:Y:S02]  /*4490*/  @!P3 F2FP.F16.F32.PACK_AB R30, RZ, R30 ;  /* 0x0000001eff1eb23e */ /* 0x000fe400000000ff */
[----:B------:R-:W-:Y:S01]  /*44a0*/  LEA.HI.X.SX32 R39, R38, R39, 0x1, P0 ;  /* 0x0000002726277211 */ /* 0x000fe200000f0eff */
[----:B------:R0:W-:Y:S01]  /*44b0*/  @!P1 STG.E.U16 desc[UR4][R4.64+0x4c0], R23 ;  /* 0x0004c01704009986 */ /* 0x0001e2000c101504 */
[----:B------:R-:W-:-:S02]  /*44c0*/  ISETP.GE.U32.AND P0, PT, R41, UR46, PT ;  /* 0x0000002e29007c0c */ /* 0x000fc4000bf06070 */
[C---:B------:R-:W-:Y:S01]  /*44d0*/  @!P4 R2UR UR4, R32.reuse ;  /* 0x000000002004c2ca */ /* 0x040fe200000e0000 */
[----:B------:R0:W-:Y:S01]  /*44e0*/  @!P3 STG.E.U16 desc[UR6][R4.64+0x500], R30 ;  /* 0x0005001e0400b986 */ /* 0x0001e2000c101506 */
        /* <DEDUP_REMOVED lines=18> */
.L_x_1039:
[----:B------:R-:W-:Y:S05]  /*4610*/  EXIT ;  /* 0x000000000000794d */ /* 0x000fea0003800000 */
.L_x_1040:
[----:B------:R-:W-:Y:S01]  /*4620*/  BSSY B1, `(.L_x_1094) ;  /* 0x0000007000017945 */ /* 0x000fe20003800000 */
[----:B------:R-:W-:Y:S02]  /*4630*/  MOV R12, 0x10 ;  /* 0x00000010000c7802 */ /* 0x000fe40000000f00 */
[----:B------:R-:W-:Y:S02]  /*4640*/  MOV R11, 0x1f ;  /* 0x0000001f000b7802 */ /* 0x000fe40000000f00 */
[----:B------:R-:W-:-:S07]  /*4650*/  MOV R15, 0xffffffff ;  /* 0xffffffff000f7802 */ /* 0x000fce0000000f00 */
[----:B------:R-:W-:Y:S05]  /*4660*/  WARPSYNC.COLLECTIVE R15, `(.L_x_1095) ;  /* 0x000000000f087348 */ /* 0x000fea0003c00000 */
[----:B------:R0:W1:Y:S02]  /*4670*/  SHFL.BFLY P6, R14, R13, R12, R11 ;  /* 0x0c00000c0d0e7389 */ /* 0x00006400000c000b */
[----:B01----:R-:W-:Y:S05]  /*4680*/  ENDCOLLECTIVE ;  /* 0x000000000000791b */ /* 0x003fea0003800000 */
.L_x_1095:
[----:B------:R-:W-:Y:S05]  /*4690*/  BSYNC B1 ;  /* 0x0000000000017941 */ /* 0x000fea0003800000 */
.L_x_1094:
        /* <DEDUP_REMOVED lines=9> */
.L_x_1096:
[----:B------:R-:W-:Y:S01]  /*4730*/  HFMA2 R12, -RZ, RZ, 0, 2.384185791015625e-07 ;  /* 0x00000004ff0c7431 */ /* 0x000fe200000001ff */
[----:B------:R-:W-:-:S04]  /*4740*/  FMNMX R0, R13, R14, !PT ;  /* 0x0000000e0d007209 */ /* 0x000fc80007800000 */
[----:B------:R-:W-:-:S07]  /*4750*/  MOV R13, R0 ;  /* 0x00000000000d7202 */ /* 0x000fce0000000f00 */
[----:B------:R-:W-:Y:S05]  /*4760*/  WARPSYNC.COLLECTIVE R15, `(.L_x_1097) ;  /* 0x000000000f087348 */ /* 0x000fea0003c00000 */
[----:B------:R0:W1:Y:S02]  /*4770*/  SHFL.BFLY P6, R14, R13, R12, R11 ;  /* 0x0c00000c0d0e7389 */ /* 0x00006400000c000b */
[----:B01----:R-:W-:Y:S05]  /*4780*/  ENDCOLLECTIVE ;  /* 0x000000000000791b */ /* 0x003fea0003800000 */
.L_x_1097:
[----:B------:R-:W-:Y:S01]  /*4790*/  HFMA2 R12, -RZ, RZ, 0, 1.1920928955078125e-07 ;  /* 0x00000002ff0c7431 */ /* 0x000fe200000001ff */
[----:B------:R-:W-:-:S04]  /*47a0*/  FMNMX R2, R0, R14, !PT ;  /* 0x0000000e00027209 */ /* 0x000fc80007800000 */
[----:B------:R-:W-:-:S07]  /*47b0*/  MOV R13, R2 ;  /* 0x00000002000d7202 */ /* 0x000fce0000000f00 */
[----:B------:R-:W-:Y:S05]  /*47c0*/  WARPSYNC.COLLECTIVE R15, `(.L_x_1098) ;  /* 0x000000000f087348 */ /* 0x000fea0003c00000 */
[----:B------:R0:W1:Y:S02]  /*47d0*/  SHFL.BFLY P6, R14, R13, R12, R11 ;  /* 0x0c00000c0d0e7389 */ /* 0x00006400000c000b */
[----:B01----:R-:W-:Y:S05]  /*47e0*/  ENDCOLLECTIVE ;  /* 0x000000000000791b */ /* 0x003fea0003800000 */
.L_x_1098:
[----:B------:R-:W-:Y:S01]  /*47f0*/  HFMA2 R12, -RZ, RZ, 0, 5.9604644775390625e-08 ;  /* 0x00000001ff0c7431 */ /* 0x000fe200000001ff */
[----:B------:R-:W-:-:S04]  /*4800*/  FMNMX R3, R2, R14, !PT ;  /* 0x0000000e02037209 */ /* 0x000fc80007800000 */
[----:B------:R-:W-:-:S07]  /*4810*/  MOV R13, R3 ;  /* 0x00000003000d7202 */ /* 0x000fce0000000f00 */
[----:B------:R-:W-:Y:S05]  /*4820*/  WARPSYNC.COLLECTIVE R15, `(.L_x_1099) ;  /* 0x000000000f087348 */ /* 0x000fea0003c00000 */
[----:B------:R0:W1:Y:S02]  /*4830*/  SHFL.BFLY P6, R14, R13, R12, R11 ;  /* 0x0c00000c0d0e7389 */ /* 0x00006400000c000b */
[----:B01----:R-:W-:Y:S05]  /*4840*/  ENDCOLLECTIVE ;  /* 0x000000000000791b */ /* 0x003fea0003800000 */
.L_x_1099:
        /* <DEDUP_REMOVED lines=83> */
[----:B0-----:R-:W-:-:S03]  /*4d80*/  FMUL R5, R5, R8 ;  /* 0x0000000805057220 */ /* 0x001fc60000400000 */
[C---:B------:R-:W-:Y:S01]  /*4d90*/  FADD R8, R9.reuse, -12583039 ;  /* 0xcb40007f09087421 */ /* 0x040fe20000000000 */
[----:B------:R-:W-:-:S03]  /*4da0*/  SHF.L.U32 R9, R9, 0x17, RZ ;  /* 0x0000001709097819 */ /* 0x000fc600000006ff */
[----:B------:R-:W-:-:S04]  /*4db0*/  FFMA R8, R7, 1.4426950216293334961, -R8 ;  /* 0x3fb8aa3b07087823 */ /* 0x000fc80000000808 */
[----:B------:R-:W-:Y:S01]  /*4dc0*/  FFMA R8, R7, 1.925963033500011079e-08, R8 ;  /* 0x32a5706007087823 */ /* 0x000fe20000000008 */
[----:B------:R-:W-:Y:S01]  /*4dd0*/  FFMA.SAT R7, R11, R67, 0.5 ;  /* 0x3f0000000b077423 */ /* 0x000fe20000002043 */
[----:B-1----:R-:W-:-:S03]  /*4de0*/  FMUL R6, R6, R17 ;  /* 0x0000001106067220 */ /* 0x002fc60000400000 */
        /* <DEDUP_REMOVED lines=36> */
[C---:B------:R-:W-:Y:S01]  /*5030*/  FADD R19, R11.reuse, -12583039 ;  /* 0xcb40007f0b137421 */ /* 0x040fe20000000000 */
[----:B------:R-:W-:Y:S01]  /*5040*/  SHF.L.U32 R11, R11, 0x17, RZ ;  /* 0x000000170b0b7819 */ /* 0x000fe200000006ff */
[----:B------:R-:W-:Y:S02]  /*5050*/  FFMA.RM R7, R7, R68, 12582913 ;  /* 0x4b40000107077423 */ /* 0x000fe40000004044 */
[----:B------:R-:W-:Y:S02]  /*5060*/  FFMA R19, R26, 1.4426950216293334961, -R19 ;  /* 0x3fb8aa3b1a137823 */ /* 0x000fe40000000813 */
[----:B------:R-:W-:-:S02]  /*5070*/  FADD R18, R7, -12583039 ;  /* 0xcb40007f07127421 */ /* 0x000fc40000000000 */
[----:B------:R-:W-:Y:S01]  /*5080*/  FFMA R26, R26, 1.925963033500011079e-08, R19 ;  /* 0x32a570601a1a7823 */ /* 0x000fe20000000013 */
[----:B------:R-:W-:Y:S01]  /*5090*/  SHF.L.U32 R7, R7, 0x17, RZ ;  /* 0x0000001707077819 */ /* 0x000fe200000006ff */
[----:B------:R-:W-:-:S04]  /*50a0*/  FFMA R18, R27, 1.4426950216293334961, -R18 ;  /* 0x3fb8aa3b1b127823 */ /* 0x000fc80000000812 */
[----:B------:R-:W-:Y:S01]  /*50b0*/  MUFU.EX2 R26, R26 ;  /* 0x0000001a001a7308 */ /* 0x000fe20000000800 */
[----:B------:R-:W-:-:S07]  /*50c0*/  FFMA R27, R27, 1.925963033500011079e-08, R18 ;  /* 0x32a570601b1b7823 */ /* 0x000fce0000000012 */
[----:B------:R-:W0:Y:S02]  /*50d0*/  MUFU.EX2 R18, R27 ;  /* 0x0000001b00127308 */ /* 0x000e240000000800 */
[----:B0-----:R-:W-:Y:S01]  /*50e0*/  FMUL R7, R7, R18 ;  /* 0x0000001207077220 */ /* 0x001fe20000400000 */
[----:B------:R-:W-:Y:S01]  /*50f0*/  FMUL R18, R11, R26 ;  /* 0x0000001a0b127220 */ /* 0x000fe20000400000 */
        /* <DEDUP_REMOVED lines=128> */
.L_x_1100:
[----:B------:R-:W-:Y:S02]  /*5900*/  HFMA2 R12, -RZ, RZ, 0, 4.76837158203125e-07 ;  /* 0x00000008ff0c7431 */ /* 0x000fe400000001ff */
[----:B------:R-:W-:-:S05]  /*5910*/  FADD R34, R13, R14 ;  /* 0x0000000e0d227221 */ /* 0x000fca0000000000 */
[----:B------:R-:W-:-:S07]  /*5920*/  MOV R13, R34 ;  /* 0x00000022000d7202 */ /* 0x000fce0000000f00 */
[----:B------:R-:W-:Y:S05]  /*5930*/  WARPSYNC.COLLECTIVE R15, `(.L_x_1101) ;  /* 0x000000000f087348 */ /* 0x000fea0003c00000 */
[----:B------:R0:W1:Y:S02]  /*5940*/  SHFL.BFLY P6, R14, R13, R12, R11 ;  /* 0x0c00000c0d0e7389 */ /* 0x00006400000c000b */
[----:B01----:R-:W-:Y:S05]  /*5950*/  ENDCOLLECTIVE ;  /* 0x000000000000791b */ /* 0x003fea0003800000 */
.L_x_1101:
[----:B------:R-:W-:Y:S02]  /*5960*/  HFMA2 R12, -RZ, RZ, 0, 2.384185791015625e-07 ;  /* 0x00000004ff0c7431 */ /* 0x000fe400000001ff */
[----:B------:R-:W-:-:S05]  /*5970*/  FADD R35, R34, R14 ;  /* 0x0000000e22237221 */ /* 0x000fca0000000000 */
[----:B------:R-:W-:-:S07]  /*5980*/  MOV R13, R35 ;  /* 0x00000023000d7202 */ /* 0x000fce0000000f00 */
[----:B------:R-:W-:Y:S05]  /*5990*/  WARPSYNC.COLLECTIVE R15, `(.L_x_1102) ;  /* 0x000000000f087348 */ /* 0x000fea0003c00000 */
[----:B------:R0:W1:Y:S02]  /*59a0*/  SHFL.BFLY P6, R14, R13, R12, R11 ;  /* 0x0c00000c0d0e7389 */ /* 0x00006400000c000b */
[----:B01----:R-:W-:Y:S05]  /*59b0*/  ENDCOLLECTIVE ;  /* 0x000000000000791b */ /* 0x003fea0003800000 */
.L_x_1102:
[----:B------:R-:W-:Y:S02]  /*59c0*/  HFMA2 R12, -RZ, RZ, 0, 1.1920928955078125e-07 ;  /* 0x00000002ff0c7431 */ /* 0x000fe400000001ff */
[----:B------:R-:W-:-:S05]  /*59d0*/  FADD R36, R35, R14 ;  /* 0x0000000e23247221 */ /* 0x000fca0000000000 */
[----:B------:R-:W-:-:S07]  /*59e0*/  MOV R13, R36 ;  /* 0x00000024000d7202 */ /* 0x000fce0000000f00 */
[----:B------:R-:W-:Y:S05]  /*59f0*/  WARPSYNC.COLLECTIVE R15, `(.L_x_1103) ;  /* 0x000000000f087348 */ /* 0x000fea0003c00000 */
[----:B------:R0:W1:Y:S02]  /*5a00*/  SHFL.BFLY P6, R14, R13, R12, R11 ;  /* 0x0c00000c0d0e7389 */ /* 0x00006400000c000b */
[----:B01----:R-:W-:Y:S05]  /*5a10*/  ENDCOLLECTIVE ;  /* 0x000000000000791b */ /* 0x003fea0003800000 */
.L_x_1103:
[----:B------:R-:W-:Y:S02]  /*5a20*/  HFMA2 R12, -RZ, RZ, 0, 5.9604644775390625e-08 ;  /* 0x00000001ff0c7431 */ /* 0x000fe400000001ff */
[----:B------:R-:W-:-:S05]  /*5a30*/  FADD R37, R36, R14 ;  /* 0x0000000e24257221 */ /* 0x000fca0000000000 */
[----:B------:R-:W-:-:S07]  /*5a40*/  MOV R13, R37 ;  /* 0x00000025000d7202 */ /* 0x000fce0000000f00 */
[----:B------:R-:W-:Y:S05]  /*5a50*/  WARPSYNC.COLLECTIVE R15, `(.L_x_1104) ;  /* 0x000000000f087348 */ /* 0x000fea0003c00000 */
[----:B------:R0:W1:Y:S02]  /*5a60*/  SHFL.BFLY P6, R14, R13, R12, R11 ;  /* 0x0c00000c0d0e7389 */ /* 0x00006400000c000b */
[----:B01----:R-:W-:Y:S05]  /*5a70*/  ENDCOLLECTIVE ;  /* 0x000000000000791b */ /* 0x003fea0003800000 */
.L_x_1104:
[----:B------:R-:W-:Y:S05]  /*5a80*/  BRA `(.L_x_1105) ;  /* 0xffffffc8002c7947 */ /* 0x000fea000383ffff */
        .weak           $__internal_12_$__cuda_sm3x_div_rn_noftz_f32_slowpath
        .type           $__internal_12_$__cuda_sm3x_div_rn_noftz_f32_slowpath,@function
        .size           $__internal_12_$__cuda_sm3x_div_rn_noftz_f32_slowpath,(.L_x_15329 - $__internal_12_$__cuda_sm3x_div_rn_noftz_f32_slowpath)
$__internal_12_$__cuda_sm3x_div_rn_noftz_f32_slowpath:
        /* <DEDUP_REMOVED lines=35> */
.L_x_1107:
[----:B------:R-:W-:Y:S01]  /*5cc0*/  LEA R71, R68, 0xc0800000, 0x17 ;  /* 0xc080000044477811 */ /* 0x000fe200078eb8ff */
[----:B------:R-:W-:Y:S03]  /*5cd0*/  BSSY.RECONVERGENT B2, `(.L_x_1112) ;  /* 0x0000036000027945 */ /* 0x000fe60003800200 */
[----:B------:R-:W-:Y:S02]  /*5ce0*/  IADD3 R72, PT, PT, -R71, R12, RZ ;  /* 0x0000000c47487210 */ /* 0x000fe40007ffe1ff */
[----:B------:R-:W-:Y:S02]  /*5cf0*/  IADD3 R71, PT, PT, R11, -0x7f, RZ ;  /* 0xffffff810b477810 */ /* 0x000fe40007ffe0ff */
[----:B------:R-:W0:Y:S01]  /*5d00*/  MUFU.RCP R73, R72 ;  /* 0x0000004800497308 */ /* 0x000e220000001000 */
[----:B------:R-:W-:Y:S01]  /*5d10*/  FADD.FTZ R70, -R72, -RZ ;  /* 0x800000ff48467221 */ /* 0x000fe20000010100 */
[C---:B------:R-:W-:Y:S01]  /*5d20*/  IADD3 R68, PT, PT, R71.reuse, 0x7f, -R68 ;  /* 0x0000007f47447810 */ /* 0x040fe20007ffe844 */
[----:B------:R-:W-:-:S02]  /*5d30*/  IMAD R11, R71, -0x800000, R31 ;  /* 0xff800000470b7824 */ /* 0x000fc400078e021f */
[----:B0-----:R-:W-:-:S04]  /*5d40*/  FFMA R12, R73, R70, 1 ;  /* 0x3f800000490c7423 */ /* 0x001fc80000000046 */
[----:B------:R-:W-:-:S04]  /*5d50*/  FFMA R12, R73, R12, R73 ;  /* 0x0000000c490c7223 */ /* 0x000fc80000000049 */
[----:B------:R-:W-:-:S04]  /*5d60*/  FFMA R31, R11, R12, RZ ;  /* 0x0000000c0b1f7223 */ /* 0x000fc800000000ff */
[----:B------:R-:W-:-:S04]  /*5d70*/  FFMA R73, R70, R31, R11 ;  /* 0x0000001f46497223 */ /* 0x000fc8000000000b */
[----:B------:R-:W-:-:S04]  /*5d80*/  FFMA R31, R12, R73, R31 ;  /* 0x000000490c1f7223 */ /* 0x000fc8000000001f */
        /* <DEDUP_REMOVED lines=38> */
.L_x_1114:
[----:B------:R-:W-:-:S04]  /*5ff0*/  LOP3.LUT R13, R13, 0x80000000, RZ, 0xc0, !PT ;  /* 0x800000000d0d7812 */ /* 0x000fc800078ec0ff */
[----:B------:R-:W-:Y:S01]  /*6000*/  LOP3.LUT R13, R13, 0x7f800000, RZ, 0xfc, !PT ;  /* 0x7f8000000d0d7812 */ /* 0x000fe200078efcff */
[----:B------:R-:W-:Y:S06]  /*6010*/  BRA `(.L_x_1115) ;  /* 0x0000000000047947 */ /* 0x000fec0003800000 */
.L_x_1113:
[----:B------:R-:W-:-:S07]  /*6020*/  LEA R13, R70, R13, 0x17 ;  /* 0x0000000d460d7211 */ /* 0x000fce00078eb8ff */
.L_x_1115:
[----:B------:R-:W-:Y:S05]  /*6030*/  BSYNC.RECONVERGENT B2 ;  /* 0x0000000000027941 */ /* 0x000fea0003800200 */
.L_x_1112:
[----:B------:R-:W-:Y:S05]  /*6040*/  BRA `(.L_x_1116) ;  /* 0x0000000000207947 */ /* 0x000fea0003800000 */
.L_x_1111:
[----:B------:R-:W-:-:S04]  /*6050*/  LOP3.LUT R12, R12, 0x80000000, R31, 0x48, !PT ;  /* 0x800000000c0c7812 */ /* 0x000fc800078e481f */
[----:B------:R-:W-:Y:S01]  /*6060*/  LOP3.LUT R13, R12, 0x7f800000, RZ, 0xfc, !PT ;  /* 0x7f8000000c0d7812 */ /* 0x000fe200078efcff */
[----:B------:R-:W-:Y:S06]  /*6070*/  BRA `(.L_x_1116) ;  /* 0x0000000000147947 */ /* 0x000fec0003800000 */
.L_x_1110:
[----:B------:R-:W-:Y:S01]  /*6080*/  LOP3.LUT R13, R12, 0x80000000, R31, 0x48, !PT ;  /* 0x800000000c0d7812 */ /* 0x000fe200078e481f */
[----:B------:R-:W-:Y:S06]  /*6090*/  BRA `(.L_x_1116) ;  /* 0x00000000000c7947 */ /* 0x000fec0003800000 */
.L_x_1109:
[----:B------:R-:W0:Y:S01]  /*60a0*/  MUFU.RSQ R13, -QNAN ;  /* 0xffc00000000d7908 */ /* 0x000e220000001400 */
[----:B------:R-:W-:Y:S05]  /*60b0*/  BRA `(.L_x_1116) ;  /* 0x0000000000047947 */ /* 0x000fea0003800000 */
.L_x_1108:
[----:B------:R-:W-:-:S07]  /*60c0*/  FADD.FTZ R13, R31, R12 ;  /* 0x0000000c1f0d7221 */ /* 0x000fce0000010000 */
.L_x_1116:
[----:B------:R-:W-:Y:S05]  /*60d0*/  BSYNC.RECONVERGENT B1 ;  /* 0x0000000000017941 */ /* 0x000fea0003800200 */
.L_x_1106:
[----:B0-----:R-:W-:Y:S01]  /*60e0*/  MOV R11, R13 ;  /* 0x0000000d000b7202 */ /* 0x001fe20000000f00 */
[----:B------:R-:W-:Y:S01]  /*60f0*/  HFMA2 R13, -RZ, RZ, 0, 0 ;  /* 0x00000000ff0d7431 */ /* 0x000fe200000001ff */
[----:B------:R-:W-:-:S04]  /*6100*/  MOV R12, R69 ;  /* 0x00000045000c7202 */ /* 0x000fc80000000f00 */
[----:B------:R-:W-:Y:S05]  /*6110*/  RET.REL.NODEC R12 `(_ZN7oneflow4cuda7softmax15SoftmaxWarpImplI10SimpleLoadI6__halffE11SimpleStoreIS4_fEfLi1ELi26ELi32ELi1ELb1ELNS1_9AlgorithmE0EEEvT_T0_ll) ;  /* 0xffffff9c0cb87950 */ /* 0x000fea0003c3ffff */
.L_x_1117:
        /* <DEDUP_REMOVED lines=14> */
.L_x_15329:


//--------------------- .text._ZN7oneflow4cuda7softmax15SoftmaxWarpImplI10SimpleLoadI6__halffE11SimpleStoreIS4_fEfLi1ELi26ELi32ELi1ELb0ELNS1_9AlgorithmE0EEEvT_T0_ll --------------------------
	.section	.text._ZN7oneflow4cuda7softmax15SoftmaxWarpImplI10SimpleLoadI6__halffE11SimpleStoreIS4_fEfLi1ELi26ELi32ELi1ELb0ELNS1_9AlgorithmE0EEEvT_T0_ll,"ax",@progbits
	.align	128
        .global         _ZN7oneflow4cuda7softmax15SoftmaxWarpImplI10SimpleLoadI6__halffE11SimpleStoreIS4_fEfLi1ELi26ELi32ELi1ELb0ELNS1_9AlgorithmE0EEEvT_T0_ll
        .type           _ZN7oneflow4cuda7softmax15SoftmaxWarpImplI10SimpleLoadI6__halffE11SimpleStoreIS4_fEfLi1ELi26ELi32ELi1ELb0ELNS1_9AlgorithmE0EEEvT_T0_ll,@function
        .size           _ZN7oneflow4cuda7softmax15SoftmaxWarpImplI10SimpleLoadI6__halffE11SimpleStoreIS4_fEfLi1ELi26ELi32ELi1ELb0ELNS1_9AlgorithmE0EEEvT_T0_ll,(.L_x_15330 - _ZN7oneflow4cuda7softmax15SoftmaxWarpImplI10SimpleLoadI6__halffE11SimpleStoreIS4_fEfLi1ELi26ELi32ELi1ELb0ELNS1_9AlgorithmE0EEEvT_T0_ll)
        .other          _ZN7oneflow4cuda7softmax15SoftmaxWarpImplI10SimpleLoadI6__halffE11SimpleStoreIS4_fEfLi1ELi26ELi32ELi1ELb0ELNS1_9AlgorithmE0EEEvT_T0_ll,@"STO_CUDA_ENTRY STV_DEFAULT"
_ZN7oneflow4cuda7softmax15SoftmaxWarpImplI10SimpleLoadI6__halffE11SimpleStoreIS4_fEfLi1ELi26ELi32ELi1ELb0ELNS1_9AlgorithmE0EEEvT_T0_ll:
.text._ZN7oneflow4cuda7softmax15SoftmaxWarpImplI10SimpleLoadI6__halffE11SimpleStoreIS4_fEfLi1ELi26ELi32ELi1ELb0ELNS1_9AlgorithmE0EEEvT_T0_ll:
        /* <DEDUP_REMOVED lines=24> */
.L_x_1118:
        /* <DEDUP_REMOVED lines=13> */
.L_x_1172:
[----:B----4-:R-:W-:Y:S01]  /*0250*/  HFMA2 R3, -RZ, RZ, 0, 0 ;  /* 0x00000000ff037431 */ /* 0x010fe200000001ff */
        /* <DEDUP_REMOVED lines=108> */
[-C--:B------:R-:W-:Y:S01]  /*0920*/  FFMA.SAT R7, R62, R11.reuse, 0.5 ;  /* 0x3f0000003e077423 */ /* 0x080fe2000000200b */
[--C-:B------:R-:W-:Y:S01]  /*0930*/  FADD R60, R6, -R48.reuse ;  /* 0x80000030063c7221 */ /* 0x100fe20000000000 */
[-C--:B------:R-:W-:Y:S01]  /*0940*/  FFMA.RM R3, R3, R12.reuse, 12582913 ;  /* 0x4b40000103037423 */ /* 0x080fe2000000400c */
[-C--:B------:R-:W-:Y:S01]  /*0950*/  FFMA.RM R13, R13, R12.reuse, 12582913 ;  /* 0x4b4000010d0d7423 */ /* 0x080fe2000000400c */
[--C-:B------:R-:W-:Y:S01]  /*0960*/  FADD R56, R4, -R48.reuse ;  /* 0x8000003004387221 */ /* 0x100fe20000000000 */
[--C-:B------:R-:W-:Y:S01]  /*0970*/  FADD R2, R28, -R48.reuse ;  /* 0x800000301c027221 */ /* 0x100fe20000000000 */
[----:B------:R-:W-:Y:S01]  /*0980*/  FADD R5, R3, -12583039 ;  /* 0xcb40007f03057421 */ /* 0x000fe20000000000 */
[-C--:B------:R-:W-:Y:S01]  /*0990*/  FFMA.RM R7, R7, R12.reuse, 12582913 ;  /* 0x4b40000107077423 */ /* 0x080fe2000000400c */
[--C-:B------:R-:W-:Y:S01]  /*09a0*/  FADD R4, R26, -R48.reuse ;  /* 0x800000301a047221 */ /* 0x100fe20000000000 */
[--C-:B------:R-:W-:Y:S01]  /*09b0*/  FADD R44, R24, -R48.reuse ;  /* 0x80000030182c7221 */ /* 0x100fe20000000000 */
[----:B------:R-:W-:Y:S01]  /*09c0*/  FFMA R5, R64, 1.4426950216293334961, -R5 ;  /* 0x3fb8aa3b40057823 */ /* 0x000fe20000000805 */
        /* <DEDUP_REMOVED lines=16> */
[----:B------:R-:W-:Y:S01]  /*0ad0*/  FFMA R64, R64, 1.925963033500011079e-08, R5 ;  /* 0x32a5706040407823 */ /* 0x000fe20000000005 */
[----:B------:R-:W-:Y:S01]  /*0ae0*/  FADD R48, R9, -R48 ;  /* 0x8000003009307221 */ /* 0x000fe20000000000 */
[----:B------:R-:W-:Y:S01]  /*0af0*/  FADD R5, R13, -12583039 ;  /* 0xcb40007f0d057421 */ /* 0x000fe20000000000 */
[-C--:B------:R-:W-:Y:S01]  /*0b00*/  FFMA.SAT R15, R60, R11.reuse, 0.5 ;  /* 0x3f0000003c0f7423 */ /* 0x080fe2000000200b */
[----:B------:R-:W-:Y:S01]  /*0b10*/  FADD R9, R7, -12583039 ;  /* 0xcb40007f07097421 */ /* 0x000fe20000000000 */
[-C--:B------:R-:W-:Y:S01]  /*0b20*/  FFMA.SAT R17, R0, R11.reuse, 0.5 ;  /* 0x3f00000000117423 */ /* 0x080fe2000000200b */
[----:B------:R-:W-:Y:S01]  /*0b30*/  FFMA R5, R58, 1.4426950216293334961, -R5 ;  /* 0x3fb8aa3b3a057823 */ /* 0x000fe20000000805 */
[-C--:B------:R-:W-:Y:S01]  /*0b40*/  FFMA.RM R15, R15, R12.reuse, 12582913 ;  /* 0x4b4000010f0f7423 */ /* 0x080fe2000000400c */
[----:B------:R-:W-:Y:S01]  /*0b50*/  FFMA R9, R62, 1.4426950216293334961, -R9 ;  /* 0x3fb8aa3b3e097823 */ /* 0x000fe20000000809 */
[----:B------:R-:W1:Y:S01]  /*0b60*/  MUFU.EX2 R64, R64 ;  /* 0x0000004000407308 */ /* 0x000e620000000800 */
[----:B------:R-:W-:Y:S01]  /*0b70*/  FFMA R58, R58, 1.925963033500011079e-08, R5 ;  /* 0x32a570603a3a7823 */ /* 0x000fe20000000005 */
[----:B------:R-:W-:Y:S01]  /*0b80*/  FADD R5, R15, -12583039 ;  /* 0xcb40007f0f057421 */ /* 0x000fe20000000000 */
[----:B------:R-:W-:Y:S01]  /*0b90*/  FFMA R62, R62, 1.925963033500011079e-08, R9 ;  /* 0x32a570603e3e7823 */ /* 0x000fe20000000009 */
[-C--:B------:R-:W-:Y:S01]  /*0ba0*/  FFMA.SAT R9, R54, R11.reuse, 0.5 ;  /* 0x3f00000036097423 */ /* 0x080fe2000000200b */
[----:B------:R-:W-:Y:S01]  /*0bb0*/  SHF.L.U32 R3, R3, 0x17, RZ ;  /* 0x0000001703037819 */ /* 0x000fe200000006ff */
[C---:B------:R-:W-:Y:S01]  /*0bc0*/  FFMA R5, R60.reuse, 1.4426950216293334961, -R5 ;  /* 0x3fb8aa3b3c057823 */ /* 0x040fe20000000805 */
[-C--:B------:R-:W-:Y:S01]  /*0bd0*/  FFMA.RM R17, R17, R12.reuse, 12582913 ;  /* 0x4b40000111117423 */ /* 0x080fe2000000400c */
[-C--:B------:R-:W-:Y:S01]  /*0be0*/  FFMA.RM R10, R9, R12.reuse, 12582913 ;  /* 0x4b400001090a7423 */ /* 0x080fe2000000400c */
[----:B------:R-:W2:Y:S01]  /*0bf0*/  MUFU.EX2 R58, R58 ;  /* 0x0000003a003a7308 */ /* 0x000ea20000000800 */
[----:B------:R-:W-:Y:S01]  /*0c00*/  FFMA R60, R60, 1.925963033500011079e-08, R5 ;  /* 0x32a570603c3c7823 */ /* 0x000fe20000000005 */
[-C--:B------:R-:W-:Y:S01]  /*0c10*/  FFMA.SAT R5, R56, R11.reuse, 0.5 ;  /* 0x3f00000038057423 */ /* 0x080fe2000000200b */
[----:B------:R-:W-:Y:S01]  /*0c20*/  FADD R9, R10, -12583039 ;  /* 0xcb40007f0a097421 */ /* 0x000fe20000000000 */
[----:B------:R-:W-:Y:S01]  /*0c30*/  SHF.L.U32 R13, R13, 0x17, RZ ;  /* 0x000000170d0d7819 */ /* 0x000fe200000006ff */
[-C--:B------:R-:W-:Y:S01]  /*0c40*/  FFMA.SAT R23, R50, R11.reuse, 0.5 ;  /* 0x3f00000032177423 */ /* 0x080fe2000000200b */
[-C--:B------:R-:W-:Y:S01]  /*0c50*/  FFMA.RM R16, R5, R12.reuse, 12582913 ;  /* 0x4b40000105107423 */ /* 0x080fe2000000400c */
[----:B------:R-:W-:Y:S01]  /*0c60*/  FFMA R9, R54, 1.4426950216293334961, -R9 ;  /* 0x3fb8aa3b36097823 */ /* 0x000fe20000000809 */
[----:B------:R-:W-:Y:S01]  /*0c70*/  SHF.L.U32 R10, R10, 0x17, RZ ;  /* 0x000000170a0a7819 */ /* 0x000fe200000006ff */
[-C--:B------:R-:W-:Y:S01]  /*0c80*/  FFMA.SAT R29, R8, R11.reuse, 0.5 ;  /* 0x3f000000081d7423 */ /* 0x080fe2000000200b */
[----:B------:R-:W-:Y:S01]  /*0c90*/  FADD R5, R16, -12583039 ;  /* 0xcb40007f10057421 */ /* 0x000fe20000000000 */
[----:B------:R-:W-:Y:S01]  /*0ca0*/  FFMA R54, R54, 1.925963033500011079e-08, R9 ;  /* 0x32a5706036367823 */ /* 0x000fe20000000009 */
[-C--:B------:R-:W-:Y:S01]  /*0cb0*/  FFMA.SAT R9, R52, R11.reuse, 0.5 ;  /* 0x3f00000034097423 */ /* 0x080fe2000000200b */
[-C--:B------:R-:W-:Y:S01]  /*0cc0*/  FFMA.RM R29, R29, R12.reuse, 12582913 ;  /* 0x4b4000011d1d7423 */ /* 0x080fe2000000400c */
[----:B------:R-:W-:Y:S01]  /*0cd0*/  FFMA R5, R56, 1.4426950216293334961, -R5 ;  /* 0x3fb8aa3b38057823 */ /* 0x000fe20000000805 */
[----:B------:R-:W-:Y:S01]  /*0ce0*/  MUFU.EX2 R25, R54 ;  /* 0x0000003600197308 */ /* 0x000fe20000000800 */
[----:B------:R-:W-:Y:S01]  /*0cf0*/  FFMA.RM R9, R9, R12, 12582913 ;  /* 0x4b40000109097423 */ /* 0x000fe2000000400c */
[----:B------:R-:W-:Y:S01]  /*0d00*/  FFMA.SAT R35, R36, R11, 0.5 ;  /* 0x3f00000024237423 */ /* 0x000fe2000000200b */
[----:B------:R-:W-:-:S02]  /*0d10*/  FFMA R56, R56, 1.925963033500011079e-08, R5 ;  /* 0x32a5706038387823 */ /* 0x000fc40000000005 */
[----:B------:R-:W-:Y:S01]  /*0d20*/  FADD R5, R9, -12583039 ;  /* 0xcb40007f09057421 */ /* 0x000fe20000000000 */
[----:B------:R-:W-:Y:S02]  /*0d30*/  FFMA.RM R35, R35, R12, 12582913 ;  /* 0x4b40000123237423 */ /* 0x000fe4000000400c */
[----:B------:R-:W-:Y:S01]  /*0d40*/  MUFU.EX2 R62, R62 ;  /* 0x0000003e003e7308 */ /* 0x000fe20000000800 */
[----:B------:R-:W-:-:S04]  /*0d50*/  FFMA R5, R52, 1.4426950216293334961, -R5 ;  /* 0x3fb8aa3b34057823 */ /* 0x000fc80000000805 */
[----:B------:R-:W-:Y:S01]  /*0d60*/  FFMA R52, R52, 1.925963033500011079e-08, R5 ;  /* 0x32a5706034347823 */ /* 0x000fe20000000005 */
[----:B-1----:R-:W-:Y:S01]  /*0d70*/  FMUL R5, R3, R64 ;  /* 0x0000004003057220 */ /* 0x002fe20000400000 */
[C---:B------:R-:W-:Y:S01]  /*0d80*/  FADD R3, R17.reuse, -12583039 ;  /* 0xcb40007f11037421 */ /* 0x040fe20000000000 */
[----:B------:R-:W-:-:S03]  /*0d90*/  SHF.L.U32 R17, R17, 0x17, RZ ;  /* 0x0000001711117819 */ /* 0x000fc600000006ff */
[C---:B------:R-:W-:Y:S01]  /*0da0*/  FFMA R3, R0.reuse, 1.4426950216293334961, -R3 ;  /* 0x3fb8aa3b00037823 */ /* 0x040fe20000000803 */
[----:B------:R-:W-:Y:S03]  /*0db0*/  MUFU.EX2 R52, R52 ;  /* 0x0000003400347308 */ /* 0x000fe60000000800 */
[----:B------:R-:W-:Y:S01]  /*0dc0*/  FFMA R21, R0, 1.925963033500011079e-08, R3 ;  /* 0x32a5706000157823 */ /* 0x000fe20000000003 */
[----:B--2---:R-:W-:Y:S01]  /*0dd0*/  FMUL R0, R13, R58 ;  /* 0x0000003a0d007220 */ /* 0x004fe20000400000 */
[----:B------:R-:W-:-:S03]  /*0de0*/  FFMA.SAT R13, R2, R11, 0.5 ;  /* 0x3f000000020d7423 */ /* 0x000fc6000000200b */
[----:B------:R-:W1:Y:S01]  /*0df0*/  MUFU.EX2 R3, R60 ;  /* 0x0000003c00037308 */ /* 0x000e620000000800 */
[----:B------:R-:W-:-:S04]  /*0e00*/  FFMA.RM R13, R13, R12, 12582913 ;  /* 0x4b4000010d0d7423 */ /* 0x000fc8000000400c */
[----:B------:R-:W-:-:S04]  /*0e10*/  FADD R19, R13, -12583039 ;  /* 0xcb40007f0d137421 */ /* 0x000fc80000000000 */
[----:B------:R-:W-:-:S04]  /*0e20*/  FFMA R19, R2, 1.4426950216293334961, -R19 ;  /* 0x3fb8aa3b02137823 */ /* 0x000fc80000000813 */
[----:B------:R-:W-:Y:S01]  /*0e30*/  FFMA R19, R2, 1.925963033500011079e-08, R19 ;  /* 0x32a5706002137823 */ /* 0x000fe20000000013 */
[----:B------:R-:W-:Y:S01]  /*0e40*/  SHF.L.U32 R2, R15, 0x17, RZ ;  /* 0x000000170f027819 */ /* 0x000fe200000006ff */
[----:B------:R-:W-:-:S04]  /*0e50*/  FFMA.RM R15, R23, R12, 12582913 ;  /* 0x4b400001170f7423 */ /* 0x000fc8000000400c */
[----:B-1----:R-:W-:Y:S01]  /*0e60*/  FMUL R2, R2, R3 ;  /* 0x0000000302027220 */ /* 0x002fe20000400000 */
[----:B------:R-:W-:Y:S01]  /*0e70*/  FADD R23, R15, -12583039 ;  /* 0xcb40007f0f177421 */ /* 0x000fe20000000000 */
[----:B------:R-:W-:Y:S01]  /*0e80*/  SHF.L.U32 R3, R7, 0x17, RZ ;  /* 0x0000001707037819 */ /* 0x000fe200000006ff */
[----:B------:R-:W-:Y:S02]  /*0e90*/  FFMA.SAT R7, R4, R11, 0.5 ;  /* 0x3f00000004077423 */ /* 0x000fe4000000200b */
[C---:B------:R-:W-:Y:S02]  /*0ea0*/  FFMA R23, R50.reuse, 1.4426950216293334961, -R23 ;  /* 0x3fb8aa3b32177823 */ /* 0x040fe40000000817 */
[----:B------:R-:W-:Y:S01]  /*0eb0*/  FFMA.RM R18, R7, R12, 12582913 ;  /* 0x4b40000107127423 */ /* 0x000fe2000000400c */
[----:B------:R-:W-:Y:S01]  /*0ec0*/  FMUL R3, R3, R62 ;  /* 0x0000003e03037220 */ /* 0x000fe20000400000 */
[----:B------:R-:W-:Y:S01]  /*0ed0*/  FFMA R50, R50, 1.925963033500011079e-08, R23 ;  /* 0x32a5706032327823 */ /* 0x000fe20000000017 */
[----:B------:R-:W1:Y:S01]  /*0ee0*/  MUFU.EX2 R7, R56 ;  /* 0x0000003800077308 */ /* 0x000e620000000800 */
[----:B------:R-:W-:-:S04]  /*0ef0*/  FADD R23, R18, -12583039 ;  /* 0xcb40007f12177421 */ /* 0x000fc80000000000 */
[----:B------:R-:W-:-:S04]  /*0f00*/  FFMA R23, R4, 1.4426950216293334961, -R23 ;  /* 0x3fb8aa3b04177823 */ /* 0x000fc80000000817 */
[----:B------:R-:W-:Y:S01]  /*0f10*/  FFMA R27, R4, 1.925963033500011079e-08, R23 ;  /* 0x32a57060041b7823 */ /* 0x000fe20000000017 */
[----:B------:R-:W-:Y:S01]  /*0f20*/  FFMA.SAT R23, R6, R11, 0.5 ;  /* 0x3f00000006177423 */ /* 0x000fe2000000200b */
[----:B------:R-:W-:Y:S02]  /*0f30*/  SHF.L.U32 R4, R16, 0x17, RZ ;  /* 0x0000001710047819 */ /* 0x000fe400000006ff */
[----:B------:R-:W-:Y:S01]  /*0f40*/  SHF.L.U32 R16, R18, 0x17, RZ ;  /* 0x0000001712107819 */ /* 0x000fe200000006ff */
[----:B------:R-:W-:Y:S01]  /*0f50*/  FFMA.RM R23, R23, R12, 12582913 ;  /* 0x4b40000117177423 */ /* 0x000fe2000000400c */
[----:B------:R-:W2:Y:S01]  /*0f60*/  MUFU.EX2 R27, R27 ;  /* 0x0000001b001b7308 */ /* 0x000ea20000000800 */
[----:B-1----:R-:W-:Y:S02]  /*0f70*/  FMUL R4, R4, R7 ;  /* 0x0000000704047220 */ /* 0x002fe40000400000 */
[----:B------:R-:W-:-:S04]  /*0f80*/  FADD R7, R23, -12583039 ;  /* 0xcb40007f17077421 */ /* 0x000fc80000000000 */
[----:B------:R-:W-:-:S04]  /*0f90*/  FFMA R7, R6, 1.4426950216293334961, -R7 ;  /* 0x3fb8aa3b06077823 */ /* 0x000fc80000000807 */
[----:B------:R-:W-:Y:S01]  /*0fa0*/  FFMA R31, R6, 1.925963033500011079e-08, R7 ;  /* 0x32a57060061f7823 */ /* 0x000fe20000000007 */
[----:B------:R-:W-:Y:S01]  /*0fb0*/  FMUL R6, R10, R25 ;  /* 0x000000190a067220 */ /* 0x000fe20000400000 */
[----:B------:R-:W-:Y:S01]  /*0fc0*/  FFMA.SAT R25, R42, R11, 0.5 ;  /* 0x3f0000002a197423 */ /* 0x000fe2000000200b */
[----:B------:R-:W1:Y:S03]  /*0fd0*/  MUFU.EX2 R10, R21 ;  /* 0x00000015000a7308 */ /* 0x000e660000000800 */
[----:B------:R-:W-:Y:S01]  /*0fe0*/  FFMA.RM R25, R25, R12, 12582913 ;  /* 0x4b40000119197423 */ /* 0x000fe2000000400c */
[----:B--2---:R-:W-:-:S03]  /*0ff0*/  FMUL R16, R16, R27 ;  /* 0x0000001b10107220 */ /* 0x004fc60000400000 */
[C---:B------:R-:W-:Y:S01]  /*1000*/  FADD R7, R25.reuse, -12583039 ;  /* 0xcb40007f19077421 */ /* 0x040fe20000000000 */
[----:B------:R-:W-:-:S03]  /*1010*/  SHF.L.U32 R18, R25, 0x17, RZ ;  /* 0x0000001719127819 */ /* 0x000fc600000006ff */
[----:B------:R-:W-:-:S04]  /*1020*/  FFMA R7, R42, 1.4426950216293334961, -R7 ;  /* 0x3fb8aa3b2a077823 */ /* 0x000fc80000000807 */
[----:B------:R-:W-:Y:S01]  /*1030*/  FFMA R42, R42, 1.925963033500011079e-08, R7 ;  /* 0x32a570602a2a7823 */ /* 0x000fe20000000007 */
[----:B------:R-:W-:Y:S01]  /*1040*/  SHF.L.U32 R7, R9, 0x17, RZ ;  /* 0x0000001709077819 */ /* 0x000fe200000006ff */
[----:B------:R-:W-:-:S04]  /*1050*/  FADD R9, R29, -12583039 ;  /* 0xcb40007f1d097421 */ /* 0x000fc80000000000 */
[----:B------:R-:W-:Y:S01]  /*1060*/  FFMA R9, R8, 1.4426950216293334961, -R9 ;  /* 0x3fb8aa3b08097823 */ /* 0x000fe20000000809 */
[----:B------:R-:W-:-:S03]  /*1070*/  FMUL R7, R7, R52 ;  /* 0x0000003407077220 */ /* 0x000fc60000400000 */
[----:B------:R-:W-:Y:S01]  /*1080*/  FFMA R37, R8, 1.925963033500011079e-08, R9 ;  /* 0x32a5706008257823 */ /* 0x000fe20000000009 */
[----:B------:R-:W-:Y:S01]  /*1090*/  FFMA.SAT R9, R44, R11, 0.5 ;  /* 0x3f0000002c097423 */ /* 0x000fe2000000200b */
[----:B-1----:R-:W-:Y:S02]  /*10a0*/  FMUL R8, R17, R10 ;  /* 0x0000000a11087220 */ /* 0x002fe40000400000 */
[----:B------:R-:W1:Y:S01]  /*10b0*/  MUFU.EX2 R10, R19 ;  /* 0x00000013000a7308 */ /* 0x000e620000000800 */
[----:B------:R-:W-:-:S04]  /*10c0*/  FFMA.RM R21, R9, R12, 12582913 ;  /* 0x4b40000109157423 */ /* 0x000fc8000000400c */
[----:B------:R-:W-:-:S03]  /*10d0*/  FADD R9, R21, -12583039 ;  /* 0xcb40007f15097421 */ /* 0x000fc60000000000 */
[----:B------:R-:W2:Y:S01]  /*10e0*/  MUFU.EX2 R17, R50 ;  /* 0x0000003200117308 */ /* 0x000ea20000000800 */
[----:B------:R-:W-:-:S04]  /*10f0*/  FFMA R9, R44, 1.4426950216293334961, -R9 ;  /* 0x3fb8aa3b2c097823 */ /* 0x000fc80000000809 */
[----:B------:R-:W-:Y:S01]  /*1100*/  FFMA R44, R44, 1.925963033500011079e-08, R9 ;  /* 0x32a570602c2c7823 */ /* 0x000fe20000000009 */
[----:B------:R-:W-:Y:S01]  /*1110*/  SHF.L.U32 R9, R13, 0x17, RZ ;  /* 0x000000170d097819 */ /* 0x000fe200000006ff */
[----:B------:R-:W-:Y:S01]  /*1120*/  FADD R13, R35, -12583039 ;  /* 0xcb40007f230d7421 */ /* 0x000fe20000000000 */
[----:B------:R-:W3:Y:S03]  /*1130*/  MUFU.EX2 R19, R42 ;  /* 0x0000002a00137308 */ /* 0x000ee60000000800 */
[C---:B------:R-:W-:Y:S01]  /*1140*/  FFMA R13, R36.reuse, 1.4426950216293334961, -R13 ;  /* 0x3fb8aa3b240d7823 */ /* 0x040fe2000000080d */
[----:B-1----:R-:W-:Y:S01]  /*1150*/  FMUL R9, R9, R10 ;  /* 0x0000000a09097220 */ /* 0x002fe20000400000 */
[----:B------:R-:W-:Y:S02]  /*1160*/  SHF.L.U32 R10, R15, 0x17, RZ ;  /* 0x000000170f0a7819 */ /* 0x000fe400000006ff */
[----:B------:R-:W-:Y:S01]  /*1170*/  FFMA R43, R36, 1.925963033500011079e-08, R13 ;  /* 0x32a57060242b7823 */ /* 0x000fe2000000000d */
[----:B------:R-:W-:Y:S01]  /*1180*/  FFMA.SAT R13, R46, R11, 0.5 ;  /* 0x3f0000002e0d7423 */ /* 0x000fe2000000200b */
[----:B------:R-:W1:Y:S01]  /*1190*/  MUFU.EX2 R50, R31 ;  /* 0x0000001f00327308 */ /* 0x000e620000000800 */
[----:B--2---:R-:W-:Y:S01]  /*11a0*/  FMUL R10, R10, R17 ;  /* 0x000000110a0a7220 */ /* 0x004fe20000400000 */
[----:B------:R-:W-:Y:S01]  /*11b0*/  SHF.L.U32 R17, R23, 0x17, RZ ;  /* 0x0000001717117819 */ /* 0x000fe200000006ff */
[----:B------:R-:W-:-:S04]  /*11c0*/  FFMA.RM R36, R13, R12, 12582913 ;  /* 0x4b4000010d247423 */ /* 0x000fc8000000400c */
[----:B------:R-:W-:Y:S01]  /*11d0*/  FADD R13, R36, -12583039 ;  /* 0xcb40007f240d7421 */ /* 0x000fe20000000000 */
[----:B------:R-:W-:Y:S01]  /*11e0*/  MUFU.EX2 R31, R44 ;  /* 0x0000002c001f7308 */ /* 0x000fe20000000800 */
[----:B---3--:R-:W-:Y:S01]  /*11f0*/  FMUL R18, R18, R19 ;  /* 0x0000001312127220 */ /* 0x008fe20000400000 */
[----:B------:R-:W-:Y:S01]  /*1200*/  SHF.L.U32 R19, R29, 0x17, RZ ;  /* 0x000000171d137819 */ /* 0x000fe200000006ff */
[----:B------:R-:W-:-:S04]  /*1210*/  FFMA R13, R46, 1.4426950216293334961, -R13 ;  /* 0x3fb8aa3b2e0d7823 */ /* 0x000fc8000000080d */
[----:B------:R-:W-:Y:S01]  /*1220*/  FFMA R46, R46, 1.925963033500011079e-08, R13 ;  /* 0x32a570602e2e7823 */ /* 0x000fe2000000000d */
[----:B------:R-:W-:Y:S01]  /*1230*/  FFMA.SAT R13, R30, R11, 0.5 ;  /* 0x3f0000001e0d7423 */ /* 0x000fe2000000200b */
[----:B-1----:R-:W-:Y:S02]  /*1240*/  FMUL R17, R17, R50 ;  /* 0x0000003211117220 */ /* 0x002fe40000400000 */
[----:B------:R-:W1:Y:S01]  /*1250*/  MUFU.EX2 R50, R37 ;  /* 0x0000002500327308 */ /* 0x000e620000000800 */
[----:B------:R-:W-:-:S04]  /*1260*/  FFMA.RM R13, R13, R12, 12582913 ;  /* 0x4b4000010d0d7423 */ /* 0x000fc8000000400c */
[C---:B------:R-:W-:Y:S01]  /*1270*/  FADD R15, R13.reuse, -12583039 ;  /* 0xcb40007f0d0f7421 */ /* 0x040fe20000000000 */
[----:B------:R-:W-:-:S03]  /*1280*/  SHF.L.U32 R13, R13, 0x17, RZ ;  /* 0x000000170d0d7819 */ /* 0x000fc600000006ff */
[----:B------:R-:W-:-:S04]  /*1290*/  FFMA R15, R30, 1.4426950216293334961, -R15 ;  /* 0x3fb8aa3b1e0f7823 */ /* 0x000fc8000000080f */
[----:B------:R-:W-:Y:S01]  /*12a0*/  FFMA R30, R30, 1.925963033500011079e-08, R15 ;  /* 0x32a570601e1e7823 */ /* 0x000fe2000000000f */
[----:B------:R-:W-:Y:S01]  /*12b0*/  FFMA.SAT R15, R28, R11, 0.5 ;  /* 0x3f0000001c0f7423 */ /* 0x000fe2000000200b */
[----:B-1----:R-:W-:-:S03]  /*12c0*/  FMUL R19, R19, R50 ;  /* 0x0000003213137220 */ /* 0x002fc60000400000 */
[----:B------:R-:W-:Y:S01]  /*12d0*/  FFMA.RM R15, R15, R12, 12582913 ;  /* 0x4b4000010f0f7423 */ /* 0x000fe2000000400c */
[----:B------:R1:W2:Y:S03]  /*12e0*/  MUFU.EX2 R50, R43 ;  /* 0x0000002b00327308 */ /* 0x0002a60000000800 */
[C---:B------:R-:W-:Y:S01]  /*12f0*/  FADD R23, R15.reuse, -12583039 ;  /* 0xcb40007f0f177421 */ /* 0x040fe20000000000 */
[----:B------:R-:W-:-:S03]  /*1300*/  SHF.L.U32 R15, R15, 0x17, RZ ;  /* 0x000000170f0f7819 */ /* 0x000fc600000006ff */
[----:B------:R-:W-:Y:S01]  /*1310*/  FFMA R23, R28, 1.4426950216293334961, -R23 ;  /* 0x3fb8aa3b1c177823 */ /* 0x000fe20000000817 */
[----:B------:R-:W-:Y:S01]  /*1320*/  MUFU.EX2 R30, R30 ;  /* 0x0000001e001e7308 */ /* 0x000fe20000000800 */
[-C--:B-1----:R-:W-:Y:S02]  /*1330*/  FFMA.SAT R43, R24, R11.reuse, 0.5 ;  /* 0x3f000000182b7423 */ /* 0x082fe4000000200b */
        /* <DEDUP_REMOVED lines=9> */
[----:B------:R-:W-:-:S04]  /*13d0*/  FFMA.RM R14, R25, R12, 12582913 ;  /* 0x4b400001190e7423 */ /* 0x000fc8000000400c */
[----:B------:R-:W-:-:S04]  /*13e0*/  FADD R25, R14, -12583039 ;  /* 0xcb40007f0e197421 */ /* 0x000fc80000000000 */
[----:B------:R-:W-:-:S04]  /*13f0*/  FFMA R25, R20, 1.4426950216293334961, -R25 ;  /* 0x3fb8aa3b14197823 */ /* 0x000fc80000000819 */
[----:B------:R-:W-:Y:S01]  /*1400*/  FFMA R29, R20, 1.925963033500011079e-08, R25 ;  /* 0x32a57060141d7823 */ /* 0x000fe20000000019 */
[-C--:B------:R-:W-:Y:S01]  /*1410*/  FFMA.SAT R25, R22, R11.reuse, 0.5 ;  /* 0x3f00000016197423 */ /* 0x080fe2000000200b */
[----:B------:R-:W-:Y:S02]  /*1420*/  SHF.L.U32 R20, R21, 0x17, RZ ;  /* 0x0000001715147819 */ /* 0x000fe400000006ff */
[----:B------:R-:W-:Y:S01]  /*1430*/  SHF.L.U32 R21, R35, 0x17, RZ ;  /* 0x0000001723157819 */ /* 0x000fe200000006ff */
[-C--:B------:R-:W-:Y:S01]  /*1440*/  FFMA.RM R25, R25, R12.reuse, 12582913 ;  /* 0x4b40000119197423 */ /* 0x080fe2000000400c */
[----:B------:R-:W-:Y:S01]  /*1450*/  FFMA.SAT R35, R26, R11, 0.5 ;  /* 0x3f0000001a237423 */ /* 0x000fe2000000200b */
[----:B------:R-:W-:Y:S02]  /*1460*/  FMUL R20, R20, R31 ;  /* 0x0000001f14147220 */ /* 0x000fe40000400000 */
[----:B------:R-:W-:Y:S01]  /*1470*/  FADD R31, R25, -12583039 ;  /* 0xcb40007f191f7421 */ /* 0x000fe20000000000 */
[----:B------:R-:W-:Y:S01]  /*1480*/  FFMA.RM R35, R35, R12, 12582913 ;  /* 0x4b40000123237423 */ /* 0x000fe2000000400c */
[----:B--2---:R-:W-:Y:S01]  /*1490*/  FMUL R21, R21, R50 ;  /* 0x0000003215157220 */ /* 0x004fe20000400000 */
[----:B------:R-:W-:Y:S01]  /*14a0*/  SHF.L.U32 R25, R25, 0x17, RZ ;  /* 0x0000001719197819 */ /* 0x000fe200000006ff */
[----:B------:R-:W-:Y:S01]  /*14b0*/  FFMA R31, R22, 1.4426950216293334961, -R31 ;  /* 0x3fb8aa3b161f7823 */ /* 0x000fe2000000081f */
[C---:B------:R-:W-:Y:S01]  /*14c0*/  FADD R37, R35.reuse, -12583039 ;  /* 0xcb40007f23257421 */ /* 0x040fe20000000000 */
[----:B------:R-:W-:-:S02]  /*14d0*/  SHF.L.U32 R35, R35, 0x17, RZ ;  /* 0x0000001723237819 */ /* 0x000fc400000006ff */
[----:B------:R-:W-:Y:S01]  /*14e0*/  FFMA R42, R22, 1.925963033500011079e-08, R31 ;  /* 0x32a57060162a7823 */ /* 0x000fe2000000001f */
[----:B------:R-:W-:Y:S01]  /*14f0*/  FFMA R37, R26, 1.4426950216293334961, -R37 ;  /* 0x3fb8aa3b1a257823 */ /* 0x000fe20000000825 */
[----:B------:R-:W1:Y:S01]  /*1500*/  MUFU.EX2 R31, R46 ;  /* 0x0000002e001f7308 */ /* 0x000e620000000800 */
[----:B------:R-:W-:Y:S02]  /*1510*/  SHF.L.U32 R22, R36, 0x17, RZ ;  /* 0x0000001724167819 */ /* 0x000fe400000006ff */
[----:B------:R-:W-:Y:S01]  /*1520*/  FFMA R37, R26, 1.925963033500011079e-08, R37 ;  /* 0x32a570601a257823 */ /* 0x000fe20000000025 */
[----:B------:R-:W-:Y:S01]  /*1530*/  FFMA.RM R26, R43, R12, 12582913 ;  /* 0x4b4000012b1a7423 */ /* 0x000fe2000000400c */
[----:B------:R-:W-:-:S03]  /*1540*/  FFMA.SAT R43, R48, R11, 0.5 ;  /* 0x3f000000302b7423 */ /* 0x000fc6000000200b */
[----:B------:R-:W-:Y:S08]  /*1550*/  MUFU.EX2 R46, R27 ;  /* 0x0000001b002e7308 */ /* 0x000ff00000000800 */
[----:B------:R-:W2:Y:S01]  /*1560*/  MUFU.EX2 R42, R42 ;  /* 0x0000002a002a7308 */ /* 0x000ea20000000800 */
[----:B-1----:R-:W-:Y:S01]  /*1570*/  FMUL R22, R22, R31 ;  /* 0x0000001f16167220 */ /* 0x002fe20000400000 */
[----:B------:R-:W-:-:S04]  /*1580*/  FADD R31, R26, -12583039 ;  /* 0xcb40007f1a1f7421 */ /* 0x000fc80000000000 */
[----:B------:R-:W-:-:S04]  /*1590*/  FFMA R31, R24, 1.4426950216293334961, -R31 ;  /* 0x3fb8aa3b181f7823 */ /* 0x000fc8000000081f */
[----:B------:R-:W-:Y:S01]  /*15a0*/  FFMA R24, R24, 1.925963033500011079e-08, R31 ;  /* 0x32a5706018187823 */ /* 0x000fe2000000001f */
[----:B------:R-:W-:-:S04]  /*15b0*/  FFMA.SAT R31, R34, R11, 0.5 ;  /* 0x3f000000221f7423 */ /* 0x000fc8000000200b */
[-C--:B------:R-:W-:Y:S01]  /*15c0*/  FFMA.RM R11, R31, R12.reuse, 12582913 ;  /* 0x4b4000011f0b7423 */ /* 0x080fe2000000400c */
[----:B------:R-:W-:Y:S01]  /*15d0*/  FFMA.RM R12, R43, R12, 12582913 ;  /* 0x4b4000012b0c7423 */ /* 0x000fe2000000400c */
[----:B------:R-:W1:Y:S01]  /*15e0*/  MUFU.EX2 R24, R24 ;  /* 0x0000001800187308 */ /* 0x000e620000000800 */
[----:B--2---:R-:W-:Y:S01]  /*15f0*/  FMUL R27, R25, R42 ;  /* 0x0000002a191b7220 */ /* 0x004fe20000400000 */
[C---:B------:R-:W-:Y:S01]  /*1600*/  FADD R31, R11.reuse, -12583039 ;  /* 0xcb40007f0b1f7421 */ /* 0x040fe20000000000 */
[----:B------:R-:W-:Y:S02]  /*1610*/  SHF.L.U32 R25, R26, 0x17, RZ ;  /* 0x000000171a197819 */ /* 0x000fe400000006ff */
[----:B------:R-:W-:Y:S01]  /*1620*/  SHF.L.U32 R11, R11, 0x17, RZ ;  /* 0x000000170b0b7819 */ /* 0x000fe200000006ff */
[C---:B------:R-:W-:Y:S02]  /*1630*/  FFMA R31, R34.reuse, 1.4426950216293334961, -R31 ;  /* 0x3fb8aa3b221f7823 */ /* 0x040fe4000000081f */
[----:B------:R2:W-:Y:S02]  /*1640*/  MUFU.EX2 R43, R29 ;  /* 0x0000001d002b7308 */ /* 0x0005e40000000800 */
[----:B------:R-:W-:Y:S01]  /*1650*/  FFMA R34, R34, 1.925963033500011079e-08, R31 ;  /* 0x32a5706022227823 */ /* 0x000fe2000000001f */
[C---:B------:R-:W-:Y:S01]  /*1660*/  FADD R31, R12.reuse, -12583039 ;  /* 0xcb40007f0c1f7421 */ /* 0x040fe20000000000 */
[----:B------:R-:W-:-:S03]  /*1670*/  SHF.L.U32 R12, R12, 0x17, RZ ;  /* 0x000000170c0c7819 */ /* 0x000fc600000006ff */
[C---:B------:R-:W-:Y:S01]  /*1680*/  FFMA R31, R48.reuse, 1.4426950216293334961, -R31 ;  /* 0x3fb8aa3b301f7823 */ /* 0x040fe2000000081f */
[----:B------:R-:W3:Y:S01]  /*1690*/  MUFU.EX2 R34, R34 ;  /* 0x0000002200227308 */ /* 0x000ee20000000800 */
[----:B--2---:R-:W-:Y:S01]  /*16a0*/  FMUL R29, R23, R46 ;  /* 0x0000002e171d7220 */ /* 0x004fe20000400000 */
[----:B-1----:R-:W-:Y:S01]  /*16b0*/  FMUL R25, R25, R24 ;  /* 0x0000001819197220 */ /* 0x002fe20000400000 */
[----:B------:R-:W-:Y:S01]  /*16c0*/  FFMA R48, R48, 1.925963033500011079e-08, R31 ;  /* 0x32a5706030307823 */ /* 0x000fe2000000001f */
[----:B------:R-:W-:-:S04]  /*16d0*/  FADD R31, RZ, R5 ;  /* 0x00000005ff1f7221 */ /* 0x000fc80000000000 */
[----:B------:R-:W-:Y:S01]  /*16e0*/  FADD R31, R31, R0 ;  /* 0x000000001f1f7221 */ /* 0x000fe20000000000 */
[----:B------:R-:W1:Y:S03]  /*16f0*/  MUFU.EX2 R23, R48 ;  /* 0x0000003000177308 */ /* 0x000e660000000800 */
[----:B------:R-:W-:-:S04]  /*1700*/  FADD R36, R31, R2 ;  /* 0x000000021f247221 */ /* 0x000fc80000000000 */
[----:B------:R-:W-:Y:S01]  /*1710*/  FADD R31, R36, R3 ;  /* 0x00000003241f7221 */ /* 0x000fe20000000000 */
[----:B---3--:R-:W-:-:S03]  /*1720*/  FMUL R24, R11, R34 ;  /* 0x000000220b187220 */ /* 0x008fc60000400000 */
        /* <DEDUP_REMOVED lines=8> */
[----:B------:R-:W-:Y:S02]  /*17b0*/  FADD R31, R36, R17 ;  /* 0x00000011241f7221 */ /* 0x000fe40000000000 */
[----:B------:R-:W1:Y:S02]  /*17c0*/  MUFU.EX2 R36, R37 ;  /* 0x0000002500247308 */ /* 0x000e640000000800 */
[----:B------:R-:W-:Y:S01]  /*17d0*/  FADD R28, R31, R18 ;  /* 0x000000121f1c7221 */ /* 0x000fe20000000000 */
[----:B------:R-:W-:Y:S01]  /*17e0*/  FMUL R31, R13, R30 ;  /* 0x0000001e0d1f7220 */ /* 0x000fe20000400000 */
[----:B------:R-:W-:Y:S02]  /*17f0*/  FMUL R30, R15, R44 ;  /* 0x0000002c0f1e7220 */ /* 0x000fe40000400000 */
[----:B------:R-:W-:-:S04]  /*1800*/  FADD R13, R28, R19 ;  /* 0x000000131c0d7221 */ /* 0x000fc80000000000 */
[----:B------:R-:W-:-:S04]  /*1810*/  FADD R28, R13, R20 ;  /* 0x000000140d1c7221 */ /* 0x000fc80000000000 */
[----:B------:R-:W-:Y:S01]  /*1820*/  FADD R13, R28, R21 ;  /* 0x000000151c0d7221 */ /* 0x000fe20000000000 */
[----:B-1----:R-:W-:-:S03]  /*1830*/  FMUL R26, R35, R36 ;  /* 0x00000024231a7220 */ /* 0x002fc60000400000 */
        /* <DEDUP_REMOVED lines=21> */
.L_x_1184:
        /* <DEDUP_REMOVED lines=12> */
[----:B0-----:R-:W-:Y:S05]  /*1a50*/  CALL.REL.NOINC `($__internal_13_$__cuda_sm3x_div_rn_noftz_f32_slowpath) ;  /* 0x0000003000387944 */ /* 0x001fea0003c00000 */
[----:B------:R-:W-:-:S07]  /*1a60*/  MOV R11, R5 ;  /* 0x00000005000b7202 */ /* 0x000fce0000000f00 */
.L_x_1121:
[----:B------:R-:W-:Y:S05]  /*1a70*/  BSYNC.RECONVERGENT B2 ;  /* 0x0000000000027941 */ /* 0x000fea0003800200 */
.L_x_1120:
        /* <DEDUP_REMOVED lines=12> */
[----:B0-----:R-:W-:Y:S05]  /*1b40*/  CALL.REL.NOINC `($__internal_13_$__cuda_sm3x_div_rn_noftz_f32_slowpath) ;  /* 0x0000002c00fc7944 */ /* 0x001fea0003c00000 */
[----:B------:R-:W-:-:S07]  /*1b50*/  MOV R14, R5 ;  /* 0x00000005000e7202 */ /* 0x000fce0000000f00 */
.L_x_1123:
[----:B------:R-:W-:Y:S05]  /*1b60*/  BSYNC.RECONVERGENT B2 ;  /* 0x0000000000027941 */ /* 0x000fea0003800200 */
.L_x_1122:
        /* <DEDUP_REMOVED lines=14> */
.L_x_1125:
[----:B------:R-:W-:Y:S05]  /*1c50*/  BSYNC.RECONVERGENT B2 ;  /* 0x0000000000027941 */ /* 0x000fea0003800200 */
.L_x_1124:
        /* <DEDUP_REMOVED lines=14> */
.L_x_1127:
[----:B------:R-:W-:Y:S05]  /*1d40*/  BSYNC.RECONVERGENT B2 ;  /* 0x0000000000027941 */ /* 0x000fea0003800200 */
.L_x_1126:
        /* <DEDUP_REMOVED lines=14> */
.L_x_1129:
[----:B------:R-:W-:Y:S05]  /*1e30*/  BSYNC.RECONVERGENT B2 ;  /* 0x0000000000027941 */ /* 0x000fea0003800200 */
.L_x_1128:
        /* <DEDUP_REMOVED lines=14> */
.L_x_1131:
[----:B------:R-:W-:Y:S05]  /*1f20*/  BSYNC.RECONVERGENT B2 ;  /* 0x0000000000027941 */ /* 0x000fea0003800200 */
.L_x_1130:
        /* <DEDUP_REMOVED lines=14> */
.L_x_1133:
[----:B------:R-:W-:Y:S05]  /*2010*/  BSYNC.RECONVERGENT B2 ;  /* 0x0000000000027941 */ /* 0x000fea0003800200 */
.L_x_1132:
        /* <DEDUP_REMOVED lines=14> */
.L_x_1135:
[----:B------:R-:W-:Y:S05]  /*2100*/  BSYNC.RECONVERGENT B2 ;  /* 0x0000000000027941 */ /* 0x000fea0003800200 */
.L_x_1134:
        /* <DEDUP_REMOVED lines=14> */
.L_x_1137:
[----:B------:R-:W-:Y:S05]  /*21f0*/  BSYNC.RECONVERGENT B2 ;  /* 0x0000000000027941 */ /* 0x000fea0003800200 */
.L_x_1136:
        /* <DEDUP_REMOVED lines=14> */
.L_x_1139:
[----:B------:R-:W-:Y:S05]  /*22e0*/  BSYNC.RECONVERGENT B2 ;  /* 0x0000000000027941 */ /* 0x000fea0003800200 */
.L_x_1138:
        /* <DEDUP_REMOVED lines=14> */
.L_x_1141:
[----:B------:R-:W-:Y:S05]  /*23d0*/  BSYNC.RECONVERGENT B2 ;  /* 0x0000000000027941 */ /* 0x000fea0003800200 */
.L_x_1140:
        /* <DEDUP_REMOVED lines=14> */
.L_x_1143:
[----:B------:R-:W-:Y:S05]  /*24c0*/  BSYNC.RECONVERGENT B2 ;  /* 0x0000000000027941 */ /* 0x000fea0003800200 */
.L_x_1142:
        /* <DEDUP_REMOVED lines=14> */
.L_x_1145:
[----:B------:R-:W-:Y:S05]  /*25b0*/  BSYNC.RECONVERGENT B2 ;  /* 0x0000000000027941 */ /* 0x000fea0003800200 */
.L_x_1144:
        /* <DEDUP_REMOVED lines=14> */
.L_x_1147:
[----:B------:R-:W-:Y:S05]  /*26a0*/  BSYNC.RECONVERGENT B2 ;  /* 0x0000000000027941 */ /* 0x000fea0003800200 */
.L_x_1146:
        /* <DEDUP_REMOVED lines=14> */
.L_x_1149:
[----:B------:R-:W-:Y:S05]  /*2790*/  BSYNC.RECONVERGENT B2 ;  /* 0x0000000000027941 */ /* 0x000fea0003800200 */
.L_x_1148:
        /* <DEDUP_REMOVED lines=14> */
.L_x_1151:
[----:B------:R-:W-:Y:S05]  /*2880*/  BSYNC.RECONVERGENT B2 ;  /* 0x0000000000027941 */ /* 0x000fea0003800200 */
.L_x_1150:
        /* <DEDUP_REMOVED lines=14> */
.L_x_1153:
[----:B------:R-:W-:Y:S05]  /*2970*/  BSYNC.RECONVERGENT B2 ;  /* 0x0000000000027941 */ /* 0x000fea0003800200 */
.L_x_1152:
        /* <DEDUP_REMOVED lines=14> */
.L_x_1155:
[----:B------:R-:W-:Y:S05]  /*2a60*/  BSYNC.RECONVERGENT B2 ;  /* 0x0000000000027941 */ /* 0x000fea0003800200 */
.L_x_1154:
        /* <DEDUP_REMOVED lines=14> */
.L_x_1157:
[----:B------:R-:W-:Y:S05]  /*2b50*/  BSYNC.RECONVERGENT B2 ;  /* 0x0000000000027941 */ /* 0x000fea0003800200 */
.L_x_1156:
        /* <DEDUP_REMOVED lines=14> */
.L_x_1159:
[----:B------:R-:W-:Y:S05]  /*2c40*/  BSYNC.RECONVERGENT B2 ;  /* 0x0000000000027941 */ /* 0x000fea0003800200 */
.L_x_1158:
        /* <DEDUP_REMOVED lines=14> */
.L_x_1161:
[----:B------:R-:W-:Y:S05]  /*2d30*/  BSYNC.RECONVERGENT B2 ;  /* 0x0000000000027941 */ /* 0x000fea0003800200 */
.L_x_1160:
        /* <DEDUP_REMOVED lines=14> */
.L_x_1163:
[----:B------:R-:W-:Y:S05]  /*2e20*/  BSYNC.RECONVERGENT B2 ;  /* 0x0000000000027941 */ /* 0x000fea0003800200 */
.L_x_1162:
        /* <DEDUP_REMOVED lines=14> */
.L_x_1165:
[----:B------:R-:W-:Y:S05]  /*2f10*/  BSYNC.RECONVERGENT B2 ;  /* 0x0000000000027941 */ /* 0x000fea0003800200 */
.L_x_1164:
        /* <DEDUP_REMOVED lines=14> */
.L_x_1167:
[----:B------:R-:W-:Y:S05]  /*3000*/  BSYNC.RECONVERGENT B2 ;  /* 0x0000000000027941 */ /* 0x000fea0003800200 */
.L_x_1166:
        /* <DEDUP_REMOVED lines=14> */
.L_x_1169:
[----:B------:R-:W-:Y:S05]  /*30f0*/  BSYNC.RECONVERGENT B2 ;  /* 0x0000000000027941 */ /* 0x000fea0003800200 */
.L_x_1168:
        /* <DEDUP_REMOVED lines=14> */
.L_x_1171:
[----:B------:R-:W-:Y:S05]  /*31e0*/  BSYNC.RECONVERGENT B2 ;  /* 0x0000000000027941 */ /* 0x000fea0003800200 */
.L_x_1170:
[----:B------:R-:W-:Y:S01]  /*31f0*/  HFMA2 R13, -RZ, RZ, 0, 0 ;  /* 0x00000000ff0d7431 */ /* 0x000fe200000001ff */
[----:B------:R-:W-:Y:S01]  /*3200*/  MOV R12, R40 ;  /* 0x00000028000c7202 */ /* 0x000fe20000000f00 */
[----:B------:R-:W-:Y:S01]  /*3210*/  IMAD R28, R41, UR42, RZ ;  /* 0x0000002a291c7c24 */ /* 0x000fe2000f8e02ff */
[C---:B------:R-:W-:Y:S02]  /*3220*/  R2UR UR6, R32.reuse ;  /* 0x00000000200672ca */ /* 0x040fe400000e0000 */
[----:B------:R-:W-:Y:S01]  /*3230*/  R2UR UR7, R33 ;  /* 0x00000000210772ca */ /* 0x000fe200000e0000 */
[----:B------:R-:W-:Y:S01]  /*3240*/  IMAD R5, R39, UR43, R28 ;  /* 0x0000002b27057c24 */ /* 0x000fe2000f8e021c */
[C---:B------:R-:W-:Y:S02]  /*3250*/  R2UR UR4, R32.reuse ;  /* 0x00000000200472ca */ /* 0x040fe400000e0000 */
[----:B------:R-:W-:Y:S01]  /*3260*/  R2UR UR5, R33 ;  /* 0x00000000210572ca */ /* 0x000fe200000e0000 */
[----:B------:R-:W-:Y:S01]  /*3270*/  IMAD.WIDE.U32 R34, R39, UR42, R12 ;  /* 0x0000002a27227c25 */ /* 0x000fe2000f8e000c */
[----:B------:R-:W-:-:S02]  /*3280*/  R2UR UR8, R32 ;  /* 0x00000000200872ca */ /* 0x000fc400000e0000 */
[----:B------:R-:W-:Y:S02]  /*3290*/  R2UR UR9, R33 ;  /* 0x00000000210972ca */ /* 0x000fe400000e0000 */
[----:B------:R-:W-:Y:S02]  /*32a0*/  IADD3 R5, PT, PT, R35, R5, RZ ;  /* 0x0000000523057210 */ /* 0x000fe40007ffe0ff */
[----:B------:R-:W-:Y:S02]  /*32b0*/  LEA R12, P0, R34, UR40, 0x1 ;  /* 0x00000028220c7c11 */ /* 0x000fe4000f8008ff */
[----:B------:R-:W-:Y:S02]  /*32c0*/  F2FP.F16.F32.PACK_AB R11, R14, R11 ;  /* 0x0000000b0e0b723e */ /* 0x000fe400000000ff */
[----:B------:R-:W-:Y:S02]  /*32d0*/  LEA.HI.X R13, R34, UR41, R5, 0x1, P0 ;  /* 0x00000029220d7c11 */ /* 0x000fe400080f0c05 */
[----:B------:R-:W-:-:S02]  /*32e0*/  R2UR UR10, R32 ;  /* 0x00000000200a72ca */ /* 0x000fc400000e0000 */
[----:B------:R-:W-:Y:S01]  /*32f0*/  R2UR UR11, R33 ;  /* 0x00000000210b72ca */ /* 0x000fe200000e0000 */
[----:B------:R-:W-:Y:S01]  /*3300*/  STG.E.U16 desc[UR4][R12.64], R11 ;  /* 0x0000000b0c007986 */ /* 0x000fe2000c101504 */
[----:B------:R-:W-:Y:S02]  /*3310*/  PRMT R5, R11, 0x7632, R5 ;  /* 0x000076320b057816 */ /* 0x000fe40000000005 */
[----:B------:R-:W-:Y:S02]  /*3320*/  F2FP.F16.F32.PACK_AB R0, R15, R0 ;  /* 0x000000000f00723e */ /* 0x000fe400000000ff */
[----:B------:R-:W-:Y:S01]  /*3330*/  F2FP.F16.F32.PACK_AB R2, R3, R2 ;  /* 0x000000020302723e */ /* 0x000fe200000000ff */
[----:B------:R1:W-:Y:S01]  /*3340*/  STG.E.U16 desc[UR6][R12.64+0x40], R5 ;  /* 0x000040050c007986 */ /* 0x0003e2000c101506 */
[----:B------:R-:W-:Y:S02]  /*3350*/  F2FP.F16.F32.PACK_AB R6, R7, R6 ;  /* 0x000000060706723e */ /* 0x000fe400000000ff */
[----:B------:R-:W-:Y:S01]  /*3360*/  F2FP.F16.F32.PACK_AB R8, R9, R8 ;  /* 0x000000080908723e */ /* 0x000fe200000000ff */
[----:B------:R2:W-:Y:S01]  /*3370*/  STG.E.U16 desc[UR4][R12.64+0x80], R0 ;  /* 0x000080000c007986 */ /* 0x0005e2000c101504 */
[----:B------:R-:W-:-:S02]  /*3380*/  IADD3 R39, P0, PT, R38, R39, RZ ;  /* 0x0000002726277210 */ /* 0x000fc40007f1e0ff */
[----:B------:R-:W-:Y:S01]  /*3390*/  R2UR UR14, R32 ;  /* 0x00000000200e72ca */ /* 0x000fe200000e0000 */
[----:B------:R3:W-:Y:S01]  /*33a0*/  STG.E.U16 desc[UR8][R12.64+0x100], R2 ;  /* 0x000100020c007986 */ /* 0x0007e2000c101508 */
[----:B------:R-:W-:Y:S02]  /*33b0*/  R2UR UR15, R33 ;  /* 0x00000000210f72ca */ /* 0x000fe400000e0000 */
[----:B------:R-:W-:Y:S01]  /*33c0*/  PRMT R3, R0, 0x7632, R3 ;  /* 0x0000763200037816 */ /* 0x000fe20000000003 */
[----:B------:R4:W-:Y:S01]  /*33d0*/  STG.E.U16 desc[UR4][R12.64+0x200], R6 ;  /* 0x000200060c007986 */ /* 0x0009e2000c101504 */
[----:B-1----:R-:W-:Y:S02]  /*33e0*/  PRMT R5, R2, 0x7632, R5 ;  /* 0x0000763202057816 */ /* 0x002fe40000000005 */
[----:B------:R-:W-:Y:S01]  /*33f0*/  LEA.HI.X.SX32 R41, R38, R41, 0x1, P0 ;  /* 0x0000002926297211 */ /* 0x000fe200000f0eff */
[----:B------:R-:W-:Y:S01]  /*3400*/  STG.E.U16 desc[UR6][R12.64+0xc0], R3 ;  /* 0x0000c0030c007986 */ /* 0x000fe2000c101506 */
[----:B--2---:R-:W-:-:S02]  /*3410*/  PRMT R0, R6, 0x7632, R0 ;  /* 0x0000763206007816 */ /* 0x004fc40000000000 */
[----:B------:R-:W-:Y:S01]  /*3420*/  ISETP.GE.U32.AND P0, PT, R39, UR44, PT ;  /* 0x0000002c27007c0c */ /* 0x000fe2000bf06070 */
[----:B------:R-:W-:Y:S01]  /*3430*/  STG.E.U16 desc[UR10][R12.64+0x140], R5 ;  /* 0x000140050c007986 */ /* 0x000fe2000c10150a */
[----:B---3--:R-:W-:Y:S02]  /*3440*/  PRMT R2, R8, 0x7632, R2 ;  /* 0x0000763208027816 */ /* 0x008fe40000000002 */
[----:B------:R-:W-:Y:S01]  /*3450*/  F2FP.F16.F32.PACK_AB R16, R19, R16 ;  /* 0x000000101310723e */ /* 0x000fe200000000ff */
[----:B------:R1:W-:Y:S01]  /*3460*/  STG.E.U16 desc[UR6][R12.64+0x240], R0 ;  /* 0x000240000c007986 */ /* 0x0003e2000c101506 */
[----:B------:R-:W-:Y:S02]  /*3470*/  F2FP.F16.F32.PACK_AB R18, R21, R18 ;  /* 0x000000121512723e */ /* 0x000fe400000000ff */
[----:B------:R-:W-:Y:S01]  /*3480*/  F2FP.F16.F32.PACK_AB R20, R31, R20 ;  /* 0x000000141f14723e */ /* 0x000fe200000000ff */
[----:B------:R2:W-:Y:S01]  /*3490*/  STG.E.U16 desc[UR10][R12.64+0x2c0], R2 ;  /* 0x0002c0020c007986 */ /* 0x0005e2000c10150a */
[----:B------:R-:W-:-:S02]  /*34a0*/  R2UR UR12, R32 ;  /* 0x00000000200c72ca */ /* 0x000fc400000e0000 */
[----:B------:R-:W-:Y:S01]  /*34b0*/  R2UR UR13, R33 ;  /* 0x00000000210d72ca */ /* 0x000fe200000e0000 */
[----:B------:R-:W-:Y:S01]  /*34c0*/  STG.E.U16 desc[UR8][R12.64+0x280], R8 ;  /* 0x000280080c007986 */ /* 0x000fe2000c101508 */
[----:B------:R-:W-:Y:S02]  /*34d0*/  ISETP.GE.AND.EX P0, PT, R41, UR45, PT, P0 ;  /* 0x0000002d29007c0c */ /* 0x000fe4000bf06300 */
[----:B----4-:R-:W-:Y:S01]  /*34e0*/  PRMT R6, R16, 0x7632, R6 ;  /* 0x0000763210067816 */ /* 0x010fe20000000006 */
        /* <DEDUP_REMOVED lines=9> */
[----:B------:R3:W-:Y:S01]  /*3580*/  STG.E.U16 desc[UR14][R12.64+0x4c0], R2 ;  /* 0x0004c0020c007986 */ /* 0x0007e2000c10150e */
[----:B------:R-:W-:Y:S02]  /*3590*/  F2FP.F16.F32.PACK_AB R24, R24, R25 ;  /* 0x000000191818723e */ /* 0x000fe400000000ff */
[----:B------:R-:W-:Y:S01]  /*35a0*/  PRMT R11, R4, 0x7632, R11 ;  /* 0x00007632040b7816 */ /* 0x000fe2000000000b */
[----:B------:R4:W-:Y:S01]  /*35b0*/  STG.E.U16 desc[UR12][R12.64+0x180], R4 ;  /* 0x000180040c007986 */ /* 0x0009e2000c10150c */
[----:B------:R-:W-:-:S02]  /*35c0*/  PRMT R3, R10, 0x7632, R3 ;  /* 0x000076320a037816 */ /* 0x000fc40000000003 */
[----:B-1----:R-:W-:Y:S01]  /*35d0*/  PRMT R6, R22, 0x7632, R6 ;  /* 0x0000763216067816 */ /* 0x002fe20000000006 */
[----:B------:R4:W-:Y:S01]  /*35e0*/  STG.E.U16 desc[UR14][R12.64+0x1c0], R11 ;  /* 0x0001c00b0c007986 */ /* 0x0009e2000c10150e */
[----:B--2---:R-:W-:Y:S02]  /*35f0*/  PRMT R0, R26, 0x7632, R0 ;  /* 0x000076321a007816 */ /* 0x004fe40000000000 */
[----:B---3--:R-:W-:Y:S01]  /*3600*/  PRMT R2, R24, 0x7632, R2 ;  /* 0x0000763218027816 */ /* 0x008fe20000000002 */
        /* <DEDUP_REMOVED lines=12> */
.L_x_1119:
[----:B------:R-:W-:Y:S01]  /*36d0*/  BSSY B0, `(.L_x_1173) ;  /* 0x0000007000007945 */ /* 0x000fe20003800000 */
[----:B------:R-:W-:Y:S02]  /*36e0*/  MOV R12, 0x10 ;  /* 0x00000010000c7802 */ /* 0x000fe40000000f00 */
[----:B------:R-:W-:Y:S02]  /*36f0*/  MOV R11, 0x1f ;  /* 0x0000001f000b7802 */ /* 0x000fe40000000f00 */
[----:B------:R-:W-:-:S07]  /*3700*/  MOV R15, 0xffffffff ;  /* 0xffffffff000f7802 */ /* 0x000fce0000000f00 */
[----:B0-----:R-:W-:Y:S05]  /*3710*/  WARPSYNC.COLLECTIVE R15, `(.L_x_1174) ;  /* 0x000000000f087348 */ /* 0x001fea0003c00000 */
[----:B------:R1:W2:Y:S02]  /*3720*/  SHFL.BFLY P6, R14, R13, R12, R11 ;  /* 0x0c00000c0d0e7389 */ /* 0x0002a400000c000b */
[----:B012---:R-:W-:Y:S05]  /*3730*/  ENDCOLLECTIVE ;  /* 0x000000000000791b */ /* 0x007fea0003800000 */
.L_x_1174:
[----:B------:R-:W-:Y:S05]  /*3740*/  BSYNC B0 ;  /* 0x0000000000007941 */ /* 0x000fea0003800000 */
.L_x_1173:
[----:B------:R-:W-:Y:S01]  /*3750*/  HFMA2 R11, -RZ, RZ, 0, 1.847743988037109375e-06 ;  /* 0x0000001fff0b7431 */ /* 0x000fe200000001ff */
[----:B------:R-:W-:Y:S02]  /*3760*/  FMNMX R13, R13, R14, !PT ;  /* 0x0000000e0d0d7209 */ /* 0x000fe40007800000 */
[----:B------:R-:W-:Y:S02]  /*3770*/  MOV R12, 0x8 ;  /* 0x00000008000c7802 */ /* 0x000fe40000000f00 */
[----:B------:R-:W-:-:S07]  /*3780*/  MOV R15, 0xffffffff ;  /* 0xffffffff000f7802 */ /* 0x000fce0000000f00 */
[----:B------:R-:W-:Y:S05]  /*3790*/  WARPSYNC.COLLECTIVE R15, `(.L_x_1175) ;  /* 0x000000000f087348 */ /* 0x000fea0003c00000 */
[----:B------:R0:W1:Y:S02]  /*37a0*/  SHFL.BFLY P6, R14, R13, R12, R11 ;  /* 0x0c00000c0d0e7389 */ /* 0x00006400000c000b */
[----:B01----:R-:W-:Y:S05]  /*37b0*/  ENDCOLLECTIVE ;  /* 0x000000000000791b */ /* 0x003fea0003800000 */
.L_x_1175:
[----:B------:R-:W-:Y:S01]  /*37c0*/  HFMA2 R12, -RZ, RZ, 0, 2.384185791015625e-07 ;  /* 0x00000004ff0c7431 */ /* 0x000fe200000001ff */
[----:B------:R-:W-:-:S04]  /*37d0*/  FMNMX R0, R13, R14, !PT ;  /* 0x0000000e0d007209 */ /* 0x000fc80007800000 */
[----:B------:R-:W-:-:S07]  /*37e0*/  MOV R13, R0 ;  /* 0x00000000000d7202 */ /* 0x000fce0000000f00 */
[----:B------:R-:W-:Y:S05]  /*37f0*/  WARPSYNC.COLLECTIVE R15, `(.L_x_1176) ;  /* 0x000000000f087348 */ /* 0x000fea0003c00000 */
[----:B------:R0:W1:Y:S02]  /*3800*/  SHFL.BFLY P6, R14, R13, R12, R11 ;  /* 0x0c00000c0d0e7389 */ /* 0x00006400000c000b */
[----:B01----:R-:W-:Y:S05]  /*3810*/  ENDCOLLECTIVE ;  /* 0x000000000000791b */ /* 0x003fea0003800000 */
.L_x_1176:
[----:B------:R-:W-:Y:S01]  /*3820*/  HFMA2 R12, -RZ, RZ, 0, 1.1920928955078125e-07 ;  /* 0x00000002ff0c7431 */ /* 0x000fe200000001ff */
[----:B------:R-:W-:-:S04]  /*3830*/  FMNMX R2, R0, R14, !PT ;  /* 0x0000000e00027209 */ /* 0x000fc80007800000 */
[----:B------:R-:W-:-:S07]  /*3840*/  MOV R13, R2 ;  /* 0x00000002000d7202 */ /* 0x000fce0000000f00 */
[----:B------:R-:W-:Y:S05]  /*3850*/  WARPSYNC.COLLECTIVE R15, `(.L_x_1177) ;  /* 0x000000000f087348 */ /* 0x000fea0003c00000 */
[----:B------:R0:W1:Y:S02]  /*3860*/  SHFL.BFLY P6, R14, R13, R12, R11 ;  /* 0x0c00000c0d0e7389 */ /* 0x00006400000c000b */
[----:B01----:R-:W-:Y:S05]  /*3870*/  ENDCOLLECTIVE ;  /* 0x000000000000791b */ /* 0x003fea0003800000 */
.L_x_1177:
[----:B------:R-:W-:Y:S01]  /*3880*/  HFMA2 R12, -RZ, RZ, 0, 5.9604644775390625e-08 ;  /* 0x00000001ff0c7431 */ /* 0x000fe200000001ff */
[----:B------:R-:W-:-:S04]  /*3890*/  FMNMX R3, R2, R14, !PT ;  /* 0x0000000e02037209 */ /* 0x000fc80007800000 */
[----:B------:R-:W-:-:S07]  /*38a0*/  MOV R13, R3 ;  /* 0x00000003000d7202 */ /* 0x000fce0000000f00 */
[----:B------:R-:W-:Y:S05]  /*38b0*/  WARPSYNC.COLLECTIVE R15, `(.L_x_1178) ;  /* 0x000000000f087348 */ /* 0x000fea0003c00000 */
[----:B------:R0:W1:Y:S02]  /*38c0*/  SHFL.BFLY P6, R14, R13, R12, R11 ;  /* 0x0c00000c0d0e7389 */ /* 0x00006400000c000b */
[----:B01----:R-:W-:Y:S05]  /*38d0*/  ENDCOLLECTIVE ;  /* 0x000000000000791b */ /* 0x003fea0003800000 */
.L_x_1178:
[----:B------:R-:W-:-:S05]  /*38e0*/  FMNMX R14, R3, R14, !PT ;  /* 0x0000000e030e7209 */ /* 0x000fca0007800000 */
[--C-:B------:R-:W-:Y:S01]  /*38f0*/  FADD R2, R6, -R14.reuse ;  /* 0x8000000e06027221 */ /* 0x100fe20000000000 */
[--C-:B------:R-:W-:Y:S01]  /*3900*/  FADD R3, R43, -R14.reuse ;  /* 0x8000000e2b037221 */ /* 0x100fe20000000000 */
[--C-:B------:R-:W-:Y:S01]  /*3910*/  FADD R6, R37, -R14.reuse ;  /* 0x8000000e25067221 */ /* 0x100fe20000000000 */
[----:B------:R-:W-:Y:S01]  /*3920*/  HFMA2 R43, -RZ, RZ, 3.7421875, 0 ;  /* 0x437c0000ff2b7431 */ /* 0x000fe200000001ff */
[----:B------:R-:W-:Y:S01]  /*3930*/  MOV R37, 0x3bbb989d ;  /* 0x3bbb989d00257802 */ /* 0x000fe20000000f00 */
        /* <DEDUP_REMOVED lines=129> */
[----:B------:R-:W0:Y:S02]  /*4150*/  MUFU.EX2 R19, R42 ;  /* 0x0000002a00137308 */ /* 0x000e240000000800 */
[----:B------:R-:W-:-:S06]  /*4160*/  FFMA R26, R27, 1.925963033500011079e-08, R26 ;  /* 0x32a570601b1a7823 */ /* 0x000fcc000000001a */
[----:B------:R-:W1:Y:S01]  /*4170*/  MUFU.EX2 R26, R26 ;  /* 0x0000001a001a7308 */ /* 0x000e620000000800 */
[----:B0-----:R-:W-:Y:S01]  /*4180*/  FMUL R18, R18, R19 ;  /* 0x0000001312127220 */ /* 0x001fe20000400000 */
[----:B------:R-:W-:Y:S01]  /*4190*/  SHF.L.U32 R19, R20, 0x17, RZ ;  /* 0x0000001714137819 */ /* 0x000fe200000006ff */
[----:B------:R-:W-:-:S04]  /*41a0*/  FFMA.SAT R20, R24, R37, 0.5 ;  /* 0x3f00000018147423 */ /* 0x000fc80000002025 */
        /* <DEDUP_REMOVED lines=11> */
[----:B------:R-:W-:Y:S01]  /*4260*/  FFMA R28, R25, 1.925963033500011079e-08, R28 ;  /* 0x32a57060191c7823 */ /* 0x000fe2000000001c */
[----:B0-----:R-:W-:-:S05]  /*4270*/  FFMA.SAT R24, R22, R37, 0.5 ;  /* 0x3f00000016187423 */ /* 0x001fca0000002025 */
        /* <DEDUP_REMOVED lines=9> */
[----:B0-----:R-:W-:-:S03]  /*4310*/  FMUL R21, R21, R28 ;  /* 0x0000001c15157220 */ /* 0x001fc60000400000 */
        /* <DEDUP_REMOVED lines=50> */
[----:B------:R-:W0:Y:S04]  /*4640*/  MUFU.EX2 R11, R11 ;  /* 0x0000000b000b7308 */ /* 0x000e280000000800 */
[----:B------:R-:W-:Y:S01]  /*4650*/  SHF.L.U32 R23, R34, 0x17, RZ ;  /* 0x0000001722177819 */ /* 0x000fe200000006ff */
        /* <DEDUP_REMOVED lines=53> */
.L_x_1179:
[----:B------:R-:W-:Y:S02]  /*49b0*/  HFMA2 R12, -RZ, RZ, 0, 4.76837158203125e-07 ;  /* 0x00000008ff0c7431 */ /* 0x000fe400000001ff */
[----:B------:R-:W-:-:S05]  /*49c0*/  FADD R34, R13, R14 ;  /* 0x0000000e0d227221 */ /* 0x000fca0000000000 */
[----:B------:R-:W-:-:S07]  /*49d0*/  MOV R13, R34 ;  /* 0x00000022000d7202 */ /* 0x000fce0000000f00 */
[----:B------:R-:W-:Y:S05]  /*49e0*/  WARPSYNC.COLLECTIVE R15, `(.L_x_1180) ;  /* 0x000000000f087348 */ /* 0x000fea0003c00000 */
[----:B------:R0:W1:Y:S02]  /*49f0*/  SHFL.BFLY P6, R14, R13, R12, R11 ;  /* 0x0c00000c0d0e7389 */ /* 0x00006400000c000b */
[----:B01----:R-:W-:Y:S05]  /*4a00*/  ENDCOLLECTIVE ;  /* 0x000000000000791b */ /* 0x003fea0003800000 */
.L_x_1180:
[----:B------:R-:W-:Y:S02]  /*4a10*/  HFMA2 R12, -RZ, RZ, 0, 2.384185791015625e-07 ;  /* 0x00000004ff0c7431 */ /* 0x000fe400000001ff */
[----:B------:R-:W-:-:S05]  /*4a20*/  FADD R35, R34, R14 ;  /* 0x0000000e22237221 */ /* 0x000fca0000000000 */
[----:B------:R-:W-:-:S07]  /*4a30*/  MOV R13, R35 ;  /* 0x00000023000d7202 */ /* 0x000fce0000000f00 */
[----:B------:R-:W-:Y:S05]  /*4a40*/  WARPSYNC.COLLECTIVE R15, `(.L_x_1181) ;  /* 0x000000000f087348 */ /* 0x000fea0003c00000 */
[----:B------:R0:W1:Y:S02]  /*4a50*/  SHFL.BFLY P6, R14, R13, R12, R11 ;  /* 0x0c00000c0d0e7389 */ /* 0x00006400000c000b */
[----:B01----:R-:W-:Y:S05]  /*4a60*/  ENDCOLLECTIVE ;  /* 0x000000000000791b */ /* 0x003fea0003800000 */
.L_x_1181:
[----:B------:R-:W-:Y:S02]  /*4a70*/  HFMA2 R12, -RZ, RZ, 0, 1.1920928955078125e-07 ;  /* 0x00000002ff0c7431 */ /* 0x000fe400000001ff */
[----:B------:R-:W-:-:S05]  /*4a80*/  FADD R36, R35, R14 ;  /* 0x0000000e23247221 */ /* 0x000fca0000000000 */
[----:B------:R-:W-:-:S07]  /*4a90*/  MOV R13, R36 ;  /* 0x00000024000d7202 */ /* 0x000fce0000000f00 */
[----:B------:R-:W-:Y:S05]  /*4aa0*/  WARPSYNC.COLLECTIVE R15, `(.L_x_1182) ;  /* 0x000000000f087348 */ /* 0x000fea0003c00000 */
[----:B------:R0:W1:Y:S02]  /*4ab0*/  SHFL.BFLY P6, R14, R13, R12, R11 ;  /* 0x0c00000c0d0e7389 */ /* 0x00006400000c000b */
[----:B01----:R-:W-:Y:S05]  /*4ac0*/  ENDCOLLECTIVE ;  /* 0x000000000000791b */ /* 0x003fea0003800000 */
.L_x_1182:
[----:B------:R-:W-:Y:S02]  /*4ad0*/  HFMA2 R12, -RZ, RZ, 0, 5.9604644775390625e-08 ;  /* 0x00000001ff0c7431 */ /* 0x000fe400000001ff */
[----:B------:R-:W-:-:S05]  /*4ae0*/  FADD R37, R36, R14 ;  /* 0x0000000e24257221 */ /* 0x000fca0000000000 */
[----:B------:R-:W-:-:S07]  /*4af0*/  MOV R13, R37 ;  /* 0x00000025000d7202 */ /* 0x000fce0000000f00 */
[----:B------:R-:W-:Y:S05]  /*4b00*/  WARPSYNC.COLLECTIVE R15, `(.L_x_1183) ;  /* 0x000000000f087348 */ /* 0x000fea0003c00000 */
[----:B------:R0:W1:Y:S02]  /*4b10*/  SHFL.BFLY P6, R14, R13, R12, R11 ;  /* 0x0c00000c0d0e7389 */ /* 0x00006400000c000b */
[----:B01----:R-:W-:Y:S05]  /*4b20*/  ENDCOLLECTIVE ;  /* 0x000000000000791b */ /* 0x003fea0003800000 */
.L_x_1183:
[----:B------:R-:W-:Y:S05]  /*4b30*/  BRA `(.L_x_1184) ;  /* 0xffffffcc00947947 */ /* 0x000fea000383ffff */
        .weak           $__internal_13_$__cuda_sm3x_div_rn_noftz_f32_slowpath
        .type           $__internal_13_$__cuda_sm3x_div_rn_noftz_f32_slowpath,@function
        .size           $__internal_13_$__cuda_sm3x_div_rn_noftz_f32_slowpath,(.L_x_15330 - $__internal_13_$__cuda_sm3x_div_rn_noftz_f32_slowpath)
$__internal_13_$__cuda_sm3x_div_rn_noftz_f32_slowpath:
        /* <DEDUP_REMOVED lines=34> */
.L_x_1186:
[----:B------:R-:W-:Y:S01]  /*4d60*/  LEA R47, R34, 0xc0800000, 0x17 ;  /* 0xc0800000222f7811 */ /* 0x000fe200078eb8ff */
[----:B------:R-:W-:Y:S01]  /*4d70*/  BSSY.RECONVERGENT B1, `(.L_x_1191) ;  /* 0x0000036000017945 */ /* 0x000fe20003800200 */
[----:B------:R-:W-:Y:S02]  /*4d80*/  IADD3 R45, PT, PT, R45, -0x7f, RZ ;  /* 0xffffff812d2d7810 */ /* 0x000fe40007ffe0ff */
[----:B------:R-:W-:-:S03]  /*4d90*/  IADD3 R42, PT, PT, -R47, R12, RZ ;  /* 0x0000000c2f2a7210 */ /* 0x000fc60007ffe1ff */
[C---:B------:R-:W-:Y:S01]  /*4da0*/  IMAD R5, R45.reuse, -0x800000, R5 ;  /* 0xff8000002d057824 */ /* 0x040fe200078e0205 */
[----:B------:R0:W1:Y:S01]  /*4db0*/  MUFU.RCP R47, R42 ;  /* 0x0000002a002f7308 */ /* 0x0000620000001000 */
[----:B------:R-:W-:Y:S01]  /*4dc0*/  FADD.FTZ R36, -R42, -RZ ;  /* 0x800000ff2a247221 */ /* 0x000fe20000010100 */
[----:B0-----:R-:W-:-:S04]  /*4dd0*/  IADD3 R42, PT, PT, R45, 0x7f, -R34 ;  /* 0x0000007f2d2a7810 */ /* 0x001fc80007ffe822 */
[----:B------:R-:W-:Y:S01]  /*4de0*/  IADD3 R42, PT, PT, R42, R13, RZ ;  /* 0x0000000d2a2a7210 */ /* 0x000fe20007ffe0ff */
[----:B-1----:R-:W-:-:S04]  /*4df0*/  FFMA R12, R47, R36, 1 ;  /* 0x3f8000002f0c7423 */ /* 0x002fc80000000024 */
        /* <DEDUP_REMOVED lines=20> */
[C---:B------:R-:W-:Y:S02]  /*4f40*/  IADD3 R45, PT, PT, R34.reuse, 0x20, RZ ;  /* 0x00000020222d7810 */ /* 0x040fe40007ffe0ff */
[----:B------:R-:W-:Y:S02]  /*4f50*/  ISETP.NE.AND P2, PT, R34, RZ, PT ;  /* 0x000000ff2200720c */ /* 0x000fe40003f45270 */
[----:B------:R-:W-:Y:S01]  /*4f60*/  LOP3.LUT R42, R13, 0x7fffff, RZ, 0xc0, !PT ;  /* 0x007fffff0d2a7812 */ /* 0x000fe200078ec0ff */
[CCC-:B------:R-:W-:Y:S01]  /*4f70*/  FFMA.RP R13, R12.reuse, R36.reuse, R47.reuse ;  /* 0x000000240c0d7223 */ /* 0x1c0fe2000000802f */
[----:B------:R-:W-:Y:S01]  /*4f80*/  FFMA.RM R12, R12, R36, R47 ;  /* 0x000000240c0c7223 */ /* 0x000fe2000000402f */
        /* <DEDUP_REMOVED lines=16> */
.L_x_1193:
[----:B------:R-:W-:-:S04]  /*5090*/  LOP3.LUT R5, R5, 0x80000000, RZ, 0xc0, !PT ;  /* 0x8000000005057812 */ /* 0x000fc800078ec0ff */
[----:B------:R-:W-:Y:S01]  /*50a0*/  LOP3.LUT R5, R5, 0x7f800000, RZ, 0xfc, !PT ;  /* 0x7f80000005057812 */ /* 0x000fe200078efcff */
[----:B------:R-:W-:Y:S06]  /*50b0*/  BRA `(.L_x_1194) ;  /* 0x0000000000047947 */ /* 0x000fec0003800000 */
.L_x_1192:
[----:B------:R-:W-:-:S07]  /*50c0*/  LEA R5, R42, R5, 0x17 ;  /* 0x000000052a057211 */ /* 0x000fce00078eb8ff */
.L_x_1194:
[----:B------:R-:W-:Y:S05]  /*50d0*/  BSYNC.RECONVERGENT B1 ;  /* 0x0000000000017941 */ /* 0x000fea0003800200 */
.L_x_1191:
[----:B------:R-:W-:Y:S05]  /*50e0*/  BRA `(.L_x_1195) ;  /* 0x0000000000207947 */ /* 0x000fea0003800000 */
.L_x_1190:
[----:B------:R-:W-:-:S04]  /*50f0*/  LOP3.LUT R5, R12, 0x80000000, R5, 0x48, !PT ;  /* 0x800000000c057812 */ /* 0x000fc800078e4805 */
[----:B------:R-:W-:Y:S01]  /*5100*/  LOP3.LUT R5, R5, 0x7f800000, RZ, 0xfc, !PT ;  /* 0x7f80000005057812 */ /* 0x000fe200078efcff */
[----:B------:R-:W-:Y:S06]  /*5110*/  BRA `(.L_x_1195) ;  /* 0x0000000000147947 */ /* 0x000fec0003800000 */
.L_x_1189:
[----:B------:R-:W-:Y:S01]  /*5120*/  LOP3.LUT R5, R12, 0x80000000, R5, 0x48, !PT ;  /* 0x800000000c057812 */ /* 0x000fe200078e4805 */
[----:B------:R-:W-:Y:S06]  /*5130*/  BRA `(.L_x_1195) ;  /* 0x00000000000c7947 */ /* 0x000fec0003800000 */
.L_x_1188:
[----:B------:R-:W0:Y:S01]  /*5140*/  MUFU.RSQ R5, -QNAN ;  /* 0xffc0000000057908 */ /* 0x000e220000001400 */
[----:B------:R-:W-:Y:S05]  /*5150*/  BRA `(.L_x_1195) ;  /* 0x0000000000047947 */ /* 0x000fea0003800000 */
.L_x_1187:
[----:B------:R-:W-:-:S07]  /*5160*/  FADD.FTZ R5, R5, R12 ;  /* 0x0000000c05057221 */ /* 0x000fce0000010000 */
.L_x_1195:
[----:B------:R-:W-:Y:S05]  /*5170*/  BSYNC.RECONVERGENT B0 ;  /* 0x0000000000007941 */ /* 0x000fea0003800200 */
.L_x_1185:
[----:B------:R-:W-:Y:S01]  /*5180*/  HFMA2 R13, -RZ, RZ, 0, 0 ;  /* 0x00000000ff0d7431 */ /* 0x000fe200000001ff */
[----:B------:R-:W-:-:S04]  /*5190*/  MOV R12, R35 ;  /* 0x00000023000c7202 */ /* 0x000fc80000000f00 */
[----:B0-----:R-:W-:Y:S05]  /*51a0*/  RET.REL.NODEC R12 `(_ZN7oneflow4cuda7softmax15SoftmaxWarpImplI10SimpleLoadI6__halffE11SimpleStoreIS4_fEfLi1ELi26ELi32ELi1ELb0ELNS1_9AlgorithmE0EEEvT_T0_ll) ;  /* 0xffffffac0c947950 */ /* 0x001fea0003c3ffff */
.L_x_1196:
        /* <DEDUP_REMOVED lines=13> */
.L_x_15330:


//--------------------- .text._ZN7oneflow4cuda7softmax15SoftmaxWarpImplI10SimpleLoadI6__halffE11SimpleStoreIS4_fEfLi1ELi25ELi32ELi1ELb1ELNS1_9AlgorithmE0EEEvT_T0_ll --------------------------
	.section	.text._ZN7oneflow4cuda7softmax15SoftmaxWarpImplI10SimpleLoadI6__halffE11SimpleStoreIS4_fEfLi1ELi25ELi32ELi1ELb1ELNS1_9AlgorithmE0EEEvT_T0_ll,"ax",@progbits
	.align	128
        .global         _ZN7oneflow4cuda7softmax15SoftmaxWarpImplI10SimpleLoadI6__halffE11SimpleStoreIS4_fEfLi1ELi25ELi32ELi1ELb1ELNS1_9AlgorithmE0EEEvT_T0_ll
        .type           _ZN7oneflow4cuda7softmax15SoftmaxWarpImplI10SimpleLoadI6__halffE11SimpleStoreIS4_fEfLi1ELi25ELi32ELi1ELb1ELNS1_9AlgorithmE0EEEvT_T0_ll,@function
        .size           _ZN7oneflow4cuda7softmax15SoftmaxWarpImplI10SimpleLoadI6__halffE11SimpleStoreIS4_fEfLi1ELi25ELi32ELi1ELb1ELNS1_9AlgorithmE0EEEvT_T0_ll,(.L_x_15331 - _ZN7oneflow4cuda7softmax15SoftmaxWarpImplI10SimpleLoadI6__halffE11SimpleStoreIS4_fEfLi1ELi25ELi32ELi1ELb1ELNS1_9AlgorithmE0EEEvT_T0_ll)
        .other          _ZN7oneflow4cuda7softmax15SoftmaxWarpImplI10SimpleLoadI6__halffE11SimpleStoreIS4_fEfLi1ELi25ELi32ELi1ELb1ELNS1_9AlgorithmE0EEEvT_T0_ll,@"STO_CUDA_ENTRY STV_DEFAULT"
_ZN7oneflow4cuda7softmax15SoftmaxWarpImplI10SimpleLoadI6__halffE11SimpleStoreIS4_fEfLi1ELi25ELi32ELi1ELb1ELNS1_9AlgorithmE0EEEvT_T0_ll:
.text._ZN7oneflow4cuda7softmax15SoftmaxWarpImplI10SimpleLoadI6__halffE11SimpleStoreIS4_fEfLi1ELi25ELi32ELi1ELb1ELNS1_9AlgorithmE0EEEvT_T0_ll:
        /* <DEDUP_REMOVED lines=25> */
.L_x_1197:
        /* <DEDUP_REMOVED lines=38> */
.L_x_1250:
[----:B------:R-:W-:Y:S01]  /*03f0*/  ISETP.GE.U32.AND P0, PT, R38, UR44, PT ;  /* 0x0000002c26007c0c */ /* 0x000fe2000bf06070 */
[----:B------:R-:W-:Y:S01]  /*0400*/  HFMA2 R3, -RZ, RZ, 0, 0 ;  /* 0x00000000ff037431 */ /* 0x000fe200000001ff */
[----:B------:R-:W-:Y:S01]  /*0410*/  ISETP.GE.U32.AND P4, PT, R64, UR44, PT ;  /* 0x0000002c40007c0c */ /* 0x000fe2000bf86070 */
[----:B-1----:R-:W-:Y:S01]  /*0420*/  IMAD R0, R39, UR42, RZ ;  /* 0x0000002a27007c24 */ /* 0x002fe2000f8e02ff */
[----:B------:R-:W-:Y:S02]  /*0430*/  ISETP.GE.AND.EX P0, PT, RZ, UR45, PT, P0 ;  /* 0x0000002dff007c0c */ /* 0x000fe4000bf06300 */
[----:B------:R-:W-:Y:S02]  /*0440*/  ISETP.GE.U32.AND P6, PT, R41, UR44, PT ;  /* 0x0000002c29007c0c */ /* 0x000fe4000bfc6070 */
[----:B------:R-:W-:Y:S02]  /*0450*/  ISETP.GE.AND.EX P4, PT, RZ, UR45, PT, P4 ;  /* 0x0000002dff007c0c */ /* 0x000fe4000bf86340 */
[----:B------:R-:W-:-:S02]  /*0460*/  MOV R2, R38 ;  /* 0x0000002600027202 */ /* 0x000fc40000000f00 */
[----:B------:R-:W-:Y:S02]  /*0470*/  ISETP.GE.U32.AND P3, PT, R42, UR44, PT ;  /* 0x0000002c2a007c0c */ /* 0x000fe4000bf66070 */
[----:B------:R-:W-:Y:S01]  /*0480*/  ISETP.GE.AND.EX P6, PT, RZ, UR45, PT, P6 ;  /* 0x0000002dff007c0c */ /* 0x000fe2000bfc6360 */
[----:B------:R-:W-:Y:S01]  /*0490*/  IMAD.WIDE.U32 R4, R37, UR42, R2 ;  /* 0x0000002a25047c25 */ /* 0x000fe2000f8e0002 */
[----:B------:R-:W-:Y:S02]  /*04a0*/  ISETP.GE.U32.AND P5, PT, R43, UR44, PT ;  /* 0x0000002c2b007c0c */ /* 0x000fe4000bfa6070 */
[----:B------:R-:W-:Y:S01]  /*04b0*/  ISETP.GE.AND.EX P3, PT, RZ, UR45, PT, P3 ;  /* 0x0000002dff007c0c */ /* 0x000fe2000bf66330 */
[----:B------:R-:W-:Y:S01]  /*04c0*/  IMAD R3, R37, UR43, R0 ;  /* 0x0000002b25037c24 */ /* 0x000fe2000f8e0200 */
[----:B------:R-:W-:Y:S02]  /*04d0*/  @!P0 R2UR UR4, R32 ;  /* 0x00000000200482ca */ /* 0x000fe400000e0000 */
[----:B------:R-:W-:-:S02]  /*04e0*/  @!P0 R2UR UR5, R33 ;  /* 0x00000000210582ca */ /* 0x000fc400000e0000 */
[----:B------:R-:W-:Y:S02]  /*04f0*/  IADD3 R3, PT, PT, R5, R3, RZ ;  /* 0x0000000305037210 */ /* 0x000fe40007ffe0ff */
[----:B------:R-:W-:Y:S02]  /*0500*/  LEA R2, P1, R4, UR40, 0x1 ;  /* 0x0000002804027c11 */ /* 0x000fe4000f8208ff */
[----:B------:R-:W-:Y:S02]  /*0510*/  ISETP.GE.AND.EX P5, PT, RZ, UR45, PT, P5 ;  /* 0x0000002dff007c0c */ /* 0x000fe4000bfa6350 */
[----:B------:R-:W-:Y:S02]  /*0520*/  ISETP.GE.U32.AND P2, PT, R44, UR44, PT ;  /* 0x0000002c2c007c0c */ /* 0x000fe4000bf46070 */
[----:B------:R-:W-:Y:S02]  /*0530*/  @!P4 R2UR UR6, R32 ;  /* 0x000000002006c2ca */ /* 0x000fe400000e0000 */
[----:B------:R-:W-:-:S02]  /*0540*/  @!P4 R2UR UR7, R33 ;  /* 0x000000002107c2ca */ /* 0x000fc400000e0000 */
[----:B------:R-:W-:Y:S02]  /*0550*/  LEA.HI.X R3, R4, UR41, R3, 0x1, P1 ;  /* 0x0000002904037c11 */ /* 0x000fe400088f0c03 */
[----:B------:R-:W-:Y:S02]  /*0560*/  ISETP.GE.U32.AND P1, PT, R45, UR44, PT ;  /* 0x0000002c2d007c0c */ /* 0x000fe4000bf26070 */
[----:B------:R-:W-:Y:S01]  /*0570*/  ISETP.GE.AND.EX P2, PT, RZ, UR45, PT, P2 ;  /* 0x0000002dff007c0c */ /* 0x000fe2000bf46320 */
[----:B------:R-:W2:Y:S01]  /*0580*/  @!P0 LDG.E.U16 R7, desc[UR4][R2.64] ;  /* 0x0000000402078981 */ /* 0x000ea2000c1e1500 */
[C---:B------:R-:W-:Y:S02]  /*0590*/  @!P6 R2UR UR8, R32.reuse ;  /* 0x000000002008e2ca */ /* 0x040fe400000e0000 */
[----:B------:R-:W-:Y:S02]  /*05a0*/  @!P6 R2UR UR9, R33 ;  /* 0x000000002109e2ca */ /* 0x000fe400000e0000 */
[----:B------:R-:W-:Y:S01]  /*05b0*/  ISETP.GE.AND.EX P1, PT, RZ, UR45, PT, P1 ;  /* 0x0000002dff007c0c */ /* 0x000fe2000bf26310 */
[----:B------:R-:W3:Y:S01]  /*05c0*/  @!P4 LDG.E.U16 R0, desc[UR6][R2.64+0x40] ;  /* 0x000040060200c981 */ /* 0x000ee2000c1e1500 */
[----:B------:R-:W-:-:S02]  /*05d0*/  @!P3 R2UR UR10, R32 ;  /* 0x00000000200ab2ca */ /* 0x000fc400000e0000 */
[C---:B------:R-:W-:Y:S02]  /*05e0*/  @!P3 R2UR UR11, R33.reuse ;  /* 0x00000000210bb2ca */ /* 0x040fe400000e0000 */
[C---:B------:R-:W-:Y:S02]  /*05f0*/  @!P5 R2UR UR4, R32.reuse ;  /* 0x000000002004d2ca */ /* 0x040fe400000e0000 */
[C---:B------:R-:W-:Y:S02]  /*0600*/  @!P5 R2UR UR5, R33.reuse ;  /* 0x000000002105d2ca */ /* 0x040fe400000e0000 */
[C---:B------:R-:W-:Y:S01]  /*0610*/  @!P2 R2UR UR6, R32.reuse ;  /* 0x000000002006a2ca */ /* 0x040fe200000e0000 */
[----:B------:R-:W4:Y:S01]  /*0620*/  @!P6 LDG.E.U16 R4, desc[UR8][R2.64+0x80] ;  /* 0x000080080204e981 */ /* 0x000f22000c1e1500 */
[----:B------:R-:W-:Y:S02]  /*0630*/  @!P2 R2UR UR7, R33 ;  /* 0x000000002107a2ca */ /* 0x000fe400000e0000 */
[----:B------:R-:W-:-:S02]  /*0640*/  @!P1 R2UR UR8, R32 ;  /* 0x00000000200892ca */ /* 0x000fc400000e0000 */
[----:B------:R-:W-:Y:S01]  /*0650*/  @!P1 R2UR UR9, R33 ;  /* 0x00000000210992ca */ /* 0x000fe200000e0000 */
[----:B------:R-:W5:Y:S04]  /*0660*/  @!P3 LDG.E.U16 R5, desc[UR10][R2.64+0xc0] ;  /* 0x0000c00a0205b981 */ /* 0x000f68000c1e1500 */
        /* <DEDUP_REMOVED lines=8> */
[----:B--2---:R-:W-:-:S05]  /*06f0*/  @!P0 HADD2.F32 R35, -RZ, R7.H0_H0 ;  /* 0x20000007ff238230 */ /* 0x004fca0000004100 */
[----:B------:R-:W-:Y:S01]  /*0700*/  @!P0 FMNMX R13, R35, -INF , !PT ;  /* 0xff800000230d8809 */ /* 0x000fe20007800000 */
[----:B---3--:R-:W-:-:S05]  /*0710*/  @!P4 HADD2.F32 R9, -RZ, R0.H0_H0 ;  /* 0x20000000ff09c230 */ /* 0x008fca0000004100 */
[----:B------:R-:W-:Y:S02]  /*0720*/  @!P4 FMNMX R13, R13, R9, !PT ;  /* 0x000000090d0dc209 */ /* 0x000fe40007800000 */
[----:B------:R-:W-:Y:S01]  /*0730*/  ISETP.GE.U32.AND P4, PT, R46, UR44, PT ;  /* 0x0000002c2e007c0c */ /* 0x000fe2000bf86070 */
[----:B----4-:R-:W-:-:S03]  /*0740*/  @!P6 HADD2.F32 R31, -RZ, R4.H0_H0 ;  /* 0x20000004ff1fe230 */ /* 0x010fc60000004100 */
[----:B------:R-:W-:Y:S02]  /*0750*/  ISETP.GE.AND.EX P4, PT, RZ, UR45, PT, P4 ;  /* 0x0000002dff007c0c */ /* 0x000fe4000bf86340 */
[----:B------:R-:W-:Y:S02]  /*0760*/  MOV R4, 0xff800000 ;  /* 0xff80000000047802 */ /* 0x000fe40000000f00 */
[----:B------:R-:W-:Y:S01]  /*0770*/  @!P6 FMNMX R13, R13, R31, !PT ;  /* 0x0000001f0d0de209 */ /* 0x000fe20007800000 */
[----:B-----5:R-:W-:Y:S01]  /*0780*/  @!P3 HADD2.F32 R30, -RZ, R5.H0_H0 ;  /* 0x20000005ff1eb230 */ /* 0x020fe20000004100 */
[----:B------:R-:W-:Y:S01]  /*0790*/  ISETP.GE.U32.AND P6, PT, R47, UR44, PT ;  /* 0x0000002c2f007c0c */ /* 0x000fe2000bfc6070 */
[----:B------:R-:W-:-:S03]  /*07a0*/  @!P5 HADD2.F32 R4, -RZ, R6.H0_H0 ;  /* 0x20000006ff04d230 */ /* 0x000fc60000004100 */
[----:B------:R-:W-:Y:S02]  /*07b0*/  @!P3 FMNMX R13, R13, R30, !PT ;  /* 0x0000001e0d0db209 */ /* 0x000fe40007800000 */
[----:B------:R-:W-:Y:S02]  /*07c0*/  ISETP.GE.AND.EX P6, PT, RZ, UR45, PT, P6 ;  /* 0x0000002dff007c0c */ /* 0x000fe4000bfc6360 */
[----:B------:R-:W-:Y:S02]  /*07d0*/  ISETP.GE.U32.AND P3, PT, R48, UR44, PT ;  /* 0x0000002c30007c0c */ /* 0x000fe4000bf66070 */
[----:B------:R-:W-:Y:S01]  /*07e0*/  MOV R6, 0xff800000 ;  /* 0xff80000000067802 */ /* 0x000fe20000000f00 */
[----:B------:R-:W-:Y:S01]  /*07f0*/  @!P2 HADD2.F32 R6, -RZ, R8.H0_H0 ;  /* 0x20000008ff06a230 */ /* 0x000fe20000004100 */
[----:B------:R-:W-:Y:S02]  /*0800*/  @!P5 FMNMX R13, R13, R4, !PT ;  /* 0x000000040d0dd209 */ /* 0x000fe40007800000 */
[----:B------:R-:W-:-:S02]  /*0810*/  ISETP.GE.U32.AND P5, PT, R49, UR44, PT ;  /* 0x0000002c31007c0c */ /* 0x000fc4000bfa6070 */
[----:B------:R-:W-:Y:S02]  /*0820*/  ISETP.GE.AND.EX P3, PT, RZ, UR45, PT, P3 ;  /* 0x0000002dff007c0c */ /* 0x000fe4000bf66330 */
[----:B------:R-:W-:Y:S01]  /*0830*/  MOV R7, 0xff800000 ;  /* 0xff80000000077802 */ /* 0x000fe20000000f00 */
[----:B------:R-:W-:Y:S01]  /*0840*/  @!P1 HADD2.F32 R7, -RZ, R10.H0_H0 ;  /* 0x2000000aff079230 */ /* 0x000fe20000004100 */
[----:B------:R-:W-:Y:S02]  /*0850*/  @!P2 FMNMX R13, R13, R6, !PT ;  /* 0x000000060d0da209 */ /* 0x000fe40007800000 */
[----:B------:R-:W-:Y:S02]  /*0860*/  ISETP.GE.AND.EX P5, PT, RZ, UR45, PT, P5 ;  /* 0x0000002dff007c0c */ /* 0x000fe4000bfa6350 */
[----:B------:R-:W-:Y:S02]  /*0870*/  ISETP.GE.U32.AND P2, PT, R50, UR44, PT ;  /* 0x0000002c32007c0c */ /* 0x000fe4000bf46070 */
[----:B------:R-:W-:-:S02]  /*0880*/  @!P4 R2UR UR4, R32 ;  /* 0x000000002004c2ca */ /* 0x000fc400000e0000 */
[----:B------:R-:W-:Y:S02]  /*0890*/  @!P4 R2UR UR5, R33 ;  /* 0x000000002105c2ca */ /* 0x000fe400000e0000 */
[----:B------:R-:W-:Y:S02]  /*08a0*/  @!P1 FMNMX R13, R13, R7, !PT ;  /* 0x000000070d0d9209 */ /* 0x000fe40007800000 */
[----:B------:R-:W-:Y:S02]  /*08b0*/  ISETP.GE.U32.AND P1, PT, R51, UR44, PT ;  /* 0x0000002c33007c0c */ /* 0x000fe4000bf26070 */
[----:B------:R-:W-:Y:S02]  /*08c0*/  ISETP.GE.AND.EX P2, PT, RZ, UR45, PT, P2 ;  /* 0x0000002dff007c0c */ /* 0x000fe4000bf46320 */
[----:B------:R-:W-:Y:S02]  /*08d0*/  @!P6 R2UR UR6, R32 ;  /* 0x000000002006e2ca */ /* 0x000fe400000e0000 */
[----:B------:R-:W-:-:S02]  /*08e0*/  @!P6 R2UR UR7, R33 ;  /* 0x000000002107e2ca */ /* 0x000fc400000e0000 */
[----:B------:R-:W-:Y:S01]  /*08f0*/  ISETP.GE.AND.EX P1, PT, RZ, UR45, PT, P1 ;  /* 0x0000002dff007c0c */ /* 0x000fe2000bf26310 */
[----:B------:R-:W2:Y:S01]  /*0900*/  @!P4 LDG.E.U16 R14, desc[UR4][R2.64+0x1c0] ;  /* 0x0001c004020ec981 */ /* 0x000ea2000c1e1500 */
        /* <DEDUP_REMOVED lines=147> */
[-C--:B------:R-:W-:Y:S01]  /*1240*/  FFMA.SAT R6, R85, R12.reuse, 0.5 ;  /* 0x3f00000055067423 */ /* 0x080fe2000000200c */
[----:B------:R-:W-:Y:S01]  /*1250*/  FADD R81, -R34, R4 ;  /* 0x0000000422517221 */ /* 0x000fe20000000100 */
[-C--:B------:R-:W-:Y:S01]  /*1260*/  FFMA.RM R14, R14, R11.reuse, 12582913 ;  /* 0x4b4000010e0e7423 */ /* 0x080fe2000000400b */
[C---:B------:R-:W-:Y:S01]  /*1270*/  FADD R83, -R34.reuse, R30 ;  /* 0x0000001e22537221 */ /* 0x040fe20000000100 */
[C---:B------:R-:W-:Y:S01]  /*1280*/  FADD R31, -R34.reuse, R10 ;  /* 0x0000000a221f7221 */ /* 0x040fe20000000100 */
[----:B------:R-:W-:Y:S01]  /*1290*/  FADD R65, -R34, R23 ;  /* 0x0000001722417221 */ /* 0x000fe20000000100 */
[----:B------:R-:W-:Y:S01]  /*12a0*/  FADD R0, R14, -12583039 ;  /* 0xcb40007f0e007421 */ /* 0x000fe20000000000 */
[-C--:B------:R-:W-:Y:S01]  /*12b0*/  FFMA.SAT R10, R83, R12.reuse, 0.5 ;  /* 0x3f000000530a7423 */ /* 0x080fe2000000200c */
[C---:B------:R-:W-:Y:S01]  /*12c0*/  FADD R23, -R34.reuse, R16 ;  /* 0x0000001022177221 */ /* 0x040fe20000000100 */
[----:B------:R-:W-:Y:S01]  /*12d0*/  FADD R75, -R34, R8 ;  /* 0x00000008224b7221 */ /* 0x000fe20000000100 */
[C---:B------:R-:W-:Y:S01]  /*12e0*/  FFMA R4, R89.reuse, 1.4426950216293334961, -R0 ;  /* 0x3fb8aa3b59047823 */ /* 0x040fe20000000800 */
[-C--:B------:R-:W-:Y:S01]  /*12f0*/  FFMA.RM R0, R2, R11.reuse, 12582913 ;  /* 0x4b40000102007423 */ /* 0x080fe2000000400b */
[-C--:B------:R-:W-:Y:S01]  /*1300*/  FFMA.RM R2, R6, R11.reuse, 12582913 ;  /* 0x4b40000106027423 */ /* 0x080fe2000000400b */
[-C--:B------:R-:W-:Y:S01]  /*1310*/  FFMA.RM R10, R10, R11.reuse, 12582913 ;  /* 0x4b4000010a0a7423 */ /* 0x080fe2000000400b */
[----:B------:R-:W-:Y:S01]  /*1320*/  FFMA R89, R89, 1.925963033500011079e-08, R4 ;  /* 0x32a5706059597823 */ /* 0x000fe20000000004 */
[----:B------:R-:W-:Y:S01]  /*1330*/  FADD R4, R0, -12583039 ;  /* 0xcb40007f00047421 */ /* 0x000fe20000000000 */
[----:B------:R-:W-:Y:S01]  /*1340*/  FADD R6, R2, -12583039 ;  /* 0xcb40007f02067421 */ /* 0x000fe20000000000 */
[----:B------:R-:W-:Y:S01]  /*1350*/  FADD R67, -R34, R5 ;  /* 0x0000000522437221 */ /* 0x000fe20000000100 */
[----:B------:R-:W0:Y:S01]  /*1360*/  MUFU.EX2 R16, R89 ;  /* 0x0000005900107308 */ /* 0x000e220000000800 */
[----:B------:R-:W-:Y:S01]  /*1370*/  FFMA R4, R87, 1.4426950216293334961, -R4 ;  /* 0x3fb8aa3b57047823 */ /* 0x000fe20000000804 */
[----:B------:R-:W-:Y:S01]  /*1380*/  FFMA R6, R85, 1.4426950216293334961, -R6 ;  /* 0x3fb8aa3b55067823 */ /* 0x000fe20000000806 */
[----:B------:R-:W-:Y:S01]  /*1390*/  SHF.L.U32 R5, R14, 0x17, RZ ;  /* 0x000000170e057819 */ /* 0x000fe200000006ff */
[-C--:B------:R-:W-:Y:S01]  /*13a0*/  FFMA.SAT R14, R75, R12.reuse, 0.5 ;  /* 0x3f0000004b0e7423 */ /* 0x080fe2000000200c */
[----:B------:R-:W-:Y:S01]  /*13b0*/  FFMA R87, R87, 1.925963033500011079e-08, R4 ;  /* 0x32a5706057577823 */ /* 0x000fe20000000004 */
[----:B------:R-:W-:Y:S01]  /*13c0*/  FFMA R85, R85, 1.925963033500011079e-08, R6 ;  /* 0x32a5706055557823 */ /* 0x000fe20000000006 */
[-C--:B------:R-:W-:Y:S01]  /*13d0*/  FFMA.SAT R4, R81, R12.reuse, 0.5 ;  /* 0x3f00000051047423 */ /* 0x080fe2000000200c */
[----:B------:R-:W-:Y:S01]  /*13e0*/  FADD R6, R10, -12583039 ;  /* 0xcb40007f0a067421 */ /* 0x000fe20000000000 */
[----:B------:R-:W-:Y:S01]  /*13f0*/  FADD R77, -R34, R7 ;  /* 0x00000007224d7221 */ /* 0x000fe20000000100 */
[-C--:B------:R-:W-:Y:S01]  /*1400*/  FFMA.RM R14, R14, R11.reuse, 12582913 ;  /* 0x4b4000010e0e7423 */ /* 0x080fe2000000400b */
[-C--:B------:R-:W-:Y:S01]  /*1410*/  FFMA.RM R4, R4, R11.reuse, 12582913 ;  /* 0x4b40000104047423 */ /* 0x080fe2000000400b */
[C---:B------:R-:W-:Y:S01]  /*1420*/  FFMA R6, R83.reuse, 1.4426950216293334961, -R6 ;  /* 0x3fb8aa3b53067823 */ /* 0x040fe20000000806 */
[C---:B------:R-:W-:Y:S01]  /*1430*/  FADD R71, -R34.reuse, R27 ;  /* 0x0000001b22477221 */ /* 0x040fe20000000100 */
[----:B------:R-:W-:Y:S01]  /*1440*/  FADD R27, -R34, R20 ;  /* 0x00000014221b7221 */ /* 0x000fe20000000100 */
[----:B------:R-:W-:Y:S01]  /*1450*/  FADD R8, R4, -12583039 ;  /* 0xcb40007f04087421 */ /* 0x000fe20000000000 */
[----:B------:R-:W-:Y:S01]  /*1460*/  FFMA R83, R83, 1.925963033500011079e-08, R6 ;  /* 0x32a5706053537823 */ /* 0x000fe20000000006 */
[----:B------:R-:W-:Y:S01]  /*1470*/  FFMA.SAT R6, R79, R12, 0.5 ;  /* 0x3f0000004f067423 */ /* 0x000fe2000000200c */
[----:B0-----:R-:W-:Y:S01]  /*1480*/  FMUL R5, R5, R16 ;  /* 0x0000001005057220 */ /* 0x001fe20000400000 */
[----:B------:R-:W-:Y:S01]  /*1490*/  FFMA R8, R81, 1.4426950216293334961, -R8 ;  /* 0x3fb8aa3b51087823 */ /* 0x000fe20000000808 */
[-C--:B------:R-:W-:Y:S01]  /*14a0*/  FFMA.SAT R20, R77, R12.reuse, 0.5 ;  /* 0x3f0000004d147423 */ /* 0x080fe2000000200c */
[-C--:B------:R-:W-:Y:S01]  /*14b0*/  FFMA.RM R6, R6, R11.reuse, 12582913 ;  /* 0x4b40000106067423 */ /* 0x080fe2000000400b */
[----:B------:R-:W-:Y:S01]  /*14c0*/  FADD R16, R14, -12583039 ;  /* 0xcb40007f0e107421 */ /* 0x000fe20000000000 */
[----:B------:R-:W-:Y:S01]  /*14d0*/  FFMA R81, R81, 1.925963033500011079e-08, R8 ;  /* 0x32a5706051517823 */ /* 0x000fe20000000008 */
[----:B------:R-:W-:Y:S01]  /*14e0*/  FADD R13, -R34, R18 ;  /* 0x00000012220d7221 */ /* 0x000fe20000000100 */
[----:B------:R-:W-:Y:S01]  /*14f0*/  FADD R8, R6, -12583039 ;  /* 0xcb40007f06087421 */ /* 0x000fe20000000000 */
[----:B------:R-:W-:Y:S01]  /*1500*/  FFMA R16, R75, 1.4426950216293334961, -R16 ;  /* 0x3fb8aa3b4b107823 */ /* 0x000fe20000000810 */
[C---:B------:R-:W-:Y:S01]  /*1510*/  FADD R73, -R34.reuse, R29 ;  /* 0x0000001d22497221 */ /* 0x040fe20000000100 */
[----:B------:R-:W-:Y:S01]  /*1520*/  FADD R3, -R34, R28 ;  /* 0x0000001c22037221 */ /* 0x000fe20000000100 */
[----:B------:R-:W-:Y:S01]  /*1530*/  FFMA R18, R79, 1.4426950216293334961, -R8 ;  /* 0x3fb8aa3b4f127823 */ /* 0x000fe20000000808 */
[-C--:B------:R-:W-:Y:S01]  /*1540*/  FFMA.RM R8, R20, R11.reuse, 12582913 ;  /* 0x4b40000114087423 */ /* 0x080fe2000000400b */
[----:B------:R-:W-:Y:S01]  /*1550*/  FFMA R75, R75, 1.925963033500011079e-08, R16 ;  /* 0x32a570604b4b7823 */ /* 0x000fe20000000010 */
[-C--:B------:R-:W-:Y:S01]  /*1560*/  FFMA.SAT R16, R73, R12.reuse, 0.5 ;  /* 0x3f00000049107423 */ /* 0x080fe2000000200c */
[----:B------:R-:W-:Y:S01]  /*1570*/  FFMA R79, R79, 1.925963033500011079e-08, R18 ;  /* 0x32a570604f4f7823 */ /* 0x000fe20000000012 */
[----:B------:R-:W-:Y:S01]  /*1580*/  FADD R18, R8, -12583039 ;  /* 0xcb40007f08127421 */ /* 0x000fe20000000000 */
[----:B------:R-:W-:Y:S01]  /*1590*/  FADD R35, -R34, R25 ;  /* 0x0000001922237221 */ /* 0x000fe20000000100 */
[-C--:B------:R-:W-:Y:S01]  /*15a0*/  FFMA.RM R16, R16, R11.reuse, 12582913 ;  /* 0x4b40000110107423 */ /* 0x080fe2000000400b */
[C---:B------:R-:W-:Y:S01]  /*15b0*/  FADD R25, -R34.reuse, R21 ;  /* 0x0000001522197221 */ /* 0x040fe20000000100 */
[C---:B------:R-:W-:Y:S01]  /*15c0*/  FFMA R18, R77.reuse, 1.4426950216293334961, -R18 ;  /* 0x3fb8aa3b4d127823 */ /* 0x040fe20000000812 */
[C---:B------:R-:W-:Y:S01]  /*15d0*/  FADD R21, -R34.reuse, R17 ;  /* 0x0000001122157221 */ /* 0x040fe20000000100 */
[----:B------:R-:W0:Y:S01]  /*15e0*/  MUFU.EX2 R20, R83 ;  /* 0x0000005300147308 */ /* 0x000e220000000800 */
[----:B------:R-:W-:Y:S01]  /*15f0*/  FADD R15, -R34, R19 ;  /* 0x00000013220f7221 */ /* 0x000fe20000000100 */
[----:B------:R-:W-:Y:S01]  /*1600*/  FFMA R77, R77, 1.925963033500011079e-08, R18 ;  /* 0x32a570604d4d7823 */ /* 0x000fe20000000012 */
[----:B------:R-:W-:Y:S01]  /*1610*/  FADD R18, R16, -12583039 ;  /* 0xcb40007f10127421 */ /* 0x000fe20000000000 */
[C---:B------:R-:W-:Y:S01]  /*1620*/  FADD R69, -R34.reuse, R69 ;  /* 0x0000004522457221 */ /* 0x040fe20000000100 */
[C---:B------:R-:W-:Y:S01]  /*1630*/  FADD R7, -R34.reuse, R26 ;  /* 0x0000001a22077221 */ /* 0x040fe20000000100 */
[----:B------:R-:W-:Y:S01]  /*1640*/  FADD R29, -R34, R22 ;  /* 0x00000016221d7221 */ /* 0x000fe20000000100 */
[----:B------:R-:W-:Y:S01]  /*1650*/  FFMA R18, R73, 1.4426950216293334961, -R18 ;  /* 0x3fb8aa3b49127823 */ /* 0x000fe20000000812 */
[----:B------:R-:W-:Y:S01]  /*1660*/  MUFU.EX2 R77, R77 ;  /* 0x0000004d004d7308 */ /* 0x000fe20000000800 */
[-C--:B------:R-:W-:Y:S01]  /*1670*/  FFMA.SAT R22, R7, R12.reuse, 0.5 ;  /* 0x3f00000007167423 */ /* 0x080fe2000000200c */
[-C--:B------:R-:W-:Y:S01]  /*1680*/  FFMA.SAT R28, R35, R12.reuse, 0.5 ;  /* 0x3f000000231c7423 */ /* 0x080fe2000000200c */
[----:B------:R-:W-:Y:S01]  /*1690*/  FFMA R73, R73, 1.925963033500011079e-08, R18 ;  /* 0x32a5706049497823 */ /* 0x000fe20000000012 */
[-C--:B------:R-:W-:Y:S01]  /*16a0*/  FFMA.SAT R18, R3, R12.reuse, 0.5 ;  /* 0x3f00000003127423 */ /* 0x080fe2000000200c */
[-C--:B------:R-:W-:Y:S01]  /*16b0*/  FFMA.RM R22, R22, R11.reuse, 12582913 ;  /* 0x4b40000116167423 */ /* 0x080fe2000000400b */
[----:B------:R-:W-:Y:S01]  /*16c0*/  SHF.L.U32 R8, R8, 0x17, RZ ;  /* 0x0000001708087819 */ /* 0x000fe200000006ff */
[-C--:B------:R-:W-:Y:S01]  /*16d0*/  FFMA.RM R28, R28, R11.reuse, 12582913 ;  /* 0x4b4000011c1c7423 */ /* 0x080fe2000000400b */
[-C--:B------:R-:W-:Y:S01]  /*16e0*/  FFMA.RM R17, R18, R11.reuse, 12582913 ;  /* 0x4b40000112117423 */ /* 0x080fe2000000400b */
[----:B------:R-:W-:Y:S01]  /*16f0*/  FADD R9, -R34, R24 ;  /* 0x0000001822097221 */ /* 0x000fe20000000100 */
[----:B------:R-:W-:Y:S01]  /*1700*/  MUFU.EX2 R73, R73 ;  /* 0x0000004900497308 */ /* 0x000fe20000000800 */
[-C--:B------:R-:W-:Y:S01]  /*1710*/  FFMA.SAT R66, R65, R12.reuse, 0.5 ;  /* 0x3f00000041427423 */ /* 0x080fe2000000200c */
[----:B------:R-:W-:Y:S01]  /*1720*/  FADD R18, R17, -12583039 ;  /* 0xcb40007f11127421 */ /* 0x000fe20000000000 */
[-C--:B------:R-:W-:Y:S01]  /*1730*/  FFMA.SAT R30, R9, R12.reuse, 0.5 ;  /* 0x3f000000091e7423 */ /* 0x080fe2000000200c */
[----:B------:R-:W-:Y:S01]  /*1740*/  SHF.L.U32 R16, R16, 0x17, RZ ;  /* 0x0000001710107819 */ /* 0x000fe200000006ff */
[-C--:B------:R-:W-:Y:S01]  /*1750*/  FFMA.RM R66, R66, R11.reuse, 12582913 ;  /* 0x4b40000142427423 */ /* 0x080fe2000000400b */
[C---:B------:R-:W-:Y:S01]  /*1760*/  FFMA R18, R3.reuse, 1.4426950216293334961, -R18 ;  /* 0x3fb8aa3b03127823 */ /* 0x040fe20000000812 */
[----:B------:R-:W-:Y:S01]  /*1770*/  FFMA.RM R30, R30, R11, 12582913 ;  /* 0x4b4000011e1e7423 */ /* 0x000fe2000000400b */
[----:B------:R-:W1:Y:S01]  /*1780*/  MUFU.EX2 R87, R87 ;  /* 0x0000005700577308 */ /* 0x000e620000000800 */
[----:B------:R-:W-:Y:S01]  /*1790*/  SHF.L.U32 R0, R0, 0x17, RZ ;  /* 0x0000001700007819 */ /* 0x000fe200000006ff */
[----:B------:R-:W-:Y:S01]  /*17a0*/  FFMA R19, R3, 1.925963033500011079e-08, R18 ;  /* 0x32a5706003137823 */ /* 0x000fe20000000012 */
[----:B------:R-:W-:Y:S01]  /*17b0*/  FFMA.SAT R18, R71, R12, 0.5 ;  /* 0x3f00000047127423 */ /* 0x000fe2000000200c */
[----:B------:R-:W-:-:S02]  /*17c0*/  SHF.L.U32 R3, R10, 0x17, RZ ;  /* 0x000000170a037819 */ /* 0x000fc400000006ff */
[----:B------:R-:W-:Y:S01]  /*17d0*/  SHF.L.U32 R2, R2, 0x17, RZ ;  /* 0x0000001702027819 */ /* 0x000fe200000006ff */
[-C--:B------:R-:W-:Y:S01]  /*17e0*/  FFMA.RM R18, R18, R11.reuse, 12582913 ;  /* 0x4b40000112127423 */ /* 0x080fe2000000400b */
[----:B------:R-:W-:Y:S01]  /*17f0*/  MUFU.EX2 R19, R19 ;  /* 0x0000001300137308 */ /* 0x000fe20000000800 */
[----:B0-----:R-:W-:Y:S01]  /*1800*/  FMUL R3, R3, R20 ;  /* 0x0000001403037220 */ /* 0x001fe20000400000 */
[----:B------:R-:W-:Y:S01]  /*1810*/  FFMA.SAT R20, R69, R12, 0.5 ;  /* 0x3f00000045147423 */ /* 0x000fe2000000200c */
[----:B------:R-:W-:Y:S01]  /*1820*/  FADD R10, R18, -12583039 ;  /* 0xcb40007f120a7421 */ /* 0x000fe20000000000 */
[----:B------:R-:W-:Y:S02]  /*1830*/  SHF.L.U32 R4, R4, 0x17, RZ ;  /* 0x0000001704047819 */ /* 0x000fe400000006ff */
[----:B------:R-:W-:Y:S01]  /*1840*/  FFMA.RM R20, R20, R11, 12582913 ;  /* 0x4b40000114147423 */ /* 0x000fe2000000400b */
[C---:B------:R-:W-:Y:S01]  /*1850*/  FFMA R10, R71.reuse, 1.4426950216293334961, -R10 ;  /* 0x3fb8aa3b470a7823 */ /* 0x040fe2000000080a */
[----:B------:R-:W0:Y:S01]  /*1860*/  MUFU.EX2 R85, R85 ;  /* 0x0000005500557308 */ /* 0x000e220000000800 */
[----:B-1----:R-:W-:Y:S01]  /*1870*/  FMUL R0, R0, R87 ;  /* 0x0000005700007220 */ /* 0x002fe20000400000 */
[----:B------:R-:W-:Y:S01]  /*1880*/  SHF.L.U32 R6, R6, 0x17, RZ ;  /* 0x0000001706067819 */ /* 0x000fe200000006ff */
[----:B------:R-:W-:Y:S01]  /*1890*/  FFMA R71, R71, 1.925963033500011079e-08, R10 ;  /* 0x32a5706047477823 */ /* 0x000fe2000000000a */
[----:B------:R-:W-:-:S04]  /*18a0*/  FADD R10, R20, -12583039 ;  /* 0xcb40007f140a7421 */ /* 0x000fc80000000000 */
[C---:B------:R-:W-:Y:S01]  /*18b0*/  FFMA R10, R69.reuse, 1.4426950216293334961, -R10 ;  /* 0x3fb8aa3b450a7823 */ /* 0x040fe2000000080a */
[----:B------:R-:W1:Y:S03]  /*18c0*/  MUFU.EX2 R81, R81 ;  /* 0x0000005100517308 */ /* 0x000e660000000800 */
[----:B------:R-:W-:Y:S01]  /*18d0*/  FFMA R69, R69, 1.925963033500011079e-08, R10 ;  /* 0x32a5706045457823 */ /* 0x000fe2000000000a */
[----:B------:R-:W-:-:S04]  /*18e0*/  FADD R10, R22, -12583039 ;  /* 0xcb40007f160a7421 */ /* 0x000fc80000000000 */
[C---:B------:R-:W-:Y:S01]  /*18f0*/  FFMA R10, R7.reuse, 1.4426950216293334961, -R10 ;  /* 0x3fb8aa3b070a7823 */ /* 0x040fe2000000080a */
[----:B------:R-:W2:Y:S01]  /*1900*/  MUFU.EX2 R79, R79 ;  /* 0x0000004f004f7308 */ /* 0x000ea20000000800 */
[----:B0-----:R-:W-:Y:S02]  /*1910*/  FMUL R2, R2, R85 ;  /* 0x0000005502027220 */ /* 0x001fe40000400000 */
[----:B------:R-:W-:Y:S01]  /*1920*/  FFMA R34, R7, 1.925963033500011079e-08, R10 ;  /* 0x32a5706007227823 */ /* 0x000fe2000000000a */
[----:B------:R-:W-:Y:S01]  /*1930*/  FMUL R7, R8, R77 ;  /* 0x0000004d08077220 */ /* 0x000fe20000400000 */
[----:B------:R-:W-:Y:S01]  /*1940*/  FADD R8, R28, -12583039 ;  /* 0xcb40007f1c087421 */ /* 0x000fe20000000000 */
[----:B------:R-:W-:Y:S02]  /*1950*/  FADD R10, R30, -12583039 ;  /* 0xcb40007f1e0a7421 */ /* 0x000fe40000000000 */
[----:B------:R-:W0:Y:S01]  /*1960*/  MUFU.EX2 R75, R75 ;  /* 0x0000004b004b7308 */ /* 0x000e220000000800 */
[----:B------:R-:W-:Y:S01]  /*1970*/  FFMA R8, R35, 1.4426950216293334961, -R8 ;  /* 0x3fb8aa3b23087823 */ /* 0x000fe20000000808 */
[----:B------:R-:W-:Y:S01]  /*1980*/  FFMA R10, R9, 1.4426950216293334961, -R10 ;  /* 0x3fb8aa3b090a7823 */ /* 0x000fe2000000080a */
[----:B-1----:R-:W-:-:S02]  /*1990*/  FMUL R4, R4, R81 ;  /* 0x0000005104047220 */ /* 0x002fc40000400000 */
[----:B------:R-:W-:Y:S01]  /*19a0*/  FFMA R35, R35, 1.925963033500011079e-08, R8 ;  /* 0x32a5706023237823 */ /* 0x000fe20000000008 */
[----:B------:R-:W-:Y:S01]  /*19b0*/  SHF.L.U32 R8, R14, 0x17, RZ ;  /* 0x000000170e087819 */ /* 0x000fe200000006ff */
[-C--:B------:R-:W-:Y:S01]  /*19c0*/  FFMA.SAT R14, R29, R12.reuse, 0.5 ;  /* 0x3f0000001d0e7423 */ /* 0x080fe2000000200c */
[----:B------:R-:W-:Y:S01]  /*19d0*/  FFMA R68, R9, 1.925963033500011079e-08, R10 ;  /* 0x32a5706009447823 */ /* 0x000fe2000000000a */
[----:B------:R-:W-:Y:S01]  /*19e0*/  FADD R10, R66, -12583039 ;  /* 0xcb40007f420a7421 */ /* 0x000fe20000000000 */
[----:B------:R-:W-:Y:S01]  /*19f0*/  FMUL R9, R16, R73 ;  /* 0x0000004910097220 */ /* 0x000fe20000400000 */
[----:B------:R-:W-:Y:S01]  /*1a00*/  FFMA.RM R14, R14, R11, 12582913 ;  /* 0x4b4000010e0e7423 */ /* 0x000fe2000000400b */
[----:B------:R-:W-:Y:S01]  /*1a10*/  SHF.L.U32 R16, R18, 0x17, RZ ;  /* 0x0000001712107819 */ /* 0x000fe200000006ff */
[C---:B------:R-:W-:Y:S01]  /*1a20*/  FFMA R10, R65.reuse, 1.4426950216293334961, -R10 ;  /* 0x3fb8aa3b410a7823 */ /* 0x040fe2000000080a */
[----:B------:R-:W1:Y:S01]  /*1a30*/  MUFU.EX2 R18, R69 ;  /* 0x0000004500127308 */ /* 0x000e620000000800 */
[----:B------:R-:W-:Y:S01]  /*1a40*/  FADD R24, R14, -12583039 ;  /* 0xcb40007f0e187421 */ /* 0x000fe20000000000 */
[----:B--2---:R-:W-:Y:S01]  /*1a50*/  FMUL R6, R6, R79 ;  /* 0x0000004f06067220 */ /* 0x004fe20000400000 */
[----:B------:R-:W-:Y:S01]  /*1a60*/  FFMA R65, R65, 1.925963033500011079e-08, R10 ;  /* 0x32a5706041417823 */ /* 0x000fe2000000000a */
[----:B------:R-:W-:Y:S01]  /*1a70*/  SHF.L.U32 R10, R17, 0x17, RZ ;  /* 0x00000017110a7819 */ /* 0x000fe200000006ff */
[C---:B------:R-:W-:Y:S01]  /*1a80*/  FFMA R24, R29.reuse, 1.4426950216293334961, -R24 ;  /* 0x3fb8aa3b1d187823 */ /* 0x040fe20000000818 */
[----:B------:R-:W-:Y:S01]  /*1a90*/  SHF.L.U32 R17, R20, 0x17, RZ ;  /* 0x0000001714117819 */ /* 0x000fe200000006ff */
[----:B0-----:R-:W-:Y:S01]  /*1aa0*/  FMUL R8, R8, R75 ;  /* 0x0000004b08087220 */ /* 0x001fe20000400000 */
[----:B------:R-:W0:Y:S01]  /*1ab0*/  MUFU.EX2 R71, R71 ;  /* 0x0000004700477308 */ /* 0x000e220000000800 */
[----:B------:R-:W-:Y:S01]  /*1ac0*/  FFMA R29, R29, 1.925963033500011079e-08, R24 ;  /* 0x32a570601d1d7823 */ /* 0x000fe20000000018 */
[----:B------:R-:W-:Y:S01]  /*1ad0*/  FFMA.SAT R24, R27, R12, 0.5 ;  /* 0x3f0000001b187423 */ /* 0x000fe2000000200c */
[----:B------:R-:W-:Y:S01]  /*1ae0*/  FMUL R10, R10, R19 ;  /* 0x000000130a0a7220 */ /* 0x000fe20000400000 */
[----:B------:R-:W-:-:S02]  /*1af0*/  SHF.L.U32 R14, R14, 0x17, RZ ;  /* 0x000000170e0e7819 */ /* 0x000fc400000006ff */
[----:B------:R-:W-:Y:S02]  /*1b00*/  FFMA.RM R24, R24, R11, 12582913 ;  /* 0x4b40000118187423 */ /* 0x000fe4000000400b */
[----:B------:R-:W2:Y:S01]  /*1b10*/  MUFU.EX2 R19, R34 ;  /* 0x0000002200137308 */ /* 0x000ea20000000800 */
[----:B-1----:R-:W-:Y:S01]  /*1b20*/  FMUL R17, R17, R18 ;  /* 0x0000001211117220 */ /* 0x002fe20000400000 */
[----:B------:R-:W-:Y:S01]  /*1b30*/  FADD R26, R24, -12583039 ;  /* 0xcb40007f181a7421 */ /* 0x000fe20000000000 */
[----:B------:R-:W-:-:S03]  /*1b40*/  SHF.L.U32 R18, R22, 0x17, RZ ;  /* 0x0000001716127819 */ /* 0x000fc600000006ff */
[C---:B------:R-:W-:Y:S02]  /*1b50*/  FFMA R26, R27.reuse, 1.4426950216293334961, -R26 ;  /* 0x3fb8aa3b1b1a7823 */ /* 0x040fe4000000081a */
[----:B------:R-:W-:Y:S01]  /*1b60*/  MUFU.EX2 R29, R29 ;  /* 0x0000001d001d7308 */ /* 0x000fe20000000800 */
[----:B0-----:R-:W-:Y:S01]  /*1b70*/  FMUL R16, R16, R71 ;  /* 0x0000004710107220 */ /* 0x001fe20000400000 */
[----:B------:R-:W-:Y:S01]  /*1b80*/  FFMA R36, R27, 1.925963033500011079e-08, R26 ;  /* 0x32a570601b247823 */ /* 0x000fe2000000001a */
[----:B------:R-:W-:-:S04]  /*1b90*/  FFMA.SAT R26, R13, R12, 0.5 ;  /* 0x3f0000000d1a7423 */ /* 0x000fc8000000200c */
[----:B------:R-:W-:Y:S01]  /*1ba0*/  FFMA.RM R26, R26, R11, 12582913 ;  /* 0x4b4000011a1a7423 */ /* 0x000fe2000000400b */
[----:B------:R-:W-:Y:S01]  /*1bb0*/  MUFU.EX2 R71, R68 ;  /* 0x0000004400477308 */ /* 0x000fe20000000800 */
[----:B--2---:R-:W-:Y:S01]  /*1bc0*/  FMUL R18, R18, R19 ;  /* 0x0000001312127220 */ /* 0x004fe20000400000 */
[----:B------:R-:W-:Y:S01]  /*1bd0*/  SHF.L.U32 R19, R28, 0x17, RZ ;  /* 0x000000171c137819 */ /* 0x000fe200000006ff */
[----:B------:R-:W-:-:S04]  /*1be0*/  FADD R20, R26, -12583039 ;  /* 0xcb40007f1a147421 */ /* 0x000fc80000000000 */
[C---:B------:R-:W-:Y:S01]  /*1bf0*/  FFMA R20, R13.reuse, 1.4426950216293334961, -R20 ;  /* 0x3fb8aa3b0d147823 */ /* 0x040fe20000000814 */
[----:B------:R-:W-:Y:S03]  /*1c00*/  MUFU.EX2 R36, R36 ;  /* 0x0000002400247308 */ /* 0x000fe60000000800 */
[----:B------:R-:W-:Y:S01]  /*1c10*/  FFMA R69, R13, 1.925963033500011079e-08, R20 ;  /* 0x32a570600d457823 */ /* 0x000fe20000000014 */
[----:B------:R-:W-:-:S04]  /*1c20*/  FFMA.SAT R20, R25, R12, 0.5 ;  /* 0x3f00000019147423 */ /* 0x000fc8000000200c */
[----:B------:R-:W-:Y:S01]  /*1c30*/  FFMA.RM R13, R20, R11, 12582913 ;  /* 0x4b400001140d7423 */ /* 0x000fe2000000400b */
[----:B------:R-:W-:Y:S03]  /*1c40*/  MUFU.EX2 R69, R69 ;  /* 0x0000004500457308 */ /* 0x000fe60000000800 */
[----:B------:R-:W-:-:S04]  /*1c50*/  FADD R22, R13, -12583039 ;  /* 0xcb40007f0d167421 */ /* 0x000fc80000000000 */
[C---:B------:R-:W-:Y:S01]  /*1c60*/  FFMA R22, R25.reuse, 1.4426950216293334961, -R22 ;  /* 0x3fb8aa3b19167823 */ /* 0x040fe20000000816 */
[----:B------:R-:W0:Y:S03]  /*1c70*/  MUFU.EX2 R20, R35 ;  /* 0x0000002300147308 */ /* 0x000e260000000800 */
[----:B------:R-:W-:Y:S01]  /*1c80*/  FFMA R25, R25, 1.925963033500011079e-08, R22 ;  /* 0x32a5706019197823 */ /* 0x000fe20000000016 */
[----:B------:R-:W-:-:S04]  /*1c90*/  FFMA.SAT R22, R15, R12, 0.5 ;  /* 0x3f0000000f167423 */ /* 0x000fc8000000200c */
[----:B------:R-:W-:-:S04]  /*1ca0*/  FFMA.RM R27, R22, R11, 12582913 ;  /* 0x4b400001161b7423 */ /* 0x000fc8000000400b */
[----:B------:R-:W-:-:S04]  /*1cb0*/  FADD R22, R27, -12583039 ;  /* 0xcb40007f1b167421 */ /* 0x000fc80000000000 */
[----:B------:R-:W-:Y:S01]  /*1cc0*/  FFMA R22, R15, 1.4426950216293334961, -R22 ;  /* 0x3fb8aa3b0f167823 */ /* 0x000fe20000000816 */
[----:B0-----:R-:W-:Y:S01]  /*1cd0*/  FMUL R19, R19, R20 ;  /* 0x0000001413137220 */ /* 0x001fe20000400000 */
[----:B------:R-:W-:Y:S02]  /*1ce0*/  SHF.L.U32 R20, R30, 0x17, RZ ;  /* 0x000000171e147819 */ /* 0x000fe400000006ff */
[----:B------:R-:W-:Y:S01]  /*1cf0*/  FFMA R35, R15, 1.925963033500011079e-08, R22 ;  /* 0x32a570600f237823 */ /* 0x000fe20000000016 */
[----:B------:R-:W-:Y:S02]  /*1d00*/  FFMA.SAT R22, R21, R12, 0.5 ;  /* 0x3f00000015167423 */ /* 0x000fe4000000200c */
[----:B------:R-:W-:Y:S02]  /*1d10*/  FMUL R20, R20, R71 ;  /* 0x0000004714147220 */ /* 0x000fe40000400000 */
[----:B------:R-:W-:Y:S01]  /*1d20*/  FFMA.RM R15, R22, R11, 12582913 ;  /* 0x4b400001160f7423 */ /* 0x000fe2000000400b */
[----:B------:R-:W-:Y:S03]  /*1d30*/  MUFU.EX2 R35, R35 ;  /* 0x0000002300237308 */ /* 0x000fe60000000800 */
[C---:B------:R-:W-:Y:S01]  /*1d40*/  FADD R28, R15.reuse, -12583039 ;  /* 0xcb40007f0f1c7421 */ /* 0x040fe20000000000 */
[----:B------:R-:W-:-:S03]  /*1d50*/  SHF.L.U32 R15, R15, 0x17, RZ ;  /* 0x000000170f0f7819 */ /* 0x000fc600000006ff */
[C---:B------:R-:W-:Y:S01]  /*1d60*/  FFMA R28, R21.reuse, 1.4426950216293334961, -R28 ;  /* 0x3fb8aa3b151c7823 */ /* 0x040fe2000000081c */
[----:B------:R-:W0:Y:S03]  /*1d70*/  MUFU.EX2 R22, R65 ;  /* 0x0000004100167308 */ /* 0x000e260000000800 */
[----:B------:R-:W-:Y:S01]  /*1d80*/  FFMA R34, R21, 1.925963033500011079e-08, R28 ;  /* 0x32a5706015227823 */ /* 0x000fe2000000001c */
[-C--:B------:R-:W-:Y:S01]  /*1d90*/  FFMA.SAT R28, R23, R12.reuse, 0.5 ;  /* 0x3f000000171c7423 */ /* 0x080fe2000000200c */
[----:B------:R-:W-:Y:S01]  /*1da0*/  SHF.L.U32 R21, R66, 0x17, RZ ;  /* 0x0000001742157819 */ /* 0x000fe200000006ff */
[----:B------:R-:W-:Y:S02]  /*1db0*/  FFMA.SAT R66, R67, R12, 0.5 ;  /* 0x3f00000043427423 */ /* 0x000fe4000000200c */
[----:B------:R-:W-:Y:S01]  /*1dc0*/  FFMA.RM R28, R28, R11, 12582913 ;  /* 0x4b4000011c1c7423 */ /* 0x000fe2000000400b */
[----:B------:R-:W1:Y:S01]  /*1dd0*/  MUFU.EX2 R34, R34 ;  /* 0x0000002200227308 */ /* 0x000e620000000800 */
[----:B0-----:R-:W-:-:S02]  /*1de0*/  FMUL R21, R21, R22 ;  /* 0x0000001615157220 */ /* 0x001fc40000400000 */
[C---:B------:R-:W-:Y:S01]  /*1df0*/  FADD R22, R28.reuse, -12583039 ;  /* 0xcb40007f1c167421 */ /* 0x040fe20000000000 */
[----:B------:R-:W-:-:S03]  /*1e00*/  SHF.L.U32 R28, R28, 0x17, RZ ;  /* 0x000000171c1c7819 */ /* 0x000fc600000006ff */
        /* <DEDUP_REMOVED lines=8> */
[C---:B------:R-:W-:Y:S01]  /*1e90*/  FADD R22, R12.reuse, -12583039 ;  /* 0xcb40007f0c167421 */ /* 0x040fe20000000000 */
[----:B------:R-:W-:-:S03]  /*1ea0*/  SHF.L.U32 R12, R12, 0x17, RZ ;  /* 0x000000170c0c7819 */ /* 0x000fc600000006ff */
[----:B------:R-:W-:-:S04]  /*1eb0*/  FFMA R22, R31, 1.4426950216293334961, -R22 ;  /* 0x3fb8aa3b1f167823 */ /* 0x000fc80000000816 */
[----:B------:R-:W-:Y:S01]  /*1ec0*/  FFMA R31, R31, 1.925963033500011079e-08, R22 ;  /* 0x32a570601f1f7823 */ /* 0x000fe20000000016 */
[C---:B------:R-:W-:Y:S01]  /*1ed0*/  FADD R22, R11.reuse, -12583039 ;  /* 0xcb40007f0b167421 */ /* 0x040fe20000000000 */
[----:B------:R-:W-:-:S03]  /*1ee0*/  SHF.L.U32 R11, R11, 0x17, RZ ;  /* 0x000000170b0b7819 */ /* 0x000fc600000006ff */
[C---:B------:R-:W-:Y:S01]  /*1ef0*/  FFMA R22, R67.reuse, 1.4426950216293334961, -R22 ;  /* 0x3fb8aa3b43167823 */ /* 0x040fe20000000816 */
[----:B------:R-:W2:Y:S03]  /*1f00*/  MUFU.EX2 R31, R31 ;  /* 0x0000001f001f7308 */ /* 0x000ea60000000800 */
[----:B------:R-:W-:Y:S01]  /*1f10*/  FFMA R67, R67, 1.925963033500011079e-08, R22 ;  /* 0x32a5706043437823 */ /* 0x000fe20000000016 */
        /* <DEDUP_REMOVED lines=8> */
[----:B------:R-:W-:-:S04]  /*1fa0*/  FADD R23, R23, R10 ;  /* 0x0000000a17177221 */ /* 0x000fc80000000000 */
[----:B------:R-:W-:Y:S01]  /*1fb0*/  FADD R14, R23, R16 ;  /* 0x00000010170e7221 */ /* 0x000fe20000000000 */
[----:B------:R-:W-:Y:S02]  /*1fc0*/  SHF.L.U32 R23, R24, 0x17, RZ ;  /* 0x0000001718177819 */ /* 0x000fe400000006ff */
[----:B------:R-:W-:Y:S01]  /*1fd0*/  SHF.L.U32 R24, R26, 0x17, RZ ;  /* 0x000000171a187819 */ /* 0x000fe200000006ff */
[----:B------:R-:W-:Y:S01]  /*1fe0*/  FADD R29, R14, R17 ;  /* 0x000000110e1d7221 */ /* 0x000fe20000000000 */
[----:B------:R-:W-:Y:S01]  /*1ff0*/  SHF.L.U32 R26, R27, 0x17, RZ ;  /* 0x000000171b1a7819 */ /* 0x000fe200000006ff */
[----:B------:R-:W-:Y:S01]  /*2000*/  FMUL R23, R23, R36 ;  /* 0x0000002417177220 */ /* 0x000fe20000400000 */
[----:B-1----:R-:W-:Y:S01]  /*2010*/  FMUL R27, R15, R34 ;  /* 0x000000220f1b7220 */ /* 0x002fe20000400000 */
[----:B------:R-:W-:Y:S01]  /*2020*/  FADD R14, R29, R18 ;  /* 0x000000121d0e7221 */ /* 0x000fe20000000000 */
[----:B------:R-:W-:Y:S01]  /*2030*/  FMUL R24, R24, R69 ;  /* 0x0000004518187220 */ /* 0x000fe20000400000 */
[----:B------:R2:W1:Y:S01]  /*2040*/  MUFU.EX2 R29, R30 ;  /* 0x0000001e001d7308 */ /* 0x0004620000000800 */
[----:B------:R-:W-:Y:S01]  /*2050*/  FMUL R26, R26, R35 ;  /* 0x000000231a1a7220 */ /* 0x000fe20000400000 */
[----:B0-----:R-:W-:-:S04]  /*2060*/  FADD R25, R14, R19 ;  /* 0x000000130e197221 */ /* 0x001fc80000000000 */
[----:B------:R-:W-:Y:S01]  /*2070*/  FADD R14, R25, R20 ;  /* 0x00000014190e7221 */ /* 0x000fe20000000000 */
[----:B------:R-:W-:Y:S01]  /*2080*/  SHF.L.U32 R25, R13, 0x17, RZ ;  /* 0x000000170d197819 */ /* 0x000fe200000006ff */
[----:B------:R-:W0:Y:S01]  /*2090*/  MUFU.EX2 R36, R67 ;  /* 0x0000004300247308 */ /* 0x000e220000000800 */
[----:B--2---:R-:W-:Y:S01]  /*20a0*/  FMUL R30, R12, R31 ;  /* 0x0000001f0c1e7220 */ /* 0x004fe20000400000 */
[----:B------:R-:W-:Y:S02]  /*20b0*/  FADD R13, R14, R21 ;  /* 0x000000150e0d7221 */ /* 0x000fe40000000000 */
[----:B------:R-:W-:Y:S02]  /*20c0*/  FMUL R25, R25, R66 ;  /* 0x0000004219197220 */ /* 0x000fe40000400000 */
[----:B------:R-:W-:Y:S01]  /*20d0*/  FADD R14, R13, R22 ;  /* 0x000000160d0e7221 */ /* 0x000fe20000000000 */
[----:B-1----:R-:W-:-:S03]  /*20e0*/  FMUL R28, R28, R29 ;  /* 0x0000001d1c1c7220 */ /* 0x002fc60000400000 */
        /* <DEDUP_REMOVED lines=18> */
.L_x_1262:
        /* <DEDUP_REMOVED lines=11> */
[----:B0-----:R-:W-:-:S07]  /*22c0*/  MOV R36, 0x22e0 ;  /* 0x000022e000247802 */ /* 0x001fce0000000f00 */
[----:B------:R-:W-:Y:S05]  /*22d0*/  CALL.REL.NOINC `($__internal_14_$__cuda_sm3x_div_rn_noftz_f32_slowpath) ;  /* 0x0000003400287944 */ /* 0x000fea0003c00000 */
[----:B------:R-:W-:-:S07]  /*22e0*/  MOV R11, R5 ;  /* 0x00000005000b7202 */ /* 0x000fce0000000f00 */
.L_x_1201:
[----:B------:R-:W-:Y:S05]  /*22f0*/  BSYNC.RECONVERGENT B3 ;  /* 0x0000000000037941 */ /* 0x000fea0003800200 */
.L_x_1200:
        /* <DEDUP_REMOVED lines=11> */
[----:B0-----:R-:W-:-:S07]  /*23b0*/  MOV R36, 0x23d0 ;  /* 0x000023d000247802 */ /* 0x001fce0000000f00 */
[----:B------:R-:W-:Y:S05]  /*23c0*/  CALL.REL.NOINC `($__internal_14_$__cuda_sm3x_div_rn_noftz_f32_slowpath) ;  /* 0x0000003000ec7944 */ /* 0x000fea0003c00000 */
[----:B------:R-:W-:-:S07]  /*23d0*/  MOV R14, R5 ;  /* 0x00000005000e7202 */ /* 0x000fce0000000f00 */
.L_x_1203:
[----:B------:R-:W-:Y:S05]  /*23e0*/  BSYNC.RECONVERGENT B3 ;  /* 0x0000000000037941 */ /* 0x000fea0003800200 */
.L_x_1202:
        /* <DEDUP_REMOVED lines=14> */
.L_x_1205:
[----:B------:R-:W-:Y:S05]  /*24d0*/  BSYNC.RECONVERGENT B3 ;  /* 0x0000000000037941 */ /* 0x000fea0003800200 */
.L_x_1204:
        /* <DEDUP_REMOVED lines=14> */
.L_x_1207:
[----:B------:R-:W-:Y:S05]  /*25c0*/  BSYNC.RECONVERGENT B3 ;  /* 0x0000000000037941 */ /* 0x000fea0003800200 */
.L_x_1206:
        /* <DEDUP_REMOVED lines=14> */
.L_x_1209:
[----:B------:R-:W-:Y:S05]  /*26b0*/  BSYNC.RECONVERGENT B3 ;  /* 0x0000000000037941 */ /* 0x000fea0003800200 */
.L_x_1208:
        /* <DEDUP_REMOVED lines=14> */
.L_x_1211:
[----:B------:R-:W-:Y:S05]  /*27a0*/  BSYNC.RECONVERGENT B3 ;  /* 0x0000000000037941 */ /* 0x000fea0003800200 */
.L_x_1210:
        /* <DEDUP_REMOVED lines=14> */
.L_x_1213:
[----:B------:R-:W-:Y:S05]  /*2890*/  BSYNC.RECONVERGENT B3 ;  /* 0x0000000000037941 */ /* 0x000fea0003800200 */
.L_x_1212:
        /* <DEDUP_REMOVED lines=14> */
.L_x_1215:
[----:B------:R-:W-:Y:S05]  /*2980*/  BSYNC.RECONVERGENT B3 ;  /* 0x0000000000037941 */ /* 0x000fea0003800200 */
.L_x_1214:
        /* <DEDUP_REMOVED lines=14> */
.L_x_1217:
[----:B------:R-:W-:Y:S05]  /*2a70*/  BSYNC.RECONVERGENT B3 ;  /* 0x0000000000037941 */ /* 0x000fea0003800200 */
.L_x_1216:
        /* <DEDUP_REMOVED lines=14> */
.L_x_1219:
[----:B------:R-:W-:Y:S05]  /*2b60*/  BSYNC.RECONVERGENT B3 ;  /* 0x0000000000037941 */ /* 0x000fea0003800200 */
.L_x_1218:
        /* <DEDUP_REMOVED lines=14> */
.L_x_1221:
[----:B------:R-:W-:Y:S05]  /*2c50*/  BSYNC.RECONVERGENT B3 ;  /* 0x0000000000037941 */ /* 0x000fea0003800200 */
.L_x_1220:
        /* <DEDUP_REMOVED lines=14> */
.L_x_1223:
[----:B------:R-:W-:Y:S05]  /*2d40*/  BSYNC.RECONVERGENT B3 ;  /* 0x0000000000037941 */ /* 0x000fea0003800200 */
.L_x_1222:
        /* <DEDUP_REMOVED lines=14> */
.L_x_1225:
[----:B------:R-:W-:Y:S05]  /*2e30*/  BSYNC.RECONVERGENT B3 ;  /* 0x0000000000037941 */ /* 0x000fea0003800200 */
.L_x_1224:
        /* <DEDUP_REMOVED lines=14> */
.L_x_1227:
[----:B------:R-:W-:Y:S05]  /*2f20*/  BSYNC.RECONVERGENT B3 ;  /* 0x0000000000037941 */ /* 0x000fea0003800200 */
.L_x_1226:
        /* <DEDUP_REMOVED lines=14> */
.L_x_1229:
[----:B------:R-:W-:Y:S05]  /*3010*/  BSYNC.RECONVERGENT B3 ;  /* 0x0000000000037941 */ /* 0x000fea0003800200 */
.L_x_1228:
        /* <DEDUP_REMOVED lines=14> */
.L_x_1231:
[----:B------:R-:W-:Y:S05]  /*3100*/  BSYNC.RECONVERGENT B3 ;  /* 0x0000000000037941 */ /* 0x000fea0003800200 */
.L_x_1230:
        /* <DEDUP_REMOVED lines=14> */
.L_x_1233:
[----:B------:R-:W-:Y:S05]  /*31f0*/  BSYNC.RECONVERGENT B3 ;  /* 0x0000000000037941 */ /* 0x000fea0003800200 */
.L_x_1232:
        /* <DEDUP_REMOVED lines=14> */
.L_x_1235:
[----:B------:R-:W-:Y:S05]  /*32e0*/  BSYNC.RECONVERGENT B3 ;  /* 0x0000000000037941 */ /* 0x000fea0003800200 */
.L_x_1234:
        /* <DEDUP_REMOVED lines=14> */
.L_x_1237:
[----:B------:R-:W-:Y:S05]  /*33d0*/  BSYNC.RECONVERGENT B3 ;  /* 0x0000000000037941 */ /* 0x000fea0003800200 */
.L_x_1236:
        /* <DEDUP_REMOVED lines=14> */
.L_x_1239:
[----:B------:R-:W-:Y:S05]  /*34c0*/  BSYNC.RECONVERGENT B3 ;  /* 0x0000000000037941 */ /* 0x000fea0003800200 */
.L_x_1238:
        /* <DEDUP_REMOVED lines=14> */
.L_x_1241:
[----:B------:R-:W-:Y:S05]  /*35b0*/  BSYNC.RECONVERGENT B3 ;  /* 0x0000000000037941 */ /* 0x000fea0003800200 */
.L_x_1240:
        /* <DEDUP_REMOVED lines=14> */
.L_x_1243:
[----:B------:R-:W-:Y:S05]  /*36a0*/  BSYNC.RECONVERGENT B3 ;  /* 0x0000000000037941 */ /* 0x000fea0003800200 */
.L_x_1242:
        /* <DEDUP_REMOVED lines=14> */
.L_x_1245:
[----:B------:R-:W-:Y:S05]  /*3790*/  BSYNC.RECONVERGENT B3 ;  /* 0x0000000000037941 */ /* 0x000fea0003800200 */
.L_x_1244:
        /* <DEDUP_REMOVED lines=14> */
.L_x_1247:
[----:B------:R-:W-:Y:S05]  /*3880*/  BSYNC.RECONVERGENT B3 ;  /* 0x0000000000037941 */ /* 0x000fea0003800200 */
.L_x_1246:
        /* <DEDUP_REMOVED lines=14> */
.L_x_1249:
[----:B------:R-:W-:Y:S05]  /*3970*/  BSYNC.RECONVERGENT B3 ;  /* 0x0000000000037941 */ /* 0x000fea0003800200 */
.L_x_1248:
        /* <DEDUP_REMOVED lines=19> */
[----:B------:R-:W-:Y:S02]  /*3ab0*/  @!P0 F2FP.F16.F32.PACK_AB R11, RZ, R11 ;  /* 0x0000000bff0b823e */ /* 0x000fe400000000ff */
[----:B------:R-:W-:Y:S02]  /*3ac0*/  ISETP.GE.AND.EX P5, PT, RZ, UR45, PT, P5 ;  /* 0x0000002dff007c0c */ /* 0x000fe4000bfa6350 */
[----:B------:R-:W-:Y:S01]  /*3ad0*/  @!P4 F2FP.F16.F32.PACK_AB R14, RZ, R14 ;  /* 0x0000000eff0ec23e */ /* 0x000fe200000000ff */
[----:B------:R1:W-:Y:S01]  /*3ae0*/  @!P0 STG.E.U16 desc[UR4][R4.64], R11 ;  /* 0x0000000b04008986 */ /* 0x0003e2000c101504 */
[----:B------:R-:W-:-:S02]  /*3af0*/  ISETP.GE.U32.AND P0, PT, R45, UR44, PT ;  /* 0x0000002c2d007c0c */ /* 0x000fc4000bf06070 */
[----:B------:R-:W-:Y:S01]  /*3b00*/  ISETP.GE.U32.AND P6, PT, R46, UR44, PT ;  /* 0x0000002c2e007c0c */ /* 0x000fe2000bfc6070 */
[----:B------:R1:W-:Y:S01]  /*3b10*/  @!P4 STG.E.U16 desc[UR6][R4.64+0x40], R14 ;  /* 0x0000400e0400c986 */ /* 0x0003e2000c101506 */
[C---:B------:R-:W-:Y:S02]  /*3b20*/  @!P2 R2UR UR4, R32.reuse ;  /* 0x000000002004a2ca */ /* 0x040fe400000e0000 */
[C---:B------:R-:W-:Y:S02]  /*3b30*/  @!P2 R2UR UR5, R33.reuse ;  /* 0x000000002105a2ca */ /* 0x040fe400000e0000 */
[----:B------:R-:W-:Y:S02]  /*3b40*/  @!P1 R2UR UR6, R32 ;  /* 0x00000000200692ca */ /* 0x000fe400000e0000 */
[----:B------:R-:W-:Y:S02]  /*3b50*/  @!P1 R2UR UR7, R33 ;  /* 0x00000000210792ca */ /* 0x000fe400000e0000 */
[----:B------:R-:W-:-:S02]  /*3b60*/  ISETP.GE.AND.EX P0, PT, RZ, UR45, PT, P0 ;  /* 0x0000002dff007c0c */ /* 0x000fc4000bf06300 */
[----:B------:R-:W-:Y:S02]  /*3b70*/  ISETP.GE.AND.EX P6, PT, RZ, UR45, PT, P6 ;  /* 0x0000002dff007c0c */ /* 0x000fe4000bfc6360 */
[----:B------:R-:W-:Y:S02]  /*3b80*/  ISETP.GE.U32.AND P3, PT, R44, UR44, PT ;  /* 0x0000002c2c007c0c */ /* 0x000fe4000bf66070 */
[----:B------:R-:W-:Y:S02]  /*3b90*/  @!P5 R2UR UR8, R32 ;  /* 0x000000002008d2ca */ /* 0x000fe400000e0000 */
[----:B------:R-:W-:Y:S02]  /*3ba0*/  @!P5 R2UR UR9, R33 ;  /* 0x000000002109d2ca */ /* 0x000fe400000e0000 */
[----:B------:R-:W-:Y:S02]  /*3bb0*/  @!P2 F2FP.F16.F32.PACK_AB R15, RZ, R15 ;  /* 0x0000000fff0fa23e */ /* 0x000fe400000000ff */
[----:B------:R-:W-:-:S02]  /*3bc0*/  @!P1 F2FP.F16.F32.PACK_AB R31, RZ, R31 ;  /* 0x0000001fff1f923e */ /* 0x000fc400000000ff */
[----:B------:R-:W-:Y:S01]  /*3bd0*/  ISETP.GE.AND.EX P3, PT, RZ, UR45, PT, P3 ;  /* 0x0000002dff007c0c */ /* 0x000fe2000bf66330 */
[----:B------:R1:W-:Y:S01]  /*3be0*/  @!P2 STG.E.U16 desc[UR4][R4.64+0xc0], R15 ;  /* 0x0000c00f0400a986 */ /* 0x0003e2000c101504 */
[----:B------:R-:W-:Y:S02]  /*3bf0*/  @!P5 F2FP.F16.F32.PACK_AB R0, RZ, R0 ;  /* 0x00000000ff00d23e */ /* 0x000fe400000000ff */
[----:B------:R-:W-:Y:S01]  /*3c00*/  ISETP.GE.U32.AND P2, PT, R49, UR44, PT ;  /* 0x0000002c31007c0c */ /* 0x000fe2000bf46070 */
[----:B------:R1:W-:Y:S01]  /*3c10*/  @!P1 STG.E.U16 desc[UR6][R4.64+0x100], R31 ;  /* 0x0001001f04009986 */ /* 0x0003e2000c101506 */
[----:B------:R-:W-:Y:S02]  /*3c20*/  ISETP.GE.U32.AND P1, PT, R50, UR44, PT ;  /* 0x0000002c32007c0c */ /* 0x000fe4000bf26070 */
[----:B------:R-:W-:Y:S01]  /*3c30*/  @!P0 R2UR UR4, R32 ;  /* 0x00000000200482ca */ /* 0x000fe200000e0000 */
[----:B------:R1:W-:Y:S01]  /*3c40*/  @!P5 STG.E.U16 desc[UR8][R4.64+0x80], R0 ;  /* 0x000080000400d986 */ /* 0x0003e2000c101508 */
[----:B------:R-:W-:-:S02]  /*3c50*/  @!P0 R2UR UR5, R33 ;  /* 0x00000000210582ca */ /* 0x000fc400000e0000 */
[----:B------:R-:W-:Y:S02]  /*3c60*/  @!P6 R2UR UR6, R32 ;  /* 0x000000002006e2ca */ /* 0x000fe400000e0000 */
[----:B------:R-:W-:Y:S02]  /*3c70*/  @!P6 R2UR UR7, R33 ;  /* 0x000000002107e2ca */ /* 0x000fe400000e0000 */
[----:B------:R-:W-:Y:S02]  /*3c80*/  ISETP.GE.AND.EX P2, PT, RZ, UR45, PT, P2 ;  /* 0x0000002dff007c0c */ /* 0x000fe4000bf46320 */
[----:B------:R-:W-:Y:S02]  /*3c90*/  ISETP.GE.AND.EX P1, PT, RZ, UR45, PT, P1 ;  /* 0x0000002dff007c0c */ /* 0x000fe4000bf26310 */
[----:B------:R-:W-:Y:S02]  /*3ca0*/  ISETP.GE.U32.AND P5, PT, R47, UR44, PT ;  /* 0x0000002c2f007c0c */ /* 0x000fe4000bfa6070 */
[----:B------:R-:W-:-:S02]  /*3cb0*/  ISETP.GE.U32.AND P4, PT, R48, UR44, PT ;  /* 0x0000002c30007c0c */ /* 0x000fc4000bf86070 */
[----:B------:R-:W-:Y:S02]  /*3cc0*/  @!P3 R2UR UR8, R32 ;  /* 0x000000002008b2ca */ /* 0x000fe400000e0000 */
[----:B------:R-:W-:Y:S02]  /*3cd0*/  @!P3 R2UR UR9, R33 ;  /* 0x000000002109b2ca */ /* 0x000fe400000e0000 */
[----:B------:R-:W-:Y:S02]  /*3ce0*/  @!P0 F2FP.F16.F32.PACK_AB R6, RZ, R6 ;  /* 0x00000006ff06823e */ /* 0x000fe400000000ff */
[----:B------:R-:W-:Y:S02]  /*3cf0*/  ISETP.GE.AND.EX P5, PT, RZ, UR45, PT, P5 ;  /* 0x0000002dff007c0c */ /* 0x000fe4000bfa6350 */
[----:B------:R-:W-:Y:S01]  /*3d00*/  ISETP.GE.AND.EX P4, PT, RZ, UR45, PT, P4 ;  /* 0x0000002dff007c0c */ /* 0x000fe2000bf86340 */
[----:B------:R1:W-:Y:S01]  /*3d10*/  @!P0 STG.E.U16 desc[UR4][R4.64+0x180], R6 ;  /* 0x0001800604008986 */ /* 0x0003e2000c101504 */
[----:B------:R-:W-:-:S02]  /*3d20*/  @!P6 F2FP.F16.F32.PACK_AB R7, RZ, R7 ;  /* 0x00000007ff07e23e */ /* 0x000fc400000000ff */
[----:B------:R-:W-:Y:S02]  /*3d30*/  ISETP.GE.U32.AND P0, PT, R53, UR44, PT ;  /* 0x0000002c35007c0c */ /* 0x000fe4000bf06070 */
[----:B------:R-:W-:Y:S01]  /*3d40*/  @!P3 F2FP.F16.F32.PACK_AB R34, RZ, R34 ;  /* 0x00000022ff22b23e */ /* 0x000fe200000000ff */
[----:B------:R1:W-:Y:S01]  /*3d50*/  @!P6 STG.E.U16 desc[UR6][R4.64+0x1c0], R7 ;  /* 0x0001c0070400e986 */ /* 0x0003e2000c101506 */
[C---:B------:R-:W-:Y:S02]  /*3d60*/  @!P2 R2UR UR4, R32.reuse ;  /* 0x000000002004a2ca */ /* 0x040fe400000e0000 */
[C---:B------:R-:W-:Y:S01]  /*3d70*/  @!P2 R2UR UR5, R33.reuse ;  /* 0x000000002105a2ca */ /* 0x040fe200000e0000 */
[----:B------:R1:W-:Y:S01]  /*3d80*/  @!P3 STG.E.U16 desc[UR8][R4.64+0x140], R34 ;  /* 0x000140220400b986 */ /* 0x0003e2000c101508 */
[----:B------:R-:W-:Y:S02]  /*3d90*/  @!P1 R2UR UR6, R32 ;  /* 0x00000000200692ca */ /* 0x000fe400000e0000 */
[----:B------:R-:W-:-:S02]  /*3da0*/  @!P1 R2UR UR7, R33 ;  /* 0x00000000210792ca */ /* 0x000fc400000e0000 */
[----:B------:R-:W-:Y:S02]  /*3db0*/  ISETP.GE.AND.EX P0, PT, RZ, UR45, PT, P0 ;  /* 0x0000002dff007c0c */ /* 0x000fe4000bf06300 */
[----:B------:R-:W-:Y:S02]  /*3dc0*/  ISETP.GE.U32.AND P3, PT, R51, UR44, PT ;  /* 0x0000002c33007c0c */ /* 0x000fe4000bf66070 */
[C---:B------:R-:W-:Y:S02]  /*3dd0*/  @!P5 R2UR UR8, R32.reuse ;  /* 0x000000002008d2ca */ /* 0x040fe400000e0000 */
[C---:B------:R-:W-:Y:S02]  /*3de0*/  @!P5 R2UR UR9, R33.reuse ;  /* 0x000000002109d2ca */ /* 0x040fe400000e0000 */
[----:B------:R-:W-:Y:S02]  /*3df0*/  @!P4 R2UR UR10, R32 ;  /* 0x00000000200ac2ca */ /* 0x000fe400000e0000 */
[----:B------:R-:W-:-:S02]  /*3e00*/  @!P4 R2UR UR11, R33 ;  /* 0x00000000210bc2ca */ /* 0x000fc400000e0000 */
[----:B------:R-:W-:Y:S02]  /*3e10*/  @!P2 F2FP.F16.F32.PACK_AB R10, RZ, R10 ;  /* 0x0000000aff0aa23e */ /* 0x000fe400000000ff */
[----:B------:R-:W-:Y:S02]  /*3e20*/  @!P1 F2FP.F16.F32.PACK_AB R16, RZ, R16 ;  /* 0x00000010ff10923e */ /* 0x000fe400000000ff */
[----:B------:R-:W-:Y:S01]  /*3e30*/  ISETP.GE.AND.EX P3, PT, RZ, UR45, PT, P3 ;  /* 0x0000002dff007c0c */ /* 0x000fe2000bf66330 */
[----:B------:R1:W-:Y:S01]  /*3e40*/  @!P2 STG.E.U16 desc[UR4][R4.64+0x280], R10 ;  /* 0x0002800a0400a986 */ /* 0x0003e2000c101504 */
[----:B------:R-:W-:Y:S02]  /*3e50*/  @!P5 F2FP.F16.F32.PACK_AB R8, RZ, R8 ;  /* 0x00000008ff08d23e */ /* 0x000fe400000000ff */
[----:B------:R-:W-:Y:S01]  /*3e60*/  @!P4 F2FP.F16.F32.PACK_AB R9, RZ, R9 ;  /* 0x00000009ff09c23e */ /* 0x000fe200000000ff */
[----:B------:R1:W-:Y:S01]  /*3e70*/  @!P1 STG.E.U16 desc[UR6][R4.64+0x2c0], R16 ;  /* 0x0002c01004009986 */ /* 0x0003e2000c101506 */
[----:B------:R-:W-:-:S02]  /*3e80*/  ISETP.GE.U32.AND P2, PT, R56, UR44, PT ;  /* 0x0000002c38007c0c */ /* 0x000fc4000bf46070 */
[----:B------:R-:W-:Y:S01]  /*3e90*/  @!P0 R2UR UR6, R32 ;  /* 0x00000000200682ca */ /* 0x000fe200000e0000 */
[----:B------:R1:W-:Y:S01]  /*3ea0*/  @!P5 STG.E.U16 desc[UR8][R4.64+0x200], R8 ;  /* 0x000200080400d986 */ /* 0x0003e2000c101508 */
[----:B------:R-:W-:Y:S02]  /*3eb0*/  @!P0 R2UR UR7, R33 ;  /* 0x00000000210782ca */ /* 0x000fe400000e0000 */
[----:B------:R-:W-:Y:S01]  /*3ec0*/  ISETP.GE.AND.EX P2, PT, RZ, UR45, PT, P2 ;  /* 0x0000002dff007c0c */ /* 0x000fe2000bf46320 */
[----:B------:R1:W-:Y:S01]  /*3ed0*/  @!P4 STG.E.U16 desc[UR10][R4.64+0x240], R9 ;  /* 0x000240090400c986 */ /* 0x0003e2000c10150a */
[----:B------:R-:W-:Y:S02]  /*3ee0*/  ISETP.GE.U32.AND P4, PT, R52, UR44, PT ;  /* 0x0000002c34007c0c */ /* 0x000fe4000bf86070 */
        /* <DEDUP_REMOVED lines=8> */
[----:B------:R-:W-:-:S02]  /*3f70*/  ISETP.GE.AND.EX P5, PT, RZ, UR45, PT, P5 ;  /* 0x0000002dff007c0c */ /* 0x000fc4000bfa6350 */
[----:B------:R-:W-:Y:S02]  /*3f80*/  ISETP.GE.U32.AND P0, PT, R63, UR44, PT ;  /* 0x0000002c3f007c0c */ /* 0x000fe4000bf06070 */
[----:B------:R-:W-:Y:S02]  /*3f90*/  @!P3 F2FP.F16.F32.PACK_AB R17, RZ, R17 ;  /* 0x00000011ff11b23e */ /* 0x000fe400000000ff */
[----:B------:R-:W-:Y:S02]  /*3fa0*/  @!P2 R2UR UR12, R32 ;  /* 0x00000000200ca2ca */ /* 0x000fe400000e0000 */
[----:B------:R-:W-:Y:S01]  /*3fb0*/  @!P2 R2UR UR13, R33 ;  /* 0x00000000210da2ca */ /* 0x000fe200000e0000 */
        /* <DEDUP_REMOVED lines=10> */
[----:B------:R-:W-:Y:S02]  /*4060*/  @!P2 F2FP.F16.F32.PACK_AB R22, RZ, R22 ;  /* 0x00000016ff16a23e */ /* 0x000fe400000000ff */
[----:B------:R-:W-:Y:S02]  /*4070*/  ISETP.GE.AND.EX P1, PT, RZ, UR45, PT, P1 ;  /* 0x0000002dff007c0c */ /* 0x000fe4000bf26310 */
[----:B------:R-:W-:Y:S01]  /*4080*/  ISETP.GE.AND.EX P3, PT, RZ, UR45, PT, P3 ;  /* 0x0000002dff007c0c */ /* 0x000fe2000bf66330 */
[----:B------:R1:W-:Y:S01]  /*4090*/  @!P2 STG.E.U16 desc[UR12][R4.64+0x440], R22 ;  /* 0x000440160400a986 */ /* 0x0003e2000c10150c */
[----:B------:R-:W-:Y:S02]  /*40a0*/  @!P4 F2FP.F16.F32.PACK_AB R18, RZ, R18 ;  /* 0x00000012ff12c23e */ /* 0x000fe400000000ff */
[----:B------:R-:W-:-:S02]  /*40b0*/  @!P6 F2FP.F16.F32.PACK_AB R20, RZ, R20 ;  /* 0x00000014ff14e23e */ /* 0x000fc400000000ff */
[----:B------:R-:W-:Y:S01]  /*40c0*/  @!P5 F2FP.F16.F32.PACK_AB R21, RZ, R21 ;  /* 0x00000015ff15d23e */ /* 0x000fe200000000ff */
[----:B------:R1:W-:Y:S01]  /*40d0*/  @!P4 STG.E.U16 desc[UR4][R4.64+0x340], R18 ;  /* 0x000340120400c986 */ /* 0x0003e2000c101504 */
[----:B------:R-:W-:Y:S02]  /*40e0*/  @!P0 R2UR UR12, R32 ;  /* 0x00000000200c82ca */ /* 0x000fe400000e0000 */
[----:B------:R-:W-:Y:S01]  /*40f0*/  @!P0 R2UR UR13, R33 ;  /* 0x00000000210d82ca */ /* 0x000fe200000e0000 */
[----:B------:R1:W-:Y:S01]  /*4100*/  @!P6 STG.E.U16 desc[UR8][R4.64+0x3c0], R20 ;  /* 0x0003c0140400e986 */ /* 0x0003e2000c101508 */
[----:B------:R-:W-:Y:S02]  /*4110*/  ISETP.GE.U32.AND P4, PT, R59, UR44, PT ;  /* 0x0000002c3b007c0c */ /* 0x000fe4000bf86070 */
[----:B------:R-:W-:Y:S01]  /*4120*/  ISETP.GE.U32.AND P2, PT, R60, UR44, PT ;  /* 0x0000002c3c007c0c */ /* 0x000fe2000bf46070 */
[----:B------:R1:W-:Y:S01]  /*4130*/  @!P5 STG.E.U16 desc[UR10][R4.64+0x400], R21 ;  /* 0x000400150400d986 */ /* 0x0003e2000c10150a */
[----:B------:R-:W-:-:S02]  /*4140*/  ISETP.GE.U32.AND P6, PT, R61, UR44, PT ;  /* 0x0000002c3d007c0c */ /* 0x000fc4000bfc6070 */
[----:B------:R-:W-:Y:S02]  /*4150*/  ISETP.GE.U32.AND P5, PT, R62, UR44, PT ;  /* 0x0000002c3e007c0c */ /* 0x000fe4000bfa6070 */
        /* <DEDUP_REMOVED lines=12> */
[----:B------:R-:W-:Y:S02]  /*4220*/  @!P3 F2FP.F16.F32.PACK_AB R24, RZ, R24 ;  /* 0x00000018ff18b23e */ /* 0x000fe400000000ff */
[----:B------:R-:W-:Y:S01]  /*4230*/  LEA.HI.X.SX32 R39, R40, R39, 0x1, P0 ;  /* 0x0000002728277211 */ /* 0x000fe200000f0eff */
[----:B------:R1:W-:Y:S01]  /*4240*/  @!P1 STG.E.U16 desc[UR4][R4.64+0x480], R23 ;  /* 0x0004801704009986 */ /* 0x0003e2000c101504 */
[----:B------:R-:W-:Y:S02]  /*4250*/  ISETP.GE.U32.AND P0, PT, R37, UR46, PT ;  /* 0x0000002e25007c0c */ /* 0x000fe4000bf06070 */
[C---:B------:R-:W-:Y:S01]  /*4260*/  @!P4 R2UR UR4, R32.reuse ;  /* 0x000000002004c2ca */ /* 0x040fe200000e0000 */
[----:B------:R1:W-:Y:S01]  /*4270*/  @!P3 STG.E.U16 desc[UR6][R4.64+0x4c0], R24 ;  /* 0x0004c0180400b986 */ /* 0x0003e2000c101506 */
        /* <DEDUP_REMOVED lines=18> */
.L_x_1198:
[----:B------:R-:W-:Y:S05]  /*43a0*/  EXIT ;  /* 0x000000000000794d */ /* 0x000fea0003800000 */
.L_x_1199:
[----:B------:R-:W-:Y:S01]  /*43b0*/  BSSY B1, `(.L_x_1251) ;  /* 0x0000007000017945 */ /* 0x000fe20003800000 */
[----:B------:R-:W-:Y:S02]  /*43c0*/  MOV R12, 0x10 ;  /* 0x00000010000c7802 */ /* 0x000fe40000000f00 */
[----:B------:R-:W-:Y:S02]  /*43d0*/  MOV R11, 0x1f ;  /* 0x0000001f000b7802 */ /* 0x000fe40000000f00 */
[----:B------:R-:W-:-:S07]  /*43e0*/  MOV R15, 0xffffffff ;  /* 0xffffffff000f7802 */ /* 0x000fce0000000f00 */
[----:B------:R-:W-:Y:S05]  /*43f0*/  WARPSYNC.COLLECTIVE R15, `(.L_x_1252) ;  /* 0x000000000f087348 */ /* 0x000fea0003c00000 */
[----:B------:R0:W1:Y:S02]  /*4400*/  SHFL.BFLY P6, R14, R13, R12, R11 ;  /* 0x0c00000c0d0e7389 */ /* 0x00006400000c000b */
[----:B01----:R-:W-:Y:S05]  /*4410*/  ENDCOLLECTIVE ;  /* 0x000000000000791b */ /* 0x003fea0003800000 */
.L_x_1252:
[----:B------:R-:W-:Y:S05]  /*4420*/  BSYNC B1 ;  /* 0x0000000000017941 */ /* 0x000fea0003800000 */
.L_x_1251:
        /* <DEDUP_REMOVED lines=8> */
.L_x_1253:
[----:B------:R-:W-:Y:S01]  /*44b0*/  HFMA2 R12, -RZ, RZ, 0, 2.384185791015625e-07 ;  /* 0x00000004ff0c7431 */ /* 0x000fe200000001ff */
[----:B------:R-:W-:-:S04]  /*44c0*/  FMNMX R0, R13, R14, !PT ;  /* 0x0000000e0d007209 */ /* 0x000fc80007800000 */
[----:B------:R-:W-:-:S07]  /*44d0*/  MOV R13, R0 ;  /* 0x00000000000d7202 */ /* 0x000fce0000000f00 */
[----:B------:R-:W-:Y:S05]  /*44e0*/  WARPSYNC.COLLECTIVE R15, `(.L_x_1254) ;  /* 0x000000000f087348 */ /* 0x000fea0003c00000 */
[----:B------:R0:W1:Y:S02]  /*44f0*/  SHFL.BFLY P6, R14, R13, R12, R11 ;  /* 0x0c00000c0d0e7389 */ /* 0x00006400000c000b */
[----:B01----:R-:W-:Y:S05]  /*4500*/  ENDCOLLECTIVE ;  /* 0x000000000000791b */ /* 0x003fea0003800000 */
.L_x_1254:
[----:B------:R-:W-:Y:S01]  /*4510*/  HFMA2 R12, -RZ, RZ, 0, 1.1920928955078125e-07 ;  /* 0x00000002ff0c7431 */ /* 0x000fe200000001ff */
[----:B------:R-:W-:-:S04]  /*4520*/  FMNMX R2, R0, R14, !PT ;  /* 0x0000000e00027209 */ /* 0x000fc80007800000 */
[----:B------:R-:W-:-:S07]  /*4530*/  MOV R13, R2 ;  /* 0x00000002000d7202 */ /* 0x000fce0000000f00 */
[----:B------:R-:W-:Y:S05]  /*4540*/  WARPSYNC.COLLECTIVE R15, `(.L_x_1255) ;  /* 0x000000000f087348 */ /* 0x000fea0003c00000 */
[----:B------:R0:W1:Y:S02]  /*4550*/  SHFL.BFLY P6, R14, R13, R12, R11 ;  /* 0x0c00000c0d0e7389 */ /* 0x00006400000c000b */
[----:B01----:R-:W-:Y:S05]  /*4560*/  ENDCOLLECTIVE ;  /* 0x000000000000791b */ /* 0x003fea0003800000 */
.L_x_1255:
[----:B------:R-:W-:Y:S01]  /*4570*/  HFMA2 R12, -RZ, RZ, 0, 5.9604644775390625e-08 ;  /* 0x00000001ff0c7431 */ /* 0x000fe200000001ff */
[----:B------:R-:W-:-:S04]  /*4580*/  FMNMX R3, R2, R14, !PT ;  /* 0x0000000e02037209 */ /* 0x000fc80007800000 */
[----:B------:R-:W-:-:S07]  /*4590*/  MOV R13, R3 ;  /* 0x00000003000d7202 */ /* 0x000fce0000000f00 */
[----:B------:R-:W-:Y:S05]  /*45a0*/  WARPSYNC.COLLECTIVE R15, `(.L_x_1256) ;  /* 0x000000000f087348 */ /* 0x000fea0003c00000 */
[----:B------:R0:W1:Y:S02]  /*45b0*/  SHFL.BFLY P6, R14, R13, R12, R11 ;  /* 0x0c00000c0d0e7389 */ /* 0x00006400000c000b */
[----:B01----:R-:W-:Y:S05]  /*45c0*/  ENDCOLLECTIVE ;  /* 0x000000000000791b */ /* 0x003fea0003800000 */
.L_x_1256:
[----:B------:R-:W-:-:S05]  /*45d0*/  FMNMX R14, R3, R14, !PT ;  /* 0x0000000e030e7209 */ /* 0x000fca0007800000 */
[C---:B------:R-:W-:Y:S01]  /*45e0*/  FADD R0, -R14.reuse, R35 ;  /* 0x000000230e007221 */ /* 0x040fe20000000100 */
        /* <DEDUP_REMOVED lines=45> */
[----:B------:R-:W-:-:S05]  /*48c0*/  SHF.L.U32 R2, R17, 0x17, RZ ;  /* 0x0000001711027819 */ /* 0x000fca00000006ff */
        /* <DEDUP_REMOVED lines=53> */
[C---:B------:R-:W-:Y:S01]  /*4c20*/  FFMA R19, R28.reuse, 1.4426950216293334961, -R19 ;  /* 0x3fb8aa3b1c137823 */ /* 0x040fe20000000813 */
[----:B-1----:R-:W-:Y:S01]  /*4c30*/  FMUL R9, R9, R10 ;  /* 0x0000000a09097220 */ /* 0x002fe20000400000 */
        /* <DEDUP_REMOVED lines=10> */
[-C--:B------:R-:W-:Y:S01]  /*4ce0*/  FFMA.RM R17, R17, R36.reuse, 12582913 ;  /* 0x4b40000111117423 */ /* 0x080fe20000004024 */
[----:B------:R-:W1:Y:S01]  /*4cf0*/  MUFU.EX2 R27, R27 ;  /* 0x0000001b001b7308 */ /* 0x000e620000000800 */
[----:B0-----:R-:W-:Y:S01]  /*4d00*/  FMUL R10, R10, R19 ;  /* 0x000000130a0a7220 */ /* 0x001fe20000400000 */
[----:B------:R-:W-:Y:S01]  /*4d10*/  FFMA.SAT R19, R26, R35, 0.5 ;  /* 0x3f0000001a137423 */ /* 0x000fe20000002023 */
[C---:B------:R-:W-:Y:S01]  /*4d20*/  FADD R18, R17.reuse, -12583039 ;  /* 0xcb40007f11127421 */ /* 0x040fe20000000000 */
[----:B------:R-:W-:Y:S02]  /*4d30*/  SHF.L.U32 R17, R17, 0x17, RZ ;  /* 0x0000001711117819 */ /* 0x000fe400000006ff */
[----:B------:R-:W-:Y:S01]  /*4d40*/  FFMA.RM R19, R19, R36, 12582913 ;  /* 0x4b40000113137423 */ /* 0x000fe20000004024 */
[----:B------:R-:W-:-:S03]  /*4d50*/  FFMA R18, R69, 1.4426950216293334961, -R18 ;  /* 0x3fb8aa3b45127823 */ /* 0x000fc60000000812 */
[----:B------:R-:W-:Y:S01]  /*4d60*/  FADD R21, R19, -12583039 ;  /* 0xcb40007f13157421 */ /* 0x000fe20000000000 */
[----:B------:R-:W-:-:S03]  /*4d70*/  FFMA R69, R69, 1.925963033500011079e-08, R18 ;  /* 0x32a5706045457823 */ /* 0x000fc60000000012 */
[----:B------:R-:W-:Y:S01]  /*4d80*/  FFMA R21, R26, 1.4426950216293334961, -R21 ;  /* 0x3fb8aa3b1a157823 */ /* 0x000fe20000000815 */
[----:B------:R-:W0:Y:S01]  /*4d90*/  MUFU.EX2 R18, R69 ;  /* 0x0000004500127308 */ /* 0x000e220000000800 */
[----:B-1----:R-:W-:Y:S02]  /*4da0*/  FMUL R16, R16, R27 ;  /* 0x0000001b10107220 */ /* 0x002fe40000400000 */
[----:B------:R-:W-:-:S06]  /*4db0*/  FFMA R21, R26, 1.925963033500011079e-08, R21 ;  /* 0x32a570601a157823 */ /* 0x000fcc0000000015 */
[----:B------:R-:W1:Y:S01]  /*4dc0*/  MUFU.EX2 R21, R21 ;  /* 0x0000001500157308 */ /* 0x000e620000000800 */
[----:B0-----:R-:W-:Y:S01]  /*4dd0*/  FMUL R17, R17, R18 ;  /* 0x0000001211117220 */ /* 0x001fe20000400000 */
[----:B------:R-:W-:Y:S01]  /*4de0*/  SHF.L.U32 R18, R19, 0x17, RZ ;  /* 0x0000001713127819 */ /* 0x000fe200000006ff */
[----:B------:R-:W-:-:S04]  /*4df0*/  FFMA.SAT R19, R25, R35, 0.5 ;  /* 0x3f00000019137423 */ /* 0x000fc80000002023 */
[----:B------:R-:W-:Y:S01]  /*4e00*/  FFMA.RM R19, R19, R36, 12582913 ;  /* 0x4b40000113137423 */ /* 0x000fe20000004024 */
[----:B-1----:R-:W-:-:S03]  /*4e10*/  FMUL R18, R18, R21 ;  /* 0x0000001512127220 */ /* 0x002fc60000400000 */
[C---:B------:R-:W-:Y:S01]  /*4e20*/  FADD R20, R19.reuse, -12583039 ;  /* 0xcb40007f13147421 */ /* 0x040fe20000000000 */
[----:B------:R-:W-:Y:S01]  /*4e30*/  FFMA.SAT R21, R24, R35, 0.5 ;  /* 0x3f00000018157423 */ /* 0x000fe20000002023 */
[----:B------:R-:W-:Y:S02]  /*4e40*/  SHF.L.U32 R19, R19, 0x17, RZ ;  /* 0x0000001713137819 */ /* 0x000fe400000006ff */
[----:B------:R-:W-:Y:S01]  /*4e50*/  FFMA R20, R25, 1.4426950216293334961, -R20 ;  /* 0x3fb8aa3b19147823 */ /* 0x000fe20000000814 */
[----:B------:R-:W-:-:S03]  /*4e60*/  FFMA.RM R21, R21, R36, 12582913 ;  /* 0x4b40000115157423 */ /* 0x000fc60000004024 */
[----:B------:R-:W-:Y:S01]  /*4e70*/  FFMA R25, R25, 1.925963033500011079e-08, R20 ;  /* 0x32a5706019197823 */ /* 0x000fe20000000014 */
[----:B------:R-:W-:-:S03]  /*4e80*/  FADD R27, R21, -12583039 ;  /* 0xcb40007f151b7421 */ /* 0x000fc60000000000 */
[----:B------:R-:W0:Y:S01]  /*4e90*/  MUFU.EX2 R20, R25 ;  /* 0x0000001900147308 */ /* 0x000e220000000800 */
[----:B------:R-:W-:-:S04]  /*4ea0*/  FFMA R27, R24, 1.4426950216293334961, -R27 ;  /* 0x3fb8aa3b181b7823 */ /* 0x000fc8000000081b */
[----:B------:R-:W-:-:S06]  /*4eb0*/  FFMA R27, R24, 1.925963033500011079e-08, R27 ;  /* 0x32a57060181b7823 */ /* 0x000fcc000000001b */
[----:B------:R-:W1:Y:S01]  /*4ec0*/  MUFU.EX2 R27, R27 ;  /* 0x0000001b001b7308 */ /* 0x000e620000000800 */
[----:B0-----:R-:W-:Y:S01]  /*4ed0*/  FMUL R19, R19, R20 ;  /* 0x0000001413137220 */ /* 0x001fe20000400000 */
[----:B------:R-:W-:Y:S01]  /*4ee0*/  SHF.L.U32 R20, R21, 0x17, RZ ;  /* 0x0000001715147819 */ /* 0x000fe200000006ff */
[----:B------:R-:W-:-:S04]  /*4ef0*/  FFMA.SAT R21, R23, R35, 0.5 ;  /* 0x3f00000017157423 */ /* 0x000fc80000002023 */
[----:B------:R-:W-:-:S04]  /*4f00*/  FFMA.RM R21, R21, R36, 12582913 ;  /* 0x4b40000115157423 */ /* 0x000fc80000004024 */
[C---:B------:R-:W-:Y:S01]  /*4f10*/  FADD R24, R21.reuse, -12583039 ;  /* 0xcb40007f15187421 */ /* 0x040fe20000000000 */
[----:B------:R-:W-:Y:S01]  /*4f20*/  SHF.L.U32 R21, R21, 0x17, RZ ;  /* 0x0000001715157819 */ /* 0x000fe200000006ff */
[----:B-1----:R-:W-:Y:S02]  /*4f30*/  FMUL R20, R20, R27 ;  /* 0x0000001b14147220 */ /* 0x002fe40000400000 */
[----:B------:R-:W-:-:S04]  /*4f40*/  FFMA R24, R23, 1.4426950216293334961, -R24 ;  /* 0x3fb8aa3b17187823 */ /* 0x000fc80000000818 */
        /* <DEDUP_REMOVED lines=12> */
[C---:B------:R-:W-:Y:S01]  /*5010*/  FADD R24, R23.reuse, -12583039 ;  /* 0xcb40007f17187421 */ /* 0x040fe20000000000 */
[----:B------:R-:W-:-:S03]  /*5020*/  SHF.L.U32 R23, R23, 0x17, RZ ;  /* 0x0000001717177819 */ /* 0x000fc600000006ff */
[----:B------:R-:W-:-:S04]  /*5030*/  FFMA R24, R11, 1.4426950216293334961, -R24 ;  /* 0x3fb8aa3b0b187823 */ /* 0x000fc80000000818 */
[----:B------:R-:W-:Y:S01]  /*5040*/  FFMA R11, R11, 1.925963033500011079e-08, R24 ;  /* 0x32a570600b0b7823 */ /* 0x000fe20000000018 */
[----:B-1----:R-:W-:Y:S01]  /*5050*/  FMUL R22, R22, R25 ;  /* 0x0000001916167220 */ /* 0x002fe20000400000 */
        /* <DEDUP_REMOVED lines=8> */
[C---:B------:R-:W-:Y:S01]  /*50e0*/  FADD R12, R11.reuse, -12583039 ;  /* 0xcb40007f0b0c7421 */ /* 0x040fe20000000000 */
[----:B------:R-:W-:Y:S01]  /*50f0*/  SHF.L.U32 R11, R11, 0x17, RZ ;  /* 0x000000170b0b7819 */ /* 0x000fe200000006ff */
[----:B-1----:R-:W-:Y:S01]  /*5100*/  FMUL R23, R23, R24 ;  /* 0x0000001817177220 */ /* 0x002fe20000400000 */
[----:B------:R-:W-:Y:S01]  /*5110*/  SHF.L.U32 R24, R25, 0x17, RZ ;  /* 0x0000001719187819 */ /* 0x000fe200000006ff */
[C---:B------:R-:W-:Y:S01]  /*5120*/  FFMA R12, R13.reuse, 1.4426950216293334961, -R12 ;  /* 0x3fb8aa3b0d0c7823 */ /* 0x040fe2000000080c */
[----:B------:R-:W0:Y:S03]  /*5130*/  MUFU.EX2 R27, R27 ;  /* 0x0000001b001b7308 */ /* 0x000e260000000800 */
        /* <DEDUP_REMOVED lines=75> */
.L_x_1257:
[----:B------:R-:W-:Y:S02]  /*55f0*/  HFMA2 R12, -RZ, RZ, 0, 4.76837158203125e-07 ;  /* 0x00000008ff0c7431 */ /* 0x000fe400000001ff */
[----:B------:R-:W-:-:S05]  /*5600*/  FADD R31, R13, R14 ;  /* 0x0000000e0d1f7221 */ /* 0x000fca0000000000 */
[----:B------:R-:W-:-:S07]  /*5610*/  MOV R13, R31 ;  /* 0x0000001f000d7202 */ /* 0x000fce0000000f00 */
[----:B------:R-:W-:Y:S05]  /*5620*/  WARPSYNC.COLLECTIVE R15, `(.L_x_1258) ;  /* 0x000000000f087348 */ /* 0x000fea0003c00000 */
[----:B------:R0:W1:Y:S02]  /*5630*/  SHFL.BFLY P6, R14, R13, R12, R11 ;  /* 0x0c00000c0d0e7389 */ /* 0x00006400000c000b */
[----:B01----:R-:W-:Y:S05]  /*5640*/  ENDCOLLECTIVE ;  /* 0x000000000000791b */ /* 0x003fea0003800000 */
.L_x_1258:
[----:B------:R-:W-:Y:S02]  /*5650*/  HFMA2 R12, -RZ, RZ, 0, 2.384185791015625e-07 ;  /* 0x00000004ff0c7431 */ /* 0x000fe400000001ff */
[----:B------:R-:W-:-:S05]  /*5660*/  FADD R34, R31, R14 ;  /* 0x0000000e1f227221 */ /* 0x000fca0000000000 */
[----:B------:R-:W-:-:S07]  /*5670*/  MOV R13, R34 ;  /* 0x00000022000d7202 */ /* 0x000fce0000000f00 */
[----:B------:R-:W-:Y:S05]  /*5680*/  WARPSYNC.COLLECTIVE R15, `(.L_x_1259) ;  /* 0x000000000f087348 */ /* 0x000fea0003c00000 */
[----:B------:R0:W1:Y:S02]  /*5690*/  SHFL.BFLY P6, R14, R13, R12, R11 ;  /* 0x0c00000c0d0e7389 */ /* 0x00006400000c000b */
[----:B01----:R-:W-:Y:S05]  /*56a0*/  ENDCOLLECTIVE ;  /* 0x000000000000791b */ /* 0x003fea0003800000 */
.L_x_1259:
[----:B------:R-:W-:Y:S02]  /*56b0*/  HFMA2 R12, -RZ, RZ, 0, 1.1920928955078125e-07 ;  /* 0x00000002ff0c7431 */ /* 0x000fe400000001ff */
[----:B------:R-:W-:-:S05]  /*56c0*/  FADD R35, R34, R14 ;  /* 0x0000000e22237221 */ /* 0x000fca0000000000 */
[----:B------:R-:W-:-:S07]  /*56d0*/  MOV R13, R35 ;  /* 0x00000023000d7202 */ /* 0x000fce0000000f00 */
[----:B------:R-:W-:Y:S05]  /*56e0*/  WARPSYNC.COLLECTIVE R15, `(.L_x_1260) ;  /* 0x000000000f087348 */ /* 0x000fea0003c00000 */
[----:B------:R0:W1:Y:S02]  /*56f0*/  SHFL.BFLY P6, R14, R13, R12, R11 ;  /* 0x0c00000c0d0e7389 */ /* 0x00006400000c000b */
[----:B01----:R-:W-:Y:S05]  /*5700*/  ENDCOLLECTIVE ;  /* 0x000000000000791b */ /* 0x003fea0003800000 */
.L_x_1260:
[----:B------:R-:W-:Y:S02]  /*5710*/  HFMA2 R12, -RZ, RZ, 0, 5.9604644775390625e-08 ;  /* 0x00000001ff0c7431 */ /* 0x000fe400000001ff */
[----:B------:R-:W-:-:S05]  /*5720*/  FADD R36, R35, R14 ;  /* 0x0000000e23247221 */ /* 0x000fca0000000000 */
[----:B------:R-:W-:-:S07]  /*5730*/  MOV R13, R36 ;  /* 0x00000024000d7202 */ /* 0x000fce0000000f00 */
[----:B------:R-:W-:Y:S05]  /*5740*/  WARPSYNC.COLLECTIVE R15, `(.L_x_1261) ;  /* 0x000000000f087348 */ /* 0x000fea0003c00000 */
[----:B------:R0:W1:Y:S02]  /*5750*/  SHFL.BFLY P6, R14, R13, R12, R11 ;  /* 0x0c00000c0d0e7389 */ /* 0x00006400000c000b */
[----:B01----:R-:W-:Y:S05]  /*5760*/  ENDCOLLECTIVE ;  /* 0x000000000000791b */ /* 0x003fea0003800000 */
.L_x_1261:
[----:B------:R-:W-:Y:S05]  /*5770*/  BRA `(.L_x_1262) ;  /* 0xffffffc800a47947 */ /* 0x000fea000383ffff */
        .weak           $__internal_14_$__cuda_sm3x_div_rn_noftz_f32_slowpath
        .type           $__internal_14_$__cuda_sm3x_div_rn_noftz_f32_slowpath,@function
        .size           $__internal_14_$__cuda_sm3x_div_rn_noftz_f32_slowpath,(.L_x_15331 - $__internal_14_$__cuda_sm3x_div_rn_noftz_f32_slowpath)
$__internal_14_$__cuda_sm3x_div_rn_noftz_f32_slowpath:
        /* <DEDUP_REMOVED lines=34> */
.L_x_1264:
        /* <DEDUP_REMOVED lines=51> */
.L_x_1271:
[----:B------:R-:W-:-:S04]  /*5cd0*/  LOP3.LUT R5, R5, 0x80000000, RZ, 0xc0, !PT ;  /* 0x8000000005057812 */ /* 0x000fc800078ec0ff */
[----:B------:R-:W-:Y:S01]  /*5ce0*/  LOP3.LUT R5, R5, 0x7f800000, RZ, 0xfc, !PT ;  /* 0x7f80000005057812 */ /* 0x000fe200078efcff */
[----:B------:R-:W-:Y:S06]  /*5cf0*/  BRA `(.L_x_1272) ;  /* 0x0000000000047947 */ /* 0x000fec0003800000 */
.L_x_1270:
[----:B------:R-:W-:-:S07]  /*5d00*/  LEA R5, R68, R5, 0x17 ;  /* 0x0000000544057211 */ /* 0x000fce00078eb8ff */
.L_x_1272:
[----:B------:R-:W-:Y:S05]  /*5d10*/  BSYNC.RECONVERGENT B2 ;  /* 0x0000000000027941 */ /* 0x000fea0003800200 */
.L_x_1269:
[----:B------:R-:W-:Y:S05]  /*5d20*/  BRA `(.L_x_1273) ;  /* 0x0000000000207947 */ /* 0x000fea0003800000 */
.L_x_1268:
[----:B------:R-:W-:-:S04]  /*5d30*/  LOP3.LUT R5, R12, 0x80000000, R5, 0x48, !PT ;  /* 0x800000000c057812 */ /* 0x000fc800078e4805 */
[----:B------:R-:W-:Y:S01]  /*5d40*/  LOP3.LUT R5, R5, 0x7f800000, RZ, 0xfc, !PT ;  /* 0x7f80000005057812 */ /* 0x000fe200078efcff */
[----:B------:R-:W-:Y:S06]  /*5d50*/  BRA `(.L_x_1273) ;  /* 0x0000000000147947 */ /* 0x000fec0003800000 */
.L_x_1267:
[----:B------:R-:W-:Y:S01]  /*5d60*/  LOP3.LUT R5, R12, 0x80000000, R5, 0x48, !PT ;  /* 0x800000000c057812 */ /* 0x000fe200078e4805 */
[----:B------:R-:W-:Y:S06]  /*5d70*/  BRA `(.L_x_1273) ;  /* 0x00000000000c7947 */ /* 0x000fec0003800000 */
.L_x_1266:
[----:B------:R-:W0:Y:S01]  /*5d80*/  MUFU.RSQ R5, -QNAN ;  /* 0xffc0000000057908 */ /* 0x000e220000001400 */
[----:B------:R-:W-:Y:S05]  /*5d90*/  BRA `(.L_x_1273) ;  /* 0x0000000000047947 */ /* 0x000fea0003800000 */
.L_x_1265:
[----:B------:R-:W-:-:S07]  /*5da0*/  FADD.FTZ R5, R5, R12 ;  /* 0x0000000c05057221 */ /* 0x000fce0000010000 */
.L_x_1273:
[----:B------:R-:W-:Y:S05]  /*5db0*/  BSYNC.RECONVERGENT B1 ;  /* 0x0000000000017941 */ /* 0x000fea0003800200 */
.L_x_1263:
[----:B------:R-:W-:Y:S01]  /*5dc0*/  HFMA2 R13, -RZ, RZ, 0, 0 ;  /* 0x00000000ff0d7431 */ /* 0x000fe200000001ff */
[----:B------:R-:W-:-:S04]  /*5dd0*/  MOV R12, R36 ;  /* 0x00000024000c7202 */ /* 0x000fc80000000f00 */
[----:B0-----:R-:W-:Y:S05]  /*5de0*/  RET.REL.NODEC R12 `(_ZN7oneflow4cuda7softmax15SoftmaxWarpImplI10SimpleLoadI6__halffE11SimpleStoreIS4_fEfLi1ELi25ELi32ELi1ELb1ELNS1_9AlgorithmE0EEEvT_T0_ll) ;  /* 0xffffffa00c847950 */ /* 0x001fea0003c3ffff */
.L_x_1274:
        /* <DEDUP_REMOVED lines=9> */
.L_x_15331:


//--------------------- .text._ZN7oneflow4cuda7softmax15SoftmaxWarpImplI10SimpleLoadI6__halffE11SimpleStoreIS4_fEfLi1ELi25ELi32ELi1ELb0ELNS1_9AlgorithmE0EEEvT_T0_ll --------------------------
	.section	.text._ZN7oneflow4cuda7softmax15SoftmaxWarpImplI10SimpleLoadI6__halffE11SimpleStoreIS4_fEfLi1ELi25ELi32ELi1ELb0ELNS1_9AlgorithmE0EEEvT_T0_ll,"ax",@progbits
	.align	128
        .global         _ZN7oneflow4cuda7softmax15SoftmaxWarpImplI10SimpleLoadI6__halffE11SimpleStoreIS4_fEfLi1ELi25ELi32ELi1ELb0ELNS1_9AlgorithmE0EEEvT_T0_ll
        .type           _ZN7oneflow4cuda7softmax15SoftmaxWarpImplI10SimpleLoadI6__halffE11SimpleStoreIS4_fEfLi1ELi25ELi32ELi1ELb0ELNS1_9AlgorithmE0EEEvT_T0_ll,@function
        .size           _ZN7oneflow4cuda7softmax15SoftmaxWarpImplI10SimpleLoadI6__halffE11SimpleStoreIS4_fEfLi1ELi25ELi32ELi1ELb0ELNS1_9AlgorithmE0EEEvT_T0_ll,(.L_x_15332 - _ZN7oneflow4cuda7softmax15SoftmaxWarpImplI10SimpleLoadI6__halffE11SimpleStoreIS4_fEfLi1ELi25ELi32ELi1ELb0ELNS1_9AlgorithmE0EEEvT_T0_ll)
        .other          _ZN7oneflow4cuda7softmax15SoftmaxWarpImplI10SimpleLoadI6__halffE11SimpleStoreIS4_fEfLi1ELi25ELi32ELi1ELb0ELNS1_9AlgorithmE0EEEvT_T0_ll,@"STO_CUDA_ENTRY STV_DEFAULT"
_ZN7oneflow4cuda7softmax15SoftmaxWarpImplI10SimpleLoadI6__halffE11SimpleStoreIS4_fEfLi1ELi25ELi32ELi1ELb0ELNS1_9AlgorithmE0EEEvT_T0_ll:
.text._ZN7oneflow4cuda7softmax15SoftmaxWarpImplI10SimpleLoadI6__halffE11SimpleStoreIS4_fEfLi1ELi25ELi32ELi1ELb0ELNS1_9AlgorithmE0EEEvT_T0_ll:
        /* <DEDUP_REMOVED lines=24> */
.L_x_1275:
        /* <DEDUP_REMOVED lines=13> */
.L_x_1327:
[----:B------:R-:W-:Y:S01]  /*0250*/  MOV R39, RZ ;  /* 0x000000ff00277202 */ /* 0x000fe20000000f00 */
[----:B--2---:R-:W-:Y:S01]  /*0260*/  IMAD R3, R42, UR38, RZ ;  /* 0x000000262a037c24 */ /* 0x004fe2000f8e02ff */
        /* <DEDUP_REMOVED lines=112> */
[--C-:B------:R-:W-:Y:S01]  /*0970*/  FADD R28, R21, -R14.reuse ;  /* 0x8000000e151c7221 */ /* 0x100fe20000000000 */
[-C--:B------:R-:W-:Y:S01]  /*0980*/  FFMA.SAT R13, R58, R11.reuse, 0.5 ;  /* 0x3f0000003a0d7423 */ /* 0x080fe2000000200b */
[----:B------:R-:W-:Y:S01]  /*0990*/  FFMA R9, R62, 1.4426950216293334961, -R9 ;  /* 0x3fb8aa3b3e097823 */ /* 0x000fe20000000809 */
[----:B------:R-:W-:Y:S01]  /*09a0*/  FFMA R7, R60, 1.4426950216293334961, -R3 ;  /* 0x3fb8aa3b3c077823 */ /* 0x000fe20000000803 */
[-C--:B------:R-:W-:Y:S01]  /*09b0*/  FFMA.SAT R21, R0, R11.reuse, 0.5 ;  /* 0x3f00000000157423 */ /* 0x080fe2000000200b */
[--C-:B------:R-:W-:Y:S01]  /*09c0*/  FADD R6, R22, -R14.reuse ;  /* 0x8000000e16067221 */ /* 0x100fe20000000000 */
[----:B------:R-:W-:Y:S01]  /*09d0*/  FFMA R62, R62, 1.925963033500011079e-08, R9 ;  /* 0x32a570603e3e7823 */ /* 0x000fe20000000009 */
[----:B------:R-:W-:Y:S01]  /*09e0*/  FFMA R60, R60, 1.925963033500011079e-08, R7 ;  /* 0x32a570603c3c7823 */ /* 0x000fe20000000007 */
[-C--:B------:R-:W-:Y:S01]  /*09f0*/  FFMA.SAT R7, R54, R11.reuse, 0.5 ;  /* 0x3f00000036077423 */ /* 0x080fe2000000200b */
[--C-:B------:R-:W-:Y:S01]  /*0a00*/  FADD R22, R10, -R14.reuse ;  /* 0x8000000e0a167221 */ /* 0x100fe20000000000 */
[-C--:B------:R-:W-:Y:S01]  /*0a10*/  FFMA.RM R3, R13, R12.reuse, 12582913 ;  /* 0x4b4000010d037423 */ /* 0x080fe2000000400c */
[--C-:B------:R-:W-:Y:S01]  /*0a20*/  FADD R56, R41, -R14.reuse ;  /* 0x8000000e29387221 */ /* 0x100fe20000000000 */
[----:B------:R-:W1:Y:S01]  /*0a30*/  MUFU.EX2 R62, R62 ;  /* 0x0000003e003e7308 */ /* 0x000e620000000800 */
[--C-:B------:R-:W-:Y:S01]  /*0a40*/  FADD R46, R24, -R14.reuse ;  /* 0x8000000e182e7221 */ /* 0x100fe20000000000 */
[-C--:B------:R-:W-:Y:S01]  /*0a50*/  FFMA.RM R7, R7, R12.reuse, 12582913 ;  /* 0x4b40000107077423 */ /* 0x080fe2000000400c */
        /* <DEDUP_REMOVED lines=15> */
[----:B------:R-:W-:Y:S01]  /*0b50*/  FADD R9, R7, -12583039 ;  /* 0xcb40007f07097421 */ /* 0x000fe20000000000 */
[----:B------:R-:W-:Y:S01]  /*0b60*/  FADD R21, R10, -12583039 ;  /* 0xcb40007f0a157421 */ /* 0x000fe20000000000 */
[-C--:B------:R-:W-:Y:S01]  /*0b70*/  FFMA.SAT R13, R52, R11.reuse, 0.5 ;  /* 0x3f000000340d7423 */ /* 0x080fe2000000200b */
[----:B------:R-:W-:Y:S01]  /*0b80*/  FFMA R5, R58, 1.4426950216293334961, -R5 ;  /* 0x3fb8aa3b3a057823 */ /* 0x000fe20000000805 */
[-C--:B------:R-:W-:Y:S01]  /*0b90*/  FFMA.RM R17, R17, R12.reuse, 12582913 ;  /* 0x4b40000111117423 */ /* 0x080fe2000000400c */
[----:B------:R-:W-:Y:S01]  /*0ba0*/  FFMA R9, R54, 1.4426950216293334961, -R9 ;  /* 0x3fb8aa3b36097823 */ /* 0x000fe20000000809 */
[----:B------:R-:W-:Y:S01]  /*0bb0*/  SHF.L.U32 R15, R15, 0x17, RZ ;  /* 0x000000170f0f7819 */ /* 0x000fe200000006ff */
[----:B------:R-:W-:Y:S01]  /*0bc0*/  FFMA R21, R0, 1.4426950216293334961, -R21 ;  /* 0x3fb8aa3b00157823 */ /* 0x000fe20000000815 */
[----:B------:R-:W-:Y:S01]  /*0bd0*/  FFMA.RM R13, R13, R12, 12582913 ;  /* 0x4b4000010d0d7423 */ /* 0x000fe2000000400c */
[----:B------:R-:W-:Y:S01]  /*0be0*/  FFMA R58, R58, 1.925963033500011079e-08, R5 ;  /* 0x32a570603a3a7823 */ /* 0x000fe20000000005 */
[----:B------:R-:W-:Y:S01]  /*0bf0*/  FADD R5, R17, -12583039 ;  /* 0xcb40007f11057421 */ /* 0x000fe20000000000 */
[----:B------:R-:W-:Y:S01]  /*0c00*/  FFMA R54, R54, 1.925963033500011079e-08, R9 ;  /* 0x32a5706036367823 */ /* 0x000fe20000000009 */
[----:B------:R-:W-:Y:S01]  /*0c10*/  FFMA R21, R0, 1.925963033500011079e-08, R21 ;  /* 0x32a5706000157823 */ /* 0x000fe20000000015 */
[-C--:B------:R-:W-:Y:S01]  /*0c20*/  FFMA.SAT R19, R50, R11.reuse, 0.5 ;  /* 0x3f00000032137423 */ /* 0x080fe2000000200b */
[----:B------:R-:W-:Y:S01]  /*0c30*/  FADD R9, R13, -12583039 ;  /* 0xcb40007f0d097421 */ /* 0x000fe20000000000 */
[----:B-1----:R-:W-:Y:S01]  /*0c40*/  FMUL R0, R15, R62 ;  /* 0x0000003e0f007220 */ /* 0x002fe20000400000 */
[-C--:B------:R-:W-:Y:S01]  /*0c50*/  FFMA.SAT R15, R2, R11.reuse, 0.5 ;  /* 0x3f000000020f7423 */ /* 0x080fe2000000200b */
[----:B------:R-:W-:Y:S01]  /*0c60*/  FFMA R5, R56, 1.4426950216293334961, -R5 ;  /* 0x3fb8aa3b38057823 */ /* 0x000fe20000000805 */
[-C--:B------:R-:W-:Y:S01]  /*0c70*/  FFMA.RM R19, R19, R12.reuse, 12582913 ;  /* 0x4b40000113137423 */ /* 0x080fe2000000400c */
[----:B------:R-:W-:Y:S01]  /*0c80*/  FFMA R9, R52, 1.4426950216293334961, -R9 ;  /* 0x3fb8aa3b34097823 */ /* 0x000fe20000000809 */
[-C--:B------:R-:W-:Y:S01]  /*0c90*/  FFMA.RM R15, R15, R12.reuse, 12582913 ;  /* 0x4b4000010f0f7423 */ /* 0x080fe2000000400c */
[----:B------:R-:W-:Y:S01]  /*0ca0*/  FFMA R56, R56, 1.925963033500011079e-08, R5 ;  /* 0x32a5706038387823 */ /* 0x000fe20000000005 */
[----:B------:R-:W-:Y:S01]  /*0cb0*/  FADD R5, R19, -12583039 ;  /* 0xcb40007f13057421 */ /* 0x000fe20000000000 */
[----:B------:R-:W-:Y:S01]  /*0cc0*/  FFMA R52, R52, 1.925963033500011079e-08, R9 ;  /* 0x32a5706034347823 */ /* 0x000fe20000000009 */
[-C--:B------:R-:W-:Y:S01]  /*0cd0*/  FFMA.SAT R9, R48, R11.reuse, 0.5 ;  /* 0x3f00000030097423 */ /* 0x080fe2000000200b */
[----:B------:R-:W-:Y:S01]  /*0ce0*/  FADD R25, R15, -12583039 ;  /* 0xcb40007f0f197421 */ /* 0x000fe20000000000 */
[----:B------:R-:W-:Y:S01]  /*0cf0*/  FFMA R5, R50, 1.4426950216293334961, -R5 ;  /* 0x3fb8aa3b32057823 */ /* 0x000fe20000000805 */
[----:B------:R-:W1:Y:S01]  /*0d00*/  MUFU.EX2 R23, R58 ;  /* 0x0000003a00177308 */ /* 0x000e620000000800 */
[-C--:B------:R-:W-:Y:S01]  /*0d10*/  FFMA.RM R9, R9, R12.reuse, 12582913 ;  /* 0x4b40000109097423 */ /* 0x080fe2000000400c */
[----:B------:R-:W-:Y:S01]  /*0d20*/  FFMA R25, R2, 1.4426950216293334961, -R25 ;  /* 0x3fb8aa3b02197823 */ /* 0x000fe20000000819 */
[----:B------:R-:W-:Y:S01]  /*0d30*/  FFMA R50, R50, 1.925963033500011079e-08, R5 ;  /* 0x32a5706032327823 */ /* 0x000fe20000000005 */
[----:B------:R-:W-:Y:S01]  /*0d40*/  SHF.L.U32 R19, R19, 0x17, RZ ;  /* 0x0000001713137819 */ /* 0x000fe200000006ff */
[----:B------:R-:W-:Y:S01]  /*0d50*/  FADD R5, R9, -12583039 ;  /* 0xcb40007f09057421 */ /* 0x000fe20000000000 */
[----:B------:R-:W-:Y:S01]  /*0d60*/  FFMA R27, R2, 1.925963033500011079e-08, R25 ;  /* 0x32a57060021b7823 */ /* 0x000fe20000000019 */
[----:B------:R-:W-:Y:S01]  /*0d70*/  SHF.L.U32 R2, R3, 0x17, RZ ;  /* 0x0000001703027819 */ /* 0x000fe200000006ff */
[-C--:B------:R-:W-:Y:S01]  /*0d80*/  FFMA.SAT R25, R46, R11.reuse, 0.5 ;  /* 0x3f0000002e197423 */ /* 0x080fe2000000200b */
[----:B------:R-:W-:Y:S01]  /*0d90*/  SHF.L.U32 R3, R17, 0x17, RZ ;  /* 0x0000001711037819 */ /* 0x000fe200000006ff */
[-C--:B------:R-:W-:Y:S01]  /*0da0*/  FFMA.SAT R17, R4, R11.reuse, 0.5 ;  /* 0x3f00000004117423 */ /* 0x080fe2000000200b */
[----:B------:R-:W-:Y:S01]  /*0db0*/  FFMA R5, R48, 1.4426950216293334961, -R5 ;  /* 0x3fb8aa3b30057823 */ /* 0x000fe20000000805 */
[----:B------:R-:W2:Y:S01]  /*0dc0*/  MUFU.EX2 R50, R50 ;  /* 0x0000003200327308 */ /* 0x000ea20000000800 */
[----:B------:R-:W-:Y:S01]  /*0dd0*/  FFMA.SAT R31, R44, R11, 0.5 ;  /* 0x3f0000002c1f7423 */ /* 0x000fe2000000200b */
[-C--:B------:R-:W-:Y:S01]  /*0de0*/  FFMA.RM R17, R17, R12.reuse, 12582913 ;  /* 0x4b40000111117423 */ /* 0x080fe2000000400c */
[----:B------:R-:W-:Y:S01]  /*0df0*/  FFMA R48, R48, 1.925963033500011079e-08, R5 ;  /* 0x32a5706030307823 */ /* 0x000fe20000000005 */
[----:B------:R-:W-:Y:S01]  /*0e00*/  SHF.L.U32 R5, R16, 0x17, RZ ;  /* 0x0000001710057819 */ /* 0x000fe200000006ff */
[-C--:B------:R-:W-:Y:S01]  /*0e10*/  FFMA.RM R16, R25, R12.reuse, 12582913 ;  /* 0x4b40000119107423 */ /* 0x080fe2000000400c */
[----:B------:R-:W-:Y:S01]  /*0e20*/  FADD R25, R17, -12583039 ;  /* 0xcb40007f11197421 */ /* 0x000fe20000000000 */
[----:B-1----:R-:W-:Y:S01]  /*0e30*/  FMUL R2, R2, R23 ;  /* 0x0000001702027220 */ /* 0x002fe20000400000 */
[-C--:B------:R-:W-:Y:S01]  /*0e40*/  FFMA.RM R31, R31, R12.reuse, 12582913 ;  /* 0x4b4000011f1f7423 */ /* 0x080fe2000000400c */
[----:B------:R-:W-:Y:S01]  /*0e50*/  FADD R23, R16, -12583039 ;  /* 0xcb40007f10177421 */ /* 0x000fe20000000000 */
[----:B------:R-:W-:Y:S01]  /*0e60*/  FFMA R25, R4, 1.4426950216293334961, -R25 ;  /* 0x3fb8aa3b04197823 */ /* 0x000fe20000000819 */
[----:B------:R-:W-:Y:S01]  /*0e70*/  MUFU.EX2 R27, R27 ;  /* 0x0000001b001b7308 */ /* 0x000fe20000000800 */
[----:B------:R-:W-:Y:S01]  /*0e80*/  SHF.L.U32 R16, R16, 0x17, RZ ;  /* 0x0000001710107819 */ /* 0x000fe200000006ff */
[----:B------:R-:W-:Y:S01]  /*0e90*/  FFMA R23, R46, 1.4426950216293334961, -R23 ;  /* 0x3fb8aa3b2e177823 */ /* 0x000fe20000000817 */
[----:B------:R-:W-:Y:S01]  /*0ea0*/  FFMA R29, R4, 1.925963033500011079e-08, R25 ;  /* 0x32a57060041d7823 */ /* 0x000fe20000000019 */
[----:B------:R-:W-:Y:S01]  /*0eb0*/  FFMA.SAT R25, R6, R11, 0.5 ;  /* 0x3f00000006197423 */ /* 0x000fe2000000200b */
[----:B------:R-:W-:Y:S01]  /*0ec0*/  SHF.L.U32 R4, R7, 0x17, RZ ;  /* 0x0000001707047819 */ /* 0x000fe200000006ff */
[----:B------:R-:W-:Y:S01]  /*0ed0*/  FFMA R46, R46, 1.925963033500011079e-08, R23 ;  /* 0x32a570602e2e7823 */ /* 0x000fe20000000017 */
[----:B------:R-:W-:Y:S01]  /*0ee0*/  SHF.L.U32 R17, R17, 0x17, RZ ;  /* 0x0000001711117819 */ /* 0x000fe200000006ff */
[----:B------:R-:W-:Y:S01]  /*0ef0*/  FFMA.RM R25, R25, R12, 12582913 ;  /* 0x4b40000119197423 */ /* 0x000fe2000000400c */
[----:B------:R-:W1:Y:S03]  /*0f00*/  MUFU.EX2 R23, R54 ;  /* 0x0000003600177308 */ /* 0x000e660000000800 */
[----:B------:R-:W-:-:S04]  /*0f10*/  FADD R7, R25, -12583039 ;  /* 0xcb40007f19077421 */ /* 0x000fc80000000000 */
[C---:B------:R-:W-:Y:S01]  /*0f20*/  FFMA R7, R6.reuse, 1.4426950216293334961, -R7 ;  /* 0x3fb8aa3b06077823 */ /* 0x040fe20000000807 */
[----:B------:R-:W3:Y:S03]  /*0f30*/  MUFU.EX2 R60, R60 ;  /* 0x0000003c003c7308 */ /* 0x000ee60000000800 */
[----:B------:R-:W-:Y:S01]  /*0f40*/  FFMA R35, R6, 1.925963033500011079e-08, R7 ;  /* 0x32a5706006237823 */ /* 0x000fe20000000007 */
[----:B--2---:R-:W-:Y:S01]  /*0f50*/  FMUL R6, R19, R50 ;  /* 0x0000003213067220 */ /* 0x004fe20000400000 */
[----:B------:R-:W-:-:S03]  /*0f60*/  FFMA.SAT R19, R8, R11, 0.5 ;  /* 0x3f00000008137423 */ /* 0x000fc6000000200b */
[----:B------:R-:W2:Y:S01]  /*0f70*/  MUFU.EX2 R56, R56 ;  /* 0x0000003800387308 */ /* 0x000ea20000000800 */
[----:B------:R-:W-:Y:S01]  /*0f80*/  FFMA.RM R19, R19, R12, 12582913 ;  /* 0x4b40000113137423 */ /* 0x000fe2000000400c */
[----:B-1----:R-:W-:-:S03]  /*0f90*/  FMUL R4, R4, R23 ;  /* 0x0000001704047220 */ /* 0x002fc60000400000 */
[C---:B------:R-:W-:Y:S01]  /*0fa0*/  FADD R7, R19.reuse, -12583039 ;  /* 0xcb40007f13077421 */ /* 0x040fe20000000000 */
[----:B------:R-:W-:Y:S02]  /*0fb0*/  SHF.L.U32 R19, R19, 0x17, RZ ;  /* 0x0000001713137819 */ /* 0x000fe400000006ff */
[----:B------:R-:W1:Y:S01]  /*0fc0*/  MUFU.EX2 R23, R48 ;  /* 0x0000003000177308 */ /* 0x000e620000000800 */
[----:B------:R-:W-:Y:S01]  /*0fd0*/  FFMA R7, R8, 1.4426950216293334961, -R7 ;  /* 0x3fb8aa3b08077823 */ /* 0x000fe20000000807 */
[----:B---3--:R-:W-:-:S03]  /*0fe0*/  FMUL R5, R5, R60 ;  /* 0x0000003c05057220 */ /* 0x008fc60000400000 */
[----:B------:R-:W-:Y:S01]  /*0ff0*/  FFMA R39, R8, 1.925963033500011079e-08, R7 ;  /* 0x32a5706008277823 */ /* 0x000fe20000000007 */
[----:B------:R-:W-:Y:S01]  /*1000*/  SHF.L.U32 R7, R13, 0x17, RZ ;  /* 0x000000170d077819 */ /* 0x000fe200000006ff */
[----:B------:R-:W-:Y:S01]  /*1010*/  FADD R13, R31, -12583039 ;  /* 0xcb40007f1f0d7421 */ /* 0x000fe20000000000 */
[----:B------:R-:W-:Y:S01]  /*1020*/  SHF.L.U32 R8, R9, 0x17, RZ ;  /* 0x0000001709087819 */ /* 0x000fe200000006ff */
[----:B------:R-:W-:Y:S01]  /*1030*/  MUFU.EX2 R48, R21 ;  /* 0x0000001500307308 */ /* 0x000fe20000000800 */
[----:B--2---:R-:W-:Y:S01]  /*1040*/  FMUL R3, R3, R56 ;  /* 0x0000003803037220 */ /* 0x004fe20000400000 */
[----:B------:R-:W-:-:S04]  /*1050*/  FFMA R13, R44, 1.4426950216293334961, -R13 ;  /* 0x3fb8aa3b2c0d7823 */ /* 0x000fc8000000080d */
[----:B------:R-:W-:Y:S01]  /*1060*/  FFMA R44, R44, 1.925963033500011079e-08, R13 ;  /* 0x32a570602c2c7823 */ /* 0x000fe2000000000d */
[----:B------:R-:W-:Y:S01]  /*1070*/  FFMA.SAT R13, R36, R11, 0.5 ;  /* 0x3f000000240d7423 */ /* 0x000fe2000000200b */
[----:B-1----:R-:W-:Y:S01]  /*1080*/  FMUL R8, R8, R23 ;  /* 0x0000001708087220 */ /* 0x002fe20000400000 */
[----:B------:R-:W-:Y:S01]  /*1090*/  FFMA.SAT R23, R30, R11, 0.5 ;  /* 0x3f0000001e177423 */ /* 0x000fe2000000200b */
[----:B------:R-:W1:Y:S01]  /*10a0*/  MUFU.EX2 R21, R46 ;  /* 0x0000002e00157308 */ /* 0x000e620000000800 */
[-C--:B------:R-:W-:Y:S02]  /*10b0*/  FFMA.RM R13, R13, R12.reuse, 12582913 ;  /* 0x4b4000010d0d7423 */ /* 0x080fe4000000400c */
[----:B------:R-:W-:Y:S02]  /*10c0*/  FFMA.RM R23, R23, R12, 12582913 ;  /* 0x4b40000117177423 */ /* 0x000fe4000000400c */
[----:B------:R-:W-:Y:S02]  /*10d0*/  FADD R9, R13, -12583039 ;  /* 0xcb40007f0d097421 */ /* 0x000fe40000000000 */
[C---:B------:R-:W-:Y:S01]  /*10e0*/  FADD R41, R23.reuse, -12583039 ;  /* 0xcb40007f17297421 */ /* 0x040fe20000000000 */
[----:B------:R-:W-:Y:S01]  /*10f0*/  MUFU.EX2 R35, R35 ;  /* 0x0000002300237308 */ /* 0x000fe20000000800 */
[----:B------:R-:W-:Y:S01]  /*1100*/  FFMA R9, R36, 1.4426950216293334961, -R9 ;  /* 0x3fb8aa3b24097823 */ /* 0x000fe20000000809 */
[----:B------:R-:W-:Y:S01]  /*1110*/  SHF.L.U32 R23, R23, 0x17, RZ ;  /* 0x0000001717177819 */ /* 0x000fe200000006ff */
[----:B------:R-:W-:-:S02]  /*1120*/  FFMA R41, R30, 1.4426950216293334961, -R41 ;  /* 0x3fb8aa3b1e297823 */ /* 0x000fc40000000829 */
[----:B------:R-:W-:Y:S01]  /*1130*/  FFMA R36, R36, 1.925963033500011079e-08, R9 ;  /* 0x32a5706024247823 */ /* 0x000fe20000000009 */
[----:B------:R-:W-:Y:S01]  /*1140*/  SHF.L.U32 R9, R10, 0x17, RZ ;  /* 0x000000170a097819 */ /* 0x000fe200000006ff */
[----:B------:R-:W-:Y:S01]  /*1150*/  FFMA R30, R30, 1.925963033500011079e-08, R41 ;  /* 0x32a570601e1e7823 */ /* 0x000fe20000000029 */
[----:B------:R-:W-:Y:S01]  /*1160*/  SHF.L.U32 R10, R15, 0x17, RZ ;  /* 0x000000170f0a7819 */ /* 0x000fe200000006ff */
[----:B------:R-:W-:Y:S01]  /*1170*/  FFMA.SAT R15, R26, R11, 0.5 ;  /* 0x3f0000001a0f7423 */ /* 0x000fe2000000200b */
[----:B-1----:R-:W-:Y:S01]  /*1180*/  FMUL R16, R16, R21 ;  /* 0x0000001510107220 */ /* 0x002fe20000400000 */
[----:B------:R-:W-:Y:S01]  /*1190*/  FMUL R9, R9, R48 ;  /* 0x0000003009097220 */ /* 0x000fe20000400000 */
[----:B------:R-:W1:Y:S01]  /*11a0*/  MUFU.EX2 R52, R52 ;  /* 0x0000003400347308 */ /* 0x000e620000000800 */
[----:B------:R-:W-:Y:S01]  /*11b0*/  FFMA.RM R15, R15, R12, 12582913 ;  /* 0x4b4000010f0f7423 */ /* 0x000fe2000000400c */
[----:B------:R-:W-:-:S03]  /*11c0*/  FMUL R10, R10, R27 ;  /* 0x0000001b0a0a7220 */ /* 0x000fc60000400000 */
[C---:B------:R-:W-:Y:S01]  /*11d0*/  FADD R27, R15.reuse, -12583039 ;  /* 0xcb40007f0f1b7421 */ /* 0x040fe20000000000 */
[----:B------:R-:W-:Y:S02]  /*11e0*/  SHF.L.U32 R15, R15, 0x17, RZ ;  /* 0x000000170f0f7819 */ /* 0x000fe400000006ff */
[----:B------:R-:W2:Y:S01]  /*11f0*/  MUFU.EX2 R48, R29 ;  /* 0x0000001d00307308 */ /* 0x000ea20000000800 */
[----:B------:R-:W-:-:S04]  /*1200*/  FFMA R27, R26, 1.4426950216293334961, -R27 ;  /* 0x3fb8aa3b1a1b7823 */ /* 0x000fc8000000081b */
[----:B------:R-:W-:Y:S01]  /*1210*/  FFMA R41, R26, 1.925963033500011079e-08, R27 ;  /* 0x32a570601a297823 */ /* 0x000fe2000000001b */
[-C--:B------:R-:W-:Y:S02]  /*1220*/  FFMA.SAT R27, R18, R11.reuse, 0.5 ;  /* 0x3f000000121b7423 */ /* 0x080fe4000000200b */
[----:B------:R-:W-:Y:S01]  /*1230*/  MUFU.EX2 R30, R30 ;  /* 0x0000001e001e7308 */ /* 0x000fe20000000800 */
[----:B-1----:R-:W-:Y:S01]  /*1240*/  FMUL R7, R7, R52 ;  /* 0x0000003407077220 */ /* 0x002fe20000400000 */
[----:B------:R-:W-:Y:S01]  /*1250*/  FFMA.RM R26, R27, R12, 12582913 ;  /* 0x4b4000011b1a7423 */ /* 0x000fe2000000400c */
[----:B------:R-:W-:-:S03]  /*1260*/  FFMA.SAT R27, R28, R11, 0.5 ;  /* 0x3f0000001c1b7423 */ /* 0x000fc6000000200b */
[C---:B------:R-:W-:Y:S01]  /*1270*/  FADD R21, R26.reuse, -12583039 ;  /* 0xcb40007f1a157421 */ /* 0x040fe20000000000 */
[----:B------:R-:W-:Y:S01]  /*1280*/  FFMA.RM R27, R27, R12, 12582913 ;  /* 0x4b4000011b1b7423 */ /* 0x000fe2000000400c */
[----:B------:R-:W-:Y:S01]  /*1290*/  SHF.L.U32 R26, R26, 0x17, RZ ;  /* 0x000000171a1a7819 */ /* 0x000fe200000006ff */
[----:B--2---:R-:W-:Y:S01]  /*12a0*/  FMUL R17, R17, R48 ;  /* 0x0000003011117220 */ /* 0x004fe20000400000 */
[----:B------:R-:W-:-:S04]  /*12b0*/  FFMA R21, R18, 1.4426950216293334961, -R21 ;  /* 0x3fb8aa3b12157823 */ /* 0x000fc80000000815 */
[----:B------:R-:W-:Y:S01]  /*12c0*/  FFMA R43, R18, 1.925963033500011079e-08, R21 ;  /* 0x32a57060122b7823 */ /* 0x000fe20000000015 */
[----:B------:R-:W-:Y:S01]  /*12d0*/  FADD R21, R27, -12583039 ;  /* 0xcb40007f1b157421 */ /* 0x000fe20000000000 */
[----:B------:R-:W-:Y:S02]  /*12e0*/  SHF.L.U32 R18, R25, 0x17, RZ ;  /* 0x0000001719127819 */ /* 0x000fe400000006ff */
[----:B------:R-:W-:Y:S01]  /*12f0*/  SHF.L.U32 R27, R27, 0x17, RZ ;  /* 0x000000171b1b7819 */ /* 0x000fe200000006ff */
[----:B------:R-:W-:Y:S01]  /*1300*/  FFMA R21, R28, 1.4426950216293334961, -R21 ;  /* 0x3fb8aa3b1c157823 */ /* 0x000fe20000000815 */
[----:B------:R-:W-:Y:S01]  /*1310*/  MUFU.EX2 R43, R43 ;  /* 0x0000002b002b7308 */ /* 0x000fe20000000800 */
[----:B------:R-:W-:Y:S02]  /*1320*/  FMUL R18, R18, R35 ;  /* 0x0000002312127220 */ /* 0x000fe40000400000 */
[----:B------:R-:W-:Y:S01]  /*1330*/  FFMA R45, R28, 1.925963033500011079e-08, R21 ;  /* 0x32a570601c2d7823 */ /* 0x000fe20000000015 */
[----:B------:R-:W-:-:S04]  /*1340*/  FFMA.SAT R21, R20, R11, 0.5 ;  /* 0x3f00000014157423 */ /* 0x000fc8000000200b */
[----:B------:R1:W2:Y:S01]  /*1350*/  MUFU.EX2 R28, R39 ;  /* 0x00000027001c7308 */ /* 0x0002a20000000800 */
[----:B------:R-:W-:-:S04]  /*1360*/  FFMA.RM R25, R21, R12, 12582913 ;  /* 0x4b40000115197423 */ /* 0x000fc8000000400c */
[----:B------:R-:W-:-:S04]  /*1370*/  FADD R21, R25, -12583039 ;  /* 0xcb40007f19157421 */ /* 0x000fc80000000000 */
[----:B------:R-:W-:Y:S01]  /*1380*/  FFMA R21, R20, 1.4426950216293334961, -R21 ;  /* 0x3fb8aa3b14157823 */ /* 0x000fe20000000815 */
[----:B-1----:R-:W-:-:S03]  /*1390*/  FFMA.SAT R39, R14, R11, 0.5 ;  /* 0x3f0000000e277423 */ /* 0x002fc6000000200b */
[----:B------:R-:W-:Y:S01]  /*13a0*/  FFMA R46, R20, 1.925963033500011079e-08, R21 ;  /* 0x32a57060142e7823 */ /* 0x000fe20000000015 */
[----:B------:R-:W-:Y:S01]  /*13b0*/  FFMA.SAT R21, R24, R11, 0.5 ;  /* 0x3f00000018157423 */ /* 0x000fe2000000200b */
[----:B------:R-:W-:Y:S01]  /*13c0*/  SHF.L.U32 R20, R31, 0x17, RZ ;  /* 0x000000171f147819 */ /* 0x000fe200000006ff */
[----:B--2---:R-:W-:Y:S02]  /*13d0*/  FMUL R19, R19, R28 ;  /* 0x0000001c13137220 */ /* 0x004fe40000400000 */
[----:B------:R-:W-:Y:S02]  /*13e0*/  FFMA.RM R28, R21, R12, 12582913 ;  /* 0x4b400001151c7423 */ /* 0x000fe4000000400c */
[----:B------:R-:W1:Y:S02]  /*13f0*/  MUFU.EX2 R21, R44 ;  /* 0x0000002c00157308 */ /* 0x000e640000000800 */
[----:B------:R-:W-:-:S04]  /*1400*/  FADD R29, R28, -12583039 ;  /* 0xcb40007f1c1d7421 */ /* 0x000fc80000000000 */
[C---:B------:R-:W-:Y:S02]  /*1410*/  FFMA R29, R24.reuse, 1.4426950216293334961, -R29 ;  /* 0x3fb8aa3b181d7823 */ /* 0x040fe4000000081d */
[----:B------:R-:W-:Y:S02]  /*1420*/  MUFU.EX2 R44, R41 ;  /* 0x00000029002c7308 */ /* 0x000fe40000000800 */
[----:B------:R-:W-:Y:S01]  /*1430*/  FFMA R35, R24, 1.925963033500011079e-08, R29 ;  /* 0x32a5706018237823 */ /* 0x000fe2000000001d */
[----:B------:R-:W-:-:S04]  /*1440*/  FFMA.SAT R29, R22, R11, 0.5 ;  /* 0x3f000000161d7423 */ /* 0x000fc8000000200b */
[----:B------:R-:W-:Y:S01]  /*1450*/  FFMA.RM R29, R29, R12, 12582913 ;  /* 0x4b4000011d1d7423 */ /* 0x000fe2000000400c */
[----:B-1----:R-:W-:-:S03]  /*1460*/  FMUL R20, R20, R21 ;  /* 0x0000001514147220 */ /* 0x002fc60000400000 */
[----:B------:R-:W-:-:S04]  /*1470*/  FADD R21, R29, -12583039 ;  /* 0xcb40007f1d157421 */ /* 0x000fc80000000000 */
[----:B------:R-:W-:-:S04]  /*1480*/  FFMA R21, R22, 1.4426950216293334961, -R21 ;  /* 0x3fb8aa3b16157823 */ /* 0x000fc80000000815 */
[----:B------:R-:W-:Y:S01]  /*1490*/  FFMA R31, R22, 1.925963033500011079e-08, R21 ;  /* 0x32a57060161f7823 */ /* 0x000fe20000000015 */
[----:B------:R-:W-:-:S04]  /*14a0*/  FFMA.SAT R21, R34, R11, 0.5 ;  /* 0x3f00000022157423 */ /* 0x000fc8000000200b */
[-C--:B------:R-:W-:Y:S01]  /*14b0*/  FFMA.RM R11, R21, R12.reuse, 12582913 ;  /* 0x4b400001150b7423 */ /* 0x080fe2000000400c */
[----:B------:R-:W-:Y:S01]  /*14c0*/  FFMA.RM R12, R39, R12, 12582913 ;  /* 0x4b400001270c7423 */ /* 0x000fe2000000400c */
[----:B------:R-:W-:Y:S02]  /*14d0*/  MUFU.EX2 R31, R31 ;  /* 0x0000001f001f7308 */ /* 0x000fe40000000800 */
[----:B------:R-:W-:-:S04]  /*14e0*/  FADD R21, R11, -12583039 ;  /* 0xcb40007f0b157421 */ /* 0x000fc80000000000 */
[C---:B------:R-:W-:Y:S02]  /*14f0*/  FFMA R21, R34.reuse, 1.4426950216293334961, -R21 ;  /* 0x3fb8aa3b22157823 */ /* 0x040fe40000000815 */
[----:B------:R-:W1:Y:S02]  /*1500*/  MUFU.EX2 R39, R36 ;  /* 0x0000002400277308 */ /* 0x000e640000000800 */
[----:B------:R-:W-:Y:S01]  /*1510*/  FFMA R34, R34, 1.925963033500011079e-08, R21 ;  /* 0x32a5706022227823 */ /* 0x000fe20000000015 */
[----:B------:R-:W-:-:S04]  /*1520*/  FADD R21, RZ, R5 ;  /* 0x00000005ff157221 */ /* 0x000fc80000000000 */
[----:B------:R-:W-:Y:S01]  /*1530*/  FADD R21, R21, R0 ;  /* 0x0000000015157221 */ /* 0x000fe20000000000 */
[----:B------:R-:W2:Y:S03]  /*1540*/  MUFU.EX2 R36, R45 ;  /* 0x0000002d00247308 */ /* 0x000ea60000000800 */
[----:B------:R-:W-:-:S04]  /*1550*/  FADD R22, R21, R2 ;  /* 0x0000000215167221 */ /* 0x000fc80000000000 */
[----:B------:R-:W-:Y:S01]  /*1560*/  FADD R21, R22, R3 ;  /* 0x0000000316157221 */ /* 0x000fe20000000000 */
[----:B------:R-:W-:Y:S03]  /*1570*/  MUFU.EX2 R34, R34 ;  /* 0x0000002200227308 */ /* 0x000fe60000000800 */
[----:B------:R-:W-:-:S04]  /*1580*/  FADD R21, R21, R4 ;  /* 0x0000000415157221 */ /* 0x000fc80000000000 */
[----:B------:R-:W-:-:S04]  /*1590*/  FADD R22, R21, R6 ;  /* 0x0000000615167221 */ /* 0x000fc80000000000 */
[----:B------:R-:W-:-:S04]  /*15a0*/  FADD R21, R22, R7 ;  /* 0x0000000716157221 */ /* 0x000fc80000000000 */
[----:B------:R-:W-:-:S04]  /*15b0*/  FADD R22, R21, R8 ;  /* 0x0000000815167221 */ /* 0x000fc80000000000 */
[----:B------:R-:W-:Y:S01]  /*15c0*/  FADD R21, R22, R9 ;  /* 0x0000000916157221 */ /* 0x000fe20000000000 */
[----:B------:R-:W-:-:S03]  /*15d0*/  SHF.L.U32 R22, R13, 0x17, RZ ;  /* 0x000000170d167819 */ /* 0x000fc600000006ff */
[----:B------:R-:W-:Y:S02]  /*15e0*/  FADD R13, R21, R10 ;  /* 0x0000000a150d7221 */ /* 0x000fe40000000000 */
[----:B-1----:R-:W-:Y:S02]  /*15f0*/  FMUL R21, R22, R39 ;  /* 0x0000002716157220 */ /* 0x002fe40000400000 */
[----:B------:R-:W-:Y:S01]  /*1600*/  FADD R22, R13, R16 ;  /* 0x000000100d167221 */ /* 0x000fe20000000000 */
[----:B------:R-:W1:Y:S03]  /*1610*/  MUFU.EX2 R39, R46 ;  /* 0x0000002e00277308 */ /* 0x000e660000000800 */
[----:B------:R-:W-:Y:S01]  /*1620*/  FADD R13, R22, R17 ;  /* 0x00000011160d7221 */ /* 0x000fe20000000000 */
[----:B------:R-:W-:Y:S01]  /*1630*/  FMUL R22, R23, R30 ;  /* 0x0000001e17167220 */ /* 0x000fe20000400000 */
[----:B------:R-:W-:Y:S01]  /*1640*/  FMUL R23, R15, R44 ;  /* 0x0000002c0f177220 */ /* 0x000fe20000400000 */
[----:B------:R-:W-:Y:S01]  /*1650*/  FADD R15, R12, -12583039 ;  /* 0xcb40007f0c0f7421 */ /* 0x000fe20000000000 */
[----:B------:R-:W-:Y:S01]  /*1660*/  FADD R24, R13, R18 ;  /* 0x000000120d187221 */ /* 0x000fe20000000000 */
[----:B------:R-:W3:Y:S02]  /*1670*/  MUFU.EX2 R30, R35 ;  /* 0x00000023001e7308 */ /* 0x000ee40000000800 */
[----:B------:R-:W-:Y:S01]  /*1680*/  FFMA R15, R14, 1.4426950216293334961, -R15 ;  /* 0x3fb8aa3b0e0f7823 */ /* 0x000fe2000000080f */
[----:B------:R-:W-:-:S03]  /*1690*/  FADD R13, R24, R19 ;  /* 0x00000013180d7221 */ /* 0x000fc60000000000 */
[----:B------:R-:W-:Y:S01]  /*16a0*/  FFMA R15, R14, 1.925963033500011079e-08, R15 ;  /* 0x32a570600e0f7823 */ /* 0x000fe2000000000f */
[----:B------:R-:W-:-:S04]  /*16b0*/  FADD R24, R13, R20 ;  /* 0x000000140d187221 */ /* 0x000fc80000000000 */
[----:B------:R-:W-:Y:S01]  /*16c0*/  FADD R13, R24, R21 ;  /* 0x00000015180d7221 */ /* 0x000fe20000000000 */
[----:B------:R-:W-:Y:S01]  /*16d0*/  FMUL R24, R26, R43 ;  /* 0x0000002b1a187220 */ /* 0x000fe20000400000 */
[----:B------:R-:W4:Y:S02]  /*16e0*/  MUFU.EX2 R15, R15 ;  /* 0x0000000f000f7308 */ /* 0x000f240000000800 */
[----:B------:R-:W-:-:S04]  /*16f0*/  FADD R26, R13, R22 ;  /* 0x000000160d1a7221 */ /* 0x000fc80000000000 */
[----:B------:R-:W-:Y:S01]  /*1700*/  FADD R13, R26, R23 ;  /* 0x000000171a0d7221 */ /* 0x000fe20000000000 */
[----:B------:R-:W-:Y:S01]  /*1710*/  SHF.L.U32 R26, R25, 0x17, RZ ;  /* 0x00000017191a7819 */ /* 0x000fe200000006ff */
[----:B--2---:R-:W-:Y:S01]  /*1720*/  FMUL R25, R27, R36 ;  /* 0x000000241b197220 */ /* 0x004fe20000400000 */
[----:B------:R-:W-:Y:S01]  /*1730*/  SHF.L.U32 R27, R28, 0x17, RZ ;  /* 0x000000171c1b7819 */ /* 0x000fe200000006ff */
[----:B------:R-:W-:Y:S01]  /*1740*/  FADD R14, R13, R24 ;  /* 0x000000180d0e7221 */ /* 0x000fe20000000000 */
[----:B------:R-:W-:Y:S01]  /*1750*/  SHF.L.U32 R28, R29, 0x17, RZ ;  /* 0x000000171d1c7819 */ /* 0x000fe200000006ff */
[----:B-1----:R-:W-:Y:S01]  /*1760*/  FMUL R26, R26, R39 ;  /* 0x000000271a1a7220 */ /* 0x002fe20000400000 */
[----:B------:R-:W-:Y:S01]  /*1770*/  SHF.L.U32 R29, R11, 0x17, RZ ;  /* 0x000000170b1d7819 */ /* 0x000fe200000006ff */
[----:B------:R-:W-:Y:S01]  /*1780*/  FADD R13, R14, R25 ;  /* 0x000000190e0d7221 */ /* 0x000fe20000000000 */
[----:B---3--:R-:W-:Y:S01]  /*1790*/  FMUL R27, R27, R30 ;  /* 0x0000001e1b1b7220 */ /* 0x008fe20000400000 */
[----:B------:R-:W-:Y:S01]  /*17a0*/  FMUL R28, R28, R31 ;  /* 0x0000001f1c1c7220 */ /* 0x000fe20000400000 */
[----:B------:R-:W-:Y:S01]  /*17b0*/  SHF.L.U32 R30, R12, 0x17, RZ ;  /* 0x000000170c1e7819 */ /* 0x000fe200000006ff */
[----:B------:R-:W-:Y:S01]  /*17c0*/  FADD R14, R13, R26 ;  /* 0x0000001a0d0e7221 */ /* 0x000fe20000000000 */
[----:B------:R-:W-:-:S03]  /*17d0*/  FMUL R29, R29, R34 ;  /* 0x000000221d1d7220 */ /* 0x000fc60000400000 */
[----:B------:R-:W-:Y:S01]  /*17e0*/  FADD R11, R14, R27 ;  /* 0x0000001b0e0b7221 */ /* 0x000fe20000000000 */
[----:B----4-:R-:W-:-:S03]  /*17f0*/  FMUL R30, R30, R15 ;  /* 0x0000000f1e1e7220 */ /* 0x010fc60000400000 */
        /* <DEDUP_REMOVED lines=12> */
.L_x_1339:
        /* <DEDUP_REMOVED lines=12> */
[----:B01----:R-:W-:Y:S05]  /*1980*/  CALL.REL.NOINC `($__internal_15_$__cuda_sm3x_div_rn_noftz_f32_slowpath) ;  /* 0x0000002c00c47944 */ /* 0x003fea0003c00000 */
[----:B------:R-:W-:-:S07]  /*1990*/  MOV R11, R5 ;  /* 0x00000005000b7202 */ /* 0x000fce0000000f00 */
.L_x_1278:
[----:B------:R-:W-:Y:S05]  /*19a0*/  BSYNC.RECONVERGENT B2 ;  /* 0x0000000000027941 */ /* 0x000fea0003800200 */
.L_x_1277:
        /* <DEDUP_REMOVED lines=12> */
[----:B01----:R-:W-:Y:S05]  /*1a70*/  CALL.REL.NOINC `($__internal_15_$__cuda_sm3x_div_rn_noftz_f32_slowpath) ;  /* 0x0000002c00887944 */ /* 0x003fea0003c00000 */
[----:B------:R-:W-:-:S07]  /*1a80*/  MOV R14, R5 ;  /* 0x00000005000e7202 */ /* 0x000fce0000000f00 */
.L_x_1280:
[----:B------:R-:W-:Y:S05]  /*1a90*/  BSYNC.RECONVERGENT B2 ;  /* 0x0000000000027941 */ /* 0x000fea0003800200 */
.L_x_1279:
        /* <DEDUP_REMOVED lines=14> */
.L_x_1282:
[----:B------:R-:W-:Y:S05]  /*1b80*/  BSYNC.RECONVERGENT B2 ;  /* 0x0000000000027941 */ /* 0x000fea0003800200 */
.L_x_1281:
        /* <DEDUP_REMOVED lines=14> */
.L_x_1284:
[----:B------:R-:W-:Y:S05]  /*1c70*/  BSYNC.RECONVERGENT B2 ;  /* 0x0000000000027941 */ /* 0x000fea0003800200 */
.L_x_1283:
        /* <DEDUP_REMOVED lines=14> */
.L_x_1286:
[----:B------:R-:W-:Y:S05]  /*1d60*/  BSYNC.RECONVERGENT B2 ;  /* 0x0000000000027941 */ /* 0x000fea0003800200 */
.L_x_1285:
        /* <DEDUP_REMOVED lines=14> */
.L_x_1288:
[----:B------:R-:W-:Y:S05]  /*1e50*/  BSYNC.RECONVERGENT B2 ;  /* 0x0000000000027941 */ /* 0x000fea0003800200 */
.L_x_1287:
        /* <DEDUP_REMOVED lines=14> */
.L_x_1290:
[----:B------:R-:W-:Y:S05]  /*1f40*/  BSYNC.RECONVERGENT B2 ;  /* 0x0000000000027941 */ /* 0x000fea0003800200 */
.L_x_1289:
        /* <DEDUP_REMOVED lines=14> */
.L_x_1292:
[----:B------:R-:W-:Y:S05]  /*2030*/  BSYNC.RECONVERGENT B2 ;  /* 0x0000000000027941 */ /* 0x000fea0003800200 */
.L_x_1291:
        /* <DEDUP_REMOVED lines=14> */
.L_x_1294:
[----:B------:R-:W-:Y:S05]  /*2120*/  BSYNC.RECONVERGENT B2 ;  /* 0x0000000000027941 */ /* 0x000fea0003800200 */
.L_x_1293:
        /* <DEDUP_REMOVED lines=14> */
.L_x_1296:
[----:B------:R-:W-:Y:S05]  /*2210*/  BSYNC.RECONVERGENT B2 ;  /* 0x0000000000027941 */ /* 0x000fea0003800200 */
.L_x_1295:
        /* <DEDUP_REMOVED lines=14> */
.L_x_1298:
[----:B------:R-:W-:Y:S05]  /*2300*/  BSYNC.RECONVERGENT B2 ;  /* 0x0000000000027941 */ /* 0x000fea0003800200 */
.L_x_1297:
        /* <DEDUP_REMOVED lines=14> */
.L_x_1300:
[----:B------:R-:W-:Y:S05]  /*23f0*/  BSYNC.RECONVERGENT B2 ;  /* 0x0000000000027941 */ /* 0x000fea0003800200 */
.L_x_1299:
        /* <DEDUP_REMOVED lines=14> */
.L_x_1302:
[----:B------:R-:W-:Y:S05]  /*24e0*/  BSYNC.RECONVERGENT B2 ;  /* 0x0000000000027941 */ /* 0x000fea0003800200 */
.L_x_1301:
        /* <DEDUP_REMOVED lines=14> */
.L_x_1304:
[----:B------:R-:W-:Y:S05]  /*25d0*/  BSYNC.RECONVERGENT B2 ;  /* 0x0000000000027941 */ /* 0x000fea0003800200 */
.L_x_1303:
        /* <DEDUP_REMOVED lines=14> */
.L_x_1306:
[----:B------:R-:W-:Y:S05]  /*26c0*/  BSYNC.RECONVERGENT B2 ;  /* 0x0000000000027941 */ /* 0x000fea0003800200 */
.L_x_1305:
        /* <DEDUP_REMOVED lines=14> */
.L_x_1308:
[----:B------:R-:W-:Y:S05]  /*27b0*/  BSYNC.RECONVERGENT B2 ;  /* 0x0000000000027941 */ /* 0x000fea0003800200 */
.L_x_1307:
        /* <DEDUP_REMOVED lines=14> */
.L_x_1310:
[----:B------:R-:W-:Y:S05]  /*28a0*/  BSYNC.RECONVERGENT B2 ;  /* 0x0000000000027941 */ /* 0x000fea0003800200 */
.L_x_1309:
        /* <DEDUP_REMOVED lines=14> */
.L_x_1312:
[----:B------:R-:W-:Y:S05]  /*2990*/  BSYNC.RECONVERGENT B2 ;  /* 0x0000000000027941 */ /* 0x000fea0003800200 */
.L_x_1311:
        /* <DEDUP_REMOVED lines=14> */
.L_x_1314:
[----:B------:R-:W-:Y:S05]  /*2a80*/  BSYNC.RECONVERGENT B2 ;  /* 0x0000000000027941 */ /* 0x000fea0003800200 */
.L_x_1313:
        /* <DEDUP_REMOVED lines=14> */
.L_x_1316:
[----:B------:R-:W-:Y:S05]  /*2b70*/  BSYNC.RECONVERGENT B2 ;  /* 0x0000000000027941 */ /* 0x000fea0003800200 */
.L_x_1315:
        /* <DEDUP_REMOVED lines=14> */
.L_x_1318:
[----:B------:R-:W-:Y:S05]  /*2c60*/  BSYNC.RECONVERGENT B2 ;  /* 0x0000000000027941 */ /* 0x000fea0003800200 */
.L_x_1317:
        /* <DEDUP_REMOVED lines=14> */
.L_x_1320:
[----:B------:R-:W-:Y:S05]  /*2d50*/  BSYNC.RECONVERGENT B2 ;  /* 0x0000000000027941 */ /* 0x000fea0003800200 */
.L_x_1319:
        /* <DEDUP_REMOVED lines=14> */
.L_x_1322:
[----:B------:R-:W-:Y:S05]  /*2e40*/  BSYNC.RECONVERGENT B2 ;  /* 0x0000000000027941 */ /* 0x000fea0003800200 */
.L_x_1321:
        /* <DEDUP_REMOVED lines=14> */
.L_x_1324:
[----:B------:R-:W-:Y:S05]  /*2f30*/  BSYNC.RECONVERGENT B2 ;  /* 0x0000000000027941 */ /* 0x000fea0003800200 */
.L_x_1323:
        /* <DEDUP_REMOVED lines=13> */
.L_x_1326:
[----:B------:R-:W-:Y:S05]  /*3010*/  BSYNC.RECONVERGENT B2 ;  /* 0x0000000000027941 */ /* 0x000fea0003800200 */
.L_x_1325:
        /* <DEDUP_REMOVED lines=8> */
[----:B------:R-:W-:-:S02]  /*30a0*/  F2FP.F16.F32.PACK_AB R0, R15, R0 ;  /* 0x000000000f00723e */ /* 0x000fc400000000ff */
[----:B------:R-:W-:Y:S02]  /*30b0*/  F2FP.F16.F32.PACK_AB R6, R7, R6 ;  /* 0x000000060706723e */ /* 0x000fe400000000ff */
[----:B------:R-:W-:Y:S02]  /*30c0*/  IADD3 R13, PT, PT, R29, R13, RZ ;  /* 0x0000000d1d0d7210 */ /* 0x000fe40007ffe0ff */
[----:B------:R-:W-:Y:S02]  /*30d0*/  LEA R12, P0, R28, UR40, 0x1 ;  /* 0x000000281c0c7c11 */ /* 0x000fe4000f8008ff */
[----:B------:R-:W-:Y:S02]  /*30e0*/  R2UR UR6, R32 ;  /* 0x00000000200672ca */ /* 0x000fe400000e0000 */
[----:B------:R-:W-:Y:S02]  /*30f0*/  LEA.HI.X R13, R28, UR41, R13, 0x1, P0 ;  /* 0x000000291c0d7c11 */ /* 0x000fe400080f0c0d */
[----:B------:R-:W-:-:S02]  /*3100*/  IADD3 R40, P0, PT, R37, R40, RZ ;  /* 0x0000002825287210 */ /* 0x000fc40007f1e0ff */
[C---:B------:R-:W-:Y:S01]  /*3110*/  R2UR UR7, R33.reuse ;  /* 0x00000000210772ca */ /* 0x040fe200000e0000 */
[----:B------:R2:W-:Y:S01]  /*3120*/  STG.E.U16 desc[UR8][R12.64+0x80], R0 ;  /* 0x000080000c007986 */ /* 0x0005e2000c101508 */
[----:B------:R-:W-:Y:S02]  /*3130*/  R2UR UR10, R32 ;  /* 0x00000000200a72ca */ /* 0x000fe400000e0000 */
[----:B------:R-:W-:Y:S01]  /*3140*/  R2UR UR11, R33 ;  /* 0x00000000210b72ca */ /* 0x000fe200000e0000 */
[----:B------:R-:W-:Y:S01]  /*3150*/  STG.E.U16 desc[UR8][R12.64+0x200], R6 ;  /* 0x000200060c007986 */ /* 0x000fe2000c101508 */
[----:B------:R-:W-:Y:S02]  /*3160*/  PRMT R15, R0, 0x7632, R15 ;  /* 0x00007632000f7816 */ /* 0x000fe4000000000f */
[----:B------:R-:W-:Y:S02]  /*3170*/  F2FP.F16.F32.PACK_AB R2, R3, R2 ;  /* 0x000000020302723e */ /* 0x000fe400000000ff */
[----:B------:R-:W-:-:S02]  /*3180*/  LEA.HI.X.SX32 R42, R37, R42, 0x1, P0 ;  /* 0x0000002a252a7211 */ /* 0x000fc400000f0eff */
[----:B------:R-:W-:Y:S01]  /*3190*/  ISETP.GE.U32.AND P0, PT, R40, UR44, PT ;  /* 0x0000002c28007c0c */ /* 0x000fe2000bf06070 */
[----:B------:R3:W-:Y:S01]  /*31a0*/  STG.E.U16 desc[UR4][R12.64+0x100], R2 ;  /* 0x000100020c007986 */ /* 0x0007e2000c101504 */
[----:B--2---:R-:W-:Y:S02]  /*31b0*/  PRMT R0, R6, 0x7632, R0 ;  /* 0x0000763206007816 */ /* 0x004fe40000000000 */
[----:B------:R-:W-:Y:S01]  /*31c0*/  F2FP.F16.F32.PACK_AB R8, R9, R8 ;  /* 0x000000080908723e */ /* 0x000fe200000000ff */
[----:B------:R-:W-:Y:S01]  /*31d0*/  STG.E.U16 desc[UR10][R12.64+0xc0], R15 ;  /* 0x0000c00f0c007986 */ /* 0x000fe2000c10150a */
[----:B------:R-:W-:Y:S02]  /*31e0*/  F2FP.F16.F32.PACK_AB R16, R19, R16 ;  /* 0x000000101310723e */ /* 0x000fe400000000ff */
[----:B------:R-:W-:Y:S01]  /*31f0*/  F2FP.F16.F32.PACK_AB R18, R21, R18 ;  /* 0x000000121512723e */ /* 0x000fe200000000ff */
[----:B------:R2:W-:Y:S01]  /*3200*/  STG.E.U16 desc[UR4][R12.64+0x240], R0 ;  /* 0x000240000c007986 */ /* 0x0005e2000c101504 */
[----:B------:R-:W-:-:S02]  /*3210*/  R2UR UR12, R32 ;  /* 0x00000000200c72ca */ /* 0x000fc400000e0000 */
[C---:B------:R-:W-:Y:S01]  /*3220*/  R2UR UR13, R33.reuse ;  /* 0x00000000210d72ca */ /* 0x040fe200000e0000 */
[----:B------:R-:W-:Y:S01]  /*3230*/  STG.E.U16 desc[UR6][R12.64+0x280], R8 ;  /* 0x000280080c007986 */ /* 0x000fe2000c101506 */
[----:B------:R-:W-:Y:S02]  /*3240*/  R2UR UR14, R32 ;  /* 0x00000000200e72ca */ /* 0x000fe400000e0000 */
[----:B------:R-:W-:Y:S01]  /*3250*/  R2UR UR15, R33 ;  /* 0x00000000210f72ca */ /* 0x000fe200000e0000 */
[----:B------:R-:W-:Y:S01]  /*3260*/  STG.E.U16 desc[UR4][R12.64+0x380], R16 ;  /* 0x000380100c007986 */ /* 0x000fe2000c101504 */
[----:B------:R-:W-:Y:S02]  /*3270*/  PRMT R3, R2, 0x7632, R3 ;  /* 0x0000763202037816 */ /* 0x000fe40000000003 */
[----:B------:R-:W-:Y:S01]  /*3280*/  ISETP.GE.AND.EX P0, PT, R42, UR45, PT, P0 ;  /* 0x0000002d2a007c0c */ /* 0x000fe2000bf06300 */
[----:B------:R-:W-:Y:S01]  /*3290*/  STG.E.U16 desc[UR8][R12.64+0x400], R18 ;  /* 0x000400120c007986 */ /* 0x000fe2000c101508 */
[----:B------:R-:W-:-:S02]  /*32a0*/  F2FP.F16.F32.PACK_AB R11, R14, R11 ;  /* 0x0000000b0e0b723e */ /* 0x000fc400000000ff */
[----:B---3--:R-:W-:Y:S01]  /*32b0*/  PRMT R2, R8, 0x7632, R2 ;  /* 0x0000763208027816 */ /* 0x008fe20000000002 */
[----:B------:R-:W-:Y:S01]  /*32c0*/  STG.E.U16 desc[UR6][R12.64+0x140], R3 ;  /* 0x000140030c007986 */ /* 0x000fe2000c101506 */
[----:B------:R-:W-:Y:S02]  /*32d0*/  PRMT R6, R16, 0x7632, R6 ;  /* 0x0000763210067816 */ /* 0x000fe40000000006 */
[----:B--2---:R-:W-:Y:S01]  /*32e0*/  PRMT R0, R18, 0x7632, R0 ;  /* 0x0000763212007816 */ /* 0x004fe20000000000 */
[----:B------:R2:W-:Y:S01]  /*32f0*/  STG.E.U16 desc[UR4][R12.64], R11 ;  /* 0x0000000b0c007986 */ /* 0x0005e2000c101504 */
[----:B------:R-:W-:Y:S02]  /*3300*/  F2FP.F16.F32.PACK_AB R4, R4, R35 ;  /* 0x000000230404723e */ /* 0x000fe400000000ff */
[----:B------:R-:W-:Y:S01]  /*3310*/  F2FP.F16.F32.PACK_AB R10, R17, R10 ;  /* 0x0000000a110a723e */ /* 0x000fe200000000ff */
[----:B------:R3:W-:Y:S01]  /*3320*/  STG.E.U16 desc[UR10][R12.64+0x2c0], R2 ;  /* 0x0002c0020c007986 */ /* 0x0007e2000c10150a */
[----:B------:R-:W-:-:S02]  /*3330*/  F2FP.F16.F32.PACK_AB R20, R23, R20 ;  /* 0x000000141714723e */ /* 0x000fc400000000ff */
[----:B------:R-:W-:Y:S01]  /*3340*/  F2FP.F16.F32.PACK_AB R22, R25, R22 ;  /* 0x000000161916723e */ /* 0x000fe200000000ff */
[----:B------:R4:W-:Y:S01]  /*3350*/  STG.E.U16 desc[UR6][R12.64+0x3c0], R6 ;  /* 0x0003c0060c007986 */ /* 0x0009e2000c101506 */
[----:B------:R-:W-:Y:S02]  /*3360*/  F2FP.F16.F32.PACK_AB R24, R27, R24 ;  /* 0x000000181b18723e */ /* 0x000fe400000000ff */
[----:B------:R-:W-:Y:S01]  /*3370*/  PRMT R14, R11, 0x7632, R14 ;  /* 0x000076320b0e7816 */ /* 0x000fe2000000000e */
[----:B------:R5:W-:Y:S01]  /*3380*/  STG.E.U16 desc[UR10][R12.64+0x440], R0 ;  /* 0x000440000c007986 */ /* 0x000be2000c10150a */
[----:B--2---:R-:W-:Y:S02]  /*3390*/  PRMT R11, R4, 0x7632, R11 ;  /* 0x00007632040b7816 */ /* 0x004fe4000000000b */
[----:B------:R-:W-:Y:S01]  /*33a0*/  PRMT R3, R10, 0x7632, R3 ;  /* 0x000076320a037816 */ /* 0x000fe20000000003 */
[----:B------:R2:W-:Y:S01]  /*33b0*/  STG.E.U16 desc[UR6][R12.64+0x40], R14 ;  /* 0x0000400e0c007986 */ /* 0x0005e2000c101506 */
[----:B---3--:R-:W-:-:S02]  /*33c0*/  PRMT R2, R20, 0x7632, R2 ;  /* 0x0000763214027816 */ /* 0x008fc40000000002 */
[----:B------:R-:W-:Y:S01]  /*33d0*/  F2FP.F16.F32.PACK_AB R5, RZ, R5 ;  /* 0x00000005ff05723e */ /* 0x000fe200000000ff */
[----:B------:R2:W-:Y:S01]  /*33e0*/  STG.E.U16 desc[UR12][R12.64+0x180], R4 ;  /* 0x000180040c007986 */ /* 0x0005e2000c10150c */
[----:B----4-:R-:W-:Y:S02]  /*33f0*/  PRMT R6, R22, 0x7632, R6 ;  /* 0x0000763216067816 */ /* 0x010fe40000000006 */
[----:B-----5:R-:W-:Y:S01]  /*3400*/  PRMT R0, R24, 0x7632, R0 ;  /* 0x0000763218007816 */ /* 0x020fe20000000000 */
        /* <DEDUP_REMOVED lines=12> */
.L_x_1276:
[----:B------:R-:W-:Y:S01]  /*34d0*/  HFMA2 R11, -RZ, RZ, 0, 1.847743988037109375e-06 ;  /* 0x0000001fff0b7431 */ /* 0x000fe200000001ff */
[----:B------:R-:W-:Y:S01]  /*34e0*/  BSSY B0, `(.L_x_1328) ;  /* 0x0000006000007945 */ /* 0x000fe20003800000 */
[----:B------:R-:W-:Y:S02]  /*34f0*/  MOV R12, 0x10 ;  /* 0x00000010000c7802 */ /* 0x000fe40000000f00 */
[----:B------:R-:W-:-:S07]  /*3500*/  MOV R15, 0xffffffff ;  /* 0xffffffff000f7802 */ /* 0x000fce0000000f00 */
[----:B0-----:R-:W-:Y:S05]  /*3510*/  WARPSYNC.COLLECTIVE R15, `(.L_x_1329) ;  /* 0x000000000f087348 */ /* 0x001fea0003c00000 */
[----:B------:R1:W2:Y:S02]  /*3520*/  SHFL.BFLY P6, R14, R13, R12, R11 ;  /* 0x0c00000c0d0e7389 */ /* 0x0002a400000c000b */
[----:B012---:R-:W-:Y:S05]  /*3530*/  ENDCOLLECTIVE ;  /* 0x000000000000791b */ /* 0x007fea0003800000 */
.L_x_1329:
[----:B------:R-:W-:Y:S05]  /*3540*/  BSYNC B0 ;  /* 0x0000000000007941 */ /* 0x000fea0003800000 */
.L_x_1328:
        /* <DEDUP_REMOVED lines=8> */
.L_x_1330:
[----:B------:R-:W-:Y:S01]  /*35d0*/  HFMA2 R12, -RZ, RZ, 0, 2.384185791015625e-07 ;  /* 0x00000004ff0c7431 */ /* 0x000fe200000001ff */
[----:B------:R-:W-:-:S04]  /*35e0*/  FMNMX R0, R13, R14, !PT ;  /* 0x0000000e0d007209 */ /* 0x000fc80007800000 */
[----:B------:R-:W-:-:S07]  /*35f0*/  MOV R13, R0 ;  /* 0x00000000000d7202 */ /* 0x000fce0000000f00 */
[----:B------:R-:W-:Y:S05]  /*3600*/  WARPSYNC.COLLECTIVE R15, `(.L_x_1331) ;  /* 0x000000000f087348 */ /* 0x000fea0003c00000 */
[----:B------:R0:W1:Y:S02]  /*3610*/  SHFL.BFLY P6, R14, R13, R12, R11 ;  /* 0x0c00000c0d0e7389 */ /* 0x00006400000c000b */
[----:B01----:R-:W-:Y:S05]  /*3620*/  ENDCOLLECTIVE ;  /* 0x000000000000791b */ /* 0x003fea0003800000 */
.L_x_1331:
[----:B------:R-:W-:Y:S01]  /*3630*/  HFMA2 R12, -RZ, RZ, 0, 1.1920928955078125e-07 ;  /* 0x00000002ff0c7431 */ /* 0x000fe200000001ff */
[----:B------:R-:W-:-:S04]  /*3640*/  FMNMX R2, R0, R14, !PT ;  /* 0x0000000e00027209 */ /* 0x000fc80007800000 */
[----:B------:R-:W-:-:S07]  /*3650*/  MOV R13, R2 ;  /* 0x00000002000d7202 */ /* 0x000fce0000000f00 */
[----:B------:R-:W-:Y:S05]  /*3660*/  WARPSYNC.COLLECTIVE R15, `(.L_x_1332) ;  /* 0x000000000f087348 */ /* 0x000fea0003c00000 */
[----:B------:R0:W1:Y:S02]  /*3670*/  SHFL.BFLY P6, R14, R13, R12, R11 ;  /* 0x0c00000c0d0e7389 */ /* 0x00006400000c000b */
[----:B01----:R-:W-:Y:S05]  /*3680*/  ENDCOLLECTIVE ;  /* 0x000000000000791b */ /* 0x003fea0003800000 */
.L_x_1332:
[----:B------:R-:W-:Y:S01]  /*3690*/  HFMA2 R12, -RZ, RZ, 0, 5.9604644775390625e-08 ;  /* 0x00000001ff0c7431 */ /* 0x000fe200000001ff */
[----:B------:R-:W-:-:S04]  /*36a0*/  FMNMX R3, R2, R14, !PT ;  /* 0x0000000e02037209 */ /* 0x000fc80007800000 */
[----:B------:R-:W-:-:S07]  /*36b0*/  MOV R13, R3 ;  /* 0x00000003000d7202 */ /* 0x000fce0000000f00 */
[----:B------:R-:W-:Y:S05]  /*36c0*/  WARPSYNC.COLLECTIVE R15, `(.L_x_1333) ;  /* 0x000000000f087348 */ /* 0x000fea0003c00000 */
[----:B------:R0:W1:Y:S02]  /*36d0*/  SHFL.BFLY P6, R14, R13, R12, R11 ;  /* 0x0c00000c0d0e7389 */ /* 0x00006400000c000b */
[----:B01----:R-:W-:Y:S05]  /*36e0*/  ENDCOLLECTIVE ;  /* 0x000000000000791b */ /* 0x003fea0003800000 */
.L_x_1333:
[----:B------:R-:W-:-:S05]  /*36f0*/  FMNMX R14, R3, R14, !PT ;  /* 0x0000000e030e7209 */ /* 0x000fca0007800000 */
[--C-:B------:R-:W-:Y:S01]  /*3700*/  FADD R0, R8, -R14.reuse ;  /* 0x8000000e08007221 */ /* 0x100fe20000000000 */
        /* <DEDUP_REMOVED lines=88> */
[----:B------:R-:W0:Y:S01]  /*3c90*/  MUFU.EX2 R17, R17 ;  /* 0x0000001100117308 */ /* 0x000e220000000800 */
[----:B-1----:R-:W-:Y:S02]  /*3ca0*/  FMUL R7, R7, R10 ;  /* 0x0000000a07077220 */ /* 0x002fe40000400000 */
        /* <DEDUP_REMOVED lines=68> */
[----:B------:R-:W-:Y:S02]  /*40f0*/  FADD R24, R25, -12583039 ;  /* 0xcb40007f19187421 */ /* 0x000fe40000000000 */
[----:B------:R-:W-:Y:S02]  /*4100*/  FFMA R22, R11, 1.4426950216293334961, -R22 ;  /* 0x3fb8aa3b0b167823 */ /* 0x000fe40000000816 */
[----:B------:R-:W-:Y:S02]  /*4110*/  FFMA R24, R23, 1.4426950216293334961, -R24 ;  /* 0x3fb8aa3b17187823 */ /* 0x000fe40000000818 */
[----:B------:R-:W-:Y:S01]  /*4120*/  FFMA R11, R11, 1.925963033500011079e-08, R22 ;  /* 0x32a570600b0b7823 */ /* 0x000fe20000000016 */
[----:B------:R-:W-:Y:S01]  /*4130*/  SHF.L.U32 R22, R27, 0x17, RZ ;  /* 0x000000171b167819 */ /* 0x000fe200000006ff */
[----:B------:R-:W-:Y:S01]  /*4140*/  FFMA R26, R23, 1.925963033500011079e-08, R24 ;  /* 0x32a57060171a7823 */ /* 0x000fe20000000018 */
[----:B------:R-:W-:-:S03]  /*4150*/  SHF.L.U32 R23, R25, 0x17, RZ ;  /* 0x0000001719177819 */ /* 0x000fc600000006ff */
[----:B------:R-:W0:Y:S08]  /*4160*/  MUFU.EX2 R11, R11 ;  /* 0x0000000b000b7308 */ /* 0x000e300000000800 */
[----:B------:R-:W1:Y:S01]  /*4170*/  MUFU.EX2 R26, R26 ;  /* 0x0000001a001a7308 */ /* 0x000e620000000800 */
[----:B0-----:R-:W-:Y:S01]  /*4180*/  FMUL R22, R22, R11 ;  /* 0x0000000b16167220 */ /* 0x001fe20000400000 */
[----:B------:R-:W-:-:S04]  /*4190*/  FFMA.SAT R11, R12, R35, 0.5 ;  /* 0x3f0000000c0b7423 */ /* 0x000fc80000002023 */
[----:B------:R-:W-:Y:S01]  /*41a0*/  FFMA.RM R11, R11, R36, 12582913 ;  /* 0x4b4000010b0b7423 */ /* 0x000fe20000004024 */
[----:B-1----:R-:W-:-:S03]  /*41b0*/  FMUL R23, R23, R26 ;  /* 0x0000001a17177220 */ /* 0x002fc60000400000 */
        /* <DEDUP_REMOVED lines=55> */
[----:B0-----:R-:W-:Y:S01]  /*4530*/  FMUL R29, R11, R34 ;  /* 0x000000220b1d7220 */ /* 0x001fe20000400000 */
[----:B------:R-:W-:Y:S02]  /*4540*/  FADD R11, R35, -12583039 ;  /* 0xcb40007f230b7421 */ /* 0x000fe40000000000 */
[----:B------:R-:W-:Y:S02]  /*4550*/  FADD R13, R12, R7 ;  /* 0x000000070c0d7221 */ /* 0x000fe40000000000 */
[C---:B------:R-:W-:Y:S02]  /*4560*/  FFMA R11, R14.reuse, 1.4426950216293334961, -R11 ;  /* 0x3fb8aa3b0e0b7823 */ /* 0x040fe4000000080b */
[----:B------:R-:W-:Y:S02]  /*4570*/  FADD R12, R13, R8 ;  /* 0x000000080d0c7221 */ /* 0x000fe40000000000 */
[----:B------:R-:W-:-:S02]  /*4580*/  FFMA R11, R14, 1.925963033500011079e-08, R11 ;  /* 0x32a570600e0b7823 */ /* 0x000fc4000000000b */
[----:B------:R-:W-:-:S04]  /*4590*/  FADD R13, R12, R9 ;  /* 0x000000090c0d7221 */ /* 0x000fc80000000000 */
[----:B------:R-:W-:Y:S01]  /*45a0*/  FADD R13, R13, R10 ;  /* 0x0000000a0d0d7221 */ /* 0x000fe20000000000 */
[----:B------:R-:W0:Y:S03]  /*45b0*/  MUFU.EX2 R11, R11 ;  /* 0x0000000b000b7308 */ /* 0x000e260000000800 */
[----:B------:R-:W-:-:S04]  /*45c0*/  FADD R12, R13, R16 ;  /* 0x000000100d0c7221 */ /* 0x000fc80000000000 */
[----:B------:R-:W-:-:S04]  /*45d0*/  FADD R13, R12, R17 ;  /* 0x000000110c0d7221 */ /* 0x000fc80000000000 */
[----:B------:R-:W-:-:S04]  /*45e0*/  FADD R12, R13, R18 ;  /* 0x000000120d0c7221 */ /* 0x000fc80000000000 */
[----:B------:R-:W-:Y:S01]  /*45f0*/  FADD R13, R12, R19 ;  /* 0x000000130c0d7221 */ /* 0x000fe20000000000 */
[----:B0-----:R-:W-:Y:S01]  /*4600*/  FMUL R30, R30, R11 ;  /* 0x0000000b1e1e7220 */ /* 0x001fe20000400000 */
[----:B------:R-:W-:Y:S02]  /*4610*/  HFMA2 R11, -RZ, RZ, 0, 1.847743988037109375e-06 ;  /* 0x0000001fff0b7431 */ /* 0x000fe400000001ff */
        /* <DEDUP_REMOVED lines=10> */
[----:B------:R-:W-:-:S03]  /*46c0*/  MOV R12, 0x10 ;  /* 0x00000010000c7802 */ /* 0x000fc60000000f00 */
[----:B------:R-:W-:-:S07]  /*46d0*/  FADD R13, R13, R30 ;  /* 0x0000001e0d0d7221 */ /* 0x000fce0000000000 */
[----:B------:R-:W-:Y:S05]  /*46e0*/  WARPSYNC.COLLECTIVE R15, `(.L_x_1334) ;  /* 0x000000000f087348 */ /* 0x000fea0003c00000 */
[----:B------:R0:W1:Y:S02]  /*46f0*/  SHFL.BFLY P6, R14, R13, R12, R11 ;  /* 0x0c00000c0d0e7389 */ /* 0x00006400000c000b */
[----:B01----:R-:W-:Y:S05]  /*4700*/  ENDCOLLECTIVE ;  /* 0x000000000000791b */ /* 0x003fea0003800000 */
.L_x_1334:
[----:B------:R-:W-:Y:S02]  /*4710*/  HFMA2 R12, -RZ, RZ, 0, 4.76837158203125e-07 ;  /* 0x00000008ff0c7431 */ /* 0x000fe400000001ff */
[----:B------:R-:W-:-:S05]  /*4720*/  FADD R31, R13, R14 ;  /* 0x0000000e0d1f7221 */ /* 0x000fca0000000000 */
[----:B------:R-:W-:-:S07]  /*4730*/  MOV R13, R31 ;  /* 0x0000001f000d7202 */ /* 0x000fce0000000f00 */
[----:B------:R-:W-:Y:S05]  /*4740*/  WARPSYNC.COLLECTIVE R15, `(.L_x_1335) ;  /* 0x000000000f087348 */ /* 0x000fea0003c00000 */
[----:B------:R0:W1:Y:S02]  /*4750*/  SHFL.BFLY P6, R14, R13, R12, R11 ;  /* 0x0c00000c0d0e7389 */ /* 0x00006400000c000b */
[----:B01----:R-:W-:Y:S05]  /*4760*/  ENDCOLLECTIVE ;  /* 0x000000000000791b */ /* 0x003fea0003800000 */
.L_x_1335:
[----:B------:R-:W-:Y:S02]  /*4770*/  HFMA2 R12, -RZ, RZ, 0, 2.384185791015625e-07 ;  /* 0x00000004ff0c7431 */ /* 0x000fe400000001ff */
[----:B------:R-:W-:-:S05]  /*4780*/  FADD R34, R31, R14 ;  /* 0x0000000e1f227221 */ /* 0x000fca0000000000 */
[----:B------:R-:W-:-:S07]  /*4790*/  MOV R13, R34 ;  /* 0x00000022000d7202 */ /* 0x000fce0000000f00 */
[----:B------:R-:W-:Y:S05]  /*47a0*/  WARPSYNC.COLLECTIVE R15, `(.L_x_1336) ;  /* 0x000000000f087348 */ /* 0x000fea0003c00000 */
[----:B------:R0:W1:Y:S02]  /*47b0*/  SHFL.BFLY P6, R14, R13, R12, R11 ;  /* 0x0c00000c0d0e7389 */ /* 0x00006400000c000b */
[----:B01----:R-:W-:Y:S05]  /*47c0*/  ENDCOLLECTIVE ;  /* 0x000000000000791b */ /* 0x003fea0003800000 */
.L_x_1336:
[----:B------:R-:W-:Y:S02]  /*47d0*/  HFMA2 R12, -RZ, RZ, 0, 1.1920928955078125e-07 ;  /* 0x00000002ff0c7431 */ /* 0x000fe400000001ff */
[----:B------:R-:W-:-:S05]  /*47e0*/  FADD R35, R34, R14 ;  /* 0x0000000e22237221 */ /* 0x000fca0000000000 */
[----:B------:R-:W-:-:S07]  /*47f0*/  MOV R13, R35 ;  /* 0x00000023000d7202 */ /* 0x000fce0000000f00 */
[----:B------:R-:W-:Y:S05]  /*4800*/  WARPSYNC.COLLECTIVE R15, `(.L_x_1337) ;  /* 0x000000000f087348 */ /* 0x000fea0003c00000 */
[----:B------:R0:W1:Y:S02]  /*4810*/  SHFL.BFLY P6, R14, R13, R12, R11 ;  /* 0x0c00000c0d0e7389 */ /* 0x00006400000c000b */
[----:B01----:R-:W-:Y:S05]  /*4820*/  ENDCOLLECTIVE ;  /* 0x000000000000791b */ /* 0x003fea0003800000 */
.L_x_1337:
[----:B------:R-:W-:Y:S02]  /*4830*/  HFMA2 R12, -RZ, RZ, 0, 5.9604644775390625e-08 ;  /* 0x00000001ff0c7431 */ /* 0x000fe400000001ff */
[----:B------:R-:W-:-:S05]  /*4840*/  FADD R36, R35, R14 ;  /* 0x0000000e23247221 */ /* 0x000fca0000000000 */
[----:B------:R-:W-:-:S07]  /*4850*/  MOV R13, R36 ;  /* 0x00000024000d7202 */ /* 0x000fce0000000f00 */
[----:B------:R-:W-:Y:S05]  /*4860*/  WARPSYNC.COLLECTIVE R15, `(.L_x_1338) ;  /* 0x000000000f087348 */ /* 0x000fea0003c00000 */
[----:B------:R0:W1:Y:S02]  /*4870*/  SHFL.BFLY P6, R14, R13, R12, R11 ;  /* 0x0c00000c0d0e7389 */ /* 0x00006400000c000b */
[----:B01----:R-:W-:Y:S05]  /*4880*/  ENDCOLLECTIVE ;  /* 0x000000000000791b */ /* 0x003fea0003800000 */
.L_x_1338:
[----:B------:R-:W-:Y:S05]  /*4890*/  BRA `(.L_x_1339) ;  /* 0xffffffd000087947 */ /* 0x000fea000383ffff */
        .weak           $__internal_15_$__cuda_sm3x_div_rn_noftz_f32_slowpath
        .type           $__internal_15_$__cuda_sm3x_div_rn_noftz_f32_slowpath,@function
        .size           $__internal_15_$__cuda_sm3x_div_rn_noftz_f32_slowpath,(.L_x_15332 - $__internal_15_$__cuda_sm3x_div_rn_noftz_f32_slowpath)
$__internal_15_$__cuda_sm3x_div_rn_noftz_f32_slowpath:
        /* <DEDUP_REMOVED lines=34> */
.L_x_1341:
[----:B------:R-:W-:Y:S01]  /*4ac0*/  LEA R39, R13, 0xc0800000, 0x17 ;  /* 0xc08000000d277811 */ /* 0x000fe200078eb8ff */
[----:B------:R-:W-:Y:S03]  /*4ad0*/  BSSY.RECONVERGENT B1, `(.L_x_1346) ;  /* 0x0000036000017945 */ /* 0x000fe60003800200 */
[----:B------:R-:W-:Y:S02]  /*4ae0*/  IADD3 R41, PT, PT, -R39, R12, RZ ;  /* 0x0000000c27297210 */ /* 0x000fe40007ffe1ff */
[----:B------:R-:W-:Y:S02]  /*4af0*/  IADD3 R12, PT, PT, R43, -0x7f, RZ ;  /* 0xffffff812b0c7810 */ /* 0x000fe40007ffe0ff */
[----:B------:R-:W0:Y:S01]  /*4b00*/  MUFU.RCP R44, R41 ;  /* 0x00000029002c7308 */ /* 0x000e220000001000 */
[----:B------:R-:W-:Y:S01]  /*4b10*/  FADD.FTZ R46, -R41, -RZ ;  /* 0x800000ff292e7221 */ /* 0x000fe20000010100 */
[C---:B------:R-:W-:Y:S01]  /*4b20*/  IADD3 R13, PT, PT, R12.reuse, 0x7f, -R13 ;  /* 0x0000007f0c0d7810 */ /* 0x040fe20007ffe80d */
[----:B------:R-:W-:-:S03]  /*4b30*/  IMAD R5, R12, -0x800000, R5 ;  /* 0xff8000000c057824 */ /* 0x000fc600078e0205 */
        /* <DEDUP_REMOVED lines=23> */
[C---:B------:R-:W-:Y:S02]  /*4cb0*/  ISETP.NE.AND P2, PT, R41.reuse, RZ, PT ;  /* 0x000000ff2900720c */ /* 0x040fe40003f45270 */
        /* <DEDUP_REMOVED lines=19> */
.L_x_1348:
[----:B------:R-:W-:-:S04]  /*4df0*/  LOP3.LUT R5, R5, 0x80000000, RZ, 0xc0, !PT ;  /* 0x8000000005057812 */ /* 0x000fc800078ec0ff */
[----:B------:R-:W-:Y:S01]  /*4e00*/  LOP3.LUT R5, R5, 0x7f800000, RZ, 0xfc, !PT ;  /* 0x7f80000005057812 */ /* 0x000fe200078efcff */
[----:B------:R-:W-:Y:S06]  /*4e10*/  BRA `(.L_x_1349) ;  /* 0x0000000000047947 */ /* 0x000fec0003800000 */
.L_x_1347:
[----:B------:R-:W-:-:S07]  /*4e20*/  LEA R5, R13, R5, 0x17 ;  /* 0x000000050d057211 */ /* 0x000fce00078eb8ff */
.L_x_1349:
[----:B------:R-:W-:Y:S05]  /*4e30*/  BSYNC.RECONVERGENT B1 ;  /* 0x0000000000017941 */ /* 0x000fea0003800200 */
.L_x_1346:
[----:B------:R-:W-:Y:S05]  /*4e40*/  BRA `(.L_x_1350) ;  /* 0x0000000000207947 */ /* 0x000fea0003800000 */
.L_x_1345:
[----:B------:R-:W-:-:S04]  /*4e50*/  LOP3.LUT R5, R12, 0x80000000, R5, 0x48, !PT ;  /* 0x800000000c057812 */ /* 0x000fc800078e4805 */
[----:B------:R-:W-:Y:S01]  /*4e60*/  LOP3.LUT R5, R5, 0x7f800000, RZ, 0xfc, !PT ;  /* 0x7f80000005057812 */ /* 0x000fe200078efcff */
[----:B------:R-:W-:Y:S06]  /*4e70*/  BRA `(.L_x_1350) ;  /* 0x0000000000147947 */ /* 0x000fec0003800000 */
.L_x_1344:
[----:B------:R-:W-:Y:S01]  /*4e80*/  LOP3.LUT R5, R12, 0x80000000, R5, 0x48, !PT ;  /* 0x800000000c057812 */ /* 0x000fe200078e4805 */
[----:B------:R-:W-:Y:S06]  /*4e90*/  BRA `(.L_x_1350) ;  /* 0x00000000000c7947 */ /* 0x000fec0003800000 */
.L_x_1343:
[----:B------:R-:W0:Y:S01]  /*4ea0*/  MUFU.RSQ R5, -QNAN ;  /* 0xffc0000000057908 */ /* 0x000e220000001400 */
[----:B------:R-:W-:Y:S05]  /*4eb0*/  BRA `(.L_x_1350) ;  /* 0x0000000000047947 */ /* 0x000fea0003800000 */
.L_x_1342:
[----:B------:R-:W-:-:S07]  /*4ec0*/  FADD.FTZ R5, R5, R12 ;  /* 0x0000000c05057221 */ /* 0x000fce0000010000 */
.L_x_1350:
[----:B------:R-:W-:Y:S05]  /*4ed0*/  BSYNC.RECONVERGENT B0 ;  /* 0x0000000000007941 */ /* 0x000fea0003800200 */
.L_x_1340:
[----:B------:R-:W-:Y:S01]  /*4ee0*/  HFMA2 R13, -RZ, RZ, 0, 0 ;  /* 0x00000000ff0d7431 */ /* 0x000fe200000001ff */
[----:B------:R-:W-:-:S04]  /*4ef0*/  MOV R12, R34 ;  /* 0x00000022000c7202 */ /* 0x000fc80000000f00 */
[----:B0-----:R-:W-:Y:S05]  /*4f00*/  RET.REL.NODEC R12 `(_ZN7oneflow4cuda7softmax15SoftmaxWarpImplI10SimpleLoadI6__halffE11SimpleStoreIS4_fEfLi1ELi25ELi32ELi1ELb0ELNS1_9AlgorithmE0EEEvT_T0_ll) ;  /* 0xffffffb00c3c7950 */ /* 0x001fea0003c3ffff */
.L_x_1351:
        /* <DEDUP_REMOVED lines=15> */
.L_x_15332:


//--------------------- .text._ZN7oneflow4cuda7softmax15SoftmaxWarpImplI10SimpleLoadI6__halffE11SimpleStoreIS4_fEfLi1ELi24ELi32ELi1ELb1ELNS1_9AlgorithmE0EEEvT_T0_ll --------------------------
	.section	.text._ZN7oneflow4cuda7softmax15SoftmaxWarpImplI10SimpleLoadI6__halffE11SimpleStoreIS4_fEfLi1ELi24ELi32ELi1ELb1ELNS1_9AlgorithmE0EEEvT_T0_ll,"ax",@progbits
	.align	128
        .global         _ZN7oneflow4cuda7softmax15SoftmaxWarpImplI10SimpleLoadI6__halffE11SimpleStoreIS4_fEfLi1ELi24ELi32ELi1ELb1ELNS1_9AlgorithmE0EEEvT_T0_ll
        .type           _ZN7oneflow4cuda7softmax15SoftmaxWarpImplI10SimpleLoadI6__halffE11SimpleStoreIS4_fEfLi1ELi24ELi32ELi1ELb1ELNS1_9AlgorithmE0EEEvT_T0_ll,@function
        .size           _ZN7oneflow4cuda7softmax15SoftmaxWarpImplI10SimpleLoadI6__halffE11SimpleStoreIS4_fEfLi1ELi24ELi32ELi1ELb1ELNS1_9AlgorithmE0EEEvT_T0_ll,(.L_x_15333 - _ZN7oneflow4cuda7softmax15SoftmaxWarpImplI10SimpleLoadI6__halffE11SimpleStoreIS4_fEfLi1ELi24ELi32ELi1ELb1ELNS1_9AlgorithmE0EEEvT_T0_ll)
        .other          _ZN7oneflow4cuda7softmax15SoftmaxWarpImplI10SimpleLoadI6__halffE11SimpleStoreIS4_fEfLi1ELi24ELi32ELi1ELb1ELNS1_9AlgorithmE0EEEvT_T0_ll,@"STO_CUDA_ENTRY STV_DEFAULT"
_ZN7oneflow4cuda7softmax15SoftmaxWarpImplI10SimpleLoadI6__halffE11SimpleStoreIS4_fEfLi1ELi24ELi32ELi1ELb1ELNS1_9AlgorithmE0EEEvT_T0_ll:
.text._ZN7oneflow4cuda7softmax15SoftmaxWarpImplI10SimpleLoadI6__halffE11SimpleStoreIS4_fEfLi1ELi24ELi32ELi1ELb1ELNS1_9AlgorithmE0EEEvT_T0_ll:
        /* <DEDUP_REMOVED lines=25> */
.L_x_1352:
        /* <DEDUP_REMOVED lines=37> */
.L_x_1403:
[----:B------:R-:W-:Y:S01]  /*03e0*/  ISETP.GE.U32.AND P0, PT, R36, UR44, PT ;  /* 0x0000002c24007c0c */ /* 0x000fe2000bf06070 */
[----:B------:R-:W-:Y:S01]  /*03f0*/  HFMA2 R3, -RZ, RZ, 0, 0 ;  /* 0x00000000ff037431 */ /* 0x000fe200000001ff */
[----:B------:R-:W-:Y:S01]  /*0400*/  ISETP.GE.U32.AND P3, PT, R40, UR44, PT ;  /* 0x0000002c28007c0c */ /* 0x000fe2000bf66070 */
[----:B-1----:R-:W-:Y:S01]  /*0410*/  IMAD R0, R38, UR42, RZ ;  /* 0x0000002a26007c24 */ /* 0x002fe2000f8e02ff */
[----:B------:R-:W-:Y:S02]  /*0420*/  ISETP.GE.AND.EX P0, PT, RZ, UR45, PT, P0 ;  /* 0x0000002dff007c0c */ /* 0x000fe4000bf06300 */
[----:B------:R-:W-:Y:S02]  /*0430*/  ISETP.GE.AND.EX P3, PT, RZ, UR45, PT, P3 ;  /* 0x0000002dff007c0c */ /* 0x000fe4000bf66330 */
[----:B------:R-:W-:Y:S02]  /*0440*/  MOV R2, R36 ;  /* 0x0000002400027202 */ /* 0x000fe40000000f00 */
[----:B------:R-:W-:-:S02]  /*0450*/  ISETP.GE.U32.AND P1, PT, R41, UR44, PT ;  /* 0x0000002c29007c0c */ /* 0x000fc4000bf26070 */
[----:B------:R-:W-:Y:S01]  /*0460*/  ISETP.GE.U32.AND P6, PT, R42, UR44, PT ;  /* 0x0000002c2a007c0c */ /* 0x000fe2000bfc6070 */
[C---:B------:R-:W-:Y:S01]  /*0470*/  IMAD.WIDE.U32 R4, R37.reuse, UR42, R2 ;  /* 0x0000002a25047c25 */ /* 0x040fe2000f8e0002 */
[----:B------:R-:W-:Y:S02]  /*0480*/  ISETP.GE.AND.EX P1, PT, RZ, UR45, PT, P1 ;  /* 0x0000002dff007c0c */ /* 0x000fe4000bf26310 */
[----:B------:R-:W-:Y:S01]  /*0490*/  ISETP.GE.AND.EX P6, PT, RZ, UR45, PT, P6 ;  /* 0x0000002dff007c0c */ /* 0x000fe2000bfc6360 */
[----:B------:R-:W-:Y:S01]  /*04a0*/  IMAD R3, R37, UR43, R0 ;  /* 0x0000002b25037c24 */ /* 0x000fe2000f8e0200 */
[----:B------:R-:W-:Y:S02]  /*04b0*/  @!P0 R2UR UR4, R30 ;  /* 0x000000001e0482ca */ /* 0x000fe400000e0000 */
[----:B------:R-:W-:Y:S02]  /*04c0*/  @!P0 R2UR UR5, R31 ;  /* 0x000000001f0582ca */ /* 0x000fe400000e0000 */
[----:B------:R-:W-:-:S02]  /*04d0*/  ISETP.GE.U32.AND P5, PT, R43, UR44, PT ;  /* 0x0000002c2b007c0c */ /* 0x000fc4000bfa6070 */
[----:B------:R-:W-:Y:S02]  /*04e0*/  IADD3 R3, PT, PT, R5, R3, RZ ;  /* 0x0000000305037210 */ /* 0x000fe40007ffe0ff */
[----:B------:R-:W-:Y:S02]  /*04f0*/  LEA R2, P2, R4, UR40, 0x1 ;  /* 0x0000002804027c11 */ /* 0x000fe4000f8408ff */
[----:B------:R-:W-:Y:S02]  /*0500*/  @!P3 R2UR UR6, R30 ;  /* 0x000000001e06b2ca */ /* 0x000fe400000e0000 */
[----:B------:R-:W-:Y:S02]  /*0510*/  @!P3 R2UR UR7, R31 ;  /* 0x000000001f07b2ca */ /* 0x000fe400000e0000 */
[----:B------:R-:W-:Y:S02]  /*0520*/  ISETP.GE.U32.AND P4, PT, R44, UR44, PT ;  /* 0x0000002c2c007c0c */ /* 0x000fe4000bf86070 */
[----:B------:R-:W-:-:S02]  /*0530*/  ISETP.GE.AND.EX P5, PT, RZ, UR45, PT, P5 ;  /* 0x0000002dff007c0c */ /* 0x000fc4000bfa6350 */
[----:B------:R-:W-:Y:S02]  /*0540*/  LEA.HI.X R3, R4, UR41, R3, 0x1, P2 ;  /* 0x0000002904037c11 */ /* 0x000fe400090f0c03 */
[----:B------:R-:W-:Y:S02]  /*0550*/  ISETP.GE.AND.EX P4, PT, RZ, UR45, PT, P4 ;  /* 0x0000002dff007c0c */ /* 0x000fe4000bf86340 */
[C---:B------:R-:W-:Y:S01]  /*0560*/  @!P1 R2UR UR8, R30.reuse ;  /* 0x000000001e0892ca */ /* 0x040fe200000e0000 */
[----:B------:R-:W2:Y:S01]  /*0570*/  @!P0 LDG.E.U16 R5, desc[UR4][R2.64] ;  /* 0x0000000402058981 */ /* 0x000ea2000c1e1500 */
[C---:B------:R-:W-:Y:S02]  /*0580*/  @!P1 R2UR UR9, R31.reuse ;  /* 0x000000001f0992ca */ /* 0x040fe400000e0000 */
[----:B------:R-:W-:Y:S01]  /*0590*/  @!P6 R2UR UR10, R30 ;  /* 0x000000001e0ae2ca */ /* 0x000fe200000e0000 */
[----:B------:R-:W3:Y:S01]  /*05a0*/  @!P3 LDG.E.U16 R0, desc[UR6][R2.64+0x40] ;  /* 0x000040060200b981 */ /* 0x000ee2000c1e1500 */
[----:B------:R-:W-:-:S02]  /*05b0*/  @!P6 R2UR UR11, R31 ;  /* 0x000000001f0be2ca */ /* 0x000fc400000e0000 */
        /* <DEDUP_REMOVED lines=8> */
[----:B0-----:R-:W-:-:S02]  /*0640*/  MOV R35, 0xff800000 ;  /* 0xff80000000237802 */ /* 0x001fc40000000f00 */
[----:B------:R-:W-:Y:S02]  /*0650*/  MOV R9, 0xff800000 ;  /* 0xff80000000097802 */ /* 0x000fe40000000f00 */
[----:B------:R-:W-:Y:S02]  /*0660*/  MOV R13, 0xff800000 ;  /* 0xff800000000d7802 */ /* 0x000fe40000000f00 */
[----:B------:R-:W-:Y:S02]  /*0670*/  ISETP.GE.U32.AND P2, PT, R45, UR44, PT ;  /* 0x0000002c2d007c0c */ /* 0x000fe4000bf46070 */
[----:B------:R-:W-:Y:S02]  /*0680*/  MOV R33, 0xff800000 ;  /* 0xff80000000217802 */ /* 0x000fe40000000f00 */
[----:B------:R-:W-:Y:S02]  /*0690*/  ISETP.GE.AND.EX P2, PT, RZ, UR45, PT, P2 ;  /* 0x0000002dff007c0c */ /* 0x000fe4000bf46320 */
[----:B------:R-:W-:-:S11]  /*06a0*/  MOV R32, 0xff800000 ;  /* 0xff80000000207802 */ /* 0x000fd60000000f00 */
[----:B------:R-:W-:Y:S02]  /*06b0*/  @!P2 R2UR UR4, R30 ;  /* 0x000000001e04a2ca */ /* 0x000fe400000e0000 */
[----:B------:R-:W-:-:S13]  /*06c0*/  @!P2 R2UR UR5, R31 ;  /* 0x000000001f05a2ca */ /* 0x000fda00000e0000 */
[----:B------:R-:W5:Y:S01]  /*06d0*/  @!P2 LDG.E.U16 R14, desc[UR4][R2.64+0x180] ;  /* 0x00018004020ea981 */ /* 0x000f62000c1e1500 */
[----:B--2---:R-:W-:Y:S02]  /*06e0*/  @!P0 HADD2.F32 R35, -RZ, R5.H0_H0 ;  /* 0x20000005ff238230 */ /* 0x004fe40000004100 */
[----:B---3--:R-:W-:-:S03]  /*06f0*/  @!P3 HADD2.F32 R9, -RZ, R0.H0_H0 ;  /* 0x20000000ff09b230 */ /* 0x008fc60000004100 */
[----:B------:R-:W-:-:S04]  /*0700*/  @!P0 FMNMX R13, R35, -INF , !PT ;  /* 0xff800000230d8809 */ /* 0x000fc80007800000 */
[----:B------:R-:W-:Y:S02]  /*0710*/  @!P3 FMNMX R13, R13, R9, !PT ;  /* 0x000000090d0db209 */ /* 0x000fe40007800000 */
[----:B------:R-:W-:Y:S01]  /*0720*/  ISETP.GE.U32.AND P3, PT, R46, UR44, PT ;  /* 0x0000002c2e007c0c */ /* 0x000fe2000bf66070 */
[----:B----4-:R-:W-:-:S03]  /*0730*/  @!P1 HADD2.F32 R33, -RZ, R4.H0_H0 ;  /* 0x20000004ff219230 */ /* 0x010fc60000004100 */
[----:B------:R-:W-:Y:S02]  /*0740*/  ISETP.GE.AND.EX P3, PT, RZ, UR45, PT, P3 ;  /* 0x0000002dff007c0c */ /* 0x000fe4000bf66330 */
[----:B------:R-:W-:Y:S01]  /*0750*/  MOV R5, 0xff800000 ;  /* 0xff80000000057802 */ /* 0x000fe20000000f00 */
[----:B-----5:R-:W-:Y:S01]  /*0760*/  @!P6 HADD2.F32 R5, -RZ, R6.H0_H0 ;  /* 0x20000006ff05e230 */ /* 0x020fe20000004100 */
[----:B------:R-:W-:Y:S02]  /*0770*/  @!P1 FMNMX R13, R13, R33, !PT ;  /* 0x000000210d0d9209 */ /* 0x000fe40007800000 */
[----:B------:R-:W-:Y:S01]  /*0780*/  ISETP.GE.U32.AND P1, PT, R47, UR44, PT ;  /* 0x0000002c2f007c0c */ /* 0x000fe2000bf26070 */
        /* <DEDUP_REMOVED lines=14> */
[----:B------:R-:W-:Y:S02]  /*0870*/  ISETP.GE.AND.EX P4, PT, RZ, UR45, PT, P4 ;  /* 0x0000002dff007c0c */ /* 0x000fe4000bf86340 */
[----:B------:R-:W-:-:S02]  /*0880*/  @!P1 R2UR UR8, R30 ;  /* 0x000000001e0892ca */ /* 0x000fc400000e0000 */
[C---:B------:R-:W-:Y:S01]  /*0890*/  @!P1 R2UR UR9, R31.reuse ;  /* 0x000000001f0992ca */ /* 0x040fe200000e0000 */
[----:B------:R-:W2:Y:S01]  /*08a0*/  @!P3 LDG.E.U16 R0, desc[UR6][R2.64+0x1c0] ;  /* 0x0001c0060200b981 */ /* 0x000ea2000c1e1500 */
[----:B------:R-:W-:Y:S02]  /*08b0*/  @!P6 R2UR UR10, R30 ;  /* 0x000000001e0ae2ca */ /* 0x000fe400000e0000 */
[----:B------:R-:W-:-:S03]  /*08c0*/  @!P6 R2UR UR11, R31 ;  /* 0x000000001f0be2ca */ /* 0x000fc600000e0000 */
[C---:B------:R-:W-:Y:S02]  /*08d0*/  @!P5 R2UR UR4, R30.reuse ;  /* 0x000000001e04d2ca */ /* 0x040fe400000e0000 */
[C---:B------:R-:W-:Y:S02]  /*08e0*/  @!P5 R2UR UR5, R31.reuse ;  /* 0x000000001f05d2ca */ /* 0x040fe400000e0000 */
[----:B------:R-:W-:Y:S02]  /*08f0*/  @!P4 R2UR UR6, R30 ;  /* 0x000000001e06c2ca */ /* 0x000fe400000e0000 */
[----:B------:R-:W-:Y:S01]  /*0900*/  @!P4 R2UR UR7, R31 ;  /* 0x000000001f07c2ca */ /* 0x000fe200000e0000 */
[----:B------:R-:W3:Y:S04]  /*0910*/  @!P1 LDG.E.U16 R4, desc[UR8][R2.64+0x200] ;  /* 0x0002000802049981 */ /* 0x000ee8000c1e1500 */
[----:B------:R-:W4:Y:S04]  /*0920*/  @!P6 LDG.E.U16 R10, desc[UR10][R2.64+0x240] ;  /* 0x0002400a020ae981 */ /* 0x000f28000c1e1500 */
[----:B------:R-:W5:Y:S04]  /*0930*/  @!P5 LDG.E.U16 R11, desc[UR4][R2.64+0x280] ;  /* 0x00028004020bd981 */ /* 0x000f68000c1e1500 */
[----:B------:R-:W5:Y:S01]  /*0940*/  @!P4 LDG.E.U16 R12, desc[UR6][R2.64+0x2c0] ;  /* 0x0002c006020cc981 */ /* 0x000f62000c1e1500 */
[----:B------:R-:W-:Y:S01]  /*0950*/  MOV R7, 0xff800000 ;  /* 0xff80000000077802 */ /* 0x000fe20000000f00 */
[----:B------:R-:W-:Y:S01]  /*0960*/  @!P2 HADD2.F32 R7, -RZ, R14.H0_H0 ;  /* 0x2000000eff07a230 */ /* 0x000fe20000004100 */
[----:B------:R-:W-:-:S04]  /*0970*/  MOV R8, 0xff800000 ;  /* 0xff80000000087802 */ /* 0x000fc80000000f00 */
[----:B------:R-:W-:Y:S02]  /*0980*/  @!P2 FMNMX R13, R13, R7, !PT ;  /* 0x000000070d0da209 */ /* 0x000fe40007800000 */
        /* <DEDUP_REMOVED lines=14> */
[----:B----4-:R-:W-:-:S03]  /*0a70*/  @!P6 HADD2.F32 R27, -RZ, R10.H0_H0 ;  /* 0x2000000aff1be230 */ /* 0x010fc60000004100 */
[----:B------:R-:W-:Y:S02]  /*0a80*/  @!P1 FMNMX R13, R13, R29, !PT ;  /* 0x0000001d0d0d9209 */ /* 0x000fe40007800000 */
[----:B------:R-:W-:Y:S01]  /*0a90*/  ISETP.GE.U32.AND P1, PT, R53, UR44, PT ;  /* 0x0000002c35007c0c */ /* 0x000fe2000bf26070 */
[----:B-----5:R-:W-:Y:S01]  /*0aa0*/  @!P5 HADD2.F32 R28, -RZ, R11.H0_H0 ;  /* 0x2000000bff1cd230 */ /* 0x020fe20000004100 */
        /* <DEDUP_REMOVED lines=12> */
[----:B------:R-:W-:Y:S02]  /*0b70*/  ISETP.GE.AND.EX P4, PT, RZ, UR45, PT, P4 ;  /* 0x0000002dff007c0c */ /* 0x000fe4000bf86340 */
[C---:B------:R-:W-:Y:S02]  /*0b80*/  @!P1 R2UR UR8, R30.reuse ;  /* 0x000000001e0892ca */ /* 0x040fe400000e0000 */
[C---:B------:R-:W-:Y:S01]  /*0b90*/  @!P1 R2UR UR9, R31.reuse ;  /* 0x000000001f0992ca */ /* 0x040fe200000e0000 */
[----:B------:R-:W3:Y:S01]  /*0ba0*/  @!P3 LDG.E.U16 R14, desc[UR4][R2.64+0x300] ;  /* 0x00030004020eb981 */ /* 0x000ee2000c1e1500 */
        /* <DEDUP_REMOVED lines=21> */
[----:B------:R-:W-:Y:S01]  /*0d00*/  ISETP.GE.U32.AND P2, PT, R58, UR44, PT ;  /* 0x0000002c3a007c0c */ /* 0x000fe2000bf46070 */
[----:B----4-:R-:W-:Y:S01]  /*0d10*/  @!P1 HADD2.F32 R23, -RZ, R4.H0_H0 ;  /* 0x20000004ff179230 */ /* 0x010fe20000004100 */
[----:B------:R-:W-:Y:S01]  /*0d20*/  ISETP.GE.AND.EX P3, PT, RZ, UR45, PT, P3 ;  /* 0x0000002dff007c0c */ /* 0x000fe2000bf66330 */
        /* <DEDUP_REMOVED lines=75> */
[-C--:B------:R-:W-:Y:S01]  /*11e0*/  FFMA.RM R14, R14, R11.reuse, 12582913 ;  /* 0x4b4000010e0e7423 */ /* 0x080fe2000000400b */
[-C--:B------:R-:W-:Y:S01]  /*11f0*/  FFMA.SAT R6, R77, R12.reuse, 0.5 ;  /* 0x3f0000004d067423 */ /* 0x080fe2000000200c */
[----:B------:R-:W-:Y:S01]  /*1200*/  FADD R65, -R34, R29 ;  /* 0x0000001d22417221 */ /* 0x000fe20000000100 */
[----:B------:R-:W-:Y:S01]  /*1210*/  FADD R2, R0, -12583039 ;  /* 0xcb40007f00027421 */ /* 0x000fe20000000000 */
[-C--:B------:R-:W-:Y:S01]  /*1220*/  FFMA.SAT R8, R75, R12.reuse, 0.5 ;  /* 0x3f0000004b087423 */ /* 0x080fe2000000200c */
[C---:B------:R-:W-:Y:S01]  /*1230*/  FADD R29, -R34.reuse, R4 ;  /* 0x00000004221d7221 */ /* 0x040fe20000000100 */
[C---:B------:R-:W-:Y:S01]  /*1240*/  FADD R9, -R34.reuse, R20 ;  /* 0x0000001422097221 */ /* 0x040fe20000000100 */
[----:B------:R-:W-:Y:S01]  /*1250*/  FFMA R2, R79, 1.4426950216293334961, -R2 ;  /* 0x3fb8aa3b4f027823 */ /* 0x000fe20000000802 */
[-C--:B------:R-:W-:Y:S01]  /*1260*/  FFMA.SAT R20, R71, R12.reuse, 0.5 ;  /* 0x3f00000047147423 */ /* 0x080fe2000000200c */
[C---:B------:R-:W-:Y:S01]  /*1270*/  FADD R73, -R34.reuse, R32 ;  /* 0x0000002022497221 */ /* 0x040fe20000000100 */
[----:B------:R-:W-:Y:S01]  /*1280*/  FADD R5, -R34, R25 ;  /* 0x0000001922057221 */ /* 0x000fe20000000100 */
[----:B------:R-:W-:Y:S01]  /*1290*/  FFMA R79, R79, 1.925963033500011079e-08, R2 ;  /* 0x32a570604f4f7823 */ /* 0x000fe20000000002 */
[----:B------:R-:W-:Y:S01]  /*12a0*/  FADD R2, R14, -12583039 ;  /* 0xcb40007f0e027421 */ /* 0x000fe20000000000 */
[-C--:B------:R-:W-:Y:S01]  /*12b0*/  FFMA.RM R20, R20, R11.reuse, 12582913 ;  /* 0x4b40000114147423 */ /* 0x080fe2000000400b */
[----:B------:R-:W-:Y:S01]  /*12c0*/  FADD R25, -R34, R22 ;  /* 0x0000001622197221 */ /* 0x000fe20000000100 */
        /* <DEDUP_REMOVED lines=13> */
[----:B------:R-:W-:Y:S01]  /*13a0*/  FADD R7, -R34, R23 ;  /* 0x0000001722077221 */ /* 0x000fe20000000100 */
[----:B------:R-:W-:Y:S01]  /*13b0*/  FFMA R77, R77, 1.925963033500011079e-08, R4 ;  /* 0x32a570604d4d7823 */ /* 0x000fe20000000004 */
[----:B------:R-:W-:Y:S01]  /*13c0*/  FFMA R75, R75, 1.925963033500011079e-08, R8 ;  /* 0x32a570604b4b7823 */ /* 0x000fe20000000008 */
[----:B------:R-:W-:Y:S01]  /*13d0*/  FADD R8, R20, -12583039 ;  /* 0xcb40007f14087421 */ /* 0x000fe20000000000 */
[----:B------:R-:W-:Y:S01]  /*13e0*/  FADD R4, R22, -12583039 ;  /* 0xcb40007f16047421 */ /* 0x000fe20000000000 */
[C---:B------:R-:W-:Y:S01]  /*13f0*/  FADD R15, -R34.reuse, R16 ;  /* 0x00000010220f7221 */ /* 0x040fe20000000100 */
[----:B------:R-:W-:Y:S01]  /*1400*/  FADD R23, -R34, R17 ;  /* 0x0000001122177221 */ /* 0x000fe20000000100 */
[----:B------:R-:W-:Y:S01]  /*1410*/  FFMA R8, R71, 1.4426950216293334961, -R8 ;  /* 0x3fb8aa3b47087823 */ /* 0x000fe20000000808 */
[----:B------:R-:W-:Y:S01]  /*1420*/  FFMA R4, R73, 1.4426950216293334961, -R4 ;  /* 0x3fb8aa3b49047823 */ /* 0x000fe20000000804 */
[-C--:B------:R-:W-:Y:S01]  /*1430*/  FFMA.SAT R16, R63, R12.reuse, 0.5 ;  /* 0x3f0000003f107423 */ /* 0x080fe2000000200c */
[----:B------:R-:W0:Y:S01]  /*1440*/  MUFU.EX2 R79, R79 ;  /* 0x0000004f004f7308 */ /* 0x000e220000000800 */
[----:B------:R-:W-:Y:S01]  /*1450*/  FFMA R71, R71, 1.925963033500011079e-08, R8 ;  /* 0x32a5706047477823 */ /* 0x000fe20000000008 */
[-C--:B------:R-:W-:Y:S01]  /*1460*/  FFMA.SAT R8, R67, R12.reuse, 0.5 ;  /* 0x3f00000043087423 */ /* 0x080fe2000000200c */
[----:B------:R-:W-:Y:S01]  /*1470*/  FFMA R73, R73, 1.925963033500011079e-08, R4 ;  /* 0x32a5706049497823 */ /* 0x000fe20000000004 */
[-C--:B------:R-:W-:Y:S01]  /*1480*/  FFMA.SAT R4, R69, R12.reuse, 0.5 ;  /* 0x3f00000045047423 */ /* 0x080fe2000000200c */
[-C--:B------:R-:W-:Y:S01]  /*1490*/  FFMA.RM R16, R16, R11.reuse, 12582913 ;  /* 0x4b40000110107423 */ /* 0x080fe2000000400b */
[-C--:B------:R-:W-:Y:S01]  /*14a0*/  FFMA.RM R8, R8, R11.reuse, 12582913 ;  /* 0x4b40000108087423 */ /* 0x080fe2000000400b */
[----:B------:R-:W-:Y:S01]  /*14b0*/  FADD R13, -R34, R18 ;  /* 0x00000012220d7221 */ /* 0x000fe20000000100 */
[-C--:B------:R-:W-:Y:S01]  /*14c0*/  FFMA.RM R17, R4, R11.reuse, 12582913 ;  /* 0x4b40000104117423 */ /* 0x080fe2000000400b */
[----:B------:R-:W-:Y:S01]  /*14d0*/  FADD R18, R16, -12583039 ;  /* 0xcb40007f10127421 */ /* 0x000fe20000000000 */
[----:B------:R-:W-:Y:S01]  /*14e0*/  FADD R10, R8, -12583039 ;  /* 0xcb40007f080a7421 */ /* 0x000fe20000000000 */
[----:B------:R-:W-:Y:S01]  /*14f0*/  FADD R35, -R34, R28 ;  /* 0x0000001c22237221 */ /* 0x000fe20000000100 */
[----:B------:R-:W-:Y:S01]  /*1500*/  FADD R4, R17, -12583039 ;  /* 0xcb40007f11047421 */ /* 0x000fe20000000000 */
[----:B------:R-:W-:Y:S01]  /*1510*/  FFMA R18, R63, 1.4426950216293334961, -R18 ;  /* 0x3fb8aa3b3f127823 */ /* 0x000fe20000000812 */
[----:B------:R-:W-:Y:S01]  /*1520*/  FFMA R10, R67, 1.4426950216293334961, -R10 ;  /* 0x3fb8aa3b430a7823 */ /* 0x000fe2000000080a */
[----:B------:R-:W-:Y:S01]  /*1530*/  SHF.L.U32 R0, R0, 0x17, RZ ;  /* 0x0000001700007819 */ /* 0x000fe200000006ff */
[----:B------:R-:W-:Y:S01]  /*1540*/  FFMA R4, R69, 1.4426950216293334961, -R4 ;  /* 0x3fb8aa3b45047823 */ /* 0x000fe20000000804 */
[----:B------:R-:W-:Y:S01]  /*1550*/  FFMA R63, R63, 1.925963033500011079e-08, R18 ;  /* 0x32a570603f3f7823 */ /* 0x000fe20000000012 */
[----:B------:R-:W-:Y:S01]  /*1560*/  FFMA R67, R67, 1.925963033500011079e-08, R10 ;  /* 0x32a5706043437823 */ /* 0x000fe2000000000a */
[-C--:B------:R-:W-:Y:S01]  /*1570*/  FFMA.SAT R10, R65, R12.reuse, 0.5 ;  /* 0x3f000000410a7423 */ /* 0x080fe2000000200c */
[----:B------:R-:W-:Y:S01]  /*1580*/  FFMA R69, R69, 1.925963033500011079e-08, R4 ;  /* 0x32a5706045457823 */ /* 0x000fe20000000004 */
[-C--:B------:R-:W-:Y:S01]  /*1590*/  FFMA.SAT R18, R35, R12.reuse, 0.5 ;  /* 0x3f00000023127423 */ /* 0x080fe2000000200c */
[----:B------:R-:W-:Y:S01]  /*15a0*/  FADD R3, -R34, R26 ;  /* 0x0000001a22037221 */ /* 0x000fe20000000100 */
[-C--:B------:R-:W-:Y:S01]  /*15b0*/  FFMA.RM R10, R10, R11.reuse, 12582913 ;  /* 0x4b4000010a0a7423 */ /* 0x080fe2000000400b */
[----:B------:R-:W-:Y:S01]  /*15c0*/  FADD R33, -R34, R24 ;  /* 0x0000001822217221 */ /* 0x000fe20000000100 */
[-C--:B------:R-:W-:Y:S01]  /*15d0*/  FFMA.RM R18, R18, R11.reuse, 12582913 ;  /* 0x4b40000112127423 */ /* 0x080fe2000000400b */
[----:B------:R-:W1:Y:S01]  /*15e0*/  MUFU.EX2 R75, R75 ;  /* 0x0000004b004b7308 */ /* 0x000e620000000800 */
[----:B------:R-:W-:Y:S01]  /*15f0*/  FADD R4, R10, -12583039 ;  /* 0xcb40007f0a047421 */ /* 0x000fe20000000000 */
[-C--:B------:R-:W-:Y:S01]  /*1600*/  FFMA.SAT R24, R3, R12.reuse, 0.5 ;  /* 0x3f00000003187423 */ /* 0x080fe2000000200c */
[-C--:B------:R-:W-:Y:S01]  /*1610*/  FFMA.SAT R26, R5, R12.reuse, 0.5 ;  /* 0x3f000000051a7423 */ /* 0x080fe2000000200c */
[----:B------:R-:W-:Y:S01]  /*1620*/  SHF.L.U32 R6, R6, 0x17, RZ ;  /* 0x0000001706067819 */ /* 0x000fe200000006ff */
[C---:B------:R-:W-:Y:S01]  /*1630*/  FFMA R4, R65.reuse, 1.4426950216293334961, -R4 ;  /* 0x3fb8aa3b41047823 */ /* 0x040fe20000000804 */
[-C--:B------:R-:W-:Y:S01]  /*1640*/  FFMA.RM R24, R24, R11.reuse, 12582913 ;  /* 0x4b40000118187423 */ /* 0x080fe2000000400b */
[----:B------:R-:W-:Y:S01]  /*1650*/  FFMA.RM R26, R26, R11, 12582913 ;  /* 0x4b4000011a1a7423 */ /* 0x000fe2000000400b */
[----:B------:R-:W-:Y:S01]  /*1660*/  MUFU.EX2 R64, R69 ;  /* 0x0000004500407308 */ /* 0x000fe20000000800 */
[----:B------:R-:W-:Y:S01]  /*1670*/  FFMA R65, R65, 1.925963033500011079e-08, R4 ;  /* 0x32a5706041417823 */ /* 0x000fe20000000004 */
[----:B0-----:R-:W-:Y:S01]  /*1680*/  FMUL R4, R0, R79 ;  /* 0x0000004f00047220 */ /* 0x001fe20000400000 */
[----:B------:R-:W-:Y:S01]  /*1690*/  SHF.L.U32 R0, R14, 0x17, RZ ;  /* 0x000000170e007819 */ /* 0x000fe200000006ff */
[----:B------:R-:W-:Y:S01]  /*16a0*/  FADD R14, R18, -12583039 ;  /* 0xcb40007f120e7421 */ /* 0x000fe20000000000 */
[C---:B------:R-:W-:Y:S01]  /*16b0*/  FADD R21, -R34.reuse, R21 ;  /* 0x0000001522157221 */ /* 0x040fe20000000100 */
[----:B------:R-:W-:Y:S01]  /*16c0*/  FADD R19, -R34, R19 ;  /* 0x0000001322137221 */ /* 0x000fe20000000100 */
[----:B------:R-:W-:Y:S01]  /*16d0*/  SHF.L.U32 R8, R8, 0x17, RZ ;  /* 0x0000001708087819 */ /* 0x000fe200000006ff */
[----:B------:R-:W-:Y:S01]  /*16e0*/  FFMA R14, R35, 1.4426950216293334961, -R14 ;  /* 0x3fb8aa3b230e7823 */ /* 0x000fe2000000080e */
[----:B------:R-:W0:Y:S01]  /*16f0*/  MUFU.EX2 R67, R67 ;  /* 0x0000004300437308 */ /* 0x000e220000000800 */
[----:B------:R-:W-:Y:S01]  /*1700*/  FFMA.SAT R70, R19, R12, 0.5 ;  /* 0x3f00000013467423 */ /* 0x000fe2000000200c */
[----:B------:R-:W-:Y:S01]  /*1710*/  SHF.L.U32 R2, R2, 0x17, RZ ;  /* 0x0000001702027819 */ /* 0x000fe200000006ff */
[----:B------:R-:W-:Y:S01]  /*1720*/  FFMA R35, R35, 1.925963033500011079e-08, R14 ;  /* 0x32a5706023237823 */ /* 0x000fe2000000000e */
[----:B------:R-:W-:-:S04]  /*1730*/  FADD R14, R24, -12583039 ;  /* 0xcb40007f180e7421 */ /* 0x000fc80000000000 */
[C---:B------:R-:W-:Y:S01]  /*1740*/  FFMA R14, R3.reuse, 1.4426950216293334961, -R14 ;  /* 0x3fb8aa3b030e7823 */ /* 0x040fe2000000080e */
[----:B------:R-:W-:Y:S03]  /*1750*/  MUFU.EX2 R68, R65 ;  /* 0x0000004100447308 */ /* 0x000fe60000000800 */
[----:B------:R-:W-:Y:S01]  /*1760*/  FFMA R32, R3, 1.925963033500011079e-08, R14 ;  /* 0x32a5706003207823 */ /* 0x000fe2000000000e */
[----:B-1----:R-:W-:Y:S01]  /*1770*/  FMUL R3, R6, R75 ;  /* 0x0000004b06037220 */ /* 0x002fe20000400000 */
[----:B------:R-:W-:-:S03]  /*1780*/  FADD R14, R26, -12583039 ;  /* 0xcb40007f1a0e7421 */ /* 0x000fc60000000000 */
[----:B------:R-:W1:Y:S01]  /*1790*/  MUFU.EX2 R6, R73 ;  /* 0x0000004900067308 */ /* 0x000e620000000800 */
[----:B------:R-:W-:Y:S01]  /*17a0*/  FFMA R14, R5, 1.4426950216293334961, -R14 ;  /* 0x3fb8aa3b050e7823 */ /* 0x000fe2000000080e */
[----:B0-----:R-:W-:-:S03]  /*17b0*/  FMUL R8, R8, R67 ;  /* 0x0000004308087220 */ /* 0x001fc60000400000 */
[----:B------:R-:W-:Y:S01]  /*17c0*/  FFMA R28, R5, 1.925963033500011079e-08, R14 ;  /* 0x32a57060051c7823 */ /* 0x000fe2000000000e */
[----:B------:R-:W-:Y:S01]  /*17d0*/  FFMA.SAT R14, R33, R12, 0.5 ;  /* 0x3f000000210e7423 */ /* 0x000fe2000000200c */
[----:B------:R-:W-:Y:S01]  /*17e0*/  SHF.L.U32 R5, R22, 0x17, RZ ;  /* 0x0000001716057819 */ /* 0x000fe200000006ff */
[----:B------:R-:W-:Y:S02]  /*17f0*/  MUFU.EX2 R63, R63 ;  /* 0x0000003f003f7308 */ /* 0x000fe40000000800 */
[----:B------:R-:W-:-:S04]  /*1800*/  FFMA.RM R14, R14, R11, 12582913 ;  /* 0x4b4000010e0e7423 */ /* 0x000fc8000000400b */
[C---:B------:R-:W-:Y:S01]  /*1810*/  FADD R22, R14.reuse, -12583039 ;  /* 0xcb40007f0e167421 */ /* 0x040fe20000000000 */
[----:B------:R-:W-:Y:S01]  /*1820*/  SHF.L.U32 R14, R14, 0x17, RZ ;  /* 0x000000170e0e7819 */ /* 0x000fe200000006ff */
[----:B------:R-:W0:Y:S01]  /*1830*/  MUFU.EX2 R32, R32 ;  /* 0x0000002000207308 */ /* 0x000e220000000800 */
[----:B-1----:R-:W-:Y:S01]  /*1840*/  FMUL R5, R5, R6 ;  /* 0x0000000605057220 */ /* 0x002fe20000400000 */
[----:B------:R-:W-:Y:S01]  /*1850*/  SHF.L.U32 R6, R20, 0x17, RZ ;  /* 0x0000001714067819 */ /* 0x000fe200000006ff */
[----:B------:R-:W-:Y:S01]  /*1860*/  FFMA.SAT R20, R7, R12, 0.5 ;  /* 0x3f00000007147423 */ /* 0x000fe2000000200c */
[----:B------:R-:W-:-:S03]  /*1870*/  FFMA R22, R33, 1.4426950216293334961, -R22 ;  /* 0x3fb8aa3b21167823 */ /* 0x000fc60000000816 */
[----:B------:R-:W-:Y:S01]  /*1880*/  FFMA.RM R20, R20, R11, 12582913 ;  /* 0x4b40000114147423 */ /* 0x000fe2000000400b */
[----:B------:R-:W-:Y:S01]  /*1890*/  FFMA R33, R33, 1.925963033500011079e-08, R22 ;  /* 0x32a5706021217823 */ /* 0x000fe20000000016 */
[----:B------:R-:W-:Y:S02]  /*18a0*/  MUFU.EX2 R35, R35 ;  /* 0x0000002300237308 */ /* 0x000fe40000000800 */
[C---:B------:R-:W-:Y:S01]  /*18b0*/  FADD R22, R20.reuse, -12583039 ;  /* 0xcb40007f14167421 */ /* 0x040fe20000000000 */
[----:B------:R-:W-:-:S03]  /*18c0*/  SHF.L.U32 R20, R20, 0x17, RZ ;  /* 0x0000001714147819 */ /* 0x000fc600000006ff */
[C---:B------:R-:W-:Y:S02]  /*18d0*/  FFMA R22, R7.reuse, 1.4426950216293334961, -R22 ;  /* 0x3fb8aa3b07167823 */ /* 0x040fe40000000816 */
[----:B------:R-:W1:Y:S02]  /*18e0*/  MUFU.EX2 R81, R81 ;  /* 0x0000005100517308 */ /* 0x000e640000000800 */
[----:B------:R-:W-:Y:S01]  /*18f0*/  FFMA R34, R7, 1.925963033500011079e-08, R22 ;  /* 0x32a5706007227823 */ /* 0x000fe20000000016 */
[----:B------:R-:W-:Y:S01]  /*1900*/  FFMA.SAT R22, R25, R12, 0.5 ;  /* 0x3f00000019167423 */ /* 0x000fe2000000200c */
[----:B------:R-:W-:Y:S02]  /*1910*/  SHF.L.U32 R7, R17, 0x17, RZ ;  /* 0x0000001711077819 */ /* 0x000fe400000006ff */
[----:B------:R-:W-:Y:S01]  /*1920*/  SHF.L.U32 R17, R24, 0x17, RZ ;  /* 0x0000001718117819 */ /* 0x000fe200000006ff */
[----:B------:R-:W-:Y:S01]  /*1930*/  FFMA.RM R22, R22, R11, 12582913 ;  /* 0x4b40000116167423 */ /* 0x000fe2000000400b */
[----:B------:R-:W2:Y:S01]  /*1940*/  MUFU.EX2 R77, R77 ;  /* 0x0000004d004d7308 */ /* 0x000ea20000000800 */
[----:B------:R-:W-:-:S02]  /*1950*/  FMUL R7, R7, R64 ;  /* 0x0000004007077220 */ /* 0x000fc40000400000 */
[C---:B------:R-:W-:Y:S01]  /*1960*/  FADD R64, R22.reuse, -12583039 ;  /* 0xcb40007f16407421 */ /* 0x040fe20000000000 */
[----:B0-----:R-:W-:Y:S01]  /*1970*/  FMUL R17, R17, R32 ;  /* 0x0000002011117220 */ /* 0x001fe20000400000 */
[----:B------:R-:W-:Y:S02]  /*1980*/  SHF.L.U32 R22, R22, 0x17, RZ ;  /* 0x0000001716167819 */ /* 0x000fe400000006ff */
[C---:B------:R-:W-:Y:S01]  /*1990*/  FFMA R64, R25.reuse, 1.4426950216293334961, -R64 ;  /* 0x3fb8aa3b19407823 */ /* 0x040fe20000000840 */
[----:B------:R-:W0:Y:S01]  /*19a0*/  MUFU.EX2 R71, R71 ;  /* 0x0000004700477308 */ /* 0x000e220000000800 */
[----:B-1----:R-:W-:Y:S02]  /*19b0*/  FMUL R0, R0, R81 ;  /* 0x0000005100007220 */ /* 0x002fe40000400000 */
[----:B------:R-:W-:Y:S01]  /*19c0*/  FFMA R66, R25, 1.925963033500011079e-08, R64 ;  /* 0x32a5706019427823 */ /* 0x000fe20000000040 */
[----:B------:R-:W-:-:S04]  /*19d0*/  FFMA.SAT R64, R9, R12, 0.5 ;  /* 0x3f00000009407423 */ /* 0x000fc8000000200c */
[----:B------:R-:W-:Y:S01]  /*19e0*/  FFMA.RM R25, R64, R11, 12582913 ;  /* 0x4b40000140197423 */ /* 0x000fe2000000400b */
[----:B--2---:R-:W-:Y:S01]  /*19f0*/  FMUL R2, R2, R77 ;  /* 0x0000004d02027220 */ /* 0x004fe20000400000 */
[----:B------:R-:W-:Y:S02]  /*1a00*/  MUFU.EX2 R33, R33 ;  /* 0x0000002100217308 */ /* 0x000fe40000000800 */
[----:B------:R-:W-:-:S04]  /*1a10*/  FADD R64, R25, -12583039 ;  /* 0xcb40007f19407421 */ /* 0x000fc80000000000 */
[----:B------:R-:W-:Y:S01]  /*1a20*/  FFMA R64, R9, 1.4426950216293334961, -R64 ;  /* 0x3fb8aa3b09407823 */ /* 0x000fe20000000840 */
[----:B0-----:R-:W-:-:S03]  /*1a30*/  FMUL R6, R6, R71 ;  /* 0x0000004706067220 */ /* 0x001fc60000400000 */
[----:B------:R-:W-:Y:S01]  /*1a40*/  FFMA R67, R9, 1.925963033500011079e-08, R64 ;  /* 0x32a5706009437823 */ /* 0x000fe20000000040 */
[-C--:B------:R-:W-:Y:S01]  /*1a50*/  FFMA.SAT R64, R13, R12.reuse, 0.5 ;  /* 0x3f0000000d407423 */ /* 0x080fe2000000200c */
[----:B------:R-:W-:Y:S02]  /*1a60*/  SHF.L.U32 R9, R10, 0x17, RZ ;  /* 0x000000170a097819 */ /* 0x000fe400000006ff */
[----:B------:R-:W-:Y:S01]  /*1a70*/  SHF.L.U32 R10, R16, 0x17, RZ ;  /* 0x00000017100a7819 */ /* 0x000fe200000006ff */
[----:B------:R-:W-:Y:S01]  /*1a80*/  FFMA.RM R64, R64, R11, 12582913 ;  /* 0x4b40000140407423 */ /* 0x000fe2000000400b */
[----:B------:R-:W-:Y:S01]  /*1a90*/  FFMA.SAT R16, R21, R12, 0.5 ;  /* 0x3f00000015107423 */ /* 0x000fe2000000200c */
[----:B------:R-:W-:Y:S01]  /*1aa0*/  FMUL R9, R9, R68 ;  /* 0x0000004409097220 */ /* 0x000fe20000400000 */
[----:B------:R-:W-:Y:S01]  /*1ab0*/  MUFU.EX2 R67, R67 ;  /* 0x0000004300437308 */ /* 0x000fe20000000800 */
[----:B------:R-:W-:Y:S01]  /*1ac0*/  FADD R68, R64, -12583039 ;  /* 0xcb40007f40447421 */ /* 0x000fe20000000000 */
[----:B------:R-:W-:Y:S01]  /*1ad0*/  FMUL R10, R10, R63 ;  /* 0x0000003f0a0a7220 */ /* 0x000fe20000400000 */
[----:B------:R-:W-:Y:S01]  /*1ae0*/  FFMA.RM R63, R70, R11, 12582913 ;  /* 0x4b400001463f7423 */ /* 0x000fe2000000400b */
[----:B------:R-:W-:Y:S01]  /*1af0*/  FFMA.SAT R70, R15, R12, 0.5 ;  /* 0x3f0000000f467423 */ /* 0x000fe2000000200c */
[----:B------:R-:W-:Y:S01]  /*1b00*/  FFMA R68, R13, 1.4426950216293334961, -R68 ;  /* 0x3fb8aa3b0d447823 */ /* 0x000fe20000000844 */
[----:B------:R-:W-:-:S03]  /*1b10*/  SHF.L.U32 R64, R64, 0x17, RZ ;  /* 0x0000001740407819 */ /* 0x000fc600000006ff */
[----:B------:R-:W-:Y:S01]  /*1b20*/  FFMA R65, R13, 1.925963033500011079e-08, R68 ;  /* 0x32a570600d417823 */ /* 0x000fe20000000044 */
[----:B------:R-:W-:-:S04]  /*1b30*/  FFMA.RM R13, R16, R11, 12582913 ;  /* 0x4b400001100d7423 */ /* 0x000fc8000000400b */
[C---:B------:R-:W-:Y:S01]  /*1b40*/  FADD R16, R13.reuse, -12583039 ;  /* 0xcb40007f0d107421 */ /* 0x040fe20000000000 */
[----:B------:R-:W-:Y:S01]  /*1b50*/  MUFU.EX2 R65, R65 ;  /* 0x0000004100417308 */ /* 0x000fe20000000800 */
[----:B------:R-:W-:Y:S02]  /*1b60*/  SHF.L.U32 R13, R13, 0x17, RZ ;  /* 0x000000170d0d7819 */ /* 0x000fe400000006ff */
[----:B------:R-:W-:-:S04]  /*1b70*/  FFMA R16, R21, 1.4426950216293334961, -R16 ;  /* 0x3fb8aa3b15107823 */ /* 0x000fc80000000810 */
[----:B------:R-:W-:Y:S01]  /*1b80*/  FFMA R68, R21, 1.925963033500011079e-08, R16 ;  /* 0x32a5706015447823 */ /* 0x000fe20000000010 */
[----:B------:R-:W-:Y:S01]  /*1b90*/  SHF.L.U32 R16, R18, 0x17, RZ ;  /* 0x0000001712107819 */ /* 0x000fe200000006ff */
[----:B------:R-:W-:-:S04]  /*1ba0*/  FADD R18, R63, -12583039 ;  /* 0xcb40007f3f127421 */ /* 0x000fc80000000000 */
[C---:B------:R-:W-:Y:S01]  /*1bb0*/  FFMA R18, R19.reuse, 1.4426950216293334961, -R18 ;  /* 0x3fb8aa3b13127823 */ /* 0x040fe20000000812 */
[----:B------:R-:W-:Y:S01]  /*1bc0*/  FMUL R16, R16, R35 ;  /* 0x0000002310107220 */ /* 0x000fe20000400000 */
[----:B------:R-:W-:Y:S02]  /*1bd0*/  MUFU.EX2 R68, R68 ;  /* 0x0000004400447308 */ /* 0x000fe40000000800 */
[----:B------:R-:W-:Y:S01]  /*1be0*/  FFMA R24, R19, 1.925963033500011079e-08, R18 ;  /* 0x32a5706013187823 */ /* 0x000fe20000000012 */
[----:B------:R-:W-:-:S04]  /*1bf0*/  FFMA.SAT R18, R23, R12, 0.5 ;  /* 0x3f00000017127423 */ /* 0x000fc8000000200c */
[----:B------:R-:W-:Y:S01]  /*1c00*/  FFMA.RM R32, R18, R11, 12582913 ;  /* 0x4b40000112207423 */ /* 0x000fe2000000400b */
[----:B------:R0:W1:Y:S03]  /*1c10*/  MUFU.EX2 R19, R28 ;  /* 0x0000001c00137308 */ /* 0x0000660000000800 */
[C---:B------:R-:W-:Y:S01]  /*1c20*/  FADD R18, R32.reuse, -12583039 ;  /* 0xcb40007f20127421 */ /* 0x040fe20000000000 */
[----:B------:R-:W-:-:S03]  /*1c30*/  SHF.L.U32 R32, R32, 0x17, RZ ;  /* 0x0000001720207819 */ /* 0x000fc600000006ff */
[----:B------:R-:W-:Y:S01]  /*1c40*/  FFMA R18, R23, 1.4426950216293334961, -R18 ;  /* 0x3fb8aa3b17127823 */ /* 0x000fe20000000812 */
[----:B0-----:R-:W-:-:S03]  /*1c50*/  FFMA.SAT R28, R27, R12, 0.5 ;  /* 0x3f0000001b1c7423 */ /* 0x001fc6000000200c */
[----:B------:R-:W-:Y:S01]  /*1c60*/  FFMA R35, R23, 1.925963033500011079e-08, R18 ;  /* 0x32a5706017237823 */ /* 0x000fe20000000012 */
[----:B------:R-:W-:Y:S01]  /*1c70*/  SHF.L.U32 R18, R26, 0x17, RZ ;  /* 0x000000171a127819 */ /* 0x000fe200000006ff */
[----:B------:R-:W-:Y:S01]  /*1c80*/  FFMA.RM R26, R70, R11, 12582913 ;  /* 0x4b400001461a7423 */ /* 0x000fe2000000400b */
[----:B------:R-:W0:Y:S03]  /*1c90*/  MUFU.EX2 R23, R34 ;  /* 0x0000002200177308 */ /* 0x000e260000000800 */
[----:B------:R-:W-:Y:S01]  /*1ca0*/  FADD R70, R26, -12583039 ;  /* 0xcb40007f1a467421 */ /* 0x000fe20000000000 */
[----:B-1----:R-:W-:Y:S01]  /*1cb0*/  FMUL R18, R18, R19 ;  /* 0x0000001312127220 */ /* 0x002fe20000400000 */
[----:B------:R-:W-:Y:S02]  /*1cc0*/  FADD R19, RZ, R4 ;  /* 0x00000004ff137221 */ /* 0x000fe40000000000 */
[----:B------:R-:W-:Y:S01]  /*1cd0*/  FFMA R70, R15, 1.4426950216293334961, -R70 ;  /* 0x3fb8aa3b0f467823 */ /* 0x000fe20000000846 */
[----:B------:R1:W-:Y:S01]  /*1ce0*/  MUFU.EX2 R34, R24 ;  /* 0x0000001800227308 */ /* 0x0003e20000000800 */
[----:B------:R-:W-:-:S02]  /*1cf0*/  FADD R19, R19, R0 ;  /* 0x0000000013137221 */ /* 0x000fc40000000000 */
[----:B------:R-:W-:Y:S01]  /*1d00*/  FFMA R15, R15, 1.925963033500011079e-08, R70 ;  /* 0x32a570600f0f7823 */ /* 0x000fe20000000046 */
[----:B------:R-:W-:Y:S01]  /*1d10*/  FFMA.SAT R70, R29, R12, 0.5 ;  /* 0x3f0000001d467423 */ /* 0x000fe2000000200c */
[----:B------:R-:W-:-:S03]  /*1d20*/  FFMA.RM R12, R28, R11, 12582913 ;  /* 0x4b4000011c0c7423 */ /* 0x000fc6000000400b */
[----:B------:R-:W-:Y:S01]  /*1d30*/  FFMA.RM R11, R70, R11, 12582913 ;  /* 0x4b400001460b7423 */ /* 0x000fe2000000400b */
[----:B------:R-:W-:Y:S01]  /*1d40*/  FADD R70, R19, R2 ;  /* 0x0000000213467221 */ /* 0x000fe20000000000 */
[----:B------:R-:W-:Y:S01]  /*1d50*/  FADD R28, R12, -12583039 ;  /* 0xcb40007f0c1c7421 */ /* 0x000fe20000000000 */
[----:B0-----:R-:W-:Y:S01]  /*1d60*/  FMUL R20, R20, R23 ;  /* 0x0000001714147220 */ /* 0x001fe20000400000 */
[----:B------:R-:W-:Y:S01]  /*1d70*/  MUFU.EX2 R35, R35 ;  /* 0x0000002300237308 */ /* 0x000fe20000000800 */
[----:B------:R-:W-:Y:S01]  /*1d80*/  FADD R70, R70, R3 ;  /* 0x0000000346467221 */ /* 0x000fe20000000000 */
[----:B------:R-:W-:Y:S01]  /*1d90*/  FFMA R28, R27, 1.4426950216293334961, -R28 ;  /* 0x3fb8aa3b1b1c7823 */ /* 0x000fe2000000081c */
[----:B-1----:R-:W-:Y:S02]  /*1da0*/  FMUL R24, R13, R68 ;  /* 0x000000440d187220 */ /* 0x002fe40000400000 */
[----:B------:R-:W-:Y:S01]  /*1db0*/  FADD R19, R70, R5 ;  /* 0x0000000546137221 */ /* 0x000fe20000000000 */
[----:B------:R-:W-:Y:S01]  /*1dc0*/  FFMA R27, R27, 1.925963033500011079e-08, R28 ;  /* 0x32a570601b1b7823 */ /* 0x000fe2000000001c */
[C---:B------:R-:W-:Y:S01]  /*1dd0*/  FADD R28, R11.reuse, -12583039 ;  /* 0xcb40007f0b1c7421 */ /* 0x040fe20000000000 */
[----:B------:R-:W-:Y:S01]  /*1de0*/  SHF.L.U32 R11, R11, 0x17, RZ ;  /* 0x000000170b0b7819 */ /* 0x000fe200000006ff */
[----:B------:R-:W-:Y:S01]  /*1df0*/  FADD R70, R19, R6 ;  /* 0x0000000613467221 */ /* 0x000fe20000000000 */
[----:B------:R-:W-:Y:S01]  /*1e00*/  FMUL R19, R14, R33 ;  /* 0x000000210e137220 */ /* 0x000fe20000400000 */
[----:B------:R-:W-:-:S02]  /*1e10*/  FFMA R28, R29, 1.4426950216293334961, -R28 ;  /* 0x3fb8aa3b1d1c7823 */ /* 0x000fc4000000081c */
[----:B------:R-:W-:Y:S02]  /*1e20*/  FADD R21, R70, R7 ;  /* 0x0000000746157221 */ /* 0x000fe40000000000 */
[----:B------:R-:W-:Y:S02]  /*1e30*/  FFMA R28, R29, 1.925963033500011079e-08, R28 ;  /* 0x32a570601d1c7823 */ /* 0x000fe4000000001c */
[----:B------:R-:W-:Y:S01]  /*1e40*/  FADD R14, R21, R8 ;  /* 0x00000008150e7221 */ /* 0x000fe20000000000 */
[----:B------:R-:W0:Y:S03]  /*1e50*/  MUFU.EX2 R29, R66 ;  /* 0x00000042001d7308 */ /* 0x000e260000000800 */
[----:B------:R-:W-:-:S04]  /*1e60*/  FADD R21, R14, R9 ;  /* 0x000000090e157221 */ /* 0x000fc80000000000 */
[----:B------:R-:W-:Y:S01]  /*1e70*/  FADD R21, R21, R10 ;  /* 0x0000000a15157221 */ /* 0x000fe20000000000 */
[----:B------:R1:W-:Y:S03]  /*1e80*/  MUFU.EX2 R66, R15 ;  /* 0x0000000f00427308 */ /* 0x0003e60000000800 */
[----:B------:R-:W-:-:S04]  /*1e90*/  FADD R14, R21, R16 ;  /* 0x00000010150e7221 */ /* 0x000fc80000000000 */
[----:B------:R-:W-:Y:S01]  /*1ea0*/  FADD R23, R14, R17 ;  /* 0x000000110e177221 */ /* 0x000fe20000000000 */
[----:B------:R-:W2:Y:S01]  /*1eb0*/  MUFU.EX2 R28, R28 ;  /* 0x0000001c001c7308 */ /* 0x000ea20000000800 */
[----:B0-----:R-:W-:Y:S01]  /*1ec0*/  FMUL R21, R22, R29 ;  /* 0x0000001d16157220 */ /* 0x001fe20000400000 */
[----:B------:R-:W-:Y:S01]  /*1ed0*/  SHF.L.U32 R22, R25, 0x17, RZ ;  /* 0x0000001719167819 */ /* 0x000fe200000006ff */
[----:B------:R-:W-:Y:S01]  /*1ee0*/  FADD R14, R23, R18 ;  /* 0x00000012170e7221 */ /* 0x000fe20000000000 */
[----:B-1----:R-:W-:Y:S01]  /*1ef0*/  SHF.L.U32 R15, R26, 0x17, RZ ;  /* 0x000000171a0f7819 */ /* 0x002fe200000006ff */
[----:B------:R-:W-:Y:S01]  /*1f00*/  FMUL R26, R32, R35 ;  /* 0x00000023201a7220 */ /* 0x000fe20000400000 */
[----:B------:R-:W-:Y:S01]  /*1f10*/  SHF.L.U32 R29, R12, 0x17, RZ ;  /* 0x000000170c1d7819 */ /* 0x000fe200000006ff */
[----:B------:R-:W-:Y:S01]  /*1f20*/  FADD R23, R14, R19 ;  /* 0x000000130e177221 */ /* 0x000fe20000000000 */
[----:B------:R-:W-:-:S03]  /*1f30*/  FMUL R22, R22, R67 ;  /* 0x0000004316167220 */ /* 0x000fc60000400000 */
[----:B------:R-:W-:Y:S01]  /*1f40*/  FADD R14, R23, R20 ;  /* 0x00000014170e7221 */ /* 0x000fe20000000000 */
[----:B------:R-:W-:Y:S02]  /*1f50*/  FMUL R23, R64, R65 ;  /* 0x0000004140177220 */ /* 0x000fe40000400000 */
[----:B------:R0:W1:Y:S01]  /*1f60*/  MUFU.EX2 R64, R27 ;  /* 0x0000001b00407308 */ /* 0x0000620000000800 */
[----:B------:R-:W-:Y:S01]  /*1f70*/  FADD R25, R14, R21 ;  /* 0x000000150e197221 */ /* 0x000fe20000000000 */
[----:B--2---:R-:W-:-:S03]  /*1f80*/  FMUL R28, R11, R28 ;  /* 0x0000001c0b1c7220 */ /* 0x004fc60000400000 */
[----:B------:R-:W-:Y:S01]  /*1f90*/  FADD R14, R25, R22 ;  /* 0x00000016190e7221 */ /* 0x000fe20000000000 */
[----:B------:R-:W-:-:S03]  /*1fa0*/  SHF.L.U32 R25, R63, 0x17, RZ ;  /* 0x000000173f197819 */ /* 0x000fc600000006ff */
[----:B------:R-:W-:Y:S01]  /*1fb0*/  FADD R13, R14, R23 ;  /* 0x000000170e0d7221 */ /* 0x000fe20000000000 */
[----:B0-----:R-:W-:Y:S01]  /*1fc0*/  FMUL R27, R15, R66 ;  /* 0x000000420f1b7220 */ /* 0x001fe20000400000 */
[----:B------:R-:W-:Y:S02]  /*1fd0*/  FMUL R25, R25, R34 ;  /* 0x0000002219197220 */ /* 0x000fe40000400000 */
[----:B------:R-:W-:-:S04]  /*1fe0*/  FADD R14, R13, R24 ;  /* 0x000000180d0e7221 */ /* 0x000fc80000000000 */
[----:B------:R-:W-:Y:S01]  /*1ff0*/  FADD R13, R14, R25 ;  /* 0x000000190e0d7221 */ /* 0x000fe20000000000 */
[----:B-1----:R-:W-:-:S03]  /*2000*/  FMUL R29, R29, R64 ;  /* 0x000000401d1d7220 */ /* 0x002fc60000400000 */
        /* <DEDUP_REMOVED lines=13> */
.L_x_1415:
        /* <DEDUP_REMOVED lines=11> */
[----:B0-----:R-:W-:Y:S05]  /*2190*/  CALL.REL.NOINC `($__internal_16_$__cuda_sm3x_div_rn_noftz_f32_slowpath) ;  /* 0x0000003000507944 */ /* 0x001fea0003c00000 */
[----:B------:R-:W-:-:S07]  /*21a0*/  MOV R15, R4 ;  /* 0x00000004000f7202 */ /* 0x000fce0000000f00 */
.L_x_1356:
[----:B------:R-:W-:Y:S05]  /*21b0*/  BSYNC.RECONVERGENT B3 ;  /* 0x0000000000037941 */ /* 0x000fea0003800200 */
.L_x_1355:
        /* <DEDUP_REMOVED lines=11> */
[----:B0-----:R-:W-:Y:S05]  /*2270*/  CALL.REL.NOINC `($__internal_16_$__cuda_sm3x_div_rn_noftz_f32_slowpath) ;  /* 0x0000003000187944 */ /* 0x001fea0003c00000 */
[----:B------:R-:W-:-:S07]  /*2280*/  MOV R14, R4 ;  /* 0x00000004000e7202 */ /* 0x000fce0000000f00 */
.L_x_1358:
[----:B------:R-:W-:Y:S05]  /*2290*/  BSYNC.RECONVERGENT B3 ;  /* 0x0000000000037941 */ /* 0x000fea0003800200 */
.L_x_1357:
        /* <DEDUP_REMOVED lines=13> */
.L_x_1360:
[----:B------:R-:W-:Y:S05]  /*2370*/  BSYNC.RECONVERGENT B3 ;  /* 0x0000000000037941 */ /* 0x000fea0003800200 */
.L_x_1359:
        /* <DEDUP_REMOVED lines=13> */
.L_x_1362:
[----:B------:R-:W-:Y:S05]  /*2450*/  BSYNC.RECONVERGENT B3 ;  /* 0x0000000000037941 */ /* 0x000fea0003800200 */
.L_x_1361:
        /* <DEDUP_REMOVED lines=13> */
.L_x_1364:
[----:B------:R-:W-:Y:S05]  /*2530*/  BSYNC.RECONVERGENT B3 ;  /* 0x0000000000037941 */ /* 0x000fea0003800200 */
.L_x_1363:
        /* <DEDUP_REMOVED lines=13> */
.L_x_1366:
[----:B------:R-:W-:Y:S05]  /*2610*/  BSYNC.RECONVERGENT B3 ;  /* 0x0000000000037941 */ /* 0x000fea0003800200 */
.L_x_1365:
        /* <DEDUP_REMOVED lines=13> */
.L_x_1368:
[----:B------:R-:W-:Y:S05]  /*26f0*/  BSYNC.RECONVERGENT B3 ;  /* 0x0000000000037941 */ /* 0x000fea0003800200 */
.L_x_1367:
        /* <DEDUP_REMOVED lines=13> */
.L_x_1370:
[----:B------:R-:W-:Y:S05]  /*27d0*/  BSYNC.RECONVERGENT B3 ;  /* 0x0000000000037941 */ /* 0x000fea0003800200 */
.L_x_1369:
        /* <DEDUP_REMOVED lines=13> */
.L_x_1372:
[----:B------:R-:W-:Y:S05]  /*28b0*/  BSYNC.RECONVERGENT B3 ;  /* 0x0000000000037941 */ /* 0x000fea0003800200 */
.L_x_1371:
        /* <DEDUP_REMOVED lines=13> */
.L_x_1374:
[----:B------:R-:W-:Y:S05]  /*2990*/  BSYNC.RECONVERGENT B3 ;  /* 0x0000000000037941 */ /* 0x000fea0003800200 */
.L_x_1373:
        /* <DEDUP_REMOVED lines=13> */
.L_x_1376:
[----:B------:R-:W-:Y:S05]  /*2a70*/  BSYNC.RECONVERGENT B3 ;  /* 0x0000000000037941 */ /* 0x000fea0003800200 */
.L_x_1375:
        /* <DEDUP_REMOVED lines=13> */
.L_x_1378:
[----:B------:R-:W-:Y:S05]  /*2b50*/  BSYNC.RECONVERGENT B3 ;  /* 0x0000000000037941 */ /* 0x000fea0003800200 */
.L_x_1377:
        /* <DEDUP_REMOVED lines=13> */
.L_x_1380:
[----:B------:R-:W-:Y:S05]  /*2c30*/  BSYNC.RECONVERGENT B3 ;  /* 0x0000000000037941 */ /* 0x000fea0003800200 */
.L_x_1379:
        /* <DEDUP_REMOVED lines=13> */
.L_x_1382:
[----:B------:R-:W-:Y:S05]  /*2d10*/  BSYNC.RECONVERGENT B3 ;  /* 0x0000000000037941 */ /* 0x000fea0003800200 */
.L_x_1381:
        /* <DEDUP_REMOVED lines=13> */
.L_x_1384:
[----:B------:R-:W-:Y:S05]  /*2df0*/  BSYNC.RECONVERGENT B3 ;  /* 0x0000000000037941 */ /* 0x000fea0003800200 */
.L_x_1383:
        /* <DEDUP_REMOVED lines=13> */
.L_x_1386:
[----:B------:R-:W-:Y:S05]  /*2ed0*/  BSYNC.RECONVERGENT B3 ;  /* 0x0000000000037941 */ /* 0x000fea0003800200 */
.L_x_1385:
        /* <DEDUP_REMOVED lines=13> */
.L_x_1388:
[----:B------:R-:W-:Y:S05]  /*2fb0*/  BSYNC.RECONVERGENT B3 ;  /* 0x0000000000037941 */ /* 0x000fea0003800200 */
.L_x_1387:
        /* <DEDUP_REMOVED lines=13> */
.L_x_1390:
[----:B------:R-:W-:Y:S05]  /*3090*/  BSYNC.RECONVERGENT B3 ;  /* 0x0000000000037941 */ /* 0x000fea0003800200 */
.L_x_1389:
        /* <DEDUP_REMOVED lines=13> */
.L_x_1392:
[----:B------:R-:W-:Y:S05]  /*3170*/  BSYNC.RECONVERGENT B3 ;  /* 0x0000000000037941 */ /* 0x000fea0003800200 */
.L_x_1391:
        /* <DEDUP_REMOVED lines=13> */
.L_x_1394:
[----:B------:R-:W-:Y:S05]  /*3250*/  BSYNC.RECONVERGENT B3 ;  /* 0x0000000000037941 */ /* 0x000fea0003800200 */
.L_x_1393:
        /* <DEDUP_REMOVED lines=13> */
.L_x_1396:
[----:B------:R-:W-:Y:S05]  /*3330*/  BSYNC.RECONVERGENT B3 ;  /* 0x0000000000037941 */ /* 0x000fea0003800200 */
.L_x_1395:
        /* <DEDUP_REMOVED lines=13> */
.L_x_1398:
[----:B------:R-:W-:Y:S05]  /*3410*/  BSYNC.RECONVERGENT B3 ;  /* 0x0000000000037941 */ /* 0x000fea0003800200 */
.L_x_1397:
        /* <DEDUP_REMOVED lines=13> */
.L_x_1400:
[----:B------:R-:W-:Y:S05]  /*34f0*/  BSYNC.RECONVERGENT B3 ;  /* 0x0000000000037941 */ /* 0x000fea0003800200 */
.L_x_1399:
        /* <DEDUP_REMOVED lines=13> */
.L_x_1402:
[----:B------:R-:W-:Y:S05]  /*35d0*/  BSYNC.RECONVERGENT B3 ;  /* 0x0000000000037941 */ /* 0x000fea0003800200 */
.L_x_1401:
[----:B------:R-:W-:Y:S01]  /*35e0*/  ISETP.GE.U32.AND P4, PT, R40, UR44, PT ;  /* 0x0000002c28007c0c */ /* 0x000fe2000bf86070 */
[----:B------:R-:W-:Y:S01]  /*35f0*/  HFMA2 R3, -RZ, RZ, 0, 0 ;  /* 0x00000000ff037431 */ /* 0x000fe200000001ff */
[----:B------:R-:W-:Y:S01]  /*3600*/  MOV R2, R36 ;  /* 0x0000002400027202 */ /* 0x000fe20000000f00 */
[----:B------:R-:W-:Y:S01]  /*3610*/  IMAD R4, R38, UR38, RZ ;  /* 0x0000002626047c24 */ /* 0x000fe2000f8e02ff */
[----:B------:R-:W-:Y:S02]  /*3620*/  ISETP.GE.AND.EX P4, PT, RZ, UR45, PT, P4 ;  /* 0x0000002dff007c0c */ /* 0x000fe4000bf86340 */
[----:B------:R-:W-:Y:S01]  /*3630*/  ISETP.GE.U32.AND P2, PT, R41, UR44, PT ;  /* 0x0000002c29007c0c */ /* 0x000fe2000bf46070 */
[----:B------:R-:W-:Y:S01]  /*3640*/  IMAD R5, R37, UR39, R4 ;  /* 0x0000002725057c24 */ /* 0x000fe2000f8e0204 */
[----:B------:R-:W-:Y:S02]  /*3650*/  @!P0 R2UR UR4, R30 ;  /* 0x000000001e0482ca */ /* 0x000fe400000e0000 */
[----:B------:R-:W-:Y:S01]  /*3660*/  @!P0 R2UR UR5, R31 ;  /* 0x000000001f0582ca */ /* 0x000fe200000e0000 */
[----:B------:R-:W-:Y:S01]  /*3670*/  IMAD.WIDE.U32 R2, R37, UR38, R2 ;  /* 0x0000002625027c25 */ /* 0x000fe2000f8e0002 */
[----:B------:R-:W-:-:S02]  /*3680*/  ISETP.GE.U32.AND P1, PT, R42, UR44, PT ;  /* 0x0000002c2a007c0c */ /* 0x000fc4000bf26070 */
[----:B------:R-:W-:Y:S02]  /*3690*/  ISETP.GE.AND.EX P2, PT, RZ, UR45, PT, P2 ;  /* 0x0000002dff007c0c */ /* 0x000fe4000bf46320 */
[----:B------:R-:W-:Y:S02]  /*36a0*/  IADD3 R3, PT, PT, R3, R5, RZ ;  /* 0x0000000503037210 */ /* 0x000fe40007ffe0ff */
[----:B------:R-:W-:Y:S02]  /*36b0*/  @!P4 R2UR UR6, R30 ;  /* 0x000000001e06c2ca */ /* 0x000fe400000e0000 */
[----:B------:R-:W-:Y:S02]  /*36c0*/  @!P4 R2UR UR7, R31 ;  /* 0x000000001f07c2ca */ /* 0x000fe400000e0000 */
[----:B------:R-:W-:Y:S02]  /*36d0*/  LEA R4, P5, R2, UR36, 0x1 ;  /* 0x0000002402047c11 */ /* 0x000fe4000f8a08ff */
[----:B------:R-:W-:-:S02]  /*36e0*/  ISETP.GE.AND.EX P1, PT, RZ, UR45, PT, P1 ;  /* 0x0000002dff007c0c */ /* 0x000fc4000bf26310 */
[----:B------:R-:W-:Y:S02]  /*36f0*/  @!P0 F2FP.F16.F32.PACK_AB R15, RZ, R15 ;  /* 0x0000000fff0f823e */ /* 0x000fe400000000ff */
[----:B------:R-:W-:Y:S02]  /*3700*/  LEA.HI.X R5, R2, UR37, R3, 0x1, P5 ;  /* 0x0000002502057c11 */ /* 0x000fe4000a8f0c03 */
        /* <DEDUP_REMOVED lines=12> */
[----:B------:R-:W-:-:S02]  /*37d0*/  @!P2 F2FP.F16.F32.PACK_AB R0, RZ, R0 ;  /* 0x00000000ff00a23e */ /* 0x000fc400000000ff */
[----:B------:R-:W-:Y:S02]  /*37e0*/  @!P1 F2FP.F16.F32.PACK_AB R32, RZ, R32 ;  /* 0x00000020ff20923e */ /* 0x000fe400000000ff */
[----:B------:R-:W-:Y:S01]  /*37f0*/  ISETP.GE.AND.EX P3, PT, RZ, UR45, PT, P3 ;  /* 0x0000002dff007c0c */ /* 0x000fe2000bf66330 */
[----:B------:R1:W-:Y:S01]  /*3800*/  @!P2 STG.E.U16 desc[UR4][R4.64+0x80], R0 ;  /* 0x000080000400a986 */ /* 0x0003e2000c101504 */
        /* <DEDUP_REMOVED lines=121> */
.L_x_1353:
[----:B------:R-:W-:Y:S05]  /*3fa0*/  EXIT ;  /* 0x000000000000794d */ /* 0x000fea0003800000 */
.L_x_1354:
[----:B------:R-:W-:Y:S01]  /*3fb0*/  BSSY B1, `(.L_x_1404) ;  /* 0x0000007000017945 */ /* 0x000fe20003800000 */
[----:B------:R-:W-:Y:S02]  /*3fc0*/  MOV R12, 0x10 ;  /* 0x00000010000c7802 */ /* 0x000fe40000000f00 */
[----:B------:R-:W-:Y:S02]  /*3fd0*/  MOV R11, 0x1f ;  /* 0x0000001f000b7802 */ /* 0x000fe40000000f00 */
[----:B------:R-:W-:-:S07]  /*3fe0*/  MOV R15, 0xffffffff ;  /* 0xffffffff000f7802 */ /* 0x000fce0000000f00 */
[----:B------:R-:W-:Y:S05]  /*3ff0*/  WARPSYNC.COLLECTIVE R15, `(.L_x_1405) ;  /* 0x000000000f087348 */ /* 0x000fea0003c00000 */
[----:B------:R0:W1:Y:S02]  /*4000*/  SHFL.BFLY P6, R14, R13, R12, R11 ;  /* 0x0c00000c0d0e7389 */ /* 0x00006400000c000b */
[----:B01----:R-:W-:Y:S05]  /*4010*/  ENDCOLLECTIVE ;  /* 0x000000000000791b */ /* 0x003fea0003800000 */
.L_x_1405:
[----:B------:R-:W-:Y:S05]  /*4020*/  BSYNC B1 ;  /* 0x0000000000017941 */ /* 0x000fea0003800000 */
.L_x_1404:
        /* <DEDUP_REMOVED lines=8> */
.L_x_1406:
[----:B------:R-:W-:Y:S01]  /*40b0*/  HFMA2 R12, -RZ, RZ, 0, 2.384185791015625e-07 ;  /* 0x00000004ff0c7431 */ /* 0x000fe200000001ff */
[----:B------:R-:W-:-:S04]  /*40c0*/  FMNMX R0, R13, R14, !PT ;  /* 0x0000000e0d007209 */ /* 0x000fc80007800000 */
[----:B------:R-:W-:-:S07]  /*40d0*/  MOV R13, R0 ;  /* 0x00000000000d7202 */ /* 0x000fce0000000f00 */
[----:B------:R-:W-:Y:S05]  /*40e0*/  WARPSYNC.COLLECTIVE R15, `(.L_x_1407) ;  /* 0x000000000f087348 */ /* 0x000fea0003c00000 */
[----:B------:R0:W1:Y:S02]  /*40f0*/  SHFL.BFLY P6, R14, R13, R12, R11 ;  /* 0x0c00000c0d0e7389 */ /* 0x00006400000c000b */
[----:B01----:R-:W-:Y:S05]  /*4100*/  ENDCOLLECTIVE ;  /* 0x000000000000791b */ /* 0x003fea0003800000 */
.L_x_1407:
[----:B------:R-:W-:Y:S01]  /*4110*/  HFMA2 R12, -RZ, RZ, 0, 1.1920928955078125e-07 ;  /* 0x00000002ff0c7431 */ /* 0x000fe200000001ff */
[----:B------:R-:W-:-:S04]  /*4120*/  FMNMX R2, R0, R14, !PT ;  /* 0x0000000e00027209 */ /* 0x000fc80007800000 */
[----:B------:R-:W-:-:S07]  /*4130*/  MOV R13, R2 ;  /* 0x00000002000d7202 */ /* 0x000fce0000000f00 */
[----:B------:R-:W-:Y:S05]  /*4140*/  WARPSYNC.COLLECTIVE R15, `(.L_x_1408) ;  /* 0x000000000f087348 */ /* 0x000fea0003c00000 */
[----:B------:R0:W1:Y:S02]  /*4150*/  SHFL.BFLY P6, R14, R13, R12, R11 ;  /* 0x0c00000c0d0e7389 */ /* 0x00006400000c000b */
[----:B01----:R-:W-:Y:S05]  /*4160*/  ENDCOLLECTIVE ;  /* 0x000000000000791b */ /* 0x003fea0003800000 */
.L_x_1408:
[----:B------:R-:W-:Y:S01]  /*4170*/  HFMA2 R12, -RZ, RZ, 0, 5.9604644775390625e-08 ;  /* 0x00000001ff0c7431 */ /* 0x000fe200000001ff */
[----:B------:R-:W-:-:S04]  /*4180*/  FMNMX R3, R2, R14, !PT ;  /* 0x0000000e02037209 */ /* 0x000fc80007800000 */
[----:B------:R-:W-:-:S07]  /*4190*/  MOV R13, R3 ;  /* 0x00000003000d7202 */ /* 0x000fce0000000f00 */
[----:B------:R-:W-:Y:S05]  /*41a0*/  WARPSYNC.COLLECTIVE R15, `(.L_x_1409) ;  /* 0x000000000f087348 */ /* 0x000fea0003c00000 */
[----:B------:R0:W1:Y:S02]  /*41b0*/  SHFL.BFLY P6, R14, R13, R12, R11 ;  /* 0x0c00000c0d0e7389 */ /* 0x00006400000c000b */
[----:B01----:R-:W-:Y:S05]  /*41c0*/  ENDCOLLECTIVE ;  /* 0x000000000000791b */ /* 0x003fea0003800000 */
.L_x_1409:
        /* <DEDUP_REMOVED lines=51> */
[C---:B------:R-:W-:Y:S01]  /*4500*/  FFMA R16, R3.reuse, 1.4426950216293334961, -R16 ;  /* 0x3fb8aa3b03107823 */ /* 0x040fe20000000810 */
[----:B------:R-:W0:Y:S03]  /*4510*/  MUFU.EX2 R9, R9 ;  /* 0x0000000900097308 */ /* 0x000e260000000800 */
[----:B------:R-:W-:Y:S01]  /*4520*/  FFMA R16, R3, 1.925963033500011079e-08, R16 ;  /* 0x32a5706003107823 */ /* 0x000fe20000000010 */
[----:B------:R-:W-:Y:S01]  /*4530*/  SHF.L.U32 R3, R10, 0x17, RZ ;  /* 0x000000170a037819 */ /* 0x000fe200000006ff */
        /* <DEDUP_REMOVED lines=48> */
[----:B------:R0:W2:Y:S01]  /*4840*/  MUFU.EX2 R17, R18 ;  /* 0x0000001200117308 */ /* 0x0000a20000000800 */
[----:B-1----:R-:W-:Y:S01]  /*4850*/  FMUL R9, R9, R16 ;  /* 0x0000001009097220 */ /* 0x002fe20000400000 */
[-C--:B------:R-:W-:Y:S01]  /*4860*/  FFMA.SAT R16, R28, R35.reuse, 0.5 ;  /* 0x3f0000001c107423 */ /* 0x080fe20000002023 */
[----:B0-----:R-:W-:-:S03]  /*4870*/  FFMA.SAT R18, R26, R35, 0.5 ;  /* 0x3f0000001a127423 */ /* 0x001fc60000002023 */
[-C--:B------:R-:W-:Y:S01]  /*4880*/  FFMA.RM R16, R16, R63.reuse, 12582913 ;  /* 0x4b40000110107423 */ /* 0x080fe2000000403f */
[----:B------:R-:W-:Y:S01]  /*4890*/  FFMA.RM R18, R18, R63, 12582913 ;  /* 0x4b40000112127423 */ /* 0x000fe2000000403f */
[----:B--2---:R-:W-:Y:S02]  /*48a0*/  FMUL R10, R10, R17 ;  /* 0x000000110a0a7220 */ /* 0x004fe40000400000 */
        /* <DEDUP_REMOVED lines=101> */
[----:B------:R-:W-:Y:S01]  /*4f00*/  FFMA R34, R34, 1.925963033500011079e-08, R11 ;  /* 0x32a5706022227823 */ /* 0x000fe2000000000b */
[----:B------:R-:W-:-:S03]  /*4f10*/  FADD R11, R32, -12583039 ;  /* 0xcb40007f200b7421 */ /* 0x000fc60000000000 */
        /* <DEDUP_REMOVED lines=35> */
.L_x_1410:
[----:B------:R-:W-:Y:S02]  /*5150*/  HFMA2 R12, -RZ, RZ, 0, 4.76837158203125e-07 ;  /* 0x00000008ff0c7431 */ /* 0x000fe400000001ff */
[----:B------:R-:W-:-:S05]  /*5160*/  FADD R32, R13, R14 ;  /* 0x0000000e0d207221 */ /* 0x000fca0000000000 */
[----:B------:R-:W-:-:S07]  /*5170*/  MOV R13, R32 ;  /* 0x00000020000d7202 */ /* 0x000fce0000000f00 */
[----:B------:R-:W-:Y:S05]  /*5180*/  WARPSYNC.COLLECTIVE R15, `(.L_x_1411) ;  /* 0x000000000f087348 */ /* 0x000fea0003c00000 */
[----:B------:R0:W1:Y:S02]  /*5190*/  SHFL.BFLY P6, R14, R13, R12, R11 ;  /* 0x0c00000c0d0e7389 */ /* 0x00006400000c000b */
[----:B01----:R-:W-:Y:S05]  /*51a0*/  ENDCOLLECTIVE ;  /* 0x000000000000791b */ /* 0x003fea0003800000 */
.L_x_1411:
[----:B------:R-:W-:Y:S02]  /*51b0*/  HFMA2 R12, -RZ, RZ, 0, 2.384185791015625e-07 ;  /* 0x00000004ff0c7431 */ /* 0x000fe400000001ff */
[----:B------:R-:W-:-:S05]  /*51c0*/  FADD R33, R32, R14 ;  /* 0x0000000e20217221 */ /* 0x000fca0000000000 */
[----:B------:R-:W-:-:S07]  /*51d0*/  MOV R13, R33 ;  /* 0x00000021000d7202 */ /* 0x000fce0000000f00 */
[----:B------:R-:W-:Y:S05]  /*51e0*/  WARPSYNC.COLLECTIVE R15, `(.L_x_1412) ;  /* 0x000000000f087348 */ /* 0x000fea0003c00000 */
[----:B------:R0:W1:Y:S02]  /*51f0*/  SHFL.BFLY P6, R14, R13, R12, R11 ;  /* 0x0c00000c0d0e7389 */ /* 0x00006400000c000b */
[----:B01----:R-:W-:Y:S05]  /*5200*/  ENDCOLLECTIVE ;  /* 0x000000000000791b */ /* 0x003fea0003800000 */
.L_x_1412:
[----:B------:R-:W-:Y:S02]  /*5210*/  HFMA2 R12, -RZ, RZ, 0, 1.1920928955078125e-07 ;  /* 0x00000002ff0c7431 */ /* 0x000fe400000001ff */
[----:B------:R-:W-:-:S05]  /*5220*/  FADD R34, R33, R14 ;  /* 0x0000000e21227221 */ /* 0x000fca0000000000 */
[----:B------:R-:W-:-:S07]  /*5230*/  MOV R13, R34 ;  /* 0x00000022000d7202 */ /* 0x000fce0000000f00 */
[----:B------:R-:W-:Y:S05]  /*5240*/  WARPSYNC.COLLECTIVE R15, `(.L_x_1413) ;  /* 0x000000000f087348 */ /* 0x000fea0003c00000 */
[----:B------:R0:W1:Y:S02]  /*5250*/  SHFL.BFLY P6, R14, R13, R12, R11 ;  /* 0x0c00000c0d0e7389 */ /* 0x00006400000c000b */
[----:B01----:R-:W-:Y:S05]  /*5260*/  ENDCOLLECTIVE ;  /* 0x000000000000791b */ /* 0x003fea0003800000 */
.L_x_1413:
[----:B------:R-:W-:Y:S02]  /*5270*/  HFMA2 R12, -RZ, RZ, 0, 5.9604644775390625e-08 ;  /* 0x00000001ff0c7431 */ /* 0x000fe400000001ff */
[----:B------:R-:W-:-:S05]  /*5280*/  FADD R35, R34, R14 ;  /* 0x0000000e22237221 */ /* 0x000fca0000000000 */
[----:B------:R-:W-:-:S07]  /*5290*/  MOV R13, R35 ;  /* 0x00000023000d7202 */ /* 0x000fce0000000f00 */
[----:B------:R-:W-:Y:S05]  /*52a0*/  WARPSYNC.COLLECTIVE R15, `(.L_x_1414) ;  /* 0x000000000f087348 */ /* 0x000fea0003c00000 */
[----:B------:R0:W1:Y:S02]  /*52b0*/  SHFL.BFLY P6, R14, R13, R12, R11 ;  /* 0x0c00000c0d0e7389 */ /* 0x00006400000c000b */
[----:B01----:R-:W-:Y:S05]  /*52c0*/  ENDCOLLECTIVE ;  /* 0x000000000000791b */ /* 0x003fea0003800000 */
.L_x_1414:
[----:B------:R-:W-:Y:S05]  /*52d0*/  BRA `(.L_x_1415) ;  /* 0xffffffcc00807947 */ /* 0x000fea000383ffff */
        .weak           $__internal_16_$__cuda_sm3x_div_rn_noftz_f32_slowpath
        .type           $__internal_16_$__cuda_sm3x_div_rn_noftz_f32_slowpath,@function
        .size           $__internal_16_$__cuda_sm3x_div_rn_noftz_f32_slowpath,(.L_x_15333 - $__internal_16_$__cuda_sm3x_div_rn_noftz_f32_slowpath)
$__internal_16_$__cuda_sm3x_div_rn_noftz_f32_slowpath:
        /* <DEDUP_REMOVED lines=35> */
.L_x_1417:
        /* <DEDUP_REMOVED lines=51> */
.L_x_1424:
[----:B------:R-:W-:-:S04]  /*5840*/  LOP3.LUT R4, R4, 0x80000000, RZ, 0xc0, !PT ;  /* 0x8000000004047812 */ /* 0x000fc800078ec0ff */
[----:B------:R-:W-:Y:S01]  /*5850*/  LOP3.LUT R4, R4, 0x7f800000, RZ, 0xfc, !PT ;  /* 0x7f80000004047812 */ /* 0x000fe200078efcff */
[----:B------:R-:W-:Y:S06]  /*5860*/  BRA `(.L_x_1425) ;  /* 0x0000000000047947 */ /* 0x000fec0003800000 */
.L_x_1423:
[----:B------:R-:W-:-:S07]  /*5870*/  LEA R4, R66, R4, 0x17 ;  /* 0x0000000442047211 */ /* 0x000fce00078eb8ff */
.L_x_1425:
[----:B------:R-:W-:Y:S05]  /*5880*/  BSYNC.RECONVERGENT B2 ;  /* 0x0000000000027941 */ /* 0x000fea0003800200 */
.L_x_1422:
[----:B------:R-:W-:Y:S05]  /*5890*/  BRA `(.L_x_1426) ;  /* 0x0000000000207947 */ /* 0x000fea0003800000 */
.L_x_1421:
[----:B------:R-:W-:-:S04]  /*58a0*/  LOP3.LUT R4, R63, 0x80000000, R4, 0x48, !PT ;  /* 0x800000003f047812 */ /* 0x000fc800078e4804 */
[----:B------:R-:W-:Y:S01]  /*58b0*/  LOP3.LUT R4, R4, 0x7f800000, RZ, 0xfc, !PT ;  /* 0x7f80000004047812 */ /* 0x000fe200078efcff */
[----:B------:R-:W-:Y:S06]  /*58c0*/  BRA `(.L_x_1426) ;  /* 0x0000000000147947 */ /* 0x000fec0003800000 */
.L_x_1420:
[----:B------:R-:W-:Y:S01]  /*58d0*/  LOP3.LUT R4, R63, 0x80000000, R4, 0x48, !PT ;  /* 0x800000003f047812 */ /* 0x000fe200078e4804 */
[----:B------:R-:W-:Y:S06]  /*58e0*/  BRA `(.L_x_1426) ;  /* 0x00000000000c7947 */ /* 0x000fec0003800000 */
.L_x_1419:
[----:B------:R-:W0:Y:S01]  /*58f0*/  MUFU.RSQ R4, -QNAN ;  /* 0xffc0000000047908 */ /* 0x000e220000001400 */
[----:B------:R-:W-:Y:S05]  /*5900*/  BRA `(.L_x_1426) ;  /* 0x0000000000047947 */ /* 0x000fea0003800000 */
.L_x_1418:
[----:B------:R-:W-:-:S07]  /*5910*/  FADD.FTZ R4, R4, R11 ;  /* 0x0000000b04047221 */ /* 0x000fce0000010000 */
.L_x_1426:
[----:B------:R-:W-:Y:S05]  /*5920*/  BSYNC.RECONVERGENT B1 ;  /* 0x0000000000017941 */ /* 0x000fea0003800200 */
.L_x_1416:
[----:B------:R-:W-:-:S04]  /*5930*/  HFMA2 R13, -RZ, RZ, 0, 0 ;  /* 0x00000000ff0d7431 */ /* 0x000fc800000001ff */
[----:B0-----:R-:W-:Y:S05]  /*5940*/  RET.REL.NODEC R12 `(_ZN7oneflow4cuda7softmax15SoftmaxWarpImplI10SimpleLoadI6__halffE11SimpleStoreIS4_fEfLi1ELi24ELi32ELi1ELb1ELNS1_9AlgorithmE0EEEvT_T0_ll) ;  /* 0xffffffa40cac7950 */ /* 0x001fea0003c3ffff */
.L_x_1427:
        /* <DEDUP_REMOVED lines=11> */
.L_x_15333:


//--------------------- .text._ZN7oneflow4cuda7softmax15SoftmaxWarpImplI10SimpleLoadI6__halffE11SimpleStoreIS4_fEfLi1ELi24ELi32ELi1ELb0ELNS1_9AlgorithmE0EEEvT_T0_ll --------------------------
	.section	.text._ZN7oneflow4cuda7softmax15SoftmaxWarpImplI10SimpleLoadI6__halffE11SimpleStoreIS4_fEfLi1ELi24ELi32ELi1ELb0ELNS1_9AlgorithmE0EEEvT_T0_ll,"ax",@progbits
	.align	128
        .global         _ZN7oneflow4cuda7softmax15SoftmaxWarpImplI10SimpleLoadI6__halffE11SimpleStoreIS4_fEfLi1ELi24ELi32ELi1ELb0ELNS1_9AlgorithmE0EEEvT_T0_ll
        .type           _ZN7oneflow4cuda7softmax15SoftmaxWarpImplI10SimpleLoadI6__halffE11SimpleStoreIS4_fEfLi1ELi24ELi32ELi1ELb0ELNS1_9AlgorithmE0EEEvT_T0_ll,@function
        .size           _ZN7oneflow4cuda7softmax15SoftmaxWarpImplI10SimpleLoadI6__halffE11SimpleStoreIS4_fEfLi1ELi24ELi32ELi1ELb0ELNS1_9AlgorithmE0EEEvT_T0_ll,(.L_x_15334 - _ZN7oneflow4cuda7softmax15SoftmaxWarpImplI10SimpleLoadI6__halffE11SimpleStoreIS4_fEfLi1ELi24ELi32ELi1ELb0ELNS1_9AlgorithmE0EEEvT_T0_ll)
        .other          _ZN7oneflow4cuda7softmax15SoftmaxWarpImplI10SimpleLoadI6__halffE11SimpleStoreIS4_fEfLi1ELi24ELi32ELi1ELb0ELNS1_9AlgorithmE0EEEvT_T0_ll,@"STO_CUDA_ENTRY STV_DEFAULT"
_ZN7oneflow4cuda7softmax15SoftmaxWarpImplI10SimpleLoadI6__halffE11SimpleStoreIS4_fEfLi1ELi24ELi32ELi1ELb0ELNS1_9AlgorithmE0EEEvT_T0_ll:
.text._ZN7oneflow4cuda7softmax15SoftmaxWarpImplI10SimpleLoadI6__halffE11SimpleStoreIS4_fEfLi1ELi24ELi32ELi1ELb0ELNS1_9AlgorithmE0EEEvT_T0_ll:
        /* <DEDUP_REMOVED lines=24> */
.L_x_1428:
        /* <DEDUP_REMOVED lines=13> */
.L_x_1478:
        /* <DEDUP_REMOVED lines=135> */
[-C--:B------:R-:W-:Y:S01]  /*0ac0*/  FFMA.SAT R19, R50, R11.reuse, 0.5 ;  /* 0x3f00000032137423 */ /* 0x080fe2000000200b */
[----:B------:R-:W-:Y:S01]  /*0ad0*/  FADD R9, R3, -12583039 ;  /* 0xcb40007f03097421 */ /* 0x000fe20000000000 */
[----:B------:R-:W-:Y:S01]  /*0ae0*/  FFMA R7, R56, 1.4426950216293334961, -R7 ;  /* 0x3fb8aa3b38077823 */ /* 0x000fe20000000807 */
[----:B------:R-:W-:Y:S01]  /*0af0*/  FFMA R5, R48, 1.4426950216293334961, -R5 ;  /* 0x3fb8aa3b30057823 */ /* 0x000fe20000000805 */
[-C--:B------:R-:W-:Y:S01]  /*0b00*/  FFMA.RM R19, R19, R12.reuse, 12582913 ;  /* 0x4b40000113137423 */ /* 0x080fe2000000400c */
[----:B------:R-:W-:Y:S01]  /*0b10*/  FFMA R9, R54, 1.4426950216293334961, -R9 ;  /* 0x3fb8aa3b36097823 */ /* 0x000fe20000000809 */
[----:B------:R-:W-:Y:S01]  /*0b20*/  FFMA R56, R56, 1.925963033500011079e-08, R7 ;  /* 0x32a5706038387823 */ /* 0x000fe20000000007 */
[----:B------:R-:W-:Y:S01]  /*0b30*/  FFMA R48, R48, 1.925963033500011079e-08, R5 ;  /* 0x32a5706030307823 */ /* 0x000fe20000000005 */
[-C--:B------:R-:W-:Y:S01]  /*0b40*/  FFMA.SAT R7, R52, R11.reuse, 0.5 ;  /* 0x3f00000034077423 */ /* 0x080fe2000000200b */
[----:B------:R-:W-:Y:S01]  /*0b50*/  FADD R5, R19, -12583039 ;  /* 0xcb40007f13057421 */ /* 0x000fe20000000000 */
[----:B------:R-:W-:Y:S01]  /*0b60*/  FFMA R54, R54, 1.925963033500011079e-08, R9 ;  /* 0x32a5706036367823 */ /* 0x000fe20000000009 */
[-C--:B------:R-:W-:Y:S01]  /*0b70*/  FFMA.SAT R17, R46, R11.reuse, 0.5 ;  /* 0x3f0000002e117423 */ /* 0x080fe2000000200b */
[-C--:B------:R-:W-:Y:S01]  /*0b80*/  FFMA.RM R7, R7, R12.reuse, 12582913 ;  /* 0x4b40000107077423 */ /* 0x080fe2000000400c */
[C---:B------:R-:W-:Y:S01]  /*0b90*/  FFMA R5, R50.reuse, 1.4426950216293334961, -R5 ;  /* 0x3fb8aa3b32057823 */ /* 0x040fe20000000805 */
[----:B------:R-:W1:Y:S01]  /*0ba0*/  MUFU.EX2 R21, R56 ;  /* 0x0000003800157308 */ /* 0x000e620000000800 */
[-C--:B------:R-:W-:Y:S01]  /*0bb0*/  FFMA.RM R17, R17, R12.reuse, 12582913 ;  /* 0x4b40000111117423 */ /* 0x080fe2000000400c */
[----:B------:R-:W-:Y:S01]  /*0bc0*/  FADD R9, R7, -12583039 ;  /* 0xcb40007f07097421 */ /* 0x000fe20000000000 */
[----:B------:R-:W-:Y:S01]  /*0bd0*/  FFMA R50, R50, 1.925963033500011079e-08, R5 ;  /* 0x32a5706032327823 */ /* 0x000fe20000000005 */
[-C--:B------:R-:W-:Y:S01]  /*0be0*/  FFMA.SAT R5, R44, R11.reuse, 0.5 ;  /* 0x3f0000002c057423 */ /* 0x080fe2000000200b */
[-C--:B------:R-:W-:Y:S01]  /*0bf0*/  FFMA.SAT R23, R0, R11.reuse, 0.5 ;  /* 0x3f00000000177423 */ /* 0x080fe2000000200b */
[----:B------:R-:W-:Y:S01]  /*0c00*/  FFMA R9, R52, 1.4426950216293334961, -R9 ;  /* 0x3fb8aa3b34097823 */ /* 0x000fe20000000809 */
[----:B------:R-:W-:Y:S01]  /*0c10*/  SHF.L.U32 R16, R16, 0x17, RZ ;  /* 0x0000001710107819 */ /* 0x000fe200000006ff */
[-C--:B------:R-:W-:Y:S01]  /*0c20*/  FFMA.RM R10, R5, R12.reuse, 12582913 ;  /* 0x4b400001050a7423 */ /* 0x080fe2000000400c */
[----:B------:R-:W-:Y:S01]  /*0c30*/  FADD R5, R17, -12583039 ;  /* 0xcb40007f11057421 */ /* 0x000fe20000000000 */
[----:B------:R-:W-:Y:S01]  /*0c40*/  FFMA R52, R52, 1.925963033500011079e-08, R9 ;  /* 0x32a5706034347823 */ /* 0x000fe20000000009 */
[-C--:B------:R-:W-:Y:S01]  /*0c50*/  FFMA.SAT R27, R4, R11.reuse, 0.5 ;  /* 0x3f000000041b7423 */ /* 0x080fe2000000200b */
[----:B------:R-:W-:Y:S01]  /*0c60*/  FADD R9, R10, -12583039 ;  /* 0xcb40007f0a097421 */ /* 0x000fe20000000000 */
[----:B------:R-:W-:Y:S01]  /*0c70*/  FFMA R5, R46, 1.4426950216293334961, -R5 ;  /* 0x3fb8aa3b2e057823 */ /* 0x000fe20000000805 */
[----:B------:R-:W-:Y:S01]  /*0c80*/  SHF.L.U32 R7, R7, 0x17, RZ ;  /* 0x0000001707077819 */ /* 0x000fe200000006ff */
[-C--:B------:R-:W-:Y:S01]  /*0c90*/  FFMA.RM R27, R27, R12.reuse, 12582913 ;  /* 0x4b4000011b1b7423 */ /* 0x080fe2000000400c */
[----:B------:R-:W-:Y:S01]  /*0ca0*/  FFMA R9, R44, 1.4426950216293334961, -R9 ;  /* 0x3fb8aa3b2c097823 */ /* 0x000fe20000000809 */
[----:B------:R-:W-:Y:S01]  /*0cb0*/  FFMA R46, R46, 1.925963033500011079e-08, R5 ;  /* 0x32a570602e2e7823 */ /* 0x000fe20000000005 */
[----:B------:R-:W-:Y:S01]  /*0cc0*/  MUFU.EX2 R52, R52 ;  /* 0x0000003400347308 */ /* 0x000fe20000000800 */
[-C--:B------:R-:W-:Y:S01]  /*0cd0*/  FFMA.SAT R33, R8, R11.reuse, 0.5 ;  /* 0x3f00000008217423 */ /* 0x080fe2000000200b */
[----:B------:R-:W-:Y:S01]  /*0ce0*/  FFMA R44, R44, 1.925963033500011079e-08, R9 ;  /* 0x32a570602c2c7823 */ /* 0x000fe20000000009 */
[-C--:B------:R-:W-:Y:S01]  /*0cf0*/  FFMA.SAT R9, R42, R11.reuse, 0.5 ;  /* 0x3f0000002a097423 */ /* 0x080fe2000000200b */
[----:B------:R-:W-:Y:S01]  /*0d00*/  SHF.L.U32 R10, R10, 0x17, RZ ;  /* 0x000000170a0a7819 */ /* 0x000fe200000006ff */
[-C--:B------:R-:W-:Y:S01]  /*0d10*/  FFMA.RM R33, R33, R12.reuse, 12582913 ;  /* 0x4b40000121217423 */ /* 0x080fe2000000400c */
[----:B------:R-:W-:Y:S01]  /*0d20*/  FFMA.SAT R47, R22, R11, 0.5 ;  /* 0x3f000000162f7423 */ /* 0x000fe2000000200b */
[----:B------:R-:W-:Y:S01]  /*0d30*/  FFMA.RM R9, R9, R12, 12582913 ;  /* 0x4b40000109097423 */ /* 0x000fe2000000400c */
[----:B------:R-:W-:Y:S03]  /*0d40*/  MUFU.EX2 R45, R44 ;  /* 0x0000002c002d7308 */ /* 0x000fe60000000800 */
[C---:B------:R-:W-:Y:S01]  /*0d50*/  FADD R5, R9.reuse, -12583039 ;  /* 0xcb40007f09057421 */ /* 0x040fe20000000000 */
[----:B------:R-:W-:-:S03]  /*0d60*/  SHF.L.U32 R9, R9, 0x17, RZ ;  /* 0x0000001709097819 */ /* 0x000fc600000006ff */
[C---:B------:R-:W-:Y:S01]  /*0d70*/  FFMA R5, R42.reuse, 1.4426950216293334961, -R5 ;  /* 0x3fb8aa3b2a057823 */ /* 0x040fe20000000805 */
[----:B------:R-:W2:Y:S03]  /*0d80*/  MUFU.EX2 R58, R58 ;  /* 0x0000003a003a7308 */ /* 0x000ea60000000800 */
[----:B------:R-:W-:Y:S01]  /*0d90*/  FFMA R42, R42, 1.925963033500011079e-08, R5 ;  /* 0x32a570602a2a7823 */ /* 0x000fe20000000005 */
[----:B------:R-:W-:Y:S01]  /*0da0*/  SHF.L.U32 R5, R15, 0x17, RZ ;  /* 0x000000170f057819 */ /* 0x000fe200000006ff */
[----:B------:R-:W-:-:S03]  /*0db0*/  FFMA.RM R15, R23, R12, 12582913 ;  /* 0x4b400001170f7423 */ /* 0x000fc6000000400c */
[----:B------:R-:W-:Y:S01]  /*0dc0*/  MUFU.EX2 R48, R48 ;  /* 0x0000003000307308 */ /* 0x000fe20000000800 */
[----:B------:R-:W-:-:S04]  /*0dd0*/  FADD R23, R15, -12583039 ;  /* 0xcb40007f0f177421 */ /* 0x000fc80000000000 */
[----:B------:R-:W-:-:S03]  /*0de0*/  FFMA R23, R0, 1.4426950216293334961, -R23 ;  /* 0x3fb8aa3b00177823 */ /* 0x000fc60000000817 */
[----:B------:R-:W3:Y:S01]  /*0df0*/  MUFU.EX2 R42, R42 ;  /* 0x0000002a002a7308 */ /* 0x000ee20000000800 */
[----:B------:R-:W-:Y:S01]  /*0e00*/  FFMA R29, R0, 1.925963033500011079e-08, R23 ;  /* 0x32a57060001d7823 */ /* 0x000fe20000000017 */
[----:B-1----:R-:W-:Y:S01]  /*0e10*/  FMUL R0, R16, R21 ;  /* 0x0000001510007220 */ /* 0x002fe20000400000 */
[----:B------:R-:W-:Y:S01]  /*0e20*/  FFMA.SAT R21, R2, R11, 0.5 ;  /* 0x3f00000002157423 */ /* 0x000fe2000000200b */
[----:B--2---:R-:W-:-:S03]  /*0e30*/  FMUL R5, R5, R58 ;  /* 0x0000003a05057220 */ /* 0x004fc60000400000 */
[----:B------:R-:W-:Y:S01]  /*0e40*/  FFMA.RM R16, R21, R12, 12582913 ;  /* 0x4b40000115107423 */ /* 0x000fe2000000400c */
[----:B------:R-:W-:Y:S03]  /*0e50*/  MUFU.EX2 R29, R29 ;  /* 0x0000001d001d7308 */ /* 0x000fe60000000800 */
[C---:B------:R-:W-:Y:S01]  /*0e60*/  FADD R23, R16.reuse, -12583039 ;  /* 0xcb40007f10177421 */ /* 0x040fe20000000000 */
[----:B------:R-:W-:-:S03]  /*0e70*/  SHF.L.U32 R16, R16, 0x17, RZ ;  /* 0x0000001710107819 */ /* 0x000fc600000006ff */
[C---:B------:R-:W-:Y:S01]  /*0e80*/  FFMA R23, R2.reuse, 1.4426950216293334961, -R23 ;  /* 0x3fb8aa3b02177823 */ /* 0x040fe20000000817 */
[----:B------:R-:W1:Y:S01]  /*0e90*/  MUFU.EX2 R21, R54 ;  /* 0x0000003600157308 */ /* 0x000e620000000800 */
[----:B---3--:R-:W-:Y:S02]  /*0ea0*/  FMUL R9, R9, R42 ;  /* 0x0000002a09097220 */ /* 0x008fe40000400000 */
[----:B------:R-:W-:Y:S01]  /*0eb0*/  FFMA R25, R2, 1.925963033500011079e-08, R23 ;  /* 0x32a5706002197823 */ /* 0x000fe20000000017 */
[----:B------:R-:W-:Y:S01]  /*0ec0*/  FFMA.SAT R23, R40, R11, 0.5 ;  /* 0x3f00000028177423 */ /* 0x000fe2000000200b */
[----:B------:R-:W-:Y:S02]  /*0ed0*/  SHF.L.U32 R2, R3, 0x17, RZ ;  /* 0x0000001703027819 */ /* 0x000fe400000006ff */
[----:B------:R-:W-:Y:S01]  /*0ee0*/  SHF.L.U32 R3, R13, 0x17, RZ ;  /* 0x000000170d037819 */ /* 0x000fe200000006ff */
[----:B------:R-:W-:Y:S01]  /*0ef0*/  FFMA.RM R23, R23, R12, 12582913 ;  /* 0x4b40000117177423 */ /* 0x000fe2000000400c */
[----:B------:R-:W-:Y:S01]  /*0f00*/  FADD R13, R27, -12583039 ;  /* 0xcb40007f1b0d7421 */ /* 0x000fe20000000000 */
[----:B------:R-:W2:Y:S02]  /*0f10*/  MUFU.EX2 R25, R25 ;  /* 0x0000001900197308 */ /* 0x000ea40000000800 */
[----:B------:R-:W-:Y:S01]  /*0f20*/  FMUL R3, R3, R48 ;  /* 0x0000003003037220 */ /* 0x000fe20000400000 */
[----:B------:R-:W-:Y:S01]  /*0f30*/  FFMA R13, R4, 1.4426950216293334961, -R13 ;  /* 0x3fb8aa3b040d7823 */ /* 0x000fe2000000080d */
[----:B-1----:R-:W-:Y:S01]  /*0f40*/  FMUL R2, R2, R21 ;  /* 0x0000001502027220 */ /* 0x002fe20000400000 */
[----:B------:R-:W-:-:S02]  /*0f50*/  FADD R21, R23, -12583039 ;  /* 0xcb40007f17157421 */ /* 0x000fc40000000000 */
[----:B------:R-:W-:Y:S01]  /*0f60*/  FFMA R35, R4, 1.925963033500011079e-08, R13 ;  /* 0x32a5706004237823 */ /* 0x000fe2000000000d */
[----:B------:R-:W-:Y:S01]  /*0f70*/  FFMA.SAT R13, R6, R11, 0.5 ;  /* 0x3f000000060d7423 */ /* 0x000fe2000000200b */
[----:B------:R-:W-:Y:S01]  /*0f80*/  SHF.L.U32 R4, R19, 0x17, RZ ;  /* 0x0000001713047819 */ /* 0x000fe200000006ff */
[C---:B------:R-:W-:Y:S01]  /*0f90*/  FFMA R21, R40.reuse, 1.4426950216293334961, -R21 ;  /* 0x3fb8aa3b28157823 */ /* 0x040fe20000000815 */
[----:B------:R-:W-:Y:S01]  /*0fa0*/  MUFU.EX2 R46, R46 ;  /* 0x0000002e002e7308 */ /* 0x000fe20000000800 */
[----:B------:R-:W-:Y:S02]  /*0fb0*/  FFMA.RM R13, R13, R12, 12582913 ;  /* 0x4b4000010d0d7423 */ /* 0x000fe4000000400c */
[----:B------:R-:W-:Y:S01]  /*0fc0*/  FFMA R40, R40, 1.925963033500011079e-08, R21 ;  /* 0x32a5706028287823 */ /* 0x000fe20000000015 */
[----:B--2---:R-:W-:Y:S01]  /*0fd0*/  FMUL R16, R16, R25 ;  /* 0x0000001910107220 */ /* 0x004fe20000400000 */
[----:B------:R-:W-:Y:S01]  /*0fe0*/  FADD R19, R13, -12583039 ;  /* 0xcb40007f0d137421 */ /* 0x000fe20000000000 */
[----:B------:R-:W-:-:S02]  /*0ff0*/  FFMA.SAT R25, R26, R11, 0.5 ;  /* 0x3f0000001a197423 */ /* 0x000fc4000000200b */
[----:B------:R-:W1:Y:S01]  /*1000*/  MUFU.EX2 R21, R50 ;  /* 0x0000003200157308 */ /* 0x000e620000000800 */
[----:B------:R-:W-:Y:S01]  /*1010*/  FFMA R19, R6, 1.4426950216293334961, -R19 ;  /* 0x3fb8aa3b06137823 */ /* 0x000fe20000000813 */
[----:B------:R-:W-:-:S03]  /*1020*/  FFMA.RM R25, R25, R12, 12582913 ;  /* 0x4b40000119197423 */ /* 0x000fc6000000400c */
[----:B------:R-:W-:Y:S01]  /*1030*/  FFMA R19, R6, 1.925963033500011079e-08, R19 ;  /* 0x32a5706006137823 */ /* 0x000fe20000000013 */
[----:B------:R-:W-:Y:S02]  /*1040*/  FMUL R6, R7, R52 ;  /* 0x0000003407067220 */ /* 0x000fe40000400000 */
[----:B------:R-:W-:Y:S08]  /*1050*/  MUFU.EX2 R35, R35 ;  /* 0x0000002300237308 */ /* 0x000ff00000000800 */
[----:B------:R-:W2:Y:S01]  /*1060*/  MUFU.EX2 R40, R40 ;  /* 0x0000002800287308 */ /* 0x000ea20000000800 */
[----:B-1----:R-:W-:Y:S01]  /*1070*/  FMUL R4, R4, R21 ;  /* 0x0000001504047220 */ /* 0x002fe20000400000 */
[----:B------:R-:W-:-:S04]  /*1080*/  FFMA.SAT R21, R34, R11, 0.5 ;  /* 0x3f00000022157423 */ /* 0x000fc8000000200b */
[----:B------:R-:W-:-:S04]  /*1090*/  FFMA.RM R21, R21, R12, 12582913 ;  /* 0x4b40000115157423 */ /* 0x000fc8000000400c */
        /* <DEDUP_REMOVED lines=10> */
[----:B------:R-:W-:Y:S01]  /*1140*/  FMUL R8, R10, R45 ;  /* 0x0000002d0a087220 */ /* 0x000fe20000400000 */
[----:B------:R-:W-:Y:S01]  /*1150*/  SHF.L.U32 R10, R15, 0x17, RZ ;  /* 0x000000170f0a7819 */ /* 0x000fe200000006ff */
[----:B------:R-:W-:Y:S01]  /*1160*/  FFMA.SAT R15, R28, R11, 0.5 ;  /* 0x3f0000001c0f7423 */ /* 0x000fe2000000200b */
[-C--:B------:R-:W-:Y:S01]  /*1170*/  FFMA.RM R34, R17, R12.reuse, 12582913 ;  /* 0x4b40000111227423 */ /* 0x080fe2000000400c */
[----:B------:R-:W-:Y:S02]  /*1180*/  MUFU.EX2 R46, R43 ;  /* 0x0000002b002e7308 */ /* 0x000fe40000000800 */
[----:B------:R-:W-:Y:S01]  /*1190*/  FFMA.RM R15, R15, R12, 12582913 ;  /* 0x4b4000010f0f7423 */ /* 0x000fe2000000400c */
[----:B------:R-:W-:Y:S01]  /*11a0*/  FADD R17, R34, -12583039 ;  /* 0xcb40007f22117421 */ /* 0x000fe20000000000 */
[----:B------:R-:W-:Y:S01]  /*11b0*/  FMUL R10, R10, R29 ;  /* 0x0000001d0a0a7220 */ /* 0x000fe20000400000 */
[----:B------:R-:W-:-:S02]  /*11c0*/  SHF.L.U32 R34, R34, 0x17, RZ ;  /* 0x0000001722227819 */ /* 0x000fc400000006ff */
        /* <DEDUP_REMOVED lines=8> */
[C---:B------:R-:W-:Y:S01]  /*1250*/  FADD R17, R15.reuse, -12583039 ;  /* 0xcb40007f0f117421 */ /* 0x040fe20000000000 */
[----:B------:R-:W-:-:S03]  /*1260*/  SHF.L.U32 R15, R15, 0x17, RZ ;  /* 0x000000170f0f7819 */ /* 0x000fc600000006ff */
[----:B------:R-:W-:-:S04]  /*1270*/  FFMA R17, R28, 1.4426950216293334961, -R17 ;  /* 0x3fb8aa3b1c117823 */ /* 0x000fc80000000811 */
[----:B------:R-:W-:Y:S01]  /*1280*/  FFMA R29, R28, 1.925963033500011079e-08, R17 ;  /* 0x32a570601c1d7823 */ /* 0x000fe20000000011 */
[----:B------:R-:W-:-:S03]  /*1290*/  FFMA.SAT R17, R18, R11, 0.5 ;  /* 0x3f00000012117423 */ /* 0x000fc6000000200b */
[----:B------:R1:W-:Y:S01]  /*12a0*/  MUFU.EX2 R48, R29 ;  /* 0x0000001d00307308 */ /* 0x0003e20000000800 */
[----:B------:R-:W-:Y:S01]  /*12b0*/  FFMA.RM R28, R17, R12, 12582913 ;  /* 0x4b400001111c7423 */ /* 0x000fe2000000400c */
[----:B------:R-:W-:Y:S01]  /*12c0*/  SHF.L.U32 R17, R23, 0x17, RZ ;  /* 0x0000001717117819 */ /* 0x000fe200000006ff */
[----:B------:R-:W-:Y:S02]  /*12d0*/  FADD R23, R25, -12583039 ;  /* 0xcb40007f19177421 */ /* 0x000fe40000000000 */
[C---:B------:R-:W-:Y:S01]  /*12e0*/  FADD R45, R28.reuse, -12583039 ;  /* 0xcb40007f1c2d7421 */ /* 0x040fe20000000000 */
[----:B------:R-:W-:Y:S01]  /*12f0*/  SHF.L.U32 R28, R28, 0x17, RZ ;  /* 0x000000171c1c7819 */ /* 0x000fe200000006ff */
[----:B------:R-:W-:Y:S01]  /*1300*/  FFMA R23, R26, 1.4426950216293334961, -R23 ;  /* 0x3fb8aa3b1a177823 */ /* 0x000fe20000000817 */
[----:B--2---:R-:W-:Y:S01]  /*1310*/  FMUL R17, R17, R40 ;  /* 0x0000002811117220 */ /* 0x004fe20000400000 */
[----:B------:R-:W-:Y:S01]  /*1320*/  FFMA R45, R18, 1.4426950216293334961, -R45 ;  /* 0x3fb8aa3b122d7823 */ /* 0x000fe2000000082d */
[----:B------:R-:W-:Y:S01]  /*1330*/  MUFU.EX2 R40, R41 ;  /* 0x0000002900287308 */ /* 0x000fe20000000800 */
[----:B------:R-:W-:Y:S01]  /*1340*/  FFMA R23, R26, 1.925963033500011079e-08, R23 ;  /* 0x32a570601a177823 */ /* 0x000fe20000000017 */
[----:B------:R-:W-:Y:S01]  /*1350*/  FFMA.RM R26, R47, R12, 12582913 ;  /* 0x4b4000012f1a7423 */ /* 0x000fe2000000400c */
[----:B------:R-:W-:Y:S01]  /*1360*/  FFMA R45, R18, 1.925963033500011079e-08, R45 ;  /* 0x32a57060122d7823 */ /* 0x000fe2000000002d */
[----:B------:R-:W-:Y:S01]  /*1370*/  SHF.L.U32 R18, R27, 0x17, RZ ;  /* 0x000000171b127819 */ /* 0x000fe200000006ff */
[----:B------:R-:W-:Y:S01]  /*1380*/  FFMA.SAT R47, R14, R11, 0.5 ;  /* 0x3f0000000e2f7423 */ /* 0x000fe2000000200b */
[----:B------:R-:W-:-:S03]  /*1390*/  FADD R27, R26, -12583039 ;  /* 0xcb40007f1a1b7421 */ /* 0x000fc60000000000 */
[----:B------:R-:W-:Y:S01]  /*13a0*/  FMUL R18, R18, R35 ;  /* 0x0000002312127220 */ /* 0x000fe20000400000 */
[----:B------:R-:W-:Y:S01]  /*13b0*/  FFMA.SAT R35, R32, R11, 0.5 ;  /* 0x3f00000020237423 */ /* 0x000fe2000000200b */
[C---:B------:R-:W-:Y:S01]  /*13c0*/  FFMA R27, R22.reuse, 1.4426950216293334961, -R27 ;  /* 0x3fb8aa3b161b7823 */ /* 0x040fe2000000081b */
[----:B------:R-:W-:Y:S02]  /*13d0*/  MUFU.EX2 R45, R45 ;  /* 0x0000002d002d7308 */ /* 0x000fe40000000800 */
[-C--:B------:R-:W-:Y:S01]  /*13e0*/  FFMA.RM R11, R35, R12.reuse, 12582913 ;  /* 0x4b400001230b7423 */ /* 0x080fe2000000400c */
[----:B------:R-:W-:Y:S01]  /*13f0*/  FFMA R27, R22, 1.925963033500011079e-08, R27 ;  /* 0x32a57060161b7823 */ /* 0x000fe2000000001b */
[----:B------:R-:W-:Y:S02]  /*1400*/  FFMA.RM R12, R47, R12, 12582913 ;  /* 0x4b4000012f0c7423 */ /* 0x000fe4000000400c */
[C---:B------:R-:W-:Y:S01]  /*1410*/  FADD R35, R11.reuse, -12583039 ;  /* 0xcb40007f0b237421 */ /* 0x040fe20000000000 */
[----:B------:R-:W-:Y:S01]  /*1420*/  SHF.L.U32 R11, R11, 0x17, RZ ;  /* 0x000000170b0b7819 */ /* 0x000fe200000006ff */
[----:B------:R2:W3:Y:S01]  /*1430*/  MUFU.EX2 R22, R19 ;  /* 0x0000001300167308 */ /* 0x0004e20000000800 */
[----:B-1----:R-:W-:Y:S01]  /*1440*/  FADD R29, R12, -12583039 ;  /* 0xcb40007f0c1d7421 */ /* 0x002fe20000000000 */
[----:B------:R-:W-:Y:S01]  /*1450*/  FFMA R35, R32, 1.4426950216293334961, -R35 ;  /* 0x3fb8aa3b20237823 */ /* 0x000fe20000000823 */
[----:B------:R-:W-:-:S02]  /*1460*/  SHF.L.U32 R12, R12, 0x17, RZ ;  /* 0x000000170c0c7819 */ /* 0x000fc400000006ff */
[----:B------:R-:W-:Y:S01]  /*1470*/  FFMA R29, R14, 1.4426950216293334961, -R29 ;  /* 0x3fb8aa3b0e1d7823 */ /* 0x000fe2000000081d */
[----:B------:R-:W-:Y:S01]  /*1480*/  FFMA R32, R32, 1.925963033500011079e-08, R35 ;  /* 0x32a5706020207823 */ /* 0x000fe20000000023 */
[----:B------:R-:W-:Y:S01]  /*1490*/  FADD R35, RZ, R5 ;  /* 0x00000005ff237221 */ /* 0x000fe20000000000 */
[----:B------:R-:W-:Y:S01]  /*14a0*/  MUFU.EX2 R47, R44 ;  /* 0x0000002c002f7308 */ /* 0x000fe20000000800 */
[----:B--2---:R-:W-:Y:S02]  /*14b0*/  SHF.L.U32 R19, R13, 0x17, RZ ;  /* 0x000000170d137819 */ /* 0x004fe400000006ff */
[----:B------:R-:W-:-:S04]  /*14c0*/  FADD R35, R35, R0 ;  /* 0x0000000023237221 */ /* 0x000fc80000000000 */
[----:B------:R-:W-:Y:S01]  /*14d0*/  FADD R20, R35, R2 ;  /* 0x0000000223147221 */ /* 0x000fe20000000000 */
[----:B------:R-:W1:Y:S01]  /*14e0*/  MUFU.EX2 R32, R32 ;  /* 0x0000002000207308 */ /* 0x000e620000000800 */
[----:B---3--:R-:W-:Y:S02]  /*14f0*/  FMUL R19, R19, R22 ;  /* 0x0000001613137220 */ /* 0x008fe40000400000 */
[----:B------:R-:W-:-:S04]  /*1500*/  FADD R35, R20, R3 ;  /* 0x0000000314237221 */ /* 0x000fc80000000000 */
[----:B------:R-:W-:-:S04]  /*1510*/  FADD R35, R35, R4 ;  /* 0x0000000423237221 */ /* 0x000fc80000000000 */
[----:B------:R-:W-:Y:S02]  /*1520*/  FADD R20, R35, R6 ;  /* 0x0000000623147221 */ /* 0x000fe40000000000 */
[----:B------:R-:W2:Y:S02]  /*1530*/  MUFU.EX2 R35, R42 ;  /* 0x0000002a00237308 */ /* 0x000ea40000000800 */
[----:B------:R-:W-:-:S04]  /*1540*/  FADD R13, R20, R7 ;  /* 0x00000007140d7221 */ /* 0x000fc80000000000 */
[----:B------:R-:W-:Y:S02]  /*1550*/  FADD R20, R13, R8 ;  /* 0x000000080d147221 */ /* 0x000fe40000000000 */
[----:B------:R3:W4:Y:S02]  /*1560*/  MUFU.EX2 R42, R27 ;  /* 0x0000001b002a7308 */ /* 0x0007240000000800 */
[----:B------:R-:W-:Y:S01]  /*1570*/  FADD R13, R20, R9 ;  /* 0x00000009140d7221 */ /* 0x000fe20000000000 */
[----:B------:R-:W-:Y:S01]  /*1580*/  FMUL R20, R21, R40 ;  /* 0x0000002815147220 */ /* 0x000fe20000400000 */
[----:B------:R-:W-:Y:S01]  /*1590*/  SHF.L.U32 R21, R33, 0x17, RZ ;  /* 0x0000001721157819 */ /* 0x000fe200000006ff */
[----:B------:R-:W-:Y:S01]  /*15a0*/  FFMA R33, R14, 1.925963033500011079e-08, R29 ;  /* 0x32a570600e217823 */ /* 0x000fe2000000001d */
[----:B------:R-:W-:Y:S01]  /*15b0*/  FADD R13, R13, R10 ;  /* 0x0000000a0d0d7221 */ /* 0x000fe20000000000 */
[----:B-1----:R-:W-:Y:S01]  /*15c0*/  FMUL R29, R11, R32 ;  /* 0x000000200b1d7220 */ /* 0x002fe20000400000 */
[----:B------:R2:W1:Y:S01]  /*15d0*/  MUFU.EX2 R40, R23 ;  /* 0x0000001700287308 */ /* 0x0004620000000800 */
[----:B------:R-:W-:Y:S01]  /*15e0*/  FMUL R21, R21, R46 ;  /* 0x0000002e15157220 */ /* 0x000fe20000400000 */
[----:B------:R-:W-:Y:S01]  /*15f0*/  FADD R22, R13, R16 ;  /* 0x000000100d167221 */ /* 0x000fe20000000000 */
[----:B---3--:R-:W-:-:S03]  /*1600*/  SHF.L.U32 R27, R26, 0x17, RZ ;  /* 0x000000171a1b7819 */ /* 0x008fc600000006ff */
[----:B------:R-:W-:Y:S02]  /*1610*/  FADD R13, R22, R17 ;  /* 0x00000011160d7221 */ /* 0x000fe40000000000 */
[----:B------:R-:W3:Y:S01]  /*1620*/  MUFU.EX2 R33, R33 ;  /* 0x0000002100217308 */ /* 0x000ee20000000800 */
[----:B--2---:R-:W-:Y:S01]  /*1630*/  FMUL R23, R24, R35 ;  /* 0x0000002318177220 */ /* 0x004fe20000400000 */
[----:B------:R-:W-:Y:S01]  /*1640*/  FADD R22, R13, R18 ;  /* 0x000000120d167221 */ /* 0x000fe20000000000 */
[----:B------:R-:W-:Y:S01]  /*1650*/  FMUL R24, R15, R48 ;  /* 0x000000300f187220 */ /* 0x000fe20000400000 */
[----:B------:R-:W-:Y:S01]  /*1660*/  SHF.L.U32 R15, R25, 0x17, RZ ;  /* 0x00000017190f7819 */ /* 0x000fe200000006ff */
[----:B------:R-:W-:Y:S01]  /*1670*/  FMUL R25, R28, R45 ;  /* 0x0000002d1c197220 */ /* 0x000fe20000400000 */
[----:B------:R-:W-:Y:S01]  /*1680*/  FADD R13, R22, R19 ;  /* 0x00000013160d7221 */ /* 0x000fe20000000000 */
[----:B------:R-:W-:Y:S01]  /*1690*/  FMUL R22, R34, R47 ;  /* 0x0000002f22167220 */ /* 0x000fe20000400000 */
[----:B----4-:R-:W-:Y:S01]  /*16a0*/  FMUL R27, R27, R42 ;  /* 0x0000002a1b1b7220 */ /* 0x010fe20000400000 */
[----:B-1----:R-:W-:Y:S01]  /*16b0*/  FMUL R26, R15, R40 ;  /* 0x000000280f1a7220 */ /* 0x002fe20000400000 */
        /* <DEDUP_REMOVED lines=20> */
.L_x_1490:
        /* <DEDUP_REMOVED lines=12> */
[----:B0-----:R-:W-:Y:S05]  /*18c0*/  CALL.REL.NOINC `($__internal_17_$__cuda_sm3x_div_rn_noftz_f32_slowpath) ;  /* 0x0000002c005c7944 */ /* 0x001fea0003c00000 */
[----:B------:R-:W-:-:S07]  /*18d0*/  MOV R11, R5 ;  /* 0x00000005000b7202 */ /* 0x000fce0000000f00 */
.L_x_1431:
[----:B------:R-:W-:Y:S05]  /*18e0*/  BSYNC.RECONVERGENT B2 ;  /* 0x0000000000027941 */ /* 0x000fea0003800200 */
.L_x_1430:
        /* <DEDUP_REMOVED lines=12> */
[----:B0-----:R-:W-:Y:S05]  /*19b0*/  CALL.REL.NOINC `($__internal_17_$__cuda_sm3x_div_rn_noftz_f32_slowpath) ;  /* 0x0000002c00207944 */ /* 0x001fea0003c00000 */
[----:B------:R-:W-:-:S07]  /*19c0*/  MOV R14, R5 ;  /* 0x00000005000e7202 */ /* 0x000fce0000000f00 */
.L_x_1433:
[----:B------:R-:W-:Y:S05]  /*19d0*/  BSYNC.RECONVERGENT B2 ;  /* 0x0000000000027941 */ /* 0x000fea0003800200 */
.L_x_1432:
        /* <DEDUP_REMOVED lines=14> */
.L_x_1435:
[----:B------:R-:W-:Y:S05]  /*1ac0*/  BSYNC.RECONVERGENT B2 ;  /* 0x0000000000027941 */ /* 0x000fea0003800200 */
.L_x_1434:
        /* <DEDUP_REMOVED lines=14> */
.L_x_1437:
[----:B------:R-:W-:Y:S05]  /*1bb0*/  BSYNC.RECONVERGENT B2 ;  /* 0x0000000000027941 */ /* 0x000fea0003800200 */
.L_x_1436:
        /* <DEDUP_REMOVED lines=14> */
.L_x_1439:
[----:B------:R-:W-:Y:S05]  /*1ca0*/  BSYNC.RECONVERGENT B2 ;  /* 0x0000000000027941 */ /* 0x000fea0003800200 */
.L_x_1438:
        /* <DEDUP_REMOVED lines=14> */
.L_x_1441:
[----:B------:R-:W-:Y:S05]  /*1d90*/  BSYNC.RECONVERGENT B2 ;  /* 0x0000000000027941 */ /* 0x000fea0003800200 */
.L_x_1440:
        /* <DEDUP_REMOVED lines=14> */
.L_x_1443:
[----:B------:R-:W-:Y:S05]  /*1e80*/  BSYNC.RECONVERGENT B2 ;  /* 0x0000000000027941 */ /* 0x000fea0003800200 */
.L_x_1442:
        /* <DEDUP_REMOVED lines=14> */
.L_x_1445:
[----:B------:R-:W-:Y:S05]  /*1f70*/  BSYNC.RECONVERGENT B2 ;  /* 0x0000000000027941 */ /* 0x000fea0003800200 */
.L_x_1444:
        /* <DEDUP_REMOVED lines=14> */
.L_x_1447:
[----:B------:R-:W-:Y:S05]  /*2060*/  BSYNC.RECONVERGENT B2 ;  /* 0x0000000000027941 */ /* 0x000fea0003800200 */
.L_x_1446:
        /* <DEDUP_REMOVED lines=14> */
.L_x_1449:
[----:B------:R-:W-:Y:S05]  /*2150*/  BSYNC.RECONVERGENT B2 ;  /* 0x0000000000027941 */ /* 0x000fea0003800200 */
.L_x_1448:
        /* <DEDUP_REMOVED lines=14> */
.L_x_1451:
[----:B------:R-:W-:Y:S05]  /*2240*/  BSYNC.RECONVERGENT B2 ;  /* 0x0000000000027941 */ /* 0x000fea0003800200 */
.L_x_1450:
        /* <DEDUP_REMOVED lines=14> */
.L_x_1453:
[----:B------:R-:W-:Y:S05]  /*2330*/  BSYNC.RECONVERGENT B2 ;  /* 0x0000000000027941 */ /* 0x000fea0003800200 */
.L_x_1452:
        /* <DEDUP_REMOVED lines=14> */
.L_x_1455:
[----:B------:R-:W-:Y:S05]  /*2420*/  BSYNC.RECONVERGENT B2 ;  /* 0x0000000000027941 */ /* 0x000fea0003800200 */
.L_x_1454:
        /* <DEDUP_REMOVED lines=14> */
.L_x_1457:
[----:B------:R-:W-:Y:S05]  /*2510*/  BSYNC.RECONVERGENT B2 ;  /* 0x0000000000027941 */ /* 0x000fea0003800200 */
.L_x_1456:
        /* <DEDUP_REMOVED lines=14> */
.L_x_1459:
[----:B------:R-:W-:Y:S05]  /*2600*/  BSYNC.RECONVERGENT B2 ;  /* 0x0000000000027941 */ /* 0x000fea0003800200 */
.L_x_1458:
        /* <DEDUP_REMOVED lines=14> */
.L_x_1461:
[----:B------:R-:W-:Y:S05]  /*26f0*/  BSYNC.RECONVERGENT B2 ;  /* 0x0000000000027941 */ /* 0x000fea0003800200 */
.L_x_1460:
        /* <DEDUP_REMOVED lines=14> */
.L_x_1463:
[----:B------:R-:W-:Y:S05]  /*27e0*/  BSYNC.RECONVERGENT B2 ;  /* 0x0000000000027941 */ /* 0x000fea0003800200 */
.L_x_1462:
        /* <DEDUP_REMOVED lines=14> */
.L_x_1465:
[----:B------:R-:W-:Y:S05]  /*28d0*/  BSYNC.RECONVERGENT B2 ;  /* 0x0000000000027941 */ /* 0x000fea0003800200 */
.L_x_1464:
        /* <DEDUP_REMOVED lines=14> */
.L_x_1467:
[----:B------:R-:W-:Y:S05]  /*29c0*/  BSYNC.RECONVERGENT B2 ;  /* 0x0000000000027941 */ /* 0x000fea0003800200 */
.L_x_1466:
        /* <DEDUP_REMOVED lines=14> */
.L_x_1469:
[----:B------:R-:W-:Y:S05]  /*2ab0*/  BSYNC.RECONVERGENT B2 ;  /* 0x0000000000027941 */ /* 0x000fea0003800200 */
.L_x_1468:
        /* <DEDUP_REMOVED lines=14> */
.L_x_1471:
[----:B------:R-:W-:Y:S05]  /*2ba0*/  BSYNC.RECONVERGENT B2 ;  /* 0x0000000000027941 */ /* 0x000fea0003800200 */
.L_x_1470:
        /* <DEDUP_REMOVED lines=14> */
.L_x_1473:
[----:B------:R-:W-:Y:S05]  /*2c90*/  BSYNC.RECONVERGENT B2 ;  /* 0x0000000000027941 */ /* 0x000fea0003800200 */
.L_x_1472:
        /* <DEDUP_REMOVED lines=14> */
.L_x_1475:
[----:B------:R-:W-:Y:S05]  /*2d80*/  BSYNC.RECONVERGENT B2 ;  /* 0x0000000000027941 */ /* 0x000fea0003800200 */
.L_x_1474:
        /* <DEDUP_REMOVED lines=13> */
.L_x_1477:
[----:B------:R-:W-:Y:S05]  /*2e60*/  BSYNC.RECONVERGENT B2 ;  /* 0x0000000000027941 */ /* 0x000fea0003800200 */
.L_x_1476:
        /* <DEDUP_REMOVED lines=15> */
[----:B------:R-:W-:-:S02]  /*2f60*/  F2FP.F16.F32.PACK_AB R2, R3, R2 ;  /* 0x000000020302723e */ /* 0x000fc400000000ff */
[----:B------:R-:W-:Y:S02]  /*2f70*/  LEA.HI.X R13, R26, UR41, R13, 0x1, P0 ;  /* 0x000000291a0d7c11 */ /* 0x000fe400080f0c0d */
[----:B------:R-:W-:Y:S02]  /*2f80*/  F2FP.F16.F32.PACK_AB R0, R0, R15 ;  /* 0x0000000f0000723e */ /* 0x000fe400000000ff */
[----:B------:R-:W-:Y:S01]  /*2f90*/  F2FP.F16.F32.PACK_AB R4, R7, R4 ;  /* 0x000000040704723e */ /* 0x000fe200000000ff */
[----:B------:R1:W-:Y:S01]  /*2fa0*/  STG.E.U16 desc[UR12][R12.64+0x100], R2 ;  /* 0x000100020c007986 */ /* 0x0003e2000c10150c */
[----:B------:R-:W-:Y:S02]  /*2fb0*/  F2FP.F16.F32.PACK_AB R6, R9, R6 ;  /* 0x000000060906723e */ /* 0x000fe400000000ff */
[----:B------:R-:W-:Y:S01]  /*2fc0*/  IADD3 R37, P0, PT, R39, R37, RZ ;  /* 0x0000002527257210 */ /* 0x000fe20007f1e0ff */
[----:B------:R2:W-:Y:S01]  /*2fd0*/  STG.E.U16 desc[UR8][R12.64+0x80], R0 ;  /* 0x000080000c007986 */ /* 0x0005e2000c101508 */
[----:B------:R-:W-:-:S02]  /*2fe0*/  F2FP.F16.F32.PACK_AB R11, R14, R11 ;  /* 0x0000000b0e0b723e */ /* 0x000fc400000000ff */
[----:B------:R-:W-:Y:S01]  /*2ff0*/  R2UR UR14, R30 ;  /* 0x000000001e0e72ca */ /* 0x000fe200000e0000 */
[----:B------:R3:W-:Y:S01]  /*3000*/  STG.E.U16 desc[UR8][R12.64+0x200], R6 ;  /* 0x000200060c007986 */ /* 0x0007e2000c101508 */
[----:B------:R-:W-:Y:S02]  /*3010*/  R2UR UR15, R31 ;  /* 0x000000001f0f72ca */ /* 0x000fe400000e0000 */
[----:B------:R-:W-:Y:S02]  /*3020*/  PRMT R14, R0, 0x7632, R14 ;  /* 0x00007632000e7816 */ /* 0x000fe4000000000e */
[----:B------:R-:W-:Y:S02]  /*3030*/  PRMT R15, R2, 0x7632, R15 ;  /* 0x00007632020f7816 */ /* 0x000fe4000000000f */
[----:B-1----:R-:W-:Y:S01]  /*3040*/  PRMT R2, R6, 0x7632, R2 ;  /* 0x0000763206027816 */ /* 0x002fe20000000002 */
[----:B------:R-:W-:Y:S01]  /*3050*/  STG.E.U16 desc[UR10][R12.64+0xc0], R14 ;  /* 0x0000c00e0c007986 */ /* 0x000fe2000c10150a */
[----:B--2---:R-:W-:-:S02]  /*3060*/  PRMT R0, R4, 0x7632, R0 ;  /* 0x0000763204007816 */ /* 0x004fc40000000000 */
[----:B------:R-:W-:Y:S01]  /*3070*/  LEA.HI.X.SX32 R36, R39, R36, 0x1, P0 ;  /* 0x0000002427247211 */ /* 0x000fe200000f0eff */
[----:B------:R-:W-:Y:S01]  /*3080*/  STG.E.U16 desc[UR10][R12.64+0x240], R2 ;  /* 0x000240020c007986 */ /* 0x000fe2000c10150a */
[----:B------:R-:W-:Y:S02]  /*3090*/  ISETP.GE.U32.AND P0, PT, R37, UR44, PT ;  /* 0x0000002c25007c0c */ /* 0x000fe4000bf06070 */
[----:B------:R-:W-:Y:S01]  /*30a0*/  F2FP.F16.F32.PACK_AB R10, R17, R10 ;  /* 0x0000000a110a723e */ /* 0x000fe200000000ff */
[----:B------:R1:W-:Y:S01]  /*30b0*/  STG.E.U16 desc[UR6][R12.64+0x1c0], R0 ;  /* 0x0001c0000c007986 */ /* 0x0003e2000c101506 */
[----:B------:R-:W-:Y:S02]  /*30c0*/  F2FP.F16.F32.PACK_AB R16, R19, R16 ;  /* 0x000000101310723e */ /* 0x000fe400000000ff */
[----:B------:R-:W-:Y:S01]  /*30d0*/  F2FP.F16.F32.PACK_AB R18, R21, R18 ;  /* 0x000000121512723e */ /* 0x000fe200000000ff */
[----:B------:R-:W-:Y:S01]  /*30e0*/  STG.E.U16 desc[UR14][R12.64+0x140], R15 ;  /* 0x0001400f0c007986 */ /* 0x000fe2000c10150e */
[----:B------:R-:W-:-:S02]  /*30f0*/  R2UR UR4, R30 ;  /* 0x000000001e0472ca */ /* 0x000fc400000e0000 */
[----:B------:R-:W-:Y:S01]  /*3100*/  R2UR UR5, R31 ;  /* 0x000000001f0572ca */ /* 0x000fe200000e0000 */
[----:B------:R-:W-:Y:S01]  /*3110*/  STG.E.U16 desc[UR8][R12.64+0x380], R16 ;  /* 0x000380100c007986 */ /* 0x000fe2000c101508 */
[----:B------:R-:W-:Y:S02]  /*3120*/  ISETP.GE.AND.EX P0, PT, R36, UR45, PT, P0 ;  /* 0x0000002d24007c0c */ /* 0x000fe4000bf06300 */
[----:B------:R-:W-:Y:S01]  /*3130*/  PRMT R3, R11, 0x7632, R3 ;  /* 0x000076320b037816 */ /* 0x000fe20000000003 */
[----:B------:R-:W-:Y:S01]  /*3140*/  STG.E.U16 desc[UR12][R12.64+0x400], R18 ;  /* 0x000400120c007986 */ /* 0x000fe2000c10150c */
[----:B---3--:R-:W-:Y:S02]  /*3150*/  PRMT R6, R10, 0x7632, R6 ;  /* 0x000076320a067816 */ /* 0x008fe40000000006 */
[----:B-1----:R-:W-:Y:S01]  /*3160*/  PRMT R0, R16, 0x7632, R0 ;  /* 0x0000763210007816 */ /* 0x002fe20000000000 */
[----:B------:R1:W-:Y:S01]  /*3170*/  STG.E.U16 desc[UR6][R12.64+0x40], R3 ;  /* 0x000040030c007986 */ /* 0x0003e2000c101506 */
[----:B------:R-:W-:-:S02]  /*3180*/  PRMT R2, R18, 0x7632, R2 ;  /* 0x0000763212027816 */ /* 0x000fc40000000002 */
[----:B------:R-:W-:Y:S01]  /*3190*/  F2FP.F16.F32.PACK_AB R8, R33, R8 ;  /* 0x000000082108723e */ /* 0x000fe200000000ff */
[----:B------:R2:W-:Y:S01]  /*31a0*/  STG.E.U16 desc[UR6][R12.64+0x340], R6 ;  /* 0x000340060c007986 */ /* 0x0005e2000c101506 */
[----:B------:R-:W-:Y:S02]  /*31b0*/  F2FP.F16.F32.PACK_AB R20, R23, R20 ;  /* 0x000000141714723e */ /* 0x000fe400000000ff */
[----:B------:R-:W-:Y:S01]  /*31c0*/  F2FP.F16.F32.PACK_AB R22, R25, R22 ;  /* 0x000000161916723e */ /* 0x000fe200000000ff */
[----:B------:R3:W-:Y:S01]  /*31d0*/  STG.E.U16 desc[UR10][R12.64+0x3c0], R0 ;  /* 0x0003c0000c007986 */ /* 0x0007e2000c10150a */
[----:B------:R-:W-:-:S03]  /*31e0*/  F2FP.F16.F32.PACK_AB R5, R5, R24 ;  /* 0x000000180505723e */ /* 0x000fc600000000ff */
[----:B------:R4:W-:Y:S01]  /*31f0*/  STG.E.U16 desc[UR14][R12.64+0x440], R2 ;  /* 0x000440020c007986 */ /* 0x0009e2000c10150e */
[----:B-1----:R-:W-:Y:S02]  /*3200*/  PRMT R3, R8, 0x7632, R3 ;  /* 0x0000763208037816 */ /* 0x002fe40000000003 */
        /* <DEDUP_REMOVED lines=16> */
.L_x_1429:
[----:B------:R-:W-:Y:S01]  /*3310*/  BSSY B0, `(.L_x_1479) ;  /* 0x0000007000007945 */ /* 0x000fe20003800000 */
[----:B------:R-:W-:Y:S02]  /*3320*/  MOV R12, 0x10 ;  /* 0x00000010000c7802 */ /* 0x000fe40000000f00 */
[----:B------:R-:W-:Y:S02]  /*3330*/  MOV R11, 0x1f ;  /* 0x0000001f000b7802 */ /* 0x000fe40000000f00 */
[----:B------:R-:W-:-:S07]  /*3340*/  MOV R15, 0xffffffff ;  /* 0xffffffff000f7802 */ /* 0x000fce0000000f00 */
[----:B0-----:R-:W-:Y:S05]  /*3350*/  WARPSYNC.COLLECTIVE R15, `(.L_x_1480) ;  /* 0x000000000f087348 */ /* 0x001fea0003c00000 */
[----:B------:R1:W2:Y:S02]  /*3360*/  SHFL.BFLY P6, R14, R13, R12, R11 ;  /* 0x0c00000c0d0e7389 */ /* 0x0002a400000c000b */
[----:B012---:R-:W-:Y:S05]  /*3370*/  ENDCOLLECTIVE ;  /* 0x000000000000791b */ /* 0x007fea0003800000 */
.L_x_1480:
[----:B------:R-:W-:Y:S05]  /*3380*/  BSYNC B0 ;  /* 0x0000000000007941 */ /* 0x000fea0003800000 */
.L_x_1479:
        /* <DEDUP_REMOVED lines=8> */
.L_x_1481:
[----:B------:R-:W-:Y:S01]  /*3410*/  HFMA2 R12, -RZ, RZ, 0, 2.384185791015625e-07 ;  /* 0x00000004ff0c7431 */ /* 0x000fe200000001ff */
[----:B------:R-:W-:-:S04]  /*3420*/  FMNMX R0, R13, R14, !PT ;  /* 0x0000000e0d007209 */ /* 0x000fc80007800000 */
[----:B------:R-:W-:-:S07]  /*3430*/  MOV R13, R0 ;  /* 0x00000000000d7202 */ /* 0x000fce0000000f00 */
[----:B------:R-:W-:Y:S05]  /*3440*/  WARPSYNC.COLLECTIVE R15, `(.L_x_1482) ;  /* 0x000000000f087348 */ /* 0x000fea0003c00000 */
[----:B------:R0:W1:Y:S02]  /*3450*/  SHFL.BFLY P6, R14, R13, R12, R11 ;  /* 0x0c00000c0d0e7389 */ /* 0x00006400000c000b */
[----:B01----:R-:W-:Y:S05]  /*3460*/  ENDCOLLECTIVE ;  /* 0x000000000000791b */ /* 0x003fea0003800000 */
.L_x_1482:
[----:B------:R-:W-:Y:S01]  /*3470*/  HFMA2 R12, -RZ, RZ, 0, 1.1920928955078125e-07 ;  /* 0x00000002ff0c7431 */ /* 0x000fe200000001ff */
[----:B------:R-:W-:-:S04]  /*3480*/  FMNMX R2, R0, R14, !PT ;  /* 0x0000000e00027209 */ /* 0x000fc80007800000 */
[----:B------:R-:W-:-:S07]  /*3490*/  MOV R13, R2 ;  /* 0x00000002000d7202 */ /* 0x000fce0000000f00 */
[----:B------:R-:W-:Y:S05]  /*34a0*/  WARPSYNC.COLLECTIVE R15, `(.L_x_1483) ;  /* 0x000000000f087348 */ /* 0x000fea0003c00000 */
[----:B------:R0:W1:Y:S02]  /*34b0*/  SHFL.BFLY P6, R14, R13, R12, R11 ;  /* 0x0c00000c0d0e7389 */ /* 0x00006400000c000b */
[----:B01----:R-:W-:Y:S05]  /*34c0*/  ENDCOLLECTIVE ;  /* 0x000000000000791b */ /* 0x003fea0003800000 */
.L_x_1483:
[----:B------:R-:W-:Y:S01]  /*34d0*/  HFMA2 R12, -RZ, RZ, 0, 5.9604644775390625e-08 ;  /* 0x00000001ff0c7431 */ /* 0x000fe200000001ff */
[----:B------:R-:W-:-:S04]  /*34e0*/  FMNMX R3, R2, R14, !PT ;  /* 0x0000000e02037209 */ /* 0x000fc80007800000 */
[----:B------:R-:W-:-:S07]  /*34f0*/  MOV R13, R3 ;  /* 0x00000003000d7202 */ /* 0x000fce0000000f00 */
[----:B------:R-:W-:Y:S05]  /*3500*/  WARPSYNC.COLLECTIVE R15, `(.L_x_1484) ;  /* 0x000000000f087348 */ /* 0x000fea0003c00000 */
[----:B------:R0:W1:Y:S02]  /*3510*/  SHFL.BFLY P6, R14, R13, R12, R11 ;  /* 0x0c00000c0d0e7389 */ /* 0x00006400000c000b */
[----:B01----:R-:W-:Y:S05]  /*3520*/  ENDCOLLECTIVE ;  /* 0x000000000000791b */ /* 0x003fea0003800000 */
.L_x_1484:
[----:B------:R-:W-:-:S05]  /*3530*/  FMNMX R14, R3, R14, !PT ;  /* 0x0000000e030e7209 */ /* 0x000fca0007800000 */
[--C-:B------:R-:W-:Y:S01]  /*3540*/  FADD R2, R6, -R14.reuse ;  /* 0x8000000e06027221 */ /* 0x100fe20000000000 */
        /* <DEDUP_REMOVED lines=209> */
[----:B------:R-:W-:-:S04]  /*4260*/  FADD R11, R35, -12583039 ;  /* 0xcb40007f230b7421 */ /* 0x000fc80000000000 */
        /* <DEDUP_REMOVED lines=8> */
[----:B0-----:R-:W-:-:S03]  /*42f0*/  FMUL R29, R13, R34 ;  /* 0x000000220d1d7220 */ /* 0x001fc60000400000 */
[----:B------:R-:W-:-:S04]  /*4300*/  FADD R11, R11, R4 ;  /* 0x000000040b0b7221 */ /* 0x000fc80000000000 */
[----:B------:R-:W-:Y:S01]  /*4310*/  FADD R12, R11, R6 ;  /* 0x000000060b0c7221 */ /* 0x000fe20000000000 */
[----:B-1----:R-:W-:Y:S01]  /*4320*/  FMUL R28, R28, R15 ;  /* 0x0000000f1c1c7220 */ /* 0x002fe20000400000 */
[----:B------:R-:W-:Y:S02]  /*4330*/  MOV R15, 0xffffffff ;  /* 0xffffffff000f7802 */ /* 0x000fe40000000f00 */
        /* <DEDUP_REMOVED lines=23> */
.L_x_1485:
[----:B------:R-:W-:Y:S02]  /*44b0*/  HFMA2 R12, -RZ, RZ, 0, 4.76837158203125e-07 ;  /* 0x00000008ff0c7431 */ /* 0x000fe400000001ff */
[----:B------:R-:W-:-:S05]  /*44c0*/  FADD R32, R13, R14 ;  /* 0x0000000e0d207221 */ /* 0x000fca0000000000 */
[----:B------:R-:W-:-:S07]  /*44d0*/  MOV R13, R32 ;  /* 0x00000020000d7202 */ /* 0x000fce0000000f00 */
[----:B------:R-:W-:Y:S05]  /*44e0*/  WARPSYNC.COLLECTIVE R15, `(.L_x_1486) ;  /* 0x000000000f087348 */ /* 0x000fea0003c00000 */
[----:B------:R0:W1:Y:S02]  /*44f0*/  SHFL.BFLY P6, R14, R13, R12, R11 ;  /* 0x0c00000c0d0e7389 */ /* 0x00006400000c000b */
[----:B01----:R-:W-:Y:S05]  /*4500*/  ENDCOLLECTIVE ;  /* 0x000000000000791b */ /* 0x003fea0003800000 */
.L_x_1486:
[----:B------:R-:W-:Y:S02]  /*4510*/  HFMA2 R12, -RZ, RZ, 0, 2.384185791015625e-07 ;  /* 0x00000004ff0c7431 */ /* 0x000fe400000001ff */
[----:B------:R-:W-:-:S05]  /*4520*/  FADD R33, R32, R14 ;  /* 0x0000000e20217221 */ /* 0x000fca0000000000 */
[----:B------:R-:W-:-:S07]  /*4530*/  MOV R13, R33 ;  /* 0x00000021000d7202 */ /* 0x000fce0000000f00 */
[----:B------:R-:W-:Y:S05]  /*4540*/  WARPSYNC.COLLECTIVE R15, `(.L_x_1487) ;  /* 0x000000000f087348 */ /* 0x000fea0003c00000 */
[----:B------:R0:W1:Y:S02]  /*4550*/  SHFL.BFLY P6, R14, R13, R12, R11 ;  /* 0x0c00000c0d0e7389 */ /* 0x00006400000c000b */
[----:B01----:R-:W-:Y:S05]  /*4560*/  ENDCOLLECTIVE ;  /* 0x000000000000791b */ /* 0x003fea0003800000 */
.L_x_1487:
[----:B------:R-:W-:Y:S02]  /*4570*/  HFMA2 R12, -RZ, RZ, 0, 1.1920928955078125e-07 ;  /* 0x00000002ff0c7431 */ /* 0x000fe400000001ff */
[----:B------:R-:W-:-:S05]  /*4580*/  FADD R34, R33, R14 ;  /* 0x0000000e21227221 */ /* 0x000fca0000000000 */
[----:B------:R-:W-:-:S07]  /*4590*/  MOV R13, R34 ;  /* 0x00000022000d7202 */ /* 0x000fce0000000f00 */
[----:B------:R-:W-:Y:S05]  /*45a0*/  WARPSYNC.COLLECTIVE R15, `(.L_x_1488) ;  /* 0x000000000f087348 */ /* 0x000fea0003c00000 */
[----:B------:R0:W1:Y:S02]  /*45b0*/  SHFL.BFLY P6, R14, R13, R12, R11 ;  /* 0x0c00000c0d0e7389 */ /* 0x00006400000c000b */
[----:B01----:R-:W-:Y:S05]  /*45c0*/  ENDCOLLECTIVE ;  /* 0x000000000000791b */ /* 0x003fea0003800000 */
.L_x_1488:
[----:B------:R-:W-:Y:S02]  /*45d0*/  HFMA2 R12, -RZ, RZ, 0, 5.9604644775390625e-08 ;  /* 0x00000001ff0c7431 */ /* 0x000fe400000001ff */
[----:B------:R-:W-:-:S05]  /*45e0*/  FADD R35, R34, R14 ;  /* 0x0000000e22237221 */ /* 0x000fca0000000000 */
[----:B------:R-:W-:-:S07]  /*45f0*/  MOV R13, R35 ;  /* 0x00000023000d7202 */ /* 0x000fce0000000f00 */
[----:B------:R-:W-:Y:S05]  /*4600*/  WARPSYNC.COLLECTIVE R15, `(.L_x_1489) ;  /* 0x000000000f087348 */ /* 0x000fea0003c00000 */
[----:B------:R0:W1:Y:S02]  /*4610*/  SHFL.BFLY P6, R14, R13, R12, R11 ;  /* 0x0c00000c0d0e7389 */ /* 0x00006400000c000b */
[----:B01----:R-:W-:Y:S05]  /*4620*/  ENDCOLLECTIVE ;  /* 0x000000000000791b */ /* 0x003fea0003800000 */
.L_x_1489:
[----:B------:R-:W-:Y:S05]  /*4630*/  BRA `(.L_x_1490) ;  /* 0xffffffd000707947 */ /* 0x000fea000383ffff */
        .weak           $__internal_17_$__cuda_sm3x_div_rn_noftz_f32_slowpath
        .type           $__internal_17_$__cuda_sm3x_div_rn_noftz_f32_slowpath,@function
        .size           $__internal_17_$__cuda_sm3x_div_rn_noftz_f32_slowpath,(.L_x_15334 - $__internal_17_$__cuda_sm3x_div_rn_noftz_f32_slowpath)
$__internal_17_$__cuda_sm3x_div_rn_noftz_f32_slowpath:
        /* <DEDUP_REMOVED lines=34> */
.L_x_1492:
        /* <DEDUP_REMOVED lines=51> */
.L_x_1499:
[----:B------:R-:W-:-:S04]  /*4b90*/  LOP3.LUT R5, R5, 0x80000000, RZ, 0xc0, !PT ;  /* 0x8000000005057812 */ /* 0x000fc800078ec0ff */
[----:B------:R-:W-:Y:S01]  /*4ba0*/  LOP3.LUT R5, R5, 0x7f800000, RZ, 0xfc, !PT ;  /* 0x7f80000005057812 */ /* 0x000fe200078efcff */
[----:B------:R-:W-:Y:S06]  /*4bb0*/  BRA `(.L_x_1500) ;  /* 0x0000000000047947 */ /* 0x000fec0003800000 */
.L_x_1498:
[----:B------:R-:W-:-:S07]  /*4bc0*/  LEA R5, R34, R5, 0x17 ;  /* 0x0000000522057211 */ /* 0x000fce00078eb8ff */
.L_x_1500:
[----:B------:R-:W-:Y:S05]  /*4bd0*/  BSYNC.RECONVERGENT B1 ;  /* 0x0000000000017941 */ /* 0x000fea0003800200 */
.L_x_1497:
[----:B------:R-:W-:Y:S05]  /*4be0*/  BRA `(.L_x_1501) ;  /* 0x0000000000207947 */ /* 0x000fea0003800000 */
.L_x_1496:
[----:B------:R-:W-:-:S04]  /*4bf0*/  LOP3.LUT R5, R12, 0x80000000, R5, 0x48, !PT ;  /* 0x800000000c057812 */ /* 0x000fc800078e4805 */
[----:B------:R-:W-:Y:S01]  /*4c00*/  LOP3.LUT R5, R5, 0x7f800000, RZ, 0xfc, !PT ;  /* 0x7f80000005057812 */ /* 0x000fe200078efcff */
[----:B------:R-:W-:Y:S06]  /*4c10*/  BRA `(.L_x_1501) ;  /* 0x0000000000147947 */ /* 0x000fec0003800000 */
.L_x_1495:
[----:B------:R-:W-:Y:S01]  /*4c20*/  LOP3.LUT R5, R12, 0x80000000, R5, 0x48, !PT ;  /* 0x800000000c057812 */ /* 0x000fe200078e4805 */
[----:B------:R-:W-:Y:S06]  /*4c30*/  BRA `(.L_x_1501) ;  /* 0x00000000000c7947 */ /* 0x000fec0003800000 */
.L_x_1494:
[----:B------:R-:W0:Y:S01]  /*4c40*/  MUFU.RSQ R5, -QNAN ;  /* 0xffc0000000057908 */ /* 0x000e220000001400 */
[----:B------:R-:W-:Y:S05]  /*4c50*/  BRA `(.L_x_1501) ;  /* 0x0000000000047947 */ /* 0x000fea0003800000 */
.L_x_1493:
[----:B------:R-:W-:-:S07]  /*4c60*/  FADD.FTZ R5, R5, R12 ;  /* 0x0000000c05057221 */ /* 0x000fce0000010000 */
.L_x_1501:
[----:B------:R-:W-:Y:S05]  /*4c70*/  BSYNC.RECONVERGENT B0 ;  /* 0x0000000000007941 */ /* 0x000fea0003800200 */
.L_x_1491:
[----:B------:R-:W-:Y:S01]  /*4c80*/  HFMA2 R13, -RZ, RZ, 0, 0 ;  /* 0x00000000ff0d7431 */ /* 0x000fe200000001ff */
[----:B------:R-:W-:-:S04]  /*4c90*/  MOV R12, R32 ;  /* 0x00000020000c7202 */ /* 0x000fc80000000f00 */
[----:B0-----:R-:W-:Y:S05]  /*4ca0*/  RET.REL.NODEC R12 `(_ZN7oneflow4cuda7softmax15SoftmaxWarpImplI10SimpleLoadI6__halffE11SimpleStoreIS4_fEfLi1ELi24ELi32ELi1ELb0ELNS1_9AlgorithmE0EEEvT_T0_ll) ;  /* 0xffffffb00cd47950 */ /* 0x001fea0003c3ffff */
.L_x_1502:
        /* <DEDUP_REMOVED lines=13> */
.L_x_15334:


//--------------------- .text._ZN7oneflow4cuda7softmax15SoftmaxWarpImplI10SimpleLoadI6__halffE11SimpleStoreIS4_fEfLi1ELi23ELi32ELi1ELb1ELNS1_9AlgorithmE0EEEvT_T0_ll --------------------------
	.section	.text._ZN7oneflow4cuda7softmax15SoftmaxWarpImplI10SimpleLoadI6__halffE11SimpleStoreIS4_fEfLi1ELi23ELi32ELi1ELb1ELNS1_9AlgorithmE0EEEvT_T0_ll,"ax",@progbits
	.align	128
        .global         _ZN7oneflow4cuda7softmax15SoftmaxWarpImplI10SimpleLoadI6__halffE11SimpleStoreIS4_fEfLi1ELi23ELi32ELi1ELb1ELNS1_9AlgorithmE0EEEvT_T0_ll
        .type           _ZN7oneflow4cuda7softmax15SoftmaxWarpImplI10SimpleLoadI6__halffE11SimpleStoreIS4_fEfLi1ELi23ELi32ELi1ELb1ELNS1_9AlgorithmE0EEEvT_T0_ll,@function
        .size           _ZN7oneflow4cuda7softmax15SoftmaxWarpImplI10SimpleLoadI6__halffE11SimpleStoreIS4_fEfLi1ELi23ELi32ELi1ELb1ELNS1_9AlgorithmE0EEEvT_T0_ll,(.L_x_15335 - _ZN7oneflow4cuda7softmax15SoftmaxWarpImplI10SimpleLoadI6__halffE11SimpleStoreIS4_fEfLi1ELi23ELi32ELi1ELb1ELNS1_9AlgorithmE0EEEvT_T0_ll)
        .other          _ZN7oneflow4cuda7softmax15SoftmaxWarpImplI10SimpleLoadI6__halffE11SimpleStoreIS4_fEfLi1ELi23ELi32ELi1ELb1ELNS1_9AlgorithmE0EEEvT_T0_ll,@"STO_CUDA_ENTRY STV_DEFAULT"
_ZN7oneflow4cuda7softmax15SoftmaxWarpImplI10SimpleLoadI6__halffE11SimpleStoreIS4_fEfLi1ELi23ELi32ELi1ELb1ELNS1_9AlgorithmE0EEEvT_T0_ll:
.text._ZN7oneflow4cuda7softmax15SoftmaxWarpImplI10SimpleLoadI6__halffE11SimpleStoreIS4_fEfLi1ELi23ELi32ELi1ELb1ELNS1_9AlgorithmE0EEEvT_T0_ll:
        /* <DEDUP_REMOVED lines=25> */
.L_x_1503:
        /* <DEDUP_REMOVED lines=35> */
[----:B-1----:R-:W-:-:S07]  /*03c0*/  IADD3 R37, PT, PT, R36, 0x2c0, RZ ;  /* 0x000002c024257810 */ /* 0x002fce0007ffe0ff */
.L_x_1552:
[----:B------:R-:W-:Y:S01]  /*03d0*/  ISETP.GE.U32.AND P0, PT, R36, UR44, PT ;  /* 0x0000002c24007c0c */ /* 0x000fe2000bf06070 */
[----:B------:R-:W-:Y:S01]  /*03e0*/  HFMA2 R3, -RZ, RZ, 0, 0 ;  /* 0x00000000ff037431 */ /* 0x000fe200000001ff */
[----:B------:R-:W-:Y:S01]  /*03f0*/  ISETP.GE.U32.AND P1, PT, R39, UR44, PT ;  /* 0x0000002c27007c0c */ /* 0x000fe2000bf26070 */
[----:B-1----:R-:W-:Y:S01]  /*0400*/  IMAD R7, R38, UR42, RZ ;  /* 0x0000002a26077c24 */ /* 0x002fe2000f8e02ff */
[----:B------:R-:W-:Y:S02]  /*0410*/  ISETP.GE.AND.EX P0, PT, RZ, UR45, PT, P0 ;  /* 0x0000002dff007c0c */ /* 0x000fe4000bf06300 */
[----:B------:R-:W-:Y:S02]  /*0420*/  ISETP.GE.AND.EX P1, PT, RZ, UR45, PT, P1 ;  /* 0x0000002dff007c0c */ /* 0x000fe4000bf26310 */
[----:B------:R-:W-:Y:S02]  /*0430*/  ISETP.GE.U32.AND P4, PT, R41, UR44, PT ;  /* 0x0000002c29007c0c */ /* 0x000fe4000bf86070 */
[----:B------:R-:W-:-:S02]  /*0440*/  MOV R2, R36 ;  /* 0x0000002400027202 */ /* 0x000fc40000000f00 */
[----:B------:R-:W-:Y:S02]  /*0450*/  ISETP.GE.AND.EX P4, PT, RZ, UR45, PT, P4 ;  /* 0x0000002dff007c0c */ /* 0x000fe4000bf86340 */
[----:B------:R-:W-:Y:S01]  /*0460*/  ISETP.GE.U32.AND P6, PT, R42, UR44, PT ;  /* 0x0000002c2a007c0c */ /* 0x000fe2000bfc6070 */
[----:B------:R-:W-:Y:S01]  /*0470*/  IMAD.WIDE.U32 R4, R40, UR42, R2 ;  /* 0x0000002a28047c25 */ /* 0x000fe2000f8e0002 */
[----:B------:R-:W-:Y:S02]  /*0480*/  ISETP.GE.U32.AND P5, PT, R43, UR44, PT ;  /* 0x0000002c2b007c0c */ /* 0x000fe4000bfa6070 */
[----:B------:R-:W-:Y:S01]  /*0490*/  @!P0 R2UR UR4, R30 ;  /* 0x000000001e0482ca */ /* 0x000fe200000e0000 */
[----:B------:R-:W-:Y:S01]  /*04a0*/  IMAD R3, R40, UR43, R7 ;  /* 0x0000002b28037c24 */ /* 0x000fe2000f8e0207 */
[----:B------:R-:W-:Y:S02]  /*04b0*/  @!P0 R2UR UR5, R31 ;  /* 0x000000001f0582ca */ /* 0x000fe400000e0000 */
[----:B------:R-:W-:-:S02]  /*04c0*/  ISETP.GE.AND.EX P6, PT, RZ, UR45, PT, P6 ;  /* 0x0000002dff007c0c */ /* 0x000fc4000bfc6360 */
[----:B------:R-:W-:Y:S02]  /*04d0*/  IADD3 R3, PT, PT, R5, R3, RZ ;  /* 0x0000000305037210 */ /* 0x000fe40007ffe0ff */
[----:B------:R-:W-:Y:S02]  /*04e0*/  LEA R2, P2, R4, UR40, 0x1 ;  /* 0x0000002804027c11 */ /* 0x000fe4000f8408ff */
[----:B------:R-:W-:Y:S02]  /*04f0*/  @!P1 R2UR UR6, R30 ;  /* 0x000000001e0692ca */ /* 0x000fe400000e0000 */
[----:B------:R-:W-:Y:S02]  /*0500*/  @!P1 R2UR UR7, R31 ;  /* 0x000000001f0792ca */ /* 0x000fe400000e0000 */
[----:B------:R-:W-:Y:S02]  /*0510*/  ISETP.GE.AND.EX P5, PT, RZ, UR45, PT, P5 ;  /* 0x0000002dff007c0c */ /* 0x000fe4000bfa6350 */
[----:B------:R-:W-:-:S02]  /*0520*/  LEA.HI.X R3, R4, UR41, R3, 0x1, P2 ;  /* 0x0000002904037c11 */ /* 0x000fc400090f0c03 */
[C---:B------:R-:W-:Y:S02]  /*0530*/  @!P4 R2UR UR8, R30.reuse ;  /* 0x000000001e08c2ca */ /* 0x040fe400000e0000 */
[C---:B------:R-:W-:Y:S01]  /*0540*/  @!P4 R2UR UR9, R31.reuse ;  /* 0x000000001f09c2ca */ /* 0x040fe200000e0000 */
[----:B------:R-:W2:Y:S01]  /*0550*/  @!P0 LDG.E.U16 R4, desc[UR4][R2.64] ;  /* 0x0000000402048981 */ /* 0x000ea2000c1e1500 */
[C---:B------:R-:W-:Y:S02]  /*0560*/  @!P6 R2UR UR4, R30.reuse ;  /* 0x000000001e04e2ca */ /* 0x040fe400000e0000 */
[C---:B------:R-:W-:Y:S01]  /*0570*/  @!P6 R2UR UR5, R31.reuse ;  /* 0x000000001f05e2ca */ /* 0x040fe200000e0000 */
[----:B------:R-:W3:Y:S02]  /*0580*/  @!P1 LDG.E.U16 R0, desc[UR6][R2.64+0x40] ;  /* 0x0000400602009981 */ /* 0x000ee4000c1e1500 */
[----:B------:R-:W-:Y:S02]  /*0590*/  @!P5 R2UR UR6, R30 ;  /* 0x000000001e06d2ca */ /* 0x000fe400000e0000 */
[----:B------:R-:W-:-:S04]  /*05a0*/  @!P5 R2UR UR7, R31 ;  /* 0x000000001f07d2ca */ /* 0x000fc800000e0000 */
[----:B------:R-:W4:Y:S04]  /*05b0*/  @!P4 LDG.E.U16 R5, desc[UR8][R2.64+0x80] ;  /* 0x000080080205c981 */ /* 0x000f28000c1e1500 */
[----:B------:R-:W5:Y:S05]  /*05c0*/  @!P6 LDG.E.U16 R6, desc[UR4][R2.64+0xc0] ;  /* 0x0000c0040206e981 */ /* 0x000f6a000c1e1500 */
[----:B------:R-:W5:Y:S01]  /*05d0*/  @!P5 LDG.E.U16 R7, desc[UR6][R2.64+0x100] ;  /* 0x000100060207d981 */ /* 0x000f62000c1e1500 */
[----:B------:R-:W-:-:S02]  /*05e0*/  ISETP.GE.U32.AND P2, PT, R44, UR44, PT ;  /* 0x0000002c2c007c0c */ /* 0x000fc4000bf46070 */
[----:B------:R-:W-:Y:S02]  /*05f0*/  MOV R80, 0xff800000 ;  /* 0xff80000000507802 */ /* 0x000fe40000000f00 */
[----:B------:R-:W-:Y:S02]  /*0600*/  ISETP.GE.U32.AND P3, PT, R45, UR44, PT ;  /* 0x0000002c2d007c0c */ /* 0x000fe4000bf66070 */
[----:B------:R-:W-:Y:S02]  /*0610*/  ISETP.GE.AND.EX P2, PT, RZ, UR45, PT, P2 ;  /* 0x0000002dff007c0c */ /* 0x000fe4000bf46320 */
[----:B------:R-:W-:Y:S02]  /*0620*/  MOV R78, 0xff800000 ;  /* 0xff800000004e7802 */ /* 0x000fe40000000f00 */
[----:B------:R-:W-:Y:S02]  /*0630*/  MOV R13, 0xff800000 ;  /* 0xff800000000d7802 */ /* 0x000fe40000000f00 */
[----:B------:R-:W-:-:S02]  /*0640*/  ISETP.GE.AND.EX P3, PT, RZ, UR45, PT, P3 ;  /* 0x0000002dff007c0c */ /* 0x000fc4000bf66330 */
[----:B------:R-:W-:Y:S02]  /*0650*/  MOV R76, 0xff800000 ;  /* 0xff800000004c7802 */ /* 0x000fe40000000f00 */
[----:B------:R-:W-:-:S03]  /*0660*/  MOV R74, 0xff800000 ;  /* 0xff800000004a7802 */ /* 0x000fc60000000f00 */
[----:B------:R-:W-:Y:S02]  /*0670*/  @!P2 R2UR UR4, R30 ;  /* 0x000000001e04a2ca */ /* 0x000fe400000e0000 */
[----:B------:R-:W-:-:S04]  /*0680*/  @!P2 R2UR UR5, R31 ;  /* 0x000000001f05a2ca */ /* 0x000fc800000e0000 */
[----:B------:R-:W-:Y:S02]  /*0690*/  @!P3 R2UR UR6, R30 ;  /* 0x000000001e06b2ca */ /* 0x000fe400000e0000 */
[----:B------:R-:W-:-:S07]  /*06a0*/  @!P3 R2UR UR7, R31 ;  /* 0x000000001f07b2ca */ /* 0x000fce00000e0000 */
[----:B------:R-:W5:Y:S01]  /*06b0*/  @!P2 LDG.E.U16 R8, desc[UR4][R2.64+0x140] ;  /* 0x000140040208a981 */ /* 0x000f62000c1e1500 */
[----:B--2---:R-:W-:Y:S01]  /*06c0*/  @!P0 HADD2.F32 R80, -RZ, R4.H0_H0 ;  /* 0x20000004ff508230 */ /* 0x004fe20000004100 */
[----:B------:R-:W-:Y:S01]  /*06d0*/  MOV R4, 0xff800000 ;  /* 0xff80000000047802 */ /* 0x000fe20000000f00 */
[----:B---3--:R-:W-:-:S03]  /*06e0*/  @!P1 HADD2.F32 R78, -RZ, R0.H0_H0 ;  /* 0x20000000ff4e9230 */ /* 0x008fc60000004100 */
[----:B------:R-:W-:Y:S01]  /*06f0*/  @!P0 FMNMX R13, R80, -INF , !PT ;  /* 0xff800000500d8809 */ /* 0x000fe20007800000 */
[----:B------:R-:W2:Y:S03]  /*0700*/  @!P3 LDG.E.U16 R0, desc[UR6][R2.64+0x180] ;  /* 0x000180060200b981 */ /* 0x000ea6000c1e1500 */
        /* <DEDUP_REMOVED lines=9> */
[----:B------:R-:W-:Y:S02]  /*07a0*/  ISETP.GE.AND.EX P4, PT, RZ, UR45, PT, P4 ;  /* 0x0000002dff007c0c */ /* 0x000fe4000bf86340 */
[----:B------:R-:W-:-:S02]  /*07b0*/  ISETP.GE.U32.AND P6, PT, R48, UR44, PT ;  /* 0x0000002c30007c0c */ /* 0x000fc4000bfc6070 */
[----:B------:R-:W-:Y:S02]  /*07c0*/  @!P5 FMNMX R13, R13, R74, !PT ;  /* 0x0000004a0d0dd209 */ /* 0x000fe40007800000 */
[----:B------:R-:W-:Y:S02]  /*07d0*/  ISETP.GE.U32.AND P5, PT, R49, UR44, PT ;  /* 0x0000002c31007c0c */ /* 0x000fe4000bfa6070 */
[----:B------:R-:W-:Y:S02]  /*07e0*/  ISETP.GE.AND.EX P6, PT, RZ, UR45, PT, P6 ;  /* 0x0000002dff007c0c */ /* 0x000fe4000bfc6360 */
[----:B------:R-:W-:Y:S02]  /*07f0*/  ISETP.GE.AND.EX P5, PT, RZ, UR45, PT, P5 ;  /* 0x0000002dff007c0c */ /* 0x000fe4000bfa6350 */
[----:B------:R-:W-:Y:S02]  /*0800*/  @!P1 R2UR UR8, R30 ;  /* 0x000000001e0892ca */ /* 0x000fe400000e0000 */
[----:B------:R-:W-:-:S02]  /*0810*/  @!P1 R2UR UR9, R31 ;  /* 0x000000001f0992ca */ /* 0x000fc400000e0000 */
        /* <DEDUP_REMOVED lines=26> */
[----:B------:R-:W-:-:S13]  /*09c0*/  ISETP.GE.AND.EX P3, PT, RZ, UR45, PT, P3 ;  /* 0x0000002dff007c0c */ /* 0x000fda000bf66330 */
[----:B------:R-:W-:Y:S02]  /*09d0*/  @!P3 R2UR UR4, R30 ;  /* 0x000000001e04b2ca */ /* 0x000fe400000e0000 */
[----:B------:R-:W-:-:S13]  /*09e0*/  @!P3 R2UR UR5, R31 ;  /* 0x000000001f05b2ca */ /* 0x000fda00000e0000 */
[----:B------:R-:W2:Y:S01]  /*09f0*/  @!P3 LDG.E.U16 R11, desc[UR4][R2.64+0x2c0] ;  /* 0x0002c004020bb981 */ /* 0x000ea2000c1e1500 */
        /* <DEDUP_REMOVED lines=12> */
[----:B------:R-:W-:Y:S02]  /*0ac0*/  @!P5 FMNMX R13, R13, R66, !PT ;  /* 0x000000420d0dd209 */ /* 0x000fe40007800000 */
[----:B------:R-:W-:Y:S02]  /*0ad0*/  ISETP.GE.U32.AND P5, PT, R55, UR44, PT ;  /* 0x0000002c37007c0c */ /* 0x000fe4000bfa6070 */
[----:B------:R-:W-:Y:S02]  /*0ae0*/  ISETP.GE.AND.EX P6, PT, RZ, UR45, PT, P6 ;  /* 0x0000002dff007c0c */ /* 0x000fe4000bfc6360 */
[----:B------:R-:W-:-:S02]  /*0af0*/  ISETP.GE.AND.EX P5, PT, RZ, UR45, PT, P5 ;  /* 0x0000002dff007c0c */ /* 0x000fc4000bfa6350 */
        /* <DEDUP_REMOVED lines=12> */
[----:B------:R-:W-:-:S02]  /*0bc0*/  MOV R64, 0xff800000 ;  /* 0xff80000000407802 */ /* 0x000fc40000000f00 */
[----:B------:R-:W-:Y:S02]  /*0bd0*/  MOV R62, 0xff800000 ;  /* 0xff800000003e7802 */ /* 0x000fe40000000f00 */
[----:B0-----:R-:W-:Y:S02]  /*0be0*/  MOV R34, 0xff800000 ;  /* 0xff80000000227802 */ /* 0x001fe40000000f00 */
[----:B------:R-:W-:Y:S02]  /*0bf0*/  MOV R32, 0xff800000 ;  /* 0xff80000000207802 */ /* 0x000fe40000000f00 */
[----:B------:R-:W-:Y:S02]  /*0c00*/  MOV R26, 0xff800000 ;  /* 0xff800000001a7802 */ /* 0x000fe40000000f00 */
[----:B------:R-:W-:Y:S01]  /*0c10*/  MOV R22, 0xff800000 ;  /* 0xff80000000167802 */ /* 0x000fe20000000f00 */
[----:B--2---:R-:W-:Y:S02]  /*0c20*/  @!P2 HADD2.F32 R62, -RZ, R0.H0_H0 ;  /* 0x20000000ff3ea230 */ /* 0x004fe40000004100 */
[----:B------:R-:W-:-:S05]  /*0c30*/  @!P3 HADD2.F32 R64, -RZ, R11.H0_H0 ;  /* 0x2000000bff40b230 */ /* 0x000fca0000004100 */
[----:B------:R-:W-:Y:S02]  /*0c40*/  @!P3 FMNMX R13, R13, R64, !PT ;  /* 0x000000400d0db209 */ /* 0x000fe40007800000 */
[----:B------:R-:W-:Y:S02]  /*0c50*/  ISETP.GE.U32.AND P3, PT, R56, UR44, PT ;  /* 0x0000002c38007c0c */ /* 0x000fe4000bf66070 */
[----:B------:R-:W-:Y:S02]  /*0c60*/  @!P2 FMNMX R13, R13, R62, !PT ;  /* 0x0000003e0d0da209 */ /* 0x000fe40007800000 */
[----:B------:R-:W-:Y:S02]  /*0c70*/  ISETP.GE.U32.AND P2, PT, R57, UR44, PT ;  /* 0x0000002c39007c0c */ /* 0x000fe4000bf46070 */
[----:B------:R-:W-:Y:S02]  /*0c80*/  ISETP.GE.AND.EX P3, PT, RZ, UR45, PT, P3 ;  /* 0x0000002dff007c0c */ /* 0x000fe4000bf66330 */
[----:B------:R-:W-:-:S11]  /*0c90*/  ISETP.GE.AND.EX P2, PT, RZ, UR45, PT, P2 ;  /* 0x0000002dff007c0c */ /* 0x000fd6000bf46320 */
[C---:B------:R-:W-:Y:S02]  /*0ca0*/  @!P3 R2UR UR4, R30.reuse ;  /* 0x000000001e04b2ca */ /* 0x040fe400000e0000 */
[C---:B------:R-:W-:Y:S02]  /*0cb0*/  @!P3 R2UR UR5, R31.reuse ;  /* 0x000000001f05b2ca */ /* 0x040fe400000e0000 */
        /* <DEDUP_REMOVED lines=12> */
[----:B------:R-:W-:Y:S01]  /*0d80*/  @!P6 FMNMX R13, R13, R26, !PT ;  /* 0x0000001a0d0de209 */ /* 0x000fe20007800000 */
[----:B------:R-:W3:Y:S01]  /*0d90*/  @!P3 LDG.E.U16 R10, desc[UR4][R2.64+0x440] ;  /* 0x00044004020ab981 */ /* 0x000ee2000c1e1500 */
[----:B------:R-:W-:-:S02]  /*0da0*/  ISETP.GE.U32.AND P6, PT, R60, UR44, PT ;  /* 0x0000002c3c007c0c */ /* 0x000fc4000bfc6070 */
[----:B------:R-:W-:Y:S02]  /*0db0*/  ISETP.GE.AND.EX P4, PT, RZ, UR45, PT, P4 ;  /* 0x0000002dff007c0c */ /* 0x000fe4000bf86340 */
[----:B------:R-:W-:Y:S02]  /*0dc0*/  @!P5 FMNMX R13, R13, R22, !PT ;  /* 0x000000160d0dd209 */ /* 0x000fe40007800000 */
[----:B------:R-:W-:Y:S02]  /*0dd0*/  ISETP.GE.U32.AND P5, PT, R37, UR44, PT ;  /* 0x0000002c25007c0c */ /* 0x000fe4000bfa6070 */
[----:B------:R-:W-:Y:S02]  /*0de0*/  ISETP.GE.AND.EX P6, PT, RZ, UR45, PT, P6 ;  /* 0x0000002dff007c0c */ /* 0x000fe4000bfc6360 */
[----:B------:R-:W-:Y:S02]  /*0df0*/  ISETP.GE.AND.EX P5, PT, RZ, UR45, PT, P5 ;  /* 0x0000002dff007c0c */ /* 0x000fe4000bfa6350 */
[----:B------:R-:W-:-:S02]  /*0e00*/  @!P1 R2UR UR8, R30 ;  /* 0x000000001e0892ca */ /* 0x000fc400000e0000 */
        /* <DEDUP_REMOVED lines=17> */
[----:B--2---:R-:W-:Y:S02]  /*0f20*/  @!P2 HADD2.F32 R24, -RZ, R0.H0_H0 ;  /* 0x20000000ff18a230 */ /* 0x004fe40000004100 */
[----:B---3--:R-:W-:-:S05]  /*0f30*/  @!P3 HADD2.F32 R28, -RZ, R10.H0_H0 ;  /* 0x2000000aff1cb230 */ /* 0x008fca0000004100 */
[----:B------:R-:W-:-:S04]  /*0f40*/  @!P3 FMNMX R13, R13, R28, !PT ;  /* 0x0000001c0d0db209 */ /* 0x000fc80007800000 */
[----:B------:R-:W-:Y:S02]  /*0f50*/  @!P2 FMNMX R13, R13, R24, !PT ;  /* 0x000000180d0da209 */ /* 0x000fe40007800000 */
[----:B------:R-:W-:Y:S01]  /*0f60*/  MOV R10, 0xff800000 ;  /* 0xff800000000a7802 */ /* 0x000fe20000000f00 */
[----:B----4-:R-:W-:Y:S02]  /*0f70*/  @!P1 HADD2.F32 R20, -RZ, R5.H0_H0 ;  /* 0x20000005ff149230 */ /* 0x010fe40000004100 */
[----:B-----5:R-:W-:-:S03]  /*0f80*/  @!P4 HADD2.F32 R18, -RZ, R7.H0_H0 ;  /* 0x20000007ff12c230 */ /* 0x020fc60000004100 */
[----:B------:R-:W-:Y:S01]  /*0f90*/  @!P1 FMNMX R13, R13, R20, !PT ;  /* 0x000000140d0d9209 */ /* 0x000fe20007800000 */
[----:B------:R-:W-:-:S03]  /*0fa0*/  @!P6 HADD2.F32 R16, -RZ, R9.H0_H0 ;  /* 0x20000009ff10e230 */ /* 0x000fc60000004100 */
[----:B------:R-:W-:Y:S01]  /*0fb0*/  @!P4 FMNMX R13, R13, R18, !PT ;  /* 0x000000120d0dc209 */ /* 0x000fe20007800000 */
[----:B------:R-:W-:-:S03]  /*0fc0*/  @!P5 HADD2.F32 R10, -RZ, R11.H0_H0 ;  /* 0x2000000bff0ad230 */ /* 0x000fc60000004100 */
        /* <DEDUP_REMOVED lines=26> */
[-C--:B------:R-:W-:Y:S01]  /*1170*/  FFMA.RM R8, R6, R11.reuse, 12582913 ;  /* 0x4b40000106087423 */ /* 0x080fe2000000400b */
[----:B------:R-:W-:Y:S01]  /*1180*/  FADD R2, R0, -12583039 ;  /* 0xcb40007f00027421 */ /* 0x000fe20000000000 */
[----:B------:R-:W-:Y:S01]  /*1190*/  FADD R6, R4, -12583039 ;  /* 0xcb40007f04067421 */ /* 0x000fe20000000000 */
[----:B------:R-:W-:Y:S01]  /*11a0*/  FADD R15, -R25, R18 ;  /* 0x00000012190f7221 */ /* 0x000fe20000000100 */
[-C--:B------:R-:W-:Y:S01]  /*11b0*/  FFMA.SAT R18, R71, R12.reuse, 0.5 ;  /* 0x3f00000047127423 */ /* 0x080fe2000000200c */
[----:B------:R-:W-:Y:S01]  /*11c0*/  FFMA R2, R73, 1.4426950216293334961, -R2 ;  /* 0x3fb8aa3b49027823 */ /* 0x000fe20000000802 */
[----:B------:R-:W-:Y:S01]  /*11d0*/  FFMA R6, R75, 1.4426950216293334961, -R6 ;  /* 0x3fb8aa3b4b067823 */ /* 0x000fe20000000806 */
[C---:B------:R-:W-:Y:S01]  /*11e0*/  FADD R79, -R25.reuse, R76 ;  /* 0x0000004c194f7221 */ /* 0x040fe20000000100 */
[----:B------:R-:W-:Y:S01]  /*11f0*/  FADD R5, -R25, R72 ;  /* 0x0000004819057221 */ /* 0x000fe20000000100 */
[----:B------:R-:W-:Y:S01]  /*1200*/  FFMA R2, R73, 1.925963033500011079e-08, R2 ;  /* 0x32a5706049027823 */ /* 0x000fe20000000002 */
[C---:B------:R-:W-:Y:S01]  /*1210*/  FADD R9, -R25.reuse, R68 ;  /* 0x0000004419097221 */ /* 0x040fe20000000100 */
[C---:B------:R-:W-:Y:S01]  /*1220*/  FADD R17, -R25.reuse, R70 ;  /* 0x0000004619117221 */ /* 0x040fe20000000100 */
[C---:B------:R-:W-:Y:S01]  /*1230*/  FADD R19, -R25.reuse, R66 ;  /* 0x0000004219137221 */ /* 0x040fe20000000100 */
[----:B------:R0:W1:Y:S01]  /*1240*/  MUFU.EX2 R3, R2 ;  /* 0x0000000200037308 */ /* 0x0000620000000800 */
        /* <DEDUP_REMOVED lines=11> */
[----:B------:R-:W-:Y:S01]  /*1300*/  FFMA.RM R18, R18, R11, 12582913 ;  /* 0x4b40000112127423 */ /* 0x000fe2000000400b */
[----:B------:R-:W-:Y:S01]  /*1310*/  FADD R10, R8, -12583039 ;  /* 0xcb40007f080a7421 */ /* 0x000fe20000000000 */
[----:B------:R-:W-:Y:S01]  /*1320*/  FFMA R6, R75, 1.925963033500011079e-08, R6 ;  /* 0x32a570604b067823 */ /* 0x000fe20000000006 */
[-C--:B0-----:R-:W-:Y:S01]  /*1330*/  FFMA.SAT R2, R65, R12.reuse, 0.5 ;  /* 0x3f00000041027423 */ /* 0x081fe2000000200c */
[----:B------:R-:W-:Y:S01]  /*1340*/  FADD R20, R18, -12583039 ;  /* 0xcb40007f12147421 */ /* 0x000fe20000000000 */
[----:B------:R-:W-:Y:S01]  /*1350*/  FFMA R10, R77, 1.4426950216293334961, -R10 ;  /* 0x3fb8aa3b4d0a7823 */ /* 0x000fe2000000080a */
[----:B------:R0:W2:Y:S01]  /*1360*/  MUFU.EX2 R73, R6 ;  /* 0x0000000600497308 */ /* 0x0000a20000000800 */
[----:B------:R-:W-:Y:S01]  /*1370*/  SHF.L.U32 R0, R0, 0x17, RZ ;  /* 0x0000001700007819 */ /* 0x000fe200000006ff */
[----:B------:R-:W-:Y:S01]  /*1380*/  FFMA R20, R71, 1.4426950216293334961, -R20 ;  /* 0x3fb8aa3b47147823 */ /* 0x000fe20000000814 */
[----:B------:R-:W-:Y:S01]  /*1390*/  FFMA R10, R77, 1.925963033500011079e-08, R10 ;  /* 0x32a570604d0a7823 */ /* 0x000fe2000000000a */
[-C--:B------:R-:W-:Y:S01]  /*13a0*/  FFMA.SAT R14, R79, R12.reuse, 0.5 ;  /* 0x3f0000004f0e7423 */ /* 0x080fe2000000200c */
[-C--:B------:R-:W-:Y:S01]  /*13b0*/  FFMA.SAT R26, R19, R12.reuse, 0.5 ;  /* 0x3f000000131a7423 */ /* 0x080fe2000000200c */
[----:B------:R-:W-:Y:S01]  /*13c0*/  FFMA R20, R71, 1.925963033500011079e-08, R20 ;  /* 0x32a5706047147823 */ /* 0x000fe20000000014 */
[----:B-1----:R-:W-:Y:S01]  /*13d0*/  FMUL R3, R0, R3 ;  /* 0x0000000300037220 */ /* 0x002fe20000400000 */
[----:B------:R1:W-:Y:S01]  /*13e0*/  MUFU.EX2 R71, R10 ;  /* 0x0000000a00477308 */ /* 0x0003e20000000800 */
[-C--:B0-----:R-:W-:Y:S01]  /*13f0*/  FFMA.RM R6, R2, R11.reuse, 12582913 ;  /* 0x4b40000102067423 */ /* 0x081fe2000000400b */
[----:B------:R-:W-:Y:S01]  /*1400*/  SHF.L.U32 R0, R4, 0x17, RZ ;  /* 0x0000001704007819 */ /* 0x000fe200000006ff */
[-C--:B------:R-:W-:Y:S01]  /*1410*/  FFMA.RM R14, R14, R11.reuse, 12582913 ;  /* 0x4b4000010e0e7423 */ /* 0x080fe2000000400b */
[-C--:B------:R-:W-:Y:S01]  /*1420*/  FFMA.SAT R4, R5, R12.reuse, 0.5 ;  /* 0x3f00000005047423 */ /* 0x080fe2000000200c */
[C---:B------:R-:W-:Y:S01]  /*1430*/  FADD R2, R6.reuse, -12583039 ;  /* 0xcb40007f06027421 */ /* 0x040fe20000000000 */
[----:B------:R-:W-:Y:S01]  /*1440*/  SHF.L.U32 R6, R6, 0x17, RZ ;  /* 0x0000001706067819 */ /* 0x000fe200000006ff */
[----:B------:R-:W-:Y:S01]  /*1450*/  FADD R16, R14, -12583039 ;  /* 0xcb40007f0e107421 */ /* 0x000fe20000000000 */
[----:B------:R-:W0:Y:S01]  /*1460*/  MUFU.EX2 R20, R20 ;  /* 0x0000001400147308 */ /* 0x000e220000000800 */
[----:B------:R-:W-:Y:S01]  /*1470*/  FFMA R2, R65, 1.4426950216293334961, -R2 ;  /* 0x3fb8aa3b41027823 */ /* 0x000fe20000000802 */
[-C--:B-1----:R-:W-:Y:S01]  /*1480*/  FFMA.SAT R10, R7, R12.reuse, 0.5 ;  /* 0x3f000000070a7423 */ /* 0x082fe2000000200c */
[----:B------:R-:W-:Y:S01]  /*1490*/  FFMA R16, R79, 1.4426950216293334961, -R16 ;  /* 0x3fb8aa3b4f107823 */ /* 0x000fe20000000810 */
[-C--:B------:R-:W-:Y:S01]  /*14a0*/  FFMA.RM R26, R26, R11.reuse, 12582913 ;  /* 0x4b4000011a1a7423 */ /* 0x080fe2000000400b */
[----:B------:R-:W-:Y:S01]  /*14b0*/  FFMA R22, R65, 1.925963033500011079e-08, R2 ;  /* 0x32a5706041167823 */ /* 0x000fe20000000002 */
[-C--:B------:R-:W-:Y:S01]  /*14c0*/  FFMA.RM R10, R10, R11.reuse, 12582913 ;  /* 0x4b4000010a0a7423 */ /* 0x080fe2000000400b */
[----:B------:R-:W-:Y:S01]  /*14d0*/  SHF.L.U32 R2, R8, 0x17, RZ ;  /* 0x0000001708027819 */ /* 0x000fe200000006ff */
[----:B------:R-:W-:Y:S01]  /*14e0*/  FFMA.RM R8, R4, R11, 12582913 ;  /* 0x4b40000104087423 */ /* 0x000fe2000000400b */
[----:B------:R-:W-:Y:S01]  /*14f0*/  SHF.L.U32 R4, R14, 0x17, RZ ;  /* 0x000000170e047819 */ /* 0x000fe200000006ff */
[----:B------:R-:W-:Y:S01]  /*1500*/  FADD R14, R10, -12583039 ;  /* 0xcb40007f0a0e7421 */ /* 0x000fe20000000000 */
[----:B------:R-:W-:Y:S01]  /*1510*/  FFMA R16, R79, 1.925963033500011079e-08, R16 ;  /* 0x32a570604f107823 */ /* 0x000fe20000000010 */
[----:B------:R-:W-:Y:S01]  /*1520*/  FADD R24, R8, -12583039 ;  /* 0xcb40007f08187421 */ /* 0x000fe20000000000 */
[----:B------:R-:W-:Y:S01]  /*1530*/  FADD R28, R26, -12583039 ;  /* 0xcb40007f1a1c7421 */ /* 0x000fe20000000000 */
[----:B------:R-:W-:Y:S01]  /*1540*/  FFMA R14, R7, 1.4426950216293334961, -R14 ;  /* 0x3fb8aa3b070e7823 */ /* 0x000fe2000000080e */
[----:B------:R1:W3:Y:S01]  /*1550*/  MUFU.EX2 R65, R16 ;  /* 0x0000001000417308 */ /* 0x0002e20000000800 */
[----:B------:R-:W-:Y:S01]  /*1560*/  FFMA R24, R5, 1.4426950216293334961, -R24 ;  /* 0x3fb8aa3b05187823 */ /* 0x000fe20000000818 */
[----:B------:R-:W-:Y:S01]  /*1570*/  FFMA R28, R19, 1.4426950216293334961, -R28 ;  /* 0x3fb8aa3b131c7823 */ /* 0x000fe2000000081c */
[----:B------:R-:W-:Y:S01]  /*1580*/  FFMA R14, R7, 1.925963033500011079e-08, R14 ;  /* 0x32a57060070e7823 */ /* 0x000fe2000000000e */
[-C--:B------:R-:W-:Y:S01]  /*1590*/  FFMA.SAT R34, R25, R12.reuse, 0.5 ;  /* 0x3f00000019227423 */ /* 0x080fe2000000200c */
[----:B------:R-:W-:Y:S01]  /*15a0*/  FFMA R24, R5, 1.925963033500011079e-08, R24 ;  /* 0x32a5706005187823 */ /* 0x000fe20000000018 */
[----:B------:R-:W-:Y:S01]  /*15b0*/  SHF.L.U32 R5, R18, 0x17, RZ ;  /* 0x0000001712057819 */ /* 0x000fe200000006ff */
[----:B------:R-:W-:Y:S01]  /*15c0*/  FFMA R28, R19, 1.925963033500011079e-08, R28 ;  /* 0x32a57060131c7823 */ /* 0x000fe2000000001c */
[----:B------:R4:W5:Y:S01]  /*15d0*/  MUFU.EX2 R7, R22 ;  /* 0x0000001600077308 */ /* 0x0009620000000800 */
[----:B-1----:R-:W-:Y:S01]  /*15e0*/  FFMA.SAT R16, R9, R12, 0.5 ;  /* 0x3f00000009107423 */ /* 0x002fe2000000200c */
[----:B--2---:R-:W-:Y:S01]  /*15f0*/  FMUL R0, R0, R73 ;  /* 0x0000004900007220 */ /* 0x004fe20000400000 */
[----:B0-----:R-:W-:Y:S01]  /*1600*/  FMUL R5, R5, R20 ;  /* 0x0000001405057220 */ /* 0x001fe20000400000 */
[----:B------:R-:W-:Y:S01]  /*1610*/  FFMA.SAT R20, R17, R12, 0.5 ;  /* 0x3f00000011147423 */ /* 0x000fe2000000200c */
[----:B------:R-:W-:Y:S01]  /*1620*/  FFMA.RM R16, R16, R11, 12582913 ;  /* 0x4b40000110107423 */ /* 0x000fe2000000400b */
[----:B------:R-:W-:-:S02]  /*1630*/  FMUL R2, R2, R71 ;  /* 0x0000004702027220 */ /* 0x000fc40000400000 */
[----:B------:R-:W-:Y:S01]  /*1640*/  FFMA.RM R20, R20, R11, 12582913 ;  /* 0x4b40000114147423 */ /* 0x000fe2000000400b */
[----:B------:R-:W-:Y:S01]  /*1650*/  FADD R18, R16, -12583039 ;  /* 0xcb40007f10127421 */ /* 0x000fe20000000000 */
[----:B------:R-:W0:Y:S01]  /*1660*/  MUFU.EX2 R24, R24 ;  /* 0x0000001800187308 */ /* 0x000e220000000800 */
[----:B---3--:R-:W-:Y:S01]  /*1670*/  FMUL R4, R4, R65 ;  /* 0x0000004104047220 */ /* 0x008fe20000400000 */
[----:B----4-:R-:W-:Y:S01]  /*1680*/  FADD R22, R20, -12583039 ;  /* 0xcb40007f14167421 */ /* 0x010fe20000000000 */
[----:B------:R-:W-:-:S03]  /*1690*/  FFMA R18, R9, 1.4426950216293334961, -R18 ;  /* 0x3fb8aa3b09127823 */ /* 0x000fc60000000812 */
[----:B------:R-:W-:Y:S01]  /*16a0*/  FFMA R22, R17, 1.4426950216293334961, -R22 ;  /* 0x3fb8aa3b11167823 */ /* 0x000fe20000000816 */
[----:B-----5:R-:W-:Y:S01]  /*16b0*/  FMUL R6, R6, R7 ;  /* 0x0000000706067220 */ /* 0x020fe20000400000 */
[----:B------:R-:W-:Y:S01]  /*16c0*/  SHF.L.U32 R7, R8, 0x17, RZ ;  /* 0x0000001708077819 */ /* 0x000fe200000006ff */
[----:B------:R-:W-:Y:S01]  /*16d0*/  FFMA R18, R9, 1.925963033500011079e-08, R18 ;  /* 0x32a5706009127823 */ /* 0x000fe20000000012 */
[----:B------:R-:W-:Y:S01]  /*16e0*/  SHF.L.U32 R8, R10, 0x17, RZ ;  /* 0x000000170a087819 */ /* 0x000fe200000006ff */
[----:B------:R-:W-:Y:S01]  /*16f0*/  FFMA.SAT R10, R27, R12, 0.5 ;  /* 0x3f0000001b0a7423 */ /* 0x000fe2000000200c */
[----:B------:R1:W2:Y:S01]  /*1700*/  MUFU.EX2 R9, R14 ;  /* 0x0000000e00097308 */ /* 0x0002a20000000800 */
[----:B------:R-:W-:Y:S01]  /*1710*/  FFMA R22, R17, 1.925963033500011079e-08, R22 ;  /* 0x32a5706011167823 */ /* 0x000fe20000000016 */
[----:B0-----:R-:W-:Y:S01]  /*1720*/  FMUL R7, R7, R24 ;  /* 0x0000001807077220 */ /* 0x001fe20000400000 */
[----:B------:R-:W-:-:S05]  /*1730*/  FFMA.SAT R24, R67, R12, 0.5 ;  /* 0x3f00000043187423 */ /* 0x000fca000000200c */
[----:B------:R-:W0:Y:S01]  /*1740*/  MUFU.EX2 R17, R22 ;  /* 0x0000001600117308 */ /* 0x000e220000000800 */
[----:B-1----:R-:W-:-:S04]  /*1750*/  FFMA.RM R14, R10, R11, 12582913 ;  /* 0x4b4000010a0e7423 */ /* 0x002fc8000000400b */
[C---:B------:R-:W-:Y:S01]  /*1760*/  FADD R10, R14.reuse, -12583039 ;  /* 0xcb40007f0e0a7421 */ /* 0x040fe20000000000 */
[----:B------:R-:W-:Y:S02]  /*1770*/  SHF.L.U32 R14, R14, 0x17, RZ ;  /* 0x000000170e0e7819 */ /* 0x000fe400000006ff */
[----:B------:R-:W1:Y:S01]  /*1780*/  MUFU.EX2 R18, R18 ;  /* 0x0000001200127308 */ /* 0x000e620000000800 */
[C---:B------:R-:W-:Y:S01]  /*1790*/  FFMA R10, R27.reuse, 1.4426950216293334961, -R10 ;  /* 0x3fb8aa3b1b0a7823 */ /* 0x040fe2000000080a */
[----:B--2---:R-:W-:Y:S01]  /*17a0*/  FMUL R8, R8, R9 ;  /* 0x0000000908087220 */ /* 0x004fe20000400000 */
[----:B------:R-:W-:Y:S02]  /*17b0*/  SHF.L.U32 R9, R16, 0x17, RZ ;  /* 0x0000001710097819 */ /* 0x000fe400000006ff */
[----:B------:R-:W-:Y:S01]  /*17c0*/  FFMA R27, R27, 1.925963033500011079e-08, R10 ;  /* 0x32a570601b1b7823 */ /* 0x000fe2000000000a */
[----:B------:R-:W-:-:S04]  /*17d0*/  FFMA.SAT R10, R29, R12, 0.5 ;  /* 0x3f0000001d0a7423 */ /* 0x000fc8000000200c */
[----:B------:R-:W-:Y:S01]  /*17e0*/  FFMA.RM R19, R10, R11, 12582913 ;  /* 0x4b4000010a137423 */ /* 0x000fe2000000400b */
[----:B------:R-:W-:Y:S01]  /*17f0*/  SHF.L.U32 R10, R20, 0x17, RZ ;  /* 0x00000017140a7819 */ /* 0x000fe200000006ff */
[----:B------:R-:W-:Y:S02]  /*1800*/  MUFU.EX2 R27, R27 ;  /* 0x0000001b001b7308 */ /* 0x000fe40000000800 */
[----:B------:R-:W-:Y:S02]  /*1810*/  FADD R16, R19, -12583039 ;  /* 0xcb40007f13107421 */ /* 0x000fe40000000000 */
[----:B0-----:R-:W-:Y:S01]  /*1820*/  FMUL R10, R10, R17 ;  /* 0x000000110a0a7220 */ /* 0x001fe20000400000 */
[----:B-1----:R-:W-:Y:S01]  /*1830*/  FMUL R9, R9, R18 ;  /* 0x0000001209097220 */ /* 0x002fe20000400000 */
[----:B------:R-:W-:Y:S01]  /*1840*/  FFMA R16, R29, 1.4426950216293334961, -R16 ;  /* 0x3fb8aa3b1d107823 */ /* 0x000fe20000000810 */
[-C--:B------:R-:W-:Y:S01]  /*1850*/  FFMA.SAT R18, R61, R12.reuse, 0.5 ;  /* 0x3f0000003d127423 */ /* 0x080fe2000000200c */
[----:B------:R0:W1:Y:S02]  /*1860*/  MUFU.EX2 R17, R28 ;  /* 0x0000001c00117308 */ /* 0x0000640000000800 */
[----:B------:R-:W-:Y:S01]  /*1870*/  FFMA R29, R29, 1.925963033500011079e-08, R16 ;  /* 0x32a570601d1d7823 */ /* 0x000fe20000000010 */
[----:B------:R-:W-:Y:S01]  /*1880*/  FFMA.SAT R16, R33, R12, 0.5 ;  /* 0x3f00000021107423 */ /* 0x000fe2000000200c */
[----:B------:R-:W-:-:S03]  /*1890*/  FFMA.RM R22, R18, R11, 12582913 ;  /* 0x4b40000112167423 */ /* 0x000fc6000000400b */
[----:B------:R-:W-:Y:S01]  /*18a0*/  FFMA.RM R20, R16, R11, 12582913 ;  /* 0x4b40000110147423 */ /* 0x000fe2000000400b */
[----:B------:R-:W-:Y:S01]  /*18b0*/  FADD R18, R22, -12583039 ;  /* 0xcb40007f16127421 */ /* 0x000fe20000000000 */
[----:B------:R-:W2:Y:S01]  /*18c0*/  MUFU.EX2 R29, R29 ;  /* 0x0000001d001d7308 */ /* 0x000ea20000000800 */
[----:B0-----:R-:W-:Y:S01]  /*18d0*/  FFMA.SAT R28, R15, R12, 0.5 ;  /* 0x3f0000000f1c7423 */ /* 0x001fe2000000200c */
[----:B------:R-:W-:Y:S01]  /*18e0*/  FADD R16, R20, -12583039 ;  /* 0xcb40007f14107421 */ /* 0x000fe20000000000 */
[----:B------:R-:W-:-:S03]  /*18f0*/  FFMA R18, R61, 1.4426950216293334961, -R18 ;  /* 0x3fb8aa3b3d127823 */ /* 0x000fc60000000812 */
[----:B------:R-:W-:Y:S01]  /*1900*/  FFMA R16, R33, 1.4426950216293334961, -R16 ;  /* 0x3fb8aa3b21107823 */ /* 0x000fe20000000810 */
[----:B------:R-:W-:Y:S01]  /*1910*/  FFMA R61, R61, 1.925963033500011079e-08, R18 ;  /* 0x32a570603d3d7823 */ /* 0x000fe20000000012 */
[----:B------:R-:W-:Y:S02]  /*1920*/  SHF.L.U32 R18, R19, 0x17, RZ ;  /* 0x0000001713127819 */ /* 0x000fe400000006ff */
[----:B------:R-:W-:Y:S01]  /*1930*/  FFMA R33, R33, 1.925963033500011079e-08, R16 ;  /* 0x32a5706021217823 */ /* 0x000fe20000000010 */
[----:B------:R-:W-:Y:S02]  /*1940*/  SHF.L.U32 R16, R26, 0x17, RZ ;  /* 0x000000171a107819 */ /* 0x000fe400000006ff */
[----:B------:R-:W-:Y:S01]  /*1950*/  SHF.L.U32 R19, R20, 0x17, RZ ;  /* 0x0000001714137819 */ /* 0x000fe200000006ff */
[----:B------:R-:W-:Y:S02]  /*1960*/  MUFU.EX2 R61, R61 ;  /* 0x0000003d003d7308 */ /* 0x000fe40000000800 */
[----:B-1----:R-:W-:Y:S01]  /*1970*/  FMUL R16, R16, R17 ;  /* 0x0000001110107220 */ /* 0x002fe20000400000 */
[----:B------:R-:W-:Y:S01]  /*1980*/  FMUL R17, R14, R27 ;  /* 0x0000001b0e117220 */ /* 0x000fe20000400000 */
[----:B------:R-:W-:Y:S01]  /*1990*/  FFMA.SAT R14, R69, R12, 0.5 ;  /* 0x3f000000450e7423 */ /* 0x000fe2000000200c */
[----:B------:R-:W-:Y:S01]  /*19a0*/  FFMA.RM R27, R24, R11, 12582913 ;  /* 0x4b400001181b7423 */ /* 0x000fe2000000400b */
[----:B--2---:R-:W-:-:S02]  /*19b0*/  FMUL R18, R18, R29 ;  /* 0x0000001d12127220 */ /* 0x004fc40000400000 */
[----:B------:R-:W-:Y:S01]  /*19c0*/  FFMA.RM R26, R14, R11, 12582913 ;  /* 0x4b4000010e1a7423 */ /* 0x000fe2000000400b */
[----:B------:R-:W-:-:S03]  /*19d0*/  FADD R24, R27, -12583039 ;  /* 0xcb40007f1b187421 */ /* 0x000fc60000000000 */
[C---:B------:R-:W-:Y:S01]  /*19e0*/  FADD R14, R26.reuse, -12583039 ;  /* 0xcb40007f1a0e7421 */ /* 0x040fe20000000000 */
[----:B------:R-:W-:Y:S01]  /*19f0*/  FFMA R24, R67, 1.4426950216293334961, -R24 ;  /* 0x3fb8aa3b43187823 */ /* 0x000fe20000000818 */
[----:B------:R-:W-:Y:S02]  /*1a00*/  SHF.L.U32 R26, R26, 0x17, RZ ;  /* 0x000000171a1a7819 */ /* 0x000fe400000006ff */
[----:B------:R-:W-:Y:S01]  /*1a10*/  FFMA R14, R69, 1.4426950216293334961, -R14 ;  /* 0x3fb8aa3b450e7823 */ /* 0x000fe2000000080e */
[----:B------:R-:W-:Y:S01]  /*1a20*/  FFMA R67, R67, 1.925963033500011079e-08, R24 ;  /* 0x32a5706043437823 */ /* 0x000fe20000000018 */
[----:B------:R-:W-:Y:S02]  /*1a30*/  FFMA.SAT R24, R21, R12, 0.5 ;  /* 0x3f00000015187423 */ /* 0x000fe4000000200c */
[----:B------:R-:W-:Y:S02]  /*1a40*/  FFMA R69, R69, 1.925963033500011079e-08, R14 ;  /* 0x32a5706045457823 */ /* 0x000fe4000000000e */
[----:B------:R-:W0:Y:S01]  /*1a50*/  MUFU.EX2 R14, R33 ;  /* 0x00000021000e7308 */ /* 0x000e220000000800 */
[----:B------:R-:W-:-:S07]  /*1a60*/  FFMA.RM R24, R24, R11, 12582913 ;  /* 0x4b40000118187423 */ /* 0x000fce000000400b */
[----:B------:R-:W1:Y:S08]  /*1a70*/  MUFU.EX2 R69, R69 ;  /* 0x0000004500457308 */ /* 0x000e700000000800 */
[----:B------:R-:W-:Y:S01]  /*1a80*/  MUFU.EX2 R67, R67 ;  /* 0x0000004300437308 */ /* 0x000fe20000000800 */
[----:B0-----:R-:W-:Y:S01]  /*1a90*/  FMUL R19, R19, R14 ;  /* 0x0000000e13137220 */ /* 0x001fe20000400000 */
[----:B------:R-:W-:-:S04]  /*1aa0*/  FFMA.SAT R14, R63, R12, 0.5 ;  /* 0x3f0000003f0e7423 */ /* 0x000fc8000000200c */
[----:B------:R-:W-:-:S04]  /*1ab0*/  FFMA.RM R14, R14, R11, 12582913 ;  /* 0x4b4000010e0e7423 */ /* 0x000fc8000000400b */
[C---:B------:R-:W-:Y:S01]  /*1ac0*/  FADD R20, R14.reuse, -12583039 ;  /* 0xcb40007f0e147421 */ /* 0x040fe20000000000 */
[----:B------:R-:W-:-:S03]  /*1ad0*/  SHF.L.U32 R14, R14, 0x17, RZ ;  /* 0x000000170e0e7819 */ /* 0x000fc600000006ff */
[----:B------:R-:W-:-:S04]  /*1ae0*/  FFMA R20, R63, 1.4426950216293334961, -R20 ;  /* 0x3fb8aa3b3f147823 */ /* 0x000fc80000000814 */
[----:B------:R-:W-:Y:S01]  /*1af0*/  FFMA R63, R63, 1.925963033500011079e-08, R20 ;  /* 0x32a570603f3f7823 */ /* 0x000fe20000000014 */
[----:B------:R-:W-:Y:S01]  /*1b00*/  SHF.L.U32 R20, R22, 0x17, RZ ;  /* 0x0000001716147819 */ /* 0x000fe200000006ff */
[C---:B------:R-:W-:Y:S01]  /*1b10*/  FADD R22, R24.reuse, -12583039 ;  /* 0xcb40007f18167421 */ /* 0x040fe20000000000 */
[----:B------:R-:W-:-:S03]  /*1b20*/  SHF.L.U32 R24, R24, 0x17, RZ ;  /* 0x0000001718187819 */ /* 0x000fc600000006ff */
[C---:B------:R-:W-:Y:S01]  /*1b30*/  FFMA R22, R21.reuse, 1.4426950216293334961, -R22 ;  /* 0x3fb8aa3b15167823 */ /* 0x040fe20000000816 */
[----:B------:R-:W0:Y:S01]  /*1b40*/  MUFU.EX2 R63, R63 ;  /* 0x0000003f003f7308 */ /* 0x000e220000000800 */
[----:B------:R-:W-:Y:S02]  /*1b50*/  FMUL R20, R20, R61 ;  /* 0x0000003d14147220 */ /* 0x000fe40000400000 */
[----:B------:R-:W-:Y:S01]  /*1b60*/  FFMA R29, R21, 1.925963033500011079e-08, R22 ;  /* 0x32a57060151d7823 */ /* 0x000fe20000000016 */
[----:B-1----:R-:W-:Y:S01]  /*1b70*/  FMUL R21, R26, R69 ;  /* 0x000000451a157220 */ /* 0x002fe20000400000 */
[----:B------:R-:W-:-:S04]  /*1b80*/  FFMA.SAT R26, R23, R12, 0.5 ;  /* 0x3f000000171a7423 */ /* 0x000fc8000000200c */
[----:B------:R-:W-:Y:S01]  /*1b90*/  FFMA.RM R26, R26, R11, 12582913 ;  /* 0x4b4000011a1a7423 */ /* 0x000fe2000000400b */
[----:B------:R-:W1:Y:S03]  /*1ba0*/  MUFU.EX2 R29, R29 ;  /* 0x0000001d001d7308 */ /* 0x000e660000000800 */
[----:B------:R-:W-:-:S04]  /*1bb0*/  FADD R22, R26, -12583039 ;  /* 0xcb40007f1a167421 */ /* 0x000fc80000000000 */
[----:B------:R-:W-:-:S04]  /*1bc0*/  FFMA R22, R23, 1.4426950216293334961, -R22 ;  /* 0x3fb8aa3b17167823 */ /* 0x000fc80000000816 */
[----:B------:R-:W-:Y:S01]  /*1bd0*/  FFMA R32, R23, 1.925963033500011079e-08, R22 ;  /* 0x32a5706017207823 */ /* 0x000fe20000000016 */
[----:B------:R-:W-:Y:S01]  /*1be0*/  SHF.L.U32 R22, R27, 0x17, RZ ;  /* 0x000000171b167819 */ /* 0x000fe200000006ff */
[----:B------:R-:W-:Y:S01]  /*1bf0*/  FFMA.RM R27, R28, R11, 12582913 ;  /* 0x4b4000011c1b7423 */ /* 0x000fe2000000400b */
[----:B0-----:R-:W-:-:S03]  /*1c00*/  FMUL R23, R14, R63 ;  /* 0x0000003f0e177220 */ /* 0x001fc60000400000 */
[----:B------:R-:W-:Y:S01]  /*1c10*/  FADD R28, R27, -12583039 ;  /* 0xcb40007f1b1c7421 */ /* 0x000fe20000000000 */
[----:B------:R-:W0:Y:S01]  /*1c20*/  MUFU.EX2 R32, R32 ;  /* 0x0000002000207308 */ /* 0x000e220000000800 */
[----:B------:R-:W-:Y:S01]  /*1c30*/  FMUL R22, R22, R67 ;  /* 0x0000004316167220 */ /* 0x000fe20000400000 */
[----:B-1----:R-:W-:Y:S01]  /*1c40*/  FMUL R24, R24, R29 ;  /* 0x0000001d18187220 */ /* 0x002fe20000400000 */
[----:B------:R-:W-:-:S04]  /*1c50*/  FFMA R28, R15, 1.4426950216293334961, -R28 ;  /* 0x3fb8aa3b0f1c7823 */ /* 0x000fc8000000081c */
[----:B------:R-:W-:Y:S01]  /*1c60*/  FFMA R15, R15, 1.925963033500011079e-08, R28 ;  /* 0x32a570600f0f7823 */ /* 0x000fe2000000001c */
[----:B------:R-:W-:-:S04]  /*1c70*/  FFMA.SAT R28, R13, R12, 0.5 ;  /* 0x3f0000000d1c7423 */ /* 0x000fc8000000200c */
[-C--:B------:R-:W-:Y:S01]  /*1c80*/  FFMA.RM R12, R28, R11.reuse, 12582913 ;  /* 0x4b4000011c0c7423 */ /* 0x080fe2000000400b */
[----:B------:R-:W-:Y:S01]  /*1c90*/  FFMA.RM R11, R34, R11, 12582913 ;  /* 0x4b400001220b7423 */ /* 0x000fe2000000400b */
[----:B------:R-:W1:Y:S02]  /*1ca0*/  MUFU.EX2 R15, R15 ;  /* 0x0000000f000f7308 */ /* 0x000e640000000800 */
[C---:B------:R-:W-:Y:S01]  /*1cb0*/  FADD R28, R12.reuse, -12583039 ;  /* 0xcb40007f0c1c7421 */ /* 0x040fe20000000000 */
[----:B------:R-:W-:-:S03]  /*1cc0*/  SHF.L.U32 R12, R12, 0x17, RZ ;  /* 0x000000170c0c7819 */ /* 0x000fc600000006ff */
[----:B------:R-:W-:-:S04]  /*1cd0*/  FFMA R28, R13, 1.4426950216293334961, -R28 ;  /* 0x3fb8aa3b0d1c7823 */ /* 0x000fc8000000081c */
[----:B------:R-:W-:Y:S01]  /*1ce0*/  FFMA R33, R13, 1.925963033500011079e-08, R28 ;  /* 0x32a570600d217823 */ /* 0x000fe2000000001c */
[----:B------:R-:W-:Y:S01]  /*1cf0*/  FADD R13, RZ, R3 ;  /* 0x00000003ff0d7221 */ /* 0x000fe20000000000 */
[C---:B------:R-:W-:Y:S01]  /*1d00*/  FADD R28, R11.reuse, -12583039 ;  /* 0xcb40007f0b1c7421 */ /* 0x040fe20000000000 */
[----:B------:R-:W-:Y:S02]  /*1d10*/  SHF.L.U32 R11, R11, 0x17, RZ ;  /* 0x000000170b0b7819 */ /* 0x000fe400000006ff */
[----:B------:R-:W-:Y:S01]  /*1d20*/  FADD R13, R13, R0 ;  /* 0x000000000d0d7221 */ /* 0x000fe20000000000 */
[----:B------:R-:W-:Y:S01]  /*1d30*/  FFMA R28, R25, 1.4426950216293334961, -R28 ;  /* 0x3fb8aa3b191c7823 */ /* 0x000fe2000000081c */
[----:B------:R-:W-:Y:S02]  /*1d40*/  MUFU.EX2 R33, R33 ;  /* 0x0000002100217308 */ /* 0x000fe40000000800 */
[----:B------:R-:W-:Y:S01]  /*1d50*/  FADD R13, R13, R2 ;  /* 0x000000020d0d7221 */ /* 0x000fe20000000000 */
[----:B------:R-:W-:Y:S01]  /*1d60*/  FFMA R34, R25, 1.925963033500011079e-08, R28 ;  /* 0x32a5706019227823 */ /* 0x000fe2000000001c */
[----:B------:R-:W-:-:S02]  /*1d70*/  SHF.L.U32 R25, R26, 0x17, RZ ;  /* 0x000000171a197819 */ /* 0x000fc400000006ff */
[----:B------:R-:W-:Y:S01]  /*1d80*/  FADD R28, R13, R4 ;  /* 0x000000040d1c7221 */ /* 0x000fe20000000000 */
[----:B------:R-:W-:Y:S02]  /*1d90*/  SHF.L.U32 R26, R27, 0x17, RZ ;  /* 0x000000171b1a7819 */ /* 0x000fe400000006ff */
[----:B------:R-:W2:Y:S01]  /*1da0*/  MUFU.EX2 R34, R34 ;  /* 0x0000002200227308 */ /* 0x000ea20000000800 */
[----:B------:R-:W-:Y:S01]  /*1db0*/  FADD R13, R28, R5 ;  /* 0x000000051c0d7221 */ /* 0x000fe20000000000 */
[----:B0-----:R-:W-:Y:S01]  /*1dc0*/  FMUL R25, R25, R32 ;  /* 0x0000002019197220 */ /* 0x001fe20000400000 */
[----:B-1----:R-:W-:Y:S02]  /*1dd0*/  FMUL R26, R26, R15 ;  /* 0x0000000f1a1a7220 */ /* 0x002fe40000400000 */
[----:B------:R-:W-:-:S04]  /*1de0*/  FADD R28, R13, R6 ;  /* 0x000000060d1c7221 */ /* 0x000fc80000000000 */
[----:B------:R-:W-:-:S04]  /*1df0*/  FADD R13, R28, R7 ;  /* 0x000000071c0d7221 */ /* 0x000fc80000000000 */
[----:B------:R-:W-:-:S04]  /*1e00*/  FADD R28, R13, R8 ;  /* 0x000000080d1c7221 */ /* 0x000fc80000000000 */
[----:B------:R-:W-:Y:S01]  /*1e10*/  FADD R13, R28, R9 ;  /* 0x000000091c0d7221 */ /* 0x000fe20000000000 */
[----:B--2---:R-:W-:-:S03]  /*1e20*/  FMUL R27, R11, R34 ;  /* 0x000000220b1b7220 */ /* 0x004fc60000400000 */
[----:B------:R-:W-:-:S04]  /*1e30*/  FADD R13, R13, R10 ;  /* 0x0000000a0d0d7221 */ /* 0x000fc80000000000 */
[----:B------:R-:W-:-:S04]  /*1e40*/  FADD R28, R13, R16 ;  /* 0x000000100d1c7221 */ /* 0x000fc80000000000 */
[----:B------:R-:W-:Y:S01]  /*1e50*/  FADD R13, R28, R17 ;  /* 0x000000111c0d7221 */ /* 0x000fe20000000000 */
[----:B------:R-:W-:-:S03]  /*1e60*/  FMUL R28, R12, R33 ;  /* 0x000000210c1c7220 */ /* 0x000fc60000400000 */
        /* <DEDUP_REMOVED lines=20> */
.L_x_1564:
        /* <DEDUP_REMOVED lines=12> */
[----:B------:R-:W-:Y:S05]  /*2070*/  CALL.REL.NOINC `($__internal_18_$__cuda_sm3x_div_rn_noftz_f32_slowpath) ;  /* 0x0000003000307944 */ /* 0x000fea0003c00000 */
[----:B------:R-:W-:-:S07]  /*2080*/  MOV R14, R3 ;  /* 0x00000003000e7202 */ /* 0x000fce0000000f00 */
.L_x_1507:
[----:B------:R-:W-:Y:S05]  /*2090*/  BSYNC.RECONVERGENT B3 ;  /* 0x0000000000037941 */ /* 0x000fea0003800200 */
.L_x_1506:
        /* <DEDUP_REMOVED lines=12> */
[----:B------:R-:W-:Y:S05]  /*2160*/  CALL.REL.NOINC `($__internal_18_$__cuda_sm3x_div_rn_noftz_f32_slowpath) ;  /* 0x0000002c00f47944 */ /* 0x000fea0003c00000 */
[----:B------:R-:W-:-:S07]  /*2170*/  MOV R15, R3 ;  /* 0x00000003000f7202 */ /* 0x000fce0000000f00 */
.L_x_1509:
[----:B------:R-:W-:Y:S05]  /*2180*/  BSYNC.RECONVERGENT B3 ;  /* 0x0000000000037941 */ /* 0x000fea0003800200 */
.L_x_1508:
        /* <DEDUP_REMOVED lines=14> */
.L_x_1511:
[----:B------:R-:W-:Y:S05]  /*2270*/  BSYNC.RECONVERGENT B3 ;  /* 0x0000000000037941 */ /* 0x000fea0003800200 */
.L_x_1510:
        /* <DEDUP_REMOVED lines=14> */
.L_x_1513:
[----:B------:R-:W-:Y:S05]  /*2360*/  BSYNC.RECONVERGENT B3 ;  /* 0x0000000000037941 */ /* 0x000fea0003800200 */
.L_x_1512:
        /* <DEDUP_REMOVED lines=14> */
.L_x_1515:
[----:B------:R-:W-:Y:S05]  /*2450*/  BSYNC.RECONVERGENT B3 ;  /* 0x0000000000037941 */ /* 0x000fea0003800200 */
.L_x_1514:
        /* <DEDUP_REMOVED lines=14> */
.L_x_1517:
[----:B------:R-:W-:Y:S05]  /*2540*/  BSYNC.RECONVERGENT B3 ;  /* 0x0000000000037941 */ /* 0x000fea0003800200 */
.L_x_1516:
        /* <DEDUP_REMOVED lines=14> */
.L_x_1519:
[----:B------:R-:W-:Y:S05]  /*2630*/  BSYNC.RECONVERGENT B3 ;  /* 0x0000000000037941 */ /* 0x000fea0003800200 */
.L_x_1518:
        /* <DEDUP_REMOVED lines=14> */
.L_x_1521:
[----:B------:R-:W-:Y:S05]  /*2720*/  BSYNC.RECONVERGENT B3 ;  /* 0x0000000000037941 */ /* 0x000fea0003800200 */
.L_x_1520:
        /* <DEDUP_REMOVED lines=14> */
.L_x_1523:
[----:B------:R-:W-:Y:S05]  /*2810*/  BSYNC.RECONVERGENT B3 ;  /* 0x0000000000037941 */ /* 0x000fea0003800200 */
.L_x_1522:
        /* <DEDUP_REMOVED lines=14> */
.L_x_1525:
[----:B------:R-:W-:Y:S05]  /*2900*/  BSYNC.RECONVERGENT B3 ;  /* 0x0000000000037941 */ /* 0x000fea0003800200 */
.L_x_1524:
        /* <DEDUP_REMOVED lines=14> */
.L_x_1527:
[----:B------:R-:W-:Y:S05]  /*29f0*/  BSYNC.RECONVERGENT B3 ;  /* 0x0000000000037941 */ /* 0x000fea0003800200 */
.L_x_1526:
        /* <DEDUP_REMOVED lines=14> */
.L_x_1529:
[----:B------:R-:W-:Y:S05]  /*2ae0*/  BSYNC.RECONVERGENT B3 ;  /* 0x0000000000037941 */ /* 0x000fea0003800200 */
.L_x_1528:
        /* <DEDUP_REMOVED lines=14> */
.L_x_1531:
[----:B------:R-:W-:Y:S05]  /*2bd0*/  BSYNC.RECONVERGENT B3 ;  /* 0x0000000000037941 */ /* 0x000fea0003800200 */
.L_x_1530:
        /* <DEDUP_REMOVED lines=14> */
.L_x_1533:
[----:B------:R-:W-:Y:S05]  /*2cc0*/  BSYNC.RECONVERGENT B3 ;  /* 0x0000000000037941 */ /* 0x000fea0003800200 */
.L_x_1532:
        /* <DEDUP_REMOVED lines=14> */
.L_x_1535:
[----:B------:R-:W-:Y:S05]  /*2db0*/  BSYNC.RECONVERGENT B3 ;  /* 0x0000000000037941 */ /* 0x000fea0003800200 */
.L_x_1534:
        /* <DEDUP_REMOVED lines=14> */
.L_x_1537:
[----:B------:R-:W-:Y:S05]  /*2ea0*/  BSYNC.RECONVERGENT B3 ;  /* 0x0000000000037941 */ /* 0x000fea0003800200 */
.L_x_1536:
        /* <DEDUP_REMOVED lines=14> */
.L_x_1539:
[----:B------:R-:W-:Y:S05]  /*2f90*/  BSYNC.RECONVERGENT B3 ;  /* 0x0000000000037941 */ /* 0x000fea0003800200 */
.L_x_1538:
        /* <DEDUP_REMOVED lines=14> */
.L_x_1541:
[----:B------:R-:W-:Y:S05]  /*3080*/  BSYNC.RECONVERGENT B3 ;  /* 0x0000000000037941 */ /* 0x000fea0003800200 */
.L_x_1540:
        /* <DEDUP_REMOVED lines=14> */
.L_x_1543:
[----:B------:R-:W-:Y:S05]  /*3170*/  BSYNC.RECONVERGENT B3 ;  /* 0x0000000000037941 */ /* 0x000fea0003800200 */
.L_x_1542:
        /* <DEDUP_REMOVED lines=14> */
.L_x_1545:
[----:B------:R-:W-:Y:S05]  /*3260*/  BSYNC.RECONVERGENT B3 ;  /* 0x0000000000037941 */ /* 0x000fea0003800200 */
.L_x_1544:
        /* <DEDUP_REMOVED lines=14> */
.L_x_1547:
[----:B------:R-:W-:Y:S05]  /*3350*/  BSYNC.RECONVERGENT B3 ;  /* 0x0000000000037941 */ /* 0x000fea0003800200 */
.L_x_1546:
        /* <DEDUP_REMOVED lines=14> */
.L_x_1549:
[----:B------:R-:W-:Y:S05]  /*3440*/  BSYNC.RECONVERGENT B3 ;  /* 0x0000000000037941 */ /* 0x000fea0003800200 */
.L_x_1548:
        /* <DEDUP_REMOVED lines=14> */
.L_x_1551:
[----:B------:R-:W-:Y:S05]  /*3530*/  BSYNC.RECONVERGENT B3 ;  /* 0x0000000000037941 */ /* 0x000fea0003800200 */
.L_x_1550:
[----:B------:R-:W-:Y:S01]  /*3540*/  HFMA2 R3, -RZ, RZ, 0, 0 ;  /* 0x00000000ff037431 */ /* 0x000fe200000001ff */
[----:B------:R-:W-:Y:S01]  /*3550*/  MOV R2, R36 ;  /* 0x0000002400027202 */ /* 0x000fe20000000f00 */
[----:B------:R-:W-:Y:S01]  /*3560*/  IMAD R5, R38, UR38, RZ ;  /* 0x0000002626057c24 */ /* 0x000fe2000f8e02ff */
[----:B------:R-:W-:Y:S02]  /*3570*/  ISETP.GE.U32.AND P2, PT, R39, UR44, PT ;  /* 0x0000002c27007c0c */ /* 0x000fe4000bf46070 */
[----:B------:R-:W-:Y:S01]  /*3580*/  ISETP.GE.U32.AND P1, PT, R41, UR44, PT ;  /* 0x0000002c29007c0c */ /* 0x000fe2000bf26070 */
[----:B------:R-:W-:Y:S01]  /*3590*/  IMAD R5, R40, UR39, R5 ;  /* 0x0000002728057c24 */ /* 0x000fe2000f8e0205 */
[----:B------:R-:W-:Y:S02]  /*35a0*/  @!P0 R2UR UR4, R30 ;  /* 0x000000001e0482ca */ /* 0x000fe400000e0000 */
[----:B------:R-:W-:Y:S01]  /*35b0*/  @!P0 R2UR UR5, R31 ;  /* 0x000000001f0582ca */ /* 0x000fe200000e0000 */
[----:B------:R-:W-:Y:S01]  /*35c0*/  IMAD.WIDE.U32 R2, R40, UR38, R2 ;  /* 0x0000002628027c25 */ /* 0x000fe2000f8e0002 */
[----:B------:R-:W-:-:S02]  /*35d0*/  ISETP.GE.AND.EX P2, PT, RZ, UR45, PT, P2 ;  /* 0x0000002dff007c0c */ /* 0x000fc4000bf46320 */
[----:B------:R-:W-:Y:S02]  /*35e0*/  ISETP.GE.AND.EX P1, PT, RZ, UR45, PT, P1 ;  /* 0x0000002dff007c0c */ /* 0x000fe4000bf26310 */
[----:B------:R-:W-:Y:S02]  /*35f0*/  IADD3 R3, PT, PT, R3, R5, RZ ;  /* 0x0000000503037210 */ /* 0x000fe40007ffe0ff */
[C---:B------:R-:W-:Y:S02]  /*3600*/  LEA R4, P4, R2.reuse, UR36, 0x1 ;  /* 0x0000002402047c11 */ /* 0x040fe4000f8808ff */
[----:B------:R-:W-:Y:S02]  /*3610*/  @!P0 F2FP.F16.F32.PACK_AB R14, RZ, R14 ;  /* 0x0000000eff0e823e */ /* 0x000fe400000000ff */
[----:B------:R-:W-:Y:S02]  /*3620*/  LEA.HI.X R5, R2, UR37, R3, 0x1, P4 ;  /* 0x0000002502057c11 */ /* 0x000fe4000a0f0c03 */
[----:B------:R-:W-:-:S02]  /*3630*/  ISETP.GE.U32.AND P6, PT, R44, UR44, PT ;  /* 0x0000002c2c007c0c */ /* 0x000fc4000bfc6070 */
[----:B------:R-:W-:Y:S01]  /*3640*/  ISETP.GE.U32.AND P3, PT, R42, UR44, PT ;  /* 0x0000002c2a007c0c */ /* 0x000fe2000bf66070 */
[----:B------:R1:W-:Y:S01]  /*3650*/  @!P0 STG.E.U16 desc[UR4][R4.64], R14 ;  /* 0x0000000e04008986 */ /* 0x0003e2000c101504 */
[----:B------:R-:W-:Y:S02]  /*3660*/  ISETP.GE.U32.AND P0, PT, R43, UR44, PT ;  /* 0x0000002c2b007c0c */ /* 0x000fe4000bf06070 */
[C---:B------:R-:W-:Y:S02]  /*3670*/  @!P2 R2UR UR4, R30.reuse ;  /* 0x000000001e04a2ca */ /* 0x040fe400000e0000 */
[C---:B------:R-:W-:Y:S02]  /*3680*/  @!P2 R2UR UR5, R31.reuse ;  /* 0x000000001f05a2ca */ /* 0x040fe400000e0000 */
[----:B------:R-:W-:Y:S02]  /*3690*/  @!P1 R2UR UR6, R30 ;  /* 0x000000001e0692ca */ /* 0x000fe400000e0000 */
[----:B------:R-:W-:-:S02]  /*36a0*/  @!P1 R2UR UR7, R31 ;  /* 0x000000001f0792ca */ /* 0x000fc400000e0000 */
[----:B------:R-:W-:Y:S02]  /*36b0*/  ISETP.GE.AND.EX P0, PT, RZ, UR45, PT, P0 ;  /* 0x0000002dff007c0c */ /* 0x000fe4000bf06300 */
[----:B------:R-:W-:Y:S02]  /*36c0*/  ISETP.GE.AND.EX P6, PT, RZ, UR45, PT, P6 ;  /* 0x0000002dff007c0c */ /* 0x000fe4000bfc6360 */
[----:B------:R-:W-:Y:S02]  /*36d0*/  @!P2 F2FP.F16.F32.PACK_AB R15, RZ, R15 ;  /* 0x0000000fff0fa23e */ /* 0x000fe400000000ff */
[----:B------:R-:W-:Y:S02]  /*36e0*/  @!P1 F2FP.F16.F32.PACK_AB R0, RZ, R0 ;  /* 0x00000000ff00923e */ /* 0x000fe400000000ff */
[----:B------:R-:W-:Y:S01]  /*36f0*/  ISETP.GE.AND.EX P3, PT, RZ, UR45, PT, P3 ;  /* 0x0000002dff007c0c */ /* 0x000fe2000bf66330 */
[----:B------:R1:W-:Y:S01]  /*3700*/  @!P2 STG.E.U16 desc[UR4][R4.64+0x40], R15 ;  /* 0x0000400f0400a986 */ /* 0x0003e2000c101504 */
        /* <DEDUP_REMOVED lines=10> */
[----:B------:R-:W-:Y:S02]  /*37b0*/  ISETP.GE.U32.AND P4, PT, R46, UR44, PT ;  /* 0x0000002c2e007c0c */ /* 0x000fe4000bf86070 */
[----:B------:R-:W-:Y:S02]  /*37c0*/  @!P3 R2UR UR8, R30 ;  /* 0x000000001e08b2ca */ /* 0x000fe400000e0000 */
[----:B------:R-:W-:Y:S02]  /*37d0*/  @!P3 R2UR UR9, R31 ;  /* 0x000000001f09b2ca */ /* 0x000fe400000e0000 */
[----:B------:R-:W-:-:S02]  /*37e0*/  @!P0 F2FP.F16.F32.PACK_AB R32, RZ, R32 ;  /* 0x00000020ff20823e */ /* 0x000fc400000000ff */
[----:B------:R-:W-:Y:S02]  /*37f0*/  ISETP.GE.AND.EX P5, PT, RZ, UR45, PT, P5 ;  /* 0x0000002dff007c0c */ /* 0x000fe4000bfa6350 */
[----:B------:R-:W-:Y:S01]  /*3800*/  ISETP.GE.AND.EX P4, PT, RZ, UR45, PT, P4 ;  /* 0x0000002dff007c0c */ /* 0x000fe2000bf86340 */
[----:B------:R1:W-:Y:S01]  /*3810*/  @!P0 STG.E.U16 desc[UR4][R4.64+0x100], R32 ;  /* 0x0001002004008986 */ /* 0x0003e2000c101504 */
[----:B------:R-:W-:Y:S02]  /*3820*/  @!P6 F2FP.F16.F32.PACK_AB R33, RZ, R33 ;  /* 0x00000021ff21e23e */ /* 0x000fe400000000ff */
[----:B------:R-:W-:Y:S02]  /*3830*/  ISETP.GE.U32.AND P0, PT, R51, UR44, PT ;  /* 0x0000002c33007c0c */ /* 0x000fe4000bf06070 */
[----:B------:R-:W-:Y:S01]  /*3840*/  @!P3 F2FP.F16.F32.PACK_AB R29, RZ, R29 ;  /* 0x0000001dff1db23e */ /* 0x000fe200000000ff */
[----:B------:R1:W-:Y:S01]  /*3850*/  @!P6 STG.E.U16 desc[UR6][R4.64+0x140], R33 ;  /* 0x000140210400e986 */ /* 0x0003e2000c101506 */
[----:B------:R-:W-:-:S02]  /*3860*/  @!P2 R2UR UR4, R30 ;  /* 0x000000001e04a2ca */ /* 0x000fc400000e0000 */
[C---:B------:R-:W-:Y:S01]  /*3870*/  @!P2 R2UR UR5, R31.reuse ;  /* 0x000000001f05a2ca */ /* 0x040fe200000e0000 */
[----:B------:R1:W-:Y:S01]  /*3880*/  @!P3 STG.E.U16 desc[UR8][R4.64+0xc0], R29 ;  /* 0x0000c01d0400b986 */ /* 0x0003e2000c101508 */
[C---:B------:R-:W-:Y:S02]  /*3890*/  @!P1 R2UR UR6, R30.reuse ;  /* 0x000000001e0692ca */ /* 0x040fe400000e0000 */
[----:B------:R-:W-:Y:S02]  /*38a0*/  @!P1 R2UR UR7, R31 ;  /* 0x000000001f0792ca */ /* 0x000fe400000e0000 */
        /* <DEDUP_REMOVED lines=14> */
[----:B------:R-:W-:Y:S01]  /*3990*/  @!P0 R2UR UR6, R30 ;  /* 0x000000001e0682ca */ /* 0x000fe200000e0000 */
[----:B------:R1:W-:Y:S01]  /*39a0*/  @!P5 STG.E.U16 desc[UR8][R4.64+0x180], R6 ;  /* 0x000180060400d986 */ /* 0x0003e2000c101508 */
[----:B------:R-:W-:Y:S02]  /*39b0*/  @!P0 R2UR UR7, R31 ;  /* 0x000000001f0782ca */ /* 0x000fe400000e0000 */
[----:B------:R-:W-:Y:S01]  /*39c0*/  ISETP.GE.AND.EX P2, PT, RZ, UR45, PT, P2 ;  /* 0x0000002dff007c0c */ /* 0x000fe2000bf46320 */
[----:B------:R1:W-:Y:S01]  /*39d0*/  @!P4 STG.E.U16 desc[UR10][R4.64+0x1c0], R7 ;  /* 0x0001c0070400c986 */ /* 0x0003e2000c10150a */
[----:B------:R-:W-:-:S02]  /*39e0*/  ISETP.GE.U32.AND P4, PT, R50, UR44, PT ;  /* 0x0000002c32007c0c */ /* 0x000fc4000bf86070 */
[----:B------:R-:W-:Y:S02]  /*39f0*/  ISETP.GE.U32.AND P6, PT, R52, UR44, PT ;  /* 0x0000002c34007c0c */ /* 0x000fe4000bfc6070 */
[----:B------:R-:W-:Y:S02]  /*3a00*/  ISETP.GE.U32.AND P5, PT, R53, UR44, PT ;  /* 0x0000002c35007c0c */ /* 0x000fe4000bfa6070 */
[----:B------:R-:W-:Y:S02]  /*3a10*/  @!P3 R2UR UR8, R30 ;  /* 0x000000001e08b2ca */ /* 0x000fe400000e0000 */
[----:B------:R-:W-:Y:S02]  /*3a20*/  @!P3 R2UR UR9, R31 ;  /* 0x000000001f09b2ca */ /* 0x000fe400000e0000 */
[----:B------:R-:W-:Y:S02]  /*3a30*/  @!P0 F2FP.F16.F32.PACK_AB R17, RZ, R17 ;  /* 0x00000011ff11823e */ /* 0x000fe400000000ff */
[----:B------:R-:W-:-:S02]  /*3a40*/  ISETP.GE.AND.EX P4, PT, RZ, UR45, PT, P4 ;  /* 0x0000002dff007c0c */ /* 0x000fc4000bf86340 */
[----:B------:R-:W-:Y:S01]  /*3a50*/  ISETP.GE.AND.EX P6, PT, RZ, UR45, PT, P6 ;  /* 0x0000002dff007c0c */ /* 0x000fe2000bfc6360 */
[----:B------:R1:W-:Y:S01]  /*3a60*/  @!P0 STG.E.U16 desc[UR6][R4.64+0x300], R17 ;  /* 0x0003001104008986 */ /* 0x0003e2000c101506 */
[----:B------:R-:W-:Y:S02]  /*3a70*/  ISETP.GE.AND.EX P5, PT, RZ, UR45, PT, P5 ;  /* 0x0000002dff007c0c */ /* 0x000fe4000bfa6350 */
[----:B------:R-:W-:Y:S02]  /*3a80*/  ISETP.GE.U32.AND P0, PT, R37, UR44, PT ;  /* 0x0000002c25007c0c */ /* 0x000fe4000bf06070 */
[----:B------:R-:W-:Y:S02]  /*3a90*/  @!P3 F2FP.F16.F32.PACK_AB R10, RZ, R10 ;  /* 0x0000000aff0ab23e */ /* 0x000fe400000000ff */
[----:B------:R-:W-:Y:S02]  /*3aa0*/  @!P2 R2UR UR12, R30 ;  /* 0x000000001e0ca2ca */ /* 0x000fe400000e0000 */
[----:B------:R-:W-:Y:S01]  /*3ab0*/  @!P2 R2UR UR13, R31 ;  /* 0x000000001f0da2ca */ /* 0x000fe200000e0000 */
[----:B------:R1:W-:Y:S01]  /*3ac0*/  @!P3 STG.E.U16 desc[UR8][R4.64+0x280], R10 ;  /* 0x0002800a0400b986 */ /* 0x0003e2000c101508 */
[----:B------:R-:W-:-:S02]  /*3ad0*/  ISETP.GE.AND.EX P0, PT, RZ, UR45, PT, P0 ;  /* 0x0000002dff007c0c */ /* 0x000fc4000bf06300 */
[----:B------:R-:W-:Y:S02]  /*3ae0*/  ISETP.GE.U32.AND P1, PT, R55, UR44, PT ;  /* 0x0000002c37007c0c */ /* 0x000fe4000bf26070 */
[----:B------:R-:W-:Y:S02]  /*3af0*/  ISETP.GE.U32.AND P3, PT, R56, UR44, PT ;  /* 0x0000002c38007c0c */ /* 0x000fe4000bf66070 */
[C---:B------:R-:W-:Y:S02]  /*3b00*/  @!P4 R2UR UR4, R30.reuse ;  /* 0x000000001e04c2ca */ /* 0x040fe400000e0000 */
[C---:B------:R-:W-:Y:S02]  /*3b10*/  @!P4 R2UR UR5, R31.reuse ;  /* 0x000000001f05c2ca */ /* 0x040fe400000e0000 */
[----:B------:R-:W-:Y:S02]  /*3b20*/  @!P6 R2UR UR8, R30 ;  /* 0x000000001e08e2ca */ /* 0x000fe400000e0000 */
[----:B------:R-:W-:-:S02]  /*3b30*/  @!P6 R2UR UR9, R31 ;  /* 0x000000001f09e2ca */ /* 0x000fc400000e0000 */
        /* <DEDUP_REMOVED lines=54> */
.L_x_1504:
[----:B------:R-:W-:Y:S05]  /*3ea0*/  EXIT ;  /* 0x000000000000794d */ /* 0x000fea0003800000 */
.L_x_1505:
[----:B------:R-:W-:Y:S01]  /*3eb0*/  BSSY B1, `(.L_x_1553) ;  /* 0x0000007000017945 */ /* 0x000fe20003800000 */
[----:B------:R-:W-:Y:S02]  /*3ec0*/  MOV R12, 0x10 ;  /* 0x00000010000c7802 */ /* 0x000fe40000000f00 */
[----:B------:R-:W-:Y:S02]  /*3ed0*/  MOV R11, 0x1f ;  /* 0x0000001f000b7802 */ /* 0x000fe40000000f00 */
[----:B------:R-:W-:-:S07]  /*3ee0*/  MOV R15, 0xffffffff ;  /* 0xffffffff000f7802 */ /* 0x000fce0000000f00 */
[----:B------:R-:W-:Y:S05]  /*3ef0*/  WARPSYNC.COLLECTIVE R15, `(.L_x_1554) ;  /* 0x000000000f087348 */ /* 0x000fea0003c00000 */
[----:B------:R0:W1:Y:S02]  /*3f00*/  SHFL.BFLY P6, R14, R13, R12, R11 ;  /* 0x0c00000c0d0e7389 */ /* 0x00006400000c000b */
[----:B01----:R-:W-:Y:S05]  /*3f10*/  ENDCOLLECTIVE ;  /* 0x000000000000791b */ /* 0x003fea0003800000 */
.L_x_1554:
[----:B------:R-:W-:Y:S05]  /*3f20*/  BSYNC B1 ;  /* 0x0000000000017941 */ /* 0x000fea0003800000 */
.L_x_1553:
        /* <DEDUP_REMOVED lines=8> */
.L_x_1555:
[----:B------:R-:W-:Y:S01]  /*3fb0*/  HFMA2 R12, -RZ, RZ, 0, 2.384185791015625e-07 ;  /* 0x00000004ff0c7431 */ /* 0x000fe200000001ff */
[----:B------:R-:W-:-:S04]  /*3fc0*/  FMNMX R0, R13, R14, !PT ;  /* 0x0000000e0d007209 */ /* 0x000fc80007800000 */
[----:B------:R-:W-:-:S07]  /*3fd0*/  MOV R13, R0 ;  /* 0x00000000000d7202 */ /* 0x000fce0000000f00 */
[----:B------:R-:W-:Y:S05]  /*3fe0*/  WARPSYNC.COLLECTIVE R15, `(.L_x_1556) ;  /* 0x000000000f087348 */ /* 0x000fea0003c00000 */
[----:B------:R0:W1:Y:S02]  /*3ff0*/  SHFL.BFLY P6, R14, R13, R12, R11 ;  /* 0x0c00000c0d0e7389 */ /* 0x00006400000c000b */
[----:B01----:R-:W-:Y:S05]  /*4000*/  ENDCOLLECTIVE ;  /* 0x000000000000791b */ /* 0x003fea0003800000 */
.L_x_1556:
[----:B------:R-:W-:Y:S01]  /*4010*/  HFMA2 R12, -RZ, RZ, 0, 1.1920928955078125e-07 ;  /* 0x00000002ff0c7431 */ /* 0x000fe200000001ff */
[----:B------:R-:W-:-:S04]  /*4020*/  FMNMX R2, R0, R14, !PT ;  /* 0x0000000e00027209 */ /* 0x000fc80007800000 */
[----:B------:R-:W-:-:S07]  /*4030*/  MOV R13, R2 ;  /* 0x00000002000d7202 */ /* 0x000fce0000000f00 */
[----:B------:R-:W-:Y:S05]  /*4040*/  WARPSYNC.COLLECTIVE R15, `(.L_x_1557) ;  /* 0x000000000f087348 */ /* 0x000fea0003c00000 */
[----:B------:R0:W1:Y:S02]  /*4050*/  SHFL.BFLY P6, R14, R13, R12, R11 ;  /* 0x0c00000c0d0e7389 */ /* 0x00006400000c000b */
[----:B01----:R-:W-:Y:S05]  /*4060*/  ENDCOLLECTIVE ;  /* 0x000000000000791b */ /* 0x003fea0003800000 */
.L_x_1557:
[----:B------:R-:W-:Y:S01]  /*4070*/  HFMA2 R12, -RZ, RZ, 0, 5.9604644775390625e-08 ;  /* 0x00000001ff0c7431 */ /* 0x000fe200000001ff */
[----:B------:R-:W-:-:S04]  /*4080*/  FMNMX R3, R2, R14, !PT ;  /* 0x0000000e02037209 */ /* 0x000fc80007800000 */
[----:B------:R-:W-:-:S07]  /*4090*/  MOV R13, R3 ;  /* 0x00000003000d7202 */ /* 0x000fce0000000f00 */
[----:B------:R-:W-:Y:S05]  /*40a0*/  WARPSYNC.COLLECTIVE R15, `(.L_x_1558) ;  /* 0x000000000f087348 */ /* 0x000fea0003c00000 */
[----:B------:R0:W1:Y:S02]  /*40b0*/  SHFL.BFLY P6, R14, R13, R12, R11 ;  /* 0x0c00000c0d0e7389 */ /* 0x00006400000c000b */
[----:B01----:R-:W-:Y:S05]  /*40c0*/  ENDCOLLECTIVE ;  /* 0x000000000000791b */ /* 0x003fea0003800000 */
.L_x_1558:
[----:B------:R-:W-:Y:S02]  /*40d0*/  MOV R15, 0x3bbb989d ;  /* 0x3bbb989d000f7802 */ /* 0x000fe40000000f00 */
[----:B------:R-:W-:-:S05]  /*40e0*/  FMNMX R3, R3, R14, !PT ;  /* 0x0000000e03037209 */ /* 0x000fca0007800000 */
[C---:B------:R-:W-:Y:S01]  /*40f0*/  FADD R0, -R3.reuse, R80 ;  /* 0x0000005003007221 */ /* 0x040fe20000000100 */
[C---:B------:R-:W-:Y:S01]  /*4100*/  FADD R14, -R3.reuse, R10 ;  /* 0x0000000a030e7221 */ /* 0x040fe20000000100 */
[C---:B------:R-:W-:Y:S01]  /*4110*/  FADD R2, -R3.reuse, R4 ;  /* 0x0000000403027221 */ /* 0x040fe20000000100 */
[C---:B------:R-:W-:Y:S01]  /*4120*/  FADD R9, -R3.reuse, R78 ;  /* 0x0000004e03097221 */ /* 0x040fe20000000100 */
[----:B------:R-:W-:Y:S01]  /*4130*/  FFMA.SAT R10, R0, R15, 0.5 ;  /* 0x3f000000000a7423 */ /* 0x000fe2000000200f */
        /* <DEDUP_REMOVED lines=22> */
[----:B------:R-:W-:-:S02]  /*42a0*/  FFMA.SAT R20, R34, R15, 0.5 ;  /* 0x3f00000022147423 */ /* 0x000fc4000000200f */
[----:B------:R-:W-:Y:S01]  /*42b0*/  FFMA R3, R0, 1.4426950216293334961, -R3 ;  /* 0x3fb8aa3b00037823 */ /* 0x000fe20000000803 */
[-C--:B------:R-:W-:Y:S01]  /*42c0*/  FFMA.RM R18, R18, R27.reuse, 12582913 ;  /* 0x4b40000112127423 */ /* 0x080fe2000000401b */
[----:B------:R-:W-:Y:S02]  /*42d0*/  FFMA.RM R20, R20, R27, 12582913 ;  /* 0x4b40000114147423 */ /* 0x000fe4000000401b */
[----:B------:R-:W-:Y:S01]  /*42e0*/  FFMA R16, R0, 1.925963033500011079e-08, R3 ;  /* 0x32a5706000107823 */ /* 0x000fe20000000003 */
[----:B------:R-:W-:Y:S01]  /*42f0*/  FFMA.SAT R0, R9, R15, 0.5 ;  /* 0x3f00000009007423 */ /* 0x000fe2000000200f */
[----:B------:R-:W-:-:S03]  /*4300*/  SHF.L.U32 R3, R10, 0x17, RZ ;  /* 0x000000170a037819 */ /* 0x000fc600000006ff */
        /* <DEDUP_REMOVED lines=11> */
[----:B------:R-:W-:-:S04]  /*43c0*/  FFMA.RM R10, R10, R27, 12582913 ;  /* 0x4b4000010a0a7423 */ /* 0x000fc8000000401b */
[----:B------:R-:W-:Y:S01]  /*43d0*/  FADD R17, R10, -12583039 ;  /* 0xcb40007f0a117421 */ /* 0x000fe20000000000 */
[----:B--2---:R-:W-:Y:S01]  /*43e0*/  FMUL R0, R0, R9 ;  /* 0x0000000900007220 */ /* 0x004fe20000400000 */
[----:B------:R-:W-:Y:S02]  /*43f0*/  FADD R9, R16, -12583039 ;  /* 0xcb40007f10097421 */ /* 0x000fe40000000000 */
[----:B------:R-:W-:Y:S02]  /*4400*/  FFMA R17, R4, 1.4426950216293334961, -R17 ;  /* 0x3fb8aa3b04117823 */ /* 0x000fe40000000811 */
[----:B------:R-:W-:Y:S02]  /*4410*/  FFMA R9, R2, 1.4426950216293334961, -R9 ;  /* 0x3fb8aa3b02097823 */ /* 0x000fe40000000809 */
[----:B------:R-:W-:Y:S01]  /*4420*/  FFMA R17, R4, 1.925963033500011079e-08, R17 ;  /* 0x32a5706004117823 */ /* 0x000fe20000000011 */
[----:B------:R-:W-:Y:S01]  /*4430*/  SHF.L.U32 R4, R10, 0x17, RZ ;  /* 0x000000170a047819 */ /* 0x000fe200000006ff */
[----:B------:R-:W-:Y:S01]  /*4440*/  FFMA.SAT R10, R5, R15, 0.5 ;  /* 0x3f000000050a7423 */ /* 0x000fe2000000200f */
[----:B------:R-:W-:Y:S01]  /*4450*/  FFMA R9, R2, 1.925963033500011079e-08, R9 ;  /* 0x32a5706002097823 */ /* 0x000fe20000000009 */
[----:B------:R-:W-:-:S02]  /*4460*/  SHF.L.U32 R2, R16, 0x17, RZ ;  /* 0x0000001710027819 */ /* 0x000fc400000006ff */
[----:B------:R-:W-:Y:S01]  /*4470*/  FFMA.RM R10, R10, R27, 12582913 ;  /* 0x4b4000010a0a7423 */ /* 0x000fe2000000401b */
[----:B------:R-:W0:Y:S03]  /*4480*/  MUFU.EX2 R17, R17 ;  /* 0x0000001100117308 */ /* 0x000e260000000800 */
[----:B------:R-:W-:-:S04]  /*4490*/  FADD R16, R10, -12583039 ;  /* 0xcb40007f0a107421 */ /* 0x000fc80000000000 */
[C---:B------:R-:W-:Y:S01]  /*44a0*/  FFMA R16, R5.reuse, 1.4426950216293334961, -R16 ;  /* 0x3fb8aa3b05107823 */ /* 0x040fe20000000810 */
[----:B------:R-:W1:Y:S03]  /*44b0*/  MUFU.EX2 R9, R9 ;  /* 0x0000000900097308 */ /* 0x000e660000000800 */
[----:B------:R-:W-:Y:S01]  /*44c0*/  FFMA R16, R5, 1.925963033500011079e-08, R16 ;  /* 0x32a5706005107823 */ /* 0x000fe20000000010 */
[----:B------:R-:W-:Y:S01]  /*44d0*/  SHF.L.U32 R5, R10, 0x17, RZ ;  /* 0x000000170a057819 */ /* 0x000fe200000006ff */
[----:B------:R-:W-:-:S04]  /*44e0*/  FFMA.SAT R10, R6, R15, 0.5 ;  /* 0x3f000000060a7423 */ /* 0x000fc8000000200f */
[----:B------:R-:W-:Y:S01]  /*44f0*/  FFMA.RM R10, R10, R27, 12582913 ;  /* 0x4b4000010a0a7423 */ /* 0x000fe2000000401b */
[----:B------:R-:W2:Y:S01]  /*4500*/  MUFU.EX2 R16, R16 ;  /* 0x0000001000107308 */ /* 0x000ea20000000800 */
[----:B0-----:R-:W-:Y:S01]  /*4510*/  FMUL R4, R4, R17 ;  /* 0x0000001104047220 */ /* 0x001fe20000400000 */
[----:B-1----:R-:W-:Y:S01]  /*4520*/  FMUL R2, R2, R9 ;  /* 0x0000000902027220 */ /* 0x002fe20000400000 */
[----:B------:R-:W-:-:S04]  /*4530*/  FADD R9, R10, -12583039 ;  /* 0xcb40007f0a097421 */ /* 0x000fc80000000000 */
[----:B------:R-:W-:-:S04]  /*4540*/  FFMA R9, R6, 1.4426950216293334961, -R9 ;  /* 0x3fb8aa3b06097823 */ /* 0x000fc80000000809 */
[----:B------:R-:W-:Y:S01]  /*4550*/  FFMA R9, R6, 1.925963033500011079e-08, R9 ;  /* 0x32a5706006097823 */ /* 0x000fe20000000009 */
[----:B------:R-:W-:Y:S01]  /*4560*/  SHF.L.U32 R6, R10, 0x17, RZ ;  /* 0x000000170a067819 */ /* 0x000fe200000006ff */
[----:B------:R-:W-:Y:S01]  /*4570*/  FFMA.SAT R10, R7, R15, 0.5 ;  /* 0x3f000000070a7423 */ /* 0x000fe2000000200f */
[----:B--2---:R-:W-:-:S03]  /*4580*/  FMUL R5, R5, R16 ;  /* 0x0000001005057220 */ /* 0x004fc60000400000 */
        /* <DEDUP_REMOVED lines=17> */
[----:B0-----:R-:W-:Y:S01]  /*46a0*/  FMUL R7, R7, R16 ;  /* 0x0000001007077220 */ /* 0x001fe20000400000 */
[----:B------:R-:W-:Y:S01]  /*46b0*/  FFMA.SAT R16, R66, R15, 0.5 ;  /* 0x3f00000042107423 */ /* 0x000fe2000000200f */
[----:B------:R-:W-:-:S03]  /*46c0*/  FADD R9, R10, -12583039 ;  /* 0xcb40007f0a097421 */ /* 0x000fc60000000000 */
[----:B------:R-:W-:Y:S01]  /*46d0*/  FFMA.RM R16, R16, R27, 12582913 ;  /* 0x4b40000110107423 */ /* 0x000fe2000000401b */
[----:B------:R-:W-:-:S03]  /*46e0*/  FFMA R9, R68, 1.4426950216293334961, -R9 ;  /* 0x3fb8aa3b44097823 */ /* 0x000fc60000000809 */
[----:B------:R-:W-:Y:S01]  /*46f0*/  FADD R19, R16, -12583039 ;  /* 0xcb40007f10137421 */ /* 0x000fe20000000000 */
[----:B------:R-:W-:Y:S01]  /*4700*/  FFMA R68, R68, 1.925963033500011079e-08, R9 ;  /* 0x32a5706044447823 */ /* 0x000fe20000000009 */
[----:B------:R-:W-:Y:S01]  /*4710*/  SHF.L.U32 R9, R10, 0x17, RZ ;  /* 0x000000170a097819 */ /* 0x000fe200000006ff */
[----:B------:R-:W-:Y:S01]  /*4720*/  FFMA.SAT R10, R70, R15, 0.5 ;  /* 0x3f000000460a7423 */ /* 0x000fe2000000200f */
[----:B------:R-:W-:Y:S01]  /*4730*/  FFMA R19, R66, 1.4426950216293334961, -R19 ;  /* 0x3fb8aa3b42137823 */ /* 0x000fe20000000813 */
[----:B------:R-:W-:Y:S02]  /*4740*/  SHF.L.U32 R16, R16, 0x17, RZ ;  /* 0x0000001710107819 */ /* 0x000fe400000006ff */
[----:B------:R-:W-:Y:S01]  /*4750*/  FFMA.RM R10, R10, R27, 12582913 ;  /* 0x4b4000010a0a7423 */ /* 0x000fe2000000401b */
[----:B-1----:R-:W-:Y:S01]  /*4760*/  FMUL R8, R8, R17 ;  /* 0x0000001108087220 */ /* 0x002fe20000400000 */
[----:B------:R-:W-:Y:S01]  /*4770*/  FFMA R19, R66, 1.925963033500011079e-08, R19 ;  /* 0x32a5706042137823 */ /* 0x000fe20000000013 */
[----:B------:R-:W0:Y:S01]  /*4780*/  MUFU.EX2 R68, R68 ;  /* 0x0000004400447308 */ /* 0x000e220000000800 */
[C---:B------:R-:W-:Y:S01]  /*4790*/  FADD R17, R10.reuse, -12583039 ;  /* 0xcb40007f0a117421 */ /* 0x040fe20000000000 */
[----:B------:R-:W-:-:S03]  /*47a0*/  SHF.L.U32 R10, R10, 0x17, RZ ;  /* 0x000000170a0a7819 */ /* 0x000fc600000006ff */
[----:B------:R-:W-:-:S03]  /*47b0*/  FFMA R17, R70, 1.4426950216293334961, -R17 ;  /* 0x3fb8aa3b46117823 */ /* 0x000fc60000000811 */
[----:B------:R-:W1:Y:S01]  /*47c0*/  MUFU.EX2 R19, R19 ;  /* 0x0000001300137308 */ /* 0x000e620000000800 */
[----:B------:R-:W-:-:S07]  /*47d0*/  FFMA R17, R70, 1.925963033500011079e-08, R17 ;  /* 0x32a5706046117823 */ /* 0x000fce0000000011 */
[----:B------:R-:W2:Y:S01]  /*47e0*/  MUFU.EX2 R17, R17 ;  /* 0x0000001100117308 */ /* 0x000ea20000000800 */
[----:B0-----:R-:W-:Y:S01]  /*47f0*/  FMUL R9, R9, R68 ;  /* 0x0000004409097220 */ /* 0x001fe20000400000 */
[----:B-1----:R-:W-:Y:S01]  /*4800*/  FMUL R16, R16, R19 ;  /* 0x0000001310107220 */ /* 0x002fe20000400000 */
[----:B--2---:R-:W-:Y:S01]  /*4810*/  FMUL R10, R10, R17 ;  /* 0x000000110a0a7220 */ /* 0x004fe20000400000 */
        /* <DEDUP_REMOVED lines=72> */
[----:B------:R-:W-:Y:S01]  /*4ca0*/  FFMA R11, R12, 1.925963033500011079e-08, R11 ;  /* 0x32a570600c0b7823 */ /* 0x000fe2000000000b */
[----:B------:R-:W-:-:S04]  /*4cb0*/  FFMA.SAT R12, R13, R15, 0.5 ;  /* 0x3f0000000d0c7423 */ /* 0x000fc8000000200f */
[----:B------:R-:W-:Y:S01]  /*4cc0*/  FFMA.RM R12, R12, R27, 12582913 ;  /* 0x4b4000010c0c7423 */ /* 0x000fe2000000401b */
[----:B------:R-:W0:Y:S01]  /*4cd0*/  MUFU.EX2 R11, R11 ;  /* 0x0000000b000b7308 */ /* 0x000e220000000800 */
[----:B-1----:R-:W-:Y:S01]  /*4ce0*/  FMUL R25, R25, R28 ;  /* 0x0000001c19197220 */ /* 0x002fe20000400000 */
[----:B------:R-:W-:Y:S01]  /*4cf0*/  FFMA.SAT R28, R14, R15, 0.5 ;  /* 0x3f0000000e1c7423 */ /* 0x000fe2000000200f */
[----:B------:R-:W-:-:S03]  /*4d00*/  MOV R15, 0xffffffff ;  /* 0xffffffff000f7802 */ /* 0x000fc60000000f00 */
[----:B------:R-:W-:Y:S01]  /*4d10*/  FFMA.RM R27, R28, R27, 12582913 ;  /* 0x4b4000011c1b7423 */ /* 0x000fe2000000401b */
[C---:B------:R-:W-:Y:S01]  /*4d20*/  FADD R28, R12.reuse, -12583039 ;  /* 0xcb40007f0c1c7421 */ /* 0x040fe20000000000 */
[----:B------:R-:W-:-:S03]  /*4d30*/  SHF.L.U32 R12, R12, 0x17, RZ ;  /* 0x000000170c0c7819 */ /* 0x000fc600000006ff */
[----:B------:R-:W-:Y:S01]  /*4d40*/  FFMA R28, R13, 1.4426950216293334961, -R28 ;  /* 0x3fb8aa3b0d1c7823 */ /* 0x000fe2000000081c */
[----:B0-----:R-:W-:Y:S01]  /*4d50*/  FMUL R26, R26, R11 ;  /* 0x0000000b1a1a7220 */ /* 0x001fe20000400000 */
[C---:B------:R-:W-:Y:S01]  /*4d60*/  FADD R11, R27.reuse, -12583039 ;  /* 0xcb40007f1b0b7421 */ /* 0x040fe20000000000 */
[----:B------:R-:W-:Y:S01]  /*4d70*/  SHF.L.U32 R27, R27, 0x17, RZ ;  /* 0x000000171b1b7819 */ /* 0x000fe200000006ff */
[----:B------:R-:W-:Y:S02]  /*4d80*/  FFMA R13, R13, 1.925963033500011079e-08, R28 ;  /* 0x32a570600d0d7823 */ /* 0x000fe4000000001c */
[----:B------:R-:W-:-:S04]  /*4d90*/  FFMA R11, R14, 1.4426950216293334961, -R11 ;  /* 0x3fb8aa3b0e0b7823 */ /* 0x000fc8000000080b */
[----:B------:R-:W0:Y:S01]  /*4da0*/  MUFU.EX2 R13, R13 ;  /* 0x0000000d000d7308 */ /* 0x000e220000000800 */
[----:B------:R-:W-:Y:S01]  /*4db0*/  FFMA R14, R14, 1.925963033500011079e-08, R11 ;  /* 0x32a570600e0e7823 */ /* 0x000fe2000000000b */
[----:B------:R-:W-:-:S04]  /*4dc0*/  FADD R11, RZ, R3 ;  /* 0x00000003ff0b7221 */ /* 0x000fc80000000000 */
[----:B------:R-:W-:Y:S02]  /*4dd0*/  FADD R11, R11, R0 ;  /* 0x000000000b0b7221 */ /* 0x000fe40000000000 */
[----:B------:R-:W1:Y:S02]  /*4de0*/  MUFU.EX2 R14, R14 ;  /* 0x0000000e000e7308 */ /* 0x000e640000000800 */
        /* <DEDUP_REMOVED lines=28> */
.L_x_1559:
[----:B------:R-:W-:Y:S02]  /*4fb0*/  HFMA2 R12, -RZ, RZ, 0, 4.76837158203125e-07 ;  /* 0x00000008ff0c7431 */ /* 0x000fe400000001ff */
[----:B------:R-:W-:-:S05]  /*4fc0*/  FADD R29, R13, R14 ;  /* 0x0000000e0d1d7221 */ /* 0x000fca0000000000 */
[----:B------:R-:W-:-:S07]  /*4fd0*/  MOV R13, R29 ;  /* 0x0000001d000d7202 */ /* 0x000fce0000000f00 */
[----:B------:R-:W-:Y:S05]  /*4fe0*/  WARPSYNC.COLLECTIVE R15, `(.L_x_1560) ;  /* 0x000000000f087348 */ /* 0x000fea0003c00000 */
[----:B------:R0:W1:Y:S02]  /*4ff0*/  SHFL.BFLY P6, R14, R13, R12, R11 ;  /* 0x0c00000c0d0e7389 */ /* 0x00006400000c000b */
[----:B01----:R-:W-:Y:S05]  /*5000*/  ENDCOLLECTIVE ;  /* 0x000000000000791b */ /* 0x003fea0003800000 */
.L_x_1560:
[----:B------:R-:W-:Y:S02]  /*5010*/  HFMA2 R12, -RZ, RZ, 0, 2.384185791015625e-07 ;  /* 0x00000004ff0c7431 */ /* 0x000fe400000001ff */
[----:B------:R-:W-:-:S05]  /*5020*/  FADD R32, R29, R14 ;  /* 0x0000000e1d207221 */ /* 0x000fca0000000000 */
[----:B------:R-:W-:-:S07]  /*5030*/  MOV R13, R32 ;  /* 0x00000020000d7202 */ /* 0x000fce0000000f00 */
[----:B------:R-:W-:Y:S05]  /*5040*/  WARPSYNC.COLLECTIVE R15, `(.L_x_1561) ;  /* 0x000000000f087348 */ /* 0x000fea0003c00000 */
[----:B------:R0:W1:Y:S02]  /*5050*/  SHFL.BFLY P6, R14, R13, R12, R11 ;  /* 0x0c00000c0d0e7389 */ /* 0x00006400000c000b */
[----:B01----:R-:W-:Y:S05]  /*5060*/  ENDCOLLECTIVE ;  /* 0x000000000000791b */ /* 0x003fea0003800000 */
.L_x_1561:
[----:B------:R-:W-:Y:S02]  /*5070*/  HFMA2 R12, -RZ, RZ, 0, 1.1920928955078125e-07 ;  /* 0x00000002ff0c7431 */ /* 0x000fe400000001ff */
[----:B------:R-:W-:-:S05]  /*5080*/  FADD R33, R32, R14 ;  /* 0x0000000e20217221 */ /* 0x000fca0000000000 */
[----:B------:R-:W-:-:S07]  /*5090*/  MOV R13, R33 ;  /* 0x00000021000d7202 */ /* 0x000fce0000000f00 */
[----:B------:R-:W-:Y:S05]  /*50a0*/  WARPSYNC.COLLECTIVE R15, `(.L_x_1562) ;  /* 0x000000000f087348 */ /* 0x000fea0003c00000 */
[----:B------:R0:W1:Y:S02]  /*50b0*/  SHFL.BFLY P6, R14, R13, R12, R11 ;  /* 0x0c00000c0d0e7389 */ /* 0x00006400000c000b */
[----:B01----:R-:W-:Y:S05]  /*50c0*/  ENDCOLLECTIVE ;  /* 0x000000000000791b */ /* 0x003fea0003800000 */
.L_x_1562:
[----:B------:R-:W-:Y:S02]  /*50d0*/  HFMA2 R12, -RZ, RZ, 0, 5.9604644775390625e-08 ;  /* 0x00000001ff0c7431 */ /* 0x000fe400000001ff */
[----:B------:R-:W-:-:S05]  /*50e0*/  FADD R34, R33, R14 ;  /* 0x0000000e21227221 */ /* 0x000fca0000000000 */
[----:B------:R-:W-:-:S07]  /*50f0*/  MOV R13, R34 ;  /* 0x00000022000d7202 */ /* 0x000fce0000000f00 */
[----:B------:R-:W-:Y:S05]  /*5100*/  WARPSYNC.COLLECTIVE R15, `(.L_x_1563) ;  /* 0x000000000f087348 */ /* 0x000fea0003c00000 */
[----:B------:R0:W1:Y:S02]  /*5110*/  SHFL.BFLY P6, R14, R13, R12, R11 ;  /* 0x0c00000c0d0e7389 */ /* 0x00006400000c000b */
[----:B01----:R-:W-:Y:S05]  /*5120*/  ENDCOLLECTIVE ;  /* 0x000000000000791b */ /* 0x003fea0003800000 */
.L_x_1563:
[----:B------:R-:W-:Y:S05]  /*5130*/  BRA `(.L_x_1564) ;  /* 0xffffffcc009c7947 */ /* 0x000fea000383ffff */
        .weak           $__internal_18_$__cuda_sm3x_div_rn_noftz_f32_slowpath
        .type           $__internal_18_$__cuda_sm3x_div_rn_noftz_f32_slowpath,@function
        .size           $__internal_18_$__cuda_sm3x_div_rn_noftz_f32_slowpath,(.L_x_15335 - $__internal_18_$__cuda_sm3x_div_rn_noftz_f32_slowpath)
$__internal_18_$__cuda_sm3x_div_rn_noftz_f32_slowpath:
        /* <DEDUP_REMOVED lines=34> */
.L_x_1566:
        /* <DEDUP_REMOVED lines=51> */
.L_x_1573:
[----:B------:R-:W-:-:S04]  /*5690*/  LOP3.LUT R3, R3, 0x80000000, RZ, 0xc0, !PT ;  /* 0x8000000003037812 */ /* 0x000fc800078ec0ff */
[----:B------:R-:W-:Y:S01]  /*56a0*/  LOP3.LUT R3, R3, 0x7f800000, RZ, 0xfc, !PT ;  /* 0x7f80000003037812 */ /* 0x000fe200078efcff */
[----:B------:R-:W-:Y:S06]  /*56b0*/  BRA `(.L_x_1574) ;  /* 0x0000000000047947 */ /* 0x000fec0003800000 */
.L_x_1572:
[----:B------:R-:W-:-:S07]  /*56c0*/  LEA R3, R66, R3, 0x17 ;  /* 0x0000000342037211 */ /* 0x000fce00078eb8ff */
.L_x_1574:
[----:B------:R-:W-:Y:S05]  /*56d0*/  BSYNC.RECONVERGENT B2 ;  /* 0x0000000000027941 */ /* 0x000fea0003800200 */
.L_x_1571:
[----:B------:R-:W-:Y:S05]  /*56e0*/  BRA `(.L_x_1575) ;  /* 0x0000000000207947 */ /* 0x000fea0003800000 */
.L_x_1570:
[----:B------:R-:W-:-:S04]  /*56f0*/  LOP3.LUT R3, R12, 0x80000000, R3, 0x48, !PT ;  /* 0x800000000c037812 */ /* 0x000fc800078e4803 */
[----:B------:R-:W-:Y:S01]  /*5700*/  LOP3.LUT R3, R3, 0x7f800000, RZ, 0xfc, !PT ;  /* 0x7f80000003037812 */ /* 0x000fe200078efcff */
[----:B------:R-:W-:Y:S06]  /*5710*/  BRA `(.L_x_1575) ;  /* 0x0000000000147947 */ /* 0x000fec0003800000 */
.L_x_1569:
[----:B------:R-:W-:Y:S01]  /*5720*/  LOP3.LUT R3, R12, 0x80000000, R3, 0x48, !PT ;  /* 0x800000000c037812 */ /* 0x000fe200078e4803 */
[----:B------:R-:W-:Y:S06]  /*5730*/  BRA `(.L_x_1575) ;  /* 0x00000000000c7947 */ /* 0x000fec0003800000 */
.L_x_1568:
[----:B------:R-:W0:Y:S01]  /*5740*/  MUFU.RSQ R3, -QNAN ;  /* 0xffc0000000037908 */ /* 0x000e220000001400 */
[----:B------:R-:W-:Y:S05]  /*5750*/  BRA `(.L_x_1575) ;  /* 0x0000000000047947 */ /* 0x000fea0003800000 */
.L_x_1567:
[----:B------:R-:W-:-:S07]  /*5760*/  FADD.FTZ R3, R3, R12 ;  /* 0x0000000c03037221 */ /* 0x000fce0000010000 */
.L_x_1575:
[----:B------:R-:W-:Y:S05]  /*5770*/  BSYNC.RECONVERGENT B1 ;  /* 0x0000000000017941 */ /* 0x000fea0003800200 */
.L_x_1565:
[----:B------:R-:W-:Y:S01]  /*5780*/  HFMA2 R13, -RZ, RZ, 0, 0 ;  /* 0x00000000ff0d7431 */ /* 0x000fe200000001ff */
[----:B------:R-:W-:-:S04]  /*5790*/  MOV R12, R34 ;  /* 0x00000022000c7202 */ /* 0x000fc80000000f00 */
[----:B0-----:R-:W-:Y:S05]  /*57a0*/  RET.REL.NODEC R12 `(_ZN7oneflow4cuda7softmax15SoftmaxWarpImplI10SimpleLoadI6__halffE11SimpleStoreIS4_fEfLi1ELi23ELi32ELi1ELb1ELNS1_9AlgorithmE0EEEvT_T0_ll) ;  /* 0xffffffa80c147950 */ /* 0x001fea0003c3ffff */
.L_x_1576:
        /* <DEDUP_REMOVED lines=13> */
.L_x_15335:


//--------------------- .text._ZN7oneflow4cuda7softmax15SoftmaxWarpImplI10SimpleLoadI6__halffE11SimpleStoreIS4_fEfLi1ELi23ELi32ELi1ELb0ELNS1_9AlgorithmE0EEEvT_T0_ll --------------------------
	.section	.text._ZN7oneflow4cuda7softmax15SoftmaxWarpImplI10SimpleLoadI6__halffE11SimpleStoreIS4_fEfLi1ELi23ELi32ELi1ELb0ELNS1_9AlgorithmE0EEEvT_T0_ll,"ax",@progbits
	.align	128
        .global         _ZN7oneflow4cuda7softmax15SoftmaxWarpImplI10SimpleLoadI6__halffE11SimpleStoreIS4_fEfLi1ELi23ELi32ELi1ELb0ELNS1_9AlgorithmE0EEEvT_T0_ll
        .type           _ZN7oneflow4cuda7softmax15SoftmaxWarpImplI10SimpleLoadI6__halffE11SimpleStoreIS4_fEfLi1ELi23ELi32ELi1ELb0ELNS1_9AlgorithmE0EEEvT_T0_ll,@function
        .size           _ZN7oneflow4cuda7softmax15SoftmaxWarpImplI10SimpleLoadI6__halffE11SimpleStoreIS4_fEfLi1ELi23ELi32ELi1ELb0ELNS1_9AlgorithmE0EEEvT_T0_ll,(.L_x_15336 - _ZN7oneflow4cuda7softmax15SoftmaxWarpImplI10SimpleLoadI6__halffE11SimpleStoreIS4_fEfLi1ELi23ELi32ELi1ELb0ELNS1_9AlgorithmE0EEEvT_T0_ll)
        .other          _ZN7oneflow4cuda7softmax15SoftmaxWarpImplI10SimpleLoadI6__halffE11SimpleStoreIS4_fEfLi1ELi23ELi32ELi1ELb0ELNS1_9AlgorithmE0EEEvT_T0_ll,@"STO_CUDA_ENTRY STV_DEFAULT"
_ZN7oneflow4cuda7softmax15SoftmaxWarpImplI10SimpleLoadI6__halffE11SimpleStoreIS4_fEfLi1ELi23ELi32ELi1ELb0ELNS1_9AlgorithmE0EEEvT_T0_ll:
.text._ZN7oneflow4cuda7softmax15SoftmaxWarpImplI10SimpleLoadI6__halffE11SimpleStoreIS4_fEfLi1ELi23ELi32ELi1ELb0ELNS1_9AlgorithmE0EEEvT_T0_ll:
        /* <DEDUP_REMOVED lines=24> */
.L_x_1577:
        /* <DEDUP_REMOVED lines=13> */
.L_x_1625:
[----:B--2---:R-:W-:Y:S01]  /*0250*/  HFMA2 R3, -RZ, RZ, 0, 0 ;  /* 0x00000000ff037431 */ /* 0x004fe200000001ff */
        /* <DEDUP_REMOVED lines=110> */
[----:B------:R-:W-:Y:S01]  /*0940*/  FADD R4, R4, -R60 ;  /* 0x8000003c04047221 */ /* 0x000fe20000000000 */
[----:B------:R-:W-:Y:S01]  /*0950*/  FFMA R10, R15, 1.4426950216293334961, -R10 ;  /* 0x3fb8aa3b0f0a7823 */ /* 0x000fe2000000080a */
[C---:B------:R-:W-:Y:S01]  /*0960*/  FFMA R7, R28.reuse, 1.4426950216293334961, -R7 ;  /* 0x3fb8aa3b1c077823 */ /* 0x040fe20000000807 */
[--C-:B------:R-:W-:Y:S01]  /*0970*/  FADD R0, R39, -R60.reuse ;  /* 0x8000003c27007221 */ /* 0x100fe20000000000 */
[----:B------:R-:W-:Y:S01]  /*0980*/  FADD R32, R33, -R60 ;  /* 0x8000003c21207221 */ /* 0x000fe20000000000 */
[----:B------:R-:W-:Y:S01]  /*0990*/  FFMA R10, R15, 1.925963033500011079e-08, R10 ;  /* 0x32a570600f0a7823 */ /* 0x000fe2000000000a */
[----:B------:R-:W-:Y:S01]  /*09a0*/  FFMA R7, R28, 1.925963033500011079e-08, R7 ;  /* 0x32a570601c077823 */ /* 0x000fe20000000007 */
[--C-:B------:R-:W-:Y:S01]  /*09b0*/  FADD R38, R26, -R60.reuse ;  /* 0x8000003c1a267221 */ /* 0x100fe20000000000 */
[--C-:B------:R-:W-:Y:S01]  /*09c0*/  FADD R40, R29, -R60.reuse ;  /* 0x8000003c1d287221 */ /* 0x100fe20000000000 */
[--C-:B------:R-:W-:Y:S01]  /*09d0*/  FADD R42, R24, -R60.reuse ;  /* 0x8000003c182a7221 */ /* 0x100fe20000000000 */
[--C-:B------:R-:W-:Y:S01]  /*09e0*/  FADD R44, R27, -R60.reuse ;  /* 0x8000003c1b2c7221 */ /* 0x100fe20000000000 */
[----:B------:R-:W1:Y:S01]  /*09f0*/  MUFU.EX2 R10, R10 ;  /* 0x0000000a000a7308 */ /* 0x000e620000000800 */
[--C-:B------:R-:W-:Y:S01]  /*0a00*/  FADD R46, R22, -R60.reuse ;  /* 0x8000003c162e7221 */ /* 0x100fe20000000000 */
[--C-:B------:R-:W-:Y:S01]  /*0a10*/  FADD R48, R19, -R60.reuse ;  /* 0x8000003c13307221 */ /* 0x100fe20000000000 */
[--C-:B------:R-:W-:Y:S01]  /*0a20*/  FADD R50, R17, -R60.reuse ;  /* 0x8000003c11327221 */ /* 0x100fe20000000000 */
[--C-:B------:R-:W-:Y:S01]  /*0a30*/  FADD R54, R21, -R60.reuse ;  /* 0x8000003c15367221 */ /* 0x100fe20000000000 */
[--C-:B------:R-:W-:Y:S01]  /*0a40*/  FADD R20, R23, -R60.reuse ;  /* 0x8000003c17147221 */ /* 0x100fe20000000000 */
[--C-:B------:R-:W-:Y:S01]  /*0a50*/  FADD R18, R25, -R60.reuse ;  /* 0x8000003c19127221 */ /* 0x100fe20000000000 */
[----:B------:R-:W-:Y:S01]  /*0a60*/  FADD R60, R9, -R60 ;  /* 0x8000003c093c7221 */ /* 0x000fe20000000000 */
[----:B------:R2:W3:Y:S01]  /*0a70*/  MUFU.EX2 R16, R7 ;  /* 0x0000000700107308 */ /* 0x0004e20000000800 */
[-C--:B------:R-:W-:Y:S01]  /*0a80*/  FFMA.SAT R9, R6, R11.reuse, 0.5 ;  /* 0x3f00000006097423 */ /* 0x080fe2000000200b */
[----:B------:R-:W-:Y:S01]  /*0a90*/  SHF.L.U32 R3, R3, 0x17, RZ ;  /* 0x0000001703037819 */ /* 0x000fe200000006ff */
[-C--:B------:R-:W-:Y:S01]  /*0aa0*/  FFMA.SAT R13, R8, R11.reuse, 0.5 ;  /* 0x3f000000080d7423 */ /* 0x080fe2000000200b */
[----:B------:R-:W-:Y:S01]  /*0ab0*/  SHF.L.U32 R5, R5, 0x17, RZ ;  /* 0x0000001705057819 */ /* 0x000fe200000006ff */
[-C--:B------:R-:W-:Y:S01]  /*0ac0*/  FFMA.RM R9, R9, R12.reuse, 12582913 ;  /* 0x4b40000109097423 */ /* 0x080fe2000000400c */
[-C--:B------:R-:W-:Y:S01]  /*0ad0*/  FFMA.SAT R19, R56, R11.reuse, 0.5 ;  /* 0x3f00000038137423 */ /* 0x080fe2000000200b */
[----:B------:R-:W-:Y:S01]  /*0ae0*/  FFMA.RM R13, R13, R12, 12582913 ;  /* 0x4b4000010d0d7423 */ /* 0x000fe2000000400c */
[-C--:B------:R-:W-:Y:S01]  /*0af0*/  FFMA.SAT R29, R58, R11.reuse, 0.5 ;  /* 0x3f0000003a1d7423 */ /* 0x080fe2000000200b */
[----:B-1----:R-:W-:Y:S01]  /*0b00*/  FMUL R28, R3, R10 ;  /* 0x0000000a031c7220 */ /* 0x002fe20000400000 */
[C---:B------:R-:W-:Y:S01]  /*0b10*/  FADD R3, R9.reuse, -12583039 ;  /* 0xcb40007f09037421 */ /* 0x040fe20000000000 */
[----:B--2---:R-:W-:Y:S01]  /*0b20*/  FFMA.SAT R7, R4, R11, 0.5 ;  /* 0x3f00000004077423 */ /* 0x004fe2000000200b */
[----:B------:R-:W-:Y:S01]  /*0b30*/  SHF.L.U32 R9, R9, 0x17, RZ ;  /* 0x0000001709097819 */ /* 0x000fe200000006ff */
[-C--:B------:R-:W-:Y:S01]  /*0b40*/  FFMA.RM R19, R19, R12.reuse, 12582913 ;  /* 0x4b40000113137423 */ /* 0x080fe2000000400c */
[C---:B------:R-:W-:Y:S01]  /*0b50*/  FFMA R3, R6.reuse, 1.4426950216293334961, -R3 ;  /* 0x3fb8aa3b06037823 */ /* 0x040fe20000000803 */
[-C--:B------:R-:W-:Y:S01]  /*0b60*/  FFMA.RM R7, R7, R12.reuse, 12582913 ;  /* 0x4b40000107077423 */ /* 0x080fe2000000400c */
[----:B------:R-:W-:Y:S01]  /*0b70*/  FFMA.RM R29, R29, R12, 12582913 ;  /* 0x4b4000011d1d7423 */ /* 0x000fe2000000400c */
[----:B---3--:R-:W-:Y:S01]  /*0b80*/  FMUL R27, R5, R16 ;  /* 0x00000010051b7220 */ /* 0x008fe20000400000 */
[----:B------:R-:W-:Y:S01]  /*0b90*/  FFMA R3, R6, 1.925963033500011079e-08, R3 ;  /* 0x32a5706006037823 */ /* 0x000fe20000000003 */
[C---:B------:R-:W-:Y:S01]  /*0ba0*/  FADD R5, R13.reuse, -12583039 ;  /* 0xcb40007f0d057421 */ /* 0x040fe20000000000 */
[----:B------:R-:W-:-:S02]  /*0bb0*/  SHF.L.U32 R13, R13, 0x17, RZ ;  /* 0x000000170d0d7819 */ /* 0x000fc400000006ff */
[----:B------:R1:W2:Y:S01]  /*0bc0*/  MUFU.EX2 R26, R3 ;  /* 0x00000003001a7308 */ /* 0x0002a20000000800 */
[----:B------:R-:W-:-:S04]  /*0bd0*/  FFMA R5, R8, 1.4426950216293334961, -R5 ;  /* 0x3fb8aa3b08057823 */ /* 0x000fc80000000805 */
[----:B------:R-:W-:-:S04]  /*0be0*/  FFMA R5, R8, 1.925963033500011079e-08, R5 ;  /* 0x32a5706008057823 */ /* 0x000fc80000000005 */
[----:B------:R3:W4:Y:S01]  /*0bf0*/  MUFU.EX2 R6, R5 ;  /* 0x0000000500067308 */ /* 0x0007220000000800 */
[C---:B-1----:R-:W-:Y:S01]  /*0c00*/  FADD R3, R7.reuse, -12583039 ;  /* 0xcb40007f07037421 */ /* 0x042fe20000000000 */
[----:B------:R-:W-:-:S03]  /*0c10*/  SHF.L.U32 R7, R7, 0x17, RZ ;  /* 0x0000001707077819 */ /* 0x000fc600000006ff */
[----:B------:R-:W-:Y:S01]  /*0c20*/  FFMA R3, R4, 1.4426950216293334961, -R3 ;  /* 0x3fb8aa3b04037823 */ /* 0x000fe20000000803 */
[----:B--2---:R-:W-:Y:S01]  /*0c30*/  FMUL R26, R9, R26 ;  /* 0x0000001a091a7220 */ /* 0x004fe20000400000 */
[-C--:B------:R-:W-:Y:S02]  /*0c40*/  FFMA.SAT R9, R0, R11.reuse, 0.5 ;  /* 0x3f00000000097423 */ /* 0x080fe4000000200b */
[----:B------:R-:W-:Y:S01]  /*0c50*/  FFMA R3, R4, 1.925963033500011079e-08, R3 ;  /* 0x32a5706004037823 */ /* 0x000fe20000000003 */
[----:B---3--:R-:W-:Y:S01]  /*0c60*/  FFMA.SAT R5, R2, R11, 0.5 ;  /* 0x3f00000002057423 */ /* 0x008fe2000000200b */
[-C--:B------:R-:W-:Y:S02]  /*0c70*/  FFMA.RM R9, R9, R12.reuse, 12582913 ;  /* 0x4b40000109097423 */ /* 0x080fe4000000400c */
[----:B------:R1:W2:Y:S01]  /*0c80*/  MUFU.EX2 R24, R3 ;  /* 0x0000000300187308 */ /* 0x0002a20000000800 */
[----:B------:R-:W-:Y:S01]  /*0c90*/  FFMA.RM R5, R5, R12, 12582913 ;  /* 0x4b40000105057423 */ /* 0x000fe2000000400c */
[----:B----4-:R-:W-:Y:S01]  /*0ca0*/  FMUL R25, R13, R6 ;  /* 0x000000060d197220 */ /* 0x010fe20000400000 */
[C---:B------:R-:W-:Y:S01]  /*0cb0*/  FADD R13, R9.reuse, -12583039 ;  /* 0xcb40007f090d7421 */ /* 0x040fe20000000000 */
[----:B------:R-:W-:-:S03]  /*0cc0*/  SHF.L.U32 R9, R9, 0x17, RZ ;  /* 0x0000001709097819 */ /* 0x000fc600000006ff */
[----:B------:R-:W-:Y:S01]  /*0cd0*/  FFMA R13, R0, 1.4426950216293334961, -R13 ;  /* 0x3fb8aa3b000d7823 */ /* 0x000fe2000000080d */
[----:B-1----:R-:W-:-:S03]  /*0ce0*/  FFMA.SAT R3, R32, R11, 0.5 ;  /* 0x3f00000020037423 */ /* 0x002fc6000000200b */
[----:B------:R-:W-:Y:S01]  /*0cf0*/  FFMA R13, R0, 1.925963033500011079e-08, R13 ;  /* 0x32a57060000d7823 */ /* 0x000fe2000000000d */
[----:B------:R-:W-:-:S03]  /*0d00*/  FFMA.RM R3, R3, R12, 12582913 ;  /* 0x4b40000103037423 */ /* 0x000fc6000000400c */
[----:B------:R1:W3:Y:S01]  /*0d10*/  MUFU.EX2 R0, R13 ;  /* 0x0000000d00007308 */ /* 0x0002e20000000800 */
        /* <DEDUP_REMOVED lines=31> */
[----:B------:R-:W-:-:S03]  /*0f10*/  FFMA R5, R42, 1.4426950216293334961, -R5 ;  /* 0x3fb8aa3b2a057823 */ /* 0x000fc60000000805 */
[----:B------:R1:W3:Y:S01]  /*0f20*/  MUFU.EX2 R10, R3 ;  /* 0x00000003000a7308 */ /* 0x0002e20000000800 */
[----:B--2---:R-:W-:Y:S01]  /*0f30*/  FMUL R16, R13, R16 ;  /* 0x000000100d107220 */ /* 0x004fe20000400000 */
[----:B------:R-:W-:Y:S01]  /*0f40*/  FFMA.SAT R13, R44, R11, 0.5 ;  /* 0x3f0000002c0d7423 */ /* 0x000fe2000000200b */
[----:B------:R-:W-:-:S03]  /*0f50*/  FFMA R5, R42, 1.925963033500011079e-08, R5 ;  /* 0x32a570602a057823 */ /* 0x000fc60000000005 */
[-C--:B------:R-:W-:Y:S02]  /*0f60*/  FFMA.RM R13, R13, R12.reuse, 12582913 ;  /* 0x4b4000010d0d7423 */ /* 0x080fe4000000400c */
[----:B------:R2:W4:Y:S01]  /*0f70*/  MUFU.EX2 R0, R5 ;  /* 0x0000000500007308 */ /* 0x0005220000000800 */
[-C--:B-1----:R-:W-:Y:S02]  /*0f80*/  FFMA.SAT R3, R46, R11.reuse, 0.5 ;  /* 0x3f0000002e037423 */ /* 0x082fe4000000200b */
[----:B------:R-:W-:Y:S02]  /*0f90*/  SHF.L.U32 R8, R13, 0x17, RZ ;  /* 0x000000170d087819 */ /* 0x000fe400000006ff */
[----:B------:R-:W-:Y:S01]  /*0fa0*/  FFMA.RM R3, R3, R12, 12582913 ;  /* 0x4b40000103037423 */ /* 0x000fe2000000400c */
[----:B---3--:R-:W-:Y:S01]  /*0fb0*/  FMUL R10, R7, R10 ;  /* 0x0000000a070a7220 */ /* 0x008fe20000400000 */
[----:B------:R-:W-:Y:S02]  /*0fc0*/  FADD R7, R13, -12583039 ;  /* 0xcb40007f0d077421 */ /* 0x000fe40000000000 */
[C---:B------:R-:W-:Y:S01]  /*0fd0*/  FADD R15, R3.reuse, -12583039 ;  /* 0xcb40007f030f7421 */ /* 0x040fe20000000000 */
[-C--:B--2---:R-:W-:Y:S01]  /*0fe0*/  FFMA.SAT R5, R48, R11.reuse, 0.5 ;  /* 0x3f00000030057423 */ /* 0x084fe2000000200b */
[----:B------:R-:W-:Y:S01]  /*0ff0*/  SHF.L.U32 R3, R3, 0x17, RZ ;  /* 0x0000001703037819 */ /* 0x000fe200000006ff */
[----:B------:R-:W-:Y:S01]  /*1000*/  FFMA R7, R44, 1.4426950216293334961, -R7 ;  /* 0x3fb8aa3b2c077823 */ /* 0x000fe20000000807 */
[----:B------:R-:W-:Y:S01]  /*1010*/  FFMA R15, R46, 1.4426950216293334961, -R15 ;  /* 0x3fb8aa3b2e0f7823 */ /* 0x000fe2000000080f */
[----:B------:R-:W-:Y:S01]  /*1020*/  FFMA.RM R5, R5, R12, 12582913 ;  /* 0x4b40000105057423 */ /* 0x000fe2000000400c */
[----:B----4-:R-:W-:Y:S01]  /*1030*/  FMUL R9, R9, R0 ;  /* 0x0000000009097220 */ /* 0x010fe20000400000 */
[----:B------:R-:W-:Y:S01]  /*1040*/  FFMA R7, R44, 1.925963033500011079e-08, R7 ;  /* 0x32a570602c077823 */ /* 0x000fe20000000007 */
[----:B------:R-:W-:Y:S01]  /*1050*/  FFMA R15, R46, 1.925963033500011079e-08, R15 ;  /* 0x32a570602e0f7823 */ /* 0x000fe2000000000f */
[----:B------:R-:W-:-:S03]  /*1060*/  FFMA.SAT R13, R52, R11, 0.5 ;  /* 0x3f000000340d7423 */ /* 0x000fc6000000200b */
[----:B------:R1:W-:Y:S01]  /*1070*/  MUFU.EX2 R0, R15 ;  /* 0x0000000f00007308 */ /* 0x0003e20000000800 */
[----:B------:R-:W-:-:S05]  /*1080*/  FFMA.RM R13, R13, R12, 12582913 ;  /* 0x4b4000010d0d7423 */ /* 0x000fca000000400c */
[----:B------:R-:W-:Y:S02]  /*1090*/  SHF.L.U32 R4, R13, 0x17, RZ ;  /* 0x000000170d047819 */ /* 0x000fe400000006ff */
[----:B------:R-:W2:Y:S01]  /*10a0*/  MUFU.EX2 R7, R7 ;  /* 0x0000000700077308 */ /* 0x000ea20000000800 */
[----:B-1----:R-:W-:-:S04]  /*10b0*/  FFMA.SAT R15, R54, R11, 0.5 ;  /* 0x3f000000360f7423 */ /* 0x002fc8000000200b */
[----:B------:R-:W-:-:S04]  /*10c0*/  FFMA.RM R15, R15, R12, 12582913 ;  /* 0x4b4000010f0f7423 */ /* 0x000fc8000000400c */
[----:B------:R-:W-:-:S04]  /*10d0*/  FADD R17, R15, -12583039 ;  /* 0xcb40007f0f117421 */ /* 0x000fc80000000000 */
[----:B------:R-:W-:Y:S01]  /*10e0*/  FFMA R17, R54, 1.4426950216293334961, -R17 ;  /* 0x3fb8aa3b36117823 */ /* 0x000fe20000000811 */
[----:B--2---:R-:W-:Y:S01]  /*10f0*/  FMUL R8, R8, R7 ;  /* 0x0000000708087220 */ /* 0x004fe20000400000 */
[C---:B------:R-:W-:Y:S01]  /*1100*/  FADD R7, R5.reuse, -12583039 ;  /* 0xcb40007f05077421 */ /* 0x040fe20000000000 */
[----:B------:R-:W-:Y:S01]  /*1110*/  SHF.L.U32 R5, R5, 0x17, RZ ;  /* 0x0000001705057819 */ /* 0x000fe200000006ff */
[----:B------:R-:W-:Y:S02]  /*1120*/  FFMA R17, R54, 1.925963033500011079e-08, R17 ;  /* 0x32a5706036117823 */ /* 0x000fe40000000011 */
[----:B------:R-:W-:-:S04]  /*1130*/  FFMA R7, R48, 1.4426950216293334961, -R7 ;  /* 0x3fb8aa3b30077823 */ /* 0x000fc80000000807 */
[----:B------:R-:W-:Y:S01]  /*1140*/  FFMA R48, R48, 1.925963033500011079e-08, R7 ;  /* 0x32a5706030307823 */ /* 0x000fe20000000007 */
[----:B------:R-:W-:-:S04]  /*1150*/  FFMA.SAT R7, R50, R11, 0.5 ;  /* 0x3f00000032077423 */ /* 0x000fc8000000200b */
[----:B------:R-:W-:Y:S01]  /*1160*/  FFMA.RM R2, R7, R12, 12582913 ;  /* 0x4b40000107027423 */ /* 0x000fe2000000400c */
[----:B------:R-:W-:Y:S01]  /*1170*/  FMUL R7, R3, R0 ;  /* 0x0000000003077220 */ /* 0x000fe20000400000 */
[----:B------:R-:W1:Y:S02]  /*1180*/  MUFU.EX2 R48, R48 ;  /* 0x0000003000307308 */ /* 0x000e640000000800 */
[C---:B------:R-:W-:Y:S01]  /*1190*/  FADD R3, R2.reuse, -12583039 ;  /* 0xcb40007f02037421 */ /* 0x040fe20000000000 */
[----:B------:R-:W-:-:S03]  /*11a0*/  SHF.L.U32 R2, R2, 0x17, RZ ;  /* 0x0000001702027819 */ /* 0x000fc600000006ff */
[C---:B------:R-:W-:Y:S02]  /*11b0*/  FFMA R3, R50.reuse, 1.4426950216293334961, -R3 ;  /* 0x3fb8aa3b32037823 */ /* 0x040fe40000000803 */
[----:B------:R-:W-:Y:S02]  /*11c0*/  MUFU.EX2 R0, R17 ;  /* 0x0000001100007308 */ /* 0x000fe40000000800 */
[----:B------:R-:W-:-:S06]  /*11d0*/  FFMA R3, R50, 1.925963033500011079e-08, R3 ;  /* 0x32a5706032037823 */ /* 0x000fcc0000000003 */
[----:B------:R-:W2:Y:S01]  /*11e0*/  MUFU.EX2 R3, R3 ;  /* 0x0000000300037308 */ /* 0x000ea20000000800 */
[----:B-1----:R-:W-:Y:S01]  /*11f0*/  FMUL R6, R5, R48 ;  /* 0x0000003005067220 */ /* 0x002fe20000400000 */
[----:B------:R-:W-:-:S04]  /*1200*/  FADD R5, R13, -12583039 ;  /* 0xcb40007f0d057421 */ /* 0x000fc80000000000 */
[----:B------:R-:W-:-:S04]  /*1210*/  FFMA R5, R52, 1.4426950216293334961, -R5 ;  /* 0x3fb8aa3b34057823 */ /* 0x000fc80000000805 */
[----:B------:R-:W-:Y:S01]  /*1220*/  FFMA R52, R52, 1.925963033500011079e-08, R5 ;  /* 0x32a5706034347823 */ /* 0x000fe20000000005 */
[----:B--2---:R-:W-:Y:S01]  /*1230*/  FMUL R5, R2, R3 ;  /* 0x0000000302057220 */ /* 0x004fe20000400000 */
[C---:B------:R-:W-:Y:S02]  /*1240*/  SHF.L.U32 R2, R19.reuse, 0x17, RZ ;  /* 0x0000001713027819 */ /* 0x040fe400000006ff */
[----:B------:R-:W1:Y:S02]  /*1250*/  MUFU.EX2 R3, R52 ;  /* 0x0000003400037308 */ /* 0x000e640000000800 */
[----:B-1----:R-:W-:Y:S01]  /*1260*/  FMUL R4, R4, R3 ;  /* 0x0000000304047220 */ /* 0x002fe20000400000 */
[----:B------:R-:W-:-:S04]  /*1270*/  FADD R3, R19, -12583039 ;  /* 0xcb40007f13037421 */ /* 0x000fc80000000000 */
[----:B------:R-:W-:-:S04]  /*1280*/  FFMA R3, R56, 1.4426950216293334961, -R3 ;  /* 0x3fb8aa3b38037823 */ /* 0x000fc80000000803 */
[----:B------:R-:W-:Y:S01]  /*1290*/  FFMA R56, R56, 1.925963033500011079e-08, R3 ;  /* 0x32a5706038387823 */ /* 0x000fe20000000003 */
[----:B------:R-:W-:Y:S01]  /*12a0*/  SHF.L.U32 R3, R15, 0x17, RZ ;  /* 0x000000170f037819 */ /* 0x000fe200000006ff */
[----:B------:R-:W-:Y:S02]  /*12b0*/  FADD R15, R29, -12583039 ;  /* 0xcb40007f1d0f7421 */ /* 0x000fe40000000000 */
[----:B------:R-:W1:Y:S02]  /*12c0*/  MUFU.EX2 R13, R56 ;  /* 0x00000038000d7308 */ /* 0x000e640000000800 */
[----:B------:R-:W-:Y:S01]  /*12d0*/  FFMA R15, R58, 1.4426950216293334961, -R15 ;  /* 0x3fb8aa3b3a0f7823 */ /* 0x000fe2000000080f */
[----:B------:R-:W-:Y:S01]  /*12e0*/  FMUL R3, R3, R0 ;  /* 0x0000000003037220 */ /* 0x000fe20000400000 */
[----:B------:R-:W-:Y:S01]  /*12f0*/  SHF.L.U32 R0, R29, 0x17, RZ ;  /* 0x000000171d007819 */ /* 0x000fe200000006ff */
[----:B------:R-:W-:Y:S01]  /*1300*/  FFMA.SAT R29, R60, R11, 0.5 ;  /* 0x3f0000003c1d7423 */ /* 0x000fe2000000200b */
[----:B------:R-:W-:-:S04]  /*1310*/  FFMA R58, R58, 1.925963033500011079e-08, R15 ;  /* 0x32a570603a3a7823 */ /* 0x000fc8000000000f */
[----:B------:R-:W2:Y:S01]  /*1320*/  MUFU.EX2 R17, R58 ;  /* 0x0000003a00117308 */ /* 0x000ea20000000800 */
[----:B-1----:R-:W-:Y:S01]  /*1330*/  FMUL R2, R2, R13 ;  /* 0x0000000d02027220 */ /* 0x002fe20000400000 */
[----:B------:R-:W-:-:S04]  /*1340*/  FFMA.SAT R13, R20, R11, 0.5 ;  /* 0x3f000000140d7423 */ /* 0x000fc8000000200b */
[----:B------:R-:W-:-:S04]  /*1350*/  FFMA.RM R13, R13, R12, 12582913 ;  /* 0x4b4000010d0d7423 */ /* 0x000fc8000000400c */
[C---:B------:R-:W-:Y:S01]  /*1360*/  FADD R15, R13.reuse, -12583039 ;  /* 0xcb40007f0d0f7421 */ /* 0x040fe20000000000 */
[----:B--2---:R-:W-:Y:S01]  /*1370*/  FMUL R0, R0, R17 ;  /* 0x0000001100007220 */ /* 0x004fe20000400000 */
[----:B------:R-:W-:Y:S02]  /*1380*/  SHF.L.U32 R13, R13, 0x17, RZ ;  /* 0x000000170d0d7819 */ /* 0x000fe400000006ff */
[----:B------:R-:W-:-:S04]  /*1390*/  FFMA R15, R20, 1.4426950216293334961, -R15 ;  /* 0x3fb8aa3b140f7823 */ /* 0x000fc8000000080f */
[----:B------:R-:W-:Y:S01]  /*13a0*/  FFMA R19, R20, 1.925963033500011079e-08, R15 ;  /* 0x32a5706014137823 */ /* 0x000fe2000000000f */
[----:B------:R-:W-:-:S03]  /*13b0*/  FFMA.SAT R15, R18, R11, 0.5 ;  /* 0x3f000000120f7423 */ /* 0x000fc6000000200b */
        /* <DEDUP_REMOVED lines=16> */
[----:B------:R-:W-:Y:S01]  /*14c0*/  FADD R14, RZ, R28 ;  /* 0x0000001cff0e7221 */ /* 0x000fe20000000000 */
[----:B------:R-:W-:Y:S01]  /*14d0*/  SHF.L.U32 R12, R12, 0x17, RZ ;  /* 0x000000170c0c7819 */ /* 0x000fe200000006ff */
[----:B------:R-:W2:Y:S01]  /*14e0*/  MUFU.EX2 R32, R29 ;  /* 0x0000001d00207308 */ /* 0x000ea20000000800 */
[----:B------:R-:W-:Y:S01]  /*14f0*/  FFMA R17, R60, 1.4426950216293334961, -R17 ;  /* 0x3fb8aa3b3c117823 */ /* 0x000fe20000000811 */
[----:B-1----:R-:W-:-:S03]  /*1500*/  FMUL R19, R15, R18 ;  /* 0x000000120f137220 */ /* 0x002fc60000400000 */
[----:B------:R-:W-:Y:S01]  /*1510*/  FFMA R60, R60, 1.925963033500011079e-08, R17 ;  /* 0x32a570603c3c7823 */ /* 0x000fe20000000011 */
[----:B------:R-:W-:-:S04]  /*1520*/  FADD R17, R14, R27 ;  /* 0x0000001b0e117221 */ /* 0x000fc80000000000 */
        /* <DEDUP_REMOVED lines=12> */
[----:B------:R-:W-:Y:S02]  /*15f0*/  FADD R14, R17, R6 ;  /* 0x00000006110e7221 */ /* 0x000fe40000000000 */
[----:B------:R-:W1:Y:S02]  /*1600*/  MUFU.EX2 R17, R60 ;  /* 0x0000003c00117308 */ /* 0x000e640000000800 */
        /* <DEDUP_REMOVED lines=19> */
.L_x_1637:
        /* <DEDUP_REMOVED lines=12> */
[----:B01----:R-:W-:Y:S05]  /*1800*/  CALL.REL.NOINC `($__internal_19_$__cuda_sm3x_div_rn_noftz_f32_slowpath) ;  /* 0x0000002800f47944 */ /* 0x003fea0003c00000 */
[----:B------:R-:W-:-:S07]  /*1810*/  MOV R14, R32 ;  /* 0x00000020000e7202 */ /* 0x000fce0000000f00 */
.L_x_1580:
[----:B------:R-:W-:Y:S05]  /*1820*/  BSYNC.RECONVERGENT B2 ;  /* 0x0000000000027941 */ /* 0x000fea0003800200 */
.L_x_1579:
        /* <DEDUP_REMOVED lines=12> */
[----:B01----:R-:W-:Y:S05]  /*18f0*/  CALL.REL.NOINC `($__internal_19_$__cuda_sm3x_div_rn_noftz_f32_slowpath) ;  /* 0x0000002800b87944 */ /* 0x003fea0003c00000 */
[----:B------:R-:W-:-:S07]  /*1900*/  MOV R15, R32 ;  /* 0x00000020000f7202 */ /* 0x000fce0000000f00 */
.L_x_1582:
[----:B------:R-:W-:Y:S05]  /*1910*/  BSYNC.RECONVERGENT B2 ;  /* 0x0000000000027941 */ /* 0x000fea0003800200 */
.L_x_1581:
        /* <DEDUP_REMOVED lines=14> */
.L_x_1584:
[----:B------:R-:W-:Y:S05]  /*1a00*/  BSYNC.RECONVERGENT B2 ;  /* 0x0000000000027941 */ /* 0x000fea0003800200 */
.L_x_1583:
        /* <DEDUP_REMOVED lines=14> */
.L_x_1586:
[----:B------:R-:W-:Y:S05]  /*1af0*/  BSYNC.RECONVERGENT B2 ;  /* 0x0000000000027941 */ /* 0x000fea0003800200 */
.L_x_1585:
        /* <DEDUP_REMOVED lines=14> */
.L_x_1588:
[----:B------:R-:W-:Y:S05]  /*1be0*/  BSYNC.RECONVERGENT B2 ;  /* 0x0000000000027941 */ /* 0x000fea0003800200 */
.L_x_1587:
        /* <DEDUP_REMOVED lines=14> */
.L_x_1590:
[----:B------:R-:W-:Y:S05]  /*1cd0*/  BSYNC.RECONVERGENT B2 ;  /* 0x0000000000027941 */ /* 0x000fea0003800200 */
.L_x_1589:
        /* <DEDUP_REMOVED lines=14> */
.L_x_1592:
[----:B------:R-:W-:Y:S05]  /*1dc0*/  BSYNC.RECONVERGENT B2 ;  /* 0x0000000000027941 */ /* 0x000fea0003800200 */
.L_x_1591:
        /* <DEDUP_REMOVED lines=14> */
.L_x_1594:
[----:B------:R-:W-:Y:S05]  /*1eb0*/  BSYNC.RECONVERGENT B2 ;  /* 0x0000000000027941 */ /* 0x000fea0003800200 */
.L_x_1593:
        /* <DEDUP_REMOVED lines=14> */
.L_x_1596:
[----:B------:R-:W-:Y:S05]  /*1fa0*/  BSYNC.RECONVERGENT B2 ;  /* 0x0000000000027941 */ /* 0x000fea0003800200 */
.L_x_1595:
        /* <DEDUP_REMOVED lines=14> */
.L_x_1598:
[----:B------:R-:W-:Y:S05]  /*2090*/  BSYNC.RECONVERGENT B2 ;  /* 0x0000000000027941 */ /* 0x000fea0003800200 */
.L_x_1597:
        /* <DEDUP_REMOVED lines=14> */
.L_x_1600:
[----:B------:R-:W-:Y:S05]  /*2180*/  BSYNC.RECONVERGENT B2 ;  /* 0x0000000000027941 */ /* 0x000fea0003800200 */
.L_x_1599:
        /* <DEDUP_REMOVED lines=14> */
.L_x_1602:
[----:B------:R-:W-:Y:S05]  /*2270*/  BSYNC.RECONVERGENT B2 ;  /* 0x0000000000027941 */ /* 0x000fea0003800200 */
.L_x_1601:
        /* <DEDUP_REMOVED lines=14> */
.L_x_1604:
[----:B------:R-:W-:Y:S05]  /*2360*/  BSYNC.RECONVERGENT B2 ;  /* 0x0000000000027941 */ /* 0x000fea0003800200 */
.L_x_1603:
        /* <DEDUP_REMOVED lines=14> */
.L_x_1606:
[----:B------:R-:W-:Y:S05]  /*2450*/  BSYNC.RECONVERGENT B2 ;  /* 0x0000000000027941 */ /* 0x000fea0003800200 */
.L_x_1605:
        /* <DEDUP_REMOVED lines=14> */
.L_x_1608:
[----:B------:R-:W-:Y:S05]  /*2540*/  BSYNC.RECONVERGENT B2 ;  /* 0x0000000000027941 */ /* 0x000fea0003800200 */
.L_x_1607:
        /* <DEDUP_REMOVED lines=14> */
.L_x_1610:
[----:B------:R-:W-:Y:S05]  /*2630*/  BSYNC.RECONVERGENT B2 ;  /* 0x0000000000027941 */ /* 0x000fea0003800200 */
.L_x_1609:
        /* <DEDUP_REMOVED lines=14> */
.L_x_1612:
[----:B------:R-:W-:Y:S05]  /*2720*/  BSYNC.RECONVERGENT B2 ;  /* 0x0000000000027941 */ /* 0x000fea0003800200 */
.L_x_1611:
        /* <DEDUP_REMOVED lines=14> */
.L_x_1614:
[----:B------:R-:W-:Y:S05]  /*2810*/  BSYNC.RECONVERGENT B2 ;  /* 0x0000000000027941 */ /* 0x000fea0003800200 */
.L_x_1613:
        /* <DEDUP_REMOVED lines=14> */
.L_x_1616:
[----:B------:R-:W-:Y:S05]  /*2900*/  BSYNC.RECONVERGENT B2 ;  /* 0x0000000000027941 */ /* 0x000fea0003800200 */
.L_x_1615:
        /* <DEDUP_REMOVED lines=14> */
.L_x_1618:
[----:B------:R-:W-:Y:S05]  /*29f0*/  BSYNC.RECONVERGENT B2 ;  /* 0x0000000000027941 */ /* 0x000fea0003800200 */
.L_x_1617:
        /* <DEDUP_REMOVED lines=14> */
.L_x_1620:
[----:B------:R-:W-:Y:S05]  /*2ae0*/  BSYNC.RECONVERGENT B2 ;  /* 0x0000000000027941 */ /* 0x000fea0003800200 */
.L_x_1619:
        /* <DEDUP_REMOVED lines=14> */
.L_x_1622:
[----:B------:R-:W-:Y:S05]  /*2bd0*/  BSYNC.RECONVERGENT B2 ;  /* 0x0000000000027941 */ /* 0x000fea0003800200 */
.L_x_1621:
        /* <DEDUP_REMOVED lines=14> */
.L_x_1624:
[----:B------:R-:W-:Y:S05]  /*2cc0*/  BSYNC.RECONVERGENT B2 ;  /* 0x0000000000027941 */ /* 0x000fea0003800200 */
.L_x_1623:
        /* <DEDUP_REMOVED lines=11> */
[C---:B------:R-:W-:Y:S02]  /*2d80*/  LEA R12, P0, R28.reuse, UR40, 0x1 ;  /* 0x000000281c0c7c11 */ /* 0x040fe4000f8008ff */
[----:B------:R-:W-:Y:S02]  /*2d90*/  F2FP.F16.F32.PACK_AB R14, R15, R14 ;  /* 0x0000000e0f0e723e */ /* 0x000fe400000000ff */
[----:B------:R-:W-:Y:S02]  /*2da0*/  IADD3 R13, PT, PT, R29, R13, RZ ;  /* 0x0000000d1d0d7210 */ /* 0x000fe40007ffe0ff */
[----:B------:R-:W-:Y:S02]  /*2db0*/  F2FP.F16.F32.PACK_AB R7, R7, R8 ;  /* 0x000000080707723e */ /* 0x000fe400000000ff */
[----:B------:R-:W-:-:S02]  /*2dc0*/  LEA.HI.X R13, R28, UR41, R13, 0x1, P0 ;  /* 0x000000291c0d7c11 */ /* 0x000fc400080f0c0d */
[C---:B------:R-:W-:Y:S02]  /*2dd0*/  IADD3 R35, P0, PT, R37.reuse, R35, RZ ;  /* 0x0000002325237210 */ /* 0x040fe40007f1e0ff */
[C---:B------:R-:W-:Y:S01]  /*2de0*/  R2UR UR8, R30.reuse ;  /* 0x000000001e0872ca */ /* 0x040fe200000e0000 */
[----:B------:R2:W-:Y:S01]  /*2df0*/  STG.E.U16 desc[UR4][R12.64], R14 ;  /* 0x0000000e0c007986 */ /* 0x0005e2000c101504 */
[----:B------:R-:W-:Y:S02]  /*2e00*/  LEA.HI.X.SX32 R34, R37, R34, 0x1, P0 ;  /* 0x0000002225227211 */ /* 0x000fe400000f0eff */
[----:B------:R-:W-:Y:S01]  /*2e10*/  ISETP.GE.U32.AND P0, PT, R35, UR44, PT ;  /* 0x0000002c23007c0c */ /* 0x000fe2000bf06070 */
[----:B------:R-:W-:Y:S01]  /*2e20*/  STG.E.U16 desc[UR4][R12.64+0x300], R7 ;  /* 0x000300070c007986 */ /* 0x000fe2000c101504 */
[----:B------:R-:W-:Y:S02]  /*2e30*/  R2UR UR9, R31 ;  /* 0x000000001f0972ca */ /* 0x000fe400000e0000 */
[----:B------:R-:W-:-:S02]  /*2e40*/  R2UR UR10, R30 ;  /* 0x000000001e0a72ca */ /* 0x000fc400000e0000 */
[C---:B------:R-:W-:Y:S02]  /*2e50*/  R2UR UR11, R31.reuse ;  /* 0x000000001f0b72ca */ /* 0x040fe400000e0000 */
[----:B------:R-:W-:Y:S02]  /*2e60*/  R2UR UR14, R30 ;  /* 0x000000001e0e72ca */ /* 0x000fe400000e0000 */
[----:B------:R-:W-:Y:S02]  /*2e70*/  R2UR UR15, R31 ;  /* 0x000000001f0f72ca */ /* 0x000fe400000e0000 */
[----:B------:R-:W-:Y:S02]  /*2e80*/  F2FP.F16.F32.PACK_AB R5, R5, R6 ;  /* 0x000000060505723e */ /* 0x000fe400000000ff */
[----:B------:R-:W-:Y:S02]  /*2e90*/  ISETP.GE.AND.EX P0, PT, R34, UR45, PT, P0 ;  /* 0x0000002d22007c0c */ /* 0x000fe4000bf06300 */
[----:B------:R-:W-:Y:S01]  /*2ea0*/  PRMT R15, R14, 0x7632, R15 ;  /* 0x000076320e0f7816 */ /* 0x000fe2000000000f */
[----:B------:R-:W-:Y:S01]  /*2eb0*/  STG.E.U16 desc[UR8][R12.64+0x380], R5 ;  /* 0x000380050c007986 */ /* 0x000fe2000c101508 */
[----:B------:R-:W-:-:S02]  /*2ec0*/  F2FP.F16.F32.PACK_AB R3, R3, R4 ;  /* 0x000000040303723e */ /* 0x000fc400000000ff */
[----:B------:R-:W-:Y:S01]  /*2ed0*/  PRMT R6, R7, 0x7632, R6 ;  /* 0x0000763207067816 */ /* 0x000fe20000000006 */
[----:B------:R3:W-:Y:S01]  /*2ee0*/  STG.E.U16 desc[UR6][R12.64+0x40], R15 ;  /* 0x0000400f0c007986 */ /* 0x0007e2000c101506 */
[----:B------:R-:W-:Y:S02]  /*2ef0*/  F2FP.F16.F32.PACK_AB R26, R26, R27 ;  /* 0x0000001b1a1a723e */ /* 0x000fe400000000ff */
[----:B------:R-:W-:Y:S01]  /*2f00*/  F2FP.F16.F32.PACK_AB R24, R24, R25 ;  /* 0x000000191818723e */ /* 0x000fe200000000ff */
        /* <DEDUP_REMOVED lines=10> */
[----:B------:R-:W-:Y:S02]  /*2fb0*/  PRMT R17, R26, 0x7632, R17 ;  /* 0x000076321a117816 */ /* 0x000fe40000000011 */
[----:B------:R-:W-:Y:S01]  /*2fc0*/  PRMT R18, R24, 0x7632, R18 ;  /* 0x0000763218127816 */ /* 0x000fe20000000012 */
[----:B------:R0:W-:Y:S01]  /*2fd0*/  STG.E.U16 desc[UR4][R12.64+0x180], R22 ;  /* 0x000180160c007986 */ /* 0x0001e2000c101504 */
[----:B------:R-:W-:-:S02]  /*2fe0*/  PRMT R10, R22, 0x7632, R10 ;  /* 0x00007632160a7816 */ /* 0x000fc4000000000a */
[----:B--2---:R-:W-:Y:S01]  /*2ff0*/  PRMT R14, R16, 0x7632, R14 ;  /* 0x00007632100e7816 */ /* 0x004fe2000000000e */
[----:B------:R2:W-:Y:S01]  /*3000*/  STG.E.U16 desc[UR10][R12.64+0xc0], R17 ;  /* 0x0000c0110c007986 */ /* 0x0005e2000c10150a */
[----:B---3--:R-:W-:Y:S02]  /*3010*/  PRMT R15, R9, 0x7632, R15 ;  /* 0x00007632090f7816 */ /* 0x008fe4000000000f */
[----:B------:R-:W-:Y:S01]  /*3020*/  PRMT R4, R5, 0x7632, R4 ;  /* 0x0000763205047816 */ /* 0x000fe20000000004 */
[----:B------:R2:W-:Y:S01]  /*3030*/  STG.E.U16 desc[UR14][R12.64+0x140], R18 ;  /* 0x000140120c007986 */ /* 0x0005e2000c10150e */
[----:B------:R-:W-:Y:S02]  /*3040*/  F2FP.F16.F32.PACK_AB R11, RZ, R11 ;  /* 0x0000000bff0b723e */ /* 0x000fe400000000ff */
[----:B----4-:R-:W-:Y:S01]  /*3050*/  PRMT R6, R2, 0x7632, R6 ;  /* 0x0000763202067816 */ /* 0x010fe20000000006 */
[----:B------:R2:W-:Y:S01]  /*3060*/  STG.E.U16 desc[UR6][R12.64+0x1c0], R10 ;  /* 0x0001c00a0c007986 */ /* 0x0005e2000c101506 */
[----:B-----5:R-:W-:-:S03]  /*3070*/  PRMT R3, R0, 0x7632, R3 ;  /* 0x0000763200037816 */ /* 0x020fc60000000003 */
        /* <DEDUP_REMOVED lines=11> */
[----:B0-----:R-:W-:Y:S05]  /*3130*/  @!P0 BRA `(.L_x_1625) ;  /* 0xffffffd000448947 */ /* 0x001fea000383ffff */
[----:B------:R-:W-:Y:S05]  /*3140*/  EXIT ;  /* 0x000000000000794d */ /* 0x000fea0003800000 */
.L_x_1578:
[----:B------:R-:W-:Y:S01]  /*3150*/  BSSY B0, `(.L_x_1626) ;  /* 0x0000007000007945 */ /* 0x000fe20003800000 */
[----:B------:R-:W-:Y:S02]  /*3160*/  MOV R12, 0x10 ;  /* 0x00000010000c7802 */ /* 0x000fe40000000f00 */
[----:B------:R-:W-:Y:S02]  /*3170*/  MOV R11, 0x1f ;  /* 0x0000001f000b7802 */ /* 0x000fe40000000f00 */
[----:B------:R-:W-:-:S07]  /*3180*/  MOV R15, 0xffffffff ;  /* 0xffffffff000f7802 */ /* 0x000fce0000000f00 */
[----:B0-----:R-:W-:Y:S05]  /*3190*/  WARPSYNC.COLLECTIVE R15, `(.L_x_1627) ;  /* 0x000000000f087348 */ /* 0x001fea0003c00000 */
[----:B------:R1:W2:Y:S02]  /*31a0*/  SHFL.BFLY P6, R14, R13, R12, R11 ;  /* 0x0c00000c0d0e7389 */ /* 0x0002a400000c000b */
[----:B012---:R-:W-:Y:S05]  /*31b0*/  ENDCOLLECTIVE ;  /* 0x000000000000791b */ /* 0x007fea0003800000 */
.L_x_1627:
[----:B------:R-:W-:Y:S05]  /*31c0*/  BSYNC B0 ;  /* 0x0000000000007941 */ /* 0x000fea0003800000 */
.L_x_1626:
        /* <DEDUP_REMOVED lines=8> */
.L_x_1628:
[----:B------:R-:W-:Y:S01]  /*3250*/  HFMA2 R12, -RZ, RZ, 0, 2.384185791015625e-07 ;  /* 0x00000004ff0c7431 */ /* 0x000fe200000001ff */
[----:B------:R-:W-:-:S04]  /*3260*/  FMNMX R0, R13, R14, !PT ;  /* 0x0000000e0d007209 */ /* 0x000fc80007800000 */
[----:B------:R-:W-:-:S07]  /*3270*/  MOV R13, R0 ;  /* 0x00000000000d7202 */ /* 0x000fce0000000f00 */
[----:B------:R-:W-:Y:S05]  /*3280*/  WARPSYNC.COLLECTIVE R15, `(.L_x_1629) ;  /* 0x000000000f087348 */ /* 0x000fea0003c00000 */
[----:B------:R0:W1:Y:S02]  /*3290*/  SHFL.BFLY P6, R14, R13, R12, R11 ;  /* 0x0c00000c0d0e7389 */ /* 0x00006400000c000b */
[----:B01----:R-:W-:Y:S05]  /*32a0*/  ENDCOLLECTIVE ;  /* 0x000000000000791b */ /* 0x003fea0003800000 */
.L_x_1629:
[----:B------:R-:W-:Y:S01]  /*32b0*/  HFMA2 R12, -RZ, RZ, 0, 1.1920928955078125e-07 ;  /* 0x00000002ff0c7431 */ /* 0x000fe200000001ff */
[----:B------:R-:W-:-:S04]  /*32c0*/  FMNMX R2, R0, R14, !PT ;  /* 0x0000000e00027209 */ /* 0x000fc80007800000 */
[----:B------:R-:W-:-:S07]  /*32d0*/  MOV R13, R2 ;  /* 0x00000002000d7202 */ /* 0x000fce0000000f00 */
[----:B------:R-:W-:Y:S05]  /*32e0*/  WARPSYNC.COLLECTIVE R15, `(.L_x_1630) ;  /* 0x000000000f087348 */ /* 0x000fea0003c00000 */
[----:B------:R0:W1:Y:S02]  /*32f0*/  SHFL.BFLY P6, R14, R13, R12, R11 ;  /* 0x0c00000c0d0e7389 */ /* 0x00006400000c000b */
[----:B01----:R-:W-:Y:S05]  /*3300*/  ENDCOLLECTIVE ;  /* 0x000000000000791b */ /* 0x003fea0003800000 */
.L_x_1630:
[----:B------:R-:W-:Y:S01]  /*3310*/  HFMA2 R12, -RZ, RZ, 0, 5.9604644775390625e-08 ;  /* 0x00000001ff0c7431 */ /* 0x000fe200000001ff */
[----:B------:R-:W-:-:S04]  /*3320*/  FMNMX R3, R2, R14, !PT ;  /* 0x0000000e02037209 */ /* 0x000fc80007800000 */
[----:B------:R-:W-:-:S07]  /*3330*/  MOV R13, R3 ;  /* 0x00000003000d7202 */ /* 0x000fce0000000f00 */
[----:B------:R-:W-:Y:S05]  /*3340*/  WARPSYNC.COLLECTIVE R15, `(.L_x_1631) ;  /* 0x000000000f087348 */ /* 0x000fea0003c00000 */
[----:B------:R0:W1:Y:S02]  /*3350*/  SHFL.BFLY P6, R14, R13, R12, R11 ;  /* 0x0c00000c0d0e7389 */ /* 0x00006400000c000b */
[----:B01----:R-:W-:Y:S05]  /*3360*/  ENDCOLLECTIVE ;  /* 0x000000000000791b */ /* 0x003fea0003800000 */
.L_x_1631:
        /* <DEDUP_REMOVED lines=155> */
[----:B------:R-:W-:-:S03]  /*3d20*/  FFMA.SAT R3, R32, R41, 0.5 ;  /* 0x3f00000020037423 */ /* 0x000fc60000002029 */
[----:B------:R-:W-:Y:S01]  /*3d30*/  SHF.L.U32 R2, R11, 0x17, RZ ;  /* 0x000000170b027819 */ /* 0x000fe200000006ff */
[----:B------:R-:W-:-:S04]  /*3d40*/  FFMA.RM R3, R3, R42, 12582913 ;  /* 0x4b40000103037423 */ /* 0x000fc8000000402a */
[C---:B------:R-:W-:Y:S01]  /*3d50*/  FADD R13, R3.reuse, -12583039 ;  /* 0xcb40007f030d7421 */ /* 0x040fe20000000000 */
[----:B------:R-:W-:-:S03]  /*3d60*/  SHF.L.U32 R3, R3, 0x17, RZ ;  /* 0x0000001703037819 */ /* 0x000fc600000006ff */
[----:B------:R-:W-:-:S04]  /*3d70*/  FFMA R13, R32, 1.4426950216293334961, -R13 ;  /* 0x3fb8aa3b200d7823 */ /* 0x000fc8000000080d */
[----:B------:R-:W-:-:S04]  /*3d80*/  FFMA R13, R32, 1.925963033500011079e-08, R13 ;  /* 0x32a57060200d7823 */ /* 0x000fc8000000000d */
[----:B------:R-:W0:Y:S02]  /*3d90*/  MUFU.EX2 R0, R13 ;  /* 0x0000000d00007308 */ /* 0x000e240000000800 */
[----:B0-----:R-:W-:Y:S01]  /*3da0*/  FMUL R3, R3, R0 ;  /* 0x0000000003037220 */ /* 0x001fe20000400000 */
[----:B------:R-:W-:Y:S01]  /*3db0*/  FADD R0, R11, -12583039 ;  /* 0xcb40007f0b007421 */ /* 0x000fe20000000000 */
[----:B------:R-:W-:-:S03]  /*3dc0*/  FFMA.SAT R11, R20, R41, 0.5 ;  /* 0x3f000000140b7423 */ /* 0x000fc60000002029 */
[----:B------:R-:W-:Y:S01]  /*3dd0*/  FFMA R0, R33, 1.4426950216293334961, -R0 ;  /* 0x3fb8aa3b21007823 */ /* 0x000fe20000000800 */
[----:B------:R-:W-:-:S03]  /*3de0*/  FFMA.RM R11, R11, R42, 12582913 ;  /* 0x4b4000010b0b7423 */ /* 0x000fc6000000402a */
[----:B------:R-:W-:Y:S01]  /*3df0*/  FFMA R33, R33, 1.925963033500011079e-08, R0 ;  /* 0x32a5706021217823 */ /* 0x000fe20000000000 */
[C---:B------:R-:W-:Y:S01]  /*3e00*/  FADD R13, R11.reuse, -12583039 ;  /* 0xcb40007f0b0d7421 */ /* 0x040fe20000000000 */
[----:B------:R-:W-:Y:S01]  /*3e10*/  SHF.L.U32 R0, R11, 0x17, RZ ;  /* 0x000000170b007819 */ /* 0x000fe200000006ff */
[----:B------:R-:W-:Y:S02]  /*3e20*/  FFMA.SAT R11, R38, R41, 0.5 ;  /* 0x3f000000260b7423 */ /* 0x000fe40000002029 */
[C---:B------:R-:W-:Y:S01]  /*3e30*/  FFMA R13, R20.reuse, 1.4426950216293334961, -R13 ;  /* 0x3fb8aa3b140d7823 */ /* 0x040fe2000000080d */
[----:B------:R-:W0:Y:S01]  /*3e40*/  MUFU.EX2 R33, R33 ;  /* 0x0000002100217308 */ /* 0x000e220000000800 */
[----:B------:R-:W-:Y:S02]  /*3e50*/  FFMA.RM R11, R11, R42, 12582913 ;  /* 0x4b4000010b0b7423 */ /* 0x000fe4000000402a */
[----:B------:R-:W-:Y:S02]  /*3e60*/  FFMA R13, R20, 1.925963033500011079e-08, R13 ;  /* 0x32a57060140d7823 */ /* 0x000fe4000000000d */
[C---:B------:R-:W-:Y:S01]  /*3e70*/  FADD R15, R11.reuse, -12583039 ;  /* 0xcb40007f0b0f7421 */ /* 0x040fe20000000000 */
[----:B------:R-:W-:-:S03]  /*3e80*/  SHF.L.U32 R11, R11, 0x17, RZ ;  /* 0x000000170b0b7819 */ /* 0x000fc600000006ff */
[C---:B------:R-:W-:Y:S01]  /*3e90*/  FFMA R15, R38.reuse, 1.4426950216293334961, -R15 ;  /* 0x3fb8aa3b260f7823 */ /* 0x040fe2000000080f */
[----:B------:R-:W1:Y:S03]  /*3ea0*/  MUFU.EX2 R13, R13 ;  /* 0x0000000d000d7308 */ /* 0x000e660000000800 */
[----:B------:R-:W-:Y:S01]  /*3eb0*/  FFMA R15, R38, 1.925963033500011079e-08, R15 ;  /* 0x32a57060260f7823 */ /* 0x000fe2000000000f */
[----:B0-----:R-:W-:-:S04]  /*3ec0*/  FMUL R2, R2, R33 ;  /* 0x0000002102027220 */ /* 0x001fc80000400000 */
[----:B------:R0:W2:Y:S01]  /*3ed0*/  MUFU.EX2 R20, R15 ;  /* 0x0000000f00147308 */ /* 0x0000a20000000800 */
[----:B-1----:R-:W-:Y:S01]  /*3ee0*/  FMUL R0, R0, R13 ;  /* 0x0000000d00007220 */ /* 0x002fe20000400000 */
[----:B0-----:R-:W-:Y:S01]  /*3ef0*/  MOV R15, 0xffffffff ;  /* 0xffffffff000f7802 */ /* 0x001fe20000000f00 */
[----:B--2---:R-:W-:Y:S01]  /*3f00*/  FMUL R20, R11, R20 ;  /* 0x000000140b147220 */ /* 0x004fe20000400000 */
        /* <DEDUP_REMOVED lines=9> */
[----:B------:R-:W-:Y:S01]  /*3fa0*/  FFMA.SAT R41, R14, R41, 0.5 ;  /* 0x3f0000000e297423 */ /* 0x000fe20000002029 */
[----:B------:R-:W-:Y:S02]  /*3fb0*/  FADD R12, RZ, R28 ;  /* 0x0000001cff0c7221 */ /* 0x000fe40000000000 */
        /* <DEDUP_REMOVED lines=41> */
.L_x_1632:
[----:B------:R-:W-:Y:S02]  /*4250*/  HFMA2 R12, -RZ, RZ, 0, 4.76837158203125e-07 ;  /* 0x00000008ff0c7431 */ /* 0x000fe400000001ff */
[----:B------:R-:W-:-:S05]  /*4260*/  FADD R29, R13, R14 ;  /* 0x0000000e0d1d7221 */ /* 0x000fca0000000000 */
[----:B------:R-:W-:-:S07]  /*4270*/  MOV R13, R29 ;  /* 0x0000001d000d7202 */ /* 0x000fce0000000f00 */
[----:B------:R-:W-:Y:S05]  /*4280*/  WARPSYNC.COLLECTIVE R15, `(.L_x_1633) ;  /* 0x000000000f087348 */ /* 0x000fea0003c00000 */
[----:B------:R0:W1:Y:S02]  /*4290*/  SHFL.BFLY P6, R14, R13, R12, R11 ;  /* 0x0c00000c0d0e7389 */ /* 0x00006400000c000b */
[----:B01----:R-:W-:Y:S05]  /*42a0*/  ENDCOLLECTIVE ;  /* 0x000000000000791b */ /* 0x003fea0003800000 */
.L_x_1633:
[----:B------:R-:W-:Y:S02]  /*42b0*/  HFMA2 R12, -RZ, RZ, 0, 2.384185791015625e-07 ;  /* 0x00000004ff0c7431 */ /* 0x000fe400000001ff */
[----:B------:R-:W-:-:S05]  /*42c0*/  FADD R32, R29, R14 ;  /* 0x0000000e1d207221 */ /* 0x000fca0000000000 */
[----:B------:R-:W-:-:S07]  /*42d0*/  MOV R13, R32 ;  /* 0x00000020000d7202 */ /* 0x000fce0000000f00 */
[----:B------:R-:W-:Y:S05]  /*42e0*/  WARPSYNC.COLLECTIVE R15, `(.L_x_1634) ;  /* 0x000000000f087348 */ /* 0x000fea0003c00000 */
[----:B------:R0:W1:Y:S02]  /*42f0*/  SHFL.BFLY P6, R14, R13, R12, R11 ;  /* 0x0c00000c0d0e7389 */ /* 0x00006400000c000b */
[----:B01----:R-:W-:Y:S05]  /*4300*/  ENDCOLLECTIVE ;  /* 0x000000000000791b */ /* 0x003fea0003800000 */
.L_x_1634:
[----:B------:R-:W-:Y:S02]  /*4310*/  HFMA2 R12, -RZ, RZ, 0, 1.1920928955078125e-07 ;  /* 0x00000002ff0c7431 */ /* 0x000fe400000001ff */
[----:B------:R-:W-:-:S05]  /*4320*/  FADD R33, R32, R14 ;  /* 0x0000000e20217221 */ /* 0x000fca0000000000 */
[----:B------:R-:W-:-:S07]  /*4330*/  MOV R13, R33 ;  /* 0x00000021000d7202 */ /* 0x000fce0000000f00 */
[----:B------:R-:W-:Y:S05]  /*4340*/  WARPSYNC.COLLECTIVE R15, `(.L_x_1635) ;  /* 0x000000000f087348 */ /* 0x000fea0003c00000 */
[----:B------:R0:W1:Y:S02]  /*4350*/  SHFL.BFLY P6, R14, R13, R12, R11 ;  /* 0x0c00000c0d0e7389 */ /* 0x00006400000c000b */
[----:B01----:R-:W-:Y:S05]  /*4360*/  ENDCOLLECTIVE ;  /* 0x000000000000791b */ /* 0x003fea0003800000 */
.L_x_1635:
[----:B------:R-:W-:Y:S02]  /*4370*/  HFMA2 R12, -RZ, RZ, 0, 5.9604644775390625e-08 ;  /* 0x00000001ff0c7431 */ /* 0x000fe400000001ff */
[----:B------:R-:W-:-:S05]  /*4380*/  FADD R38, R33, R14 ;  /* 0x0000000e21267221 */ /* 0x000fca0000000000 */
[----:B------:R-:W-:-:S07]  /*4390*/  MOV R13, R38 ;  /* 0x00000026000d7202 */ /* 0x000fce0000000f00 */
[----:B------:R-:W-:Y:S05]  /*43a0*/  WARPSYNC.COLLECTIVE R15, `(.L_x_1636) ;  /* 0x000000000f087348 */ /* 0x000fea0003c00000 */
[----:B------:R0:W1:Y:S02]  /*43b0*/  SHFL.BFLY P6, R14, R13, R12, R11 ;  /* 0x0c00000c0d0e7389 */ /* 0x00006400000c000b */
[----:B01----:R-:W-:Y:S05]  /*43c0*/  ENDCOLLECTIVE ;  /* 0x000000000000791b */ /* 0x003fea0003800000 */
.L_x_1636:
[----:B------:R-:W-:Y:S05]  /*43d0*/  BRA `(.L_x_1637) ;  /* 0xffffffd000d87947 */ /* 0x000fea000383ffff */
        .weak           $__internal_19_$__cuda_sm3x_div_rn_noftz_f32_slowpath
        .type           $__internal_19_$__cuda_sm3x_div_rn_noftz_f32_slowpath,@function
        .size           $__internal_19_$__cuda_sm3x_div_rn_noftz_f32_slowpath,(.L_x_15336 - $__internal_19_$__cuda_sm3x_div_rn_noftz_f32_slowpath)
$__internal_19_$__cuda_sm3x_div_rn_noftz_f32_slowpath:
        /* <DEDUP_REMOVED lines=35> */
.L_x_1639:
        /* <DEDUP_REMOVED lines=51> */
.L_x_1646:
[----:B------:R-:W-:-:S04]  /*4940*/  LOP3.LUT R32, R32, 0x80000000, RZ, 0xc0, !PT ;  /* 0x8000000020207812 */ /* 0x000fc800078ec0ff */
[----:B------:R-:W-:Y:S01]  /*4950*/  LOP3.LUT R32, R32, 0x7f800000, RZ, 0xfc, !PT ;  /* 0x7f80000020207812 */ /* 0x000fe200078efcff */
[----:B------:R-:W-:Y:S06]  /*4960*/  BRA `(.L_x_1647) ;  /* 0x0000000000047947 */ /* 0x000fec0003800000 */
.L_x_1645:
[----:B------:R-:W-:-:S07]  /*4970*/  LEA R32, R13, R32, 0x17 ;  /* 0x000000200d207211 */ /* 0x000fce00078eb8ff */
.L_x_1647:
[----:B------:R-:W-:Y:S05]  /*4980*/  BSYNC.RECONVERGENT B1 ;  /* 0x0000000000017941 */ /* 0x000fea0003800200 */
.L_x_1644:
[----:B------:R-:W-:Y:S05]  /*4990*/  BRA `(.L_x_1648) ;  /* 0x0000000000207947 */ /* 0x000fea0003800000 */
.L_x_1643:
[----:B------:R-:W-:-:S04]  /*49a0*/  LOP3.LUT R11, R11, 0x80000000, R28, 0x48, !PT ;  /* 0x800000000b0b7812 */ /* 0x000fc800078e481c */
[----:B------:R-:W-:Y:S01]  /*49b0*/  LOP3.LUT R32, R11, 0x7f800000, RZ, 0xfc, !PT ;  /* 0x7f8000000b207812 */ /* 0x000fe200078efcff */
[----:B------:R-:W-:Y:S06]  /*49c0*/  BRA `(.L_x_1648) ;  /* 0x0000000000147947 */ /* 0x000fec0003800000 */
.L_x_1642:
[----:B------:R-:W-:Y:S01]  /*49d0*/  LOP3.LUT R32, R11, 0x80000000, R28, 0x48, !PT ;  /* 0x800000000b207812 */ /* 0x000fe200078e481c */
[----:B------:R-:W-:Y:S06]  /*49e0*/  BRA `(.L_x_1648) ;  /* 0x00000000000c7947 */ /* 0x000fec0003800000 */
.L_x_1641:
[----:B------:R-:W0:Y:S01]  /*49f0*/  MUFU.RSQ R32, -QNAN ;  /* 0xffc0000000207908 */ /* 0x000e220000001400 */
[----:B------:R-:W-:Y:S05]  /*4a00*/  BRA `(.L_x_1648) ;  /* 0x0000000000047947 */ /* 0x000fea0003800000 */
.L_x_1640:
[----:B------:R-:W-:-:S07]  /*4a10*/  FADD.FTZ R32, R28, R11 ;  /* 0x0000000b1c207221 */ /* 0x000fce0000010000 */
.L_x_1648:
[----:B------:R-:W-:Y:S05]  /*4a20*/  BSYNC.RECONVERGENT B0 ;  /* 0x0000000000007941 */ /* 0x000fea0003800200 */
.L_x_1638:
[----:B------:R-:W-:-:S04]  /*4a30*/  HFMA2 R13, -RZ, RZ, 0, 0 ;  /* 0x00000000ff0d7431 */ /* 0x000fc800000001ff */
[----:B0-----:R-:W-:Y:S05]  /*4a40*/  RET.REL.NODEC R12 `(_ZN7oneflow4cuda7softmax15SoftmaxWarpImplI10SimpleLoadI6__halffE11SimpleStoreIS4_fEfLi1ELi23ELi32ELi1ELb0ELNS1_9AlgorithmE0EEEvT_T0_ll) ;  /* 0xffffffb40c6c7950 */ /* 0x001fea0003c3ffff */
.L_x_1649:
        /* <DEDUP_REMOVED lines=11> */
.L_x_15336:


//--------------------- .text._ZN7oneflow4cuda7softmax15SoftmaxWarpImplI10SimpleLoadI6__halffE11SimpleStoreIS4_fEfLi1ELi22ELi32ELi1ELb1ELNS1_9AlgorithmE0EEEvT_T0_ll --------------------------
	.section	.text._ZN7oneflow4cuda7softmax15SoftmaxWarpImplI10SimpleLoadI6__halffE11SimpleStoreIS4_fEfLi1ELi22ELi32ELi1ELb1ELNS1_9AlgorithmE0EEEvT_T0_ll,"ax",@progbits
	.align	128
        .global         _ZN7oneflow4cuda7softmax15SoftmaxWarpImplI10SimpleLoadI6__halffE11SimpleStoreIS4_fEfLi1ELi22ELi32ELi1ELb1ELNS1_9AlgorithmE0EEEvT_T0_ll
        .type           _ZN7oneflow4cuda7softmax15SoftmaxWarpImplI10SimpleLoadI6__halffE11SimpleStoreIS4_fEfLi1ELi22ELi32ELi1ELb1ELNS1_9AlgorithmE0EEEvT_T0_ll,@function
        .size           _ZN7oneflow4cuda7softmax15SoftmaxWarpImplI10SimpleLoadI6__halffE11SimpleStoreIS4_fEfLi1ELi22ELi32ELi1ELb1ELNS1_9AlgorithmE0EEEvT_T0_ll,(.L_x_15337 - _ZN7oneflow4cuda7softmax15SoftmaxWarpImplI10SimpleLoadI6__halffE11SimpleStoreIS4_fEfLi1ELi22ELi32ELi1ELb1ELNS1_9AlgorithmE0EEEvT_T0_ll)
        .other          _ZN7oneflow4cuda7softmax15SoftmaxWarpImplI10SimpleLoadI6__halffE11SimpleStoreIS4_fEfLi1ELi22ELi32ELi1ELb1ELNS1_9AlgorithmE0EEEvT_T0_ll,@"STO_CUDA_ENTRY STV_DEFAULT"
_ZN7oneflow4cuda7softmax15SoftmaxWarpImplI10SimpleLoadI6__halffE11SimpleStoreIS4_fEfLi1ELi22ELi32ELi1ELb1ELNS1_9AlgorithmE0EEEvT_T0_ll:
.text._ZN7oneflow4cuda7softmax15SoftmaxWarpImplI10SimpleLoadI6__halffE11SimpleStoreIS4_fEfLi1ELi22ELi32ELi1ELb1ELNS1_9AlgorithmE0EEEvT_T0_ll:
        /* <DEDUP_REMOVED lines=25> */
.L_x_1650:
        /* <DEDUP_REMOVED lines=34> */
[----:B-1----:R-:W-:-:S07]  /*03b0*/  IADD3 R38, PT, PT, R36, 0x2a0, RZ ;  /* 0x000002a024267810 */ /* 0x002fce0007ffe0ff */
.L_x_1697:
[----:B------:R-:W-:Y:S01]  /*03c0*/  ISETP.GE.U32.AND P0, PT, R36, UR44, PT ;  /* 0x0000002c24007c0c */ /* 0x000fe2000bf06070 */
[----:B------:R-:W-:Y:S01]  /*03d0*/  HFMA2 R3, -RZ, RZ, 0, 0 ;  /* 0x00000000ff037431 */ /* 0x000fe200000001ff */
[----:B------:R-:W-:Y:S01]  /*03e0*/  ISETP.GE.U32.AND P5, PT, R39, UR44, PT ;  /* 0x0000002c27007c0c */ /* 0x000fe2000bfa6070 */
[----:B0-----:R-:W-:Y:S01]  /*03f0*/  IMAD R0, R35, UR42, RZ ;  /* 0x0000002a23007c24 */ /* 0x001fe2000f8e02ff */
[----:B------:R-:W-:Y:S02]  /*0400*/  ISETP.GE.AND.EX P0, PT, RZ, UR45, PT, P0 ;  /* 0x0000002dff007c0c */ /* 0x000fe4000bf06300 */
[----:B------:R-:W-:Y:S02]  /*0410*/  MOV R2, R36 ;  /* 0x0000002400027202 */ /* 0x000fe40000000f00 */
[----:B------:R-:W-:Y:S02]  /*0420*/  ISETP.GE.AND.EX P5, PT, RZ, UR45, PT, P5 ;  /* 0x0000002dff007c0c */ /* 0x000fe4000bfa6350 */
[----:B------:R-:W-:Y:S01]  /*0430*/  ISETP.GE.U32.AND P6, PT, R40, UR44, PT ;  /* 0x0000002c28007c0c */ /* 0x000fe2000bfc6070 */
[----:B------:R-:W-:Y:S01]  /*0440*/  IMAD.WIDE.U32 R4, R37, UR42, R2 ;  /* 0x0000002a25047c25 */ /* 0x000fe2000f8e0002 */
[----:B------:R-:W-:-:S02]  /*0450*/  ISETP.GE.U32.AND P1, PT, R41, UR44, PT ;  /* 0x0000002c29007c0c */ /* 0x000fc4000bf26070 */
[----:B------:R-:W-:Y:S01]  /*0460*/  ISETP.GE.AND.EX P6, PT, RZ, UR45, PT, P6 ;  /* 0x0000002dff007c0c */ /* 0x000fe2000bfc6360 */
[----:B------:R-:W-:Y:S01]  /*0470*/  IMAD R3, R37, UR43, R0 ;  /* 0x0000002b25037c24 */ /* 0x000fe2000f8e0200 */
[----:B------:R-:W-:Y:S02]  /*0480*/  LEA R2, P2, R4, UR40, 0x1 ;  /* 0x0000002804027c11 */ /* 0x000fe4000f8408ff */
[----:B------:R-:W-:Y:S02]  /*0490*/  @!P0 R2UR UR4, R30 ;  /* 0x000000001e0482ca */ /* 0x000fe400000e0000 */
[----:B------:R-:W-:Y:S02]  /*04a0*/  @!P0 R2UR UR5, R31 ;  /* 0x000000001f0582ca */ /* 0x000fe400000e0000 */
[----:B------:R-:W-:Y:S02]  /*04b0*/  IADD3 R3, PT, PT, R5, R3, RZ ;  /* 0x0000000305037210 */ /* 0x000fe40007ffe0ff */
[----:B------:R-:W-:-:S02]  /*04c0*/  ISETP.GE.AND.EX P1, PT, RZ, UR45, PT, P1 ;  /* 0x0000002dff007c0c */ /* 0x000fc4000bf26310 */
[----:B------:R-:W-:Y:S02]  /*04d0*/  LEA.HI.X R3, R4, UR41, R3, 0x1, P2 ;  /* 0x0000002904037c11 */ /* 0x000fe400090f0c03 */
[----:B------:R-:W-:Y:S02]  /*04e0*/  @!P5 R2UR UR6, R30 ;  /* 0x000000001e06d2ca */ /* 0x000fe400000e0000 */
[----:B------:R-:W-:-:S03]  /*04f0*/  @!P5 R2UR UR7, R31 ;  /* 0x000000001f07d2ca */ /* 0x000fc600000e0000 */
[----:B------:R-:W2:Y:S01]  /*0500*/  @!P0 LDG.E.U16 R4, desc[UR4][R2.64] ;  /* 0x0000000402048981 */ /* 0x000ea2000c1e1500 */
[C---:B------:R-:W-:Y:S02]  /*0510*/  @!P6 R2UR UR4, R30.reuse ;  /* 0x000000001e04e2ca */ /* 0x040fe400000e0000 */
[C---:B------:R-:W-:Y:S02]  /*0520*/  @!P6 R2UR UR5, R31.reuse ;  /* 0x000000001f05e2ca */ /* 0x040fe400000e0000 */
[----:B------:R-:W-:Y:S02]  /*0530*/  @!P1 R2UR UR8, R30 ;  /* 0x000000001e0892ca */ /* 0x000fe400000e0000 */
        /* <DEDUP_REMOVED lines=11> */
[----:B------:R-:W-:Y:S02]  /*05f0*/  ISETP.GE.U32.AND P4, PT, R44, UR44, PT ;  /* 0x0000002c2c007c0c */ /* 0x000fe4000bf86070 */
[----:B------:R-:W-:Y:S02]  /*0600*/  MOV R76, 0xff800000 ;  /* 0xff800000004c7802 */ /* 0x000fe40000000f00 */
[----:B------:R-:W-:Y:S02]  /*0610*/  ISETP.GE.AND.EX P4, PT, RZ, UR45, PT, P4 ;  /* 0x0000002dff007c0c */ /* 0x000fe4000bf86340 */
[----:B------:R-:W-:Y:S02]  /*0620*/  @!P2 R2UR UR4, R30 ;  /* 0x000000001e04a2ca */ /* 0x000fe400000e0000 */
[----:B------:R-:W-:-:S03]  /*0630*/  @!P2 R2UR UR5, R31 ;  /* 0x000000001f05a2ca */ /* 0x000fc600000e0000 */
[----:B------:R-:W-:Y:S02]  /*0640*/  @!P3 R2UR UR6, R30 ;  /* 0x000000001e06b2ca */ /* 0x000fe400000e0000 */
[----:B------:R-:W-:-:S04]  /*0650*/  @!P3 R2UR UR7, R31 ;  /* 0x000000001f07b2ca */ /* 0x000fc800000e0000 */
[----:B------:R-:W-:Y:S02]  /*0660*/  @!P4 R2UR UR8, R30 ;  /* 0x000000001e08c2ca */ /* 0x000fe400000e0000 */
[----:B------:R-:W-:Y:S02]  /*0670*/  @!P4 R2UR UR9, R31 ;  /* 0x000000001f09c2ca */ /* 0x000fe400000e0000 */
[----:B------:R-:W5:Y:S01]  /*0680*/  @!P2 LDG.E.U16 R8, desc[UR4][R2.64+0x100] ;  /* 0x000100040208a981 */ /* 0x000f62000c1e1500 */
[----:B--2---:R-:W-:Y:S01]  /*0690*/  @!P0 HADD2.F32 R78, -RZ, R4.H0_H0 ;  /* 0x20000004ff4e8230 */ /* 0x004fe20000004100 */
[----:B------:R-:W-:-:S04]  /*06a0*/  MOV R4, 0xff800000 ;  /* 0xff80000000047802 */ /* 0x000fc80000000f00 */
[----:B------:R-:W-:Y:S01]  /*06b0*/  @!P0 FMNMX R13, R78, -INF , !PT ;  /* 0xff8000004e0d8809 */ /* 0x000fe20007800000 */
[----:B---3--:R-:W-:Y:S02]  /*06c0*/  @!P5 HADD2.F32 R74, -RZ, R0.H0_H0 ;  /* 0x20000000ff4ad230 */ /* 0x008fe40000004100 */
[----:B------:R-:W2:Y:S03]  /*06d0*/  @!P3 LDG.E.U16 R0, desc[UR6][R2.64+0x140] ;  /* 0x000140060200b981 */ /* 0x000ea6000c1e1500 */
[----:B------:R-:W-:Y:S01]  /*06e0*/  @!P5 FMNMX R13, R13, R74, !PT ;  /* 0x0000004a0d0dd209 */ /* 0x000fe20007800000 */
[----:B----4-:R-:W-:Y:S01]  /*06f0*/  @!P6 HADD2.F32 R76, -RZ, R5.H0_H0 ;  /* 0x20000005ff4ce230 */ /* 0x010fe20000004100 */
[----:B------:R-:W-:Y:S01]  /*0700*/  ISETP.GE.U32.AND P5, PT, R45, UR44, PT ;  /* 0x0000002c2d007c0c */ /* 0x000fe2000bfa6070 */
[----:B------:R-:W3:Y:S01]  /*0710*/  @!P4 LDG.E.U16 R5, desc[UR8][R2.64+0x180] ;  /* 0x000180080205c981 */ /* 0x000ee2000c1e1500 */
[----:B-----5:R-:W-:-:S02]  /*0720*/  @!P1 HADD2.F32 R4, -RZ, R6.H0_H0 ;  /* 0x20000006ff049230 */ /* 0x020fc40000004100 */
[----:B------:R-:W-:Y:S02]  /*0730*/  @!P6 FMNMX R13, R13, R76, !PT ;  /* 0x0000004c0d0de209 */ /* 0x000fe40007800000 */
[----:B------:R-:W-:Y:S02]  /*0740*/  ISETP.GE.AND.EX P5, PT, RZ, UR45, PT, P5 ;  /* 0x0000002dff007c0c */ /* 0x000fe4000bfa6350 */
[----:B------:R-:W-:Y:S02]  /*0750*/  ISETP.GE.U32.AND P6, PT, R46, UR44, PT ;  /* 0x0000002c2e007c0c */ /* 0x000fe4000bfc6070 */
[----:B------:R-:W-:Y:S02]  /*0760*/  @!P1 FMNMX R13, R13, R4, !PT ;  /* 0x000000040d0d9209 */ /* 0x000fe40007800000 */
[----:B------:R-:W-:Y:S02]  /*0770*/  ISETP.GE.U32.AND P1, PT, R47, UR44, PT ;  /* 0x0000002c2f007c0c */ /* 0x000fe4000bf26070 */
[----:B------:R-:W-:-:S02]  /*0780*/  ISETP.GE.AND.EX P6, PT, RZ, UR45, PT, P6 ;  /* 0x0000002dff007c0c */ /* 0x000fc4000bfc6360 */
[----:B------:R-:W-:-:S03]  /*0790*/  ISETP.GE.AND.EX P1, PT, RZ, UR45, PT, P1 ;  /* 0x0000002dff007c0c */ /* 0x000fc6000bf26310 */
[----:B------:R-:W-:Y:S02]  /*07a0*/  @!P5 R2UR UR10, R30 ;  /* 0x000000001e0ad2ca */ /* 0x000fe400000e0000 */
[----:B------:R-:W-:-:S06]  /*07b0*/  @!P5 R2UR UR11, R31 ;  /* 0x000000001f0bd2ca */ /* 0x000fcc00000e0000 */
[C---:B------:R-:W-:Y:S02]  /*07c0*/  @!P6 R2UR UR4, R30.reuse ;  /* 0x000000001e04e2ca */ /* 0x040fe400000e0000 */
[C---:B------:R-:W-:Y:S02]  /*07d0*/  @!P6 R2UR UR5, R31.reuse ;  /* 0x000000001f05e2ca */ /* 0x040fe400000e0000 */
[----:B------:R-:W-:Y:S02]  /*07e0*/  @!P1 R2UR UR6, R30 ;  /* 0x000000001e0692ca */ /* 0x000fe400000e0000 */
[----:B------:R-:W-:Y:S01]  /*07f0*/  @!P1 R2UR UR7, R31 ;  /* 0x000000001f0792ca */ /* 0x000fe200000e0000 */
[----:B------:R-:W4:Y:S08]  /*0800*/  @!P5 LDG.E.U16 R7, desc[UR10][R2.64+0x1c0] ;  /* 0x0001c00a0207d981 */ /* 0x000f30000c1e1500 */
[----:B------:R-:W5:Y:S04]  /*0810*/  @!P6 LDG.E.U16 R9, desc[UR4][R2.64+0x200] ;  /* 0x000200040209e981 */ /* 0x000f68000c1e1500 */
[----:B------:R-:W5:Y:S01]  /*0820*/  @!P1 LDG.E.U16 R10, desc[UR6][R2.64+0x240] ;  /* 0x00024006020a9981 */ /* 0x000f62000c1e1500 */
[----:B------:R-:W-:Y:S01]  /*0830*/  MOV R72, 0xff800000 ;  /* 0xff80000000487802 */ /* 0x000fe20000000f00 */
[----:B------:R-:W-:Y:S01]  /*0840*/  @!P2 HADD2.F32 R72, -RZ, R8.H0_H0 ;  /* 0x20000008ff48a230 */ /* 0x000fe20000004100 */
[----:B------:R-:W-:-:S02]  /*0850*/  MOV R6, 0xff800000 ;  /* 0xff80000000067802 */ /* 0x000fc40000000f00 */
[----:B------:R-:W-:Y:S02]  /*0860*/  MOV R70, 0xff800000 ;  /* 0xff80000000467802 */ /* 0x000fe40000000f00 */
[----:B------:R-:W-:Y:S02]  /*0870*/  @!P2 FMNMX R13, R13, R72, !PT ;  /* 0x000000480d0da209 */ /* 0x000fe40007800000 */
[----:B------:R-:W-:Y:S02]  /*0880*/  ISETP.GE.U32.AND P2, PT, R48, UR44, PT ;  /* 0x0000002c30007c0c */ /* 0x000fe4000bf46070 */
[----:B------:R-:W-:Y:S02]  /*0890*/  MOV R8, 0xff800000 ;  /* 0xff80000000087802 */ /* 0x000fe40000000f00 */
[----:B------:R-:W-:Y:S02]  /*08a0*/  ISETP.GE.AND.EX P2, PT, RZ, UR45, PT, P2 ;  /* 0x0000002dff007c0c */ /* 0x000fe4000bf46320 */
[----:B------:R-:W-:-:S02]  /*08b0*/  MOV R68, 0xff800000 ;  /* 0xff80000000447802 */ /* 0x000fc40000000f00 */
[----:B------:R-:W-:-:S09]  /*08c0*/  MOV R64, 0xff800000 ;  /* 0xff80000000407802 */ /* 0x000fd20000000f00 */
[----:B------:R-:W-:Y:S02]  /*08d0*/  @!P2 R2UR UR4, R30 ;  /* 0x000000001e04a2ca */ /* 0x000fe400000e0000 */
[----:B------:R-:W-:-:S13]  /*08e0*/  @!P2 R2UR UR5, R31 ;  /* 0x000000001f05a2ca */ /* 0x000fda00000e0000 */
[----:B------:R-:W5:Y:S01]  /*08f0*/  @!P2 LDG.E.U16 R11, desc[UR4][R2.64+0x280] ;  /* 0x00028004020ba981 */ /* 0x000f62000c1e1500 */
[----:B--2---:R-:W-:-:S05]  /*0900*/  @!P3 HADD2.F32 R6, -RZ, R0.H0_H0 ;  /* 0x20000000ff06b230 */ /* 0x004fca0000004100 */
[----:B------:R-:W-:Y:S01]  /*0910*/  @!P3 FMNMX R13, R13, R6, !PT ;  /* 0x000000060d0db209 */ /* 0x000fe20007800000 */
[----:B---3--:R-:W-:Y:S01]  /*0920*/  @!P4 HADD2.F32 R70, -RZ, R5.H0_H0 ;  /* 0x20000005ff46c230 */ /* 0x008fe20000004100 */
[----:B------:R-:W-:-:S04]  /*0930*/  ISETP.GE.U32.AND P3, PT, R49, UR44, PT ;  /* 0x0000002c31007c0c */ /* 0x000fc8000bf66070 */
[----:B------:R-:W-:Y:S02]  /*0940*/  @!P4 FMNMX R13, R13, R70, !PT ;  /* 0x000000460d0dc209 */ /* 0x000fe40007800000 */
[----:B------:R-:W-:Y:S02]  /*0950*/  ISETP.GE.U32.AND P4, PT, R50, UR44, PT ;  /* 0x0000002c32007c0c */ /* 0x000fe4000bf86070 */
[----:B------:R-:W-:Y:S02]  /*0960*/  ISETP.GE.AND.EX P3, PT, RZ, UR45, PT, P3 ;  /* 0x0000002dff007c0c */ /* 0x000fe4000bf66330 */
[----:B------:R-:W-:Y:S01]  /*0970*/  ISETP.GE.AND.EX P4, PT, RZ, UR45, PT, P4 ;  /* 0x0000002dff007c0c */ /* 0x000fe2000bf86340 */
[----:B----4-:R-:W-:-:S05]  /*0980*/  @!P5 HADD2.F32 R8, -RZ, R7.H0_H0 ;  /* 0x20000007ff08d230 */ /* 0x010fca0000004100 */
[----:B------:R-:W-:Y:S01]  /*0990*/  @!P5 FMNMX R13, R13, R8, !PT ;  /* 0x000000080d0dd209 */ /* 0x000fe20007800000 */
[----:B-----5:R-:W-:Y:S01]  /*09a0*/  @!P6 HADD2.F32 R68, -RZ, R9.H0_H0 ;  /* 0x20000009ff44e230 */ /* 0x020fe20000004100 */
[----:B------:R-:W-:Y:S01]  /*09b0*/  ISETP.GE.U32.AND P5, PT, R51, UR44, PT ;  /* 0x0000002c33007c0c */ /* 0x000fe2000bfa6070 */
[----:B------:R-:W-:-:S03]  /*09c0*/  @!P1 HADD2.F32 R64, -RZ, R10.H0_H0 ;  /* 0x2000000aff409230 */ /* 0x000fc60000004100 */
[----:B------:R-:W-:Y:S02]  /*09d0*/  @!P6 FMNMX R13, R13, R68, !PT ;  /* 0x000000440d0de209 */ /* 0x000fe40007800000 */
[----:B------:R-:W-:Y:S02]  /*09e0*/  ISETP.GE.AND.EX P5, PT, RZ, UR45, PT, P5 ;  /* 0x0000002dff007c0c */ /* 0x000fe4000bfa6350 */
[----:B------:R-:W-:Y:S02]  /*09f0*/  ISETP.GE.U32.AND P6, PT, R52, UR44, PT ;  /* 0x0000002c34007c0c */ /* 0x000fe4000bfc6070 */
[----:B------:R-:W-:Y:S02]  /*0a00*/  @!P1 FMNMX R13, R13, R64, !PT ;  /* 0x000000400d0d9209 */ /* 0x000fe40007800000 */
[----:B------:R-:W-:Y:S02]  /*0a10*/  ISETP.GE.U32.AND P1, PT, R53, UR44, PT ;  /* 0x0000002c35007c0c */ /* 0x000fe4000bf26070 */
[----:B------:R-:W-:-:S02]  /*0a20*/  ISETP.GE.AND.EX P6, PT, RZ, UR45, PT, P6 ;  /* 0x0000002dff007c0c */ /* 0x000fc4000bfc6360 */
[C---:B------:R-:W-:Y:S02]  /*0a30*/  @!P3 R2UR UR6, R30.reuse ;  /* 0x000000001e06b2ca */ /* 0x040fe400000e0000 */
[C---:B------:R-:W-:Y:S02]  /*0a40*/  @!P3 R2UR UR7, R31.reuse ;  /* 0x000000001f07b2ca */ /* 0x040fe400000e0000 */
[----:B------:R-:W-:Y:S02]  /*0a50*/  ISETP.GE.AND.EX P1, PT, RZ, UR45, PT, P1 ;  /* 0x0000002dff007c0c */ /* 0x000fe4000bf26310 */
[C---:B------:R-:W-:Y:S02]  /*0a60*/  @!P4 R2UR UR8, R30.reuse ;  /* 0x000000001e08c2ca */ /* 0x040fe400000e0000 */
[----:B------:R-:W-:Y:S02]  /*0a70*/  @!P4 R2UR UR9, R31 ;  /* 0x000000001f09c2ca */ /* 0x000fe400000e0000 */
[----:B------:R-:W-:-:S02]  /*0a80*/  @!P5 R2UR UR10, R30 ;  /* 0x000000001e0ad2ca */ /* 0x000fc400000e0000 */
[C---:B------:R-:W-:Y:S02]  /*0a90*/  @!P5 R2UR UR11, R31.reuse ;  /* 0x000000001f0bd2ca */ /* 0x040fe400000e0000 */
[C---:B------:R-:W-:Y:S01]  /*0aa0*/  @!P6 R2UR UR4, R30.reuse ;  /* 0x000000001e04e2ca */ /* 0x040fe200000e0000 */
[----:B------:R-:W2:Y:S01]  /*0ab0*/  @!P3 LDG.E.U16 R0, desc[UR6][R2.64+0x2c0] ;  /* 0x0002c0060200b981 */ /* 0x000ea2000c1e1500 */
        /* <DEDUP_REMOVED lines=18> */
[----:B------:R-:W-:Y:S01]  /*0be0*/  @!P2 R2UR UR5, R31 ;  /* 0x000000001f05a2ca */ /* 0x000fe200000e0000 */
[----:B--2---:R-:W-:-:S05]  /*0bf0*/  @!P3 HADD2.F32 R62, -RZ, R0.H0_H0 ;  /* 0x20000000ff3eb230 */ /* 0x004fca0000004100 */
[----:B------:R-:W-:Y:S01]  /*0c00*/  @!P3 FMNMX R13, R13, R62, !PT ;  /* 0x0000003e0d0db209 */ /* 0x000fe20007800000 */
[----:B---3--:R-:W-:Y:S01]  /*0c10*/  @!P4 HADD2.F32 R60, -RZ, R5.H0_H0 ;  /* 0x20000005ff3cc230 */ /* 0x008fe20000004100 */
[----:B------:R-:W-:Y:S01]  /*0c20*/  ISETP.GE.U32.AND P3, PT, R55, UR44, PT ;  /* 0x0000002c37007c0c */ /* 0x000fe2000bf66070 */
[----:B----4-:R-:W-:-:S03]  /*0c30*/  @!P5 HADD2.F32 R28, -RZ, R7.H0_H0 ;  /* 0x20000007ff1cd230 */ /* 0x010fc60000004100 */
[----:B------:R-:W-:Y:S02]  /*0c40*/  @!P4 FMNMX R13, R13, R60, !PT ;  /* 0x0000003c0d0dc209 */ /* 0x000fe40007800000 */
[----:B------:R-:W-:Y:S02]  /*0c50*/  ISETP.GE.U32.AND P4, PT, R56, UR44, PT ;  /* 0x0000002c38007c0c */ /* 0x000fe4000bf86070 */
[----:B------:R-:W-:Y:S01]  /*0c60*/  ISETP.GE.AND.EX P3, PT, RZ, UR45, PT, P3 ;  /* 0x0000002dff007c0c */ /* 0x000fe2000bf66330 */
[----:B-----5:R-:W-:Y:S01]  /*0c70*/  @!P6 HADD2.F32 R32, -RZ, R9.H0_H0 ;  /* 0x20000009ff20e230 */ /* 0x020fe20000004100 */
[----:B------:R-:W-:Y:S02]  /*0c80*/  @!P5 FMNMX R13, R13, R28, !PT ;  /* 0x0000001c0d0dd209 */ /* 0x000fe40007800000 */
[----:B------:R-:W-:Y:S02]  /*0c90*/  ISETP.GE.U32.AND P5, PT, R57, UR44, PT ;  /* 0x0000002c39007c0c */ /* 0x000fe4000bfa6070 */
[----:B------:R-:W-:Y:S01]  /*0ca0*/  ISETP.GE.AND.EX P4, PT, RZ, UR45, PT, P4 ;  /* 0x0000002dff007c0c */ /* 0x000fe2000bf86340 */
[----:B------:R-:W-:Y:S01]  /*0cb0*/  @!P1 HADD2.F32 R24, -RZ, R10.H0_H0 ;  /* 0x2000000aff189230 */ /* 0x000fe20000004100 */
[----:B------:R-:W-:Y:S01]  /*0cc0*/  @!P6 FMNMX R13, R13, R32, !PT ;  /* 0x000000200d0de209 */ /* 0x000fe20007800000 */
[----:B------:R-:W2:Y:S01]  /*0cd0*/  @!P2 LDG.E.U16 R10, desc[UR4][R2.64+0x400] ;  /* 0x00040004020aa981 */ /* 0x000ea2000c1e1500 */
[----:B------:R-:W-:-:S02]  /*0ce0*/  ISETP.GE.U32.AND P6, PT, R58, UR44, PT ;  /* 0x0000002c3a007c0c */ /* 0x000fc4000bfc6070 */
[----:B------:R-:W-:Y:S02]  /*0cf0*/  ISETP.GE.AND.EX P5, PT, RZ, UR45, PT, P5 ;  /* 0x0000002dff007c0c */ /* 0x000fe4000bfa6350 */
[----:B------:R-:W-:Y:S02]  /*0d00*/  @!P1 FMNMX R13, R13, R24, !PT ;  /* 0x000000180d0d9209 */ /* 0x000fe40007800000 */
[----:B------:R-:W-:Y:S02]  /*0d10*/  ISETP.GE.U32.AND P1, PT, R38, UR44, PT ;  /* 0x0000002c26007c0c */ /* 0x000fe4000bf26070 */
[----:B------:R-:W-:Y:S02]  /*0d20*/  ISETP.GE.AND.EX P6, PT, RZ, UR45, PT, P6 ;  /* 0x0000002dff007c0c */ /* 0x000fe4000bfc6360 */
[----:B------:R-:W-:Y:S02]  /*0d30*/  @!P3 R2UR UR6, R30 ;  /* 0x000000001e06b2ca */ /* 0x000fe400000e0000 */
        /* <DEDUP_REMOVED lines=22> */
[----:B------:R-:W-:Y:S02]  /*0ea0*/  @!P2 FMNMX R13, R13, R26, !PT ;  /* 0x0000001a0d0da209 */ /* 0x000fe40007800000 */
[----:B------:R-:W-:Y:S01]  /*0eb0*/  MOV R10, 0xff800000 ;  /* 0xff800000000a7802 */ /* 0x000fe20000000f00 */
[----:B---3--:R-:W-:-:S05]  /*0ec0*/  @!P3 HADD2.F32 R22, -RZ, R0.H0_H0 ;  /* 0x20000000ff16b230 */ /* 0x008fca0000004100 */
[----:B------:R-:W-:Y:S01]  /*0ed0*/  @!P3 FMNMX R13, R13, R22, !PT ;  /* 0x000000160d0db209 */ /* 0x000fe20007800000 */
        /* <DEDUP_REMOVED lines=27> */
[C---:B------:R-:W-:Y:S01]  /*1090*/  FADD R21, -R23.reuse, R16 ;  /* 0x0000001017157221 */ /* 0x040fe20000000100 */
[C---:B------:R-:W-:Y:S01]  /*10a0*/  FADD R61, -R23.reuse, R8 ;  /* 0x00000008173d7221 */ /* 0x040fe20000000100 */
[-C--:B------:R-:W-:Y:S01]  /*10b0*/  FFMA.RM R14, R2, R11.reuse, 12582913 ;  /* 0x4b400001020e7423 */ /* 0x080fe2000000400b */
[C---:B------:R-:W-:Y:S01]  /*10c0*/  FADD R69, -R23.reuse, R78 ;  /* 0x0000004e17457221 */ /* 0x040fe20000000100 */
[C---:B------:R-:W-:Y:S01]  /*10d0*/  FADD R67, -R23.reuse, R72 ;  /* 0x0000004817437221 */ /* 0x040fe20000000100 */
[----:B------:R-:W-:Y:S01]  /*10e0*/  FADD R13, -R23, R18 ;  /* 0x00000012170d7221 */ /* 0x000fe20000000100 */
[----:B------:R-:W-:Y:S01]  /*10f0*/  FADD R4, R14, -12583039 ;  /* 0xcb40007f0e047421 */ /* 0x000fe20000000000 */
[-C--:B------:R-:W-:Y:S01]  /*1100*/  FFMA.SAT R0, R69, R12.reuse, 0.5 ;  /* 0x3f00000045007423 */ /* 0x080fe2000000200c */
[-C--:B------:R-:W-:Y:S01]  /*1110*/  FFMA.SAT R18, R65, R12.reuse, 0.5 ;  /* 0x3f00000041127423 */ /* 0x080fe2000000200c */
[----:B------:R-:W-:Y:S01]  /*1120*/  FADD R63, -R23, R70 ;  /* 0x00000046173f7221 */ /* 0x000fe20000000100 */
[----:B------:R-:W-:Y:S01]  /*1130*/  FFMA R4, R71, 1.4426950216293334961, -R4 ;  /* 0x3fb8aa3b47047823 */ /* 0x000fe20000000804 */
[-C--:B------:R-:W-:Y:S01]  /*1140*/  FFMA.RM R0, R0, R11.reuse, 12582913 ;  /* 0x4b40000100007423 */ /* 0x080fe2000000400b */
[C---:B------:R-:W-:Y:S01]  /*1150*/  FADD R59, -R23.reuse, R68 ;  /* 0x00000044173b7221 */ /* 0x040fe20000000100 */
[----:B------:R-:W-:Y:S01]  /*1160*/  FADD R5, -R23, R64 ;  /* 0x0000004017057221 */ /* 0x000fe20000000100 */
[----:B------:R-:W-:Y:S01]  /*1170*/  FFMA R71, R71, 1.925963033500011079e-08, R4 ;  /* 0x32a5706047477823 */ /* 0x000fe20000000004 */
[-C--:B------:R-:W-:Y:S01]  /*1180*/  FFMA.SAT R4, R73, R12.reuse, 0.5 ;  /* 0x3f00000049047423 */ /* 0x080fe2000000200c */
[----:B------:R-:W-:Y:S01]  /*1190*/  FADD R2, R0, -12583039 ;  /* 0xcb40007f00027421 */ /* 0x000fe20000000000 */
[C---:B------:R-:W-:Y:S01]  /*11a0*/  FADD R33, -R23.reuse, R66 ;  /* 0x0000004217217221 */ /* 0x040fe20000000100 */
[----:B------:R-:W-:Y:S01]  /*11b0*/  FADD R7, -R23, R62 ;  /* 0x0000003e17077221 */ /* 0x000fe20000000100 */
[-C--:B------:R-:W-:Y:S01]  /*11c0*/  FFMA.RM R16, R4, R11.reuse, 12582913 ;  /* 0x4b40000104107423 */ /* 0x080fe2000000400b */
[-C--:B------:R-:W-:Y:S01]  /*11d0*/  FFMA.RM R4, R6, R11.reuse, 12582913 ;  /* 0x4b40000106047423 */ /* 0x080fe2000000400b */
[----:B------:R-:W-:Y:S01]  /*11e0*/  FFMA R2, R69, 1.4426950216293334961, -R2 ;  /* 0x3fb8aa3b45027823 */ /* 0x000fe20000000802 */
[C---:B------:R-:W-:Y:S01]  /*11f0*/  FADD R29, -R23.reuse, R60 ;  /* 0x0000003c171d7221 */ /* 0x040fe20000000100 */
        /* <DEDUP_REMOVED lines=11> */
[C---:B------:R-:W-:Y:S01]  /*12b0*/  FADD R19, -R23.reuse, R22 ;  /* 0x0000001617137221 */ /* 0x040fe20000000100 */
[C---:B------:R-:W-:Y:S01]  /*12c0*/  FADD R15, -R23.reuse, R20 ;  /* 0x00000014170f7221 */ /* 0x040fe20000000100 */
[----:B------:R-:W-:Y:S01]  /*12d0*/  FADD R23, -R23, R10 ;  /* 0x0000000a17177221 */ /* 0x000fe20000000100 */
[-C--:B------:R-:W-:Y:S01]  /*12e0*/  FFMA.RM R8, R8, R11.reuse, 12582913 ;  /* 0x4b40000108087423 */ /* 0x080fe2000000400b */
[----:B------:R-:W-:Y:S01]  /*12f0*/  FFMA R2, R69, 1.925963033500011079e-08, R2 ;  /* 0x32a5706045027823 */ /* 0x000fe20000000002 */
[----:B------:R-:W-:Y:S01]  /*1300*/  SHF.L.U32 R0, R0, 0x17, RZ ;  /* 0x0000001700007819 */ /* 0x000fe200000006ff */
[-C--:B------:R-:W-:Y:S01]  /*1310*/  FFMA.SAT R22, R7, R12.reuse, 0.5 ;  /* 0x3f00000007167423 */ /* 0x080fe2000000200c */
[C---:B------:R-:W-:Y:S01]  /*1320*/  FADD R6, R8.reuse, -12583039 ;  /* 0xcb40007f08067421 */ /* 0x040fe20000000000 */
[----:B------:R0:W1:Y:S01]  /*1330*/  MUFU.EX2 R3, R2 ;  /* 0x0000000200037308 */ /* 0x0000620000000800 */
[----:B------:R-:W-:Y:S01]  /*1340*/  SHF.L.U32 R8, R8, 0x17, RZ ;  /* 0x0000001708087819 */ /* 0x000fe200000006ff */
[-C--:B------:R-:W-:Y:S01]  /*1350*/  FFMA.RM R22, R22, R11.reuse, 12582913 ;  /* 0x4b40000116167423 */ /* 0x080fe2000000400b */
[----:B------:R-:W-:Y:S01]  /*1360*/  FFMA R10, R67, 1.4426950216293334961, -R6 ;  /* 0x3fb8aa3b430a7823 */ /* 0x000fe20000000806 */
[-C--:B------:R-:W-:Y:S01]  /*1370*/  FFMA.RM R6, R18, R11.reuse, 12582913 ;  /* 0x4b40000112067423 */ /* 0x080fe2000000400b */
[-C--:B------:R-:W-:Y:S01]  /*1380*/  FFMA.SAT R24, R29, R12.reuse, 0.5 ;  /* 0x3f0000001d187423 */ /* 0x080fe2000000200c */
[-C--:B------:R-:W-:Y:S01]  /*1390*/  FFMA.SAT R28, R9, R12.reuse, 0.5 ;  /* 0x3f000000091c7423 */ /* 0x080fe2000000200c */
[----:B------:R-:W-:Y:S01]  /*13a0*/  FFMA R67, R67, 1.925963033500011079e-08, R10 ;  /* 0x32a5706043437823 */ /* 0x000fe2000000000a */
[----:B------:R-:W-:Y:S01]  /*13b0*/  FADD R10, R6, -12583039 ;  /* 0xcb40007f060a7421 */ /* 0x000fe20000000000 */
[-C--:B0-----:R-:W-:Y:S01]  /*13c0*/  FFMA.SAT R2, R61, R12.reuse, 0.5 ;  /* 0x3f0000003d027423 */ /* 0x081fe2000000200c */
[-C--:B------:R-:W-:Y:S01]  /*13d0*/  FFMA.RM R24, R24, R11.reuse, 12582913 ;  /* 0x4b40000118187423 */ /* 0x080fe2000000400b */
[----:B------:R-:W-:Y:S01]  /*13e0*/  FFMA.RM R28, R28, R11, 12582913 ;  /* 0x4b4000011c1c7423 */ /* 0x000fe2000000400b */
[----:B------:R-:W-:Y:S01]  /*13f0*/  FFMA R10, R65, 1.4426950216293334961, -R10 ;  /* 0x3fb8aa3b410a7823 */ /* 0x000fe2000000080a */
[----:B------:R-:W-:Y:S01]  /*1400*/  MUFU.EX2 R67, R67 ;  /* 0x0000004300437308 */ /* 0x000fe20000000800 */
[-C--:B------:R-:W-:Y:S01]  /*1410*/  FFMA.SAT R26, R25, R12.reuse, 0.5 ;  /* 0x3f000000191a7423 */ /* 0x080fe2000000200c */
[----:B------:R-:W-:Y:S01]  /*1420*/  SHF.L.U32 R4, R4, 0x17, RZ ;  /* 0x0000001704047819 */ /* 0x000fe200000006ff */
[----:B------:R-:W-:Y:S01]  /*1430*/  FFMA R65, R65, 1.925963033500011079e-08, R10 ;  /* 0x32a5706041417823 */ /* 0x000fe2000000000a */
[----:B------:R-:W-:Y:S01]  /*1440*/  FFMA.SAT R10, R63, R12, 0.5 ;  /* 0x3f0000003f0a7423 */ /* 0x000fe2000000200c */
[----:B-1----:R-:W-:Y:S01]  /*1450*/  FMUL R3, R0, R3 ;  /* 0x0000000300037220 */ /* 0x002fe20000400000 */
[-C--:B------:R-:W-:Y:S01]  /*1460*/  FFMA.RM R26, R26, R11.reuse, 12582913 ;  /* 0x4b4000011a1a7423 */ /* 0x080fe2000000400b */
[----:B------:R-:W-:Y:S01]  /*1470*/  SHF.L.U32 R6, R6, 0x17, RZ ;  /* 0x0000001706067819 */ /* 0x000fe200000006ff */
[----:B------:R-:W-:Y:S01]  /*1480*/  FFMA.RM R10, R10, R11, 12582913 ;  /* 0x4b4000010a0a7423 */ /* 0x000fe2000000400b */
[----:B------:R-:W0:Y:S03]  /*1490*/  MUFU.EX2 R71, R71 ;  /* 0x0000004700477308 */ /* 0x000e260000000800 */
[C---:B------:R-:W-:Y:S01]  /*14a0*/  FADD R0, R10.reuse, -12583039 ;  /* 0xcb40007f0a007421 */ /* 0x040fe20000000000 */
[----:B------:R-:W-:-:S03]  /*14b0*/  SHF.L.U32 R10, R10, 0x17, RZ ;  /* 0x000000170a0a7819 */ /* 0x000fc600000006ff */
[C---:B------:R-:W-:Y:S01]  /*14c0*/  FFMA R0, R63.reuse, 1.4426950216293334961, -R0 ;  /* 0x3fb8aa3b3f007823 */ /* 0x040fe20000000800 */
[----:B------:R-:W1:Y:S03]  /*14d0*/  MUFU.EX2 R73, R73 ;  /* 0x0000004900497308 */ /* 0x000e660000000800 */
[----:B------:R-:W-:Y:S01]  /*14e0*/  FFMA R63, R63, 1.925963033500011079e-08, R0 ;  /* 0x32a570603f3f7823 */ /* 0x000fe20000000000 */
[----:B------:R-:W-:Y:S01]  /*14f0*/  SHF.L.U32 R0, R14, 0x17, RZ ;  /* 0x000000170e007819 */ /* 0x000fe200000006ff */
[----:B------:R-:W-:Y:S01]  /*1500*/  FFMA.RM R14, R2, R11, 12582913 ;  /* 0x4b400001020e7423 */ /* 0x000fe2000000400b */
[----:B------:R-:W-:Y:S01]  /*1510*/  SHF.L.U32 R2, R16, 0x17, RZ ;  /* 0x0000001710027819 */ /* 0x000fe200000006ff */
[----:B------:R-:W-:Y:S01]  /*1520*/  FFMA.SAT R16, R59, R12, 0.5 ;  /* 0x3f0000003b107423 */ /* 0x000fe2000000200c */
[----:B------:R-:W2:Y:S01]  /*1530*/  MUFU.EX2 R75, R75 ;  /* 0x0000004b004b7308 */ /* 0x000ea20000000800 */
[----:B------:R-:W-:Y:S01]  /*1540*/  FADD R18, R14, -12583039 ;  /* 0xcb40007f0e127421 */ /* 0x000fe20000000000 */
[----:B0-----:R-:W-:Y:S01]  /*1550*/  FMUL R0, R0, R71 ;  /* 0x0000004700007220 */ /* 0x001fe20000400000 */
[----:B------:R-:W-:-:S02]  /*1560*/  FFMA.RM R16, R16, R11, 12582913 ;  /* 0x4b40000110107423 */ /* 0x000fc4000000400b */
[----:B------:R-:W-:-:S03]  /*1570*/  FFMA R18, R61, 1.4426950216293334961, -R18 ;  /* 0x3fb8aa3b3d127823 */ /* 0x000fc60000000812 */
[----:B------:R-:W-:Y:S01]  /*1580*/  MUFU.EX2 R63, R63 ;  /* 0x0000003f003f7308 */ /* 0x000fe20000000800 */
[----:B------:R-:W-:Y:S01]  /*1590*/  FFMA R61, R61, 1.925963033500011079e-08, R18 ;  /* 0x32a570603d3d7823 */ /* 0x000fe20000000012 */
[C---:B------:R-:W-:Y:S01]  /*15a0*/  FADD R18, R16.reuse, -12583039 ;  /* 0xcb40007f10127421 */ /* 0x040fe20000000000 */
[----:B------:R-:W-:Y:S01]  /*15b0*/  SHF.L.U32 R16, R16, 0x17, RZ ;  /* 0x0000001710107819 */ /* 0x000fe200000006ff */
[----:B-1----:R-:W-:Y:S02]  /*15c0*/  FMUL R2, R2, R73 ;  /* 0x0000004902027220 */ /* 0x002fe40000400000 */
[C---:B------:R-:W-:Y:S02]  /*15d0*/  FFMA R18, R59.reuse, 1.4426950216293334961, -R18 ;  /* 0x3fb8aa3b3b127823 */ /* 0x040fe40000000812 */
[----:B------:R-:W-:Y:S01]  /*15e0*/  MUFU.EX2 R61, R61 ;  /* 0x0000003d003d7308 */ /* 0x000fe20000000800 */
[----:B--2---:R-:W-:Y:S01]  /*15f0*/  FMUL R4, R4, R75 ;  /* 0x0000004b04047220 */ /* 0x004fe20000400000 */
        /* <DEDUP_REMOVED lines=8> */
[----:B------:R-:W-:Y:S01]  /*1680*/  FFMA.SAT R20, R33, R12, 0.5 ;  /* 0x3f00000021147423 */ /* 0x000fe2000000200c */
[----:B------:R-:W-:-:S03]  /*1690*/  FMUL R5, R8, R67 ;  /* 0x0000004308057220 */ /* 0x000fc60000400000 */
[----:B------:R-:W-:-:S04]  /*16a0*/  FFMA.RM R20, R20, R11, 12582913 ;  /* 0x4b40000114147423 */ /* 0x000fc8000000400b */
[----:B------:R-:W-:-:S04]  /*16b0*/  FADD R8, R20, -12583039 ;  /* 0xcb40007f14087421 */ /* 0x000fc80000000000 */
[----:B------:R-:W-:Y:S01]  /*16c0*/  FFMA R8, R33, 1.4426950216293334961, -R8 ;  /* 0x3fb8aa3b21087823 */ /* 0x000fe20000000808 */
[----:B0-----:R-:W-:-:S03]  /*16d0*/  FMUL R6, R6, R65 ;  /* 0x0000004106067220 */ /* 0x001fc60000400000 */
[----:B------:R-:W-:Y:S01]  /*16e0*/  FFMA R33, R33, 1.925963033500011079e-08, R8 ;  /* 0x32a5706021217823 */ /* 0x000fe20000000008 */
[----:B------:R-:W-:-:S04]  /*16f0*/  FADD R8, R22, -12583039 ;  /* 0xcb40007f16087421 */ /* 0x000fc80000000000 */
[C---:B------:R-:W-:Y:S01]  /*1700*/  FFMA R8, R7.reuse, 1.4426950216293334961, -R8 ;  /* 0x3fb8aa3b07087823 */ /* 0x040fe20000000808 */
[----:B------:R-:W0:Y:S03]  /*1710*/  MUFU.EX2 R33, R33 ;  /* 0x0000002100217308 */ /* 0x000e260000000800 */
[----:B------:R-:W-:Y:S01]  /*1720*/  FFMA R60, R7, 1.925963033500011079e-08, R8 ;  /* 0x32a57060073c7823 */ /* 0x000fe20000000008 */
[----:B------:R-:W-:Y:S01]  /*1730*/  FADD R8, R24, -12583039 ;  /* 0xcb40007f18087421 */ /* 0x000fe20000000000 */
[----:B------:R-:W-:Y:S01]  /*1740*/  FMUL R7, R10, R63 ;  /* 0x0000003f0a077220 */ /* 0x000fe20000400000 */
[----:B------:R-:W-:Y:S02]  /*1750*/  FADD R10, R28, -12583039 ;  /* 0xcb40007f1c0a7421 */ /* 0x000fe40000000000 */
[----:B------:R-:W-:Y:S01]  /*1760*/  FFMA R8, R29, 1.4426950216293334961, -R8 ;  /* 0x3fb8aa3b1d087823 */ /* 0x000fe20000000808 */
[----:B------:R-:W-:Y:S01]  /*1770*/  MUFU.EX2 R60, R60 ;  /* 0x0000003c003c7308 */ /* 0x000fe20000000800 */
[----:B------:R-:W-:-:S02]  /*1780*/  FFMA R10, R9, 1.4426950216293334961, -R10 ;  /* 0x3fb8aa3b090a7823 */ /* 0x000fc4000000080a */
[----:B------:R-:W-:Y:S01]  /*1790*/  FFMA R62, R29, 1.925963033500011079e-08, R8 ;  /* 0x32a570601d3e7823 */ /* 0x000fe20000000008 */
[----:B------:R-:W-:Y:S01]  /*17a0*/  SHF.L.U32 R8, R14, 0x17, RZ ;  /* 0x000000170e087819 */ /* 0x000fe200000006ff */
[----:B------:R-:W-:-:S03]  /*17b0*/  FFMA.SAT R14, R27, R12, 0.5 ;  /* 0x3f0000001b0e7423 */ /* 0x000fc6000000200c */
[----:B------:R-:W1:Y:S01]  /*17c0*/  MUFU.EX2 R29, R32 ;  /* 0x00000020001d7308 */ /* 0x000e620000000800 */
[----:B------:R-:W-:Y:S01]  /*17d0*/  FFMA.RM R14, R14, R11, 12582913 ;  /* 0x4b4000010e0e7423 */ /* 0x000fe2000000400b */
[----:B------:R-:W-:Y:S01]  /*17e0*/  FMUL R8, R8, R61 ;  /* 0x0000003d08087220 */ /* 0x000fe20000400000 */
[----:B------:R-:W-:Y:S01]  /*17f0*/  FFMA R61, R9, 1.925963033500011079e-08, R10 ;  /* 0x32a57060093d7823 */ /* 0x000fe2000000000a */
[----:B------:R-:W-:Y:S01]  /*1800*/  FMUL R9, R16, R59 ;  /* 0x0000003b10097220 */ /* 0x000fe20000400000 */
[----:B------:R-:W-:Y:S01]  /*1810*/  FADD R10, R14, -12583039 ;  /* 0xcb40007f0e0a7421 */ /* 0x000fe20000000000 */
[----:B------:R-:W-:Y:S01]  /*1820*/  SHF.L.U32 R16, R20, 0x17, RZ ;  /* 0x0000001714107819 */ /* 0x000fe200000006ff */
[----:B------:R-:W-:Y:S01]  /*1830*/  FFMA.SAT R20, R17, R12, 0.5 ;  /* 0x3f00000011147423 */ /* 0x000fe2000000200c */
[----:B------:R-:W-:Y:S01]  /*1840*/  SHF.L.U32 R14, R14, 0x17, RZ ;  /* 0x000000170e0e7819 */ /* 0x000fe200000006ff */
[C---:B------:R-:W-:Y:S02]  /*1850*/  FFMA R10, R27.reuse, 1.4426950216293334961, -R10 ;  /* 0x3fb8aa3b1b0a7823 */ /* 0x040fe4000000080a */
[----:B------:R-:W-:Y:S01]  /*1860*/  FFMA.RM R20, R20, R11, 12582913 ;  /* 0x4b40000114147423 */ /* 0x000fe2000000400b */
[----:B0-----:R-:W-:Y:S01]  /*1870*/  FMUL R16, R16, R33 ;  /* 0x0000002110107220 */ /* 0x001fe20000400000 */
[----:B------:R-:W-:Y:S01]  /*1880*/  FFMA R27, R27, 1.925963033500011079e-08, R10 ;  /* 0x32a570601b1b7823 */ /* 0x000fe2000000000a */
[----:B------:R-:W-:Y:S01]  /*1890*/  SHF.L.U32 R10, R18, 0x17, RZ ;  /* 0x00000017120a7819 */ /* 0x000fe200000006ff */
[----:B------:R-:W-:Y:S01]  /*18a0*/  FADD R18, R26, -12583039 ;  /* 0xcb40007f1a127421 */ /* 0x000fe20000000000 */
[----:B------:R0:W2:Y:S03]  /*18b0*/  MUFU.EX2 R33, R62 ;  /* 0x0000003e00217308 */ /* 0x0000a60000000800 */
[----:B------:R-:W-:Y:S01]  /*18c0*/  FFMA R18, R25, 1.4426950216293334961, -R18 ;  /* 0x3fb8aa3b19127823 */ /* 0x000fe20000000812 */
[----:B-1----:R-:W-:-:S03]  /*18d0*/  FMUL R10, R10, R29 ;  /* 0x0000001d0a0a7220 */ /* 0x002fc60000400000 */
[----:B------:R-:W-:Y:S01]  /*18e0*/  FFMA R29, R25, 1.925963033500011079e-08, R18 ;  /* 0x32a57060191d7823 */ /* 0x000fe20000000012 */
[C---:B------:R-:W-:Y:S01]  /*18f0*/  FADD R18, R20.reuse, -12583039 ;  /* 0xcb40007f14127421 */ /* 0x040fe20000000000 */
[----:B0-----:R-:W-:Y:S01]  /*1900*/  FFMA.SAT R62, R13, R12, 0.5 ;  /* 0x3f0000000d3e7423 */ /* 0x001fe2000000200c */
[----:B------:R-:W-:Y:S01]  /*1910*/  MUFU.EX2 R27, R27 ;  /* 0x0000001b001b7308 */ /* 0x000fe20000000800 */
[----:B------:R-:W-:Y:S01]  /*1920*/  SHF.L.U32 R20, R20, 0x17, RZ ;  /* 0x0000001714147819 */ /* 0x000fe200000006ff */
[----:B------:R-:W-:-:S04]  /*1930*/  FFMA R18, R17, 1.4426950216293334961, -R18 ;  /* 0x3fb8aa3b11127823 */ /* 0x000fc80000000812 */
[----:B------:R-:W-:Y:S01]  /*1940*/  FFMA R32, R17, 1.925963033500011079e-08, R18 ;  /* 0x32a5706011207823 */ /* 0x000fe20000000012 */
[-C--:B------:R-:W-:Y:S01]  /*1950*/  FFMA.SAT R18, R19, R12.reuse, 0.5 ;  /* 0x3f00000013127423 */ /* 0x080fe2000000200c */
[----:B------:R-:W-:Y:S01]  /*1960*/  IMAD.SHL.U32 R17, R22, 0x800000, RZ ;  /* 0x0080000016117824 */ /* 0x000fe200078e00ff */
[----:B------:R-:W-:Y:S02]  /*1970*/  MUFU.EX2 R29, R29 ;  /* 0x0000001d001d7308 */ /* 0x000fe40000000800 */
[-C--:B------:R-:W-:Y:S01]  /*1980*/  FFMA.RM R25, R18, R11.reuse, 12582913 ;  /* 0x4b40000112197423 */ /* 0x080fe2000000400b */
[----:B------:R-:W-:Y:S01]  /*1990*/  SHF.L.U32 R18, R24, 0x17, RZ ;  /* 0x0000001718127819 */ /* 0x000fe200000006ff */
[----:B------:R-:W-:Y:S01]  /*19a0*/  FFMA.SAT R24, R15, R12, 0.5 ;  /* 0x3f0000000f187423 */ /* 0x000fe2000000200c */
[----:B------:R-:W-:Y:S01]  /*19b0*/  FMUL R17, R17, R60 ;  /* 0x0000003c11117220 */ /* 0x000fe20000400000 */
[----:B------:R-:W-:Y:S02]  /*19c0*/  FADD R22, R25, -12583039 ;  /* 0xcb40007f19167421 */ /* 0x000fe40000000000 */
[----:B------:R-:W-:Y:S01]  /*19d0*/  FFMA.RM R24, R24, R11, 12582913 ;  /* 0x4b40000118187423 */ /* 0x000fe2000000400b */
[----:B--2---:R-:W-:Y:S01]  /*19e0*/  FMUL R18, R18, R33 ;  /* 0x0000002112127220 */ /* 0x004fe20000400000 */
[----:B------:R-:W-:-:S02]  /*19f0*/  FFMA R22, R19, 1.4426950216293334961, -R22 ;  /* 0x3fb8aa3b13167823 */ /* 0x000fc40000000816 */
[C---:B------:R-:W-:Y:S01]  /*1a00*/  FADD R60, R24.reuse, -12583039 ;  /* 0xcb40007f183c7421 */ /* 0x040fe20000000000 */
[----:B------:R-:W-:Y:S01]  /*1a10*/  SHF.L.U32 R24, R24, 0x17, RZ ;  /* 0x0000001718187819 */ /* 0x000fe200000006ff */
[----:B------:R-:W-:Y:S01]  /*1a20*/  FFMA R59, R19, 1.925963033500011079e-08, R22 ;  /* 0x32a57060133b7823 */ /* 0x000fe20000000016 */
[----:B------:R-:W-:Y:S01]  /*1a30*/  SHF.L.U32 R19, R28, 0x17, RZ ;  /* 0x000000171c137819 */ /* 0x000fe200000006ff */
[----:B------:R-:W0:Y:S01]  /*1a40*/  MUFU.EX2 R22, R61 ;  /* 0x0000003d00167308 */ /* 0x000e220000000800 */
[----:B------:R-:W-:-:S04]  /*1a50*/  FFMA R60, R15, 1.4426950216293334961, -R60 ;  /* 0x3fb8aa3b0f3c7823 */ /* 0x000fc8000000083c */
[----:B------:R-:W-:Y:S01]  /*1a60*/  FFMA R60, R15, 1.925963033500011079e-08, R60 ;  /* 0x32a570600f3c7823 */ /* 0x000fe2000000003c */
[----:B------:R-:W-:Y:S01]  /*1a70*/  FFMA.RM R15, R62, R11, 12582913 ;  /* 0x4b4000013e0f7423 */ /* 0x000fe2000000400b */
[----:B------:R-:W-:Y:S01]  /*1a80*/  FFMA.SAT R62, R23, R12, 0.5 ;  /* 0x3f000000173e7423 */ /* 0x000fe2000000200c */
[----:B------:R-:W-:Y:S01]  /*1a90*/  MUFU.EX2 R59, R59 ;  /* 0x0000003b003b7308 */ /* 0x000fe20000000800 */
[----:B0-----:R-:W-:Y:S01]  /*1aa0*/  FMUL R19, R19, R22 ;  /* 0x0000001613137220 */ /* 0x001fe20000400000 */
        /* <DEDUP_REMOVED lines=9> */
[----:B------:R-:W-:Y:S01]  /*1b40*/  MUFU.EX2 R28, R28 ;  /* 0x0000001c001c7308 */ /* 0x000fe20000000800 */
[----:B------:R-:W-:Y:S02]  /*1b50*/  FADD R22, R12, -12583039 ;  /* 0xcb40007f0c167421 */ /* 0x000fe40000000000 */
[----:B------:R-:W-:Y:S02]  /*1b60*/  FADD R13, R13, R2 ;  /* 0x000000020d0d7221 */ /* 0x000fe40000000000 */
[----:B------:R-:W-:-:S04]  /*1b70*/  FFMA R22, R21, 1.4426950216293334961, -R22 ;  /* 0x3fb8aa3b15167823 */ /* 0x000fc80000000816 */
[----:B------:R-:W-:Y:S01]  /*1b80*/  FFMA R33, R21, 1.925963033500011079e-08, R22 ;  /* 0x32a5706015217823 */ /* 0x000fe20000000016 */
[----:B------:R-:W-:Y:S01]  /*1b90*/  FADD R22, R11, -12583039 ;  /* 0xcb40007f0b167421 */ /* 0x000fe20000000000 */
[----:B------:R-:W0:Y:S03]  /*1ba0*/  MUFU.EX2 R21, R32 ;  /* 0x0000002000157308 */ /* 0x000e260000000800 */
[----:B------:R-:W-:-:S04]  /*1bb0*/  FFMA R22, R23, 1.4426950216293334961, -R22 ;  /* 0x3fb8aa3b17167823 */ /* 0x000fc80000000816 */
[----:B------:R-:W-:Y:S01]  /*1bc0*/  FFMA R61, R23, 1.925963033500011079e-08, R22 ;  /* 0x32a57060173d7823 */ /* 0x000fe20000000016 */
[----:B------:R-:W-:Y:S01]  /*1bd0*/  FADD R22, R13, R4 ;  /* 0x000000040d167221 */ /* 0x000fe20000000000 */
[----:B------:R-:W-:Y:S01]  /*1be0*/  FMUL R23, R14, R27 ;  /* 0x0000001b0e177220 */ /* 0x000fe20000400000 */
[----:B------:R-:W-:Y:S02]  /*1bf0*/  MUFU.EX2 R33, R33 ;  /* 0x0000002100217308 */ /* 0x000fe40000000800 */
[----:B------:R-:W-:-:S04]  /*1c00*/  FADD R13, R22, R5 ;  /* 0x00000005160d7221 */ /* 0x000fc80000000000 */
[----:B------:R-:W-:Y:S01]  /*1c10*/  FADD R22, R13, R6 ;  /* 0x000000060d167221 */ /* 0x000fe20000000000 */
[----:B0-----:R-:W-:Y:S01]  /*1c20*/  FMUL R21, R20, R21 ;  /* 0x0000001514157220 */ /* 0x001fe20000400000 */
[----:B------:R-:W0:Y:S01]  /*1c30*/  MUFU.EX2 R27, R60 ;  /* 0x0000003c001b7308 */ /* 0x000e220000000800 */
[----:B------:R-:W-:Y:S01]  /*1c40*/  SHF.L.U32 R20, R25, 0x17, RZ ;  /* 0x0000001719147819 */ /* 0x000fe200000006ff */
[----:B------:R-:W-:Y:S01]  /*1c50*/  FADD R13, R22, R7 ;  /* 0x00000007160d7221 */ /* 0x000fe20000000000 */
[----:B------:R-:W-:-:S03]  /*1c60*/  FMUL R25, R15, R28 ;  /* 0x0000001c0f197220 */ /* 0x000fc60000400000 */
[----:B------:R-:W-:Y:S01]  /*1c70*/  FADD R22, R13, R8 ;  /* 0x000000080d167221 */ /* 0x000fe20000000000 */
[----:B------:R-:W-:Y:S01]  /*1c80*/  FMUL R20, R20, R59 ;  /* 0x0000003b14147220 */ /* 0x000fe20000400000 */
[----:B------:R-:W1:Y:S02]  /*1c90*/  MUFU.EX2 R32, R61 ;  /* 0x0000003d00207308 */ /* 0x000e640000000800 */
[----:B------:R-:W-:Y:S01]  /*1ca0*/  FADD R13, R22, R9 ;  /* 0x00000009160d7221 */ /* 0x000fe20000000000 */
[----:B------:R-:W-:Y:S02]  /*1cb0*/  SHF.L.U32 R22, R26, 0x17, RZ ;  /* 0x000000171a167819 */ /* 0x000fe400000006ff */
[----:B------:R-:W-:Y:S01]  /*1cc0*/  SHF.L.U32 R26, R12, 0x17, RZ ;  /* 0x000000170c1a7819 */ /* 0x000fe200000006ff */
[----:B------:R-:W-:Y:S02]  /*1cd0*/  FADD R13, R13, R10 ;  /* 0x0000000a0d0d7221 */ /* 0x000fe40000000000 */
[----:B------:R-:W-:Y:S01]  /*1ce0*/  FMUL R22, R22, R29 ;  /* 0x0000001d16167220 */ /* 0x000fe20000400000 */
[----:B0-----:R-:W-:Y:S01]  /*1cf0*/  FMUL R24, R24, R27 ;  /* 0x0000001b18187220 */ /* 0x001fe20000400000 */
[----:B------:R-:W-:Y:S01]  /*1d00*/  FADD R14, R13, R16 ;  /* 0x000000100d0e7221 */ /* 0x000fe20000000000 */
[----:B------:R-:W-:Y:S01]  /*1d10*/  SHF.L.U32 R27, R11, 0x17, RZ ;  /* 0x000000170b1b7819 */ /* 0x000fe200000006ff */
[----:B------:R-:W-:-:S02]  /*1d20*/  FMUL R26, R26, R33 ;  /* 0x000000211a1a7220 */ /* 0x000fc40000400000 */
[----:B------:R-:W-:Y:S02]  /*1d30*/  FADD R13, R14, R17 ;  /* 0x000000110e0d7221 */ /* 0x000fe40000000000 */
[----:B-1----:R-:W-:Y:S02]  /*1d40*/  FMUL R27, R27, R32 ;  /* 0x000000201b1b7220 */ /* 0x002fe40000400000 */
        /* <DEDUP_REMOVED lines=19> */
.L_x_1709:
        /* <DEDUP_REMOVED lines=12> */
[----:B------:R-:W-:Y:S05]  /*1f40*/  CALL.REL.NOINC `($__internal_20_$__cuda_sm3x_div_rn_noftz_f32_slowpath) ;  /* 0x0000002c00b47944 */ /* 0x000fea0003c00000 */
[----:B------:R-:W-:-:S07]  /*1f50*/  MOV R11, R3 ;  /* 0x00000003000b7202 */ /* 0x000fce0000000f00 */
.L_x_1654:
[----:B------:R-:W-:Y:S05]  /*1f60*/  BSYNC.RECONVERGENT B3 ;  /* 0x0000000000037941 */ /* 0x000fea0003800200 */
.L_x_1653:
        /* <DEDUP_REMOVED lines=12> */
[----:B------:R-:W-:Y:S05]  /*2030*/  CALL.REL.NOINC `($__internal_20_$__cuda_sm3x_div_rn_noftz_f32_slowpath) ;  /* 0x0000002c00787944 */ /* 0x000fea0003c00000 */
[----:B------:R-:W-:-:S07]  /*2040*/  MOV R14, R3 ;  /* 0x00000003000e7202 */ /* 0x000fce0000000f00 */
.L_x_1656:
[----:B------:R-:W-:Y:S05]  /*2050*/  BSYNC.RECONVERGENT B3 ;  /* 0x0000000000037941 */ /* 0x000fea0003800200 */
.L_x_1655:
        /* <DEDUP_REMOVED lines=14> */
.L_x_1658:
[----:B------:R-:W-:Y:S05]  /*2140*/  BSYNC.RECONVERGENT B3 ;  /* 0x0000000000037941 */ /* 0x000fea0003800200 */
.L_x_1657:
        /* <DEDUP_REMOVED lines=14> */
.L_x_1660:
[----:B------:R-:W-:Y:S05]  /*2230*/  BSYNC.RECONVERGENT B3 ;  /* 0x0000000000037941 */ /* 0x000fea0003800200 */
.L_x_1659:
        /* <DEDUP_REMOVED lines=14> */
.L_x_1662:
[----:B------:R-:W-:Y:S05]  /*2320*/  BSYNC.RECONVERGENT B3 ;  /* 0x0000000000037941 */ /* 0x000fea0003800200 */
.L_x_1661:
        /* <DEDUP_REMOVED lines=14> */
.L_x_1664:
[----:B------:R-:W-:Y:S05]  /*2410*/  BSYNC.RECONVERGENT B3 ;  /* 0x0000000000037941 */ /* 0x000fea0003800200 */
.L_x_1663:
        /* <DEDUP_REMOVED lines=14> */
.L_x_1666:
[----:B------:R-:W-:Y:S05]  /*2500*/  BSYNC.RECONVERGENT B3 ;  /* 0x0000000000037941 */ /* 0x000fea0003800200 */
.L_x_1665:
        /* <DEDUP_REMOVED lines=14> */
.L_x_1668:
[----:B------:R-:W-:Y:S05]  /*25f0*/  BSYNC.RECONVERGENT B3 ;  /* 0x0000000000037941 */ /* 0x000fea0003800200 */
.L_x_1667:
        /* <DEDUP_REMOVED lines=14> */
.L_x_1670:
[----:B------:R-:W-:Y:S05]  /*26e0*/  BSYNC.RECONVERGENT B3 ;  /* 0x0000000000037941 */ /* 0x000fea0003800200 */
.L_x_1669:
        /* <DEDUP_REMOVED lines=14> */
.L_x_1672:
[----:B------:R-:W-:Y:S05]  /*27d0*/  BSYNC.RECONVERGENT B3 ;  /* 0x0000000000037941 */ /* 0x000fea0003800200 */
.L_x_1671:
        /* <DEDUP_REMOVED lines=14> */
.L_x_1674:
[----:B------:R-:W-:Y:S05]  /*28c0*/  BSYNC.RECONVERGENT B3 ;  /* 0x0000000000037941 */ /* 0x000fea0003800200 */
.L_x_1673:
        /* <DEDUP_REMOVED lines=14> */
.L_x_1676:
[----:B------:R-:W-:Y:S05]  /*29b0*/  BSYNC.RECONVERGENT B3 ;  /* 0x0000000000037941 */ /* 0x000fea0003800200 */
.L_x_1675:
        /* <DEDUP_REMOVED lines=9> */
[----:B------:R-:W-:Y:S01]  /*2a50*/  MOV R3, R18 ;  /* 0x0000001200037202 */ /* 0x000fe20000000f00 */
[----:B------:R-:W-:Y:S01]  /*2a60*/  IMAD.MOV.U32 R12, RZ, RZ, R33 ;  /* 0x000000ffff0c7224 */ /* 0x000fe200078e0021 */
[----:B------:R-:W-:-:S07]  /*2a70*/  MOV R32, 0x2a90 ;  /* 0x00002a9000207802 */ /* 0x000fce0000000f00 */
[----:B------:R-:W-:Y:S05]  /*2a80*/  CALL.REL.NOINC `($__internal_20_$__cuda_sm3x_div_rn_noftz_f32_slowpath) ;  /* 0x0000002000e47944 */ /* 0x000fea0003c00000 */
[----:B------:R-:W-:-:S07]  /*2a90*/  MOV R17, R3 ;  /* 0x0000000300117202 */ /* 0x000fce0000000f00 */
.L_x_1678:
[----:B------:R-:W-:Y:S05]  /*2aa0*/  BSYNC.RECONVERGENT B3 ;  /* 0x0000000000037941 */ /* 0x000fea0003800200 */
.L_x_1677:
        /* <DEDUP_REMOVED lines=14> */
.L_x_1680:
[----:B------:R-:W-:Y:S05]  /*2b90*/  BSYNC.RECONVERGENT B3 ;  /* 0x0000000000037941 */ /* 0x000fea0003800200 */
.L_x_1679:
        /* <DEDUP_REMOVED lines=14> */
.L_x_1682:
[----:B------:R-:W-:Y:S05]  /*2c80*/  BSYNC.RECONVERGENT B3 ;  /* 0x0000000000037941 */ /* 0x000fea0003800200 */
.L_x_1681:
        /* <DEDUP_REMOVED lines=14> */
.L_x_1684:
[----:B------:R-:W-:Y:S05]  /*2d70*/  BSYNC.RECONVERGENT B3 ;  /* 0x0000000000037941 */ /* 0x000fea0003800200 */
.L_x_1683:
        /* <DEDUP_REMOVED lines=14> */
.L_x_1686:
[----:B------:R-:W-:Y:S05]  /*2e60*/  BSYNC.RECONVERGENT B3 ;  /* 0x0000000000037941 */ /* 0x000fea0003800200 */
.L_x_1685:
        /* <DEDUP_REMOVED lines=14> */
.L_x_1688:
[----:B------:R-:W-:Y:S05]  /*2f50*/  BSYNC.RECONVERGENT B3 ;  /* 0x0000000000037941 */ /* 0x000fea0003800200 */
.L_x_1687:
        /* <DEDUP_REMOVED lines=14> */
.L_x_1690:
[----:B------:R-:W-:Y:S05]  /*3040*/  BSYNC.RECONVERGENT B3 ;  /* 0x0000000000037941 */ /* 0x000fea0003800200 */
.L_x_1689:
        /* <DEDUP_REMOVED lines=14> */
.L_x_1692:
[----:B------:R-:W-:Y:S05]  /*3130*/  BSYNC.RECONVERGENT B3 ;  /* 0x0000000000037941 */ /* 0x000fea0003800200 */
.L_x_1691:
        /* <DEDUP_REMOVED lines=14> */
.L_x_1694:
[----:B------:R-:W-:Y:S05]  /*3220*/  BSYNC.RECONVERGENT B3 ;  /* 0x0000000000037941 */ /* 0x000fea0003800200 */
.L_x_1693:
        /* <DEDUP_REMOVED lines=14> */
.L_x_1696:
[----:B------:R-:W-:Y:S05]  /*3310*/  BSYNC.RECONVERGENT B3 ;  /* 0x0000000000037941 */ /* 0x000fea0003800200 */
.L_x_1695:
[----:B------:R-:W-:Y:S01]  /*3320*/  ISETP.GE.U32.AND P5, PT, R39, UR44, PT ;  /* 0x0000002c27007c0c */ /* 0x000fe2000bfa6070 */
[----:B------:R-:W-:Y:S01]  /*3330*/  HFMA2 R3, -RZ, RZ, 0, 0 ;  /* 0x00000000ff037431 */ /* 0x000fe200000001ff */
[----:B------:R-:W-:Y:S01]  /*3340*/  MOV R2, R36 ;  /* 0x0000002400027202 */ /* 0x000fe20000000f00 */
[----:B------:R-:W-:Y:S01]  /*3350*/  IMAD R4, R35, UR38, RZ ;  /* 0x0000002623047c24 */ /* 0x000fe2000f8e02ff */
[----:B------:R-:W-:Y:S02]  /*3360*/  ISETP.GE.AND.EX P5, PT, RZ, UR45, PT, P5 ;  /* 0x0000002dff007c0c */ /* 0x000fe4000bfa6350 */
[----:B------:R-:W-:Y:S01]  /*3370*/  ISETP.GE.U32.AND P6, PT, R40, UR44, PT ;  /* 0x0000002c28007c0c */ /* 0x000fe2000bfc6070 */
[----:B------:R-:W-:Y:S01]  /*3380*/  IMAD R5, R37, UR39, R4 ;  /* 0x0000002725057c24 */ /* 0x000fe2000f8e0204 */
[----:B------:R-:W-:Y:S02]  /*3390*/  ISETP.GE.U32.AND P4, PT, R41, UR44, PT ;  /* 0x0000002c29007c0c */ /* 0x000fe4000bf86070 */
[----:B------:R-:W-:Y:S01]  /*33a0*/  ISETP.GE.AND.EX P6, PT, RZ, UR45, PT, P6 ;  /* 0x0000002dff007c0c */ /* 0x000fe2000bfc6360 */
[----:B------:R-:W-:Y:S01]  /*33b0*/  IMAD.WIDE.U32 R2, R37, UR38, R2 ;  /* 0x0000002625027c25 */ /* 0x000fe2000f8e0002 */
[----:B------:R-:W-:-:S02]  /*33c0*/  @!P0 R2UR UR4, R30 ;  /* 0x000000001e0482ca */ /* 0x000fc400000e0000 */
[----:B------:R-:W-:Y:S02]  /*33d0*/  @!P0 R2UR UR5, R31 ;  /* 0x000000001f0582ca */ /* 0x000fe400000e0000 */
[----:B------:R-:W-:Y:S02]  /*33e0*/  IADD3 R3, PT, PT, R3, R5, RZ ;  /* 0x0000000503037210 */ /* 0x000fe40007ffe0ff */
[----:B------:R-:W-:Y:S02]  /*33f0*/  @!P5 R2UR UR6, R30 ;  /* 0x000000001e06d2ca */ /* 0x000fe400000e0000 */
[----:B------:R-:W-:Y:S02]  /*3400*/  @!P5 R2UR UR7, R31 ;  /* 0x000000001f07d2ca */ /* 0x000fe400000e0000 */
[----:B------:R-:W-:Y:S02]  /*3410*/  LEA R4, P1, R2, UR36, 0x1 ;  /* 0x0000002402047c11 */ /* 0x000fe4000f8208ff */
[----:B------:R-:W-:-:S02]  /*3420*/  ISETP.GE.AND.EX P4, PT, RZ, UR45, PT, P4 ;  /* 0x0000002dff007c0c */ /* 0x000fc4000bf86340 */
[----:B------:R-:W-:Y:S02]  /*3430*/  LEA.HI.X R5, R2, UR37, R3, 0x1, P1 ;  /* 0x0000002502057c11 */ /* 0x000fe400088f0c03 */
[----:B------:R-:W-:Y:S02]  /*3440*/  @!P5 F2FP.F16.F32.PACK_AB R14, RZ, R14 ;  /* 0x0000000eff0ed23e */ /* 0x000fe400000000ff */
[----:B------:R-:W-:Y:S02]  /*3450*/  ISETP.GE.U32.AND P3, PT, R42, UR44, PT ;  /* 0x0000002c2a007c0c */ /* 0x000fe4000bf66070 */
[----:B------:R-:W-:Y:S01]  /*3460*/  ISETP.GE.U32.AND P2, PT, R43, UR44, PT ;  /* 0x0000002c2b007c0c */ /* 0x000fe2000bf46070 */
[----:B------:R0:W-:Y:S01]  /*3470*/  @!P5 STG.E.U16 desc[UR6][R4.64+0x40], R14 ;  /* 0x0000400e0400d986 */ /* 0x0001e2000c101506 */
[----:B------:R-:W-:Y:S02]  /*3480*/  @!P0 F2FP.F16.F32.PACK_AB R11, RZ, R11 ;  /* 0x0000000bff0b823e */ /* 0x000fe400000000ff */
[----:B------:R-:W-:-:S02]  /*3490*/  @!P6 R2UR UR8, R30 ;  /* 0x000000001e08e2ca */ /* 0x000fc400000e0000 */
[----:B------:R-:W-:Y:S01]  /*34a0*/  @!P6 R2UR UR9, R31 ;  /* 0x000000001f09e2ca */ /* 0x000fe200000e0000 */
[----:B------:R0:W-:Y:S01]  /*34b0*/  @!P0 STG.E.U16 desc[UR4][R4.64], R11 ;  /* 0x0000000b04008986 */ /* 0x0001e2000c101504 */
[----:B------:R-:W-:Y:S02]  /*34c0*/  ISETP.GE.AND.EX P3, PT, RZ, UR45, PT, P3 ;  /* 0x0000002dff007c0c */ /* 0x000fe4000bf66330 */
[----:B------:R-:W-:Y:S02]  /*34d0*/  ISETP.GE.AND.EX P2, PT, RZ, UR45, PT, P2 ;  /* 0x0000002dff007c0c */ /* 0x000fe4000bf46320 */
[----:B------:R-:W-:Y:S02]  /*34e0*/  ISETP.GE.U32.AND P1, PT, R44, UR44, PT ;  /* 0x0000002c2c007c0c */ /* 0x000fe4000bf26070 */
[----:B------:R-:W-:Y:S02]  /*34f0*/  ISETP.GE.U32.AND P5, PT, R45, UR44, PT ;  /* 0x0000002c2d007c0c */ /* 0x000fe4000bfa6070 */
[----:B------:R-:W-:-:S02]  /*3500*/  @!P4 R2UR UR4, R30 ;  /* 0x000000001e04c2ca */ /* 0x000fc400000e0000 */
[----:B------:R-:W-:Y:S02]  /*3510*/  @!P4 R2UR UR5, R31 ;  /* 0x000000001f05c2ca */ /* 0x000fe400000e0000 */
[----:B------:R-:W-:Y:S02]  /*3520*/  ISETP.GE.AND.EX P1, PT, RZ, UR45, PT, P1 ;  /* 0x0000002dff007c0c */ /* 0x000fe4000bf26310 */
[----:B------:R-:W-:Y:S02]  /*3530*/  ISETP.GE.AND.EX P5, PT, RZ, UR45, PT, P5 ;  /* 0x0000002dff007c0c */ /* 0x000fe4000bfa6350 */
        /* <DEDUP_REMOVED lines=31> */
[----:B------:R-:W-:Y:S02]  /*3730*/  ISETP.GE.U32.AND P5, PT, R52, UR44, PT ;  /* 0x0000002c34007c0c */ /* 0x000fe4000bfa6070 */
[----:B------:R-:W-:Y:S02]  /*3740*/  @!P0 F2FP.F16.F32.PACK_AB R8, RZ, R8 ;  /* 0x00000008ff08823e */ /* 0x000fe400000000ff */
[----:B------:R-:W-:Y:S02]  /*3750*/  @!P6 R2UR UR8, R30 ;  /* 0x000000001e08e2ca */ /* 0x000fe400000e0000 */
[----:B------:R-:W-:Y:S01]  /*3760*/  @!P6 R2UR UR9, R31 ;  /* 0x000000001f09e2ca */ /* 0x000fe200000e0000 */
[----:B------:R0:W-:Y:S01]  /*3770*/  @!P0 STG.E.U16 desc[UR6][R4.64+0x200], R8 ;  /* 0x0002000804008986 */ /* 0x0001e2000c101506 */
[----:B------:R-:W-:-:S02]  /*3780*/  ISETP.GE.AND.EX P1, PT, RZ, UR45, PT, P1 ;  /* 0x0000002dff007c0c */ /* 0x000fc4000bf26310 */
[----:B------:R-:W-:Y:S02]  /*3790*/  ISETP.GE.AND.EX P4, PT, RZ, UR45, PT, P4 ;  /* 0x0000002dff007c0c */ /* 0x000fe4000bf86340 */
[----:B------:R-:W-:Y:S02]  /*37a0*/  ISETP.GE.AND.EX P3, PT, RZ, UR45, PT, P3 ;  /* 0x0000002dff007c0c */ /* 0x000fe4000bf66330 */
[----:B------:R-:W-:Y:S02]  /*37b0*/  ISETP.GE.AND.EX P5, PT, RZ, UR45, PT, P5 ;  /* 0x0000002dff007c0c */ /* 0x000fe4000bfa6350 */
[----:B------:R-:W-:Y:S02]  /*37c0*/  ISETP.GE.U32.AND P0, PT, R53, UR44, PT ;  /* 0x0000002c35007c0c */ /* 0x000fe4000bf06070 */
[----:B------:R-:W-:Y:S02]  /*37d0*/  @!P6 F2FP.F16.F32.PACK_AB R9, RZ, R9 ;  /* 0x00000009ff09e23e */ /* 0x000fe400000000ff */
[----:B------:R-:W-:-:S02]  /*37e0*/  @!P2 R2UR UR4, R30 ;  /* 0x000000001e04a2ca */ /* 0x000fc400000e0000 */
[C---:B------:R-:W-:Y:S01]  /*37f0*/  @!P2 R2UR UR5, R31.reuse ;  /* 0x000000001f05a2ca */ /* 0x040fe200000e0000 */
[----:B------:R0:W-:Y:S01]  /*3800*/  @!P6 STG.E.U16 desc[UR8][R4.64+0x240], R9 ;  /* 0x000240090400e986 */ /* 0x0001e2000c101508 */
[----:B------:R-:W-:Y:S02]  /*3810*/  ISETP.GE.AND.EX P0, PT, RZ, UR45, PT, P0 ;  /* 0x0000002dff007c0c */ /* 0x000fe4000bf06300 */
[----:B------:R-:W-:Y:S02]  /*3820*/  ISETP.GE.U32.AND P6, PT, R54, UR44, PT ;  /* 0x0000002c36007c0c */ /* 0x000fe4000bfc6070 */
        /* <DEDUP_REMOVED lines=10> */
[----:B------:R-:W-:Y:S01]  /*38d0*/  @!P1 F2FP.F16.F32.PACK_AB R16, RZ, R16 ;  /* 0x00000010ff10923e */ /* 0x000fe200000000ff */
[----:B------:R0:W-:Y:S01]  /*38e0*/  @!P2 STG.E.U16 desc[UR4][R4.64+0x280], R10 ;  /* 0x0002800a0400a986 */ /* 0x0001e2000c101504 */
[----:B------:R-:W-:Y:S02]  /*38f0*/  @!P4 F2FP.F16.F32.PACK_AB R17, RZ, R17 ;  /* 0x00000011ff11c23e */ /* 0x000fe400000000ff */
[----:B------:R-:W-:Y:S01]  /*3900*/  @!P3 F2FP.F16.F32.PACK_AB R18, RZ, R18 ;  /* 0x00000012ff12b23e */ /* 0x000fe200000000ff */
[----:B------:R0:W-:Y:S01]  /*3910*/  @!P1 STG.E.U16 desc[UR6][R4.64+0x2c0], R16 ;  /* 0x0002c01004009986 */ /* 0x0001e2000c101506 */
[----:B------:R-:W-:Y:S02]  /*3920*/  @!P5 F2FP.F16.F32.PACK_AB R19, RZ, R19 ;  /* 0x00000013ff13d23e */ /* 0x000fe400000000ff */
[----:B------:R-:W-:Y:S01]  /*3930*/  @!P0 R2UR UR4, R30 ;  /* 0x000000001e0482ca */ /* 0x000fe200000e0000 */
[----:B------:R0:W-:Y:S01]  /*3940*/  @!P4 STG.E.U16 desc[UR8][R4.64+0x300], R17 ;  /* 0x000300110400c986 */ /* 0x0001e2000c101508 */
[----:B------:R-:W-:-:S02]  /*3950*/  @!P0 R2UR UR5, R31 ;  /* 0x000000001f0582ca */ /* 0x000fc400000e0000 */
[----:B------:R-:W-:Y:S01]  /*3960*/  ISETP.GE.U32.AND P2, PT, R56, UR44, PT ;  /* 0x0000002c38007c0c */ /* 0x000fe2000bf46070 */
[----:B------:R0:W-:Y:S01]  /*3970*/  @!P3 STG.E.U16 desc[UR10][R4.64+0x340], R18 ;  /* 0x000340120400b986 */ /* 0x0001e2000c10150a */
[----:B------:R-:W-:Y:S02]  /*3980*/  ISETP.GE.U32.AND P3, PT, R55, UR44, PT ;  /* 0x0000002c37007c0c */ /* 0x000fe4000bf66070 */
[----:B------:R-:W-:Y:S01]  /*3990*/  ISETP.GE.U32.AND P4, PT, R58, UR44, PT ;  /* 0x0000002c3a007c0c */ /* 0x000fe2000bf86070 */
[----:B------:R0:W-:Y:S01]  /*39a0*/  @!P5 STG.E.U16 desc[UR12][R4.64+0x380], R19 ;  /* 0x000380130400d986 */ /* 0x0001e2000c10150c */
[----:B------:R-:W-:Y:S02]  /*39b0*/  ISETP.GE.U32.AND P5, PT, R57, UR44, PT ;  /* 0x0000002c39007c0c */ /* 0x000fe4000bfa6070 */
[----:B------:R-:W-:Y:S02]  /*39c0*/  ISETP.GE.U32.AND P1, PT, R38, UR44, PT ;  /* 0x0000002c26007c0c */ /* 0x000fe4000bf26070 */
[----:B------:R-:W-:-:S02]  /*39d0*/  @!P0 F2FP.F16.F32.PACK_AB R23, RZ, R23 ;  /* 0x00000017ff17823e */ /* 0x000fc400000000ff */
[----:B------:R-:W-:Y:S02]  /*39e0*/  @!P6 R2UR UR6, R30 ;  /* 0x000000001e06e2ca */ /* 0x000fe400000e0000 */
[----:B------:R-:W-:Y:S01]  /*39f0*/  @!P6 R2UR UR7, R31 ;  /* 0x000000001f07e2ca */ /* 0x000fe200000e0000 */
[----:B------:R0:W-:Y:S01]  /*3a00*/  @!P0 STG.E.U16 desc[UR4][R4.64+0x3c0], R23 ;  /* 0x0003c01704008986 */ /* 0x0001e2000c101504 */
[----:B------:R-:W-:Y:S02]  /*3a10*/  ISETP.GE.AND.EX P3, PT, RZ, UR45, PT, P3 ;  /* 0x0000002dff007c0c */ /* 0x000fe4000bf66330 */
[----:B------:R-:W-:Y:S02]  /*3a20*/  ISETP.GE.AND.EX P2, PT, RZ, UR45, PT, P2 ;  /* 0x0000002dff007c0c */ /* 0x000fe4000bf46320 */
[----:B------:R-:W-:Y:S02]  /*3a30*/  ISETP.GE.AND.EX P5, PT, RZ, UR45, PT, P5 ;  /* 0x0000002dff007c0c */ /* 0x000fe4000bfa6350 */
[----:B------:R-:W-:-:S02]  /*3a40*/  ISETP.GE.AND.EX P4, PT, RZ, UR45, PT, P4 ;  /* 0x0000002dff007c0c */ /* 0x000fc4000bf86340 */
[----:B------:R-:W-:Y:S02]  /*3a50*/  ISETP.GE.AND.EX P1, PT, RZ, UR45, PT, P1 ;  /* 0x0000002dff007c0c */ /* 0x000fe4000bf26310 */
[C---:B------:R-:W-:Y:S02]  /*3a60*/  IADD3 R37, P0, PT, R34.reuse, R37, RZ ;  /* 0x0000002522257210 */ /* 0x040fe40007f1e0ff */
[----:B------:R-:W-:Y:S02]  /*3a70*/  @!P6 F2FP.F16.F32.PACK_AB R22, RZ, R22 ;  /* 0x00000016ff16e23e */ /* 0x000fe400000000ff */
[----:B------:R-:W-:Y:S02]  /*3a80*/  LEA.HI.X.SX32 R35, R34, R35, 0x1, P0 ;  /* 0x0000002322237211 */ /* 0x000fe400000f0eff */
[----:B------:R-:W-:Y:S01]  /*3a90*/  ISETP.GE.U32.AND P0, PT, R37, UR46, PT ;  /* 0x0000002e25007c0c */ /* 0x000fe2000bf06070 */
[----:B------:R0:W-:Y:S01]  /*3aa0*/  @!P6 STG.E.U16 desc[UR6][R4.64+0x400], R22 ;  /* 0x000400160400e986 */ /* 0x0001e2000c101506 */
[----:B------:R-:W-:-:S02]  /*3ab0*/  @!P3 R2UR UR4, R30 ;  /* 0x000000001e04b2ca */ /* 0x000fc400000e0000 */
[C---:B------:R-:W-:Y:S02]  /*3ac0*/  @!P3 R2UR UR5, R31.reuse ;  /* 0x000000001f05b2ca */ /* 0x040fe400000e0000 */
[C---:B------:R-:W-:Y:S02]  /*3ad0*/  @!P2 R2UR UR6, R30.reuse ;  /* 0x000000001e06a2ca */ /* 0x040fe400000e0000 */
[C---:B------:R-:W-:Y:S02]  /*3ae0*/  @!P2 R2UR UR7, R31.reuse ;  /* 0x000000001f07a2ca */ /* 0x040fe400000e0000 */
[C---:B------:R-:W-:Y:S02]  /*3af0*/  @!P5 R2UR UR8, R30.reuse ;  /* 0x000000001e08d2ca */ /* 0x040fe400000e0000 */
[----:B------:R-:W-:Y:S02]  /*3b00*/  @!P5 R2UR UR9, R31 ;  /* 0x000000001f09d2ca */ /* 0x000fe400000e0000 */
[----:B------:R-:W-:-:S02]  /*3b10*/  @!P4 R2UR UR10, R30 ;  /* 0x000000001e0ac2ca */ /* 0x000fc400000e0000 */
[C---:B------:R-:W-:Y:S02]  /*3b20*/  @!P4 R2UR UR11, R31.reuse ;  /* 0x000000001f0bc2ca */ /* 0x040fe400000e0000 */
[----:B------:R-:W-:Y:S02]  /*3b30*/  @!P1 R2UR UR12, R30 ;  /* 0x000000001e0c92ca */ /* 0x000fe400000e0000 */
[----:B------:R-:W-:Y:S02]  /*3b40*/  @!P1 R2UR UR13, R31 ;  /* 0x000000001f0d92ca */ /* 0x000fe400000e0000 */
[----:B------:R-:W-:Y:S02]  /*3b50*/  ISETP.GE.AND.EX P0, PT, R35, UR47, PT, P0 ;  /* 0x0000002f23007c0c */ /* 0x000fe4000bf06300 */
[----:B------:R-:W-:Y:S02]  /*3b60*/  @!P3 F2FP.F16.F32.PACK_AB R21, RZ, R21 ;  /* 0x00000015ff15b23e */ /* 0x000fe400000000ff */
[----:B------:R-:W-:-:S02]  /*3b70*/  @!P2 F2FP.F16.F32.PACK_AB R20, RZ, R20 ;  /* 0x00000014ff14a23e */ /* 0x000fc400000000ff */
        /* <DEDUP_REMOVED lines=10> */
.L_x_1651:
[----:B------:R-:W-:Y:S05]  /*3c20*/  EXIT ;  /* 0x000000000000794d */ /* 0x000fea0003800000 */
.L_x_1652:
[----:B------:R-:W-:Y:S01]  /*3c30*/  BSSY B1, `(.L_x_1698) ;  /* 0x0000007000017945 */ /* 0x000fe20003800000 */
[----:B------:R-:W-:Y:S02]  /*3c40*/  MOV R12, 0x10 ;  /* 0x00000010000c7802 */ /* 0x000fe40000000f00 */
[----:B------:R-:W-:Y:S02]  /*3c50*/  MOV R11, 0x1f ;  /* 0x0000001f000b7802 */ /* 0x000fe40000000f00 */
[----:B------:R-:W-:-:S07]  /*3c60*/  MOV R15, 0xffffffff ;  /* 0xffffffff000f7802 */ /* 0x000fce0000000f00 */
[----:B------:R-:W-:Y:S05]  /*3c70*/  WARPSYNC.COLLECTIVE R15, `(.L_x_1699) ;  /* 0x000000000f087348 */ /* 0x000fea0003c00000 */
[----:B------:R0:W1:Y:S02]  /*3c80*/  SHFL.BFLY P6, R14, R13, R12, R11 ;  /* 0x0c00000c0d0e7389 */ /* 0x00006400000c000b */
[----:B01----:R-:W-:Y:S05]  /*3c90*/  ENDCOLLECTIVE ;  /* 0x000000000000791b */ /* 0x003fea0003800000 */
.L_x_1699:
[----:B------:R-:W-:Y:S05]  /*3ca0*/  BSYNC B1 ;  /* 0x0000000000017941 */ /* 0x000fea0003800000 */
.L_x_1698:
        /* <DEDUP_REMOVED lines=9> */
.L_x_1700:
[----:B------:R-:W-:Y:S01]  /*3d40*/  HFMA2 R12, -RZ, RZ, 0, 2.384185791015625e-07 ;  /* 0x00000004ff0c7431 */ /* 0x000fe200000001ff */
[----:B------:R-:W-:-:S04]  /*3d50*/  FMNMX R0, R13, R14, !PT ;  /* 0x0000000e0d007209 */ /* 0x000fc80007800000 */
[----:B------:R-:W-:-:S07]  /*3d60*/  MOV R13, R0 ;  /* 0x00000000000d7202 */ /* 0x000fce0000000f00 */
[----:B------:R-:W-:Y:S05]  /*3d70*/  WARPSYNC.COLLECTIVE R15, `(.L_x_1701) ;  /* 0x000000000f087348 */ /* 0x000fea0003c00000 */
[----:B------:R0:W1:Y:S02]  /*3d80*/  SHFL.BFLY P6, R14, R13, R12, R11 ;  /* 0x0c00000c0d0e7389 */ /* 0x00006400000c000b */
[----:B01----:R-:W-:Y:S05]  /*3d90*/  ENDCOLLECTIVE ;  /* 0x000000000000791b */ /* 0x003fea0003800000 */
.L_x_1701:
[----:B------:R-:W-:Y:S01]  /*3da0*/  HFMA2 R12, -RZ, RZ, 0, 1.1920928955078125e-07 ;  /* 0x00000002ff0c7431 */ /* 0x000fe200000001ff */
[----:B------:R-:W-:-:S04]  /*3db0*/  FMNMX R2, R0, R14, !PT ;  /* 0x0000000e00027209 */ /* 0x000fc80007800000 */
[----:B------:R-:W-:-:S07]  /*3dc0*/  MOV R13, R2 ;  /* 0x00000002000d7202 */ /* 0x000fce0000000f00 */
[----:B------:R-:W-:Y:S05]  /*3dd0*/  WARPSYNC.COLLECTIVE R15, `(.L_x_1702) ;  /* 0x000000000f087348 */ /* 0x000fea0003c00000 */
[----:B------:R0:W1:Y:S02]  /*3de0*/  SHFL.BFLY P6, R14, R13, R12, R11 ;  /* 0x0c00000c0d0e7389 */ /* 0x00006400000c000b */
[----:B01----:R-:W-:Y:S05]  /*3df0*/  ENDCOLLECTIVE ;  /* 0x000000000000791b */ /* 0x003fea0003800000 */
.L_x_1702:
[----:B------:R-:W-:Y:S01]  /*3e00*/  HFMA2 R12, -RZ, RZ, 0, 5.9604644775390625e-08 ;  /* 0x00000001ff0c7431 */ /* 0x000fe200000001ff */
[----:B------:R-:W-:-:S04]  /*3e10*/  FMNMX R3, R2, R14, !PT ;  /* 0x0000000e02037209 */ /* 0x000fc80007800000 */
[----:B------:R-:W-:-:S07]  /*3e20*/  MOV R13, R3 ;  /* 0x00000003000d7202 */ /* 0x000fce0000000f00 */
[----:B------:R-:W-:Y:S05]  /*3e30*/  WARPSYNC.COLLECTIVE R15, `(.L_x_1703) ;  /* 0x000000000f087348 */ /* 0x000fea0003c00000 */
[----:B------:R0:W1:Y:S02]  /*3e40*/  SHFL.BFLY P6, R14, R13, R12, R11 ;  /* 0x0c00000c0d0e7389 */ /* 0x00006400000c000b */
[----:B01----:R-:W-:Y:S05]  /*3e50*/  ENDCOLLECTIVE ;  /* 0x000000000000791b */ /* 0x003fea0003800000 */
.L_x_1703:
        /* <DEDUP_REMOVED lines=39> */
[----:B------:R-:W-:Y:S01]  /*40d0*/  FFMA R17, R2, 1.925963033500011079e-08, R17 ;  /* 0x32a5706002117823 */ /* 0x000fe20000000011 */
[----:B------:R-:W-:-:S04]  /*40e0*/  FFMA.SAT R2, R9, R27, 0.5 ;  /* 0x3f00000009027423 */ /* 0x000fc8000000201b */
[----:B------:R-:W-:Y:S01]  /*40f0*/  FFMA.RM R2, R2, R29, 12582913 ;  /* 0x4b40000102027423 */ /* 0x000fe2000000401d */
[----:B0-----:R-:W-:Y:S01]  /*4100*/  FMUL R3, R3, R16 ;  /* 0x0000001003037220 */ /* 0x001fe20000400000 */
[----:B------:R-:W-:Y:S01]  /*4110*/  FFMA.SAT R16, R4, R27, 0.5 ;  /* 0x3f00000004107423 */ /* 0x000fe2000000201b */
[----:B------:R-:W0:Y:S01]  /*4120*/  MUFU.EX2 R17, R17 ;  /* 0x0000001100117308 */ /* 0x000e220000000800 */
[C---:B------:R-:W-:Y:S01]  /*4130*/  FADD R10, R2.reuse, -12583039 ;  /* 0xcb40007f020a7421 */ /* 0x040fe20000000000 */
[----:B------:R-:W-:Y:S02]  /*4140*/  IMAD.SHL.U32 R2, R2, 0x800000, RZ ;  /* 0x0080000002027824 */ /* 0x000fe400078e00ff */
[----:B------:R-:W-:Y:S01]  /*4150*/  FFMA.RM R16, R16, R29, 12582913 ;  /* 0x4b40000110107423 */ /* 0x000fe2000000401d */
        /* <DEDUP_REMOVED lines=122> */
[----:B------:R-:W-:Y:S01]  /*4900*/  FFMA.SAT R24, R12, R27, 0.5 ;  /* 0x3f0000000c187423 */ /* 0x000fe2000000201b */
[----:B------:R-:W-:Y:S03]  /*4910*/  MUFU.EX2 R28, R28 ;  /* 0x0000001c001c7308 */ /* 0x000fe60000000800 */
[----:B------:R-:W-:-:S04]  /*4920*/  FFMA.RM R24, R24, R29, 12582913 ;  /* 0x4b40000118187423 */ /* 0x000fc8000000401d */
[C---:B------:R-:W-:Y:S01]  /*4930*/  FADD R25, R24.reuse, -12583039 ;  /* 0xcb40007f18197421 */ /* 0x040fe20000000000 */
[----:B------:R-:W0:Y:S01]  /*4940*/  MUFU.EX2 R11, R11 ;  /* 0x0000000b000b7308 */ /* 0x000e220000000800 */
[----:B------:R-:W-:Y:S02]  /*4950*/  SHF.L.U32 R24, R24, 0x17, RZ ;  /* 0x0000001718187819 */ /* 0x000fe400000006ff */
        /* <DEDUP_REMOVED lines=8> */
[----:B------:R-:W-:Y:S01]  /*49e0*/  SHF.L.U32 R25, R26, 0x17, RZ ;  /* 0x000000171a197819 */ /* 0x000fe200000006ff */
[----:B------:R-:W-:Y:S01]  /*49f0*/  FFMA.SAT R26, R15, R27, 0.5 ;  /* 0x3f0000000f1a7423 */ /* 0x000fe2000000201b */
[----:B------:R-:W-:Y:S01]  /*4a00*/  FFMA R11, R14, 1.4426950216293334961, -R11 ;  /* 0x3fb8aa3b0e0b7823 */ /* 0x000fe2000000080b */
[----:B------:R-:W-:Y:S02]  /*4a10*/  SHF.L.U32 R12, R12, 0x17, RZ ;  /* 0x000000170c0c7819 */ /* 0x000fe400000006ff */
[----:B------:R-:W-:Y:S01]  /*4a20*/  FFMA.RM R29, R26, R29, 12582913 ;  /* 0x4b4000011a1d7423 */ /* 0x000fe2000000401d */
[----:B------:R-:W-:Y:S01]  /*4a30*/  FFMA R14, R14, 1.925963033500011079e-08, R11 ;  /* 0x32a570600e0e7823 */ /* 0x000fe2000000000b */
[----:B------:R-:W-:-:S03]  /*4a40*/  FMUL R25, R25, R28 ;  /* 0x0000001c19197220 */ /* 0x000fc60000400000 */
[----:B------:R-:W0:Y:S01]  /*4a50*/  MUFU.EX2 R11, R14 ;  /* 0x0000000e000b7308 */ /* 0x000e220000000800 */
[C---:B------:R-:W-:Y:S01]  /*4a60*/  SHF.L.U32 R27, R29.reuse, 0x17, RZ ;  /* 0x000000171d1b7819 */ /* 0x040fe200000006ff */
[----:B0-----:R-:W-:Y:S01]  /*4a70*/  FMUL R26, R12, R11 ;  /* 0x0000000b0c1a7220 */ /* 0x001fe20000400000 */
[----:B------:R-:W-:Y:S01]  /*4a80*/  FADD R12, R29, -12583039 ;  /* 0xcb40007f1d0c7421 */ /* 0x000fe20000000000 */
[----:B------:R-:W-:-:S03]  /*4a90*/  FADD R11, RZ, R3 ;  /* 0x00000003ff0b7221 */ /* 0x000fc60000000000 */
[----:B------:R-:W-:Y:S01]  /*4aa0*/  FFMA R12, R15, 1.4426950216293334961, -R12 ;  /* 0x3fb8aa3b0f0c7823 */ /* 0x000fe2000000080c */
[----:B------:R-:W-:-:S03]  /*4ab0*/  FADD R11, R11, R0 ;  /* 0x000000000b0b7221 */ /* 0x000fc60000000000 */
[----:B------:R-:W-:Y:S01]  /*4ac0*/  FFMA R15, R15, 1.925963033500011079e-08, R12 ;  /* 0x32a570600f0f7823 */ /* 0x000fe2000000000c */
[----:B------:R-:W-:-:S03]  /*4ad0*/  FADD R11, R11, R2 ;  /* 0x000000020b0b7221 */ /* 0x000fc60000000000 */
[----:B------:R0:W1:Y:S02]  /*4ae0*/  MUFU.EX2 R12, R15 ;  /* 0x0000000f000c7308 */ /* 0x0000640000000800 */
[----:B0-----:R-:W-:Y:S01]  /*4af0*/  MOV R15, 0xffffffff ;  /* 0xffffffff000f7802 */ /* 0x001fe20000000f00 */
[----:B-1----:R-:W-:Y:S01]  /*4b00*/  FMUL R27, R27, R12 ;  /* 0x0000000c1b1b7220 */ /* 0x002fe20000400000 */
        /* <DEDUP_REMOVED lines=24> */
.L_x_1704:
[----:B------:R-:W-:Y:S02]  /*4c90*/  HFMA2 R12, -RZ, RZ, 0, 4.76837158203125e-07 ;  /* 0x00000008ff0c7431 */ /* 0x000fe400000001ff */
[----:B------:R-:W-:-:S05]  /*4ca0*/  FADD R28, R13, R14 ;  /* 0x0000000e0d1c7221 */ /* 0x000fca0000000000 */
[----:B------:R-:W-:-:S07]  /*4cb0*/  MOV R13, R28 ;  /* 0x0000001c000d7202 */ /* 0x000fce0000000f00 */
[----:B------:R-:W-:Y:S05]  /*4cc0*/  WARPSYNC.COLLECTIVE R15, `(.L_x_1705) ;  /* 0x000000000f087348 */ /* 0x000fea0003c00000 */
[----:B------:R0:W1:Y:S02]  /*4cd0*/  SHFL.BFLY P6, R14, R13, R12, R11 ;  /* 0x0c00000c0d0e7389 */ /* 0x00006400000c000b */
[----:B01----:R-:W-:Y:S05]  /*4ce0*/  ENDCOLLECTIVE ;  /* 0x000000000000791b */ /* 0x003fea0003800000 */
.L_x_1705:
[----:B------:R-:W-:Y:S02]  /*4cf0*/  HFMA2 R12, -RZ, RZ, 0, 2.384185791015625e-07 ;  /* 0x00000004ff0c7431 */ /* 0x000fe400000001ff */
[----:B------:R-:W-:-:S05]  /*4d00*/  FADD R29, R28, R14 ;  /* 0x0000000e1c1d7221 */ /* 0x000fca0000000000 */
[----:B------:R-:W-:-:S07]  /*4d10*/  MOV R13, R29 ;  /* 0x0000001d000d7202 */ /* 0x000fce0000000f00 */
[----:B------:R-:W-:Y:S05]  /*4d20*/  WARPSYNC.COLLECTIVE R15, `(.L_x_1706) ;  /* 0x000000000f087348 */ /* 0x000fea0003c00000 */
[----:B------:R0:W1:Y:S02]  /*4d30*/  SHFL.BFLY P6, R14, R13, R12, R11 ;  /* 0x0c00000c0d0e7389 */ /* 0x00006400000c000b */
[----:B01----:R-:W-:Y:S05]  /*4d40*/  ENDCOLLECTIVE ;  /* 0x000000000000791b */ /* 0x003fea0003800000 */
.L_x_1706:
[----:B------:R-:W-:Y:S02]  /*4d50*/  HFMA2 R12, -RZ, RZ, 0, 1.1920928955078125e-07 ;  /* 0x00000002ff0c7431 */ /* 0x000fe400000001ff */
[----:B------:R-:W-:-:S05]  /*4d60*/  FADD R32, R29, R14 ;  /* 0x0000000e1d207221 */ /* 0x000fca0000000000 */
[----:B------:R-:W-:-:S07]  /*4d70*/  MOV R13, R32 ;  /* 0x00000020000d7202 */ /* 0x000fce0000000f00 */
[----:B------:R-:W-:Y:S05]  /*4d80*/  WARPSYNC.COLLECTIVE R15, `(.L_x_1707) ;  /* 0x000000000f087348 */ /* 0x000fea0003c00000 */
[----:B------:R0:W1:Y:S02]  /*4d90*/  SHFL.BFLY P6, R14, R13, R12, R11 ;  /* 0x0c00000c0d0e7389 */ /* 0x00006400000c000b */
[----:B01----:R-:W-:Y:S05]  /*4da0*/  ENDCOLLECTIVE ;  /* 0x000000000000791b */ /* 0x003fea0003800000 */
.L_x_1707:
[----:B------:R-:W-:Y:S02]  /*4db0*/  HFMA2 R12, -RZ, RZ, 0, 5.9604644775390625e-08 ;  /* 0x00000001ff0c7431 */ /* 0x000fe400000001ff */
[----:B------:R-:W-:-:S05]  /*4dc0*/  FADD R33, R32, R14 ;  /* 0x0000000e20217221 */ /* 0x000fca0000000000 */
[----:B------:R-:W-:-:S07]  /*4dd0*/  MOV R13, R33 ;  /* 0x00000021000d7202 */ /* 0x000fce0000000f00 */
[----:B------:R-:W-:Y:S05]  /*4de0*/  WARPSYNC.COLLECTIVE R15, `(.L_x_1708) ;  /* 0x000000000f087348 */ /* 0x000fea0003c00000 */
[----:B------:R0:W1:Y:S02]  /*4df0*/  SHFL.BFLY P6, R14, R13, R12, R11 ;  /* 0x0c00000c0d0e7389 */ /* 0x00006400000c000b */
[----:B01----:R-:W-:Y:S05]  /*4e00*/  ENDCOLLECTIVE ;  /* 0x000000000000791b */ /* 0x003fea0003800000 */
.L_x_1708:
[----:B------:R-:W-:Y:S05]  /*4e10*/  BRA `(.L_x_1709) ;  /* 0xffffffd000187947 */ /* 0x000fea000383ffff */
        .weak           $__internal_20_$__cuda_sm3x_div_rn_noftz_f32_slowpath
        .type           $__internal_20_$__cuda_sm3x_div_rn_noftz_f32_slowpath,@function
        .size           $__internal_20_$__cuda_sm3x_div_rn_noftz_f32_slowpath,(.L_x_15337 - $__internal_20_$__cuda_sm3x_div_rn_noftz_f32_slowpath)
$__internal_20_$__cuda_sm3x_div_rn_noftz_f32_slowpath:
        /* <DEDUP_REMOVED lines=34> */
.L_x_1711:
        /* <DEDUP_REMOVED lines=51> */
.L_x_1718:
[----:B------:R-:W-:-:S04]  /*5370*/  LOP3.LUT R3, R3, 0x80000000, RZ, 0xc0, !PT ;  /* 0x8000000003037812 */ /* 0x000fc800078ec0ff */
[----:B------:R-:W-:Y:S01]  /*5380*/  LOP3.LUT R3, R3, 0x7f800000, RZ, 0xfc, !PT ;  /* 0x7f80000003037812 */ /* 0x000fe200078efcff */
[----:B------:R-:W-:Y:S06]  /*5390*/  BRA `(.L_x_1719) ;  /* 0x0000000000047947 */ /* 0x000fec0003800000 */
.L_x_1717:
[----:B------:R-:W-:-:S07]  /*53a0*/  LEA R3, R13, R3, 0x17 ;  /* 0x000000030d037211 */ /* 0x000fce00078eb8ff */
.L_x_1719:
[----:B------:R-:W-:Y:S05]  /*53b0*/  BSYNC.RECONVERGENT B2 ;  /* 0x0000000000027941 */ /* 0x000fea0003800200 */
.L_x_1716:
[----:B------:R-:W-:Y:S05]  /*53c0*/  BRA `(.L_x_1720) ;  /* 0x0000000000207947 */ /* 0x000fea0003800000 */
.L_x_1715:
[----:B------:R-:W-:-:S04]  /*53d0*/  LOP3.LUT R3, R12, 0x80000000, R3, 0x48, !PT ;  /* 0x800000000c037812 */ /* 0x000fc800078e4803 */
[----:B------:R-:W-:Y:S01]  /*53e0*/  LOP3.LUT R3, R3, 0x7f800000, RZ, 0xfc, !PT ;  /* 0x7f80000003037812 */ /* 0x000fe200078efcff */
[----:B------:R-:W-:Y:S06]  /*53f0*/  BRA `(.L_x_1720) ;  /* 0x0000000000147947 */ /* 0x000fec0003800000 */
.L_x_1714:
[----:B------:R-:W-:Y:S01]  /*5400*/  LOP3.LUT R3, R12, 0x80000000, R3, 0x48, !PT ;  /* 0x800000000c037812 */ /* 0x000fe200078e4803 */
[----:B------:R-:W-:Y:S06]  /*5410*/  BRA `(.L_x_1720) ;  /* 0x00000000000c7947 */ /* 0x000fec0003800000 */
.L_x_1713:
[----:B------:R-:W0:Y:S01]  /*5420*/  MUFU.RSQ R3, -QNAN ;  /* 0xffc0000000037908 */ /* 0x000e220000001400 */
[----:B------:R-:W-:Y:S05]  /*5430*/  BRA `(.L_x_1720) ;  /* 0x0000000000047947 */ /* 0x000fea0003800000 */
.L_x_1712:
[----:B------:R-:W-:-:S07]  /*5440*/  FADD.FTZ R3, R3, R12 ;  /* 0x0000000c03037221 */ /* 0x000fce0000010000 */
.L_x_1720:
[----:B------:R-:W-:Y:S05]  /*5450*/  BSYNC.RECONVERGENT B1 ;  /* 0x0000000000017941 */ /* 0x000fea0003800200 */
.L_x_1710:
[----:B------:R-:W-:Y:S01]  /*5460*/  HFMA2 R13, -RZ, RZ, 0, 0 ;  /* 0x00000000ff0d7431 */ /* 0x000fe200000001ff */
[----:B------:R-:W-:-:S04]  /*5470*/  MOV R12, R32 ;  /* 0x00000020000c7202 */ /* 0x000fc80000000f00 */
[----:B0-----:R-:W-:Y:S05]  /*5480*/  RET.REL.NODEC R12 `(_ZN7oneflow4cuda7softmax15SoftmaxWarpImplI10SimpleLoadI6__halffE11SimpleStoreIS4_fEfLi1ELi22ELi32ELi1ELb1ELNS1_9AlgorithmE0EEEvT_T0_ll) ;  /* 0xffffffa80cdc7950 */ /* 0x001fea0003c3ffff */
.L_x_1721:
        /* <DEDUP_REMOVED lines=15> */
.L_x_15337:


//--------------------- .text._ZN7oneflow4cuda7softmax15SoftmaxWarpImplI10SimpleLoadI6__halffE11SimpleStoreIS4_fEfLi1ELi22ELi32ELi1ELb0ELNS1_9AlgorithmE0EEEvT_T0_ll --------------------------
	.section	.text._ZN7oneflow4cuda7softmax15SoftmaxWarpImplI10SimpleLoadI6__halffE11SimpleStoreIS4_fEfLi1ELi22ELi32ELi1ELb0ELNS1_9AlgorithmE0EEEvT_T0_ll,"ax",@progbits
	.align	128
        .global         _ZN7oneflow4cuda7softmax15SoftmaxWarpImplI10SimpleLoadI6__halffE11SimpleStoreIS4_fEfLi1ELi22ELi32ELi1ELb0ELNS1_9AlgorithmE0EEEvT_T0_ll
        .type           _ZN7oneflow4cuda7softmax15SoftmaxWarpImplI10SimpleLoadI6__halffE11SimpleStoreIS4_fEfLi1ELi22ELi32ELi1ELb0ELNS1_9AlgorithmE0EEEvT_T0_ll,@function
        .size           _ZN7oneflow4cuda7softmax15SoftmaxWarpImplI10SimpleLoadI6__halffE11SimpleStoreIS4_fEfLi1ELi22ELi32ELi1ELb0ELNS1_9AlgorithmE0EEEvT_T0_ll,(.L_x_15338 - _ZN7oneflow4cuda7softmax15SoftmaxWarpImplI10SimpleLoadI6__halffE11SimpleStoreIS4_fEfLi1ELi22ELi32ELi1ELb0ELNS1_9AlgorithmE0EEEvT_T0_ll)
        .other          _ZN7oneflow4cuda7softmax15SoftmaxWarpImplI10SimpleLoadI6__halffE11SimpleStoreIS4_fEfLi1ELi22ELi32ELi1ELb0ELNS1_9AlgorithmE0EEEvT_T0_ll,@"STO_CUDA_ENTRY STV_DEFAULT"
_ZN7oneflow4cuda7softmax15SoftmaxWarpImplI10SimpleLoadI6__halffE11SimpleStoreIS4_fEfLi1ELi22ELi32ELi1ELb0ELNS1_9AlgorithmE0EEEvT_T0_ll:
.text._ZN7oneflow4cuda7softmax15SoftmaxWarpImplI10SimpleLoadI6__halffE11SimpleStoreIS4_fEfLi1ELi22ELi32ELi1ELb0ELNS1_9AlgorithmE0EEEvT_T0_ll:
        /* <DEDUP_REMOVED lines=24> */
.L_x_1722:
        /* <DEDUP_REMOVED lines=13> */
.L_x_1768:
        /* <DEDUP_REMOVED lines=95> */
[----:B------:R-:W-:Y:S01]  /*0840*/  MOV R10, 0x437c0000 ;  /* 0x437c0000000a7802 */ /* 0x000fe20000000f00 */
[--C-:B------:R-:W-:Y:S01]  /*0850*/  FADD R59, R7, -R14.reuse ;  /* 0x8000000e073b7221 */ /* 0x100fe20000000000 */
[-C--:B------:R-:W-:Y:S01]  /*0860*/  FFMA.SAT R21, R61, R8.reuse, 0.5 ;  /* 0x3f0000003d157423 */ /* 0x080fe20000002008 */
[--C-:B------:R-:W-:Y:S01]  /*0870*/  FADD R49, R19, -R14.reuse ;  /* 0x8000000e13317221 */ /* 0x100fe20000000000 */
[--C-:B------:R-:W-:Y:S01]  /*0880*/  FADD R57, R32, -R14.reuse ;  /* 0x8000000e20397221 */ /* 0x100fe20000000000 */
[----:B------:R-:W-:Y:S01]  /*0890*/  FFMA.SAT R19, R59, R8, 0.5 ;  /* 0x3f0000003b137423 */ /* 0x000fe20000002008 */
[----:B------:R-:W-:Y:S01]  /*08a0*/  FFMA.RM R21, R21, R10, 12582913 ;  /* 0x4b40000115157423 */ /* 0x000fe2000000400a */
[----:B------:R-:W-:Y:S01]  /*08b0*/  FADD R55, R23, -R14 ;  /* 0x8000000e17377221 */ /* 0x000fe20000000000 */
[----:B------:R-:W-:Y:S01]  /*08c0*/  FFMA.SAT R23, R57, R8, 0.5 ;  /* 0x3f00000039177423 */ /* 0x000fe20000002008 */
[-C--:B------:R-:W-:Y:S01]  /*08d0*/  FFMA.RM R19, R19, R10.reuse, 12582913 ;  /* 0x4b40000113137423 */ /* 0x080fe2000000400a */
[C---:B------:R-:W-:Y:S01]  /*08e0*/  FADD R2, R21.reuse, -12583039 ;  /* 0xcb40007f15027421 */ /* 0x040fe20000000000 */
[----:B------:R-:W-:Y:S01]  /*08f0*/  SHF.L.U32 R21, R21, 0x17, RZ ;  /* 0x0000001715157819 */ /* 0x000fe200000006ff */
[----:B------:R-:W-:Y:S01]  /*0900*/  FFMA.RM R23, R23, R10, 12582913 ;  /* 0x4b40000117177423 */ /* 0x000fe2000000400a */
[----:B------:R-:W-:Y:S01]  /*0910*/  FADD R0, R19, -12583039 ;  /* 0xcb40007f13007421 */ /* 0x000fe20000000000 */
[----:B------:R-:W-:Y:S01]  /*0920*/  FFMA R2, R61, 1.4426950216293334961, -R2 ;  /* 0x3fb8aa3b3d027823 */ /* 0x000fe20000000802 */
[--C-:B------:R-:W-:Y:S01]  /*0930*/  FADD R7, R4, -R14.reuse ;  /* 0x8000000e04077221 */ /* 0x100fe20000000000 */
[----:B------:R-:W-:Y:S01]  /*0940*/  FADD R5, R5, -R14 ;  /* 0x8000000e05057221 */ /* 0x000fe20000000000 */
[----:B------:R-:W-:Y:S01]  /*0950*/  FFMA R0, R59, 1.4426950216293334961, -R0 ;  /* 0x3fb8aa3b3b007823 */ /* 0x000fe20000000800 */
[----:B------:R-:W-:Y:S01]  /*0960*/  FFMA R2, R61, 1.925963033500011079e-08, R2 ;  /* 0x32a570603d027823 */ /* 0x000fe20000000002 */
[----:B------:R-:W-:Y:S01]  /*0970*/  FADD R33, R33, -R14 ;  /* 0x8000000e21217221 */ /* 0x000fe20000000000 */
[----:B------:R-:W-:Y:S01]  /*0980*/  FADD R4, R23, -12583039 ;  /* 0xcb40007f17047421 */ /* 0x000fe20000000000 */
[----:B------:R-:W-:Y:S01]  /*0990*/  FFMA R0, R59, 1.925963033500011079e-08, R0 ;  /* 0x32a570603b007823 */ /* 0x000fe20000000000 */
[--C-:B------:R-:W-:Y:S01]  /*09a0*/  FADD R41, R26, -R14.reuse ;  /* 0x8000000e1a297221 */ /* 0x100fe20000000000 */
[----:B------:R-:W-:Y:S01]  /*09b0*/  SHF.L.U32 R19, R19, 0x17, RZ ;  /* 0x0000001713137819 */ /* 0x000fe200000006ff */
[----:B------:R-:W1:Y:S01]  /*09c0*/  MUFU.EX2 R2, R2 ;  /* 0x0000000200027308 */ /* 0x000e620000000800 */
[----:B------:R-:W-:Y:S01]  /*09d0*/  FADD R43, R25, -R14 ;  /* 0x8000000e192b7221 */ /* 0x000fe20000000000 */
[----:B------:R-:W-:Y:S01]  /*09e0*/  FFMA R4, R57, 1.4426950216293334961, -R4 ;  /* 0x3fb8aa3b39047823 */ /* 0x000fe20000000804 */
[----:B------:R-:W-:Y:S01]  /*09f0*/  FFMA.SAT R25, R33, R8, 0.5 ;  /* 0x3f00000021197423 */ /* 0x000fe20000002008 */
[--C-:B------:R-:W-:Y:S01]  /*0a00*/  FADD R3, R27, -R14.reuse ;  /* 0x8000000e1b037221 */ /* 0x100fe20000000000 */
[----:B------:R-:W-:Y:S01]  /*0a10*/  FADD R39, R6, -R14 ;  /* 0x8000000e06277221 */ /* 0x000fe20000000000 */
[----:B------:R-:W-:Y:S01]  /*0a20*/  FFMA R4, R57, 1.925963033500011079e-08, R4 ;  /* 0x32a5706039047823 */ /* 0x000fe20000000004 */
[----:B------:R-:W-:Y:S01]  /*0a30*/  FFMA.RM R6, R25, R10, 12582913 ;  /* 0x4b40000119067423 */ /* 0x000fe2000000400a */
[----:B------:R-:W2:Y:S01]  /*0a40*/  MUFU.EX2 R0, R0 ;  /* 0x0000000000007308 */ /* 0x000ea20000000800 */
[----:B------:R-:W-:Y:S01]  /*0a50*/  SHF.L.U32 R23, R23, 0x17, RZ ;  /* 0x0000001717177819 */ /* 0x000fe200000006ff */
[--C-:B------:R-:W-:Y:S01]  /*0a60*/  FADD R31, R31, -R14.reuse ;  /* 0x8000000e1f1f7221 */ /* 0x100fe20000000000 */
[C---:B------:R-:W-:Y:S01]  /*0a70*/  FADD R12, R6.reuse, -12583039 ;  /* 0xcb40007f060c7421 */ /* 0x040fe20000000000 */
[----:B------:R-:W-:Y:S01]  /*0a80*/  SHF.L.U32 R6, R6, 0x17, RZ ;  /* 0x0000001706067819 */ /* 0x000fe200000006ff */
[--C-:B------:R-:W-:Y:S01]  /*0a90*/  FADD R45, R24, -R14.reuse ;  /* 0x8000000e182d7221 */ /* 0x100fe20000000000 */
[----:B------:R-:W-:Y:S01]  /*0aa0*/  FADD R15, R22, -R14 ;  /* 0x8000000e160f7221 */ /* 0x000fe20000000000 */
[----:B------:R-:W-:Y:S01]  /*0ab0*/  FFMA R12, R33, 1.4426950216293334961, -R12 ;  /* 0x3fb8aa3b210c7823 */ /* 0x000fe2000000080c */
[----:B------:R-:W3:Y:S01]  /*0ac0*/  MUFU.EX2 R4, R4 ;  /* 0x0000000400047308 */ /* 0x000ee20000000800 */
[----:B-1----:R-:W-:Y:S01]  /*0ad0*/  FMUL R26, R21, R2 ;  /* 0x00000002151a7220 */ /* 0x002fe20000400000 */
[----:B------:R-:W-:Y:S01]  /*0ae0*/  FFMA.SAT R21, R5, R8, 0.5 ;  /* 0x3f00000005157423 */ /* 0x000fe20000002008 */
[----:B------:R-:W-:Y:S01]  /*0af0*/  FFMA R12, R33, 1.925963033500011079e-08, R12 ;  /* 0x32a57060210c7823 */ /* 0x000fe2000000000c */
[--C-:B------:R-:W-:Y:S01]  /*0b00*/  FADD R47, R18, -R14.reuse ;  /* 0x8000000e122f7221 */ /* 0x100fe20000000000 */
[--C-:B------:R-:W-:Y:S01]  /*0b10*/  FADD R51, R20, -R14.reuse ;  /* 0x8000000e14337221 */ /* 0x100fe20000000000 */
[----:B------:R-:W-:Y:S01]  /*0b20*/  FFMA.RM R21, R21, R10, 12582913 ;  /* 0x4b40000115157423 */ /* 0x000fe2000000400a */
[--C-:B------:R-:W-:Y:S01]  /*0b30*/  FADD R13, R16, -R14.reuse ;  /* 0x8000000e100d7221 */ /* 0x100fe20000000000 */
[--C-:B------:R-:W-:Y:S01]  /*0b40*/  FADD R17, R17, -R14.reuse ;  /* 0x8000000e11117221 */ /* 0x100fe20000000000 */
[----:B--2---:R-:W-:Y:S01]  /*0b50*/  FMUL R27, R19, R0 ;  /* 0x00000000131b7220 */ /* 0x004fe20000400000 */
[----:B------:R-:W-:Y:S01]  /*0b60*/  FFMA.SAT R19, R7, R8, 0.5 ;  /* 0x3f00000007137423 */ /* 0x000fe20000002008 */
[C---:B------:R-:W-:Y:S01]  /*0b70*/  FADD R2, R21.reuse, -12583039 ;  /* 0xcb40007f15027421 */ /* 0x040fe20000000000 */
[----:B------:R-:W-:Y:S01]  /*0b80*/  SHF.L.U32 R21, R21, 0x17, RZ ;  /* 0x0000001715157819 */ /* 0x000fe200000006ff */
[----:B------:R-:W-:Y:S01]  /*0b90*/  FADD R9, R9, -R14 ;  /* 0x8000000e09097221 */ /* 0x000fe20000000000 */
[----:B------:R-:W-:Y:S01]  /*0ba0*/  FFMA.RM R19, R19, R10, 12582913 ;  /* 0x4b40000113137423 */ /* 0x000fe2000000400a */
[----:B------:R-:W-:Y:S01]  /*0bb0*/  FFMA R2, R5, 1.4426950216293334961, -R2 ;  /* 0x3fb8aa3b05027823 */ /* 0x000fe20000000802 */
[----:B---3--:R-:W-:-:S02]  /*0bc0*/  FMUL R25, R23, R4 ;  /* 0x0000000417197220 */ /* 0x008fc40000400000 */
[----:B------:R-:W-:Y:S01]  /*0bd0*/  FADD R0, R19, -12583039 ;  /* 0xcb40007f13007421 */ /* 0x000fe20000000000 */
[----:B------:R-:W-:Y:S01]  /*0be0*/  FFMA R2, R5, 1.925963033500011079e-08, R2 ;  /* 0x32a5706005027823 */ /* 0x000fe20000000002 */
[----:B------:R-:W-:Y:S01]  /*0bf0*/  FFMA.SAT R5, R39, R8, 0.5 ;  /* 0x3f00000027057423 */ /* 0x000fe20000002008 */
[----:B------:R-:W-:Y:S01]  /*0c00*/  SHF.L.U32 R19, R19, 0x17, RZ ;  /* 0x0000001713137819 */ /* 0x000fe200000006ff */
[----:B------:R-:W-:Y:S02]  /*0c10*/  FFMA R0, R7, 1.4426950216293334961, -R0 ;  /* 0x3fb8aa3b07007823 */ /* 0x000fe40000000800 */
[----:B------:R-:W-:Y:S01]  /*0c20*/  FFMA.RM R5, R5, R10, 12582913 ;  /* 0x4b40000105057423 */ /* 0x000fe2000000400a */
[----:B------:R-:W1:Y:S01]  /*0c30*/  MUFU.EX2 R2, R2 ;  /* 0x0000000200027308 */ /* 0x000e620000000800 */
[----:B------:R-:W-:Y:S02]  /*0c40*/  FFMA R0, R7, 1.925963033500011079e-08, R0 ;  /* 0x32a5706007007823 */ /* 0x000fe40000000000 */
[C---:B------:R-:W-:Y:S01]  /*0c50*/  FADD R4, R5.reuse, -12583039 ;  /* 0xcb40007f05047421 */ /* 0x040fe20000000000 */
[----:B------:R-:W-:-:S03]  /*0c60*/  SHF.L.U32 R5, R5, 0x17, RZ ;  /* 0x0000001705057819 */ /* 0x000fc600000006ff */
[C---:B------:R-:W-:Y:S01]  /*0c70*/  FFMA R4, R39.reuse, 1.4426950216293334961, -R4 ;  /* 0x3fb8aa3b27047823 */ /* 0x040fe20000000804 */
[----:B------:R-:W2:Y:S03]  /*0c80*/  MUFU.EX2 R7, R12 ;  /* 0x0000000c00077308 */ /* 0x000ea60000000800 */
[----:B------:R-:W-:-:S05]  /*0c90*/  FFMA R4, R39, 1.925963033500011079e-08, R4 ;  /* 0x32a5706027047823 */ /* 0x000fca0000000004 */
[----:B------:R-:W3:Y:S01]  /*0ca0*/  MUFU.EX2 R0, R0 ;  /* 0x0000000000007308 */ /* 0x000ee20000000800 */
[----:B-1----:R-:W-:Y:S01]  /*0cb0*/  FMUL R22, R21, R2 ;  /* 0x0000000215167220 */ /* 0x002fe20000400000 */
[----:B------:R-:W-:-:S04]  /*0cc0*/  FFMA.SAT R21, R3, R8, 0.5 ;  /* 0x3f00000003157423 */ /* 0x000fc80000002008 */
[----:B------:R-:W-:Y:S02]  /*0cd0*/  FFMA.RM R2, R21, R10, 12582913 ;  /* 0x4b40000115027423 */ /* 0x000fe4000000400a */
[----:B------:R-:W1:Y:S01]  /*0ce0*/  MUFU.EX2 R4, R4 ;  /* 0x0000000400047308 */ /* 0x000e620000000800 */
[----:B--2---:R-:W-:Y:S01]  /*0cf0*/  FMUL R24, R6, R7 ;  /* 0x0000000706187220 */ /* 0x004fe20000400000 */
[----:B------:R-:W-:Y:S01]  /*0d00*/  FFMA.SAT R7, R31, R8, 0.5 ;  /* 0x3f0000001f077423 */ /* 0x000fe20000002008 */
[C---:B------:R-:W-:Y:S01]  /*0d10*/  FADD R12, R2.reuse, -12583039 ;  /* 0xcb40007f020c7421 */ /* 0x040fe20000000000 */
[----:B------:R-:W-:Y:S02]  /*0d20*/  SHF.L.U32 R2, R2, 0x17, RZ ;  /* 0x0000001702027819 */ /* 0x000fe400000006ff */
[----:B------:R-:W-:Y:S01]  /*0d30*/  FFMA.RM R7, R7, R10, 12582913 ;  /* 0x4b40000107077423 */ /* 0x000fe2000000400a */
[----:B------:R-:W-:Y:S01]  /*0d40*/  FFMA R12, R3, 1.4426950216293334961, -R12 ;  /* 0x3fb8aa3b030c7823 */ /* 0x000fe2000000080c */
[----:B---3--:R-:W-:-:S02]  /*0d50*/  FMUL R23, R19, R0 ;  /* 0x0000000013177220 */ /* 0x008fc40000400000 */
[----:B------:R-:W-:Y:S01]  /*0d60*/  FADD R6, R7, -12583039 ;  /* 0xcb40007f07067421 */ /* 0x000fe20000000000 */
[-C--:B------:R-:W-:Y:S01]  /*0d70*/  FFMA.SAT R19, R41, R8.reuse, 0.5 ;  /* 0x3f00000029137423 */ /* 0x080fe20000002008 */
[----:B------:R-:W-:Y:S01]  /*0d80*/  FFMA R12, R3, 1.925963033500011079e-08, R12 ;  /* 0x32a57060030c7823 */ /* 0x000fe2000000000c */
[----:B------:R-:W-:Y:S01]  /*0d90*/  FFMA.SAT R3, R45, R8, 0.5 ;  /* 0x3f0000002d037423 */ /* 0x000fe20000002008 */
[----:B------:R-:W-:Y:S01]  /*0da0*/  FFMA R6, R31, 1.4426950216293334961, -R6 ;  /* 0x3fb8aa3b1f067823 */ /* 0x000fe20000000806 */
[----:B------:R-:W-:Y:S01]  /*0db0*/  FFMA.RM R19, R19, R10, 12582913 ;  /* 0x4b40000113137423 */ /* 0x000fe2000000400a */
[----:B------:R-:W-:Y:S01]  /*0dc0*/  SHF.L.U32 R7, R7, 0x17, RZ ;  /* 0x0000001707077819 */ /* 0x000fe200000006ff */
[----:B-1----:R-:W-:Y:S01]  /*0dd0*/  FMUL R21, R5, R4 ;  /* 0x0000000405157220 */ /* 0x002fe20000400000 */
[----:B------:R-:W-:Y:S01]  /*0de0*/  FFMA R6, R31, 1.925963033500011079e-08, R6 ;  /* 0x32a570601f067823 */ /* 0x000fe20000000006 */
[----:B------:R-:W-:Y:S01]  /*0df0*/  FADD R0, R19, -12583039 ;  /* 0xcb40007f13007421 */ /* 0x000fe20000000000 */
[----:B------:R-:W-:Y:S01]  /*0e00*/  FFMA.SAT R5, R43, R8, 0.5 ;  /* 0x3f0000002b057423 */ /* 0x000fe20000002008 */
[-C--:B------:R-:W-:Y:S01]  /*0e10*/  FFMA.RM R4, R3, R10.reuse, 12582913 ;  /* 0x4b40000103047423 */ /* 0x080fe2000000400a */
[----:B------:R-:W-:Y:S01]  /*0e20*/  SHF.L.U32 R19, R19, 0x17, RZ ;  /* 0x0000001713137819 */ /* 0x000fe200000006ff */
[----:B------:R-:W-:Y:S01]  /*0e30*/  FFMA R0, R41, 1.4426950216293334961, -R0 ;  /* 0x3fb8aa3b29007823 */ /* 0x000fe20000000800 */
[----:B------:R-:W1:Y:S01]  /*0e40*/  MUFU.EX2 R6, R6 ;  /* 0x0000000600067308 */ /* 0x000e620000000800 */
[----:B------:R-:W-:Y:S01]  /*0e50*/  FFMA.RM R5, R5, R10, 12582913 ;  /* 0x4b40000105057423 */ /* 0x000fe2000000400a */
[----:B------:R-:W-:Y:S01]  /*0e60*/  FFMA.SAT R31, R47, R8, 0.5 ;  /* 0x3f0000002f1f7423 */ /* 0x000fe20000002008 */
[----:B------:R-:W-:-:S02]  /*0e70*/  FFMA R0, R41, 1.925963033500011079e-08, R0 ;  /* 0x32a5706029007823 */ /* 0x000fc40000000000 */
[C---:B------:R-:W-:Y:S01]  /*0e80*/  FADD R14, R5.reuse, -12583039 ;  /* 0xcb40007f050e7421 */ /* 0x040fe20000000000 */
[----:B------:R-:W-:Y:S01]  /*0e90*/  SHF.L.U32 R5, R5, 0x17, RZ ;  /* 0x0000001705057819 */ /* 0x000fe200000006ff */
[----:B------:R-:W-:Y:S01]  /*0ea0*/  FFMA.RM R31, R31, R10, 12582913 ;  /* 0x4b4000011f1f7423 */ /* 0x000fe2000000400a */
[----:B------:R-:W2:Y:S01]  /*0eb0*/  MUFU.EX2 R3, R12 ;  /* 0x0000000c00037308 */ /* 0x000ea20000000800 */
[----:B------:R-:W-:-:S04]  /*0ec0*/  FFMA R14, R43, 1.4426950216293334961, -R14 ;  /* 0x3fb8aa3b2b0e7823 */ /* 0x000fc8000000080e */
[----:B------:R-:W-:-:S03]  /*0ed0*/  FFMA R14, R43, 1.925963033500011079e-08, R14 ;  /* 0x32a570602b0e7823 */ /* 0x000fc6000000000e */
[----:B------:R-:W3:Y:S01]  /*0ee0*/  MUFU.EX2 R0, R0 ;  /* 0x0000000000007308 */ /* 0x000ee20000000800 */
[----:B-1----:R-:W-:Y:S01]  /*0ef0*/  FMUL R20, R7, R6 ;  /* 0x0000000607147220 */ /* 0x002fe20000400000 */
[C---:B------:R-:W-:Y:S01]  /*0f00*/  FADD R6, R4.reuse, -12583039 ;  /* 0xcb40007f04067421 */ /* 0x040fe20000000000 */
[----:B------:R-:W-:-:S03]  /*0f10*/  SHF.L.U32 R4, R4, 0x17, RZ ;  /* 0x0000001704047819 */ /* 0x000fc600000006ff */
[----:B------:R-:W-:Y:S02]  /*0f20*/  FFMA R6, R45, 1.4426950216293334961, -R6 ;  /* 0x3fb8aa3b2d067823 */ /* 0x000fe40000000806 */
[----:B------:R-:W1:Y:S01]  /*0f30*/  MUFU.EX2 R14, R14 ;  /* 0x0000000e000e7308 */ /* 0x000e620000000800 */
[----:B--2---:R-:W-:Y:S01]  /*0f40*/  FMUL R18, R2, R3 ;  /* 0x0000000302127220 */ /* 0x004fe20000400000 */
[----:B------:R-:W-:Y:S01]  /*0f50*/  FFMA.SAT R3, R49, R8, 0.5 ;  /* 0x3f00000031037423 */ /* 0x000fe20000002008 */
[----:B------:R-:W-:Y:S01]  /*0f60*/  FFMA R6, R45, 1.925963033500011079e-08, R6 ;  /* 0x32a570602d067823 */ /* 0x000fe20000000006 */
[----:B------:R-:W-:Y:S02]  /*0f70*/  FADD R2, R31, -12583039 ;  /* 0xcb40007f1f027421 */ /* 0x000fe40000000000 */
[----:B------:R-:W-:Y:S02]  /*0f80*/  FFMA.RM R3, R3, R10, 12582913 ;  /* 0x4b40000103037423 */ /* 0x000fe4000000400a */
[----:B------:R1:W2:Y:S01]  /*0f90*/  MUFU.EX2 R7, R6 ;  /* 0x0000000600077308 */ /* 0x0002a20000000800 */
[----:B---3--:R-:W-:Y:S01]  /*0fa0*/  FMUL R19, R19, R0 ;  /* 0x0000000013137220 */ /* 0x008fe20000400000 */
[C---:B------:R-:W-:Y:S01]  /*0fb0*/  FADD R0, R3.reuse, -12583039 ;  /* 0xcb40007f03007421 */ /* 0x040fe20000000000 */
[----:B------:R-:W-:Y:S01]  /*0fc0*/  SHF.L.U32 R3, R3, 0x17, RZ ;  /* 0x0000001703037819 */ /* 0x000fe200000006ff */
[----:B------:R-:W-:-:S02]  /*0fd0*/  FFMA R2, R47, 1.4426950216293334961, -R2 ;  /* 0x3fb8aa3b2f027823 */ /* 0x000fc40000000802 */
[----:B------:R-:W-:Y:S02]  /*0fe0*/  FFMA R0, R49, 1.4426950216293334961, -R0 ;  /* 0x3fb8aa3b31007823 */ /* 0x000fe40000000800 */
[----:B------:R-:W-:Y:S01]  /*0ff0*/  FFMA R2, R47, 1.925963033500011079e-08, R2 ;  /* 0x32a570602f027823 */ /* 0x000fe20000000002 */
[----:B-1----:R-:W-:Y:S01]  /*1000*/  FMUL R6, R5, R14 ;  /* 0x0000000e05067220 */ /* 0x002fe20000400000 */
[----:B------:R-:W-:Y:S01]  /*1010*/  FFMA R0, R49, 1.925963033500011079e-08, R0 ;  /* 0x32a5706031007823 */ /* 0x000fe20000000000 */
[----:B------:R-:W-:Y:S01]  /*1020*/  FFMA.SAT R5, R53, R8, 0.5 ;  /* 0x3f00000035057423 */ /* 0x000fe20000002008 */
[----:B------:R-:W1:Y:S03]  /*1030*/  MUFU.EX2 R33, R2 ;  /* 0x0000000200217308 */ /* 0x000e660000000800 */
[----:B------:R-:W-:Y:S01]  /*1040*/  FFMA.RM R12, R5, R10, 12582913 ;  /* 0x4b400001050c7423 */ /* 0x000fe2000000400a */
[----:B------:R-:W-:Y:S01]  /*1050*/  FFMA.SAT R5, R51, R8, 0.5 ;  /* 0x3f00000033057423 */ /* 0x000fe20000002008 */
[----:B--2---:R-:W-:-:S02]  /*1060*/  FMUL R7, R4, R7 ;  /* 0x0000000704077220 */ /* 0x004fc40000400000 */
[----:B------:R-:W-:Y:S01]  /*1070*/  FADD R4, R12, -12583039 ;  /* 0xcb40007f0c047421 */ /* 0x000fe20000000000 */
[----:B------:R-:W2:Y:S01]  /*1080*/  MUFU.EX2 R0, R0 ;  /* 0x0000000000007308 */ /* 0x000ea20000000800 */
[----:B------:R-:W-:Y:S02]  /*1090*/  FFMA.RM R14, R5, R10, 12582913 ;  /* 0x4b400001050e7423 */ /* 0x000fe4000000400a */
[C---:B------:R-:W-:Y:S02]  /*10a0*/  FFMA R4, R53.reuse, 1.4426950216293334961, -R4 ;  /* 0x3fb8aa3b35047823 */ /* 0x040fe40000000804 */
[----:B------:R-:W-:Y:S02]  /*10b0*/  FADD R16, R14, -12583039 ;  /* 0xcb40007f0e107421 */ /* 0x000fe40000000000 */
[----:B------:R-:W-:Y:S01]  /*10c0*/  FFMA R53, R53, 1.925963033500011079e-08, R4 ;  /* 0x32a5706035357823 */ /* 0x000fe20000000004 */
[----:B------:R-:W-:Y:S01]  /*10d0*/  SHF.L.U32 R4, R31, 0x17, RZ ;  /* 0x000000171f047819 */ /* 0x000fe200000006ff */
[----:B------:R-:W-:Y:S01]  /*10e0*/  FFMA.SAT R31, R15, R8, 0.5 ;  /* 0x3f0000000f1f7423 */ /* 0x000fe20000002008 */
[----:B------:R-:W-:-:S03]  /*10f0*/  FFMA R16, R51, 1.4426950216293334961, -R16 ;  /* 0x3fb8aa3b33107823 */ /* 0x000fc60000000810 */
[----:B-1----:R-:W-:Y:S01]  /*1100*/  FMUL R4, R4, R33 ;  /* 0x0000002104047220 */ /* 0x002fe20000400000 */
[----:B------:R-:W-:Y:S01]  /*1110*/  FFMA R51, R51, 1.925963033500011079e-08, R16 ;  /* 0x32a5706033337823 */ /* 0x000fe20000000010 */
[----:B--2---:R-:W-:Y:S01]  /*1120*/  FMUL R5, R3, R0 ;  /* 0x0000000003057220 */ /* 0x004fe20000400000 */
[----:B------:R-:W-:Y:S01]  /*1130*/  FFMA.SAT R3, R55, R8, 0.5 ;  /* 0x3f00000037037423 */ /* 0x000fe20000002008 */
[----:B------:R-:W1:Y:S03]  /*1140*/  MUFU.EX2 R0, R53 ;  /* 0x0000003500007308 */ /* 0x000e660000000800 */
[-C--:B------:R-:W-:Y:S01]  /*1150*/  FFMA.RM R30, R3, R10.reuse, 12582913 ;  /* 0x4b400001031e7423 */ /* 0x080fe2000000400a */
[----:B------:R-:W-:Y:S01]  /*1160*/  SHF.L.U32 R3, R12, 0x17, RZ ;  /* 0x000000170c037819 */ /* 0x000fe200000006ff */
[----:B------:R-:W-:Y:S02]  /*1170*/  FFMA.RM R12, R31, R10, 12582913 ;  /* 0x4b4000011f0c7423 */ /* 0x000fe4000000400a */
[----:B------:R-:W-:Y:S01]  /*1180*/  FADD R2, R30, -12583039 ;  /* 0xcb40007f1e027421 */ /* 0x000fe20000000000 */
[----:B------:R-:W2:Y:S03]  /*1190*/  MUFU.EX2 R51, R51 ;  /* 0x0000003300337308 */ /* 0x000ea60000000800 */
[----:B------:R-:W-:-:S04]  /*11a0*/  FFMA R2, R55, 1.4426950216293334961, -R2 ;  /* 0x3fb8aa3b37027823 */ /* 0x000fc80000000802 */
[----:B------:R-:W-:Y:S01]  /*11b0*/  FFMA R55, R55, 1.925963033500011079e-08, R2 ;  /* 0x32a5706037377823 */ /* 0x000fe20000000002 */
[----:B------:R-:W-:Y:S01]  /*11c0*/  SHF.L.U32 R2, R14, 0x17, RZ ;  /* 0x000000170e027819 */ /* 0x000fe200000006ff */
[----:B-1----:R-:W-:Y:S01]  /*11d0*/  FMUL R3, R3, R0 ;  /* 0x0000000003037220 */ /* 0x002fe20000400000 */
[C---:B------:R-:W-:Y:S01]  /*11e0*/  FADD R0, R12.reuse, -12583039 ;  /* 0xcb40007f0c007421 */ /* 0x040fe20000000000 */
[----:B------:R-:W-:Y:S02]  /*11f0*/  SHF.L.U32 R12, R12, 0x17, RZ ;  /* 0x000000170c0c7819 */ /* 0x000fe400000006ff */
[----:B------:R-:W1:Y:S01]  /*1200*/  MUFU.EX2 R55, R55 ;  /* 0x0000003700377308 */ /* 0x000e620000000800 */
[----:B------:R-:W-:Y:S01]  /*1210*/  FFMA R0, R15, 1.4426950216293334961, -R0 ;  /* 0x3fb8aa3b0f007823 */ /* 0x000fe20000000800 */
[----:B--2---:R-:W-:-:S03]  /*1220*/  FMUL R2, R2, R51 ;  /* 0x0000003302027220 */ /* 0x004fc60000400000 */
[----:B------:R-:W-:Y:S01]  /*1230*/  FFMA R16, R15, 1.925963033500011079e-08, R0 ;  /* 0x32a570600f107823 */ /* 0x000fe20000000000 */
[----:B------:R-:W-:-:S04]  /*1240*/  FFMA.SAT R15, R13, R8, 0.5 ;  /* 0x3f0000000d0f7423 */ /* 0x000fc80000002008 */
[----:B------:R-:W-:Y:S01]  /*1250*/  FFMA.RM R14, R15, R10, 12582913 ;  /* 0x4b4000010f0e7423 */ /* 0x000fe2000000400a */
[----:B------:R-:W-:-:S03]  /*1260*/  FFMA.SAT R15, R11, R8, 0.5 ;  /* 0x3f0000000b0f7423 */ /* 0x000fc60000002008 */
[C---:B------:R-:W-:Y:S01]  /*1270*/  FADD R0, R14.reuse, -12583039 ;  /* 0xcb40007f0e007421 */ /* 0x040fe20000000000 */
[----:B------:R-:W-:Y:S01]  /*1280*/  FFMA.RM R15, R15, R10, 12582913 ;  /* 0x4b4000010f0f7423 */ /* 0x000fe2000000400a */
[----:B------:R-:W-:Y:S02]  /*1290*/  SHF.L.U32 R14, R14, 0x17, RZ ;  /* 0x000000170e0e7819 */ /* 0x000fe400000006ff */
[----:B------:R-:W-:-:S04]  /*12a0*/  FFMA R0, R13, 1.4426950216293334961, -R0 ;  /* 0x3fb8aa3b0d007823 */ /* 0x000fc80000000800 */
[----:B------:R-:W-:Y:S01]  /*12b0*/  FFMA R31, R13, 1.925963033500011079e-08, R0 ;  /* 0x32a570600d1f7823 */ /* 0x000fe20000000000 */
[----:B------:R-:W-:Y:S01]  /*12c0*/  FFMA.SAT R13, R17, R8, 0.5 ;  /* 0x3f000000110d7423 */ /* 0x000fe20000002008 */
[----:B------:R-:W-:-:S03]  /*12d0*/  SHF.L.U32 R0, R30, 0x17, RZ ;  /* 0x000000171e007819 */ /* 0x000fc600000006ff */
[----:B------:R-:W-:Y:S01]  /*12e0*/  FFMA.RM R13, R13, R10, 12582913 ;  /* 0x4b4000010d0d7423 */ /* 0x000fe2000000400a */
[----:B------:R-:W2:Y:S01]  /*12f0*/  MUFU.EX2 R31, R31 ;  /* 0x0000001f001f7308 */ /* 0x000ea20000000800 */
[----:B-1----:R-:W-:Y:S02]  /*1300*/  FMUL R0, R0, R55 ;  /* 0x0000003700007220 */ /* 0x002fe40000400000 */
[----:B------:R-:W-:-:S04]  /*1310*/  FADD R30, R13, -12583039 ;  /* 0xcb40007f0d1e7421 */ /* 0x000fc80000000000 */
[----:B------:R-:W-:-:S04]  /*1320*/  FFMA R30, R17, 1.4426950216293334961, -R30 ;  /* 0x3fb8aa3b111e7823 */ /* 0x000fc8000000081e */
[----:B------:R-:W-:Y:S01]  /*1330*/  FFMA R30, R17, 1.925963033500011079e-08, R30 ;  /* 0x32a57060111e7823 */ /* 0x000fe2000000001e */
[----:B------:R-:W-:-:S04]  /*1340*/  FFMA.SAT R17, R9, R8, 0.5 ;  /* 0x3f00000009117423 */ /* 0x000fc80000002008 */
[----:B------:R-:W-:Y:S01]  /*1350*/  FFMA.RM R8, R17, R10, 12582913 ;  /* 0x4b40000111087423 */ /* 0x000fe2000000400a */
[C---:B------:R-:W-:Y:S01]  /*1360*/  FADD R10, R15.reuse, -12583039 ;  /* 0xcb40007f0f0a7421 */ /* 0x040fe20000000000 */
[----:B------:R2:W1:Y:S01]  /*1370*/  MUFU.EX2 R17, R16 ;  /* 0x0000001000117308 */ /* 0x0004620000000800 */
[----:B------:R-:W-:Y:S02]  /*1380*/  SHF.L.U32 R15, R15, 0x17, RZ ;  /* 0x000000170f0f7819 */ /* 0x000fe400000006ff */
[----:B------:R-:W-:-:S04]  /*1390*/  FFMA R10, R11, 1.4426950216293334961, -R10 ;  /* 0x3fb8aa3b0b0a7823 */ /* 0x000fc8000000080a */
[----:B------:R-:W-:Y:S01]  /*13a0*/  FFMA R32, R11, 1.925963033500011079e-08, R10 ;  /* 0x32a570600b207823 */ /* 0x000fe2000000000a */
[----:B------:R-:W-:Y:S01]  /*13b0*/  FADD R10, R8, -12583039 ;  /* 0xcb40007f080a7421 */ /* 0x000fe20000000000 */
[----:B------:R-:W-:Y:S01]  /*13c0*/  MUFU.EX2 R11, R30 ;  /* 0x0000001e000b7308 */ /* 0x000fe20000000800 */
[----:B--2---:R-:W-:Y:S01]  /*13d0*/  FMUL R16, R14, R31 ;  /* 0x0000001f0e107220 */ /* 0x004fe20000400000 */
[----:B------:R-:W-:Y:S01]  /*13e0*/  SHF.L.U32 R8, R8, 0x17, RZ ;  /* 0x0000001708087819 */ /* 0x000fe200000006ff */
[----:B------:R-:W-:-:S04]  /*13f0*/  FFMA R10, R9, 1.4426950216293334961, -R10 ;  /* 0x3fb8aa3b090a7823 */ /* 0x000fc8000000080a */
[----:B------:R-:W-:Y:S01]  /*1400*/  FFMA R33, R9, 1.925963033500011079e-08, R10 ;  /* 0x32a5706009217823 */ /* 0x000fe2000000000a */
[----:B------:R-:W-:Y:S01]  /*1410*/  FADD R9, RZ, R27 ;  /* 0x0000001bff097221 */ /* 0x000fe20000000000 */
[----:B------:R-:W-:Y:S01]  /*1420*/  MUFU.EX2 R32, R32 ;  /* 0x0000002000207308 */ /* 0x000fe20000000800 */
[----:B-1----:R-:W-:Y:S02]  /*1430*/  FMUL R17, R12, R17 ;  /* 0x000000110c117220 */ /* 0x002fe40000400000 */
[----:B------:R-:W-:-:S04]  /*1440*/  FADD R10, R9, R26 ;  /* 0x0000001a090a7221 */ /* 0x000fc80000000000 */
[----:B------:R-:W-:Y:S01]  /*1450*/  FADD R9, R10, R25 ;  /* 0x000000190a097221 */ /* 0x000fe20000000000 */
[----:B------:R-:W1:Y:S03]  /*1460*/  MUFU.EX2 R33, R33 ;  /* 0x0000002100217308 */ /* 0x000e660000000800 */
        /* <DEDUP_REMOVED lines=18> */
[----:B------:R-:W-:Y:S01]  /*1590*/  FADD R11, R9, R16 ;  /* 0x00000010090b7221 */ /* 0x000fe20000000000 */
[----:B------:R-:W-:-:S03]  /*15a0*/  FMUL R9, R15, R32 ;  /* 0x000000200f097220 */ /* 0x000fc60000400000 */
        /* <DEDUP_REMOVED lines=12> */
.L_x_1780:
        /* <DEDUP_REMOVED lines=12> */
[----:B0-----:R-:W-:Y:S05]  /*1730*/  CALL.REL.NOINC `($__internal_21_$__cuda_sm3x_div_rn_noftz_f32_slowpath) ;  /* 0x0000002800847944 */ /* 0x001fea0003c00000 */
[----:B------:R-:W-:-:S07]  /*1740*/  MOV R14, R11 ;  /* 0x0000000b000e7202 */ /* 0x000fce0000000f00 */
.L_x_1725:
[----:B------:R-:W-:Y:S05]  /*1750*/  BSYNC.RECONVERGENT B2 ;  /* 0x0000000000027941 */ /* 0x000fea0003800200 */
.L_x_1724:
        /* <DEDUP_REMOVED lines=12> */
[----:B0-----:R-:W-:Y:S05]  /*1820*/  CALL.REL.NOINC `($__internal_21_$__cuda_sm3x_div_rn_noftz_f32_slowpath) ;  /* 0x0000002800487944 */ /* 0x001fea0003c00000 */
[----:B------:R-:W-:-:S07]  /*1830*/  MOV R15, R11 ;  /* 0x0000000b000f7202 */ /* 0x000fce0000000f00 */
.L_x_1727:
[----:B------:R-:W-:Y:S05]  /*1840*/  BSYNC.RECONVERGENT B2 ;  /* 0x0000000000027941 */ /* 0x000fea0003800200 */
.L_x_1726:
        /* <DEDUP_REMOVED lines=14> */
.L_x_1729:
[----:B------:R-:W-:Y:S05]  /*1930*/  BSYNC.RECONVERGENT B2 ;  /* 0x0000000000027941 */ /* 0x000fea0003800200 */
.L_x_1728:
        /* <DEDUP_REMOVED lines=14> */
.L_x_1731:
[----:B------:R-:W-:Y:S05]  /*1a20*/  BSYNC.RECONVERGENT B2 ;  /* 0x0000000000027941 */ /* 0x000fea0003800200 */
.L_x_1730:
        /* <DEDUP_REMOVED lines=14> */
.L_x_1733:
[----:B------:R-:W-:Y:S05]  /*1b10*/  BSYNC.RECONVERGENT B2 ;  /* 0x0000000000027941 */ /* 0x000fea0003800200 */
.L_x_1732:
        /* <DEDUP_REMOVED lines=14> */
.L_x_1735:
[----:B------:R-:W-:Y:S05]  /*1c00*/  BSYNC.RECONVERGENT B2 ;  /* 0x0000000000027941 */ /* 0x000fea0003800200 */
.L_x_1734:
        /* <DEDUP_REMOVED lines=14> */
.L_x_1737:
[----:B------:R-:W-:Y:S05]  /*1cf0*/  BSYNC.RECONVERGENT B2 ;  /* 0x0000000000027941 */ /* 0x000fea0003800200 */
.L_x_1736:
        /* <DEDUP_REMOVED lines=14> */
.L_x_1739:
[----:B------:R-:W-:Y:S05]  /*1de0*/  BSYNC.RECONVERGENT B2 ;  /* 0x0000000000027941 */ /* 0x000fea0003800200 */
.L_x_1738:
        /* <DEDUP_REMOVED lines=14> */
.L_x_1741:
[----:B------:R-:W-:Y:S05]  /*1ed0*/  BSYNC.RECONVERGENT B2 ;  /* 0x0000000000027941 */ /* 0x000fea0003800200 */
.L_x_1740:
        /* <DEDUP_REMOVED lines=14> */
.L_x_1743:
[----:B------:R-:W-:Y:S05]  /*1fc0*/  BSYNC.RECONVERGENT B2 ;  /* 0x0000000000027941 */ /* 0x000fea0003800200 */
.L_x_1742:
        /* <DEDUP_REMOVED lines=14> */
.L_x_1745:
[----:B------:R-:W-:Y:S05]  /*20b0*/  BSYNC.RECONVERGENT B2 ;  /* 0x0000000000027941 */ /* 0x000fea0003800200 */
.L_x_1744:
        /* <DEDUP_REMOVED lines=14> */
.L_x_1747:
[----:B------:R-:W-:Y:S05]  /*21a0*/  BSYNC.RECONVERGENT B2 ;  /* 0x0000000000027941 */ /* 0x000fea0003800200 */
.L_x_1746:
        /* <DEDUP_REMOVED lines=14> */
.L_x_1749:
[----:B------:R-:W-:Y:S05]  /*2290*/  BSYNC.RECONVERGENT B2 ;  /* 0x0000000000027941 */ /* 0x000fea0003800200 */
.L_x_1748:
        /* <DEDUP_REMOVED lines=14> */
.L_x_1751:
[----:B------:R-:W-:Y:S05]  /*2380*/  BSYNC.RECONVERGENT B2 ;  /* 0x0000000000027941 */ /* 0x000fea0003800200 */
.L_x_1750:
        /* <DEDUP_REMOVED lines=14> */
.L_x_1753:
[----:B------:R-:W-:Y:S05]  /*2470*/  BSYNC.RECONVERGENT B2 ;  /* 0x0000000000027941 */ /* 0x000fea0003800200 */
.L_x_1752:
        /* <DEDUP_REMOVED lines=14> */
.L_x_1755:
[----:B------:R-:W-:Y:S05]  /*2560*/  BSYNC.RECONVERGENT B2 ;  /* 0x0000000000027941 */ /* 0x000fea0003800200 */
.L_x_1754:
        /* <DEDUP_REMOVED lines=14> */
.L_x_1757:
[----:B------:R-:W-:Y:S05]  /*2650*/  BSYNC.RECONVERGENT B2 ;  /* 0x0000000000027941 */ /* 0x000fea0003800200 */
.L_x_1756:
        /* <DEDUP_REMOVED lines=14> */
.L_x_1759:
[----:B------:R-:W-:Y:S05]  /*2740*/  BSYNC.RECONVERGENT B2 ;  /* 0x0000000000027941 */ /* 0x000fea0003800200 */
.L_x_1758:
        /* <DEDUP_REMOVED lines=14> */
.L_x_1761:
[----:B------:R-:W-:Y:S05]  /*2830*/  BSYNC.RECONVERGENT B2 ;  /* 0x0000000000027941 */ /* 0x000fea0003800200 */
.L_x_1760:
        /* <DEDUP_REMOVED lines=14> */
.L_x_1763:
[----:B------:R-:W-:Y:S05]  /*2920*/  BSYNC.RECONVERGENT B2 ;  /* 0x0000000000027941 */ /* 0x000fea0003800200 */
.L_x_1762:
        /* <DEDUP_REMOVED lines=14> */
.L_x_1765:
[----:B------:R-:W-:Y:S05]  /*2a10*/  BSYNC.RECONVERGENT B2 ;  /* 0x0000000000027941 */ /* 0x000fea0003800200 */
.L_x_1764:
        /* <DEDUP_REMOVED lines=13> */
.L_x_1767:
[----:B------:R-:W-:Y:S05]  /*2af0*/  BSYNC.RECONVERGENT B2 ;  /* 0x0000000000027941 */ /* 0x000fea0003800200 */
.L_x_1766:
[----:B------:R-:W-:Y:S01]  /*2b00*/  HFMA2 R9, -RZ, RZ, 0, 0 ;  /* 0x00000000ff097431 */ /* 0x000fe200000001ff */
[----:B------:R-:W-:Y:S01]  /*2b10*/  MOV R8, R36 ;  /* 0x0000002400087202 */ /* 0x000fe20000000f00 */
[----:B------:R-:W-:Y:S01]  /*2b20*/  IMAD R16, R34, UR42, RZ ;  /* 0x0000002a22107c24 */ /* 0x000fe2000f8e02ff */
[C---:B------:R-:W-:Y:S02]  /*2b30*/  R2UR UR6, R28.reuse ;  /* 0x000000001c0672ca */ /* 0x040fe400000e0000 */
[----:B------:R-:W-:Y:S02]  /*2b40*/  R2UR UR7, R29 ;  /* 0x000000001d0772ca */ /* 0x000fe400000e0000 */
[----:B------:R-:W-:Y:S02]  /*2b50*/  F2FP.F16.F32.PACK_AB R14, R15, R14 ;  /* 0x0000000e0f0e723e */ /* 0x000fe400000000ff */
        /* <DEDUP_REMOVED lines=10> */
[----:B------:R-:W-:Y:S02]  /*2c00*/  IADD3 R35, P0, PT, R37, R35, RZ ;  /* 0x0000002325237210 */ /* 0x000fe40007f1e0ff */
[C---:B------:R-:W-:Y:S01]  /*2c10*/  R2UR UR11, R29.reuse ;  /* 0x000000001d0b72ca */ /* 0x040fe200000e0000 */
[----:B------:R-:W-:Y:S01]  /*2c20*/  STG.E.U16 desc[UR4][R8.64], R14 ;  /* 0x0000000e08007986 */ /* 0x000fe2000c101504 */
[----:B------:R-:W-:Y:S02]  /*2c30*/  R2UR UR12, R28 ;  /* 0x000000001c0c72ca */ /* 0x000fe400000e0000 */
[----:B------:R-:W-:Y:S02]  /*2c40*/  R2UR UR13, R29 ;  /* 0x000000001d0d72ca */ /* 0x000fe400000e0000 */
[----:B------:R-:W-:Y:S02]  /*2c50*/  PRMT R12, R14, 0x7632, R12 ;  /* 0x000076320e0c7816 */ /* 0x000fe4000000000c */
[----:B------:R-:W-:-:S02]  /*2c60*/  LEA.HI.X.SX32 R34, R37, R34, 0x1, P0 ;  /* 0x0000002225227211 */ /* 0x000fc400000f0eff */
[----:B------:R-:W-:Y:S01]  /*2c70*/  ISETP.GE.U32.AND P0, PT, R35, UR44, PT ;  /* 0x0000002c23007c0c */ /* 0x000fe2000bf06070 */
[----:B------:R1:W-:Y:S01]  /*2c80*/  STG.E.U16 desc[UR6][R8.64+0x40], R12 ;  /* 0x0000400c08007986 */ /* 0x0003e2000c101506 */
[----:B------:R-:W-:Y:S02]  /*2c90*/  F2FP.F16.F32.PACK_AB R25, R25, R26 ;  /* 0x0000001a1919723e */ /* 0x000fe400000000ff */
[----:B------:R-:W-:Y:S02]  /*2ca0*/  F2FP.F16.F32.PACK_AB R23, R23, R24 ;  /* 0x000000181717723e */ /* 0x000fe400000000ff */
[----:B------:R-:W-:Y:S01]  /*2cb0*/  F2FP.F16.F32.PACK_AB R5, R5, R6 ;  /* 0x000000060505723e */ /* 0x000fe200000000ff */
[----:B------:R-:W-:Y:S01]  /*2cc0*/  STG.E.U16 desc[UR8][R8.64+0x80], R25 ;  /* 0x0000801908007986 */ /* 0x000fe2000c101508 */
[----:B------:R-:W-:Y:S02]  /*2cd0*/  R2UR UR14, R28 ;  /* 0x000000001c0e72ca */ /* 0x000fe400000e0000 */
[----:B------:R-:W-:Y:S01]  /*2ce0*/  R2UR UR15, R29 ;  /* 0x000000001d0f72ca */ /* 0x000fe200000e0000 */
[----:B------:R-:W-:Y:S01]  /*2cf0*/  STG.E.U16 desc[UR8][R8.64+0x300], R5 ;  /* 0x0003000508007986 */ /* 0x000fe2000c101508 */
[----:B------:R-:W-:-:S02]  /*2d00*/  F2FP.F16.F32.PACK_AB R3, R3, R4 ;  /* 0x000000040303723e */ /* 0x000fc400000000ff */
[----:B------:R-:W-:Y:S01]  /*2d10*/  ISETP.GE.AND.EX P0, PT, R34, UR45, PT, P0 ;  /* 0x0000002d22007c0c */ /* 0x000fe2000bf06300 */
[----:B------:R-:W-:Y:S01]  /*2d20*/  STG.E.U16 desc[UR4][R8.64+0x100], R23 ;  /* 0x0001001708007986 */ /* 0x000fe2000c101504 */
[----:B------:R-:W-:Y:S02]  /*2d30*/  PRMT R13, R25, 0x7632, R13 ;  /* 0x00007632190d7816 */ /* 0x000fe4000000000d */
[----:B-1----:R-:W-:Y:S01]  /*2d40*/  PRMT R12, R23, 0x7632, R12 ;  /* 0x00007632170c7816 */ /* 0x002fe2000000000c */
[----:B------:R-:W-:Y:S01]  /*2d50*/  STG.E.U16 desc[UR12][R8.64+0x380], R3 ;  /* 0x0003800308007986 */ /* 0x000fe2000c10150c */
[----:B------:R-:W-:Y:S02]  /*2d60*/  PRMT R4, R5, 0x7632, R4 ;  /* 0x0000763205047816 */ /* 0x000fe40000000004 */
[----:B------:R-:W-:Y:S01]  /*2d70*/  F2FP.F16.F32.PACK_AB R21, R21, R22 ;  /* 0x000000161515723e */ /* 0x000fe200000000ff */
[----:B------:R1:W-:Y:S01]  /*2d80*/  STG.E.U16 desc[UR10][R8.64+0xc0], R13 ;  /* 0x0000c00d08007986 */ /* 0x0003e2000c10150a */
[----:B------:R-:W-:-:S02]  /*2d90*/  F2FP.F16.F32.PACK_AB R19, R19, R20 ;  /* 0x000000141313723e */ /* 0x000fc400000000ff */
        /* <DEDUP_REMOVED lines=12> */
[----:B------:R-:W-:Y:S01]  /*2e60*/  PRMT R3, R0, 0x7632, R3 ;  /* 0x0000763200037816 */ /* 0x000fe20000000003 */
[----:B------:R4:W-:Y:S01]  /*2e70*/  STG.E.U16 desc[UR10][R8.64+0x1c0], R13 ;  /* 0x0001c00d08007986 */ /* 0x0009e2000c10150a */
[----:B---3--:R-:W-:Y:S02]  /*2e80*/  PRMT R4, R2, 0x7632, R4 ;  /* 0x0000763202047816 */ /* 0x008fe40000000004 */
[----:B------:R-:W-:Y:S01]  /*2e90*/  PRMT R5, R10, 0x7632, R5 ;  /* 0x000076320a057816 */ /* 0x000fe20000000005 */
        /* <DEDUP_REMOVED lines=12> */
.L_x_1723:
[----:B------:R-:W-:Y:S01]  /*2f60*/  BSSY B0, `(.L_x_1769) ;  /* 0x0000007000007945 */ /* 0x000fe20003800000 */
[----:B------:R-:W-:Y:S02]  /*2f70*/  MOV R12, 0x10 ;  /* 0x00000010000c7802 */ /* 0x000fe40000000f00 */
[----:B------:R-:W-:Y:S02]  /*2f80*/  MOV R11, 0x1f ;  /* 0x0000001f000b7802 */ /* 0x000fe40000000f00 */
[----:B------:R-:W-:-:S07]  /*2f90*/  MOV R15, 0xffffffff ;  /* 0xffffffff000f7802 */ /* 0x000fce0000000f00 */
[----:B0-----:R-:W-:Y:S05]  /*2fa0*/  WARPSYNC.COLLECTIVE R15, `(.L_x_1770) ;  /* 0x000000000f087348 */ /* 0x001fea0003c00000 */
[----:B------:R1:W2:Y:S02]  /*2fb0*/  SHFL.BFLY P6, R14, R13, R12, R11 ;  /* 0x0c00000c0d0e7389 */ /* 0x0002a400000c000b */
[----:B012---:R-:W-:Y:S05]  /*2fc0*/  ENDCOLLECTIVE ;  /* 0x000000000000791b */ /* 0x007fea0003800000 */
.L_x_1770:
[----:B------:R-:W-:Y:S05]  /*2fd0*/  BSYNC B0 ;  /* 0x0000000000007941 */ /* 0x000fea0003800000 */
.L_x_1769:
        /* <DEDUP_REMOVED lines=8> */
.L_x_1771:
[----:B------:R-:W-:Y:S01]  /*3060*/  HFMA2 R12, -RZ, RZ, 0, 2.384185791015625e-07 ;  /* 0x00000004ff0c7431 */ /* 0x000fe200000001ff */
[----:B------:R-:W-:-:S04]  /*3070*/  FMNMX R0, R13, R14, !PT ;  /* 0x0000000e0d007209 */ /* 0x000fc80007800000 */
[----:B------:R-:W-:-:S07]  /*3080*/  MOV R13, R0 ;  /* 0x00000000000d7202 */ /* 0x000fce0000000f00 */
[----:B------:R-:W-:Y:S05]  /*3090*/  WARPSYNC.COLLECTIVE R15, `(.L_x_1772) ;  /* 0x000000000f087348 */ /* 0x000fea0003c00000 */
[----:B------:R0:W1:Y:S02]  /*30a0*/  SHFL.BFLY P6, R14, R13, R12, R11 ;  /* 0x0c00000c0d0e7389 */ /* 0x00006400000c000b */
[----:B01----:R-:W-:Y:S05]  /*30b0*/  ENDCOLLECTIVE ;  /* 0x000000000000791b */ /* 0x003fea0003800000 */
.L_x_1772:
[----:B------:R-:W-:Y:S01]  /*30c0*/  HFMA2 R12, -RZ, RZ, 0, 1.1920928955078125e-07 ;  /* 0x00000002ff0c7431 */ /* 0x000fe200000001ff */
[----:B------:R-:W-:-:S04]  /*30d0*/  FMNMX R2, R0, R14, !PT ;  /* 0x0000000e00027209 */ /* 0x000fc80007800000 */
[----:B------:R-:W-:-:S07]  /*30e0*/  MOV R13, R2 ;  /* 0x00000002000d7202 */ /* 0x000fce0000000f00 */
[----:B------:R-:W-:Y:S05]  /*30f0*/  WARPSYNC.COLLECTIVE R15, `(.L_x_1773) ;  /* 0x000000000f087348 */ /* 0x000fea0003c00000 */
[----:B------:R0:W1:Y:S02]  /*3100*/  SHFL.BFLY P6, R14, R13, R12, R11 ;  /* 0x0c00000c0d0e7389 */ /* 0x00006400000c000b */
[----:B01----:R-:W-:Y:S05]  /*3110*/  ENDCOLLECTIVE ;  /* 0x000000000000791b */ /* 0x003fea0003800000 */
.L_x_1773:
[----:B------:R-:W-:Y:S01]  /*3120*/  HFMA2 R12, -RZ, RZ, 0, 5.9604644775390625e-08 ;  /* 0x00000001ff0c7431 */ /* 0x000fe200000001ff */
[----:B------:R-:W-:-:S04]  /*3130*/  FMNMX R3, R2, R14, !PT ;  /* 0x0000000e02037209 */ /* 0x000fc80007800000 */
[----:B------:R-:W-:-:S07]  /*3140*/  MOV R13, R3 ;  /* 0x00000003000d7202 */ /* 0x000fce0000000f00 */
[----:B------:R-:W-:Y:S05]  /*3150*/  WARPSYNC.COLLECTIVE R15, `(.L_x_1774) ;  /* 0x000000000f087348 */ /* 0x000fea0003c00000 */
[----:B------:R0:W1:Y:S02]  /*3160*/  SHFL.BFLY P6, R14, R13, R12, R11 ;  /* 0x0c00000c0d0e7389 */ /* 0x00006400000c000b */
[----:B01----:R-:W-:Y:S05]  /*3170*/  ENDCOLLECTIVE ;  /* 0x000000000000791b */ /* 0x003fea0003800000 */
.L_x_1774:
[----:B------:R-:W-:-:S05]  /*3180*/  FMNMX R14, R3, R14, !PT ;  /* 0x0000000e030e7209 */ /* 0x000fca0007800000 */
        /* <DEDUP_REMOVED lines=22> */
[----:B------:R-:W-:-:S05]  /*32f0*/  MOV R9, 0x3bbb989d ;  /* 0x3bbb989d00097802 */ /* 0x000fca0000000f00 */
        /* <DEDUP_REMOVED lines=115> */
[----:B------:R-:W-:-:S03]  /*3a30*/  FADD R0, R13, -12583039 ;  /* 0xcb40007f0d007421 */ /* 0x000fc60000000000 */
[----:B------:R-:W-:Y:S01]  /*3a40*/  FFMA.RM R3, R3, R42, 12582913 ;  /* 0x4b40000103037423 */ /* 0x000fe2000000402a */
[----:B------:R-:W-:-:S03]  /*3a50*/  FFMA R0, R33, 1.4426950216293334961, -R0 ;  /* 0x3fb8aa3b21007823 */ /* 0x000fc60000000800 */
[C---:B------:R-:W-:Y:S01]  /*3a60*/  FADD R11, R3.reuse, -12583039 ;  /* 0xcb40007f030b7421 */ /* 0x040fe20000000000 */
[----:B------:R-:W-:Y:S01]  /*3a70*/  SHF.L.U32 R3, R3, 0x17, RZ ;  /* 0x0000001703037819 */ /* 0x000fe200000006ff */
[----:B------:R-:W-:Y:S02]  /*3a80*/  FFMA R33, R33, 1.925963033500011079e-08, R0 ;  /* 0x32a5706021217823 */ /* 0x000fe40000000000 */
[----:B------:R-:W-:-:S04]  /*3a90*/  FFMA R11, R32, 1.4426950216293334961, -R11 ;  /* 0x3fb8aa3b200b7823 */ /* 0x000fc8000000080b */
[----:B------:R-:W-:Y:S01]  /*3aa0*/  FFMA R11, R32, 1.925963033500011079e-08, R11 ;  /* 0x32a57060200b7823 */ /* 0x000fe2000000000b */
[----:B------:R-:W-:Y:S08]  /*3ab0*/  MUFU.EX2 R33, R33 ;  /* 0x0000002100217308 */ /* 0x000ff00000000800 */
[----:B------:R0:W1:Y:S02]  /*3ac0*/  MUFU.EX2 R2, R11 ;  /* 0x0000000b00027308 */ /* 0x0000640000000800 */
[----:B0-----:R-:W-:-:S04]  /*3ad0*/  FFMA.SAT R11, R38, R9, 0.5 ;  /* 0x3f000000260b7423 */ /* 0x001fc80000002009 */
[----:B------:R-:W-:Y:S01]  /*3ae0*/  FFMA.RM R11, R11, R42, 12582913 ;  /* 0x4b4000010b0b7423 */ /* 0x000fe2000000402a */
[----:B-1----:R-:W-:Y:S01]  /*3af0*/  FMUL R3, R3, R2 ;  /* 0x0000000203037220 */ /* 0x002fe20000400000 */
[----:B------:R-:W-:Y:S02]  /*3b00*/  SHF.L.U32 R2, R13, 0x17, RZ ;  /* 0x000000170d027819 */ /* 0x000fe400000006ff */
[C---:B------:R-:W-:Y:S01]  /*3b10*/  FADD R13, R11.reuse, -12583039 ;  /* 0xcb40007f0b0d7421 */ /* 0x040fe20000000000 */
[----:B------:R-:W-:Y:S01]  /*3b20*/  SHF.L.U32 R0, R11, 0x17, RZ ;  /* 0x000000170b007819 */ /* 0x000fe200000006ff */
[----:B------:R-:W-:Y:S02]  /*3b30*/  FFMA.SAT R11, R39, R9, 0.5 ;  /* 0x3f000000270b7423 */ /* 0x000fe40000002009 */
[----:B------:R-:W-:Y:S01]  /*3b40*/  FFMA R13, R38, 1.4426950216293334961, -R13 ;  /* 0x3fb8aa3b260d7823 */ /* 0x000fe2000000080d */
[----:B------:R-:W-:Y:S01]  /*3b50*/  FMUL R2, R2, R33 ;  /* 0x0000002102027220 */ /* 0x000fe20000400000 */
[----:B------:R-:W-:-:S02]  /*3b60*/  FFMA.RM R11, R11, R42, 12582913 ;  /* 0x4b4000010b0b7423 */ /* 0x000fc4000000402a */
[----:B------:R-:W-:Y:S02]  /*3b70*/  FFMA R13, R38, 1.925963033500011079e-08, R13 ;  /* 0x32a57060260d7823 */ /* 0x000fe4000000000d */
[C---:B------:R-:W-:Y:S01]  /*3b80*/  FADD R8, R11.reuse, -12583039 ;  /* 0xcb40007f0b087421 */ /* 0x040fe20000000000 */
[----:B------:R-:W-:-:S03]  /*3b90*/  SHF.L.U32 R11, R11, 0x17, RZ ;  /* 0x000000170b0b7819 */ /* 0x000fc600000006ff */
        /* <DEDUP_REMOVED lines=17> */
[----:B------:R-:W-:Y:S01]  /*3cb0*/  SHF.L.U32 R10, R11, 0x17, RZ ;  /* 0x000000170b0a7819 */ /* 0x000fe200000006ff */
[-C--:B------:R-:W-:Y:S01]  /*3cc0*/  FFMA.SAT R11, R41, R9.reuse, 0.5 ;  /* 0x3f000000290b7423 */ /* 0x080fe20000002009 */
[----:B------:R-:W-:Y:S01]  /*3cd0*/  FFMA.SAT R9, R14, R9, 0.5 ;  /* 0x3f0000000e097423 */ /* 0x000fe20000002009 */
[C---:B------:R-:W-:Y:S02]  /*3ce0*/  FFMA R15, R40.reuse, 1.4426950216293334961, -R15 ;  /* 0x3fb8aa3b280f7823 */ /* 0x040fe4000000080f */
[-C--:B------:R-:W-:Y:S01]  /*3cf0*/  FFMA.RM R11, R11, R42.reuse, 12582913 ;  /* 0x4b4000010b0b7423 */ /* 0x080fe2000000402a */
[----:B------:R-:W-:Y:S01]  /*3d00*/  FFMA.RM R42, R9, R42, 12582913 ;  /* 0x4b400001092a7423 */ /* 0x000fe2000000402a */
[----:B------:R-:W-:Y:S02]  /*3d10*/  FFMA R15, R40, 1.925963033500011079e-08, R15 ;  /* 0x32a57060280f7823 */ /* 0x000fe4000000000f */
[C---:B------:R-:W-:Y:S01]  /*3d20*/  FADD R8, R11.reuse, -12583039 ;  /* 0xcb40007f0b087421 */ /* 0x040fe20000000000 */
[----:B------:R-:W-:Y:S01]  /*3d30*/  SHF.L.U32 R9, R11, 0x17, RZ ;  /* 0x000000170b097819 */ /* 0x000fe200000006ff */
[----:B------:R-:W-:-:S02]  /*3d40*/  FADD R11, R42, -12583039 ;  /* 0xcb40007f2a0b7421 */ /* 0x000fc40000000000 */
[C---:B------:R-:W-:Y:S01]  /*3d50*/  FFMA R8, R41.reuse, 1.4426950216293334961, -R8 ;  /* 0x3fb8aa3b29087823 */ /* 0x040fe20000000808 */
[----:B------:R-:W0:Y:S01]  /*3d60*/  MUFU.EX2 R15, R15 ;  /* 0x0000000f000f7308 */ /* 0x000e220000000800 */
[C---:B------:R-:W-:Y:S02]  /*3d70*/  FFMA R11, R14.reuse, 1.4426950216293334961, -R11 ;  /* 0x3fb8aa3b0e0b7823 */ /* 0x040fe4000000080b */
[----:B------:R-:W-:Y:S02]  /*3d80*/  FFMA R41, R41, 1.925963033500011079e-08, R8 ;  /* 0x32a5706029297823 */ /* 0x000fe40000000008 */
[----:B------:R-:W-:-:S03]  /*3d90*/  FFMA R14, R14, 1.925963033500011079e-08, R11 ;  /* 0x32a570600e0e7823 */ /* 0x000fc6000000000b */
[----:B------:R-:W1:Y:S08]  /*3da0*/  MUFU.EX2 R8, R41 ;  /* 0x0000002900087308 */ /* 0x000e700000000800 */
[----:B------:R-:W2:Y:S01]  /*3db0*/  MUFU.EX2 R11, R14 ;  /* 0x0000000e000b7308 */ /* 0x000ea20000000800 */
[----:B0-----:R-:W-:Y:S01]  /*3dc0*/  FMUL R10, R10, R15 ;  /* 0x0000000f0a0a7220 */ /* 0x001fe20000400000 */
[----:B------:R-:W-:Y:S01]  /*3dd0*/  MOV R15, 0xffffffff ;  /* 0xffffffff000f7802 */ /* 0x000fe20000000f00 */
[----:B-1----:R-:W-:Y:S01]  /*3de0*/  FMUL R9, R9, R8 ;  /* 0x0000000809097220 */ /* 0x002fe20000400000 */
[----:B------:R-:W-:-:S05]  /*3df0*/  SHF.L.U32 R8, R42, 0x17, RZ ;  /* 0x000000172a087819 */ /* 0x000fca00000006ff */
[----:B--2---:R-:W-:Y:S01]  /*3e00*/  FMUL R8, R8, R11 ;  /* 0x0000000b08087220 */ /* 0x004fe20000400000 */
        /* <DEDUP_REMOVED lines=27> */
.L_x_1775:
[----:B------:R-:W-:Y:S02]  /*3fc0*/  HFMA2 R12, -RZ, RZ, 0, 4.76837158203125e-07 ;  /* 0x00000008ff0c7431 */ /* 0x000fe400000001ff */
[----:B------:R-:W-:-:S05]  /*3fd0*/  FADD R30, R13, R14 ;  /* 0x0000000e0d1e7221 */ /* 0x000fca0000000000 */
[----:B------:R-:W-:-:S07]  /*3fe0*/  MOV R13, R30 ;  /* 0x0000001e000d7202 */ /* 0x000fce0000000f00 */
[----:B------:R-:W-:Y:S05]  /*3ff0*/  WARPSYNC.COLLECTIVE R15, `(.L_x_1776) ;  /* 0x000000000f087348 */ /* 0x000fea0003c00000 */
[----:B------:R0:W1:Y:S02]  /*4000*/  SHFL.BFLY P6, R14, R13, R12, R11 ;  /* 0x0c00000c0d0e7389 */ /* 0x00006400000c000b */
[----:B01----:R-:W-:Y:S05]  /*4010*/  ENDCOLLECTIVE ;  /* 0x000000000000791b */ /* 0x003fea0003800000 */
.L_x_1776:
[----:B------:R-:W-:Y:S02]  /*4020*/  HFMA2 R12, -RZ, RZ, 0, 2.384185791015625e-07 ;  /* 0x00000004ff0c7431 */ /* 0x000fe400000001ff */
[----:B------:R-:W-:-:S05]  /*4030*/  FADD R31, R30, R14 ;  /* 0x0000000e1e1f7221 */ /* 0x000fca0000000000 */
[----:B------:R-:W-:-:S07]  /*4040*/  MOV R13, R31 ;  /* 0x0000001f000d7202 */ /* 0x000fce0000000f00 */
[----:B------:R-:W-:Y:S05]  /*4050*/  WARPSYNC.COLLECTIVE R15, `(.L_x_1777) ;  /* 0x000000000f087348 */ /* 0x000fea0003c00000 */
[----:B------:R0:W1:Y:S02]  /*4060*/  SHFL.BFLY P6, R14, R13, R12, R11 ;  /* 0x0c00000c0d0e7389 */ /* 0x00006400000c000b */
[----:B01----:R-:W-:Y:S05]  /*4070*/  ENDCOLLECTIVE ;  /* 0x000000000000791b */ /* 0x003fea0003800000 */
.L_x_1777:
[----:B------:R-:W-:Y:S02]  /*4080*/  HFMA2 R12, -RZ, RZ, 0, 1.1920928955078125e-07 ;  /* 0x00000002ff0c7431 */ /* 0x000fe400000001ff */
[----:B------:R-:W-:-:S05]  /*4090*/  FADD R32, R31, R14 ;  /* 0x0000000e1f207221 */ /* 0x000fca0000000000 */
[----:B------:R-:W-:-:S07]  /*40a0*/  MOV R13, R32 ;  /* 0x00000020000d7202 */ /* 0x000fce0000000f00 */
[----:B------:R-:W-:Y:S05]  /*40b0*/  WARPSYNC.COLLECTIVE R15, `(.L_x_1778) ;  /* 0x000000000f087348 */ /* 0x000fea0003c00000 */
[----:B------:R0:W1:Y:S02]  /*40c0*/  SHFL.BFLY P6, R14, R13, R12, R11 ;  /* 0x0c00000c0d0e7389 */ /* 0x00006400000c000b */
[----:B01----:R-:W-:Y:S05]  /*40d0*/  ENDCOLLECTIVE ;  /* 0x000000000000791b */ /* 0x003fea0003800000 */
.L_x_1778:
[----:B------:R-:W-:Y:S02]  /*40e0*/  HFMA2 R12, -RZ, RZ, 0, 5.9604644775390625e-08 ;  /* 0x00000001ff0c7431 */ /* 0x000fe400000001ff */
[----:B------:R-:W-:-:S05]  /*40f0*/  FADD R33, R32, R14 ;  /* 0x0000000e20217221 */ /* 0x000fca0000000000 */
[----:B------:R-:W-:-:S07]  /*4100*/  MOV R13, R33 ;  /* 0x00000021000d7202 */ /* 0x000fce0000000f00 */
[----:B------:R-:W-:Y:S05]  /*4110*/  WARPSYNC.COLLECTIVE R15, `(.L_x_1779) ;  /* 0x000000000f087348 */ /* 0x000fea0003c00000 */
[----:B------:R0:W1:Y:S02]  /*4120*/  SHFL.BFLY P6, R14, R13, R12, R11 ;  /* 0x0c00000c0d0e7389 */ /* 0x00006400000c000b */
[----:B01----:R-:W-:Y:S05]  /*4130*/  ENDCOLLECTIVE ;  /* 0x000000000000791b */ /* 0x003fea0003800000 */
.L_x_1779:
[----:B------:R-:W-:Y:S05]  /*4140*/  BRA `(.L_x_1780) ;  /* 0xffffffd400487947 */ /* 0x000fea000383ffff */
        .weak           $__internal_21_$__cuda_sm3x_div_rn_noftz_f32_slowpath
        .type           $__internal_21_$__cuda_sm3x_div_rn_noftz_f32_slowpath,@function
        .size           $__internal_21_$__cuda_sm3x_div_rn_noftz_f32_slowpath,(.L_x_15338 - $__internal_21_$__cuda_sm3x_div_rn_noftz_f32_slowpath)
$__internal_21_$__cuda_sm3x_div_rn_noftz_f32_slowpath:
        /* <DEDUP_REMOVED lines=34> */
.L_x_1782:
        /* <DEDUP_REMOVED lines=51> */
.L_x_1789:
[----:B------:R-:W-:-:S04]  /*46a0*/  LOP3.LUT R11, R11, 0x80000000, RZ, 0xc0, !PT ;  /* 0x800000000b0b7812 */ /* 0x000fc800078ec0ff */
[----:B------:R-:W-:Y:S01]  /*46b0*/  LOP3.LUT R11, R11, 0x7f800000, RZ, 0xfc, !PT ;  /* 0x7f8000000b0b7812 */ /* 0x000fe200078efcff */
[----:B------:R-:W-:Y:S06]  /*46c0*/  BRA `(.L_x_1790) ;  /* 0x0000000000047947 */ /* 0x000fec0003800000 */
.L_x_1788:
[----:B------:R-:W-:-:S07]  /*46d0*/  LEA R11, R38, R11, 0x17 ;  /* 0x0000000b260b7211 */ /* 0x000fce00078eb8ff */
.L_x_1790:
[----:B------:R-:W-:Y:S05]  /*46e0*/  BSYNC.RECONVERGENT B1 ;  /* 0x0000000000017941 */ /* 0x000fea0003800200 */
.L_x_1787:
[----:B------:R-:W-:Y:S05]  /*46f0*/  BRA `(.L_x_1791) ;  /* 0x0000000000207947 */ /* 0x000fea0003800000 */
.L_x_1786:
[----:B------:R-:W-:-:S04]  /*4700*/  LOP3.LUT R11, R12, 0x80000000, R27, 0x48, !PT ;  /* 0x800000000c0b7812 */ /* 0x000fc800078e481b */
[----:B------:R-:W-:Y:S01]  /*4710*/  LOP3.LUT R11, R11, 0x7f800000, RZ, 0xfc, !PT ;  /* 0x7f8000000b0b7812 */ /* 0x000fe200078efcff */
[----:B------:R-:W-:Y:S06]  /*4720*/  BRA `(.L_x_1791) ;  /* 0x0000000000147947 */ /* 0x000fec0003800000 */
.L_x_1785:
[----:B------:R-:W-:Y:S01]  /*4730*/  LOP3.LUT R11, R12, 0x80000000, R27, 0x48, !PT ;  /* 0x800000000c0b7812 */ /* 0x000fe200078e481b */
[----:B------:R-:W-:Y:S06]  /*4740*/  BRA `(.L_x_1791) ;  /* 0x00000000000c7947 */ /* 0x000fec0003800000 */
.L_x_1784:
[----:B------:R-:W0:Y:S01]  /*4750*/  MUFU.RSQ R11, -QNAN ;  /* 0xffc00000000b7908 */ /* 0x000e220000001400 */
[----:B------:R-:W-:Y:S05]  /*4760*/  BRA `(.L_x_1791) ;  /* 0x0000000000047947 */ /* 0x000fea0003800000 */
.L_x_1783:
[----:B------:R-:W-:-:S07]  /*4770*/  FADD.FTZ R11, R27, R12 ;  /* 0x0000000c1b0b7221 */ /* 0x000fce0000010000 */
.L_x_1791:
[----:B------:R-:W-:Y:S05]  /*4780*/  BSYNC.RECONVERGENT B0 ;  /* 0x0000000000007941 */ /* 0x000fea0003800200 */
.L_x_1781:
[----:B------:R-:W-:Y:S01]  /*4790*/  HFMA2 R13, -RZ, RZ, 0, 0 ;  /* 0x00000000ff0d7431 */ /* 0x000fe200000001ff */
[----:B------:R-:W-:-:S04]  /*47a0*/  MOV R12, R30 ;  /* 0x0000001e000c7202 */ /* 0x000fc80000000f00 */
[----:B0-----:R-:W-:Y:S05]  /*47b0*/  RET.REL.NODEC R12 `(_ZN7oneflow4cuda7softmax15SoftmaxWarpImplI10SimpleLoadI6__halffE11SimpleStoreIS4_fEfLi1ELi22ELi32ELi1ELb0ELNS1_9AlgorithmE0EEEvT_T0_ll) ;  /* 0xffffffb80c107950 */ /* 0x001fea0003c3ffff */
.L_x_1792:
        /* <DEDUP_REMOVED lines=12> */
.L_x_15338:


//--------------------- .text._ZN7oneflow4cuda7softmax15SoftmaxWarpImplI10SimpleLoadI6__halffE11SimpleStoreIS4_fEfLi1ELi21ELi32ELi1ELb1ELNS1_9AlgorithmE0EEEvT_T0_ll --------------------------
	.section	.text._ZN7oneflow4cuda7softmax15SoftmaxWarpImplI10SimpleLoadI6__halffE11SimpleStoreIS4_fEfLi1ELi21ELi32ELi1ELb1ELNS1_9AlgorithmE0EEEvT_T0_ll,"ax",@progbits
	.align	128
        .global         _ZN7oneflow4cuda7softmax15SoftmaxWarpImplI10SimpleLoadI6__halffE11SimpleStoreIS4_fEfLi1ELi21ELi32ELi1ELb1ELNS1_9AlgorithmE0EEEvT_T0_ll
        .type           _ZN7oneflow4cuda7softmax15SoftmaxWarpImplI10SimpleLoadI6__halffE11SimpleStoreIS4_fEfLi1ELi21ELi32ELi1ELb1ELNS1_9AlgorithmE0EEEvT_T0_ll,@function
        .size           _ZN7oneflow4cuda7softmax15SoftmaxWarpImplI10SimpleLoadI6__halffE11SimpleStoreIS4_fEfLi1ELi21ELi32ELi1ELb1ELNS1_9AlgorithmE0EEEvT_T0_ll,(.L_x_15339 - _ZN7oneflow4cuda7softmax15SoftmaxWarpImplI10SimpleLoadI6__halffE11SimpleStoreIS4_fEfLi1ELi21ELi32ELi1ELb1ELNS1_9AlgorithmE0EEEvT_T0_ll)
        .other          _ZN7oneflow4cuda7softmax15SoftmaxWarpImplI10SimpleLoadI6__halffE11SimpleStoreIS4_fEfLi1ELi21ELi32ELi1ELb1ELNS1_9AlgorithmE0EEEvT_T0_ll,@"STO_CUDA_ENTRY STV_DEFAULT"
_ZN7oneflow4cuda7softmax15SoftmaxWarpImplI10SimpleLoadI6__halffE11SimpleStoreIS4_fEfLi1ELi21ELi32ELi1ELb1ELNS1_9AlgorithmE0EEEvT_T0_ll:
.text._ZN7oneflow4cuda7softmax15SoftmaxWarpImplI10SimpleLoadI6__halffE11SimpleStoreIS4_fEfLi1ELi21ELi32ELi1ELb1ELNS1_9AlgorithmE0EEEvT_T0_ll:
        /* <DEDUP_REMOVED lines=25> */
.L_x_1793:
        /* <DEDUP_REMOVED lines=34> */
.L_x_1838:
        /* <DEDUP_REMOVED lines=8> */
[----:B------:R-:W-:-:S03]  /*0430*/  ISETP.GE.AND.EX P6, PT, RZ, UR45, PT, P6 ;  /* 0x0000002dff007c0c */ /* 0x000fc6000bfc6360 */
[C---:B------:R-:W-:Y:S02]  /*0440*/  IMAD.WIDE.U32 R4, R31.reuse, UR42, R2 ;  /* 0x0000002a1f047c25 */ /* 0x040fe4000f8e0002 */
[C---:B------:R-:W-:Y:S02]  /*0450*/  @!P0 R2UR UR4, R28.reuse ;  /* 0x000000001c0482ca */ /* 0x040fe400000e0000 */
[----:B------:R-:W-:Y:S01]  /*0460*/  IMAD R3, R31, UR43, R0 ;  /* 0x0000002b1f037c24 */ /* 0x000fe2000f8e0200 */
[----:B------:R-:W-:Y:S02]  /*0470*/  @!P0 R2UR UR5, R29 ;  /* 0x000000001d0582ca */ /* 0x000fe400000e0000 */
[----:B------:R-:W-:Y:S02]  /*0480*/  @!P5 R2UR UR6, R28 ;  /* 0x000000001c06d2ca */ /* 0x000fe400000e0000 */
[----:B------:R-:W-:Y:S02]  /*0490*/  IADD3 R3, PT, PT, R5, R3, RZ ;  /* 0x0000000305037210 */ /* 0x000fe40007ffe0ff */
[----:B------:R-:W-:-:S02]  /*04a0*/  @!P5 R2UR UR7, R29 ;  /* 0x000000001d07d2ca */ /* 0x000fc400000e0000 */
[----:B------:R-:W-:Y:S02]  /*04b0*/  LEA R2, P1, R4, UR40, 0x1 ;  /* 0x0000002804027c11 */ /* 0x000fe4000f8208ff */
[----:B------:R-:W-:Y:S02]  /*04c0*/  @!P6 R2UR UR8, R28 ;  /* 0x000000001c08e2ca */ /* 0x000fe400000e0000 */
[----:B------:R-:W-:Y:S02]  /*04d0*/  LEA.HI.X R3, R4, UR41, R3, 0x1, P1 ;  /* 0x0000002904037c11 */ /* 0x000fe400088f0c03 */
[----:B------:R-:W-:-:S03]  /*04e0*/  @!P6 R2UR UR9, R29 ;  /* 0x000000001d09e2ca */ /* 0x000fc600000e0000 */
[----:B------:R-:W2:Y:S04]  /*04f0*/  @!P0 LDG.E.U16 R5, desc[UR4][R2.64] ;  /* 0x0000000402058981 */ /* 0x000ea8000c1e1500 */
[----:B------:R-:W3:Y:S06]  /*0500*/  @!P5 LDG.E.U16 R0, desc[UR6][R2.64+0x40] ;  /* 0x000040060200d981 */ /* 0x000eec000c1e1500 */
[----:B------:R-:W4:Y:S01]  /*0510*/  @!P6 LDG.E.U16 R4, desc[UR8][R2.64+0x80] ;  /* 0x000080080204e981 */ /* 0x000f22000c1e1500 */
[----:B------:R-:W-:Y:S01]  /*0520*/  ISETP.GE.U32.AND P1, PT, R51, UR44, PT ;  /* 0x0000002c33007c0c */ /* 0x000fe2000bf26070 */
[----:B------:R-:W-:Y:S01]  /*0530*/  IMAD.MOV.U32 R55, RZ, RZ, -0x800000 ;  /* 0xff800000ff377424 */ /* 0x000fe200078e00ff */
[----:B------:R-:W-:-:S02]  /*0540*/  ISETP.GE.U32.AND P2, PT, R50, UR44, PT ;  /* 0x0000002c32007c0c */ /* 0x000fc4000bf46070 */
[----:B------:R-:W-:Y:S02]  /*0550*/  ISETP.GE.AND.EX P1, PT, RZ, UR45, PT, P1 ;  /* 0x0000002dff007c0c */ /* 0x000fe4000bf26310 */
[----:B------:R-:W-:Y:S02]  /*0560*/  MOV R57, 0xff800000 ;  /* 0xff80000000397802 */ /* 0x000fe40000000f00 */
[----:B------:R-:W-:Y:S02]  /*0570*/  ISETP.GE.AND.EX P2, PT, RZ, UR45, PT, P2 ;  /* 0x0000002dff007c0c */ /* 0x000fe4000bf46320 */
[----:B------:R-:W-:Y:S02]  /*0580*/  ISETP.GE.U32.AND P3, PT, R49, UR44, PT ;  /* 0x0000002c31007c0c */ /* 0x000fe4000bf66070 */
[----:B------:R-:W-:Y:S02]  /*0590*/  MOV R13, 0xff800000 ;  /* 0xff800000000d7802 */ /* 0x000fe40000000f00 */
[----:B------:R-:W-:-:S02]  /*05a0*/  ISETP.GE.U32.AND P4, PT, R48, UR44, PT ;  /* 0x0000002c30007c0c */ /* 0x000fc4000bf86070 */
[----:B------:R-:W-:Y:S02]  /*05b0*/  ISETP.GE.AND.EX P3, PT, RZ, UR45, PT, P3 ;  /* 0x0000002dff007c0c */ /* 0x000fe4000bf66330 */
[----:B------:R-:W-:Y:S02]  /*05c0*/  MOV R54, 0xff800000 ;  /* 0xff80000000367802 */ /* 0x000fe40000000f00 */
[----:B------:R-:W-:Y:S02]  /*05d0*/  ISETP.GE.AND.EX P4, PT, RZ, UR45, PT, P4 ;  /* 0x0000002dff007c0c */ /* 0x000fe4000bf86340 */
[C---:B------:R-:W-:Y:S02]  /*05e0*/  @!P1 R2UR UR4, R28.reuse ;  /* 0x000000001c0492ca */ /* 0x040fe400000e0000 */
[----:B------:R-:W-:Y:S02]  /*05f0*/  @!P1 R2UR UR5, R29 ;  /* 0x000000001d0592ca */ /* 0x000fe400000e0000 */
[----:B------:R-:W-:-:S02]  /*0600*/  @!P2 R2UR UR6, R28 ;  /* 0x000000001c06a2ca */ /* 0x000fc400000e0000 */
[C---:B------:R-:W-:Y:S02]  /*0610*/  @!P2 R2UR UR7, R29.reuse ;  /* 0x000000001d07a2ca */ /* 0x040fe400000e0000 */
[C---:B------:R-:W-:Y:S02]  /*0620*/  @!P3 R2UR UR8, R28.reuse ;  /* 0x000000001c08b2ca */ /* 0x040fe400000e0000 */
[C---:B------:R-:W-:Y:S02]  /*0630*/  @!P3 R2UR UR9, R29.reuse ;  /* 0x000000001d09b2ca */ /* 0x040fe400000e0000 */
[----:B------:R-:W-:Y:S02]  /*0640*/  @!P4 R2UR UR10, R28 ;  /* 0x000000001c0ac2ca */ /* 0x000fe400000e0000 */
[----:B------:R-:W-:Y:S01]  /*0650*/  @!P4 R2UR UR11, R29 ;  /* 0x000000001d0bc2ca */ /* 0x000fe200000e0000 */
[----:B------:R-:W5:Y:S01]  /*0660*/  @!P1 LDG.E.U16 R7, desc[UR4][R2.64+0xc0] ;  /* 0x0000c00402079981 */ /* 0x000f62000c1e1500 */
[----:B--2---:R-:W-:-:S11]  /*0670*/  @!P0 HADD2.F32 R57, -RZ, R5.H0_H0 ;  /* 0x20000005ff398230 */ /* 0x004fd60000004100 */
[----:B------:R-:W2:Y:S01]  /*0680*/  @!P4 LDG.E.U16 R5, desc[UR10][R2.64+0x180] ;  /* 0x0001800a0205c981 */ /* 0x000ea2000c1e1500 */
[----:B---3--:R-:W-:Y:S01]  /*0690*/  @!P5 HADD2.F32 R55, -RZ, R0.H0_H0 ;  /* 0x20000000ff37d230 */ /* 0x008fe20000004100 */
[----:B------:R-:W-:Y:S02]  /*06a0*/  @!P0 FMNMX R13, R57, -INF , !PT ;  /* 0xff800000390d8809 */ /* 0x000fe40007800000 */
[----:B------:R-:W3:Y:S02]  /*06b0*/  @!P2 LDG.E.U16 R0, desc[UR6][R2.64+0x100] ;  /* 0x000100060200a981 */ /* 0x000ee4000c1e1500 */
[----:B------:R-:W-:Y:S01]  /*06c0*/  @!P5 FMNMX R13, R13, R55, !PT ;  /* 0x000000370d0dd209 */ /* 0x000fe20007800000 */
[----:B----4-:R-:W-:Y:S01]  /*06d0*/  @!P6 HADD2.F32 R54, -RZ, R4.H0_H0 ;  /* 0x20000004ff36e230 */ /* 0x010fe20000004100 */
[----:B------:R-:W-:Y:S01]  /*06e0*/  ISETP.GE.U32.AND P5, PT, R47, UR44, PT ;  /* 0x0000002c2f007c0c */ /* 0x000fe2000bfa6070 */
[----:B------:R-:W4:Y:S03]  /*06f0*/  @!P3 LDG.E.U16 R4, desc[UR8][R2.64+0x140] ;  /* 0x000140080204b981 */ /* 0x000f26000c1e1500 */
[----:B------:R-:W-:-:S02]  /*0700*/  @!P6 FMNMX R13, R13, R54, !PT ;  /* 0x000000360d0de209 */ /* 0x000fc40007800000 */
[----:B------:R-:W-:Y:S02]  /*0710*/  ISETP.GE.U32.AND P6, PT, R46, UR44, PT ;  /* 0x0000002c2e007c0c */ /* 0x000fe4000bfc6070 */
[----:B------:R-:W-:Y:S02]  /*0720*/  ISETP.GE.AND.EX P5, PT, RZ, UR45, PT, P5 ;  /* 0x0000002dff007c0c */ /* 0x000fe4000bfa6350 */
[----:B------:R-:W-:-:S11]  /*0730*/  ISETP.GE.AND.EX P6, PT, RZ, UR45, PT, P6 ;  /* 0x0000002dff007c0c */ /* 0x000fd6000bfc6360 */
[C---:B------:R-:W-:Y:S02]  /*0740*/  @!P5 R2UR UR4, R28.reuse ;  /* 0x000000001c04d2ca */ /* 0x040fe400000e0000 */
[C---:B------:R-:W-:Y:S02]  /*0750*/  @!P5 R2UR UR5, R29.reuse ;  /* 0x000000001d05d2ca */ /* 0x040fe400000e0000 */
[----:B------:R-:W-:Y:S02]  /*0760*/  @!P6 R2UR UR6, R28 ;  /* 0x000000001c06e2ca */ /* 0x000fe400000e0000 */
[----:B------:R-:W-:-:S09]  /*0770*/  @!P6 R2UR UR7, R29 ;  /* 0x000000001d07e2ca */ /* 0x000fd200000e0000 */
[----:B------:R-:W4:Y:S04]  /*0780*/  @!P5 LDG.E.U16 R9, desc[UR4][R2.64+0x1c0] ;  /* 0x0001c0040209d981 */ /* 0x000f28000c1e1500 */
[----:B------:R-:W4:Y:S01]  /*0790*/  @!P6 LDG.E.U16 R11, desc[UR6][R2.64+0x200] ;  /* 0x00020006020be981 */ /* 0x000f22000c1e1500 */
[----:B------:R-:W-:Y:S01]  /*07a0*/  MOV R27, 0xff800000 ;  /* 0xff800000001b7802 */ /* 0x000fe20000000f00 */
[----:B-----5:R-:W-:Y:S01]  /*07b0*/  @!P1 HADD2.F32 R27, -RZ, R7.H0_H0 ;  /* 0x20000007ff1b9230 */ /* 0x020fe20000004100 */
[----:B------:R-:W-:Y:S02]  /*07c0*/  MOV R6, 0xff800000 ;  /* 0xff80000000067802 */ /* 0x000fe40000000f00 */
[----:B------:R-:W-:Y:S02]  /*07d0*/  MOV R7, 0xff800000 ;  /* 0xff80000000077802 */ /* 0x000fe40000000f00 */
[----:B------:R-:W-:-:S02]  /*07e0*/  @!P1 FMNMX R13, R13, R27, !PT ;  /* 0x0000001b0d0d9209 */ /* 0x000fc40007800000 */
[----:B------:R-:W-:Y:S02]  /*07f0*/  ISETP.GE.U32.AND P1, PT, R45, UR44, PT ;  /* 0x0000002c2d007c0c */ /* 0x000fe4000bf26070 */
[----:B------:R-:W-:Y:S02]  /*0800*/  MOV R8, 0xff800000 ;  /* 0xff80000000087802 */ /* 0x000fe40000000f00 */
[----:B------:R-:W-:Y:S02]  /*0810*/  ISETP.GE.AND.EX P1, PT, RZ, UR45, PT, P1 ;  /* 0x0000002dff007c0c */ /* 0x000fe4000bf26310 */
[----:B------:R-:W-:Y:S02]  /*0820*/  MOV R10, 0xff800000 ;  /* 0xff800000000a7802 */ /* 0x000fe40000000f00 */
[----:B------:R-:W-:-:S09]  /*0830*/  MOV R26, 0xff800000 ;  /* 0xff800000001a7802 */ /* 0x000fd20000000f00 */
[----:B------:R-:W-:Y:S02]  /*0840*/  @!P1 R2UR UR4, R28 ;  /* 0x000000001c0492ca */ /* 0x000fe400000e0000 */
[----:B------:R-:W-:-:S13]  /*0850*/  @!P1 R2UR UR5, R29 ;  /* 0x000000001d0592ca */ /* 0x000fda00000e0000 */
[----:B------:R-:W5:Y:S01]  /*0860*/  @!P1 LDG.E.U16 R12, desc[UR4][R2.64+0x240] ;  /* 0x00024004020c9981 */ /* 0x000f62000c1e1500 */
[----:B---3--:R-:W-:Y:S02]  /*0870*/  @!P2 HADD2.F32 R6, -RZ, R0.H0_H0 ;  /* 0x20000000ff06a230 */ /* 0x008fe40000004100 */
[----:B--2---:R-:W-:-:S03]  /*0880*/  @!P4 HADD2.F32 R8, -RZ, R5.H0_H0 ;  /* 0x20000005ff08c230 */ /* 0x004fc60000004100 */
[----:B------:R-:W-:Y:S01]  /*0890*/  @!P2 FMNMX R13, R13, R6, !PT ;  /* 0x000000060d0da209 */ /* 0x000fe20007800000 */
[----:B----4-:R-:W-:Y:S01]  /*08a0*/  @!P3 HADD2.F32 R7, -RZ, R4.H0_H0 ;  /* 0x20000004ff07b230 */ /* 0x010fe20000004100 */
[----:B------:R-:W-:-:S04]  /*08b0*/  ISETP.GE.U32.AND P2, PT, R44, UR44, PT ;  /* 0x0000002c2c007c0c */ /* 0x000fc8000bf46070 */
[----:B------:R-:W-:Y:S02]  /*08c0*/  @!P3 FMNMX R13, R13, R7, !PT ;  /* 0x000000070d0db209 */ /* 0x000fe40007800000 */
[----:B------:R-:W-:Y:S02]  /*08d0*/  ISETP.GE.U32.AND P3, PT, R43, UR44, PT ;  /* 0x0000002c2b007c0c */ /* 0x000fe4000bf66070 */
[----:B------:R-:W-:Y:S02]  /*08e0*/  ISETP.GE.AND.EX P2, PT, RZ, UR45, PT, P2 ;  /* 0x0000002dff007c0c */ /* 0x000fe4000bf46320 */
[----:B------:R-:W-:Y:S02]  /*08f0*/  @!P4 FMNMX R13, R13, R8, !PT ;  /* 0x000000080d0dc209 */ /* 0x000fe40007800000 */
[----:B------:R-:W-:Y:S02]  /*0900*/  ISETP.GE.U32.AND P4, PT, R42, UR44, PT ;  /* 0x0000002c2a007c0c */ /* 0x000fe4000bf86070 */
[----:B------:R-:W-:-:S02]  /*0910*/  ISETP.GE.AND.EX P3, PT, RZ, UR45, PT, P3 ;  /* 0x0000002dff007c0c */ /* 0x000fc4000bf66330 */
[----:B------:R-:W-:-:S05]  /*0920*/  ISETP.GE.AND.EX P4, PT, RZ, UR45, PT, P4 ;  /* 0x0000002dff007c0c */ /* 0x000fca000bf86340 */
[----:B------:R-:W-:Y:S02]  /*0930*/  @!P2 R2UR UR6, R28 ;  /* 0x000000001c06a2ca */ /* 0x000fe400000e0000 */
[----:B------:R-:W-:Y:S01]  /*0940*/  @!P2 R2UR UR7, R29 ;  /* 0x000000001d07a2ca */ /* 0x000fe200000e0000 */
[----:B------:R-:W-:Y:S02]  /*0950*/  @!P5 HADD2.F32 R10, -RZ, R9.H0_H0 ;  /* 0x20000009ff0ad230 */ /* 0x000fe40000004100 */
[----:B------:R-:W-:-:S03]  /*0960*/  @!P6 HADD2.F32 R26, -RZ, R11.H0_H0 ;  /* 0x2000000bff1ae230 */ /* 0x000fc60000004100 */
[----:B------:R-:W-:-:S07]  /*0970*/  @!P5 FMNMX R13, R13, R10, !PT ;  /* 0x0000000a0d0dd209 */ /* 0x000fce0007800000 */
[----:B------:R-:W2:Y:S01]  /*0980*/  @!P2 LDG.E.U16 R0, desc[UR6][R2.64+0x280] ;  /* 0x000280060200a981 */ /* 0x000ea2000c1e1500 */
[----:B------:R-:W-:Y:S02]  /*0990*/  ISETP.GE.U32.AND P5, PT, R41, UR44, PT ;  /* 0x0000002c29007c0c */ /* 0x000fe4000bfa6070 */
        /* <DEDUP_REMOVED lines=14> */
[----:B------:R-:W4:Y:S04]  /*0a80*/  @!P5 LDG.E.U16 R9, desc[UR4][R2.64+0x340] ;  /* 0x000340040209d981 */ /* 0x000f28000c1e1500 */
[----:B------:R-:W4:Y:S01]  /*0a90*/  @!P6 LDG.E.U16 R11, desc[UR6][R2.64+0x380] ;  /* 0x00038006020be981 */ /* 0x000f22000c1e1500 */
[----:B------:R-:W-:Y:S01]  /*0aa0*/  MOV R25, 0xff800000 ;  /* 0xff80000000197802 */ /* 0x000fe20000000f00 */
[----:B-----5:R-:W-:Y:S01]  /*0ab0*/  @!P1 HADD2.F32 R25, -RZ, R12.H0_H0 ;  /* 0x2000000cff199230 */ /* 0x020fe20000004100 */
        /* <DEDUP_REMOVED lines=11> */
[----:B------:R-:W-:Y:S02]  /*0b70*/  @!P2 FMNMX R13, R13, R24, !PT ;  /* 0x000000180d0da209 */ /* 0x000fe40007800000 */
[----:B------:R-:W-:-:S04]  /*0b80*/  ISETP.GE.U32.AND P2, PT, R38, UR44, PT ;  /* 0x0000002c26007c0c */ /* 0x000fc8000bf46070 */
[----:B------:R-:W-:Y:S01]  /*0b90*/  ISETP.GE.AND.EX P2, PT, RZ, UR45, PT, P2 ;  /* 0x0000002dff007c0c */ /* 0x000fe2000bf46320 */
[----:B---3--:R-:W-:Y:S02]  /*0ba0*/  @!P3 HADD2.F32 R23, -RZ, R4.H0_H0 ;  /* 0x20000004ff17b230 */ /* 0x008fe40000004100 */
[----:B----4-:R-:W-:-:S03]  /*0bb0*/  @!P4 HADD2.F32 R22, -RZ, R5.H0_H0 ;  /* 0x20000005ff16c230 */ /* 0x010fc60000004100 */
[----:B------:R-:W-:Y:S02]  /*0bc0*/  @!P3 FMNMX R13, R13, R23, !PT ;  /* 0x000000170d0db209 */ /* 0x000fe40007800000 */
[----:B------:R-:W-:Y:S01]  /*0bd0*/  ISETP.GE.U32.AND P3, PT, R37, UR44, PT ;  /* 0x0000002c25007c0c */ /* 0x000fe2000bf66070 */
[----:B------:R-:W-:Y:S01]  /*0be0*/  @!P5 HADD2.F32 R20, -RZ, R9.H0_H0 ;  /* 0x20000009ff14d230 */ /* 0x000fe20000004100 */
[----:B------:R-:W-:Y:S01]  /*0bf0*/  @!P4 FMNMX R13, R13, R22, !PT ;  /* 0x000000160d0dc209 */ /* 0x000fe20007800000 */
[----:B------:R-:W2:Y:S01]  /*0c00*/  @!P1 LDG.E.U16 R9, desc[UR4][R2.64+0x3c0] ;  /* 0x0003c00402099981 */ /* 0x000ea2000c1e1500 */
[----:B------:R-:W-:Y:S02]  /*0c10*/  ISETP.GE.U32.AND P4, PT, R36, UR44, PT ;  /* 0x0000002c24007c0c */ /* 0x000fe4000bf86070 */
[----:B------:R-:W-:Y:S01]  /*0c20*/  ISETP.GE.AND.EX P3, PT, RZ, UR45, PT, P3 ;  /* 0x0000002dff007c0c */ /* 0x000fe2000bf66330 */
[----:B------:R-:W-:Y:S01]  /*0c30*/  @!P6 HADD2.F32 R18, -RZ, R11.H0_H0 ;  /* 0x2000000bff12e230 */ /* 0x000fe20000004100 */
[----:B------:R-:W-:-:S02]  /*0c40*/  @!P5 FMNMX R13, R13, R20, !PT ;  /* 0x000000140d0dd209 */ /* 0x000fc40007800000 */
[----:B------:R-:W-:Y:S02]  /*0c50*/  ISETP.GE.U32.AND P5, PT, R35, UR44, PT ;  /* 0x0000002c23007c0c */ /* 0x000fe4000bfa6070 */
[----:B------:R-:W-:Y:S02]  /*0c60*/  ISETP.GE.AND.EX P4, PT, RZ, UR45, PT, P4 ;  /* 0x0000002dff007c0c */ /* 0x000fe4000bf86340 */
[----:B------:R-:W-:Y:S02]  /*0c70*/  @!P6 FMNMX R13, R13, R18, !PT ;  /* 0x000000120d0de209 */ /* 0x000fe40007800000 */
[----:B------:R-:W-:Y:S02]  /*0c80*/  ISETP.GE.U32.AND P6, PT, R34, UR44, PT ;  /* 0x0000002c22007c0c */ /* 0x000fe4000bfc6070 */
[----:B------:R-:W-:Y:S02]  /*0c90*/  ISETP.GE.AND.EX P5, PT, RZ, UR45, PT, P5 ;  /* 0x0000002dff007c0c */ /* 0x000fe4000bfa6350 */
[----:B------:R-:W-:-:S02]  /*0ca0*/  @!P2 R2UR UR6, R28 ;  /* 0x000000001c06a2ca */ /* 0x000fc400000e0000 */
[C---:B------:R-:W-:Y:S02]  /*0cb0*/  @!P2 R2UR UR7, R29.reuse ;  /* 0x000000001d07a2ca */ /* 0x040fe400000e0000 */
[----:B------:R-:W-:Y:S02]  /*0cc0*/  ISETP.GE.AND.EX P6, PT, RZ, UR45, PT, P6 ;  /* 0x0000002dff007c0c */ /* 0x000fe4000bfc6360 */
[C---:B------:R-:W-:Y:S02]  /*0cd0*/  @!P3 R2UR UR8, R28.reuse ;  /* 0x000000001c08b2ca */ /* 0x040fe400000e0000 */
[C---:B------:R-:W-:Y:S02]  /*0ce0*/  @!P3 R2UR UR9, R29.reuse ;  /* 0x000000001d09b2ca */ /* 0x040fe400000e0000 */
[----:B------:R-:W-:Y:S02]  /*0cf0*/  @!P4 R2UR UR10, R28 ;  /* 0x000000001c0ac2ca */ /* 0x000fe400000e0000 */
[----:B------:R-:W-:-:S02]  /*0d00*/  @!P4 R2UR UR11, R29 ;  /* 0x000000001d0bc2ca */ /* 0x000fc400000e0000 */
        /* <DEDUP_REMOVED lines=47> */
[----:B------:R-:W-:Y:S01]  /*1000*/  FADD R65, -R14, R8 ;  /* 0x000000080e417221 */ /* 0x000fe20000000100 */
[-C--:B------:R-:W-:Y:S01]  /*1010*/  FFMA.SAT R8, R69, R12.reuse, 0.5 ;  /* 0x3f00000045087423 */ /* 0x080fe2000000200c */
[-C--:B------:R-:W-:Y:S01]  /*1020*/  FFMA.RM R10, R10, R11.reuse, 12582913 ;  /* 0x4b4000010a0a7423 */ /* 0x080fe2000000400b */
[-C--:B------:R-:W-:Y:S01]  /*1030*/  FFMA.RM R2, R2, R11.reuse, 12582913 ;  /* 0x4b40000102027423 */ /* 0x080fe2000000400b */
[C---:B------:R-:W-:Y:S01]  /*1040*/  FADD R67, -R14.reuse, R6 ;  /* 0x000000060e437221 */ /* 0x040fe20000000100 */
[----:B------:R-:W-:Y:S01]  /*1050*/  FADD R71, -R14, R27 ;  /* 0x0000001b0e477221 */ /* 0x000fe20000000100 */
[----:B------:R-:W-:Y:S01]  /*1060*/  FADD R0, R10, -12583039 ;  /* 0xcb40007f0a007421 */ /* 0x000fe20000000000 */
[----:B------:R-:W-:Y:S01]  /*1070*/  FADD R4, R2, -12583039 ;  /* 0xcb40007f02047421 */ /* 0x000fe20000000000 */
[C---:B------:R-:W-:Y:S01]  /*1080*/  FADD R63, -R14.reuse, R7 ;  /* 0x000000070e3f7221 */ /* 0x040fe20000000100 */
[----:B------:R-:W-:Y:S01]  /*1090*/  FADD R57, -R14, R25 ;  /* 0x000000190e397221 */ /* 0x000fe20000000100 */
[----:B------:R-:W-:Y:S01]  /*10a0*/  FFMA R0, R75, 1.4426950216293334961, -R0 ;  /* 0x3fb8aa3b4b007823 */ /* 0x000fe20000000800 */
[----:B------:R-:W-:Y:S01]  /*10b0*/  FFMA R6, R73, 1.4426950216293334961, -R4 ;  /* 0x3fb8aa3b49067823 */ /* 0x000fe20000000804 */
[-C--:B------:R-:W-:Y:S01]  /*10c0*/  FFMA.RM R4, R8, R11.reuse, 12582913 ;  /* 0x4b40000108047423 */ /* 0x080fe2000000400b */
[C---:B------:R-:W-:Y:S01]  /*10d0*/  FADD R55, -R14.reuse, R23 ;  /* 0x000000170e377221 */ /* 0x040fe20000000100 */
        /* <DEDUP_REMOVED lines=24> */
[----:B------:R-:W-:Y:S01]  /*1260*/  SHF.L.U32 R9, R10, 0x17, RZ ;  /* 0x000000170a097819 */ /* 0x000fe200000006ff */
[----:B------:R-:W-:Y:S01]  /*1270*/  FFMA R6, R71, 1.4426950216293334961, -R6 ;  /* 0x3fb8aa3b47067823 */ /* 0x000fe20000000806 */
[----:B------:R-:W0:Y:S01]  /*1280*/  MUFU.EX2 R73, R73 ;  /* 0x0000004900497308 */ /* 0x000e220000000800 */
[----:B------:R-:W-:Y:S01]  /*1290*/  FFMA R8, R67, 1.4426950216293334961, -R8 ;  /* 0x3fb8aa3b43087823 */ /* 0x000fe20000000808 */
[----:B------:R-:W-:Y:S01]  /*12a0*/  SHF.L.U32 R2, R2, 0x17, RZ ;  /* 0x0000001702027819 */ /* 0x000fe200000006ff */
[----:B------:R-:W-:Y:S01]  /*12b0*/  FFMA R71, R71, 1.925963033500011079e-08, R6 ;  /* 0x32a5706047477823 */ /* 0x000fe20000000006 */
[-C--:B------:R-:W-:Y:S01]  /*12c0*/  FFMA.SAT R6, R65, R12.reuse, 0.5 ;  /* 0x3f00000041067423 */ /* 0x080fe2000000200c */
[----:B------:R-:W-:Y:S01]  /*12d0*/  FFMA R67, R67, 1.925963033500011079e-08, R8 ;  /* 0x32a5706043437823 */ /* 0x000fe20000000008 */
[----:B------:R-:W-:Y:S01]  /*12e0*/  FADD R8, R22, -12583039 ;  /* 0xcb40007f16087421 */ /* 0x000fe20000000000 */
[----:B------:R-:W-:Y:S01]  /*12f0*/  SHF.L.U32 R14, R14, 0x17, RZ ;  /* 0x000000170e0e7819 */ /* 0x000fe200000006ff */
[----:B------:R-:W-:Y:S01]  /*1300*/  FFMA.RM R6, R6, R11, 12582913 ;  /* 0x4b40000106067423 */ /* 0x000fe2000000400b */
[----:B------:R-:W-:Y:S01]  /*1310*/  MUFU.EX2 R71, R71 ;  /* 0x0000004700477308 */ /* 0x000fe20000000800 */
[----:B------:R-:W-:Y:S01]  /*1320*/  FFMA R8, R63, 1.4426950216293334961, -R8 ;  /* 0x3fb8aa3b3f087823 */ /* 0x000fe20000000808 */
[-C--:B------:R-:W-:Y:S01]  /*1330*/  FFMA.SAT R20, R27, R12.reuse, 0.5 ;  /* 0x3f0000001b147423 */ /* 0x080fe2000000200c */
[----:B------:R-:W-:Y:S01]  /*1340*/  FADD R16, R6, -12583039 ;  /* 0xcb40007f06107421 */ /* 0x000fe20000000000 */
[----:B------:R-:W-:Y:S01]  /*1350*/  SHF.L.U32 R0, R0, 0x17, RZ ;  /* 0x0000001700007819 */ /* 0x000fe200000006ff */
[----:B------:R-:W-:Y:S01]  /*1360*/  FFMA R63, R63, 1.925963033500011079e-08, R8 ;  /* 0x32a570603f3f7823 */ /* 0x000fe20000000008 */
[-C--:B------:R-:W-:Y:S01]  /*1370*/  FFMA.SAT R8, R61, R12.reuse, 0.5 ;  /* 0x3f0000003d087423 */ /* 0x080fe2000000200c */
[C---:B------:R-:W-:Y:S01]  /*1380*/  FFMA R16, R65.reuse, 1.4426950216293334961, -R16 ;  /* 0x3fb8aa3b41107823 */ /* 0x040fe20000000810 */
[----:B0-----:R-:W-:Y:S01]  /*1390*/  FMUL R5, R2, R73 ;  /* 0x0000004902057220 */ /* 0x001fe20000400000 */
[----:B------:R-:W-:Y:S01]  /*13a0*/  MUFU.EX2 R67, R67 ;  /* 0x0000004300437308 */ /* 0x000fe20000000800 */
[-C--:B------:R-:W-:Y:S01]  /*13b0*/  FFMA.RM R8, R8, R11.reuse, 12582913 ;  /* 0x4b40000108087423 */ /* 0x080fe2000000400b */
[----:B------:R-:W-:Y:S01]  /*13c0*/  FFMA R65, R65, 1.925963033500011079e-08, R16 ;  /* 0x32a5706041417823 */ /* 0x000fe20000000010 */
[----:B------:R-:W-:Y:S01]  /*13d0*/  FFMA.RM R20, R20, R11, 12582913 ;  /* 0x4b40000114147423 */ /* 0x000fe2000000400b */
[----:B------:R-:W-:Y:S01]  /*13e0*/  FFMA.SAT R62, R19, R12, 0.5 ;  /* 0x3f000000133e7423 */ /* 0x000fe2000000200c */
[C---:B------:R-:W-:Y:S01]  /*13f0*/  FADD R18, R8.reuse, -12583039 ;  /* 0xcb40007f08127421 */ /* 0x040fe20000000000 */
[----:B------:R-:W-:Y:S01]  /*1400*/  SHF.L.U32 R8, R8, 0x17, RZ ;  /* 0x0000001708087819 */ /* 0x000fe200000006ff */
[----:B------:R-:W-:Y:S01]  /*1410*/  FADD R24, R20, -12583039 ;  /* 0xcb40007f14187421 */ /* 0x000fe20000000000 */
[----:B------:R-:W0:Y:S01]  /*1420*/  MUFU.EX2 R16, R75 ;  /* 0x0000004b00107308 */ /* 0x000e220000000800 */
[----:B------:R-:W-:Y:S01]  /*1430*/  FFMA R18, R61, 1.4426950216293334961, -R18 ;  /* 0x3fb8aa3b3d127823 */ /* 0x000fe20000000812 */
[----:B------:R-:W-:Y:S01]  /*1440*/  SHF.L.U32 R4, R4, 0x17, RZ ;  /* 0x0000001704047819 */ /* 0x000fe200000006ff */
[----:B------:R-:W-:Y:S01]  /*1450*/  FFMA R24, R27, 1.4426950216293334961, -R24 ;  /* 0x3fb8aa3b1b187823 */ /* 0x000fe20000000818 */
[----:B------:R-:W-:-:S02]  /*1460*/  IMAD.SHL.U32 R6, R6, 0x800000, RZ ;  /* 0x0080000006067824 */ /* 0x000fc400078e00ff */
[----:B------:R-:W-:Y:S01]  /*1470*/  FFMA R61, R61, 1.925963033500011079e-08, R18 ;  /* 0x32a570603d3d7823 */ /* 0x000fe20000000012 */
[-C--:B------:R-:W-:Y:S01]  /*1480*/  FFMA.SAT R18, R59, R12.reuse, 0.5 ;  /* 0x3f0000003b127423 */ /* 0x080fe2000000200c */
[----:B------:R-:W-:Y:S01]  /*1490*/  FFMA R54, R27, 1.925963033500011079e-08, R24 ;  /* 0x32a570601b367823 */ /* 0x000fe20000000018 */
[----:B------:R-:W1:Y:S02]  /*14a0*/  MUFU.EX2 R69, R69 ;  /* 0x0000004500457308 */ /* 0x000e640000000800 */
[----:B------:R-:W-:Y:S01]  /*14b0*/  FFMA.RM R10, R18, R11, 12582913 ;  /* 0x4b400001120a7423 */ /* 0x000fe2000000400b */
[----:B------:R-:W-:-:S04]  /*14c0*/  FFMA.SAT R18, R3, R12, 0.5 ;  /* 0x3f00000003127423 */ /* 0x000fc8000000200c */
[----:B------:R-:W-:Y:S01]  /*14d0*/  FFMA.RM R18, R18, R11, 12582913 ;  /* 0x4b40000112127423 */ /* 0x000fe2000000400b */
[----:B------:R-:W-:Y:S01]  /*14e0*/  MUFU.EX2 R61, R61 ;  /* 0x0000003d003d7308 */ /* 0x000fe20000000800 */
[----:B0-----:R-:W-:Y:S01]  /*14f0*/  FMUL R9, R9, R16 ;  /* 0x0000001009097220 */ /* 0x001fe20000400000 */
[----:B------:R-:W-:-:S04]  /*1500*/  FADD R16, R10, -12583039 ;  /* 0xcb40007f0a107421 */ /* 0x000fc80000000000 */
[C---:B------:R-:W-:Y:S02]  /*1510*/  FFMA R16, R59.reuse, 1.4426950216293334961, -R16 ;  /* 0x3fb8aa3b3b107823 */ /* 0x040fe40000000810 */
[----:B------:R-:W-:Y:S01]  /*1520*/  MUFU.EX2 R63, R63 ;  /* 0x0000003f003f7308 */ /* 0x000fe20000000800 */
[----:B-1----:R-:W-:Y:S01]  /*1530*/  FMUL R4, R4, R69 ;  /* 0x0000004504047220 */ /* 0x002fe20000400000 */
        /* <DEDUP_REMOVED lines=8> */
[----:B------:R-:W-:-:S04]  /*15c0*/  FADD R2, R18, -12583039 ;  /* 0xcb40007f12027421 */ /* 0x000fc80000000000 */
[C---:B------:R-:W-:Y:S01]  /*15d0*/  FFMA R2, R3.reuse, 1.4426950216293334961, -R2 ;  /* 0x3fb8aa3b03027823 */ /* 0x040fe20000000802 */
[----:B------:R-:W1:Y:S03]  /*15e0*/  MUFU.EX2 R57, R57 ;  /* 0x0000003900397308 */ /* 0x000e660000000800 */
[----:B------:R-:W-:Y:S01]  /*15f0*/  FFMA R26, R3, 1.925963033500011079e-08, R2 ;  /* 0x32a57060031a7823 */ /* 0x000fe20000000002 */
[----:B------:R-:W-:Y:S01]  /*1600*/  FMUL R3, R14, R71 ;  /* 0x000000470e037220 */ /* 0x000fe20000400000 */
[----:B------:R-:W-:Y:S01]  /*1610*/  FFMA.SAT R14, R55, R12, 0.5 ;  /* 0x3f000000370e7423 */ /* 0x000fe2000000200c */
[----:B0-----:R-:W-:-:S03]  /*1620*/  FMUL R6, R6, R65 ;  /* 0x0000004106067220 */ /* 0x001fc60000400000 */
[----:B------:R-:W-:-:S04]  /*1630*/  FFMA.RM R14, R14, R11, 12582913 ;  /* 0x4b4000010e0e7423 */ /* 0x000fc8000000400b */
[C---:B------:R-:W-:Y:S01]  /*1640*/  FADD R2, R14.reuse, -12583039 ;  /* 0xcb40007f0e027421 */ /* 0x040fe20000000000 */
[----:B------:R-:W-:-:S03]  /*1650*/  SHF.L.U32 R14, R14, 0x17, RZ ;  /* 0x000000170e0e7819 */ /* 0x000fc600000006ff */
[----:B------:R-:W-:-:S04]  /*1660*/  FFMA R2, R55, 1.4426950216293334961, -R2 ;  /* 0x3fb8aa3b37027823 */ /* 0x000fc80000000802 */
[----:B------:R-:W-:Y:S01]  /*1670*/  FFMA R55, R55, 1.925963033500011079e-08, R2 ;  /* 0x32a5706037377823 */ /* 0x000fe20000000002 */
[----:B------:R-:W-:Y:S01]  /*1680*/  FMUL R2, R0, R67 ;  /* 0x0000004300027220 */ /* 0x000fe20000400000 */
[----:B------:R-:W-:Y:S01]  /*1690*/  SHF.L.U32 R0, R22, 0x17, RZ ;  /* 0x0000001716007819 */ /* 0x000fe200000006ff */
[----:B------:R-:W-:-:S03]  /*16a0*/  FFMA.SAT R22, R23, R12, 0.5 ;  /* 0x3f00000017167423 */ /* 0x000fc6000000200c */
[----:B------:R-:W-:Y:S01]  /*16b0*/  MUFU.EX2 R55, R55 ;  /* 0x0000003700377308 */ /* 0x000fe20000000800 */
[----:B------:R-:W-:Y:S01]  /*16c0*/  FFMA.RM R22, R22, R11, 12582913 ;  /* 0x4b40000116167423 */ /* 0x000fe2000000400b */
[----:B------:R-:W-:-:S03]  /*16d0*/  FMUL R0, R0, R63 ;  /* 0x0000003f00007220 */ /* 0x000fc60000400000 */
[C---:B------:R-:W-:Y:S01]  /*16e0*/  FADD R24, R22.reuse, -12583039 ;  /* 0xcb40007f16187421 */ /* 0x040fe20000000000 */
[----:B------:R-:W-:Y:S02]  /*16f0*/  SHF.L.U32 R22, R22, 0x17, RZ ;  /* 0x0000001716167819 */ /* 0x000fe400000006ff */
[----:B------:R-:W-:Y:S01]  /*1700*/  MUFU.EX2 R63, R54 ;  /* 0x00000036003f7308 */ /* 0x000fe20000000800 */
[----:B------:R-:W-:-:S04]  /*1710*/  FFMA R24, R23, 1.4426950216293334961, -R24 ;  /* 0x3fb8aa3b17187823 */ /* 0x000fc80000000818 */
[----:B------:R-:W-:Y:S01]  /*1720*/  FFMA R56, R23, 1.925963033500011079e-08, R24 ;  /* 0x32a5706017387823 */ /* 0x000fe20000000018 */
[----:B------:R-:W-:-:S03]  /*1730*/  FFMA.SAT R24, R7, R12, 0.5 ;  /* 0x3f00000007187423 */ /* 0x000fc6000000200c */
[----:B------:R-:W-:Y:S01]  /*1740*/  MUFU.EX2 R65, R56 ;  /* 0x0000003800417308 */ /* 0x000fe20000000800 */
[----:B------:R-:W-:-:S04]  /*1750*/  FFMA.RM R23, R24, R11, 12582913 ;  /* 0x4b40000118177423 */ /* 0x000fc8000000400b */
[----:B------:R-:W-:-:S04]  /*1760*/  FADD R24, R23, -12583039 ;  /* 0xcb40007f17187421 */ /* 0x000fc80000000000 */
[----:B------:R-:W-:-:S04]  /*1770*/  FFMA R24, R7, 1.4426950216293334961, -R24 ;  /* 0x3fb8aa3b07187823 */ /* 0x000fc80000000818 */
[----:B------:R-:W-:Y:S01]  /*1780*/  FFMA R58, R7, 1.925963033500011079e-08, R24 ;  /* 0x32a57060073a7823 */ /* 0x000fe20000000018 */
[----:B------:R-:W-:Y:S01]  /*1790*/  FFMA.SAT R24, R21, R12, 0.5 ;  /* 0x3f00000015187423 */ /* 0x000fe2000000200c */
[----:B------:R-:W-:-:S03]  /*17a0*/  FMUL R7, R8, R61 ;  /* 0x0000003d08077220 */ /* 0x000fc60000400000 */
[----:B------:R-:W-:Y:S01]  /*17b0*/  FFMA.RM R24, R24, R11, 12582913 ;  /* 0x4b40000118187423 */ /* 0x000fe2000000400b */
[----:B------:R-:W-:Y:S03]  /*17c0*/  MUFU.EX2 R58, R58 ;  /* 0x0000003a003a7308 */ /* 0x000fe60000000800 */
[----:B------:R-:W-:-:S04]  /*17d0*/  FADD R8, R24, -12583039 ;  /* 0xcb40007f18087421 */ /* 0x000fc80000000000 */
[----:B------:R-:W-:-:S04]  /*17e0*/  FFMA R8, R21, 1.4426950216293334961, -R8 ;  /* 0x3fb8aa3b15087823 */ /* 0x000fc80000000808 */
[----:B------:R-:W-:Y:S01]  /*17f0*/  FFMA R60, R21, 1.925963033500011079e-08, R8 ;  /* 0x32a57060153c7823 */ /* 0x000fe20000000008 */
[----:B------:R-:W-:Y:S01]  /*1800*/  FFMA.RM R21, R62, R11, 12582913 ;  /* 0x4b4000013e157423 */ /* 0x000fe2000000400b */
[----:B------:R-:W-:Y:S02]  /*1810*/  SHF.L.U32 R8, R10, 0x17, RZ ;  /* 0x000000170a087819 */ /* 0x000fe400000006ff */
[----:B------:R-:W-:Y:S01]  /*1820*/  SHF.L.U32 R10, R16, 0x17, RZ ;  /* 0x00000017100a7819 */ /* 0x000fe200000006ff */
[----:B------:R-:W-:Y:S01]  /*1830*/  FFMA.SAT R16, R17, R12, 0.5 ;  /* 0x3f00000011107423 */ /* 0x000fe2000000200c */
[----:B------:R-:W-:Y:S01]  /*1840*/  FADD R62, R21, -12583039 ;  /* 0xcb40007f153e7421 */ /* 0x000fe20000000000 */
[----:B------:R-:W-:Y:S01]  /*1850*/  FMUL R8, R8, R59 ;  /* 0x0000003b08087220 */ /* 0x000fe20000400000 */
[----:B------:R-:W-:Y:S01]  /*1860*/  MUFU.EX2 R60, R60 ;  /* 0x0000003c003c7308 */ /* 0x000fe20000000800 */
[----:B------:R-:W-:Y:S01]  /*1870*/  FFMA.RM R27, R16, R11, 12582913 ;  /* 0x4b400001101b7423 */ /* 0x000fe2000000400b */
[----:B------:R-:W-:Y:S01]  /*1880*/  FFMA R62, R19, 1.4426950216293334961, -R62 ;  /* 0x3fb8aa3b133e7823 */ /* 0x000fe2000000083e */
[----:B-1----:R-:W-:-:S02]  /*1890*/  FMUL R10, R10, R57 ;  /* 0x000000390a0a7220 */ /* 0x002fc40000400000 */
[----:B------:R-:W-:Y:S01]  /*18a0*/  FADD R16, R27, -12583039 ;  /* 0xcb40007f1b107421 */ /* 0x000fe20000000000 */
[----:B------:R-:W-:Y:S01]  /*18b0*/  FFMA R61, R19, 1.925963033500011079e-08, R62 ;  /* 0x32a57060133d7823 */ /* 0x000fe2000000003e */
[-C--:B------:R-:W-:Y:S01]  /*18c0*/  FFMA.SAT R62, R13, R12.reuse, 0.5 ;  /* 0x3f0000000d3e7423 */ /* 0x080fe2000000200c */
[----:B------:R0:W1:Y:S01]  /*18d0*/  MUFU.EX2 R19, R26 ;  /* 0x0000001a00137308 */ /* 0x0000620000000800 */
[C---:B------:R-:W-:Y:S02]  /*18e0*/  FFMA R16, R17.reuse, 1.4426950216293334961, -R16 ;  /* 0x3fb8aa3b11107823 */ /* 0x040fe40000000810 */
[----:B------:R-:W-:Y:S02]  /*18f0*/  FFMA.RM R57, R62, R11, 12582913 ;  /* 0x4b4000013e397423 */ /* 0x000fe4000000400b */
[----:B------:R-:W-:Y:S01]  /*1900*/  FFMA R59, R17, 1.925963033500011079e-08, R16 ;  /* 0x32a57060113b7823 */ /* 0x000fe20000000010 */
[----:B------:R-:W-:Y:S01]  /*1910*/  SHF.L.U32 R16, R18, 0x17, RZ ;  /* 0x0000001712107819 */ /* 0x000fe200000006ff */
[----:B------:R-:W-:Y:S01]  /*1920*/  FADD R18, R57, -12583039 ;  /* 0xcb40007f39127421 */ /* 0x000fe20000000000 */
[----:B------:R-:W-:Y:S01]  /*1930*/  MUFU.EX2 R61, R61 ;  /* 0x0000003d003d7308 */ /* 0x000fe20000000800 */
[----:B0-----:R-:W-:-:S02]  /*1940*/  FFMA.SAT R26, R25, R12, 0.5 ;  /* 0x3f000000191a7423 */ /* 0x001fc4000000200c */
[----:B------:R-:W-:-:S04]  /*1950*/  FFMA R18, R13, 1.4426950216293334961, -R18 ;  /* 0x3fb8aa3b0d127823 */ /* 0x000fc80000000812 */
[----:B------:R-:W-:Y:S01]  /*1960*/  FFMA R13, R13, 1.925963033500011079e-08, R18 ;  /* 0x32a570600d0d7823 */ /* 0x000fe20000000012 */
[----:B------:R-:W-:Y:S01]  /*1970*/  FFMA.SAT R18, R15, R12, 0.5 ;  /* 0x3f0000000f127423 */ /* 0x000fe2000000200c */
[----:B-1----:R-:W-:Y:S01]  /*1980*/  FMUL R16, R16, R19 ;  /* 0x0000001310107220 */ /* 0x002fe20000400000 */
[----:B------:R-:W0:Y:S02]  /*1990*/  MUFU.EX2 R59, R59 ;  /* 0x0000003b003b7308 */ /* 0x000e240000000800 */
[-C--:B------:R-:W-:Y:S01]  /*19a0*/  FFMA.RM R12, R18, R11.reuse, 12582913 ;  /* 0x4b400001120c7423 */ /* 0x080fe2000000400b */
[----:B------:R-:W-:-:S03]  /*19b0*/  FFMA.RM R11, R26, R11, 12582913 ;  /* 0x4b4000011a0b7423 */ /* 0x000fc6000000400b */
[----:B------:R-:W-:-:S04]  /*19c0*/  FADD R18, R12, -12583039 ;  /* 0xcb40007f0c127421 */ /* 0x000fc80000000000 */
[----:B------:R-:W-:-:S04]  /*19d0*/  FFMA R18, R15, 1.4426950216293334961, -R18 ;  /* 0x3fb8aa3b0f127823 */ /* 0x000fc80000000812 */
[----:B------:R-:W-:Y:S01]  /*19e0*/  FFMA R15, R15, 1.925963033500011079e-08, R18 ;  /* 0x32a570600f0f7823 */ /* 0x000fe20000000012 */
[----:B------:R-:W-:-:S04]  /*19f0*/  FADD R18, R11, -12583039 ;  /* 0xcb40007f0b127421 */ /* 0x000fc80000000000 */
[C---:B------:R-:W-:Y:S01]  /*1a00*/  FFMA R18, R25.reuse, 1.4426950216293334961, -R18 ;  /* 0x3fb8aa3b19127823 */ /* 0x040fe20000000812 */
[----:B------:R-:W-:Y:S03]  /*1a10*/  MUFU.EX2 R15, R15 ;  /* 0x0000000f000f7308 */ /* 0x000fe60000000800 */
[----:B------:R-:W-:Y:S01]  /*1a20*/  FFMA R62, R25, 1.925963033500011079e-08, R18 ;  /* 0x32a57060193e7823 */ /* 0x000fe20000000012 */
[----:B------:R-:W-:-:S04]  /*1a30*/  FADD R18, RZ, R9 ;  /* 0x00000009ff127221 */ /* 0x000fc80000000000 */
[----:B------:R-:W-:Y:S01]  /*1a40*/  FADD R17, R18, R5 ;  /* 0x0000000512117221 */ /* 0x000fe20000000000 */
[----:B------:R-:W1:Y:S03]  /*1a50*/  MUFU.EX2 R62, R62 ;  /* 0x0000003e003e7308 */ /* 0x000e660000000800 */
[----:B------:R-:W-:-:S04]  /*1a60*/  FADD R18, R17, R4 ;  /* 0x0000000411127221 */ /* 0x000fc80000000000 */
[----:B------:R-:W-:Y:S01]  /*1a70*/  FADD R17, R18, R3 ;  /* 0x0000000312117221 */ /* 0x000fe20000000000 */
[----:B------:R-:W-:-:S03]  /*1a80*/  SHF.L.U32 R18, R20, 0x17, RZ ;  /* 0x0000001714127819 */ /* 0x000fc600000006ff */
[----:B------:R-:W-:Y:S02]  /*1a90*/  FADD R17, R17, R2 ;  /* 0x0000000211117221 */ /* 0x000fe40000000000 */
[----:B------:R-:W-:Y:S02]  /*1aa0*/  FMUL R18, R18, R63 ;  /* 0x0000003f12127220 */ /* 0x000fe40000400000 */
[----:B------:R-:W-:Y:S01]  /*1ab0*/  FADD R19, R17, R0 ;  /* 0x0000000011137221 */ /* 0x000fe20000000000 */
[----:B------:R-:W-:-:S03]  /*1ac0*/  FMUL R17, R14, R55 ;  /* 0x000000370e117220 */ /* 0x000fc60000400000 */
[----:B------:R-:W-:-:S04]  /*1ad0*/  FADD R14, R19, R6 ;  /* 0x00000006130e7221 */ /* 0x000fc80000000000 */
[----:B------:R-:W-:-:S04]  /*1ae0*/  FADD R19, R14, R7 ;  /* 0x000000070e137221 */ /* 0x000fc80000000000 */
[----:B------:R-:W-:-:S04]  /*1af0*/  FADD R19, R19, R8 ;  /* 0x0000000813137221 */ /* 0x000fc80000000000 */
[----:B------:R-:W-:Y:S01]  /*1b00*/  FADD R25, R19, R10 ;  /* 0x0000000a13197221 */ /* 0x000fe20000000000 */
[----:B------:R-:W-:Y:S02]  /*1b10*/  FMUL R19, R22, R65 ;  /* 0x0000004116137220 */ /* 0x000fe40000400000 */
[----:B------:R2:W3:Y:S01]  /*1b20*/  MUFU.EX2 R22, R13 ;  /* 0x0000000d00167308 */ /* 0x0004e20000000800 */
[----:B------:R-:W-:Y:S01]  /*1b30*/  FADD R14, R25, R16 ;  /* 0x00000010190e7221 */ /* 0x000fe20000000000 */
[----:B------:R-:W-:-:S03]  /*1b40*/  SHF.L.U32 R25, R23, 0x17, RZ ;  /* 0x0000001717197819 */ /* 0x000fc600000006ff */
[----:B------:R-:W-:Y:S02]  /*1b50*/  FADD R23, R14, R17 ;  /* 0x000000110e177221 */ /* 0x000fe40000000000 */
[----:B------:R-:W-:Y:S01]  /*1b60*/  FMUL R20, R25, R58 ;  /* 0x0000003a19147220 */ /* 0x000fe20000400000 */
[----:B------:R-:W-:Y:S01]  /*1b70*/  SHF.L.U32 R25, R24, 0x17, RZ ;  /* 0x0000001718197819 */ /* 0x000fe200000006ff */
[----:B------:R-:W-:Y:S01]  /*1b80*/  FADD R14, R23, R18 ;  /* 0x00000012170e7221 */ /* 0x000fe20000000000 */
[----:B------:R-:W-:-:S03]  /*1b90*/  SHF.L.U32 R24, R27, 0x17, RZ ;  /* 0x000000171b187819 */ /* 0x000fc600000006ff */
[----:B------:R-:W-:Y:S01]  /*1ba0*/  FADD R23, R14, R19 ;  /* 0x000000130e177221 */ /* 0x000fe20000000000 */
[----:B------:R-:W-:Y:S01]  /*1bb0*/  SHF.L.U32 R14, R21, 0x17, RZ ;  /* 0x00000017150e7819 */ /* 0x000fe200000006ff */
[----:B------:R-:W-:Y:S01]  /*1bc0*/  FMUL R26, R25, R60 ;  /* 0x0000003c191a7220 */ /* 0x000fe20000400000 */
[----:B0-----:R-:W-:Y:S01]  /*1bd0*/  FMUL R24, R24, R59 ;  /* 0x0000003b18187220 */ /* 0x001fe20000400000 */
[----:B------:R-:W-:Y:S01]  /*1be0*/  FADD R23, R23, R20 ;  /* 0x0000001417177221 */ /* 0x000fe20000000000 */
[----:B------:R-:W-:Y:S01]  /*1bf0*/  SHF.L.U32 R21, R11, 0x17, RZ ;  /* 0x000000170b157819 */ /* 0x000fe200000006ff */
[----:B------:R-:W-:Y:S02]  /*1c00*/  FMUL R25, R14, R61 ;  /* 0x0000003d0e197220 */ /* 0x000fe40000400000 */
[----:B------:R-:W-:Y:S01]  /*1c10*/  FADD R14, R23, R26 ;  /* 0x0000001a170e7221 */ /* 0x000fe20000000000 */
[----:B------:R-:W-:Y:S01]  /*1c20*/  SHF.L.U32 R23, R57, 0x17, RZ ;  /* 0x0000001739177819 */ /* 0x000fe200000006ff */
[----:B-1----:R-:W-:-:S02]  /*1c30*/  FMUL R21, R21, R62 ;  /* 0x0000003e15157220 */ /* 0x002fc40000400000 */
[----:B--2---:R-:W-:Y:S01]  /*1c40*/  FADD R13, R14, R25 ;  /* 0x000000190e0d7221 */ /* 0x004fe20000000000 */
[----:B------:R-:W-:Y:S01]  /*1c50*/  SHF.L.U32 R14, R12, 0x17, RZ ;  /* 0x000000170c0e7819 */ /* 0x000fe200000006ff */
[----:B---3--:R-:W-:Y:S02]  /*1c60*/  FMUL R23, R23, R22 ;  /* 0x0000001617177220 */ /* 0x008fe40000400000 */
[----:B------:R-:W-:Y:S02]  /*1c70*/  FADD R12, R13, R24 ;  /* 0x000000180d0c7221 */ /* 0x000fe40000000000 */
[----:B------:R-:W-:Y:S02]  /*1c80*/  FMUL R22, R14, R15 ;  /* 0x0000000f0e167220 */ /* 0x000fe40000400000 */
        /* <DEDUP_REMOVED lines=12> */
.L_x_1850:
        /* <DEDUP_REMOVED lines=12> */
[----:B------:R-:W-:Y:S05]  /*1e10*/  CALL.REL.NOINC `($__internal_22_$__cuda_sm3x_div_rn_noftz_f32_slowpath) ;  /* 0x0000002c00347944 */ /* 0x000fea0003c00000 */
[----:B------:R-:W-:-:S07]  /*1e20*/  MOV R55, R9 ;  /* 0x0000000900377202 */ /* 0x000fce0000000f00 */
.L_x_1797:
[----:B------:R-:W-:Y:S05]  /*1e30*/  BSYNC.RECONVERGENT B3 ;  /* 0x0000000000037941 */ /* 0x000fea0003800200 */
.L_x_1796:
        /* <DEDUP_REMOVED lines=12> */
[----:B------:R-:W-:Y:S05]  /*1f00*/  CALL.REL.NOINC `($__internal_22_$__cuda_sm3x_div_rn_noftz_f32_slowpath) ;  /* 0x0000002800f87944 */ /* 0x000fea0003c00000 */
[----:B------:R-:W-:-:S07]  /*1f10*/  MOV R11, R9 ;  /* 0x00000009000b7202 */ /* 0x000fce0000000f00 */
.L_x_1799:
[----:B------:R-:W-:Y:S05]  /*1f20*/  BSYNC.RECONVERGENT B3 ;  /* 0x0000000000037941 */ /* 0x000fea0003800200 */
.L_x_1798:
        /* <DEDUP_REMOVED lines=14> */
.L_x_1801:
[----:B------:R-:W-:Y:S05]  /*2010*/  BSYNC.RECONVERGENT B3 ;  /* 0x0000000000037941 */ /* 0x000fea0003800200 */
.L_x_1800:
        /* <DEDUP_REMOVED lines=14> */
.L_x_1803:
[----:B------:R-:W-:Y:S05]  /*2100*/  BSYNC.RECONVERGENT B3 ;  /* 0x0000000000037941 */ /* 0x000fea0003800200 */
.L_x_1802:
        /* <DEDUP_REMOVED lines=14> */
.L_x_1805:
[----:B------:R-:W-:Y:S05]  /*21f0*/  BSYNC.RECONVERGENT B3 ;  /* 0x0000000000037941 */ /* 0x000fea0003800200 */
.L_x_1804:
        /* <DEDUP_REMOVED lines=9> */
[----:B------:R-:W-:Y:S01]  /*2290*/  IMAD.MOV.U32 R9, RZ, RZ, R0 ;  /* 0x000000ffff097224 */ /* 0x000fe200078e0000 */
[----:B------:R-:W-:Y:S02]  /*22a0*/  MOV R12, R57 ;  /* 0x00000039000c7202 */ /* 0x000fe40000000f00 */
[----:B0-----:R-:W-:-:S07]  /*22b0*/  MOV R56, 0x22d0 ;  /* 0x000022d000387802 */ /* 0x001fce0000000f00 */
[----:B------:R-:W-:Y:S05]  /*22c0*/  CALL.REL.NOINC `($__internal_22_$__cuda_sm3x_div_rn_noftz_f32_slowpath) ;  /* 0x0000002800087944 */ /* 0x000fea0003c00000 */
[----:B------:R-:W-:-:S07]  /*22d0*/  MOV R54, R9 ;  /* 0x0000000900367202 */ /* 0x000fce0000000f00 */
.L_x_1807:
[----:B------:R-:W-:Y:S05]  /*22e0*/  BSYNC.RECONVERGENT B3 ;  /* 0x0000000000037941 */ /* 0x000fea0003800200 */
.L_x_1806:
        /* <DEDUP_REMOVED lines=14> */
.L_x_1809:
[----:B------:R-:W-:Y:S05]  /*23d0*/  BSYNC.RECONVERGENT B3 ;  /* 0x0000000000037941 */ /* 0x000fea0003800200 */
.L_x_1808:
        /* <DEDUP_REMOVED lines=14> */
.L_x_1811:
[----:B------:R-:W-:Y:S05]  /*24c0*/  BSYNC.RECONVERGENT B3 ;  /* 0x0000000000037941 */ /* 0x000fea0003800200 */
.L_x_1810:
        /* <DEDUP_REMOVED lines=14> */
.L_x_1813:
[----:B------:R-:W-:Y:S05]  /*25b0*/  BSYNC.RECONVERGENT B3 ;  /* 0x0000000000037941 */ /* 0x000fea0003800200 */
.L_x_1812:
        /* <DEDUP_REMOVED lines=14> */
.L_x_1815:
[----:B------:R-:W-:Y:S05]  /*26a0*/  BSYNC.RECONVERGENT B3 ;  /* 0x0000000000037941 */ /* 0x000fea0003800200 */
.L_x_1814:
        /* <DEDUP_REMOVED lines=14> */
.L_x_1817:
[----:B------:R-:W-:Y:S05]  /*2790*/  BSYNC.RECONVERGENT B3 ;  /* 0x0000000000037941 */ /* 0x000fea0003800200 */
.L_x_1816:
        /* <DEDUP_REMOVED lines=14> */
.L_x_1819:
[----:B------:R-:W-:Y:S05]  /*2880*/  BSYNC.RECONVERGENT B3 ;  /* 0x0000000000037941 */ /* 0x000fea0003800200 */
.L_x_1818:
        /* <DEDUP_REMOVED lines=14> */
.L_x_1821:
[----:B------:R-:W-:Y:S05]  /*2970*/  BSYNC.RECONVERGENT B3 ;  /* 0x0000000000037941 */ /* 0x000fea0003800200 */
.L_x_1820:
        /* <DEDUP_REMOVED lines=14> */
.L_x_1823:
[----:B------:R-:W-:Y:S05]  /*2a60*/  BSYNC.RECONVERGENT B3 ;  /* 0x0000000000037941 */ /* 0x000fea0003800200 */
.L_x_1822:
        /* <DEDUP_REMOVED lines=13> */
[----:B------:R-:W-:-:S07]  /*2b40*/  IMAD.MOV.U32 R19, RZ, RZ, R9 ;  /* 0x000000ffff137224 */ /* 0x000fce00078e0009 */
.L_x_1825:
[----:B------:R-:W-:Y:S05]  /*2b50*/  BSYNC.RECONVERGENT B3 ;  /* 0x0000000000037941 */ /* 0x000fea0003800200 */
.L_x_1824:
        /* <DEDUP_REMOVED lines=14> */
.L_x_1827:
[----:B------:R-:W-:Y:S05]  /*2c40*/  BSYNC.RECONVERGENT B3 ;  /* 0x0000000000037941 */ /* 0x000fea0003800200 */
.L_x_1826:
        /* <DEDUP_REMOVED lines=14> */
.L_x_1829:
[----:B------:R-:W-:Y:S05]  /*2d30*/  BSYNC.RECONVERGENT B3 ;  /* 0x0000000000037941 */ /* 0x000fea0003800200 */
.L_x_1828:
        /* <DEDUP_REMOVED lines=14> */
.L_x_1831:
[----:B------:R-:W-:Y:S05]  /*2e20*/  BSYNC.RECONVERGENT B3 ;  /* 0x0000000000037941 */ /* 0x000fea0003800200 */
.L_x_1830:
        /* <DEDUP_REMOVED lines=14> */
.L_x_1833:
[----:B------:R-:W-:Y:S05]  /*2f10*/  BSYNC.RECONVERGENT B3 ;  /* 0x0000000000037941 */ /* 0x000fea0003800200 */
.L_x_1832:
        /* <DEDUP_REMOVED lines=14> */
.L_x_1835:
[----:B------:R-:W-:Y:S05]  /*3000*/  BSYNC.RECONVERGENT B3 ;  /* 0x0000000000037941 */ /* 0x000fea0003800200 */
.L_x_1834:
        /* <DEDUP_REMOVED lines=13> */
.L_x_1837:
[----:B------:R-:W-:Y:S05]  /*30e0*/  BSYNC.RECONVERGENT B3 ;  /* 0x0000000000037941 */ /* 0x000fea0003800200 */
.L_x_1836:
        /* <DEDUP_REMOVED lines=10> */
[----:B------:R-:W-:-:S02]  /*3190*/  ISETP.GE.AND.EX P4, PT, RZ, UR45, PT, P4 ;  /* 0x0000002dff007c0c */ /* 0x000fc4000bf86340 */
[----:B------:R-:W-:Y:S02]  /*31a0*/  ISETP.GE.U32.AND P3, PT, R51, UR44, PT ;  /* 0x0000002c33007c0c */ /* 0x000fe4000bf66070 */
[----:B------:R-:W-:Y:S02]  /*31b0*/  IADD3 R3, PT, PT, R3, R5, RZ ;  /* 0x0000000503037210 */ /* 0x000fe40007ffe0ff */
[----:B------:R-:W-:Y:S02]  /*31c0*/  @!P5 R2UR UR6, R28 ;  /* 0x000000001c06d2ca */ /* 0x000fe400000e0000 */
[----:B------:R-:W-:Y:S02]  /*31d0*/  @!P5 R2UR UR7, R29 ;  /* 0x000000001d07d2ca */ /* 0x000fe400000e0000 */
[----:B------:R-:W-:Y:S02]  /*31e0*/  LEA R4, P1, R2, UR36, 0x1 ;  /* 0x0000002402047c11 */ /* 0x000fe4000f8208ff */
[----:B------:R-:W-:-:S02]  /*31f0*/  @!P5 F2FP.F16.F32.PACK_AB R11, RZ, R11 ;  /* 0x0000000bff0bd23e */ /* 0x000fc400000000ff */
[----:B------:R-:W-:Y:S02]  /*3200*/  LEA.HI.X R5, R2, UR37, R3, 0x1, P1 ;  /* 0x0000002502057c11 */ /* 0x000fe400088f0c03 */
[----:B------:R-:W-:Y:S02]  /*3210*/  ISETP.GE.U32.AND P2, PT, R50, UR44, PT ;  /* 0x0000002c32007c0c */ /* 0x000fe4000bf46070 */
[----:B------:R-:W-:Y:S02]  /*3220*/  @!P0 F2FP.F16.F32.PACK_AB R55, RZ, R55 ;  /* 0x00000037ff37823e */ /* 0x000fe400000000ff */
[----:B------:R-:W-:Y:S01]  /*3230*/  ISETP.GE.AND.EX P3, PT, RZ, UR45, PT, P3 ;  /* 0x0000002dff007c0c */ /* 0x000fe2000bf66330 */
[----:B------:R1:W-:Y:S01]  /*3240*/  @!P5 STG.E.U16 desc[UR6][R4.64+0x40], R11 ;  /* 0x0000400b0400d986 */ /* 0x0003e2000c101506 */
[----:B------:R-:W-:Y:S02]  /*3250*/  ISETP.GE.AND.EX P2, PT, RZ, UR45, PT, P2 ;  /* 0x0000002dff007c0c */ /* 0x000fe4000bf46320 */
[----:B------:R-:W-:Y:S01]  /*3260*/  ISETP.GE.U32.AND P1, PT, R49, UR44, PT ;  /* 0x0000002c31007c0c */ /* 0x000fe2000bf26070 */
[----:B------:R1:W-:Y:S01]  /*3270*/  @!P0 STG.E.U16 desc[UR4][R4.64], R55 ;  /* 0x0000003704008986 */ /* 0x0003e2000c101504 */
[----:B------:R-:W-:-:S02]  /*3280*/  ISETP.GE.U32.AND P5, PT, R48, UR44, PT ;  /* 0x0000002c30007c0c */ /* 0x000fc4000bfa6070 */
[----:B------:R-:W-:Y:S02]  /*3290*/  @!P4 R2UR UR4, R28 ;  /* 0x000000001c04c2ca */ /* 0x000fe400000e0000 */
[----:B------:R-:W-:Y:S02]  /*32a0*/  @!P4 R2UR UR5, R29 ;  /* 0x000000001d05c2ca */ /* 0x000fe400000e0000 */
[----:B------:R-:W-:Y:S02]  /*32b0*/  ISETP.GE.AND.EX P1, PT, RZ, UR45, PT, P1 ;  /* 0x0000002dff007c0c */ /* 0x000fe4000bf26310 */
[----:B------:R-:W-:Y:S02]  /*32c0*/  ISETP.GE.AND.EX P5, PT, RZ, UR45, PT, P5 ;  /* 0x0000002dff007c0c */ /* 0x000fe4000bfa6350 */
[----:B------:R-:W-:Y:S02]  /*32d0*/  ISETP.GE.U32.AND P0, PT, R47, UR44, PT ;  /* 0x0000002c2f007c0c */ /* 0x000fe4000bf06070 */
[----:B------:R-:W-:-:S02]  /*32e0*/  @!P4 F2FP.F16.F32.PACK_AB R14, RZ, R14 ;  /* 0x0000000eff0ec23e */ /* 0x000fc400000000ff */
[C---:B------:R-:W-:Y:S02]  /*32f0*/  @!P3 R2UR UR6, R28.reuse ;  /* 0x000000001c06b2ca */ /* 0x040fe400000e0000 */
[C---:B------:R-:W-:Y:S01]  /*3300*/  @!P3 R2UR UR7, R29.reuse ;  /* 0x000000001d07b2ca */ /* 0x040fe200000e0000 */
[----:B------:R1:W-:Y:S01]  /*3310*/  @!P4 STG.E.U16 desc[UR4][R4.64+0x80], R14 ;  /* 0x0000800e0400c986 */ /* 0x0003e2000c101504 */
[----:B------:R-:W-:Y:S02]  /*3320*/  @!P2 R2UR UR8, R28 ;  /* 0x000000001c08a2ca */ /* 0x000fe400000e0000 */
[----:B------:R-:W-:Y:S02]  /*3330*/  @!P2 R2UR UR9, R29 ;  /* 0x000000001d09a2ca */ /* 0x000fe400000e0000 */
[----:B------:R-:W-:Y:S02]  /*3340*/  ISETP.GE.AND.EX P0, PT, RZ, UR45, PT, P0 ;  /* 0x0000002dff007c0c */ /* 0x000fe4000bf06300 */
[----:B------:R-:W-:-:S02]  /*3350*/  ISETP.GE.U32.AND P6, PT, R46, UR44, PT ;  /* 0x0000002c2e007c0c */ /* 0x000fc4000bfc6070 */
[C---:B------:R-:W-:Y:S02]  /*3360*/  @!P1 R2UR UR10, R28.reuse ;  /* 0x000000001c0a92ca */ /* 0x040fe400000e0000 */
[C---:B------:R-:W-:Y:S02]  /*3370*/  @!P1 R2UR UR11, R29.reuse ;  /* 0x000000001d0b92ca */ /* 0x040fe400000e0000 */
[----:B------:R-:W-:Y:S02]  /*3380*/  @!P5 R2UR UR4, R28 ;  /* 0x000000001c04d2ca */ /* 0x000fe400000e0000 */
[----:B------:R-:W-:Y:S02]  /*3390*/  @!P5 R2UR UR5, R29 ;  /* 0x000000001d05d2ca */ /* 0x000fe400000e0000 */
[----:B------:R-:W-:Y:S02]  /*33a0*/  @!P3 F2FP.F16.F32.PACK_AB R15, RZ, R15 ;  /* 0x0000000fff0fb23e */ /* 0x000fe400000000ff */
[----:B------:R-:W-:-:S02]  /*33b0*/  @!P2 F2FP.F16.F32.PACK_AB R27, RZ, R27 ;  /* 0x0000001bff1ba23e */ /* 0x000fc400000000ff */
        /* <DEDUP_REMOVED lines=40> */
[----:B------:R-:W-:Y:S01]  /*3640*/  @!P1 F2FP.F16.F32.PACK_AB R10, RZ, R10 ;  /* 0x0000000aff0a923e */ /* 0x000fe200000000ff */
[----:B------:R1:W-:Y:S01]  /*3650*/  @!P2 STG.E.U16 desc[UR4][R4.64+0x240], R8 ;  /* 0x000240080400a986 */ /* 0x0003e2000c101504 */
[----:B------:R-:W-:-:S02]  /*3660*/  @!P4 F2FP.F16.F32.PACK_AB R16, RZ, R16 ;  /* 0x00000010ff10c23e */ /* 0x000fc400000000ff */
[----:B------:R-:W-:Y:S01]  /*3670*/  @!P3 F2FP.F16.F32.PACK_AB R17, RZ, R17 ;  /* 0x00000011ff11b23e */ /* 0x000fe200000000ff */
[----:B------:R1:W-:Y:S01]  /*3680*/  @!P1 STG.E.U16 desc[UR6][R4.64+0x280], R10 ;  /* 0x0002800a04009986 */ /* 0x0003e2000c101506 */
[----:B------:R-:W-:Y:S02]  /*3690*/  @!P5 F2FP.F16.F32.PACK_AB R18, RZ, R18 ;  /* 0x00000012ff12d23e */ /* 0x000fe400000000ff */
[----:B------:R-:W-:Y:S01]  /*36a0*/  @!P0 R2UR UR4, R28 ;  /* 0x000000001c0482ca */ /* 0x000fe200000e0000 */
[----:B------:R1:W-:Y:S01]  /*36b0*/  @!P4 STG.E.U16 desc[UR8][R4.64+0x2c0], R16 ;  /* 0x0002c0100400c986 */ /* 0x0003e2000c101508 */
[----:B------:R-:W-:Y:S02]  /*36c0*/  @!P0 R2UR UR5, R29 ;  /* 0x000000001d0582ca */ /* 0x000fe400000e0000 */
[----:B------:R-:W-:Y:S01]  /*36d0*/  ISETP.GE.U32.AND P2, PT, R37, UR44, PT ;  /* 0x0000002c25007c0c */ /* 0x000fe2000bf46070 */
[----:B------:R1:W-:Y:S01]  /*36e0*/  @!P3 STG.E.U16 desc[UR10][R4.64+0x300], R17 ;  /* 0x000300110400b986 */ /* 0x0003e2000c10150a */
[----:B------:R-:W-:-:S02]  /*36f0*/  ISETP.GE.U32.AND P3, PT, R38, UR44, PT ;  /* 0x0000002c26007c0c */ /* 0x000fc4000bf66070 */
[----:B------:R-:W-:Y:S01]  /*3700*/  ISETP.GE.U32.AND P4, PT, R35, UR44, PT ;  /* 0x0000002c23007c0c */ /* 0x000fe2000bf86070 */
[----:B------:R1:W-:Y:S01]  /*3710*/  @!P5 STG.E.U16 desc[UR12][R4.64+0x340], R18 ;  /* 0x000340120400d986 */ /* 0x0003e2000c10150c */
        /* <DEDUP_REMOVED lines=26> */
[----:B------:R-:W-:Y:S02]  /*38c0*/  ISETP.GE.AND.EX P0, PT, R30, UR47, PT, P0 ;  /* 0x0000002f1e007c0c */ /* 0x000fe4000bf06300 */
        /* <DEDUP_REMOVED lines=12> */
.L_x_1794:
[----:B------:R-:W-:Y:S05]  /*3990*/  EXIT ;  /* 0x000000000000794d */ /* 0x000fea0003800000 */
.L_x_1795:
[----:B------:R-:W-:Y:S01]  /*39a0*/  BSSY B1, `(.L_x_1839) ;  /* 0x0000007000017945 */ /* 0x000fe20003800000 */
[----:B------:R-:W-:Y:S02]  /*39b0*/  MOV R12, 0x10 ;  /* 0x00000010000c7802 */ /* 0x000fe40000000f00 */
[----:B------:R-:W-:Y:S02]  /*39c0*/  MOV R11, 0x1f ;  /* 0x0000001f000b7802 */ /* 0x000fe40000000f00 */
[----:B------:R-:W-:-:S07]  /*39d0*/  MOV R15, 0xffffffff ;  /* 0xffffffff000f7802 */ /* 0x000fce0000000f00 */
[----:B------:R-:W-:Y:S05]  /*39e0*/  WARPSYNC.COLLECTIVE R15, `(.L_x_1840) ;  /* 0x000000000f087348 */ /* 0x000fea0003c00000 */
[----:B------:R0:W1:Y:S02]  /*39f0*/  SHFL.BFLY P6, R14, R13, R12, R11 ;  /* 0x0c00000c0d0e7389 */ /* 0x00006400000c000b */
[----:B01----:R-:W-:Y:S05]  /*3a00*/  ENDCOLLECTIVE ;  /* 0x000000000000791b */ /* 0x003fea0003800000 */
.L_x_1840:
[----:B------:R-:W-:Y:S05]  /*3a10*/  BSYNC B1 ;  /* 0x0000000000017941 */ /* 0x000fea0003800000 */
.L_x_1839:
[----:B------:R-:W-:Y:S01]  /*3a20*/  HFMA2 R11, -RZ, RZ, 0, 1.847743988037109375e-06 ;  /* 0x0000001fff0b7431 */ /* 0x000fe200000001ff */
[----:B------:R-:W-:Y:S02]  /*3a30*/  FMNMX R13, R14, R13, !PT ;  /* 0x0000000d0e0d7209 */ /* 0x000fe40007800000 */
[----:B------:R-:W-:Y:S02]  /*3a40*/  MOV R12, 0x8 ;  /* 0x00000008000c7802 */ /* 0x000fe40000000f00 */
[----:B------:R-:W-:-:S07]  /*3a50*/  MOV R15, 0xffffffff ;  /* 0xffffffff000f7802 */ /* 0x000fce0000000f00 */
[----:B------:R-:W-:Y:S05]  /*3a60*/  WARPSYNC.COLLECTIVE R15, `(.L_x_1841) ;  /* 0x000000000f087348 */ /* 0x000fea0003c00000 */
[----:B------:R0:W1:Y:S02]  /*3a70*/  SHFL.BFLY P6, R14, R13, R12, R11 ;  /* 0x0c00000c0d0e7389 */ /* 0x00006400000c000b */
[----:B01----:R-:W-:Y:S05]  /*3a80*/  ENDCOLLECTIVE ;  /* 0x000000000000791b */ /* 0x003fea0003800000 */
.L_x_1841:
[----:B------:R-:W-:Y:S01]  /*3a90*/  HFMA2 R12, -RZ, RZ, 0, 2.384185791015625e-07 ;  /* 0x00000004ff0c7431 */ /* 0x000fe200000001ff */
[----:B------:R-:W-:-:S04]  /*3aa0*/  FMNMX R0, R13, R14, !PT ;  /* 0x0000000e0d007209 */ /* 0x000fc80007800000 */
[----:B------:R-:W-:-:S07]  /*3ab0*/  MOV R13, R0 ;  /* 0x00000000000d7202 */ /* 0x000fce0000000f00 */
[----:B------:R-:W-:Y:S05]  /*3ac0*/  WARPSYNC.COLLECTIVE R15, `(.L_x_1842) ;  /* 0x000000000f087348 */ /* 0x000fea0003c00000 */
[----:B------:R0:W1:Y:S02]  /*3ad0*/  SHFL.BFLY P6, R14, R13, R12, R11 ;  /* 0x0c00000c0d0e7389 */ /* 0x00006400000c000b */
[----:B01----:R-:W-:Y:S05]  /*3ae0*/  ENDCOLLECTIVE ;  /* 0x000000000000791b */ /* 0x003fea0003800000 */
.L_x_1842:
[----:B------:R-:W-:Y:S02]  /*3af0*/  MOV R12, 0x2 ;  /* 0x00000002000c7802 */ /* 0x000fe40000000f00 */
[----:B------:R-:W-:-:S05]  /*3b00*/  FMNMX R2, R0, R14, !PT ;  /* 0x0000000e00027209 */ /* 0x000fca0007800000 */
[----:B------:R-:W-:-:S07]  /*3b10*/  IMAD.MOV.U32 R13, RZ, RZ, R2 ;  /* 0x000000ffff0d7224 */ /* 0x000fce00078e0002 */
[----:B------:R-:W-:Y:S05]  /*3b20*/  WARPSYNC.COLLECTIVE R15, `(.L_x_1843) ;  /* 0x000000000f087348 */ /* 0x000fea0003c00000 */
[----:B------:R0:W1:Y:S02]  /*3b30*/  SHFL.BFLY P6, R14, R13, R12, R11 ;  /* 0x0c00000c0d0e7389 */ /* 0x00006400000c000b */
[----:B01----:R-:W-:Y:S05]  /*3b40*/  ENDCOLLECTIVE ;  /* 0x000000000000791b */ /* 0x003fea0003800000 */
.L_x_1843:
[----:B------:R-:W-:Y:S01]  /*3b50*/  HFMA2 R12, -RZ, RZ, 0, 5.9604644775390625e-08 ;  /* 0x00000001ff0c7431 */ /* 0x000fe200000001ff */
[----:B------:R-:W-:-:S04]  /*3b60*/  FMNMX R3, R2, R14, !PT ;  /* 0x0000000e02037209 */ /* 0x000fc80007800000 */
[----:B------:R-:W-:-:S07]  /*3b70*/  MOV R13, R3 ;  /* 0x00000003000d7202 */ /* 0x000fce0000000f00 */
[----:B------:R-:W-:Y:S05]  /*3b80*/  WARPSYNC.COLLECTIVE R15, `(.L_x_1844) ;  /* 0x000000000f087348 */ /* 0x000fea0003c00000 */
[----:B------:R0:W1:Y:S02]  /*3b90*/  SHFL.BFLY P6, R14, R13, R12, R11 ;  /* 0x0c00000c0d0e7389 */ /* 0x00006400000c000b */
[----:B01----:R-:W-:Y:S05]  /*3ba0*/  ENDCOLLECTIVE ;  /* 0x000000000000791b */ /* 0x003fea0003800000 */
.L_x_1844:
[----:B------:R-:W-:-:S05]  /*3bb0*/  FMNMX R14, R3, R14, !PT ;  /* 0x0000000e030e7209 */ /* 0x000fca0007800000 */
        /* <DEDUP_REMOVED lines=93> */
[----:B------:R-:W-:Y:S01]  /*4190*/  FADD R10, R17, -12583039 ;  /* 0xcb40007f110a7421 */ /* 0x000fe20000000000 */
[----:B-1----:R-:W-:Y:S01]  /*41a0*/  FMUL R7, R7, R8 ;  /* 0x0000000807077220 */ /* 0x002fe20000400000 */
[----:B------:R-:W-:Y:S02]  /*41b0*/  SHF.L.U32 R8, R19, 0x17, RZ ;  /* 0x0000001713087819 */ /* 0x000fe400000006ff */
[C---:B------:R-:W-:Y:S01]  /*41c0*/  FFMA R10, R25.reuse, 1.4426950216293334961, -R10 ;  /* 0x3fb8aa3b190a7823 */ /* 0x040fe2000000080a */
[----:B------:R-:W0:Y:S03]  /*41d0*/  MUFU.EX2 R57, R57 ;  /* 0x0000003900397308 */ /* 0x000e260000000800 */
[----:B------:R-:W-:Y:S01]  /*41e0*/  FFMA R25, R25, 1.925963033500011079e-08, R10 ;  /* 0x32a5706019197823 */ /* 0x000fe2000000000a */
[----:B------:R-:W-:Y:S01]  /*41f0*/  SHF.L.U32 R10, R17, 0x17, RZ ;  /* 0x00000017110a7819 */ /* 0x000fe200000006ff */
[----:B------:R-:W-:-:S04]  /*4200*/  FFMA.SAT R17, R24, R55, 0.5 ;  /* 0x3f00000018117423 */ /* 0x000fc80000002037 */
[-C--:B------:R-:W-:Y:S01]  /*4210*/  FFMA.RM R17, R17, R54.reuse, 12582913 ;  /* 0x4b40000111117423 */ /* 0x080fe20000004036 */
[----:B------:R-:W1:Y:S03]  /*4220*/  MUFU.EX2 R25, R25 ;  /* 0x0000001900197308 */ /* 0x000e660000000800 */
[C---:B------:R-:W-:Y:S01]  /*4230*/  FADD R19, R17.reuse, -12583039 ;  /* 0xcb40007f11137421 */ /* 0x040fe20000000000 */
[----:B------:R-:W-:Y:S01]  /*4240*/  SHF.L.U32 R16, R17, 0x17, RZ ;  /* 0x0000001711107819 */ /* 0x000fe200000006ff */
[----:B------:R-:W-:Y:S02]  /*4250*/  FFMA.SAT R17, R23, R55, 0.5 ;  /* 0x3f00000017117423 */ /* 0x000fe40000002037 */
[----:B------:R-:W-:Y:S01]  /*4260*/  FFMA R19, R24, 1.4426950216293334961, -R19 ;  /* 0x3fb8aa3b18137823 */ /* 0x000fe20000000813 */
[----:B0-----:R-:W-:Y:S01]  /*4270*/  FMUL R8, R8, R57 ;  /* 0x0000003908087220 */ /* 0x001fe20000400000 */
[----:B------:R-:W-:-:S02]  /*4280*/  FFMA.RM R17, R17, R54, 12582913 ;  /* 0x4b40000111117423 */ /* 0x000fc40000004036 */
[----:B------:R-:W-:Y:S02]  /*4290*/  FFMA R19, R24, 1.925963033500011079e-08, R19 ;  /* 0x32a5706018137823 */ /* 0x000fe40000000013 */
[C---:B------:R-:W-:Y:S01]  /*42a0*/  FADD R18, R17.reuse, -12583039 ;  /* 0xcb40007f11127421 */ /* 0x040fe20000000000 */
[----:B------:R-:W-:-:S03]  /*42b0*/  SHF.L.U32 R17, R17, 0x17, RZ ;  /* 0x0000001711117819 */ /* 0x000fc600000006ff */
[----:B------:R-:W0:Y:S01]  /*42c0*/  MUFU.EX2 R19, R19 ;  /* 0x0000001300137308 */ /* 0x000e220000000800 */
[----:B------:R-:W-:Y:S01]  /*42d0*/  FFMA R18, R23, 1.4426950216293334961, -R18 ;  /* 0x3fb8aa3b17127823 */ /* 0x000fe20000000812 */
[----:B-1----:R-:W-:-:S03]  /*42e0*/  FMUL R10, R10, R25 ;  /* 0x000000190a0a7220 */ /* 0x002fc60000400000 */
        /* <DEDUP_REMOVED lines=24> */
[----:B------:R-:W-:Y:S01]  /*4470*/  FADD R20, R25, -12583039 ;  /* 0xcb40007f19147421 */ /* 0x000fe20000000000 */
[C---:B------:R-:W-:Y:S01]  /*4480*/  FADD R22, R23.reuse, -12583039 ;  /* 0xcb40007f17167421 */ /* 0x040fe20000000000 */
[----:B------:R-:W-:Y:S02]  /*4490*/  SHF.L.U32 R23, R23, 0x17, RZ ;  /* 0x0000001717177819 */ /* 0x000fe400000006ff */
[----:B------:R-:W-:Y:S01]  /*44a0*/  FFMA R20, R11, 1.4426950216293334961, -R20 ;  /* 0x3fb8aa3b0b147823 */ /* 0x000fe20000000814 */
[----:B------:R-:W-:-:S03]  /*44b0*/  FFMA R22, R21, 1.4426950216293334961, -R22 ;  /* 0x3fb8aa3b15167823 */ /* 0x000fc60000000816 */
[----:B------:R-:W-:Y:S01]  /*44c0*/  FFMA R11, R11, 1.925963033500011079e-08, R20 ;  /* 0x32a570600b0b7823 */ /* 0x000fe20000000014 */
[----:B------:R-:W-:Y:S01]  /*44d0*/  SHF.L.U32 R20, R25, 0x17, RZ ;  /* 0x0000001719147819 */ /* 0x000fe200000006ff */
[----:B------:R-:W-:-:S04]  /*44e0*/  FFMA R22, R21, 1.925963033500011079e-08, R22 ;  /* 0x32a5706015167823 */ /* 0x000fc80000000016 */
        /* <DEDUP_REMOVED lines=26> */
[----:B------:R-:W-:-:S05]  /*4690*/  IMAD.MOV.U32 R15, RZ, RZ, -0x1 ;  /* 0xffffffffff0f7424 */ /* 0x000fca00078e00ff */
        /* <DEDUP_REMOVED lines=13> */
[----:B------:R-:W-:Y:S01]  /*4770*/  FADD R11, R55, -12583039 ;  /* 0xcb40007f370b7421 */ /* 0x000fe20000000000 */
[----:B------:R-:W-:-:S03]  /*4780*/  FADD R12, RZ, R9 ;  /* 0x00000009ff0c7221 */ /* 0x000fc60000000000 */
        /* <DEDUP_REMOVED lines=29> */
.L_x_1845:
[----:B------:R-:W-:Y:S02]  /*4960*/  HFMA2 R12, -RZ, RZ, 0, 4.76837158203125e-07 ;  /* 0x00000008ff0c7431 */ /* 0x000fe400000001ff */
[----:B------:R-:W-:-:S05]  /*4970*/  FADD R27, R13, R14 ;  /* 0x0000000e0d1b7221 */ /* 0x000fca0000000000 */
[----:B------:R-:W-:-:S07]  /*4980*/  MOV R13, R27 ;  /* 0x0000001b000d7202 */ /* 0x000fce0000000f00 */
[----:B------:R-:W-:Y:S05]  /*4990*/  WARPSYNC.COLLECTIVE R15, `(.L_x_1846) ;  /* 0x000000000f087348 */ /* 0x000fea0003c00000 */
[----:B------:R0:W1:Y:S02]  /*49a0*/  SHFL.BFLY P6, R14, R13, R12, R11 ;  /* 0x0c00000c0d0e7389 */ /* 0x00006400000c000b */
[----:B01----:R-:W-:Y:S05]  /*49b0*/  ENDCOLLECTIVE ;  /* 0x000000000000791b */ /* 0x003fea0003800000 */
.L_x_1846:
[----:B------:R-:W-:Y:S02]  /*49c0*/  HFMA2 R12, -RZ, RZ, 0, 2.384185791015625e-07 ;  /* 0x00000004ff0c7431 */ /* 0x000fe400000001ff */
[----:B------:R-:W-:-:S05]  /*49d0*/  FADD R54, R27, R14 ;  /* 0x0000000e1b367221 */ /* 0x000fca0000000000 */
[----:B------:R-:W-:-:S07]  /*49e0*/  MOV R13, R54 ;  /* 0x00000036000d7202 */ /* 0x000fce0000000f00 */
[----:B------:R-:W-:Y:S05]  /*49f0*/  WARPSYNC.COLLECTIVE R15, `(.L_x_1847) ;  /* 0x000000000f087348 */ /* 0x000fea0003c00000 */
[----:B------:R0:W1:Y:S02]  /*4a00*/  SHFL.BFLY P6, R14, R13, R12, R11 ;  /* 0x0c00000c0d0e7389 */ /* 0x00006400000c000b */
[----:B01----:R-:W-:Y:S05]  /*4a10*/  ENDCOLLECTIVE ;  /* 0x000000000000791b */ /* 0x003fea0003800000 */
.L_x_1847:
[----:B------:R-:W-:Y:S02]  /*4a20*/  HFMA2 R12, -RZ, RZ, 0, 1.1920928955078125e-07 ;  /* 0x00000002ff0c7431 */ /* 0x000fe400000001ff */
[----:B------:R-:W-:-:S05]  /*4a30*/  FADD R55, R54, R14 ;  /* 0x0000000e36377221 */ /* 0x000fca0000000000 */
[----:B------:R-:W-:-:S07]  /*4a40*/  MOV R13, R55 ;  /* 0x00000037000d7202 */ /* 0x000fce0000000f00 */
[----:B------:R-:W-:Y:S05]  /*4a50*/  WARPSYNC.COLLECTIVE R15, `(.L_x_1848) ;  /* 0x000000000f087348 */ /* 0x000fea0003c00000 */
[----:B------:R0:W1:Y:S02]  /*4a60*/  SHFL.BFLY P6, R14, R13, R12, R11 ;  /* 0x0c00000c0d0e7389 */ /* 0x00006400000c000b */
[----:B01----:R-:W-:Y:S05]  /*4a70*/  ENDCOLLECTIVE ;  /* 0x000000000000791b */ /* 0x003fea0003800000 */
.L_x_1848:
[----:B------:R-:W-:Y:S02]  /*4a80*/  HFMA2 R12, -RZ, RZ, 0, 5.9604644775390625e-08 ;  /* 0x00000001ff0c7431 */ /* 0x000fe400000001ff */
[----:B------:R-:W-:-:S05]  /*4a90*/  FADD R56, R55, R14 ;  /* 0x0000000e37387221 */ /* 0x000fca0000000000 */
[----:B------:R-:W-:-:S07]  /*4aa0*/  MOV R13, R56 ;  /* 0x00000038000d7202 */ /* 0x000fce0000000f00 */
[----:B------:R-:W-:Y:S05]  /*4ab0*/  WARPSYNC.COLLECTIVE R15, `(.L_x_1849) ;  /* 0x000000000f087348 */ /* 0x000fea0003c00000 */
[----:B------:R0:W1:Y:S02]  /*4ac0*/  SHFL.BFLY P6, R14, R13, R12, R11 ;  /* 0x0c00000c0d0e7389 */ /* 0x00006400000c000b */
[----:B01----:R-:W-:Y:S05]  /*4ad0*/  ENDCOLLECTIVE ;  /* 0x000000000000791b */ /* 0x003fea0003800000 */
.L_x_1849:
[----:B------:R-:W-:Y:S05]  /*4ae0*/  BRA `(.L_x_1850) ;  /* 0xffffffd000987947 */ /* 0x000fea000383ffff */
        .weak           $__internal_22_$__cuda_sm3x_div_rn_noftz_f32_slowpath
        .type           $__internal_22_$__cuda_sm3x_div_rn_noftz_f32_slowpath,@function
        .size           $__internal_22_$__cuda_sm3x_div_rn_noftz_f32_slowpath,(.L_x_15339 - $__internal_22_$__cuda_sm3x_div_rn_noftz_f32_slowpath)
$__internal_22_$__cuda_sm3x_div_rn_noftz_f32_slowpath:
        /* <DEDUP_REMOVED lines=36> */
.L_x_1852:
        /* <DEDUP_REMOVED lines=51> */
.L_x_1859:
[----:B------:R-:W-:-:S04]  /*5060*/  LOP3.LUT R12, R12, 0x80000000, RZ, 0xc0, !PT ;  /* 0x800000000c0c7812 */ /* 0x000fc800078ec0ff */
[----:B------:R-:W-:Y:S01]  /*5070*/  LOP3.LUT R12, R12, 0x7f800000, RZ, 0xfc, !PT ;  /* 0x7f8000000c0c7812 */ /* 0x000fe200078efcff */
[----:B------:R-:W-:Y:S06]  /*5080*/  BRA `(.L_x_1860) ;  /* 0x0000000000047947 */ /* 0x000fec0003800000 */
.L_x_1858:
[----:B------:R-:W-:-:S07]  /*5090*/  LEA R12, R61, R12, 0x17 ;  /* 0x0000000c3d0c7211 */ /* 0x000fce00078eb8ff */
.L_x_1860:
[----:B------:R-:W-:Y:S05]  /*50a0*/  BSYNC.RECONVERGENT B2 ;  /* 0x0000000000027941 */ /* 0x000fea0003800200 */
.L_x_1857:
[----:B------:R-:W-:Y:S05]  /*50b0*/  BRA `(.L_x_1861) ;  /* 0x0000000000207947 */ /* 0x000fea0003800000 */
.L_x_1856:
[----:B------:R-:W-:-:S04]  /*50c0*/  LOP3.LUT R12, R12, 0x80000000, R9, 0x48, !PT ;  /* 0x800000000c0c7812 */ /* 0x000fc800078e4809 */
[----:B------:R-:W-:Y:S01]  /*50d0*/  LOP3.LUT R12, R12, 0x7f800000, RZ, 0xfc, !PT ;  /* 0x7f8000000c0c7812 */ /* 0x000fe200078efcff */
[----:B------:R-:W-:Y:S06]  /*50e0*/  BRA `(.L_x_1861) ;  /* 0x0000000000147947 */ /* 0x000fec0003800000 */
.L_x_1855:
[----:B------:R-:W-:Y:S01]  /*50f0*/  LOP3.LUT R12, R12, 0x80000000, R9, 0x48, !PT ;  /* 0x800000000c0c7812 */ /* 0x000fe200078e4809 */
[----:B------:R-:W-:Y:S06]  /*5100*/  BRA `(.L_x_1861) ;  /* 0x00000000000c7947 */ /* 0x000fec0003800000 */
.L_x_1854:
[----:B------:R-:W0:Y:S01]  /*5110*/  MUFU.RSQ R12, -QNAN ;  /* 0xffc00000000c7908 */ /* 0x000e220000001400 */
[----:B------:R-:W-:Y:S05]  /*5120*/  BRA `(.L_x_1861) ;  /* 0x0000000000047947 */ /* 0x000fea0003800000 */
.L_x_1853:
[----:B------:R-:W-:-:S07]  /*5130*/  FADD.FTZ R12, R9, R12 ;  /* 0x0000000c090c7221 */ /* 0x000fce0000010000 */
.L_x_1861:
[----:B------:R-:W-:Y:S05]  /*5140*/  BSYNC.RECONVERGENT B1 ;  /* 0x0000000000017941 */ /* 0x000fea0003800200 */
.L_x_1851:
[----:B------:R-:W-:Y:S01]  /*5150*/  HFMA2 R13, -RZ, RZ, 0, 0 ;  /* 0x00000000ff0d7431 */ /* 0x000fe200000001ff */
[----:B0-----:R-:W-:Y:S02]  /*5160*/  MOV R9, R12 ;  /* 0x0000000c00097202 */ /* 0x001fe40000000f00 */
[----:B------:R-:W-:-:S04]  /*5170*/  MOV R12, R56 ;  /* 0x00000038000c7202 */ /* 0x000fc80000000f00 */
[----:B------:R-:W-:Y:S05]  /*5180*/  RET.REL.NODEC R12 `(_ZN7oneflow4cuda7softmax15SoftmaxWarpImplI10SimpleLoadI6__halffE11SimpleStoreIS4_fEfLi1ELi21ELi32ELi1ELb1ELNS1_9AlgorithmE0EEEvT_T0_ll) ;  /* 0xffffffac0c9c7950 */ /* 0x000fea0003c3ffff */
.L_x_1862:
        /* <DEDUP_REMOVED lines=15> */
.L_x_15339:


//--------------------- .text._ZN7oneflow4cuda7softmax15SoftmaxWarpImplI10SimpleLoadI6__halffE11SimpleStoreIS4_fEfLi1ELi21ELi32ELi1ELb0ELNS1_9AlgorithmE0EEEvT_T0_ll --------------------------
	.section	.text._ZN7oneflow4cuda7softmax15SoftmaxWarpImplI10SimpleLoadI6__halffE11SimpleStoreIS4_fEfLi1ELi21ELi32ELi1ELb0ELNS1_9AlgorithmE0EEEvT_T0_ll,"ax",@progbits
	.align	128
        .global         _ZN7oneflow4cuda7softmax15SoftmaxWarpImplI10SimpleLoadI6__halffE11SimpleStoreIS4_fEfLi1ELi21ELi32ELi1ELb0ELNS1_9AlgorithmE0EEEvT_T0_ll
        .type           _ZN7oneflow4cuda7softmax15SoftmaxWarpImplI10SimpleLoadI6__halffE11SimpleStoreIS4_fEfLi1ELi21ELi32ELi1ELb0ELNS1_9AlgorithmE0EEEvT_T0_ll,@function
        .size           _ZN7oneflow4cuda7softmax15SoftmaxWarpImplI10SimpleLoadI6__halffE11SimpleStoreIS4_fEfLi1ELi21ELi32ELi1ELb0ELNS1_9AlgorithmE0EEEvT_T0_ll,(.L_x_15340 - _ZN7oneflow4cuda7softmax15SoftmaxWarpImplI10SimpleLoadI6__halffE11SimpleStoreIS4_fEfLi1ELi21ELi32ELi1ELb0ELNS1_9AlgorithmE0EEEvT_T0_ll)
        .other          _ZN7oneflow4cuda7softmax15SoftmaxWarpImplI10SimpleLoadI6__halffE11SimpleStoreIS4_fEfLi1ELi21ELi32ELi1ELb0ELNS1_9AlgorithmE0EEEvT_T0_ll,@"STO_CUDA_ENTRY STV_DEFAULT"
_ZN7oneflow4cuda7softmax15SoftmaxWarpImplI10SimpleLoadI6__halffE11SimpleStoreIS4_fEfLi1ELi21ELi32ELi1ELb0ELNS1_9AlgorithmE0EEEvT_T0_ll:
.text._ZN7oneflow4cuda7softmax15SoftmaxWarpImplI10SimpleLoadI6__halffE11SimpleStoreIS4_fEfLi1ELi21ELi32ELi1ELb0ELNS1_9AlgorithmE0EEEvT_T0_ll:
        /* <DEDUP_REMOVED lines=24> */
.L_x_1863:
        /* <DEDUP_REMOVED lines=13> */
.L_x_1907:
[----:B------:R-:W-:Y:S01]  /*0250*/  MOV R35, RZ ;  /* 0x000000ff00237202 */ /* 0x000fe20000000f00 */
[----:B------:R-:W-:Y:S01]  /*0260*/  IMAD R3, R38, UR38, RZ ;  /* 0x0000002626037c24 */ /* 0x000fe2000f8e02ff */
[----:B--2---:R-:W-:Y:S02]  /*0270*/  R2UR UR4, R28 ;  /* 0x000000001c0472ca */ /* 0x004fe400000e0000 */
[C---:B------:R-:W-:Y:S01]  /*0280*/  R2UR UR5, R29.reuse ;  /* 0x000000001d0572ca */ /* 0x040fe200000e0000 */
[----:B-1-3--:R-:W-:Y:S01]  /*0290*/  IMAD.WIDE.U32 R4, R36, UR38, R34 ;  /* 0x0000002624047c25 */ /* 0x00afe2000f8e0022 */
        /* <DEDUP_REMOVED lines=92> */
[-C--:B------:R-:W-:Y:S01]  /*0860*/  FFMA.SAT R7, R52, R11.reuse, 0.5 ;  /* 0x3f00000034077423 */ /* 0x080fe2000000200b */
[-C--:B------:R-:W-:Y:S01]  /*0870*/  FFMA.RM R5, R3, R12.reuse, 12582913 ;  /* 0x4b40000103057423 */ /* 0x080fe2000000400c */
[--C-:B------:R-:W-:Y:S01]  /*0880*/  FADD R50, R35, -R56.reuse ;  /* 0x8000003823327221 */ /* 0x100fe20000000000 */
[--C-:B------:R-:W-:Y:S01]  /*0890*/  FADD R26, R10, -R56.reuse ;  /* 0x800000380a1a7221 */ /* 0x100fe20000000000 */
[--C-:B------:R-:W-:Y:S01]  /*08a0*/  FADD R48, R24, -R56.reuse ;  /* 0x8000003818307221 */ /* 0x100fe20000000000 */
[----:B------:R-:W-:Y:S01]  /*08b0*/  FADD R3, R5, -12583039 ;  /* 0xcb40007f05037421 */ /* 0x000fe20000000000 */
[--C-:B------:R-:W-:Y:S01]  /*08c0*/  FADD R46, R9, -R56.reuse ;  /* 0x80000038092e7221 */ /* 0x100fe20000000000 */
[----:B------:R-:W-:Y:S01]  /*08d0*/  SHF.L.U32 R5, R5, 0x17, RZ ;  /* 0x0000001705057819 */ /* 0x000fe200000006ff */
[--C-:B------:R-:W-:Y:S01]  /*08e0*/  FADD R24, R17, -R56.reuse ;  /* 0x8000003811187221 */ /* 0x100fe20000000000 */
[----:B------:R-:W-:Y:S01]  /*08f0*/  FFMA R3, R58, 1.4426950216293334961, -R3 ;  /* 0x3fb8aa3b3a037823 */ /* 0x000fe20000000803 */
[--C-:B------:R-:W-:Y:S01]  /*0900*/  FADD R2, R8, -R56.reuse ;  /* 0x8000003808027221 */ /* 0x100fe20000000000 */
[--C-:B------:R-:W-:Y:S01]  /*0910*/  FADD R30, R16, -R56.reuse ;  /* 0x80000038101e7221 */ /* 0x100fe20000000000 */
[--C-:B------:R-:W-:Y:S01]  /*0920*/  FADD R14, R19, -R56.reuse ;  /* 0x80000038130e7221 */ /* 0x100fe20000000000 */
[----:B------:R-:W-:Y:S01]  /*0930*/  FFMA R58, R58, 1.925963033500011079e-08, R3 ;  /* 0x32a570603a3a7823 */ /* 0x000fe20000000003 */
[-C--:B------:R-:W-:Y:S01]  /*0940*/  FFMA.SAT R3, R54, R11.reuse, 0.5 ;  /* 0x3f00000036037423 */ /* 0x080fe2000000200b */
[--C-:B------:R-:W-:Y:S01]  /*0950*/  FADD R8, R20, -R56.reuse ;  /* 0x8000003814087221 */ /* 0x100fe20000000000 */
[--C-:B------:R-:W-:Y:S01]  /*0960*/  FADD R44, R31, -R56.reuse ;  /* 0x800000381f2c7221 */ /* 0x100fe20000000000 */
[--C-:B------:R-:W-:Y:S01]  /*0970*/  FADD R20, R21, -R56.reuse ;  /* 0x8000003815147221 */ /* 0x100fe20000000000 */
[-C--:B------:R-:W-:Y:S01]  /*0980*/  FFMA.RM R6, R3, R12.reuse, 12582913 ;  /* 0x4b40000103067423 */ /* 0x080fe2000000400c */
[-C--:B------:R-:W-:Y:S01]  /*0990*/  FFMA.RM R3, R7, R12.reuse, 12582913 ;  /* 0x4b40000107037423 */ /* 0x080fe2000000400c */
[----:B------:R-:W1:Y:S01]  /*09a0*/  MUFU.EX2 R58, R58 ;  /* 0x0000003a003a7308 */ /* 0x000e620000000800 */
[-C--:B------:R-:W-:Y:S01]  /*09b0*/  FFMA.SAT R21, R0, R11.reuse, 0.5 ;  /* 0x3f00000000157423 */ /* 0x080fe2000000200b */
[C---:B------:R-:W-:Y:S01]  /*09c0*/  FADD R7, R6.reuse, -12583039 ;  /* 0xcb40007f06077421 */ /* 0x040fe20000000000 */
        /* <DEDUP_REMOVED lines=8> */
[----:B------:R-:W-:Y:S01]  /*0a50*/  FFMA.SAT R7, R50, R11, 0.5 ;  /* 0x3f00000032077423 */ /* 0x000fe2000000200b */
[----:B------:R-:W-:Y:S01]  /*0a60*/  FFMA R52, R52, 1.925963033500011079e-08, R9 ;  /* 0x32a5706034347823 */ /* 0x000fe20000000009 */
[--C-:B------:R-:W-:Y:S01]  /*0a70*/  FADD R18, R23, -R56.reuse ;  /* 0x8000003817127221 */ /* 0x100fe20000000000 */
[----:B------:R-:W2:Y:S01]  /*0a80*/  MUFU.EX2 R9, R54 ;  /* 0x0000003600097308 */ /* 0x000ea20000000800 */
[----:B------:R-:W-:Y:S01]  /*0a90*/  FFMA.RM R10, R7, R12, 12582913 ;  /* 0x4b400001070a7423 */ /* 0x000fe2000000400c */
[----:B------:R-:W-:Y:S01]  /*0aa0*/  FADD R40, R27, -R56 ;  /* 0x800000381b287221 */ /* 0x000fe20000000000 */
[----:B-1----:R-:W-:-:S02]  /*0ab0*/  FMUL R17, R5, R58 ;  /* 0x0000003a05117220 */ /* 0x002fc40000400000 */
[----:B------:R-:W-:-:S03]  /*0ac0*/  FADD R7, R10, -12583039 ;  /* 0xcb40007f0a077421 */ /* 0x000fc60000000000 */
[----:B------:R-:W1:Y:S01]  /*0ad0*/  MUFU.EX2 R52, R52 ;  /* 0x0000003400347308 */ /* 0x000e620000000800 */
[----:B------:R-:W-:-:S04]  /*0ae0*/  FFMA R7, R50, 1.4426950216293334961, -R7 ;  /* 0x3fb8aa3b32077823 */ /* 0x000fc80000000807 */
[----:B------:R-:W-:Y:S01]  /*0af0*/  FFMA R50, R50, 1.925963033500011079e-08, R7 ;  /* 0x32a5706032327823 */ /* 0x000fe20000000007 */
[----:B------:R-:W-:-:S03]  /*0b00*/  FFMA.SAT R7, R48, R11, 0.5 ;  /* 0x3f00000030077423 */ /* 0x000fc6000000200b */
[----:B------:R-:W3:Y:S01]  /*0b10*/  MUFU.EX2 R13, R50 ;  /* 0x00000032000d7308 */ /* 0x000ee20000000800 */
[-C--:B------:R-:W-:Y:S01]  /*0b20*/  FFMA.RM R7, R7, R12.reuse, 12582913 ;  /* 0x4b40000107077423 */ /* 0x080fe2000000400c */
[----:B--2---:R-:W-:Y:S01]  /*0b30*/  FMUL R6, R6, R9 ;  /* 0x0000000906067220 */ /* 0x004fe20000400000 */
[----:B------:R-:W-:Y:S02]  /*0b40*/  FFMA.SAT R9, R2, R11, 0.5 ;  /* 0x3f00000002097423 */ /* 0x000fe4000000200b */
[----:B------:R-:W-:Y:S02]  /*0b50*/  FADD R5, R7, -12583039 ;  /* 0xcb40007f07057421 */ /* 0x000fe40000000000 */
[----:B------:R-:W-:Y:S02]  /*0b60*/  FFMA.RM R9, R9, R12, 12582913 ;  /* 0x4b40000109097423 */ /* 0x000fe4000000400c */
        /* <DEDUP_REMOVED lines=8> */
[----:B-1----:R-:W-:Y:S01]  /*0bf0*/  FMUL R5, R3, R52 ;  /* 0x0000003403057220 */ /* 0x002fe20000400000 */
[----:B------:R-:W-:Y:S01]  /*0c00*/  FADD R3, R9, -12583039 ;  /* 0xcb40007f09037421 */ /* 0x000fe20000000000 */
[----:B------:R-:W-:-:S03]  /*0c10*/  SHF.L.U32 R4, R10, 0x17, RZ ;  /* 0x000000170a047819 */ /* 0x000fc600000006ff */
[----:B------:R-:W-:Y:S02]  /*0c20*/  FFMA R3, R2, 1.4426950216293334961, -R3 ;  /* 0x3fb8aa3b02037823 */ /* 0x000fe40000000803 */
[----:B---3--:R-:W-:Y:S02]  /*0c30*/  FMUL R4, R4, R13 ;  /* 0x0000000d04047220 */ /* 0x008fe40000400000 */
[----:B------:R-:W-:Y:S01]  /*0c40*/  FFMA R10, R2, 1.925963033500011079e-08, R3 ;  /* 0x32a57060020a7823 */ /* 0x000fe20000000003 */
[----:B------:R1:W2:Y:S01]  /*0c50*/  MUFU.EX2 R13, R16 ;  /* 0x00000010000d7308 */ /* 0x0002a20000000800 */
[----:B------:R-:W-:Y:S01]  /*0c60*/  FFMA.SAT R3, R46, R11, 0.5 ;  /* 0x3f0000002e037423 */ /* 0x000fe2000000200b */
[----:B------:R-:W-:-:S03]  /*0c70*/  SHF.L.U32 R2, R15, 0x17, RZ ;  /* 0x000000170f027819 */ /* 0x000fc600000006ff */
[----:B------:R-:W-:-:S03]  /*0c80*/  FFMA.RM R19, R3, R12, 12582913 ;  /* 0x4b40000103137423 */ /* 0x000fc6000000400c */
[----:B------:R-:W3:Y:S01]  /*0c90*/  MUFU.EX2 R15, R10 ;  /* 0x0000000a000f7308 */ /* 0x000ee20000000800 */
[C---:B------:R-:W-:Y:S01]  /*0ca0*/  FADD R3, R19.reuse, -12583039 ;  /* 0xcb40007f13037421 */ /* 0x040fe20000000000 */
[----:B-1----:R-:W-:-:S03]  /*0cb0*/  SHF.L.U32 R16, R19, 0x17, RZ ;  /* 0x0000001713107819 */ /* 0x002fc600000006ff */
[----:B------:R-:W-:-:S04]  /*0cc0*/  FFMA R3, R46, 1.4426950216293334961, -R3 ;  /* 0x3fb8aa3b2e037823 */ /* 0x000fc80000000803 */
[----:B------:R-:W-:Y:S01]  /*0cd0*/  FFMA R46, R46, 1.925963033500011079e-08, R3 ;  /* 0x32a570602e2e7823 */ /* 0x000fe20000000003 */
[----:B--2---:R-:W-:Y:S01]  /*0ce0*/  FMUL R2, R2, R13 ;  /* 0x0000000d02027220 */ /* 0x004fe20000400000 */
[----:B------:R-:W-:Y:S01]  /*0cf0*/  SHF.L.U32 R3, R7, 0x17, RZ ;  /* 0x0000001707037819 */ /* 0x000fe200000006ff */
[----:B------:R-:W-:Y:S01]  /*0d00*/  FFMA.SAT R13, R44, R11, 0.5 ;  /* 0x3f0000002c0d7423 */ /* 0x000fe2000000200b */
[----:B------:R-:W-:-:S03]  /*0d10*/  FFMA.RM R7, R21, R12, 12582913 ;  /* 0x4b40000115077423 */ /* 0x000fc6000000400c */
[----:B------:R-:W-:Y:S01]  /*0d20*/  FFMA.RM R25, R13, R12, 12582913 ;  /* 0x4b4000010d197423 */ /* 0x000fe2000000400c */
[C---:B------:R-:W-:Y:S01]  /*0d30*/  FADD R21, R7.reuse, -12583039 ;  /* 0xcb40007f07157421 */ /* 0x040fe20000000000 */
[----:B------:R-:W-:Y:S01]  /*0d40*/  SHF.L.U32 R7, R7, 0x17, RZ ;  /* 0x0000001707077819 */ /* 0x000fe200000006ff */
[----:B------:R-:W-:Y:S01]  /*0d50*/  FMUL R3, R3, R48 ;  /* 0x0000003003037220 */ /* 0x000fe20000400000 */
[----:B------:R-:W-:Y:S01]  /*0d60*/  FADD R13, R25, -12583039 ;  /* 0xcb40007f190d7421 */ /* 0x000fe20000000000 */
[----:B------:R-:W-:-:S03]  /*0d70*/  FFMA R21, R0, 1.4426950216293334961, -R21 ;  /* 0x3fb8aa3b00157823 */ /* 0x000fc60000000815 */
[----:B------:R-:W-:Y:S01]  /*0d80*/  FFMA R13, R44, 1.4426950216293334961, -R13 ;  /* 0x3fb8aa3b2c0d7823 */ /* 0x000fe2000000080d */
[----:B------:R-:W-:Y:S01]  /*0d90*/  FFMA R23, R0, 1.925963033500011079e-08, R21 ;  /* 0x32a5706000177823 */ /* 0x000fe20000000015 */
[----:B------:R-:W-:Y:S01]  /*0da0*/  SHF.L.U32 R0, R9, 0x17, RZ ;  /* 0x0000001709007819 */ /* 0x000fe200000006ff */
[----:B------:R-:W1:Y:S01]  /*0db0*/  MUFU.EX2 R21, R46 ;  /* 0x0000002e00157308 */ /* 0x000e620000000800 */
[----:B------:R-:W-:Y:S01]  /*0dc0*/  FFMA R44, R44, 1.925963033500011079e-08, R13 ;  /* 0x32a570602c2c7823 */ /* 0x000fe2000000000d */
[----:B------:R-:W-:Y:S02]  /*0dd0*/  FFMA.SAT R13, R8, R11, 0.5 ;  /* 0x3f000000080d7423 */ /* 0x000fe4000000200b */
[----:B---3--:R-:W-:Y:S01]  /*0de0*/  FMUL R0, R0, R15 ;  /* 0x0000000f00007220 */ /* 0x008fe20000400000 */
[----:B------:R-:W-:Y:S01]  /*0df0*/  FFMA.SAT R15, R32, R11, 0.5 ;  /* 0x3f000000200f7423 */ /* 0x000fe2000000200b */
[-C--:B------:R-:W-:Y:S02]  /*0e00*/  FFMA.RM R13, R13, R12.reuse, 12582913 ;  /* 0x4b4000010d0d7423 */ /* 0x080fe4000000400c */
[----:B------:R-:W2:Y:S01]  /*0e10*/  MUFU.EX2 R10, R23 ;  /* 0x00000017000a7308 */ /* 0x000ea20000000800 */
[----:B------:R-:W-:Y:S01]  /*0e20*/  FFMA.RM R15, R15, R12, 12582913 ;  /* 0x4b4000010f0f7423 */ /* 0x000fe2000000400c */
[----:B------:R-:W-:-:S04]  /*0e30*/  FADD R9, R13, -12583039 ;  /* 0xcb40007f0d097421 */ /* 0x000fc80000000000 */
[----:B------:R-:W-:Y:S02]  /*0e40*/  FFMA R9, R8, 1.4426950216293334961, -R9 ;  /* 0x3fb8aa3b08097823 */ /* 0x000fe40000000809 */
[----:B------:R-:W-:Y:S01]  /*0e50*/  MUFU.EX2 R44, R44 ;  /* 0x0000002c002c7308 */ /* 0x000fe20000000800 */
[----:B-1----:R-:W-:Y:S01]  /*0e60*/  FMUL R16, R16, R21 ;  /* 0x0000001510107220 */ /* 0x002fe20000400000 */
[----:B------:R-:W-:Y:S01]  /*0e70*/  FFMA R19, R8, 1.925963033500011079e-08, R9 ;  /* 0x32a5706008137823 */ /* 0x000fe20000000009 */
[-C--:B------:R-:W-:Y:S01]  /*0e80*/  FFMA.SAT R21, R30, R11.reuse, 0.5 ;  /* 0x3f0000001e157423 */ /* 0x080fe2000000200b */
[----:B------:R-:W-:Y:S01]  /*0e90*/  FFMA.SAT R9, R40, R11, 0.5 ;  /* 0x3f00000028097423 */ /* 0x000fe2000000200b */
[----:B------:R-:W-:Y:S02]  /*0ea0*/  SHF.L.U32 R8, R13, 0x17, RZ ;  /* 0x000000170d087819 */ /* 0x000fe400000006ff */
[----:B------:R-:W-:Y:S01]  /*0eb0*/  FFMA.RM R21, R21, R12, 12582913 ;  /* 0x4b40000115157423 */ /* 0x000fe2000000400c */
[----:B------:R-:W1:Y:S01]  /*0ec0*/  MUFU.EX2 R19, R19 ;  /* 0x0000001300137308 */ /* 0x000e620000000800 */
[----:B--2---:R-:W-:Y:S01]  /*0ed0*/  FMUL R10, R7, R10 ;  /* 0x0000000a070a7220 */ /* 0x004fe20000400000 */
[----:B------:R-:W-:Y:S01]  /*0ee0*/  FADD R7, R15, -12583039 ;  /* 0xcb40007f0f077421 */ /* 0x000fe20000000000 */
[----:B------:R-:W-:Y:S01]  /*0ef0*/  FADD R13, R21, -12583039 ;  /* 0xcb40007f150d7421 */ /* 0x000fe20000000000 */
[----:B------:R-:W-:-:S02]  /*0f00*/  FFMA.RM R27, R9, R12, 12582913 ;  /* 0x4b400001091b7423 */ /* 0x000fc4000000400c */
[----:B------:R-:W-:Y:S01]  /*0f10*/  FFMA R7, R32, 1.4426950216293334961, -R7 ;  /* 0x3fb8aa3b20077823 */ /* 0x000fe20000000807 */
[----:B------:R-:W-:Y:S01]  /*0f20*/  FFMA R13, R30, 1.4426950216293334961, -R13 ;  /* 0x3fb8aa3b1e0d7823 */ /* 0x000fe2000000080d */
[----:B------:R-:W-:Y:S02]  /*0f30*/  FADD R9, R27, -12583039 ;  /* 0xcb40007f1b097421 */ /* 0x000fe40000000000 */
[----:B------:R-:W-:Y:S01]  /*0f40*/  FFMA R32, R32, 1.925963033500011079e-08, R7 ;  /* 0x32a5706020207823 */ /* 0x000fe20000000007 */
[-C--:B------:R-:W-:Y:S01]  /*0f50*/  FFMA.SAT R7, R42, R11.reuse, 0.5 ;  /* 0x3f0000002a077423 */ /* 0x080fe2000000200b */
[----:B------:R-:W-:Y:S01]  /*0f60*/  FFMA R31, R30, 1.925963033500011079e-08, R13 ;  /* 0x32a570601e1f7823 */ /* 0x000fe2000000000d */
[----:B------:R-:W-:Y:S01]  /*0f70*/  FFMA.SAT R13, R18, R11, 0.5 ;  /* 0x3f000000120d7423 */ /* 0x000fe2000000200b */
[C---:B------:R-:W-:Y:S01]  /*0f80*/  FFMA R9, R40.reuse, 1.4426950216293334961, -R9 ;  /* 0x3fb8aa3b28097823 */ /* 0x040fe20000000809 */
[-C--:B------:R-:W-:Y:S02]  /*0f90*/  FFMA.RM R23, R7, R12.reuse, 12582913 ;  /* 0x4b40000107177423 */ /* 0x080fe4000000400c */
[----:B------:R-:W-:Y:S01]  /*0fa0*/  FFMA.RM R13, R13, R12, 12582913 ;  /* 0x4b4000010d0d7423 */ /* 0x000fe2000000400c */
[----:B------:R-:W-:Y:S01]  /*0fb0*/  FFMA R40, R40, 1.925963033500011079e-08, R9 ;  /* 0x32a5706028287823 */ /* 0x000fe20000000009 */
[----:B------:R-:W-:Y:S01]  /*0fc0*/  FADD R7, R23, -12583039 ;  /* 0xcb40007f17077421 */ /* 0x000fe20000000000 */
[----:B-1----:R-:W-:Y:S01]  /*0fd0*/  FMUL R8, R8, R19 ;  /* 0x0000001308087220 */ /* 0x002fe20000400000 */
[----:B------:R-:W-:Y:S01]  /*0fe0*/  SHF.L.U32 R9, R25, 0x17, RZ ;  /* 0x0000001719097819 */ /* 0x000fe200000006ff */
[----:B------:R-:W1:Y:S01]  /*0ff0*/  MUFU.EX2 R19, R32 ;  /* 0x0000002000137308 */ /* 0x000e620000000800 */
[----:B------:R-:W-:Y:S01]  /*1000*/  FADD R25, R13, -12583039 ;  /* 0xcb40007f0d197421 */ /* 0x000fe20000000000 */
[----:B------:R-:W-:-:S02]  /*1010*/  FFMA R7, R42, 1.4426950216293334961, -R7 ;  /* 0x3fb8aa3b2a077823 */ /* 0x000fc40000000807 */
[----:B------:R-:W-:Y:S01]  /*1020*/  FMUL R9, R9, R44 ;  /* 0x0000002c09097220 */ /* 0x000fe20000400000 */
[----:B------:R-:W-:Y:S01]  /*1030*/  FFMA R25, R18, 1.4426950216293334961, -R25 ;  /* 0x3fb8aa3b12197823 */ /* 0x000fe20000000819 */
[----:B------:R-:W-:Y:S01]  /*1040*/  FFMA R42, R42, 1.925963033500011079e-08, R7 ;  /* 0x32a570602a2a7823 */ /* 0x000fe20000000007 */
[----:B------:R-:W-:Y:S01]  /*1050*/  SHF.L.U32 R7, R27, 0x17, RZ ;  /* 0x000000171b077819 */ /* 0x000fe200000006ff */
[----:B------:R-:W-:Y:S01]  /*1060*/  MUFU.EX2 R31, R31 ;  /* 0x0000001f001f7308 */ /* 0x000fe20000000800 */
[----:B------:R-:W-:Y:S01]  /*1070*/  FFMA R27, R18, 1.925963033500011079e-08, R25 ;  /* 0x32a57060121b7823 */ /* 0x000fe20000000019 */
[----:B------:R-:W-:Y:S01]  /*1080*/  FFMA.SAT R25, R26, R11, 0.5 ;  /* 0x3f0000001a197423 */ /* 0x000fe2000000200b */
[----:B------:R-:W-:-:S03]  /*1090*/  SHF.L.U32 R18, R15, 0x17, RZ ;  /* 0x000000170f127819 */ /* 0x000fc600000006ff */
[-C--:B------:R-:W-:Y:S02]  /*10a0*/  FFMA.RM R15, R25, R12.reuse, 12582913 ;  /* 0x4b400001190f7423 */ /* 0x080fe4000000400c */
[----:B------:R-:W2:Y:S01]  /*10b0*/  MUFU.EX2 R40, R40 ;  /* 0x0000002800287308 */ /* 0x000ea20000000800 */
[----:B-1----:R-:W-:Y:S01]  /*10c0*/  FMUL R18, R18, R19 ;  /* 0x0000001312127220 */ /* 0x002fe20000400000 */
[----:B------:R-:W-:Y:S01]  /*10d0*/  FADD R25, R15, -12583039 ;  /* 0xcb40007f0f197421 */ /* 0x000fe20000000000 */
[----:B------:R-:W-:Y:S01]  /*10e0*/  SHF.L.U32 R19, R23, 0x17, RZ ;  /* 0x0000001717137819 */ /* 0x000fe200000006ff */
[----:B------:R-:W-:Y:S01]  /*10f0*/  FFMA.SAT R23, R20, R11, 0.5 ;  /* 0x3f00000014177423 */ /* 0x000fe2000000200b */
[----:B------:R-:W-:Y:S01]  /*1100*/  SHF.L.U32 R15, R15, 0x17, RZ ;  /* 0x000000170f0f7819 */ /* 0x000fe200000006ff */
[C---:B------:R-:W-:Y:S02]  /*1110*/  FFMA R25, R26.reuse, 1.4426950216293334961, -R25 ;  /* 0x3fb8aa3b1a197823 */ /* 0x040fe40000000819 */
[----:B------:R-:W-:Y:S01]  /*1120*/  FFMA.RM R23, R23, R12, 12582913 ;  /* 0x4b40000117177423 */ /* 0x000fe2000000400c */
[----:B------:R-:W1:Y:S01]  /*1130*/  MUFU.EX2 R42, R42 ;  /* 0x0000002a002a7308 */ /* 0x000e620000000800 */
[----:B------:R-:W-:-:S02]  /*1140*/  FFMA R26, R26, 1.925963033500011079e-08, R25 ;  /* 0x32a570601a1a7823 */ /* 0x000fc40000000019 */
[C---:B------:R-:W-:Y:S01]  /*1150*/  FADD R25, R23.reuse, -12583039 ;  /* 0xcb40007f17197421 */ /* 0x040fe20000000000 */
[----:B------:R-:W-:-:S03]  /*1160*/  SHF.L.U32 R23, R23, 0x17, RZ ;  /* 0x0000001717177819 */ /* 0x000fc600000006ff */
[C---:B------:R-:W-:Y:S01]  /*1170*/  FFMA R25, R20.reuse, 1.4426950216293334961, -R25 ;  /* 0x3fb8aa3b14197823 */ /* 0x040fe20000000819 */
[----:B--2---:R-:W-:Y:S01]  /*1180*/  FMUL R7, R7, R40 ;  /* 0x0000002807077220 */ /* 0x004fe20000400000 */
[----:B------:R-:W-:Y:S02]  /*1190*/  MUFU.EX2 R26, R26 ;  /* 0x0000001a001a7308 */ /* 0x000fe40000000800 */
[----:B------:R-:W-:Y:S01]  /*11a0*/  FFMA R30, R20, 1.925963033500011079e-08, R25 ;  /* 0x32a57060141e7823 */ /* 0x000fe20000000019 */
[----:B------:R-:W-:Y:S01]  /*11b0*/  FFMA.SAT R25, R22, R11, 0.5 ;  /* 0x3f00000016197423 */ /* 0x000fe2000000200b */
[----:B------:R-:W-:-:S03]  /*11c0*/  SHF.L.U32 R20, R21, 0x17, RZ ;  /* 0x0000001715147819 */ /* 0x000fc600000006ff */
[----:B------:R-:W-:Y:S01]  /*11d0*/  FFMA.RM R25, R25, R12, 12582913 ;  /* 0x4b40000119197423 */ /* 0x000fe2000000400c */
[----:B------:R-:W2:Y:S01]  /*11e0*/  MUFU.EX2 R30, R30 ;  /* 0x0000001e001e7308 */ /* 0x000ea20000000800 */
[----:B------:R-:W-:Y:S01]  /*11f0*/  FMUL R20, R20, R31 ;  /* 0x0000001f14147220 */ /* 0x000fe20000400000 */
[----:B------:R-:W-:Y:S01]  /*1200*/  FFMA.SAT R31, R24, R11, 0.5 ;  /* 0x3f000000181f7423 */ /* 0x000fe2000000200b */
[----:B------:R-:W-:Y:S01]  /*1210*/  FADD R21, R25, -12583039 ;  /* 0xcb40007f19157421 */ /* 0x000fe20000000000 */
[----:B-1----:R-:W-:-:S03]  /*1220*/  FMUL R19, R19, R42 ;  /* 0x0000002a13137220 */ /* 0x002fc60000400000 */
[----:B------:R-:W-:-:S04]  /*1230*/  FFMA R21, R22, 1.4426950216293334961, -R21 ;  /* 0x3fb8aa3b16157823 */ /* 0x000fc80000000815 */
[----:B------:R-:W-:Y:S01]  /*1240*/  FFMA R32, R22, 1.925963033500011079e-08, R21 ;  /* 0x32a5706016207823 */ /* 0x000fe20000000015 */
[C---:B------:R-:W-:Y:S01]  /*1250*/  FFMA.SAT R21, R14.reuse, R11, 0.5 ;  /* 0x3f0000000e157423 */ /* 0x040fe2000000200b */
[----:B------:R-:W-:Y:S03]  /*1260*/  MUFU.EX2 R22, R27 ;  /* 0x0000001b00167308 */ /* 0x000fe60000000800 */
[-C--:B------:R-:W-:Y:S01]  /*1270*/  FFMA.RM R11, R21, R12.reuse, 12582913 ;  /* 0x4b400001150b7423 */ /* 0x080fe2000000400c */
[----:B------:R-:W-:Y:S01]  /*1280*/  FFMA.RM R12, R31, R12, 12582913 ;  /* 0x4b4000011f0c7423 */ /* 0x000fe2000000400c */
[----:B--2---:R-:W-:Y:S02]  /*1290*/  FMUL R23, R23, R30 ;  /* 0x0000001e17177220 */ /* 0x004fe40000400000 */
[----:B------:R-:W-:Y:S01]  /*12a0*/  FADD R21, R11, -12583039 ;  /* 0xcb40007f0b157421 */ /* 0x000fe20000000000 */
[----:B------:R-:W1:Y:S03]  /*12b0*/  MUFU.EX2 R27, R32 ;  /* 0x00000020001b7308 */ /* 0x000e660000000800 */
[----:B------:R-:W-:-:S04]  /*12c0*/  FFMA R21, R14, 1.4426950216293334961, -R21 ;  /* 0x3fb8aa3b0e157823 */ /* 0x000fc80000000815 */
[----:B------:R-:W-:Y:S01]  /*12d0*/  FFMA R31, R14, 1.925963033500011079e-08, R21 ;  /* 0x32a570600e1f7823 */ /* 0x000fe20000000015 */
[C---:B------:R-:W-:Y:S01]  /*12e0*/  FADD R21, R12.reuse, -12583039 ;  /* 0xcb40007f0c157421 */ /* 0x040fe20000000000 */
[----:B------:R-:W-:-:S03]  /*12f0*/  SHF.L.U32 R12, R12, 0x17, RZ ;  /* 0x000000170c0c7819 */ /* 0x000fc600000006ff */
[C---:B------:R-:W-:Y:S01]  /*1300*/  FFMA R21, R24.reuse, 1.4426950216293334961, -R21 ;  /* 0x3fb8aa3b18157823 */ /* 0x040fe20000000815 */
[----:B------:R-:W-:Y:S03]  /*1310*/  MUFU.EX2 R31, R31 ;  /* 0x0000001f001f7308 */ /* 0x000fe60000000800 */
[----:B------:R-:W-:Y:S01]  /*1320*/  FFMA R35, R24, 1.925963033500011079e-08, R21 ;  /* 0x32a5706018237823 */ /* 0x000fe20000000015 */
[----:B------:R-:W-:Y:S01]  /*1330*/  FADD R21, RZ, R17 ;  /* 0x00000011ff157221 */ /* 0x000fe20000000000 */
[----:B------:R-:W-:-:S03]  /*1340*/  SHF.L.U32 R24, R25, 0x17, RZ ;  /* 0x0000001719187819 */ /* 0x000fc600000006ff */
[----:B------:R-:W-:Y:S01]  /*1350*/  FADD R14, R21, R6 ;  /* 0x00000006150e7221 */ /* 0x000fe20000000000 */
[----:B------:R-:W2:Y:S01]  /*1360*/  MUFU.EX2 R35, R35 ;  /* 0x0000002300237308 */ /* 0x000ea20000000800 */
        /* <DEDUP_REMOVED lines=35> */
.L_x_1919:
        /* <DEDUP_REMOVED lines=12> */
[----:B01----:R-:W-:Y:S05]  /*1660*/  CALL.REL.NOINC `($__internal_23_$__cuda_sm3x_div_rn_noftz_f32_slowpath) ;  /* 0x0000002800187944 */ /* 0x003fea0003c00000 */
[----:B------:R-:W-:-:S07]  /*1670*/  MOV R14, R11 ;  /* 0x0000000b000e7202 */ /* 0x000fce0000000f00 */
.L_x_1866:
[----:B------:R-:W-:Y:S05]  /*1680*/  BSYNC.RECONVERGENT B2 ;  /* 0x0000000000027941 */ /* 0x000fea0003800200 */
.L_x_1865:
        /* <DEDUP_REMOVED lines=12> */
[----:B01----:R-:W-:Y:S05]  /*1750*/  CALL.REL.NOINC `($__internal_23_$__cuda_sm3x_div_rn_noftz_f32_slowpath) ;  /* 0x0000002400dc7944 */ /* 0x003fea0003c00000 */
[----:B------:R-:W-:-:S07]  /*1760*/  MOV R15, R11 ;  /* 0x0000000b000f7202 */ /* 0x000fce0000000f00 */
.L_x_1868:
[----:B------:R-:W-:Y:S05]  /*1770*/  BSYNC.RECONVERGENT B2 ;  /* 0x0000000000027941 */ /* 0x000fea0003800200 */
.L_x_1867:
        /* <DEDUP_REMOVED lines=14> */
.L_x_1870:
[----:B------:R-:W-:Y:S05]  /*1860*/  BSYNC.RECONVERGENT B2 ;  /* 0x0000000000027941 */ /* 0x000fea0003800200 */
.L_x_1869:
        /* <DEDUP_REMOVED lines=14> */
.L_x_1872:
[----:B------:R-:W-:Y:S05]  /*1950*/  BSYNC.RECONVERGENT B2 ;  /* 0x0000000000027941 */ /* 0x000fea0003800200 */
.L_x_1871:
        /* <DEDUP_REMOVED lines=14> */
.L_x_1874:
[----:B------:R-:W-:Y:S05]  /*1a40*/  BSYNC.RECONVERGENT B2 ;  /* 0x0000000000027941 */ /* 0x000fea0003800200 */
.L_x_1873:
        /* <DEDUP_REMOVED lines=14> */
.L_x_1876:
[----:B------:R-:W-:Y:S05]  /*1b30*/  BSYNC.RECONVERGENT B2 ;  /* 0x0000000000027941 */ /* 0x000fea0003800200 */
.L_x_1875:
        /* <DEDUP_REMOVED lines=14> */
.L_x_1878:
[----:B------:R-:W-:Y:S05]  /*1c20*/  BSYNC.RECONVERGENT B2 ;  /* 0x0000000000027941 */ /* 0x000fea0003800200 */
.L_x_1877:
        /* <DEDUP_REMOVED lines=14> */
.L_x_1880:
[----:B------:R-:W-:Y:S05]  /*1d10*/  BSYNC.RECONVERGENT B2 ;  /* 0x0000000000027941 */ /* 0x000fea0003800200 */
.L_x_1879:
        /* <DEDUP_REMOVED lines=14> */
.L_x_1882:
[----:B------:R-:W-:Y:S05]  /*1e00*/  BSYNC.RECONVERGENT B2 ;  /* 0x0000000000027941 */ /* 0x000fea0003800200 */
.L_x_1881:
        /* <DEDUP_REMOVED lines=14> */
.L_x_1884:
[----:B------:R-:W-:Y:S05]  /*1ef0*/  BSYNC.RECONVERGENT B2 ;  /* 0x0000000000027941 */ /* 0x000fea0003800200 */
.L_x_1883:
        /* <DEDUP_REMOVED lines=14> */
.L_x_1886:
[----:B------:R-:W-:Y:S05]  /*1fe0*/  BSYNC.RECONVERGENT B2 ;  /* 0x0000000000027941 */ /* 0x000fea0003800200 */
.L_x_1885:
        /* <DEDUP_REMOVED lines=14> */
.L_x_1888:
[----:B------:R-:W-:Y:S05]  /*20d0*/  BSYNC.RECONVERGENT B2 ;  /* 0x0000000000027941 */ /* 0x000fea0003800200 */
.L_x_1887:
        /* <DEDUP_REMOVED lines=14> */
.L_x_1890:
[----:B------:R-:W-:Y:S05]  /*21c0*/  BSYNC.RECONVERGENT B2 ;  /* 0x0000000000027941 */ /* 0x000fea0003800200 */
.L_x_1889:
        /* <DEDUP_REMOVED lines=14> */
.L_x_1892:
[----:B------:R-:W-:Y:S05]  /*22b0*/  BSYNC.RECONVERGENT B2 ;  /* 0x0000000000027941 */ /* 0x000fea0003800200 */
.L_x_1891:
        /* <DEDUP_REMOVED lines=14> */
.L_x_1894:
[----:B------:R-:W-:Y:S05]  /*23a0*/  BSYNC.RECONVERGENT B2 ;  /* 0x0000000000027941 */ /* 0x000fea0003800200 */
.L_x_1893:
        /* <DEDUP_REMOVED lines=14> */
.L_x_1896:
[----:B------:R-:W-:Y:S05]  /*2490*/  BSYNC.RECONVERGENT B2 ;  /* 0x0000000000027941 */ /* 0x000fea0003800200 */
.L_x_1895:
        /* <DEDUP_REMOVED lines=14> */
.L_x_1898:
[----:B------:R-:W-:Y:S05]  /*2580*/  BSYNC.RECONVERGENT B2 ;  /* 0x0000000000027941 */ /* 0x000fea0003800200 */
.L_x_1897:
        /* <DEDUP_REMOVED lines=14> */
.L_x_1900:
[----:B------:R-:W-:Y:S05]  /*2670*/  BSYNC.RECONVERGENT B2 ;  /* 0x0000000000027941 */ /* 0x000fea0003800200 */
.L_x_1899:
        /* <DEDUP_REMOVED lines=14> */
.L_x_1902:
[----:B------:R-:W-:Y:S05]  /*2760*/  BSYNC.RECONVERGENT B2 ;  /* 0x0000000000027941 */ /* 0x000fea0003800200 */
.L_x_1901:
        /* <DEDUP_REMOVED lines=14> */
.L_x_1904:
[----:B------:R-:W-:Y:S05]  /*2850*/  BSYNC.RECONVERGENT B2 ;  /* 0x0000000000027941 */ /* 0x000fea0003800200 */
.L_x_1903:
        /* <DEDUP_REMOVED lines=13> */
.L_x_1906:
[----:B------:R-:W-:Y:S05]  /*2930*/  BSYNC.RECONVERGENT B2 ;  /* 0x0000000000027941 */ /* 0x000fea0003800200 */
.L_x_1905:
        /* <DEDUP_REMOVED lines=15> */
[----:B------:R-:W-:-:S02]  /*2a30*/  R2UR UR11, R29 ;  /* 0x000000001d0b72ca */ /* 0x000fc400000e0000 */
[----:B------:R-:W-:Y:S02]  /*2a40*/  F2FP.F16.F32.PACK_AB R5, R5, R6 ;  /* 0x000000060505723e */ /* 0x000fe400000000ff */
[----:B------:R-:W-:Y:S02]  /*2a50*/  LEA.HI.X R13, R24, UR41, R13, 0x1, P0 ;  /* 0x00000029180d7c11 */ /* 0x000fe400080f0c0d */
[----:B------:R-:W-:Y:S02]  /*2a60*/  PRMT R6, R14, 0x7632, R6 ;  /* 0x000076320e067816 */ /* 0x000fe40000000006 */
[----:B------:R-:W-:Y:S01]  /*2a70*/  F2FP.F16.F32.PACK_AB R3, R3, R4 ;  /* 0x000000040303723e */ /* 0x000fe200000000ff */
[----:B------:R-:W-:Y:S01]  /*2a80*/  STG.E.U16 desc[UR8][R12.64+0x80], R5 ;  /* 0x000080050c007986 */ /* 0x000fe2000c101508 */
[----:B------:R-:W-:Y:S02]  /*2a90*/  IADD3 R36, P0, PT, R33, R36, RZ ;  /* 0x0000002421247210 */ /* 0x000fe40007f1e0ff */
        /* <DEDUP_REMOVED lines=11> */
[----:B--2---:R-:W-:-:S02]  /*2b50*/  PRMT R6, R3, 0x7632, R6 ;  /* 0x0000763203067816 */ /* 0x004fc40000000006 */
[----:B------:R-:W-:Y:S01]  /*2b60*/  PRMT R15, R5, 0x7632, R15 ;  /* 0x00007632050f7816 */ /* 0x000fe2000000000f */
[----:B------:R-:W-:Y:S01]  /*2b70*/  STG.E.U16 desc[UR8][R12.64+0x300], R7 ;  /* 0x000300070c007986 */ /* 0x000fe2000c101508 */
[----:B------:R-:W-:Y:S02]  /*2b80*/  R2UR UR14, R28 ;  /* 0x000000001c0e72ca */ /* 0x000fe400000e0000 */
[----:B------:R-:W-:Y:S01]  /*2b90*/  R2UR UR15, R29 ;  /* 0x000000001d0f72ca */ /* 0x000fe200000e0000 */
[----:B------:R2:W-:Y:S01]  /*2ba0*/  STG.E.U16 desc[UR4][R12.64+0x140], R6 ;  /* 0x000140060c007986 */ /* 0x0005e2000c101504 */
[----:B------:R-:W-:Y:S02]  /*2bb0*/  PRMT R5, R0, 0x7632, R5 ;  /* 0x0000763200057816 */ /* 0x000fe40000000005 */
[----:B------:R-:W-:Y:S01]  /*2bc0*/  ISETP.GE.AND.EX P0, PT, R38, UR45, PT, P0 ;  /* 0x0000002d26007c0c */ /* 0x000fe2000bf06300 */
[----:B------:R-:W-:Y:S01]  /*2bd0*/  STG.E.U16 desc[UR10][R12.64+0xc0], R15 ;  /* 0x0000c00f0c007986 */ /* 0x000fe2000c10150a */
[----:B------:R-:W-:-:S02]  /*2be0*/  F2FP.F16.F32.PACK_AB R2, R31, R2 ;  /* 0x000000021f02723e */ /* 0x000fc400000000ff */
[----:B---3--:R-:W-:Y:S01]  /*2bf0*/  PRMT R0, R7, 0x7632, R0 ;  /* 0x0000763207007816 */ /* 0x008fe20000000000 */
[----:B------:R-:W-:Y:S01]  /*2c00*/  STG.E.U16 desc[UR12][R12.64+0x100], R3 ;  /* 0x000100030c007986 */ /* 0x000fe2000c10150c */
[----:B------:R-:W-:Y:S02]  /*2c10*/  F2FP.F16.F32.PACK_AB R16, R19, R16 ;  /* 0x000000101310723e */ /* 0x000fe400000000ff */
[----:B------:R-:W-:Y:S01]  /*2c20*/  F2FP.F16.F32.PACK_AB R18, R21, R18 ;  /* 0x000000121512723e */ /* 0x000fe200000000ff */
[----:B------:R3:W-:Y:S01]  /*2c30*/  STG.E.U16 desc[UR6][R12.64+0x180], R2 ;  /* 0x000180020c007986 */ /* 0x0007e2000c101506 */
[----:B--2---:R-:W-:Y:S02]  /*2c40*/  PRMT R6, R8, 0x7632, R6 ;  /* 0x0000763208067816 */ /* 0x004fe40000000006 */
[----:B------:R-:W-:Y:S01]  /*2c50*/  F2FP.F16.F32.PACK_AB R20, R23, R20 ;  /* 0x000000141714723e */ /* 0x000fe200000000ff */
[----:B------:R2:W-:Y:S01]  /*2c60*/  STG.E.U16 desc[UR10][R12.64+0x340], R0 ;  /* 0x000340000c007986 */ /* 0x0005e2000c10150a */
[----:B------:R-:W-:-:S02]  /*2c70*/  PRMT R4, R2, 0x7632, R4 ;  /* 0x0000763202047816 */ /* 0x000fc40000000004 */
[----:B------:R-:W-:Y:S01]  /*2c80*/  F2FP.F16.F32.PACK_AB R11, RZ, R11 ;  /* 0x0000000bff0b723e */ /* 0x000fe200000000ff */
[----:B------:R4:W-:Y:S01]  /*2c90*/  STG.E.U16 desc[UR6][R12.64+0x2c0], R6 ;  /* 0x0002c0060c007986 */ /* 0x0009e2000c101506 */
[----:B---3--:R-:W-:-:S03]  /*2ca0*/  PRMT R2, R16, 0x7632, R2 ;  /* 0x0000763210027816 */ /* 0x008fc60000000002 */
[----:B------:R3:W-:Y:S01]  /*2cb0*/  STG.E.U16 desc[UR8][R12.64+0x1c0], R4 ;  /* 0x0001c0040c007986 */ /* 0x0007e2000c101508 */
[----:B--2---:R-:W-:-:S03]  /*2cc0*/  PRMT R0, R20, 0x7632, R0 ;  /* 0x0000763214007816 */ /* 0x004fc60000000000 */
        /* <DEDUP_REMOVED lines=11> */
.L_x_1864:
[----:B------:R-:W-:Y:S01]  /*2d80*/  HFMA2 R11, -RZ, RZ, 0, 1.847743988037109375e-06 ;  /* 0x0000001fff0b7431 */ /* 0x000fe200000001ff */
[----:B------:R-:W-:Y:S01]  /*2d90*/  BSSY B0, `(.L_x_1908) ;  /* 0x0000006000007945 */ /* 0x000fe20003800000 */
[----:B------:R-:W-:Y:S02]  /*2da0*/  MOV R12, 0x10 ;  /* 0x00000010000c7802 */ /* 0x000fe40000000f00 */
[----:B------:R-:W-:-:S07]  /*2db0*/  MOV R15, 0xffffffff ;  /* 0xffffffff000f7802 */ /* 0x000fce0000000f00 */
[----:B0-----:R-:W-:Y:S05]  /*2dc0*/  WARPSYNC.COLLECTIVE R15, `(.L_x_1909) ;  /* 0x000000000f087348 */ /* 0x001fea0003c00000 */
[----:B------:R1:W2:Y:S02]  /*2dd0*/  SHFL.BFLY P6, R14, R13, R12, R11 ;  /* 0x0c00000c0d0e7389 */ /* 0x0002a400000c000b */
[----:B012---:R-:W-:Y:S05]  /*2de0*/  ENDCOLLECTIVE ;  /* 0x000000000000791b */ /* 0x007fea0003800000 */
.L_x_1909:
[----:B------:R-:W-:Y:S05]  /*2df0*/  BSYNC B0 ;  /* 0x0000000000007941 */ /* 0x000fea0003800000 */
.L_x_1908:
        /* <DEDUP_REMOVED lines=8> */
.L_x_1910:
[----:B------:R-:W-:Y:S01]  /*2e80*/  HFMA2 R12, -RZ, RZ, 0, 2.384185791015625e-07 ;  /* 0x00000004ff0c7431 */ /* 0x000fe200000001ff */
[----:B------:R-:W-:-:S04]  /*2e90*/  FMNMX R0, R13, R14, !PT ;  /* 0x0000000e0d007209 */ /* 0x000fc80007800000 */
[----:B------:R-:W-:-:S07]  /*2ea0*/  MOV R13, R0 ;  /* 0x00000000000d7202 */ /* 0x000fce0000000f00 */
[----:B------:R-:W-:Y:S05]  /*2eb0*/  WARPSYNC.COLLECTIVE R15, `(.L_x_1911) ;  /* 0x000000000f087348 */ /* 0x000fea0003c00000 */
[----:B------:R0:W1:Y:S02]  /*2ec0*/  SHFL.BFLY P6, R14, R13, R12, R11 ;  /* 0x0c00000c0d0e7389 */ /* 0x00006400000c000b */
[----:B01----:R-:W-:Y:S05]  /*2ed0*/  ENDCOLLECTIVE ;  /* 0x000000000000791b */ /* 0x003fea0003800000 */
.L_x_1911:
[----:B------:R-:W-:Y:S01]  /*2ee0*/  HFMA2 R12, -RZ, RZ, 0, 1.1920928955078125e-07 ;  /* 0x00000002ff0c7431 */ /* 0x000fe200000001ff */
[----:B------:R-:W-:-:S04]  /*2ef0*/  FMNMX R2, R0, R14, !PT ;  /* 0x0000000e00027209 */ /* 0x000fc80007800000 */
[----:B------:R-:W-:-:S07]  /*2f00*/  MOV R13, R2 ;  /* 0x00000002000d7202 */ /* 0x000fce0000000f00 */
[----:B------:R-:W-:Y:S05]  /*2f10*/  WARPSYNC.COLLECTIVE R15, `(.L_x_1912) ;  /* 0x000000000f087348 */ /* 0x000fea0003c00000 */
[----:B------:R0:W1:Y:S02]  /*2f20*/  SHFL.BFLY P6, R14, R13, R12, R11 ;  /* 0x0c00000c0d0e7389 */ /* 0x00006400000c000b */
[----:B01----:R-:W-:Y:S05]  /*2f30*/  ENDCOLLECTIVE ;  /* 0x000000000000791b */ /* 0x003fea0003800000 */
.L_x_1912:
[----:B------:R-:W-:Y:S01]  /*2f40*/  HFMA2 R12, -RZ, RZ, 0, 5.9604644775390625e-08 ;  /* 0x00000001ff0c7431 */ /* 0x000fe200000001ff */
[----:B------:R-:W-:-:S04]  /*2f50*/  FMNMX R3, R2, R14, !PT ;  /* 0x0000000e02037209 */ /* 0x000fc80007800000 */
[----:B------:R-:W-:-:S07]  /*2f60*/  MOV R13, R3 ;  /* 0x00000003000d7202 */ /* 0x000fce0000000f00 */
[----:B------:R-:W-:Y:S05]  /*2f70*/  WARPSYNC.COLLECTIVE R15, `(.L_x_1913) ;  /* 0x000000000f087348 */ /* 0x000fea0003c00000 */
[----:B------:R0:W1:Y:S02]  /*2f80*/  SHFL.BFLY P6, R14, R13, R12, R11 ;  /* 0x0c00000c0d0e7389 */ /* 0x00006400000c000b */
[----:B01----:R-:W-:Y:S05]  /*2f90*/  ENDCOLLECTIVE ;  /* 0x000000000000791b */ /* 0x003fea0003800000 */
.L_x_1913:
        /* <DEDUP_REMOVED lines=39> */
[----:B------:R-:W-:-:S03]  /*3210*/  FADD R35, R21, -12583039 ;  /* 0xcb40007f15237421 */ /* 0x000fc60000000000 */
[----:B------:R0:W1:Y:S01]  /*3220*/  MUFU.EX2 R5, R4 ;  /* 0x0000000400057308 */ /* 0x0000620000000800 */
[----:B------:R-:W-:-:S04]  /*3230*/  FFMA R35, R2, 1.4426950216293334961, -R35 ;  /* 0x3fb8aa3b02237823 */ /* 0x000fc80000000823 */
[----:B------:R-:W-:Y:S01]  /*3240*/  FFMA R35, R2, 1.925963033500011079e-08, R35 ;  /* 0x32a5706002237823 */ /* 0x000fe20000000023 */
[----:B0-----:R-:W-:-:S05]  /*3250*/  SHF.L.U32 R4, R21, 0x17, RZ ;  /* 0x0000001715047819 */ /* 0x001fca00000006ff */
[----:B------:R-:W0:Y:S01]  /*3260*/  MUFU.EX2 R35, R35 ;  /* 0x0000002300237308 */ /* 0x000e220000000800 */
[----:B-1----:R-:W-:Y:S01]  /*3270*/  FMUL R6, R6, R5 ;  /* 0x0000000506067220 */ /* 0x002fe20000400000 */
[----:B------:R-:W-:-:S04]  /*3280*/  FFMA.SAT R5, R0, R30, 0.5 ;  /* 0x3f00000000057423 */ /* 0x000fc8000000201e */
[----:B------:R-:W-:-:S04]  /*3290*/  FFMA.RM R5, R5, R32, 12582913 ;  /* 0x4b40000105057423 */ /* 0x000fc80000004020 */
[C---:B------:R-:W-:Y:S01]  /*32a0*/  FADD R19, R5.reuse, -12583039 ;  /* 0xcb40007f05137421 */ /* 0x040fe20000000000 */
[----:B------:R-:W-:Y:S01]  /*32b0*/  SHF.L.U32 R5, R5, 0x17, RZ ;  /* 0x0000001705057819 */ /* 0x000fe200000006ff */
[----:B0-----:R-:W-:Y:S02]  /*32c0*/  FMUL R4, R4, R35 ;  /* 0x0000002304047220 */ /* 0x001fe40000400000 */
[----:B------:R-:W-:-:S04]  /*32d0*/  FFMA R19, R0, 1.4426950216293334961, -R19 ;  /* 0x3fb8aa3b00137823 */ /* 0x000fc80000000813 */
[----:B------:R-:W-:-:S04]  /*32e0*/  FFMA R19, R0, 1.925963033500011079e-08, R19 ;  /* 0x32a5706000137823 */ /* 0x000fc80000000013 */
[----:B------:R0:W1:Y:S02]  /*32f0*/  MUFU.EX2 R0, R19 ;  /* 0x0000001300007308 */ /* 0x0000640000000800 */
[----:B0-----:R-:W-:-:S04]  /*3300*/  FFMA.SAT R19, R3, R30, 0.5 ;  /* 0x3f00000003137423 */ /* 0x001fc8000000201e */
        /* <DEDUP_REMOVED lines=22> */
[----:B------:R-:W-:-:S04]  /*3470*/  FFMA.SAT R7, R9, R30, 0.5 ;  /* 0x3f00000009077423 */ /* 0x000fc8000000201e */
[----:B------:R-:W0:Y:S01]  /*3480*/  MUFU.EX2 R21, R21 ;  /* 0x0000001500157308 */ /* 0x000e220000000800 */
[----:B------:R-:W-:-:S04]  /*3490*/  FFMA.RM R7, R7, R32, 12582913 ;  /* 0x4b40000107077423 */ /* 0x000fc80000004020 */
[C---:B------:R-:W-:Y:S01]  /*34a0*/  FADD R8, R7.reuse, -12583039 ;  /* 0xcb40007f07087421 */ /* 0x040fe20000000000 */
[----:B------:R-:W-:-:S03]  /*34b0*/  SHF.L.U32 R7, R7, 0x17, RZ ;  /* 0x0000001707077819 */ /* 0x000fc600000006ff */
[----:B------:R-:W-:-:S04]  /*34c0*/  FFMA R8, R9, 1.4426950216293334961, -R8 ;  /* 0x3fb8aa3b09087823 */ /* 0x000fc80000000808 */
[----:B------:R-:W-:Y:S01]  /*34d0*/  FFMA R8, R9, 1.925963033500011079e-08, R8 ;  /* 0x32a5706009087823 */ /* 0x000fe20000000008 */
[----:B0-----:R-:W-:-:S05]  /*34e0*/  FMUL R0, R0, R21 ;  /* 0x0000001500007220 */ /* 0x001fca0000400000 */
        /* <DEDUP_REMOVED lines=31> */
[----:B------:R-:W-:Y:S02]  /*36e0*/  FFMA R21, R18, 1.4426950216293334961, -R21 ;  /* 0x3fb8aa3b12157823 */ /* 0x000fe40000000815 */
[----:B------:R-:W-:-:S02]  /*36f0*/  FADD R20, R7, -12583039 ;  /* 0xcb40007f07147421 */ /* 0x000fc40000000000 */
[----:B------:R-:W-:Y:S01]  /*3700*/  FFMA R21, R18, 1.925963033500011079e-08, R21 ;  /* 0x32a5706012157823 */ /* 0x000fe20000000015 */
[----:B------:R-:W-:Y:S01]  /*3710*/  SHF.L.U32 R18, R19, 0x17, RZ ;  /* 0x0000001713127819 */ /* 0x000fe200000006ff */
[----:B------:R-:W-:Y:S01]  /*3720*/  FFMA.SAT R19, R25, R30, 0.5 ;  /* 0x3f00000019137423 */ /* 0x000fe2000000201e */
[----:B------:R-:W-:Y:S01]  /*3730*/  FFMA R20, R27, 1.4426950216293334961, -R20 ;  /* 0x3fb8aa3b1b147823 */ /* 0x000fe20000000814 */
[----:B------:R-:W-:Y:S02]  /*3740*/  SHF.L.U32 R7, R7, 0x17, RZ ;  /* 0x0000001707077819 */ /* 0x000fe400000006ff */
[----:B------:R-:W-:Y:S01]  /*3750*/  FFMA.RM R19, R19, R32, 12582913 ;  /* 0x4b40000113137423 */ /* 0x000fe20000004020 */
[----:B------:R-:W-:Y:S01]  /*3760*/  FFMA R20, R27, 1.925963033500011079e-08, R20 ;  /* 0x32a570601b147823 */ /* 0x000fe20000000014 */
[----:B------:R-:W0:Y:S08]  /*3770*/  MUFU.EX2 R21, R21 ;  /* 0x0000001500157308 */ /* 0x000e300000000800 */
[----:B------:R-:W1:Y:S01]  /*3780*/  MUFU.EX2 R20, R20 ;  /* 0x0000001400147308 */ /* 0x000e620000000800 */
[----:B0-----:R-:W-:Y:S01]  /*3790*/  FMUL R18, R18, R21 ;  /* 0x0000001512127220 */ /* 0x001fe20000400000 */
[----:B------:R-:W-:-:S04]  /*37a0*/  FFMA.SAT R21, R11, R30, 0.5 ;  /* 0x3f0000000b157423 */ /* 0x000fc8000000201e */
[----:B------:R-:W-:Y:S01]  /*37b0*/  FFMA.RM R21, R21, R32, 12582913 ;  /* 0x4b40000115157423 */ /* 0x000fe20000004020 */
[----:B-1----:R-:W-:Y:S01]  /*37c0*/  FMUL R7, R7, R20 ;  /* 0x0000001407077220 */ /* 0x002fe20000400000 */
        /* <DEDUP_REMOVED lines=34> */
[----:B------:R-:W-:-:S05]  /*39f0*/  FFMA.SAT R13, R14, R30, 0.5 ;  /* 0x3f0000000e0d7423 */ /* 0x000fca000000201e */
        /* <DEDUP_REMOVED lines=52> */
.L_x_1914:
[----:B------:R-:W-:Y:S02]  /*3d40*/  HFMA2 R12, -RZ, RZ, 0, 4.76837158203125e-07 ;  /* 0x00000008ff0c7431 */ /* 0x000fe400000001ff */
[----:B------:R-:W-:-:S05]  /*3d50*/  FADD R27, R13, R14 ;  /* 0x0000000e0d1b7221 */ /* 0x000fca0000000000 */
[----:B------:R-:W-:-:S07]  /*3d60*/  MOV R13, R27 ;  /* 0x0000001b000d7202 */ /* 0x000fce0000000f00 */
[----:B------:R-:W-:Y:S05]  /*3d70*/  WARPSYNC.COLLECTIVE R15, `(.L_x_1915) ;  /* 0x000000000f087348 */ /* 0x000fea0003c00000 */
[----:B------:R0:W1:Y:S02]  /*3d80*/  SHFL.BFLY P6, R14, R13, R12, R11 ;  /* 0x0c00000c0d0e7389 */ /* 0x00006400000c000b */
[----:B01----:R-:W-:Y:S05]  /*3d90*/  ENDCOLLECTIVE ;  /* 0x000000000000791b */ /* 0x003fea0003800000 */
.L_x_1915:
[----:B------:R-:W-:Y:S02]  /*3da0*/  HFMA2 R12, -RZ, RZ, 0, 2.384185791015625e-07 ;  /* 0x00000004ff0c7431 */ /* 0x000fe400000001ff */
[----:B------:R-:W-:-:S05]  /*3db0*/  FADD R30, R27, R14 ;  /* 0x0000000e1b1e7221 */ /* 0x000fca0000000000 */
[----:B------:R-:W-:-:S07]  /*3dc0*/  MOV R13, R30 ;  /* 0x0000001e000d7202 */ /* 0x000fce0000000f00 */
[----:B------:R-:W-:Y:S05]  /*3dd0*/  WARPSYNC.COLLECTIVE R15, `(.L_x_1916) ;  /* 0x000000000f087348 */ /* 0x000fea0003c00000 */
[----:B------:R0:W1:Y:S02]  /*3de0*/  SHFL.BFLY P6, R14, R13, R12, R11 ;  /* 0x0c00000c0d0e7389 */ /* 0x00006400000c000b */
[----:B01----:R-:W-:Y:S05]  /*3df0*/  ENDCOLLECTIVE ;  /* 0x000000000000791b */ /* 0x003fea0003800000 */
.L_x_1916:
[----:B------:R-:W-:Y:S02]  /*3e00*/  HFMA2 R12, -RZ, RZ, 0, 1.1920928955078125e-07 ;  /* 0x00000002ff0c7431 */ /* 0x000fe400000001ff */
[----:B------:R-:W-:-:S05]  /*3e10*/  FADD R31, R30, R14 ;  /* 0x0000000e1e1f7221 */ /* 0x000fca0000000000 */
[----:B------:R-:W-:-:S07]  /*3e20*/  MOV R13, R31 ;  /* 0x0000001f000d7202 */ /* 0x000fce0000000f00 */
[----:B------:R-:W-:Y:S05]  /*3e30*/  WARPSYNC.COLLECTIVE R15, `(.L_x_1917) ;  /* 0x000000000f087348 */ /* 0x000fea0003c00000 */
[----:B------:R0:W1:Y:S02]  /*3e40*/  SHFL.BFLY P6, R14, R13, R12, R11 ;  /* 0x0c00000c0d0e7389 */ /* 0x00006400000c000b */
[----:B01----:R-:W-:Y:S05]  /*3e50*/  ENDCOLLECTIVE ;  /* 0x000000000000791b */ /* 0x003fea0003800000 */
.L_x_1917:
[----:B------:R-:W-:Y:S02]  /*3e60*/  HFMA2 R12, -RZ, RZ, 0, 5.9604644775390625e-08 ;  /* 0x00000001ff0c7431 */ /* 0x000fe400000001ff */
[----:B------:R-:W-:-:S05]  /*3e70*/  FADD R32, R31, R14 ;  /* 0x0000000e1f207221 */ /* 0x000fca0000000000 */
[----:B------:R-:W-:-:S07]  /*3e80*/  MOV R13, R32 ;  /* 0x00000020000d7202 */ /* 0x000fce0000000f00 */
[----:B------:R-:W-:Y:S05]  /*3e90*/  WARPSYNC.COLLECTIVE R15, `(.L_x_1918) ;  /* 0x000000000f087348 */ /* 0x000fea0003c00000 */
[----:B------:R0:W1:Y:S02]  /*3ea0*/  SHFL.BFLY P6, R14, R13, R12, R11 ;  /* 0x0c00000c0d0e7389 */ /* 0x00006400000c000b */
[----:B01----:R-:W-:Y:S05]  /*3eb0*/  ENDCOLLECTIVE ;  /* 0x000000000000791b */ /* 0x003fea0003800000 */
.L_x_1918:
[----:B------:R-:W-:Y:S05]  /*3ec0*/  BRA `(.L_x_1919) ;  /* 0xffffffd400b47947 */ /* 0x000fea000383ffff */
        .weak           $__internal_23_$__cuda_sm3x_div_rn_noftz_f32_slowpath
        .type           $__internal_23_$__cuda_sm3x_div_rn_noftz_f32_slowpath,@function
        .size           $__internal_23_$__cuda_sm3x_div_rn_noftz_f32_slowpath,(.L_x_15340 - $__internal_23_$__cuda_sm3x_div_rn_noftz_f32_slowpath)
$__internal_23_$__cuda_sm3x_div_rn_noftz_f32_slowpath:
        /* <DEDUP_REMOVED lines=34> */
.L_x_1921:
[----:B------:R-:W-:Y:S01]  /*40f0*/  LEA R11, R32, 0xc0800000, 0x17 ;  /* 0xc0800000200b7811 */ /* 0x000fe200078eb8ff */
[----:B------:R-:W-:Y:S01]  /*4100*/  BSSY.RECONVERGENT B1, `(.L_x_1926) ;  /* 0x0000036000017945 */ /* 0x000fe20003800200 */
[----:B------:R-:W-:Y:S02]  /*4110*/  IADD3 R37, PT, PT, R37, -0x7f, RZ ;  /* 0xffffff8125257810 */ /* 0x000fe40007ffe0ff */
[----:B------:R-:W-:Y:S02]  /*4120*/  IADD3 R39, PT, PT, -R11, R12, RZ ;  /* 0x0000000c0b277210 */ /* 0x000fe40007ffe1ff */
[----:B------:R-:W-:Y:S02]  /*4130*/  IADD3 R42, PT, PT, R37, 0x7f, -R32 ;  /* 0x0000007f252a7810 */ /* 0x000fe40007ffe820 */
[----:B------:R-:W0:Y:S01]  /*4140*/  MUFU.RCP R11, R39 ;  /* 0x00000027000b7308 */ /* 0x000e220000001000 */
[----:B------:R-:W-:Y:S01]  /*4150*/  FADD.FTZ R40, -R39, -RZ ;  /* 0x800000ff27287221 */ /* 0x000fe20000010100 */
[----:B------:R-:W-:-:S03]  /*4160*/  IADD3 R42, PT, PT, R42, R13, RZ ;  /* 0x0000000d2a2a7210 */ /* 0x000fc60007ffe0ff */
[----:B0-----:R-:W-:-:S04]  /*4170*/  FFMA R12, R11, R40, 1 ;  /* 0x3f8000000b0c7423 */ /* 0x001fc80000000028 */
[----:B------:R-:W-:Y:S01]  /*4180*/  FFMA R12, R11, R12, R11 ;  /* 0x0000000c0b0c7223 */ /* 0x000fe2000000000b */
[----:B------:R-:W-:-:S04]  /*4190*/  IMAD R11, R37, -0x800000, R17 ;  /* 0xff800000250b7824 */ /* 0x000fc800078e0211 */
        /* <DEDUP_REMOVED lines=40> */
.L_x_1928:
[----:B------:R-:W-:-:S04]  /*4420*/  LOP3.LUT R11, R11, 0x80000000, RZ, 0xc0, !PT ;  /* 0x800000000b0b7812 */ /* 0x000fc800078ec0ff */
[----:B------:R-:W-:Y:S01]  /*4430*/  LOP3.LUT R11, R11, 0x7f800000, RZ, 0xfc, !PT ;  /* 0x7f8000000b0b7812 */ /* 0x000fe200078efcff */
[----:B------:R-:W-:Y:S06]  /*4440*/  BRA `(.L_x_1929) ;  /* 0x0000000000047947 */ /* 0x000fec0003800000 */
.L_x_1927:
[----:B------:R-:W-:-:S07]  /*4450*/  LEA R11, R42, R11, 0x17 ;  /* 0x0000000b2a0b7211 */ /* 0x000fce00078eb8ff */
.L_x_1929:
[----:B------:R-:W-:Y:S05]  /*4460*/  BSYNC.RECONVERGENT B1 ;  /* 0x0000000000017941 */ /* 0x000fea0003800200 */
.L_x_1926:
[----:B------:R-:W-:Y:S05]  /*4470*/  BRA `(.L_x_1930) ;  /* 0x0000000000207947 */ /* 0x000fea0003800000 */
.L_x_1925:
[----:B------:R-:W-:-:S04]  /*4480*/  LOP3.LUT R11, R12, 0x80000000, R17, 0x48, !PT ;  /* 0x800000000c0b7812 */ /* 0x000fc800078e4811 */
[----:B------:R-:W-:Y:S01]  /*4490*/  LOP3.LUT R11, R11, 0x7f800000, RZ, 0xfc, !PT ;  /* 0x7f8000000b0b7812 */ /* 0x000fe200078efcff */
[----:B------:R-:W-:Y:S06]  /*44a0*/  BRA `(.L_x_1930) ;  /* 0x0000000000147947 */ /* 0x000fec0003800000 */
.L_x_1924:
[----:B------:R-:W-:Y:S01]  /*44b0*/  LOP3.LUT R11, R12, 0x80000000, R17, 0x48, !PT ;  /* 0x800000000c0b7812 */ /* 0x000fe200078e4811 */
[----:B------:R-:W-:Y:S06]  /*44c0*/  BRA `(.L_x_1930) ;  /* 0x00000000000c7947 */ /* 0x000fec0003800000 */
.L_x_1923:
[----:B------:R-:W0:Y:S01]  /*44d0*/  MUFU.RSQ R11, -QNAN ;  /* 0xffc00000000b7908 */ /* 0x000e220000001400 */
[----:B------:R-:W-:Y:S05]  /*44e0*/  BRA `(.L_x_1930) ;  /* 0x0000000000047947 */ /* 0x000fea0003800000 */
.L_x_1922:
[----:B------:R-:W-:-:S07]  /*44f0*/  FADD.FTZ R11, R17, R12 ;  /* 0x0000000c110b7221 */ /* 0x000fce0000010000 */
.L_x_1930:
[----:B------:R-:W-:Y:S05]  /*4500*/  BSYNC.RECONVERGENT B0 ;  /* 0x0000000000007941 */ /* 0x000fea0003800200 */
.L_x_1920:
[----:B------:R-:W-:Y:S01]  /*4510*/  HFMA2 R13, -RZ, RZ, 0, 0 ;  /* 0x00000000ff0d7431 */ /* 0x000fe200000001ff */
[----:B------:R-:W-:-:S04]  /*4520*/  MOV R12, R30 ;  /* 0x0000001e000c7202 */ /* 0x000fc80000000f00 */
[----:B0-----:R-:W-:Y:S05]  /*4530*/  RET.REL.NODEC R12 `(_ZN7oneflow4cuda7softmax15SoftmaxWarpImplI10SimpleLoadI6__halffE11SimpleStoreIS4_fEfLi1ELi21ELi32ELi1ELb0ELNS1_9AlgorithmE0EEEvT_T0_ll) ;  /* 0xffffffb80cb07950 */ /* 0x001fea0003c3ffff */
.L_x_1931:
        /* <DEDUP_REMOVED lines=12> */
.L_x_15340:


//--------------------- .text._ZN7oneflow4cuda7softmax15SoftmaxWarpImplI10SimpleLoadI6__halffE11SimpleStoreIS4_fEfLi1ELi20ELi32ELi1ELb1ELNS1_9AlgorithmE0EEEvT_T0_ll --------------------------
	.section	.text._ZN7oneflow4cuda7softmax15SoftmaxWarpImplI10SimpleLoadI6__halffE11SimpleStoreIS4_fEfLi1ELi20ELi32ELi1ELb1ELNS1_9AlgorithmE0EEEvT_T0_ll,"ax",@progbits
	.align	128
        .global         _ZN7oneflow4cuda7softmax15SoftmaxWarpImplI10SimpleLoadI6__halffE11SimpleStoreIS4_fEfLi1ELi20ELi32ELi1ELb1ELNS1_9AlgorithmE0EEEvT_T0_ll
        .type           _ZN7oneflow4cuda7softmax15SoftmaxWarpImplI10SimpleLoadI6__halffE11SimpleStoreIS4_fEfLi1ELi20ELi32ELi1ELb1ELNS1_9AlgorithmE0EEEvT_T0_ll,@function
        .size           _ZN7oneflow4cuda7softmax15SoftmaxWarpImplI10SimpleLoadI6__halffE11SimpleStoreIS4_fEfLi1ELi20ELi32ELi1ELb1ELNS1_9AlgorithmE0EEEvT_T0_ll,(.L_x_15341 - _ZN7oneflow4cuda7softmax15SoftmaxWarpImplI10SimpleLoadI6__halffE11SimpleStoreIS4_fEfLi1ELi20ELi32ELi1ELb1ELNS1_9AlgorithmE0EEEvT_T0_ll)
        .other          _ZN7oneflow4cuda7softmax15SoftmaxWarpImplI10SimpleLoadI6__halffE11SimpleStoreIS4_fEfLi1ELi20ELi32ELi1ELb1ELNS1_9AlgorithmE0EEEvT_T0_ll,@"STO_CUDA_ENTRY STV_DEFAULT"
_ZN7oneflow4cuda7softmax15SoftmaxWarpImplI10SimpleLoadI6__halffE11SimpleStoreIS4_fEfLi1ELi20ELi32ELi1ELb1ELNS1_9AlgorithmE0EEEvT_T0_ll:
.text._ZN7oneflow4cuda7softmax15SoftmaxWarpImplI10SimpleLoadI6__halffE11SimpleStoreIS4_fEfLi1ELi20ELi32ELi1ELb1ELNS1_9AlgorithmE0EEEvT_T0_ll:
        /* <DEDUP_REMOVED lines=25> */
.L_x_1932:
        /* <DEDUP_REMOVED lines=33> */
.L_x_1975:
[----:B------:R-:W-:Y:S01]  /*03a0*/  ISETP.GE.U32.AND P0, PT, R36, UR44, PT ;  /* 0x0000002c24007c0c */ /* 0x000fe2000bf06070 */
[----:B------:R-:W-:Y:S01]  /*03b0*/  HFMA2 R3, -RZ, RZ, 0, 0 ;  /* 0x00000000ff037431 */ /* 0x000fe200000001ff */
[----:B------:R-:W-:Y:S01]  /*03c0*/  ISETP.GE.U32.AND P5, PT, R35, UR44, PT ;  /* 0x0000002c23007c0c */ /* 0x000fe2000bfa6070 */
[----:B-1----:R-:W-:Y:S01]  /*03d0*/  IMAD R7, R32, UR42, RZ ;  /* 0x0000002a20077c24 */ /* 0x002fe2000f8e02ff */
        /* <DEDUP_REMOVED lines=20> */
[----:B------:R-:W-:Y:S02]  /*0520*/  ISETP.GE.U32.AND P4, PT, R50, UR44, PT ;  /* 0x0000002c32007c0c */ /* 0x000fe4000bf86070 */
[----:B------:R-:W-:Y:S02]  /*0530*/  ISETP.GE.AND.EX P1, PT, RZ, UR45, PT, P1 ;  /* 0x0000002dff007c0c */ /* 0x000fe4000bf26310 */
[----:B------:R-:W-:-:S02]  /*0540*/  MOV R30, 0xff800000 ;  /* 0xff800000001e7802 */ /* 0x000fc40000000f00 */
[C---:B------:R-:W-:Y:S02]  /*0550*/  @!P2 R2UR UR4, R26.reuse ;  /* 0x000000001a04a2ca */ /* 0x040fe400000e0000 */
[----:B------:R-:W-:Y:S02]  /*0560*/  @!P2 R2UR UR5, R27 ;  /* 0x000000001b05a2ca */ /* 0x000fe400000e0000 */
[----:B------:R-:W-:Y:S02]  /*0570*/  MOV R13, 0xff800000 ;  /* 0xff800000000d7802 */ /* 0x000fe40000000f00 */
[----:B------:R-:W-:Y:S02]  /*0580*/  ISETP.GE.AND.EX P4, PT, RZ, UR45, PT, P4 ;  /* 0x0000002dff007c0c */ /* 0x000fe4000bf86340 */
[----:B------:R-:W-:Y:S02]  /*0590*/  ISETP.GE.U32.AND P6, PT, R49, UR44, PT ;  /* 0x0000002c31007c0c */ /* 0x000fe4000bfc6070 */
[----:B------:R-:W-:-:S02]  /*05a0*/  @!P3 R2UR UR6, R26 ;  /* 0x000000001a06b2ca */ /* 0x000fc400000e0000 */
[C---:B------:R-:W-:Y:S02]  /*05b0*/  @!P3 R2UR UR7, R27.reuse ;  /* 0x000000001b07b2ca */ /* 0x040fe400000e0000 */
[----:B------:R-:W-:Y:S01]  /*05c0*/  ISETP.GE.AND.EX P6, PT, RZ, UR45, PT, P6 ;  /* 0x0000002dff007c0c */ /* 0x000fe2000bfc6360 */
[----:B------:R-:W4:Y:S01]  /*05d0*/  @!P2 LDG.E.U16 R5, desc[UR4][R2.64+0x80] ;  /* 0x000080040205a981 */ /* 0x000f22000c1e1500 */
[C---:B------:R-:W-:Y:S02]  /*05e0*/  @!P1 R2UR UR8, R26.reuse ;  /* 0x000000001a0892ca */ /* 0x040fe400000e0000 */
[C---:B------:R-:W-:Y:S02]  /*05f0*/  @!P1 R2UR UR9, R27.reuse ;  /* 0x000000001b0992ca */ /* 0x040fe400000e0000 */
[----:B------:R-:W-:Y:S02]  /*0600*/  @!P4 R2UR UR10, R26 ;  /* 0x000000001a0ac2ca */ /* 0x000fe400000e0000 */
[----:B------:R-:W-:-:S05]  /*0610*/  @!P4 R2UR UR11, R27 ;  /* 0x000000001b0bc2ca */ /* 0x000fca00000e0000 */
[----:B------:R-:W-:Y:S02]  /*0620*/  @!P6 R2UR UR4, R26 ;  /* 0x000000001a04e2ca */ /* 0x000fe400000e0000 */
[----:B------:R-:W-:-:S06]  /*0630*/  @!P6 R2UR UR5, R27 ;  /* 0x000000001b05e2ca */ /* 0x000fcc00000e0000 */
[----:B------:R-:W5:Y:S07]  /*0640*/  @!P4 LDG.E.U16 R7, desc[UR10][R2.64+0x140] ;  /* 0x0001400a0207c981 */ /* 0x000f6e000c1e1500 */
        /* <DEDUP_REMOVED lines=16> */
[----:B------:R-:W-:Y:S02]  /*0750*/  MOV R5, 0xff800000 ;  /* 0xff80000000057802 */ /* 0x000fe40000000f00 */
[----:B------:R-:W-:Y:S02]  /*0760*/  ISETP.GE.U32.AND P2, PT, R33, UR44, PT ;  /* 0x0000002c21007c0c */ /* 0x000fe4000bf46070 */
[----:B------:R-:W-:Y:S01]  /*0770*/  MOV R6, 0xff800000 ;  /* 0xff80000000067802 */ /* 0x000fe20000000f00 */
[----:B-----5:R-:W-:Y:S01]  /*0780*/  @!P4 HADD2.F32 R6, -RZ, R7.H0_H0 ;  /* 0x20000007ff06c230 */ /* 0x020fe20000004100 */
[----:B------:R-:W-:Y:S02]  /*0790*/  ISETP.GE.AND.EX P2, PT, RZ, UR45, PT, P2 ;  /* 0x0000002dff007c0c */ /* 0x000fe4000bf46320 */
[----:B------:R-:W-:Y:S01]  /*07a0*/  MOV R7, 0xff800000 ;  /* 0xff80000000077802 */ /* 0x000fe20000000f00 */
[----:B------:R-:W-:Y:S01]  /*07b0*/  @!P6 HADD2.F32 R7, -RZ, R9.H0_H0 ;  /* 0x20000009ff07e230 */ /* 0x000fe20000004100 */
[----:B------:R-:W-:-:S09]  /*07c0*/  MOV R8, 0xff800000 ;  /* 0xff80000000087802 */ /* 0x000fd20000000f00 */
[----:B------:R-:W-:Y:S02]  /*07d0*/  @!P2 R2UR UR6, R26 ;  /* 0x000000001a06a2ca */ /* 0x000fe400000e0000 */
[----:B------:R-:W-:Y:S01]  /*07e0*/  @!P2 R2UR UR7, R27 ;  /* 0x000000001b07a2ca */ /* 0x000fe200000e0000 */
[----:B---3--:R-:W-:Y:S02]  /*07f0*/  @!P3 HADD2.F32 R28, -RZ, R0.H0_H0 ;  /* 0x20000000ff1cb230 */ /* 0x008fe40000004100 */
[----:B--2---:R-:W-:-:S10]  /*0800*/  @!P1 HADD2.F32 R5, -RZ, R4.H0_H0 ;  /* 0x20000004ff059230 */ /* 0x004fd40000004100 */
[----:B------:R-:W2:Y:S01]  /*0810*/  @!P2 LDG.E.U16 R0, desc[UR6][R2.64+0x240] ;  /* 0x000240060200a981 */ /* 0x000ea2000c1e1500 */
[----:B------:R-:W-:Y:S02]  /*0820*/  @!P3 FMNMX R13, R13, R28, !PT ;  /* 0x0000001c0d0db209 */ /* 0x000fe40007800000 */
[----:B------:R-:W-:-:S04]  /*0830*/  ISETP.GE.U32.AND P3, PT, R47, UR44, PT ;  /* 0x0000002c2f007c0c */ /* 0x000fc8000bf66070 */
[----:B------:R-:W-:Y:S02]  /*0840*/  ISETP.GE.AND.EX P3, PT, RZ, UR45, PT, P3 ;  /* 0x0000002dff007c0c */ /* 0x000fe4000bf66330 */
[----:B------:R-:W-:Y:S02]  /*0850*/  @!P1 FMNMX R13, R13, R5, !PT ;  /* 0x000000050d0d9209 */ /* 0x000fe40007800000 */
[----:B------:R-:W-:Y:S02]  /*0860*/  ISETP.GE.U32.AND P1, PT, R46, UR44, PT ;  /* 0x0000002c2e007c0c */ /* 0x000fe4000bf26070 */
[----:B------:R-:W-:Y:S02]  /*0870*/  @!P4 FMNMX R13, R13, R6, !PT ;  /* 0x000000060d0dc209 */ /* 0x000fe40007800000 */
[----:B------:R-:W-:Y:S02]  /*0880*/  ISETP.GE.U32.AND P4, PT, R45, UR44, PT ;  /* 0x0000002c2d007c0c */ /* 0x000fe4000bf86070 */
[----:B------:R-:W-:-:S02]  /*0890*/  ISETP.GE.AND.EX P1, PT, RZ, UR45, PT, P1 ;  /* 0x0000002dff007c0c */ /* 0x000fc4000bf26310 */
[----:B------:R-:W-:Y:S02]  /*08a0*/  @!P6 FMNMX R13, R13, R7, !PT ;  /* 0x000000070d0de209 */ /* 0x000fe40007800000 */
[----:B------:R-:W-:Y:S02]  /*08b0*/  ISETP.GE.AND.EX P4, PT, RZ, UR45, PT, P4 ;  /* 0x0000002dff007c0c */ /* 0x000fe4000bf86340 */
[----:B------:R-:W-:Y:S02]  /*08c0*/  ISETP.GE.U32.AND P6, PT, R44, UR44, PT ;  /* 0x0000002c2c007c0c */ /* 0x000fe4000bfc6070 */
[----:B------:R-:W-:Y:S02]  /*08d0*/  @!P3 R2UR UR4, R26 ;  /* 0x000000001a04b2ca */ /* 0x000fe400000e0000 */
[----:B------:R-:W-:Y:S01]  /*08e0*/  @!P3 R2UR UR5, R27 ;  /* 0x000000001b05b2ca */ /* 0x000fe200000e0000 */
[----:B------:R-:W-:Y:S01]  /*08f0*/  @!P5 HADD2.F32 R8, -RZ, R10.H0_H0 ;  /* 0x2000000aff08d230 */ /* 0x000fe20000004100 */
[----:B------:R-:W-:-:S04]  /*0900*/  ISETP.GE.AND.EX P6, PT, RZ, UR45, PT, P6 ;  /* 0x0000002dff007c0c */ /* 0x000fc8000bfc6360 */
[----:B------:R-:W-:Y:S02]  /*0910*/  @!P5 FMNMX R13, R13, R8, !PT ;  /* 0x000000080d0dd209 */ /* 0x000fe40007800000 */
[----:B------:R-:W-:-:S05]  /*0920*/  ISETP.GE.U32.AND P5, PT, R43, UR44, PT ;  /* 0x0000002c2b007c0c */ /* 0x000fca000bfa6070 */
[----:B------:R-:W3:Y:S01]  /*0930*/  @!P3 LDG.E.U16 R12, desc[UR4][R2.64+0x200] ;  /* 0x00020004020cb981 */ /* 0x000ee2000c1e1500 */
[C---:B------:R-:W-:Y:S02]  /*0940*/  @!P1 R2UR UR8, R26.reuse ;  /* 0x000000001a0892ca */ /* 0x040fe400000e0000 */
[----:B------:R-:W-:Y:S02]  /*0950*/  ISETP.GE.AND.EX P5, PT, RZ, UR45, PT, P5 ;  /* 0x0000002dff007c0c */ /* 0x000fe4000bfa6350 */
[C---:B------:R-:W-:Y:S02]  /*0960*/  @!P1 R2UR UR9, R27.reuse ;  /* 0x000000001b0992ca */ /* 0x040fe400000e0000 */
[C---:B------:R-:W-:Y:S02]  /*0970*/  @!P4 R2UR UR10, R26.reuse ;  /* 0x000000001a0ac2ca */ /* 0x040fe400000e0000 */
[----:B------:R-:W-:Y:S02]  /*0980*/  @!P4 R2UR UR11, R27 ;  /* 0x000000001b0bc2ca */ /* 0x000fe400000e0000 */
[----:B------:R-:W-:-:S02]  /*0990*/  @!P6 R2UR UR4, R26 ;  /* 0x000000001a04e2ca */ /* 0x000fc400000e0000 */
[----:B------:R-:W-:-:S03]  /*09a0*/  @!P6 R2UR UR5, R27 ;  /* 0x000000001b05e2ca */ /* 0x000fc600000e0000 */
        /* <DEDUP_REMOVED lines=17> */
[----:B------:R-:W-:Y:S02]  /*0ac0*/  ISETP.GE.U32.AND P2, PT, R41, UR44, PT ;  /* 0x0000002c29007c0c */ /* 0x000fe4000bf46070 */
[----:B------:R-:W-:Y:S01]  /*0ad0*/  ISETP.GE.AND.EX P3, PT, RZ, UR45, PT, P3 ;  /* 0x0000002dff007c0c */ /* 0x000fe2000bf66330 */
        /* <DEDUP_REMOVED lines=93> */
[----:B------:R-:W-:Y:S01]  /*10b0*/  FADD R9, R25, -12583039 ;  /* 0xcb40007f19097421 */ /* 0x000fe20000000000 */
        /* <DEDUP_REMOVED lines=8> */
[----:B------:R-:W-:Y:S01]  /*1140*/  FADD R7, R3, -12583039 ;  /* 0xcb40007f03077421 */ /* 0x000fe20000000000 */
[-C--:B------:R-:W-:Y:S01]  /*1150*/  FFMA.SAT R29, R28, R11.reuse, 0.5 ;  /* 0x3f0000001c1d7423 */ /* 0x080fe2000000200b */
[-C--:B------:R-:W-:Y:S01]  /*1160*/  FFMA.SAT R9, R56, R11.reuse, 0.5 ;  /* 0x3f00000038097423 */ /* 0x080fe2000000200b */
[----:B------:R-:W-:Y:S01]  /*1170*/  FFMA R13, R60, 1.4426950216293334961, -R13 ;  /* 0x3fb8aa3b3c0d7823 */ /* 0x000fe2000000080d */
[----:B------:R-:W-:Y:S01]  /*1180*/  FFMA R59, R58, 1.4426950216293334961, -R7 ;  /* 0x3fb8aa3b3a3b7823 */ /* 0x000fe20000000807 */
[-C--:B------:R-:W-:Y:S01]  /*1190*/  FFMA.RM R29, R29, R12.reuse, 12582913 ;  /* 0x4b4000011d1d7423 */ /* 0x080fe2000000400c */
[-C--:B------:R-:W-:Y:S01]  /*11a0*/  FFMA.RM R7, R9, R12.reuse, 12582913 ;  /* 0x4b40000109077423 */ /* 0x080fe2000000400c */
[----:B------:R-:W-:Y:S01]  /*11b0*/  FFMA R60, R60, 1.925963033500011079e-08, R13 ;  /* 0x32a570603c3c7823 */ /* 0x000fe2000000000d */
[----:B------:R-:W-:Y:S01]  /*11c0*/  FFMA R59, R58, 1.925963033500011079e-08, R59 ;  /* 0x32a570603a3b7823 */ /* 0x000fe2000000003b */
[----:B------:R-:W-:Y:S01]  /*11d0*/  FADD R9, R29, -12583039 ;  /* 0xcb40007f1d097421 */ /* 0x000fe20000000000 */
[----:B------:R-:W-:Y:S01]  /*11e0*/  FADD R13, R7, -12583039 ;  /* 0xcb40007f070d7421 */ /* 0x000fe20000000000 */
[----:B------:R-:W0:Y:S01]  /*11f0*/  MUFU.EX2 R55, R64 ;  /* 0x0000004000377308 */ /* 0x000e220000000800 */
[-C--:B------:R-:W-:Y:S01]  /*1200*/  FFMA.SAT R19, R24, R11.reuse, 0.5 ;  /* 0x3f00000018137423 */ /* 0x080fe2000000200b */
[----:B------:R-:W-:Y:S01]  /*1210*/  FFMA R9, R28, 1.4426950216293334961, -R9 ;  /* 0x3fb8aa3b1c097823 */ /* 0x000fe20000000809 */
[----:B------:R-:W-:Y:S01]  /*1220*/  FFMA R13, R56, 1.4426950216293334961, -R13 ;  /* 0x3fb8aa3b380d7823 */ /* 0x000fe2000000080d */
[----:B------:R-:W-:Y:S01]  /*1230*/  SHF.L.U32 R5, R5, 0x17, RZ ;  /* 0x0000001705057819 */ /* 0x000fe200000006ff */
[-C--:B------:R-:W-:Y:S01]  /*1240*/  FFMA.SAT R63, R14, R11.reuse, 0.5 ;  /* 0x3f0000000e3f7423 */ /* 0x080fe2000000200b */
[----:B------:R-:W-:Y:S01]  /*1250*/  FFMA R58, R28, 1.925963033500011079e-08, R9 ;  /* 0x32a570601c3a7823 */ /* 0x000fe20000000009 */
[----:B------:R-:W-:Y:S01]  /*1260*/  FFMA R56, R56, 1.925963033500011079e-08, R13 ;  /* 0x32a5706038387823 */ /* 0x000fe2000000000d */
[-C--:B------:R-:W-:Y:S01]  /*1270*/  FFMA.SAT R9, R54, R11.reuse, 0.5 ;  /* 0x3f00000036097423 */ /* 0x080fe2000000200b */
[----:B------:R-:W-:Y:S01]  /*1280*/  FFMA.SAT R13, R30, R11, 0.5 ;  /* 0x3f0000001e0d7423 */ /* 0x000fe2000000200b */
[----:B------:R-:W-:Y:S01]  /*1290*/  MUFU.EX2 R60, R60 ;  /* 0x0000003c003c7308 */ /* 0x000fe20000000800 */
[----:B------:R-:W-:Y:S01]  /*12a0*/  SHF.L.U32 R3, R3, 0x17, RZ ;  /* 0x0000001703037819 */ /* 0x000fe200000006ff */
[-C--:B------:R-:W-:Y:S01]  /*12b0*/  FFMA.RM R28, R9, R12.reuse, 12582913 ;  /* 0x4b400001091c7423 */ /* 0x080fe2000000400c */
[----:B------:R-:W-:-:S03]  /*12c0*/  FFMA.RM R9, R13, R12, 12582913 ;  /* 0x4b4000010d097423 */ /* 0x000fc6000000400c */
[----:B------:R-:W-:Y:S01]  /*12d0*/  FADD R13, R28, -12583039 ;  /* 0xcb40007f1c0d7421 */ /* 0x000fe20000000000 */
[----:B------:R-:W-:Y:S01]  /*12e0*/  FADD R15, R9, -12583039 ;  /* 0xcb40007f090f7421 */ /* 0x000fe20000000000 */
[----:B------:R-:W-:Y:S02]  /*12f0*/  MUFU.EX2 R58, R58 ;  /* 0x0000003a003a7308 */ /* 0x000fe40000000800 */
[----:B------:R-:W-:Y:S01]  /*1300*/  FFMA R13, R54, 1.4426950216293334961, -R13 ;  /* 0x3fb8aa3b360d7823 */ /* 0x000fe2000000080d */
[----:B------:R-:W-:-:S03]  /*1310*/  FFMA R15, R30, 1.4426950216293334961, -R15 ;  /* 0x3fb8aa3b1e0f7823 */ /* 0x000fc6000000080f */
[----:B------:R-:W-:Y:S01]  /*1320*/  FFMA R54, R54, 1.925963033500011079e-08, R13 ;  /* 0x32a5706036367823 */ /* 0x000fe2000000000d */
[----:B------:R-:W-:Y:S01]  /*1330*/  FFMA R23, R30, 1.925963033500011079e-08, R15 ;  /* 0x32a570601e177823 */ /* 0x000fe2000000000f */
[----:B------:R-:W-:-:S04]  /*1340*/  FFMA.SAT R15, R4, R11, 0.5 ;  /* 0x3f000000040f7423 */ /* 0x000fc8000000200b */
[----:B------:R-:W-:Y:S01]  /*1350*/  FFMA.RM R15, R15, R12, 12582913 ;  /* 0x4b4000010f0f7423 */ /* 0x000fe2000000400c */
[----:B------:R-:W-:Y:S03]  /*1360*/  MUFU.EX2 R54, R54 ;  /* 0x0000003600367308 */ /* 0x000fe60000000800 */
[----:B------:R-:W-:-:S04]  /*1370*/  FADD R13, R15, -12583039 ;  /* 0xcb40007f0f0d7421 */ /* 0x000fc80000000000 */
[C---:B------:R-:W-:Y:S01]  /*1380*/  FFMA R21, R4.reuse, 1.4426950216293334961, -R13 ;  /* 0x3fb8aa3b04157823 */ /* 0x040fe2000000080d */
[----:B------:R-:W-:Y:S01]  /*1390*/  FFMA.RM R13, R19, R12, 12582913 ;  /* 0x4b400001130d7423 */ /* 0x000fe2000000400c */
[----:B------:R-:W-:Y:S02]  /*13a0*/  MUFU.EX2 R23, R23 ;  /* 0x0000001700177308 */ /* 0x000fe40000000800 */
[----:B------:R-:W-:Y:S01]  /*13b0*/  FFMA R21, R4, 1.925963033500011079e-08, R21 ;  /* 0x32a5706004157823 */ /* 0x000fe20000000015 */
[----:B------:R-:W-:Y:S01]  /*13c0*/  SHF.L.U32 R4, R17, 0x17, RZ ;  /* 0x0000001711047819 */ /* 0x000fe200000006ff */
[----:B------:R-:W-:Y:S01]  /*13d0*/  FFMA.SAT R17, R0, R11, 0.5 ;  /* 0x3f00000000117423 */ /* 0x000fe2000000200b */
[----:B------:R-:W-:-:S03]  /*13e0*/  FADD R19, R13, -12583039 ;  /* 0xcb40007f0d137421 */ /* 0x000fc60000000000 */
[----:B------:R-:W-:Y:S01]  /*13f0*/  FFMA.RM R17, R17, R12, 12582913 ;  /* 0x4b40000111117423 */ /* 0x000fe2000000400c */
[----:B0-----:R-:W-:Y:S01]  /*1400*/  FMUL R4, R4, R55 ;  /* 0x0000003704047220 */ /* 0x001fe20000400000 */
[C---:B------:R-:W-:Y:S01]  /*1410*/  FFMA R19, R24.reuse, 1.4426950216293334961, -R19 ;  /* 0x3fb8aa3b18137823 */ /* 0x040fe20000000813 */
[----:B------:R-:W0:Y:S01]  /*1420*/  MUFU.EX2 R55, R62 ;  /* 0x0000003e00377308 */ /* 0x000e220000000800 */
[C---:B------:R-:W-:Y:S01]  /*1430*/  FADD R57, R17.reuse, -12583039 ;  /* 0xcb40007f11397421 */ /* 0x040fe20000000000 */
[----:B------:R-:W-:Y:S01]  /*1440*/  SHF.L.U32 R17, R17, 0x17, RZ ;  /* 0x0000001711117819 */ /* 0x000fe200000006ff */
[----:B------:R-:W-:Y:S02]  /*1450*/  FFMA R19, R24, 1.925963033500011079e-08, R19 ;  /* 0x32a5706018137823 */ /* 0x000fe40000000013 */
[----:B------:R-:W-:-:S04]  /*1460*/  FFMA R57, R0, 1.4426950216293334961, -R57 ;  /* 0x3fb8aa3b00397823 */ /* 0x000fc80000000839 */
[----:B------:R-:W-:Y:S01]  /*1470*/  FFMA R30, R0, 1.925963033500011079e-08, R57 ;  /* 0x32a57060001e7823 */ /* 0x000fe20000000039 */
[----:B------:R-:W-:Y:S01]  /*1480*/  FFMA.SAT R57, R2, R11, 0.5 ;  /* 0x3f00000002397423 */ /* 0x000fe2000000200b */
[----:B------:R-:W-:-:S03]  /*1490*/  SHF.L.U32 R0, R25, 0x17, RZ ;  /* 0x0000001719007819 */ /* 0x000fc600000006ff */
[----:B------:R-:W-:Y:S01]  /*14a0*/  FFMA.RM R24, R57, R12, 12582913 ;  /* 0x4b40000139187423 */ /* 0x000fe2000000400c */
[----:B------:R-:W-:Y:S01]  /*14b0*/  MUFU.EX2 R30, R30 ;  /* 0x0000001e001e7308 */ /* 0x000fe20000000800 */
[----:B0-----:R-:W-:Y:S02]  /*14c0*/  FMUL R0, R0, R55 ;  /* 0x0000003700007220 */ /* 0x001fe40000400000 */
[C---:B------:R-:W-:Y:S01]  /*14d0*/  FADD R25, R24.reuse, -12583039 ;  /* 0xcb40007f18197421 */ /* 0x040fe20000000000 */
[----:B------:R-:W-:-:S03]  /*14e0*/  SHF.L.U32 R24, R24, 0x17, RZ ;  /* 0x0000001718187819 */ /* 0x000fc600000006ff */
[----:B------:R-:W-:-:S04]  /*14f0*/  FFMA R25, R2, 1.4426950216293334961, -R25 ;  /* 0x3fb8aa3b02197823 */ /* 0x000fc80000000819 */
[----:B------:R-:W-:Y:S01]  /*1500*/  FFMA R55, R2, 1.925963033500011079e-08, R25 ;  /* 0x32a5706002377823 */ /* 0x000fe20000000019 */
[----:B------:R-:W-:Y:S01]  /*1510*/  FFMA.SAT R25, R22, R11, 0.5 ;  /* 0x3f00000016197423 */ /* 0x000fe2000000200b */
[----:B------:R-:W-:Y:S02]  /*1520*/  FMUL R2, R5, R60 ;  /* 0x0000003c05027220 */ /* 0x000fe40000400000 */
[----:B------:R-:W0:Y:S01]  /*1530*/  MUFU.EX2 R60, R59 ;  /* 0x0000003b003c7308 */ /* 0x000e220000000800 */
[----:B------:R-:W-:-:S04]  /*1540*/  FFMA.RM R25, R25, R12, 12582913 ;  /* 0x4b40000119197423 */ /* 0x000fc8000000400c */
[----:B------:R-:W-:-:S03]  /*1550*/  FADD R5, R25, -12583039 ;  /* 0xcb40007f19057421 */ /* 0x000fc60000000000 */
[----:B------:R-:W-:Y:S01]  /*1560*/  MUFU.EX2 R55, R55 ;  /* 0x0000003700377308 */ /* 0x000fe20000000800 */
[----:B------:R-:W-:-:S04]  /*1570*/  FFMA R5, R22, 1.4426950216293334961, -R5 ;  /* 0x3fb8aa3b16057823 */ /* 0x000fc80000000805 */
[----:B------:R-:W-:Y:S01]  /*1580*/  FFMA R57, R22, 1.925963033500011079e-08, R5 ;  /* 0x32a5706016397823 */ /* 0x000fe20000000005 */
[----:B------:R-:W-:Y:S01]  /*1590*/  FFMA.SAT R5, R20, R11, 0.5 ;  /* 0x3f00000014057423 */ /* 0x000fe2000000200b */
[----:B0-----:R-:W-:-:S03]  /*15a0*/  FMUL R3, R3, R60 ;  /* 0x0000003c03037220 */ /* 0x001fc60000400000 */
[----:B------:R-:W-:Y:S01]  /*15b0*/  FFMA.RM R22, R5, R12, 12582913 ;  /* 0x4b40000105167423 */ /* 0x000fe2000000400c */
[----:B------:R-:W-:Y:S01]  /*15c0*/  SHF.L.U32 R5, R29, 0x17, RZ ;  /* 0x000000171d057819 */ /* 0x000fe200000006ff */
[----:B------:R-:W-:Y:S01]  /*15d0*/  FFMA.SAT R29, R6, R11, 0.5 ;  /* 0x3f000000061d7423 */ /* 0x000fe2000000200b */
[----:B------:R-:W-:Y:S01]  /*15e0*/  MUFU.EX2 R57, R57 ;  /* 0x0000003900397308 */ /* 0x000fe20000000800 */
[C---:B------:R-:W-:Y:S01]  /*15f0*/  FADD R61, R22.reuse, -12583039 ;  /* 0xcb40007f163d7421 */ /* 0x040fe20000000000 */
[----:B------:R-:W-:Y:S01]  /*1600*/  SHF.L.U32 R22, R22, 0x17, RZ ;  /* 0x0000001716167819 */ /* 0x000fe200000006ff */
[----:B------:R-:W-:Y:S02]  /*1610*/  FMUL R5, R5, R58 ;  /* 0x0000003a05057220 */ /* 0x000fe40000400000 */
[----:B------:R-:W-:-:S03]  /*1620*/  FFMA R59, R20, 1.4426950216293334961, -R61 ;  /* 0x3fb8aa3b143b7823 */ /* 0x000fc6000000083d */
[----:B------:R-:W0:Y:S01]  /*1630*/  MUFU.EX2 R61, R56 ;  /* 0x00000038003d7308 */ /* 0x000e220000000800 */
[----:B------:R-:W-:Y:S01]  /*1640*/  FFMA R59, R20, 1.925963033500011079e-08, R59 ;  /* 0x32a57060143b7823 */ /* 0x000fe2000000003b */
[----:B------:R-:W-:-:S04]  /*1650*/  FFMA.RM R20, R29, R12, 12582913 ;  /* 0x4b4000011d147423 */ /* 0x000fc8000000400c */
[----:B------:R-:W-:Y:S02]  /*1660*/  FADD R29, R20, -12583039 ;  /* 0xcb40007f141d7421 */ /* 0x000fe40000000000 */
[----:B------:R-:W-:Y:S02]  /*1670*/  MUFU.EX2 R59, R59 ;  /* 0x0000003b003b7308 */ /* 0x000fe40000000800 */
[----:B------:R-:W-:-:S04]  /*1680*/  FFMA R29, R6, 1.4426950216293334961, -R29 ;  /* 0x3fb8aa3b061d7823 */ /* 0x000fc8000000081d */
[----:B------:R-:W-:Y:S01]  /*1690*/  FFMA R58, R6, 1.925963033500011079e-08, R29 ;  /* 0x32a57060063a7823 */ /* 0x000fe2000000001d */
[----:B------:R-:W-:Y:S01]  /*16a0*/  FFMA.SAT R29, R18, R11, 0.5 ;  /* 0x3f000000121d7423 */ /* 0x000fe2000000200b */
[----:B------:R-:W-:Y:S02]  /*16b0*/  SHF.L.U32 R6, R7, 0x17, RZ ;  /* 0x0000001707067819 */ /* 0x000fe400000006ff */
[----:B------:R-:W-:Y:S01]  /*16c0*/  SHF.L.U32 R7, R28, 0x17, RZ ;  /* 0x000000171c077819 */ /* 0x000fe200000006ff */
[----:B------:R-:W-:Y:S01]  /*16d0*/  FFMA.RM R29, R29, R12, 12582913 ;  /* 0x4b4000011d1d7423 */ /* 0x000fe2000000400c */
[----:B------:R-:W-:Y:S01]  /*16e0*/  MUFU.EX2 R58, R58 ;  /* 0x0000003a003a7308 */ /* 0x000fe20000000800 */
[----:B0-----:R-:W-:Y:S02]  /*16f0*/  FMUL R6, R6, R61 ;  /* 0x0000003d06067220 */ /* 0x001fe40000400000 */
[----:B------:R-:W-:Y:S01]  /*1700*/  FADD R61, R29, -12583039 ;  /* 0xcb40007f1d3d7421 */ /* 0x000fe20000000000 */
[----:B------:R-:W-:-:S03]  /*1710*/  FMUL R7, R7, R54 ;  /* 0x0000003607077220 */ /* 0x000fc60000400000 */
[----:B------:R-:W-:-:S04]  /*1720*/  FFMA R61, R18, 1.4426950216293334961, -R61 ;  /* 0x3fb8aa3b123d7823 */ /* 0x000fc8000000083d */
[----:B------:R-:W-:Y:S01]  /*1730*/  FFMA R60, R18, 1.925963033500011079e-08, R61 ;  /* 0x32a57060123c7823 */ /* 0x000fe2000000003d */
[----:B------:R-:W-:Y:S01]  /*1740*/  FFMA.SAT R61, R8, R11, 0.5 ;  /* 0x3f000000083d7423 */ /* 0x000fe2000000200b */
[----:B------:R-:W0:Y:S03]  /*1750*/  MUFU.EX2 R18, R21 ;  /* 0x0000001500127308 */ /* 0x000e260000000800 */
[----:B------:R-:W-:-:S04]  /*1760*/  FFMA.RM R28, R61, R12, 12582913 ;  /* 0x4b4000013d1c7423 */ /* 0x000fc8000000400c */
[----:B------:R-:W-:Y:S01]  /*1770*/  FADD R61, R28, -12583039 ;  /* 0xcb40007f1c3d7421 */ /* 0x000fe20000000000 */
[----:B------:R-:W-:Y:S03]  /*1780*/  MUFU.EX2 R60, R60 ;  /* 0x0000003c003c7308 */ /* 0x000fe60000000800 */
[----:B------:R-:W-:-:S04]  /*1790*/  FFMA R61, R8, 1.4426950216293334961, -R61 ;  /* 0x3fb8aa3b083d7823 */ /* 0x000fc8000000083d */
[----:B------:R-:W-:Y:S01]  /*17a0*/  FFMA R56, R8, 1.925963033500011079e-08, R61 ;  /* 0x32a5706008387823 */ /* 0x000fe2000000003d */
[----:B------:R-:W-:Y:S01]  /*17b0*/  FFMA.SAT R61, R16, R11, 0.5 ;  /* 0x3f000000103d7423 */ /* 0x000fe2000000200b */
[----:B------:R-:W-:-:S03]  /*17c0*/  SHF.L.U32 R8, R9, 0x17, RZ ;  /* 0x0000001709087819 */ /* 0x000fc600000006ff */
[----:B------:R-:W-:Y:S02]  /*17d0*/  FFMA.RM R54, R61, R12, 12582913 ;  /* 0x4b4000013d367423 */ /* 0x000fe4000000400c */
[----:B------:R-:W-:Y:S01]  /*17e0*/  FMUL R8, R8, R23 ;  /* 0x0000001708087220 */ /* 0x000fe20000400000 */
[----:B------:R1:W2:Y:S01]  /*17f0*/  MUFU.EX2 R61, R19 ;  /* 0x00000013003d7308 */ /* 0x0002a20000000800 */
[----:B------:R-:W-:-:S04]  /*1800*/  FADD R9, R54, -12583039 ;  /* 0xcb40007f36097421 */ /* 0x000fc80000000000 */
[----:B------:R-:W-:-:S04]  /*1810*/  FFMA R9, R16, 1.4426950216293334961, -R9 ;  /* 0x3fb8aa3b10097823 */ /* 0x000fc80000000809 */
[----:B------:R-:W-:Y:S01]  /*1820*/  FFMA R23, R16, 1.925963033500011079e-08, R9 ;  /* 0x32a5706010177823 */ /* 0x000fe20000000009 */
[----:B------:R-:W-:Y:S01]  /*1830*/  FFMA.SAT R9, R10, R11, 0.5 ;  /* 0x3f0000000a097423 */ /* 0x000fe2000000200b */
[----:B-1----:R-:W-:-:S03]  /*1840*/  FADD R19, RZ, R4 ;  /* 0x00000004ff137221 */ /* 0x002fc60000000000 */
[-C--:B------:R-:W-:Y:S01]  /*1850*/  FFMA.RM R11, R9, R12.reuse, 12582913 ;  /* 0x4b400001090b7423 */ /* 0x080fe2000000400c */
[----:B------:R-:W-:Y:S01]  /*1860*/  FADD R19, R19, R0 ;  /* 0x0000000013137221 */ /* 0x000fe20000000000 */
[----:B------:R-:W-:Y:S01]  /*1870*/  SHF.L.U32 R9, R15, 0x17, RZ ;  /* 0x000000170f097819 */ /* 0x000fe200000006ff */
[----:B------:R-:W-:Y:S01]  /*1880*/  FFMA.RM R12, R63, R12, 12582913 ;  /* 0x4b4000013f0c7423 */ /* 0x000fe2000000400c */
[----:B------:R-:W-:Y:S01]  /*1890*/  FADD R21, R11, -12583039 ;  /* 0xcb40007f0b157421 */ /* 0x000fe20000000000 */
[----:B------:R-:W-:Y:S01]  /*18a0*/  FADD R16, R19, R2 ;  /* 0x0000000213107221 */ /* 0x000fe20000000000 */
[----:B------:R-:W-:Y:S01]  /*18b0*/  SHF.L.U32 R11, R11, 0x17, RZ ;  /* 0x000000170b0b7819 */ /* 0x000fe200000006ff */
[----:B0-----:R-:W-:Y:S01]  /*18c0*/  FMUL R9, R9, R18 ;  /* 0x0000001209097220 */ /* 0x001fe20000400000 */
[----:B------:R-:W-:Y:S01]  /*18d0*/  FFMA R15, R10, 1.4426950216293334961, -R21 ;  /* 0x3fb8aa3b0a0f7823 */ /* 0x000fe20000000815 */
[----:B------:R-:W-:Y:S01]  /*18e0*/  FADD R16, R16, R3 ;  /* 0x0000000310107221 */ /* 0x000fe20000000000 */
[----:B------:R-:W-:Y:S01]  /*18f0*/  FADD R19, R12, -12583039 ;  /* 0xcb40007f0c137421 */ /* 0x000fe20000000000 */
[----:B------:R-:W-:Y:S01]  /*1900*/  SHF.L.U32 R21, R20, 0x17, RZ ;  /* 0x0000001714157819 */ /* 0x000fe200000006ff */
[----:B------:R-:W-:Y:S01]  /*1910*/  FFMA R15, R10, 1.925963033500011079e-08, R15 ;  /* 0x32a570600a0f7823 */ /* 0x000fe2000000000f */
[----:B------:R-:W-:Y:S01]  /*1920*/  SHF.L.U32 R10, R13, 0x17, RZ ;  /* 0x000000170d0a7819 */ /* 0x000fe200000006ff */
[----:B------:R-:W-:Y:S01]  /*1930*/  FADD R13, R16, R5 ;  /* 0x00000005100d7221 */ /* 0x000fe20000000000 */
[----:B------:R-:W-:Y:S01]  /*1940*/  FMUL R16, R17, R30 ;  /* 0x0000001e11107220 */ /* 0x000fe20000400000 */
[----:B------:R-:W-:Y:S01]  /*1950*/  FMUL R17, R24, R55 ;  /* 0x0000003718117220 */ /* 0x000fe20000400000 */
[----:B------:R0:W-:Y:S01]  /*1960*/  MUFU.EX2 R30, R23 ;  /* 0x00000017001e7308 */ /* 0x0001e20000000800 */
[----:B------:R-:W-:Y:S01]  /*1970*/  FADD R18, R13, R6 ;  /* 0x000000060d127221 */ /* 0x000fe20000000000 */
[----:B--2---:R-:W-:Y:S01]  /*1980*/  FMUL R10, R10, R61 ;  /* 0x0000003d0a0a7220 */ /* 0x004fe20000400000 */
[----:B------:R-:W-:-:S02]  /*1990*/  SHF.L.U32 R12, R12, 0x17, RZ ;  /* 0x000000170c0c7819 */ /* 0x000fc400000006ff */
[----:B------:R-:W-:-:S03]  /*19a0*/  FADD R13, R18, R7 ;  /* 0x00000007120d7221 */ /* 0x000fc60000000000 */
[----:B------:R-:W1:Y:S01]  /*19b0*/  MUFU.EX2 R55, R56 ;  /* 0x0000003800377308 */ /* 0x000e620000000800 */
[----:B------:R-:W-:Y:S01]  /*19c0*/  FADD R18, R13, R8 ;  /* 0x000000080d127221 */ /* 0x000fe20000000000 */
[----:B0-----:R-:W-:-:S03]  /*19d0*/  SHF.L.U32 R23, R29, 0x17, RZ ;  /* 0x000000171d177819 */ /* 0x001fc600000006ff */
[----:B------:R-:W-:Y:S01]  /*19e0*/  FADD R13, R18, R9 ;  /* 0x00000009120d7221 */ /* 0x000fe20000000000 */
[----:B------:R-:W-:Y:S01]  /*19f0*/  SHF.L.U32 R18, R25, 0x17, RZ ;  /* 0x0000001719127819 */ /* 0x000fe200000006ff */
[----:B------:R-:W-:Y:S01]  /*1a00*/  FFMA R25, R14, 1.4426950216293334961, -R19 ;  /* 0x3fb8aa3b0e197823 */ /* 0x000fe20000000813 */
[----:B------:R-:W-:Y:S01]  /*1a10*/  FMUL R19, R22, R59 ;  /* 0x0000003b16137220 */ /* 0x000fe20000400000 */
[----:B------:R-:W-:Y:S01]  /*1a20*/  FADD R13, R13, R10 ;  /* 0x0000000a0d0d7221 */ /* 0x000fe20000000000 */
[----:B------:R-:W0:Y:S01]  /*1a30*/  MUFU.EX2 R56, R15 ;  /* 0x0000000f00387308 */ /* 0x000e220000000800 */
[----:B------:R-:W-:Y:S01]  /*1a40*/  FMUL R18, R18, R57 ;  /* 0x0000003912127220 */ /* 0x000fe20000400000 */
[----:B------:R-:W-:Y:S01]  /*1a50*/  FFMA R25, R14, 1.925963033500011079e-08, R25 ;  /* 0x32a570600e197823 */ /* 0x000fe20000000019 */
[----:B------:R-:W-:Y:S01]  /*1a60*/  FADD R24, R13, R16 ;  /* 0x000000100d187221 */ /* 0x000fe20000000000 */
[----:B------:R-:W-:Y:S01]  /*1a70*/  SHF.L.U32 R22, R28, 0x17, RZ ;  /* 0x000000171c167819 */ /* 0x000fe200000006ff */
[----:B------:R-:W-:-:S02]  /*1a80*/  FMUL R23, R23, R60 ;  /* 0x0000003c17177220 */ /* 0x000fc40000400000 */
[----:B------:R-:W-:Y:S01]  /*1a90*/  FADD R13, R24, R17 ;  /* 0x00000011180d7221 */ /* 0x000fe20000000000 */
[----:B------:R-:W-:Y:S01]  /*1aa0*/  FMUL R24, R21, R58 ;  /* 0x0000003a15187220 */ /* 0x000fe20000400000 */
[----:B------:R-:W2:Y:S01]  /*1ab0*/  MUFU.EX2 R25, R25 ;  /* 0x0000001900197308 */ /* 0x000ea20000000800 */
[----:B------:R-:W-:Y:S01]  /*1ac0*/  SHF.L.U32 R21, R54, 0x17, RZ ;  /* 0x0000001736157819 */ /* 0x000fe200000006ff */
[----:B------:R-:W-:Y:S01]  /*1ad0*/  FADD R20, R13, R18 ;  /* 0x000000120d147221 */ /* 0x000fe20000000000 */
[----:B-1----:R-:W-:-:S03]  /*1ae0*/  FMUL R22, R22, R55 ;  /* 0x0000003716167220 */ /* 0x002fc60000400000 */
[----:B------:R-:W-:Y:S01]  /*1af0*/  FADD R13, R20, R19 ;  /* 0x00000013140d7221 */ /* 0x000fe20000000000 */
[----:B------:R-:W-:Y:S01]  /*1b00*/  FMUL R21, R21, R30 ;  /* 0x0000001e15157220 */ /* 0x000fe20000400000 */
[----:B0-----:R-:W-:Y:S02]  /*1b10*/  FMUL R20, R11, R56 ;  /* 0x000000380b147220 */ /* 0x001fe40000400000 */
[----:B------:R-:W-:-:S04]  /*1b20*/  FADD R14, R13, R24 ;  /* 0x000000180d0e7221 */ /* 0x000fc80000000000 */
[----:B------:R-:W-:Y:S01]  /*1b30*/  FADD R13, R14, R23 ;  /* 0x000000170e0d7221 */ /* 0x000fe20000000000 */
[----:B--2---:R-:W-:-:S03]  /*1b40*/  FMUL R25, R12, R25 ;  /* 0x000000190c197220 */ /* 0x004fc60000400000 */
        /* <DEDUP_REMOVED lines=13> */
.L_x_1987:
        /* <DEDUP_REMOVED lines=11> */
[----:B0-----:R-:W-:Y:S05]  /*1cd0*/  CALL.REL.NOINC `($__internal_24_$__cuda_sm3x_div_rn_noftz_f32_slowpath) ;  /* 0x0000002800707944 */ /* 0x001fea0003c00000 */
[----:B------:R-:W-:-:S07]  /*1ce0*/  MOV R14, R4 ;  /* 0x00000004000e7202 */ /* 0x000fce0000000f00 */
.L_x_1936:
[----:B------:R-:W-:Y:S05]  /*1cf0*/  BSYNC.RECONVERGENT B3 ;  /* 0x0000000000037941 */ /* 0x000fea0003800200 */
.L_x_1935:
        /* <DEDUP_REMOVED lines=11> */
[----:B0-----:R-:W-:Y:S05]  /*1db0*/  CALL.REL.NOINC `($__internal_24_$__cuda_sm3x_div_rn_noftz_f32_slowpath) ;  /* 0x0000002800387944 */ /* 0x001fea0003c00000 */
[----:B------:R-:W-:-:S07]  /*1dc0*/  MOV R15, R4 ;  /* 0x00000004000f7202 */ /* 0x000fce0000000f00 */
.L_x_1938:
[----:B------:R-:W-:Y:S05]  /*1dd0*/  BSYNC.RECONVERGENT B3 ;  /* 0x0000000000037941 */ /* 0x000fea0003800200 */
.L_x_1937:
        /* <DEDUP_REMOVED lines=13> */
.L_x_1940:
[----:B------:R-:W-:Y:S05]  /*1eb0*/  BSYNC.RECONVERGENT B3 ;  /* 0x0000000000037941 */ /* 0x000fea0003800200 */
.L_x_1939:
        /* <DEDUP_REMOVED lines=13> */
.L_x_1942:
[----:B------:R-:W-:Y:S05]  /*1f90*/  BSYNC.RECONVERGENT B3 ;  /* 0x0000000000037941 */ /* 0x000fea0003800200 */
.L_x_1941:
        /* <DEDUP_REMOVED lines=13> */
.L_x_1944:
[----:B------:R-:W-:Y:S05]  /*2070*/  BSYNC.RECONVERGENT B3 ;  /* 0x0000000000037941 */ /* 0x000fea0003800200 */
.L_x_1943:
        /* <DEDUP_REMOVED lines=13> */
.L_x_1946:
[----:B------:R-:W-:Y:S05]  /*2150*/  BSYNC.RECONVERGENT B3 ;  /* 0x0000000000037941 */ /* 0x000fea0003800200 */
.L_x_1945:
        /* <DEDUP_REMOVED lines=13> */
.L_x_1948:
[----:B------:R-:W-:Y:S05]  /*2230*/  BSYNC.RECONVERGENT B3 ;  /* 0x0000000000037941 */ /* 0x000fea0003800200 */
.L_x_1947:
        /* <DEDUP_REMOVED lines=13> */
.L_x_1950:
[----:B------:R-:W-:Y:S05]  /*2310*/  BSYNC.RECONVERGENT B3 ;  /* 0x0000000000037941 */ /* 0x000fea0003800200 */
.L_x_1949:
        /* <DEDUP_REMOVED lines=13> */
.L_x_1952:
[----:B------:R-:W-:Y:S05]  /*23f0*/  BSYNC.RECONVERGENT B3 ;  /* 0x0000000000037941 */ /* 0x000fea0003800200 */
.L_x_1951:
        /* <DEDUP_REMOVED lines=13> */
.L_x_1954:
[----:B------:R-:W-:Y:S05]  /*24d0*/  BSYNC.RECONVERGENT B3 ;  /* 0x0000000000037941 */ /* 0x000fea0003800200 */
.L_x_1953:
        /* <DEDUP_REMOVED lines=13> */
.L_x_1956:
[----:B------:R-:W-:Y:S05]  /*25b0*/  BSYNC.RECONVERGENT B3 ;  /* 0x0000000000037941 */ /* 0x000fea0003800200 */
.L_x_1955:
        /* <DEDUP_REMOVED lines=13> */
.L_x_1958:
[----:B------:R-:W-:Y:S05]  /*2690*/  BSYNC.RECONVERGENT B3 ;  /* 0x0000000000037941 */ /* 0x000fea0003800200 */
.L_x_1957:
        /* <DEDUP_REMOVED lines=13> */
.L_x_1960:
[----:B------:R-:W-:Y:S05]  /*2770*/  BSYNC.RECONVERGENT B3 ;  /* 0x0000000000037941 */ /* 0x000fea0003800200 */
.L_x_1959:
        /* <DEDUP_REMOVED lines=13> */
.L_x_1962:
[----:B------:R-:W-:Y:S05]  /*2850*/  BSYNC.RECONVERGENT B3 ;  /* 0x0000000000037941 */ /* 0x000fea0003800200 */
.L_x_1961:
        /* <DEDUP_REMOVED lines=13> */
.L_x_1964:
[----:B------:R-:W-:Y:S05]  /*2930*/  BSYNC.RECONVERGENT B3 ;  /* 0x0000000000037941 */ /* 0x000fea0003800200 */
.L_x_1963:
        /* <DEDUP_REMOVED lines=13> */
.L_x_1966:
[----:B------:R-:W-:Y:S05]  /*2a10*/  BSYNC.RECONVERGENT B3 ;  /* 0x0000000000037941 */ /* 0x000fea0003800200 */
.L_x_1965:
        /* <DEDUP_REMOVED lines=13> */
.L_x_1968:
[----:B------:R-:W-:Y:S05]  /*2af0*/  BSYNC.RECONVERGENT B3 ;  /* 0x0000000000037941 */ /* 0x000fea0003800200 */
.L_x_1967:
        /* <DEDUP_REMOVED lines=13> */
.L_x_1970:
[----:B------:R-:W-:Y:S05]  /*2bd0*/  BSYNC.RECONVERGENT B3 ;  /* 0x0000000000037941 */ /* 0x000fea0003800200 */
.L_x_1969:
        /* <DEDUP_REMOVED lines=13> */
.L_x_1972:
[----:B------:R-:W-:Y:S05]  /*2cb0*/  BSYNC.RECONVERGENT B3 ;  /* 0x0000000000037941 */ /* 0x000fea0003800200 */
.L_x_1971:
        /* <DEDUP_REMOVED lines=13> */
.L_x_1974:
[----:B------:R-:W-:Y:S05]  /*2d90*/  BSYNC.RECONVERGENT B3 ;  /* 0x0000000000037941 */ /* 0x000fea0003800200 */
.L_x_1973:
[----:B------:R-:W-:Y:S01]  /*2da0*/  HFMA2 R3, -RZ, RZ, 0, 0 ;  /* 0x00000000ff037431 */ /* 0x000fe200000001ff */
[----:B------:R-:W-:Y:S01]  /*2db0*/  MOV R2, R36 ;  /* 0x0000002400027202 */ /* 0x000fe20000000f00 */
[----:B------:R-:W-:Y:S01]  /*2dc0*/  IMAD R5, R32, UR38, RZ ;  /* 0x0000002620057c24 */ /* 0x000fe2000f8e02ff */
[----:B------:R-:W-:Y:S02]  /*2dd0*/  ISETP.GE.U32.AND P4, PT, R35, UR44, PT ;  /* 0x0000002c23007c0c */ /* 0x000fe4000bf86070 */
[----:B------:R-:W-:Y:S01]  /*2de0*/  @!P0 R2UR UR4, R26 ;  /* 0x000000001a0482ca */ /* 0x000fe200000e0000 */
[C---:B------:R-:W-:Y:S01]  /*2df0*/  IMAD R5, R34.reuse, UR39, R5 ;  /* 0x0000002722057c24 */ /* 0x040fe2000f8e0205 */
[----:B------:R-:W-:Y:S02]  /*2e00*/  @!P0 R2UR UR5, R27 ;  /* 0x000000001b0582ca */ /* 0x000fe400000e0000 */
[----:B------:R-:W-:Y:S01]  /*2e10*/  ISETP.GE.AND.EX P4, PT, RZ, UR45, PT, P4 ;  /* 0x0000002dff007c0c */ /* 0x000fe2000bf86340 */
[----:B------:R-:W-:Y:S01]  /*2e20*/  IMAD.WIDE.U32 R2, R34, UR38, R2 ;  /* 0x0000002622027c25 */ /* 0x000fe2000f8e0002 */
[----:B------:R-:W-:-:S02]  /*2e30*/  ISETP.GE.U32.AND P3, PT, R53, UR44, PT ;  /* 0x0000002c35007c0c */ /* 0x000fc4000bf66070 */
[----:B------:R-:W-:Y:S02]  /*2e40*/  ISETP.GE.U32.AND P2, PT, R52, UR44, PT ;  /* 0x0000002c34007c0c */ /* 0x000fe4000bf46070 */
[----:B------:R-:W-:Y:S02]  /*2e50*/  IADD3 R3, PT, PT, R3, R5, RZ ;  /* 0x0000000503037210 */ /* 0x000fe40007ffe0ff */
[C---:B------:R-:W-:Y:S02]  /*2e60*/  LEA R4, P5, R2.reuse, UR36, 0x1 ;  /* 0x0000002402047c11 */ /* 0x040fe4000f8a08ff */
[----:B------:R-:W-:Y:S02]  /*2e70*/  @!P0 F2FP.F16.F32.PACK_AB R14, RZ, R14 ;  /* 0x0000000eff0e823e */ /* 0x000fe400000000ff */
[----:B------:R-:W-:Y:S02]  /*2e80*/  LEA.HI.X R5, R2, UR37, R3, 0x1, P5 ;  /* 0x0000002502057c11 */ /* 0x000fe4000a8f0c03 */
[----:B------:R-:W-:-:S02]  /*2e90*/  ISETP.GE.AND.EX P3, PT, RZ, UR45, PT, P3 ;  /* 0x0000002dff007c0c */ /* 0x000fc4000bf66330 */
[----:B------:R-:W-:Y:S01]  /*2ea0*/  ISETP.GE.AND.EX P2, PT, RZ, UR45, PT, P2 ;  /* 0x0000002dff007c0c */ /* 0x000fe2000bf46320 */
[----:B------:R1:W-:Y:S01]  /*2eb0*/  @!P0 STG.E.U16 desc[UR4][R4.64], R14 ;  /* 0x0000000e04008986 */ /* 0x0003e2000c101504 */
[----:B------:R-:W-:Y:S02]  /*2ec0*/  ISETP.GE.U32.AND P1, PT, R51, UR44, PT ;  /* 0x0000002c33007c0c */ /* 0x000fe4000bf26070 */
[----:B------:R-:W-:Y:S02]  /*2ed0*/  ISETP.GE.U32.AND P5, PT, R50, UR44, PT ;  /* 0x0000002c32007c0c */ /* 0x000fe4000bfa6070 */
[----:B------:R-:W-:Y:S02]  /*2ee0*/  @!P4 R2UR UR4, R26 ;  /* 0x000000001a04c2ca */ /* 0x000fe400000e0000 */
[----:B------:R-:W-:Y:S02]  /*2ef0*/  @!P4 R2UR UR5, R27 ;  /* 0x000000001b05c2ca */ /* 0x000fe400000e0000 */
[----:B------:R-:W-:-:S02]  /*2f00*/  ISETP.GE.AND.EX P1, PT, RZ, UR45, PT, P1 ;  /* 0x0000002dff007c0c */ /* 0x000fc4000bf26310 */
[----:B------:R-:W-:Y:S02]  /*2f10*/  ISETP.GE.AND.EX P5, PT, RZ, UR45, PT, P5 ;  /* 0x0000002dff007c0c */ /* 0x000fe4000bfa6350 */
[----:B------:R-:W-:Y:S02]  /*2f20*/  ISETP.GE.U32.AND P0, PT, R49, UR44, PT ;  /* 0x0000002c31007c0c */ /* 0x000fe4000bf06070 */
[----:B------:R-:W-:Y:S02]  /*2f30*/  @!P4 F2FP.F16.F32.PACK_AB R15, RZ, R15 ;  /* 0x0000000fff0fc23e */ /* 0x000fe400000000ff */
[C---:B------:R-:W-:Y:S02]  /*2f40*/  @!P3 R2UR UR6, R26.reuse ;  /* 0x000000001a06b2ca */ /* 0x040fe400000e0000 */
[----:B------:R-:W-:Y:S01]  /*2f50*/  @!P3 R2UR UR7, R27 ;  /* 0x000000001b07b2ca */ /* 0x000fe200000e0000 */
[----:B------:R1:W-:Y:S01]  /*2f60*/  @!P4 STG.E.U16 desc[UR4][R4.64+0x40], R15 ;  /* 0x0000400f0400c986 */ /* 0x0003e2000c101504 */
[----:B------:R-:W-:-:S02]  /*2f70*/  @!P2 R2UR UR8, R26 ;  /* 0x000000001a08a2ca */ /* 0x000fc400000e0000 */
[C---:B------:R-:W-:Y:S02]  /*2f80*/  @!P2 R2UR UR9, R27.reuse ;  /* 0x000000001b09a2ca */ /* 0x040fe400000e0000 */
[----:B------:R-:W-:Y:S02]  /*2f90*/  ISETP.GE.AND.EX P0, PT, RZ, UR45, PT, P0 ;  /* 0x0000002dff007c0c */ /* 0x000fe4000bf06300 */
[----:B------:R-:W-:Y:S02]  /*2fa0*/  ISETP.GE.U32.AND P6, PT, R48, UR44, PT ;  /* 0x0000002c30007c0c */ /* 0x000fe4000bfc6070 */
[C---:B------:R-:W-:Y:S02]  /*2fb0*/  @!P1 R2UR UR10, R26.reuse ;  /* 0x000000001a0a92ca */ /* 0x040fe400000e0000 */
[----:B------:R-:W-:Y:S02]  /*2fc0*/  @!P1 R2UR UR11, R27 ;  /* 0x000000001b0b92ca */ /* 0x000fe400000e0000 */
[----:B------:R-:W-:-:S02]  /*2fd0*/  @!P5 R2UR UR4, R26 ;  /* 0x000000001a04d2ca */ /* 0x000fc400000e0000 */
[----:B------:R-:W-:Y:S02]  /*2fe0*/  @!P5 R2UR UR5, R27 ;  /* 0x000000001b05d2ca */ /* 0x000fe400000e0000 */
        /* <DEDUP_REMOVED lines=16> */
[----:B------:R-:W-:Y:S02]  /*30f0*/  ISETP.GE.U32.AND P5, PT, R44, UR44, PT ;  /* 0x0000002c2c007c0c */ /* 0x000fe4000bfa6070 */
[----:B------:R-:W-:Y:S02]  /*3100*/  @!P0 F2FP.F16.F32.PACK_AB R6, RZ, R6 ;  /* 0x00000006ff06823e */ /* 0x000fe400000000ff */
[----:B------:R-:W-:Y:S02]  /*3110*/  @!P6 R2UR UR8, R26 ;  /* 0x000000001a08e2ca */ /* 0x000fe400000e0000 */
[----:B------:R-:W-:Y:S01]  /*3120*/  @!P6 R2UR UR9, R27 ;  /* 0x000000001b09e2ca */ /* 0x000fe200000e0000 */
[----:B------:R1:W-:Y:S01]  /*3130*/  @!P0 STG.E.U16 desc[UR6][R4.64+0x180], R6 ;  /* 0x0001800604008986 */ /* 0x0003e2000c101506 */
[----:B------:R-:W-:Y:S02]  /*3140*/  ISETP.GE.AND.EX P1, PT, RZ, UR45, PT, P1 ;  /* 0x0000002dff007c0c */ /* 0x000fe4000bf26310 */
[----:B------:R-:W-:-:S02]  /*3150*/  ISETP.GE.AND.EX P4, PT, RZ, UR45, PT, P4 ;  /* 0x0000002dff007c0c */ /* 0x000fc4000bf86340 */
[----:B------:R-:W-:Y:S02]  /*3160*/  ISETP.GE.AND.EX P3, PT, RZ, UR45, PT, P3 ;  /* 0x0000002dff007c0c */ /* 0x000fe4000bf66330 */
        /* <DEDUP_REMOVED lines=71> */
.L_x_1933:
[----:B------:R-:W-:Y:S05]  /*35e0*/  EXIT ;  /* 0x000000000000794d */ /* 0x000fea0003800000 */
.L_x_1934:
[----:B------:R-:W-:Y:S01]  /*35f0*/  BSSY B1, `(.L_x_1976) ;  /* 0x0000007000017945 */ /* 0x000fe20003800000 */
[----:B------:R-:W-:Y:S02]  /*3600*/  MOV R12, 0x10 ;  /* 0x00000010000c7802 */ /* 0x000fe40000000f00 */
[----:B------:R-:W-:Y:S02]  /*3610*/  MOV R11, 0x1f ;  /* 0x0000001f000b7802 */ /* 0x000fe40000000f00 */
[----:B------:R-:W-:-:S07]  /*3620*/  MOV R15, 0xffffffff ;  /* 0xffffffff000f7802 */ /* 0x000fce0000000f00 */
[----:B------:R-:W-:Y:S05]  /*3630*/  WARPSYNC.COLLECTIVE R15, `(.L_x_1977) ;  /* 0x000000000f087348 */ /* 0x000fea0003c00000 */
[----:B------:R0:W1:Y:S02]  /*3640*/  SHFL.BFLY P6, R14, R13, R12, R11 ;  /* 0x0c00000c0d0e7389 */ /* 0x00006400000c000b */
[----:B01----:R-:W-:Y:S05]  /*3650*/  ENDCOLLECTIVE ;  /* 0x000000000000791b */ /* 0x003fea0003800000 */
.L_x_1977:
[----:B------:R-:W-:Y:S05]  /*3660*/  BSYNC B1 ;  /* 0x0000000000017941 */ /* 0x000fea0003800000 */
.L_x_1976:
[----:B------:R-:W-:Y:S01]  /*3670*/  HFMA2 R11, -RZ, RZ, 0, 1.847743988037109375e-06 ;  /* 0x0000001fff0b7431 */ /* 0x000fe200000001ff */
[----:B------:R-:W-:Y:S02]  /*3680*/  FMNMX R13, R14, R13, !PT ;  /* 0x0000000d0e0d7209 */ /* 0x000fe40007800000 */
[----:B------:R-:W-:Y:S02]  /*3690*/  MOV R12, 0x8 ;  /* 0x00000008000c7802 */ /* 0x000fe40000000f00 */
[----:B------:R-:W-:-:S07]  /*36a0*/  MOV R15, 0xffffffff ;  /* 0xffffffff000f7802 */ /* 0x000fce0000000f00 */
[----:B------:R-:W-:Y:S05]  /*36b0*/  WARPSYNC.COLLECTIVE R15, `(.L_x_1978) ;  /* 0x000000000f087348 */ /* 0x000fea0003c00000 */
[----:B------:R0:W1:Y:S02]  /*36c0*/  SHFL.BFLY P6, R14, R13, R12, R11 ;  /* 0x0c00000c0d0e7389 */ /* 0x00006400000c000b */
[----:B01----:R-:W-:Y:S05]  /*36d0*/  ENDCOLLECTIVE ;  /* 0x000000000000791b */ /* 0x003fea0003800000 */
.L_x_1978:
[----:B------:R-:W-:Y:S01]  /*36e0*/  HFMA2 R12, -RZ, RZ, 0, 2.384185791015625e-07 ;  /* 0x00000004ff0c7431 */ /* 0x000fe200000001ff */
[----:B------:R-:W-:-:S04]  /*36f0*/  FMNMX R0, R13, R14, !PT ;  /* 0x0000000e0d007209 */ /* 0x000fc80007800000 */
[----:B------:R-:W-:-:S07]  /*3700*/  MOV R13, R0 ;  /* 0x00000000000d7202 */ /* 0x000fce0000000f00 */
[----:B------:R-:W-:Y:S05]  /*3710*/  WARPSYNC.COLLECTIVE R15, `(.L_x_1979) ;  /* 0x000000000f087348 */ /* 0x000fea0003c00000 */
[----:B------:R0:W1:Y:S02]  /*3720*/  SHFL.BFLY P6, R14, R13, R12, R11 ;  /* 0x0c00000c0d0e7389 */ /* 0x00006400000c000b */
[----:B01----:R-:W-:Y:S05]  /*3730*/  ENDCOLLECTIVE ;  /* 0x000000000000791b */ /* 0x003fea0003800000 */
.L_x_1979:
[----:B------:R-:W-:Y:S01]  /*3740*/  HFMA2 R12, -RZ, RZ, 0, 1.1920928955078125e-07 ;  /* 0x00000002ff0c7431 */ /* 0x000fe200000001ff */
[----:B------:R-:W-:-:S04]  /*3750*/  FMNMX R2, R0, R14, !PT ;  /* 0x0000000e00027209 */ /* 0x000fc80007800000 */
[----:B------:R-:W-:-:S07]  /*3760*/  MOV R13, R2 ;  /* 0x00000002000d7202 */ /* 0x000fce0000000f00 */
[----:B------:R-:W-:Y:S05]  /*3770*/  WARPSYNC.COLLECTIVE R15, `(.L_x_1980) ;  /* 0x000000000f087348 */ /* 0x000fea0003c00000 */
[----:B------:R0:W1:Y:S02]  /*3780*/  SHFL.BFLY P6, R14, R13, R12, R11 ;  /* 0x0c00000c0d0e7389 */ /* 0x00006400000c000b */
[----:B01----:R-:W-:Y:S05]  /*3790*/  ENDCOLLECTIVE ;  /* 0x000000000000791b */ /* 0x003fea0003800000 */
.L_x_1980:
[----:B------:R-:W-:Y:S01]  /*37a0*/  HFMA2 R12, -RZ, RZ, 0, 5.9604644775390625e-08 ;  /* 0x00000001ff0c7431 */ /* 0x000fe200000001ff */
[----:B------:R-:W-:-:S04]  /*37b0*/  FMNMX R3, R2, R14, !PT ;  /* 0x0000000e02037209 */ /* 0x000fc80007800000 */
[----:B------:R-:W-:-:S07]  /*37c0*/  MOV R13, R3 ;  /* 0x00000003000d7202 */ /* 0x000fce0000000f00 */
[----:B------:R-:W-:Y:S05]  /*37d0*/  WARPSYNC.COLLECTIVE R15, `(.L_x_1981) ;  /* 0x000000000f087348 */ /* 0x000fea0003c00000 */
[----:B------:R0:W1:Y:S02]  /*37e0*/  SHFL.BFLY P6, R14, R13, R12, R11 ;  /* 0x0c00000c0d0e7389 */ /* 0x00006400000c000b */
[----:B01----:R-:W-:Y:S05]  /*37f0*/  ENDCOLLECTIVE ;  /* 0x000000000000791b */ /* 0x003fea0003800000 */
.L_x_1981:
        /* <DEDUP_REMOVED lines=128> */
[----:B------:R-:W-:Y:S01]  /*4000*/  FFMA R20, R11, 1.4426950216293334961, -R20 ;  /* 0x3fb8aa3b0b147823 */ /* 0x000fe20000000814 */
[----:B------:R-:W-:Y:S01]  /*4010*/  SHF.L.U32 R19, R19, 0x17, RZ ;  /* 0x0000001713137819 */ /* 0x000fe200000006ff */
        /* <DEDUP_REMOVED lines=60> */
[----:B------:R-:W-:Y:S02]  /*43e0*/  FADD R13, R12, R9 ;  /* 0x000000090c0d7221 */ /* 0x000fe40000000000 */
[----:B------:R0:W1:Y:S02]  /*43f0*/  MUFU.EX2 R14, R11 ;  /* 0x0000000b000e7308 */ /* 0x0000640000000800 */
        /* <DEDUP_REMOVED lines=17> */
.L_x_1982:
[----:B------:R-:W-:Y:S02]  /*4510*/  HFMA2 R12, -RZ, RZ, 0, 4.76837158203125e-07 ;  /* 0x00000008ff0c7431 */ /* 0x000fe400000001ff */
[----:B------:R-:W-:-:S05]  /*4520*/  FADD R28, R13, R14 ;  /* 0x0000000e0d1c7221 */ /* 0x000fca0000000000 */
[----:B------:R-:W-:-:S07]  /*4530*/  MOV R13, R28 ;  /* 0x0000001c000d7202 */ /* 0x000fce0000000f00 */
[----:B------:R-:W-:Y:S05]  /*4540*/  WARPSYNC.COLLECTIVE R15, `(.L_x_1983) ;  /* 0x000000000f087348 */ /* 0x000fea0003c00000 */
[----:B------:R0:W1:Y:S02]  /*4550*/  SHFL.BFLY P6, R14, R13, R12, R11 ;  /* 0x0c00000c0d0e7389 */ /* 0x00006400000c000b */
[----:B01----:R-:W-:Y:S05]  /*4560*/  ENDCOLLECTIVE ;  /* 0x000000000000791b */ /* 0x003fea0003800000 */
.L_x_1983:
[----:B------:R-:W-:Y:S02]  /*4570*/  HFMA2 R12, -RZ, RZ, 0, 2.384185791015625e-07 ;  /* 0x00000004ff0c7431 */ /* 0x000fe400000001ff */
[----:B------:R-:W-:-:S05]  /*4580*/  FADD R29, R28, R14 ;  /* 0x0000000e1c1d7221 */ /* 0x000fca0000000000 */
[----:B------:R-:W-:-:S07]  /*4590*/  MOV R13, R29 ;  /* 0x0000001d000d7202 */ /* 0x000fce0000000f00 */
[----:B------:R-:W-:Y:S05]  /*45a0*/  WARPSYNC.COLLECTIVE R15, `(.L_x_1984) ;  /* 0x000000000f087348 */ /* 0x000fea0003c00000 */
[----:B------:R0:W1:Y:S02]  /*45b0*/  SHFL.BFLY P6, R14, R13, R12, R11 ;  /* 0x0c00000c0d0e7389 */ /* 0x00006400000c000b */
[----:B01----:R-:W-:Y:S05]  /*45c0*/  ENDCOLLECTIVE ;  /* 0x000000000000791b */ /* 0x003fea0003800000 */
.L_x_1984:
[----:B------:R-:W-:Y:S02]  /*45d0*/  HFMA2 R12, -RZ, RZ, 0, 1.1920928955078125e-07 ;  /* 0x00000002ff0c7431 */ /* 0x000fe400000001ff */
[----:B------:R-:W-:-:S05]  /*45e0*/  FADD R30, R29, R14 ;  /* 0x0000000e1d1e7221 */ /* 0x000fca0000000000 */
[----:B------:R-:W-:-:S07]  /*45f0*/  MOV R13, R30 ;  /* 0x0000001e000d7202 */ /* 0x000fce0000000f00 */
[----:B------:R-:W-:Y:S05]  /*4600*/  WARPSYNC.COLLECTIVE R15, `(.L_x_1985) ;  /* 0x000000000f087348 */ /* 0x000fea0003c00000 */
[----:B------:R0:W1:Y:S02]  /*4610*/  SHFL.BFLY P6, R14, R13, R12, R11 ;  /* 0x0c00000c0d0e7389 */ /* 0x00006400000c000b */
[----:B01----:R-:W-:Y:S05]  /*4620*/  ENDCOLLECTIVE ;  /* 0x000000000000791b */ /* 0x003fea0003800000 */
.L_x_1985:
[----:B------:R-:W-:Y:S02]  /*4630*/  HFMA2 R12, -RZ, RZ, 0, 5.9604644775390625e-08 ;  /* 0x00000001ff0c7431 */ /* 0x000fe400000001ff */
[----:B------:R-:W-:-:S05]  /*4640*/  FADD R54, R30, R14 ;  /* 0x0000000e1e367221 */ /* 0x000fca0000000000 */
[----:B------:R-:W-:-:S07]  /*4650*/  MOV R13, R54 ;  /* 0x00000036000d7202 */ /* 0x000fce0000000f00 */
[----:B------:R-:W-:Y:S05]  /*4660*/  WARPSYNC.COLLECTIVE R15, `(.L_x_1986) ;  /* 0x000000000f087348 */ /* 0x000fea0003c00000 */
[----:B------:R0:W1:Y:S02]  /*4670*/  SHFL.BFLY P6, R14, R13, R12, R11 ;  /* 0x0c00000c0d0e7389 */ /* 0x00006400000c000b */
[----:B01----:R-:W-:Y:S05]  /*4680*/  ENDCOLLECTIVE ;  /* 0x000000000000791b */ /* 0x003fea0003800000 */
.L_x_1986:
[----:B------:R-:W-:Y:S05]  /*4690*/  BRA `(.L_x_1987) ;  /* 0xffffffd400607947 */ /* 0x000fea000383ffff */
        .weak           $__internal_24_$__cuda_sm3x_div_rn_noftz_f32_slowpath
        .type           $__internal_24_$__cuda_sm3x_div_rn_noftz_f32_slowpath,@function
        .size           $__internal_24_$__cuda_sm3x_div_rn_noftz_f32_slowpath,(.L_x_15341 - $__internal_24_$__cuda_sm3x_div_rn_noftz_f32_slowpath)
$__internal_24_$__cuda_sm3x_div_rn_noftz_f32_slowpath:
        /* <DEDUP_REMOVED lines=35> */
.L_x_1989:
        /* <DEDUP_REMOVED lines=51> */
.L_x_1996:
[----:B------:R-:W-:-:S04]  /*4c00*/  LOP3.LUT R4, R4, 0x80000000, RZ, 0xc0, !PT ;  /* 0x8000000004047812 */ /* 0x000fc800078ec0ff */
[----:B------:R-:W-:Y:S01]  /*4c10*/  LOP3.LUT R4, R4, 0x7f800000, RZ, 0xfc, !PT ;  /* 0x7f80000004047812 */ /* 0x000fe200078efcff */
[----:B------:R-:W-:Y:S06]  /*4c20*/  BRA `(.L_x_1997) ;  /* 0x0000000000047947 */ /* 0x000fec0003800000 */
.L_x_1995:
[----:B------:R-:W-:-:S07]  /*4c30*/  LEA R4, R59, R4, 0x17 ;  /* 0x000000043b047211 */ /* 0x000fce00078eb8ff */
.L_x_1997:
[----:B------:R-:W-:Y:S05]  /*4c40*/  BSYNC.RECONVERGENT B2 ;  /* 0x0000000000027941 */ /* 0x000fea0003800200 */
.L_x_1994:
[----:B------:R-:W-:Y:S05]  /*4c50*/  BRA `(.L_x_1998) ;  /* 0x0000000000207947 */ /* 0x000fea0003800000 */
.L_x_1993:
[----:B------:R-:W-:-:S04]  /*4c60*/  LOP3.LUT R4, R55, 0x80000000, R4, 0x48, !PT ;  /* 0x8000000037047812 */ /* 0x000fc800078e4804 */
[----:B------:R-:W-:Y:S01]  /*4c70*/  LOP3.LUT R4, R4, 0x7f800000, RZ, 0xfc, !PT ;  /* 0x7f80000004047812 */ /* 0x000fe200078efcff */
[----:B------:R-:W-:Y:S06]  /*4c80*/  BRA `(.L_x_1998) ;  /* 0x0000000000147947 */ /* 0x000fec0003800000 */
.L_x_1992:
[----:B------:R-:W-:Y:S01]  /*4c90*/  LOP3.LUT R4, R55, 0x80000000, R4, 0x48, !PT ;  /* 0x8000000037047812 */ /* 0x000fe200078e4804 */
[----:B------:R-:W-:Y:S06]  /*4ca0*/  BRA `(.L_x_1998) ;  /* 0x00000000000c7947 */ /* 0x000fec0003800000 */
.L_x_1991:
[----:B------:R-:W0:Y:S01]  /*4cb0*/  MUFU.RSQ R4, -QNAN ;  /* 0xffc0000000047908 */ /* 0x000e220000001400 */
[----:B------:R-:W-:Y:S05]  /*4cc0*/  BRA `(.L_x_1998) ;  /* 0x0000000000047947 */ /* 0x000fea0003800000 */
.L_x_1990:
[----:B------:R-:W-:-:S07]  /*4cd0*/  FADD.FTZ R4, R4, R11 ;  /* 0x0000000b04047221 */ /* 0x000fce0000010000 */
.L_x_1998:
[----:B------:R-:W-:Y:S05]  /*4ce0*/  BSYNC.RECONVERGENT B1 ;  /* 0x0000000000017941 */ /* 0x000fea0003800200 */
.L_x_1988:
[----:B------:R-:W-:-:S04]  /*4cf0*/  HFMA2 R13, -RZ, RZ, 0, 0 ;  /* 0x00000000ff0d7431 */ /* 0x000fc800000001ff */
[----:B0-----:R-:W-:Y:S05]  /*4d00*/  RET.REL.NODEC R12 `(_ZN7oneflow4cuda7softmax15SoftmaxWarpImplI10SimpleLoadI6__halffE11SimpleStoreIS4_fEfLi1ELi20ELi32ELi1ELb1ELNS1_9AlgorithmE0EEEvT_T0_ll) ;  /* 0xffffffb00cbc7950 */ /* 0x001fea0003c3ffff */
.L_x_1999:
        /* <DEDUP_REMOVED lines=15> */
.L_x_15341:


//--------------------- .text._ZN7oneflow4cuda7softmax15SoftmaxWarpImplI10SimpleLoadI6__halffE11SimpleStoreIS4_fEfLi1ELi20ELi32ELi1ELb0ELNS1_9AlgorithmE0EEEvT_T0_ll --------------------------
	.section	.text._ZN7oneflow4cuda7softmax15SoftmaxWarpImplI10SimpleLoadI6__halffE11SimpleStoreIS4_fEfLi1ELi20ELi32ELi1ELb0ELNS1_9AlgorithmE0EEEvT_T0_ll,"ax",@progbits
	.align	128
        .global         _ZN7oneflow4cuda7softmax15SoftmaxWarpImplI10SimpleLoadI6__halffE11SimpleStoreIS4_fEfLi1ELi20ELi32ELi1ELb0ELNS1_9AlgorithmE0EEEvT_T0_ll
        .type           _ZN7oneflow4cuda7softmax15SoftmaxWarpImplI10SimpleLoadI6__halffE11SimpleStoreIS4_fEfLi1ELi20ELi32ELi1ELb0ELNS1_9AlgorithmE0EEEvT_T0_ll,@function
        .size           _ZN7oneflow4cuda7softmax15SoftmaxWarpImplI10SimpleLoadI6__halffE11SimpleStoreIS4_fEfLi1ELi20ELi32ELi1ELb0ELNS1_9AlgorithmE0EEEvT_T0_ll,(.L_x_15342 - _ZN7oneflow4cuda7softmax15SoftmaxWarpImplI10SimpleLoadI6__halffE11SimpleStoreIS4_fEfLi1ELi20ELi32ELi1ELb0ELNS1_9AlgorithmE0EEEvT_T0_ll)
        .other          _ZN7oneflow4cuda7softmax15SoftmaxWarpImplI10SimpleLoadI6__halffE11SimpleStoreIS4_fEfLi1ELi20ELi32ELi1ELb0ELNS1_9AlgorithmE0EEEvT_T0_ll,@"STO_CUDA_ENTRY STV_DEFAULT"
_ZN7oneflow4cuda7softmax15SoftmaxWarpImplI10SimpleLoadI6__halffE11SimpleStoreIS4_fEfLi1ELi20ELi32ELi1ELb0ELNS1_9AlgorithmE0EEEvT_T0_ll:
.text._ZN7oneflow4cuda7softmax15SoftmaxWarpImplI10SimpleLoadI6__halffE11SimpleStoreIS4_fEfLi1ELi20ELi32ELi1ELb0ELNS1_9AlgorithmE0EEEvT_T0_ll:
        /* <DEDUP_REMOVED lines=24> */
.L_x_2000:
        /* <DEDUP_REMOVED lines=13> */
.L_x_2042:
        /* <DEDUP_REMOVED lines=99> */
[-C--:B------:R-:W-:Y:S01]  /*0880*/  FFMA.SAT R9, R46, R11.reuse, 0.5 ;  /* 0x3f0000002e097423 */ /* 0x080fe2000000200b */
[----:B------:R-:W-:Y:S01]  /*0890*/  FADD R3, R13, -12583039 ;  /* 0xcb40007f0d037421 */ /* 0x000fe20000000000 */
[----:B------:R-:W-:Y:S01]  /*08a0*/  FADD R5, R15, -12583039 ;  /* 0xcb40007f0f057421 */ /* 0x000fe20000000000 */
[--C-:B------:R-:W-:Y:S01]  /*08b0*/  FADD R42, R4, -R48.reuse ;  /* 0x80000030042a7221 */ /* 0x100fe20000000000 */
[-C--:B------:R-:W-:Y:S01]  /*08c0*/  FFMA.RM R9, R9, R12.reuse, 12582913 ;  /* 0x4b40000109097423 */ /* 0x080fe2000000400c */
[----:B------:R-:W-:Y:S01]  /*08d0*/  FFMA R3, R50, 1.4426950216293334961, -R3 ;  /* 0x3fb8aa3b32037823 */ /* 0x000fe20000000803 */
[----:B------:R-:W-:Y:S01]  /*08e0*/  FFMA R5, R52, 1.4426950216293334961, -R5 ;  /* 0x3fb8aa3b34057823 */ /* 0x000fe20000000805 */
[--C-:B------:R-:W-:Y:S01]  /*08f0*/  FADD R0, R31, -R48.reuse ;  /* 0x800000301f007221 */ /* 0x100fe20000000000 */
[--C-:B------:R-:W-:Y:S01]  /*0900*/  FADD R36, R20, -R48.reuse ;  /* 0x8000003014247221 */ /* 0x100fe20000000000 */
[----:B------:R-:W-:Y:S01]  /*0910*/  FFMA R50, R50, 1.925963033500011079e-08, R3 ;  /* 0x32a5706032327823 */ /* 0x000fe20000000003 */
[-C--:B------:R-:W-:Y:S01]  /*0920*/  FFMA.SAT R3, R44, R11.reuse, 0.5 ;  /* 0x3f0000002c037423 */ /* 0x080fe2000000200b */
[----:B------:R-:W-:Y:S01]  /*0930*/  FFMA R52, R52, 1.925963033500011079e-08, R5 ;  /* 0x32a5706034347823 */ /* 0x000fe20000000005 */
[----:B------:R-:W-:Y:S01]  /*0940*/  FADD R5, R9, -12583039 ;  /* 0xcb40007f09057421 */ /* 0x000fe20000000000 */
[--C-:B------:R-:W-:Y:S01]  /*0950*/  FADD R20, R17, -R48.reuse ;  /* 0x8000003011147221 */ /* 0x100fe20000000000 */
[-C--:B------:R-:W-:Y:S01]  /*0960*/  FFMA.RM R3, R3, R12.reuse, 12582913 ;  /* 0x4b40000103037423 */ /* 0x080fe2000000400c */
[-C--:B------:R-:W-:Y:S01]  /*0970*/  FFMA.SAT R17, R0, R11.reuse, 0.5 ;  /* 0x3f00000000117423 */ /* 0x080fe2000000200b */
[----:B------:R-:W-:Y:S01]  /*0980*/  FFMA R5, R46, 1.4426950216293334961, -R5 ;  /* 0x3fb8aa3b2e057823 */ /* 0x000fe20000000805 */
[--C-:B------:R-:W-:Y:S01]  /*0990*/  FADD R14, R10, -R48.reuse ;  /* 0x800000300a0e7221 */ /* 0x100fe20000000000 */
[----:B------:R-:W-:Y:S01]  /*09a0*/  FADD R7, R3, -12583039 ;  /* 0xcb40007f03077421 */ /* 0x000fe20000000000 */
[-C--:B------:R-:W-:Y:S01]  /*09b0*/  FFMA.RM R10, R17, R12.reuse, 12582913 ;  /* 0x4b400001110a7423 */ /* 0x080fe2000000400c */
[----:B------:R-:W-:Y:S01]  /*09c0*/  FFMA R46, R46, 1.925963033500011079e-08, R5 ;  /* 0x32a570602e2e7823 */ /* 0x000fe20000000005 */
[----:B------:R-:W1:Y:S01]  /*09d0*/  MUFU.EX2 R52, R52 ;  /* 0x0000003400347308 */ /* 0x000e620000000800 */
[----:B------:R-:W-:Y:S01]  /*09e0*/  FFMA R7, R44, 1.4426950216293334961, -R7 ;  /* 0x3fb8aa3b2c077823 */ /* 0x000fe20000000807 */
[--C-:B------:R-:W-:Y:S01]  /*09f0*/  FADD R4, R24, -R48.reuse ;  /* 0x8000003018047221 */ /* 0x100fe20000000000 */
[--C-:B------:R-:W-:Y:S01]  /*0a00*/  FADD R24, R19, -R48.reuse ;  /* 0x8000003013187221 */ /* 0x100fe20000000000 */
[----:B------:R-:W-:Y:S01]  /*0a10*/  SHF.L.U32 R15, R15, 0x17, RZ ;  /* 0x000000170f0f7819 */ /* 0x000fe200000006ff */
[----:B------:R-:W-:Y:S01]  /*0a20*/  FFMA R44, R44, 1.925963033500011079e-08, R7 ;  /* 0x32a570602c2c7823 */ /* 0x000fe20000000007 */
[----:B------:R-:W-:Y:S01]  /*0a30*/  FFMA.SAT R7, R42, R11, 0.5 ;  /* 0x3f0000002a077423 */ /* 0x000fe2000000200b */
[--C-:B------:R-:W-:Y:S01]  /*0a40*/  FADD R40, R29, -R48.reuse ;  /* 0x800000301d287221 */ /* 0x100fe20000000000 */
[--C-:B------:R-:W-:Y:S01]  /*0a50*/  FADD R30, R21, -R48.reuse ;  /* 0x80000030151e7221 */ /* 0x100fe20000000000 */
[--C-:B------:R-:W-:Y:S01]  /*0a60*/  FADD R8, R23, -R48.reuse ;  /* 0x8000003017087221 */ /* 0x100fe20000000000 */
[----:B------:R-:W-:Y:S01]  /*0a70*/  FFMA.RM R7, R7, R12, 12582913 ;  /* 0x4b40000107077423 */ /* 0x000fe2000000400c */
[--C-:B------:R-:W-:Y:S01]  /*0a80*/  FADD R6, R25, -R48.reuse ;  /* 0x8000003019067221 */ /* 0x100fe20000000000 */
[--C-:B------:R-:W-:Y:S01]  /*0a90*/  FADD R28, R18, -R48.reuse ;  /* 0x80000030121c7221 */ /* 0x100fe20000000000 */
[----:B------:R-:W-:Y:S01]  /*0aa0*/  FADD R18, R16, -R48 ;  /* 0x8000003010127221 */ /* 0x000fe20000000000 */
[----:B------:R-:W-:Y:S01]  /*0ab0*/  FADD R5, R7, -12583039 ;  /* 0xcb40007f07057421 */ /* 0x000fe20000000000 */
[----:B------:R-:W2:Y:S01]  /*0ac0*/  MUFU.EX2 R50, R50 ;  /* 0x0000003200327308 */ /* 0x000ea20000000800 */
[----:B------:R-:W-:-:S02]  /*0ad0*/  SHF.L.U32 R3, R3, 0x17, RZ ;  /* 0x0000001703037819 */ /* 0x000fc400000006ff */
[----:B------:R-:W-:-:S04]  /*0ae0*/  FFMA R5, R42, 1.4426950216293334961, -R5 ;  /* 0x3fb8aa3b2a057823 */ /* 0x000fc80000000805 */
[----:B------:R-:W-:Y:S01]  /*0af0*/  FFMA R42, R42, 1.925963033500011079e-08, R5 ;  /* 0x32a570602a2a7823 */ /* 0x000fe20000000005 */
[----:B------:R-:W-:Y:S01]  /*0b00*/  SHF.L.U32 R5, R13, 0x17, RZ ;  /* 0x000000170d057819 */ /* 0x000fe200000006ff */
[C---:B------:R-:W-:Y:S01]  /*0b10*/  FADD R13, R10.reuse, -12583039 ;  /* 0xcb40007f0a0d7421 */ /* 0x040fe20000000000 */
[----:B------:R-:W-:Y:S01]  /*0b20*/  SHF.L.U32 R10, R10, 0x17, RZ ;  /* 0x000000170a0a7819 */ /* 0x000fe200000006ff */
[----:B------:R-:W3:Y:S02]  /*0b30*/  MUFU.EX2 R44, R44 ;  /* 0x0000002c002c7308 */ /* 0x000ee40000000800 */
[----:B------:R-:W-:-:S04]  /*0b40*/  FFMA R13, R0, 1.4426950216293334961, -R13 ;  /* 0x3fb8aa3b000d7823 */ /* 0x000fc8000000080d */
[----:B------:R-:W-:Y:S01]  /*0b50*/  FFMA R19, R0, 1.925963033500011079e-08, R13 ;  /* 0x32a5706000137823 */ /* 0x000fe2000000000d */
[----:B------:R-:W-:Y:S01]  /*0b60*/  FFMA.SAT R13, R2, R11, 0.5 ;  /* 0x3f000000020d7423 */ /* 0x000fe2000000200b */
[----:B-1----:R-:W-:Y:S01]  /*0b70*/  FMUL R0, R15, R52 ;  /* 0x000000340f007220 */ /* 0x002fe20000400000 */
[----:B--2---:R-:W-:Y:S01]  /*0b80*/  FMUL R5, R5, R50 ;  /* 0x0000003205057220 */ /* 0x004fe20000400000 */
[----:B------:R-:W1:Y:S01]  /*0b90*/  MUFU.EX2 R15, R46 ;  /* 0x0000002e000f7308 */ /* 0x000e620000000800 */
[----:B------:R-:W-:-:S04]  /*0ba0*/  FFMA.RM R13, R13, R12, 12582913 ;  /* 0x4b4000010d0d7423 */ /* 0x000fc8000000400c */
[----:B------:R-:W-:Y:S01]  /*0bb0*/  FADD R17, R13, -12583039 ;  /* 0xcb40007f0d117421 */ /* 0x000fe20000000000 */
[----:B---3--:R-:W-:Y:S02]  /*0bc0*/  FMUL R3, R3, R44 ;  /* 0x0000002c03037220 */ /* 0x008fe40000400000 */
[----:B------:R-:W-:Y:S01]  /*0bd0*/  MUFU.EX2 R19, R19 ;  /* 0x0000001300137308 */ /* 0x000fe20000000800 */
[----:B------:R-:W-:-:S04]  /*0be0*/  FFMA R17, R2, 1.4426950216293334961, -R17 ;  /* 0x3fb8aa3b02117823 */ /* 0x000fc80000000811 */
[----:B------:R-:W-:Y:S01]  /*0bf0*/  FFMA R21, R2, 1.925963033500011079e-08, R17 ;  /* 0x32a5706002157823 */ /* 0x000fe20000000011 */
[----:B------:R-:W-:Y:S01]  /*0c00*/  FFMA.SAT R17, R40, R11, 0.5 ;  /* 0x3f00000028117423 */ /* 0x000fe2000000200b */
[----:B------:R-:W-:-:S03]  /*0c10*/  SHF.L.U32 R2, R9, 0x17, RZ ;  /* 0x0000001709027819 */ /* 0x000fc600000006ff */
[----:B------:R-:W-:Y:S02]  /*0c20*/  FFMA.RM R9, R17, R12, 12582913 ;  /* 0x4b40000111097423 */ /* 0x000fe4000000400c */
[----:B-1----:R-:W-:Y:S01]  /*0c30*/  FMUL R2, R2, R15 ;  /* 0x0000000f02027220 */ /* 0x002fe20000400000 */
[----:B------:R-:W1:Y:S01]  /*0c40*/  MUFU.EX2 R17, R42 ;  /* 0x0000002a00117308 */ /* 0x000e620000000800 */
[C---:B------:R-:W-:Y:S01]  /*0c50*/  FADD R15, R9.reuse, -12583039 ;  /* 0xcb40007f090f7421 */ /* 0x040fe20000000000 */
[----:B------:R-:W-:-:S03]  /*0c60*/  SHF.L.U32 R9, R9, 0x17, RZ ;  /* 0x0000001709097819 */ /* 0x000fc600000006ff */
[----:B------:R-:W-:-:S04]  /*0c70*/  FFMA R15, R40, 1.4426950216293334961, -R15 ;  /* 0x3fb8aa3b280f7823 */ /* 0x000fc8000000080f */
[----:B------:R-:W-:Y:S01]  /*0c80*/  FFMA R40, R40, 1.925963033500011079e-08, R15 ;  /* 0x32a5706028287823 */ /* 0x000fe2000000000f */
[----:B------:R-:W-:-:S04]  /*0c90*/  FFMA.SAT R15, R4, R11, 0.5 ;  /* 0x3f000000040f7423 */ /* 0x000fc8000000200b */
[----:B------:R-:W-:Y:S01]  /*0ca0*/  FFMA.RM R15, R15, R12, 12582913 ;  /* 0x4b4000010f0f7423 */ /* 0x000fe2000000400c */
[----:B------:R-:W2:Y:S03]  /*0cb0*/  MUFU.EX2 R40, R40 ;  /* 0x0000002800287308 */ /* 0x000ea60000000800 */
[----:B------:R-:W-:-:S04]  /*0cc0*/  FADD R23, R15, -12583039 ;  /* 0xcb40007f0f177421 */ /* 0x000fc80000000000 */
[----:B------:R-:W-:-:S04]  /*0cd0*/  FFMA R23, R4, 1.4426950216293334961, -R23 ;  /* 0x3fb8aa3b04177823 */ /* 0x000fc80000000817 */
[----:B------:R-:W-:Y:S01]  /*0ce0*/  FFMA R25, R4, 1.925963033500011079e-08, R23 ;  /* 0x32a5706004197823 */ /* 0x000fe20000000017 */
[----:B------:R-:W-:Y:S01]  /*0cf0*/  FFMA.SAT R23, R6, R11, 0.5 ;  /* 0x3f00000006177423 */ /* 0x000fe2000000200b */
[----:B------:R-:W-:-:S03]  /*0d00*/  SHF.L.U32 R4, R7, 0x17, RZ ;  /* 0x0000001707047819 */ /* 0x000fc600000006ff */
[-C--:B------:R-:W-:Y:S01]  /*0d10*/  FFMA.RM R16, R23, R12.reuse, 12582913 ;  /* 0x4b40000117107423 */ /* 0x080fe2000000400c */
[----:B------:R-:W-:Y:S01]  /*0d20*/  FFMA.SAT R23, R36, R11, 0.5 ;  /* 0x3f00000024177423 */ /* 0x000fe2000000200b */
[----:B-1----:R-:W-:Y:S01]  /*0d30*/  FMUL R4, R4, R17 ;  /* 0x0000001104047220 */ /* 0x002fe20000400000 */
[----:B------:R-:W-:Y:S01]  /*0d40*/  FFMA.SAT R17, R38, R11, 0.5 ;  /* 0x3f00000026117423 */ /* 0x000fe2000000200b */
[----:B------:R-:W-:Y:S01]  /*0d50*/  FADD R7, R16, -12583039 ;  /* 0xcb40007f10077421 */ /* 0x000fe20000000000 */
[-C--:B------:R-:W-:Y:S02]  /*0d60*/  FFMA.RM R23, R23, R12.reuse, 12582913 ;  /* 0x4b40000117177423 */ /* 0x080fe4000000400c */
[----:B------:R-:W-:Y:S01]  /*0d70*/  FFMA.RM R17, R17, R12, 12582913 ;  /* 0x4b40000111117423 */ /* 0x000fe2000000400c */
[----:B------:R-:W-:-:S04]  /*0d80*/  FFMA R7, R6, 1.4426950216293334961, -R7 ;  /* 0x3fb8aa3b06077823 */ /* 0x000fc80000000807 */
[----:B------:R-:W-:Y:S01]  /*0d90*/  FFMA R29, R6, 1.925963033500011079e-08, R7 ;  /* 0x32a57060061d7823 */ /* 0x000fe20000000007 */
[----:B------:R-:W-:Y:S01]  /*0da0*/  FADD R7, R17, -12583039 ;  /* 0xcb40007f11077421 */ /* 0x000fe20000000000 */
[----:B------:R-:W-:Y:S01]  /*0db0*/  FMUL R6, R10, R19 ;  /* 0x000000130a067220 */ /* 0x000fe20000400000 */
[----:B------:R-:W-:Y:S01]  /*0dc0*/  FFMA.SAT R19, R8, R11, 0.5 ;  /* 0x3f00000008137423 */ /* 0x000fe2000000200b */
[----:B------:R-:W1:Y:S01]  /*0dd0*/  MUFU.EX2 R10, R21 ;  /* 0x00000015000a7308 */ /* 0x000e620000000800 */
[C---:B------:R-:W-:Y:S02]  /*0de0*/  FFMA R7, R38.reuse, 1.4426950216293334961, -R7 ;  /* 0x3fb8aa3b26077823 */ /* 0x040fe40000000807 */
[----:B------:R-:W-:Y:S02]  /*0df0*/  FFMA.RM R19, R19, R12, 12582913 ;  /* 0x4b40000113137423 */ /* 0x000fe4000000400c */
[----:B------:R-:W-:Y:S01]  /*0e00*/  FFMA R38, R38, 1.925963033500011079e-08, R7 ;  /* 0x32a5706026267823 */ /* 0x000fe20000000007 */
[----:B------:R-:W-:Y:S01]  /*0e10*/  SHF.L.U32 R7, R13, 0x17, RZ ;  /* 0x000000170d077819 */ /* 0x000fe200000006ff */
[----:B------:R-:W-:Y:S01]  /*0e20*/  FADD R13, R19, -12583039 ;  /* 0xcb40007f130d7421 */ /* 0x000fe20000000000 */
[----:B------:R-:W-:Y:S03]  /*0e30*/  MUFU.EX2 R29, R29 ;  /* 0x0000001d001d7308 */ /* 0x000fe60000000800 */
[----:B------:R-:W-:-:S04]  /*0e40*/  FFMA R13, R8, 1.4426950216293334961, -R13 ;  /* 0x3fb8aa3b080d7823 */ /* 0x000fc8000000080d */
[----:B------:R-:W-:Y:S01]  /*0e50*/  FFMA R31, R8, 1.925963033500011079e-08, R13 ;  /* 0x32a57060081f7823 */ /* 0x000fe2000000000d */
[----:B--2---:R-:W-:Y:S01]  /*0e60*/  FMUL R8, R9, R40 ;  /* 0x0000002809087220 */ /* 0x004fe20000400000 */
[----:B------:R-:W-:Y:S01]  /*0e70*/  FADD R9, R23, -12583039 ;  /* 0xcb40007f17097421 */ /* 0x000fe20000000000 */
[----:B------:R-:W-:Y:S01]  /*0e80*/  FFMA.SAT R13, R30, R11, 0.5 ;  /* 0x3f0000001e0d7423 */ /* 0x000fe2000000200b */
[----:B-1----:R-:W-:Y:S02]  /*0e90*/  FMUL R7, R7, R10 ;  /* 0x0000000a07077220 */ /* 0x002fe40000400000 */
[C---:B------:R-:W-:Y:S01]  /*0ea0*/  FFMA R9, R36.reuse, 1.4426950216293334961, -R9 ;  /* 0x3fb8aa3b24097823 */ /* 0x040fe20000000809 */
[----:B------:R-:W-:Y:S01]  /*0eb0*/  FFMA.RM R13, R13, R12, 12582913 ;  /* 0x4b4000010d0d7423 */ /* 0x000fe2000000400c */
[----:B------:R-:W1:Y:S02]  /*0ec0*/  MUFU.EX2 R10, R25 ;  /* 0x00000019000a7308 */ /* 0x000e640000000800 */
[----:B------:R-:W-:Y:S01]  /*0ed0*/  FFMA R37, R36, 1.925963033500011079e-08, R9 ;  /* 0x32a5706024257823 */ /* 0x000fe20000000009 */
[----:B------:R-:W-:Y:S01]  /*0ee0*/  SHF.L.U32 R9, R15, 0x17, RZ ;  /* 0x000000170f097819 */ /* 0x000fe200000006ff */
[----:B------:R-:W-:-:S04]  /*0ef0*/  FADD R15, R13, -12583039 ;  /* 0xcb40007f0d0f7421 */ /* 0x000fc80000000000 */
[C---:B------:R-:W-:Y:S01]  /*0f00*/  FFMA R15, R30.reuse, 1.4426950216293334961, -R15 ;  /* 0x3fb8aa3b1e0f7823 */ /* 0x040fe2000000080f */
[----:B------:R-:W2:Y:S03]  /*0f10*/  MUFU.EX2 R25, R38 ;  /* 0x0000002600197308 */ /* 0x000ea60000000800 */
[----:B------:R-:W-:Y:S01]  /*0f20*/  FFMA R30, R30, 1.925963033500011079e-08, R15 ;  /* 0x32a570601e1e7823 */ /* 0x000fe2000000000f */
[----:B------:R-:W-:-:S04]  /*0f30*/  FFMA.SAT R15, R28, R11, 0.5 ;  /* 0x3f0000001c0f7423 */ /* 0x000fc8000000200b */
[----:B------:R-:W-:Y:S01]  /*0f40*/  FFMA.RM R15, R15, R12, 12582913 ;  /* 0x4b4000010f0f7423 */ /* 0x000fe2000000400c */
[----:B-1----:R-:W-:Y:S01]  /*0f50*/  FMUL R9, R9, R10 ;  /* 0x0000000a09097220 */ /* 0x002fe20000400000 */
[----:B------:R-:W-:Y:S01]  /*0f60*/  SHF.L.U32 R10, R16, 0x17, RZ ;  /* 0x00000017100a7819 */ /* 0x000fe200000006ff */
[----:B------:R-:W-:Y:S01]  /*0f70*/  MUFU.EX2 R37, R37 ;  /* 0x0000002500257308 */ /* 0x000fe20000000800 */
[----:B------:R-:W-:Y:S01]  /*0f80*/  FADD R21, R15, -12583039 ;  /* 0xcb40007f0f157421 */ /* 0x000fe20000000000 */
[----:B------:R-:W-:Y:S02]  /*0f90*/  SHF.L.U32 R16, R17, 0x17, RZ ;  /* 0x0000001711107819 */ /* 0x000fe400000006ff */
[----:B------:R-:W-:Y:S01]  /*0fa0*/  SHF.L.U32 R17, R19, 0x17, RZ ;  /* 0x0000001713117819 */ /* 0x000fe200000006ff */
[----:B------:R-:W-:Y:S01]  /*0fb0*/  FFMA R21, R28, 1.4426950216293334961, -R21 ;  /* 0x3fb8aa3b1c157823 */ /* 0x000fe20000000815 */
[----:B------:R-:W-:Y:S01]  /*0fc0*/  FFMA.SAT R19, R18, R11, 0.5 ;  /* 0x3f00000012137423 */ /* 0x000fe2000000200b */
[----:B--2---:R-:W-:Y:S01]  /*0fd0*/  FMUL R16, R16, R25 ;  /* 0x0000001910107220 */ /* 0x004fe20000400000 */
[----:B------:R-:W-:Y:S01]  /*0fe0*/  FMUL R10, R10, R29 ;  /* 0x0000001d0a0a7220 */ /* 0x000fe20000400000 */
[----:B------:R-:W-:Y:S01]  /*0ff0*/  FFMA R28, R28, 1.925963033500011079e-08, R21 ;  /* 0x32a570601c1c7823 */ /* 0x000fe20000000015 */
[----:B------:R-:W-:Y:S01]  /*1000*/  FFMA.SAT R21, R24, R11, 0.5 ;  /* 0x3f00000018157423 */ /* 0x000fe2000000200b */
[----:B------:R-:W1:Y:S01]  /*1010*/  MUFU.EX2 R36, R31 ;  /* 0x0000001f00247308 */ /* 0x000e620000000800 */
[----:B------:R-:W-:-:S02]  /*1020*/  SHF.L.U32 R15, R15, 0x17, RZ ;  /* 0x000000170f0f7819 */ /* 0x000fc400000006ff */
[----:B------:R-:W-:-:S04]  /*1030*/  FFMA.RM R21, R21, R12, 12582913 ;  /* 0x4b40000115157423 */ /* 0x000fc8000000400c */
[C---:B------:R-:W-:Y:S01]  /*1040*/  FADD R25, R21.reuse, -12583039 ;  /* 0xcb40007f15197421 */ /* 0x040fe20000000000 */
[----:B------:R-:W-:Y:S01]  /*1050*/  MUFU.EX2 R30, R30 ;  /* 0x0000001e001e7308 */ /* 0x000fe20000000800 */
[----:B------:R-:W-:Y:S02]  /*1060*/  SHF.L.U32 R21, R21, 0x17, RZ ;  /* 0x0000001715157819 */ /* 0x000fe400000006ff */
[----:B------:R-:W-:-:S04]  /*1070*/  FFMA R25, R24, 1.4426950216293334961, -R25 ;  /* 0x3fb8aa3b18197823 */ /* 0x000fc80000000819 */
[----:B------:R-:W-:Y:S01]  /*1080*/  FFMA R25, R24, 1.925963033500011079e-08, R25 ;  /* 0x32a5706018197823 */ /* 0x000fe20000000019 */
[----:B------:R-:W-:Y:S01]  /*1090*/  FFMA.RM R24, R19, R12, 12582913 ;  /* 0x4b40000113187423 */ /* 0x000fe2000000400c */
[----:B-1----:R-:W-:Y:S01]  /*10a0*/  FMUL R17, R17, R36 ;  /* 0x0000002411117220 */ /* 0x002fe20000400000 */
[----:B------:R-:W1:Y:S02]  /*10b0*/  MUFU.EX2 R28, R28 ;  /* 0x0000001c001c7308 */ /* 0x000e640000000800 */
[----:B------:R-:W-:-:S04]  /*10c0*/  FADD R19, R24, -12583039 ;  /* 0xcb40007f18137421 */ /* 0x000fc80000000000 */
[----:B------:R-:W-:-:S04]  /*10d0*/  FFMA R19, R18, 1.4426950216293334961, -R19 ;  /* 0x3fb8aa3b12137823 */ /* 0x000fc80000000813 */
[----:B------:R-:W-:Y:S01]  /*10e0*/  FFMA R29, R18, 1.925963033500011079e-08, R19 ;  /* 0x32a57060121d7823 */ /* 0x000fe20000000013 */
[----:B------:R-:W-:Y:S01]  /*10f0*/  FFMA.SAT R19, R20, R11, 0.5 ;  /* 0x3f00000014137423 */ /* 0x000fe2000000200b */
[----:B------:R-:W-:-:S03]  /*1100*/  SHF.L.U32 R18, R23, 0x17, RZ ;  /* 0x0000001717127819 */ /* 0x000fc600000006ff */
[----:B------:R-:W-:Y:S01]  /*1110*/  FFMA.RM R23, R19, R12, 12582913 ;  /* 0x4b40000113177423 */ /* 0x000fe2000000400c */
[----:B------:R-:W-:Y:S01]  /*1120*/  MUFU.EX2 R29, R29 ;  /* 0x0000001d001d7308 */ /* 0x000fe20000000800 */
[----:B------:R-:W-:Y:S01]  /*1130*/  FMUL R18, R18, R37 ;  /* 0x0000002512127220 */ /* 0x000fe20000400000 */
[----:B------:R-:W-:Y:S01]  /*1140*/  FFMA.SAT R37, R22, R11, 0.5 ;  /* 0x3f00000016257423 */ /* 0x000fe2000000200b */
[C---:B------:R-:W-:Y:S01]  /*1150*/  FADD R19, R23.reuse, -12583039 ;  /* 0xcb40007f17137421 */ /* 0x040fe20000000000 */
[----:B------:R-:W-:-:S03]  /*1160*/  SHF.L.U32 R23, R23, 0x17, RZ ;  /* 0x0000001717177819 */ /* 0x000fc600000006ff */
[----:B------:R-:W-:-:S04]  /*1170*/  FFMA R19, R20, 1.4426950216293334961, -R19 ;  /* 0x3fb8aa3b14137823 */ /* 0x000fc80000000813 */
[----:B------:R-:W-:Y:S01]  /*1180*/  FFMA R31, R20, 1.925963033500011079e-08, R19 ;  /* 0x32a57060141f7823 */ /* 0x000fe20000000013 */
[----:B------:R-:W-:Y:S01]  /*1190*/  FFMA.SAT R19, R14, R11, 0.5 ;  /* 0x3f0000000e137423 */ /* 0x000fe2000000200b */
[----:B-1----:R-:W-:-:S03]  /*11a0*/  FMUL R20, R15, R28 ;  /* 0x0000001c0f147220 */ /* 0x002fc60000400000 */
[-C--:B------:R-:W-:Y:S01]  /*11b0*/  FFMA.RM R11, R19, R12.reuse, 12582913 ;  /* 0x4b400001130b7423 */ /* 0x080fe2000000400c */
[----:B------:R-:W-:-:S03]  /*11c0*/  FFMA.RM R12, R37, R12, 12582913 ;  /* 0x4b400001250c7423 */ /* 0x000fc6000000400c */
[C---:B------:R-:W-:Y:S01]  /*11d0*/  FADD R19, R11.reuse, -12583039 ;  /* 0xcb40007f0b137421 */ /* 0x040fe20000000000 */
[----:B------:R-:W-:-:S03]  /*11e0*/  SHF.L.U32 R11, R11, 0x17, RZ ;  /* 0x000000170b0b7819 */ /* 0x000fc600000006ff */
[----:B------:R-:W-:-:S04]  /*11f0*/  FFMA R19, R14, 1.4426950216293334961, -R19 ;  /* 0x3fb8aa3b0e137823 */ /* 0x000fc80000000813 */
[----:B------:R-:W-:Y:S01]  /*1200*/  FFMA R36, R14, 1.925963033500011079e-08, R19 ;  /* 0x32a570600e247823 */ /* 0x000fe20000000013 */
[C---:B------:R-:W-:Y:S01]  /*1210*/  FADD R19, R12.reuse, -12583039 ;  /* 0xcb40007f0c137421 */ /* 0x040fe20000000000 */
[----:B------:R-:W-:-:S03]  /*1220*/  SHF.L.U32 R12, R12, 0x17, RZ ;  /* 0x000000170c0c7819 */ /* 0x000fc600000006ff */
[C---:B------:R-:W-:Y:S01]  /*1230*/  FFMA R19, R22.reuse, 1.4426950216293334961, -R19 ;  /* 0x3fb8aa3b16137823 */ /* 0x040fe20000000813 */
[----:B------:R-:W1:Y:S03]  /*1240*/  MUFU.EX2 R36, R36 ;  /* 0x0000002400247308 */ /* 0x000e660000000800 */
[----:B------:R-:W-:Y:S01]  /*1250*/  FFMA R37, R22, 1.925963033500011079e-08, R19 ;  /* 0x32a5706016257823 */ /* 0x000fe20000000013 */
[----:B------:R-:W-:-:S04]  /*1260*/  FADD R19, RZ, R5 ;  /* 0x00000005ff137221 */ /* 0x000fc80000000000 */
[----:B------:R-:W-:Y:S01]  /*1270*/  FADD R19, R19, R0 ;  /* 0x0000000013137221 */ /* 0x000fe20000000000 */
[----:B------:R1:W2:Y:S03]  /*1280*/  MUFU.EX2 R22, R25 ;  /* 0x0000001900167308 */ /* 0x0002a60000000800 */
[----:B------:R-:W-:-:S04]  /*1290*/  FADD R14, R19, R2 ;  /* 0x00000002130e7221 */ /* 0x000fc80000000000 */
[----:B------:R-:W-:Y:S01]  /*12a0*/  FADD R19, R14, R3 ;  /* 0x000000030e137221 */ /* 0x000fe20000000000 */
[----:B------:R-:W3:Y:S01]  /*12b0*/  MUFU.EX2 R37, R37 ;  /* 0x0000002500257308 */ /* 0x000ee20000000800 */
[----:B-1----:R-:W-:Y:S02]  /*12c0*/  FMUL R25, R11, R36 ;  /* 0x000000240b197220 */ /* 0x002fe40000400000 */
[----:B------:R-:W-:-:S04]  /*12d0*/  FADD R19, R19, R4 ;  /* 0x0000000413137221 */ /* 0x000fc80000000000 */
[----:B------:R-:W-:Y:S01]  /*12e0*/  FADD R14, R19, R6 ;  /* 0x00000006130e7221 */ /* 0x000fe20000000000 */
[----:B--2---:R-:W-:Y:S01]  /*12f0*/  FMUL R21, R21, R22 ;  /* 0x0000001615157220 */ /* 0x004fe20000400000 */
[----:B------:R-:W-:Y:S02]  /*1300*/  SHF.L.U32 R22, R24, 0x17, RZ ;  /* 0x0000001718167819 */ /* 0x000fe400000006ff */
[----:B------:R-:W-:-:S04]  /*1310*/  FADD R19, R14, R7 ;  /* 0x000000070e137221 */ /* 0x000fc80000000000 */
[----:B------:R-:W-:Y:S01]  /*1320*/  FADD R14, R19, R8 ;  /* 0x00000008130e7221 */ /* 0x000fe20000000000 */
[----:B------:R-:W-:Y:S01]  /*1330*/  SHF.L.U32 R19, R13, 0x17, RZ ;  /* 0x000000170d137819 */ /* 0x000fe200000006ff */
[----:B------:R-:W-:Y:S01]  /*1340*/  FMUL R22, R22, R29 ;  /* 0x0000001d16167220 */ /* 0x000fe20000400000 */
[----:B---3--:R-:W-:Y:S01]  /*1350*/  FMUL R24, R12, R37 ;  /* 0x000000250c187220 */ /* 0x008fe20000400000 */
[----:B------:R-:W-:Y:S02]  /*1360*/  FADD R13, R14, R9 ;  /* 0x000000090e0d7221 */ /* 0x000fe40000000000 */
[----:B------:R-:W-:Y:S02]  /*1370*/  FMUL R19, R19, R30 ;  /* 0x0000001e13137220 */ /* 0x000fe40000400000 */
        /* <DEDUP_REMOVED lines=22> */
.L_x_2054:
        /* <DEDUP_REMOVED lines=12> */
[----:B0-----:R-:W-:Y:S05]  /*15a0*/  CALL.REL.NOINC `($__internal_25_$__cuda_sm3x_div_rn_noftz_f32_slowpath) ;  /* 0x0000002400ac7944 */ /* 0x001fea0003c00000 */
[----:B------:R-:W-:-:S07]  /*15b0*/  MOV R11, R5 ;  /* 0x00000005000b7202 */ /* 0x000fce0000000f00 */
.L_x_2003:
[----:B------:R-:W-:Y:S05]  /*15c0*/  BSYNC.RECONVERGENT B2 ;  /* 0x0000000000027941 */ /* 0x000fea0003800200 */
.L_x_2002:
        /* <DEDUP_REMOVED lines=12> */
[----:B0-----:R-:W-:Y:S05]  /*1690*/  CALL.REL.NOINC `($__internal_25_$__cuda_sm3x_div_rn_noftz_f32_slowpath) ;  /* 0x0000002400707944 */ /* 0x001fea0003c00000 */
[----:B------:R-:W-:-:S07]  /*16a0*/  MOV R14, R5 ;  /* 0x00000005000e7202 */ /* 0x000fce0000000f00 */
.L_x_2005:
[----:B------:R-:W-:Y:S05]  /*16b0*/  BSYNC.RECONVERGENT B2 ;  /* 0x0000000000027941 */ /* 0x000fea0003800200 */
.L_x_2004:
        /* <DEDUP_REMOVED lines=14> */
.L_x_2007:
[----:B------:R-:W-:Y:S05]  /*17a0*/  BSYNC.RECONVERGENT B2 ;  /* 0x0000000000027941 */ /* 0x000fea0003800200 */
.L_x_2006:
        /* <DEDUP_REMOVED lines=14> */
.L_x_2009:
[----:B------:R-:W-:Y:S05]  /*1890*/  BSYNC.RECONVERGENT B2 ;  /* 0x0000000000027941 */ /* 0x000fea0003800200 */
.L_x_2008:
        /* <DEDUP_REMOVED lines=14> */
.L_x_2011:
[----:B------:R-:W-:Y:S05]  /*1980*/  BSYNC.RECONVERGENT B2 ;  /* 0x0000000000027941 */ /* 0x000fea0003800200 */
.L_x_2010:
        /* <DEDUP_REMOVED lines=14> */
.L_x_2013:
[----:B------:R-:W-:Y:S05]  /*1a70*/  BSYNC.RECONVERGENT B2 ;  /* 0x0000000000027941 */ /* 0x000fea0003800200 */
.L_x_2012:
        /* <DEDUP_REMOVED lines=14> */
.L_x_2015:
[----:B------:R-:W-:Y:S05]  /*1b60*/  BSYNC.RECONVERGENT B2 ;  /* 0x0000000000027941 */ /* 0x000fea0003800200 */
.L_x_2014:
        /* <DEDUP_REMOVED lines=14> */
.L_x_2017:
[----:B------:R-:W-:Y:S05]  /*1c50*/  BSYNC.RECONVERGENT B2 ;  /* 0x0000000000027941 */ /* 0x000fea0003800200 */
.L_x_2016:
        /* <DEDUP_REMOVED lines=14> */
.L_x_2019:
[----:B------:R-:W-:Y:S05]  /*1d40*/  BSYNC.RECONVERGENT B2 ;  /* 0x0000000000027941 */ /* 0x000fea0003800200 */
.L_x_2018:
        /* <DEDUP_REMOVED lines=14> */
.L_x_2021:
[----:B------:R-:W-:Y:S05]  /*1e30*/  BSYNC.RECONVERGENT B2 ;  /* 0x0000000000027941 */ /* 0x000fea0003800200 */
.L_x_2020:
        /* <DEDUP_REMOVED lines=14> */
.L_x_2023:
[----:B------:R-:W-:Y:S05]  /*1f20*/  BSYNC.RECONVERGENT B2 ;  /* 0x0000000000027941 */ /* 0x000fea0003800200 */
.L_x_2022:
        /* <DEDUP_REMOVED lines=14> */
.L_x_2025:
[----:B------:R-:W-:Y:S05]  /*2010*/  BSYNC.RECONVERGENT B2 ;  /* 0x0000000000027941 */ /* 0x000fea0003800200 */
.L_x_2024:
        /* <DEDUP_REMOVED lines=14> */
.L_x_2027:
[----:B------:R-:W-:Y:S05]  /*2100*/  BSYNC.RECONVERGENT B2 ;  /* 0x0000000000027941 */ /* 0x000fea0003800200 */
.L_x_2026:
        /* <DEDUP_REMOVED lines=14> */
.L_x_2029:
[----:B------:R-:W-:Y:S05]  /*21f0*/  BSYNC.RECONVERGENT B2 ;  /* 0x0000000000027941 */ /* 0x000fea0003800200 */
.L_x_2028:
        /* <DEDUP_REMOVED lines=14> */
.L_x_2031:
[----:B------:R-:W-:Y:S05]  /*22e0*/  BSYNC.RECONVERGENT B2 ;  /* 0x0000000000027941 */ /* 0x000fea0003800200 */
.L_x_2030:
        /* <DEDUP_REMOVED lines=14> */
.L_x_2033:
[----:B------:R-:W-:Y:S05]  /*23d0*/  BSYNC.RECONVERGENT B2 ;  /* 0x0000000000027941 */ /* 0x000fea0003800200 */
.L_x_2032:
        /* <DEDUP_REMOVED lines=14> */
.L_x_2035:
[----:B------:R-:W-:Y:S05]  /*24c0*/  BSYNC.RECONVERGENT B2 ;  /* 0x0000000000027941 */ /* 0x000fea0003800200 */
.L_x_2034:
        /* <DEDUP_REMOVED lines=14> */
.L_x_2037:
[----:B------:R-:W-:Y:S05]  /*25b0*/  BSYNC.RECONVERGENT B2 ;  /* 0x0000000000027941 */ /* 0x000fea0003800200 */
.L_x_2036:
        /* <DEDUP_REMOVED lines=14> */
.L_x_2039:
[----:B------:R-:W-:Y:S05]  /*26a0*/  BSYNC.RECONVERGENT B2 ;  /* 0x0000000000027941 */ /* 0x000fea0003800200 */
.L_x_2038:
        /* <DEDUP_REMOVED lines=13> */
.L_x_2041:
[----:B------:R-:W-:Y:S05]  /*2780*/  BSYNC.RECONVERGENT B2 ;  /* 0x0000000000027941 */ /* 0x000fea0003800200 */
.L_x_2040:
        /* <DEDUP_REMOVED lines=16> */
[C---:B------:R-:W-:Y:S02]  /*2890*/  IADD3 R33, P0, PT, R32.reuse, R33, RZ ;  /* 0x0000002120217210 */ /* 0x040fe40007f1e0ff */
[----:B------:R-:W-:Y:S02]  /*28a0*/  F2FP.F16.F32.PACK_AB R0, R15, R0 ;  /* 0x000000000f00723e */ /* 0x000fe400000000ff */
[----:B------:R-:W-:Y:S02]  /*28b0*/  F2FP.F16.F32.PACK_AB R2, R3, R2 ;  /* 0x000000020302723e */ /* 0x000fe400000000ff */
[----:B------:R-:W-:Y:S01]  /*28c0*/  LEA.HI.X.SX32 R35, R32, R35, 0x1, P0 ;  /* 0x0000002320237211 */ /* 0x000fe200000f0eff */
[----:B------:R1:W-:Y:S01]  /*28d0*/  STG.E.U16 desc[UR8][R12.64+0x80], R0 ;  /* 0x000080000c007986 */ /* 0x0003e2000c101508 */
[----:B------:R-:W-:Y:S02]  /*28e0*/  ISETP.GE.U32.AND P0, PT, R33, UR44, PT ;  /* 0x0000002c21007c0c */ /* 0x000fe4000bf06070 */
[----:B------:R-:W-:Y:S01]  /*28f0*/  F2FP.F16.F32.PACK_AB R6, R9, R6 ;  /* 0x000000060906723e */ /* 0x000fe200000000ff */
[----:B------:R2:W-:Y:S01]  /*2900*/  STG.E.U16 desc[UR10][R12.64+0x100], R2 ;  /* 0x000100020c007986 */ /* 0x0005e2000c10150a */
[----:B------:R-:W-:-:S02]  /*2910*/  F2FP.F16.F32.PACK_AB R8, R29, R8 ;  /* 0x000000081d08723e */ /* 0x000fc400000000ff */
[C---:B------:R-:W-:Y:S01]  /*2920*/  R2UR UR12, R26.reuse ;  /* 0x000000001a0c72ca */ /* 0x040fe200000e0000 */
[----:B------:R-:W-:Y:S01]  /*2930*/  STG.E.U16 desc[UR4][R12.64+0x200], R6 ;  /* 0x000200060c007986 */ /* 0x000fe2000c101504 */
[C---:B------:R-:W-:Y:S02]  /*2940*/  R2UR UR13, R27.reuse ;  /* 0x000000001b0d72ca */ /* 0x040fe400000e0000 */
[----:B------:R-:W-:Y:S01]  /*2950*/  R2UR UR14, R26 ;  /* 0x000000001a0e72ca */ /* 0x000fe200000e0000 */
[----:B------:R-:W-:Y:S01]  /*2960*/  STG.E.U16 desc[UR8][R12.64+0x280], R8 ;  /* 0x000280080c007986 */ /* 0x000fe2000c101508 */
[----:B------:R-:W-:Y:S02]  /*2970*/  R2UR UR15, R27 ;  /* 0x000000001b0f72ca */ /* 0x000fe400000e0000 */
[----:B------:R-:W-:Y:S02]  /*2980*/  F2FP.F16.F32.PACK_AB R4, R7, R4 ;  /* 0x000000040704723e */ /* 0x000fe400000000ff */
[----:B------:R-:W-:-:S02]  /*2990*/  PRMT R3, R0, 0x7632, R3 ;  /* 0x0000763200037816 */ /* 0x000fc40000000003 */
[----:B------:R-:W-:Y:S02]  /*29a0*/  PRMT R7, R2, 0x7632, R7 ;  /* 0x0000763202077816 */ /* 0x000fe40000000007 */
[----:B------:R-:W-:Y:S01]  /*29b0*/  ISETP.GE.AND.EX P0, PT, R35, UR45, PT, P0 ;  /* 0x0000002d23007c0c */ /* 0x000fe2000bf06300 */
[----:B------:R3:W-:Y:S01]  /*29c0*/  STG.E.U16 desc[UR4][R12.64+0xc0], R3 ;  /* 0x0000c0030c007986 */ /* 0x0007e2000c101504 */
[----:B------:R-:W-:Y:S02]  /*29d0*/  F2FP.F16.F32.PACK_AB R11, R14, R11 ;  /* 0x0000000b0e0b723e */ /* 0x000fe400000000ff */
[----:B-1----:R-:W-:Y:S01]  /*29e0*/  PRMT R0, R6, 0x7632, R0 ;  /* 0x0000763206007816 */ /* 0x002fe20000000000 */
[----:B------:R-:W-:Y:S01]  /*29f0*/  STG.E.U16 desc[UR6][R12.64+0x140], R7 ;  /* 0x000140070c007986 */ /* 0x000fe2000c101506 */
[----:B--2---:R-:W-:Y:S02]  /*2a00*/  PRMT R2, R8, 0x7632, R2 ;  /* 0x0000763208027816 */ /* 0x004fe40000000002 */
        /* <DEDUP_REMOVED lines=8> */
[----:B---3--:R-:W-:Y:S02]  /*2a90*/  PRMT R3, R10, 0x7632, R3 ;  /* 0x000076320a037816 */ /* 0x008fe40000000003 */
[----:B------:R-:W-:Y:S01]  /*2aa0*/  PRMT R6, R16, 0x7632, R6 ;  /* 0x0000763210067816 */ /* 0x000fe20000000006 */
[----:B------:R3:W-:Y:S01]  /*2ab0*/  STG.E.U16 desc[UR6][R12.64+0x40], R14 ;  /* 0x0000400e0c007986 */ /* 0x0007e2000c101506 */
[----:B-1----:R-:W-:-:S02]  /*2ac0*/  PRMT R11, R4, 0x7632, R11 ;  /* 0x00007632040b7816 */ /* 0x002fc4000000000b */
[----:B--2---:R-:W-:Y:S01]  /*2ad0*/  PRMT R0, R18, 0x7632, R0 ;  /* 0x0000763212007816 */ /* 0x004fe20000000000 */
        /* <DEDUP_REMOVED lines=13> */
.L_x_2001:
[----:B------:R-:W-:Y:S01]  /*2bb0*/  BSSY B0, `(.L_x_2043) ;  /* 0x0000007000007945 */ /* 0x000fe20003800000 */
[----:B------:R-:W-:Y:S02]  /*2bc0*/  MOV R12, 0x10 ;  /* 0x00000010000c7802 */ /* 0x000fe40000000f00 */
[----:B------:R-:W-:Y:S02]  /*2bd0*/  MOV R11, 0x1f ;  /* 0x0000001f000b7802 */ /* 0x000fe40000000f00 */
[----:B------:R-:W-:-:S07]  /*2be0*/  MOV R15, 0xffffffff ;  /* 0xffffffff000f7802 */ /* 0x000fce0000000f00 */
[----:B0-----:R-:W-:Y:S05]  /*2bf0*/  WARPSYNC.COLLECTIVE R15, `(.L_x_2044) ;  /* 0x000000000f087348 */ /* 0x001fea0003c00000 */
[----:B------:R1:W2:Y:S02]  /*2c00*/  SHFL.BFLY P6, R14, R13, R12, R11 ;  /* 0x0c00000c0d0e7389 */ /* 0x0002a400000c000b */
[----:B012---:R-:W-:Y:S05]  /*2c10*/  ENDCOLLECTIVE ;  /* 0x000000000000791b */ /* 0x007fea0003800000 */
.L_x_2044:
[----:B------:R-:W-:Y:S05]  /*2c20*/  BSYNC B0 ;  /* 0x0000000000007941 */ /* 0x000fea0003800000 */
.L_x_2043:
        /* <DEDUP_REMOVED lines=8> */
.L_x_2045:
[----:B------:R-:W-:Y:S01]  /*2cb0*/  HFMA2 R12, -RZ, RZ, 0, 2.384185791015625e-07 ;  /* 0x00000004ff0c7431 */ /* 0x000fe200000001ff */
[----:B------:R-:W-:-:S04]  /*2cc0*/  FMNMX R0, R13, R14, !PT ;  /* 0x0000000e0d007209 */ /* 0x000fc80007800000 */
[----:B------:R-:W-:-:S07]  /*2cd0*/  MOV R13, R0 ;  /* 0x00000000000d7202 */ /* 0x000fce0000000f00 */
[----:B------:R-:W-:Y:S05]  /*2ce0*/  WARPSYNC.COLLECTIVE R15, `(.L_x_2046) ;  /* 0x000000000f087348 */ /* 0x000fea0003c00000 */
[----:B------:R0:W1:Y:S02]  /*2cf0*/  SHFL.BFLY P6, R14, R13, R12, R11 ;  /* 0x0c00000c0d0e7389 */ /* 0x00006400000c000b */
[----:B01----:R-:W-:Y:S05]  /*2d00*/  ENDCOLLECTIVE ;  /* 0x000000000000791b */ /* 0x003fea0003800000 */
.L_x_2046:
[----:B------:R-:W-:Y:S01]  /*2d10*/  HFMA2 R12, -RZ, RZ, 0, 1.1920928955078125e-07 ;  /* 0x00000002ff0c7431 */ /* 0x000fe200000001ff */
[----:B------:R-:W-:-:S04]  /*2d20*/  FMNMX R2, R0, R14, !PT ;  /* 0x0000000e00027209 */ /* 0x000fc80007800000 */
[----:B------:R-:W-:-:S07]  /*2d30*/  MOV R13, R2 ;  /* 0x00000002000d7202 */ /* 0x000fce0000000f00 */
[----:B------:R-:W-:Y:S05]  /*2d40*/  WARPSYNC.COLLECTIVE R15, `(.L_x_2047) ;  /* 0x000000000f087348 */ /* 0x000fea0003c00000 */
[----:B------:R0:W1:Y:S02]  /*2d50*/  SHFL.BFLY P6, R14, R13, R12, R11 ;  /* 0x0c00000c0d0e7389 */ /* 0x00006400000c000b */
[----:B01----:R-:W-:Y:S05]  /*2d60*/  ENDCOLLECTIVE ;  /* 0x000000000000791b */ /* 0x003fea0003800000 */
.L_x_2047:
[----:B------:R-:W-:Y:S01]  /*2d70*/  HFMA2 R12, -RZ, RZ, 0, 5.9604644775390625e-08 ;  /* 0x00000001ff0c7431 */ /* 0x000fe200000001ff */
[----:B------:R-:W-:-:S04]  /*2d80*/  FMNMX R3, R2, R14, !PT ;  /* 0x0000000e02037209 */ /* 0x000fc80007800000 */
[----:B------:R-:W-:-:S07]  /*2d90*/  MOV R13, R3 ;  /* 0x00000003000d7202 */ /* 0x000fce0000000f00 */
[----:B------:R-:W-:Y:S05]  /*2da0*/  WARPSYNC.COLLECTIVE R15, `(.L_x_2048) ;  /* 0x000000000f087348 */ /* 0x000fea0003c00000 */
[----:B------:R0:W1:Y:S02]  /*2db0*/  SHFL.BFLY P6, R14, R13, R12, R11 ;  /* 0x0c00000c0d0e7389 */ /* 0x00006400000c000b */
[----:B01----:R-:W-:Y:S05]  /*2dc0*/  ENDCOLLECTIVE ;  /* 0x000000000000791b */ /* 0x003fea0003800000 */
.L_x_2048:
        /* <DEDUP_REMOVED lines=208> */
.L_x_2049:
[----:B------:R-:W-:Y:S02]  /*3ad0*/  HFMA2 R12, -RZ, RZ, 0, 4.76837158203125e-07 ;  /* 0x00000008ff0c7431 */ /* 0x000fe400000001ff */
[----:B------:R-:W-:-:S05]  /*3ae0*/  FADD R28, R13, R14 ;  /* 0x0000000e0d1c7221 */ /* 0x000fca0000000000 */
[----:B------:R-:W-:-:S07]  /*3af0*/  MOV R13, R28 ;  /* 0x0000001c000d7202 */ /* 0x000fce0000000f00 */
[----:B------:R-:W-:Y:S05]  /*3b00*/  WARPSYNC.COLLECTIVE R15, `(.L_x_2050) ;  /* 0x000000000f087348 */ /* 0x000fea0003c00000 */
[----:B------:R0:W1:Y:S02]  /*3b10*/  SHFL.BFLY P6, R14, R13, R12, R11 ;  /* 0x0c00000c0d0e7389 */ /* 0x00006400000c000b */
[----:B01----:R-:W-:Y:S05]  /*3b20*/  ENDCOLLECTIVE ;  /* 0x000000000000791b */ /* 0x003fea0003800000 */
.L_x_2050:
[----:B------:R-:W-:Y:S02]  /*3b30*/  HFMA2 R12, -RZ, RZ, 0, 2.384185791015625e-07 ;  /* 0x00000004ff0c7431 */ /* 0x000fe400000001ff */
[----:B------:R-:W-:-:S05]  /*3b40*/  FADD R29, R28, R14 ;  /* 0x0000000e1c1d7221 */ /* 0x000fca0000000000 */
[----:B------:R-:W-:-:S07]  /*3b50*/  MOV R13, R29 ;  /* 0x0000001d000d7202 */ /* 0x000fce0000000f00 */
[----:B------:R-:W-:Y:S05]  /*3b60*/  WARPSYNC.COLLECTIVE R15, `(.L_x_2051) ;  /* 0x000000000f087348 */ /* 0x000fea0003c00000 */
[----:B------:R0:W1:Y:S02]  /*3b70*/  SHFL.BFLY P6, R14, R13, R12, R11 ;  /* 0x0c00000c0d0e7389 */ /* 0x00006400000c000b */
[----:B01----:R-:W-:Y:S05]  /*3b80*/  ENDCOLLECTIVE ;  /* 0x000000000000791b */ /* 0x003fea0003800000 */
.L_x_2051:
[----:B------:R-:W-:Y:S02]  /*3b90*/  HFMA2 R12, -RZ, RZ, 0, 1.1920928955078125e-07 ;  /* 0x00000002ff0c7431 */ /* 0x000fe400000001ff */
[----:B------:R-:W-:-:S05]  /*3ba0*/  FADD R30, R29, R14 ;  /* 0x0000000e1d1e7221 */ /* 0x000fca0000000000 */
[----:B------:R-:W-:-:S07]  /*3bb0*/  MOV R13, R30 ;  /* 0x0000001e000d7202 */ /* 0x000fce0000000f00 */
[----:B------:R-:W-:Y:S05]  /*3bc0*/  WARPSYNC.COLLECTIVE R15, `(.L_x_2052) ;  /* 0x000000000f087348 */ /* 0x000fea0003c00000 */
[----:B------:R0:W1:Y:S02]  /*3bd0*/  SHFL.BFLY P6, R14, R13, R12, R11 ;  /* 0x0c00000c0d0e7389 */ /* 0x00006400000c000b */
[----:B01----:R-:W-:Y:S05]  /*3be0*/  ENDCOLLECTIVE ;  /* 0x000000000000791b */ /* 0x003fea0003800000 */
.L_x_2052:
[----:B------:R-:W-:Y:S02]  /*3bf0*/  HFMA2 R12, -RZ, RZ, 0, 5.9604644775390625e-08 ;  /* 0x00000001ff0c7431 */ /* 0x000fe400000001ff */
[----:B------:R-:W-:-:S05]  /*3c00*/  FADD R31, R30, R14 ;  /* 0x0000000e1e1f7221 */ /* 0x000fca0000000000 */
[----:B------:R-:W-:-:S07]  /*3c10*/  MOV R13, R31 ;  /* 0x0000001f000d7202 */ /* 0x000fce0000000f00 */
[----:B------:R-:W-:Y:S05]  /*3c20*/  WARPSYNC.COLLECTIVE R15, `(.L_x_2053) ;  /* 0x000000000f087348 */ /* 0x000fea0003c00000 */
[----:B------:R0:W1:Y:S02]  /*3c30*/  SHFL.BFLY P6, R14, R13, R12, R11 ;  /* 0x0c00000c0d0e7389 */ /* 0x00006400000c000b */
[----:B01----:R-:W-:Y:S05]  /*3c40*/  ENDCOLLECTIVE ;  /* 0x000000000000791b */ /* 0x003fea0003800000 */
.L_x_2053:
[----:B------:R-:W-:Y:S05]  /*3c50*/  BRA `(.L_x_2054) ;  /* 0xffffffd800207947 */ /* 0x000fea000383ffff */
        .weak           $__internal_25_$__cuda_sm3x_div_rn_noftz_f32_slowpath
        .type           $__internal_25_$__cuda_sm3x_div_rn_noftz_f32_slowpath,@function
        .size           $__internal_25_$__cuda_sm3x_div_rn_noftz_f32_slowpath,(.L_x_15342 - $__internal_25_$__cuda_sm3x_div_rn_noftz_f32_slowpath)
$__internal_25_$__cuda_sm3x_div_rn_noftz_f32_slowpath:
        /* <DEDUP_REMOVED lines=34> */
.L_x_2056:
        /* <DEDUP_REMOVED lines=51> */
.L_x_2063:
[----:B------:R-:W-:-:S04]  /*41b0*/  LOP3.LUT R5, R5, 0x80000000, RZ, 0xc0, !PT ;  /* 0x8000000005057812 */ /* 0x000fc800078ec0ff */
[----:B------:R-:W-:Y:S01]  /*41c0*/  LOP3.LUT R5, R5, 0x7f800000, RZ, 0xfc, !PT ;  /* 0x7f80000005057812 */ /* 0x000fe200078efcff */
[----:B------:R-:W-:Y:S06]  /*41d0*/  BRA `(.L_x_2064) ;  /* 0x0000000000047947 */ /* 0x000fec0003800000 */
.L_x_2062:
[----:B------:R-:W-:-:S07]  /*41e0*/  LEA R5, R30, R5, 0x17 ;  /* 0x000000051e057211 */ /* 0x000fce00078eb8ff */
.L_x_2064:
[----:B------:R-:W-:Y:S05]  /*41f0*/  BSYNC.RECONVERGENT B1 ;  /* 0x0000000000017941 */ /* 0x000fea0003800200 */
.L_x_2061:
[----:B------:R-:W-:Y:S05]  /*4200*/  BRA `(.L_x_2065) ;  /* 0x0000000000207947 */ /* 0x000fea0003800000 */
.L_x_2060:
[----:B------:R-:W-:-:S04]  /*4210*/  LOP3.LUT R5, R12, 0x80000000, R5, 0x48, !PT ;  /* 0x800000000c057812 */ /* 0x000fc800078e4805 */
[----:B------:R-:W-:Y:S01]  /*4220*/  LOP3.LUT R5, R5, 0x7f800000, RZ, 0xfc, !PT ;  /* 0x7f80000005057812 */ /* 0x000fe200078efcff */
[----:B------:R-:W-:Y:S06]  /*4230*/  BRA `(.L_x_2065) ;  /* 0x0000000000147947 */ /* 0x000fec0003800000 */
.L_x_2059:
[----:B------:R-:W-:Y:S01]  /*4240*/  LOP3.LUT R5, R12, 0x80000000, R5, 0x48, !PT ;  /* 0x800000000c057812 */ /* 0x000fe200078e4805 */
[----:B------:R-:W-:Y:S06]  /*4250*/  BRA `(.L_x_2065) ;  /* 0x00000000000c7947 */ /* 0x000fec0003800000 */
.L_x_2058:
[----:B------:R-:W0:Y:S01]  /*4260*/  MUFU.RSQ R5, -QNAN ;  /* 0xffc0000000057908 */ /* 0x000e220000001400 */
[----:B------:R-:W-:Y:S05]  /*4270*/  BRA `(.L_x_2065) ;  /* 0x0000000000047947 */ /* 0x000fea0003800000 */
.L_x_2057:
[----:B------:R-:W-:-:S07]  /*4280*/  FADD.FTZ R5, R5, R12 ;  /* 0x0000000c05057221 */ /* 0x000fce0000010000 */
.L_x_2065:
[----:B------:R-:W-:Y:S05]  /*4290*/  BSYNC.RECONVERGENT B0 ;  /* 0x0000000000007941 */ /* 0x000fea0003800200 */
.L_x_2055:
[----:B------:R-:W-:Y:S01]  /*42a0*/  HFMA2 R13, -RZ, RZ, 0, 0 ;  /* 0x00000000ff0d7431 */ /* 0x000fe200000001ff */
[----:B------:R-:W-:-:S04]  /*42b0*/  MOV R12, R28 ;  /* 0x0000001c000c7202 */ /* 0x000fc80000000f00 */
[----:B0-----:R-:W-:Y:S05]  /*42c0*/  RET.REL.NODEC R12 `(_ZN7oneflow4cuda7softmax15SoftmaxWarpImplI10SimpleLoadI6__halffE11SimpleStoreIS4_fEfLi1ELi20ELi32ELi1ELb0ELNS1_9AlgorithmE0EEEvT_T0_ll) ;  /* 0xffffffbc0c4c7950 */ /* 0x001fea0003c3ffff */
.L_x_2066:
        /* <DEDUP_REMOVED lines=11> */
.L_x_15342:


//--------------------- .text._ZN7oneflow4cuda7softmax15SoftmaxWarpImplI10SimpleLoadI6__halffE11SimpleStoreIS4_fEfLi1ELi19ELi32ELi1ELb1ELNS1_9AlgorithmE0EEEvT_T0_ll --------------------------
	.section	.text._ZN7oneflow4cuda7softmax15SoftmaxWarpImplI10SimpleLoadI6__halffE11SimpleStoreIS4_fEfLi1ELi19ELi32ELi1ELb1ELNS1_9AlgorithmE0EEEvT_T0_ll,"ax",@progbits
	.align	128
        .global         _ZN7oneflow4cuda7softmax15SoftmaxWarpImplI10SimpleLoadI6__halffE11SimpleStoreIS4_fEfLi1ELi19ELi32ELi1ELb1ELNS1_9AlgorithmE0EEEvT_T0_ll
        .type           _ZN7oneflow4cuda7softmax15SoftmaxWarpImplI10SimpleLoadI6__halffE11SimpleStoreIS4_fEfLi1ELi19ELi32ELi1ELb1ELNS1_9AlgorithmE0EEEvT_T0_ll,@function
        .size           _ZN7oneflow4cuda7softmax15SoftmaxWarpImplI10SimpleLoadI6__halffE11SimpleStoreIS4_fEfLi1ELi19ELi32ELi1ELb1ELNS1_9AlgorithmE0EEEvT_T0_ll,(.L_x_15343 - _ZN7oneflow4cuda7softmax15SoftmaxWarpImplI10SimpleLoadI6__halffE11SimpleStoreIS4_fEfLi1ELi19ELi32ELi1ELb1ELNS1_9AlgorithmE0EEEvT_T0_ll)
        .other          _ZN7oneflow4cuda7softmax15SoftmaxWarpImplI10SimpleLoadI6__halffE11SimpleStoreIS4_fEfLi1ELi19ELi32ELi1ELb1ELNS1_9AlgorithmE0EEEvT_T0_ll,@"STO_CUDA_ENTRY STV_DEFAULT"
_ZN7oneflow4cuda7softmax15SoftmaxWarpImplI10SimpleLoadI6__halffE11SimpleStoreIS4_fEfLi1ELi19ELi32ELi1ELb1ELNS1_9AlgorithmE0EEEvT_T0_ll:
.text._ZN7oneflow4cuda7softmax15SoftmaxWarpImplI10SimpleLoadI6__halffE11SimpleStoreIS4_fEfLi1ELi19ELi32ELi1ELb1ELNS1_9AlgorithmE0EEEvT_T0_ll:
        /* <DEDUP_REMOVED lines=25> */
.L_x_2067:
        /* <DEDUP_REMOVED lines=32> */
.L_x_2108:
[----:B------:R-:W-:Y:S01]  /*0390*/  ISETP.GE.U32.AND P0, PT, R36, UR44, PT ;  /* 0x0000002c24007c0c */ /* 0x000fe2000bf06070 */
[----:B------:R-:W-:Y:S01]  /*03a0*/  HFMA2 R3, -RZ, RZ, 0, 0 ;  /* 0x00000000ff037431 */ /* 0x000fe200000001ff */
[----:B------:R-:W-:Y:S01]  /*03b0*/  ISETP.GE.U32.AND P2, PT, R52, UR44, PT ;  /* 0x0000002c34007c0c */ /* 0x000fe2000bf46070 */
[----:B0-----:R-:W-:Y:S01]  /*03c0*/  IMAD R7, R32, UR42, RZ ;  /* 0x0000002a20077c24 */ /* 0x001fe2000f8e02ff */
[----:B------:R-:W-:Y:S02]  /*03d0*/  ISETP.GE.AND.EX P0, PT, RZ, UR45, PT, P0 ;  /* 0x0000002dff007c0c */ /* 0x000fe4000bf06300 */
[----:B------:R-:W-:Y:S02]  /*03e0*/  ISETP.GE.U32.AND P3, PT, R51, UR44, PT ;  /* 0x0000002c33007c0c */ /* 0x000fe4000bf66070 */
[----:B------:R-:W-:Y:S02]  /*03f0*/  MOV R2, R36 ;  /* 0x0000002400027202 */ /* 0x000fe40000000f00 */
[----:B------:R-:W-:-:S02]  /*0400*/  ISETP.GE.AND.EX P2, PT, RZ, UR45, PT, P2 ;  /* 0x0000002dff007c0c */ /* 0x000fc4000bf46320 */
[----:B------:R-:W-:Y:S01]  /*0410*/  ISETP.GE.AND.EX P3, PT, RZ, UR45, PT, P3 ;  /* 0x0000002dff007c0c */ /* 0x000fe2000bf66330 */
[----:B------:R-:W-:Y:S01]  /*0420*/  IMAD.WIDE.U32 R4, R34, UR42, R2 ;  /* 0x0000002a22047c25 */ /* 0x000fe2000f8e0002 */
[----:B------:R-:W-:Y:S02]  /*0430*/  ISETP.GE.U32.AND P1, PT, R50, UR44, PT ;  /* 0x0000002c32007c0c */ /* 0x000fe4000bf26070 */
[----:B------:R-:W-:Y:S01]  /*0440*/  ISETP.GE.U32.AND P4, PT, R49, UR44, PT ;  /* 0x0000002c31007c0c */ /* 0x000fe2000bf86070 */
[----:B------:R-:W-:Y:S01]  /*0450*/  IMAD R3, R34, UR43, R7 ;  /* 0x0000002b22037c24 */ /* 0x000fe2000f8e0207 */
[----:B------:R-:W-:Y:S02]  /*0460*/  @!P0 R2UR UR4, R26 ;  /* 0x000000001a0482ca */ /* 0x000fe400000e0000 */
[----:B------:R-:W-:Y:S02]  /*0470*/  @!P0 R2UR UR5, R27 ;  /* 0x000000001b0582ca */ /* 0x000fe400000e0000 */
[----:B------:R-:W-:-:S02]  /*0480*/  ISETP.GE.AND.EX P1, PT, RZ, UR45, PT, P1 ;  /* 0x0000002dff007c0c */ /* 0x000fc4000bf26310 */
[----:B------:R-:W-:Y:S02]  /*0490*/  IADD3 R3, PT, PT, R5, R3, RZ ;  /* 0x0000000305037210 */ /* 0x000fe40007ffe0ff */
[----:B------:R-:W-:Y:S02]  /*04a0*/  LEA R2, P5, R4, UR40, 0x1 ;  /* 0x0000002804027c11 */ /* 0x000fe4000f8a08ff */
[----:B------:R-:W-:Y:S02]  /*04b0*/  @!P2 R2UR UR6, R26 ;  /* 0x000000001a06a2ca */ /* 0x000fe400000e0000 */
[----:B------:R-:W-:Y:S02]  /*04c0*/  @!P2 R2UR UR7, R27 ;  /* 0x000000001b07a2ca */ /* 0x000fe400000e0000 */
[----:B------:R-:W-:Y:S02]  /*04d0*/  LEA.HI.X R3, R4, UR41, R3, 0x1, P5 ;  /* 0x0000002904037c11 */ /* 0x000fe4000a8f0c03 */
[----:B------:R-:W-:-:S02]  /*04e0*/  ISETP.GE.AND.EX P4, PT, RZ, UR45, PT, P4 ;  /* 0x0000002dff007c0c */ /* 0x000fc4000bf86340 */
[----:B------:R-:W-:Y:S01]  /*04f0*/  ISETP.GE.U32.AND P5, PT, R48, UR44, PT ;  /* 0x0000002c30007c0c */ /* 0x000fe2000bfa6070 */
[----:B------:R-:W2:Y:S01]  /*0500*/  @!P0 LDG.E.U16 R7, desc[UR4][R2.64] ;  /* 0x0000000402078981 */ /* 0x000ea2000c1e1500 */
[C---:B------:R-:W-:Y:S02]  /*0510*/  @!P3 R2UR UR8, R26.reuse ;  /* 0x000000001a08b2ca */ /* 0x040fe400000e0000 */
[----:B------:R-:W-:Y:S02]  /*0520*/  @!P3 R2UR UR9, R27 ;  /* 0x000000001b09b2ca */ /* 0x000fe400000e0000 */
[----:B------:R-:W-:Y:S01]  /*0530*/  ISETP.GE.U32.AND P6, PT, R47, UR44, PT ;  /* 0x0000002c2f007c0c */ /* 0x000fe2000bfc6070 */
[----:B------:R-:W3:Y:S01]  /*0540*/  @!P2 LDG.E.U16 R0, desc[UR6][R2.64+0x40] ;  /* 0x000040060200a981 */ /* 0x000ee2000c1e1500 */
[----:B------:R-:W-:Y:S02]  /*0550*/  ISETP.GE.AND.EX P5, PT, RZ, UR45, PT, P5 ;  /* 0x0000002dff007c0c */ /* 0x000fe4000bfa6350 */
[----:B------:R-:W-:-:S02]  /*0560*/  @!P1 R2UR UR4, R26 ;  /* 0x000000001a0492ca */ /* 0x000fc400000e0000 */
[C---:B------:R-:W-:Y:S02]  /*0570*/  @!P1 R2UR UR5, R27.reuse ;  /* 0x000000001b0592ca */ /* 0x040fe400000e0000 */
[----:B------:R-:W-:Y:S02]  /*0580*/  ISETP.GE.AND.EX P6, PT, RZ, UR45, PT, P6 ;  /* 0x0000002dff007c0c */ /* 0x000fe4000bfc6360 */
[----:B------:R-:W-:Y:S01]  /*0590*/  @!P4 R2UR UR10, R26 ;  /* 0x000000001a0ac2ca */ /* 0x000fe200000e0000 */
[----:B------:R-:W4:Y:S01]  /*05a0*/  @!P3 LDG.E.U16 R4, desc[UR8][R2.64+0x80] ;  /* 0x000080080204b981 */ /* 0x000f22000c1e1500 */
[----:B------:R-:W-:-:S03]  /*05b0*/  @!P4 R2UR UR11, R27 ;  /* 0x000000001b0bc2ca */ /* 0x000fc600000e0000 */
[C---:B------:R-:W-:Y:S02]  /*05c0*/  @!P5 R2UR UR6, R26.reuse ;  /* 0x000000001a06d2ca */ /* 0x040fe400000e0000 */
[C---:B------:R-:W-:Y:S02]  /*05d0*/  @!P5 R2UR UR7, R27.reuse ;  /* 0x000000001b07d2ca */ /* 0x040fe400000e0000 */
[----:B------:R-:W5:Y:S02]  /*05e0*/  @!P1 LDG.E.U16 R5, desc[UR4][R2.64+0xc0] ;  /* 0x0000c00402059981 */ /* 0x000f64000c1e1500 */
        /* <DEDUP_REMOVED lines=13> */
[----:B------:R-:W-:Y:S01]  /*06c0*/  @!P2 FMNMX R13, R13, R9, !PT ;  /* 0x000000090d0da209 */ /* 0x000fe20007800000 */
[----:B----4-:R-:W-:-:S05]  /*06d0*/  @!P3 HADD2.F32 R25, -RZ, R4.H0_H0 ;  /* 0x20000004ff19b230 */ /* 0x010fca0000004100 */
[----:B------:R-:W-:Y:S02]  /*06e0*/  @!P3 FMNMX R13, R13, R25, !PT ;  /* 0x000000190d0db209 */ /* 0x000fe40007800000 */
[----:B------:R-:W-:Y:S01]  /*06f0*/  ISETP.GE.U32.AND P3, PT, R46, UR44, PT ;  /* 0x0000002c2e007c0c */ /* 0x000fe2000bf66070 */
[----:B-----5:R-:W-:Y:S01]  /*0700*/  @!P1 HADD2.F32 R28, -RZ, R5.H0_H0 ;  /* 0x20000005ff1c9230 */ /* 0x020fe20000004100 */
[----:B------:R-:W-:Y:S02]  /*0710*/  ISETP.GE.U32.AND P2, PT, R45, UR44, PT ;  /* 0x0000002c2d007c0c */ /* 0x000fe4000bf46070 */
[----:B------:R-:W-:Y:S02]  /*0720*/  ISETP.GE.AND.EX P3, PT, RZ, UR45, PT, P3 ;  /* 0x0000002dff007c0c */ /* 0x000fe4000bf66330 */
[----:B------:R-:W-:Y:S01]  /*0730*/  MOV R4, 0xff800000 ;  /* 0xff80000000047802 */ /* 0x000fe20000000f00 */
[----:B------:R-:W-:Y:S01]  /*0740*/  @!P4 HADD2.F32 R4, -RZ, R6.H0_H0 ;  /* 0x20000006ff04c230 */ /* 0x000fe20000004100 */
[----:B------:R-:W-:-:S02]  /*0750*/  @!P1 FMNMX R13, R13, R28, !PT ;  /* 0x0000001c0d0d9209 */ /* 0x000fc40007800000 */
[----:B------:R-:W-:Y:S02]  /*0760*/  ISETP.GE.U32.AND P1, PT, R44, UR44, PT ;  /* 0x0000002c2c007c0c */ /* 0x000fe4000bf26070 */
[----:B------:R-:W-:Y:S02]  /*0770*/  ISETP.GE.AND.EX P2, PT, RZ, UR45, PT, P2 ;  /* 0x0000002dff007c0c */ /* 0x000fe4000bf46320 */
[----:B------:R-:W-:Y:S01]  /*0780*/  MOV R5, 0xff800000 ;  /* 0xff80000000057802 */ /* 0x000fe20000000f00 */
[----:B------:R-:W-:Y:S01]  /*0790*/  @!P5 HADD2.F32 R5, -RZ, R8.H0_H0 ;  /* 0x20000008ff05d230 */ /* 0x000fe20000004100 */
[----:B------:R-:W-:Y:S02]  /*07a0*/  @!P4 FMNMX R13, R13, R4, !PT ;  /* 0x000000040d0dc209 */ /* 0x000fe40007800000 */
[----:B------:R-:W-:Y:S02]  /*07b0*/  ISETP.GE.U32.AND P4, PT, R43, UR44, PT ;  /* 0x0000002c2b007c0c */ /* 0x000fe4000bf86070 */
[----:B------:R-:W-:-:S02]  /*07c0*/  ISETP.GE.AND.EX P1, PT, RZ, UR45, PT, P1 ;  /* 0x0000002dff007c0c */ /* 0x000fc4000bf26310 */
[----:B------:R-:W-:Y:S01]  /*07d0*/  MOV R7, 0xff800000 ;  /* 0xff80000000077802 */ /* 0x000fe20000000f00 */
[----:B------:R-:W-:Y:S01]  /*07e0*/  @!P6 HADD2.F32 R7, -RZ, R10.H0_H0 ;  /* 0x2000000aff07e230 */ /* 0x000fe20000004100 */
[----:B------:R-:W-:Y:S02]  /*07f0*/  @!P5 FMNMX R13, R13, R5, !PT ;  /* 0x000000050d0dd209 */ /* 0x000fe40007800000 */
[----:B------:R-:W-:Y:S02]  /*0800*/  ISETP.GE.AND.EX P4, PT, RZ, UR45, PT, P4 ;  /* 0x0000002dff007c0c */ /* 0x000fe4000bf86340 */
[----:B------:R-:W-:Y:S02]  /*0810*/  ISETP.GE.U32.AND P5, PT, R42, UR44, PT ;  /* 0x0000002c2a007c0c */ /* 0x000fe4000bfa6070 */
[----:B------:R-:W-:Y:S02]  /*0820*/  @!P3 R2UR UR4, R26 ;  /* 0x000000001a04b2ca */ /* 0x000fe400000e0000 */
[----:B------:R-:W-:-:S02]  /*0830*/  @!P3 R2UR UR5, R27 ;  /* 0x000000001b05b2ca */ /* 0x000fc400000e0000 */
[----:B------:R-:W-:Y:S02]  /*0840*/  @!P6 FMNMX R13, R13, R7, !PT ;  /* 0x000000070d0de209 */ /* 0x000fe40007800000 */
[----:B------:R-:W-:Y:S02]  /*0850*/  ISETP.GE.U32.AND P6, PT, R41, UR44, PT ;  /* 0x0000002c29007c0c */ /* 0x000fe4000bfc6070 */
[----:B------:R-:W-:Y:S02]  /*0860*/  ISETP.GE.AND.EX P5, PT, RZ, UR45, PT, P5 ;  /* 0x0000002dff007c0c */ /* 0x000fe4000bfa6350 */
        /* <DEDUP_REMOVED lines=103> */
[----:B------:R-:W-:Y:S01]  /*0ee0*/  FADD R4, -R15, R7 ;  /* 0x000000070f047221 */ /* 0x000fe20000000100 */
[-C--:B------:R-:W-:Y:S01]  /*0ef0*/  FFMA.SAT R7, R68, R11.reuse, 0.5 ;  /* 0x3f00000044077423 */ /* 0x080fe2000000200b */
        /* <DEDUP_REMOVED lines=8> */
[----:B------:R-:W-:Y:S01]  /*0f80*/  FFMA R3, R64, 1.4426950216293334961, -R3 ;  /* 0x3fb8aa3b40037823 */ /* 0x000fe20000000803 */
[-C--:B------:R-:W-:Y:S01]  /*0f90*/  FFMA.SAT R17, R0, R11.reuse, 0.5 ;  /* 0x3f00000000117423 */ /* 0x080fe2000000200b */
[----:B------:R-:W-:Y:S01]  /*0fa0*/  FADD R22, -R15, R6 ;  /* 0x000000060f167221 */ /* 0x000fe20000000100 */
[----:B------:R-:W-:Y:S01]  /*0fb0*/  SHF.L.U32 R6, R5, 0x17, RZ ;  /* 0x0000001705067819 */ /* 0x000fe200000006ff */
[----:B------:R-:W-:Y:S01]  /*0fc0*/  FFMA R64, R64, 1.925963033500011079e-08, R3 ;  /* 0x32a5706040407823 */ /* 0x000fe20000000003 */
[CC--:B------:R-:W-:Y:S01]  /*0fd0*/  FFMA.SAT R3, R66.reuse, R11.reuse, 0.5 ;  /* 0x3f00000042037423 */ /* 0x0c0fe2000000200b */
[-C--:B------:R-:W-:Y:S01]  /*0fe0*/  FFMA.RM R5, R17, R12.reuse, 12582913 ;  /* 0x4b40000111057423 */ /* 0x080fe2000000400c */
[C---:B------:R-:W-:Y:S01]  /*0ff0*/  FADD R54, -R15.reuse, R24 ;  /* 0x000000180f367221 */ /* 0x040fe20000000100 */
[----:B------:R-:W-:Y:S01]  /*1000*/  FADD R24, -R15, R19 ;  /* 0x000000130f187221 */ /* 0x000fe20000000100 */
[-C--:B------:R-:W-:Y:S01]  /*1010*/  FFMA.RM R9, R3, R12.reuse, 12582913 ;  /* 0x4b40000103097423 */ /* 0x080fe2000000400c */
[----:B------:R-:W-:Y:S01]  /*1020*/  FFMA.RM R3, R7, R12, 12582913 ;  /* 0x4b40000107037423 */ /* 0x000fe2000000400c */
[C---:B------:R-:W-:Y:S01]  /*1030*/  FADD R28, -R15.reuse, R21 ;  /* 0x000000150f1c7221 */ /* 0x040fe20000000100 */
[----:B------:R-:W-:Y:S01]  /*1040*/  FADD R58, -R15, R20 ;  /* 0x000000140f3a7221 */ /* 0x000fe20000000100 */
[C---:B------:R-:W-:Y:S01]  /*1050*/  FADD R7, R9.reuse, -12583039 ;  /* 0xcb40007f09077421 */ /* 0x040fe20000000000 */
[----:B------:R-:W-:Y:S01]  /*1060*/  SHF.L.U32 R9, R9, 0x17, RZ ;  /* 0x0000001709097819 */ /* 0x000fe200000006ff */
[C---:B------:R-:W-:Y:S01]  /*1070*/  FADD R56, -R15.reuse, R23 ;  /* 0x000000170f387221 */ /* 0x040fe20000000100 */
[----:B------:R-:W-:Y:S01]  /*1080*/  FADD R20, -R15, R16 ;  /* 0x000000100f147221 */ /* 0x000fe20000000100 */
[----:B------:R-:W-:Y:S01]  /*1090*/  FFMA R7, R66, 1.4426950216293334961, -R7 ;  /* 0x3fb8aa3b42077823 */ /* 0x000fe20000000807 */
[----:B------:R-:W-:Y:S01]  /*10a0*/  FADD R13, R3, -12583039 ;  /* 0xcb40007f030d7421 */ /* 0x000fe20000000000 */
[----:B------:R-:W-:-:S02]  /*10b0*/  FFMA.SAT R53, R22, R11, 0.5 ;  /* 0x3f00000016357423 */ /* 0x000fc4000000200b */
[----:B------:R-:W-:Y:S01]  /*10c0*/  FFMA R66, R66, 1.925963033500011079e-08, R7 ;  /* 0x32a5706042427823 */ /* 0x000fe20000000007 */
[----:B------:R-:W-:Y:S01]  /*10d0*/  FFMA.SAT R7, R62, R11, 0.5 ;  /* 0x3f0000003e077423 */ /* 0x000fe2000000200b */
[----:B------:R-:W-:-:S03]  /*10e0*/  FFMA R13, R68, 1.4426950216293334961, -R13 ;  /* 0x3fb8aa3b440d7823 */ /* 0x000fc6000000080d */
[----:B------:R-:W-:Y:S01]  /*10f0*/  FFMA.RM R10, R7, R12, 12582913 ;  /* 0x4b400001070a7423 */ /* 0x000fe2000000400c */
[----:B------:R-:W-:Y:S01]  /*1100*/  MUFU.EX2 R66, R66 ;  /* 0x0000004200427308 */ /* 0x000fe20000000800 */
[----:B------:R-:W-:Y:S02]  /*1110*/  FFMA R13, R68, 1.925963033500011079e-08, R13 ;  /* 0x32a57060440d7823 */ /* 0x000fe4000000000d */
[----:B------:R-:W-:-:S04]  /*1120*/  FADD R15, R10, -12583039 ;  /* 0xcb40007f0a0f7421 */ /* 0x000fc80000000000 */
[C---:B------:R-:W-:Y:S01]  /*1130*/  FFMA R15, R62.reuse, 1.4426950216293334961, -R15 ;  /* 0x3fb8aa3b3e0f7823 */ /* 0x040fe2000000080f */
[----:B------:R-:W0:Y:S03]  /*1140*/  MUFU.EX2 R7, R64 ;  /* 0x0000004000077308 */ /* 0x000e260000000800 */
[----:B------:R-:W-:-:S05]  /*1150*/  FFMA R15, R62, 1.925963033500011079e-08, R15 ;  /* 0x32a570603e0f7823 */ /* 0x000fca000000000f */
[----:B------:R-:W-:Y:S08]  /*1160*/  MUFU.EX2 R16, R15 ;  /* 0x0000000f00107308 */ /* 0x000ff00000000800 */
[----:B------:R-:W1:Y:S01]  /*1170*/  MUFU.EX2 R13, R13 ;  /* 0x0000000d000d7308 */ /* 0x000e620000000800 */
[----:B0-----:R-:W-:Y:S01]  /*1180*/  FMUL R6, R6, R7 ;  /* 0x0000000706067220 */ /* 0x001fe20000400000 */
[----:B------:R-:W-:-:S04]  /*1190*/  FADD R7, R5, -12583039 ;  /* 0xcb40007f05077421 */ /* 0x000fc80000000000 */
[----:B------:R-:W-:-:S04]  /*11a0*/  FFMA R7, R0, 1.4426950216293334961, -R7 ;  /* 0x3fb8aa3b00077823 */ /* 0x000fc80000000807 */
[----:B------:R-:W-:Y:S01]  /*11b0*/  FFMA R17, R0, 1.925963033500011079e-08, R7 ;  /* 0x32a5706000117823 */ /* 0x000fe20000000007 */
[----:B------:R-:W-:Y:S01]  /*11c0*/  FFMA.SAT R7, R2, R11, 0.5 ;  /* 0x3f00000002077423 */ /* 0x000fe2000000200b */
[----:B------:R-:W-:-:S03]  /*11d0*/  FMUL R0, R9, R66 ;  /* 0x0000004209007220 */ /* 0x000fc60000400000 */
[----:B------:R-:W-:Y:S01]  /*11e0*/  FFMA.RM R19, R7, R12, 12582913 ;  /* 0x4b40000107137423 */ /* 0x000fe2000000400c */
[----:B------:R-:W0:Y:S03]  /*11f0*/  MUFU.EX2 R17, R17 ;  /* 0x0000001100117308 */ /* 0x000e260000000800 */
        /* <DEDUP_REMOVED lines=9> */
[----:B------:R-:W-:Y:S01]  /*1290*/  FADD R9, R7, -12583039 ;  /* 0xcb40007f07097421 */ /* 0x000fe20000000000 */
[----:B------:R-:W-:Y:S01]  /*12a0*/  FMUL R3, R3, R16 ;  /* 0x0000001003037220 */ /* 0x000fe20000400000 */
[----:B------:R-:W-:-:S02]  /*12b0*/  SHF.L.U32 R7, R7, 0x17, RZ ;  /* 0x0000001707077819 */ /* 0x000fc400000006ff */
[----:B------:R-:W-:-:S04]  /*12c0*/  FFMA R9, R4, 1.4426950216293334961, -R9 ;  /* 0x3fb8aa3b04097823 */ /* 0x000fc80000000809 */
[----:B------:R-:W-:Y:S01]  /*12d0*/  FFMA R23, R4, 1.925963033500011079e-08, R9 ;  /* 0x32a5706004177823 */ /* 0x000fe20000000009 */
[-C--:B------:R-:W-:Y:S01]  /*12e0*/  FFMA.SAT R9, R60, R11.reuse, 0.5 ;  /* 0x3f0000003c097423 */ /* 0x080fe2000000200b */
[----:B------:R-:W-:Y:S02]  /*12f0*/  SHF.L.U32 R4, R5, 0x17, RZ ;  /* 0x0000001705047819 */ /* 0x000fe400000006ff */
[----:B------:R-:W-:Y:S01]  /*1300*/  SHF.L.U32 R5, R19, 0x17, RZ ;  /* 0x0000001713057819 */ /* 0x000fe200000006ff */
[----:B------:R-:W-:Y:S01]  /*1310*/  FFMA.RM R15, R9, R12, 12582913 ;  /* 0x4b400001090f7423 */ /* 0x000fe2000000400c */
[----:B------:R-:W-:Y:S01]  /*1320*/  FFMA.SAT R19, R30, R11, 0.5 ;  /* 0x3f0000001e137423 */ /* 0x000fe2000000200b */
[----:B0-----:R-:W-:Y:S02]  /*1330*/  FMUL R4, R4, R17 ;  /* 0x0000001104047220 */ /* 0x001fe40000400000 */
[C---:B------:R-:W-:Y:S01]  /*1340*/  FADD R9, R15.reuse, -12583039 ;  /* 0xcb40007f0f097421 */ /* 0x040fe20000000000 */
[----:B------:R-:W-:Y:S01]  /*1350*/  SHF.L.U32 R15, R15, 0x17, RZ ;  /* 0x000000170f0f7819 */ /* 0x000fe200000006ff */
[----:B--2---:R-:W-:Y:S01]  /*1360*/  FMUL R5, R5, R10 ;  /* 0x0000000a05057220 */ /* 0x004fe20000400000 */
[----:B------:R-:W-:Y:S01]  /*1370*/  FFMA.RM R19, R19, R12, 12582913 ;  /* 0x4b40000113137423 */ /* 0x000fe2000000400c */
[C---:B------:R-:W-:Y:S01]  /*1380*/  FFMA R9, R60.reuse, 1.4426950216293334961, -R9 ;  /* 0x3fb8aa3b3c097823 */ /* 0x040fe20000000809 */
[----:B------:R0:W1:Y:S03]  /*1390*/  MUFU.EX2 R10, R23 ;  /* 0x00000017000a7308 */ /* 0x0000660000000800 */
[----:B------:R-:W-:Y:S01]  /*13a0*/  FFMA R60, R60, 1.925963033500011079e-08, R9 ;  /* 0x32a570603c3c7823 */ /* 0x000fe20000000009 */
[----:B------:R-:W-:-:S04]  /*13b0*/  FFMA.SAT R9, R54, R11, 0.5 ;  /* 0x3f00000036097423 */ /* 0x000fc8000000200b */
[----:B------:R-:W-:Y:S01]  /*13c0*/  FFMA.RM R9, R9, R12, 12582913 ;  /* 0x4b40000109097423 */ /* 0x000fe2000000400c */
[----:B------:R-:W-:Y:S01]  /*13d0*/  MUFU.EX2 R60, R60 ;  /* 0x0000003c003c7308 */ /* 0x000fe20000000800 */
[----:B0-----:R-:W-:Y:S02]  /*13e0*/  FADD R23, R19, -12583039 ;  /* 0xcb40007f13177421 */ /* 0x001fe40000000000 */
[C---:B------:R-:W-:Y:S01]  /*13f0*/  FADD R13, R9.reuse, -12583039 ;  /* 0xcb40007f090d7421 */ /* 0x040fe20000000000 */
[----:B------:R-:W-:Y:S01]  /*1400*/  SHF.L.U32 R9, R9, 0x17, RZ ;  /* 0x0000001709097819 */ /* 0x000fe200000006ff */
[----:B------:R-:W-:Y:S02]  /*1410*/  FFMA R23, R30, 1.4426950216293334961, -R23 ;  /* 0x3fb8aa3b1e177823 */ /* 0x000fe40000000817 */
[----:B------:R-:W-:Y:S01]  /*1420*/  FFMA R13, R54, 1.4426950216293334961, -R13 ;  /* 0x3fb8aa3b360d7823 */ /* 0x000fe2000000080d */
[----:B-1----:R-:W-:Y:S01]  /*1430*/  FMUL R7, R7, R10 ;  /* 0x0000000a07077220 */ /* 0x002fe20000400000 */
[----:B------:R-:W-:-:S02]  /*1440*/  FFMA R30, R30, 1.925963033500011079e-08, R23 ;  /* 0x32a570601e1e7823 */ /* 0x000fc40000000017 */
[----:B------:R-:W-:Y:S01]  /*1450*/  FFMA R54, R54, 1.925963033500011079e-08, R13 ;  /* 0x32a5706036367823 */ /* 0x000fe2000000000d */
[----:B------:R-:W-:Y:S01]  /*1460*/  FFMA.SAT R13, R56, R11, 0.5 ;  /* 0x3f000000380d7423 */ /* 0x000fe2000000200b */
[----:B------:R-:W-:Y:S03]  /*1470*/  MUFU.EX2 R25, R30 ;  /* 0x0000001e00197308 */ /* 0x000fe60000000800 */
[----:B------:R-:W-:-:S04]  /*1480*/  FFMA.RM R16, R13, R12, 12582913 ;  /* 0x4b4000010d107423 */ /* 0x000fc8000000400c */
[C---:B------:R-:W-:Y:S01]  /*1490*/  FADD R13, R16.reuse, -12583039 ;  /* 0xcb40007f100d7421 */ /* 0x040fe20000000000 */
[----:B------:R-:W-:Y:S01]  /*14a0*/  SHF.L.U32 R10, R16, 0x17, RZ ;  /* 0x00000017100a7819 */ /* 0x000fe200000006ff */
[----:B------:R-:W0:Y:S02]  /*14b0*/  MUFU.EX2 R54, R54 ;  /* 0x0000003600367308 */ /* 0x000e240000000800 */
[----:B------:R-:W-:-:S04]  /*14c0*/  FFMA R13, R56, 1.4426950216293334961, -R13 ;  /* 0x3fb8aa3b380d7823 */ /* 0x000fc8000000080d */
[----:B------:R-:W-:Y:S01]  /*14d0*/  FFMA R56, R56, 1.925963033500011079e-08, R13 ;  /* 0x32a5706038387823 */ /* 0x000fe2000000000d */
[----:B------:R-:W-:-:S04]  /*14e0*/  FFMA.SAT R13, R8, R11, 0.5 ;  /* 0x3f000000080d7423 */ /* 0x000fc8000000200b */
[----:B------:R-:W-:-:S04]  /*14f0*/  FFMA.RM R13, R13, R12, 12582913 ;  /* 0x4b4000010d0d7423 */ /* 0x000fc8000000400c */
[C---:B------:R-:W-:Y:S01]  /*1500*/  FADD R17, R13.reuse, -12583039 ;  /* 0xcb40007f0d117421 */ /* 0x040fe20000000000 */
[----:B------:R-:W-:Y:S01]  /*1510*/  SHF.L.U32 R16, R13, 0x17, RZ ;  /* 0x000000170d107819 */ /* 0x000fe200000006ff */
[----:B0-----:R-:W-:Y:S02]  /*1520*/  FMUL R9, R9, R54 ;  /* 0x0000003609097220 */ /* 0x001fe40000400000 */
[----:B------:R-:W-:-:S04]  /*1530*/  FFMA R17, R8, 1.4426950216293334961, -R17 ;  /* 0x3fb8aa3b08117823 */ /* 0x000fc80000000811 */
[----:B------:R-:W-:Y:S01]  /*1540*/  FFMA R17, R8, 1.925963033500011079e-08, R17 ;  /* 0x32a5706008117823 */ /* 0x000fe20000000011 */
[----:B------:R-:W-:Y:S01]  /*1550*/  FMUL R8, R15, R60 ;  /* 0x0000003c0f087220 */ /* 0x000fe20000400000 */
[----:B------:R-:W-:-:S04]  /*1560*/  FFMA.SAT R15, R58, R11, 0.5 ;  /* 0x3f0000003a0f7423 */ /* 0x000fc8000000200b */
[----:B------:R-:W-:Y:S01]  /*1570*/  FFMA.RM R21, R15, R12, 12582913 ;  /* 0x4b4000010f157423 */ /* 0x000fe2000000400c */
[----:B------:R-:W0:Y:S03]  /*1580*/  MUFU.EX2 R17, R17 ;  /* 0x0000001100117308 */ /* 0x000e260000000800 */
[C---:B------:R-:W-:Y:S01]  /*1590*/  FADD R15, R21.reuse, -12583039 ;  /* 0xcb40007f150f7421 */ /* 0x040fe20000000000 */
[----:B------:R-:W-:-:S03]  /*15a0*/  SHF.L.U32 R21, R21, 0x17, RZ ;  /* 0x0000001715157819 */ /* 0x000fc600000006ff */
[----:B------:R-:W-:-:S04]  /*15b0*/  FFMA R15, R58, 1.4426950216293334961, -R15 ;  /* 0x3fb8aa3b3a0f7823 */ /* 0x000fc8000000080f */
[----:B------:R-:W-:Y:S02]  /*15c0*/  FFMA R58, R58, 1.925963033500011079e-08, R15 ;  /* 0x32a570603a3a7823 */ /* 0x000fe4000000000f */
[----:B------:R-:W1:Y:S01]  /*15d0*/  MUFU.EX2 R15, R56 ;  /* 0x00000038000f7308 */ /* 0x000e620000000800 */
[----:B0-----:R-:W-:-:S07]  /*15e0*/  FMUL R16, R16, R17 ;  /* 0x0000001110107220 */ /* 0x001fce0000400000 */
[----:B------:R-:W0:Y:S01]  /*15f0*/  MUFU.EX2 R58, R58 ;  /* 0x0000003a003a7308 */ /* 0x000e220000000800 */
[----:B-1----:R-:W-:Y:S01]  /*1600*/  FMUL R10, R10, R15 ;  /* 0x0000000f0a0a7220 */ /* 0x002fe20000400000 */
[----:B------:R-:W-:-:S04]  /*1610*/  FFMA.SAT R15, R28, R11, 0.5 ;  /* 0x3f0000001c0f7423 */ /* 0x000fc8000000200b */
[----:B------:R-:W-:Y:S01]  /*1620*/  FFMA.RM R15, R15, R12, 12582913 ;  /* 0x4b4000010f0f7423 */ /* 0x000fe2000000400c */
[----:B0-----:R-:W-:-:S03]  /*1630*/  FMUL R17, R21, R58 ;  /* 0x0000003a15117220 */ /* 0x001fc60000400000 */
[C---:B------:R-:W-:Y:S01]  /*1640*/  FADD R23, R15.reuse, -12583039 ;  /* 0xcb40007f0f177421 */ /* 0x040fe20000000000 */
[----:B------:R-:W-:Y:S01]  /*1650*/  FFMA.SAT R21, R18, R11, 0.5 ;  /* 0x3f00000012157423 */ /* 0x000fe2000000200b */
[----:B------:R-:W-:Y:S02]  /*1660*/  SHF.L.U32 R15, R15, 0x17, RZ ;  /* 0x000000170f0f7819 */ /* 0x000fe400000006ff */
[----:B------:R-:W-:Y:S01]  /*1670*/  FFMA R23, R28, 1.4426950216293334961, -R23 ;  /* 0x3fb8aa3b1c177823 */ /* 0x000fe20000000817 */
[----:B------:R-:W-:-:S03]  /*1680*/  FFMA.RM R21, R21, R12, 12582913 ;  /* 0x4b40000115157423 */ /* 0x000fc6000000400c */
        /* <DEDUP_REMOVED lines=11> */
[----:B------:R-:W0:Y:S03]  /*1740*/  MUFU.EX2 R24, R24 ;  /* 0x0000001800187308 */ /* 0x000e260000000800 */
[----:B------:R-:W-:Y:S01]  /*1750*/  FFMA R29, R18, 1.925963033500011079e-08, R23 ;  /* 0x32a57060121d7823 */ /* 0x000fe20000000017 */
[----:B------:R-:W-:Y:S01]  /*1760*/  FFMA.SAT R23, R20, R11, 0.5 ;  /* 0x3f00000014177423 */ /* 0x000fe2000000200b */
[----:B------:R-:W-:-:S03]  /*1770*/  SHF.L.U32 R18, R19, 0x17, RZ ;  /* 0x0000001713127819 */ /* 0x000fc600000006ff */
[----:B------:R-:W-:Y:S02]  /*1780*/  FFMA.RM R23, R23, R12, 12582913 ;  /* 0x4b40000117177423 */ /* 0x000fe4000000400c */
[----:B------:R-:W-:Y:S02]  /*1790*/  FMUL R18, R18, R25 ;  /* 0x0000001912127220 */ /* 0x000fe40000400000 */
[----:B------:R-:W-:-:S04]  /*17a0*/  FADD R19, R23, -12583039 ;  /* 0xcb40007f17137421 */ /* 0x000fc80000000000 */
[----:B------:R-:W-:-:S04]  /*17b0*/  FFMA R19, R20, 1.4426950216293334961, -R19 ;  /* 0x3fb8aa3b14137823 */ /* 0x000fc80000000813 */
[----:B------:R-:W-:Y:S01]  /*17c0*/  FFMA R25, R20, 1.925963033500011079e-08, R19 ;  /* 0x32a5706014197823 */ /* 0x000fe20000000013 */
[----:B------:R-:W-:Y:S01]  /*17d0*/  FFMA.SAT R19, R14, R11, 0.5 ;  /* 0x3f0000000e137423 */ /* 0x000fe2000000200b */
[----:B0-----:R-:W-:-:S03]  /*17e0*/  FMUL R20, R13, R24 ;  /* 0x000000180d147220 */ /* 0x001fc60000400000 */
[-C--:B------:R-:W-:Y:S01]  /*17f0*/  FFMA.RM R11, R19, R12.reuse, 12582913 ;  /* 0x4b400001130b7423 */ /* 0x080fe2000000400c */
[----:B------:R-:W-:Y:S01]  /*1800*/  FFMA.RM R12, R53, R12, 12582913 ;  /* 0x4b400001350c7423 */ /* 0x000fe2000000400c */
[----:B------:R-:W-:Y:S02]  /*1810*/  MUFU.EX2 R25, R25 ;  /* 0x0000001900197308 */ /* 0x000fe40000000800 */
        /* <DEDUP_REMOVED lines=8> */
[----:B------:R-:W-:Y:S01]  /*18a0*/  FADD R19, RZ, R6 ;  /* 0x00000006ff137221 */ /* 0x000fe20000000000 */
        /* <DEDUP_REMOVED lines=10> */
[----:B------:R-:W-:Y:S01]  /*1950*/  FMUL R22, R22, R25 ;  /* 0x0000001916167220 */ /* 0x000fe20000400000 */
[----:B-1----:R-:W-:Y:S02]  /*1960*/  FMUL R23, R12, R53 ;  /* 0x000000350c177220 */ /* 0x002fe40000400000 */
[----:B------:R-:W-:Y:S01]  /*1970*/  FADD R14, R19, R8 ;  /* 0x00000008130e7221 */ /* 0x000fe20000000000 */
[----:B------:R-:W-:-:S03]  /*1980*/  FMUL R19, R15, R28 ;  /* 0x0000001c0f137220 */ /* 0x000fc60000400000 */
[----:B------:R-:W-:-:S04]  /*1990*/  FADD R15, R14, R9 ;  /* 0x000000090e0f7221 */ /* 0x000fc80000000000 */
[----:B------:R-:W-:-:S04]  /*19a0*/  FADD R15, R15, R10 ;  /* 0x0000000a0f0f7221 */ /* 0x000fc80000000000 */
[----:B------:R-:W-:Y:S02]  /*19b0*/  FADD R14, R15, R16 ;  /* 0x000000100f0e7221 */ /* 0x000fe40000000000 */
[----:B------:R-:W0:Y:S02]  /*19c0*/  MUFU.EX2 R15, R30 ;  /* 0x0000001e000f7308 */ /* 0x000e240000000800 */
        /* <DEDUP_REMOVED lines=18> */
.L_x_2120:
        /* <DEDUP_REMOVED lines=11> */
[----:B0-----:R-:W-:Y:S05]  /*1ba0*/  CALL.REL.NOINC `($__internal_26_$__cuda_sm3x_div_rn_noftz_f32_slowpath) ;  /* 0x0000002400f47944 */ /* 0x001fea0003c00000 */
[----:B------:R-:W-:-:S07]  /*1bb0*/  MOV R14, R6 ;  /* 0x00000006000e7202 */ /* 0x000fce0000000f00 */
.L_x_2071:
[----:B------:R-:W-:Y:S05]  /*1bc0*/  BSYNC.RECONVERGENT B3 ;  /* 0x0000000000037941 */ /* 0x000fea0003800200 */
.L_x_2070:
        /* <DEDUP_REMOVED lines=11> */
[----:B0-----:R-:W-:Y:S05]  /*1c80*/  CALL.REL.NOINC `($__internal_26_$__cuda_sm3x_div_rn_noftz_f32_slowpath) ;  /* 0x0000002400bc7944 */ /* 0x001fea0003c00000 */
[----:B------:R-:W-:-:S07]  /*1c90*/  MOV R15, R6 ;  /* 0x00000006000f7202 */ /* 0x000fce0000000f00 */
.L_x_2073:
[----:B------:R-:W-:Y:S05]  /*1ca0*/  BSYNC.RECONVERGENT B3 ;  /* 0x0000000000037941 */ /* 0x000fea0003800200 */
.L_x_2072:
        /* <DEDUP_REMOVED lines=13> */
.L_x_2075:
[----:B------:R-:W-:Y:S05]  /*1d80*/  BSYNC.RECONVERGENT B3 ;  /* 0x0000000000037941 */ /* 0x000fea0003800200 */
.L_x_2074:
        /* <DEDUP_REMOVED lines=13> */
.L_x_2077:
[----:B------:R-:W-:Y:S05]  /*1e60*/  BSYNC.RECONVERGENT B3 ;  /* 0x0000000000037941 */ /* 0x000fea0003800200 */
.L_x_2076:
        /* <DEDUP_REMOVED lines=13> */
.L_x_2079:
[----:B------:R-:W-:Y:S05]  /*1f40*/  BSYNC.RECONVERGENT B3 ;  /* 0x0000000000037941 */ /* 0x000fea0003800200 */
.L_x_2078:
        /* <DEDUP_REMOVED lines=13> */
.L_x_2081:
[----:B------:R-:W-:Y:S05]  /*2020*/  BSYNC.RECONVERGENT B3 ;  /* 0x0000000000037941 */ /* 0x000fea0003800200 */
.L_x_2080:
        /* <DEDUP_REMOVED lines=10> */
[----:B------:R-:W-:-:S07]  /*20d0*/  MOV R12, 0x20f0 ;  /* 0x000020f0000c7802 */ /* 0x000fce0000000f00 */
[----:B------:R-:W-:Y:S05]  /*20e0*/  CALL.REL.NOINC `($__internal_26_$__cuda_sm3x_div_rn_noftz_f32_slowpath) ;  /* 0x0000002000a47944 */ /* 0x000fea0003c00000 */
[----:B------:R-:W-:-:S07]  /*20f0*/  MOV R30, R6 ;  /* 0x00000006001e7202 */ /* 0x000fce0000000f00 */
.L_x_2083:
[----:B------:R-:W-:Y:S05]  /*2100*/  BSYNC.RECONVERGENT B3 ;  /* 0x0000000000037941 */ /* 0x000fea0003800200 */
.L_x_2082:
        /* <DEDUP_REMOVED lines=11> */
[----:B------:R-:W-:Y:S05]  /*21c0*/  CALL.REL.NOINC `($__internal_26_$__cuda_sm3x_div_rn_noftz_f32_slowpath) ;  /* 0x00000020006c7944 */ /* 0x000fea0003c00000 */
[----:B------:R-:W-:-:S07]  /*21d0*/  MOV R7, R6 ;  /* 0x0000000600077202 */ /* 0x000fce0000000f00 */
.L_x_2085:
[----:B------:R-:W-:Y:S05]  /*21e0*/  BSYNC.RECONVERGENT B3 ;  /* 0x0000000000037941 */ /* 0x000fea0003800200 */
.L_x_2084:
        /* <DEDUP_REMOVED lines=13> */
.L_x_2087:
[----:B------:R-:W-:Y:S05]  /*22c0*/  BSYNC.RECONVERGENT B3 ;  /* 0x0000000000037941 */ /* 0x000fea0003800200 */
.L_x_2086:
        /* <DEDUP_REMOVED lines=13> */
.L_x_2089:
[----:B------:R-:W-:Y:S05]  /*23a0*/  BSYNC.RECONVERGENT B3 ;  /* 0x0000000000037941 */ /* 0x000fea0003800200 */
.L_x_2088:
        /* <DEDUP_REMOVED lines=13> */
.L_x_2091:
[----:B------:R-:W-:Y:S05]  /*2480*/  BSYNC.RECONVERGENT B3 ;  /* 0x0000000000037941 */ /* 0x000fea0003800200 */
.L_x_2090:
        /* <DEDUP_REMOVED lines=13> */
.L_x_2093:
[----:B------:R-:W-:Y:S05]  /*2560*/  BSYNC.RECONVERGENT B3 ;  /* 0x0000000000037941 */ /* 0x000fea0003800200 */
.L_x_2092:
        /* <DEDUP_REMOVED lines=13> */
.L_x_2095:
[----:B------:R-:W-:Y:S05]  /*2640*/  BSYNC.RECONVERGENT B3 ;  /* 0x0000000000037941 */ /* 0x000fea0003800200 */
.L_x_2094:
        /* <DEDUP_REMOVED lines=13> */
.L_x_2097:
[----:B------:R-:W-:Y:S05]  /*2720*/  BSYNC.RECONVERGENT B3 ;  /* 0x0000000000037941 */ /* 0x000fea0003800200 */
.L_x_2096:
        /* <DEDUP_REMOVED lines=13> */
.L_x_2099:
[----:B------:R-:W-:Y:S05]  /*2800*/  BSYNC.RECONVERGENT B3 ;  /* 0x0000000000037941 */ /* 0x000fea0003800200 */
.L_x_2098:
        /* <DEDUP_REMOVED lines=13> */
.L_x_2101:
[----:B------:R-:W-:Y:S05]  /*28e0*/  BSYNC.RECONVERGENT B3 ;  /* 0x0000000000037941 */ /* 0x000fea0003800200 */
.L_x_2100:
        /* <DEDUP_REMOVED lines=13> */
.L_x_2103:
[----:B------:R-:W-:Y:S05]  /*29c0*/  BSYNC.RECONVERGENT B3 ;  /* 0x0000000000037941 */ /* 0x000fea0003800200 */
.L_x_2102:
        /* <DEDUP_REMOVED lines=13> */
.L_x_2105:
[----:B------:R-:W-:Y:S05]  /*2aa0*/  BSYNC.RECONVERGENT B3 ;  /* 0x0000000000037941 */ /* 0x000fea0003800200 */
.L_x_2104:
        /* <DEDUP_REMOVED lines=12> */
.L_x_2107:
[----:B------:R-:W-:Y:S05]  /*2b70*/  BSYNC.RECONVERGENT B3 ;  /* 0x0000000000037941 */ /* 0x000fea0003800200 */
.L_x_2106:
[----:B------:R-:W-:Y:S01]  /*2b80*/  HFMA2 R3, -RZ, RZ, 0, 0 ;  /* 0x00000000ff037431 */ /* 0x000fe200000001ff */
[----:B------:R-:W-:Y:S01]  /*2b90*/  MOV R2, R36 ;  /* 0x0000002400027202 */ /* 0x000fe20000000f00 */
[----:B------:R-:W-:Y:S01]  /*2ba0*/  IMAD R5, R32, UR38, RZ ;  /* 0x0000002620057c24 */ /* 0x000fe2000f8e02ff */
[----:B------:R-:W-:Y:S02]  /*2bb0*/  ISETP.GE.U32.AND P6, PT, R52, UR44, PT ;  /* 0x0000002c34007c0c */ /* 0x000fe4000bfc6070 */
[----:B------:R-:W-:Y:S01]  /*2bc0*/  @!P0 R2UR UR4, R26 ;  /* 0x000000001a0482ca */ /* 0x000fe200000e0000 */
[C---:B------:R-:W-:Y:S01]  /*2bd0*/  IMAD R5, R34.reuse, UR39, R5 ;  /* 0x0000002722057c24 */ /* 0x040fe2000f8e0205 */
        /* <DEDUP_REMOVED lines=20> */
[C---:B------:R-:W-:Y:S01]  /*2d20*/  @!P2 R2UR UR4, R26.reuse ;  /* 0x000000001a04a2ca */ /* 0x040fe200000e0000 */
[----:B------:R0:W-:Y:S01]  /*2d30*/  @!P6 STG.E.U16 desc[UR6][R4.64+0x40], R15 ;  /* 0x0000400f0400e986 */ /* 0x0001e2000c101506 */
[----:B------:R-:W-:Y:S02]  /*2d40*/  @!P2 R2UR UR5, R27 ;  /* 0x000000001b05a2ca */ /* 0x000fe400000e0000 */
[----:B------:R-:W-:-:S02]  /*2d50*/  @!P1 R2UR UR6, R26 ;  /* 0x000000001a0692ca */ /* 0x000fc400000e0000 */
[----:B------:R-:W-:Y:S02]  /*2d60*/  @!P1 R2UR UR7, R27 ;  /* 0x000000001b0792ca */ /* 0x000fe400000e0000 */
        /* <DEDUP_REMOVED lines=95> */
.L_x_2068:
[----:B------:R-:W-:Y:S05]  /*3360*/  EXIT ;  /* 0x000000000000794d */ /* 0x000fea0003800000 */
.L_x_2069:
[----:B------:R-:W-:Y:S01]  /*3370*/  BSSY B1, `(.L_x_2109) ;  /* 0x0000007000017945 */ /* 0x000fe20003800000 */
[----:B------:R-:W-:Y:S02]  /*3380*/  MOV R12, 0x10 ;  /* 0x00000010000c7802 */ /* 0x000fe40000000f00 */
[----:B------:R-:W-:Y:S02]  /*3390*/  MOV R11, 0x1f ;  /* 0x0000001f000b7802 */ /* 0x000fe40000000f00 */
[----:B------:R-:W-:-:S07]  /*33a0*/  MOV R15, 0xffffffff ;  /* 0xffffffff000f7802 */ /* 0x000fce0000000f00 */
[----:B------:R-:W-:Y:S05]  /*33b0*/  WARPSYNC.COLLECTIVE R15, `(.L_x_2110) ;  /* 0x000000000f087348 */ /* 0x000fea0003c00000 */
[----:B------:R0:W1:Y:S02]  /*33c0*/  SHFL.BFLY P6, R14, R13, R12, R11 ;  /* 0x0c00000c0d0e7389 */ /* 0x00006400000c000b */
[----:B01----:R-:W-:Y:S05]  /*33d0*/  ENDCOLLECTIVE ;  /* 0x000000000000791b */ /* 0x003fea0003800000 */
.L_x_2110:
[----:B------:R-:W-:Y:S05]  /*33e0*/  BSYNC B1 ;  /* 0x0000000000017941 */ /* 0x000fea0003800000 */
.L_x_2109:
[----:B------:R-:W-:Y:S01]  /*33f0*/  HFMA2 R11, -RZ, RZ, 0, 1.847743988037109375e-06 ;  /* 0x0000001fff0b7431 */ /* 0x000fe200000001ff */
[----:B------:R-:W-:Y:S02]  /*3400*/  FMNMX R13, R14, R13, !PT ;  /* 0x0000000d0e0d7209 */ /* 0x000fe40007800000 */
[----:B------:R-:W-:Y:S02]  /*3410*/  MOV R12, 0x8 ;  /* 0x00000008000c7802 */ /* 0x000fe40000000f00 */
[----:B------:R-:W-:-:S07]  /*3420*/  MOV R15, 0xffffffff ;  /* 0xffffffff000f7802 */ /* 0x000fce0000000f00 */
[----:B------:R-:W-:Y:S05]  /*3430*/  WARPSYNC.COLLECTIVE R15, `(.L_x_2111) ;  /* 0x000000000f087348 */ /* 0x000fea0003c00000 */
[----:B------:R0:W1:Y:S02]  /*3440*/  SHFL.BFLY P6, R14, R13, R12, R11 ;  /* 0x0c00000c0d0e7389 */ /* 0x00006400000c000b */
[----:B01----:R-:W-:Y:S05]  /*3450*/  ENDCOLLECTIVE ;  /* 0x000000000000791b */ /* 0x003fea0003800000 */
.L_x_2111:
[----:B------:R-:W-:Y:S01]  /*3460*/  HFMA2 R12, -RZ, RZ, 0, 2.384185791015625e-07 ;  /* 0x00000004ff0c7431 */ /* 0x000fe200000001ff */
[----:B------:R-:W-:-:S04]  /*3470*/  FMNMX R0, R13, R14, !PT ;  /* 0x0000000e0d007209 */ /* 0x000fc80007800000 */
[----:B------:R-:W-:-:S07]  /*3480*/  MOV R13, R0 ;  /* 0x00000000000d7202 */ /* 0x000fce0000000f00 */
[----:B------:R-:W-:Y:S05]  /*3490*/  WARPSYNC.COLLECTIVE R15, `(.L_x_2112) ;  /* 0x000000000f087348 */ /* 0x000fea0003c00000 */
[----:B------:R0:W1:Y:S02]  /*34a0*/  SHFL.BFLY P6, R14, R13, R12, R11 ;  /* 0x0c00000c0d0e7389 */ /* 0x00006400000c000b */
[----:B01----:R-:W-:Y:S05]  /*34b0*/  ENDCOLLECTIVE ;  /* 0x000000000000791b */ /* 0x003fea0003800000 */
.L_x_2112:
[----:B------:R-:W-:Y:S01]  /*34c0*/  HFMA2 R12, -RZ, RZ, 0, 1.1920928955078125e-07 ;  /* 0x00000002ff0c7431 */ /* 0x000fe200000001ff */
[----:B------:R-:W-:-:S04]  /*34d0*/  FMNMX R2, R0, R14, !PT ;  /* 0x0000000e00027209 */ /* 0x000fc80007800000 */
[----:B------:R-:W-:-:S07]  /*34e0*/  MOV R13, R2 ;  /* 0x00000002000d7202 */ /* 0x000fce0000000f00 */
[----:B------:R-:W-:Y:S05]  /*34f0*/  WARPSYNC.COLLECTIVE R15, `(.L_x_2113) ;  /* 0x000000000f087348 */ /* 0x000fea0003c00000 */
[----:B------:R0:W1:Y:S02]  /*3500*/  SHFL.BFLY P6, R14, R13, R12, R11 ;  /* 0x0c00000c0d0e7389 */ /* 0x00006400000c000b */
[----:B01----:R-:W-:Y:S05]  /*3510*/  ENDCOLLECTIVE ;  /* 0x000000000000791b */ /* 0x003fea0003800000 */
.L_x_2113:
[----:B------:R-:W-:Y:S01]  /*3520*/  HFMA2 R12, -RZ, RZ, 0, 5.9604644775390625e-08 ;  /* 0x00000001ff0c7431 */ /* 0x000fe200000001ff */
[----:B------:R-:W-:-:S04]  /*3530*/  FMNMX R3, R2, R14, !PT ;  /* 0x0000000e02037209 */ /* 0x000fc80007800000 */
[----:B------:R-:W-:-:S07]  /*3540*/  MOV R13, R3 ;  /* 0x00000003000d7202 */ /* 0x000fce0000000f00 */
[----:B------:R-:W-:Y:S05]  /*3550*/  WARPSYNC.COLLECTIVE R15, `(.L_x_2114) ;  /* 0x000000000f087348 */ /* 0x000fea0003c00000 */
[----:B------:R0:W1:Y:S02]  /*3560*/  SHFL.BFLY P6, R14, R13, R12, R11 ;  /* 0x0c00000c0d0e7389 */ /* 0x00006400000c000b */
[----:B01----:R-:W-:Y:S05]  /*3570*/  ENDCOLLECTIVE ;  /* 0x000000000000791b */ /* 0x003fea0003800000 */
.L_x_2114:
        /* <DEDUP_REMOVED lines=114> */
[----:B------:R-:W-:-:S04]  /*3ca0*/  FFMA R23, R20, 1.925963033500011079e-08, R23 ;  /* 0x32a5706014177823 */ /* 0x000fc80000000017 */
[----:B------:R0:W2:Y:S01]  /*3cb0*/  MUFU.EX2 R20, R23 ;  /* 0x0000001700147308 */ /* 0x0000a20000000800 */
[----:B-1----:R-:W-:Y:S01]  /*3cc0*/  FMUL R16, R16, R19 ;  /* 0x0000001310107220 */ /* 0x002fe20000400000 */
[----:B------:R-:W-:-:S04]  /*3cd0*/  FFMA.SAT R19, R18, R25, 0.5 ;  /* 0x3f00000012137423 */ /* 0x000fc80000002019 */
[----:B------:R-:W-:Y:S01]  /*3ce0*/  FFMA.RM R19, R19, R28, 12582913 ;  /* 0x4b40000113137423 */ /* 0x000fe2000000401c */
[----:B0-----:R-:W-:-:S03]  /*3cf0*/  FFMA.SAT R23, R11, R25, 0.5 ;  /* 0x3f0000000b177423 */ /* 0x001fc60000002019 */
[----:B------:R-:W-:Y:S01]  /*3d00*/  FADD R29, R19, -12583039 ;  /* 0xcb40007f131d7421 */ /* 0x000fe20000000000 */
[----:B------:R-:W-:-:S03]  /*3d10*/  FFMA.RM R23, R23, R28, 12582913 ;  /* 0x4b40000117177423 */ /* 0x000fc6000000401c */
[----:B------:R-:W-:Y:S01]  /*3d20*/  FFMA R29, R18, 1.4426950216293334961, -R29 ;  /* 0x3fb8aa3b121d7823 */ /* 0x000fe2000000081d */
[----:B--2---:R-:W-:-:S03]  /*3d30*/  FMUL R17, R17, R20 ;  /* 0x0000001411117220 */ /* 0x004fc60000400000 */
        /* <DEDUP_REMOVED lines=43> */
[----:B------:R0:W1:Y:S02]  /*3ff0*/  MUFU.EX2 R24, R15 ;  /* 0x0000000f00187308 */ /* 0x0000640000000800 */
[----:B0-----:R-:W-:Y:S01]  /*4000*/  MOV R15, 0xffffffff ;  /* 0xffffffff000f7802 */ /* 0x001fe20000000f00 */
[----:B-1----:R-:W-:Y:S01]  /*4010*/  FMUL R24, R11, R24 ;  /* 0x000000180b187220 */ /* 0x002fe20000400000 */
        /* <DEDUP_REMOVED lines=29> */
.L_x_2115:
[----:B------:R-:W-:Y:S02]  /*41f0*/  HFMA2 R12, -RZ, RZ, 0, 4.76837158203125e-07 ;  /* 0x00000008ff0c7431 */ /* 0x000fe400000001ff */
[----:B------:R-:W-:-:S05]  /*4200*/  FADD R25, R13, R14 ;  /* 0x0000000e0d197221 */ /* 0x000fca0000000000 */
[----:B------:R-:W-:-:S07]  /*4210*/  MOV R13, R25 ;  /* 0x00000019000d7202 */ /* 0x000fce0000000f00 */
[----:B------:R-:W-:Y:S05]  /*4220*/  WARPSYNC.COLLECTIVE R15, `(.L_x_2116) ;  /* 0x000000000f087348 */ /* 0x000fea0003c00000 */
[----:B------:R0:W1:Y:S02]  /*4230*/  SHFL.BFLY P6, R14, R13, R12, R11 ;  /* 0x0c00000c0d0e7389 */ /* 0x00006400000c000b */
[----:B01----:R-:W-:Y:S05]  /*4240*/  ENDCOLLECTIVE ;  /* 0x000000000000791b */ /* 0x003fea0003800000 */
.L_x_2116:
[----:B------:R-:W-:Y:S02]  /*4250*/  HFMA2 R12, -RZ, RZ, 0, 2.384185791015625e-07 ;  /* 0x00000004ff0c7431 */ /* 0x000fe400000001ff */
[----:B------:R-:W-:-:S05]  /*4260*/  FADD R28, R25, R14 ;  /* 0x0000000e191c7221 */ /* 0x000fca0000000000 */
[----:B------:R-:W-:-:S07]  /*4270*/  MOV R13, R28 ;  /* 0x0000001c000d7202 */ /* 0x000fce0000000f00 */
[----:B------:R-:W-:Y:S05]  /*4280*/  WARPSYNC.COLLECTIVE R15, `(.L_x_2117) ;  /* 0x000000000f087348 */ /* 0x000fea0003c00000 */
[----:B------:R0:W1:Y:S02]  /*4290*/  SHFL.BFLY P6, R14, R13, R12, R11 ;  /* 0x0c00000c0d0e7389 */ /* 0x00006400000c000b */
[----:B01----:R-:W-:Y:S05]  /*42a0*/  ENDCOLLECTIVE ;  /* 0x000000000000791b */ /* 0x003fea0003800000 */
.L_x_2117:
[----:B------:R-:W-:Y:S02]  /*42b0*/  HFMA2 R12, -RZ, RZ, 0, 1.1920928955078125e-07 ;  /* 0x00000002ff0c7431 */ /* 0x000fe400000001ff */
[----:B------:R-:W-:-:S05]  /*42c0*/  FADD R29, R28, R14 ;  /* 0x0000000e1c1d7221 */ /* 0x000fca0000000000 */
[----:B------:R-:W-:-:S07]  /*42d0*/  MOV R13, R29 ;  /* 0x0000001d000d7202 */ /* 0x000fce0000000f00 */
[----:B------:R-:W-:Y:S05]  /*42e0*/  WARPSYNC.COLLECTIVE R15, `(.L_x_2118) ;  /* 0x000000000f087348 */ /* 0x000fea0003c00000 */
[----:B------:R0:W1:Y:S02]  /*42f0*/  SHFL.BFLY P6, R14, R13, R12, R11 ;  /* 0x0c00000c0d0e7389 */ /* 0x00006400000c000b */
[----:B01----:R-:W-:Y:S05]  /*4300*/  ENDCOLLECTIVE ;  /* 0x000000000000791b */ /* 0x003fea0003800000 */
.L_x_2118:
[----:B------:R-:W-:Y:S02]  /*4310*/  HFMA2 R12, -RZ, RZ, 0, 5.9604644775390625e-08 ;  /* 0x00000001ff0c7431 */ /* 0x000fe400000001ff */
[----:B------:R-:W-:-:S05]  /*4320*/  FADD R30, R29, R14 ;  /* 0x0000000e1d1e7221 */ /* 0x000fca0000000000 */
[----:B------:R-:W-:-:S07]  /*4330*/  MOV R13, R30 ;  /* 0x0000001e000d7202 */ /* 0x000fce0000000f00 */
[----:B------:R-:W-:Y:S05]  /*4340*/  WARPSYNC.COLLECTIVE R15, `(.L_x_2119) ;  /* 0x000000000f087348 */ /* 0x000fea0003c00000 */
[----:B------:R0:W1:Y:S02]  /*4350*/  SHFL.BFLY P6, R14, R13, R12, R11 ;  /* 0x0c00000c0d0e7389 */ /* 0x00006400000c000b */
[----:B01----:R-:W-:Y:S05]  /*4360*/  ENDCOLLECTIVE ;  /* 0x000000000000791b */ /* 0x003fea0003800000 */
.L_x_2119:
[----:B------:R-:W-:Y:S05]  /*4370*/  BRA `(.L_x_2120) ;  /* 0xffffffd400dc7947 */ /* 0x000fea000383ffff */
        .weak           $__internal_26_$__cuda_sm3x_div_rn_noftz_f32_slowpath
        .type           $__internal_26_$__cuda_sm3x_div_rn_noftz_f32_slowpath,@function
        .size           $__internal_26_$__cuda_sm3x_div_rn_noftz_f32_slowpath,(.L_x_15343 - $__internal_26_$__cuda_sm3x_div_rn_noftz_f32_slowpath)
$__internal_26_$__cuda_sm3x_div_rn_noftz_f32_slowpath:
        /* <DEDUP_REMOVED lines=35> */
.L_x_2122:
        /* <DEDUP_REMOVED lines=8> */
[----:B------:R-:W-:Y:S01]  /*4630*/  FFMA R55, R55, R58, R55 ;  /* 0x0000003a37377223 */ /* 0x000fe20000000037 */
[----:B------:R-:W-:-:S03]  /*4640*/  IADD3 R58, PT, PT, R54, 0x7f, -R53 ;  /* 0x0000007f363a7810 */ /* 0x000fc60007ffe835 */
[----:B------:R-:W-:Y:S01]  /*4650*/  FFMA R54, R6, R55, RZ ;  /* 0x0000003706367223 */ /* 0x000fe200000000ff */
[----:B------:R-:W-:-:S03]  /*4660*/  IADD3 R58, PT, PT, R58, R13, RZ ;  /* 0x0000000d3a3a7210 */ /* 0x000fc60007ffe0ff */
        /* <DEDUP_REMOVED lines=39> */
.L_x_2129:
[----:B------:R-:W-:-:S04]  /*48e0*/  LOP3.LUT R6, R6, 0x80000000, RZ, 0xc0, !PT ;  /* 0x8000000006067812 */ /* 0x000fc800078ec0ff */
[----:B------:R-:W-:Y:S01]  /*48f0*/  LOP3.LUT R6, R6, 0x7f800000, RZ, 0xfc, !PT ;  /* 0x7f80000006067812 */ /* 0x000fe200078efcff */
[----:B------:R-:W-:Y:S06]  /*4900*/  BRA `(.L_x_2130) ;  /* 0x0000000000047947 */ /* 0x000fec0003800000 */
.L_x_2128:
[----:B------:R-:W-:-:S07]  /*4910*/  LEA R6, R58, R6, 0x17 ;  /* 0x000000063a067211 */ /* 0x000fce00078eb8ff */
.L_x_2130:
[----:B------:R-:W-:Y:S05]  /*4920*/  BSYNC.RECONVERGENT B2 ;  /* 0x0000000000027941 */ /* 0x000fea0003800200 */
.L_x_2127:
[----:B------:R-:W-:Y:S05]  /*4930*/  BRA `(.L_x_2131) ;  /* 0x0000000000207947 */ /* 0x000fea0003800000 */
.L_x_2126:
[----:B------:R-:W-:-:S04]  /*4940*/  LOP3.LUT R6, R55, 0x80000000, R6, 0x48, !PT ;  /* 0x8000000037067812 */ /* 0x000fc800078e4806 */
[----:B------:R-:W-:Y:S01]  /*4950*/  LOP3.LUT R6, R6, 0x7f800000, RZ, 0xfc, !PT ;  /* 0x7f80000006067812 */ /* 0x000fe200078efcff */
[----:B------:R-:W-:Y:S06]  /*4960*/  BRA `(.L_x_2131) ;  /* 0x0000000000147947 */ /* 0x000fec0003800000 */
.L_x_2125:
[----:B------:R-:W-:Y:S01]  /*4970*/  LOP3.LUT R6, R55, 0x80000000, R6, 0x48, !PT ;  /* 0x8000000037067812 */ /* 0x000fe200078e4806 */
[----:B------:R-:W-:Y:S06]  /*4980*/  BRA `(.L_x_2131) ;  /* 0x00000000000c7947 */ /* 0x000fec0003800000 */
.L_x_2124:
[----:B------:R-:W0:Y:S01]  /*4990*/  MUFU.RSQ R6, -QNAN ;  /* 0xffc0000000067908 */ /* 0x000e220000001400 */
[----:B------:R-:W-:Y:S05]  /*49a0*/  BRA `(.L_x_2131) ;  /* 0x0000000000047947 */ /* 0x000fea0003800000 */
.L_x_2123:
[----:B------:R-:W-:-:S07]  /*49b0*/  FADD.FTZ R6, R6, R11 ;  /* 0x0000000b06067221 */ /* 0x000fce0000010000 */
.L_x_2131:
[----:B------:R-:W-:Y:S05]  /*49c0*/  BSYNC.RECONVERGENT B1 ;  /* 0x0000000000017941 */ /* 0x000fea0003800200 */
.L_x_2121:
[----:B------:R-:W-:-:S04]  /*49d0*/  HFMA2 R13, -RZ, RZ, 0, 0 ;  /* 0x00000000ff0d7431 */ /* 0x000fc800000001ff */
[----:B0-----:R-:W-:Y:S05]  /*49e0*/  RET.REL.NODEC R12 `(_ZN7oneflow4cuda7softmax15SoftmaxWarpImplI10SimpleLoadI6__halffE11SimpleStoreIS4_fEfLi1ELi19ELi32ELi1ELb1ELNS1_9AlgorithmE0EEEvT_T0_ll) ;  /* 0xffffffb40c847950 */ /* 0x001fea0003c3ffff */
.L_x_2132:
        /* <DEDUP_REMOVED lines=9> */
.L_x_15343:


//--------------------- .text._ZN7oneflow4cuda7softmax15SoftmaxWarpImplI10SimpleLoadI6__halffE11SimpleStoreIS4_fEfLi1ELi19ELi32ELi1ELb0ELNS1_9AlgorithmE0EEEvT_T0_ll --------------------------
	.section	.text._ZN7oneflow4cuda7softmax15SoftmaxWarpImplI10SimpleLoadI6__halffE11SimpleStoreIS4_fEfLi1ELi19ELi32ELi1ELb0ELNS1_9AlgorithmE0EEEvT_T0_ll,"ax",@progbits
	.align	128
        .global         _ZN7oneflow4cuda7softmax15SoftmaxWarpImplI10SimpleLoadI6__halffE11SimpleStoreIS4_fEfLi1ELi19ELi32ELi1ELb0ELNS1_9AlgorithmE0EEEvT_T0_ll
        .type           _ZN7oneflow4cuda7softmax15SoftmaxWarpImplI10SimpleLoadI6__halffE11SimpleStoreIS4_fEfLi1ELi19ELi32ELi1ELb0ELNS1_9AlgorithmE0EEEvT_T0_ll,@function
        .size           _ZN7oneflow4cuda7softmax15SoftmaxWarpImplI10SimpleLoadI6__halffE11SimpleStoreIS4_fEfLi1ELi19ELi32ELi1ELb0ELNS1_9AlgorithmE0EEEvT_T0_ll,(.L_x_15344 - _ZN7oneflow4cuda7softmax15SoftmaxWarpImplI10SimpleLoadI6__halffE11SimpleStoreIS4_fEfLi1ELi19ELi32ELi1ELb0ELNS1_9AlgorithmE0EEEvT_T0_ll)
        .other          _ZN7oneflow4cuda7softmax15SoftmaxWarpImplI10SimpleLoadI6__halffE11SimpleStoreIS4_fEfLi1ELi19ELi32ELi1ELb0ELNS1_9AlgorithmE0EEEvT_T0_ll,@"STO_CUDA_ENTRY STV_DEFAULT"
_ZN7oneflow4cuda7softmax15SoftmaxWarpImplI10SimpleLoadI6__halffE11SimpleStoreIS4_fEfLi1ELi19ELi32ELi1ELb0ELNS1_9AlgorithmE0EEEvT_T0_ll:
.text._ZN7oneflow4cuda7softmax15SoftmaxWarpImplI10SimpleLoadI6__halffE11SimpleStoreIS4_fEfLi1ELi19ELi32ELi1ELb0ELNS1_9AlgorithmE0EEEvT_T0_ll:
        /* <DEDUP_REMOVED lines=24> */
.L_x_2133:
        /* <DEDUP_REMOVED lines=13> */
.L_x_2173:
        /* <DEDUP_REMOVED lines=96> */
[-C--:B------:R-:W-:Y:S01]  /*0850*/  FFMA.SAT R6, R47, R12.reuse, 0.5 ;  /* 0x3f0000002f067423 */ /* 0x080fe2000000200c */
[--C-:B------:R-:W-:Y:S01]  /*0860*/  FADD R37, R7, -R14.reuse ;  /* 0x8000000e07257221 */ /* 0x100fe20000000000 */
[----:B------:R-:W-:Y:S01]  /*0870*/  FADD R2, R0, -12583039 ;  /* 0xcb40007f00027421 */ /* 0x000fe20000000000 */
[--C-:B------:R-:W-:Y:S01]  /*0880*/  FADD R35, R33, -R14.reuse ;  /* 0x8000000e21237221 */ /* 0x100fe20000000000 */
[--C-:B------:R-:W-:Y:S01]  /*0890*/  FADD R39, R5, -R14.reuse ;  /* 0x8000000e05277221 */ /* 0x100fe20000000000 */
[----:B------:R-:W-:Y:S01]  /*08a0*/  FADD R33, R25, -R14 ;  /* 0x8000000e19217221 */ /* 0x000fe20000000000 */
[----:B------:R-:W-:Y:S01]  /*08b0*/  FFMA R4, R49, 1.4426950216293334961, -R2 ;  /* 0x3fb8aa3b31047823 */ /* 0x000fe20000000802 */
[-C--:B------:R-:W-:Y:S01]  /*08c0*/  FFMA.RM R2, R6, R11.reuse, 12582913 ;  /* 0x4b40000106027423 */ /* 0x080fe2000000400b */
[--C-:B------:R-:W-:Y:S01]  /*08d0*/  FADD R7, R23, -R14.reuse ;  /* 0x8000000e17077221 */ /* 0x100fe20000000000 */
[----:B------:R-:W-:Y:S01]  /*08e0*/  FADD R3, R22, -R14 ;  /* 0x8000000e16037221 */ /* 0x000fe20000000000 */
[----:B------:R-:W-:Y:S01]  /*08f0*/  FFMA R49, R49, 1.925963033500011079e-08, R4 ;  /* 0x32a5706031317823 */ /* 0x000fe20000000004 */
        /* <DEDUP_REMOVED lines=9> */
[-C--:B------:R-:W-:Y:S01]  /*0990*/  FFMA.SAT R4, R43, R12.reuse, 0.5 ;  /* 0x3f0000002b047423 */ /* 0x080fe2000000200c */
[----:B------:R-:W-:Y:S01]  /*09a0*/  FADD R25, R9, -R14 ;  /* 0x8000000e09197221 */ /* 0x000fe20000000000 */
[----:B------:R-:W-:Y:S01]  /*09b0*/  FADD R6, R2, -12583039 ;  /* 0xcb40007f02067421 */ /* 0x000fe20000000000 */
[-C--:B------:R-:W-:Y:S01]  /*09c0*/  FFMA.SAT R14, R41, R12.reuse, 0.5 ;  /* 0x3f000000290e7423 */ /* 0x080fe2000000200c */
[-C--:B------:R-:W-:Y:S01]  /*09d0*/  FFMA.RM R4, R4, R11.reuse, 12582913 ;  /* 0x4b40000104047423 */ /* 0x080fe2000000400b */
[----:B------:R-:W1:Y:S01]  /*09e0*/  MUFU.EX2 R49, R49 ;  /* 0x0000003100317308 */ /* 0x000e620000000800 */
[C---:B------:R-:W-:Y:S01]  /*09f0*/  FFMA R6, R47.reuse, 1.4426950216293334961, -R6 ;  /* 0x3fb8aa3b2f067823 */ /* 0x040fe20000000806 */
[-C--:B------:R-:W-:Y:S01]  /*0a00*/  FFMA.RM R14, R14, R11.reuse, 12582913 ;  /* 0x4b4000010e0e7423 */ /* 0x080fe2000000400b */
[----:B------:R-:W-:Y:S01]  /*0a10*/  FADD R8, R4, -12583039 ;  /* 0xcb40007f04087421 */ /* 0x000fe20000000000 */
[----:B------:R-:W-:Y:S01]  /*0a20*/  SHF.L.U32 R0, R0, 0x17, RZ ;  /* 0x0000001700007819 */ /* 0x000fe200000006ff */
[----:B------:R-:W-:Y:S01]  /*0a30*/  FFMA R47, R47, 1.925963033500011079e-08, R6 ;  /* 0x32a570602f2f7823 */ /* 0x000fe20000000006 */
[C---:B------:R-:W-:Y:S01]  /*0a40*/  FADD R6, R14.reuse, -12583039 ;  /* 0xcb40007f0e067421 */ /* 0x040fe20000000000 */
[----:B------:R-:W-:Y:S01]  /*0a50*/  FFMA R8, R43, 1.4426950216293334961, -R8 ;  /* 0x3fb8aa3b2b087823 */ /* 0x000fe20000000808 */
[-C--:B------:R-:W-:Y:S01]  /*0a60*/  FFMA.SAT R22, R33, R12.reuse, 0.5 ;  /* 0x3f00000021167423 */ /* 0x080fe2000000200c */
[----:B------:R-:W-:Y:S01]  /*0a70*/  SHF.L.U32 R14, R14, 0x17, RZ ;  /* 0x000000170e0e7819 */ /* 0x000fe200000006ff */
[----:B------:R-:W-:Y:S01]  /*0a80*/  FFMA R6, R41, 1.4426950216293334961, -R6 ;  /* 0x3fb8aa3b29067823 */ /* 0x000fe20000000806 */
[----:B------:R-:W-:Y:S01]  /*0a90*/  FFMA R43, R43, 1.925963033500011079e-08, R8 ;  /* 0x32a570602b2b7823 */ /* 0x000fe20000000008 */
[-C--:B------:R-:W-:Y:S01]  /*0aa0*/  FFMA.SAT R8, R39, R12.reuse, 0.5 ;  /* 0x3f00000027087423 */ /* 0x080fe2000000200c */
[-C--:B------:R-:W-:Y:S01]  /*0ab0*/  FFMA.RM R22, R22, R11.reuse, 12582913 ;  /* 0x4b40000116167423 */ /* 0x080fe2000000400b */
[----:B------:R-:W-:Y:S01]  /*0ac0*/  FFMA R41, R41, 1.925963033500011079e-08, R6 ;  /* 0x32a5706029297823 */ /* 0x000fe20000000006 */
[----:B------:R-:W-:Y:S01]  /*0ad0*/  FFMA.SAT R24, R5, R12, 0.5 ;  /* 0x3f00000005187423 */ /* 0x000fe2000000200c */
[-C--:B------:R-:W-:Y:S01]  /*0ae0*/  FFMA.RM R8, R8, R11.reuse, 12582913 ;  /* 0x4b40000108087423 */ /* 0x080fe2000000400b */
[----:B------:R-:W2:Y:S01]  /*0af0*/  MUFU.EX2 R45, R45 ;  /* 0x0000002d002d7308 */ /* 0x000ea20000000800 */
[----:B------:R-:W-:Y:S01]  /*0b00*/  SHF.L.U32 R2, R2, 0x17, RZ ;  /* 0x0000001702027819 */ /* 0x000fe200000006ff */
[----:B------:R-:W-:Y:S01]  /*0b10*/  FFMA.RM R24, R24, R11, 12582913 ;  /* 0x4b40000118187423 */ /* 0x000fe2000000400b */
[C---:B------:R-:W-:Y:S01]  /*0b20*/  FADD R6, R8.reuse, -12583039 ;  /* 0xcb40007f08067421 */ /* 0x040fe20000000000 */
[----:B------:R-:W-:-:S02]  /*0b30*/  SHF.L.U32 R8, R8, 0x17, RZ ;  /* 0x0000001708087819 */ /* 0x000fc400000006ff */
[----:B------:R-:W-:Y:S01]  /*0b40*/  SHF.L.U32 R4, R4, 0x17, RZ ;  /* 0x0000001704047819 */ /* 0x000fe200000006ff */
[C---:B------:R-:W-:Y:S01]  /*0b50*/  FFMA R6, R39.reuse, 1.4426950216293334961, -R6 ;  /* 0x3fb8aa3b27067823 */ /* 0x040fe20000000806 */
[----:B------:R-:W-:Y:S03]  /*0b60*/  MUFU.EX2 R41, R41 ;  /* 0x0000002900297308 */ /* 0x000fe60000000800 */
[----:B------:R-:W-:Y:S01]  /*0b70*/  FFMA R39, R39, 1.925963033500011079e-08, R6 ;  /* 0x32a5706027277823 */ /* 0x000fe20000000006 */
[----:B------:R-:W-:-:S04]  /*0b80*/  FFMA.SAT R6, R37, R12, 0.5 ;  /* 0x3f00000025067423 */ /* 0x000fc8000000200c */
[----:B------:R-:W-:Y:S01]  /*0b90*/  FFMA.RM R9, R6, R11, 12582913 ;  /* 0x4b40000106097423 */ /* 0x000fe2000000400b */
[----:B-1----:R-:W-:Y:S01]  /*0ba0*/  FMUL R6, R0, R49 ;  /* 0x0000003100067220 */ /* 0x002fe20000400000 */
[----:B------:R-:W-:Y:S01]  /*0bb0*/  SHF.L.U32 R0, R10, 0x17, RZ ;  /* 0x000000170a007819 */ /* 0x000fe200000006ff */
[----:B------:R-:W-:Y:S01]  /*0bc0*/  FFMA.SAT R10, R35, R12, 0.5 ;  /* 0x3f000000230a7423 */ /* 0x000fe2000000200c */
[----:B------:R-:W-:Y:S01]  /*0bd0*/  FADD R16, R9, -12583039 ;  /* 0xcb40007f09107421 */ /* 0x000fe20000000000 */
[----:B------:R-:W-:Y:S02]  /*0be0*/  MUFU.EX2 R39, R39 ;  /* 0x0000002700277308 */ /* 0x000fe40000000800 */
[----:B------:R-:W-:Y:S01]  /*0bf0*/  FFMA.RM R10, R10, R11, 12582913 ;  /* 0x4b4000010a0a7423 */ /* 0x000fe2000000400b */
[----:B------:R-:W-:Y:S01]  /*0c00*/  FFMA R16, R37, 1.4426950216293334961, -R16 ;  /* 0x3fb8aa3b25107823 */ /* 0x000fe20000000810 */
[----:B--2---:R-:W-:-:S03]  /*0c10*/  FMUL R0, R0, R45 ;  /* 0x0000002d00007220 */ /* 0x004fc60000400000 */
[----:B------:R-:W-:Y:S01]  /*0c20*/  FFMA R37, R37, 1.925963033500011079e-08, R16 ;  /* 0x32a5706025257823 */ /* 0x000fe20000000010 */
[----:B------:R-:W-:Y:S01]  /*0c30*/  FADD R16, R10, -12583039 ;  /* 0xcb40007f0a107421 */ /* 0x000fe20000000000 */
[----:B------:R-:W1:Y:S03]  /*0c40*/  MUFU.EX2 R47, R47 ;  /* 0x0000002f002f7308 */ /* 0x000e660000000800 */
[----:B------:R-:W-:-:S04]  /*0c50*/  FFMA R16, R35, 1.4426950216293334961, -R16 ;  /* 0x3fb8aa3b23107823 */ /* 0x000fc80000000810 */
[----:B------:R-:W-:Y:S01]  /*0c60*/  FFMA R35, R35, 1.925963033500011079e-08, R16 ;  /* 0x32a5706023237823 */ /* 0x000fe20000000010 */
[----:B------:R-:W-:Y:S01]  /*0c70*/  FFMA.SAT R16, R3, R12, 0.5 ;  /* 0x3f00000003107423 */ /* 0x000fe2000000200c */
[----:B------:R-:W2:Y:S03]  /*0c80*/  MUFU.EX2 R43, R43 ;  /* 0x0000002b002b7308 */ /* 0x000ea60000000800 */
[----:B------:R-:W-:-:S04]  /*0c90*/  FFMA.RM R16, R16, R11, 12582913 ;  /* 0x4b40000110107423 */ /* 0x000fc8000000400b */
[----:B------:R-:W-:Y:S01]  /*0ca0*/  FADD R18, R16, -12583039 ;  /* 0xcb40007f10127421 */ /* 0x000fe20000000000 */
[----:B------:R-:W-:Y:S01]  /*0cb0*/  MUFU.EX2 R35, R35 ;  /* 0x0000002300237308 */ /* 0x000fe20000000800 */
[----:B-1----:R-:W-:Y:S02]  /*0cc0*/  FMUL R2, R2, R47 ;  /* 0x0000002f02027220 */ /* 0x002fe40000400000 */
[----:B------:R-:W-:-:S04]  /*0cd0*/  FFMA R18, R3, 1.4426950216293334961, -R18 ;  /* 0x3fb8aa3b03127823 */ /* 0x000fc80000000812 */
[----:B------:R-:W-:Y:S01]  /*0ce0*/  FFMA R32, R3, 1.925963033500011079e-08, R18 ;  /* 0x32a5706003207823 */ /* 0x000fe20000000012 */
[----:B------:R-:W-:Y:S01]  /*0cf0*/  FMUL R3, R14, R41 ;  /* 0x000000290e037220 */ /* 0x000fe20000400000 */
[----:B------:R-:W-:Y:S01]  /*0d00*/  FADD R14, R22, -12583039 ;  /* 0xcb40007f160e7421 */ /* 0x000fe20000000000 */
[----:B--2---:R-:W-:-:S03]  /*0d10*/  FMUL R4, R4, R43 ;  /* 0x0000002b04047220 */ /* 0x004fc60000400000 */
[C---:B------:R-:W-:Y:S01]  /*0d20*/  FFMA R14, R33.reuse, 1.4426950216293334961, -R14 ;  /* 0x3fb8aa3b210e7823 */ /* 0x040fe2000000080e */
[----:B------:R-:W-:Y:S03]  /*0d30*/  MUFU.EX2 R32, R32 ;  /* 0x0000002000207308 */ /* 0x000fe60000000800 */
[----:B------:R-:W-:Y:S01]  /*0d40*/  FFMA R36, R33, 1.925963033500011079e-08, R14 ;  /* 0x32a5706021247823 */ /* 0x000fe2000000000e */
[----:B------:R-:W-:-:S04]  /*0d50*/  FADD R14, R24, -12583039 ;  /* 0xcb40007f180e7421 */ /* 0x000fc80000000000 */
[----:B------:R-:W-:-:S04]  /*0d60*/  FFMA R14, R5, 1.4426950216293334961, -R14 ;  /* 0x3fb8aa3b050e7823 */ /* 0x000fc8000000080e */
[----:B------:R-:W-:Y:S01]  /*0d70*/  FFMA R34, R5, 1.925963033500011079e-08, R14 ;  /* 0x32a5706005227823 */ /* 0x000fe2000000000e */
[----:B------:R-:W-:Y:S01]  /*0d80*/  FFMA.SAT R14, R7, R12, 0.5 ;  /* 0x3f000000070e7423 */ /* 0x000fe2000000200c */
[----:B------:R-:W-:Y:S02]  /*0d90*/  FMUL R5, R8, R39 ;  /* 0x0000002708057220 */ /* 0x000fe40000400000 */
[----:B------:R-:W1:Y:S01]  /*0da0*/  MUFU.EX2 R8, R37 ;  /* 0x0000002500087308 */ /* 0x000e620000000800 */
[----:B------:R-:W-:-:S04]  /*0db0*/  FFMA.RM R14, R14, R11, 12582913 ;  /* 0x4b4000010e0e7423 */ /* 0x000fc8000000400b */
[----:B------:R-:W-:-:S03]  /*0dc0*/  FADD R18, R14, -12583039 ;  /* 0xcb40007f0e127421 */ /* 0x000fc60000000000 */
[----:B------:R2:W-:Y:S01]  /*0dd0*/  MUFU.EX2 R37, R36 ;  /* 0x0000002400257308 */ /* 0x0005e20000000800 */
[----:B------:R-:W-:-:S04]  /*0de0*/  FFMA R18, R7, 1.4426950216293334961, -R18 ;  /* 0x3fb8aa3b07127823 */ /* 0x000fc80000000812 */
[----:B------:R-:W-:Y:S01]  /*0df0*/  FFMA R33, R7, 1.925963033500011079e-08, R18 ;  /* 0x32a5706007217823 */ /* 0x000fe20000000012 */
[-C--:B------:R-:W-:Y:S01]  /*0e00*/  FFMA.SAT R18, R23, R12.reuse, 0.5 ;  /* 0x3f00000017127423 */ /* 0x080fe2000000200c */
[----:B------:R-:W-:Y:S02]  /*0e10*/  SHF.L.U32 R7, R9, 0x17, RZ ;  /* 0x0000001709077819 */ /* 0x000fe400000006ff */
[----:B------:R-:W-:Y:S01]  /*0e20*/  SHF.L.U32 R9, R16, 0x17, RZ ;  /* 0x0000001710097819 */ /* 0x000fe200000006ff */
[----:B------:R-:W-:Y:S01]  /*0e30*/  FFMA.RM R18, R18, R11, 12582913 ;  /* 0x4b40000112127423 */ /* 0x000fe2000000400b */
[----:B--2---:R-:W-:Y:S01]  /*0e40*/  FFMA.SAT R36, R15, R12, 0.5 ;  /* 0x3f0000000f247423 */ /* 0x004fe2000000200c */
[----:B-1----:R-:W-:Y:S01]  /*0e50*/  FMUL R7, R7, R8 ;  /* 0x0000000807077220 */ /* 0x002fe20000400000 */
[----:B------:R-:W-:Y:S01]  /*0e60*/  SHF.L.U32 R8, R10, 0x17, RZ ;  /* 0x000000170a087819 */ /* 0x000fe200000006ff */
[C---:B------:R-:W-:Y:S01]  /*0e70*/  FADD R20, R18.reuse, -12583039 ;  /* 0xcb40007f12147421 */ /* 0x040fe20000000000 */
[----:B------:R-:W-:Y:S01]  /*0e80*/  FMUL R9, R9, R32 ;  /* 0x0000002009097220 */ /* 0x000fe20000400000 */
[----:B------:R-:W-:Y:S01]  /*0e90*/  MUFU.EX2 R33, R33 ;  /* 0x0000002100217308 */ /* 0x000fe20000000800 */
[----:B------:R-:W-:Y:S01]  /*0ea0*/  SHF.L.U32 R18, R18, 0x17, RZ ;  /* 0x0000001712127819 */ /* 0x000fe200000006ff */
[----:B------:R-:W-:Y:S01]  /*0eb0*/  FFMA R20, R23, 1.4426950216293334961, -R20 ;  /* 0x3fb8aa3b17147823 */ /* 0x000fe20000000814 */
[----:B------:R-:W-:-:S03]  /*0ec0*/  FMUL R8, R8, R35 ;  /* 0x0000002308087220 */ /* 0x000fc60000400000 */
        /* <DEDUP_REMOVED lines=10> */
[----:B------:R-:W-:Y:S01]  /*0f70*/  SHF.L.U32 R10, R22, 0x17, RZ ;  /* 0x00000017160a7819 */ /* 0x000fe200000006ff */
[----:B------:R-:W-:Y:S01]  /*0f80*/  MUFU.EX2 R35, R35 ;  /* 0x0000002300237308 */ /* 0x000fe20000000800 */
[----:B-1----:R-:W-:Y:S01]  /*0f90*/  FMUL R23, R18, R23 ;  /* 0x0000001712177220 */ /* 0x002fe20000400000 */
[C---:B------:R-:W-:Y:S01]  /*0fa0*/  FADD R16, R21.reuse, -12583039 ;  /* 0xcb40007f15107421 */ /* 0x040fe20000000000 */
[----:B------:R-:W-:Y:S01]  /*0fb0*/  SHF.L.U32 R21, R21, 0x17, RZ ;  /* 0x0000001715157819 */ /* 0x000fe200000006ff */
[----:B------:R-:W-:Y:S02]  /*0fc0*/  FMUL R10, R10, R37 ;  /* 0x000000250a0a7220 */ /* 0x000fe40000400000 */
[C---:B------:R-:W-:Y:S02]  /*0fd0*/  FFMA R16, R13.reuse, 1.4426950216293334961, -R16 ;  /* 0x3fb8aa3b0d107823 */ /* 0x040fe40000000810 */
[----:B------:R1:W2:Y:S02]  /*0fe0*/  MUFU.EX2 R37, R34 ;  /* 0x0000002200257308 */ /* 0x0002a40000000800 */
[----:B------:R-:W-:Y:S01]  /*0ff0*/  FFMA R22, R13, 1.925963033500011079e-08, R16 ;  /* 0x32a570600d167823 */ /* 0x000fe20000000010 */
[----:B------:R-:W-:-:S04]  /*1000*/  FFMA.SAT R16, R19, R12, 0.5 ;  /* 0x3f00000013107423 */ /* 0x000fc8000000200c */
[----:B------:R-:W-:Y:S01]  /*1010*/  FFMA.RM R13, R16, R11, 12582913 ;  /* 0x4b400001100d7423 */ /* 0x000fe2000000400b */
[----:B-1----:R-:W-:-:S03]  /*1020*/  FFMA.SAT R34, R25, R12, 0.5 ;  /* 0x3f00000019227423 */ /* 0x002fc6000000200c */
[C---:B------:R-:W-:Y:S01]  /*1030*/  FADD R16, R13.reuse, -12583039 ;  /* 0xcb40007f0d107421 */ /* 0x040fe20000000000 */
[----:B------:R-:W-:-:S03]  /*1040*/  SHF.L.U32 R13, R13, 0x17, RZ ;  /* 0x000000170d0d7819 */ /* 0x000fc600000006ff */
[----:B------:R-:W-:-:S04]  /*1050*/  FFMA R16, R19, 1.4426950216293334961, -R16 ;  /* 0x3fb8aa3b13107823 */ /* 0x000fc80000000810 */
[----:B------:R-:W-:Y:S01]  /*1060*/  FFMA R32, R19, 1.925963033500011079e-08, R16 ;  /* 0x32a5706013207823 */ /* 0x000fe20000000010 */
[----:B------:R-:W-:Y:S01]  /*1070*/  FFMA.RM R19, R36, R11, 12582913 ;  /* 0x4b40000124137423 */ /* 0x000fe2000000400b */
[----:B------:R-:W-:Y:S01]  /*1080*/  SHF.L.U32 R16, R24, 0x17, RZ ;  /* 0x0000001718107819 */ /* 0x000fe200000006ff */
[----:B------:R1:W3:Y:S02]  /*1090*/  MUFU.EX2 R36, R22 ;  /* 0x0000001600247308 */ /* 0x0002e40000000800 */
[C---:B------:R-:W-:Y:S01]  /*10a0*/  FADD R24, R19.reuse, -12583039 ;  /* 0xcb40007f13187421 */ /* 0x040fe20000000000 */
[----:B------:R-:W-:Y:S01]  /*10b0*/  SHF.L.U32 R19, R19, 0x17, RZ ;  /* 0x0000001713137819 */ /* 0x000fe200000006ff */
[----:B--2---:R-:W-:Y:S01]  /*10c0*/  FMUL R16, R16, R37 ;  /* 0x0000002510107220 */ /* 0x004fe20000400000 */
[----:B------:R-:W-:Y:S01]  /*10d0*/  FADD R37, RZ, R6 ;  /* 0x00000006ff257221 */ /* 0x000fe20000000000 */
[----:B------:R-:W-:Y:S02]  /*10e0*/  FFMA R24, R15, 1.4426950216293334961, -R24 ;  /* 0x3fb8aa3b0f187823 */ /* 0x000fe40000000818 */
[----:B------:R-:W2:Y:S01]  /*10f0*/  MUFU.EX2 R32, R32 ;  /* 0x0000002000207308 */ /* 0x000ea20000000800 */
[----:B------:R-:W-:Y:S01]  /*1100*/  FADD R37, R37, R0 ;  /* 0x0000000025257221 */ /* 0x000fe20000000000 */
[----:B------:R-:W-:Y:S01]  /*1110*/  FFMA R15, R15, 1.925963033500011079e-08, R24 ;  /* 0x32a570600f0f7823 */ /* 0x000fe20000000018 */
[----:B------:R-:W-:Y:S01]  /*1120*/  FFMA.SAT R24, R17, R12, 0.5 ;  /* 0x3f00000011187423 */ /* 0x000fe2000000200c */
[----:B-1----:R-:W-:-:S03]  /*1130*/  FMUL R22, R20, R35 ;  /* 0x0000002314167220 */ /* 0x002fc60000400000 */
[-C--:B------:R-:W-:Y:S01]  /*1140*/  FFMA.RM R12, R24, R11.reuse, 12582913 ;  /* 0x4b400001180c7423 */ /* 0x080fe2000000400b */
[----:B------:R-:W-:Y:S01]  /*1150*/  FFMA.RM R11, R34, R11, 12582913 ;  /* 0x4b400001220b7423 */ /* 0x000fe2000000400b */
[----:B------:R-:W-:Y:S01]  /*1160*/  SHF.L.U32 R34, R14, 0x17, RZ ;  /* 0x000000170e227819 */ /* 0x000fe200000006ff */
[----:B------:R-:W1:Y:S01]  /*1170*/  MUFU.EX2 R18, R15 ;  /* 0x0000000f00127308 */ /* 0x000e620000000800 */
[----:B------:R-:W-:Y:S01]  /*1180*/  FADD R24, R12, -12583039 ;  /* 0xcb40007f0c187421 */ /* 0x000fe20000000000 */
[----:B---3--:R-:W-:-:S03]  /*1190*/  FMUL R21, R21, R36 ;  /* 0x0000002415157220 */ /* 0x008fc60000400000 */
[----:B------:R-:W-:Y:S01]  /*11a0*/  FFMA R24, R17, 1.4426950216293334961, -R24 ;  /* 0x3fb8aa3b11187823 */ /* 0x000fe20000000818 */
[----:B--2---:R-:W-:-:S03]  /*11b0*/  FMUL R20, R13, R32 ;  /* 0x000000200d147220 */ /* 0x004fc60000400000 */
[----:B------:R-:W-:Y:S01]  /*11c0*/  FFMA R17, R17, 1.925963033500011079e-08, R24 ;  /* 0x32a5706011117823 */ /* 0x000fe20000000018 */
[----:B------:R-:W-:-:S04]  /*11d0*/  FADD R24, R11, -12583039 ;  /* 0xcb40007f0b187421 */ /* 0x000fc80000000000 */
[----:B------:R-:W-:Y:S01]  /*11e0*/  FFMA R24, R25, 1.4426950216293334961, -R24 ;  /* 0x3fb8aa3b19187823 */ /* 0x000fe20000000818 */
[----:B------:R-:W2:Y:S01]  /*11f0*/  MUFU.EX2 R17, R17 ;  /* 0x0000001100117308 */ /* 0x000ea20000000800 */
[----:B-1----:R-:W-:Y:S02]  /*1200*/  FMUL R19, R19, R18 ;  /* 0x0000001213137220 */ /* 0x002fe40000400000 */
[----:B------:R-:W-:Y:S01]  /*1210*/  FFMA R25, R25, 1.925963033500011079e-08, R24 ;  /* 0x32a5706019197823 */ /* 0x000fe20000000018 */
        /* <DEDUP_REMOVED lines=16> */
[----:B------:R-:W-:Y:S01]  /*1320*/  FADD R12, R13, R20 ;  /* 0x000000140d0c7221 */ /* 0x000fe20000000000 */
[----:B------:R-:W-:Y:S01]  /*1330*/  SHF.L.U32 R13, R11, 0x17, RZ ;  /* 0x000000170b0d7819 */ /* 0x000fe200000006ff */
[----:B--2---:R-:W-:Y:S02]  /*1340*/  FMUL R18, R14, R17 ;  /* 0x000000110e127220 */ /* 0x004fe40000400000 */
[----:B------:R-:W-:Y:S02]  /*1350*/  FADD R11, R12, R19 ;  /* 0x000000130c0b7221 */ /* 0x000fe40000000000 */
[----:B-1----:R-:W-:Y:S02]  /*1360*/  FMUL R17, R13, R34 ;  /* 0x000000220d117220 */ /* 0x002fe40000400000 */
        /* <DEDUP_REMOVED lines=11> */
.L_x_2185:
        /* <DEDUP_REMOVED lines=11> */
[----:B01----:R-:W-:Y:S05]  /*14d0*/  CALL.REL.NOINC `($__internal_27_$__cuda_sm3x_div_rn_noftz_f32_slowpath) ;  /* 0x0000002000f87944 */ /* 0x003fea0003c00000 */
[----:B------:R-:W-:-:S07]  /*14e0*/  MOV R14, R6 ;  /* 0x00000006000e7202 */ /* 0x000fce0000000f00 */
.L_x_2136:
[----:B------:R-:W-:Y:S05]  /*14f0*/  BSYNC.RECONVERGENT B2 ;  /* 0x0000000000027941 */ /* 0x000fea0003800200 */
.L_x_2135:
        /* <DEDUP_REMOVED lines=11> */
[----:B01----:R-:W-:Y:S05]  /*15b0*/  CALL.REL.NOINC `($__internal_27_$__cuda_sm3x_div_rn_noftz_f32_slowpath) ;  /* 0x0000002000c07944 */ /* 0x003fea0003c00000 */
[----:B------:R-:W-:-:S07]  /*15c0*/  MOV R15, R6 ;  /* 0x00000006000f7202 */ /* 0x000fce0000000f00 */
.L_x_2138:
[----:B------:R-:W-:Y:S05]  /*15d0*/  BSYNC.RECONVERGENT B2 ;  /* 0x0000000000027941 */ /* 0x000fea0003800200 */
.L_x_2137:
        /* <DEDUP_REMOVED lines=13> */
.L_x_2140:
[----:B------:R-:W-:Y:S05]  /*16b0*/  BSYNC.RECONVERGENT B2 ;  /* 0x0000000000027941 */ /* 0x000fea0003800200 */
.L_x_2139:
        /* <DEDUP_REMOVED lines=13> */
.L_x_2142:
[----:B------:R-:W-:Y:S05]  /*1790*/  BSYNC.RECONVERGENT B2 ;  /* 0x0000000000027941 */ /* 0x000fea0003800200 */
.L_x_2141:
        /* <DEDUP_REMOVED lines=13> */
.L_x_2144:
[----:B------:R-:W-:Y:S05]  /*1870*/  BSYNC.RECONVERGENT B2 ;  /* 0x0000000000027941 */ /* 0x000fea0003800200 */
.L_x_2143:
        /* <DEDUP_REMOVED lines=13> */
.L_x_2146:
[----:B------:R-:W-:Y:S05]  /*1950*/  BSYNC.RECONVERGENT B2 ;  /* 0x0000000000027941 */ /* 0x000fea0003800200 */
.L_x_2145:
        /* <DEDUP_REMOVED lines=13> */
.L_x_2148:
[----:B------:R-:W-:Y:S05]  /*1a30*/  BSYNC.RECONVERGENT B2 ;  /* 0x0000000000027941 */ /* 0x000fea0003800200 */
.L_x_2147:
        /* <DEDUP_REMOVED lines=13> */
.L_x_2150:
[----:B------:R-:W-:Y:S05]  /*1b10*/  BSYNC.RECONVERGENT B2 ;  /* 0x0000000000027941 */ /* 0x000fea0003800200 */
.L_x_2149:
        /* <DEDUP_REMOVED lines=13> */
.L_x_2152:
[----:B------:R-:W-:Y:S05]  /*1bf0*/  BSYNC.RECONVERGENT B2 ;  /* 0x0000000000027941 */ /* 0x000fea0003800200 */
.L_x_2151:
        /* <DEDUP_REMOVED lines=13> */
.L_x_2154:
[----:B------:R-:W-:Y:S05]  /*1cd0*/  BSYNC.RECONVERGENT B2 ;  /* 0x0000000000027941 */ /* 0x000fea0003800200 */
.L_x_2153:
        /* <DEDUP_REMOVED lines=13> */
.L_x_2156:
[----:B------:R-:W-:Y:S05]  /*1db0*/  BSYNC.RECONVERGENT B2 ;  /* 0x0000000000027941 */ /* 0x000fea0003800200 */
.L_x_2155:
        /* <DEDUP_REMOVED lines=13> */
.L_x_2158:
[----:B------:R-:W-:Y:S05]  /*1e90*/  BSYNC.RECONVERGENT B2 ;  /* 0x0000000000027941 */ /* 0x000fea0003800200 */
.L_x_2157:
        /* <DEDUP_REMOVED lines=13> */
.L_x_2160:
[----:B------:R-:W-:Y:S05]  /*1f70*/  BSYNC.RECONVERGENT B2 ;  /* 0x0000000000027941 */ /* 0x000fea0003800200 */
.L_x_2159:
        /* <DEDUP_REMOVED lines=13> */
.L_x_2162:
[----:B------:R-:W-:Y:S05]  /*2050*/  BSYNC.RECONVERGENT B2 ;  /* 0x0000000000027941 */ /* 0x000fea0003800200 */
.L_x_2161:
        /* <DEDUP_REMOVED lines=13> */
.L_x_2164:
[----:B------:R-:W-:Y:S05]  /*2130*/  BSYNC.RECONVERGENT B2 ;  /* 0x0000000000027941 */ /* 0x000fea0003800200 */
.L_x_2163:
        /* <DEDUP_REMOVED lines=13> */
.L_x_2166:
[----:B------:R-:W-:Y:S05]  /*2210*/  BSYNC.RECONVERGENT B2 ;  /* 0x0000000000027941 */ /* 0x000fea0003800200 */
.L_x_2165:
        /* <DEDUP_REMOVED lines=13> */
.L_x_2168:
[----:B------:R-:W-:Y:S05]  /*22f0*/  BSYNC.RECONVERGENT B2 ;  /* 0x0000000000027941 */ /* 0x000fea0003800200 */
.L_x_2167:
        /* <DEDUP_REMOVED lines=13> */
.L_x_2170:
[----:B------:R-:W-:Y:S05]  /*23d0*/  BSYNC.RECONVERGENT B2 ;  /* 0x0000000000027941 */ /* 0x000fea0003800200 */
.L_x_2169:
        /* <DEDUP_REMOVED lines=12> */
.L_x_2172:
[----:B------:R-:W-:Y:S05]  /*24a0*/  BSYNC.RECONVERGENT B2 ;  /* 0x0000000000027941 */ /* 0x000fea0003800200 */
.L_x_2171:
        /* <DEDUP_REMOVED lines=13> */
[----:B------:R-:W-:Y:S02]  /*2580*/  R2UR UR10, R26 ;  /* 0x000000001a0a72ca */ /* 0x000fe400000e0000 */
[----:B------:R-:W-:Y:S02]  /*2590*/  LEA.HI.X R13, R32, UR41, R11, 0x1, P0 ;  /* 0x00000029200d7c11 */ /* 0x000fe400080f0c0b */
[----:B------:R-:W-:-:S02]  /*25a0*/  IADD3 R29, P0, PT, R31, R29, RZ ;  /* 0x0000001d1f1d7210 */ /* 0x000fc40007f1e0ff */
[----:B------:R-:W-:Y:S02]  /*25b0*/  R2UR UR11, R27 ;  /* 0x000000001b0b72ca */ /* 0x000fe400000e0000 */
        /* <DEDUP_REMOVED lines=10> */
[C---:B------:R-:W-:Y:S02]  /*2660*/  R2UR UR12, R26.reuse ;  /* 0x000000001a0c72ca */ /* 0x040fe400000e0000 */
[C---:B------:R-:W-:Y:S01]  /*2670*/  R2UR UR13, R27.reuse ;  /* 0x000000001b0d72ca */ /* 0x040fe200000e0000 */
[----:B------:R-:W-:Y:S01]  /*2680*/  STG.E.U16 desc[UR4][R12.64+0x200], R7 ;  /* 0x000200070c007986 */ /* 0x000fe2000c101504 */
[----:B------:R-:W-:Y:S02]  /*2690*/  R2UR UR14, R26 ;  /* 0x000000001a0e72ca */ /* 0x000fe400000e0000 */
[----:B------:R-:W-:Y:S01]  /*26a0*/  R2UR UR15, R27 ;  /* 0x000000001b0f72ca */ /* 0x000fe200000e0000 */
[----:B------:R-:W-:Y:S01]  /*26b0*/  STG.E.U16 desc[UR8][R12.64+0x280], R9 ;  /* 0x000280090c007986 */ /* 0x000fe2000c101508 */
[----:B------:R-:W-:-:S02]  /*26c0*/  F2FP.F16.F32.PACK_AB R4, R5, R4 ;  /* 0x000000040504723e */ /* 0x000fc400000000ff */
[----:B------:R-:W-:Y:S02]  /*26d0*/  PRMT R3, R0, 0x7632, R3 ;  /* 0x0000763200037816 */ /* 0x000fe40000000003 */
[----:B------:R-:W-:Y:S02]  /*26e0*/  PRMT R5, R2, 0x7632, R5 ;  /* 0x0000763202057816 */ /* 0x000fe40000000005 */
[----:B------:R-:W-:Y:S01]  /*26f0*/  ISETP.GE.AND.EX P0, PT, R28, UR45, PT, P0 ;  /* 0x0000002d1c007c0c */ /* 0x000fe2000bf06300 */
[----:B------:R4:W-:Y:S01]  /*2700*/  STG.E.U16 desc[UR4][R12.64+0xc0], R3 ;  /* 0x0000c0030c007986 */ /* 0x0009e2000c101504 */
[----:B------:R-:W-:Y:S02]  /*2710*/  PRMT R11, R14, 0x7632, R11 ;  /* 0x000076320e0b7816 */ /* 0x000fe4000000000b */
[----:B--2---:R-:W-:Y:S01]  /*2720*/  PRMT R0, R7, 0x7632, R0 ;  /* 0x0000763207007816 */ /* 0x004fe20000000000 */
[----:B------:R-:W-:Y:S01]  /*2730*/  STG.E.U16 desc[UR10][R12.64+0x140], R5 ;  /* 0x000140050c007986 */ /* 0x000fe2000c10150a */
[----:B---3--:R-:W-:-:S02]  /*2740*/  PRMT R2, R9, 0x7632, R2 ;  /* 0x0000763209027816 */ /* 0x008fc40000000002 */
[----:B------:R-:W-:Y:S01]  /*2750*/  F2FP.F16.F32.PACK_AB R16, R23, R16 ;  /* 0x000000101710723e */ /* 0x000fe200000000ff */
[----:B------:R2:W-:Y:S01]  /*2760*/  STG.E.U16 desc[UR6][R12.64+0x40], R11 ;  /* 0x0000400b0c007986 */ /* 0x0005e2000c101506 */
[----:B------:R-:W-:Y:S02]  /*2770*/  F2FP.F16.F32.PACK_AB R21, R21, R22 ;  /* 0x000000161515723e */ /* 0x000fe400000000ff */
[----:B------:R-:W-:Y:S01]  /*2780*/  F2FP.F16.F32.PACK_AB R19, R19, R20 ;  /* 0x000000141313723e */ /* 0x000fe200000000ff */
[----:B------:R3:W-:Y:S01]  /*2790*/  STG.E.U16 desc[UR6][R12.64+0x240], R0 ;  /* 0x000240000c007986 */ /* 0x0007e2000c101506 */
[----:B----4-:R-:W-:Y:S02]  /*27a0*/  PRMT R3, R16, 0x7632, R3 ;  /* 0x0000763210037816 */ /* 0x010fe40000000003 */
[----:B------:R-:W-:Y:S01]  /*27b0*/  F2FP.F16.F32.PACK_AB R6, RZ, R6 ;  /* 0x00000006ff06723e */ /* 0x000fe200000000ff */
[----:B------:R4:W-:Y:S01]  /*27c0*/  STG.E.U16 desc[UR10][R12.64+0x2c0], R2 ;  /* 0x0002c0020c007986 */ /* 0x0009e2000c10150a */
[----:B--2---:R-:W-:-:S03]  /*27d0*/  PRMT R11, R4, 0x7632, R11 ;  /* 0x00007632040b7816 */ /* 0x004fc6000000000b */
        /* <DEDUP_REMOVED lines=13> */
.L_x_2134:
[----:B------:R-:W-:Y:S01]  /*28b0*/  BSSY B0, `(.L_x_2174) ;  /* 0x0000007000007945 */ /* 0x000fe20003800000 */
[----:B------:R-:W-:Y:S02]  /*28c0*/  MOV R12, 0x10 ;  /* 0x00000010000c7802 */ /* 0x000fe40000000f00 */
[----:B------:R-:W-:Y:S02]  /*28d0*/  MOV R11, 0x1f ;  /* 0x0000001f000b7802 */ /* 0x000fe40000000f00 */
[----:B------:R-:W-:-:S07]  /*28e0*/  MOV R15, 0xffffffff ;  /* 0xffffffff000f7802 */ /* 0x000fce0000000f00 */
[----:B0-----:R-:W-:Y:S05]  /*28f0*/  WARPSYNC.COLLECTIVE R15, `(.L_x_2175) ;  /* 0x000000000f087348 */ /* 0x001fea0003c00000 */
[----:B------:R1:W2:Y:S02]  /*2900*/  SHFL.BFLY P6, R14, R13, R12, R11 ;  /* 0x0c00000c0d0e7389 */ /* 0x0002a400000c000b */
[----:B012---:R-:W-:Y:S05]  /*2910*/  ENDCOLLECTIVE ;  /* 0x000000000000791b */ /* 0x007fea0003800000 */
.L_x_2175:
[----:B------:R-:W-:Y:S05]  /*2920*/  BSYNC B0 ;  /* 0x0000000000007941 */ /* 0x000fea0003800000 */
.L_x_2174:
[----:B------:R-:W-:Y:S01]  /*2930*/  HFMA2 R11, -RZ, RZ, 0, 1.847743988037109375e-06 ;  /* 0x0000001fff0b7431 */ /* 0x000fe200000001ff */
[----:B------:R-:W-:Y:S02]  /*2940*/  FMNMX R13, R13, R14, !PT ;  /* 0x0000000e0d0d7209 */ /* 0x000fe40007800000 */
[----:B------:R-:W-:Y:S02]  /*2950*/  MOV R12, 0x8 ;  /* 0x00000008000c7802 */ /* 0x000fe40000000f00 */
[----:B------:R-:W-:-:S07]  /*2960*/  MOV R15, 0xffffffff ;  /* 0xffffffff000f7802 */ /* 0x000fce0000000f00 */
[----:B------:R-:W-:Y:S05]  /*2970*/  WARPSYNC.COLLECTIVE R15, `(.L_x_2176) ;  /* 0x000000000f087348 */ /* 0x000fea0003c00000 */
[----:B------:R0:W1:Y:S02]  /*2980*/  SHFL.BFLY P6, R14, R13, R12, R11 ;  /* 0x0c00000c0d0e7389 */ /* 0x00006400000c000b */
[----:B01----:R-:W-:Y:S05]  /*2990*/  ENDCOLLECTIVE ;  /* 0x000000000000791b */ /* 0x003fea0003800000 */
.L_x_2176:
[----:B------:R-:W-:Y:S01]  /*29a0*/  HFMA2 R12, -RZ, RZ, 0, 2.384185791015625e-07 ;  /* 0x00000004ff0c7431 */ /* 0x000fe200000001ff */
[----:B------:R-:W-:-:S04]  /*29b0*/  FMNMX R0, R13, R14, !PT ;  /* 0x0000000e0d007209 */ /* 0x000fc80007800000 */
[----:B------:R-:W-:-:S07]  /*29c0*/  MOV R13, R0 ;  /* 0x00000000000d7202 */ /* 0x000fce0000000f00 */
[----:B------:R-:W-:Y:S05]  /*29d0*/  WARPSYNC.COLLECTIVE R15, `(.L_x_2177) ;  /* 0x000000000f087348 */ /* 0x000fea0003c00000 */
[----:B------:R0:W1:Y:S02]  /*29e0*/  SHFL.BFLY P6, R14, R13, R12, R11 ;  /* 0x0c00000c0d0e7389 */ /* 0x00006400000c000b */
[----:B01----:R-:W-:Y:S05]  /*29f0*/  ENDCOLLECTIVE ;  /* 0x000000000000791b */ /* 0x003fea0003800000 */
.L_x_2177:
[----:B------:R-:W-:Y:S01]  /*2a00*/  HFMA2 R12, -RZ, RZ, 0, 1.1920928955078125e-07 ;  /* 0x00000002ff0c7431 */ /* 0x000fe200000001ff */
[----:B------:R-:W-:-:S04]  /*2a10*/  FMNMX R2, R0, R14, !PT ;  /* 0x0000000e00027209 */ /* 0x000fc80007800000 */
[----:B------:R-:W-:-:S07]  /*2a20*/  MOV R13, R2 ;  /* 0x00000002000d7202 */ /* 0x000fce0000000f00 */
[----:B------:R-:W-:Y:S05]  /*2a30*/  WARPSYNC.COLLECTIVE R15, `(.L_x_2178) ;  /* 0x000000000f087348 */ /* 0x000fea0003c00000 */
[----:B------:R0:W1:Y:S02]  /*2a40*/  SHFL.BFLY P6, R14, R13, R12, R11 ;  /* 0x0c00000c0d0e7389 */ /* 0x00006400000c000b */
[----:B01----:R-:W-:Y:S05]  /*2a50*/  ENDCOLLECTIVE ;  /* 0x000000000000791b */ /* 0x003fea0003800000 */
.L_x_2178:
[----:B------:R-:W-:Y:S01]  /*2a60*/  HFMA2 R12, -RZ, RZ, 0, 5.9604644775390625e-08 ;  /* 0x00000001ff0c7431 */ /* 0x000fe200000001ff */
[----:B------:R-:W-:-:S04]  /*2a70*/  FMNMX R3, R2, R14, !PT ;  /* 0x0000000e02037209 */ /* 0x000fc80007800000 */
[----:B------:R-:W-:-:S07]  /*2a80*/  MOV R13, R3 ;  /* 0x00000003000d7202 */ /* 0x000fce0000000f00 */
[----:B------:R-:W-:Y:S05]  /*2a90*/  WARPSYNC.COLLECTIVE R15, `(.L_x_2179) ;  /* 0x000000000f087348 */ /* 0x000fea0003c00000 */
[----:B------:R0:W1:Y:S02]  /*2aa0*/  SHFL.BFLY P6, R14, R13, R12, R11 ;  /* 0x0c00000c0d0e7389 */ /* 0x00006400000c000b */
[----:B01----:R-:W-:Y:S05]  /*2ab0*/  ENDCOLLECTIVE ;  /* 0x000000000000791b */ /* 0x003fea0003800000 */
.L_x_2179:
[----:B------:R-:W-:Y:S01]  /*2ac0*/  HFMA2 R15, -RZ, RZ, 3.7421875, 0 ;  /* 0x437c0000ff0f7431 */ /* 0x000fe200000001ff */
[----:B------:R-:W-:Y:S02]  /*2ad0*/  MOV R13, 0x3bbb989d ;  /* 0x3bbb989d000d7802 */ /* 0x000fe40000000f00 */
[----:B------:R-:W-:-:S05]  /*2ae0*/  FMNMX R14, R3, R14, !PT ;  /* 0x0000000e030e7209 */ /* 0x000fca0007800000 */
        /* <DEDUP_REMOVED lines=84> */
[----:B-1----:R-:W-:Y:S02]  /*3030*/  FMUL R8, R8, R9 ;  /* 0x0000000908087220 */ /* 0x002fe40000400000 */
        /* <DEDUP_REMOVED lines=73> */
[----:B------:R-:W-:Y:S01]  /*34d0*/  FFMA.RM R15, R18, R15, 12582913 ;  /* 0x4b400001120f7423 */ /* 0x000fe2000000400f */
[C---:B------:R-:W-:Y:S01]  /*34e0*/  FADD R18, R12.reuse, -12583039 ;  /* 0xcb40007f0c127421 */ /* 0x040fe20000000000 */
[----:B------:R-:W-:Y:S02]  /*34f0*/  SHF.L.U32 R12, R12, 0x17, RZ ;  /* 0x000000170c0c7819 */ /* 0x000fe400000006ff */
[----:B------:R-:W-:Y:S01]  /*3500*/  FADD R11, R15, -12583039 ;  /* 0xcb40007f0f0b7421 */ /* 0x000fe20000000000 */
[----:B------:R-:W-:Y:S01]  /*3510*/  FFMA R18, R17, 1.4426950216293334961, -R18 ;  /* 0x3fb8aa3b11127823 */ /* 0x000fe20000000812 */
[----:B------:R-:W-:Y:S02]  /*3520*/  SHF.L.U32 R15, R15, 0x17, RZ ;  /* 0x000000170f0f7819 */ /* 0x000fe400000006ff */
[----:B------:R-:W-:Y:S01]  /*3530*/  FFMA R11, R14, 1.4426950216293334961, -R11 ;  /* 0x3fb8aa3b0e0b7823 */ /* 0x000fe2000000080b */
[----:B------:R-:W-:-:S03]  /*3540*/  FFMA R13, R17, 1.925963033500011079e-08, R18 ;  /* 0x32a57060110d7823 */ /* 0x000fc60000000012 */
[----:B------:R-:W-:Y:S01]  /*3550*/  FFMA R14, R14, 1.925963033500011079e-08, R11 ;  /* 0x32a570600e0e7823 */ /* 0x000fe2000000000b */
[----:B------:R-:W-:Y:S02]  /*3560*/  FADD R11, RZ, R6 ;  /* 0x00000006ff0b7221 */ /* 0x000fe40000000000 */
[----:B------:R-:W0:Y:S02]  /*3570*/  MUFU.EX2 R13, R13 ;  /* 0x0000000d000d7308 */ /* 0x000e240000000800 */
[----:B------:R-:W-:-:S06]  /*3580*/  FADD R11, R11, R0 ;  /* 0x000000000b0b7221 */ /* 0x000fcc0000000000 */
[----:B------:R-:W1:Y:S01]  /*3590*/  MUFU.EX2 R14, R14 ;  /* 0x0000000e000e7308 */ /* 0x000e620000000800 */
[----:B0-----:R-:W-:Y:S01]  /*35a0*/  FMUL R18, R12, R13 ;  /* 0x0000000d0c127220 */ /* 0x001fe20000400000 */
[----:B------:R-:W-:-:S04]  /*35b0*/  FADD R12, R11, R2 ;  /* 0x000000020b0c7221 */ /* 0x000fc80000000000 */
[----:B------:R-:W-:Y:S01]  /*35c0*/  FADD R11, R12, R3 ;  /* 0x000000030c0b7221 */ /* 0x000fe20000000000 */
[----:B-1----:R-:W-:-:S03]  /*35d0*/  FMUL R17, R15, R14 ;  /* 0x0000000e0f117220 */ /* 0x002fc60000400000 */
[----:B------:R-:W-:Y:S01]  /*35e0*/  FADD R12, R11, R4 ;  /* 0x000000040b0c7221 */ /* 0x000fe20000000000 */
[----:B------:R-:W-:-:S03]  /*35f0*/  MOV R15, 0xffffffff ;  /* 0xffffffff000f7802 */ /* 0x000fc60000000f00 */
        /* <DEDUP_REMOVED lines=19> */
.L_x_2180:
[----:B------:R-:W-:Y:S02]  /*3730*/  HFMA2 R12, -RZ, RZ, 0, 4.76837158203125e-07 ;  /* 0x00000008ff0c7431 */ /* 0x000fe400000001ff */
[----:B------:R-:W-:-:S05]  /*3740*/  FADD R25, R13, R14 ;  /* 0x0000000e0d197221 */ /* 0x000fca0000000000 */
[----:B------:R-:W-:-:S07]  /*3750*/  MOV R13, R25 ;  /* 0x00000019000d7202 */ /* 0x000fce0000000f00 */
[----:B------:R-:W-:Y:S05]  /*3760*/  WARPSYNC.COLLECTIVE R15, `(.L_x_2181) ;  /* 0x000000000f087348 */ /* 0x000fea0003c00000 */
[----:B------:R0:W1:Y:S02]  /*3770*/  SHFL.BFLY P6, R14, R13, R12, R11 ;  /* 0x0c00000c0d0e7389 */ /* 0x00006400000c000b */
[----:B01----:R-:W-:Y:S05]  /*3780*/  ENDCOLLECTIVE ;  /* 0x000000000000791b */ /* 0x003fea0003800000 */
.L_x_2181:
[----:B------:R-:W-:Y:S02]  /*3790*/  HFMA2 R12, -RZ, RZ, 0, 2.384185791015625e-07 ;  /* 0x00000004ff0c7431 */ /* 0x000fe400000001ff */
[----:B------:R-:W-:-:S05]  /*37a0*/  FADD R32, R25, R14 ;  /* 0x0000000e19207221 */ /* 0x000fca0000000000 */
[----:B------:R-:W-:-:S07]  /*37b0*/  MOV R13, R32 ;  /* 0x00000020000d7202 */ /* 0x000fce0000000f00 */
[----:B------:R-:W-:Y:S05]  /*37c0*/  WARPSYNC.COLLECTIVE R15, `(.L_x_2182) ;  /* 0x000000000f087348 */ /* 0x000fea0003c00000 */
[----:B------:R0:W1:Y:S02]  /*37d0*/  SHFL.BFLY P6, R14, R13, R12, R11 ;  /* 0x0c00000c0d0e7389 */ /* 0x00006400000c000b */
[----:B01----:R-:W-:Y:S05]  /*37e0*/  ENDCOLLECTIVE ;  /* 0x000000000000791b */ /* 0x003fea0003800000 */
.L_x_2182:
[----:B------:R-:W-:Y:S02]  /*37f0*/  HFMA2 R12, -RZ, RZ, 0, 1.1920928955078125e-07 ;  /* 0x00000002ff0c7431 */ /* 0x000fe400000001ff */
[----:B------:R-:W-:-:S05]  /*3800*/  FADD R33, R32, R14 ;  /* 0x0000000e20217221 */ /* 0x000fca0000000000 */
[----:B------:R-:W-:-:S07]  /*3810*/  MOV R13, R33 ;  /* 0x00000021000d7202 */ /* 0x000fce0000000f00 */
[----:B------:R-:W-:Y:S05]  /*3820*/  WARPSYNC.COLLECTIVE R15, `(.L_x_2183) ;  /* 0x000000000f087348 */ /* 0x000fea0003c00000 */
[----:B------:R0:W1:Y:S02]  /*3830*/  SHFL.BFLY P6, R14, R13, R12, R11 ;  /* 0x0c00000c0d0e7389 */ /* 0x00006400000c000b */
[----:B01----:R-:W-:Y:S05]  /*3840*/  ENDCOLLECTIVE ;  /* 0x000000000000791b */ /* 0x003fea0003800000 */
.L_x_2183:
[----:B------:R-:W-:Y:S02]  /*3850*/  HFMA2 R12, -RZ, RZ, 0, 5.9604644775390625e-08 ;  /* 0x00000001ff0c7431 */ /* 0x000fe400000001ff */
[----:B------:R-:W-:-:S05]  /*3860*/  FADD R34, R33, R14 ;  /* 0x0000000e21227221 */ /* 0x000fca0000000000 */
[----:B------:R-:W-:-:S07]  /*3870*/  MOV R13, R34 ;  /* 0x00000022000d7202 */ /* 0x000fce0000000f00 */
[----:B------:R-:W-:Y:S05]  /*3880*/  WARPSYNC.COLLECTIVE R15, `(.L_x_2184) ;  /* 0x000000000f087348 */ /* 0x000fea0003c00000 */
[----:B------:R0:W1:Y:S02]  /*3890*/  SHFL.BFLY P6, R14, R13, R12, R11 ;  /* 0x0c00000c0d0e7389 */ /* 0x00006400000c000b */
[----:B01----:R-:W-:Y:S05]  /*38a0*/  ENDCOLLECTIVE ;  /* 0x000000000000791b */ /* 0x003fea0003800000 */
.L_x_2184:
[----:B------:R-:W-:Y:S05]  /*38b0*/  BRA `(.L_x_2185) ;  /* 0xffffffd800d87947 */ /* 0x000fea000383ffff */
        .weak           $__internal_27_$__cuda_sm3x_div_rn_noftz_f32_slowpath
        .type           $__internal_27_$__cuda_sm3x_div_rn_noftz_f32_slowpath,@function
        .size           $__internal_27_$__cuda_sm3x_div_rn_noftz_f32_slowpath,(.L_x_15344 - $__internal_27_$__cuda_sm3x_div_rn_noftz_f32_slowpath)
$__internal_27_$__cuda_sm3x_div_rn_noftz_f32_slowpath:
        /* <DEDUP_REMOVED lines=36> */
.L_x_2187:
        /* <DEDUP_REMOVED lines=51> */
.L_x_2194:
[----:B------:R-:W-:-:S04]  /*3e30*/  LOP3.LUT R6, R6, 0x80000000, RZ, 0xc0, !PT ;  /* 0x8000000006067812 */ /* 0x000fc800078ec0ff */
[----:B------:R-:W-:Y:S01]  /*3e40*/  LOP3.LUT R6, R6, 0x7f800000, RZ, 0xfc, !PT ;  /* 0x7f80000006067812 */ /* 0x000fe200078efcff */
[----:B------:R-:W-:Y:S06]  /*3e50*/  BRA `(.L_x_2195) ;  /* 0x0000000000047947 */ /* 0x000fec0003800000 */
.L_x_2193:
[----:B------:R-:W-:-:S07]  /*3e60*/  LEA R6, R13, R6, 0x17 ;  /* 0x000000060d067211 */ /* 0x000fce00078eb8ff */
.L_x_2195:
[----:B------:R-:W-:Y:S05]  /*3e70*/  BSYNC.RECONVERGENT B1 ;  /* 0x0000000000017941 */ /* 0x000fea0003800200 */
.L_x_2192:
[----:B------:R-:W-:Y:S05]  /*3e80*/  BRA `(.L_x_2196) ;  /* 0x0000000000207947 */ /* 0x000fea0003800000 */
.L_x_2191:
[----:B------:R-:W-:-:S04]  /*3e90*/  LOP3.LUT R6, R33, 0x80000000, R6, 0x48, !PT ;  /* 0x8000000021067812 */ /* 0x000fc800078e4806 */
[----:B------:R-:W-:Y:S01]  /*3ea0*/  LOP3.LUT R6, R6, 0x7f800000, RZ, 0xfc, !PT ;  /* 0x7f80000006067812 */ /* 0x000fe200078efcff */
[----:B------:R-:W-:Y:S06]  /*3eb0*/  BRA `(.L_x_2196) ;  /* 0x0000000000147947 */ /* 0x000fec0003800000 */
.L_x_2190:
[----:B------:R-:W-:Y:S01]  /*3ec0*/  LOP3.LUT R6, R33, 0x80000000, R6, 0x48, !PT ;  /* 0x8000000021067812 */ /* 0x000fe200078e4806 */
[----:B------:R-:W-:Y:S06]  /*3ed0*/  BRA `(.L_x_2196) ;  /* 0x00000000000c7947 */ /* 0x000fec0003800000 */
.L_x_2189:
[----:B------:R-:W0:Y:S01]  /*3ee0*/  MUFU.RSQ R6, -QNAN ;  /* 0xffc0000000067908 */ /* 0x000e220000001400 */
[----:B------:R-:W-:Y:S05]  /*3ef0*/  BRA `(.L_x_2196) ;  /* 0x0000000000047947 */ /* 0x000fea0003800000 */
.L_x_2188:
[----:B------:R-:W-:-:S07]  /*3f00*/  FADD.FTZ R6, R6, R11 ;  /* 0x0000000b06067221 */ /* 0x000fce0000010000 */
.L_x_2196:
[----:B------:R-:W-:Y:S05]  /*3f10*/  BSYNC.RECONVERGENT B0 ;  /* 0x0000000000007941 */ /* 0x000fea0003800200 */
.L_x_2186:
[----:B------:R-:W-:Y:S01]  /*3f20*/  HFMA2 R13, -RZ, RZ, 0, 0 ;  /* 0x00000000ff0d7431 */ /* 0x000fe200000001ff */
[----:B------:R-:W-:-:S04]  /*3f30*/  MOV R12, R32 ;  /* 0x00000020000c7202 */ /* 0x000fc80000000f00 */
[----:B0-----:R-:W-:Y:S05]  /*3f40*/  RET.REL.NODEC R12 `(_ZN7oneflow4cuda7softmax15SoftmaxWarpImplI10SimpleLoadI6__halffE11SimpleStoreIS4_fEfLi1ELi19ELi32ELi1ELb0ELNS1_9AlgorithmE0EEEvT_T0_ll) ;  /* 0xffffffc00c2c7950 */ /* 0x001fea0003c3ffff */
.L_x_2197:
        /* <DEDUP_REMOVED lines=11> */
.L_x_15344:


//--------------------- .text._ZN7oneflow4cuda7softmax15SoftmaxWarpImplI10SimpleLoadI6__halffE11SimpleStoreIS4_fEfLi1ELi18ELi32ELi1ELb1ELNS1_9AlgorithmE0EEEvT_T0_ll --------------------------
	.section	.text._ZN7oneflow4cuda7softmax15SoftmaxWarpImplI10SimpleLoadI6__halffE11SimpleStoreIS4_fEfLi1ELi18ELi32ELi1ELb1ELNS1_9AlgorithmE0EEEvT_T0_ll,"ax",@progbits
	.align	128
        .global         _ZN7oneflow4cuda7softmax15SoftmaxWarpImplI10SimpleLoadI6__halffE11SimpleStoreIS4_fEfLi1ELi18ELi32ELi1ELb1ELNS1_9AlgorithmE0EEEvT_T0_ll
        .type           _ZN7oneflow4cuda7softmax15SoftmaxWarpImplI10SimpleLoadI6__halffE11SimpleStoreIS4_fEfLi1ELi18ELi32ELi1ELb1ELNS1_9AlgorithmE0EEEvT_T0_ll,@function
        .size           _ZN7oneflow4cuda7softmax15SoftmaxWarpImplI10SimpleLoadI6__halffE11SimpleStoreIS4_fEfLi1ELi18ELi32ELi1ELb1ELNS1_9AlgorithmE0EEEvT_T0_ll,(.L_x_15345 - _ZN7oneflow4cuda7softmax15SoftmaxWarpImplI10SimpleLoadI6__halffE11SimpleStoreIS4_fEfLi1ELi18ELi32ELi1ELb1ELNS1_9AlgorithmE0EEEvT_T0_ll)
        .other          _ZN7oneflow4cuda7softmax15SoftmaxWarpImplI10SimpleLoadI6__halffE11SimpleStoreIS4_fEfLi1ELi18ELi32ELi1ELb1ELNS1_9AlgorithmE0EEEvT_T0_ll,@"STO_CUDA_ENTRY STV_DEFAULT"
_ZN7oneflow4cuda7softmax15SoftmaxWarpImplI10SimpleLoadI6__halffE11SimpleStoreIS4_fEfLi1ELi18ELi32ELi1ELb1ELNS1_9AlgorithmE0EEEvT_T0_ll:
.text._ZN7oneflow4cuda7softmax15SoftmaxWarpImplI10SimpleLoadI6__halffE11SimpleStoreIS4_fEfLi1ELi18ELi32ELi1ELb1ELNS1_9AlgorithmE0EEEvT_T0_ll:
        /* <DEDUP_REMOVED lines=25> */
.L_x_2198:
        /* <DEDUP_REMOVED lines=14> */
[C---:B0-----:R-:W-:Y:S01]  /*0270*/  IADD3 R47, PT, PT, R32.reuse, 0x20, RZ ;  /* 0x00000020202f7810 */ /* 0x041fe20007ffe0ff */
[C---:B------:R-:W-:Y:S01]  /*0280*/  VIADD R41, R32.reuse, 0xe0 ;  /* 0x000000e020297836 */ /* 0x040fe20000000000 */
        /* <DEDUP_REMOVED lines=14> */
[----:B-1----:R-:W-:-:S07]  /*0370*/  IADD3 R29, PT, PT, R32, 0x220, RZ ;  /* 0x00000220201d7810 */ /* 0x002fce0007ffe0ff */
.L_x_2237:
[----:B------:R-:W-:Y:S01]  /*0380*/  HFMA2 R3, -RZ, RZ, 0, 0 ;  /* 0x00000000ff037431 */ /* 0x000fe200000001ff */
[----:B------:R-:W-:Y:S01]  /*0390*/  ISETP.GE.U32.AND P0, PT, R32, UR44, PT ;  /* 0x0000002c20007c0c */ /* 0x000fe2000bf06070 */
[----:B-1----:R-:W-:Y:S01]  /*03a0*/  IMAD R7, R28, UR42, RZ ;  /* 0x0000002a1c077c24 */ /* 0x002fe2000f8e02ff */
[----:B------:R-:W-:Y:S02]  /*03b0*/  ISETP.GE.U32.AND P5, PT, R47, UR44, PT ;  /* 0x0000002c2f007c0c */ /* 0x000fe4000bfa6070 */
[----:B------:R-:W-:Y:S02]  /*03c0*/  ISETP.GE.AND.EX P0, PT, RZ, UR45, PT, P0 ;  /* 0x0000002dff007c0c */ /* 0x000fe4000bf06300 */
[----:B------:R-:W-:Y:S02]  /*03d0*/  MOV R2, R32 ;  /* 0x0000002000027202 */ /* 0x000fe40000000f00 */
[----:B------:R-:W-:Y:S02]  /*03e0*/  ISETP.GE.U32.AND P1, PT, R46, UR44, PT ;  /* 0x0000002c2e007c0c */ /* 0x000fe4000bf26070 */
[----:B------:R-:W-:Y:S01]  /*03f0*/  ISETP.GE.AND.EX P5, PT, RZ, UR45, PT, P5 ;  /* 0x0000002dff007c0c */ /* 0x000fe2000bfa6350 */
[----:B------:R-:W-:Y:S01]  /*0400*/  IMAD.WIDE.U32 R4, R30, UR42, R2 ;  /* 0x0000002a1e047c25 */ /* 0x000fe2000f8e0002 */
[----:B------:R-:W-:-:S02]  /*0410*/  ISETP.GE.U32.AND P4, PT, R45, UR44, PT ;  /* 0x0000002c2d007c0c */ /* 0x000fc4000bf86070 */
[----:B------:R-:W-:Y:S01]  /*0420*/  ISETP.GE.AND.EX P1, PT, RZ, UR45, PT, P1 ;  /* 0x0000002dff007c0c */ /* 0x000fe2000bf26310 */
[----:B------:R-:W-:Y:S01]  /*0430*/  IMAD R3, R30, UR43, R7 ;  /* 0x0000002b1e037c24 */ /* 0x000fe2000f8e0207 */
[----:B------:R-:W-:Y:S02]  /*0440*/  LEA R2, P2, R4, UR40, 0x1 ;  /* 0x0000002804027c11 */ /* 0x000fe4000f8408ff */
[----:B------:R-:W-:Y:S02]  /*0450*/  ISETP.GE.AND.EX P4, PT, RZ, UR45, PT, P4 ;  /* 0x0000002dff007c0c */ /* 0x000fe4000bf86340 */
[----:B------:R-:W-:Y:S02]  /*0460*/  IADD3 R3, PT, PT, R5, R3, RZ ;  /* 0x0000000305037210 */ /* 0x000fe40007ffe0ff */
[----:B------:R-:W-:Y:S02]  /*0470*/  ISETP.GE.U32.AND P3, PT, R44, UR44, PT ;  /* 0x0000002c2c007c0c */ /* 0x000fe4000bf66070 */
[----:B------:R-:W-:-:S02]  /*0480*/  @!P0 R2UR UR4, R24 ;  /* 0x00000000180482ca */ /* 0x000fc400000e0000 */
[----:B------:R-:W-:Y:S02]  /*0490*/  @!P0 R2UR UR5, R25 ;  /* 0x00000000190582ca */ /* 0x000fe400000e0000 */
[----:B------:R-:W-:Y:S02]  /*04a0*/  LEA.HI.X R3, R4, UR41, R3, 0x1, P2 ;  /* 0x0000002904037c11 */ /* 0x000fe400090f0c03 */
        /* <DEDUP_REMOVED lines=19> */
[----:B------:R-:W-:Y:S01]  /*05e0*/  MOV R64, 0xff800000 ;  /* 0xff80000000407802 */ /* 0x000fe20000000f00 */
[----:B------:R-:W-:Y:S01]  /*05f0*/  IMAD.MOV.U32 R60, RZ, RZ, -0x800000 ;  /* 0xff800000ff3c7424 */ /* 0x000fe200078e00ff */
[----:B------:R-:W-:-:S02]  /*0600*/  MOV R13, 0xff800000 ;  /* 0xff800000000d7802 */ /* 0x000fc40000000f00 */
[----:B------:R-:W-:Y:S02]  /*0610*/  ISETP.GE.U32.AND P6, PT, R42, UR44, PT ;  /* 0x0000002c2a007c0c */ /* 0x000fe4000bfc6070 */
[----:B------:R-:W-:Y:S02]  /*0620*/  MOV R62, 0xff800000 ;  /* 0xff800000003e7802 */ /* 0x000fe40000000f00 */
[----:B------:R-:W-:Y:S02]  /*0630*/  ISETP.GE.AND.EX P6, PT, RZ, UR45, PT, P6 ;  /* 0x0000002dff007c0c */ /* 0x000fe4000bfc6360 */
[----:B------:R-:W-:-:S11]  /*0640*/  MOV R58, 0xff800000 ;  /* 0xff800000003a7802 */ /* 0x000fd60000000f00 */
[----:B------:R-:W-:Y:S02]  /*0650*/  @!P6 R2UR UR4, R24 ;  /* 0x000000001804e2ca */ /* 0x000fe400000e0000 */
[----:B------:R-:W-:-:S13]  /*0660*/  @!P6 R2UR UR5, R25 ;  /* 0x000000001905e2ca */ /* 0x000fda00000e0000 */
[----:B------:R-:W5:Y:S01]  /*0670*/  @!P6 LDG.E.U16 R11, desc[UR4][R2.64+0x180] ;  /* 0x00018004020be981 */ /* 0x000f62000c1e1500 */
[----:B--2---:R-:W-:-:S05]  /*0680*/  @!P0 HADD2.F32 R64, -RZ, R4.H0_H0 ;  /* 0x20000004ff408230 */ /* 0x004fca0000004100 */
[----:B------:R-:W-:Y:S01]  /*0690*/  @!P0 FMNMX R13, R64, -INF , !PT ;  /* 0xff800000400d8809 */ /* 0x000fe20007800000 */
[----:B---3--:R-:W-:Y:S01]  /*06a0*/  @!P5 HADD2.F32 R60, -RZ, R0.H0_H0 ;  /* 0x20000000ff3cd230 */ /* 0x008fe20000004100 */
[----:B------:R-:W-:-:S04]  /*06b0*/  MOV R4, 0xff800000 ;  /* 0xff80000000047802 */ /* 0x000fc80000000f00 */
        /* <DEDUP_REMOVED lines=16> */
[----:B------:R-:W-:Y:S02]  /*07c0*/  @!P2 FMNMX R13, R13, R6, !PT ;  /* 0x000000060d0da209 */ /* 0x000fe40007800000 */
[----:B------:R-:W-:-:S02]  /*07d0*/  ISETP.GE.U32.AND P2, PT, R37, UR44, PT ;  /* 0x0000002c25007c0c */ /* 0x000fc4000bf46070 */
[----:B------:R-:W-:Y:S02]  /*07e0*/  ISETP.GE.AND.EX P3, PT, RZ, UR45, PT, P3 ;  /* 0x0000002dff007c0c */ /* 0x000fe4000bf66330 */
[C---:B------:R-:W-:Y:S02]  /*07f0*/  @!P5 R2UR UR6, R24.reuse ;  /* 0x000000001806d2ca */ /* 0x040fe400000e0000 */
[C---:B------:R-:W-:Y:S02]  /*0800*/  @!P5 R2UR UR7, R25.reuse ;  /* 0x000000001907d2ca */ /* 0x040fe400000e0000 */
[----:B------:R-:W-:Y:S02]  /*0810*/  ISETP.GE.AND.EX P2, PT, RZ, UR45, PT, P2 ;  /* 0x0000002dff007c0c */ /* 0x000fe4000bf46320 */
[----:B------:R-:W-:Y:S02]  /*0820*/  @!P1 R2UR UR8, R24 ;  /* 0x00000000180892ca */ /* 0x000fe400000e0000 */
[----:B------:R-:W-:-:S02]  /*0830*/  @!P1 R2UR UR9, R25 ;  /* 0x00000000190992ca */ /* 0x000fc400000e0000 */
[C---:B------:R-:W-:Y:S02]  /*0840*/  @!P4 R2UR UR10, R24.reuse ;  /* 0x00000000180ac2ca */ /* 0x040fe400000e0000 */
        /* <DEDUP_REMOVED lines=60> */
[----:B------:R-:W-:Y:S01]  /*0c10*/  MOV R20, 0xff800000 ;  /* 0xff80000000147802 */ /* 0x000fe20000000f00 */
[----:B------:R-:W-:Y:S01]  /*0c20*/  IMAD.MOV.U32 R18, RZ, RZ, -0x800000 ;  /* 0xff800000ff127424 */ /* 0x000fe200078e00ff */
        /* <DEDUP_REMOVED lines=52> */
[----:B------:R-:W-:Y:S01]  /*0f70*/  FFMA R5, R60, 1.4426950216293334961, -R5 ;  /* 0x3fb8aa3b3c057823 */ /* 0x000fe20000000805 */
[-C--:B------:R-:W-:Y:S01]  /*0f80*/  FFMA.RM R2, R3, R12.reuse, 12582913 ;  /* 0x4b40000103027423 */ /* 0x080fe2000000400c */
[-C--:B------:R-:W-:Y:S01]  /*0f90*/  FFMA.RM R9, R9, R12.reuse, 12582913 ;  /* 0x4b40000109097423 */ /* 0x080fe2000000400c */
[----:B------:R-:W-:Y:S01]  /*0fa0*/  SHF.L.U32 R0, R0, 0x17, RZ ;  /* 0x0000001700007819 */ /* 0x000fe200000006ff */
[----:B------:R-:W-:Y:S01]  /*0fb0*/  FFMA R15, R60, 1.925963033500011079e-08, R5 ;  /* 0x32a570603c0f7823 */ /* 0x000fe20000000005 */
[-C--:B------:R-:W-:Y:S01]  /*0fc0*/  FFMA.SAT R5, R62, R11.reuse, 0.5 ;  /* 0x3f0000003e057423 */ /* 0x080fe2000000200b */
[C---:B------:R-:W-:Y:S01]  /*0fd0*/  FADD R3, R2.reuse, -12583039 ;  /* 0xcb40007f02037421 */ /* 0x040fe20000000000 */
[----:B------:R-:W-:Y:S01]  /*0fe0*/  FADD R7, R9, -12583039 ;  /* 0xcb40007f09077421 */ /* 0x000fe20000000000 */
[----:B------:R-:W-:Y:S01]  /*0ff0*/  SHF.L.U32 R2, R2, 0x17, RZ ;  /* 0x0000001702027819 */ /* 0x000fe200000006ff */
[----:B------:R-:W-:Y:S01]  /*1000*/  FFMA.RM R10, R5, R12, 12582913 ;  /* 0x4b400001050a7423 */ /* 0x000fe2000000400c */
[----:B------:R-:W-:Y:S01]  /*1010*/  FFMA R3, R64, 1.4426950216293334961, -R3 ;  /* 0x3fb8aa3b40037823 */ /* 0x000fe20000000803 */
[----:B------:R-:W-:Y:S01]  /*1020*/  FFMA R7, R4, 1.4426950216293334961, -R7 ;  /* 0x3fb8aa3b04077823 */ /* 0x000fe20000000807 */
[----:B------:R-:W-:Y:S01]  /*1030*/  MUFU.EX2 R15, R15 ;  /* 0x0000000f000f7308 */ /* 0x000fe20000000800 */
[----:B------:R-:W-:Y:S01]  /*1040*/  FADD R5, R10, -12583039 ;  /* 0xcb40007f0a057421 */ /* 0x000fe20000000000 */
[----:B------:R-:W-:Y:S01]  /*1050*/  FFMA R3, R64, 1.925963033500011079e-08, R3 ;  /* 0x32a5706040037823 */ /* 0x000fe20000000003 */
[----:B------:R-:W-:Y:S01]  /*1060*/  FFMA R13, R4, 1.925963033500011079e-08, R7 ;  /* 0x32a57060040d7823 */ /* 0x000fe20000000007 */
[----:B------:R-:W-:Y:S01]  /*1070*/  FFMA.SAT R49, R26, R11, 0.5 ;  /* 0x3f0000001a317423 */ /* 0x000fe2000000200b */
[----:B------:R-:W-:-:S03]  /*1080*/  FFMA R5, R62, 1.4426950216293334961, -R5 ;  /* 0x3fb8aa3b3e057823 */ /* 0x000fc60000000805 */
[----:B------:R-:W0:Y:S01]  /*1090*/  MUFU.EX2 R3, R3 ;  /* 0x0000000300037308 */ /* 0x000e220000000800 */
[----:B------:R-:W-:Y:S01]  /*10a0*/  FFMA R62, R62, 1.925963033500011079e-08, R5 ;  /* 0x32a570603e3e7823 */ /* 0x000fe20000000005 */
[----:B------:R-:W-:Y:S01]  /*10b0*/  FFMA.SAT R5, R58, R11, 0.5 ;  /* 0x3f0000003a057423 */ /* 0x000fe2000000200b */
[----:B------:R-:W-:-:S03]  /*10c0*/  FFMA.RM R49, R49, R12, 12582913 ;  /* 0x4b40000131317423 */ /* 0x000fc6000000400c */
[----:B------:R-:W-:Y:S02]  /*10d0*/  FFMA.RM R4, R5, R12, 12582913 ;  /* 0x4b40000105047423 */ /* 0x000fe4000000400c */
[----:B------:R-:W1:Y:S02]  /*10e0*/  MUFU.EX2 R19, R62 ;  /* 0x0000003e00137308 */ /* 0x000e640000000800 */
[C---:B------:R-:W-:Y:S01]  /*10f0*/  FADD R5, R4.reuse, -12583039 ;  /* 0xcb40007f04057421 */ /* 0x040fe20000000000 */
[----:B------:R-:W-:-:S03]  /*1100*/  SHF.L.U32 R4, R4, 0x17, RZ ;  /* 0x0000001704047819 */ /* 0x000fc600000006ff */
[C---:B------:R-:W-:Y:S01]  /*1110*/  FFMA R7, R58.reuse, 1.4426950216293334961, -R5 ;  /* 0x3fb8aa3b3a077823 */ /* 0x040fe20000000805 */
[----:B------:R-:W-:Y:S01]  /*1120*/  FFMA.RM R5, R17, R12, 12582913 ;  /* 0x4b40000111057423 */ /* 0x000fe2000000400c */
[----:B------:R-:W2:Y:S02]  /*1130*/  MUFU.EX2 R13, R13 ;  /* 0x0000000d000d7308 */ /* 0x000ea40000000800 */
[----:B------:R-:W-:Y:S01]  /*1140*/  FFMA R58, R58, 1.925963033500011079e-08, R7 ;  /* 0x32a570603a3a7823 */ /* 0x000fe20000000007 */
[C---:B------:R-:W-:Y:S01]  /*1150*/  FADD R7, R5.reuse, -12583039 ;  /* 0xcb40007f05077421 */ /* 0x040fe20000000000 */
[----:B------:R-:W-:-:S03]  /*1160*/  SHF.L.U32 R5, R5, 0x17, RZ ;  /* 0x0000001705057819 */ /* 0x000fc600000006ff */
[----:B------:R-:W-:-:S04]  /*1170*/  FFMA R7, R6, 1.4426950216293334961, -R7 ;  /* 0x3fb8aa3b06077823 */ /* 0x000fc80000000807 */
[----:B------:R-:W-:Y:S01]  /*1180*/  FFMA R17, R6, 1.925963033500011079e-08, R7 ;  /* 0x32a5706006117823 */ /* 0x000fe20000000007 */
[----:B0-----:R-:W-:Y:S01]  /*1190*/  FMUL R7, R2, R3 ;  /* 0x0000000302077220 */ /* 0x001fe20000400000 */
[----:B------:R-:W-:Y:S01]  /*11a0*/  FFMA.SAT R3, R8, R11, 0.5 ;  /* 0x3f00000008037423 */ /* 0x000fe2000000200b */
[----:B------:R-:W-:-:S03]  /*11b0*/  SHF.L.U32 R2, R10, 0x17, RZ ;  /* 0x000000170a027819 */ /* 0x000fc600000006ff */
[-C--:B------:R-:W-:Y:S02]  /*11c0*/  FFMA.RM R6, R3, R12.reuse, 12582913 ;  /* 0x4b40000103067423 */ /* 0x080fe4000000400c */
[----:B-1----:R-:W-:Y:S01]  /*11d0*/  FMUL R2, R2, R19 ;  /* 0x0000001302027220 */ /* 0x002fe20000400000 */
[----:B------:R-:W-:Y:S01]  /*11e0*/  FFMA.SAT R19, R52, R11, 0.5 ;  /* 0x3f00000034137423 */ /* 0x000fe2000000200b */
[C---:B------:R-:W-:Y:S01]  /*11f0*/  FADD R3, R6.reuse, -12583039 ;  /* 0xcb40007f06037421 */ /* 0x040fe20000000000 */
[----:B------:R-:W-:Y:S02]  /*1200*/  SHF.L.U32 R6, R6, 0x17, RZ ;  /* 0x0000001706067819 */ /* 0x000fe400000006ff */
[----:B------:R-:W-:Y:S01]  /*1210*/  FFMA.RM R19, R19, R12, 12582913 ;  /* 0x4b40000113137423 */ /* 0x000fe2000000400c */
[----:B------:R-:W-:-:S04]  /*1220*/  FFMA R3, R8, 1.4426950216293334961, -R3 ;  /* 0x3fb8aa3b08037823 */ /* 0x000fc80000000803 */
[----:B------:R-:W-:Y:S01]  /*1230*/  FFMA R21, R8, 1.925963033500011079e-08, R3 ;  /* 0x32a5706008157823 */ /* 0x000fe20000000003 */
[----:B------:R-:W-:-:S04]  /*1240*/  FFMA.SAT R3, R56, R11, 0.5 ;  /* 0x3f00000038037423 */ /* 0x000fc8000000200b */
[-C--:B------:R-:W-:Y:S01]  /*1250*/  FFMA.RM R8, R3, R12.reuse, 12582913 ;  /* 0x4b40000103087423 */ /* 0x080fe2000000400c */
[----:B------:R-:W-:Y:S01]  /*1260*/  FMUL R3, R0, R15 ;  /* 0x0000000f00037220 */ /* 0x000fe20000400000 */
[----:B------:R-:W-:Y:S01]  /*1270*/  FFMA.SAT R15, R54, R11, 0.5 ;  /* 0x3f000000360f7423 */ /* 0x000fe2000000200b */
[----:B------:R-:W-:Y:S01]  /*1280*/  SHF.L.U32 R0, R9, 0x17, RZ ;  /* 0x0000001709007819 */ /* 0x000fe200000006ff */
[----:B------:R-:W0:Y:S01]  /*1290*/  MUFU.EX2 R21, R21 ;  /* 0x0000001500157308 */ /* 0x000e220000000800 */
[----:B------:R-:W-:Y:S01]  /*12a0*/  FADD R9, R19, -12583039 ;  /* 0xcb40007f13097421 */ /* 0x000fe20000000000 */
[-C--:B------:R-:W-:Y:S01]  /*12b0*/  FFMA.RM R10, R15, R12.reuse, 12582913 ;  /* 0x4b4000010f0a7423 */ /* 0x080fe2000000400c */
[----:B------:R-:W-:Y:S01]  /*12c0*/  FADD R23, R8, -12583039 ;  /* 0xcb40007f08177421 */ /* 0x000fe20000000000 */
[----:B--2---:R-:W-:Y:S01]  /*12d0*/  FMUL R0, R0, R13 ;  /* 0x0000000d00007220 */ /* 0x004fe20000400000 */
[-C--:B------:R-:W-:Y:S01]  /*12e0*/  FFMA.SAT R13, R48, R11.reuse, 0.5 ;  /* 0x3f000000300d7423 */ /* 0x080fe2000000200b */
[----:B------:R-:W-:Y:S01]  /*12f0*/  FADD R15, R10, -12583039 ;  /* 0xcb40007f0a0f7421 */ /* 0x000fe20000000000 */
[----:B------:R-:W-:Y:S01]  /*1300*/  FFMA R9, R52, 1.4426950216293334961, -R9 ;  /* 0x3fb8aa3b34097823 */ /* 0x000fe20000000809 */
[----:B------:R-:W-:Y:S01]  /*1310*/  FFMA R23, R56, 1.4426950216293334961, -R23 ;  /* 0x3fb8aa3b38177823 */ /* 0x000fe20000000817 */
[----:B------:R-:W-:Y:S01]  /*1320*/  FFMA.RM R13, R13, R12, 12582913 ;  /* 0x4b4000010d0d7423 */ /* 0x000fe2000000400c */
[----:B------:R-:W-:Y:S01]  /*1330*/  FFMA R15, R54, 1.4426950216293334961, -R15 ;  /* 0x3fb8aa3b360f7823 */ /* 0x000fe2000000080f */
[----:B------:R-:W-:Y:S01]  /*1340*/  FFMA R52, R52, 1.925963033500011079e-08, R9 ;  /* 0x32a5706034347823 */ /* 0x000fe20000000009 */
[----:B------:R-:W-:Y:S01]  /*1350*/  FFMA R56, R56, 1.925963033500011079e-08, R23 ;  /* 0x32a5706038387823 */ /* 0x000fe20000000017 */
[C---:B------:R-:W-:Y:S01]  /*1360*/  FADD R9, R13.reuse, -12583039 ;  /* 0xcb40007f0d097421 */ /* 0x040fe20000000000 */
[----:B------:R-:W-:Y:S01]  /*1370*/  FFMA R54, R54, 1.925963033500011079e-08, R15 ;  /* 0x32a5706036367823 */ /* 0x000fe2000000000f */
[----:B------:R-:W-:Y:S01]  /*1380*/  FFMA.SAT R23, R20, R11, 0.5 ;  /* 0x3f00000014177423 */ /* 0x000fe2000000200b */
[----:B------:R-:W1:Y:S01]  /*1390*/  MUFU.EX2 R15, R58 ;  /* 0x0000003a000f7308 */ /* 0x000e620000000800 */
[----:B------:R-:W-:Y:S01]  /*13a0*/  FFMA R9, R48, 1.4426950216293334961, -R9 ;  /* 0x3fb8aa3b30097823 */ /* 0x000fe20000000809 */
[----:B0-----:R-:W-:Y:S01]  /*13b0*/  FMUL R6, R6, R21 ;  /* 0x0000001506067220 */ /* 0x001fe20000400000 */
[----:B------:R-:W-:Y:S01]  /*13c0*/  SHF.L.U32 R8, R8, 0x17, RZ ;  /* 0x0000001708087819 */ /* 0x000fe200000006ff */
[----:B------:R-:W-:-:S02]  /*13d0*/  IMAD.SHL.U32 R13, R13, 0x800000, RZ ;  /* 0x008000000d0d7824 */ /* 0x000fc400078e00ff */
[----:B------:R-:W-:Y:S02]  /*13e0*/  FFMA R48, R48, 1.925963033500011079e-08, R9 ;  /* 0x32a5706030307823 */ /* 0x000fe40000000009 */
[----:B------:R0:W2:Y:S08]  /*13f0*/  MUFU.EX2 R58, R17 ;  /* 0x00000011003a7308 */ /* 0x0000b00000000800 */
[----:B------:R-:W-:Y:S01]  /*1400*/  MUFU.EX2 R54, R54 ;  /* 0x0000003600367308 */ /* 0x000fe20000000800 */
[----:B0-----:R-:W-:Y:S01]  /*1410*/  FFMA.SAT R17, R50, R11, 0.5 ;  /* 0x3f00000032117423 */ /* 0x001fe2000000200b */
[----:B-1----:R-:W-:Y:S01]  /*1420*/  FMUL R4, R4, R15 ;  /* 0x0000000f04047220 */ /* 0x002fe20000400000 */
[----:B------:R-:W-:-:S02]  /*1430*/  FFMA.SAT R15, R22, R11, 0.5 ;  /* 0x3f000000160f7423 */ /* 0x000fc4000000200b */
[-C--:B------:R-:W-:Y:S02]  /*1440*/  FFMA.RM R17, R17, R12.reuse, 12582913 ;  /* 0x4b40000111117423 */ /* 0x080fe4000000400c */
[----:B------:R-:W-:Y:S02]  /*1450*/  FFMA.RM R15, R15, R12, 12582913 ;  /* 0x4b4000010f0f7423 */ /* 0x000fe4000000400c */
[----:B------:R-:W-:Y:S01]  /*1460*/  FADD R21, R17, -12583039 ;  /* 0xcb40007f11157421 */ /* 0x000fe20000000000 */
[----:B--2---:R-:W-:Y:S01]  /*1470*/  FMUL R5, R5, R58 ;  /* 0x0000003a05057220 */ /* 0x004fe20000400000 */
[C---:B------:R-:W-:Y:S01]  /*1480*/  FADD R9, R15.reuse, -12583039 ;  /* 0xcb40007f0f097421 */ /* 0x040fe20000000000 */
[----:B------:R-:W-:Y:S01]  /*1490*/  SHF.L.U32 R15, R15, 0x17, RZ ;  /* 0x000000170f0f7819 */ /* 0x000fe200000006ff */
[----:B------:R-:W-:Y:S01]  /*14a0*/  FFMA R21, R50, 1.4426950216293334961, -R21 ;  /* 0x3fb8aa3b32157823 */ /* 0x000fe20000000815 */
[----:B------:R-:W-:Y:S01]  /*14b0*/  SHF.L.U32 R17, R17, 0x17, RZ ;  /* 0x0000001711117819 */ /* 0x000fe200000006ff */
[----:B------:R-:W-:-:S02]  /*14c0*/  FFMA R9, R22, 1.4426950216293334961, -R9 ;  /* 0x3fb8aa3b16097823 */ /* 0x000fc40000000809 */
[----:B------:R-:W-:Y:S01]  /*14d0*/  FFMA R50, R50, 1.925963033500011079e-08, R21 ;  /* 0x32a5706032327823 */ /* 0x000fe20000000015 */
[C---:B------:R-:W-:Y:S01]  /*14e0*/  FADD R21, R49.reuse, -12583039 ;  /* 0xcb40007f31157421 */ /* 0x040fe20000000000 */
[----:B------:R-:W-:Y:S01]  /*14f0*/  FFMA R22, R22, 1.925963033500011079e-08, R9 ;  /* 0x32a5706016167823 */ /* 0x000fe20000000009 */
[----:B------:R-:W-:Y:S01]  /*1500*/  SHF.L.U32 R49, R49, 0x17, RZ ;  /* 0x0000001731317819 */ /* 0x000fe200000006ff */
[----:B------:R-:W0:Y:S01]  /*1510*/  MUFU.EX2 R9, R56 ;  /* 0x0000003800097308 */ /* 0x000e220000000800 */
[----:B------:R-:W-:-:S04]  /*1520*/  FFMA R21, R26, 1.4426950216293334961, -R21 ;  /* 0x3fb8aa3b1a157823 */ /* 0x000fc80000000815 */
[----:B------:R-:W-:Y:S01]  /*1530*/  FFMA R21, R26, 1.925963033500011079e-08, R21 ;  /* 0x32a570601a157823 */ /* 0x000fe20000000015 */
[----:B------:R-:W-:Y:S02]  /*1540*/  FFMA.RM R26, R23, R12, 12582913 ;  /* 0x4b400001171a7423 */ /* 0x000fe4000000400c */
[----:B------:R1:W2:Y:S02]  /*1550*/  MUFU.EX2 R23, R52 ;  /* 0x0000003400177308 */ /* 0x0002a40000000800 */
[C---:B------:R-:W-:Y:S01]  /*1560*/  FADD R51, R26.reuse, -12583039 ;  /* 0xcb40007f1a337421 */ /* 0x040fe20000000000 */
[----:B------:R-:W-:-:S03]  /*1570*/  SHF.L.U32 R26, R26, 0x17, RZ ;  /* 0x000000171a1a7819 */ /* 0x000fc600000006ff */
[----:B------:R-:W-:Y:S02]  /*1580*/  FFMA R51, R20, 1.4426950216293334961, -R51 ;  /* 0x3fb8aa3b14337823 */ /* 0x000fe40000000833 */
[----:B------:R-:W3:Y:S01]  /*1590*/  MUFU.EX2 R22, R22 ;  /* 0x0000001600167308 */ /* 0x000ee20000000800 */
[----:B0-----:R-:W-:Y:S01]  /*15a0*/  FMUL R8, R8, R9 ;  /* 0x0000000908087220 */ /* 0x001fe20000400000 */
[----:B------:R-:W-:Y:S01]  /*15b0*/  FFMA R20, R20, 1.925963033500011079e-08, R51 ;  /* 0x32a5706014147823 */ /* 0x000fe20000000033 */
[-C--:B------:R-:W-:Y:S01]  /*15c0*/  FFMA.SAT R51, R18, R11.reuse, 0.5 ;  /* 0x3f00000012337423 */ /* 0x080fe2000000200b */
[----:B------:R-:W-:Y:S01]  /*15d0*/  SHF.L.U32 R9, R10, 0x17, RZ ;  /* 0x000000170a097819 */ /* 0x000fe200000006ff */
[----:B-1----:R-:W-:Y:S01]  /*15e0*/  FADD R52, RZ, R7 ;  /* 0x00000007ff347221 */ /* 0x002fe20000000000 */
[----:B------:R-:W-:Y:S01]  /*15f0*/  SHF.L.U32 R10, R19, 0x17, RZ ;  /* 0x00000017130a7819 */ /* 0x000fe200000006ff */
[----:B------:R-:W-:Y:S01]  /*1600*/  FFMA.RM R19, R51, R12, 12582913 ;  /* 0x4b40000133137423 */ /* 0x000fe2000000400c */
[----:B------:R-:W-:Y:S01]  /*1610*/  FFMA.SAT R51, R14, R11, 0.5 ;  /* 0x3f0000000e337423 */ /* 0x000fe2000000200b */
[----:B------:R-:W-:Y:S01]  /*1620*/  FMUL R9, R9, R54 ;  /* 0x0000003609097220 */ /* 0x000fe20000400000 */
[----:B------:R-:W-:Y:S01]  /*1630*/  MUFU.EX2 R50, R50 ;  /* 0x0000003200327308 */ /* 0x000fe20000000800 */
[----:B--2---:R-:W-:Y:S01]  /*1640*/  FMUL R10, R10, R23 ;  /* 0x000000170a0a7220 */ /* 0x004fe20000400000 */
[----:B------:R-:W-:-:S04]  /*1650*/  FADD R23, R19, -12583039 ;  /* 0xcb40007f13177421 */ /* 0x000fc80000000000 */
[C---:B------:R-:W-:Y:S01]  /*1660*/  FFMA R23, R18.reuse, 1.4426950216293334961, -R23 ;  /* 0x3fb8aa3b12177823 */ /* 0x040fe20000000817 */
[----:B---3--:R-:W-:Y:S01]  /*1670*/  FMUL R22, R15, R22 ;  /* 0x000000160f167220 */ /* 0x008fe20000400000 */
[----:B------:R-:W-:Y:S02]  /*1680*/  MUFU.EX2 R54, R48 ;  /* 0x0000003000367308 */ /* 0x000fe40000000800 */
[----:B------:R-:W-:Y:S01]  /*1690*/  FFMA R18, R18, 1.925963033500011079e-08, R23 ;  /* 0x32a5706012127823 */ /* 0x000fe20000000017 */
[----:B------:R-:W-:-:S04]  /*16a0*/  FFMA.SAT R23, R16, R11, 0.5 ;  /* 0x3f00000010177423 */ /* 0x000fc8000000200b */
[-C--:B------:R-:W-:Y:S01]  /*16b0*/  FFMA.RM R11, R23, R12.reuse, 12582913 ;  /* 0x4b400001170b7423 */ /* 0x080fe2000000400c */
[----:B------:R-:W-:Y:S01]  /*16c0*/  FFMA.RM R12, R51, R12, 12582913 ;  /* 0x4b400001330c7423 */ /* 0x000fe2000000400c */
[----:B------:R0:W1:Y:S02]  /*16d0*/  MUFU.EX2 R15, R18 ;  /* 0x00000012000f7308 */ /* 0x0000640000000800 */
[----:B------:R-:W-:-:S04]  /*16e0*/  FADD R23, R11, -12583039 ;  /* 0xcb40007f0b177421 */ /* 0x000fc80000000000 */
[C---:B------:R-:W-:Y:S02]  /*16f0*/  FFMA R23, R16.reuse, 1.4426950216293334961, -R23 ;  /* 0x3fb8aa3b10177823 */ /* 0x040fe40000000817 */
[----:B------:R-:W2:Y:S01]  /*1700*/  MUFU.EX2 R51, R20 ;  /* 0x0000001400337308 */ /* 0x000ea20000000800 */
[----:B0-----:R-:W-:Y:S01]  /*1710*/  SHF.L.U32 R18, R19, 0x17, RZ ;  /* 0x0000001713127819 */ /* 0x001fe200000006ff */
[----:B------:R-:W-:Y:S01]  /*1720*/  FFMA R16, R16, 1.925963033500011079e-08, R23 ;  /* 0x32a5706010107823 */ /* 0x000fe20000000017 */
[----:B------:R-:W-:-:S04]  /*1730*/  FADD R23, R12, -12583039 ;  /* 0xcb40007f0c177421 */ /* 0x000fc80000000000 */
[----:B------:R-:W-:Y:S01]  /*1740*/  FFMA R23, R14, 1.4426950216293334961, -R23 ;  /* 0x3fb8aa3b0e177823 */ /* 0x000fe20000000817 */
[----:B------:R-:W-:Y:S01]  /*1750*/  MUFU.EX2 R16, R16 ;  /* 0x0000001000107308 */ /* 0x000fe20000000800 */
[----:B-1----:R-:W-:Y:S02]  /*1760*/  FMUL R18, R18, R15 ;  /* 0x0000000f12127220 */ /* 0x002fe40000400000 */
[----:B------:R-:W-:Y:S01]  /*1770*/  FFMA R14, R14, 1.925963033500011079e-08, R23 ;  /* 0x32a570600e0e7823 */ /* 0x000fe20000000017 */
[----:B------:R-:W-:-:S04]  /*1780*/  FADD R23, R52, R3 ;  /* 0x0000000334177221 */ /* 0x000fc80000000000 */
[----:B------:R-:W-:Y:S01]  /*1790*/  FADD R23, R23, R2 ;  /* 0x0000000217177221 */ /* 0x000fe20000000000 */
[----:B------:R0:W1:Y:S01]  /*17a0*/  MUFU.EX2 R52, R21 ;  /* 0x0000001500347308 */ /* 0x0000620000000800 */
[----:B--2---:R-:W-:Y:S02]  /*17b0*/  FMUL R19, R26, R51 ;  /* 0x000000331a137220 */ /* 0x004fe40000400000 */
[----:B------:R-:W-:-:S04]  /*17c0*/  FADD R23, R23, R0 ;  /* 0x0000000017177221 */ /* 0x000fc80000000000 */
[----:B------:R-:W-:Y:S01]  /*17d0*/  FADD R48, R23, R4 ;  /* 0x0000000417307221 */ /* 0x000fe20000000000 */
[----:B------:R-:W-:Y:S01]  /*17e0*/  FMUL R23, R13, R54 ;  /* 0x000000360d177220 */ /* 0x000fe20000400000 */
[----:B0-----:R-:W-:Y:S01]  /*17f0*/  FMUL R21, R17, R50 ;  /* 0x0000003211157220 */ /* 0x001fe20000400000 */
[----:B------:R-:W0:Y:S01]  /*1800*/  MUFU.EX2 R14, R14 ;  /* 0x0000000e000e7308 */ /* 0x000e220000000800 */
[----:B------:R-:W-:Y:S01]  /*1810*/  FADD R13, R48, R5 ;  /* 0x00000005300d7221 */ /* 0x000fe20000000000 */
[----:B------:R-:W-:-:S03]  /*1820*/  SHF.L.U32 R17, R11, 0x17, RZ ;  /* 0x000000170b117819 */ /* 0x000fc600000006ff */
        /* <DEDUP_REMOVED lines=12> */
[----:B0-----:R-:W-:Y:S02]  /*18f0*/  FMUL R16, R13, R14 ;  /* 0x0000000e0d107220 */ /* 0x001fe40000400000 */
        /* <DEDUP_REMOVED lines=12> */
.L_x_2249:
        /* <DEDUP_REMOVED lines=12> */
[----:B------:R-:W-:Y:S05]  /*1a80*/  CALL.REL.NOINC `($__internal_28_$__cuda_sm3x_div_rn_noftz_f32_slowpath) ;  /* 0x0000002400c07944 */ /* 0x000fea0003c00000 */
[----:B------:R-:W-:-:S07]  /*1a90*/  MOV R48, R7 ;  /* 0x0000000700307202 */ /* 0x000fce0000000f00 */
.L_x_2202:
[----:B------:R-:W-:Y:S05]  /*1aa0*/  BSYNC.RECONVERGENT B3 ;  /* 0x0000000000037941 */ /* 0x000fea0003800200 */
.L_x_2201:
        /* <DEDUP_REMOVED lines=12> */
[----:B------:R-:W-:Y:S05]  /*1b70*/  CALL.REL.NOINC `($__internal_28_$__cuda_sm3x_div_rn_noftz_f32_slowpath) ;  /* 0x0000002400847944 */ /* 0x000fea0003c00000 */
[----:B------:R-:W-:-:S07]  /*1b80*/  MOV R49, R7 ;  /* 0x0000000700317202 */ /* 0x000fce0000000f00 */
.L_x_2204:
[----:B------:R-:W-:Y:S05]  /*1b90*/  BSYNC.RECONVERGENT B3 ;  /* 0x0000000000037941 */ /* 0x000fea0003800200 */
.L_x_2203:
        /* <DEDUP_REMOVED lines=13> */
[----:B------:R-:W-:-:S07]  /*1c70*/  IMAD.MOV.U32 R11, RZ, RZ, R7 ;  /* 0x000000ffff0b7224 */ /* 0x000fce00078e0007 */
.L_x_2206:
[----:B------:R-:W-:Y:S05]  /*1c80*/  BSYNC.RECONVERGENT B3 ;  /* 0x0000000000037941 */ /* 0x000fea0003800200 */
.L_x_2205:
        /* <DEDUP_REMOVED lines=14> */
.L_x_2208:
[----:B------:R-:W-:Y:S05]  /*1d70*/  BSYNC.RECONVERGENT B3 ;  /* 0x0000000000037941 */ /* 0x000fea0003800200 */
.L_x_2207:
        /* <DEDUP_REMOVED lines=14> */
.L_x_2210:
[----:B------:R-:W-:Y:S05]  /*1e60*/  BSYNC.RECONVERGENT B3 ;  /* 0x0000000000037941 */ /* 0x000fea0003800200 */
.L_x_2209:
        /* <DEDUP_REMOVED lines=14> */
.L_x_2212:
[----:B------:R-:W-:Y:S05]  /*1f50*/  BSYNC.RECONVERGENT B3 ;  /* 0x0000000000037941 */ /* 0x000fea0003800200 */
.L_x_2211:
        /* <DEDUP_REMOVED lines=14> */
.L_x_2214:
[----:B------:R-:W-:Y:S05]  /*2040*/  BSYNC.RECONVERGENT B3 ;  /* 0x0000000000037941 */ /* 0x000fea0003800200 */
.L_x_2213:
        /* <DEDUP_REMOVED lines=14> */
.L_x_2216:
[----:B------:R-:W-:Y:S05]  /*2130*/  BSYNC.RECONVERGENT B3 ;  /* 0x0000000000037941 */ /* 0x000fea0003800200 */
.L_x_2215:
        /* <DEDUP_REMOVED lines=14> */
.L_x_2218:
[----:B------:R-:W-:Y:S05]  /*2220*/  BSYNC.RECONVERGENT B3 ;  /* 0x0000000000037941 */ /* 0x000fea0003800200 */
.L_x_2217:
        /* <DEDUP_REMOVED lines=14> */
.L_x_2220:
[----:B------:R-:W-:Y:S05]  /*2310*/  BSYNC.RECONVERGENT B3 ;  /* 0x0000000000037941 */ /* 0x000fea0003800200 */
.L_x_2219:
        /* <DEDUP_REMOVED lines=14> */
.L_x_2222:
[----:B------:R-:W-:Y:S05]  /*2400*/  BSYNC.RECONVERGENT B3 ;  /* 0x0000000000037941 */ /* 0x000fea0003800200 */
.L_x_2221:
        /* <DEDUP_REMOVED lines=14> */
.L_x_2224:
[----:B------:R-:W-:Y:S05]  /*24f0*/  BSYNC.RECONVERGENT B3 ;  /* 0x0000000000037941 */ /* 0x000fea0003800200 */
.L_x_2223:
        /* <DEDUP_REMOVED lines=14> */
.L_x_2226:
[----:B------:R-:W-:Y:S05]  /*25e0*/  BSYNC.RECONVERGENT B3 ;  /* 0x0000000000037941 */ /* 0x000fea0003800200 */
.L_x_2225:
        /* <DEDUP_REMOVED lines=14> */
.L_x_2228:
[----:B------:R-:W-:Y:S05]  /*26d0*/  BSYNC.RECONVERGENT B3 ;  /* 0x0000000000037941 */ /* 0x000fea0003800200 */
.L_x_2227:
        /* <DEDUP_REMOVED lines=14> */
.L_x_2230:
[----:B------:R-:W-:Y:S05]  /*27c0*/  BSYNC.RECONVERGENT B3 ;  /* 0x0000000000037941 */ /* 0x000fea0003800200 */
.L_x_2229:
        /* <DEDUP_REMOVED lines=14> */
.L_x_2232:
[----:B------:R-:W-:Y:S05]  /*28b0*/  BSYNC.RECONVERGENT B3 ;  /* 0x0000000000037941 */ /* 0x000fea0003800200 */
.L_x_2231:
        /* <DEDUP_REMOVED lines=14> */
.L_x_2234:
[----:B------:R-:W-:Y:S05]  /*29a0*/  BSYNC.RECONVERGENT B3 ;  /* 0x0000000000037941 */ /* 0x000fea0003800200 */
.L_x_2233:
        /* <DEDUP_REMOVED lines=13> */
.L_x_2236:
[----:B------:R-:W-:Y:S05]  /*2a80*/  BSYNC.RECONVERGENT B3 ;  /* 0x0000000000037941 */ /* 0x000fea0003800200 */
.L_x_2235:
[----:B------:R-:W-:Y:S01]  /*2a90*/  ISETP.GE.U32.AND P5, PT, R47, UR44, PT ;  /* 0x0000002c2f007c0c */ /* 0x000fe2000bfa6070 */
[----:B------:R-:W-:Y:S02]  /*2aa0*/  HFMA2 R3, -RZ, RZ, 0, 0 ;  /* 0x00000000ff037431 */ /* 0x000fe400000001ff */
[----:B------:R-:W-:Y:S01]  /*2ab0*/  IMAD R5, R28, UR38, RZ ;  /* 0x000000261c057c24 */ /* 0x000fe2000f8e02ff */
[----:B------:R-:W-:Y:S01]  /*2ac0*/  ISETP.GE.U32.AND P2, PT, R45, UR44, PT ;  /* 0x0000002c2d007c0c */ /* 0x000fe2000bf46070 */
[----:B------:R-:W-:Y:S01]  /*2ad0*/  IMAD.MOV.U32 R2, RZ, RZ, R32 ;  /* 0x000000ffff027224 */ /* 0x000fe200078e0020 */
[----:B------:R-:W-:Y:S01]  /*2ae0*/  ISETP.GE.AND.EX P5, PT, RZ, UR45, PT, P5 ;  /* 0x0000002dff007c0c */ /* 0x000fe2000bfa6350 */
[----:B------:R-:W-:Y:S01]  /*2af0*/  IMAD R5, R30, UR39, R5 ;  /* 0x000000271e057c24 */ /* 0x000fe2000f8e0205 */
[----:B------:R-:W-:Y:S02]  /*2b00*/  @!P0 R2UR UR4, R24 ;  /* 0x00000000180482ca */ /* 0x000fe400000e0000 */
[----:B------:R-:W-:Y:S01]  /*2b10*/  @!P0 R2UR UR5, R25 ;  /* 0x00000000190582ca */ /* 0x000fe200000e0000 */
[----:B------:R-:W-:Y:S01]  /*2b20*/  IMAD.WIDE.U32 R2, R30, UR38, R2 ;  /* 0x000000261e027c25 */ /* 0x000fe2000f8e0002 */
[----:B------:R-:W-:-:S02]  /*2b30*/  ISETP.GE.U32.AND P1, PT, R44, UR44, PT ;  /* 0x0000002c2c007c0c */ /* 0x000fc4000bf26070 */
[----:B------:R-:W-:Y:S02]  /*2b40*/  ISETP.GE.AND.EX P2, PT, RZ, UR45, PT, P2 ;  /* 0x0000002dff007c0c */ /* 0x000fe4000bf46320 */
[----:B------:R-:W-:-:S03]  /*2b50*/  IADD3 R3, PT, PT, R3, R5, RZ ;  /* 0x0000000503037210 */ /* 0x000fc60007ffe0ff */
[----:B------:R-:W-:Y:S02]  /*2b60*/  @!P5 R2UR UR6, R24 ;  /* 0x000000001806d2ca */ /* 0x000fe400000e0000 */
[----:B------:R-:W-:Y:S02]  /*2b70*/  @!P5 R2UR UR7, R25 ;  /* 0x000000001907d2ca */ /* 0x000fe400000e0000 */
[----:B------:R-:W-:Y:S02]  /*2b80*/  LEA R4, P6, R2, UR36, 0x1 ;  /* 0x0000002402047c11 */ /* 0x000fe4000f8c08ff */
[----:B------:R-:W-:Y:S02]  /*2b90*/  ISETP.GE.AND.EX P1, PT, RZ, UR45, PT, P1 ;  /* 0x0000002dff007c0c */ /* 0x000fe4000bf26310 */
[----:B------:R-:W-:Y:S02]  /*2ba0*/  ISETP.GE.U32.AND P4, PT, R46, UR44, PT ;  /* 0x0000002c2e007c0c */ /* 0x000fe4000bf86070 */
[----:B------:R-:W-:-:S02]  /*2bb0*/  @!P0 F2FP.F16.F32.PACK_AB R48, RZ, R48 ;  /* 0x00000030ff30823e */ /* 0x000fc400000000ff */
[----:B------:R-:W-:Y:S02]  /*2bc0*/  LEA.HI.X R5, R2, UR37, R3, 0x1, P6 ;  /* 0x0000002502057c11 */ /* 0x000fe4000b0f0c03 */
[----:B------:R-:W-:Y:S02]  /*2bd0*/  ISETP.GE.AND.EX P4, PT, RZ, UR45, PT, P4 ;  /* 0x0000002dff007c0c */ /* 0x000fe4000bf86340 */
[----:B------:R-:W-:Y:S01]  /*2be0*/  @!P5 F2FP.F16.F32.PACK_AB R49, RZ, R49 ;  /* 0x00000031ff31d23e */ /* 0x000fe200000000ff */
[----:B------:R1:W-:Y:S01]  /*2bf0*/  @!P0 STG.E.U16 desc[UR4][R4.64], R48 ;  /* 0x0000003004008986 */ /* 0x0003e2000c101504 */
[----:B------:R-:W-:Y:S02]  /*2c00*/  ISETP.GE.U32.AND P0, PT, R41, UR44, PT ;  /* 0x0000002c29007c0c */ /* 0x000fe4000bf06070 */
[----:B------:R-:W-:Y:S01]  /*2c10*/  @!P2 R2UR UR4, R24 ;  /* 0x000000001804a2ca */ /* 0x000fe200000e0000 */
[----:B------:R1:W-:Y:S01]  /*2c20*/  @!P5 STG.E.U16 desc[UR6][R4.64+0x40], R49 ;  /* 0x000040310400d986 */ /* 0x0003e2000c101506 */
[----:B------:R-:W-:-:S02]  /*2c30*/  @!P2 R2UR UR5, R25 ;  /* 0x000000001905a2ca */ /* 0x000fc400000e0000 */
[C---:B------:R-:W-:Y:S02]  /*2c40*/  @!P1 R2UR UR6, R24.reuse ;  /* 0x00000000180692ca */ /* 0x040fe400000e0000 */
[----:B------:R-:W-:Y:S02]  /*2c50*/  @!P1 R2UR UR7, R25 ;  /* 0x00000000190792ca */ /* 0x000fe400000e0000 */
[----:B------:R-:W-:Y:S02]  /*2c60*/  ISETP.GE.AND.EX P0, PT, RZ, UR45, PT, P0 ;  /* 0x0000002dff007c0c */ /* 0x000fe4000bf06300 */
[----:B------:R-:W-:Y:S02]  /*2c70*/  ISETP.GE.U32.AND P3, PT, R43, UR44, PT ;  /* 0x0000002c2b007c0c */ /* 0x000fe4000bf66070 */
[----:B------:R-:W-:Y:S02]  /*2c80*/  @!P4 R2UR UR8, R24 ;  /* 0x000000001808c2ca */ /* 0x000fe400000e0000 */
[----:B------:R-:W-:-:S02]  /*2c90*/  @!P4 R2UR UR9, R25 ;  /* 0x000000001909c2ca */ /* 0x000fc400000e0000 */
[----:B------:R-:W-:Y:S02]  /*2ca0*/  @!P2 F2FP.F16.F32.PACK_AB R14, RZ, R14 ;  /* 0x0000000eff0ea23e */ /* 0x000fe400000000ff */
[----:B------:R-:W-:Y:S02]  /*2cb0*/  @!P1 F2FP.F16.F32.PACK_AB R0, RZ, R0 ;  /* 0x00000000ff00923e */ /* 0x000fe400000000ff */
[----:B------:R-:W-:Y:S01]  /*2cc0*/  ISETP.GE.AND.EX P3, PT, RZ, UR45, PT, P3 ;  /* 0x0000002dff007c0c */ /* 0x000fe2000bf66330 */
[----:B------:R1:W-:Y:S01]  /*2cd0*/  @!P2 STG.E.U16 desc[UR4][R4.64+0xc0], R14 ;  /* 0x0000c00e0400a986 */ /* 0x0003e2000c101504 */
[----:B------:R-:W-:Y:S02]  /*2ce0*/  @!P4 F2FP.F16.F32.PACK_AB R11, RZ, R11 ;  /* 0x0000000bff0bc23e */ /* 0x000fe400000000ff */
[----:B------:R-:W-:Y:S01]  /*2cf0*/  ISETP.GE.U32.AND P2, PT, R38, UR44, PT ;  /* 0x0000002c26007c0c */ /* 0x000fe2000bf46070 */
[----:B------:R1:W-:Y:S01]  /*2d00*/  @!P1 STG.E.U16 desc[UR6][R4.64+0x100], R0 ;  /* 0x0001000004009986 */ /* 0x0003e2000c101506 */
[----:B------:R-:W-:-:S02]  /*2d10*/  @!P0 R2UR UR6, R24 ;  /* 0x00000000180682ca */ /* 0x000fc400000e0000 */
[----:B------:R-:W-:Y:S01]  /*2d20*/  @!P0 R2UR UR7, R25 ;  /* 0x00000000190782ca */ /* 0x000fe200000e0000 */
[----:B------:R1:W-:Y:S01]  /*2d30*/  @!P4 STG.E.U16 desc[UR8][R4.64+0x80], R11 ;  /* 0x0000800b0400c986 */ /* 0x0003e2000c101508 */
[----:B------:R-:W-:Y:S02]  /*2d40*/  ISETP.GE.AND.EX P2, PT, RZ, UR45, PT, P2 ;  /* 0x0000002dff007c0c */ /* 0x000fe4000bf46320 */
        /* <DEDUP_REMOVED lines=9> */
[----:B------:R-:W-:Y:S02]  /*2de0*/  ISETP.GE.AND.EX P5, PT, RZ, UR45, PT, P5 ;  /* 0x0000002dff007c0c */ /* 0x000fe4000bfa6350 */
[----:B------:R-:W-:-:S02]  /*2df0*/  ISETP.GE.U32.AND P0, PT, R29, UR44, PT ;  /* 0x0000002c1d007c0c */ /* 0x000fc4000bf06070 */
[----:B------:R-:W-:Y:S02]  /*2e00*/  @!P3 F2FP.F16.F32.PACK_AB R15, RZ, R15 ;  /* 0x0000000fff0fb23e */ /* 0x000fe400000000ff */
[----:B------:R-:W-:Y:S02]  /*2e10*/  @!P2 R2UR UR12, R24 ;  /* 0x00000000180ca2ca */ /* 0x000fe400000e0000 */
[----:B------:R-:W-:Y:S01]  /*2e20*/  @!P2 R2UR UR13, R25 ;  /* 0x00000000190da2ca */ /* 0x000fe200000e0000 */
[----:B------:R1:W-:Y:S01]  /*2e30*/  @!P3 STG.E.U16 desc[UR8][R4.64+0x140], R15 ;  /* 0x0001400f0400b986 */ /* 0x0003e2000c101508 */
[----:B------:R-:W-:Y:S02]  /*2e40*/  ISETP.GE.AND.EX P0, PT, RZ, UR45, PT, P0 ;  /* 0x0000002dff007c0c */ /* 0x000fe4000bf06300 */
[----:B------:R-:W-:Y:S02]  /*2e50*/  ISETP.GE.U32.AND P1, PT, R37, UR44, PT ;  /* 0x0000002c25007c0c */ /* 0x000fe4000bf26070 */
        /* <DEDUP_REMOVED lines=59> */
.L_x_2199:
[----:B------:R-:W-:Y:S05]  /*3210*/  EXIT ;  /* 0x000000000000794d */ /* 0x000fea0003800000 */
.L_x_2200:
[----:B------:R-:W-:Y:S01]  /*3220*/  BSSY B1, `(.L_x_2238) ;  /* 0x0000007000017945 */ /* 0x000fe20003800000 */
[----:B------:R-:W-:Y:S02]  /*3230*/  MOV R12, 0x10 ;  /* 0x00000010000c7802 */ /* 0x000fe40000000f00 */
[----:B------:R-:W-:Y:S02]  /*3240*/  MOV R11, 0x1f ;  /* 0x0000001f000b7802 */ /* 0x000fe40000000f00 */
[----:B------:R-:W-:-:S07]  /*3250*/  MOV R15, 0xffffffff ;  /* 0xffffffff000f7802 */ /* 0x000fce0000000f00 */
[----:B------:R-:W-:Y:S05]  /*3260*/  WARPSYNC.COLLECTIVE R15, `(.L_x_2239) ;  /* 0x000000000f087348 */ /* 0x000fea0003c00000 */
[----:B------:R0:W1:Y:S02]  /*3270*/  SHFL.BFLY P6, R14, R13, R12, R11 ;  /* 0x0c00000c0d0e7389 */ /* 0x00006400000c000b */
[----:B01----:R-:W-:Y:S05]  /*3280*/  ENDCOLLECTIVE ;  /* 0x000000000000791b */ /* 0x003fea0003800000 */
.L_x_2239:
[----:B------:R-:W-:Y:S05]  /*3290*/  BSYNC B1 ;  /* 0x0000000000017941 */ /* 0x000fea0003800000 */
.L_x_2238:
[----:B------:R-:W-:Y:S01]  /*32a0*/  HFMA2 R11, -RZ, RZ, 0, 1.847743988037109375e-06 ;  /* 0x0000001fff0b7431 */ /* 0x000fe200000001ff */
[----:B------:R-:W-:Y:S02]  /*32b0*/  FMNMX R13, R14, R13, !PT ;  /* 0x0000000d0e0d7209 */ /* 0x000fe40007800000 */
[----:B------:R-:W-:Y:S02]  /*32c0*/  MOV R12, 0x8 ;  /* 0x00000008000c7802 */ /* 0x000fe40000000f00 */
[----:B------:R-:W-:-:S07]  /*32d0*/  MOV R15, 0xffffffff ;  /* 0xffffffff000f7802 */ /* 0x000fce0000000f00 */
[----:B------:R-:W-:Y:S05]  /*32e0*/  WARPSYNC.COLLECTIVE R15, `(.L_x_2240) ;  /* 0x000000000f087348 */ /* 0x000fea0003c00000 */
[----:B------:R0:W1:Y:S02]  /*32f0*/  SHFL.BFLY P6, R14, R13, R12, R11 ;  /* 0x0c00000c0d0e7389 */ /* 0x00006400000c000b */
[----:B01----:R-:W-:Y:S05]  /*3300*/  ENDCOLLECTIVE ;  /* 0x000000000000791b */ /* 0x003fea0003800000 */
.L_x_2240:
[----:B------:R-:W-:Y:S01]  /*3310*/  HFMA2 R12, -RZ, RZ, 0, 2.384185791015625e-07 ;  /* 0x00000004ff0c7431 */ /* 0x000fe200000001ff */
[----:B------:R-:W-:-:S04]  /*3320*/  FMNMX R0, R13, R14, !PT ;  /* 0x0000000e0d007209 */ /* 0x000fc80007800000 */
[----:B------:R-:W-:-:S07]  /*3330*/  MOV R13, R0 ;  /* 0x00000000000d7202 */ /* 0x000fce0000000f00 */
[----:B------:R-:W-:Y:S05]  /*3340*/  WARPSYNC.COLLECTIVE R15, `(.L_x_2241) ;  /* 0x000000000f087348 */ /* 0x000fea0003c00000 */
[----:B------:R0:W1:Y:S02]  /*3350*/  SHFL.BFLY P6, R14, R13, R12, R11 ;  /* 0x0c00000c0d0e7389 */ /* 0x00006400000c000b */
[----:B01----:R-:W-:Y:S05]  /*3360*/  ENDCOLLECTIVE ;  /* 0x000000000000791b */ /* 0x003fea0003800000 */
.L_x_2241:
[----:B------:R-:W-:Y:S01]  /*3370*/  HFMA2 R12, -RZ, RZ, 0, 1.1920928955078125e-07 ;  /* 0x00000002ff0c7431 */ /* 0x000fe200000001ff */
[----:B------:R-:W-:-:S04]  /*3380*/  FMNMX R2, R0, R14, !PT ;  /* 0x0000000e00027209 */ /* 0x000fc80007800000 */
[----:B------:R-:W-:-:S07]  /*3390*/  MOV R13, R2 ;  /* 0x00000002000d7202 */ /* 0x000fce0000000f00 */
[----:B------:R-:W-:Y:S05]  /*33a0*/  WARPSYNC.COLLECTIVE R15, `(.L_x_2242) ;  /* 0x000000000f087348 */ /* 0x000fea0003c00000 */
[----:B------:R0:W1:Y:S02]  /*33b0*/  SHFL.BFLY P6, R14, R13, R12, R11 ;  /* 0x0c00000c0d0e7389 */ /* 0x00006400000c000b */
[----:B01----:R-:W-:Y:S05]  /*33c0*/  ENDCOLLECTIVE ;  /* 0x000000000000791b */ /* 0x003fea0003800000 */
.L_x_2242:
[----:B------:R-:W-:Y:S01]  /*33d0*/  HFMA2 R12, -RZ, RZ, 0, 5.9604644775390625e-08 ;  /* 0x00000001ff0c7431 */ /* 0x000fe200000001ff */
[----:B------:R-:W-:-:S04]  /*33e0*/  FMNMX R3, R2, R14, !PT ;  /* 0x0000000e02037209 */ /* 0x000fc80007800000 */
[----:B------:R-:W-:-:S07]  /*33f0*/  MOV R13, R3 ;  /* 0x00000003000d7202 */ /* 0x000fce0000000f00 */
[----:B------:R-:W-:Y:S05]  /*3400*/  WARPSYNC.COLLECTIVE R15, `(.L_x_2243) ;  /* 0x000000000f087348 */ /* 0x000fea0003c00000 */
[----:B------:R0:W1:Y:S02]  /*3410*/  SHFL.BFLY P6, R14, R13, R12, R11 ;  /* 0x0c00000c0d0e7389 */ /* 0x00006400000c000b */
[----:B01----:R-:W-:Y:S05]  /*3420*/  ENDCOLLECTIVE ;  /* 0x000000000000791b */ /* 0x003fea0003800000 */
.L_x_2243:
[----:B------:R-:W-:Y:S02]  /*3430*/  MOV R13, 0x3bbb989d ;  /* 0x3bbb989d000d7802 */ /* 0x000fe40000000f00 */
[----:B------:R-:W-:Y:S01]  /*3440*/  FMNMX R3, R3, R14, !PT ;  /* 0x0000000e03037209 */ /* 0x000fe20007800000 */
[----:B------:R-:W-:-:S04]  /*3450*/  IMAD.MOV.U32 R14, RZ, RZ, 0x437c0000 ;  /* 0x437c0000ff0e7424 */ /* 0x000fc800078e00ff */
        /* <DEDUP_REMOVED lines=23> */
[----:B------:R-:W-:Y:S01]  /*35d0*/  SHF.L.U32 R3, R3, 0x17, RZ ;  /* 0x0000001703037819 */ /* 0x000fe200000006ff */
[----:B------:R-:W-:Y:S02]  /*35e0*/  FADD R19, R17, -12583039 ;  /* 0xcb40007f11137421 */ /* 0x000fe40000000000 */
[C---:B------:R-:W-:Y:S02]  /*35f0*/  FFMA R10, R7.reuse, 1.4426950216293334961, -R10 ;  /* 0x3fb8aa3b070a7823 */ /* 0x040fe4000000080a */
[C---:B------:R-:W-:Y:S02]  /*3600*/  FFMA R19, R0.reuse, 1.4426950216293334961, -R19 ;  /* 0x3fb8aa3b00137823 */ /* 0x040fe40000000813 */
[----:B------:R-:W-:Y:S02]  /*3610*/  FFMA R10, R7, 1.925963033500011079e-08, R10 ;  /* 0x32a57060070a7823 */ /* 0x000fe4000000000a */
[----:B------:R-:W-:-:S04]  /*3620*/  FFMA R19, R0, 1.925963033500011079e-08, R19 ;  /* 0x32a5706000137823 */ /* 0x000fc80000000013 */
[----:B------:R-:W0:Y:S08]  /*3630*/  MUFU.EX2 R10, R10 ;  /* 0x0000000a000a7308 */ /* 0x000e300000000800 */
[----:B------:R-:W-:Y:S01]  /*3640*/  MUFU.EX2 R19, R19 ;  /* 0x0000001300137308 */ /* 0x000fe20000000800 */
        /* <DEDUP_REMOVED lines=19> */
[----:B------:R-:W-:-:S04]  /*3780*/  FADD R4, R15, -12583039 ;  /* 0xcb40007f0f047421 */ /* 0x000fc80000000000 */
[C---:B------:R-:W-:Y:S01]  /*3790*/  FFMA R4, R5.reuse, 1.4426950216293334961, -R4 ;  /* 0x3fb8aa3b05047823 */ /* 0x040fe20000000804 */
[----:B------:R-:W0:Y:S03]  /*37a0*/  MUFU.EX2 R17, R17 ;  /* 0x0000001100117308 */ /* 0x000e260000000800 */
[----:B------:R-:W-:Y:S01]  /*37b0*/  FFMA R10, R5, 1.925963033500011079e-08, R4 ;  /* 0x32a57060050a7823 */ /* 0x000fe20000000004 */
[----:B------:R-:W-:-:S04]  /*37c0*/  SHF.L.U32 R4, R15, 0x17, RZ ;  /* 0x000000170f047819 */ /* 0x000fc800000006ff */
[----:B------:R-:W1:Y:S01]  /*37d0*/  MUFU.EX2 R5, R10 ;  /* 0x0000000a00057308 */ /* 0x000e620000000800 */
[----:B0-----:R-:W-:Y:S01]  /*37e0*/  FMUL R0, R0, R17 ;  /* 0x0000001100007220 */ /* 0x001fe20000400000 */
[----:B------:R-:W-:-:S04]  /*37f0*/  FFMA.SAT R17, R8, R13, 0.5 ;  /* 0x3f00000008117423 */ /* 0x000fc8000000200d */
[-C--:B------:R-:W-:Y:S01]  /*3800*/  FFMA.RM R17, R17, R14.reuse, 12582913 ;  /* 0x4b40000111117423 */ /* 0x080fe2000000400e */
        /* <DEDUP_REMOVED lines=11> */
[----:B------:R0:W1:Y:S02]  /*38c0*/  MUFU.EX2 R6, R15 ;  /* 0x0000000f00067308 */ /* 0x0000640000000800 */
[----:B0-----:R-:W-:-:S04]  /*38d0*/  FFMA.SAT R15, R9, R13, 0.5 ;  /* 0x3f000000090f7423 */ /* 0x001fc8000000200d */
[----:B------:R-:W-:-:S04]  /*38e0*/  FFMA.RM R15, R15, R14, 12582913 ;  /* 0x4b4000010f0f7423 */ /* 0x000fc8000000400e */
[----:B------:R-:W-:Y:S01]  /*38f0*/  FADD R8, R15, -12583039 ;  /* 0xcb40007f0f087421 */ /* 0x000fe20000000000 */
[----:B-1----:R-:W-:Y:S01]  /*3900*/  FMUL R5, R5, R6 ;  /* 0x0000000605057220 */ /* 0x002fe20000400000 */
[----:B------:R-:W-:Y:S01]  /*3910*/  SHF.L.U32 R6, R17, 0x17, RZ ;  /* 0x0000001711067819 */ /* 0x000fe200000006ff */
[----:B------:R-:W-:Y:S01]  /*3920*/  FFMA.SAT R17, R52, R13, 0.5 ;  /* 0x3f00000034117423 */ /* 0x000fe2000000200d */
[----:B------:R-:W-:-:S03]  /*3930*/  FFMA R8, R9, 1.4426950216293334961, -R8 ;  /* 0x3fb8aa3b09087823 */ /* 0x000fc60000000808 */
[----:B------:R-:W-:Y:S01]  /*3940*/  FFMA.RM R17, R17, R14, 12582913 ;  /* 0x4b40000111117423 */ /* 0x000fe2000000400e */
[----:B------:R-:W-:Y:S01]  /*3950*/  FFMA R10, R9, 1.925963033500011079e-08, R8 ;  /* 0x32a57060090a7823 */ /* 0x000fe20000000008 */
[----:B------:R-:W-:Y:S01]  /*3960*/  SHF.L.U32 R8, R15, 0x17, RZ ;  /* 0x000000170f087819 */ /* 0x000fe200000006ff */
[----:B------:R-:W-:Y:S01]  /*3970*/  FMUL R6, R6, R19 ;  /* 0x0000001306067220 */ /* 0x000fe20000400000 */
[----:B------:R-:W-:Y:S01]  /*3980*/  FADD R19, R17, -12583039 ;  /* 0xcb40007f11137421 */ /* 0x000fe20000000000 */
[----:B------:R0:W1:Y:S03]  /*3990*/  MUFU.EX2 R9, R10 ;  /* 0x0000000a00097308 */ /* 0x0000660000000800 */
        /* <DEDUP_REMOVED lines=11> */
[----:B------:R-:W-:-:S04]  /*3a50*/  FFMA R15, R54, 1.925963033500011079e-08, R15 ;  /* 0x32a57060360f7823 */ /* 0x000fc8000000000f */
[----:B------:R0:W1:Y:S02]  /*3a60*/  MUFU.EX2 R20, R15 ;  /* 0x0000000f00147308 */ /* 0x0000640000000800 */
[----:B0-----:R-:W-:-:S04]  /*3a70*/  FFMA.SAT R15, R48, R13, 0.5 ;  /* 0x3f000000300f7423 */ /* 0x001fc8000000200d */
[----:B------:R-:W-:-:S04]  /*3a80*/  FFMA.RM R15, R15, R14, 12582913 ;  /* 0x4b4000010f0f7423 */ /* 0x000fc8000000400e */
[----:B------:R-:W-:Y:S01]  /*3a90*/  FADD R17, R15, -12583039 ;  /* 0xcb40007f0f117421 */ /* 0x000fe20000000000 */
[----:B-1----:R-:W-:Y:S01]  /*3aa0*/  FMUL R9, R9, R20 ;  /* 0x0000001409097220 */ /* 0x002fe20000400000 */
[----:B------:R-:W-:Y:S02]  /*3ab0*/  SHF.L.U32 R15, R15, 0x17, RZ ;  /* 0x000000170f0f7819 */ /* 0x000fe400000006ff */
        /* <DEDUP_REMOVED lines=39> */
[----:B------:R-:W-:-:S03]  /*3d30*/  IMAD.SHL.U32 R11, R11, 0x800000, RZ ;  /* 0x008000000b0b7824 */ /* 0x000fc600078e00ff */
        /* <DEDUP_REMOVED lines=13> */
[----:B------:R-:W-:-:S03]  /*3e10*/  SHF.L.U32 R16, R26, 0x17, RZ ;  /* 0x000000171a107819 */ /* 0x000fc600000006ff */
[----:B------:R-:W0:Y:S02]  /*3e20*/  MUFU.EX2 R14, R13 ;  /* 0x0000000d000e7308 */ /* 0x000e240000000800 */
[----:B0-----:R-:W-:Y:S01]  /*3e30*/  FMUL R17, R11, R14 ;  /* 0x0000000e0b117220 */ /* 0x001fe20000400000 */
[----:B------:R-:W-:-:S04]  /*3e40*/  FADD R11, R26, -12583039 ;  /* 0xcb40007f1a0b7421 */ /* 0x000fc80000000000 */
[----:B------:R-:W-:-:S04]  /*3e50*/  FFMA R11, R12, 1.4426950216293334961, -R11 ;  /* 0x3fb8aa3b0c0b7823 */ /* 0x000fc8000000080b */
[----:B------:R-:W-:Y:S01]  /*3e60*/  FFMA R14, R12, 1.925963033500011079e-08, R11 ;  /* 0x32a570600c0e7823 */ /* 0x000fe2000000000b */
[----:B------:R-:W-:-:S03]  /*3e70*/  FADD R12, RZ, R7 ;  /* 0x00000007ff0c7221 */ /* 0x000fc60000000000 */
[----:B------:R-:W0:Y:S02]  /*3e80*/  MUFU.EX2 R11, R14 ;  /* 0x0000000e000b7308 */ /* 0x000e240000000800 */
[----:B0-----:R-:W-:Y:S01]  /*3e90*/  FMUL R16, R16, R11 ;  /* 0x0000000b10107220 */ /* 0x001fe20000400000 */
        /* <DEDUP_REMOVED lines=16> */
[----:B------:R-:W-:Y:S01]  /*3fa0*/  FADD R13, R12, R17 ;  /* 0x000000110c0d7221 */ /* 0x000fe20000000000 */
[----:B------:R-:W-:-:S03]  /*3fb0*/  HFMA2 R12, -RZ, RZ, 0, 9.5367431640625e-07 ;  /* 0x00000010ff0c7431 */ /* 0x000fc600000001ff */
[----:B------:R-:W-:-:S07]  /*3fc0*/  FADD R13, R13, R16 ;  /* 0x000000100d0d7221 */ /* 0x000fce0000000000 */
[----:B------:R-:W-:Y:S05]  /*3fd0*/  WARPSYNC.COLLECTIVE R15, `(.L_x_2244) ;  /* 0x000000000f087348 */ /* 0x000fea0003c00000 */
[----:B------:R0:W1:Y:S02]  /*3fe0*/  SHFL.BFLY P6, R14, R13, R12, R11 ;  /* 0x0c00000c0d0e7389 */ /* 0x00006400000c000b */
[----:B01----:R-:W-:Y:S05]  /*3ff0*/  ENDCOLLECTIVE ;  /* 0x000000000000791b */ /* 0x003fea0003800000 */
.L_x_2244:
[----:B------:R-:W-:Y:S02]  /*4000*/  HFMA2 R12, -RZ, RZ, 0, 4.76837158203125e-07 ;  /* 0x00000008ff0c7431 */ /* 0x000fe400000001ff */
[----:B------:R-:W-:-:S05]  /*4010*/  FADD R26, R13, R14 ;  /* 0x0000000e0d1a7221 */ /* 0x000fca0000000000 */
[----:B------:R-:W-:-:S07]  /*4020*/  MOV R13, R26 ;  /* 0x0000001a000d7202 */ /* 0x000fce0000000f00 */
[----:B------:R-:W-:Y:S05]  /*4030*/  WARPSYNC.COLLECTIVE R15, `(.L_x_2245) ;  /* 0x000000000f087348 */ /* 0x000fea0003c00000 */
[----:B------:R0:W1:Y:S02]  /*4040*/  SHFL.BFLY P6, R14, R13, R12, R11 ;  /* 0x0c00000c0d0e7389 */ /* 0x00006400000c000b */
[----:B01----:R-:W-:Y:S05]  /*4050*/  ENDCOLLECTIVE ;  /* 0x000000000000791b */ /* 0x003fea0003800000 */
.L_x_2245:
[----:B------:R-:W-:Y:S02]  /*4060*/  HFMA2 R12, -RZ, RZ, 0, 2.384185791015625e-07 ;  /* 0x00000004ff0c7431 */ /* 0x000fe400000001ff */
[----:B------:R-:W-:-:S05]  /*4070*/  FADD R48, R26, R14 ;  /* 0x0000000e1a307221 */ /* 0x000fca0000000000 */
[----:B------:R-:W-:-:S07]  /*4080*/  MOV R13, R48 ;  /* 0x00000030000d7202 */ /* 0x000fce0000000f00 */
[----:B------:R-:W-:Y:S05]  /*4090*/  WARPSYNC.COLLECTIVE R15, `(.L_x_2246) ;  /* 0x000000000f087348 */ /* 0x000fea0003c00000 */
[----:B------:R0:W1:Y:S02]  /*40a0*/  SHFL.BFLY P6, R14, R13, R12, R11 ;  /* 0x0c00000c0d0e7389 */ /* 0x00006400000c000b */
[----:B01----:R-:W-:Y:S05]  /*40b0*/  ENDCOLLECTIVE ;  /* 0x000000000000791b */ /* 0x003fea0003800000 */
.L_x_2246:
[----:B------:R-:W-:Y:S02]  /*40c0*/  HFMA2 R12, -RZ, RZ, 0, 1.1920928955078125e-07 ;  /* 0x00000002ff0c7431 */ /* 0x000fe400000001ff */
[----:B------:R-:W-:-:S05]  /*40d0*/  FADD R49, R48, R14 ;  /* 0x0000000e30317221 */ /* 0x000fca0000000000 */
[----:B------:R-:W-:-:S07]  /*40e0*/  MOV R13, R49 ;  /* 0x00000031000d7202 */ /* 0x000fce0000000f00 */
[----:B------:R-:W-:Y:S05]  /*40f0*/  WARPSYNC.COLLECTIVE R15, `(.L_x_2247) ;  /* 0x000000000f087348 */ /* 0x000fea0003c00000 */
[----:B------:R0:W1:Y:S02]  /*4100*/  SHFL.BFLY P6, R14, R13, R12, R11 ;  /* 0x0c00000c0d0e7389 */ /* 0x00006400000c000b */
[----:B01----:R-:W-:Y:S05]  /*4110*/  ENDCOLLECTIVE ;  /* 0x000000000000791b */ /* 0x003fea0003800000 */
.L_x_2247:
[----:B------:R-:W-:Y:S02]  /*4120*/  HFMA2 R12, -RZ, RZ, 0, 5.9604644775390625e-08 ;  /* 0x00000001ff0c7431 */ /* 0x000fe400000001ff */
[----:B------:R-:W-:-:S05]  /*4130*/  FADD R50, R49, R14 ;  /* 0x0000000e31327221 */ /* 0x000fca0000000000 */
[----:B------:R-:W-:-:S07]  /*4140*/  MOV R13, R50 ;  /* 0x00000032000d7202 */ /* 0x000fce0000000f00 */
[----:B------:R-:W-:Y:S05]  /*4150*/  WARPSYNC.COLLECTIVE R15, `(.L_x_2248) ;  /* 0x000000000f087348 */ /* 0x000fea0003c00000 */
[----:B------:R0:W1:Y:S02]  /*4160*/  SHFL.BFLY P6, R14, R13, R12, R11 ;  /* 0x0c00000c0d0e7389 */ /* 0x00006400000c000b */
[----:B01----:R-:W-:Y:S05]  /*4170*/  ENDCOLLECTIVE ;  /* 0x000000000000791b */ /* 0x003fea0003800000 */
.L_x_2248:
[----:B------:R-:W-:Y:S05]  /*4180*/  BRA `(.L_x_2249) ;  /* 0xffffffd8000c7947 */ /* 0x000fea000383ffff */
        .weak           $__internal_28_$__cuda_sm3x_div_rn_noftz_f32_slowpath
        .type           $__internal_28_$__cuda_sm3x_div_rn_noftz_f32_slowpath,@function
        .size           $__internal_28_$__cuda_sm3x_div_rn_noftz_f32_slowpath,(.L_x_15345 - $__internal_28_$__cuda_sm3x_div_rn_noftz_f32_slowpath)
$__internal_28_$__cuda_sm3x_div_rn_noftz_f32_slowpath:
        /* <DEDUP_REMOVED lines=9> */
[----:B------:R-:W-:Y:S01]  /*4220*/  @!P1 IMAD.MOV.U32 R52, RZ, RZ, RZ ;  /* 0x000000ffff349224 */ /* 0x000fe200078e00ff */
        /* <DEDUP_REMOVED lines=25> */
.L_x_2251:
        /* <DEDUP_REMOVED lines=51> */
.L_x_2258:
[----:B------:R-:W-:-:S04]  /*46f0*/  LOP3.LUT R7, R7, 0x80000000, RZ, 0xc0, !PT ;  /* 0x8000000007077812 */ /* 0x000fc800078ec0ff */
[----:B------:R-:W-:Y:S01]  /*4700*/  LOP3.LUT R7, R7, 0x7f800000, RZ, 0xfc, !PT ;  /* 0x7f80000007077812 */ /* 0x000fe200078efcff */
[----:B------:R-:W-:Y:S06]  /*4710*/  BRA `(.L_x_2259) ;  /* 0x0000000000047947 */ /* 0x000fec0003800000 */
.L_x_2257:
[----:B------:R-:W-:-:S07]  /*4720*/  LEA R7, R56, R7, 0x17 ;  /* 0x0000000738077211 */ /* 0x000fce00078eb8ff */
.L_x_2259:
[----:B------:R-:W-:Y:S05]  /*4730*/  BSYNC.RECONVERGENT B2 ;  /* 0x0000000000027941 */ /* 0x000fea0003800200 */
.L_x_2256:
[----:B------:R-:W-:Y:S05]  /*4740*/  BRA `(.L_x_2260) ;  /* 0x0000000000207947 */ /* 0x000fea0003800000 */
.L_x_2255:
[----:B------:R-:W-:-:S04]  /*4750*/  LOP3.LUT R7, R12, 0x80000000, R7, 0x48, !PT ;  /* 0x800000000c077812 */ /* 0x000fc800078e4807 */
[----:B------:R-:W-:Y:S01]  /*4760*/  LOP3.LUT R7, R7, 0x7f800000, RZ, 0xfc, !PT ;  /* 0x7f80000007077812 */ /* 0x000fe200078efcff */
[----:B------:R-:W-:Y:S06]  /*4770*/  BRA `(.L_x_2260) ;  /* 0x0000000000147947 */ /* 0x000fec0003800000 */
.L_x_2254:
[----:B------:R-:W-:Y:S01]  /*4780*/  LOP3.LUT R7, R12, 0x80000000, R7, 0x48, !PT ;  /* 0x800000000c077812 */ /* 0x000fe200078e4807 */
[----:B------:R-:W-:Y:S06]  /*4790*/  BRA `(.L_x_2260) ;  /* 0x00000000000c7947 */ /* 0x000fec0003800000 */
.L_x_2253:
[----:B------:R-:W0:Y:S01]  /*47a0*/  MUFU.RSQ R7, -QNAN ;  /* 0xffc0000000077908 */ /* 0x000e220000001400 */
[----:B------:R-:W-:Y:S05]  /*47b0*/  BRA `(.L_x_2260) ;  /* 0x0000000000047947 */ /* 0x000fea0003800000 */
.L_x_2252:
[----:B------:R-:W-:-:S07]  /*47c0*/  FADD.FTZ R7, R7, R12 ;  /* 0x0000000c07077221 */ /* 0x000fce0000010000 */
.L_x_2260:
[----:B------:R-:W-:Y:S05]  /*47d0*/  BSYNC.RECONVERGENT B1 ;  /* 0x0000000000017941 */ /* 0x000fea0003800200 */
.L_x_2250:
[----:B------:R-:W-:Y:S01]  /*47e0*/  HFMA2 R13, -RZ, RZ, 0, 0 ;  /* 0x00000000ff0d7431 */ /* 0x000fe200000001ff */
[----:B------:R-:W-:-:S04]  /*47f0*/  MOV R12, R50 ;  /* 0x00000032000c7202 */ /* 0x000fc80000000f00 */
[----:B0-----:R-:W-:Y:S05]  /*4800*/  RET.REL.NODEC R12 `(_ZN7oneflow4cuda7softmax15SoftmaxWarpImplI10SimpleLoadI6__halffE11SimpleStoreIS4_fEfLi1ELi18ELi32ELi1ELb1ELNS1_9AlgorithmE0EEEvT_T0_ll) ;  /* 0xffffffb40cfc7950 */ /* 0x001fea0003c3ffff */
.L_x_2261:
        /* <DEDUP_REMOVED lines=15> */
.L_x_15345:


//--------------------- .text._ZN7oneflow4cuda7softmax15SoftmaxWarpImplI10SimpleLoadI6__halffE11SimpleStoreIS4_fEfLi1ELi18ELi32ELi1ELb0ELNS1_9AlgorithmE0EEEvT_T0_ll --------------------------
	.section	.text._ZN7oneflow4cuda7softmax15SoftmaxWarpImplI10SimpleLoadI6__halffE11SimpleStoreIS4_fEfLi1ELi18ELi32ELi1ELb0ELNS1_9AlgorithmE0EEEvT_T0_ll,"ax",@progbits
	.align	128
        .global         _ZN7oneflow4cuda7softmax15SoftmaxWarpImplI10SimpleLoadI6__halffE11SimpleStoreIS4_fEfLi1ELi18ELi32ELi1ELb0ELNS1_9AlgorithmE0EEEvT_T0_ll
        .type           _ZN7oneflow4cuda7softmax15SoftmaxWarpImplI10SimpleLoadI6__halffE11SimpleStoreIS4_fEfLi1ELi18ELi32ELi1ELb0ELNS1_9AlgorithmE0EEEvT_T0_ll,@function
        .size           _ZN7oneflow4cuda7softmax15SoftmaxWarpImplI10SimpleLoadI6__halffE11SimpleStoreIS4_fEfLi1ELi18ELi32ELi1ELb0ELNS1_9AlgorithmE0EEEvT_T0_ll,(.L_x_15346 - _ZN7oneflow4cuda7softmax15SoftmaxWarpImplI10SimpleLoadI6__halffE11SimpleStoreIS4_fEfLi1ELi18ELi32ELi1ELb0ELNS1_9AlgorithmE0EEEvT_T0_ll)
        .other          _ZN7oneflow4cuda7softmax15SoftmaxWarpImplI10SimpleLoadI6__halffE11SimpleStoreIS4_fEfLi1ELi18ELi32ELi1ELb0ELNS1_9AlgorithmE0EEEvT_T0_ll,@"STO_CUDA_ENTRY STV_DEFAULT"
_ZN7oneflow4cuda7softmax15SoftmaxWarpImplI10SimpleLoadI6__halffE11SimpleStoreIS4_fEfLi1ELi18ELi32ELi1ELb0ELNS1_9AlgorithmE0EEEvT_T0_ll:
.text._ZN7oneflow4cuda7softmax15SoftmaxWarpImplI10SimpleLoadI6__halffE11SimpleStoreIS4_fEfLi1ELi18ELi32ELi1ELb0ELNS1_9AlgorithmE0EEEvT_T0_ll:
        /* <DEDUP_REMOVED lines=24> */
.L_x_2262:
        /* <DEDUP_REMOVED lines=13> */
.L_x_2300:
[----:B------:R-:W-:Y:S01]  /*0250*/  MOV R33, RZ ;  /* 0x000000ff00217202 */ /* 0x000fe20000000f00 */
[----:B---3--:R-:W-:Y:S01]  /*0260*/  IMAD R3, R29, UR38, RZ ;  /* 0x000000261d037c24 */ /* 0x008fe2000f8e02ff */
        /* <DEDUP_REMOVED lines=90> */
[-C--:B------:R-:W-:Y:S01]  /*0810*/  FFMA.RM R15, R15, R12.reuse, 12582913 ;  /* 0x4b4000010f0f7423 */ /* 0x080fe2000000400c */
[--C-:B------:R-:W-:Y:S01]  /*0820*/  FADD R34, R4, -R42.reuse ;  /* 0x8000002a04227221 */ /* 0x100fe20000000000 */
[----:B------:R-:W-:Y:S01]  /*0830*/  FADD R5, R3, -12583039 ;  /* 0xcb40007f03057421 */ /* 0x000fe20000000000 */
[--C-:B------:R-:W-:Y:S01]  /*0840*/  FADD R2, R22, -R42.reuse ;  /* 0x8000002a16027221 */ /* 0x100fe20000000000 */
[--C-:B------:R-:W-:Y:S01]  /*0850*/  FADD R26, R7, -R42.reuse ;  /* 0x8000002a071a7221 */ /* 0x100fe20000000000 */
[--C-:B------:R-:W-:Y:S01]  /*0860*/  FADD R22, R23, -R42.reuse ;  /* 0x8000002a17167221 */ /* 0x100fe20000000000 */
[----:B------:R-:W-:Y:S01]  /*0870*/  FFMA R5, R44, 1.4426950216293334961, -R5 ;  /* 0x3fb8aa3b2c057823 */ /* 0x000fe20000000805 */
[--C-:B------:R-:W-:Y:S01]  /*0880*/  FADD R4, R20, -R42.reuse ;  /* 0x8000002a14047221 */ /* 0x100fe20000000000 */
[--C-:B------:R-:W-:Y:S01]  /*0890*/  FADD R20, R9, -R42.reuse ;  /* 0x8000002a09147221 */ /* 0x100fe20000000000 */
[-C--:B------:R-:W-:Y:S01]  /*08a0*/  FFMA.SAT R23, R38, R11.reuse, 0.5 ;  /* 0x3f00000026177423 */ /* 0x080fe2000000200b */
[----:B------:R-:W-:Y:S01]  /*08b0*/  FFMA R44, R44, 1.925963033500011079e-08, R5 ;  /* 0x32a570602c2c7823 */ /* 0x000fe20000000005 */
[----:B------:R-:W-:Y:S01]  /*08c0*/  FADD R5, R13, -12583039 ;  /* 0xcb40007f0d057421 */ /* 0x000fe20000000000 */
[----:B------:R-:W-:Y:S01]  /*08d0*/  FADD R7, R15, -12583039 ;  /* 0xcb40007f0f077421 */ /* 0x000fe20000000000 */
[-C--:B------:R-:W-:Y:S01]  /*08e0*/  FFMA.SAT R9, R28, R11.reuse, 0.5 ;  /* 0x3f0000001c097423 */ /* 0x080fe2000000200b */
[-C--:B------:R-:W-:Y:S01]  /*08f0*/  FFMA.RM R23, R23, R12.reuse, 12582913 ;  /* 0x4b40000117177423 */ /* 0x080fe2000000400c */
[----:B------:R-:W-:Y:S01]  /*0900*/  FFMA R5, R36, 1.4426950216293334961, -R5 ;  /* 0x3fb8aa3b24057823 */ /* 0x000fe20000000805 */
[----:B------:R-:W-:Y:S01]  /*0910*/  FFMA R7, R40, 1.4426950216293334961, -R7 ;  /* 0x3fb8aa3b28077823 */ /* 0x000fe20000000807 */
[-C--:B------:R-:W-:Y:S01]  /*0920*/  FFMA.RM R9, R9, R12.reuse, 12582913 ;  /* 0x4b40000109097423 */ /* 0x080fe2000000400c */
[--C-:B------:R-:W-:Y:S01]  /*0930*/  FADD R14, R17, -R42.reuse ;  /* 0x8000002a110e7221 */ /* 0x100fe20000000000 */
        /* <DEDUP_REMOVED lines=10> */
[--C-:B------:R-:W-:Y:S01]  /*09e0*/  FADD R0, R27, -R42.reuse ;  /* 0x8000002a1b007221 */ /* 0x100fe20000000000 */
[----:B------:R-:W-:Y:S01]  /*09f0*/  FADD R5, R17, -12583039 ;  /* 0xcb40007f11057421 */ /* 0x000fe20000000000 */
[----:B------:R-:W-:Y:S01]  /*0a00*/  FFMA R28, R28, 1.925963033500011079e-08, R7 ;  /* 0x32a570601c1c7823 */ /* 0x000fe20000000007 */
[-C--:B------:R-:W-:Y:S01]  /*0a10*/  FFMA.SAT R7, R26, R11.reuse, 0.5 ;  /* 0x3f0000001a077423 */ /* 0x080fe2000000200b */
[--C-:B------:R-:W-:Y:S01]  /*0a20*/  FADD R8, R19, -R42.reuse ;  /* 0x8000002a13087221 */ /* 0x100fe20000000000 */
[----:B------:R-:W-:Y:S01]  /*0a30*/  FFMA R5, R34, 1.4426950216293334961, -R5 ;  /* 0x3fb8aa3b22057823 */ /* 0x000fe20000000805 */
[----:B------:R-:W2:Y:S01]  /*0a40*/  MUFU.EX2 R36, R36 ;  /* 0x0000002400247308 */ /* 0x000ea20000000800 */
[-C--:B------:R-:W-:Y:S01]  /*0a50*/  FFMA.RM R7, R7, R12.reuse, 12582913 ;  /* 0x4b40000107077423 */ /* 0x080fe2000000400c */
[-C--:B------:R-:W-:Y:S01]  /*0a60*/  FFMA.SAT R19, R0, R11.reuse, 0.5 ;  /* 0x3f00000000137423 */ /* 0x080fe2000000200b */
[----:B------:R-:W-:Y:S01]  /*0a70*/  FFMA R34, R34, 1.925963033500011079e-08, R5 ;  /* 0x32a5706022227823 */ /* 0x000fe20000000005 */
[----:B------:R-:W-:Y:S01]  /*0a80*/  SHF.L.U32 R3, R3, 0x17, RZ ;  /* 0x0000001703037819 */ /* 0x000fe200000006ff */
[----:B------:R-:W-:Y:S01]  /*0a90*/  FADD R5, R7, -12583039 ;  /* 0xcb40007f07057421 */ /* 0x000fe20000000000 */
[-C--:B------:R-:W-:Y:S01]  /*0aa0*/  FFMA.RM R19, R19, R12.reuse, 12582913 ;  /* 0x4b40000113137423 */ /* 0x080fe2000000400c */
[--C-:B------:R-:W-:Y:S01]  /*0ab0*/  FADD R6, R21, -R42.reuse ;  /* 0x8000002a15067221 */ /* 0x100fe20000000000 */
[-C--:B------:R-:W-:Y:S01]  /*0ac0*/  FFMA.SAT R21, R2, R11.reuse, 0.5 ;  /* 0x3f00000002157423 */ /* 0x080fe2000000200b */
[----:B------:R-:W-:Y:S01]  /*0ad0*/  FFMA R5, R26, 1.4426950216293334961, -R5 ;  /* 0x3fb8aa3b1a057823 */ /* 0x000fe20000000805 */
[----:B------:R-:W-:Y:S01]  /*0ae0*/  SHF.L.U32 R13, R13, 0x17, RZ ;  /* 0x000000170d0d7819 */ /* 0x000fe200000006ff */
[----:B------:R-:W-:Y:S01]  /*0af0*/  FFMA.SAT R37, R6, R11, 0.5 ;  /* 0x3f00000006257423 */ /* 0x000fe2000000200b */
[----:B------:R-:W-:Y:S01]  /*0b00*/  FFMA.RM R21, R21, R12, 12582913 ;  /* 0x4b40000115157423 */ /* 0x000fe2000000400c */
[----:B------:R-:W-:Y:S01]  /*0b10*/  FFMA R26, R26, 1.925963033500011079e-08, R5 ;  /* 0x32a570601a1a7823 */ /* 0x000fe20000000005 */
[----:B-1----:R-:W-:Y:S01]  /*0b20*/  FMUL R5, R3, R44 ;  /* 0x0000002c03057220 */ /* 0x002fe20000400000 */
[----:B------:R-:W-:Y:S01]  /*0b30*/  FADD R3, R19, -12583039 ;  /* 0xcb40007f13037421 */ /* 0x000fe20000000000 */
[----:B------:R-:W-:Y:S01]  /*0b40*/  MUFU.EX2 R28, R28 ;  /* 0x0000001c001c7308 */ /* 0x000fe20000000800 */
[--C-:B------:R-:W-:Y:S01]  /*0b50*/  FADD R18, R18, -R42.reuse ;  /* 0x8000002a12127221 */ /* 0x100fe20000000000 */
[----:B------:R-:W-:Y:S01]  /*0b60*/  SHF.L.U32 R9, R9, 0x17, RZ ;  /* 0x0000001709097819 */ /* 0x000fe200000006ff */
[----:B------:R-:W-:Y:S01]  /*0b70*/  FFMA R3, R0, 1.4426950216293334961, -R3 ;  /* 0x3fb8aa3b00037823 */ /* 0x000fe20000000803 */
[----:B------:R-:W-:Y:S01]  /*0b80*/  SHF.L.U32 R19, R19, 0x17, RZ ;  /* 0x0000001713137819 */ /* 0x000fe200000006ff */
[--C-:B------:R-:W-:Y:S01]  /*0b90*/  FADD R16, R16, -R42.reuse ;  /* 0x8000002a10107221 */ /* 0x100fe20000000000 */
[----:B------:R-:W-:Y:S01]  /*0ba0*/  SHF.L.U32 R7, R7, 0x17, RZ ;  /* 0x0000001707077819 */ /* 0x000fe200000006ff */
[----:B------:R-:W-:Y:S01]  /*0bb0*/  FFMA R33, R0, 1.925963033500011079e-08, R3 ;  /* 0x32a5706000217823 */ /* 0x000fe20000000003 */
[----:B--2---:R-:W-:Y:S01]  /*0bc0*/  FMUL R0, R13, R36 ;  /* 0x000000240d007220 */ /* 0x004fe20000400000 */
[----:B------:R-:W-:Y:S01]  /*0bd0*/  FADD R13, R21, -12583039 ;  /* 0xcb40007f150d7421 */ /* 0x000fe20000000000 */
[----:B------:R-:W1:Y:S01]  /*0be0*/  MUFU.EX2 R3, R38 ;  /* 0x0000002600037308 */ /* 0x000e620000000800 */
[----:B------:R-:W-:-:S02]  /*0bf0*/  FADD R10, R10, -R42 ;  /* 0x8000002a0a0a7221 */ /* 0x000fc40000000000 */
[----:B------:R-:W-:-:S04]  /*0c00*/  FFMA R13, R2, 1.4426950216293334961, -R13 ;  /* 0x3fb8aa3b020d7823 */ /* 0x000fc8000000080d */
[----:B------:R-:W-:Y:S01]  /*0c10*/  FFMA R27, R2, 1.925963033500011079e-08, R13 ;  /* 0x32a57060021b7823 */ /* 0x000fe2000000000d */
[----:B------:R-:W-:Y:S01]  /*0c20*/  FFMA.SAT R13, R22, R11, 0.5 ;  /* 0x3f000000160d7423 */ /* 0x000fe2000000200b */
[----:B------:R-:W-:Y:S01]  /*0c30*/  SHF.L.U32 R2, R23, 0x17, RZ ;  /* 0x0000001717027819 */ /* 0x000fe200000006ff */
[----:B------:R2:W-:Y:S02]  /*0c40*/  MUFU.EX2 R38, R33 ;  /* 0x0000002100267308 */ /* 0x0005e40000000800 */
[----:B------:R-:W-:-:S04]  /*0c50*/  FFMA.RM R13, R13, R12, 12582913 ;  /* 0x4b4000010d0d7423 */ /* 0x000fc8000000400c */
[----:B------:R-:W-:Y:S01]  /*0c60*/  FADD R23, R13, -12583039 ;  /* 0xcb40007f0d177421 */ /* 0x000fe20000000000 */
[----:B-1----:R-:W-:Y:S01]  /*0c70*/  FMUL R2, R2, R3 ;  /* 0x0000000302027220 */ /* 0x002fe20000400000 */
[----:B------:R-:W-:Y:S01]  /*0c80*/  SHF.L.U32 R3, R15, 0x17, RZ ;  /* 0x000000170f037819 */ /* 0x000fe200000006ff */
[-C--:B------:R-:W-:Y:S01]  /*0c90*/  FFMA.SAT R15, R4, R11.reuse, 0.5 ;  /* 0x3f000000040f7423 */ /* 0x080fe2000000200b */
[----:B------:R-:W-:Y:S01]  /*0ca0*/  FFMA R23, R22, 1.4426950216293334961, -R23 ;  /* 0x3fb8aa3b16177823 */ /* 0x000fe20000000817 */
[----:B------:R-:W1:Y:S01]  /*0cb0*/  MUFU.EX2 R26, R26 ;  /* 0x0000001a001a7308 */ /* 0x000e620000000800 */
[----:B--2---:R-:W-:Y:S01]  /*0cc0*/  FFMA.SAT R33, R14, R11, 0.5 ;  /* 0x3f0000000e217423 */ /* 0x004fe2000000200b */
[----:B------:R-:W-:Y:S01]  /*0cd0*/  FFMA.RM R15, R15, R12, 12582913 ;  /* 0x4b4000010f0f7423 */ /* 0x000fe2000000400c */
[----:B------:R-:W-:-:S03]  /*0ce0*/  FFMA R22, R22, 1.925963033500011079e-08, R23 ;  /* 0x32a5706016167823 */ /* 0x000fc60000000017 */
[C---:B------:R-:W-:Y:S01]  /*0cf0*/  FADD R35, R15.reuse, -12583039 ;  /* 0xcb40007f0f237421 */ /* 0x040fe20000000000 */
[----:B------:R-:W-:Y:S01]  /*0d00*/  SHF.L.U32 R15, R15, 0x17, RZ ;  /* 0x000000170f0f7819 */ /* 0x000fe200000006ff */
[----:B------:R-:W2:Y:S02]  /*0d10*/  MUFU.EX2 R23, R34 ;  /* 0x0000002200177308 */ /* 0x000ea40000000800 */
[----:B------:R-:W-:-:S04]  /*0d20*/  FFMA R35, R4, 1.4426950216293334961, -R35 ;  /* 0x3fb8aa3b04237823 */ /* 0x000fc80000000823 */
[----:B------:R-:W-:Y:S01]  /*0d30*/  FFMA R35, R4, 1.925963033500011079e-08, R35 ;  /* 0x32a5706004237823 */ /* 0x000fe20000000023 */
[----:B------:R-:W-:Y:S01]  /*0d40*/  SHF.L.U32 R4, R17, 0x17, RZ ;  /* 0x0000001711047819 */ /* 0x000fe200000006ff */
[----:B------:R-:W-:Y:S01]  /*0d50*/  FFMA.RM R17, R37, R12, 12582913 ;  /* 0x4b40000125117423 */ /* 0x000fe2000000400c */
[----:B-1----:R-:W-:Y:S01]  /*0d60*/  FMUL R7, R7, R26 ;  /* 0x0000001a07077220 */ /* 0x002fe20000400000 */
[----:B------:R-:W1:Y:S02]  /*0d70*/  MUFU.EX2 R40, R40 ;  /* 0x0000002800287308 */ /* 0x000e640000000800 */
[----:B--2---:R-:W-:Y:S01]  /*0d80*/  FMUL R4, R4, R23 ;  /* 0x0000001704047220 */ /* 0x004fe20000400000 */
[----:B------:R-:W-:-:S05]  /*0d90*/  FADD R23, R17, -12583039 ;  /* 0xcb40007f11177421 */ /* 0x000fca0000000000 */
[----:B------:R-:W-:Y:S01]  /*0da0*/  MUFU.EX2 R37, R22 ;  /* 0x0000001600257308 */ /* 0x000fe20000000800 */
[----:B------:R-:W-:Y:S01]  /*0db0*/  SHF.L.U32 R17, R17, 0x17, RZ ;  /* 0x0000001711117819 */ /* 0x000fe200000006ff */
[----:B------:R-:W-:-:S04]  /*0dc0*/  FFMA R23, R6, 1.4426950216293334961, -R23 ;  /* 0x3fb8aa3b06177823 */ /* 0x000fc80000000817 */
[----:B------:R-:W-:Y:S01]  /*0dd0*/  FFMA R34, R6, 1.925963033500011079e-08, R23 ;  /* 0x32a5706006227823 */ /* 0x000fe20000000017 */
[----:B------:R-:W-:Y:S01]  /*0de0*/  FFMA.SAT R23, R18, R11, 0.5 ;  /* 0x3f00000012177423 */ /* 0x000fe2000000200b */
[----:B------:R-:W-:Y:S01]  /*0df0*/  FMUL R6, R9, R28 ;  /* 0x0000001c09067220 */ /* 0x000fe20000400000 */
[----:B-1----:R-:W-:Y:S02]  /*0e00*/  FMUL R3, R3, R40 ;  /* 0x0000002803037220 */ /* 0x002fe40000400000 */
        /* <DEDUP_REMOVED lines=12> */
[----:B------:R-:W-:Y:S01]  /*0ed0*/  FMUL R8, R19, R38 ;  /* 0x0000002613087220 */ /* 0x000fe20000400000 */
[----:B------:R-:W-:Y:S01]  /*0ee0*/  FFMA.SAT R19, R16, R11, 0.5 ;  /* 0x3f00000010137423 */ /* 0x000fe2000000200b */
[----:B------:R1:W2:Y:S03]  /*0ef0*/  MUFU.EX2 R38, R27 ;  /* 0x0000001b00267308 */ /* 0x0002a60000000800 */
[----:B------:R-:W-:-:S04]  /*0f00*/  FFMA.RM R19, R19, R12, 12582913 ;  /* 0x4b40000113137423 */ /* 0x000fc8000000400c */
[----:B------:R-:W-:Y:S01]  /*0f10*/  FADD R9, R19, -12583039 ;  /* 0xcb40007f13097421 */ /* 0x000fe20000000000 */
[----:B------:R-:W-:Y:S01]  /*0f20*/  MUFU.EX2 R36, R36 ;  /* 0x0000002400247308 */ /* 0x000fe20000000800 */
[----:B-1----:R-:W-:Y:S02]  /*0f30*/  FFMA.SAT R27, R20, R11, 0.5 ;  /* 0x3f000000141b7423 */ /* 0x002fe4000000200b */
[----:B------:R-:W-:-:S04]  /*0f40*/  FFMA R9, R16, 1.4426950216293334961, -R9 ;  /* 0x3fb8aa3b10097823 */ /* 0x000fc80000000809 */
[----:B------:R-:W-:Y:S01]  /*0f50*/  FFMA R26, R16, 1.925963033500011079e-08, R9 ;  /* 0x32a57060101a7823 */ /* 0x000fe20000000009 */
[----:B------:R-:W-:Y:S01]  /*0f60*/  FFMA.RM R16, R33, R12, 12582913 ;  /* 0x4b40000121107423 */ /* 0x000fe2000000400c */
[----:B------:R-:W-:-:S03]  /*0f70*/  SHF.L.U32 R9, R21, 0x17, RZ ;  /* 0x0000001715097819 */ /* 0x000fc600000006ff */
[C---:B------:R-:W-:Y:S01]  /*0f80*/  FADD R21, R16.reuse, -12583039 ;  /* 0xcb40007f10157421 */ /* 0x040fe20000000000 */
[----:B------:R-:W-:Y:S01]  /*0f90*/  SHF.L.U32 R16, R16, 0x17, RZ ;  /* 0x0000001710107819 */ /* 0x000fe200000006ff */
[----:B--2---:R-:W-:Y:S02]  /*0fa0*/  FMUL R9, R9, R38 ;  /* 0x0000002609097220 */ /* 0x004fe40000400000 */
[C---:B------:R-:W-:Y:S01]  /*0fb0*/  FFMA R21, R14.reuse, 1.4426950216293334961, -R21 ;  /* 0x3fb8aa3b0e157823 */ /* 0x040fe20000000815 */
[----:B------:R-:W1:Y:S03]  /*0fc0*/  MUFU.EX2 R38, R35 ;  /* 0x0000002300267308 */ /* 0x000e660000000800 */
[----:B------:R-:W-:Y:S01]  /*0fd0*/  FFMA R14, R14, 1.925963033500011079e-08, R21 ;  /* 0x32a570600e0e7823 */ /* 0x000fe20000000015 */
[----:B------:R-:W-:-:S04]  /*0fe0*/  FFMA.SAT R21, R10, R11, 0.5 ;  /* 0x3f0000000a157423 */ /* 0x000fc8000000200b */
[-C--:B------:R-:W-:Y:S01]  /*0ff0*/  FFMA.RM R11, R21, R12.reuse, 12582913 ;  /* 0x4b400001150b7423 */ /* 0x080fe2000000400c */
[----:B------:R-:W-:Y:S01]  /*1000*/  FFMA.RM R12, R27, R12, 12582913 ;  /* 0x4b4000011b0c7423 */ /* 0x000fe2000000400c */
[----:B------:R-:W2:Y:S02]  /*1010*/  MUFU.EX2 R35, R26 ;  /* 0x0000001a00237308 */ /* 0x000ea40000000800 */
[C---:B------:R-:W-:Y:S01]  /*1020*/  FADD R21, R11.reuse, -12583039 ;  /* 0xcb40007f0b157421 */ /* 0x040fe20000000000 */
[----:B------:R-:W-:-:S03]  /*1030*/  SHF.L.U32 R11, R11, 0x17, RZ ;  /* 0x000000170b0b7819 */ /* 0x000fc600000006ff */
[----:B------:R-:W-:Y:S01]  /*1040*/  FFMA R21, R10, 1.4426950216293334961, -R21 ;  /* 0x3fb8aa3b0a157823 */ /* 0x000fe20000000815 */
[----:B-1----:R-:W-:Y:S01]  /*1050*/  FMUL R22, R15, R38 ;  /* 0x000000260f167220 */ /* 0x002fe20000400000 */
[----:B------:R-:W-:Y:S02]  /*1060*/  SHF.L.U32 R15, R18, 0x17, RZ ;  /* 0x00000017120f7819 */ /* 0x000fe400000006ff */
[----:B------:R-:W-:Y:S01]  /*1070*/  FFMA R33, R10, 1.925963033500011079e-08, R21 ;  /* 0x32a570600a217823 */ /* 0x000fe20000000015 */
[C---:B------:R-:W-:Y:S01]  /*1080*/  FADD R21, R12.reuse, -12583039 ;  /* 0xcb40007f0c157421 */ /* 0x040fe20000000000 */
[----:B------:R-:W-:Y:S01]  /*1090*/  SHF.L.U32 R18, R19, 0x17, RZ ;  /* 0x0000001713127819 */ /* 0x000fe200000006ff */
[----:B------:R-:W-:Y:S01]  /*10a0*/  FMUL R19, R15, R36 ;  /* 0x000000240f137220 */ /* 0x000fe20000400000 */
[----:B------:R-:W-:Y:S01]  /*10b0*/  SHF.L.U32 R12, R12, 0x17, RZ ;  /* 0x000000170c0c7819 */ /* 0x000fe200000006ff */
[----:B------:R-:W-:Y:S02]  /*10c0*/  FFMA R21, R20, 1.4426950216293334961, -R21 ;  /* 0x3fb8aa3b14157823 */ /* 0x000fe40000000815 */
[----:B--2---:R-:W-:-:S02]  /*10d0*/  FMUL R18, R18, R35 ;  /* 0x0000002312127220 */ /* 0x004fc40000400000 */
        /* <DEDUP_REMOVED lines=10> */
[----:B------:R-:W2:Y:S01]  /*1180*/  MUFU.EX2 R37, R14 ;  /* 0x0000000e00257308 */ /* 0x000ea20000000800 */
[----:B------:R-:W-:Y:S02]  /*1190*/  FMUL R21, R17, R34 ;  /* 0x0000002211157220 */ /* 0x000fe40000400000 */
[----:B------:R-:W-:-:S04]  /*11a0*/  FADD R13, R20, R7 ;  /* 0x00000007140d7221 */ /* 0x000fc80000000000 */
[----:B------:R-:W-:Y:S01]  /*11b0*/  FADD R20, R13, R8 ;  /* 0x000000080d147221 */ /* 0x000fe20000000000 */
[----:B------:R-:W3:Y:S03]  /*11c0*/  MUFU.EX2 R34, R33 ;  /* 0x0000002100227308 */ /* 0x000ee60000000800 */
[----:B------:R-:W-:Y:S01]  /*11d0*/  FADD R13, R20, R9 ;  /* 0x00000009140d7221 */ /* 0x000fe20000000000 */
[----:B------:R-:W-:Y:S01]  /*11e0*/  FMUL R20, R23, R28 ;  /* 0x0000001c17147220 */ /* 0x000fe20000400000 */
[----:B-1----:R-:W-:Y:S02]  /*11f0*/  FMUL R23, R12, R27 ;  /* 0x0000001b0c177220 */ /* 0x002fe40000400000 */
[----:B------:R-:W-:Y:S01]  /*1200*/  FADD R13, R13, R10 ;  /* 0x0000000a0d0d7221 */ /* 0x000fe20000000000 */
[----:B--2---:R-:W-:-:S03]  /*1210*/  FMUL R17, R16, R37 ;  /* 0x0000002510117220 */ /* 0x004fc60000400000 */
        /* <DEDUP_REMOVED lines=18> */
.L_x_2312:
        /* <DEDUP_REMOVED lines=12> */
[----:B0-----:R-:W-:Y:S05]  /*1400*/  CALL.REL.NOINC `($__internal_29_$__cuda_sm3x_div_rn_noftz_f32_slowpath) ;  /* 0x0000002000d47944 */ /* 0x001fea0003c00000 */
[----:B------:R-:W-:-:S07]  /*1410*/  MOV R11, R5 ;  /* 0x00000005000b7202 */ /* 0x000fce0000000f00 */
.L_x_2265:
[----:B------:R-:W-:Y:S05]  /*1420*/  BSYNC.RECONVERGENT B2 ;  /* 0x0000000000027941 */ /* 0x000fea0003800200 */
.L_x_2264:
        /* <DEDUP_REMOVED lines=12> */
[----:B0-----:R-:W-:Y:S05]  /*14f0*/  CALL.REL.NOINC `($__internal_29_$__cuda_sm3x_div_rn_noftz_f32_slowpath) ;  /* 0x0000002000987944 */ /* 0x001fea0003c00000 */
[----:B------:R-:W-:-:S07]  /*1500*/  MOV R14, R5 ;  /* 0x00000005000e7202 */ /* 0x000fce0000000f00 */
.L_x_2267:
[----:B------:R-:W-:Y:S05]  /*1510*/  BSYNC.RECONVERGENT B2 ;  /* 0x0000000000027941 */ /* 0x000fea0003800200 */
.L_x_2266:
        /* <DEDUP_REMOVED lines=14> */
.L_x_2269:
[----:B------:R-:W-:Y:S05]  /*1600*/  BSYNC.RECONVERGENT B2 ;  /* 0x0000000000027941 */ /* 0x000fea0003800200 */
.L_x_2268:
        /* <DEDUP_REMOVED lines=14> */
.L_x_2271:
[----:B------:R-:W-:Y:S05]  /*16f0*/  BSYNC.RECONVERGENT B2 ;  /* 0x0000000000027941 */ /* 0x000fea0003800200 */
.L_x_2270:
        /* <DEDUP_REMOVED lines=14> */
.L_x_2273:
[----:B------:R-:W-:Y:S05]  /*17e0*/  BSYNC.RECONVERGENT B2 ;  /* 0x0000000000027941 */ /* 0x000fea0003800200 */
.L_x_2272:
        /* <DEDUP_REMOVED lines=14> */
.L_x_2275:
[----:B------:R-:W-:Y:S05]  /*18d0*/  BSYNC.RECONVERGENT B2 ;  /* 0x0000000000027941 */ /* 0x000fea0003800200 */
.L_x_2274:
        /* <DEDUP_REMOVED lines=14> */
.L_x_2277:
[----:B------:R-:W-:Y:S05]  /*19c0*/  BSYNC.RECONVERGENT B2 ;  /* 0x0000000000027941 */ /* 0x000fea0003800200 */
.L_x_2276:
        /* <DEDUP_REMOVED lines=14> */
.L_x_2279:
[----:B------:R-:W-:Y:S05]  /*1ab0*/  BSYNC.RECONVERGENT B2 ;  /* 0x0000000000027941 */ /* 0x000fea0003800200 */
.L_x_2278:
        /* <DEDUP_REMOVED lines=14> */
.L_x_2281:
[----:B------:R-:W-:Y:S05]  /*1ba0*/  BSYNC.RECONVERGENT B2 ;  /* 0x0000000000027941 */ /* 0x000fea0003800200 */
.L_x_2280:
        /* <DEDUP_REMOVED lines=14> */
.L_x_2283:
[----:B------:R-:W-:Y:S05]  /*1c90*/  BSYNC.RECONVERGENT B2 ;  /* 0x0000000000027941 */ /* 0x000fea0003800200 */
.L_x_2282:
        /* <DEDUP_REMOVED lines=14> */
.L_x_2285:
[----:B------:R-:W-:Y:S05]  /*1d80*/  BSYNC.RECONVERGENT B2 ;  /* 0x0000000000027941 */ /* 0x000fea0003800200 */
.L_x_2284:
        /* <DEDUP_REMOVED lines=14> */
.L_x_2287:
[----:B------:R-:W-:Y:S05]  /*1e70*/  BSYNC.RECONVERGENT B2 ;  /* 0x0000000000027941 */ /* 0x000fea0003800200 */
.L_x_2286:
        /* <DEDUP_REMOVED lines=14> */
.L_x_2289:
[----:B------:R-:W-:Y:S05]  /*1f60*/  BSYNC.RECONVERGENT B2 ;  /* 0x0000000000027941 */ /* 0x000fea0003800200 */
.L_x_2288:
        /* <DEDUP_REMOVED lines=14> */
.L_x_2291:
[----:B------:R-:W-:Y:S05]  /*2050*/  BSYNC.RECONVERGENT B2 ;  /* 0x0000000000027941 */ /* 0x000fea0003800200 */
.L_x_2290:
        /* <DEDUP_REMOVED lines=14> */
.L_x_2293:
[----:B------:R-:W-:Y:S05]  /*2140*/  BSYNC.RECONVERGENT B2 ;  /* 0x0000000000027941 */ /* 0x000fea0003800200 */
.L_x_2292:
        /* <DEDUP_REMOVED lines=14> */
.L_x_2295:
[----:B------:R-:W-:Y:S05]  /*2230*/  BSYNC.RECONVERGENT B2 ;  /* 0x0000000000027941 */ /* 0x000fea0003800200 */
.L_x_2294:
        /* <DEDUP_REMOVED lines=14> */
.L_x_2297:
[----:B------:R-:W-:Y:S05]  /*2320*/  BSYNC.RECONVERGENT B2 ;  /* 0x0000000000027941 */ /* 0x000fea0003800200 */
.L_x_2296:
        /* <DEDUP_REMOVED lines=14> */
.L_x_2299:
[----:B------:R-:W-:Y:S05]  /*2410*/  BSYNC.RECONVERGENT B2 ;  /* 0x0000000000027941 */ /* 0x000fea0003800200 */
.L_x_2298:
        /* <DEDUP_REMOVED lines=24> */
[----:B------:R-:W-:Y:S02]  /*25a0*/  R2UR UR4, R24 ;  /* 0x00000000180472ca */ /* 0x000fe400000e0000 */
[C---:B------:R-:W-:Y:S01]  /*25b0*/  R2UR UR5, R25.reuse ;  /* 0x00000000190572ca */ /* 0x040fe200000e0000 */
[----:B------:R-:W-:Y:S01]  /*25c0*/  STG.E.U16 desc[UR8][R12.64+0x200], R6 ;  /* 0x000200060c007986 */ /* 0x000fe2000c101508 */
[----:B------:R-:W-:Y:S02]  /*25d0*/  F2FP.F16.F32.PACK_AB R11, R14, R11 ;  /* 0x0000000b0e0b723e */ /* 0x000fe400000000ff */
[----:B------:R-:W-:Y:S02]  /*25e0*/  R2UR UR14, R24 ;  /* 0x00000000180e72ca */ /* 0x000fe400000e0000 */
[----:B------:R-:W-:Y:S02]  /*25f0*/  R2UR UR15, R25 ;  /* 0x00000000190f72ca */ /* 0x000fe400000e0000 */
[----:B------:R-:W-:-:S02]  /*2600*/  PRMT R3, R0, 0x7632, R3 ;  /* 0x0000763200037816 */ /* 0x000fc40000000003 */
[----:B------:R-:W-:Y:S02]  /*2610*/  PRMT R14, R2, 0x7632, R14 ;  /* 0x00007632020e7816 */ /* 0x000fe4000000000e */
[----:B------:R-:W-:Y:S01]  /*2620*/  ISETP.GE.AND.EX P0, PT, R29, UR45, PT, P0 ;  /* 0x0000002d1d007c0c */ /* 0x000fe2000bf06300 */
[----:B------:R3:W-:Y:S01]  /*2630*/  STG.E.U16 desc[UR10][R12.64+0xc0], R3 ;  /* 0x0000c0030c007986 */ /* 0x0007e2000c10150a */
[----:B-1----:R-:W-:Y:S02]  /*2640*/  PRMT R0, R4, 0x7632, R0 ;  /* 0x0000763204007816 */ /* 0x002fe40000000000 */
[----:B--2---:R-:W-:Y:S01]  /*2650*/  PRMT R2, R6, 0x7632, R2 ;  /* 0x0000763206027816 */ /* 0x004fe20000000002 */
[----:B------:R-:W-:Y:S01]  /*2660*/  STG.E.U16 desc[UR4][R12.64], R11 ;  /* 0x0000000b0c007986 */ /* 0x000fe2000c101504 */
[----:B------:R-:W-:Y:S02]  /*2670*/  F2FP.F16.F32.PACK_AB R8, R35, R8 ;  /* 0x000000082308723e */ /* 0x000fe400000000ff */
[----:B------:R-:W-:Y:S01]  /*2680*/  F2FP.F16.F32.PACK_AB R10, R21, R10 ;  /* 0x0000000a150a723e */ /* 0x000fe200000000ff */
[----:B------:R1:W-:Y:S01]  /*2690*/  STG.E.U16 desc[UR6][R12.64+0x1c0], R0 ;  /* 0x0001c0000c007986 */ /* 0x0003e2000c101506 */
[----:B------:R-:W-:-:S02]  /*26a0*/  F2FP.F16.F32.PACK_AB R18, R18, R19 ;  /* 0x000000131212723e */ /* 0x000fc400000000ff */
[----:B------:R-:W-:Y:S01]  /*26b0*/  F2FP.F16.F32.PACK_AB R16, R16, R17 ;  /* 0x000000111010723e */ /* 0x000fe200000000ff */
[----:B------:R2:W-:Y:S01]  /*26c0*/  STG.E.U16 desc[UR10][R12.64+0x240], R2 ;  /* 0x000240020c007986 */ /* 0x0005e2000c10150a */
[----:B------:R-:W-:Y:S02]  /*26d0*/  PRMT R5, R11, 0x7632, R5 ;  /* 0x000076320b057816 */ /* 0x000fe40000000005 */
[----:B---3--:R-:W-:Y:S01]  /*26e0*/  PRMT R3, R8, 0x7632, R3 ;  /* 0x0000763208037816 */ /* 0x008fe20000000003 */
[----:B------:R3:W-:Y:S01]  /*26f0*/  STG.E.U16 desc[UR14][R12.64+0x140], R14 ;  /* 0x0001400e0c007986 */ /* 0x0007e2000c10150e */
[----:B------:R-:W-:Y:S02]  /*2700*/  PRMT R6, R10, 0x7632, R6 ;  /* 0x000076320a067816 */ /* 0x000fe40000000006 */
[----:B-1----:R-:W-:Y:S01]  /*2710*/  PRMT R0, R18, 0x7632, R0 ;  /* 0x0000763212007816 */ /* 0x002fe20000000000 */
        /* <DEDUP_REMOVED lines=13> */
.L_x_2263:
[----:B------:R-:W-:Y:S01]  /*27f0*/  HFMA2 R11, -RZ, RZ, 0, 1.847743988037109375e-06 ;  /* 0x0000001fff0b7431 */ /* 0x000fe200000001ff */
[----:B------:R-:W-:Y:S01]  /*2800*/  BSSY B0, `(.L_x_2301) ;  /* 0x0000006000007945 */ /* 0x000fe20003800000 */
[----:B------:R-:W-:Y:S02]  /*2810*/  MOV R12, 0x10 ;  /* 0x00000010000c7802 */ /* 0x000fe40000000f00 */
[----:B------:R-:W-:-:S07]  /*2820*/  MOV R15, 0xffffffff ;  /* 0xffffffff000f7802 */ /* 0x000fce0000000f00 */
[----:B0-----:R-:W-:Y:S05]  /*2830*/  WARPSYNC.COLLECTIVE R15, `(.L_x_2302) ;  /* 0x000000000f087348 */ /* 0x001fea0003c00000 */
[----:B------:R1:W2:Y:S02]  /*2840*/  SHFL.BFLY P6, R14, R13, R12, R11 ;  /* 0x0c00000c0d0e7389 */ /* 0x0002a400000c000b */
[----:B012---:R-:W-:Y:S05]  /*2850*/  ENDCOLLECTIVE ;  /* 0x000000000000791b */ /* 0x007fea0003800000 */
.L_x_2302:
[----:B------:R-:W-:Y:S05]  /*2860*/  BSYNC B0 ;  /* 0x0000000000007941 */ /* 0x000fea0003800000 */
.L_x_2301:
[----:B------:R-:W-:Y:S01]  /*2870*/  HFMA2 R12, -RZ, RZ, 0, 4.76837158203125e-07 ;  /* 0x00000008ff0c7431 */ /* 0x000fe200000001ff */
[----:B------:R-:W-:Y:S02]  /*2880*/  FMNMX R13, R13, R14, !PT ;  /* 0x0000000e0d0d7209 */ /* 0x000fe40007800000 */
[----:B------:R-:W-:Y:S02]  /*2890*/  MOV R11, 0x1f ;  /* 0x0000001f000b7802 */ /* 0x000fe40000000f00 */
[----:B------:R-:W-:-:S07]  /*28a0*/  MOV R15, 0xffffffff ;  /* 0xffffffff000f7802 */ /* 0x000fce0000000f00 */
[----:B------:R-:W-:Y:S05]  /*28b0*/  WARPSYNC.COLLECTIVE R15, `(.L_x_2303) ;  /* 0x000000000f087348 */ /* 0x000fea0003c00000 */
[----:B------:R0:W1:Y:S02]  /*28c0*/  SHFL.BFLY P6, R14, R13, R12, R11 ;  /* 0x0c00000c0d0e7389 */ /* 0x00006400000c000b */
[----:B01----:R-:W-:Y:S05]  /*28d0*/  ENDCOLLECTIVE ;  /* 0x000000000000791b */ /* 0x003fea0003800000 */
.L_x_2303:
[----:B------:R-:W-:Y:S01]  /*28e0*/  HFMA2 R12, -RZ, RZ, 0, 2.384185791015625e-07 ;  /* 0x00000004ff0c7431 */ /* 0x000fe200000001ff */
[----:B------:R-:W-:-:S04]  /*28f0*/  FMNMX R0, R13, R14, !PT ;  /* 0x0000000e0d007209 */ /* 0x000fc80007800000 */
[----:B------:R-:W-:-:S07]  /*2900*/  MOV R13, R0 ;  /* 0x00000000000d7202 */ /* 0x000fce0000000f00 */
[----:B------:R-:W-:Y:S05]  /*2910*/  WARPSYNC.COLLECTIVE R15, `(.L_x_2304) ;  /* 0x000000000f087348 */ /* 0x000fea0003c00000 */
[----:B------:R0:W1:Y:S02]  /*2920*/  SHFL.BFLY P6, R14, R13, R12, R11 ;  /* 0x0c00000c0d0e7389 */ /* 0x00006400000c000b */
[----:B01----:R-:W-:Y:S05]  /*2930*/  ENDCOLLECTIVE ;  /* 0x000000000000791b */ /* 0x003fea0003800000 */
.L_x_2304:
[----:B------:R-:W-:Y:S01]  /*2940*/  HFMA2 R12, -RZ, RZ, 0, 1.1920928955078125e-07 ;  /* 0x00000002ff0c7431 */ /* 0x000fe200000001ff */
[----:B------:R-:W-:-:S04]  /*2950*/  FMNMX R2, R0, R14, !PT ;  /* 0x0000000e00027209 */ /* 0x000fc80007800000 */
[----:B------:R-:W-:-:S07]  /*2960*/  MOV R13, R2 ;  /* 0x00000002000d7202 */ /* 0x000fce0000000f00 */
[----:B------:R-:W-:Y:S05]  /*2970*/  WARPSYNC.COLLECTIVE R15, `(.L_x_2305) ;  /* 0x000000000f087348 */ /* 0x000fea0003c00000 */
[----:B------:R0:W1:Y:S02]  /*2980*/  SHFL.BFLY P6, R14, R13, R12, R11 ;  /* 0x0c00000c0d0e7389 */ /* 0x00006400000c000b */
[----:B01----:R-:W-:Y:S05]  /*2990*/  ENDCOLLECTIVE ;  /* 0x000000000000791b */ /* 0x003fea0003800000 */
.L_x_2305:
[----:B------:R-:W-:Y:S01]  /*29a0*/  HFMA2 R12, -RZ, RZ, 0, 5.9604644775390625e-08 ;  /* 0x00000001ff0c7431 */ /* 0x000fe200000001ff */
[----:B------:R-:W-:-:S04]  /*29b0*/  FMNMX R3, R2, R14, !PT ;  /* 0x0000000e02037209 */ /* 0x000fc80007800000 */
[----:B------:R-:W-:-:S07]  /*29c0*/  MOV R13, R3 ;  /* 0x00000003000d7202 */ /* 0x000fce0000000f00 */
[----:B------:R-:W-:Y:S05]  /*29d0*/  WARPSYNC.COLLECTIVE R15, `(.L_x_2306) ;  /* 0x000000000f087348 */ /* 0x000fea0003c00000 */
[----:B------:R0:W1:Y:S02]  /*29e0*/  SHFL.BFLY P6, R14, R13, R12, R11 ;  /* 0x0c00000c0d0e7389 */ /* 0x00006400000c000b */
[----:B01----:R-:W-:Y:S05]  /*29f0*/  ENDCOLLECTIVE ;  /* 0x000000000000791b */ /* 0x003fea0003800000 */
.L_x_2306:
[----:B------:R-:W-:Y:S01]  /*2a00*/  HFMA2 R12, -RZ, RZ, 3.7421875, 0 ;  /* 0x437c0000ff0c7431 */ /* 0x000fe200000001ff */
[----:B------:R-:W-:Y:S02]  /*2a10*/  MOV R13, 0x3bbb989d ;  /* 0x3bbb989d000d7802 */ /* 0x000fe40000000f00 */
        /* <DEDUP_REMOVED lines=150> */
[----:B------:R-:W-:Y:S01]  /*3380*/  FFMA.RM R26, R13, R12, 12582913 ;  /* 0x4b4000010d1a7423 */ /* 0x000fe2000000400c */
[----:B------:R-:W-:Y:S02]  /*3390*/  FADD R13, RZ, R5 ;  /* 0x00000005ff0d7221 */ /* 0x000fe40000000000 */
[C---:B------:R-:W-:Y:S01]  /*33a0*/  FADD R12, R15.reuse, -12583039 ;  /* 0xcb40007f0f0c7421 */ /* 0x040fe20000000000 */
[----:B------:R-:W-:Y:S01]  /*33b0*/  SHF.L.U32 R15, R15, 0x17, RZ ;  /* 0x000000170f0f7819 */ /* 0x000fe200000006ff */
[----:B------:R-:W-:Y:S02]  /*33c0*/  FADD R13, R13, R0 ;  /* 0x000000000d0d7221 */ /* 0x000fe40000000000 */
[----:B------:R-:W-:-:S04]  /*33d0*/  FFMA R12, R11, 1.4426950216293334961, -R12 ;  /* 0x3fb8aa3b0b0c7823 */ /* 0x000fc8000000080c */
[----:B------:R-:W-:Y:S01]  /*33e0*/  FFMA R23, R11, 1.925963033500011079e-08, R12 ;  /* 0x32a570600b177823 */ /* 0x000fe2000000000c */
[----:B------:R-:W-:-:S03]  /*33f0*/  FADD R11, R26, -12583039 ;  /* 0xcb40007f1a0b7421 */ /* 0x000fc60000000000 */
[----:B------:R0:W1:Y:S01]  /*3400*/  MUFU.EX2 R12, R23 ;  /* 0x00000017000c7308 */ /* 0x0000620000000800 */
[----:B------:R-:W-:-:S04]  /*3410*/  FFMA R11, R14, 1.4426950216293334961, -R11 ;  /* 0x3fb8aa3b0e0b7823 */ /* 0x000fc8000000080b */
[----:B------:R-:W-:-:S04]  /*3420*/  FFMA R11, R14, 1.925963033500011079e-08, R11 ;  /* 0x32a570600e0b7823 */ /* 0x000fc8000000000b */
[----:B------:R2:W3:Y:S01]  /*3430*/  MUFU.EX2 R14, R11 ;  /* 0x0000000b000e7308 */ /* 0x0004e20000000800 */
[----:B0-----:R-:W-:Y:S01]  /*3440*/  SHF.L.U32 R23, R26, 0x17, RZ ;  /* 0x000000171a177819 */ /* 0x001fe200000006ff */
[----:B-1----:R-:W-:Y:S01]  /*3450*/  FMUL R16, R15, R12 ;  /* 0x0000000c0f107220 */ /* 0x002fe20000400000 */
[----:B------:R-:W-:Y:S01]  /*3460*/  FADD R12, R13, R2 ;  /* 0x000000020d0c7221 */ /* 0x000fe20000000000 */
[----:B--2---:R-:W-:Y:S01]  /*3470*/  HFMA2 R11, -RZ, RZ, 0, 1.847743988037109375e-06 ;  /* 0x0000001fff0b7431 */ /* 0x004fe200000001ff */
[----:B------:R-:W-:Y:S02]  /*3480*/  MOV R15, 0xffffffff ;  /* 0xffffffff000f7802 */ /* 0x000fe40000000f00 */
        /* <DEDUP_REMOVED lines=20> */
.L_x_2307:
[----:B------:R-:W-:Y:S02]  /*35d0*/  HFMA2 R12, -RZ, RZ, 0, 4.76837158203125e-07 ;  /* 0x00000008ff0c7431 */ /* 0x000fe400000001ff */
[----:B------:R-:W-:-:S05]  /*35e0*/  FADD R26, R13, R14 ;  /* 0x0000000e0d1a7221 */ /* 0x000fca0000000000 */
[----:B------:R-:W-:-:S07]  /*35f0*/  MOV R13, R26 ;  /* 0x0000001a000d7202 */ /* 0x000fce0000000f00 */
[----:B------:R-:W-:Y:S05]  /*3600*/  WARPSYNC.COLLECTIVE R15, `(.L_x_2308) ;  /* 0x000000000f087348 */ /* 0x000fea0003c00000 */
[----:B------:R0:W1:Y:S02]  /*3610*/  SHFL.BFLY P6, R14, R13, R12, R11 ;  /* 0x0c00000c0d0e7389 */ /* 0x00006400000c000b */
[----:B01----:R-:W-:Y:S05]  /*3620*/  ENDCOLLECTIVE ;  /* 0x000000000000791b */ /* 0x003fea0003800000 */
.L_x_2308:
[----:B------:R-:W-:Y:S02]  /*3630*/  HFMA2 R12, -RZ, RZ, 0, 2.384185791015625e-07 ;  /* 0x00000004ff0c7431 */ /* 0x000fe400000001ff */
[----:B------:R-:W-:-:S05]  /*3640*/  FADD R27, R26, R14 ;  /* 0x0000000e1a1b7221 */ /* 0x000fca0000000000 */
[----:B------:R-:W-:-:S07]  /*3650*/  MOV R13, R27 ;  /* 0x0000001b000d7202 */ /* 0x000fce0000000f00 */
[----:B------:R-:W-:Y:S05]  /*3660*/  WARPSYNC.COLLECTIVE R15, `(.L_x_2309) ;  /* 0x000000000f087348 */ /* 0x000fea0003c00000 */
[----:B------:R0:W1:Y:S02]  /*3670*/  SHFL.BFLY P6, R14, R13, R12, R11 ;  /* 0x0c00000c0d0e7389 */ /* 0x00006400000c000b */
[----:B01----:R-:W-:Y:S05]  /*3680*/  ENDCOLLECTIVE ;  /* 0x000000000000791b */ /* 0x003fea0003800000 */
.L_x_2309:
[----:B------:R-:W-:Y:S02]  /*3690*/  HFMA2 R12, -RZ, RZ, 0, 1.1920928955078125e-07 ;  /* 0x00000002ff0c7431 */ /* 0x000fe400000001ff */
[----:B------:R-:W-:-:S05]  /*36a0*/  FADD R28, R27, R14 ;  /* 0x0000000e1b1c7221 */ /* 0x000fca0000000000 */
[----:B------:R-:W-:-:S07]  /*36b0*/  MOV R13, R28 ;  /* 0x0000001c000d7202 */ /* 0x000fce0000000f00 */
[----:B------:R-:W-:Y:S05]  /*36c0*/  WARPSYNC.COLLECTIVE R15, `(.L_x_2310) ;  /* 0x000000000f087348 */ /* 0x000fea0003c00000 */
[----:B------:R0:W1:Y:S02]  /*36d0*/  SHFL.BFLY P6, R14, R13, R12, R11 ;  /* 0x0c00000c0d0e7389 */ /* 0x00006400000c000b */
[----:B01----:R-:W-:Y:S05]  /*36e0*/  ENDCOLLECTIVE ;  /* 0x000000000000791b */ /* 0x003fea0003800000 */
.L_x_2310:
[----:B------:R-:W-:Y:S02]  /*36f0*/  HFMA2 R12, -RZ, RZ, 0, 5.9604644775390625e-08 ;  /* 0x00000001ff0c7431 */ /* 0x000fe400000001ff */
[----:B------:R-:W-:-:S05]  /*3700*/  FADD R33, R28, R14 ;  /* 0x0000000e1c217221 */ /* 0x000fca0000000000 */
[----:B------:R-:W-:-:S07]  /*3710*/  MOV R13, R33 ;  /* 0x00000021000d7202 */ /* 0x000fce0000000f00 */
[----:B------:R-:W-:Y:S05]  /*3720*/  WARPSYNC.COLLECTIVE R15, `(.L_x_2311) ;  /* 0x000000000f087348 */ /* 0x000fea0003c00000 */
[----:B------:R0:W1:Y:S02]  /*3730*/  SHFL.BFLY P6, R14, R13, R12, R11 ;  /* 0x0c00000c0d0e7389 */ /* 0x00006400000c000b */
[----:B01----:R-:W-:Y:S05]  /*3740*/  ENDCOLLECTIVE ;  /* 0x000000000000791b */ /* 0x003fea0003800000 */
.L_x_2311:
[----:B------:R-:W-:Y:S05]  /*3750*/  BRA `(.L_x_2312) ;  /* 0xffffffd800f87947 */ /* 0x000fea000383ffff */
        .weak           $__internal_29_$__cuda_sm3x_div_rn_noftz_f32_slowpath
        .type           $__internal_29_$__cuda_sm3x_div_rn_noftz_f32_slowpath,@function
        .size           $__internal_29_$__cuda_sm3x_div_rn_noftz_f32_slowpath,(.L_x_15346 - $__internal_29_$__cuda_sm3x_div_rn_noftz_f32_slowpath)
$__internal_29_$__cuda_sm3x_div_rn_noftz_f32_slowpath:
        /* <DEDUP_REMOVED lines=34> */
.L_x_2314:
        /* <DEDUP_REMOVED lines=51> */
.L_x_2321:
[----:B------:R-:W-:-:S04]  /*3cb0*/  LOP3.LUT R5, R5, 0x80000000, RZ, 0xc0, !PT ;  /* 0x8000000005057812 */ /* 0x000fc800078ec0ff */
[----:B------:R-:W-:Y:S01]  /*3cc0*/  LOP3.LUT R5, R5, 0x7f800000, RZ, 0xfc, !PT ;  /* 0x7f80000005057812 */ /* 0x000fe200078efcff */
[----:B------:R-:W-:Y:S06]  /*3cd0*/  BRA `(.L_x_2322) ;  /* 0x0000000000047947 */ /* 0x000fec0003800000 */
.L_x_2320:
[----:B------:R-:W-:-:S07]  /*3ce0*/  LEA R5, R34, R5, 0x17 ;  /* 0x0000000522057211 */ /* 0x000fce00078eb8ff */
.L_x_2322:
[----:B------:R-:W-:Y:S05]  /*3cf0*/  BSYNC.RECONVERGENT B1 ;  /* 0x0000000000017941 */ /* 0x000fea0003800200 */
.L_x_2319:
[----:B------:R-:W-:Y:S05]  /*3d00*/  BRA `(.L_x_2323) ;  /* 0x0000000000207947 */ /* 0x000fea0003800000 */
.L_x_2318:
[----:B------:R-:W-:-:S04]  /*3d10*/  LOP3.LUT R5, R12, 0x80000000, R5, 0x48, !PT ;  /* 0x800000000c057812 */ /* 0x000fc800078e4805 */
[----:B------:R-:W-:Y:S01]  /*3d20*/  LOP3.LUT R5, R5, 0x7f800000, RZ, 0xfc, !PT ;  /* 0x7f80000005057812 */ /* 0x000fe200078efcff */
[----:B------:R-:W-:Y:S06]  /*3d30*/  BRA `(.L_x_2323) ;  /* 0x0000000000147947 */ /* 0x000fec0003800000 */
.L_x_2317:
[----:B------:R-:W-:Y:S01]  /*3d40*/  LOP3.LUT R5, R12, 0x80000000, R5, 0x48, !PT ;  /* 0x800000000c057812 */ /* 0x000fe200078e4805 */
[----:B------:R-:W-:Y:S06]  /*3d50*/  BRA `(.L_x_2323) ;  /* 0x00000000000c7947 */ /* 0x000fec0003800000 */
.L_x_2316:
[----:B------:R-:W0:Y:S01]  /*3d60*/  MUFU.RSQ R5, -QNAN ;  /* 0xffc0000000057908 */ /* 0x000e220000001400 */
[----:B------:R-:W-:Y:S05]  /*3d70*/  BRA `(.L_x_2323) ;  /* 0x0000000000047947 */ /* 0x000fea0003800000 */
.L_x_2315:
[----:B------:R-:W-:-:S07]  /*3d80*/  FADD.FTZ R5, R5, R12 ;  /* 0x0000000c05057221 */ /* 0x000fce0000010000 */
.L_x_2323:
[----:B------:R-:W-:Y:S05]  /*3d90*/  BSYNC.RECONVERGENT B0 ;  /* 0x0000000000007941 */ /* 0x000fea0003800200 */
.L_x_2313:
[----:B------:R-:W-:Y:S01]  /*3da0*/  HFMA2 R13, -RZ, RZ, 0, 0 ;  /* 0x00000000ff0d7431 */ /* 0x000fe200000001ff */
[----:B------:R-:W-:-:S04]  /*3db0*/  MOV R12, R27 ;  /* 0x0000001b000c7202 */ /* 0x000fc80000000f00 */
[----:B0-----:R-:W-:Y:S05]  /*3dc0*/  RET.REL.NODEC R12 `(_ZN7oneflow4cuda7softmax15SoftmaxWarpImplI10SimpleLoadI6__halffE11SimpleStoreIS4_fEfLi1ELi18ELi32ELi1ELb0ELNS1_9AlgorithmE0EEEvT_T0_ll) ;  /* 0xffffffc00c8c7950 */ /* 0x001fea0003c3ffff */
.L_x_2324:
        /* <DEDUP_REMOVED lines=11> */
.L_x_15346:


//--------------------- .text._ZN7oneflow4cuda7softmax15SoftmaxWarpImplI10SimpleLoadI6__halffE11SimpleStoreIS4_fEfLi1ELi17ELi32ELi1ELb1ELNS1_9AlgorithmE0EEEvT_T0_ll --------------------------
	.section	.text._ZN7oneflow4cuda7softmax15SoftmaxWarpImplI10SimpleLoadI6__halffE11SimpleStoreIS4_fEfLi1ELi17ELi32ELi1ELb1ELNS1_9AlgorithmE0EEEvT_T0_ll,"ax",@progbits
	.align	128
        .global         _ZN7oneflow4cuda7softmax15SoftmaxWarpImplI10SimpleLoadI6__halffE11SimpleStoreIS4_fEfLi1ELi17ELi32ELi1ELb1ELNS1_9AlgorithmE0EEEvT_T0_ll
        .type           _ZN7oneflow4cuda7softmax15SoftmaxWarpImplI10SimpleLoadI6__halffE11SimpleStoreIS4_fEfLi1ELi17ELi32ELi1ELb1ELNS1_9AlgorithmE0EEEvT_T0_ll,@function
        .size           _ZN7oneflow4cuda7softmax15SoftmaxWarpImplI10SimpleLoadI6__halffE11SimpleStoreIS4_fEfLi1ELi17ELi32ELi1ELb1ELNS1_9AlgorithmE0EEEvT_T0_ll,(.L_x_15347 - _ZN7oneflow4cuda7softmax15SoftmaxWarpImplI10SimpleLoadI6__halffE11SimpleStoreIS4_fEfLi1ELi17ELi32ELi1ELb1ELNS1_9AlgorithmE0EEEvT_T0_ll)
        .other          _ZN7oneflow4cuda7softmax15SoftmaxWarpImplI10SimpleLoadI6__halffE11SimpleStoreIS4_fEfLi1ELi17ELi32ELi1ELb1ELNS1_9AlgorithmE0EEEvT_T0_ll,@"STO_CUDA_ENTRY STV_DEFAULT"
_ZN7oneflow4cuda7softmax15SoftmaxWarpImplI10SimpleLoadI6__halffE11SimpleStoreIS4_fEfLi1ELi17ELi32ELi1ELb1ELNS1_9AlgorithmE0EEEvT_T0_ll:
.text._ZN7oneflow4cuda7softmax15SoftmaxWarpImplI10SimpleLoadI6__halffE11SimpleStoreIS4_fEfLi1ELi17ELi32ELi1ELb1ELNS1_9AlgorithmE0EEEvT_T0_ll:
        /* <DEDUP_REMOVED lines=25> */
.L_x_2325:
        /* <DEDUP_REMOVED lines=14> */
[C---:B0-----:R-:W-:Y:S01]  /*0270*/  IADD3 R47, PT, PT, R30.reuse, 0x20, RZ ;  /* 0x000000201e2f7810 */ /* 0x041fe20007ffe0ff */
[C---:B------:R-:W-:Y:S01]  /*0280*/  VIADD R44, R30.reuse, 0x80 ;  /* 0x000000801e2c7836 */ /* 0x040fe20000000000 */
[C---:B------:R-:W-:Y:S01]  /*0290*/  IADD3 R46, PT, PT, R30.reuse, 0x40, RZ ;  /* 0x000000401e2e7810 */ /* 0x040fe20007ffe0ff */
        /* <DEDUP_REMOVED lines=13> */
.L_x_2362:
        /* <DEDUP_REMOVED lines=10> */
[C---:B------:R-:W-:Y:S01]  /*0410*/  IMAD.WIDE.U32 R4, R29.reuse, UR42, R2 ;  /* 0x0000002a1d047c25 */ /* 0x040fe2000f8e0002 */
        /* <DEDUP_REMOVED lines=22> */
[----:B------:R-:W-:-:S02]  /*0580*/  MOV R49, 0xff800000 ;  /* 0xff80000000317802 */ /* 0x000fc40000000f00 */
[----:B------:R-:W-:Y:S02]  /*0590*/  ISETP.GE.U32.AND P6, PT, R43, UR44, PT ;  /* 0x0000002c2b007c0c */ /* 0x000fe4000bfc6070 */
[----:B0-----:R-:W-:Y:S02]  /*05a0*/  MOV R48, 0xff800000 ;  /* 0xff80000000307802 */ /* 0x001fe40000000f00 */
[----:B------:R-:W-:Y:S02]  /*05b0*/  MOV R13, 0xff800000 ;  /* 0xff800000000d7802 */ /* 0x000fe40000000f00 */
[----:B------:R-:W-:Y:S02]  /*05c0*/  ISETP.GE.U32.AND P1, PT, R42, UR44, PT ;  /* 0x0000002c2a007c0c */ /* 0x000fe4000bf26070 */
[----:B------:R-:W-:Y:S02]  /*05d0*/  ISETP.GE.AND.EX P6, PT, RZ, UR45, PT, P6 ;  /* 0x0000002dff007c0c */ /* 0x000fe4000bfc6360 */
[----:B------:R-:W-:-:S02]  /*05e0*/  MOV R26, 0xff800000 ;  /* 0xff800000001a7802 */ /* 0x000fc40000000f00 */
[----:B------:R-:W-:Y:S02]  /*05f0*/  ISETP.GE.AND.EX P1, PT, RZ, UR45, PT, P1 ;  /* 0x0000002dff007c0c */ /* 0x000fe4000bf26310 */
[----:B------:R-:W-:-:S07]  /*0600*/  MOV R27, 0xff800000 ;  /* 0xff800000001b7802 */ /* 0x000fce0000000f00 */
[C---:B------:R-:W-:Y:S02]  /*0610*/  @!P6 R2UR UR4, R24.reuse ;  /* 0x000000001804e2ca */ /* 0x040fe400000e0000 */
[C---:B------:R-:W-:Y:S02]  /*0620*/  @!P6 R2UR UR5, R25.reuse ;  /* 0x000000001905e2ca */ /* 0x040fe400000e0000 */
[----:B------:R-:W-:Y:S02]  /*0630*/  @!P1 R2UR UR6, R24 ;  /* 0x00000000180692ca */ /* 0x000fe400000e0000 */
[----:B------:R-:W-:-:S09]  /*0640*/  @!P1 R2UR UR7, R25 ;  /* 0x00000000190792ca */ /* 0x000fd200000e0000 */
[----:B------:R-:W5:Y:S01]  /*0650*/  @!P6 LDG.E.U16 R11, desc[UR4][R2.64+0x140] ;  /* 0x00014004020be981 */ /* 0x000f62000c1e1500 */
[----:B--2---:R-:W-:Y:S02]  /*0660*/  @!P0 HADD2.F32 R49, -RZ, R7.H0_H0 ;  /* 0x20000007ff318230 */ /* 0x004fe40000004100 */
[----:B---3--:R-:W-:-:S03]  /*0670*/  @!P2 HADD2.F32 R48, -RZ, R0.H0_H0 ;  /* 0x20000000ff30a230 */ /* 0x008fc60000004100 */
[----:B------:R-:W-:Y:S01]  /*0680*/  @!P0 FMNMX R13, R49, -INF , !PT ;  /* 0xff800000310d8809 */ /* 0x000fe20007800000 */
[----:B------:R-:W2:Y:S03]  /*0690*/  @!P1 LDG.E.U16 R0, desc[UR6][R2.64+0x180] ;  /* 0x0001800602009981 */ /* 0x000ea6000c1e1500 */
[----:B------:R-:W-:Y:S02]  /*06a0*/  @!P2 FMNMX R13, R13, R48, !PT ;  /* 0x000000300d0da209 */ /* 0x000fe40007800000 */
[----:B------:R-:W-:Y:S01]  /*06b0*/  ISETP.GE.U32.AND P2, PT, R41, UR44, PT ;  /* 0x0000002c29007c0c */ /* 0x000fe2000bf46070 */
[----:B----4-:R-:W-:Y:S01]  /*06c0*/  @!P3 HADD2.F32 R26, -RZ, R4.H0_H0 ;  /* 0x20000004ff1ab230 */ /* 0x010fe20000004100 */
[----:B------:R-:W-:Y:S02]  /*06d0*/  MOV R4, 0xff800000 ;  /* 0xff80000000047802 */ /* 0x000fe40000000f00 */
[----:B------:R-:W-:Y:S01]  /*06e0*/  ISETP.GE.AND.EX P2, PT, RZ, UR45, PT, P2 ;  /* 0x0000002dff007c0c */ /* 0x000fe2000bf46320 */
[----:B-----5:R-:W-:Y:S01]  /*06f0*/  @!P4 HADD2.F32 R27, -RZ, R5.H0_H0 ;  /* 0x20000005ff1bc230 */ /* 0x020fe20000004100 */
[----:B------:R-:W-:-:S02]  /*0700*/  @!P3 FMNMX R13, R13, R26, !PT ;  /* 0x0000001a0d0db209 */ /* 0x000fc40007800000 */
[----:B------:R-:W-:Y:S01]  /*0710*/  ISETP.GE.U32.AND P3, PT, R40, UR44, PT ;  /* 0x0000002c28007c0c */ /* 0x000fe2000bf66070 */
[----:B------:R-:W-:Y:S01]  /*0720*/  @!P5 HADD2.F32 R4, -RZ, R6.H0_H0 ;  /* 0x20000006ff04d230 */ /* 0x000fe20000004100 */
[----:B------:R-:W-:Y:S02]  /*0730*/  @!P4 FMNMX R13, R13, R27, !PT ;  /* 0x0000001b0d0dc209 */ /* 0x000fe40007800000 */
[----:B------:R-:W-:Y:S02]  /*0740*/  ISETP.GE.AND.EX P3, PT, RZ, UR45, PT, P3 ;  /* 0x0000002dff007c0c */ /* 0x000fe4000bf66330 */
[----:B------:R-:W-:Y:S02]  /*0750*/  ISETP.GE.U32.AND P4, PT, R39, UR44, PT ;  /* 0x0000002c27007c0c */ /* 0x000fe4000bf86070 */
[----:B------:R-:W-:Y:S02]  /*0760*/  @!P5 FMNMX R13, R13, R4, !PT ;  /* 0x000000040d0dd209 */ /* 0x000fe40007800000 */
[----:B------:R-:W-:-:S02]  /*0770*/  ISETP.GE.U32.AND P5, PT, R38, UR44, PT ;  /* 0x0000002c26007c0c */ /* 0x000fc4000bfa6070 */
[----:B------:R-:W-:Y:S02]  /*0780*/  ISETP.GE.AND.EX P4, PT, RZ, UR45, PT, P4 ;  /* 0x0000002dff007c0c */ /* 0x000fe4000bf86340 */
[----:B------:R-:W-:Y:S02]  /*0790*/  ISETP.GE.AND.EX P5, PT, RZ, UR45, PT, P5 ;  /* 0x0000002dff007c0c */ /* 0x000fe4000bfa6350 */
        /* <DEDUP_REMOVED lines=14> */
[----:B------:R-:W-:Y:S01]  /*0880*/  MOV R7, 0xff800000 ;  /* 0xff80000000077802 */ /* 0x000fe20000000f00 */
[----:B------:R-:W-:-:S03]  /*0890*/  IMAD.MOV.U32 R23, RZ, RZ, -0x800000 ;  /* 0xff800000ff177424 */ /* 0x000fc600078e00ff */
[----:B------:R-:W-:Y:S02]  /*08a0*/  @!P6 FMNMX R13, R13, R6, !PT ;  /* 0x000000060d0de209 */ /* 0x000fe40007800000 */
[----:B------:R-:W-:Y:S02]  /*08b0*/  ISETP.GE.U32.AND P6, PT, R37, UR44, PT ;  /* 0x0000002c25007c0c */ /* 0x000fe4000bfc6070 */
[----:B------:R-:W-:Y:S02]  /*08c0*/  MOV R22, 0xff800000 ;  /* 0xff80000000167802 */ /* 0x000fe40000000f00 */
[----:B------:R-:W-:Y:S02]  /*08d0*/  ISETP.GE.AND.EX P6, PT, RZ, UR45, PT, P6 ;  /* 0x0000002dff007c0c */ /* 0x000fe4000bfc6360 */
[----:B------:R-:W-:Y:S02]  /*08e0*/  MOV R20, 0xff800000 ;  /* 0xff80000000147802 */ /* 0x000fe40000000f00 */
[----:B------:R-:W-:-:S09]  /*08f0*/  MOV R19, 0xff800000 ;  /* 0xff80000000137802 */ /* 0x000fd20000000f00 */
[----:B------:R-:W-:Y:S02]  /*0900*/  @!P6 R2UR UR4, R24 ;  /* 0x000000001804e2ca */ /* 0x000fe400000e0000 */
[----:B------:R-:W-:Y:S01]  /*0910*/  @!P6 R2UR UR5, R25 ;  /* 0x000000001905e2ca */ /* 0x000fe200000e0000 */
[----:B--2---:R-:W-:-:S05]  /*0920*/  @!P1 HADD2.F32 R7, -RZ, R0.H0_H0 ;  /* 0x20000000ff079230 */ /* 0x004fca0000004100 */
        /* <DEDUP_REMOVED lines=73> */
[----:B------:R-:W-:Y:S01]  /*0dc0*/  FADD R51, -R15, R6 ;  /* 0x000000060f337221 */ /* 0x000fe20000000100 */
[-C--:B------:R-:W-:Y:S01]  /*0dd0*/  FFMA.SAT R6, R55, R8.reuse, 0.5 ;  /* 0x3f00000037067423 */ /* 0x080fe20000002008 */
[-C--:B------:R-:W-:Y:S01]  /*0de0*/  FFMA.RM R14, R14, R9.reuse, 12582913 ;  /* 0x4b4000010e0e7423 */ /* 0x080fe20000004009 */
[-C--:B------:R-:W-:Y:S01]  /*0df0*/  FFMA.RM R0, R0, R9.reuse, 12582913 ;  /* 0x4b40000100007423 */ /* 0x080fe20000004009 */
[C---:B------:R-:W-:Y:S01]  /*0e00*/  FADD R11, -R15.reuse, R16 ;  /* 0x000000100f0b7221 */ /* 0x040fe20000000100 */
[C---:B------:R-:W-:Y:S01]  /*0e10*/  FADD R53, -R15.reuse, R27 ;  /* 0x0000001b0f357221 */ /* 0x040fe20000000100 */
        /* <DEDUP_REMOVED lines=8> */
[----:B------:R-:W-:Y:S01]  /*0ea0*/  FADD R23, -R15, R22 ;  /* 0x000000160f177221 */ /* 0x000fe20000000100 */
[----:B------:R-:W-:Y:S01]  /*0eb0*/  FFMA R18, R61, 1.925963033500011079e-08, R4 ;  /* 0x32a570603d127823 */ /* 0x000fe20000000004 */
[----:B------:R-:W-:Y:S01]  /*0ec0*/  FADD R4, R2, -12583039 ;  /* 0xcb40007f02047421 */ /* 0x000fe20000000000 */
[-C--:B------:R-:W-:Y:S01]  /*0ed0*/  FFMA.SAT R22, R53, R8.reuse, 0.5 ;  /* 0x3f00000035167423 */ /* 0x080fe20000002008 */
[----:B------:R-:W-:Y:S01]  /*0ee0*/  FADD R13, -R15, R10 ;  /* 0x0000000a0f0d7221 */ /* 0x000fe20000000100 */
[-C--:B------:R-:W-:Y:S01]  /*0ef0*/  FFMA.SAT R10, R57, R8.reuse, 0.5 ;  /* 0x3f000000390a7423 */ /* 0x080fe20000002008 */
[----:B------:R-:W-:Y:S01]  /*0f00*/  FFMA R6, R55, 1.4426950216293334961, -R4 ;  /* 0x3fb8aa3b37067823 */ /* 0x000fe20000000804 */
[-C--:B------:R-:W-:Y:S01]  /*0f10*/  FFMA.RM R22, R22, R9.reuse, 12582913 ;  /* 0x4b40000116167423 */ /* 0x080fe20000004009 */
[----:B------:R-:W-:Y:S01]  /*0f20*/  FFMA R16, R59, 1.925963033500011079e-08, R16 ;  /* 0x32a570603b107823 */ /* 0x000fe20000000010 */
[-C--:B------:R-:W-:Y:S01]  /*0f30*/  FFMA.RM R4, R10, R9.reuse, 12582913 ;  /* 0x4b4000010a047423 */ /* 0x080fe20000004009 */
[----:B------:R-:W-:Y:S01]  /*0f40*/  FFMA R55, R55, 1.925963033500011079e-08, R6 ;  /* 0x32a5706037377823 */ /* 0x000fe20000000006 */
[----:B------:R-:W-:Y:S01]  /*0f50*/  FADD R6, R22, -12583039 ;  /* 0xcb40007f16067421 */ /* 0x000fe20000000000 */
[-C--:B------:R-:W-:Y:S01]  /*0f60*/  FFMA.SAT R12, R49, R8.reuse, 0.5 ;  /* 0x3f000000310c7423 */ /* 0x080fe20000002008 */
[----:B------:R-:W-:Y:S01]  /*0f70*/  FADD R10, R4, -12583039 ;  /* 0xcb40007f040a7421 */ /* 0x000fe20000000000 */
[----:B------:R-:W0:Y:S01]  /*0f80*/  MUFU.EX2 R16, R16 ;  /* 0x0000001000107308 */ /* 0x000e220000000800 */
[----:B------:R-:W-:Y:S01]  /*0f90*/  FFMA R6, R53, 1.4426950216293334961, -R6 ;  /* 0x3fb8aa3b35067823 */ /* 0x000fe20000000806 */
[-C--:B------:R-:W-:Y:S01]  /*0fa0*/  FFMA.RM R12, R12, R9.reuse, 12582913 ;  /* 0x4b4000010c0c7423 */ /* 0x080fe20000004009 */
[----:B------:R-:W-:Y:S01]  /*0fb0*/  FFMA R10, R57, 1.4426950216293334961, -R10 ;  /* 0x3fb8aa3b390a7823 */ /* 0x000fe2000000080a */
[----:B------:R-:W-:Y:S01]  /*0fc0*/  FADD R3, -R15, R20 ;  /* 0x000000140f037221 */ /* 0x000fe20000000100 */
[----:B------:R-:W-:Y:S01]  /*0fd0*/  FFMA R53, R53, 1.925963033500011079e-08, R6 ;  /* 0x32a5706035357823 */ /* 0x000fe20000000006 */
[----:B------:R-:W-:Y:S01]  /*0fe0*/  FFMA.SAT R6, R51, R8, 0.5 ;  /* 0x3f00000033067423 */ /* 0x000fe20000002008 */
[----:B------:R-:W-:Y:S01]  /*0ff0*/  FFMA R57, R57, 1.925963033500011079e-08, R10 ;  /* 0x32a5706039397823 */ /* 0x000fe2000000000a */
[----:B------:R-:W-:Y:S01]  /*1000*/  FADD R20, R12, -12583039 ;  /* 0xcb40007f0c147421 */ /* 0x000fe20000000000 */
[C---:B------:R-:W-:Y:S01]  /*1010*/  FADD R19, -R15.reuse, R19 ;  /* 0x000000130f137221 */ /* 0x040fe20000000100 */
[----:B------:R-:W-:Y:S01]  /*1020*/  FFMA.RM R6, R6, R9, 12582913 ;  /* 0x4b40000106067423 */ /* 0x000fe20000004009 */
[C---:B------:R-:W-:Y:S01]  /*1030*/  FADD R21, -R15.reuse, R21 ;  /* 0x000000150f157221 */ /* 0x040fe20000000100 */
[----:B------:R-:W-:Y:S01]  /*1040*/  FADD R17, -R15, R17 ;  /* 0x000000110f117221 */ /* 0x000fe20000000100 */
[----:B------:R-:W-:Y:S01]  /*1050*/  FFMA R20, R49, 1.4426950216293334961, -R20 ;  /* 0x3fb8aa3b31147823 */ /* 0x000fe20000000814 */
[----:B------:R-:W-:Y:S01]  /*1060*/  FADD R10, R6, -12583039 ;  /* 0xcb40007f060a7421 */ /* 0x000fe20000000000 */
[----:B------:R-:W-:Y:S01]  /*1070*/  FADD R15, -R15, R5 ;  /* 0x000000050f0f7221 */ /* 0x000fe20000000100 */
[----:B------:R-:W-:-:S02]  /*1080*/  IMAD.SHL.U32 R5, R14, 0x800000, RZ ;  /* 0x008000000e057824 */ /* 0x000fc400078e00ff */
[----:B------:R-:W-:Y:S01]  /*1090*/  FFMA R49, R49, 1.925963033500011079e-08, R20 ;  /* 0x32a5706031317823 */ /* 0x000fe20000000014 */
[----:B------:R-:W-:Y:S01]  /*10a0*/  FFMA R10, R51, 1.4426950216293334961, -R10 ;  /* 0x3fb8aa3b330a7823 */ /* 0x000fe2000000080a */
[----:B------:R-:W-:Y:S01]  /*10b0*/  FFMA.SAT R26, R23, R8, 0.5 ;  /* 0x3f000000171a7423 */ /* 0x000fe20000002008 */
[----:B0-----:R-:W-:Y:S01]  /*10c0*/  FMUL R5, R5, R16 ;  /* 0x0000001005057220 */ /* 0x001fe20000400000 */
[-C--:B------:R-:W-:Y:S01]  /*10d0*/  FFMA.SAT R16, R3, R8.reuse, 0.5 ;  /* 0x3f00000003107423 */ /* 0x080fe20000002008 */
[----:B------:R-:W-:Y:S01]  /*10e0*/  FFMA R51, R51, 1.925963033500011079e-08, R10 ;  /* 0x32a5706033337823 */ /* 0x000fe2000000000a */
[----:B------:R-:W-:Y:S01]  /*10f0*/  FFMA.SAT R10, R27, R8, 0.5 ;  /* 0x3f0000001b0a7423 */ /* 0x000fe20000002008 */
[-C--:B------:R-:W-:Y:S01]  /*1100*/  FFMA.RM R14, R26, R9.reuse, 12582913 ;  /* 0x4b4000011a0e7423 */ /* 0x080fe20000004009 */
[-C--:B------:R-:W-:Y:S01]  /*1110*/  FFMA.RM R16, R16, R9.reuse, 12582913 ;  /* 0x4b40000110107423 */ /* 0x080fe20000004009 */
[----:B------:R-:W-:Y:S01]  /*1120*/  SHF.L.U32 R0, R0, 0x17, RZ ;  /* 0x0000001700007819 */ /* 0x000fe200000006ff */
[----:B------:R-:W-:Y:S01]  /*1130*/  FFMA.RM R10, R10, R9, 12582913 ;  /* 0x4b4000010a0a7423 */ /* 0x000fe20000004009 */
[----:B------:R-:W-:Y:S01]  /*1140*/  FADD R26, R14, -12583039 ;  /* 0xcb40007f0e1a7421 */ /* 0x000fe20000000000 */
[----:B------:R-:W-:Y:S01]  /*1150*/  MUFU.EX2 R48, R53 ;  /* 0x0000003500307308 */ /* 0x000fe20000000800 */
[----:B------:R-:W-:Y:S01]  /*1160*/  SHF.L.U32 R6, R6, 0x17, RZ ;  /* 0x0000001706067819 */ /* 0x000fe200000006ff */
[----:B------:R-:W-:Y:S01]  /*1170*/  FADD R20, R10, -12583039 ;  /* 0xcb40007f0a147421 */ /* 0x000fe20000000000 */
[----:B------:R-:W-:Y:S01]  /*1180*/  FFMA R26, R23, 1.4426950216293334961, -R26 ;  /* 0x3fb8aa3b171a7823 */ /* 0x000fe2000000081a */
[----:B------:R-:W-:-:S02]  /*1190*/  SHF.L.U32 R2, R2, 0x17, RZ ;  /* 0x0000001702027819 */ /* 0x000fc400000006ff */
[----:B------:R-:W-:Y:S01]  /*11a0*/  FFMA R20, R27, 1.4426950216293334961, -R20 ;  /* 0x3fb8aa3b1b147823 */ /* 0x000fe20000000814 */
[----:B------:R-:W-:Y:S01]  /*11b0*/  FFMA R23, R23, 1.925963033500011079e-08, R26 ;  /* 0x32a5706017177823 */ /* 0x000fe2000000001a */
[----:B------:R-:W-:Y:S01]  /*11c0*/  MUFU.EX2 R52, R49 ;  /* 0x0000003100347308 */ /* 0x000fe20000000800 */
[----:B------:R-:W-:Y:S01]  /*11d0*/  SHF.L.U32 R4, R4, 0x17, RZ ;  /* 0x0000001704047819 */ /* 0x000fe200000006ff */
[----:B------:R-:W-:-:S06]  /*11e0*/  FFMA R20, R27, 1.925963033500011079e-08, R20 ;  /* 0x32a570601b147823 */ /* 0x000fcc0000000014 */
[----:B------:R0:W1:Y:S08]  /*11f0*/  MUFU.EX2 R27, R18 ;  /* 0x00000012001b7308 */ /* 0x0000700000000800 */
[----:B------:R-:W2:Y:S01]  /*1200*/  MUFU.EX2 R51, R51 ;  /* 0x0000003300337308 */ /* 0x000ea20000000800 */
[----:B0-----:R-:W-:-:S04]  /*1210*/  FADD R18, R16, -12583039 ;  /* 0xcb40007f10127421 */ /* 0x001fc80000000000 */
[----:B------:R-:W-:-:S03]  /*1220*/  FFMA R18, R3, 1.4426950216293334961, -R18 ;  /* 0x3fb8aa3b03127823 */ /* 0x000fc60000000812 */
[----:B------:R-:W0:Y:S01]  /*1230*/  MUFU.EX2 R55, R55 ;  /* 0x0000003700377308 */ /* 0x000e220000000800 */
[----:B------:R-:W-:Y:S01]  /*1240*/  FFMA R26, R3, 1.925963033500011079e-08, R18 ;  /* 0x32a57060031a7823 */ /* 0x000fe20000000012 */
[-C--:B------:R-:W-:Y:S01]  /*1250*/  FFMA.SAT R18, R19, R8.reuse, 0.5 ;  /* 0x3f00000013127423 */ /* 0x080fe20000002008 */
[----:B------:R-:W-:Y:S01]  /*1260*/  SHF.L.U32 R3, R22, 0x17, RZ ;  /* 0x0000001716037819 */ /* 0x000fe200000006ff */
[----:B------:R-:W-:Y:S01]  /*1270*/  FFMA.SAT R22, R21, R8, 0.5 ;  /* 0x3f00000015167423 */ /* 0x000fe20000002008 */
[----:B-1----:R-:W-:Y:S01]  /*1280*/  FMUL R0, R0, R27 ;  /* 0x0000001b00007220 */ /* 0x002fe20000400000 */
[----:B------:R-:W-:Y:S02]  /*1290*/  FFMA.RM R18, R18, R9, 12582913 ;  /* 0x4b40000112127423 */ /* 0x000fe40000004009 */
[----:B------:R-:W-:Y:S01]  /*12a0*/  FMUL R3, R3, R48 ;  /* 0x0000003003037220 */ /* 0x000fe20000400000 */
[----:B--2---:R-:W-:Y:S01]  /*12b0*/  FMUL R6, R6, R51 ;  /* 0x0000003306067220 */ /* 0x004fe20000400000 */
[----:B------:R-:W-:Y:S01]  /*12c0*/  FADD R50, R18, -12583039 ;  /* 0xcb40007f12327421 */ /* 0x000fe20000000000 */
[----:B------:R-:W1:Y:S03]  /*12d0*/  MUFU.EX2 R57, R57 ;  /* 0x0000003900397308 */ /* 0x000e660000000800 */
[----:B------:R-:W-:Y:S01]  /*12e0*/  FFMA R50, R19, 1.4426950216293334961, -R50 ;  /* 0x3fb8aa3b13327823 */ /* 0x000fe20000000832 */
[----:B0-----:R-:W-:-:S03]  /*12f0*/  FMUL R2, R2, R55 ;  /* 0x0000003702027220 */ /* 0x001fc60000400000 */
[----:B------:R-:W-:Y:S01]  /*1300*/  FFMA R27, R19, 1.925963033500011079e-08, R50 ;  /* 0x32a57060131b7823 */ /* 0x000fe20000000032 */
[----:B------:R-:W-:Y:S01]  /*1310*/  FFMA.RM R19, R22, R9, 12582913 ;  /* 0x4b40000116137423 */ /* 0x000fe20000004009 */
[----:B------:R-:W-:Y:S03]  /*1320*/  MUFU.EX2 R53, R20 ;  /* 0x0000001400357308 */ /* 0x000fe60000000800 */
[C---:B------:R-:W-:Y:S01]  /*1330*/  FADD R22, R19.reuse, -12583039 ;  /* 0xcb40007f13167421 */ /* 0x040fe20000000000 */
[----:B------:R-:W-:-:S03]  /*1340*/  SHF.L.U32 R19, R19, 0x17, RZ ;  /* 0x0000001713137819 */ /* 0x000fc600000006ff */
[C---:B------:R-:W-:Y:S01]  /*1350*/  FFMA R22, R21.reuse, 1.4426950216293334961, -R22 ;  /* 0x3fb8aa3b15167823 */ /* 0x040fe20000000816 */
[----:B-1----:R-:W-:Y:S01]  /*1360*/  FMUL R4, R4, R57 ;  /* 0x0000003904047220 */ /* 0x002fe20000400000 */
[----:B------:R-:W-:Y:S02]  /*1370*/  MUFU.EX2 R55, R26 ;  /* 0x0000001a00377308 */ /* 0x000fe40000000800 */
[----:B------:R-:W-:Y:S01]  /*1380*/  FFMA R48, R21, 1.925963033500011079e-08, R22 ;  /* 0x32a5706015307823 */ /* 0x000fe20000000016 */
[----:B------:R-:W-:-:S04]  /*1390*/  FFMA.SAT R22, R7, R8, 0.5 ;  /* 0x3f00000007167423 */ /* 0x000fc80000002008 */
[----:B------:R-:W-:Y:S01]  /*13a0*/  FFMA.RM R21, R22, R9, 12582913 ;  /* 0x4b40000116157423 */ /* 0x000fe20000004009 */
[----:B------:R-:W-:Y:S03]  /*13b0*/  MUFU.EX2 R27, R27 ;  /* 0x0000001b001b7308 */ /* 0x000fe60000000800 */
[C---:B------:R-:W-:Y:S01]  /*13c0*/  FADD R22, R21.reuse, -12583039 ;  /* 0xcb40007f15167421 */ /* 0x040fe20000000000 */
[----:B------:R-:W-:-:S03]  /*13d0*/  IMAD.SHL.U32 R21, R21, 0x800000, RZ ;  /* 0x0080000015157824 */ /* 0x000fc600078e00ff */
[C---:B------:R-:W-:Y:S01]  /*13e0*/  FFMA R22, R7.reuse, 1.4426950216293334961, -R22 ;  /* 0x3fb8aa3b07167823 */ /* 0x040fe20000000816 */
[----:B------:R-:W0:Y:S03]  /*13f0*/  MUFU.EX2 R48, R48 ;  /* 0x0000003000307308 */ /* 0x000e260000000800 */
[----:B------:R-:W-:Y:S01]  /*1400*/  FFMA R50, R7, 1.925963033500011079e-08, R22 ;  /* 0x32a5706007327823 */ /* 0x000fe20000000016 */
[----:B------:R-:W-:Y:S01]  /*1410*/  FFMA.SAT R22, R17, R8, 0.5 ;  /* 0x3f00000011167423 */ /* 0x000fe20000002008 */
[----:B------:R-:W-:-:S03]  /*1420*/  SHF.L.U32 R7, R12, 0x17, RZ ;  /* 0x000000170c077819 */ /* 0x000fc600000006ff */
[----:B------:R-:W-:Y:S01]  /*1430*/  FFMA.RM R22, R22, R9, 12582913 ;  /* 0x4b40000116167423 */ /* 0x000fe20000004009 */
[----:B------:R-:W-:Y:S01]  /*1440*/  MUFU.EX2 R50, R50 ;  /* 0x0000003200327308 */ /* 0x000fe20000000800 */
[----:B------:R-:W-:Y:S02]  /*1450*/  FMUL R7, R7, R52 ;  /* 0x0000003407077220 */ /* 0x000fe40000400000 */
[----:B------:R-:W-:-:S04]  /*1460*/  FADD R54, R22, -12583039 ;  /* 0xcb40007f16367421 */ /* 0x000fc80000000000 */
[----:B------:R-:W-:-:S04]  /*1470*/  FFMA R54, R17, 1.4426950216293334961, -R54 ;  /* 0x3fb8aa3b11367823 */ /* 0x000fc80000000836 */
[----:B------:R-:W-:Y:S01]  /*1480*/  FFMA R17, R17, 1.925963033500011079e-08, R54 ;  /* 0x32a5706011117823 */ /* 0x000fe20000000036 */
[----:B------:R-:W-:-:S03]  /*1490*/  FFMA.SAT R54, R11, R8, 0.5 ;  /* 0x3f0000000b367423 */ /* 0x000fc60000002008 */
[----:B------:R0:W1:Y:S01]  /*14a0*/  MUFU.EX2 R20, R17 ;  /* 0x0000001100147308 */ /* 0x0000620000000800 */
[----:B------:R-:W-:-:S04]  /*14b0*/  FFMA.RM R12, R54, R9, 12582913 ;  /* 0x4b400001360c7423 */ /* 0x000fc80000004009 */
[----:B------:R-:W-:-:S04]  /*14c0*/  FADD R52, R12, -12583039 ;  /* 0xcb40007f0c347421 */ /* 0x000fc80000000000 */
[----:B------:R-:W-:Y:S01]  /*14d0*/  FFMA R52, R11, 1.4426950216293334961, -R52 ;  /* 0x3fb8aa3b0b347823 */ /* 0x000fe20000000834 */
[----:B0-----:R-:W-:Y:S01]  /*14e0*/  FMUL R17, R19, R48 ;  /* 0x0000003013117220 */ /* 0x001fe20000400000 */
[----:B------:R-:W-:Y:S02]  /*14f0*/  SHF.L.U32 R19, R22, 0x17, RZ ;  /* 0x0000001716137819 */ /* 0x000fe400000006ff */
[----:B------:R-:W-:Y:S01]  /*1500*/  FFMA R51, R11, 1.925963033500011079e-08, R52 ;  /* 0x32a570600b337823 */ /* 0x000fe20000000034 */
[-C--:B------:R-:W-:Y:S01]  /*1510*/  FFMA.SAT R52, R13, R8.reuse, 0.5 ;  /* 0x3f0000000d347423 */ /* 0x080fe20000002008 */
[----:B------:R-:W-:Y:S01]  /*1520*/  FFMA.SAT R8, R15, R8, 0.5 ;  /* 0x3f0000000f087423 */ /* 0x000fe20000002008 */
[----:B-1----:R-:W-:Y:S02]  /*1530*/  FMUL R19, R19, R20 ;  /* 0x0000001413137220 */ /* 0x002fe40000400000 */
[-C--:B------:R-:W-:Y:S01]  /*1540*/  FFMA.RM R11, R52, R9.reuse, 12582913 ;  /* 0x4b400001340b7423 */ /* 0x080fe20000004009 */
[----:B------:R-:W-:Y:S01]  /*1550*/  FFMA.RM R49, R8, R9, 12582913 ;  /* 0x4b40000108317423 */ /* 0x000fe20000004009 */
[----:B------:R-:W-:Y:S01]  /*1560*/  FADD R9, RZ, R5 ;  /* 0x00000005ff097221 */ /* 0x000fe20000000000 */
[----:B------:R0:W1:Y:S01]  /*1570*/  MUFU.EX2 R52, R23 ;  /* 0x0000001700347308 */ /* 0x0000620000000800 */
[C---:B------:R-:W-:Y:S01]  /*1580*/  FADD R8, R11.reuse, -12583039 ;  /* 0xcb40007f0b087421 */ /* 0x040fe20000000000 */
[----:B------:R-:W-:Y:S01]  /*1590*/  SHF.L.U32 R22, R11, 0x17, RZ ;  /* 0x000000170b167819 */ /* 0x000fe200000006ff */
[----:B------:R-:W-:-:S02]  /*15a0*/  FADD R9, R9, R0 ;  /* 0x0000000009097221 */ /* 0x000fc40000000000 */
[----:B------:R-:W-:-:S03]  /*15b0*/  FFMA R8, R13, 1.4426950216293334961, -R8 ;  /* 0x3fb8aa3b0d087823 */ /* 0x000fc60000000808 */
[----:B------:R-:W-:Y:S01]  /*15c0*/  MUFU.EX2 R51, R51 ;  /* 0x0000003300337308 */ /* 0x000fe20000000800 */
[----:B------:R-:W-:Y:S01]  /*15d0*/  FFMA R13, R13, 1.925963033500011079e-08, R8 ;  /* 0x32a570600d0d7823 */ /* 0x000fe20000000008 */
[----:B------:R-:W-:-:S04]  /*15e0*/  FADD R8, R49, -12583039 ;  /* 0xcb40007f31087421 */ /* 0x000fc80000000000 */
[C---:B------:R-:W-:Y:S02]  /*15f0*/  FFMA R8, R15.reuse, 1.4426950216293334961, -R8 ;  /* 0x3fb8aa3b0f087823 */ /* 0x040fe40000000808 */
[----:B------:R-:W2:Y:S02]  /*1600*/  MUFU.EX2 R13, R13 ;  /* 0x0000000d000d7308 */ /* 0x000ea40000000800 */
[----:B------:R-:W-:Y:S01]  /*1610*/  FFMA R15, R15, 1.925963033500011079e-08, R8 ;  /* 0x32a570600f0f7823 */ /* 0x000fe20000000008 */
[----:B------:R-:W-:Y:S01]  /*1620*/  SHF.L.U32 R8, R10, 0x17, RZ ;  /* 0x000000170a087819 */ /* 0x000fe200000006ff */
[----:B------:R-:W-:Y:S01]  /*1630*/  FADD R10, R9, R2 ;  /* 0x00000002090a7221 */ /* 0x000fe20000000000 */
[----:B------:R-:W-:-:S03]  /*1640*/  SHF.L.U32 R9, R14, 0x17, RZ ;  /* 0x000000170e097819 */ /* 0x000fc600000006ff */
[----:B0-----:R-:W-:Y:S01]  /*1650*/  FADD R23, R10, R3 ;  /* 0x000000030a177221 */ /* 0x001fe20000000000 */
[----:B------:R-:W-:Y:S01]  /*1660*/  FMUL R8, R8, R53 ;  /* 0x0000003508087220 */ /* 0x000fe20000400000 */
[----:B------:R-:W-:Y:S01]  /*1670*/  SHF.L.U32 R10, R16, 0x17, RZ ;  /* 0x00000017100a7819 */ /* 0x000fe200000006ff */
[----:B-1----:R-:W-:Y:S01]  /*1680*/  FMUL R9, R9, R52 ;  /* 0x0000003409097220 */ /* 0x002fe20000400000 */
[----:B------:R-:W-:Y:S01]  /*1690*/  FADD R23, R23, R4 ;  /* 0x0000000417177221 */ /* 0x000fe20000000000 */
[----:B------:R-:W-:Y:S01]  /*16a0*/  SHF.L.U32 R16, R18, 0x17, RZ ;  /* 0x0000001712107819 */ /* 0x000fe200000006ff */
[----:B------:R-:W0:Y:S01]  /*16b0*/  MUFU.EX2 R26, R15 ;  /* 0x0000000f001a7308 */ /* 0x000e220000000800 */
[----:B------:R-:W-:Y:S01]  /*16c0*/  FMUL R10, R10, R55 ;  /* 0x000000370a0a7220 */ /* 0x000fe20000400000 */
        /* <DEDUP_REMOVED lines=13> */
[----:B------:R-:W-:Y:S02]  /*17a0*/  FMUL R20, R14, R51 ;  /* 0x000000330e147220 */ /* 0x000fe40000400000 */
        /* <DEDUP_REMOVED lines=14> */
.L_x_2374:
        /* <DEDUP_REMOVED lines=12> */
[----:B------:R-:W-:Y:S05]  /*1950*/  CALL.REL.NOINC `($__internal_30_$__cuda_sm3x_div_rn_noftz_f32_slowpath) ;  /* 0x0000002400487944 */ /* 0x000fea0003c00000 */
[----:B------:R-:W-:-:S07]  /*1960*/  MOV R26, R5 ;  /* 0x00000005001a7202 */ /* 0x000fce0000000f00 */
.L_x_2329:
[----:B------:R-:W-:Y:S05]  /*1970*/  BSYNC.RECONVERGENT B3 ;  /* 0x0000000000037941 */ /* 0x000fea0003800200 */
.L_x_2328:
        /* <DEDUP_REMOVED lines=12> */
[----:B------:R-:W-:Y:S05]  /*1a40*/  CALL.REL.NOINC `($__internal_30_$__cuda_sm3x_div_rn_noftz_f32_slowpath) ;  /* 0x00000024000c7944 */ /* 0x000fea0003c00000 */
[----:B------:R-:W-:-:S07]  /*1a50*/  MOV R11, R5 ;  /* 0x00000005000b7202 */ /* 0x000fce0000000f00 */
.L_x_2331:
[----:B------:R-:W-:Y:S05]  /*1a60*/  BSYNC.RECONVERGENT B3 ;  /* 0x0000000000037941 */ /* 0x000fea0003800200 */
.L_x_2330:
        /* <DEDUP_REMOVED lines=14> */
.L_x_2333:
[----:B------:R-:W-:Y:S05]  /*1b50*/  BSYNC.RECONVERGENT B3 ;  /* 0x0000000000037941 */ /* 0x000fea0003800200 */
.L_x_2332:
        /* <DEDUP_REMOVED lines=12> */
[----:B------:R-:W-:Y:S05]  /*1c20*/  CALL.REL.NOINC `($__internal_30_$__cuda_sm3x_div_rn_noftz_f32_slowpath) ;  /* 0x0000002000947944 */ /* 0x000fea0003c00000 */
[----:B------:R-:W-:-:S07]  /*1c30*/  MOV R14, R5 ;  /* 0x00000005000e7202 */ /* 0x000fce0000000f00 */
.L_x_2335:
[----:B------:R-:W-:Y:S05]  /*1c40*/  BSYNC.RECONVERGENT B3 ;  /* 0x0000000000037941 */ /* 0x000fea0003800200 */
.L_x_2334:
        /* <DEDUP_REMOVED lines=14> */
.L_x_2337:
[----:B------:R-:W-:Y:S05]  /*1d30*/  BSYNC.RECONVERGENT B3 ;  /* 0x0000000000037941 */ /* 0x000fea0003800200 */
.L_x_2336:
        /* <DEDUP_REMOVED lines=14> */
.L_x_2339:
[----:B------:R-:W-:Y:S05]  /*1e20*/  BSYNC.RECONVERGENT B3 ;  /* 0x0000000000037941 */ /* 0x000fea0003800200 */
.L_x_2338:
        /* <DEDUP_REMOVED lines=14> */
.L_x_2341:
[----:B------:R-:W-:Y:S05]  /*1f10*/  BSYNC.RECONVERGENT B3 ;  /* 0x0000000000037941 */ /* 0x000fea0003800200 */
.L_x_2340:
        /* <DEDUP_REMOVED lines=9> */
[----:B------:R-:W-:Y:S01]  /*1fb0*/  MOV R5, R8 ;  /* 0x0000000800057202 */ /* 0x000fe20000000f00 */
[----:B------:R-:W-:Y:S01]  /*1fc0*/  IMAD.MOV.U32 R12, RZ, RZ, R27 ;  /* 0x000000ffff0c7224 */ /* 0x000fe200078e001b */
[----:B0-----:R-:W-:-:S07]  /*1fd0*/  MOV R48, 0x1ff0 ;  /* 0x00001ff000307802 */ /* 0x001fce0000000f00 */
[----:B------:R-:W-:Y:S05]  /*1fe0*/  CALL.REL.NOINC `($__internal_30_$__cuda_sm3x_div_rn_noftz_f32_slowpath) ;  /* 0x0000001c00a47944 */ /* 0x000fea0003c00000 */
[----:B------:R-:W-:-:S07]  /*1ff0*/  MOV R7, R5 ;  /* 0x0000000500077202 */ /* 0x000fce0000000f00 */
.L_x_2343:
[----:B------:R-:W-:Y:S05]  /*2000*/  BSYNC.RECONVERGENT B3 ;  /* 0x0000000000037941 */ /* 0x000fea0003800200 */
.L_x_2342:
        /* <DEDUP_REMOVED lines=14> */
.L_x_2345:
[----:B------:R-:W-:Y:S05]  /*20f0*/  BSYNC.RECONVERGENT B3 ;  /* 0x0000000000037941 */ /* 0x000fea0003800200 */
.L_x_2344:
        /* <DEDUP_REMOVED lines=14> */
.L_x_2347:
[----:B------:R-:W-:Y:S05]  /*21e0*/  BSYNC.RECONVERGENT B3 ;  /* 0x0000000000037941 */ /* 0x000fea0003800200 */
.L_x_2346:
        /* <DEDUP_REMOVED lines=14> */
.L_x_2349:
[----:B------:R-:W-:Y:S05]  /*22d0*/  BSYNC.RECONVERGENT B3 ;  /* 0x0000000000037941 */ /* 0x000fea0003800200 */
.L_x_2348:
        /* <DEDUP_REMOVED lines=13> */
[----:B------:R-:W-:-:S07]  /*23b0*/  IMAD.MOV.U32 R16, RZ, RZ, R5 ;  /* 0x000000ffff107224 */ /* 0x000fce00078e0005 */
.L_x_2351:
[----:B------:R-:W-:Y:S05]  /*23c0*/  BSYNC.RECONVERGENT B3 ;  /* 0x0000000000037941 */ /* 0x000fea0003800200 */
.L_x_2350:
        /* <DEDUP_REMOVED lines=14> */
.L_x_2353:
[----:B------:R-:W-:Y:S05]  /*24b0*/  BSYNC.RECONVERGENT B3 ;  /* 0x0000000000037941 */ /* 0x000fea0003800200 */
.L_x_2352:
        /* <DEDUP_REMOVED lines=14> */
.L_x_2355:
[----:B------:R-:W-:Y:S05]  /*25a0*/  BSYNC.RECONVERGENT B3 ;  /* 0x0000000000037941 */ /* 0x000fea0003800200 */
.L_x_2354:
        /* <DEDUP_REMOVED lines=14> */
.L_x_2357:
[----:B------:R-:W-:Y:S05]  /*2690*/  BSYNC.RECONVERGENT B3 ;  /* 0x0000000000037941 */ /* 0x000fea0003800200 */
.L_x_2356:
        /* <DEDUP_REMOVED lines=14> */
.L_x_2359:
[----:B------:R-:W-:Y:S05]  /*2780*/  BSYNC.RECONVERGENT B3 ;  /* 0x0000000000037941 */ /* 0x000fea0003800200 */
.L_x_2358:
        /* <DEDUP_REMOVED lines=14> */
.L_x_2361:
[----:B------:R-:W-:Y:S05]  /*2870*/  BSYNC.RECONVERGENT B3 ;  /* 0x0000000000037941 */ /* 0x000fea0003800200 */
.L_x_2360:
[----:B------:R-:W-:Y:S01]  /*2880*/  ISETP.GE.U32.AND P4, PT, R47, UR44, PT ;  /* 0x0000002c2f007c0c */ /* 0x000fe2000bf86070 */
[----:B------:R-:W-:Y:S01]  /*2890*/  HFMA2 R3, -RZ, RZ, 0, 0 ;  /* 0x00000000ff037431 */ /* 0x000fe200000001ff */
[----:B------:R-:W-:Y:S01]  /*28a0*/  MOV R2, R30 ;  /* 0x0000001e00027202 */ /* 0x000fe20000000f00 */
[----:B------:R-:W-:Y:S01]  /*28b0*/  IMAD R4, R28, UR38, RZ ;  /* 0x000000261c047c24 */ /* 0x000fe2000f8e02ff */
[----:B------:R-:W-:Y:S02]  /*28c0*/  ISETP.GE.AND.EX P4, PT, RZ, UR45, PT, P4 ;  /* 0x0000002dff007c0c */ /* 0x000fe4000bf86340 */
[----:B------:R-:W-:Y:S01]  /*28d0*/  @!P0 R2UR UR4, R24 ;  /* 0x00000000180482ca */ /* 0x000fe200000e0000 */
[----:B------:R-:W-:Y:S01]  /*28e0*/  IMAD R5, R29, UR39, R4 ;  /* 0x000000271d057c24 */ /* 0x000fe2000f8e0204 */
[----:B------:R-:W-:Y:S02]  /*28f0*/  @!P0 R2UR UR5, R25 ;  /* 0x00000000190582ca */ /* 0x000fe400000e0000 */
[----:B------:R-:W-:Y:S01]  /*2900*/  ISETP.GE.U32.AND P2, PT, R46, UR44, PT ;  /* 0x0000002c2e007c0c */ /* 0x000fe2000bf46070 */
[----:B------:R-:W-:Y:S01]  /*2910*/  IMAD.WIDE.U32 R2, R29, UR38, R2 ;  /* 0x000000261d027c25 */ /* 0x000fe2000f8e0002 */
[----:B------:R-:W-:-:S02]  /*2920*/  ISETP.GE.U32.AND P1, PT, R45, UR44, PT ;  /* 0x0000002c2d007c0c */ /* 0x000fc4000bf26070 */
[----:B------:R-:W-:Y:S02]  /*2930*/  ISETP.GE.AND.EX P2, PT, RZ, UR45, PT, P2 ;  /* 0x0000002dff007c0c */ /* 0x000fe4000bf46320 */
[----:B------:R-:W-:Y:S02]  /*2940*/  ISETP.GE.AND.EX P1, PT, RZ, UR45, PT, P1 ;  /* 0x0000002dff007c0c */ /* 0x000fe4000bf26310 */
[----:B------:R-:W-:Y:S02]  /*2950*/  @!P4 R2UR UR6, R24 ;  /* 0x000000001806c2ca */ /* 0x000fe400000e0000 */
[----:B------:R-:W-:Y:S02]  /*2960*/  @!P4 R2UR UR7, R25 ;  /* 0x000000001907c2ca */ /* 0x000fe400000e0000 */
[----:B------:R-:W-:Y:S02]  /*2970*/  IADD3 R3, PT, PT, R3, R5, RZ ;  /* 0x0000000503037210 */ /* 0x000fe40007ffe0ff */
[----:B------:R-:W-:-:S02]  /*2980*/  LEA R4, P5, R2, UR36, 0x1 ;  /* 0x0000002402047c11 */ /* 0x000fc4000f8a08ff */
        /* <DEDUP_REMOVED lines=19> */
[----:B------:R-:W-:Y:S02]  /*2ac0*/  ISETP.GE.AND.EX P2, PT, RZ, UR45, PT, P2 ;  /* 0x0000002dff007c0c */ /* 0x000fe4000bf46320 */
[----:B------:R-:W-:Y:S02]  /*2ad0*/  @!P0 R2UR UR6, R24 ;  /* 0x00000000180682ca */ /* 0x000fe400000e0000 */
[----:B------:R-:W-:Y:S02]  /*2ae0*/  @!P0 R2UR UR7, R25 ;  /* 0x00000000190782ca */ /* 0x000fe400000e0000 */
        /* <DEDUP_REMOVED lines=75> */
.L_x_2326:
[----:B------:R-:W-:Y:S05]  /*2fa0*/  EXIT ;  /* 0x000000000000794d */ /* 0x000fea0003800000 */
.L_x_2327:
[----:B------:R-:W-:Y:S01]  /*2fb0*/  BSSY B1, `(.L_x_2363) ;  /* 0x0000007000017945 */ /* 0x000fe20003800000 */
[----:B------:R-:W-:Y:S02]  /*2fc0*/  MOV R12, 0x10 ;  /* 0x00000010000c7802 */ /* 0x000fe40000000f00 */
[----:B------:R-:W-:Y:S02]  /*2fd0*/  MOV R11, 0x1f ;  /* 0x0000001f000b7802 */ /* 0x000fe40000000f00 */
[----:B------:R-:W-:-:S07]  /*2fe0*/  MOV R15, 0xffffffff ;  /* 0xffffffff000f7802 */ /* 0x000fce0000000f00 */
[----:B------:R-:W-:Y:S05]  /*2ff0*/  WARPSYNC.COLLECTIVE R15, `(.L_x_2364) ;  /* 0x000000000f087348 */ /* 0x000fea0003c00000 */
[----:B------:R0:W1:Y:S02]  /*3000*/  SHFL.BFLY P6, R14, R13, R12, R11 ;  /* 0x0c00000c0d0e7389 */ /* 0x00006400000c000b */
[----:B01----:R-:W-:Y:S05]  /*3010*/  ENDCOLLECTIVE ;  /* 0x000000000000791b */ /* 0x003fea0003800000 */
.L_x_2364:
[----:B------:R-:W-:Y:S05]  /*3020*/  BSYNC B1 ;  /* 0x0000000000017941 */ /* 0x000fea0003800000 */
.L_x_2363:
[----:B------:R-:W-:Y:S01]  /*3030*/  HFMA2 R11, -RZ, RZ, 0, 1.847743988037109375e-06 ;  /* 0x0000001fff0b7431 */ /* 0x000fe200000001ff */
[----:B------:R-:W-:Y:S02]  /*3040*/  FMNMX R13, R14, R13, !PT ;  /* 0x0000000d0e0d7209 */ /* 0x000fe40007800000 */
[----:B------:R-:W-:Y:S02]  /*3050*/  MOV R12, 0x8 ;  /* 0x00000008000c7802 */ /* 0x000fe40000000f00 */
[----:B------:R-:W-:-:S07]  /*3060*/  MOV R15, 0xffffffff ;  /* 0xffffffff000f7802 */ /* 0x000fce0000000f00 */
[----:B------:R-:W-:Y:S05]  /*3070*/  WARPSYNC.COLLECTIVE R15, `(.L_x_2365) ;  /* 0x000000000f087348 */ /* 0x000fea0003c00000 */
[----:B------:R0:W1:Y:S02]  /*3080*/  SHFL.BFLY P6, R14, R13, R12, R11 ;  /* 0x0c00000c0d0e7389 */ /* 0x00006400000c000b */
[----:B01----:R-:W-:Y:S05]  /*3090*/  ENDCOLLECTIVE ;  /* 0x000000000000791b */ /* 0x003fea0003800000 */
.L_x_2365:
[----:B------:R-:W-:Y:S01]  /*30a0*/  IMAD.MOV.U32 R12, RZ, RZ, 0x4 ;  /* 0x00000004ff0c7424 */ /* 0x000fe200078e00ff */
[----:B------:R-:W-:-:S04]  /*30b0*/  FMNMX R0, R13, R14, !PT ;  /* 0x0000000e0d007209 */ /* 0x000fc80007800000 */
[----:B------:R-:W-:-:S07]  /*30c0*/  MOV R13, R0 ;  /* 0x00000000000d7202 */ /* 0x000fce0000000f00 */
[----:B------:R-:W-:Y:S05]  /*30d0*/  WARPSYNC.COLLECTIVE R15, `(.L_x_2366) ;  /* 0x000000000f087348 */ /* 0x000fea0003c00000 */
[----:B------:R0:W1:Y:S02]  /*30e0*/  SHFL.BFLY P6, R14, R13, R12, R11 ;  /* 0x0c00000c0d0e7389 */ /* 0x00006400000c000b */
[----:B01----:R-:W-:Y:S05]  /*30f0*/  ENDCOLLECTIVE ;  /* 0x000000000000791b */ /* 0x003fea0003800000 */
.L_x_2366:
[----:B------:R-:W-:Y:S01]  /*3100*/  HFMA2 R12, -RZ, RZ, 0, 1.1920928955078125e-07 ;  /* 0x00000002ff0c7431 */ /* 0x000fe200000001ff */
[----:B------:R-:W-:-:S04]  /*3110*/  FMNMX R2, R0, R14, !PT ;  /* 0x0000000e00027209 */ /* 0x000fc80007800000 */
[----:B------:R-:W-:-:S07]  /*3120*/  MOV R13, R2 ;  /* 0x00000002000d7202 */ /* 0x000fce0000000f00 */
[----:B------:R-:W-:Y:S05]  /*3130*/  WARPSYNC.COLLECTIVE R15, `(.L_x_2367) ;  /* 0x000000000f087348 */ /* 0x000fea0003c00000 */
[----:B------:R0:W1:Y:S02]  /*3140*/  SHFL.BFLY P6, R14, R13, R12, R11 ;  /* 0x0c00000c0d0e7389 */ /* 0x00006400000c000b */
[----:B01----:R-:W-:Y:S05]  /*3150*/  ENDCOLLECTIVE ;  /* 0x000000000000791b */ /* 0x003fea0003800000 */
.L_x_2367:
[----:B------:R-:W-:Y:S01]  /*3160*/  HFMA2 R12, -RZ, RZ, 0, 5.9604644775390625e-08 ;  /* 0x00000001ff0c7431 */ /* 0x000fe200000001ff */
[----:B------:R-:W-:-:S04]  /*3170*/  FMNMX R3, R2, R14, !PT ;  /* 0x0000000e02037209 */ /* 0x000fc80007800000 */
[----:B------:R-:W-:-:S07]  /*3180*/  MOV R13, R3 ;  /* 0x00000003000d7202 */ /* 0x000fce0000000f00 */
[----:B------:R-:W-:Y:S05]  /*3190*/  WARPSYNC.COLLECTIVE R15, `(.L_x_2368) ;  /* 0x000000000f087348 */ /* 0x000fea0003c00000 */
[----:B------:R0:W1:Y:S02]  /*31a0*/  SHFL.BFLY P6, R14, R13, R12, R11 ;  /* 0x0c00000c0d0e7389 */ /* 0x00006400000c000b */
[----:B01----:R-:W-:Y:S05]  /*31b0*/  ENDCOLLECTIVE ;  /* 0x000000000000791b */ /* 0x003fea0003800000 */
.L_x_2368:
[----:B------:R-:W-:Y:S02]  /*31c0*/  MOV R15, 0x3bbb989d ;  /* 0x3bbb989d000f7802 */ /* 0x000fe40000000f00 */
[----:B------:R-:W-:-:S05]  /*31d0*/  FMNMX R14, R3, R14, !PT ;  /* 0x0000000e030e7209 */ /* 0x000fca0007800000 */
[C---:B------:R-:W-:Y:S01]  /*31e0*/  FADD R8, -R14.reuse, R23 ;  /* 0x000000170e087221 */ /* 0x040fe20000000100 */
[----:B------:R-:W-:Y:S02]  /*31f0*/  HFMA2 R23, -RZ, RZ, 3.7421875, 0 ;  /* 0x437c0000ff177431 */ /* 0x000fe400000001ff */
[C---:B------:R-:W-:Y:S01]  /*3200*/  FADD R0, -R14.reuse, R49 ;  /* 0x000000310e007221 */ /* 0x040fe20000000100 */
[C---:B------:R-:W-:Y:S01]  /*3210*/  FADD R13, -R14.reuse, R10 ;  /* 0x0000000a0e0d7221 */ /* 0x040fe20000000100 */
[C---:B------:R-:W-:Y:S01]  /*3220*/  FADD R9, -R14.reuse, R48 ;  /* 0x000000300e097221 */ /* 0x040fe20000000100 */
[----:B------:R-:W-:Y:S01]  /*3230*/  FADD R2, -R14, R26 ;  /* 0x0000001a0e027221 */ /* 0x000fe20000000100 */
[----:B------:R-:W-:Y:S01]  /*3240*/  FFMA.SAT R10, R0, R15, 0.5 ;  /* 0x3f000000000a7423 */ /* 0x000fe2000000200f */
[C---:B------:R-:W-:Y:S01]  /*3250*/  FADD R3, -R14.reuse, R27 ;  /* 0x0000001b0e037221 */ /* 0x040fe20000000100 */
        /* <DEDUP_REMOVED lines=12> */
[----:B------:R-:W-:-:S04]  /*3320*/  FADD R5, R10, -12583039 ;  /* 0xcb40007f0a057421 */ /* 0x000fc80000000000 */
[----:B------:R-:W-:-:S04]  /*3330*/  FFMA R5, R0, 1.4426950216293334961, -R5 ;  /* 0x3fb8aa3b00057823 */ /* 0x000fc80000000805 */
        /* <DEDUP_REMOVED lines=48> */
[----:B------:R-:W-:Y:S02]  /*3640*/  IMAD.SHL.U32 R7, R10, 0x800000, RZ ;  /* 0x008000000a077824 */ /* 0x000fe400078e00ff */
        /* <DEDUP_REMOVED lines=26> */
[C---:B------:R-:W-:Y:S01]  /*37f0*/  FADD R20, R16.reuse, -12583039 ;  /* 0xcb40007f10147421 */ /* 0x040fe20000000000 */
[----:B------:R-:W-:-:S03]  /*3800*/  SHF.L.U32 R16, R16, 0x17, RZ ;  /* 0x0000001710107819 */ /* 0x000fc600000006ff */
[----:B------:R-:W-:Y:S01]  /*3810*/  FFMA R20, R19, 1.4426950216293334961, -R20 ;  /* 0x3fb8aa3b13147823 */ /* 0x000fe20000000814 */
[----:B------:R-:W1:Y:S01]  /*3820*/  MUFU.EX2 R17, R17 ;  /* 0x0000001100117308 */ /* 0x000e620000000800 */
[----:B0-----:R-:W-:Y:S01]  /*3830*/  FMUL R9, R9, R22 ;  /* 0x0000001609097220 */ /* 0x001fe20000400000 */
[----:B------:R-:W-:Y:S01]  /*3840*/  FFMA.SAT R22, R21, R15, 0.5 ;  /* 0x3f00000015167423 */ /* 0x000fe2000000200f */
[----:B------:R-:W-:-:S03]  /*3850*/  FFMA R20, R19, 1.925963033500011079e-08, R20 ;  /* 0x32a5706013147823 */ /* 0x000fc60000000014 */
[----:B------:R-:W-:Y:S02]  /*3860*/  FFMA.RM R22, R22, R23, 12582913 ;  /* 0x4b40000116167423 */ /* 0x000fe40000004017 */
[----:B------:R0:W2:Y:S02]  /*3870*/  MUFU.EX2 R19, R20 ;  /* 0x0000001400137308 */ /* 0x0000a40000000800 */
[----:B------:R-:W-:-:S04]  /*3880*/  FADD R26, R22, -12583039 ;  /* 0xcb40007f161a7421 */ /* 0x000fc80000000000 */
[----:B------:R-:W-:Y:S01]  /*3890*/  FFMA R26, R21, 1.4426950216293334961, -R26 ;  /* 0x3fb8aa3b151a7823 */ /* 0x000fe2000000081a */
[----:B0-----:R-:W-:-:S03]  /*38a0*/  FFMA.SAT R20, R18, R15, 0.5 ;  /* 0x3f00000012147423 */ /* 0x001fc6000000200f */
[----:B------:R-:W-:Y:S01]  /*38b0*/  FFMA R26, R21, 1.925963033500011079e-08, R26 ;  /* 0x32a57060151a7823 */ /* 0x000fe2000000001a */
[----:B-1----:R-:W-:Y:S01]  /*38c0*/  FMUL R10, R10, R17 ;  /* 0x000000110a0a7220 */ /* 0x002fe20000400000 */
[----:B------:R-:W-:Y:S01]  /*38d0*/  SHF.L.U32 R17, R22, 0x17, RZ ;  /* 0x0000001716117819 */ /* 0x000fe200000006ff */
[----:B------:R-:W-:-:S03]  /*38e0*/  FFMA.RM R20, R20, R23, 12582913 ;  /* 0x4b40000114147423 */ /* 0x000fc60000004017 */
[----:B------:R-:W0:Y:S01]  /*38f0*/  MUFU.EX2 R26, R26 ;  /* 0x0000001a001a7308 */ /* 0x000e220000000800 */
[----:B--2---:R-:W-:Y:S01]  /*3900*/  FMUL R16, R16, R19 ;  /* 0x0000001310107220 */ /* 0x004fe20000400000 */
        /* <DEDUP_REMOVED lines=16> */
[----:B------:R-:W0:Y:S01]  /*3a10*/  MUFU.EX2 R22, R22 ;  /* 0x0000001600167308 */ /* 0x000e220000000800 */
[----:B------:R-:W-:Y:S01]  /*3a20*/  FFMA R11, R12, 1.4426950216293334961, -R11 ;  /* 0x3fb8aa3b0c0b7823 */ /* 0x000fe2000000080b */
[----:B-1----:R-:W-:-:S03]  /*3a30*/  FMUL R18, R18, R21 ;  /* 0x0000001512127220 */ /* 0x002fc60000400000 */
[----:B------:R-:W-:Y:S01]  /*3a40*/  FFMA R11, R12, 1.925963033500011079e-08, R11 ;  /* 0x32a570600c0b7823 */ /* 0x000fe2000000000b */
[----:B------:R-:W-:-:S04]  /*3a50*/  FFMA.SAT R12, R13, R15, 0.5 ;  /* 0x3f0000000d0c7423 */ /* 0x000fc8000000200f */
[----:B------:R-:W-:Y:S01]  /*3a60*/  FFMA.RM R12, R12, R23, 12582913 ;  /* 0x4b4000010c0c7423 */ /* 0x000fe20000004017 */
[----:B------:R-:W1:Y:S01]  /*3a70*/  MUFU.EX2 R11, R11 ;  /* 0x0000000b000b7308 */ /* 0x000e620000000800 */
[----:B0-----:R-:W-:Y:S01]  /*3a80*/  FMUL R19, R19, R22 ;  /* 0x0000001613137220 */ /* 0x001fe20000400000 */
[----:B------:R-:W-:Y:S01]  /*3a90*/  FFMA.SAT R22, R14, R15, 0.5 ;  /* 0x3f0000000e167423 */ /* 0x000fe2000000200f */
[----:B------:R-:W-:-:S03]  /*3aa0*/  IMAD.MOV.U32 R15, RZ, RZ, -0x1 ;  /* 0xffffffffff0f7424 */ /* 0x000fc600078e00ff */
[----:B------:R-:W-:Y:S01]  /*3ab0*/  FFMA.RM R23, R22, R23, 12582913 ;  /* 0x4b40000116177423 */ /* 0x000fe20000004017 */
[C---:B------:R-:W-:Y:S01]  /*3ac0*/  FADD R22, R12.reuse, -12583039 ;  /* 0xcb40007f0c167421 */ /* 0x040fe20000000000 */
[----:B------:R-:W-:-:S03]  /*3ad0*/  SHF.L.U32 R12, R12, 0x17, RZ ;  /* 0x000000170c0c7819 */ /* 0x000fc600000006ff */
[----:B------:R-:W-:Y:S01]  /*3ae0*/  FFMA R22, R13, 1.4426950216293334961, -R22 ;  /* 0x3fb8aa3b0d167823 */ /* 0x000fe20000000816 */
[----:B-1----:R-:W-:Y:S01]  /*3af0*/  FMUL R20, R20, R11 ;  /* 0x0000000b14147220 */ /* 0x002fe20000400000 */
        /* <DEDUP_REMOVED lines=31> */
.L_x_2369:
[----:B------:R-:W-:Y:S02]  /*3cf0*/  HFMA2 R12, -RZ, RZ, 0, 4.76837158203125e-07 ;  /* 0x00000008ff0c7431 */ /* 0x000fe400000001ff */
[----:B------:R-:W-:-:S05]  /*3d00*/  FADD R23, R13, R14 ;  /* 0x0000000e0d177221 */ /* 0x000fca0000000000 */
[----:B------:R-:W-:-:S07]  /*3d10*/  MOV R13, R23 ;  /* 0x00000017000d7202 */ /* 0x000fce0000000f00 */
[----:B------:R-:W-:Y:S05]  /*3d20*/  WARPSYNC.COLLECTIVE R15, `(.L_x_2370) ;  /* 0x000000000f087348 */ /* 0x000fea0003c00000 */
[----:B------:R0:W1:Y:S02]  /*3d30*/  SHFL.BFLY P6, R14, R13, R12, R11 ;  /* 0x0c00000c0d0e7389 */ /* 0x00006400000c000b */
[----:B01----:R-:W-:Y:S05]  /*3d40*/  ENDCOLLECTIVE ;  /* 0x000000000000791b */ /* 0x003fea0003800000 */
.L_x_2370:
[----:B------:R-:W-:Y:S02]  /*3d50*/  HFMA2 R12, -RZ, RZ, 0, 2.384185791015625e-07 ;  /* 0x00000004ff0c7431 */ /* 0x000fe400000001ff */
[----:B------:R-:W-:-:S05]  /*3d60*/  FADD R26, R23, R14 ;  /* 0x0000000e171a7221 */ /* 0x000fca0000000000 */
[----:B------:R-:W-:-:S07]  /*3d70*/  MOV R13, R26 ;  /* 0x0000001a000d7202 */ /* 0x000fce0000000f00 */
[----:B------:R-:W-:Y:S05]  /*3d80*/  WARPSYNC.COLLECTIVE R15, `(.L_x_2371) ;  /* 0x000000000f087348 */ /* 0x000fea0003c00000 */
[----:B------:R0:W1:Y:S02]  /*3d90*/  SHFL.BFLY P6, R14, R13, R12, R11 ;  /* 0x0c00000c0d0e7389 */ /* 0x00006400000c000b */
[----:B01----:R-:W-:Y:S05]  /*3da0*/  ENDCOLLECTIVE ;  /* 0x000000000000791b */ /* 0x003fea0003800000 */
.L_x_2371:
[----:B------:R-:W-:Y:S02]  /*3db0*/  HFMA2 R12, -RZ, RZ, 0, 1.1920928955078125e-07 ;  /* 0x00000002ff0c7431 */ /* 0x000fe400000001ff */
[----:B------:R-:W-:-:S05]  /*3dc0*/  FADD R27, R26, R14 ;  /* 0x0000000e1a1b7221 */ /* 0x000fca0000000000 */
[----:B------:R-:W-:-:S07]  /*3dd0*/  MOV R13, R27 ;  /* 0x0000001b000d7202 */ /* 0x000fce0000000f00 */
[----:B------:R-:W-:Y:S05]  /*3de0*/  WARPSYNC.COLLECTIVE R15, `(.L_x_2372) ;  /* 0x000000000f087348 */ /* 0x000fea0003c00000 */
[----:B------:R0:W1:Y:S02]  /*3df0*/  SHFL.BFLY P6, R14, R13, R12, R11 ;  /* 0x0c00000c0d0e7389 */ /* 0x00006400000c000b */
[----:B01----:R-:W-:Y:S05]  /*3e00*/  ENDCOLLECTIVE ;  /* 0x000000000000791b */ /* 0x003fea0003800000 */
.L_x_2372:
[----:B------:R-:W-:Y:S02]  /*3e10*/  HFMA2 R12, -RZ, RZ, 0, 5.9604644775390625e-08 ;  /* 0x00000001ff0c7431 */ /* 0x000fe400000001ff */
[----:B------:R-:W-:-:S05]  /*3e20*/  FADD R48, R27, R14 ;  /* 0x0000000e1b307221 */ /* 0x000fca0000000000 */
[----:B------:R-:W-:-:S07]  /*3e30*/  MOV R13, R48 ;  /* 0x00000030000d7202 */ /* 0x000fce0000000f00 */
[----:B------:R-:W-:Y:S05]  /*3e40*/  WARPSYNC.COLLECTIVE R15, `(.L_x_2373) ;  /* 0x000000000f087348 */ /* 0x000fea0003c00000 */
[----:B------:R0:W1:Y:S02]  /*3e50*/  SHFL.BFLY P6, R14, R13, R12, R11 ;  /* 0x0c00000c0d0e7389 */ /* 0x00006400000c000b */
[----:B01----:R-:W-:Y:S05]  /*3e60*/  ENDCOLLECTIVE ;  /* 0x000000000000791b */ /* 0x003fea0003800000 */
.L_x_2373:
[----:B------:R-:W-:Y:S05]  /*3e70*/  BRA `(.L_x_2374) ;  /* 0xffffffd800847947 */ /* 0x000fea000383ffff */
        .weak           $__internal_30_$__cuda_sm3x_div_rn_noftz_f32_slowpath
        .type           $__internal_30_$__cuda_sm3x_div_rn_noftz_f32_slowpath,@function
        .size           $__internal_30_$__cuda_sm3x_div_rn_noftz_f32_slowpath,(.L_x_15347 - $__internal_30_$__cuda_sm3x_div_rn_noftz_f32_slowpath)
$__internal_30_$__cuda_sm3x_div_rn_noftz_f32_slowpath:
        /* <DEDUP_REMOVED lines=30> */
[----:B------:R-:W-:Y:S02]  /*4060*/  @!P1 IMAD.MOV.U32 R49, RZ, RZ, -0x40 ;  /* 0xffffffc0ff319424 */ /* 0x000fe400078e00ff */
[----:B------:R-:W-:Y:S01]  /*4070*/  @!P1 FFMA R5, R5, 1.84467440737095516160e+19, RZ ;  /* 0x5f80000005059823 */ /* 0x000fe200000000ff */
[----:B------:R-:W-:Y:S02]  /*4080*/  @!P2 FFMA R12, R12, 1.84467440737095516160e+19, RZ ;  /* 0x5f8000000c0ca823 */ /* 0x000fe400000000ff */
[----:B------:R-:W-:-:S07]  /*4090*/  @!P2 IADD3 R49, PT, PT, R49, 0x40, RZ ;  /* 0x000000403131a810 */ /* 0x000fce0007ffe0ff */
.L_x_2376:
        /* <DEDUP_REMOVED lines=31> */
[C---:B------:R-:W-:Y:S02]  /*4290*/  ISETP.NE.AND P2, PT, R49.reuse, RZ, PT ;  /* 0x000000ff3100720c */ /* 0x040fe40003f45270 */
        /* <DEDUP_REMOVED lines=19> */
.L_x_2383:
[----:B------:R-:W-:-:S04]  /*43d0*/  LOP3.LUT R5, R5, 0x80000000, RZ, 0xc0, !PT ;  /* 0x8000000005057812 */ /* 0x000fc800078ec0ff */
[----:B------:R-:W-:Y:S01]  /*43e0*/  LOP3.LUT R5, R5, 0x7f800000, RZ, 0xfc, !PT ;  /* 0x7f80000005057812 */ /* 0x000fe200078efcff */
[----:B------:R-:W-:Y:S06]  /*43f0*/  BRA `(.L_x_2384) ;  /* 0x0000000000047947 */ /* 0x000fec0003800000 */
.L_x_2382:
[----:B------:R-:W-:-:S07]  /*4400*/  LEA R5, R54, R5, 0x17 ;  /* 0x0000000536057211 */ /* 0x000fce00078eb8ff */
.L_x_2384:
[----:B------:R-:W-:Y:S05]  /*4410*/  BSYNC.RECONVERGENT B2 ;  /* 0x0000000000027941 */ /* 0x000fea0003800200 */
.L_x_2381:
[----:B------:R-:W-:Y:S05]  /*4420*/  BRA `(.L_x_2385) ;  /* 0x0000000000207947 */ /* 0x000fea0003800000 */
.L_x_2380:
[----:B------:R-:W-:-:S04]  /*4430*/  LOP3.LUT R5, R12, 0x80000000, R5, 0x48, !PT ;  /* 0x800000000c057812 */ /* 0x000fc800078e4805 */
[----:B------:R-:W-:Y:S01]  /*4440*/  LOP3.LUT R5, R5, 0x7f800000, RZ, 0xfc, !PT ;  /* 0x7f80000005057812 */ /* 0x000fe200078efcff */
[----:B------:R-:W-:Y:S06]  /*4450*/  BRA `(.L_x_2385) ;  /* 0x0000000000147947 */ /* 0x000fec0003800000 */
.L_x_2379:
[----:B------:R-:W-:Y:S01]  /*4460*/  LOP3.LUT R5, R12, 0x80000000, R5, 0x48, !PT ;  /* 0x800000000c057812 */ /* 0x000fe200078e4805 */
[----:B------:R-:W-:Y:S06]  /*4470*/  BRA `(.L_x_2385) ;  /* 0x00000000000c7947 */ /* 0x000fec0003800000 */
.L_x_2378:
[----:B------:R-:W0:Y:S01]  /*4480*/  MUFU.RSQ R5, -QNAN ;  /* 0xffc0000000057908 */ /* 0x000e220000001400 */
[----:B------:R-:W-:Y:S05]  /*4490*/  BRA `(.L_x_2385) ;  /* 0x0000000000047947 */ /* 0x000fea0003800000 */
.L_x_2377:
[----:B------:R-:W-:-:S07]  /*44a0*/  FADD.FTZ R5, R5, R12 ;  /* 0x0000000c05057221 */ /* 0x000fce0000010000 */
.L_x_2385:
[----:B------:R-:W-:Y:S05]  /*44b0*/  BSYNC.RECONVERGENT B1 ;  /* 0x0000000000017941 */ /* 0x000fea0003800200 */
.L_x_2375:
[----:B------:R-:W-:Y:S01]  /*44c0*/  HFMA2 R13, -RZ, RZ, 0, 0 ;  /* 0x00000000ff0d7431 */ /* 0x000fe200000001ff */
[----:B------:R-:W-:-:S04]  /*44d0*/  MOV R12, R48 ;  /* 0x00000030000c7202 */ /* 0x000fc80000000f00 */
[----:B0-----:R-:W-:Y:S05]  /*44e0*/  RET.REL.NODEC R12 `(_ZN7oneflow4cuda7softmax15SoftmaxWarpImplI10SimpleLoadI6__halffE11SimpleStoreIS4_fEfLi1ELi17ELi32ELi1ELb1ELNS1_9AlgorithmE0EEEvT_T0_ll) ;  /* 0xffffffb80cc47950 */ /* 0x001fea0003c3ffff */
.L_x_2386:
        /* <DEDUP_REMOVED lines=9> */
.L_x_15347:


//--------------------- .text._ZN7oneflow4cuda7softmax15SoftmaxWarpImplI10SimpleLoadI6__halffE11SimpleStoreIS4_fEfLi1ELi17ELi32ELi1ELb0ELNS1_9AlgorithmE0EEEvT_T0_ll --------------------------
	.section	.text._ZN7oneflow4cuda7softmax15SoftmaxWarpImplI10SimpleLoadI6__halffE11SimpleStoreIS4_fEfLi1ELi17ELi32ELi1ELb0ELNS1_9AlgorithmE0EEEvT_T0_ll,"ax",@progbits
	.align	128
        .global         _ZN7oneflow4cuda7softmax15SoftmaxWarpImplI10SimpleLoadI6__halffE11SimpleStoreIS4_fEfLi1ELi17ELi32ELi1ELb0ELNS1_9AlgorithmE0EEEvT_T0_ll
        .type           _ZN7oneflow4cuda7softmax15SoftmaxWarpImplI10SimpleLoadI6__halffE11SimpleStoreIS4_fEfLi1ELi17ELi32ELi1ELb0ELNS1_9AlgorithmE0EEEvT_T0_ll,@function
        .size           _ZN7oneflow4cuda7softmax15SoftmaxWarpImplI10SimpleLoadI6__halffE11SimpleStoreIS4_fEfLi1ELi17ELi32ELi1ELb0ELNS1_9AlgorithmE0EEEvT_T0_ll,(.L_x_15348 - _ZN7oneflow4cuda7softmax15SoftmaxWarpImplI10SimpleLoadI6__halffE11SimpleStoreIS4_fEfLi1ELi17ELi32ELi1ELb0ELNS1_9AlgorithmE0EEEvT_T0_ll)
        .other          _ZN7oneflow4cuda7softmax15SoftmaxWarpImplI10SimpleLoadI6__halffE11SimpleStoreIS4_fEfLi1ELi17ELi32ELi1ELb0ELNS1_9AlgorithmE0EEEvT_T0_ll,@"STO_CUDA_ENTRY STV_DEFAULT"
_ZN7oneflow4cuda7softmax15SoftmaxWarpImplI10SimpleLoadI6__halffE11SimpleStoreIS4_fEfLi1ELi17ELi32ELi1ELb0ELNS1_9AlgorithmE0EEEvT_T0_ll:
.text._ZN7oneflow4cuda7softmax15SoftmaxWarpImplI10SimpleLoadI6__halffE11SimpleStoreIS4_fEfLi1ELi17ELi32ELi1ELb0ELNS1_9AlgorithmE0EEEvT_T0_ll:
        /* <DEDUP_REMOVED lines=24> */
.L_x_2387:
        /* <DEDUP_REMOVED lines=13> */
.L_x_2423:
        /* <DEDUP_REMOVED lines=87> */
[-C--:B------:R-:W-:Y:S01]  /*07c0*/  FFMA.SAT R6, R41, R8.reuse, 0.5 ;  /* 0x3f00000029067423 */ /* 0x080fe20000002008 */
[-C--:B------:R-:W-:Y:S01]  /*07d0*/  FFMA.RM R0, R0, R9.reuse, 12582913 ;  /* 0x4b40000100007423 */ /* 0x080fe20000004009 */
[-C--:B------:R-:W-:Y:S01]  /*07e0*/  FFMA.RM R14, R14, R9.reuse, 12582913 ;  /* 0x4b4000010e0e7423 */ /* 0x080fe20000004009 */
        /* <DEDUP_REMOVED lines=11> */
[--C-:B------:R-:W-:Y:S01]  /*08a0*/  FADD R19, R19, -R12.reuse ;  /* 0x8000000c13137221 */ /* 0x100fe20000000000 */
[--C-:B------:R-:W-:Y:S01]  /*08b0*/  FADD R13, R10, -R12.reuse ;  /* 0x8000000c0a0d7221 */ /* 0x100fe20000000000 */
[--C-:B------:R-:W-:Y:S01]  /*08c0*/  FADD R17, R17, -R12.reuse ;  /* 0x8000000c11117221 */ /* 0x100fe20000000000 */
[-C--:B------:R-:W-:Y:S01]  /*08d0*/  FFMA.RM R2, R6, R9.reuse, 12582913 ;  /* 0x4b40000106027423 */ /* 0x080fe20000004009 */
        /* <DEDUP_REMOVED lines=8> */
[-C--:B------:R-:W-:Y:S01]  /*0960*/  FFMA.SAT R12, R37, R8.reuse, 0.5 ;  /* 0x3f000000250c7423 */ /* 0x080fe20000002008 */
[----:B------:R-:W-:Y:S01]  /*0970*/  FFMA R43, R43, 1.925963033500011079e-08, R6 ;  /* 0x32a570602b2b7823 */ /* 0x000fe20000000006 */
[----:B------:R-:W-:Y:S01]  /*0980*/  FADD R6, R4, -12583039 ;  /* 0xcb40007f04067421 */ /* 0x000fe20000000000 */
[----:B------:R-:W-:Y:S01]  /*0990*/  FFMA R41, R41, 1.925963033500011079e-08, R10 ;  /* 0x32a5706029297823 */ /* 0x000fe2000000000a */
[-C--:B------:R-:W-:Y:S01]  /*09a0*/  FFMA.RM R20, R20, R9.reuse, 12582913 ;  /* 0x4b40000114147423 */ /* 0x080fe20000004009 */
[-C--:B------:R-:W-:Y:S01]  /*09b0*/  FFMA.SAT R16, R33, R8.reuse, 0.5 ;  /* 0x3f00000021107423 */ /* 0x080fe20000002008 */
[----:B------:R-:W-:Y:S01]  /*09c0*/  FFMA R10, R39, 1.4426950216293334961, -R6 ;  /* 0x3fb8aa3b270a7823 */ /* 0x000fe20000000806 */
[-C--:B------:R-:W-:Y:S01]  /*09d0*/  FFMA.RM R6, R12, R9.reuse, 12582913 ;  /* 0x4b4000010c067423 */ /* 0x080fe20000004009 */
[-C--:B------:R-:W-:Y:S01]  /*09e0*/  FFMA.SAT R18, R27, R8.reuse, 0.5 ;  /* 0x3f0000001b127423 */ /* 0x080fe20000002008 */
[-C--:B------:R-:W-:Y:S01]  /*09f0*/  FFMA.RM R16, R16, R9.reuse, 12582913 ;  /* 0x4b40000110107423 */ /* 0x080fe20000004009 */
[----:B------:R-:W-:Y:S01]  /*0a00*/  FFMA R39, R39, 1.925963033500011079e-08, R10 ;  /* 0x32a5706027277823 */ /* 0x000fe2000000000a */
[----:B------:R-:W-:Y:S01]  /*0a10*/  FADD R10, R20, -12583039 ;  /* 0xcb40007f140a7421 */ /* 0x000fe20000000000 */
[----:B------:R-:W-:Y:S01]  /*0a20*/  FADD R12, R6, -12583039 ;  /* 0xcb40007f060c7421 */ /* 0x000fe20000000000 */
[----:B------:R-:W1:Y:S01]  /*0a30*/  MUFU.EX2 R45, R45 ;  /* 0x0000002d002d7308 */ /* 0x000e620000000800 */
[----:B------:R-:W-:Y:S01]  /*0a40*/  SHF.L.U32 R0, R0, 0x17, RZ ;  /* 0x0000001700007819 */ /* 0x000fe200000006ff */
[----:B------:R-:W-:Y:S01]  /*0a50*/  FFMA R10, R35, 1.4426950216293334961, -R10 ;  /* 0x3fb8aa3b230a7823 */ /* 0x000fe2000000080a */
[----:B------:R-:W-:Y:S01]  /*0a60*/  FFMA R12, R37, 1.4426950216293334961, -R12 ;  /* 0x3fb8aa3b250c7823 */ /* 0x000fe2000000080c */
[-C--:B------:R-:W-:Y:S01]  /*0a70*/  FFMA.SAT R38, R19, R8.reuse, 0.5 ;  /* 0x3f00000013267423 */ /* 0x080fe20000002008 */
[----:B------:R-:W-:Y:S01]  /*0a80*/  SHF.L.U32 R2, R2, 0x17, RZ ;  /* 0x0000001702027819 */ /* 0x000fe200000006ff */
[----:B------:R-:W-:Y:S01]  /*0a90*/  FFMA R35, R35, 1.925963033500011079e-08, R10 ;  /* 0x32a5706023237823 */ /* 0x000fe2000000000a */
[----:B------:R-:W-:Y:S01]  /*0aa0*/  FADD R10, R16, -12583039 ;  /* 0xcb40007f100a7421 */ /* 0x000fe20000000000 */
[----:B------:R-:W-:Y:S01]  /*0ab0*/  FFMA R37, R37, 1.925963033500011079e-08, R12 ;  /* 0x32a5706025257823 */ /* 0x000fe2000000000c */
[----:B------:R-:W-:Y:S01]  /*0ac0*/  MUFU.EX2 R28, R39 ;  /* 0x00000027001c7308 */ /* 0x000fe20000000800 */
[----:B------:R-:W-:Y:S01]  /*0ad0*/  SHF.L.U32 R6, R6, 0x17, RZ ;  /* 0x0000001706067819 */ /* 0x000fe200000006ff */
[----:B------:R-:W-:Y:S01]  /*0ae0*/  FFMA R12, R33, 1.4426950216293334961, -R10 ;  /* 0x3fb8aa3b210c7823 */ /* 0x000fe2000000080a */
[----:B------:R-:W-:Y:S01]  /*0af0*/  FFMA.RM R10, R18, R9, 12582913 ;  /* 0x4b400001120a7423 */ /* 0x000fe20000004009 */
[----:B------:R-:W-:-:S02]  /*0b00*/  FFMA.SAT R18, R23, R8, 0.5 ;  /* 0x3f00000017127423 */ /* 0x000fc40000002008 */
[----:B------:R-:W-:Y:S01]  /*0b10*/  FFMA R33, R33, 1.925963033500011079e-08, R12 ;  /* 0x32a5706021217823 */ /* 0x000fe2000000000c */
[----:B------:R-:W-:Y:S01]  /*0b20*/  FADD R12, R10, -12583039 ;  /* 0xcb40007f0a0c7421 */ /* 0x000fe20000000000 */
[----:B-1----:R-:W-:Y:S01]  /*0b30*/  FMUL R5, R0, R45 ;  /* 0x0000002d00057220 */ /* 0x002fe20000400000 */
[----:B------:R-:W-:Y:S02]  /*0b40*/  MUFU.EX2 R35, R35 ;  /* 0x0000002300237308 */ /* 0x000fe40000000800 */
        /* <DEDUP_REMOVED lines=9> */
[----:B------:R-:W-:Y:S01]  /*0be0*/  SHF.L.U32 R0, R14, 0x17, RZ ;  /* 0x000000170e007819 */ /* 0x000fe200000006ff */
[----:B------:R-:W-:Y:S01]  /*0bf0*/  FFMA.RM R14, R18, R9, 12582913 ;  /* 0x4b400001120e7423 */ /* 0x000fe20000004009 */
[----:B------:R-:W3:Y:S03]  /*0c00*/  MUFU.EX2 R37, R37 ;  /* 0x0000002500257308 */ /* 0x000ee60000000800 */
[----:B------:R-:W-:Y:S01]  /*0c10*/  FADD R18, R14, -12583039 ;  /* 0xcb40007f0e127421 */ /* 0x000fe20000000000 */
[----:B-1----:R-:W-:-:S03]  /*0c20*/  FMUL R0, R0, R43 ;  /* 0x0000002b00007220 */ /* 0x002fc60000400000 */
[C---:B------:R-:W-:Y:S01]  /*0c30*/  FFMA R18, R23.reuse, 1.4426950216293334961, -R18 ;  /* 0x3fb8aa3b17127823 */ /* 0x040fe20000000812 */
[----:B--2---:R-:W-:Y:S01]  /*0c40*/  FMUL R2, R2, R41 ;  /* 0x0000002902027220 */ /* 0x004fe20000400000 */
[----:B------:R-:W-:Y:S02]  /*0c50*/  MUFU.EX2 R22, R22 ;  /* 0x0000001600167308 */ /* 0x000fe40000000800 */
[----:B------:R-:W-:Y:S01]  /*0c60*/  FFMA R23, R23, 1.925963033500011079e-08, R18 ;  /* 0x32a5706017177823 */ /* 0x000fe20000000012 */
[----:B------:R-:W-:-:S04]  /*0c70*/  FFMA.SAT R18, R3, R8, 0.5 ;  /* 0x3f00000003127423 */ /* 0x000fc80000002008 */
[----:B------:R-:W-:Y:S01]  /*0c80*/  FFMA.RM R15, R18, R9, 12582913 ;  /* 0x4b400001120f7423 */ /* 0x000fe20000004009 */
[----:B---3--:R-:W-:Y:S01]  /*0c90*/  FMUL R6, R6, R37 ;  /* 0x0000002506067220 */ /* 0x008fe20000400000 */
[----:B------:R-:W-:Y:S02]  /*0ca0*/  MUFU.EX2 R23, R23 ;  /* 0x0000001700177308 */ /* 0x000fe40000000800 */
[C---:B------:R-:W-:Y:S01]  /*0cb0*/  FADD R18, R15.reuse, -12583039 ;  /* 0xcb40007f0f127421 */ /* 0x040fe20000000000 */
[----:B------:R-:W-:-:S03]  /*0cc0*/  SHF.L.U32 R15, R15, 0x17, RZ ;  /* 0x000000170f0f7819 */ /* 0x000fc600000006ff */
[C---:B------:R-:W-:Y:S02]  /*0cd0*/  FFMA R18, R3.reuse, 1.4426950216293334961, -R18 ;  /* 0x3fb8aa3b03127823 */ /* 0x040fe40000000812 */
[----:B------:R-:W-:Y:S02]  /*0ce0*/  MUFU.EX2 R37, R27 ;  /* 0x0000001b00257308 */ /* 0x000fe40000000800 */
[----:B------:R-:W-:Y:S01]  /*0cf0*/  FFMA R26, R3, 1.925963033500011079e-08, R18 ;  /* 0x32a57060031a7823 */ /* 0x000fe20000000012 */
[-C--:B------:R-:W-:Y:S01]  /*0d00*/  FFMA.SAT R18, R21, R8.reuse, 0.5 ;  /* 0x3f00000015127423 */ /* 0x080fe20000002008 */
[----:B------:R-:W-:Y:S02]  /*0d10*/  SHF.L.U32 R3, R4, 0x17, RZ ;  /* 0x0000001704037819 */ /* 0x000fe400000006ff */
[----:B------:R-:W-:Y:S01]  /*0d20*/  SHF.L.U32 R4, R20, 0x17, RZ ;  /* 0x0000001714047819 */ /* 0x000fe200000006ff */
[-C--:B------:R-:W-:Y:S01]  /*0d30*/  FFMA.RM R18, R18, R9.reuse, 12582913 ;  /* 0x4b40000112127423 */ /* 0x080fe20000004009 */
[----:B------:R-:W-:Y:S01]  /*0d40*/  FFMA.SAT R20, R7, R8, 0.5 ;  /* 0x3f00000007147423 */ /* 0x000fe20000002008 */
[----:B------:R-:W-:Y:S01]  /*0d50*/  FMUL R3, R3, R28 ;  /* 0x0000001c03037220 */ /* 0x000fe20000400000 */
[----:B------:R-:W-:Y:S01]  /*0d60*/  MUFU.EX2 R26, R26 ;  /* 0x0000001a001a7308 */ /* 0x000fe20000000800 */
[----:B------:R-:W-:Y:S01]  /*0d70*/  FADD R28, R18, -12583039 ;  /* 0xcb40007f121c7421 */ /* 0x000fe20000000000 */
[----:B------:R-:W-:Y:S01]  /*0d80*/  FFMA.RM R20, R20, R9, 12582913 ;  /* 0x4b40000114147423 */ /* 0x000fe20000004009 */
[----:B------:R-:W-:-:S02]  /*0d90*/  FMUL R4, R4, R35 ;  /* 0x0000002304047220 */ /* 0x000fc40000400000 */
[----:B------:R-:W-:-:S04]  /*0da0*/  FFMA R28, R21, 1.4426950216293334961, -R28 ;  /* 0x3fb8aa3b151c7823 */ /* 0x000fc8000000081c */
[----:B------:R-:W-:Y:S01]  /*0db0*/  FFMA R36, R21, 1.925963033500011079e-08, R28 ;  /* 0x32a5706015247823 */ /* 0x000fe2000000001c */
[----:B------:R-:W-:Y:S01]  /*0dc0*/  FADD R28, R20, -12583039 ;  /* 0xcb40007f141c7421 */ /* 0x000fe20000000000 */
[----:B------:R-:W-:-:S03]  /*0dd0*/  FFMA.RM R21, R38, R9, 12582913 ;  /* 0x4b40000126157423 */ /* 0x000fc60000004009 */
[----:B------:R-:W-:Y:S01]  /*0de0*/  FFMA R28, R7, 1.4426950216293334961, -R28 ;  /* 0x3fb8aa3b071c7823 */ /* 0x000fe2000000081c */
[----:B------:R-:W-:Y:S01]  /*0df0*/  FADD R38, R21, -12583039 ;  /* 0xcb40007f15267421 */ /* 0x000fe20000000000 */
[----:B------:R-:W-:Y:S02]  /*0e00*/  MUFU.EX2 R36, R36 ;  /* 0x0000002400247308 */ /* 0x000fe40000000800 */
[----:B------:R-:W-:Y:S01]  /*0e10*/  FFMA R34, R7, 1.925963033500011079e-08, R28 ;  /* 0x32a5706007227823 */ /* 0x000fe2000000001c */
[----:B------:R-:W-:Y:S01]  /*0e20*/  SHF.L.U32 R7, R16, 0x17, RZ ;  /* 0x0000001710077819 */ /* 0x000fe200000006ff */
[----:B------:R-:W-:Y:S01]  /*0e30*/  FFMA R38, R19, 1.4426950216293334961, -R38 ;  /* 0x3fb8aa3b13267823 */ /* 0x000fe20000000826 */
[----:B------:R-:W-:-:S03]  /*0e40*/  FFMA.SAT R16, R13, R8, 0.5 ;  /* 0x3f0000000d107423 */ /* 0x000fc60000002008 */
[----:B------:R-:W-:Y:S01]  /*0e50*/  FFMA R35, R19, 1.925963033500011079e-08, R38 ;  /* 0x32a5706013237823 */ /* 0x000fe20000000026 */
[----:B------:R1:W2:Y:S01]  /*0e60*/  MUFU.EX2 R28, R33 ;  /* 0x00000021001c7308 */ /* 0x0002a20000000800 */
[----:B------:R-:W-:-:S04]  /*0e70*/  FFMA.RM R19, R16, R9, 12582913 ;  /* 0x4b40000110137423 */ /* 0x000fc80000004009 */
[----:B------:R-:W-:-:S03]  /*0e80*/  FADD R16, R19, -12583039 ;  /* 0xcb40007f13107421 */ /* 0x000fc60000000000 */
[----:B------:R-:W3:Y:S01]  /*0e90*/  MUFU.EX2 R34, R34 ;  /* 0x0000002200227308 */ /* 0x000ee20000000800 */
[----:B------:R-:W-:-:S04]  /*0ea0*/  FFMA R16, R13, 1.4426950216293334961, -R16 ;  /* 0x3fb8aa3b0d107823 */ /* 0x000fc80000000810 */
[----:B-1----:R-:W-:Y:S01]  /*0eb0*/  FFMA R33, R13, 1.925963033500011079e-08, R16 ;  /* 0x32a570600d217823 */ /* 0x002fe20000000010 */
[----:B------:R-:W-:Y:S02]  /*0ec0*/  FFMA.SAT R16, R17, R8, 0.5 ;  /* 0x3f00000011107423 */ /* 0x000fe40000002008 */
[----:B------:R-:W1:Y:S01]  /*0ed0*/  MUFU.EX2 R35, R35 ;  /* 0x0000002300237308 */ /* 0x000e620000000800 */
[----:B--2---:R-:W-:Y:S01]  /*0ee0*/  FMUL R7, R7, R28 ;  /* 0x0000001c07077220 */ /* 0x004fe20000400000 */
[-C--:B------:R-:W-:Y:S01]  /*0ef0*/  FFMA.RM R13, R16, R9.reuse, 12582913 ;  /* 0x4b400001100d7423 */ /* 0x080fe20000004009 */
[----:B------:R-:W-:Y:S01]  /*0f00*/  FFMA.SAT R28, R11, R8, 0.5 ;  /* 0x3f0000000b1c7423 */ /* 0x000fe20000002008 */
[----:B------:R-:W-:Y:S02]  /*0f10*/  FMUL R16, R15, R26 ;  /* 0x0000001a0f107220 */ /* 0x000fe40000400000 */
[----:B------:R-:W-:Y:S01]  /*0f20*/  FADD R8, R13, -12583039 ;  /* 0xcb40007f0d087421 */ /* 0x000fe20000000000 */
[----:B------:R-:W-:Y:S01]  /*0f30*/  FFMA.RM R28, R28, R9, 12582913 ;  /* 0x4b4000011c1c7423 */ /* 0x000fe20000004009 */
[----:B------:R-:W-:Y:S01]  /*0f40*/  FADD R9, RZ, R5 ;  /* 0x00000005ff097221 */ /* 0x000fe20000000000 */
[----:B------:R-:W-:Y:S01]  /*0f50*/  MUFU.EX2 R33, R33 ;  /* 0x0000002100217308 */ /* 0x000fe20000000800 */
[----:B------:R-:W-:Y:S01]  /*0f60*/  FFMA R8, R17, 1.4426950216293334961, -R8 ;  /* 0x3fb8aa3b11087823 */ /* 0x000fe20000000808 */
[----:B------:R-:W-:Y:S01]  /*0f70*/  SHF.L.U32 R13, R13, 0x17, RZ ;  /* 0x000000170d0d7819 */ /* 0x000fe200000006ff */
[----:B------:R-:W-:-:S02]  /*0f80*/  FADD R9, R9, R0 ;  /* 0x0000000009097221 */ /* 0x000fc40000000000 */
[----:B------:R-:W-:Y:S01]  /*0f90*/  FFMA R27, R17, 1.925963033500011079e-08, R8 ;  /* 0x32a57060111b7823 */ /* 0x000fe20000000008 */
[----:B------:R-:W-:Y:S01]  /*0fa0*/  SHF.L.U32 R8, R10, 0x17, RZ ;  /* 0x000000170a087819 */ /* 0x000fe200000006ff */
[----:B------:R-:W-:Y:S01]  /*0fb0*/  FADD R10, R9, R2 ;  /* 0x00000002090a7221 */ /* 0x000fe20000000000 */
[----:B------:R-:W-:-:S03]  /*0fc0*/  SHF.L.U32 R9, R12, 0x17, RZ ;  /* 0x000000170c097819 */ /* 0x000fc600000006ff */
[----:B------:R-:W-:Y:S01]  /*0fd0*/  FADD R17, R10, R3 ;  /* 0x000000030a117221 */ /* 0x000fe20000000000 */
[----:B------:R-:W-:Y:S01]  /*0fe0*/  FMUL R8, R8, R37 ;  /* 0x0000002508087220 */ /* 0x000fe20000400000 */
[----:B------:R-:W-:Y:S01]  /*0ff0*/  SHF.L.U32 R10, R14, 0x17, RZ ;  /* 0x000000170e0a7819 */ /* 0x000fe200000006ff */
[----:B------:R-:W-:Y:S01]  /*1000*/  FMUL R9, R9, R22 ;  /* 0x0000001609097220 */ /* 0x000fe20000400000 */
[----:B------:R-:W-:Y:S01]  /*1010*/  FADD R17, R17, R4 ;  /* 0x0000000411117221 */ /* 0x000fe20000000000 */
[----:B------:R-:W-:Y:S01]  /*1020*/  FADD R14, R28, -12583039 ;  /* 0xcb40007f1c0e7421 */ /* 0x000fe20000000000 */
[----:B------:R-:W2:Y:S01]  /*1030*/  MUFU.EX2 R22, R27 ;  /* 0x0000001b00167308 */ /* 0x000ea20000000800 */
[----:B------:R-:W-:Y:S01]  /*1040*/  FMUL R10, R10, R23 ;  /* 0x000000170a0a7220 */ /* 0x000fe20000400000 */
[----:B------:R-:W-:Y:S01]  /*1050*/  FADD R12, R17, R6 ;  /* 0x00000006110c7221 */ /* 0x000fe20000000000 */
[----:B------:R-:W-:-:S03]  /*1060*/  FFMA R14, R11, 1.4426950216293334961, -R14 ;  /* 0x3fb8aa3b0b0e7823 */ /* 0x000fc6000000080e */
[----:B------:R-:W-:Y:S01]  /*1070*/  FADD R17, R12, R7 ;  /* 0x000000070c117221 */ /* 0x000fe20000000000 */
[----:B------:R-:W-:Y:S01]  /*1080*/  FFMA R23, R11, 1.925963033500011079e-08, R14 ;  /* 0x32a570600b177823 */ /* 0x000fe2000000000e */
[----:B------:R-:W-:Y:S02]  /*1090*/  SHF.L.U32 R11, R20, 0x17, RZ ;  /* 0x00000017140b7819 */ /* 0x000fe400000006ff */
[----:B------:R-:W-:Y:S01]  /*10a0*/  FADD R12, R17, R8 ;  /* 0x00000008110c7221 */ /* 0x000fe20000000000 */
[----:B------:R-:W-:Y:S01]  /*10b0*/  SHF.L.U32 R17, R18, 0x17, RZ ;  /* 0x0000001712117819 */ /* 0x000fe200000006ff */
[----:B------:R-:W4:Y:S01]  /*10c0*/  MUFU.EX2 R26, R23 ;  /* 0x00000017001a7308 */ /* 0x000f220000000800 */
[----:B------:R-:W-:Y:S01]  /*10d0*/  SHF.L.U32 R14, R21, 0x17, RZ ;  /* 0x00000017150e7819 */ /* 0x000fe200000006ff */
[----:B------:R-:W-:Y:S01]  /*10e0*/  FADD R15, R12, R9 ;  /* 0x000000090c0f7221 */ /* 0x000fe20000000000 */
[----:B---3--:R-:W-:Y:S01]  /*10f0*/  FMUL R18, R11, R34 ;  /* 0x000000220b127220 */ /* 0x008fe20000400000 */
[----:B------:R-:W-:Y:S01]  /*1100*/  FMUL R17, R17, R36 ;  /* 0x0000002411117220 */ /* 0x000fe20000400000 */
[----:B------:R-:W-:Y:S01]  /*1110*/  SHF.L.U32 R20, R19, 0x17, RZ ;  /* 0x0000001713147819 */ /* 0x000fe200000006ff */
[----:B------:R-:W-:Y:S01]  /*1120*/  FADD R15, R15, R10 ;  /* 0x0000000a0f0f7221 */ /* 0x000fe20000000000 */
[----:B-1----:R-:W-:Y:S01]  /*1130*/  FMUL R19, R14, R35 ;  /* 0x000000230e137220 */ /* 0x002fe20000400000 */
[----:B------:R-:W-:Y:S01]  /*1140*/  SHF.L.U32 R21, R28, 0x17, RZ ;  /* 0x000000171c157819 */ /* 0x000fe200000006ff */
[----:B--2---:R-:W-:Y:S01]  /*1150*/  FMUL R22, R13, R22 ;  /* 0x000000160d167220 */ /* 0x004fe20000400000 */
[----:B------:R-:W-:Y:S01]  /*1160*/  FADD R12, R15, R16 ;  /* 0x000000100f0c7221 */ /* 0x000fe20000000000 */
[----:B------:R-:W-:-:S03]  /*1170*/  FMUL R20, R20, R33 ;  /* 0x0000002114147220 */ /* 0x000fc60000400000 */
[----:B------:R-:W-:Y:S01]  /*1180*/  FADD R11, R12, R17 ;  /* 0x000000110c0b7221 */ /* 0x000fe20000000000 */
[----:B----4-:R-:W-:-:S03]  /*1190*/  FMUL R21, R21, R26 ;  /* 0x0000001a15157220 */ /* 0x010fc60000400000 */
        /* <DEDUP_REMOVED lines=14> */
.L_x_2435:
        /* <DEDUP_REMOVED lines=12> */
[----:B01----:R-:W-:Y:S05]  /*1340*/  CALL.REL.NOINC `($__internal_31_$__cuda_sm3x_div_rn_noftz_f32_slowpath) ;  /* 0x0000002000647944 */ /* 0x003fea0003c00000 */
[----:B------:R-:W-:-:S07]  /*1350*/  MOV R11, R5 ;  /* 0x00000005000b7202 */ /* 0x000fce0000000f00 */
.L_x_2390:
[----:B------:R-:W-:Y:S05]  /*1360*/  BSYNC.RECONVERGENT B2 ;  /* 0x0000000000027941 */ /* 0x000fea0003800200 */
.L_x_2389:
        /* <DEDUP_REMOVED lines=12> */
[----:B01----:R-:W-:Y:S05]  /*1430*/  CALL.REL.NOINC `($__internal_31_$__cuda_sm3x_div_rn_noftz_f32_slowpath) ;  /* 0x0000002000287944 */ /* 0x003fea0003c00000 */
[----:B------:R-:W-:-:S07]  /*1440*/  MOV R14, R5 ;  /* 0x00000005000e7202 */ /* 0x000fce0000000f00 */
.L_x_2392:
[----:B------:R-:W-:Y:S05]  /*1450*/  BSYNC.RECONVERGENT B2 ;  /* 0x0000000000027941 */ /* 0x000fea0003800200 */
.L_x_2391:
        /* <DEDUP_REMOVED lines=14> */
.L_x_2394:
[----:B------:R-:W-:Y:S05]  /*1540*/  BSYNC.RECONVERGENT B2 ;  /* 0x0000000000027941 */ /* 0x000fea0003800200 */
.L_x_2393:
        /* <DEDUP_REMOVED lines=14> */
.L_x_2396:
[----:B------:R-:W-:Y:S05]  /*1630*/  BSYNC.RECONVERGENT B2 ;  /* 0x0000000000027941 */ /* 0x000fea0003800200 */
.L_x_2395:
        /* <DEDUP_REMOVED lines=14> */
.L_x_2398:
[----:B------:R-:W-:Y:S05]  /*1720*/  BSYNC.RECONVERGENT B2 ;  /* 0x0000000000027941 */ /* 0x000fea0003800200 */
.L_x_2397:
        /* <DEDUP_REMOVED lines=14> */
.L_x_2400:
[----:B------:R-:W-:Y:S05]  /*1810*/  BSYNC.RECONVERGENT B2 ;  /* 0x0000000000027941 */ /* 0x000fea0003800200 */
.L_x_2399:
        /* <DEDUP_REMOVED lines=14> */
.L_x_2402:
[----:B------:R-:W-:Y:S05]  /*1900*/  BSYNC.RECONVERGENT B2 ;  /* 0x0000000000027941 */ /* 0x000fea0003800200 */
.L_x_2401:
        /* <DEDUP_REMOVED lines=14> */
.L_x_2404:
[----:B------:R-:W-:Y:S05]  /*19f0*/  BSYNC.RECONVERGENT B2 ;  /* 0x0000000000027941 */ /* 0x000fea0003800200 */
.L_x_2403:
        /* <DEDUP_REMOVED lines=14> */
.L_x_2406:
[----:B------:R-:W-:Y:S05]  /*1ae0*/  BSYNC.RECONVERGENT B2 ;  /* 0x0000000000027941 */ /* 0x000fea0003800200 */
.L_x_2405:
        /* <DEDUP_REMOVED lines=14> */
.L_x_2408:
[----:B------:R-:W-:Y:S05]  /*1bd0*/  BSYNC.RECONVERGENT B2 ;  /* 0x0000000000027941 */ /* 0x000fea0003800200 */
.L_x_2407:
        /* <DEDUP_REMOVED lines=14> */
.L_x_2410:
[----:B------:R-:W-:Y:S05]  /*1cc0*/  BSYNC.RECONVERGENT B2 ;  /* 0x0000000000027941 */ /* 0x000fea0003800200 */
.L_x_2409:
        /* <DEDUP_REMOVED lines=14> */
.L_x_2412:
[----:B------:R-:W-:Y:S05]  /*1db0*/  BSYNC.RECONVERGENT B2 ;  /* 0x0000000000027941 */ /* 0x000fea0003800200 */
.L_x_2411:
        /* <DEDUP_REMOVED lines=14> */
.L_x_2414:
[----:B------:R-:W-:Y:S05]  /*1ea0*/  BSYNC.RECONVERGENT B2 ;  /* 0x0000000000027941 */ /* 0x000fea0003800200 */
.L_x_2413:
        /* <DEDUP_REMOVED lines=14> */
.L_x_2416:
[----:B------:R-:W-:Y:S05]  /*1f90*/  BSYNC.RECONVERGENT B2 ;  /* 0x0000000000027941 */ /* 0x000fea0003800200 */
.L_x_2415:
        /* <DEDUP_REMOVED lines=14> */
.L_x_2418:
[----:B------:R-:W-:Y:S05]  /*2080*/  BSYNC.RECONVERGENT B2 ;  /* 0x0000000000027941 */ /* 0x000fea0003800200 */
.L_x_2417:
        /* <DEDUP_REMOVED lines=14> */
.L_x_2420:
[----:B------:R-:W-:Y:S05]  /*2170*/  BSYNC.RECONVERGENT B2 ;  /* 0x0000000000027941 */ /* 0x000fea0003800200 */
.L_x_2419:
        /* <DEDUP_REMOVED lines=13> */
.L_x_2422:
[----:B------:R-:W-:Y:S05]  /*2250*/  BSYNC.RECONVERGENT B2 ;  /* 0x0000000000027941 */ /* 0x000fea0003800200 */
.L_x_2421:
        /* <DEDUP_REMOVED lines=14> */
[----:B------:R-:W-:-:S02]  /*2340*/  IADD3 R30, P0, PT, R31, R30, RZ ;  /* 0x0000001e1f1e7210 */ /* 0x000fc40007f1e0ff */
[----:B------:R-:W-:Y:S01]  /*2350*/  F2FP.F16.F32.PACK_AB R11, R14, R11 ;  /* 0x0000000b0e0b723e */ /* 0x000fe200000000ff */
[----:B------:R2:W-:Y:S01]  /*2360*/  STG.E.U16 desc[UR8][R12.64+0x80], R0 ;  /* 0x000080000c007986 */ /* 0x0005e2000c101508 */
[----:B------:R-:W-:Y:S02]  /*2370*/  LEA.HI.X.SX32 R29, R31, R29, 0x1, P0 ;  /* 0x0000001d1f1d7211 */ /* 0x000fe400000f0eff */
[----:B------:R-:W-:Y:S02]  /*2380*/  ISETP.GE.U32.AND P0, PT, R30, UR44, PT ;  /* 0x0000002c1e007c0c */ /* 0x000fe4000bf06070 */
[----:B------:R-:W-:Y:S02]  /*2390*/  F2FP.F16.F32.PACK_AB R4, R7, R4 ;  /* 0x000000040704723e */ /* 0x000fe400000000ff */
[----:B------:R-:W-:Y:S02]  /*23a0*/  R2UR UR4, R24 ;  /* 0x00000000180472ca */ /* 0x000fe400000e0000 */
[----:B------:R-:W-:-:S02]  /*23b0*/  R2UR UR5, R25 ;  /* 0x00000000190572ca */ /* 0x000fc400000e0000 */
[C---:B------:R-:W-:Y:S02]  /*23c0*/  R2UR UR10, R24.reuse ;  /* 0x00000000180a72ca */ /* 0x040fe400000e0000 */
[C---:B------:R-:W-:Y:S02]  /*23d0*/  R2UR UR11, R25.reuse ;  /* 0x00000000190b72ca */ /* 0x040fe400000e0000 */
[----:B------:R-:W-:Y:S02]  /*23e0*/  R2UR UR14, R24 ;  /* 0x00000000180e72ca */ /* 0x000fe400000e0000 */
[----:B------:R-:W-:Y:S02]  /*23f0*/  R2UR UR15, R25 ;  /* 0x00000000190f72ca */ /* 0x000fe400000e0000 */
[----:B------:R-:W-:Y:S02]  /*2400*/  F2FP.F16.F32.PACK_AB R2, R3, R2 ;  /* 0x000000020302723e */ /* 0x000fe400000000ff */
[----:B------:R-:W-:Y:S01]  /*2410*/  PRMT R14, R0, 0x7632, R14 ;  /* 0x00007632000e7816 */ /* 0x000fe2000000000e */
[----:B------:R-:W-:Y:S01]  /*2420*/  STG.E.U16 desc[UR4][R12.64], R11 ;  /* 0x0000000b0c007986 */ /* 0x000fe2000c101504 */
[----:B------:R-:W-:-:S02]  /*2430*/  ISETP.GE.AND.EX P0, PT, R29, UR45, PT, P0 ;  /* 0x0000002d1d007c0c */ /* 0x000fc4000bf06300 */
[----:B------:R-:W-:Y:S01]  /*2440*/  PRMT R3, R11, 0x7632, R3 ;  /* 0x000076320b037816 */ /* 0x000fe20000000003 */
[----:B------:R3:W-:Y:S01]  /*2450*/  STG.E.U16 desc[UR12][R12.64+0x100], R2 ;  /* 0x000100020c007986 */ /* 0x0007e2000c10150c */
[----:B------:R-:W-:Y:S02]  /*2460*/  F2FP.F16.F32.PACK_AB R6, R9, R6 ;  /* 0x000000060906723e */ /* 0x000fe400000000ff */
[----:B--2---:R-:W-:Y:S01]  /*2470*/  PRMT R0, R4, 0x7632, R0 ;  /* 0x0000763204007816 */ /* 0x004fe20000000000 */
[----:B------:R2:W-:Y:S01]  /*2480*/  STG.E.U16 desc[UR6][R12.64+0x40], R3 ;  /* 0x000040030c007986 */ /* 0x0005e2000c101506 */
[----:B------:R-:W-:Y:S02]  /*2490*/  F2FP.F16.F32.PACK_AB R8, R27, R8 ;  /* 0x000000081b08723e */ /* 0x000fe400000000ff */
[----:B------:R-:W-:Y:S01]  /*24a0*/  F2FP.F16.F32.PACK_AB R10, R17, R10 ;  /* 0x0000000a110a723e */ /* 0x000fe200000000ff */
[----:B------:R4:W-:Y:S01]  /*24b0*/  STG.E.U16 desc[UR6][R12.64+0x1c0], R0 ;  /* 0x0001c0000c007986 */ /* 0x0009e2000c101506 */
[----:B------:R-:W-:-:S02]  /*24c0*/  F2FP.F16.F32.PACK_AB R16, R19, R16 ;  /* 0x000000101310723e */ /* 0x000fc400000000ff */
[----:B------:R-:W-:Y:S01]  /*24d0*/  PRMT R15, R2, 0x7632, R15 ;  /* 0x00007632020f7816 */ /* 0x000fe2000000000f */
[----:B------:R5:W-:Y:S01]  /*24e0*/  STG.E.U16 desc[UR8][R12.64+0x200], R6 ;  /* 0x000200060c007986 */ /* 0x000be2000c101508 */
[----:B---3--:R-:W-:Y:S02]  /*24f0*/  PRMT R2, R6, 0x7632, R2 ;  /* 0x0000763206027816 */ /* 0x008fe40000000002 */
[----:B------:R-:W-:Y:S01]  /*2500*/  F2FP.F16.F32.PACK_AB R5, RZ, R5 ;  /* 0x00000005ff05723e */ /* 0x000fe200000000ff */
[----:B------:R3:W-:Y:S01]  /*2510*/  STG.E.U16 desc[UR10][R12.64+0xc0], R14 ;  /* 0x0000c00e0c007986 */ /* 0x0007e2000c10150a */
[----:B--2---:R-:W-:Y:S02]  /*2520*/  PRMT R3, R8, 0x7632, R3 ;  /* 0x0000763208037816 */ /* 0x004fe40000000003 */
        /* <DEDUP_REMOVED lines=14> */
.L_x_2388:
[----:B------:R-:W-:Y:S01]  /*2610*/  HFMA2 R11, -RZ, RZ, 0, 1.847743988037109375e-06 ;  /* 0x0000001fff0b7431 */ /* 0x000fe200000001ff */
[----:B------:R-:W-:Y:S01]  /*2620*/  BSSY B0, `(.L_x_2424) ;  /* 0x0000006000007945 */ /* 0x000fe20003800000 */
[----:B------:R-:W-:Y:S02]  /*2630*/  MOV R12, 0x10 ;  /* 0x00000010000c7802 */ /* 0x000fe40000000f00 */
[----:B------:R-:W-:-:S07]  /*2640*/  MOV R15, 0xffffffff ;  /* 0xffffffff000f7802 */ /* 0x000fce0000000f00 */
[----:B0-----:R-:W-:Y:S05]  /*2650*/  WARPSYNC.COLLECTIVE R15, `(.L_x_2425) ;  /* 0x000000000f087348 */ /* 0x001fea0003c00000 */
[----:B------:R1:W2:Y:S02]  /*2660*/  SHFL.BFLY P6, R14, R13, R12, R11 ;  /* 0x0c00000c0d0e7389 */ /* 0x0002a400000c000b */
[----:B012---:R-:W-:Y:S05]  /*2670*/  ENDCOLLECTIVE ;  /* 0x000000000000791b */ /* 0x007fea0003800000 */
.L_x_2425:
[----:B------:R-:W-:Y:S05]  /*2680*/  BSYNC B0 ;  /* 0x0000000000007941 */ /* 0x000fea0003800000 */
.L_x_2424:
[----:B------:R-:W-:Y:S01]  /*2690*/  HFMA2 R12, -RZ, RZ, 0, 4.76837158203125e-07 ;  /* 0x00000008ff0c7431 */ /* 0x000fe200000001ff */
[----:B------:R-:W-:Y:S02]  /*26a0*/  FMNMX R13, R13, R14, !PT ;  /* 0x0000000e0d0d7209 */ /* 0x000fe40007800000 */
[----:B------:R-:W-:Y:S02]  /*26b0*/  MOV R11, 0x1f ;  /* 0x0000001f000b7802 */ /* 0x000fe40000000f00 */
[----:B------:R-:W-:-:S07]  /*26c0*/  MOV R15, 0xffffffff ;  /* 0xffffffff000f7802 */ /* 0x000fce0000000f00 */
[----:B------:R-:W-:Y:S05]  /*26d0*/  WARPSYNC.COLLECTIVE R15, `(.L_x_2426) ;  /* 0x000000000f087348 */ /* 0x000fea0003c00000 */
[----:B------:R0:W1:Y:S02]  /*26e0*/  SHFL.BFLY P6, R14, R13, R12, R11 ;  /* 0x0c00000c0d0e7389 */ /* 0x00006400000c000b */
[----:B01----:R-:W-:Y:S05]  /*26f0*/  ENDCOLLECTIVE ;  /* 0x000000000000791b */ /* 0x003fea0003800000 */
.L_x_2426:
[----:B------:R-:W-:Y:S01]  /*2700*/  HFMA2 R12, -RZ, RZ, 0, 2.384185791015625e-07 ;  /* 0x00000004ff0c7431 */ /* 0x000fe200000001ff */
[----:B------:R-:W-:-:S04]  /*2710*/  FMNMX R0, R13, R14, !PT ;  /* 0x0000000e0d007209 */ /* 0x000fc80007800000 */
[----:B------:R-:W-:-:S07]  /*2720*/  MOV R13, R0 ;  /* 0x00000000000d7202 */ /* 0x000fce0000000f00 */
[----:B------:R-:W-:Y:S05]  /*2730*/  WARPSYNC.COLLECTIVE R15, `(.L_x_2427) ;  /* 0x000000000f087348 */ /* 0x000fea0003c00000 */
[----:B------:R0:W1:Y:S02]  /*2740*/  SHFL.BFLY P6, R14, R13, R12, R11 ;  /* 0x0c00000c0d0e7389 */ /* 0x00006400000c000b */
[----:B01----:R-:W-:Y:S05]  /*2750*/  ENDCOLLECTIVE ;  /* 0x000000000000791b */ /* 0x003fea0003800000 */
.L_x_2427:
[----:B------:R-:W-:Y:S01]  /*2760*/  HFMA2 R12, -RZ, RZ, 0, 1.1920928955078125e-07 ;  /* 0x00000002ff0c7431 */ /* 0x000fe200000001ff */
[----:B------:R-:W-:-:S04]  /*2770*/  FMNMX R2, R0, R14, !PT ;  /* 0x0000000e00027209 */ /* 0x000fc80007800000 */
[----:B------:R-:W-:-:S07]  /*2780*/  MOV R13, R2 ;  /* 0x00000002000d7202 */ /* 0x000fce0000000f00 */
[----:B------:R-:W-:Y:S05]  /*2790*/  WARPSYNC.COLLECTIVE R15, `(.L_x_2428) ;  /* 0x000000000f087348 */ /* 0x000fea0003c00000 */
[----:B------:R0:W1:Y:S02]  /*27a0*/  SHFL.BFLY P6, R14, R13, R12, R11 ;  /* 0x0c00000c0d0e7389 */ /* 0x00006400000c000b */
[----:B01----:R-:W-:Y:S05]  /*27b0*/  ENDCOLLECTIVE ;  /* 0x000000000000791b */ /* 0x003fea0003800000 */
.L_x_2428:
[----:B------:R-:W-:Y:S01]  /*27c0*/  HFMA2 R12, -RZ, RZ, 0, 5.9604644775390625e-08 ;  /* 0x00000001ff0c7431 */ /* 0x000fe200000001ff */
[----:B------:R-:W-:-:S04]  /*27d0*/  FMNMX R3, R2, R14, !PT ;  /* 0x0000000e02037209 */ /* 0x000fc80007800000 */
[----:B------:R-:W-:-:S07]  /*27e0*/  MOV R13, R3 ;  /* 0x00000003000d7202 */ /* 0x000fce0000000f00 */
[----:B------:R-:W-:Y:S05]  /*27f0*/  WARPSYNC.COLLECTIVE R15, `(.L_x_2429) ;  /* 0x000000000f087348 */ /* 0x000fea0003c00000 */
[----:B------:R0:W1:Y:S02]  /*2800*/  SHFL.BFLY P6, R14, R13, R12, R11 ;  /* 0x0c00000c0d0e7389 */ /* 0x00006400000c000b */
[----:B01----:R-:W-:Y:S05]  /*2810*/  ENDCOLLECTIVE ;  /* 0x000000000000791b */ /* 0x003fea0003800000 */
.L_x_2429:
        /* <DEDUP_REMOVED lines=18> */
[----:B------:R-:W-:Y:S01]  /*2940*/  HFMA2 R22, -RZ, RZ, 3.7421875, 0 ;  /* 0x437c0000ff167431 */ /* 0x000fe200000001ff */
[----:B------:R-:W-:-:S05]  /*2950*/  MOV R14, 0x3bbb989d ;  /* 0x3bbb989d000e7802 */ /* 0x000fca0000000f00 */
        /* <DEDUP_REMOVED lines=89> */
[----:B------:R-:W-:Y:S01]  /*2ef0*/  FFMA R18, R21, 1.4426950216293334961, -R18 ;  /* 0x3fb8aa3b15127823 */ /* 0x000fe20000000812 */
[----:B0-----:R-:W-:Y:S01]  /*2f00*/  FMUL R10, R10, R23 ;  /* 0x000000170a0a7220 */ /* 0x001fe20000400000 */
[----:B------:R-:W-:Y:S01]  /*2f10*/  FFMA.SAT R23, R11, R14, 0.5 ;  /* 0x3f0000000b177423 */ /* 0x000fe2000000200e */
[----:B------:R-:W0:Y:S01]  /*2f20*/  MUFU.EX2 R27, R27 ;  /* 0x0000001b001b7308 */ /* 0x000e220000000800 */
[----:B------:R-:W-:Y:S02]  /*2f30*/  FFMA R21, R21, 1.925963033500011079e-08, R18 ;  /* 0x32a5706015157823 */ /* 0x000fe40000000012 */
[----:B------:R-:W-:-:S05]  /*2f40*/  FFMA.RM R23, R23, R22, 12582913 ;  /* 0x4b40000117177423 */ /* 0x000fca0000004016 */
        /* <DEDUP_REMOVED lines=29> */
[----:B------:R-:W-:Y:S01]  /*3120*/  FFMA.RM R14, R11, R22, 12582913 ;  /* 0x4b4000010b0e7423 */ /* 0x000fe20000004016 */
[----:B------:R-:W-:-:S03]  /*3130*/  FADD R11, RZ, R5 ;  /* 0x00000005ff0b7221 */ /* 0x000fc60000000000 */
[C---:B------:R-:W-:Y:S01]  /*3140*/  FADD R12, R14.reuse, -12583039 ;  /* 0xcb40007f0e0c7421 */ /* 0x040fe20000000000 */
[----:B------:R-:W-:Y:S01]  /*3150*/  FADD R11, R11, R0 ;  /* 0x000000000b0b7221 */ /* 0x000fe20000000000 */
[----:B------:R-:W-:Y:S02]  /*3160*/  SHF.L.U32 R14, R14, 0x17, RZ ;  /* 0x000000170e0e7819 */ /* 0x000fe400000006ff */
[----:B------:R-:W-:-:S04]  /*3170*/  FFMA R12, R13, 1.4426950216293334961, -R12 ;  /* 0x3fb8aa3b0d0c7823 */ /* 0x000fc8000000080c */
[----:B------:R-:W-:Y:S01]  /*3180*/  FFMA R13, R13, 1.925963033500011079e-08, R12 ;  /* 0x32a570600d0d7823 */ /* 0x000fe2000000000c */
[----:B------:R-:W-:-:S04]  /*3190*/  FADD R12, R23, -12583039 ;  /* 0xcb40007f170c7421 */ /* 0x000fc80000000000 */
[C---:B------:R-:W-:Y:S01]  /*31a0*/  FFMA R12, R15.reuse, 1.4426950216293334961, -R12 ;  /* 0x3fb8aa3b0f0c7823 */ /* 0x040fe2000000080c */
[----:B------:R-:W0:Y:S03]  /*31b0*/  MUFU.EX2 R13, R13 ;  /* 0x0000000d000d7308 */ /* 0x000e260000000800 */
[----:B------:R-:W-:Y:S01]  /*31c0*/  FFMA R15, R15, 1.925963033500011079e-08, R12 ;  /* 0x32a570600f0f7823 */ /* 0x000fe2000000000c */
[----:B------:R-:W-:-:S04]  /*31d0*/  FADD R12, R11, R2 ;  /* 0x000000020b0c7221 */ /* 0x000fc80000000000 */
[----:B------:R-:W-:Y:S01]  /*31e0*/  FADD R11, R12, R3 ;  /* 0x000000030c0b7221 */ /* 0x000fe20000000000 */
[----:B------:R1:W2:Y:S03]  /*31f0*/  MUFU.EX2 R26, R15 ;  /* 0x0000000f001a7308 */ /* 0x0002a60000000800 */
[----:B------:R-:W-:-:S04]  /*3200*/  FADD R11, R11, R4 ;  /* 0x000000040b0b7221 */ /* 0x000fc80000000000 */
[----:B------:R-:W-:Y:S01]  /*3210*/  FADD R12, R11, R6 ;  /* 0x000000060b0c7221 */ /* 0x000fe20000000000 */
[----:B0-----:R-:W-:Y:S01]  /*3220*/  FMUL R22, R14, R13 ;  /* 0x0000000d0e167220 */ /* 0x001fe20000400000 */
[----:B-1----:R-:W-:Y:S02]  /*3230*/  MOV R15, 0xffffffff ;  /* 0xffffffff000f7802 */ /* 0x002fe40000000f00 */
        /* <DEDUP_REMOVED lines=17> */
.L_x_2430:
[----:B------:R-:W-:Y:S02]  /*3350*/  HFMA2 R12, -RZ, RZ, 0, 4.76837158203125e-07 ;  /* 0x00000008ff0c7431 */ /* 0x000fe400000001ff */
[----:B------:R-:W-:-:S05]  /*3360*/  FADD R23, R13, R14 ;  /* 0x0000000e0d177221 */ /* 0x000fca0000000000 */
[----:B------:R-:W-:-:S07]  /*3370*/  MOV R13, R23 ;  /* 0x00000017000d7202 */ /* 0x000fce0000000f00 */
[----:B------:R-:W-:Y:S05]  /*3380*/  WARPSYNC.COLLECTIVE R15, `(.L_x_2431) ;  /* 0x000000000f087348 */ /* 0x000fea0003c00000 */
[----:B------:R0:W1:Y:S02]  /*3390*/  SHFL.BFLY P6, R14, R13, R12, R11 ;  /* 0x0c00000c0d0e7389 */ /* 0x00006400000c000b */
[----:B01----:R-:W-:Y:S05]  /*33a0*/  ENDCOLLECTIVE ;  /* 0x000000000000791b */ /* 0x003fea0003800000 */
.L_x_2431:
[----:B------:R-:W-:Y:S02]  /*33b0*/  HFMA2 R12, -RZ, RZ, 0, 2.384185791015625e-07 ;  /* 0x00000004ff0c7431 */ /* 0x000fe400000001ff */
[----:B------:R-:W-:-:S05]  /*33c0*/  FADD R26, R23, R14 ;  /* 0x0000000e171a7221 */ /* 0x000fca0000000000 */
[----:B------:R-:W-:-:S07]  /*33d0*/  MOV R13, R26 ;  /* 0x0000001a000d7202 */ /* 0x000fce0000000f00 */
[----:B------:R-:W-:Y:S05]  /*33e0*/  WARPSYNC.COLLECTIVE R15, `(.L_x_2432) ;  /* 0x000000000f087348 */ /* 0x000fea0003c00000 */
[----:B------:R0:W1:Y:S02]  /*33f0*/  SHFL.BFLY P6, R14, R13, R12, R11 ;  /* 0x0c00000c0d0e7389 */ /* 0x00006400000c000b */
[----:B01----:R-:W-:Y:S05]  /*3400*/  ENDCOLLECTIVE ;  /* 0x000000000000791b */ /* 0x003fea0003800000 */
.L_x_2432:
[----:B------:R-:W-:Y:S02]  /*3410*/  HFMA2 R12, -RZ, RZ, 0, 1.1920928955078125e-07 ;  /* 0x00000002ff0c7431 */ /* 0x000fe400000001ff */
[----:B------:R-:W-:-:S05]  /*3420*/  FADD R27, R26, R14 ;  /* 0x0000000e1a1b7221 */ /* 0x000fca0000000000 */
[----:B------:R-:W-:-:S07]  /*3430*/  MOV R13, R27 ;  /* 0x0000001b000d7202 */ /* 0x000fce0000000f00 */
[----:B------:R-:W-:Y:S05]  /*3440*/  WARPSYNC.COLLECTIVE R15, `(.L_x_2433) ;  /* 0x000000000f087348 */ /* 0x000fea0003c00000 */
[----:B------:R0:W1:Y:S02]  /*3450*/  SHFL.BFLY P6, R14, R13, R12, R11 ;  /* 0x0c00000c0d0e7389 */ /* 0x00006400000c000b */
[----:B01----:R-:W-:Y:S05]  /*3460*/  ENDCOLLECTIVE ;  /* 0x000000000000791b */ /* 0x003fea0003800000 */
.L_x_2433:
[----:B------:R-:W-:Y:S02]  /*3470*/  HFMA2 R12, -RZ, RZ, 0, 5.9604644775390625e-08 ;  /* 0x00000001ff0c7431 */ /* 0x000fe400000001ff */
[----:B------:R-:W-:-:S05]  /*3480*/  FADD R28, R27, R14 ;  /* 0x0000000e1b1c7221 */ /* 0x000fca0000000000 */
[----:B------:R-:W-:-:S07]  /*3490*/  MOV R13, R28 ;  /* 0x0000001c000d7202 */ /* 0x000fce0000000f00 */
[----:B------:R-:W-:Y:S05]  /*34a0*/  WARPSYNC.COLLECTIVE R15, `(.L_x_2434) ;  /* 0x000000000f087348 */ /* 0x000fea0003c00000 */
[----:B------:R0:W1:Y:S02]  /*34b0*/  SHFL.BFLY P6, R14, R13, R12, R11 ;  /* 0x0c00000c0d0e7389 */ /* 0x00006400000c000b */
[----:B01----:R-:W-:Y:S05]  /*34c0*/  ENDCOLLECTIVE ;  /* 0x000000000000791b */ /* 0x003fea0003800000 */
.L_x_2434:
[----:B------:R-:W-:Y:S05]  /*34d0*/  BRA `(.L_x_2435) ;  /* 0xffffffdc00687947 */ /* 0x000fea000383ffff */
        .weak           $__internal_31_$__cuda_sm3x_div_rn_noftz_f32_slowpath
        .type           $__internal_31_$__cuda_sm3x_div_rn_noftz_f32_slowpath,@function
        .size           $__internal_31_$__cuda_sm3x_div_rn_noftz_f32_slowpath,(.L_x_15348 - $__internal_31_$__cuda_sm3x_div_rn_noftz_f32_slowpath)
$__internal_31_$__cuda_sm3x_div_rn_noftz_f32_slowpath:
        /* <DEDUP_REMOVED lines=34> */
.L_x_2437:
        /* <DEDUP_REMOVED lines=51> */
.L_x_2444:
[----:B------:R-:W-:-:S04]  /*3a30*/  LOP3.LUT R5, R5, 0x80000000, RZ, 0xc0, !PT ;  /* 0x8000000005057812 */ /* 0x000fc800078ec0ff */
[----:B------:R-:W-:Y:S01]  /*3a40*/  LOP3.LUT R5, R5, 0x7f800000, RZ, 0xfc, !PT ;  /* 0x7f80000005057812 */ /* 0x000fe200078efcff */
[----:B------:R-:W-:Y:S06]  /*3a50*/  BRA `(.L_x_2445) ;  /* 0x0000000000047947 */ /* 0x000fec0003800000 */
.L_x_2443:
[----:B------:R-:W-:-:S07]  /*3a60*/  LEA R5, R13, R5, 0x17 ;  /* 0x000000050d057211 */ /* 0x000fce00078eb8ff */
.L_x_2445:
[----:B------:R-:W-:Y:S05]  /*3a70*/  BSYNC.RECONVERGENT B1 ;  /* 0x0000000000017941 */ /* 0x000fea0003800200 */
.L_x_2442:
[----:B------:R-:W-:Y:S05]  /*3a80*/  BRA `(.L_x_2446) ;  /* 0x0000000000207947 */ /* 0x000fea0003800000 */
.L_x_2441:
[----:B------:R-:W-:-:S04]  /*3a90*/  LOP3.LUT R5, R12, 0x80000000, R5, 0x48, !PT ;  /* 0x800000000c057812 */ /* 0x000fc800078e4805 */
[----:B------:R-:W-:Y:S01]  /*3aa0*/  LOP3.LUT R5, R5, 0x7f800000, RZ, 0xfc, !PT ;  /* 0x7f80000005057812 */ /* 0x000fe200078efcff */
[----:B------:R-:W-:Y:S06]  /*3ab0*/  BRA `(.L_x_2446) ;  /* 0x0000000000147947 */ /* 0x000fec0003800000 */
.L_x_2440:
[----:B------:R-:W-:Y:S01]  /*3ac0*/  LOP3.LUT R5, R12, 0x80000000, R5, 0x48, !PT ;  /* 0x800000000c057812 */ /* 0x000fe200078e4805 */
[----:B------:R-:W-:Y:S06]  /*3ad0*/  BRA `(.L_x_2446) ;  /* 0x00000000000c7947 */ /* 0x000fec0003800000 */
.L_x_2439:
[----:B------:R-:W0:Y:S01]  /*3ae0*/  MUFU.RSQ R5, -QNAN ;  /* 0xffc0000000057908 */ /* 0x000e220000001400 */
[----:B------:R-:W-:Y:S05]  /*3af0*/  BRA `(.L_x_2446) ;  /* 0x0000000000047947 */ /* 0x000fea0003800000 */
.L_x_2438:
[----:B------:R-:W-:-:S07]  /*3b00*/  FADD.FTZ R5, R5, R12 ;  /* 0x0000000c05057221 */ /* 0x000fce0000010000 */
.L_x_2446:
[----:B------:R-:W-:Y:S05]  /*3b10*/  BSYNC.RECONVERGENT B0 ;  /* 0x0000000000007941 */ /* 0x000fea0003800200 */
.L_x_2436:
[----:B------:R-:W-:Y:S01]  /*3b20*/  HFMA2 R13, -RZ, RZ, 0, 0 ;  /* 0x00000000ff0d7431 */ /* 0x000fe200000001ff */
[----:B------:R-:W-:-:S04]  /*3b30*/  MOV R12, R26 ;  /* 0x0000001a000c7202 */ /* 0x000fc80000000f00 */
[----:B0-----:R-:W-:Y:S05]  /*3b40*/  RET.REL.NODEC R12 `(_ZN7oneflow4cuda7softmax15SoftmaxWarpImplI10SimpleLoadI6__halffE11SimpleStoreIS4_fEfLi1ELi17ELi32ELi1ELb0ELNS1_9AlgorithmE0EEEvT_T0_ll) ;  /* 0xffffffc40c2c7950 */ /* 0x001fea0003c3ffff */
.L_x_2447:
        /* <DEDUP_REMOVED lines=11> */
.L_x_15348:


//--------------------- .text._ZN7oneflow4cuda7softmax15SoftmaxWarpImplI10SimpleLoadI6__halffE11SimpleStoreIS4_fEfLi1ELi16ELi32ELi1ELb1ELNS1_9AlgorithmE0EEEvT_T0_ll --------------------------
	.section	.text._ZN7oneflow4cuda7softmax15SoftmaxWarpImplI10SimpleLoadI6__halffE11SimpleStoreIS4_fEfLi1ELi16ELi32ELi1ELb1ELNS1_9AlgorithmE0EEEvT_T0_ll,"ax",@progbits
	.align	128
        .global         _ZN7oneflow4cuda7softmax15SoftmaxWarpImplI10SimpleLoadI6__halffE11SimpleStoreIS4_fEfLi1ELi16ELi32ELi1ELb1ELNS1_9AlgorithmE0EEEvT_T0_ll
        .type           _ZN7oneflow4cuda7softmax15SoftmaxWarpImplI10SimpleLoadI6__halffE11SimpleStoreIS4_fEfLi1ELi16ELi32ELi1ELb1ELNS1_9AlgorithmE0EEEvT_T0_ll,@function
        .size           _ZN7oneflow4cuda7softmax15SoftmaxWarpImplI10SimpleLoadI6__halffE11SimpleStoreIS4_fEfLi1ELi16ELi32ELi1ELb1ELNS1_9AlgorithmE0EEEvT_T0_ll,(.L_x_15349 - _ZN7oneflow4cuda7softmax15SoftmaxWarpImplI10SimpleLoadI6__halffE11SimpleStoreIS4_fEfLi1ELi16ELi32ELi1ELb1ELNS1_9AlgorithmE0EEEvT_T0_ll)
        .other          _ZN7oneflow4cuda7softmax15SoftmaxWarpImplI10SimpleLoadI6__halffE11SimpleStoreIS4_fEfLi1ELi16ELi32ELi1ELb1ELNS1_9AlgorithmE0EEEvT_T0_ll,@"STO_CUDA_ENTRY STV_DEFAULT"
_ZN7oneflow4cuda7softmax15SoftmaxWarpImplI10SimpleLoadI6__halffE11SimpleStoreIS4_fEfLi1ELi16ELi32ELi1ELb1ELNS1_9AlgorithmE0EEEvT_T0_ll:
.text._ZN7oneflow4cuda7softmax15SoftmaxWarpImplI10SimpleLoadI6__halffE11SimpleStoreIS4_fEfLi1ELi16ELi32ELi1ELb1ELNS1_9AlgorithmE0EEEvT_T0_ll:
        /* <DEDUP_REMOVED lines=25> */
.L_x_2448:
        /* <DEDUP_REMOVED lines=29> */
.L_x_2483:
        /* <DEDUP_REMOVED lines=10> */
[C---:B------:R-:W-:Y:S02]  /*0400*/  IMAD.WIDE.U32 R4, R29.reuse, UR42, R2 ;  /* 0x0000002a1d047c25 */ /* 0x040fe4000f8e0002 */
[----:B------:R-:W-:Y:S02]  /*0410*/  @!P0 R2UR UR4, R22 ;  /* 0x00000000160482ca */ /* 0x000fe400000e0000 */
[----:B------:R-:W-:Y:S01]  /*0420*/  IMAD R3, R29, UR43, R0 ;  /* 0x0000002b1d037c24 */ /* 0x000fe2000f8e0200 */
[----:B------:R-:W-:Y:S02]  /*0430*/  @!P0 R2UR UR5, R23 ;  /* 0x00000000170582ca */ /* 0x000fe400000e0000 */
[----:B------:R-:W-:-:S02]  /*0440*/  ISETP.GE.AND.EX P4, PT, RZ, UR45, PT, P4 ;  /* 0x0000002dff007c0c */ /* 0x000fc4000bf86340 */
[----:B------:R-:W-:Y:S02]  /*0450*/  IADD3 R3, PT, PT, R5, R3, RZ ;  /* 0x0000000305037210 */ /* 0x000fe40007ffe0ff */
[----:B------:R-:W-:Y:S02]  /*0460*/  LEA R2, P1, R4, UR40, 0x1 ;  /* 0x0000002804027c11 */ /* 0x000fe4000f8208ff */
[----:B------:R-:W-:Y:S02]  /*0470*/  @!P2 R2UR UR6, R22 ;  /* 0x000000001606a2ca */ /* 0x000fe400000e0000 */
[----:B------:R-:W-:Y:S02]  /*0480*/  @!P2 R2UR UR7, R23 ;  /* 0x000000001707a2ca */ /* 0x000fe400000e0000 */
[----:B------:R-:W-:Y:S02]  /*0490*/  LEA.HI.X R3, R4, UR41, R3, 0x1, P1 ;  /* 0x0000002904037c11 */ /* 0x000fe400088f0c03 */
[----:B------:R-:W-:-:S02]  /*04a0*/  @!P3 R2UR UR8, R22 ;  /* 0x000000001608b2ca */ /* 0x000fc400000e0000 */
[C---:B------:R-:W-:Y:S01]  /*04b0*/  @!P3 R2UR UR9, R23.reuse ;  /* 0x000000001709b2ca */ /* 0x040fe200000e0000 */
[----:B------:R-:W2:Y:S01]  /*04c0*/  @!P0 LDG.E.U16 R6, desc[UR4][R2.64] ;  /* 0x0000000402068981 */ /* 0x000ea2000c1e1500 */
        /* <DEDUP_REMOVED lines=11> */
[----:B------:R-:W-:-:S02]  /*0580*/  ISETP.GE.U32.AND P1, PT, R41, UR44, PT ;  /* 0x0000002c29007c0c */ /* 0x000fc4000bf26070 */
[----:B------:R-:W-:Y:S02]  /*0590*/  ISETP.GE.AND.EX P6, PT, RZ, UR45, PT, P6 ;  /* 0x0000002dff007c0c */ /* 0x000fe4000bfc6360 */
[----:B0-----:R-:W-:Y:S02]  /*05a0*/  MOV R27, 0xff800000 ;  /* 0xff800000001b7802 */ /* 0x001fe40000000f00 */
[----:B------:R-:W-:Y:S02]  /*05b0*/  ISETP.GE.AND.EX P1, PT, RZ, UR45, PT, P1 ;  /* 0x0000002dff007c0c */ /* 0x000fe4000bf26310 */
[----:B------:R-:W-:Y:S02]  /*05c0*/  MOV R25, 0xff800000 ;  /* 0xff80000000197802 */ /* 0x000fe40000000f00 */
[----:B------:R-:W-:Y:S02]  /*05d0*/  @!P5 R2UR UR4, R22 ;  /* 0x000000001604d2ca */ /* 0x000fe400000e0000 */
[----:B------:R-:W-:-:S03]  /*05e0*/  @!P5 R2UR UR5, R23 ;  /* 0x000000001705d2ca */ /* 0x000fc600000e0000 */
[C---:B------:R-:W-:Y:S02]  /*05f0*/  @!P6 R2UR UR6, R22.reuse ;  /* 0x000000001606e2ca */ /* 0x040fe400000e0000 */
[C---:B------:R-:W-:Y:S02]  /*0600*/  @!P6 R2UR UR7, R23.reuse ;  /* 0x000000001707e2ca */ /* 0x040fe400000e0000 */
[----:B------:R-:W-:Y:S02]  /*0610*/  @!P1 R2UR UR8, R22 ;  /* 0x00000000160892ca */ /* 0x000fe400000e0000 */
[----:B------:R-:W-:-:S04]  /*0620*/  @!P1 R2UR UR9, R23 ;  /* 0x00000000170992ca */ /* 0x000fc800000e0000 */
[----:B------:R-:W5:Y:S01]  /*0630*/  @!P5 LDG.E.U16 R7, desc[UR4][R2.64+0x100] ;  /* 0x000100040207d981 */ /* 0x000f62000c1e1500 */
[----:B--2---:R-:W-:-:S05]  /*0640*/  @!P0 HADD2.F32 R47, -RZ, R6.H0_H0 ;  /* 0x20000006ff2f8230 */ /* 0x004fca0000004100 */
        /* <DEDUP_REMOVED lines=49> */
[----:B------:R-:W-:Y:S01]  /*0960*/  @!P3 FMNMX R13, R13, R21, !PT ;  /* 0x000000150d0db209 */ /* 0x000fe20007800000 */
[----:B------:R-:W2:Y:S01]  /*0970*/  @!P5 LDG.E.U16 R10, desc[UR4][R2.64+0x280] ;  /* 0x00028004020ad981 */ /* 0x000ea2000c1e1500 */
[----:B------:R-:W-:Y:S02]  /*0980*/  ISETP.GE.U32.AND P3, PT, R33, UR44, PT ;  /* 0x0000002c21007c0c */ /* 0x000fe4000bf66070 */
[----:B------:R-:W-:Y:S02]  /*0990*/  ISETP.GE.AND.EX P2, PT, RZ, UR45, PT, P2 ;  /* 0x0000002dff007c0c */ /* 0x000fe4000bf46320 */
        /* <DEDUP_REMOVED lines=71> */
[----:B------:R-:W-:Y:S01]  /*0e10*/  FADD R11, -R11, R4 ;  /* 0x000000040b0b7221 */ /* 0x000fe20000000100 */
[----:B------:R-:W-:Y:S01]  /*0e20*/  FADD R2, R16, -12583039 ;  /* 0xcb40007f10027421 */ /* 0x000fe20000000000 */
[----:B------:R-:W-:Y:S01]  /*0e30*/  FADD R4, R0, -12583039 ;  /* 0xcb40007f00047421 */ /* 0x000fe20000000000 */
[-C--:B------:R-:W-:Y:S01]  /*0e40*/  FFMA.SAT R8, R13, R6.reuse, 0.5 ;  /* 0x3f0000000d087423 */ /* 0x080fe20000002006 */
[-C--:B------:R-:W-:Y:S01]  /*0e50*/  FFMA.RM R18, R18, R5.reuse, 12582913 ;  /* 0x4b40000112127423 */ /* 0x080fe20000004005 */
[----:B------:R-:W-:Y:S01]  /*0e60*/  FFMA R20, R55, 1.4426950216293334961, -R2 ;  /* 0x3fb8aa3b37147823 */ /* 0x000fe20000000802 */
[----:B------:R-:W-:Y:S01]  /*0e70*/  FFMA R4, R57, 1.4426950216293334961, -R4 ;  /* 0x3fb8aa3b39047823 */ /* 0x000fe20000000804 */
[-C--:B------:R-:W-:Y:S01]  /*0e80*/  FFMA.RM R2, R8, R5.reuse, 12582913 ;  /* 0x4b40000108027423 */ /* 0x080fe20000004005 */
[----:B------:R-:W-:Y:S01]  /*0e90*/  FADD R8, R18, -12583039 ;  /* 0xcb40007f12087421 */ /* 0x000fe20000000000 */
[-C--:B------:R-:W-:Y:S01]  /*0ea0*/  FFMA.SAT R10, R53, R6.reuse, 0.5 ;  /* 0x3f000000350a7423 */ /* 0x080fe20000002006 */
[----:B------:R-:W-:Y:S01]  /*0eb0*/  FFMA R17, R57, 1.925963033500011079e-08, R4 ;  /* 0x32a5706039117823 */ /* 0x000fe20000000004 */
[----:B------:R-:W-:Y:S01]  /*0ec0*/  FADD R4, R2, -12583039 ;  /* 0xcb40007f02047421 */ /* 0x000fe20000000000 */
[----:B------:R-:W-:Y:S01]  /*0ed0*/  FFMA R26, R15, 1.4426950216293334961, -R8 ;  /* 0x3fb8aa3b0f1a7823 */ /* 0x000fe20000000808 */
[-C--:B------:R-:W-:Y:S01]  /*0ee0*/  FFMA.SAT R12, R49, R6.reuse, 0.5 ;  /* 0x3f000000310c7423 */ /* 0x080fe20000002006 */
[-C--:B------:R-:W-:Y:S01]  /*0ef0*/  FFMA.RM R8, R10, R5.reuse, 12582913 ;  /* 0x4b4000010a087423 */ /* 0x080fe20000004005 */
[----:B------:R-:W-:Y:S01]  /*0f00*/  FFMA R4, R13, 1.4426950216293334961, -R4 ;  /* 0x3fb8aa3b0d047823 */ /* 0x000fe20000000804 */
[----:B------:R-:W-:Y:S01]  /*0f10*/  FFMA R26, R15, 1.925963033500011079e-08, R26 ;  /* 0x32a570600f1a7823 */ /* 0x000fe2000000001a */
[-C--:B------:R-:W-:Y:S01]  /*0f20*/  FFMA.SAT R10, R51, R6.reuse, 0.5 ;  /* 0x3f000000330a7423 */ /* 0x080fe20000002006 */
[-C--:B------:R-:W-:Y:S01]  /*0f30*/  FFMA.RM R15, R12, R5.reuse, 12582913 ;  /* 0x4b4000010c0f7423 */ /* 0x080fe20000004005 */
[----:B------:R-:W-:Y:S01]  /*0f40*/  FFMA R24, R13, 1.925963033500011079e-08, R4 ;  /* 0x32a570600d187823 */ /* 0x000fe20000000004 */
[----:B------:R-:W-:Y:S01]  /*0f50*/  FADD R4, R8, -12583039 ;  /* 0xcb40007f08047421 */ /* 0x000fe20000000000 */
[-C--:B------:R-:W-:Y:S01]  /*0f60*/  FFMA.RM R13, R10, R5.reuse, 12582913 ;  /* 0x4b4000010a0d7423 */ /* 0x080fe20000004005 */
[----:B------:R-:W-:Y:S01]  /*0f70*/  FADD R10, R15, -12583039 ;  /* 0xcb40007f0f0a7421 */ /* 0x000fe20000000000 */
[-C--:B------:R-:W-:Y:S01]  /*0f80*/  FFMA.SAT R14, R27, R6.reuse, 0.5 ;  /* 0x3f0000001b0e7423 */ /* 0x080fe20000002006 */
[----:B------:R-:W-:Y:S01]  /*0f90*/  FFMA R4, R53, 1.4426950216293334961, -R4 ;  /* 0x3fb8aa3b35047823 */ /* 0x000fe20000000804 */
[----:B------:R-:W0:Y:S01]  /*0fa0*/  MUFU.EX2 R17, R17 ;  /* 0x0000001100117308 */ /* 0x000e220000000800 */
[----:B------:R-:W-:Y:S01]  /*0fb0*/  FFMA R10, R49, 1.4426950216293334961, -R10 ;  /* 0x3fb8aa3b310a7823 */ /* 0x000fe2000000080a */
[-C--:B------:R-:W-:Y:S01]  /*0fc0*/  FFMA.RM R14, R14, R5.reuse, 12582913 ;  /* 0x4b4000010e0e7423 */ /* 0x080fe20000004005 */
[----:B------:R-:W-:Y:S01]  /*0fd0*/  FFMA R53, R53, 1.925963033500011079e-08, R4 ;  /* 0x32a5706035357823 */ /* 0x000fe20000000004 */
[----:B------:R-:W-:Y:S01]  /*0fe0*/  FADD R4, R13, -12583039 ;  /* 0xcb40007f0d047421 */ /* 0x000fe20000000000 */
[----:B------:R-:W-:Y:S01]  /*0ff0*/  FFMA R49, R49, 1.925963033500011079e-08, R10 ;  /* 0x32a5706031317823 */ /* 0x000fe2000000000a */
[-C--:B------:R-:W-:Y:S01]  /*1000*/  FFMA.SAT R10, R47, R6.reuse, 0.5 ;  /* 0x3f0000002f0a7423 */ /* 0x080fe20000002006 */
[----:B------:R-:W-:Y:S01]  /*1010*/  FFMA R20, R55, 1.925963033500011079e-08, R20 ;  /* 0x32a5706037147823 */ /* 0x000fe20000000014 */
[----:B------:R-:W-:Y:S01]  /*1020*/  FFMA R4, R51, 1.4426950216293334961, -R4 ;  /* 0x3fb8aa3b33047823 */ /* 0x000fe20000000804 */
[-C--:B------:R-:W-:Y:S01]  /*1030*/  FFMA.SAT R48, R21, R6.reuse, 0.5 ;  /* 0x3f00000015307423 */ /* 0x080fe20000002006 */
[----:B------:R-:W-:Y:S01]  /*1040*/  FFMA.RM R10, R10, R5, 12582913 ;  /* 0x4b4000010a0a7423 */ /* 0x000fe20000004005 */
[----:B------:R-:W-:Y:S01]  /*1050*/  SHF.L.U32 R0, R0, 0x17, RZ ;  /* 0x0000001700007819 */ /* 0x000fe200000006ff */
[----:B------:R-:W-:Y:S01]  /*1060*/  FFMA R51, R51, 1.925963033500011079e-08, R4 ;  /* 0x32a5706033337823 */ /* 0x000fe20000000004 */
[----:B------:R-:W-:Y:S01]  /*1070*/  FADD R4, R14, -12583039 ;  /* 0xcb40007f0e047421 */ /* 0x000fe20000000000 */
[----:B------:R-:W-:Y:S01]  /*1080*/  FADD R12, R10, -12583039 ;  /* 0xcb40007f0a0c7421 */ /* 0x000fe20000000000 */
[----:B------:R1:W2:Y:S01]  /*1090*/  MUFU.EX2 R55, R20 ;  /* 0x0000001400377308 */ /* 0x0002a20000000800 */
[----:B------:R-:W-:Y:S01]  /*10a0*/  SHF.L.U32 R18, R18, 0x17, RZ ;  /* 0x0000001712127819 */ /* 0x000fe200000006ff */
[----:B------:R-:W-:Y:S01]  /*10b0*/  FFMA R4, R27, 1.4426950216293334961, -R4 ;  /* 0x3fb8aa3b1b047823 */ /* 0x000fe20000000804 */
[----:B------:R-:W-:Y:S01]  /*10c0*/  FFMA R12, R47, 1.4426950216293334961, -R12 ;  /* 0x3fb8aa3b2f0c7823 */ /* 0x000fe2000000080c */
[----:B0-----:R-:W-:Y:S01]  /*10d0*/  FMUL R0, R0, R17 ;  /* 0x0000001100007220 */ /* 0x001fe20000400000 */
[----:B------:R-:W-:Y:S01]  /*10e0*/  SHF.L.U32 R2, R2, 0x17, RZ ;  /* 0x0000001702027819 */ /* 0x000fe200000006ff */
[----:B------:R-:W-:Y:S01]  /*10f0*/  FFMA R27, R27, 1.925963033500011079e-08, R4 ;  /* 0x32a570601b1b7823 */ /* 0x000fe20000000004 */
[----:B------:R-:W-:Y:S01]  /*1100*/  FFMA R47, R47, 1.925963033500011079e-08, R12 ;  /* 0x32a570602f2f7823 */ /* 0x000fe2000000000c */
[-C--:B------:R-:W-:Y:S01]  /*1110*/  FFMA.SAT R12, R25, R6.reuse, 0.5 ;  /* 0x3f000000190c7423 */ /* 0x080fe20000002006 */
[----:B-1----:R-:W-:Y:S01]  /*1120*/  FFMA.SAT R20, R19, R6, 0.5 ;  /* 0x3f00000013147423 */ /* 0x002fe20000002006 */
[----:B------:R-:W-:Y:S02]  /*1130*/  MUFU.EX2 R57, R26 ;  /* 0x0000001a00397308 */ /* 0x000fe40000000800 */
[-C--:B------:R-:W-:Y:S01]  /*1140*/  FFMA.RM R12, R12, R5.reuse, 12582913 ;  /* 0x4b4000010c0c7423 */ /* 0x080fe20000004005 */
[----:B------:R-:W-:-:S03]  /*1150*/  FFMA.RM R17, R20, R5, 12582913 ;  /* 0x4b40000114117423 */ /* 0x000fc60000004005 */
[----:B------:R-:W-:Y:S01]  /*1160*/  FADD R4, R12, -12583039 ;  /* 0xcb40007f0c047421 */ /* 0x000fe20000000000 */
[C---:B------:R-:W-:Y:S01]  /*1170*/  FADD R20, R17.reuse, -12583039 ;  /* 0xcb40007f11147421 */ /* 0x040fe20000000000 */
[----:B------:R-:W-:Y:S01]  /*1180*/  MUFU.EX2 R52, R53 ;  /* 0x0000003500347308 */ /* 0x000fe20000000800 */
[----:B------:R-:W-:Y:S01]  /*1190*/  SHF.L.U32 R17, R17, 0x17, RZ ;  /* 0x0000001711117819 */ /* 0x000fe200000006ff */
[----:B------:R-:W-:Y:S01]  /*11a0*/  FFMA R4, R25, 1.4426950216293334961, -R4 ;  /* 0x3fb8aa3b19047823 */ /* 0x000fe20000000804 */
[----:B------:R-:W-:-:S03]  /*11b0*/  FFMA R20, R19, 1.4426950216293334961, -R20 ;  /* 0x3fb8aa3b13147823 */ /* 0x000fc60000000814 */
[----:B------:R-:W-:Y:S01]  /*11c0*/  FFMA R25, R25, 1.925963033500011079e-08, R4 ;  /* 0x32a5706019197823 */ /* 0x000fe20000000004 */
[----:B------:R-:W-:Y:S01]  /*11d0*/  SHF.L.U32 R4, R16, 0x17, RZ ;  /* 0x0000001710047819 */ /* 0x000fe200000006ff */
[----:B------:R-:W-:Y:S01]  /*11e0*/  FFMA.RM R16, R48, R5, 12582913 ;  /* 0x4b40000130107423 */ /* 0x000fe20000004005 */
[----:B------:R-:W-:Y:S01]  /*11f0*/  FFMA R20, R19, 1.925963033500011079e-08, R20 ;  /* 0x32a5706013147823 */ /* 0x000fe20000000014 */
[----:B------:R-:W-:Y:S02]  /*1200*/  MUFU.EX2 R54, R49 ;  /* 0x0000003100367308 */ /* 0x000fe40000000800 */
[----:B------:R-:W-:Y:S01]  /*1210*/  FADD R48, R16, -12583039 ;  /* 0xcb40007f10307421 */ /* 0x000fe20000000000 */
[----:B--2---:R-:W-:Y:S01]  /*1220*/  FMUL R4, R4, R55 ;  /* 0x0000003704047220 */ /* 0x004fe20000400000 */
[----:B------:R-:W-:Y:S02]  /*1230*/  SHF.L.U32 R16, R16, 0x17, RZ ;  /* 0x0000001710107819 */ /* 0x000fe400000006ff */
[----:B------:R-:W-:-:S02]  /*1240*/  FFMA R48, R21, 1.4426950216293334961, -R48 ;  /* 0x3fb8aa3b15307823 */ /* 0x000fc40000000830 */
[----:B------:R0:W1:Y:S02]  /*1250*/  MUFU.EX2 R55, R24 ;  /* 0x0000001800377308 */ /* 0x0000640000000800 */
[----:B------:R-:W-:Y:S01]  /*1260*/  FFMA R21, R21, 1.925963033500011079e-08, R48 ;  /* 0x32a5706015157823 */ /* 0x000fe20000000030 */
[----:B------:R-:W-:-:S04]  /*1270*/  FFMA.SAT R48, R3, R6, 0.5 ;  /* 0x3f00000003307423 */ /* 0x000fc80000002006 */
[----:B------:R-:W-:Y:S01]  /*1280*/  FFMA.RM R19, R48, R5, 12582913 ;  /* 0x4b40000130137423 */ /* 0x000fe20000004005 */
[----:B------:R-:W2:Y:S03]  /*1290*/  MUFU.EX2 R27, R27 ;  /* 0x0000001b001b7308 */ /* 0x000ea60000000800 */
[C---:B------:R-:W-:Y:S01]  /*12a0*/  FADD R48, R19.reuse, -12583039 ;  /* 0xcb40007f13307421 */ /* 0x040fe20000000000 */
[----:B------:R-:W-:-:S03]  /*12b0*/  SHF.L.U32 R19, R19, 0x17, RZ ;  /* 0x0000001713137819 */ /* 0x000fc600000006ff */
[----:B0-----:R-:W-:Y:S01]  /*12c0*/  FFMA R24, R3, 1.4426950216293334961, -R48 ;  /* 0x3fb8aa3b03187823 */ /* 0x001fe20000000830 */
[-C--:B------:R-:W-:Y:S01]  /*12d0*/  FFMA.SAT R48, R11, R6.reuse, 0.5 ;  /* 0x3f0000000b307423 */ /* 0x080fe20000002006 */
[----:B-1----:R-:W-:Y:S01]  /*12e0*/  FMUL R2, R2, R55 ;  /* 0x0000003702027220 */ /* 0x002fe20000400000 */
[----:B------:R-:W-:Y:S01]  /*12f0*/  MUFU.EX2 R47, R47 ;  /* 0x0000002f002f7308 */ /* 0x000fe20000000800 */
[----:B------:R-:W-:Y:S01]  /*1300*/  FFMA R24, R3, 1.925963033500011079e-08, R24 ;  /* 0x32a5706003187823 */ /* 0x000fe20000000018 */
[----:B------:R-:W-:Y:S01]  /*1310*/  FMUL R3, R18, R57 ;  /* 0x0000003912037220 */ /* 0x000fe20000400000 */
[----:B------:R-:W-:Y:S01]  /*1320*/  FFMA.SAT R18, R9, R6, 0.5 ;  /* 0x3f00000009127423 */ /* 0x000fe20000002006 */
[----:B------:R-:W-:-:S03]  /*1330*/  FFMA.RM R48, R48, R5, 12582913 ;  /* 0x4b40000130307423 */ /* 0x000fc60000004005 */
[----:B------:R-:W-:Y:S01]  /*1340*/  FFMA.RM R18, R18, R5, 12582913 ;  /* 0x4b40000112127423 */ /* 0x000fe20000004005 */
[----:B------:R0:W1:Y:S03]  /*1350*/  MUFU.EX2 R55, R51 ;  /* 0x0000003300377308 */ /* 0x0000660000000800 */
[----:B------:R-:W-:-:S04]  /*1360*/  FADD R26, R18, -12583039 ;  /* 0xcb40007f121a7421 */ /* 0x000fc80000000000 */
[C---:B------:R-:W-:Y:S01]  /*1370*/  FFMA R26, R9.reuse, 1.4426950216293334961, -R26 ;  /* 0x3fb8aa3b091a7823 */ /* 0x040fe2000000081a */
[----:B------:R-:W-:Y:S03]  /*1380*/  MUFU.EX2 R25, R25 ;  /* 0x0000001900197308 */ /* 0x000fe60000000800 */
[----:B------:R-:W-:Y:S01]  /*1390*/  FFMA R50, R9, 1.925963033500011079e-08, R26 ;  /* 0x32a5706009327823 */ /* 0x000fe2000000001a */
[----:B------:R-:W-:Y:S01]  /*13a0*/  FFMA.SAT R26, R7, R6, 0.5 ;  /* 0x3f000000071a7423 */ /* 0x000fe20000002006 */
[----:B------:R-:W-:-:S03]  /*13b0*/  FADD R9, RZ, R4 ;  /* 0x00000004ff097221 */ /* 0x000fc60000000000 */
[----:B------:R-:W-:Y:S01]  /*13c0*/  FFMA.RM R26, R26, R5, 12582913 ;  /* 0x4b4000011a1a7423 */ /* 0x000fe20000004005 */
[----:B------:R-:W-:Y:S01]  /*13d0*/  FADD R9, R9, R0 ;  /* 0x0000000009097221 */ /* 0x000fe20000000000 */
[----:B------:R-:W-:Y:S01]  /*13e0*/  SHF.L.U32 R5, R8, 0x17, RZ ;  /* 0x0000001708057819 */ /* 0x000fe200000006ff */
[----:B------:R-:W3:Y:S01]  /*13f0*/  MUFU.EX2 R21, R21 ;  /* 0x0000001500157308 */ /* 0x000ee20000000800 */
[----:B------:R-:W-:Y:S01]  /*1400*/  FADD R6, R26, -12583039 ;  /* 0xcb40007f1a067421 */ /* 0x000fe20000000000 */
[----:B------:R-:W-:Y:S02]  /*1410*/  FADD R8, R9, R2 ;  /* 0x0000000209087221 */ /* 0x000fe40000000000 */
[----:B------:R-:W-:Y:S01]  /*1420*/  FMUL R5, R5, R52 ;  /* 0x0000003405057220 */ /* 0x000fe20000400000 */
[C---:B------:R-:W-:Y:S01]  /*1430*/  FFMA R6, R7.reuse, 1.4426950216293334961, -R6 ;  /* 0x3fb8aa3b07067823 */ /* 0x040fe20000000806 */
[----:B------:R-:W-:Y:S01]  /*1440*/  SHF.L.U32 R52, R14, 0x17, RZ ;  /* 0x000000170e347819 */ /* 0x000fe200000006ff */
[----:B------:R-:W-:Y:S01]  /*1450*/  FADD R14, R8, R3 ;  /* 0x00000003080e7221 */ /* 0x000fe20000000000 */
[----:B------:R-:W4:Y:S01]  /*1460*/  MUFU.EX2 R20, R20 ;  /* 0x0000001400147308 */ /* 0x000f220000000800 */
[----:B0-----:R-:W-:Y:S01]  /*1470*/  FFMA R51, R7, 1.925963033500011079e-08, R6 ;  /* 0x32a5706007337823 */ /* 0x001fe20000000006 */
[----:B------:R-:W-:Y:S01]  /*1480*/  SHF.L.U32 R6, R13, 0x17, RZ ;  /* 0x000000170d067819 */ /* 0x000fe200000006ff */
[----:B------:R-:W-:Y:S01]  /*1490*/  FADD R9, R14, R5 ;  /* 0x000000050e097221 */ /* 0x000fe20000000000 */
[----:B------:R-:W-:Y:S01]  /*14a0*/  SHF.L.U32 R7, R15, 0x17, RZ ;  /* 0x000000170f077819 */ /* 0x000fe200000006ff */
[----:B--2---:R-:W-:Y:S01]  /*14b0*/  FMUL R8, R52, R27 ;  /* 0x0000001b34087220 */ /* 0x004fe20000400000 */
[----:B------:R-:W-:Y:S01]  /*14c0*/  SHF.L.U32 R14, R10, 0x17, RZ ;  /* 0x000000170a0e7819 */ /* 0x000fe200000006ff */
[----:B-1----:R-:W-:Y:S01]  /*14d0*/  FMUL R6, R6, R55 ;  /* 0x0000003706067220 */ /* 0x002fe20000400000 */
[----:B------:R-:W0:Y:S01]  /*14e0*/  MUFU.EX2 R24, R24 ;  /* 0x0000001800187308 */ /* 0x000e220000000800 */
[----:B------:R-:W-:Y:S01]  /*14f0*/  FMUL R7, R7, R54 ;  /* 0x0000003607077220 */ /* 0x000fe20000400000 */
[----:B---3--:R-:W-:Y:S01]  /*1500*/  FMUL R16, R16, R21 ;  /* 0x0000001510107220 */ /* 0x008fe20000400000 */
[----:B------:R-:W-:Y:S01]  /*1510*/  FADD R10, R9, R6 ;  /* 0x00000006090a7221 */ /* 0x000fe20000000000 */
[----:B------:R-:W-:Y:S01]  /*1520*/  FMUL R9, R14, R47 ;  /* 0x0000002f0e097220 */ /* 0x000fe20000400000 */
[----:B------:R-:W-:Y:S01]  /*1530*/  FADD R14, R48, -12583039 ;  /* 0xcb40007f300e7421 */ /* 0x000fe20000000000 */
[----:B------:R-:W-:Y:S01]  /*1540*/  SHF.L.U32 R21, R26, 0x17, RZ ;  /* 0x000000171a157819 */ /* 0x000fe200000006ff */
[----:B------:R-:W-:Y:S01]  /*1550*/  FADD R13, R10, R7 ;  /* 0x000000070a0d7221 */ /* 0x000fe20000000000 */
[----:B------:R-:W-:Y:S01]  /*1560*/  SHF.L.U32 R10, R12, 0x17, RZ ;  /* 0x000000170c0a7819 */ /* 0x000fe200000006ff */
[----:B------:R-:W1:Y:S01]  /*1570*/  MUFU.EX2 R50, R50 ;  /* 0x0000003200327308 */ /* 0x000e620000000800 */
[----:B------:R-:W-:Y:S01]  /*1580*/  FFMA R52, R11, 1.4426950216293334961, -R14 ;  /* 0x3fb8aa3b0b347823 */ /* 0x000fe2000000080e */
[----:B------:R-:W-:Y:S01]  /*1590*/  FADD R12, R13, R8 ;  /* 0x000000080d0c7221 */ /* 0x000fe20000000000 */
[----:B----4-:R-:W-:Y:S01]  /*15a0*/  FMUL R17, R17, R20 ;  /* 0x0000001411117220 */ /* 0x010fe20000400000 */
[----:B------:R-:W-:Y:S01]  /*15b0*/  FMUL R10, R10, R25 ;  /* 0x000000190a0a7220 */ /* 0x000fe20000400000 */
[----:B------:R-:W-:Y:S01]  /*15c0*/  FFMA R52, R11, 1.925963033500011079e-08, R52 ;  /* 0x32a570600b347823 */ /* 0x000fe20000000034 */
[----:B------:R-:W-:Y:S01]  /*15d0*/  FADD R13, R12, R9 ;  /* 0x000000090c0d7221 */ /* 0x000fe20000000000 */
[----:B------:R-:W-:Y:S01]  /*15e0*/  SHF.L.U32 R20, R48, 0x17, RZ ;  /* 0x0000001730147819 */ /* 0x000fe200000006ff */
[----:B------:R-:W2:Y:S02]  /*15f0*/  MUFU.EX2 R14, R51 ;  /* 0x00000033000e7308 */ /* 0x000ea40000000800 */
[----:B------:R-:W-:-:S04]  /*1600*/  FADD R13, R13, R10 ;  /* 0x0000000a0d0d7221 */ /* 0x000fc80000000000 */
[----:B------:R-:W-:Y:S01]  /*1610*/  FADD R12, R13, R16 ;  /* 0x000000100d0c7221 */ /* 0x000fe20000000000 */
[----:B------:R-:W-:Y:S01]  /*1620*/  IMAD.SHL.U32 R13, R18, 0x800000, RZ ;  /* 0x00800000120d7824 */ /* 0x000fe200078e00ff */
[----:B------:R-:W3:Y:S01]  /*1630*/  MUFU.EX2 R15, R52 ;  /* 0x00000034000f7308 */ /* 0x000ee20000000800 */
[----:B0-----:R-:W-:Y:S01]  /*1640*/  FMUL R18, R19, R24 ;  /* 0x0000001813127220 */ /* 0x001fe20000400000 */
[----:B------:R-:W-:Y:S01]  /*1650*/  FADD R11, R12, R17 ;  /* 0x000000110c0b7221 */ /* 0x000fe20000000000 */
[----:B-1----:R-:W-:-:S03]  /*1660*/  FMUL R19, R13, R50 ;  /* 0x000000320d137220 */ /* 0x002fc60000400000 */
[----:B------:R-:W-:Y:S01]  /*1670*/  FADD R12, R11, R18 ;  /* 0x000000120b0c7221 */ /* 0x000fe20000000000 */
[----:B--2---:R-:W-:-:S03]  /*1680*/  FMUL R21, R21, R14 ;  /* 0x0000000e15157220 */ /* 0x004fc60000400000 */
[----:B------:R-:W-:-:S04]  /*1690*/  FADD R12, R12, R19 ;  /* 0x000000130c0c7221 */ /* 0x000fc80000000000 */
[----:B------:R-:W-:Y:S01]  /*16a0*/  FADD R13, R12, R21 ;  /* 0x000000150c0d7221 */ /* 0x000fe20000000000 */
[----:B---3--:R-:W-:-:S04]  /*16b0*/  FMUL R20, R20, R15 ;  /* 0x0000000f14147220 */ /* 0x008fc80000400000 */
        /* <DEDUP_REMOVED lines=10> */
.L_x_2495:
        /* <DEDUP_REMOVED lines=11> */
[----:B0-----:R-:W-:Y:S05]  /*1810*/  CALL.REL.NOINC `($__internal_32_$__cuda_sm3x_div_rn_noftz_f32_slowpath) ;  /* 0x0000002000907944 */ /* 0x001fea0003c00000 */
[----:B------:R-:W-:-:S07]  /*1820*/  MOV R15, R4 ;  /* 0x00000004000f7202 */ /* 0x000fce0000000f00 */
.L_x_2452:
[----:B------:R-:W-:Y:S05]  /*1830*/  BSYNC.RECONVERGENT B3 ;  /* 0x0000000000037941 */ /* 0x000fea0003800200 */
.L_x_2451:
        /* <DEDUP_REMOVED lines=11> */
[----:B0-----:R-:W-:Y:S05]  /*18f0*/  CALL.REL.NOINC `($__internal_32_$__cuda_sm3x_div_rn_noftz_f32_slowpath) ;  /* 0x0000002000587944 */ /* 0x001fea0003c00000 */
[----:B------:R-:W-:-:S07]  /*1900*/  MOV R14, R4 ;  /* 0x00000004000e7202 */ /* 0x000fce0000000f00 */
.L_x_2454:
[----:B------:R-:W-:Y:S05]  /*1910*/  BSYNC.RECONVERGENT B3 ;  /* 0x0000000000037941 */ /* 0x000fea0003800200 */
.L_x_2453:
        /* <DEDUP_REMOVED lines=13> */
.L_x_2456:
[----:B------:R-:W-:Y:S05]  /*19f0*/  BSYNC.RECONVERGENT B3 ;  /* 0x0000000000037941 */ /* 0x000fea0003800200 */
.L_x_2455:
        /* <DEDUP_REMOVED lines=13> */
.L_x_2458:
[----:B------:R-:W-:Y:S05]  /*1ad0*/  BSYNC.RECONVERGENT B3 ;  /* 0x0000000000037941 */ /* 0x000fea0003800200 */
.L_x_2457:
        /* <DEDUP_REMOVED lines=13> */
.L_x_2460:
[----:B------:R-:W-:Y:S05]  /*1bb0*/  BSYNC.RECONVERGENT B3 ;  /* 0x0000000000037941 */ /* 0x000fea0003800200 */
.L_x_2459:
        /* <DEDUP_REMOVED lines=13> */
.L_x_2462:
[----:B------:R-:W-:Y:S05]  /*1c90*/  BSYNC.RECONVERGENT B3 ;  /* 0x0000000000037941 */ /* 0x000fea0003800200 */
.L_x_2461:
        /* <DEDUP_REMOVED lines=13> */
.L_x_2464:
[----:B------:R-:W-:Y:S05]  /*1d70*/  BSYNC.RECONVERGENT B3 ;  /* 0x0000000000037941 */ /* 0x000fea0003800200 */
.L_x_2463:
        /* <DEDUP_REMOVED lines=13> */
.L_x_2466:
[----:B------:R-:W-:Y:S05]  /*1e50*/  BSYNC.RECONVERGENT B3 ;  /* 0x0000000000037941 */ /* 0x000fea0003800200 */
.L_x_2465:
        /* <DEDUP_REMOVED lines=12> */
[----:B------:R-:W-:-:S07]  /*1f20*/  IMAD.MOV.U32 R8, RZ, RZ, R4 ;  /* 0x000000ffff087224 */ /* 0x000fce00078e0004 */
.L_x_2468:
[----:B------:R-:W-:Y:S05]  /*1f30*/  BSYNC.RECONVERGENT B3 ;  /* 0x0000000000037941 */ /* 0x000fea0003800200 */
.L_x_2467:
        /* <DEDUP_REMOVED lines=13> */
.L_x_2470:
[----:B------:R-:W-:Y:S05]  /*2010*/  BSYNC.RECONVERGENT B3 ;  /* 0x0000000000037941 */ /* 0x000fea0003800200 */
.L_x_2469:
        /* <DEDUP_REMOVED lines=13> */
.L_x_2472:
[----:B------:R-:W-:Y:S05]  /*20f0*/  BSYNC.RECONVERGENT B3 ;  /* 0x0000000000037941 */ /* 0x000fea0003800200 */
.L_x_2471:
        /* <DEDUP_REMOVED lines=13> */
.L_x_2474:
[----:B------:R-:W-:Y:S05]  /*21d0*/  BSYNC.RECONVERGENT B3 ;  /* 0x0000000000037941 */ /* 0x000fea0003800200 */
.L_x_2473:
        /* <DEDUP_REMOVED lines=13> */
.L_x_2476:
[----:B------:R-:W-:Y:S05]  /*22b0*/  BSYNC.RECONVERGENT B3 ;  /* 0x0000000000037941 */ /* 0x000fea0003800200 */
.L_x_2475:
        /* <DEDUP_REMOVED lines=13> */
.L_x_2478:
[----:B------:R-:W-:Y:S05]  /*2390*/  BSYNC.RECONVERGENT B3 ;  /* 0x0000000000037941 */ /* 0x000fea0003800200 */
.L_x_2477:
        /* <DEDUP_REMOVED lines=13> */
.L_x_2480:
[----:B------:R-:W-:Y:S05]  /*2470*/  BSYNC.RECONVERGENT B3 ;  /* 0x0000000000037941 */ /* 0x000fea0003800200 */
.L_x_2479:
        /* <DEDUP_REMOVED lines=13> */
.L_x_2482:
[----:B------:R-:W-:Y:S05]  /*2550*/  BSYNC.RECONVERGENT B3 ;  /* 0x0000000000037941 */ /* 0x000fea0003800200 */
.L_x_2481:
        /* <DEDUP_REMOVED lines=16> */
[----:B------:R-:W-:Y:S01]  /*2660*/  @!P2 F2FP.F16.F32.PACK_AB R14, RZ, R14 ;  /* 0x0000000eff0ea23e */ /* 0x000fe200000000ff */
[----:B------:R1:W-:Y:S01]  /*2670*/  @!P0 STG.E.U16 desc[UR4][R4.64], R15 ;  /* 0x0000000f04008986 */ /* 0x0003e2000c101504 */
[----:B------:R-:W-:Y:S02]  /*2680*/  ISETP.GE.U32.AND P0, PT, R42, UR44, PT ;  /* 0x0000002c2a007c0c */ /* 0x000fe4000bf06070 */
[C---:B------:R-:W-:Y:S02]  /*2690*/  @!P2 R2UR UR4, R22.reuse ;  /* 0x000000001604a2ca */ /* 0x040fe400000e0000 */
[C---:B------:R-:W-:Y:S02]  /*26a0*/  @!P2 R2UR UR5, R23.reuse ;  /* 0x000000001705a2ca */ /* 0x040fe400000e0000 */
[----:B------:R-:W-:Y:S02]  /*26b0*/  @!P1 R2UR UR6, R22 ;  /* 0x00000000160692ca */ /* 0x000fe400000e0000 */
[----:B------:R-:W-:-:S02]  /*26c0*/  @!P1 R2UR UR7, R23 ;  /* 0x00000000170792ca */ /* 0x000fc400000e0000 */
[----:B------:R-:W-:Y:S02]  /*26d0*/  ISETP.GE.AND.EX P0, PT, RZ, UR45, PT, P0 ;  /* 0x0000002dff007c0c */ /* 0x000fe4000bf06300 */
[----:B------:R-:W-:Y:S02]  /*26e0*/  @!P1 F2FP.F16.F32.PACK_AB R0, RZ, R0 ;  /* 0x00000000ff00923e */ /* 0x000fe400000000ff */
[----:B------:R-:W-:Y:S02]  /*26f0*/  ISETP.GE.AND.EX P3, PT, RZ, UR45, PT, P3 ;  /* 0x0000002dff007c0c */ /* 0x000fe4000bf66330 */
[----:B------:R-:W-:Y:S01]  /*2700*/  ISETP.GE.U32.AND P4, PT, R43, UR44, PT ;  /* 0x0000002c2b007c0c */ /* 0x000fe2000bf86070 */
[----:B------:R1:W-:Y:S01]  /*2710*/  @!P2 STG.E.U16 desc[UR4][R4.64+0x40], R14 ;  /* 0x0000400e0400a986 */ /* 0x0003e2000c101504 */
[----:B------:R-:W-:Y:S02]  /*2720*/  ISETP.GE.U32.AND P2, PT, R39, UR44, PT ;  /* 0x0000002c27007c0c */ /* 0x000fe4000bf46070 */
[----:B------:R-:W-:Y:S01]  /*2730*/  ISETP.GE.U32.AND P6, PT, R41, UR44, PT ;  /* 0x0000002c29007c0c */ /* 0x000fe2000bfc6070 */
[----:B------:R1:W-:Y:S01]  /*2740*/  @!P1 STG.E.U16 desc[UR6][R4.64+0x80], R0 ;  /* 0x0000800004009986 */ /* 0x0003e2000c101506 */
[----:B------:R-:W-:-:S02]  /*2750*/  ISETP.GE.AND.EX P2, PT, RZ, UR45, PT, P2 ;  /* 0x0000002dff007c0c */ /* 0x000fc4000bf46320 */
[----:B------:R-:W-:Y:S02]  /*2760*/  @!P0 R2UR UR6, R22 ;  /* 0x00000000160682ca */ /* 0x000fe400000e0000 */
[C---:B------:R-:W-:Y:S02]  /*2770*/  @!P0 R2UR UR7, R23.reuse ;  /* 0x00000000170782ca */ /* 0x040fe400000e0000 */
[----:B------:R-:W-:Y:S02]  /*2780*/  ISETP.GE.U32.AND P5, PT, R40, UR44, PT ;  /* 0x0000002c28007c0c */ /* 0x000fe4000bfa6070 */
[----:B------:R-:W-:Y:S02]  /*2790*/  @!P3 R2UR UR8, R22 ;  /* 0x000000001608b2ca */ /* 0x000fe400000e0000 */
[----:B------:R-:W-:Y:S02]  /*27a0*/  @!P3 R2UR UR9, R23 ;  /* 0x000000001709b2ca */ /* 0x000fe400000e0000 */
[----:B------:R-:W-:-:S02]  /*27b0*/  @!P0 F2FP.F16.F32.PACK_AB R26, RZ, R26 ;  /* 0x0000001aff1a823e */ /* 0x000fc400000000ff */
[----:B------:R-:W-:Y:S02]  /*27c0*/  ISETP.GE.AND.EX P4, PT, RZ, UR45, PT, P4 ;  /* 0x0000002dff007c0c */ /* 0x000fe4000bf86340 */
[----:B------:R-:W-:Y:S01]  /*27d0*/  ISETP.GE.AND.EX P6, PT, RZ, UR45, PT, P6 ;  /* 0x0000002dff007c0c */ /* 0x000fe2000bfc6360 */
[----:B------:R1:W-:Y:S01]  /*27e0*/  @!P0 STG.E.U16 desc[UR6][R4.64+0x140], R26 ;  /* 0x0001401a04008986 */ /* 0x0003e2000c101506 */
[----:B------:R-:W-:Y:S02]  /*27f0*/  ISETP.GE.AND.EX P5, PT, RZ, UR45, PT, P5 ;  /* 0x0000002dff007c0c */ /* 0x000fe4000bfa6350 */
[----:B------:R-:W-:Y:S02]  /*2800*/  ISETP.GE.U32.AND P0, PT, R32, UR44, PT ;  /* 0x0000002c20007c0c */ /* 0x000fe4000bf06070 */
[----:B------:R-:W-:Y:S02]  /*2810*/  @!P3 F2FP.F16.F32.PACK_AB R24, RZ, R24 ;  /* 0x00000018ff18b23e */ /* 0x000fe400000000ff */
[----:B------:R-:W-:-:S02]  /*2820*/  @!P2 R2UR UR12, R22 ;  /* 0x00000000160ca2ca */ /* 0x000fc400000e0000 */
[----:B------:R-:W-:Y:S01]  /*2830*/  @!P2 R2UR UR13, R23 ;  /* 0x00000000170da2ca */ /* 0x000fe200000e0000 */
[----:B------:R1:W-:Y:S01]  /*2840*/  @!P3 STG.E.U16 desc[UR8][R4.64+0xc0], R24 ;  /* 0x0000c0180400b986 */ /* 0x0003e2000c101508 */
        /* <DEDUP_REMOVED lines=9> */
[----:B------:R-:W-:Y:S02]  /*28e0*/  @!P2 F2FP.F16.F32.PACK_AB R8, RZ, R8 ;  /* 0x00000008ff08a23e */ /* 0x000fe400000000ff */
[----:B------:R-:W-:-:S02]  /*28f0*/  ISETP.GE.AND.EX P1, PT, RZ, UR45, PT, P1 ;  /* 0x0000002dff007c0c */ /* 0x000fc4000bf26310 */
[----:B------:R-:W-:Y:S01]  /*2900*/  ISETP.GE.AND.EX P3, PT, RZ, UR45, PT, P3 ;  /* 0x0000002dff007c0c */ /* 0x000fe2000bf66330 */
[----:B------:R1:W-:Y:S01]  /*2910*/  @!P2 STG.E.U16 desc[UR12][R4.64+0x200], R8 ;  /* 0x000200080400a986 */ /* 0x0003e2000c10150c */
[----:B------:R-:W-:Y:S02]  /*2920*/  @!P4 F2FP.F16.F32.PACK_AB R25, RZ, R25 ;  /* 0x00000019ff19c23e */ /* 0x000fe400000000ff */
[----:B------:R-:W-:Y:S02]  /*2930*/  @!P6 F2FP.F16.F32.PACK_AB R6, RZ, R6 ;  /* 0x00000006ff06e23e */ /* 0x000fe400000000ff */
[----:B------:R-:W-:Y:S01]  /*2940*/  @!P5 F2FP.F16.F32.PACK_AB R7, RZ, R7 ;  /* 0x00000007ff07d23e */ /* 0x000fe200000000ff */
[----:B------:R1:W-:Y:S01]  /*2950*/  @!P4 STG.E.U16 desc[UR4][R4.64+0x100], R25 ;  /* 0x000100190400c986 */ /* 0x0003e2000c101504 */
[----:B------:R-:W-:Y:S02]  /*2960*/  @!P0 R2UR UR12, R22 ;  /* 0x00000000160c82ca */ /* 0x000fe400000e0000 */
[----:B------:R-:W-:Y:S01]  /*2970*/  @!P0 R2UR UR13, R23 ;  /* 0x00000000170d82ca */ /* 0x000fe200000e0000 */
[----:B------:R1:W-:Y:S01]  /*2980*/  @!P6 STG.E.U16 desc[UR8][R4.64+0x180], R6 ;  /* 0x000180060400e986 */ /* 0x0003e2000c101508 */
[----:B------:R-:W-:-:S02]  /*2990*/  ISETP.GE.U32.AND P4, PT, R36, UR44, PT ;  /* 0x0000002c24007c0c */ /* 0x000fc4000bf86070 */
[----:B------:R-:W-:Y:S01]  /*29a0*/  ISETP.GE.U32.AND P2, PT, R35, UR44, PT ;  /* 0x0000002c23007c0c */ /* 0x000fe2000bf46070 */
[----:B------:R1:W-:Y:S01]  /*29b0*/  @!P5 STG.E.U16 desc[UR10][R4.64+0x1c0], R7 ;  /* 0x0001c0070400d986 */ /* 0x0003e2000c10150a */
[----:B------:R-:W-:Y:S02]  /*29c0*/  ISETP.GE.U32.AND P6, PT, R34, UR44, PT ;  /* 0x0000002c22007c0c */ /* 0x000fe4000bfc6070 */
[----:B------:R-:W-:Y:S02]  /*29d0*/  ISETP.GE.U32.AND P5, PT, R33, UR44, PT ;  /* 0x0000002c21007c0c */ /* 0x000fe4000bfa6070 */
        /* <DEDUP_REMOVED lines=8> */
[----:B------:R-:W-:Y:S02]  /*2a60*/  ISETP.GE.AND.EX P6, PT, RZ, UR45, PT, P6 ;  /* 0x0000002dff007c0c */ /* 0x000fe4000bfc6360 */
        /* <DEDUP_REMOVED lines=27> */
.L_x_2449:
[----:B------:R-:W-:Y:S05]  /*2c20*/  EXIT ;  /* 0x000000000000794d */ /* 0x000fea0003800000 */
.L_x_2450:
[----:B------:R-:W-:Y:S01]  /*2c30*/  BSSY B1, `(.L_x_2484) ;  /* 0x0000007000017945 */ /* 0x000fe20003800000 */
[----:B------:R-:W-:Y:S01]  /*2c40*/  MOV R12, 0x10 ;  /* 0x00000010000c7802 */ /* 0x000fe20000000f00 */
[----:B------:R-:W-:Y:S01]  /*2c50*/  IMAD.MOV.U32 R11, RZ, RZ, 0x1f ;  /* 0x0000001fff0b7424 */ /* 0x000fe200078e00ff */
[----:B------:R-:W-:-:S07]  /*2c60*/  MOV R15, 0xffffffff ;  /* 0xffffffff000f7802 */ /* 0x000fce0000000f00 */
[----:B------:R-:W-:Y:S05]  /*2c70*/  WARPSYNC.COLLECTIVE R15, `(.L_x_2485) ;  /* 0x000000000f087348 */ /* 0x000fea0003c00000 */
[----:B------:R0:W1:Y:S02]  /*2c80*/  SHFL.BFLY P6, R14, R13, R12, R11 ;  /* 0x0c00000c0d0e7389 */ /* 0x00006400000c000b */
[----:B01----:R-:W-:Y:S05]  /*2c90*/  ENDCOLLECTIVE ;  /* 0x000000000000791b */ /* 0x003fea0003800000 */
.L_x_2485:
[----:B------:R-:W-:Y:S05]  /*2ca0*/  BSYNC B1 ;  /* 0x0000000000017941 */ /* 0x000fea0003800000 */
.L_x_2484:
[----:B------:R-:W-:Y:S01]  /*2cb0*/  HFMA2 R11, -RZ, RZ, 0, 1.847743988037109375e-06 ;  /* 0x0000001fff0b7431 */ /* 0x000fe200000001ff */
[----:B------:R-:W-:Y:S02]  /*2cc0*/  FMNMX R13, R14, R13, !PT ;  /* 0x0000000d0e0d7209 */ /* 0x000fe40007800000 */
[----:B------:R-:W-:Y:S02]  /*2cd0*/  MOV R12, 0x8 ;  /* 0x00000008000c7802 */ /* 0x000fe40000000f00 */
[----:B------:R-:W-:-:S07]  /*2ce0*/  MOV R15, 0xffffffff ;  /* 0xffffffff000f7802 */ /* 0x000fce0000000f00 */
[----:B------:R-:W-:Y:S05]  /*2cf0*/  WARPSYNC.COLLECTIVE R15, `(.L_x_2486) ;  /* 0x000000000f087348 */ /* 0x000fea0003c00000 */
[----:B------:R0:W1:Y:S02]  /*2d00*/  SHFL.BFLY P6, R14, R13, R12, R11 ;  /* 0x0c00000c0d0e7389 */ /* 0x00006400000c000b */
[----:B01----:R-:W-:Y:S05]  /*2d10*/  ENDCOLLECTIVE ;  /* 0x000000000000791b */ /* 0x003fea0003800000 */
.L_x_2486:
[----:B------:R-:W-:Y:S01]  /*2d20*/  HFMA2 R12, -RZ, RZ, 0, 2.384185791015625e-07 ;  /* 0x00000004ff0c7431 */ /* 0x000fe200000001ff */
[----:B------:R-:W-:-:S04]  /*2d30*/  FMNMX R0, R13, R14, !PT ;  /* 0x0000000e0d007209 */ /* 0x000fc80007800000 */
[----:B------:R-:W-:-:S07]  /*2d40*/  MOV R13, R0 ;  /* 0x00000000000d7202 */ /* 0x000fce0000000f00 */
[----:B------:R-:W-:Y:S05]  /*2d50*/  WARPSYNC.COLLECTIVE R15, `(.L_x_2487) ;  /* 0x000000000f087348 */ /* 0x000fea0003c00000 */
[----:B------:R0:W1:Y:S02]  /*2d60*/  SHFL.BFLY P6, R14, R13, R12, R11 ;  /* 0x0c00000c0d0e7389 */ /* 0x00006400000c000b */
[----:B01----:R-:W-:Y:S05]  /*2d70*/  ENDCOLLECTIVE ;  /* 0x000000000000791b */ /* 0x003fea0003800000 */
.L_x_2487:
[----:B------:R-:W-:Y:S01]  /*2d80*/  HFMA2 R12, -RZ, RZ, 0, 1.1920928955078125e-07 ;  /* 0x00000002ff0c7431 */ /* 0x000fe200000001ff */
[----:B------:R-:W-:-:S04]  /*2d90*/  FMNMX R2, R0, R14, !PT ;  /* 0x0000000e00027209 */ /* 0x000fc80007800000 */
[----:B------:R-:W-:-:S07]  /*2da0*/  MOV R13, R2 ;  /* 0x00000002000d7202 */ /* 0x000fce0000000f00 */
[----:B------:R-:W-:Y:S05]  /*2db0*/  WARPSYNC.COLLECTIVE R15, `(.L_x_2488) ;  /* 0x000000000f087348 */ /* 0x000fea0003c00000 */
[----:B------:R0:W1:Y:S02]  /*2dc0*/  SHFL.BFLY P6, R14, R13, R12, R11 ;  /* 0x0c00000c0d0e7389 */ /* 0x00006400000c000b */
[----:B01----:R-:W-:Y:S05]  /*2dd0*/  ENDCOLLECTIVE ;  /* 0x000000000000791b */ /* 0x003fea0003800000 */
.L_x_2488:
[----:B------:R-:W-:Y:S01]  /*2de0*/  HFMA2 R12, -RZ, RZ, 0, 5.9604644775390625e-08 ;  /* 0x00000001ff0c7431 */ /* 0x000fe200000001ff */
[----:B------:R-:W-:-:S04]  /*2df0*/  FMNMX R3, R2, R14, !PT ;  /* 0x0000000e02037209 */ /* 0x000fc80007800000 */
[----:B------:R-:W-:-:S07]  /*2e00*/  MOV R13, R3 ;  /* 0x00000003000d7202 */ /* 0x000fce0000000f00 */
[----:B------:R-:W-:Y:S05]  /*2e10*/  WARPSYNC.COLLECTIVE R15, `(.L_x_2489) ;  /* 0x000000000f087348 */ /* 0x000fea0003c00000 */
[----:B------:R0:W1:Y:S02]  /*2e20*/  SHFL.BFLY P6, R14, R13, R12, R11 ;  /* 0x0c00000c0d0e7389 */ /* 0x00006400000c000b */
[----:B01----:R-:W-:Y:S05]  /*2e30*/  ENDCOLLECTIVE ;  /* 0x000000000000791b */ /* 0x003fea0003800000 */
.L_x_2489:
        /* <DEDUP_REMOVED lines=17> */
[----:B------:R-:W-:Y:S01]  /*2f50*/  HFMA2 R24, -RZ, RZ, 3.7421875, 0 ;  /* 0x437c0000ff187431 */ /* 0x000fe200000001ff */
[----:B------:R-:W-:-:S05]  /*2f60*/  MOV R14, 0x3bbb989d ;  /* 0x3bbb989d000e7802 */ /* 0x000fca0000000f00 */
        /* <DEDUP_REMOVED lines=84> */
[----:B------:R-:W-:Y:S01]  /*34b0*/  SHF.L.U32 R16, R17, 0x17, RZ ;  /* 0x0000001711107819 */ /* 0x000fe200000006ff */
[----:B------:R-:W-:Y:S02]  /*34c0*/  FFMA.SAT R17, R18, R14, 0.5 ;  /* 0x3f00000012117423 */ /* 0x000fe4000000200e */
[C---:B------:R-:W-:Y:S02]  /*34d0*/  FFMA R21, R20.reuse, 1.4426950216293334961, -R21 ;  /* 0x3fb8aa3b14157823 */ /* 0x040fe40000000815 */
[----:B------:R-:W-:Y:S02]  /*34e0*/  FFMA.RM R17, R17, R24, 12582913 ;  /* 0x4b40000111117423 */ /* 0x000fe40000004018 */
[----:B------:R-:W-:Y:S01]  /*34f0*/  FFMA R21, R20, 1.925963033500011079e-08, R21 ;  /* 0x32a5706014157823 */ /* 0x000fe20000000015 */
[----:B------:R-:W-:Y:S01]  /*3500*/  SHF.L.U32 R20, R25, 0x17, RZ ;  /* 0x0000001719147819 */ /* 0x000fe200000006ff */
[----:B0-----:R-:W-:Y:S01]  /*3510*/  FMUL R10, R10, R19 ;  /* 0x000000130a0a7220 */ /* 0x001fe20000400000 */
[----:B------:R-:W-:-:S03]  /*3520*/  FADD R19, R17, -12583039 ;  /* 0xcb40007f11137421 */ /* 0x000fc60000000000 */
[----:B------:R-:W0:Y:S01]  /*3530*/  MUFU.EX2 R21, R21 ;  /* 0x0000001500157308 */ /* 0x000e220000000800 */
[----:B------:R-:W-:Y:S01]  /*3540*/  SHF.L.U32 R17, R17, 0x17, RZ ;  /* 0x0000001711117819 */ /* 0x000fe200000006ff */
        /* <DEDUP_REMOVED lines=22> */
[----:B------:R-:W-:Y:S01]  /*36b0*/  FADD R11, RZ, R4 ;  /* 0x00000004ff0b7221 */ /* 0x000fe20000000000 */
[----:B-1----:R-:W-:Y:S02]  /*36c0*/  FMUL R19, R19, R12 ;  /* 0x0000000c13137220 */ /* 0x002fe40000400000 */
        /* <DEDUP_REMOVED lines=32> */
.L_x_2490:
[----:B------:R-:W-:Y:S02]  /*38d0*/  HFMA2 R12, -RZ, RZ, 0, 4.76837158203125e-07 ;  /* 0x00000008ff0c7431 */ /* 0x000fe400000001ff */
[----:B------:R-:W-:-:S05]  /*38e0*/  FADD R24, R13, R14 ;  /* 0x0000000e0d187221 */ /* 0x000fca0000000000 */
[----:B------:R-:W-:-:S07]  /*38f0*/  MOV R13, R24 ;  /* 0x00000018000d7202 */ /* 0x000fce0000000f00 */
[----:B------:R-:W-:Y:S05]  /*3900*/  WARPSYNC.COLLECTIVE R15, `(.L_x_2491) ;  /* 0x000000000f087348 */ /* 0x000fea0003c00000 */
[----:B------:R0:W1:Y:S02]  /*3910*/  SHFL.BFLY P6, R14, R13, R12, R11 ;  /* 0x0c00000c0d0e7389 */ /* 0x00006400000c000b */
[----:B01----:R-:W-:Y:S05]  /*3920*/  ENDCOLLECTIVE ;  /* 0x000000000000791b */ /* 0x003fea0003800000 */
.L_x_2491:
[----:B------:R-:W-:Y:S02]  /*3930*/  HFMA2 R12, -RZ, RZ, 0, 2.384185791015625e-07 ;  /* 0x00000004ff0c7431 */ /* 0x000fe400000001ff */
[----:B------:R-:W-:-:S05]  /*3940*/  FADD R25, R24, R14 ;  /* 0x0000000e18197221 */ /* 0x000fca0000000000 */
[----:B------:R-:W-:-:S07]  /*3950*/  MOV R13, R25 ;  /* 0x00000019000d7202 */ /* 0x000fce0000000f00 */
[----:B------:R-:W-:Y:S05]  /*3960*/  WARPSYNC.COLLECTIVE R15, `(.L_x_2492) ;  /* 0x000000000f087348 */ /* 0x000fea0003c00000 */
[----:B------:R0:W1:Y:S02]  /*3970*/  SHFL.BFLY P6, R14, R13, R12, R11 ;  /* 0x0c00000c0d0e7389 */ /* 0x00006400000c000b */
[----:B01----:R-:W-:Y:S05]  /*3980*/  ENDCOLLECTIVE ;  /* 0x000000000000791b */ /* 0x003fea0003800000 */
.L_x_2492:
[----:B------:R-:W-:Y:S02]  /*3990*/  HFMA2 R12, -RZ, RZ, 0, 1.1920928955078125e-07 ;  /* 0x00000002ff0c7431 */ /* 0x000fe400000001ff */
[----:B------:R-:W-:-:S05]  /*39a0*/  FADD R26, R25, R14 ;  /* 0x0000000e191a7221 */ /* 0x000fca0000000000 */
[----:B------:R-:W-:-:S07]  /*39b0*/  MOV R13, R26 ;  /* 0x0000001a000d7202 */ /* 0x000fce0000000f00 */
[----:B------:R-:W-:Y:S05]  /*39c0*/  WARPSYNC.COLLECTIVE R15, `(.L_x_2493) ;  /* 0x000000000f087348 */ /* 0x000fea0003c00000 */
[----:B------:R0:W1:Y:S02]  /*39d0*/  SHFL.BFLY P6, R14, R13, R12, R11 ;  /* 0x0c00000c0d0e7389 */ /* 0x00006400000c000b */
[----:B01----:R-:W-:Y:S05]  /*39e0*/  ENDCOLLECTIVE ;  /* 0x000000000000791b */ /* 0x003fea0003800000 */
.L_x_2493:
[----:B------:R-:W-:Y:S01]  /*39f0*/  MOV R12, 0x1 ;  /* 0x00000001000c7802 */ /* 0x000fe20000000f00 */
[----:B------:R-:W-:-:S04]  /*3a00*/  FADD R27, R26, R14 ;  /* 0x0000000e1a1b7221 */ /* 0x000fc80000000000 */
[----:B------:R-:W-:-:S07]  /*3a10*/  IMAD.MOV.U32 R13, RZ, RZ, R27 ;  /* 0x000000ffff0d7224 */ /* 0x000fce00078e001b */
[----:B------:R-:W-:Y:S05]  /*3a20*/  WARPSYNC.COLLECTIVE R15, `(.L_x_2494) ;  /* 0x000000000f087348 */ /* 0x000fea0003c00000 */
[----:B------:R0:W1:Y:S02]  /*3a30*/  SHFL.BFLY P6, R14, R13, R12, R11 ;  /* 0x0c00000c0d0e7389 */ /* 0x00006400000c000b */
[----:B01----:R-:W-:Y:S05]  /*3a40*/  ENDCOLLECTIVE ;  /* 0x000000000000791b */ /* 0x003fea0003800000 */
.L_x_2494:
[----:B------:R-:W-:Y:S05]  /*3a50*/  BRA `(.L_x_2495) ;  /* 0xffffffdc00407947 */ /* 0x000fea000383ffff */
        .weak           $__internal_32_$__cuda_sm3x_div_rn_noftz_f32_slowpath
        .type           $__internal_32_$__cuda_sm3x_div_rn_noftz_f32_slowpath,@function
        .size           $__internal_32_$__cuda_sm3x_div_rn_noftz_f32_slowpath,(.L_x_15349 - $__internal_32_$__cuda_sm3x_div_rn_noftz_f32_slowpath)
$__internal_32_$__cuda_sm3x_div_rn_noftz_f32_slowpath:
        /* <DEDUP_REMOVED lines=35> */
.L_x_2497:
        /* <DEDUP_REMOVED lines=51> */
.L_x_2504:
[----:B------:R-:W-:-:S04]  /*3fc0*/  LOP3.LUT R4, R4, 0x80000000, RZ, 0xc0, !PT ;  /* 0x8000000004047812 */ /* 0x000fc800078ec0ff */
[----:B------:R-:W-:Y:S01]  /*3fd0*/  LOP3.LUT R4, R4, 0x7f800000, RZ, 0xfc, !PT ;  /* 0x7f80000004047812 */ /* 0x000fe200078efcff */
[----:B------:R-:W-:Y:S06]  /*3fe0*/  BRA `(.L_x_2505) ;  /* 0x0000000000047947 */ /* 0x000fec0003800000 */
.L_x_2503:
[----:B------:R-:W-:-:S07]  /*3ff0*/  LEA R4, R50, R4, 0x17 ;  /* 0x0000000432047211 */ /* 0x000fce00078eb8ff */
.L_x_2505:
[----:B------:R-:W-:Y:S05]  /*4000*/  BSYNC.RECONVERGENT B2 ;  /* 0x0000000000027941 */ /* 0x000fea0003800200 */
.L_x_2502:
[----:B------:R-:W-:Y:S05]  /*4010*/  BRA `(.L_x_2506) ;  /* 0x0000000000207947 */ /* 0x000fea0003800000 */
.L_x_2501:
[----:B------:R-:W-:-:S04]  /*4020*/  LOP3.LUT R4, R47, 0x80000000, R4, 0x48, !PT ;  /* 0x800000002f047812 */ /* 0x000fc800078e4804 */
[----:B------:R-:W-:Y:S01]  /*4030*/  LOP3.LUT R4, R4, 0x7f800000, RZ, 0xfc, !PT ;  /* 0x7f80000004047812 */ /* 0x000fe200078efcff */
[----:B------:R-:W-:Y:S06]  /*4040*/  BRA `(.L_x_2506) ;  /* 0x0000000000147947 */ /* 0x000fec0003800000 */
.L_x_2500:
[----:B------:R-:W-:Y:S01]  /*4050*/  LOP3.LUT R4, R47, 0x80000000, R4, 0x48, !PT ;  /* 0x800000002f047812 */ /* 0x000fe200078e4804 */
[----:B------:R-:W-:Y:S06]  /*4060*/  BRA `(.L_x_2506) ;  /* 0x00000000000c7947 */ /* 0x000fec0003800000 */
.L_x_2499:
[----:B------:R-:W0:Y:S01]  /*4070*/  MUFU.RSQ R4, -QNAN ;  /* 0xffc0000000047908 */ /* 0x000e220000001400 */
[----:B------:R-:W-:Y:S05]  /*4080*/  BRA `(.L_x_2506) ;  /* 0x0000000000047947 */ /* 0x000fea0003800000 */
.L_x_2498:
[----:B------:R-:W-:-:S07]  /*4090*/  FADD.FTZ R4, R4, R11 ;  /* 0x0000000b04047221 */ /* 0x000fce0000010000 */
.L_x_2506:
[----:B------:R-:W-:Y:S05]  /*40a0*/  BSYNC.RECONVERGENT B1 ;  /* 0x0000000000017941 */ /* 0x000fea0003800200 */
.L_x_2496:
[----:B------:R-:W-:-:S04]  /*40b0*/  HFMA2 R13, -RZ, RZ, 0, 0 ;  /* 0x00000000ff0d7431 */ /* 0x000fc800000001ff */
[----:B0-----:R-:W-:Y:S05]  /*40c0*/  RET.REL.NODEC R12 `(_ZN7oneflow4cuda7softmax15SoftmaxWarpImplI10SimpleLoadI6__halffE11SimpleStoreIS4_fEfLi1ELi16ELi32ELi1ELb1ELNS1_9AlgorithmE0EEEvT_T0_ll) ;  /* 0xffffffbc0ccc7950 */ /* 0x001fea0003c3ffff */
.L_x_2507:
        /* <DEDUP_REMOVED lines=11> */
.L_x_15349:


//--------------------- .text._ZN7oneflow4cuda7softmax15SoftmaxWarpImplI10SimpleLoadI6__halffE11SimpleStoreIS4_fEfLi1ELi16ELi32ELi1ELb0ELNS1_9AlgorithmE0EEEvT_T0_ll --------------------------
	.section	.text._ZN7oneflow4cuda7softmax15SoftmaxWarpImplI10SimpleLoadI6__halffE11SimpleStoreIS4_fEfLi1ELi16ELi32ELi1ELb0ELNS1_9AlgorithmE0EEEvT_T0_ll,"ax",@progbits
	.align	128
        .global         _ZN7oneflow4cuda7softmax15SoftmaxWarpImplI10SimpleLoadI6__halffE11SimpleStoreIS4_fEfLi1ELi16ELi32ELi1ELb0ELNS1_9AlgorithmE0EEEvT_T0_ll
        .type           _ZN7oneflow4cuda7softmax15SoftmaxWarpImplI10SimpleLoadI6__halffE11SimpleStoreIS4_fEfLi1ELi16ELi32ELi1ELb0ELNS1_9AlgorithmE0EEEvT_T0_ll,@function
        .size           _ZN7oneflow4cuda7softmax15SoftmaxWarpImplI10SimpleLoadI6__halffE11SimpleStoreIS4_fEfLi1ELi16ELi32ELi1ELb0ELNS1_9AlgorithmE0EEEvT_T0_ll,(.L_x_15350 - _ZN7oneflow4cuda7softmax15SoftmaxWarpImplI10SimpleLoadI6__halffE11SimpleStoreIS4_fEfLi1ELi16ELi32ELi1ELb0ELNS1_9AlgorithmE0EEEvT_T0_ll)
        .other          _ZN7oneflow4cuda7softmax15SoftmaxWarpImplI10SimpleLoadI6__halffE11SimpleStoreIS4_fEfLi1ELi16ELi32ELi1ELb0ELNS1_9AlgorithmE0EEEvT_T0_ll,@"STO_CUDA_ENTRY STV_DEFAULT"
_ZN7oneflow4cuda7softmax15SoftmaxWarpImplI10SimpleLoadI6__halffE11SimpleStoreIS4_fEfLi1ELi16ELi32ELi1ELb0ELNS1_9AlgorithmE0EEEvT_T0_ll:
.text._ZN7oneflow4cuda7softmax15SoftmaxWarpImplI10SimpleLoadI6__halffE11SimpleStoreIS4_fEfLi1ELi16ELi32ELi1ELb0ELNS1_9AlgorithmE0EEEvT_T0_ll:
        /* <DEDUP_REMOVED lines=24> */
.L_x_2508:
        /* <DEDUP_REMOVED lines=13> */
.L_x_2542:
        /* <DEDUP_REMOVED lines=108> */
[-C--:B------:R-:W-:Y:S01]  /*0910*/  FFMA.SAT R19, R32, R7.reuse, 0.5 ;  /* 0x3f00000020137423 */ /* 0x080fe20000002007 */
[----:B------:R-:W-:Y:S01]  /*0920*/  FFMA R27, R42, 1.925963033500011079e-08, R11 ;  /* 0x32a570602a1b7823 */ /* 0x000fe2000000000b */
        /* <DEDUP_REMOVED lines=9> */
[-C--:B------:R-:W-:Y:S01]  /*09c0*/  FFMA.SAT R35, R24, R7.reuse, 0.5 ;  /* 0x3f00000018237423 */ /* 0x080fe20000002007 */
[C---:B------:R-:W-:Y:S01]  /*09d0*/  FFMA R11, R32.reuse, 1.4426950216293334961, -R9 ;  /* 0x3fb8aa3b200b7823 */ /* 0x040fe20000000809 */
[-C--:B------:R-:W-:Y:S01]  /*09e0*/  FFMA.RM R9, R13, R6.reuse, 12582913 ;  /* 0x4b4000010d097423 */ /* 0x080fe20000004006 */
[-C--:B------:R-:W-:Y:S01]  /*09f0*/  FFMA.RM R13, R21, R6.reuse, 12582913 ;  /* 0x4b400001150d7423 */ /* 0x080fe20000004006 */
[----:B------:R-:W-:Y:S01]  /*0a00*/  SHF.L.U32 R4, R15, 0x17, RZ ;  /* 0x000000170f047819 */ /* 0x000fe200000006ff */
[----:B------:R-:W-:Y:S01]  /*0a10*/  FFMA R32, R32, 1.925963033500011079e-08, R11 ;  /* 0x32a5706020207823 */ /* 0x000fe2000000000b */
[----:B------:R-:W-:Y:S01]  /*0a20*/  FADD R11, R9, -12583039 ;  /* 0xcb40007f090b7421 */ /* 0x000fe20000000000 */
[----:B------:R-:W-:Y:S01]  /*0a30*/  FADD R21, R13, -12583039 ;  /* 0xcb40007f0d157421 */ /* 0x000fe20000000000 */
[-C--:B------:R-:W-:Y:S01]  /*0a40*/  FFMA.SAT R15, R0, R7.reuse, 0.5 ;  /* 0x3f000000000f7423 */ /* 0x080fe20000002007 */
[----:B------:R-:W-:Y:S01]  /*0a50*/  MUFU.EX2 R27, R27 ;  /* 0x0000001b001b7308 */ /* 0x000fe20000000800 */
[----:B------:R-:W-:Y:S01]  /*0a60*/  FFMA R11, R14, 1.4426950216293334961, -R11 ;  /* 0x3fb8aa3b0e0b7823 */ /* 0x000fe2000000080b */
[----:B------:R-:W-:Y:S01]  /*0a70*/  FFMA R25, R34, 1.4426950216293334961, -R21 ;  /* 0x3fb8aa3b22197823 */ /* 0x000fe20000000815 */
[-C--:B------:R-:W-:Y:S01]  /*0a80*/  FFMA.RM R15, R15, R6.reuse, 12582913 ;  /* 0x4b4000010f0f7423 */ /* 0x080fe20000004006 */
[----:B------:R-:W-:Y:S01]  /*0a90*/  SHF.L.U32 R17, R17, 0x17, RZ ;  /* 0x0000001711117819 */ /* 0x000fe200000006ff */
[----:B------:R-:W-:Y:S01]  /*0aa0*/  FFMA R21, R14, 1.925963033500011079e-08, R11 ;  /* 0x32a570600e157823 */ /* 0x000fe2000000000b */
[-C--:B------:R-:W-:Y:S01]  /*0ab0*/  FFMA.SAT R11, R26, R7.reuse, 0.5 ;  /* 0x3f0000001a0b7423 */ /* 0x080fe20000002007 */
[----:B------:R-:W-:Y:S01]  /*0ac0*/  FFMA R34, R34, 1.925963033500011079e-08, R25 ;  /* 0x32a5706022227823 */ /* 0x000fe20000000019 */
[----:B------:R-:W-:Y:S01]  /*0ad0*/  MUFU.EX2 R38, R38 ;  /* 0x0000002600267308 */ /* 0x000fe20000000800 */
[----:B------:R-:W-:Y:S01]  /*0ae0*/  FFMA.SAT R39, R10, R7, 0.5 ;  /* 0x3f0000000a277423 */ /* 0x000fe20000002007 */
[----:B------:R-:W-:Y:S01]  /*0af0*/  FFMA.RM R14, R11, R6, 12582913 ;  /* 0x4b4000010b0e7423 */ /* 0x000fe20000004006 */
[----:B------:R-:W-:-:S03]  /*0b00*/  SHF.L.U32 R3, R3, 0x17, RZ ;  /* 0x0000001703037819 */ /* 0x000fc600000006ff */
[----:B------:R-:W-:Y:S02]  /*0b10*/  FADD R11, R14, -12583039 ;  /* 0xcb40007f0e0b7421 */ /* 0x000fe40000000000 */
[----:B------:R-:W1:Y:S02]  /*0b20*/  MUFU.EX2 R25, R40 ;  /* 0x0000002800197308 */ /* 0x000e640000000800 */
[----:B------:R-:W-:Y:S01]  /*0b30*/  FFMA R33, R26, 1.4426950216293334961, -R11 ;  /* 0x3fb8aa3b1a217823 */ /* 0x000fe2000000080b */
[----:B------:R-:W-:-:S03]  /*0b40*/  FFMA.RM R11, R35, R6, 12582913 ;  /* 0x4b400001230b7423 */ /* 0x000fc60000004006 */
[----:B------:R-:W-:Y:S01]  /*0b50*/  FFMA R26, R26, 1.925963033500011079e-08, R33 ;  /* 0x32a570601a1a7823 */ /* 0x000fe20000000021 */
[C---:B------:R-:W-:Y:S01]  /*0b60*/  FADD R33, R11.reuse, -12583039 ;  /* 0xcb40007f0b217421 */ /* 0x040fe20000000000 */
[----:B------:R-:W-:Y:S01]  /*0b70*/  MUFU.EX2 R32, R32 ;  /* 0x0000002000207308 */ /* 0x000fe20000000800 */
[----:B------:R-:W-:Y:S02]  /*0b80*/  SHF.L.U32 R11, R11, 0x17, RZ ;  /* 0x000000170b0b7819 */ /* 0x000fe400000006ff */
[----:B------:R-:W-:-:S04]  /*0b90*/  FFMA R33, R24, 1.4426950216293334961, -R33 ;  /* 0x3fb8aa3b18217823 */ /* 0x000fc80000000821 */
[----:B------:R-:W-:Y:S01]  /*0ba0*/  FFMA R24, R24, 1.925963033500011079e-08, R33 ;  /* 0x32a5706018187823 */ /* 0x000fe20000000021 */
[----:B------:R-:W-:Y:S01]  /*0bb0*/  FFMA.SAT R33, R2, R7, 0.5 ;  /* 0x3f00000002217423 */ /* 0x000fe20000002007 */
[----:B-1----:R-:W-:Y:S01]  /*0bc0*/  FMUL R4, R4, R25 ;  /* 0x0000001904047220 */ /* 0x002fe20000400000 */
[----:B------:R-:W-:Y:S01]  /*0bd0*/  FADD R25, R15, -12583039 ;  /* 0xcb40007f0f197421 */ /* 0x000fe20000000000 */
[----:B------:R1:W-:Y:S01]  /*0be0*/  MUFU.EX2 R37, R21 ;  /* 0x0000001500257308 */ /* 0x0003e20000000800 */
[----:B------:R-:W-:Y:S02]  /*0bf0*/  FFMA.RM R16, R33, R6, 12582913 ;  /* 0x4b40000121107423 */ /* 0x000fe40000004006 */
[----:B------:R-:W-:-:S04]  /*0c00*/  FFMA R25, R0, 1.4426950216293334961, -R25 ;  /* 0x3fb8aa3b00197823 */ /* 0x000fc80000000819 */
[----:B------:R-:W-:Y:S01]  /*0c10*/  FFMA R25, R0, 1.925963033500011079e-08, R25 ;  /* 0x32a5706000197823 */ /* 0x000fe20000000019 */
[----:B------:R-:W-:Y:S01]  /*0c20*/  SHF.L.U32 R0, R5, 0x17, RZ ;  /* 0x0000001705007819 */ /* 0x000fe200000006ff */
[C---:B------:R-:W-:Y:S01]  /*0c30*/  FADD R5, R16.reuse, -12583039 ;  /* 0xcb40007f10057421 */ /* 0x040fe20000000000 */
[----:B-1----:R-:W-:Y:S01]  /*0c40*/  FFMA.RM R21, R39, R6, 12582913 ;  /* 0x4b40000127157423 */ /* 0x002fe20000004006 */
[----:B------:R-:W1:Y:S01]  /*0c50*/  MUFU.EX2 R36, R36 ;  /* 0x0000002400247308 */ /* 0x000e620000000800 */
[----:B------:R-:W-:Y:S01]  /*0c60*/  SHF.L.U32 R16, R16, 0x17, RZ ;  /* 0x0000001710107819 */ /* 0x000fe200000006ff */
[----:B------:R-:W-:Y:S01]  /*0c70*/  FFMA R5, R2, 1.4426950216293334961, -R5 ;  /* 0x3fb8aa3b02057823 */ /* 0x000fe20000000805 */
[----:B------:R-:W-:-:S03]  /*0c80*/  FMUL R0, R0, R27 ;  /* 0x0000001b00007220 */ /* 0x000fc60000400000 */
[----:B------:R-:W-:Y:S01]  /*0c90*/  FFMA R27, R2, 1.925963033500011079e-08, R5 ;  /* 0x32a57060021b7823 */ /* 0x000fe20000000005 */
[----:B------:R-:W-:Y:S01]  /*0ca0*/  FMUL R2, R17, R38 ;  /* 0x0000002611027220 */ /* 0x000fe20000400000 */
[----:B------:R-:W-:Y:S01]  /*0cb0*/  FFMA.SAT R17, R20, R7, 0.5 ;  /* 0x3f00000014117423 */ /* 0x000fe20000002007 */
[----:B------:R-:W-:Y:S03]  /*0cc0*/  MUFU.EX2 R26, R26 ;  /* 0x0000001a001a7308 */ /* 0x000fe60000000800 */
[----:B------:R-:W-:-:S04]  /*0cd0*/  FFMA.RM R17, R17, R6, 12582913 ;  /* 0x4b40000111117423 */ /* 0x000fc80000004006 */
[----:B------:R-:W-:Y:S01]  /*0ce0*/  FADD R5, R17, -12583039 ;  /* 0xcb40007f11057421 */ /* 0x000fe20000000000 */
[----:B------:R-:W2:Y:S01]  /*0cf0*/  MUFU.EX2 R34, R34 ;  /* 0x0000002200227308 */ /* 0x000ea20000000800 */
[----:B-1----:R-:W-:Y:S02]  /*0d00*/  FMUL R3, R3, R36 ;  /* 0x0000002403037220 */ /* 0x002fe40000400000 */
[----:B------:R-:W-:-:S04]  /*0d10*/  FFMA R5, R20, 1.4426950216293334961, -R5 ;  /* 0x3fb8aa3b14057823 */ /* 0x000fc80000000805 */
[----:B------:R-:W-:Y:S01]  /*0d20*/  FFMA R33, R20, 1.925963033500011079e-08, R5 ;  /* 0x32a5706014217823 */ /* 0x000fe20000000005 */
[----:B------:R-:W-:Y:S01]  /*0d30*/  FFMA.SAT R5, R18, R7, 0.5 ;  /* 0x3f00000012057423 */ /* 0x000fe20000002007 */
[----:B------:R-:W-:Y:S03]  /*0d40*/  MUFU.EX2 R24, R24 ;  /* 0x0000001800187308 */ /* 0x000fe60000000800 */
[----:B------:R-:W-:Y:S01]  /*0d50*/  FFMA.RM R20, R5, R6, 12582913 ;  /* 0x4b40000105147423 */ /* 0x000fe20000004006 */
[----:B------:R-:W-:-:S03]  /*0d60*/  SHF.L.U32 R5, R19, 0x17, RZ ;  /* 0x0000001713057819 */ /* 0x000fc600000006ff */
[C---:B------:R-:W-:Y:S01]  /*0d70*/  FADD R35, R20.reuse, -12583039 ;  /* 0xcb40007f14237421 */ /* 0x040fe20000000000 */
[----:B------:R-:W-:Y:S01]  /*0d80*/  MUFU.EX2 R25, R25 ;  /* 0x0000001900197308 */ /* 0x000fe20000000800 */
[----:B------:R-:W-:Y:S01]  /*0d90*/  FMUL R5, R5, R32 ;  /* 0x0000002005057220 */ /* 0x000fe20000400000 */
[----:B------:R-:W-:Y:S01]  /*0da0*/  SHF.L.U32 R20, R20, 0x17, RZ ;  /* 0x0000001714147819 */ /* 0x000fe200000006ff */
[----:B------:R-:W-:Y:S01]  /*0db0*/  FFMA R19, R18, 1.4426950216293334961, -R35 ;  /* 0x3fb8aa3b12137823 */ /* 0x000fe20000000823 */
[-C--:B------:R-:W-:Y:S01]  /*0dc0*/  FFMA.SAT R35, R8, R7.reuse, 0.5 ;  /* 0x3f00000008237423 */ /* 0x080fe20000002007 */
[----:B------:R-:W-:Y:S02]  /*0dd0*/  FFMA.SAT R7, R12, R7, 0.5 ;  /* 0x3f0000000c077423 */ /* 0x000fe40000002007 */
[----:B------:R-:W-:Y:S01]  /*0de0*/  FFMA R19, R18, 1.925963033500011079e-08, R19 ;  /* 0x32a5706012137823 */ /* 0x000fe20000000013 */
[-C--:B------:R-:W-:Y:S01]  /*0df0*/  FFMA.RM R18, R35, R6.reuse, 12582913 ;  /* 0x4b40000123127423 */ /* 0x080fe20000004006 */
[----:B------:R-:W-:Y:S01]  /*0e00*/  FFMA.RM R32, R7, R6, 12582913 ;  /* 0x4b40000107207423 */ /* 0x000fe20000004006 */
[----:B------:R-:W-:Y:S01]  /*0e10*/  FADD R7, R21, -12583039 ;  /* 0xcb40007f15077421 */ /* 0x000fe20000000000 */
[----:B------:R-:W-:Y:S01]  /*0e20*/  SHF.L.U32 R6, R9, 0x17, RZ ;  /* 0x0000001709067819 */ /* 0x000fe200000006ff */
[----:B------:R-:W-:Y:S01]  /*0e30*/  FADD R35, R18, -12583039 ;  /* 0xcb40007f12237421 */ /* 0x000fe20000000000 */
[----:B------:R-:W1:Y:S01]  /*0e40*/  MUFU.EX2 R27, R27 ;  /* 0x0000001b001b7308 */ /* 0x000e620000000800 */
[----:B------:R-:W-:Y:S01]  /*0e50*/  FFMA R9, R10, 1.4426950216293334961, -R7 ;  /* 0x3fb8aa3b0a097823 */ /* 0x000fe20000000807 */
[----:B------:R-:W-:Y:S01]  /*0e60*/  SHF.L.U32 R7, R13, 0x17, RZ ;  /* 0x000000170d077819 */ /* 0x000fe200000006ff */
[----:B------:R-:W-:Y:S01]  /*0e70*/  FFMA R35, R8, 1.4426950216293334961, -R35 ;  /* 0x3fb8aa3b08237823 */ /* 0x000fe20000000823 */
[----:B------:R-:W-:Y:S01]  /*0e80*/  FMUL R6, R6, R37 ;  /* 0x0000002506067220 */ /* 0x000fe20000400000 */
[----:B------:R-:W-:Y:S01]  /*0e90*/  FFMA R13, R10, 1.925963033500011079e-08, R9 ;  /* 0x32a570600a0d7823 */ /* 0x000fe20000000009 */
[----:B------:R-:W-:Y:S01]  /*0ea0*/  FADD R9, RZ, R4 ;  /* 0x00000004ff097221 */ /* 0x000fe20000000000 */
[----:B------:R-:W-:Y:S01]  /*0eb0*/  FFMA R35, R8, 1.925963033500011079e-08, R35 ;  /* 0x32a5706008237823 */ /* 0x000fe20000000023 */
[----:B--2---:R-:W-:Y:S01]  /*0ec0*/  FMUL R7, R7, R34 ;  /* 0x0000002207077220 */ /* 0x004fe20000400000 */
[----:B------:R-:W2:Y:S01]  /*0ed0*/  MUFU.EX2 R33, R33 ;  /* 0x0000002100217308 */ /* 0x000ea20000000800 */
[----:B------:R-:W-:Y:S01]  /*0ee0*/  FADD R9, R9, R0 ;  /* 0x0000000009097221 */ /* 0x000fe20000000000 */
[----:B------:R-:W-:Y:S01]  /*0ef0*/  FADD R37, R32, -12583039 ;  /* 0xcb40007f20257421 */ /* 0x000fe20000000000 */
[----:B------:R-:W-:-:S02]  /*0f00*/  SHF.L.U32 R21, R21, 0x17, RZ ;  /* 0x0000001715157819 */ /* 0x000fc400000006ff */
[----:B------:R-:W-:Y:S01]  /*0f10*/  FADD R8, R9, R2 ;  /* 0x0000000209087221 */ /* 0x000fe20000000000 */
[----:B------:R-:W-:Y:S01]  /*0f20*/  SHF.L.U32 R9, R14, 0x17, RZ ;  /* 0x000000170e097819 */ /* 0x000fe200000006ff */
[----:B------:R-:W-:Y:S01]  /*0f30*/  FFMA R37, R12, 1.4426950216293334961, -R37 ;  /* 0x3fb8aa3b0c257823 */ /* 0x000fe20000000825 */
[----:B------:R-:W3:Y:S01]  /*0f40*/  MUFU.EX2 R19, R19 ;  /* 0x0000001300137308 */ /* 0x000ee20000000800 */
[----:B------:R-:W-:Y:S01]  /*0f50*/  FADD R10, R8, R3 ;  /* 0x00000003080a7221 */ /* 0x000fe20000000000 */
[----:B-1----:R-:W-:Y:S01]  /*0f60*/  FMUL R16, R16, R27 ;  /* 0x0000001b10107220 */ /* 0x002fe20000400000 */
[----:B------:R-:W-:Y:S01]  /*0f70*/  FMUL R8, R9, R26 ;  /* 0x0000001a09087220 */ /* 0x000fe20000400000 */
[----:B------:R-:W-:Y:S01]  /*0f80*/  FFMA R37, R12, 1.925963033500011079e-08, R37 ;  /* 0x32a570600c257823 */ /* 0x000fe20000000025 */
[----:B------:R-:W-:Y:S01]  /*0f90*/  FADD R9, R10, R5 ;  /* 0x000000050a097221 */ /* 0x000fe20000000000 */
[----:B------:R-:W-:Y:S02]  /*0fa0*/  SHF.L.U32 R12, R17, 0x17, RZ ;  /* 0x00000017110c7819 */ /* 0x000fe400000006ff */
[----:B------:R-:W1:Y:S01]  /*0fb0*/  MUFU.EX2 R26, R35 ;  /* 0x00000023001a7308 */ /* 0x000e620000000800 */
[----:B------:R-:W-:Y:S01]  /*0fc0*/  FADD R10, R9, R6 ;  /* 0x00000006090a7221 */ /* 0x000fe20000000000 */
[----:B------:R-:W-:Y:S01]  /*0fd0*/  FMUL R9, R11, R24 ;  /* 0x000000180b097220 */ /* 0x000fe20000400000 */
[----:B--2---:R-:W-:-:S02]  /*0fe0*/  FMUL R17, R12, R33 ;  /* 0x000000210c117220 */ /* 0x004fc40000400000 */
[----:B------:R-:W-:Y:S01]  /*0ff0*/  FADD R11, R10, R7 ;  /* 0x000000070a0b7221 */ /* 0x000fe20000000000 */
[----:B------:R-:W-:Y:S02]  /*1000*/  SHF.L.U32 R10, R15, 0x17, RZ ;  /* 0x000000170f0a7819 */ /* 0x000fe400000006ff */
[----:B------:R2:W4:Y:S01]  /*1010*/  MUFU.EX2 R24, R13 ;  /* 0x0000000d00187308 */ /* 0x0005220000000800 */
[----:B------:R-:W-:Y:S02]  /*1020*/  FADD R14, R11, R8 ;  /* 0x000000080b0e7221 */ /* 0x000fe40000000000 */
[----:B------:R-:W-:Y:S02]  /*1030*/  FMUL R10, R10, R25 ;  /* 0x000000190a0a7220 */ /* 0x000fe40000400000 */
[----:B------:R-:W-:-:S03]  /*1040*/  FADD R11, R14, R9 ;  /* 0x000000090e0b7221 */ /* 0x000fc60000000000 */
[----:B------:R-:W5:Y:S01]  /*1050*/  MUFU.EX2 R37, R37 ;  /* 0x0000002500257308 */ /* 0x000f620000000800 */
[----:B------:R-:W-:Y:S01]  /*1060*/  FADD R11, R11, R10 ;  /* 0x0000000a0b0b7221 */ /* 0x000fe20000000000 */
[----:B--2---:R-:W-:Y:S01]  /*1070*/  SHF.L.U32 R13, R18, 0x17, RZ ;  /* 0x00000017120d7819 */ /* 0x004fe200000006ff */
[----:B---3--:R-:W-:Y:S01]  /*1080*/  FMUL R18, R20, R19 ;  /* 0x0000001314127220 */ /* 0x008fe20000400000 */
[----:B------:R-:W-:Y:S01]  /*1090*/  SHF.L.U32 R20, R32, 0x17, RZ ;  /* 0x0000001720147819 */ /* 0x000fe200000006ff */
[----:B------:R-:W-:Y:S02]  /*10a0*/  FADD R12, R11, R16 ;  /* 0x000000100b0c7221 */ /* 0x000fe40000000000 */
[----:B-1----:R-:W-:Y:S02]  /*10b0*/  FMUL R19, R13, R26 ;  /* 0x0000001a0d137220 */ /* 0x002fe40000400000 */
[----:B------:R-:W-:Y:S01]  /*10c0*/  FADD R11, R12, R17 ;  /* 0x000000110c0b7221 */ /* 0x000fe20000000000 */
[----:B----4-:R-:W-:-:S03]  /*10d0*/  FMUL R21, R21, R24 ;  /* 0x0000001815157220 */ /* 0x010fc60000400000 */
[----:B------:R-:W-:-:S04]  /*10e0*/  FADD R12, R11, R18 ;  /* 0x000000120b0c7221 */ /* 0x000fc80000000000 */
[----:B------:R-:W-:Y:S01]  /*10f0*/  FADD R12, R12, R19 ;  /* 0x000000130c0c7221 */ /* 0x000fe20000000000 */
[----:B-----5:R-:W-:-:S03]  /*1100*/  FMUL R20, R20, R37 ;  /* 0x0000002514147220 */ /* 0x020fc60000400000 */
        /* <DEDUP_REMOVED lines=11> */
.L_x_2554:
        /* <DEDUP_REMOVED lines=11> */
[----:B01----:R-:W-:Y:S05]  /*1270*/  CALL.REL.NOINC `($__internal_33_$__cuda_sm3x_div_rn_noftz_f32_slowpath) ;  /* 0x0000001c00c47944 */ /* 0x003fea0003c00000 */
[----:B------:R-:W-:-:S07]  /*1280*/  MOV R14, R4 ;  /* 0x00000004000e7202 */ /* 0x000fce0000000f00 */
.L_x_2511:
[----:B------:R-:W-:Y:S05]  /*1290*/  BSYNC.RECONVERGENT B2 ;  /* 0x0000000000027941 */ /* 0x000fea0003800200 */
.L_x_2510:
        /* <DEDUP_REMOVED lines=11> */
[----:B01----:R-:W-:Y:S05]  /*1350*/  CALL.REL.NOINC `($__internal_33_$__cuda_sm3x_div_rn_noftz_f32_slowpath) ;  /* 0x0000001c008c7944 */ /* 0x003fea0003c00000 */
[----:B------:R-:W-:-:S07]  /*1360*/  MOV R15, R4 ;  /* 0x00000004000f7202 */ /* 0x000fce0000000f00 */
.L_x_2513:
[----:B------:R-:W-:Y:S05]  /*1370*/  BSYNC.RECONVERGENT B2 ;  /* 0x0000000000027941 */ /* 0x000fea0003800200 */
.L_x_2512:
        /* <DEDUP_REMOVED lines=13> */
.L_x_2515:
[----:B------:R-:W-:Y:S05]  /*1450*/  BSYNC.RECONVERGENT B2 ;  /* 0x0000000000027941 */ /* 0x000fea0003800200 */
.L_x_2514:
        /* <DEDUP_REMOVED lines=13> */
.L_x_2517:
[----:B------:R-:W-:Y:S05]  /*1530*/  BSYNC.RECONVERGENT B2 ;  /* 0x0000000000027941 */ /* 0x000fea0003800200 */
.L_x_2516:
        /* <DEDUP_REMOVED lines=13> */
.L_x_2519:
[----:B------:R-:W-:Y:S05]  /*1610*/  BSYNC.RECONVERGENT B2 ;  /* 0x0000000000027941 */ /* 0x000fea0003800200 */
.L_x_2518:
        /* <DEDUP_REMOVED lines=13> */
.L_x_2521:
[----:B------:R-:W-:Y:S05]  /*16f0*/  BSYNC.RECONVERGENT B2 ;  /* 0x0000000000027941 */ /* 0x000fea0003800200 */
.L_x_2520:
        /* <DEDUP_REMOVED lines=13> */
.L_x_2523:
[----:B------:R-:W-:Y:S05]  /*17d0*/  BSYNC.RECONVERGENT B2 ;  /* 0x0000000000027941 */ /* 0x000fea0003800200 */
.L_x_2522:
        /* <DEDUP_REMOVED lines=13> */
.L_x_2525:
[----:B------:R-:W-:Y:S05]  /*18b0*/  BSYNC.RECONVERGENT B2 ;  /* 0x0000000000027941 */ /* 0x000fea0003800200 */
.L_x_2524:
        /* <DEDUP_REMOVED lines=13> */
.L_x_2527:
[----:B------:R-:W-:Y:S05]  /*1990*/  BSYNC.RECONVERGENT B2 ;  /* 0x0000000000027941 */ /* 0x000fea0003800200 */
.L_x_2526:
        /* <DEDUP_REMOVED lines=13> */
.L_x_2529:
[----:B------:R-:W-:Y:S05]  /*1a70*/  BSYNC.RECONVERGENT B2 ;  /* 0x0000000000027941 */ /* 0x000fea0003800200 */
.L_x_2528:
        /* <DEDUP_REMOVED lines=13> */
.L_x_2531:
[----:B------:R-:W-:Y:S05]  /*1b50*/  BSYNC.RECONVERGENT B2 ;  /* 0x0000000000027941 */ /* 0x000fea0003800200 */
.L_x_2530:
        /* <DEDUP_REMOVED lines=11> */
[----:B0-----:R-:W-:Y:S05]  /*1c10*/  CALL.REL.NOINC `($__internal_33_$__cuda_sm3x_div_rn_noftz_f32_slowpath) ;  /* 0x00000014005c7944 */ /* 0x001fea0003c00000 */
[----:B------:R-:W-:-:S07]  /*1c20*/  MOV R10, R4 ;  /* 0x00000004000a7202 */ /* 0x000fce0000000f00 */
.L_x_2533:
[----:B------:R-:W-:Y:S05]  /*1c30*/  BSYNC.RECONVERGENT B2 ;  /* 0x0000000000027941 */ /* 0x000fea0003800200 */
.L_x_2532:
        /* <DEDUP_REMOVED lines=11> */
[----:B0-----:R-:W-:Y:S05]  /*1cf0*/  CALL.REL.NOINC `($__internal_33_$__cuda_sm3x_div_rn_noftz_f32_slowpath) ;  /* 0x0000001400247944 */ /* 0x001fea0003c00000 */
[----:B------:R-:W-:-:S07]  /*1d00*/  MOV R16, R4 ;  /* 0x0000000400107202 */ /* 0x000fce0000000f00 */
.L_x_2535:
[----:B------:R-:W-:Y:S05]  /*1d10*/  BSYNC.RECONVERGENT B2 ;  /* 0x0000000000027941 */ /* 0x000fea0003800200 */
.L_x_2534:
        /* <DEDUP_REMOVED lines=13> */
.L_x_2537:
[----:B------:R-:W-:Y:S05]  /*1df0*/  BSYNC.RECONVERGENT B2 ;  /* 0x0000000000027941 */ /* 0x000fea0003800200 */
.L_x_2536:
        /* <DEDUP_REMOVED lines=13> */
.L_x_2539:
[----:B------:R-:W-:Y:S05]  /*1ed0*/  BSYNC.RECONVERGENT B2 ;  /* 0x0000000000027941 */ /* 0x000fea0003800200 */
.L_x_2538:
        /* <DEDUP_REMOVED lines=13> */
.L_x_2541:
[----:B------:R-:W-:Y:S05]  /*1fb0*/  BSYNC.RECONVERGENT B2 ;  /* 0x0000000000027941 */ /* 0x000fea0003800200 */
.L_x_2540:
        /* <DEDUP_REMOVED lines=18> */
[----:B------:R-:W-:Y:S02]  /*20e0*/  LEA.HI.X.SX32 R31, R28, R31, 0x1, P0 ;  /* 0x0000001f1c1f7211 */ /* 0x000fe400000f0eff */
[----:B------:R-:W-:Y:S01]  /*20f0*/  ISETP.GE.U32.AND P0, PT, R29, UR44, PT ;  /* 0x0000002c1d007c0c */ /* 0x000fe2000bf06070 */
[----:B------:R1:W-:Y:S01]  /*2100*/  STG.E.U16 desc[UR8][R12.64+0x80], R0 ;  /* 0x000080000c007986 */ /* 0x0003e2000c101508 */
[----:B------:R-:W-:Y:S02]  /*2110*/  F2FP.F16.F32.PACK_AB R5, R6, R5 ;  /* 0x000000050605723e */ /* 0x000fe400000000ff */
[----:B------:R-:W-:-:S02]  /*2120*/  F2FP.F16.F32.PACK_AB R7, R8, R7 ;  /* 0x000000070807723e */ /* 0x000fc400000000ff */
[C---:B------:R-:W-:Y:S01]  /*2130*/  R2UR UR6, R22.reuse ;  /* 0x00000000160672ca */ /* 0x040fe200000e0000 */
[----:B------:R-:W-:Y:S01]  /*2140*/  STG.E.U16 desc[UR8][R12.64+0x180], R5 ;  /* 0x000180050c007986 */ /* 0x000fe2000c101508 */
[C---:B------:R-:W-:Y:S02]  /*2150*/  R2UR UR7, R23.reuse ;  /* 0x00000000170772ca */ /* 0x040fe400000e0000 */
[----:B------:R-:W-:Y:S02]  /*2160*/  R2UR UR12, R22 ;  /* 0x00000000160c72ca */ /* 0x000fe400000e0000 */
[----:B------:R-:W-:Y:S02]  /*2170*/  R2UR UR13, R23 ;  /* 0x00000000170d72ca */ /* 0x000fe400000e0000 */
[----:B------:R-:W-:Y:S02]  /*2180*/  PRMT R11, R0, 0x7632, R11 ;  /* 0x00007632000b7816 */ /* 0x000fe4000000000b */
[----:B------:R-:W-:-:S02]  /*2190*/  ISETP.GE.AND.EX P0, PT, R31, UR45, PT, P0 ;  /* 0x0000002d1f007c0c */ /* 0x000fc4000bf06300 */
[----:B------:R-:W-:Y:S01]  /*21a0*/  F2FP.F16.F32.PACK_AB R2, R3, R2 ;  /* 0x000000020302723e */ /* 0x000fe200000000ff */
[----:B------:R-:W-:Y:S01]  /*21b0*/  STG.E.U16 desc[UR10][R12.64+0xc0], R11 ;  /* 0x0000c00b0c007986 */ /* 0x000fe2000c10150a */
[----:B------:R-:W-:Y:S02]  /*21c0*/  PRMT R6, R5, 0x7632, R6 ;  /* 0x0000763205067816 */ /* 0x000fe40000000006 */
[----:B-1----:R-:W-:Y:S01]  /*21d0*/  PRMT R0, R7, 0x7632, R0 ;  /* 0x0000763207007816 */ /* 0x002fe20000000000 */
[----:B------:R1:W-:Y:S01]  /*21e0*/  STG.E.U16 desc[UR4][R12.64+0x100], R2 ;  /* 0x000100020c007986 */ /* 0x0003e2000c101504 */
[----:B------:R-:W-:Y:S02]  /*21f0*/  F2FP.F16.F32.PACK_AB R14, R15, R14 ;  /* 0x0000000e0f0e723e */ /* 0x000fe400000000ff */
[----:B------:R-:W-:Y:S01]  /*2200*/  F2FP.F16.F32.PACK_AB R9, R10, R9 ;  /* 0x000000090a09723e */ /* 0x000fe200000000ff */
[----:B------:R2:W-:Y:S01]  /*2210*/  STG.E.U16 desc[UR10][R12.64+0x1c0], R6 ;  /* 0x0001c0060c007986 */ /* 0x0005e2000c10150a */
[----:B------:R-:W-:-:S02]  /*2220*/  F2FP.F16.F32.PACK_AB R16, R17, R16 ;  /* 0x000000101110723e */ /* 0x000fc400000000ff */
[----:B------:R-:W-:Y:S01]  /*2230*/  F2FP.F16.F32.PACK_AB R18, R19, R18 ;  /* 0x000000121312723e */ /* 0x000fe200000000ff */
[----:B------:R3:W-:Y:S01]  /*2240*/  STG.E.U16 desc[UR14][R12.64+0x240], R0 ;  /* 0x000240000c007986 */ /* 0x0007e2000c10150e */
[----:B------:R-:W-:Y:S02]  /*2250*/  PRMT R3, R2, 0x7632, R3 ;  /* 0x0000763202037816 */ /* 0x000fe40000000003 */
[----:B------:R-:W-:Y:S01]  /*2260*/  PRMT R4, R14, 0x7632, R4 ;  /* 0x000076320e047816 */ /* 0x000fe20000000004 */
[----:B------:R4:W-:Y:S01]  /*2270*/  STG.E.U16 desc[UR4][R12.64], R14 ;  /* 0x0000000e0c007986 */ /* 0x0009e2000c101504 */
[----:B-1----:R-:W-:Y:S02]  /*2280*/  PRMT R2, R18, 0x7632, R2 ;  /* 0x0000763212027816 */ /* 0x002fe40000000002 */
[----:B--2---:R-:W-:Y:S01]  /*2290*/  PRMT R6, R9, 0x7632, R6 ;  /* 0x0000763209067816 */ /* 0x004fe20000000006 */
        /* <DEDUP_REMOVED lines=12> */
.L_x_2509:
[----:B------:R-:W-:Y:S01]  /*2360*/  BSSY B0, `(.L_x_2543) ;  /* 0x0000007000007945 */ /* 0x000fe20003800000 */
[----:B------:R-:W-:Y:S02]  /*2370*/  MOV R12, 0x10 ;  /* 0x00000010000c7802 */ /* 0x000fe40000000f00 */
[----:B------:R-:W-:Y:S02]  /*2380*/  MOV R11, 0x1f ;  /* 0x0000001f000b7802 */ /* 0x000fe40000000f00 */
[----:B------:R-:W-:-:S07]  /*2390*/  MOV R15, 0xffffffff ;  /* 0xffffffff000f7802 */ /* 0x000fce0000000f00 */
[----:B0-----:R-:W-:Y:S05]  /*23a0*/  WARPSYNC.COLLECTIVE R15, `(.L_x_2544) ;  /* 0x000000000f087348 */ /* 0x001fea0003c00000 */
[----:B------:R1:W2:Y:S02]  /*23b0*/  SHFL.BFLY P6, R14, R13, R12, R11 ;  /* 0x0c00000c0d0e7389 */ /* 0x0002a400000c000b */
[----:B012---:R-:W-:Y:S05]  /*23c0*/  ENDCOLLECTIVE ;  /* 0x000000000000791b */ /* 0x007fea0003800000 */
.L_x_2544:
[----:B------:R-:W-:Y:S05]  /*23d0*/  BSYNC B0 ;  /* 0x0000000000007941 */ /* 0x000fea0003800000 */
.L_x_2543:
[----:B------:R-:W-:Y:S01]  /*23e0*/  HFMA2 R11, -RZ, RZ, 0, 1.847743988037109375e-06 ;  /* 0x0000001fff0b7431 */ /* 0x000fe200000001ff */
[----:B------:R-:W-:Y:S02]  /*23f0*/  FMNMX R13, R13, R14, !PT ;  /* 0x0000000e0d0d7209 */ /* 0x000fe40007800000 */
[----:B------:R-:W-:Y:S02]  /*2400*/  MOV R12, 0x8 ;  /* 0x00000008000c7802 */ /* 0x000fe40000000f00 */
[----:B------:R-:W-:-:S07]  /*2410*/  MOV R15, 0xffffffff ;  /* 0xffffffff000f7802 */ /* 0x000fce0000000f00 */
[----:B------:R-:W-:Y:S05]  /*2420*/  WARPSYNC.COLLECTIVE R15, `(.L_x_2545) ;  /* 0x000000000f087348 */ /* 0x000fea0003c00000 */
[----:B------:R0:W1:Y:S02]  /*2430*/  SHFL.BFLY P6, R14, R13, R12, R11 ;  /* 0x0c00000c0d0e7389 */ /* 0x00006400000c000b */
[----:B01----:R-:W-:Y:S05]  /*2440*/  ENDCOLLECTIVE ;  /* 0x000000000000791b */ /* 0x003fea0003800000 */
.L_x_2545:
[----:B------:R-:W-:Y:S01]  /*2450*/  HFMA2 R12, -RZ, RZ, 0, 2.384185791015625e-07 ;  /* 0x00000004ff0c7431 */ /* 0x000fe200000001ff */
[----:B------:R-:W-:-:S04]  /*2460*/  FMNMX R0, R13, R14, !PT ;  /* 0x0000000e0d007209 */ /* 0x000fc80007800000 */
[----:B------:R-:W-:-:S07]  /*2470*/  MOV R13, R0 ;  /* 0x00000000000d7202 */ /* 0x000fce0000000f00 */
[----:B------:R-:W-:Y:S05]  /*2480*/  WARPSYNC.COLLECTIVE R15, `(.L_x_2546) ;  /* 0x000000000f087348 */ /* 0x000fea0003c00000 */
[----:B------:R0:W1:Y:S02]  /*2490*/  SHFL.BFLY P6, R14, R13, R12, R11 ;  /* 0x0c00000c0d0e7389 */ /* 0x00006400000c000b */
[----:B01----:R-:W-:Y:S05]  /*24a0*/  ENDCOLLECTIVE ;  /* 0x000000000000791b */ /* 0x003fea0003800000 */
.L_x_2546:
[----:B------:R-:W-:Y:S01]  /*24b0*/  HFMA2 R12, -RZ, RZ, 0, 1.1920928955078125e-07 ;  /* 0x00000002ff0c7431 */ /* 0x000fe200000001ff */
[----:B------:R-:W-:-:S04]  /*24c0*/  FMNMX R2, R0, R14, !PT ;  /* 0x0000000e00027209 */ /* 0x000fc80007800000 */
[----:B------:R-:W-:-:S07]  /*24d0*/  MOV R13, R2 ;  /* 0x00000002000d7202 */ /* 0x000fce0000000f00 */
[----:B------:R-:W-:Y:S05]  /*24e0*/  WARPSYNC.COLLECTIVE R15, `(.L_x_2547) ;  /* 0x000000000f087348 */ /* 0x000fea0003c00000 */
[----:B------:R0:W1:Y:S02]  /*24f0*/  SHFL.BFLY P6, R14, R13, R12, R11 ;  /* 0x0c00000c0d0e7389 */ /* 0x00006400000c000b */
[----:B01----:R-:W-:Y:S05]  /*2500*/  ENDCOLLECTIVE ;  /* 0x000000000000791b */ /* 0x003fea0003800000 */
.L_x_2547:
[----:B------:R-:W-:Y:S01]  /*2510*/  HFMA2 R12, -RZ, RZ, 0, 5.9604644775390625e-08 ;  /* 0x00000001ff0c7431 */ /* 0x000fe200000001ff */
[----:B------:R-:W-:-:S04]  /*2520*/  FMNMX R3, R2, R14, !PT ;  /* 0x0000000e02037209 */ /* 0x000fc80007800000 */
[----:B------:R-:W-:-:S07]  /*2530*/  MOV R13, R3 ;  /* 0x00000003000d7202 */ /* 0x000fce0000000f00 */
[----:B------:R-:W-:Y:S05]  /*2540*/  WARPSYNC.COLLECTIVE R15, `(.L_x_2548) ;  /* 0x000000000f087348 */ /* 0x000fea0003c00000 */
[----:B------:R0:W1:Y:S02]  /*2550*/  SHFL.BFLY P6, R14, R13, R12, R11 ;  /* 0x0c00000c0d0e7389 */ /* 0x00006400000c000b */
[----:B01----:R-:W-:Y:S05]  /*2560*/  ENDCOLLECTIVE ;  /* 0x000000000000791b */ /* 0x003fea0003800000 */
.L_x_2548:
[----:B------:R-:W-:Y:S01]  /*2570*/  HFMA2 R12, -RZ, RZ, 3.7421875, 0 ;  /* 0x437c0000ff0c7431 */ /* 0x000fe200000001ff */
[----:B------:R-:W-:Y:S02]  /*2580*/  MOV R11, 0x3bbb989d ;  /* 0x3bbb989d000b7802 */ /* 0x000fe40000000f00 */
        /* <DEDUP_REMOVED lines=29> */
[----:B------:R-:W-:Y:S01]  /*2760*/  FFMA.RM R19, R19, R12, 12582913 ;  /* 0x4b40000113137423 */ /* 0x000fe2000000400c */
[----:B------:R-:W-:-:S02]  /*2770*/  FFMA.SAT R21, R32, R11, 0.5 ;  /* 0x3f00000020157423 */ /* 0x000fc4000000200b */
[----:B------:R-:W-:Y:S01]  /*2780*/  FFMA R0, R9, 1.4426950216293334961, -R0 ;  /* 0x3fb8aa3b09007823 */ /* 0x000fe20000000800 */
[----:B------:R-:W0:Y:S01]  /*2790*/  MUFU.EX2 R15, R15 ;  /* 0x0000000f000f7308 */ /* 0x000e220000000800 */
[----:B------:R-:W-:Y:S02]  /*27a0*/  FFMA.RM R21, R21, R12, 12582913 ;  /* 0x4b40000115157423 */ /* 0x000fe4000000400c */
[----:B------:R-:W-:Y:S01]  /*27b0*/  FFMA R9, R9, 1.925963033500011079e-08, R0 ;  /* 0x32a5706009097823 */ /* 0x000fe20000000000 */
[----:B------:R-:W-:Y:S01]  /*27c0*/  SHF.L.U32 R0, R17, 0x17, RZ ;  /* 0x0000001711007819 */ /* 0x000fe200000006ff */
[----:B------:R-:W-:-:S04]  /*27d0*/  FFMA.SAT R17, R3, R11, 0.5 ;  /* 0x3f00000003117423 */ /* 0x000fc8000000200b */
[----:B------:R-:W1:Y:S01]  /*27e0*/  MUFU.EX2 R9, R9 ;  /* 0x0000000900097308 */ /* 0x000e620000000800 */
[----:B------:R-:W-:-:S04]  /*27f0*/  FFMA.RM R17, R17, R12, 12582913 ;  /* 0x4b40000111117423 */ /* 0x000fc8000000400c */
[----:B------:R-:W-:Y:S01]  /*2800*/  FADD R10, R17, -12583039 ;  /* 0xcb40007f110a7421 */ /* 0x000fe20000000000 */
[----:B0-----:R-:W-:Y:S01]  /*2810*/  FMUL R4, R4, R15 ;  /* 0x0000000f04047220 */ /* 0x001fe20000400000 */
[----:B------:R-:W-:Y:S02]  /*2820*/  FADD R15, R13, -12583039 ;  /* 0xcb40007f0d0f7421 */ /* 0x000fe40000000000 */
[C---:B------:R-:W-:Y:S02]  /*2830*/  FFMA R10, R3.reuse, 1.4426950216293334961, -R10 ;  /* 0x3fb8aa3b030a7823 */ /* 0x040fe4000000080a */
[----:B------:R-:W-:Y:S02]  /*2840*/  FFMA R15, R2, 1.4426950216293334961, -R15 ;  /* 0x3fb8aa3b020f7823 */ /* 0x000fe4000000080f */
[----:B------:R-:W-:Y:S01]  /*2850*/  FFMA R10, R3, 1.925963033500011079e-08, R10 ;  /* 0x32a57060030a7823 */ /* 0x000fe2000000000a */
[----:B------:R-:W-:Y:S01]  /*2860*/  SHF.L.U32 R3, R17, 0x17, RZ ;  /* 0x0000001711037819 */ /* 0x000fe200000006ff */
[----:B------:R-:W-:Y:S01]  /*2870*/  FFMA.SAT R17, R20, R11, 0.5 ;  /* 0x3f00000014117423 */ /* 0x000fe2000000200b */
[----:B-1----:R-:W-:Y:S01]  /*2880*/  FMUL R0, R0, R9 ;  /* 0x0000000900007220 */ /* 0x002fe20000400000 */
[-C--:B------:R-:W-:Y:S01]  /*2890*/  FFMA.SAT R9, R5, R11.reuse, 0.5 ;  /* 0x3f00000005097423 */ /* 0x080fe2000000200b */
[----:B------:R-:W-:Y:S01]  /*28a0*/  FFMA R15, R2, 1.925963033500011079e-08, R15 ;  /* 0x32a57060020f7823 */ /* 0x000fe2000000000f */
[----:B------:R-:W-:Y:S01]  /*28b0*/  SHF.L.U32 R2, R13, 0x17, RZ ;  /* 0x000000170d027819 */ /* 0x000fe200000006ff */
[----:B------:R-:W-:Y:S01]  /*28c0*/  FFMA.SAT R13, R6, R11, 0.5 ;  /* 0x3f000000060d7423 */ /* 0x000fe2000000200b */
[-C--:B------:R-:W-:Y:S01]  /*28d0*/  FFMA.RM R9, R9, R12.reuse, 12582913 ;  /* 0x4b40000109097423 */ /* 0x080fe2000000400c */
[----:B------:R-:W0:Y:S01]  /*28e0*/  MUFU.EX2 R10, R10 ;  /* 0x0000000a000a7308 */ /* 0x000e220000000800 */
[-C--:B------:R-:W-:Y:S01]  /*28f0*/  FFMA.RM R17, R17, R12.reuse, 12582913 ;  /* 0x4b40000111117423 */ /* 0x080fe2000000400c */
[----:B------:R-:W-:Y:S01]  /*2900*/  FFMA.RM R13, R13, R12, 12582913 ;  /* 0x4b4000010d0d7423 */ /* 0x000fe2000000400c */
[----:B------:R-:W-:-:S04]  /*2910*/  FADD R36, R9, -12583039 ;  /* 0xcb40007f09247421 */ /* 0x000fc80000000000 */
[C---:B------:R-:W-:Y:S01]  /*2920*/  FFMA R36, R5.reuse, 1.4426950216293334961, -R36 ;  /* 0x3fb8aa3b05247823 */ /* 0x040fe20000000824 */
[----:B------:R-:W1:Y:S03]  /*2930*/  MUFU.EX2 R15, R15 ;  /* 0x0000000f000f7308 */ /* 0x000e660000000800 */
[----:B------:R-:W-:Y:S01]  /*2940*/  FFMA R36, R5, 1.925963033500011079e-08, R36 ;  /* 0x32a5706005247823 */ /* 0x000fe20000000024 */
[----:B------:R-:W-:Y:S01]  /*2950*/  SHF.L.U32 R5, R9, 0x17, RZ ;  /* 0x0000001709057819 */ /* 0x000fe200000006ff */
[----:B------:R-:W-:-:S04]  /*2960*/  FADD R9, R13, -12583039 ;  /* 0xcb40007f0d097421 */ /* 0x000fc80000000000 */
[C---:B------:R-:W-:Y:S01]  /*2970*/  FFMA R9, R6.reuse, 1.4426950216293334961, -R9 ;  /* 0x3fb8aa3b06097823 */ /* 0x040fe20000000809 */
[----:B0-----:R-:W-:Y:S01]  /*2980*/  FMUL R3, R3, R10 ;  /* 0x0000000a03037220 */ /* 0x001fe20000400000 */
[----:B------:R-:W0:Y:S02]  /*2990*/  MUFU.EX2 R36, R36 ;  /* 0x0000002400247308 */ /* 0x000e240000000800 */
[----:B------:R-:W-:Y:S01]  /*29a0*/  FFMA R9, R6, 1.925963033500011079e-08, R9 ;  /* 0x32a5706006097823 */ /* 0x000fe20000000009 */
[----:B------:R-:W-:Y:S01]  /*29b0*/  SHF.L.U32 R6, R13, 0x17, RZ ;  /* 0x000000170d067819 */ /* 0x000fe200000006ff */
[----:B------:R-:W-:Y:S01]  /*29c0*/  FFMA.SAT R13, R8, R11, 0.5 ;  /* 0x3f000000080d7423 */ /* 0x000fe2000000200b */
[----:B-1----:R-:W-:Y:S01]  /*29d0*/  FMUL R2, R2, R15 ;  /* 0x0000000f02027220 */ /* 0x002fe20000400000 */
[----:B------:R-:W-:Y:S02]  /*29e0*/  FFMA.SAT R15, R7, R11, 0.5 ;  /* 0x3f000000070f7423 */ /* 0x000fe4000000200b */
[----:B------:R-:W1:Y:S01]  /*29f0*/  MUFU.EX2 R9, R9 ;  /* 0x0000000900097308 */ /* 0x000e620000000800 */
[-C--:B------:R-:W-:Y:S01]  /*2a00*/  FFMA.RM R13, R13, R12.reuse, 12582913 ;  /* 0x4b4000010d0d7423 */ /* 0x080fe2000000400c */
[----:B------:R-:W-:-:S04]  /*2a10*/  FFMA.RM R15, R15, R12, 12582913 ;  /* 0x4b4000010f0f7423 */ /* 0x000fc8000000400c */
[----:B------:R-:W-:Y:S01]  /*2a20*/  FADD R10, R15, -12583039 ;  /* 0xcb40007f0f0a7421 */ /* 0x000fe20000000000 */
[----:B0-----:R-:W-:-:S03]  /*2a30*/  FMUL R5, R5, R36 ;  /* 0x0000002405057220 */ /* 0x001fc60000400000 */
[----:B------:R-:W-:-:S04]  /*2a40*/  FFMA R10, R7, 1.4426950216293334961, -R10 ;  /* 0x3fb8aa3b070a7823 */ /* 0x000fc8000000080a */
[----:B------:R-:W-:Y:S01]  /*2a50*/  FFMA R10, R7, 1.925963033500011079e-08, R10 ;  /* 0x32a57060070a7823 */ /* 0x000fe2000000000a */
[----:B------:R-:W-:Y:S01]  /*2a60*/  SHF.L.U32 R7, R15, 0x17, RZ ;  /* 0x000000170f077819 */ /* 0x000fe200000006ff */
[----:B-1----:R-:W-:Y:S01]  /*2a70*/  FMUL R6, R6, R9 ;  /* 0x0000000906067220 */ /* 0x002fe20000400000 */
[----:B------:R-:W-:Y:S01]  /*2a80*/  FADD R9, R13, -12583039 ;  /* 0xcb40007f0d097421 */ /* 0x000fe20000000000 */
[----:B------:R-:W-:Y:S02]  /*2a90*/  FFMA.SAT R15, R18, R11, 0.5 ;  /* 0x3f000000120f7423 */ /* 0x000fe4000000200b */
[----:B------:R-:W0:Y:S01]  /*2aa0*/  MUFU.EX2 R10, R10 ;  /* 0x0000000a000a7308 */ /* 0x000e220000000800 */
[----:B------:R-:W-:Y:S01]  /*2ab0*/  FFMA R9, R8, 1.4426950216293334961, -R9 ;  /* 0x3fb8aa3b08097823 */ /* 0x000fe20000000809 */
[----:B------:R-:W-:-:S03]  /*2ac0*/  FFMA.RM R15, R15, R12, 12582913 ;  /* 0x4b4000010f0f7423 */ /* 0x000fc6000000400c */
[----:B------:R-:W-:Y:S01]  /*2ad0*/  FFMA R9, R8, 1.925963033500011079e-08, R9 ;  /* 0x32a5706008097823 */ /* 0x000fe20000000009 */
[----:B------:R-:W-:Y:S01]  /*2ae0*/  SHF.L.U32 R8, R13, 0x17, RZ ;  /* 0x000000170d087819 */ /* 0x000fe200000006ff */
        /* <DEDUP_REMOVED lines=8> */
[----:B0-----:R-:W-:-:S04]  /*2b70*/  FADD R13, R19, -12583039 ;  /* 0xcb40007f130d7421 */ /* 0x001fc80000000000 */
[C---:B------:R-:W-:Y:S01]  /*2b80*/  FFMA R13, R16.reuse, 1.4426950216293334961, -R13 ;  /* 0x3fb8aa3b100d7823 */ /* 0x040fe2000000080d */
[----:B--2---:R-:W-:Y:S01]  /*2b90*/  FMUL R9, R15, R10 ;  /* 0x0000000a0f097220 */ /* 0x004fe20000400000 */
[C---:B------:R-:W-:Y:S02]  /*2ba0*/  FADD R15, R17.reuse, -12583039 ;  /* 0xcb40007f110f7421 */ /* 0x040fe40000000000 */
[----:B------:R-:W-:Y:S01]  /*2bb0*/  FFMA R13, R16, 1.925963033500011079e-08, R13 ;  /* 0x32a57060100d7823 */ /* 0x000fe2000000000d */
[----:B------:R-:W-:Y:S01]  /*2bc0*/  SHF.L.U32 R10, R17, 0x17, RZ ;  /* 0x00000017110a7819 */ /* 0x000fe200000006ff */
[-C--:B------:R-:W-:Y:S01]  /*2bd0*/  FFMA.SAT R17, R24, R11.reuse, 0.5 ;  /* 0x3f00000018117423 */ /* 0x080fe2000000200b */
[----:B------:R-:W-:Y:S01]  /*2be0*/  FFMA R15, R20, 1.4426950216293334961, -R15 ;  /* 0x3fb8aa3b140f7823 */ /* 0x000fe2000000080f */
[----:B------:R-:W-:Y:S01]  /*2bf0*/  SHF.L.U32 R16, R19, 0x17, RZ ;  /* 0x0000001713107819 */ /* 0x000fe200000006ff */
[----:B------:R-:W-:Y:S01]  /*2c00*/  FFMA.SAT R19, R26, R11, 0.5 ;  /* 0x3f0000001a137423 */ /* 0x000fe2000000200b */
[----:B------:R-:W0:Y:S01]  /*2c10*/  MUFU.EX2 R13, R13 ;  /* 0x0000000d000d7308 */ /* 0x000e220000000800 */
[----:B------:R-:W-:Y:S01]  /*2c20*/  FFMA R15, R20, 1.925963033500011079e-08, R15 ;  /* 0x32a57060140f7823 */ /* 0x000fe2000000000f */
[-C--:B------:R-:W-:Y:S01]  /*2c30*/  FFMA.RM R17, R17, R12.reuse, 12582913 ;  /* 0x4b40000111117423 */ /* 0x080fe2000000400c */
[----:B------:R-:W-:-:S05]  /*2c40*/  FFMA.RM R19, R19, R12, 12582913 ;  /* 0x4b40000113137423 */ /* 0x000fca000000400c */
[----:B------:R-:W1:Y:S01]  /*2c50*/  MUFU.EX2 R15, R15 ;  /* 0x0000000f000f7308 */ /* 0x000e620000000800 */
[----:B0-----:R-:W-:Y:S01]  /*2c60*/  FMUL R16, R16, R13 ;  /* 0x0000000d10107220 */ /* 0x001fe20000400000 */
[----:B------:R-:W-:-:S04]  /*2c70*/  FADD R13, R19, -12583039 ;  /* 0xcb40007f130d7421 */ /* 0x000fc80000000000 */
[----:B------:R-:W-:Y:S01]  /*2c80*/  FFMA R13, R26, 1.4426950216293334961, -R13 ;  /* 0x3fb8aa3b1a0d7823 */ /* 0x000fe2000000080d */
[----:B-1----:R-:W-:Y:S01]  /*2c90*/  FMUL R10, R10, R15 ;  /* 0x0000000f0a0a7220 */ /* 0x002fe20000400000 */
[C---:B------:R-:W-:Y:S02]  /*2ca0*/  FADD R15, R17.reuse, -12583039 ;  /* 0xcb40007f110f7421 */ /* 0x040fe40000000000 */
[----:B------:R-:W-:Y:S01]  /*2cb0*/  FFMA R13, R26, 1.925963033500011079e-08, R13 ;  /* 0x32a570601a0d7823 */ /* 0x000fe2000000000d */
[----:B------:R-:W-:Y:S01]  /*2cc0*/  SHF.L.U32 R17, R17, 0x17, RZ ;  /* 0x0000001711117819 */ /* 0x000fe200000006ff */
[----:B------:R-:W-:-:S04]  /*2cd0*/  FFMA R15, R24, 1.4426950216293334961, -R15 ;  /* 0x3fb8aa3b180f7823 */ /* 0x000fc8000000080f */
[----:B------:R-:W-:Y:S01]  /*2ce0*/  MUFU.EX2 R13, R13 ;  /* 0x0000000d000d7308 */ /* 0x000fe20000000800 */
[----:B------:R-:W-:-:S07]  /*2cf0*/  FFMA R15, R24, 1.925963033500011079e-08, R15 ;  /* 0x32a57060180f7823 */ /* 0x000fce000000000f */
[----:B------:R0:W1:Y:S02]  /*2d00*/  MUFU.EX2 R18, R15 ;  /* 0x0000000f00127308 */ /* 0x0000640000000800 */
[----:B0-----:R-:W-:-:S04]  /*2d10*/  FADD R15, R21, -12583039 ;  /* 0xcb40007f150f7421 */ /* 0x001fc80000000000 */
[----:B------:R-:W-:Y:S01]  /*2d20*/  FFMA R15, R32, 1.4426950216293334961, -R15 ;  /* 0x3fb8aa3b200f7823 */ /* 0x000fe2000000080f */
[----:B-1----:R-:W-:Y:S01]  /*2d30*/  FMUL R17, R17, R18 ;  /* 0x0000001211117220 */ /* 0x002fe20000400000 */
[----:B------:R-:W-:Y:S01]  /*2d40*/  SHF.L.U32 R18, R19, 0x17, RZ ;  /* 0x0000001713127819 */ /* 0x000fe200000006ff */
[-C--:B------:R-:W-:Y:S01]  /*2d50*/  FFMA.SAT R19, R34, R11.reuse, 0.5 ;  /* 0x3f00000022137423 */ /* 0x080fe2000000200b */
[----:B------:R-:W-:Y:S01]  /*2d60*/  FFMA.SAT R11, R14, R11, 0.5 ;  /* 0x3f0000000e0b7423 */ /* 0x000fe2000000200b */
[----:B------:R-:W-:Y:S02]  /*2d70*/  FFMA R15, R32, 1.925963033500011079e-08, R15 ;  /* 0x32a57060200f7823 */ /* 0x000fe4000000000f */
[-C--:B------:R-:W-:Y:S01]  /*2d80*/  FFMA.RM R20, R19, R12.reuse, 12582913 ;  /* 0x4b40000113147423 */ /* 0x080fe2000000400c */
[----:B------:R-:W-:Y:S01]  /*2d90*/  FMUL R18, R18, R13 ;  /* 0x0000000d12127220 */ /* 0x000fe20000400000 */
[----:B------:R-:W-:Y:S01]  /*2da0*/  FFMA.RM R13, R11, R12, 12582913 ;  /* 0x4b4000010b0d7423 */ /* 0x000fe2000000400c */
[----:B------:R-:W-:Y:S01]  /*2db0*/  SHF.L.U32 R19, R21, 0x17, RZ ;  /* 0x0000001715137819 */ /* 0x000fe200000006ff */
        /* <DEDUP_REMOVED lines=8> */
[----:B------:R-:W-:Y:S01]  /*2e40*/  FFMA R24, R14, 1.925963033500011079e-08, R11 ;  /* 0x32a570600e187823 */ /* 0x000fe2000000000b */
[----:B------:R-:W-:Y:S02]  /*2e50*/  FADD R11, RZ, R4 ;  /* 0x00000004ff0b7221 */ /* 0x000fe40000000000 */
[----:B------:R1:W2:Y:S02]  /*2e60*/  MUFU.EX2 R14, R15 ;  /* 0x0000000f000e7308 */ /* 0x0002a40000000800 */
[----:B------:R-:W-:-:S04]  /*2e70*/  FADD R11, R11, R0 ;  /* 0x000000000b0b7221 */ /* 0x000fc80000000000 */
[----:B------:R-:W-:Y:S02]  /*2e80*/  FADD R12, R11, R2 ;  /* 0x000000020b0c7221 */ /* 0x000fe40000000000 */
[----:B------:R-:W3:Y:S01]  /*2e90*/  MUFU.EX2 R24, R24 ;  /* 0x0000001800187308 */ /* 0x000ee20000000800 */
[----:B0-----:R-:W-:Y:S01]  /*2ea0*/  FMUL R21, R20, R21 ;  /* 0x0000001514157220 */ /* 0x001fe20000400000 */
[----:B------:R-:W-:Y:S01]  /*2eb0*/  FADD R12, R12, R3 ;  /* 0x000000030c0c7221 */ /* 0x000fe20000000000 */
[----:B-1----:R-:W-:-:S03]  /*2ec0*/  MOV R15, 0xffffffff ;  /* 0xffffffff000f7802 */ /* 0x002fc60000000f00 */
        /* <DEDUP_REMOVED lines=19> */
.L_x_2549:
[----:B------:R-:W-:Y:S02]  /*3000*/  HFMA2 R12, -RZ, RZ, 0, 4.76837158203125e-07 ;  /* 0x00000008ff0c7431 */ /* 0x000fe400000001ff */
[----:B------:R-:W-:-:S05]  /*3010*/  FADD R24, R13, R14 ;  /* 0x0000000e0d187221 */ /* 0x000fca0000000000 */
[----:B------:R-:W-:-:S07]  /*3020*/  MOV R13, R24 ;  /* 0x00000018000d7202 */ /* 0x000fce0000000f00 */
[----:B------:R-:W-:Y:S05]  /*3030*/  WARPSYNC.COLLECTIVE R15, `(.L_x_2550) ;  /* 0x000000000f087348 */ /* 0x000fea0003c00000 */
[----:B------:R0:W1:Y:S02]  /*3040*/  SHFL.BFLY P6, R14, R13, R12, R11 ;  /* 0x0c00000c0d0e7389 */ /* 0x00006400000c000b */
[----:B01----:R-:W-:Y:S05]  /*3050*/  ENDCOLLECTIVE ;  /* 0x000000000000791b */ /* 0x003fea0003800000 */
.L_x_2550:
[----:B------:R-:W-:Y:S02]  /*3060*/  HFMA2 R12, -RZ, RZ, 0, 2.384185791015625e-07 ;  /* 0x00000004ff0c7431 */ /* 0x000fe400000001ff */
[----:B------:R-:W-:-:S05]  /*3070*/  FADD R25, R24, R14 ;  /* 0x0000000e18197221 */ /* 0x000fca0000000000 */
[----:B------:R-:W-:-:S07]  /*3080*/  MOV R13, R25 ;  /* 0x00000019000d7202 */ /* 0x000fce0000000f00 */
[----:B------:R-:W-:Y:S05]  /*3090*/  WARPSYNC.COLLECTIVE R15, `(.L_x_2551) ;  /* 0x000000000f087348 */ /* 0x000fea0003c00000 */
[----:B------:R0:W1:Y:S02]  /*30a0*/  SHFL.BFLY P6, R14, R13, R12, R11 ;  /* 0x0c00000c0d0e7389 */ /* 0x00006400000c000b */
[----:B01----:R-:W-:Y:S05]  /*30b0*/  ENDCOLLECTIVE ;  /* 0x000000000000791b */ /* 0x003fea0003800000 */
.L_x_2551:
[----:B------:R-:W-:Y:S02]  /*30c0*/  HFMA2 R12, -RZ, RZ, 0, 1.1920928955078125e-07 ;  /* 0x00000002ff0c7431 */ /* 0x000fe400000001ff */
[----:B------:R-:W-:-:S05]  /*30d0*/  FADD R26, R25, R14 ;  /* 0x0000000e191a7221 */ /* 0x000fca0000000000 */
[----:B------:R-:W-:-:S07]  /*30e0*/  MOV R13, R26 ;  /* 0x0000001a000d7202 */ /* 0x000fce0000000f00 */
[----:B------:R-:W-:Y:S05]  /*30f0*/  WARPSYNC.COLLECTIVE R15, `(.L_x_2552) ;  /* 0x000000000f087348 */ /* 0x000fea0003c00000 */
[----:B------:R0:W1:Y:S02]  /*3100*/  SHFL.BFLY P6, R14, R13, R12, R11 ;  /* 0x0c00000c0d0e7389 */ /* 0x00006400000c000b */
[----:B01----:R-:W-:Y:S05]  /*3110*/  ENDCOLLECTIVE ;  /* 0x000000000000791b */ /* 0x003fea0003800000 */
.L_x_2552:
[----:B------:R-:W-:Y:S02]  /*3120*/  HFMA2 R12, -RZ, RZ, 0, 5.9604644775390625e-08 ;  /* 0x00000001ff0c7431 */ /* 0x000fe400000001ff */
[----:B------:R-:W-:-:S05]  /*3130*/  FADD R27, R26, R14 ;  /* 0x0000000e1a1b7221 */ /* 0x000fca0000000000 */
[----:B------:R-:W-:-:S07]  /*3140*/  MOV R13, R27 ;  /* 0x0000001b000d7202 */ /* 0x000fce0000000f00 */
[----:B------:R-:W-:Y:S05]  /*3150*/  WARPSYNC.COLLECTIVE R15, `(.L_x_2553) ;  /* 0x000000000f087348 */ /* 0x000fea0003c00000 */
[----:B------:R0:W1:Y:S02]  /*3160*/  SHFL.BFLY P6, R14, R13, R12, R11 ;  /* 0x0c00000c0d0e7389 */ /* 0x00006400000c000b */
[----:B01----:R-:W-:Y:S05]  /*3170*/  ENDCOLLECTIVE ;  /* 0x000000000000791b */ /* 0x003fea0003800000 */
.L_x_2553:
[----:B------:R-:W-:Y:S05]  /*3180*/  BRA `(.L_x_2554) ;  /* 0xffffffe0000c7947 */ /* 0x000fea000383ffff */
        .weak           $__internal_33_$__cuda_sm3x_div_rn_noftz_f32_slowpath
        .type           $__internal_33_$__cuda_sm3x_div_rn_noftz_f32_slowpath,@function
        .size           $__internal_33_$__cuda_sm3x_div_rn_noftz_f32_slowpath,(.L_x_15350 - $__internal_33_$__cuda_sm3x_div_rn_noftz_f32_slowpath)
$__internal_33_$__cuda_sm3x_div_rn_noftz_f32_slowpath:
        /* <DEDUP_REMOVED lines=35> */
.L_x_2556:
[----:B------:R-:W-:Y:S01]  /*33c0*/  LEA R26, R13, 0xc0800000, 0x17 ;  /* 0xc08000000d1a7811 */ /* 0x000fe200078eb8ff */
[----:B------:R-:W-:Y:S01]  /*33d0*/  BSSY.RECONVERGENT B1, `(.L_x_2561) ;  /* 0x0000036000017945 */ /* 0x000fe20003800200 */
[----:B------:R-:W-:Y:S02]  /*33e0*/  IADD3 R32, PT, PT, R32, -0x7f, RZ ;  /* 0xffffff8120207810 */ /* 0x000fe40007ffe0ff */
[----:B------:R-:W-:-:S03]  /*33f0*/  IADD3 R34, PT, PT, -R26, R27, RZ ;  /* 0x0000001b1a227210 */ /* 0x000fc60007ffe1ff */
[----:B------:R-:W-:Y:S01]  /*3400*/  IMAD R4, R32, -0x800000, R4 ;  /* 0xff80000020047824 */ /* 0x000fe200078e0204 */
[----:B------:R-:W0:Y:S01]  /*3410*/  MUFU.RCP R27, R34 ;  /* 0x00000022001b7308 */ /* 0x000e220000001000 */
[----:B------:R-:W-:-:S04]  /*3420*/  FADD.FTZ R33, -R34, -RZ ;  /* 0x800000ff22217221 */ /* 0x000fc80000010100 */
        /* <DEDUP_REMOVED lines=44> */
.L_x_2563:
[----:B------:R-:W-:-:S04]  /*36f0*/  LOP3.LUT R4, R4, 0x80000000, RZ, 0xc0, !PT ;  /* 0x8000000004047812 */ /* 0x000fc800078ec0ff */
[----:B------:R-:W-:Y:S01]  /*3700*/  LOP3.LUT R4, R4, 0x7f800000, RZ, 0xfc, !PT ;  /* 0x7f80000004047812 */ /* 0x000fe200078efcff */
[----:B------:R-:W-:Y:S06]  /*3710*/  BRA `(.L_x_2564) ;  /* 0x0000000000047947 */ /* 0x000fec0003800000 */
.L_x_2562:
[----:B------:R-:W-:-:S07]  /*3720*/  LEA R4, R35, R4, 0x17 ;  /* 0x0000000423047211 */ /* 0x000fce00078eb8ff */
.L_x_2564:
[----:B------:R-:W-:Y:S05]  /*3730*/  BSYNC.RECONVERGENT B1 ;  /* 0x0000000000017941 */ /* 0x000fea0003800200 */
.L_x_2561:
[----:B------:R-:W-:Y:S05]  /*3740*/  BRA `(.L_x_2565) ;  /* 0x0000000000207947 */ /* 0x000fea0003800000 */
.L_x_2560:
[----:B------:R-:W-:-:S04]  /*3750*/  LOP3.LUT R4, R27, 0x80000000, R4, 0x48, !PT ;  /* 0x800000001b047812 */ /* 0x000fc800078e4804 */
[----:B------:R-:W-:Y:S01]  /*3760*/  LOP3.LUT R4, R4, 0x7f800000, RZ, 0xfc, !PT ;  /* 0x7f80000004047812 */ /* 0x000fe200078efcff */
[----:B------:R-:W-:Y:S06]  /*3770*/  BRA `(.L_x_2565) ;  /* 0x0000000000147947 */ /* 0x000fec0003800000 */
.L_x_2559:
[----:B------:R-:W-:Y:S01]  /*3780*/  LOP3.LUT R4, R27, 0x80000000, R4, 0x48, !PT ;  /* 0x800000001b047812 */ /* 0x000fe200078e4804 */
[----:B------:R-:W-:Y:S06]  /*3790*/  BRA `(.L_x_2565) ;  /* 0x00000000000c7947 */ /* 0x000fec0003800000 */
.L_x_2558:
[----:B------:R-:W0:Y:S01]  /*37a0*/  MUFU.RSQ R4, -QNAN ;  /* 0xffc0000000047908 */ /* 0x000e220000001400 */
[----:B------:R-:W-:Y:S05]  /*37b0*/  BRA `(.L_x_2565) ;  /* 0x0000000000047947 */ /* 0x000fea0003800000 */
.L_x_2557:
[----:B------:R-:W-:-:S07]  /*37c0*/  FADD.FTZ R4, R4, R11 ;  /* 0x0000000b04047221 */ /* 0x000fce0000010000 */
.L_x_2565:
[----:B------:R-:W-:Y:S05]  /*37d0*/  BSYNC.RECONVERGENT B0 ;  /* 0x0000000000007941 */ /* 0x000fea0003800200 */
.L_x_2555:
[----:B------:R-:W-:-:S04]  /*37e0*/  HFMA2 R13, -RZ, RZ, 0, 0 ;  /* 0x00000000ff0d7431 */ /* 0x000fc800000001ff */
[----:B0-----:R-:W-:Y:S05]  /*37f0*/  RET.REL.NODEC R12 `(_ZN7oneflow4cuda7softmax15SoftmaxWarpImplI10SimpleLoadI6__halffE11SimpleStoreIS4_fEfLi1ELi16ELi32ELi1ELb0ELNS1_9AlgorithmE0EEEvT_T0_ll) ;  /* 0xffffffc80c007950 */ /* 0x001fea0003c3ffff */
.L_x_2566:
        /* <DEDUP_REMOVED lines=16> */
.L_x_15350:


//--------------------- .text._ZN7oneflow4cuda7softmax15SoftmaxWarpImplI10SimpleLoadI6__halffE11SimpleStoreIS4_fEfLi1ELi15ELi32ELi1ELb1ELNS1_9AlgorithmE0EEEvT_T0_ll --------------------------
	.section	.text._ZN7oneflow4cuda7softmax15SoftmaxWarpImplI10SimpleLoadI6__halffE11SimpleStoreIS4_fEfLi1ELi15ELi32ELi1ELb1ELNS1_9AlgorithmE0EEEvT_T0_ll,"ax",@progbits
	.align	128
        .global         _ZN7oneflow4cuda7softmax15SoftmaxWarpImplI10SimpleLoadI6__halffE11SimpleStoreIS4_fEfLi1ELi15ELi32ELi1ELb1ELNS1_9AlgorithmE0EEEvT_T0_ll
        .type           _ZN7oneflow4cuda7softmax15SoftmaxWarpImplI10SimpleLoadI6__halffE11SimpleStoreIS4_fEfLi1ELi15ELi32ELi1ELb1ELNS1_9AlgorithmE0EEEvT_T0_ll,@function
        .size           _ZN7oneflow4cuda7softmax15SoftmaxWarpImplI10SimpleLoadI6__halffE11SimpleStoreIS4_fEfLi1ELi15ELi32ELi1ELb1ELNS1_9AlgorithmE0EEEvT_T0_ll,(.L_x_15351 - _ZN7oneflow4cuda7softmax15SoftmaxWarpImplI10SimpleLoadI6__halffE11SimpleStoreIS4_fEfLi1ELi15ELi32ELi1ELb1ELNS1_9AlgorithmE0EEEvT_T0_ll)
        .other          _ZN7oneflow4cuda7softmax15SoftmaxWarpImplI10SimpleLoadI6__halffE11SimpleStoreIS4_fEfLi1ELi15ELi32ELi1ELb1ELNS1_9AlgorithmE0EEEvT_T0_ll,@"STO_CUDA_ENTRY STV_DEFAULT"
_ZN7oneflow4cuda7softmax15SoftmaxWarpImplI10SimpleLoadI6__halffE11SimpleStoreIS4_fEfLi1ELi15ELi32ELi1ELb1ELNS1_9AlgorithmE0EEEvT_T0_ll:
.text._ZN7oneflow4cuda7softmax15SoftmaxWarpImplI10SimpleLoadI6__halffE11SimpleStoreIS4_fEfLi1ELi15ELi32ELi1ELb1ELNS1_9AlgorithmE0EEEvT_T0_ll:
        /* <DEDUP_REMOVED lines=25> */
.L_x_2567:
        /* <DEDUP_REMOVED lines=28> */
.L_x_2600:
        /* <DEDUP_REMOVED lines=8> */
[----:B------:R-:W-:-:S03]  /*03d0*/  IMAD.WIDE.U32 R4, R24, UR42, R2 ;  /* 0x0000002a18047c25 */ /* 0x000fc6000f8e0002 */
[----:B------:R-:W-:Y:S01]  /*03e0*/  ISETP.GE.AND.EX P2, PT, RZ, UR45, PT, P2 ;  /* 0x0000002dff007c0c */ /* 0x000fe2000bf46320 */
[----:B------:R-:W-:Y:S01]  /*03f0*/  IMAD R3, R24, UR43, R7 ;  /* 0x0000002b18037c24 */ /* 0x000fe2000f8e0207 */
[----:B------:R-:W-:Y:S02]  /*0400*/  LEA R2, P1, R4, UR40, 0x1 ;  /* 0x0000002804027c11 */ /* 0x000fe4000f8208ff */
[C---:B------:R-:W-:Y:S02]  /*0410*/  @!P0 R2UR UR4, R22.reuse ;  /* 0x00000000160482ca */ /* 0x040fe400000e0000 */
[----:B------:R-:W-:Y:S02]  /*0420*/  @!P0 R2UR UR5, R23 ;  /* 0x00000000170582ca */ /* 0x000fe400000e0000 */
[----:B------:R-:W-:Y:S02]  /*0430*/  IADD3 R3, PT, PT, R5, R3, RZ ;  /* 0x0000000305037210 */ /* 0x000fe40007ffe0ff */
[----:B------:R-:W-:-:S02]  /*0440*/  @!P3 R2UR UR6, R22 ;  /* 0x000000001606b2ca */ /* 0x000fc400000e0000 */
[----:B------:R-:W-:Y:S02]  /*0450*/  LEA.HI.X R3, R4, UR41, R3, 0x1, P1 ;  /* 0x0000002904037c11 */ /* 0x000fe400088f0c03 */
[----:B------:R-:W-:-:S05]  /*0460*/  @!P3 R2UR UR7, R23 ;  /* 0x000000001707b2ca */ /* 0x000fca00000e0000 */
[----:B------:R-:W2:Y:S01]  /*0470*/  @!P0 LDG.E.U16 R5, desc[UR4][R2.64] ;  /* 0x0000000402058981 */ /* 0x000ea2000c1e1500 */
[----:B------:R-:W-:Y:S02]  /*0480*/  @!P2 R2UR UR4, R22 ;  /* 0x000000001604a2ca */ /* 0x000fe400000e0000 */
[----:B------:R-:W-:-:S05]  /*0490*/  @!P2 R2UR UR5, R23 ;  /* 0x000000001705a2ca */ /* 0x000fca00000e0000 */
[----:B------:R-:W3:Y:S08]  /*04a0*/  @!P3 LDG.E.U16 R0, desc[UR6][R2.64+0x40] ;  /* 0x000040060200b981 */ /* 0x000ef0000c1e1500 */
[----:B------:R-:W4:Y:S01]  /*04b0*/  @!P2 LDG.E.U16 R4, desc[UR4][R2.64+0x80] ;  /* 0x000080040204a981 */ /* 0x000f22000c1e1500 */
[----:B------:R-:W-:Y:S01]  /*04c0*/  ISETP.GE.U32.AND P6, PT, R38, UR44, PT ;  /* 0x0000002c26007c0c */ /* 0x000fe2000bfc6070 */
[----:B------:R-:W-:Y:S01]  /*04d0*/  IMAD.MOV.U32 R42, RZ, RZ, -0x800000 ;  /* 0xff800000ff2a7424 */ /* 0x000fe200078e00ff */
[----:B------:R-:W-:-:S02]  /*04e0*/  ISETP.GE.U32.AND P1, PT, R37, UR44, PT ;  /* 0x0000002c25007c0c */ /* 0x000fc4000bf26070 */
[----:B------:R-:W-:Y:S02]  /*04f0*/  ISETP.GE.AND.EX P6, PT, RZ, UR45, PT, P6 ;  /* 0x0000002dff007c0c */ /* 0x000fe4000bfc6360 */
[----:B------:R-:W-:Y:S02]  /*0500*/  MOV R45, 0xff800000 ;  /* 0xff800000002d7802 */ /* 0x000fe40000000f00 */
[----:B------:R-:W-:Y:S02]  /*0510*/  ISETP.GE.U32.AND P5, PT, R36, UR44, PT ;  /* 0x0000002c24007c0c */ /* 0x000fe4000bfa6070 */
[----:B------:R-:W-:Y:S02]  /*0520*/  ISETP.GE.AND.EX P1, PT, RZ, UR45, PT, P1 ;  /* 0x0000002dff007c0c */ /* 0x000fe4000bf26310 */
[----:B------:R-:W-:Y:S02]  /*0530*/  MOV R43, 0xff800000 ;  /* 0xff800000002b7802 */ /* 0x000fe40000000f00 */
[----:B------:R-:W-:-:S02]  /*0540*/  MOV R13, 0xff800000 ;  /* 0xff800000000d7802 */ /* 0x000fc40000000f00 */
[----:B------:R-:W-:Y:S02]  /*0550*/  ISETP.GE.U32.AND P4, PT, R35, UR44, PT ;  /* 0x0000002c23007c0c */ /* 0x000fe4000bf86070 */
[----:B------:R-:W-:Y:S02]  /*0560*/  ISETP.GE.AND.EX P5, PT, RZ, UR45, PT, P5 ;  /* 0x0000002dff007c0c */ /* 0x000fe4000bfa6350 */
[----:B------:R-:W-:Y:S02]  /*0570*/  ISETP.GE.AND.EX P4, PT, RZ, UR45, PT, P4 ;  /* 0x0000002dff007c0c */ /* 0x000fe4000bf86340 */
[C---:B------:R-:W-:Y:S02]  /*0580*/  @!P6 R2UR UR4, R22.reuse ;  /* 0x000000001604e2ca */ /* 0x040fe400000e0000 */
[----:B------:R-:W-:Y:S02]  /*0590*/  @!P6 R2UR UR5, R23 ;  /* 0x000000001705e2ca */ /* 0x000fe400000e0000 */
[----:B------:R-:W-:-:S02]  /*05a0*/  @!P1 R2UR UR6, R22 ;  /* 0x00000000160692ca */ /* 0x000fc400000e0000 */
[----:B------:R-:W-:-:S03]  /*05b0*/  @!P1 R2UR UR7, R23 ;  /* 0x00000000170792ca */ /* 0x000fc600000e0000 */
        /* <DEDUP_REMOVED lines=12> */
[----:B------:R-:W-:Y:S01]  /*0680*/  ISETP.GE.U32.AND P3, PT, R34, UR44, PT ;  /* 0x0000002c22007c0c */ /* 0x000fe2000bf66070 */
[----:B----4-:R-:W-:-:S03]  /*0690*/  @!P2 HADD2.F32 R42, -RZ, R4.H0_H0 ;  /* 0x20000004ff2aa230 */ /* 0x010fc60000004100 */
[----:B------:R-:W-:Y:S02]  /*06a0*/  ISETP.GE.AND.EX P3, PT, RZ, UR45, PT, P3 ;  /* 0x0000002dff007c0c */ /* 0x000fe4000bf66330 */
[----:B------:R-:W-:Y:S02]  /*06b0*/  @!P2 FMNMX R13, R13, R42, !PT ;  /* 0x0000002a0d0da209 */ /* 0x000fe40007800000 */
[----:B------:R-:W-:-:S04]  /*06c0*/  ISETP.GE.U32.AND P2, PT, R33, UR44, PT ;  /* 0x0000002c21007c0c */ /* 0x000fc8000bf46070 */
[----:B------:R-:W-:-:S05]  /*06d0*/  ISETP.GE.AND.EX P2, PT, RZ, UR45, PT, P2 ;  /* 0x0000002dff007c0c */ /* 0x000fca000bf46320 */
[----:B------:R-:W-:Y:S02]  /*06e0*/  @!P3 R2UR UR4, R22 ;  /* 0x000000001604b2ca */ /* 0x000fe400000e0000 */
[----:B------:R-:W-:-:S06]  /*06f0*/  @!P3 R2UR UR5, R23 ;  /* 0x000000001705b2ca */ /* 0x000fcc00000e0000 */
[----:B------:R-:W-:Y:S02]  /*0700*/  @!P2 R2UR UR6, R22 ;  /* 0x000000001606a2ca */ /* 0x000fe400000e0000 */
[----:B------:R-:W-:-:S05]  /*0710*/  @!P2 R2UR UR7, R23 ;  /* 0x000000001707a2ca */ /* 0x000fca00000e0000 */
[----:B------:R-:W4:Y:S08]  /*0720*/  @!P3 LDG.E.U16 R10, desc[UR4][R2.64+0x1c0] ;  /* 0x0001c004020ab981 */ /* 0x000f30000c1e1500 */
[----:B------:R-:W4:Y:S01]  /*0730*/  @!P2 LDG.E.U16 R11, desc[UR6][R2.64+0x200] ;  /* 0x00020006020ba981 */ /* 0x000f22000c1e1500 */
[----:B------:R-:W-:Y:S02]  /*0740*/  MOV R41, 0xff800000 ;  /* 0xff80000000297802 */ /* 0x000fe40000000f00 */
[----:B------:R-:W-:-:S02]  /*0750*/  MOV R4, 0xff800000 ;  /* 0xff80000000047802 */ /* 0x000fc40000000f00 */
[----:B------:R-:W-:Y:S01]  /*0760*/  MOV R7, 0xff800000 ;  /* 0xff80000000077802 */ /* 0x000fe20000000f00 */
[----:B-----5:R-:W-:Y:S01]  /*0770*/  @!P4 HADD2.F32 R7, -RZ, R8.H0_H0 ;  /* 0x20000008ff07c230 */ /* 0x020fe20000004100 */
[----:B------:R-:W-:Y:S02]  /*0780*/  MOV R8, 0xff800000 ;  /* 0xff80000000087802 */ /* 0x000fe40000000f00 */
[----:B------:R-:W-:Y:S01]  /*0790*/  MOV R9, 0xff800000 ;  /* 0xff80000000097802 */ /* 0x000fe20000000f00 */
[----:B--2---:R-:W-:Y:S01]  /*07a0*/  @!P6 HADD2.F32 R41, -RZ, R5.H0_H0 ;  /* 0x20000005ff29e230 */ /* 0x004fe20000004100 */
[----:B------:R-:W-:Y:S01]  /*07b0*/  MOV R5, 0xff800000 ;  /* 0xff80000000057802 */ /* 0x000fe20000000f00 */
[----:B------:R-:W-:-:S03]  /*07c0*/  @!P5 HADD2.F32 R5, -RZ, R6.H0_H0 ;  /* 0x20000006ff05d230 */ /* 0x000fc60000004100 */
[----:B------:R-:W-:Y:S01]  /*07d0*/  @!P6 FMNMX R13, R13, R41, !PT ;  /* 0x000000290d0de209 */ /* 0x000fe20007800000 */
[----:B---3--:R-:W-:Y:S01]  /*07e0*/  @!P1 HADD2.F32 R4, -RZ, R0.H0_H0 ;  /* 0x20000000ff049230 */ /* 0x008fe20000004100 */
[----:B------:R-:W-:-:S04]  /*07f0*/  ISETP.GE.U32.AND P6, PT, R32, UR44, PT ;  /* 0x0000002c20007c0c */ /* 0x000fc8000bfc6070 */
[----:B------:R-:W-:Y:S02]  /*0800*/  @!P1 FMNMX R13, R13, R4, !PT ;  /* 0x000000040d0d9209 */ /* 0x000fe40007800000 */
[----:B------:R-:W-:Y:S02]  /*0810*/  ISETP.GE.U32.AND P1, PT, R31, UR44, PT ;  /* 0x0000002c1f007c0c */ /* 0x000fe4000bf26070 */
[----:B------:R-:W-:Y:S02]  /*0820*/  ISETP.GE.AND.EX P6, PT, RZ, UR45, PT, P6 ;  /* 0x0000002dff007c0c */ /* 0x000fe4000bfc6360 */
[----:B------:R-:W-:Y:S02]  /*0830*/  @!P5 FMNMX R13, R13, R5, !PT ;  /* 0x000000050d0dd209 */ /* 0x000fe40007800000 */
[----:B------:R-:W-:Y:S02]  /*0840*/  ISETP.GE.U32.AND P5, PT, R30, UR44, PT ;  /* 0x0000002c1e007c0c */ /* 0x000fe4000bfa6070 */
[----:B------:R-:W-:-:S02]  /*0850*/  ISETP.GE.AND.EX P1, PT, RZ, UR45, PT, P1 ;  /* 0x0000002dff007c0c */ /* 0x000fc4000bf26310 */
[----:B------:R-:W-:Y:S02]  /*0860*/  @!P4 FMNMX R13, R13, R7, !PT ;  /* 0x000000070d0dc209 */ /* 0x000fe40007800000 */
[----:B------:R-:W-:Y:S02]  /*0870*/  ISETP.GE.U32.AND P4, PT, R29, UR44, PT ;  /* 0x0000002c1d007c0c */ /* 0x000fe4000bf86070 */
[----:B------:R-:W-:Y:S02]  /*0880*/  ISETP.GE.AND.EX P5, PT, RZ, UR45, PT, P5 ;  /* 0x0000002dff007c0c */ /* 0x000fe4000bfa6350 */
[----:B------:R-:W-:Y:S02]  /*0890*/  ISETP.GE.AND.EX P4, PT, RZ, UR45, PT, P4 ;  /* 0x0000002dff007c0c */ /* 0x000fe4000bf86340 */
[C---:B------:R-:W-:Y:S02]  /*08a0*/  @!P6 R2UR UR4, R22.reuse ;  /* 0x000000001604e2ca */ /* 0x040fe400000e0000 */
[----:B------:R-:W-:Y:S01]  /*08b0*/  @!P6 R2UR UR5, R23 ;  /* 0x000000001705e2ca */ /* 0x000fe200000e0000 */
[----:B----4-:R-:W-:Y:S01]  /*08c0*/  @!P3 HADD2.F32 R8, -RZ, R10.H0_H0 ;  /* 0x2000000aff08b230 */ /* 0x010fe20000004100 */
[----:B------:R-:W-:Y:S01]  /*08d0*/  @!P1 R2UR UR6, R22 ;  /* 0x00000000160692ca */ /* 0x000fe200000e0000 */
[----:B------:R-:W-:-:S03]  /*08e0*/  @!P2 HADD2.F32 R9, -RZ, R11.H0_H0 ;  /* 0x2000000bff09a230 */ /* 0x000fc60000004100 */
[----:B------:R-:W-:-:S07]  /*08f0*/  @!P3 FMNMX R13, R13, R8, !PT ;  /* 0x000000080d0db209 */ /* 0x000fce0007800000 */
[----:B------:R-:W2:Y:S01]  /*0900*/  @!P6 LDG.E.U16 R14, desc[UR4][R2.64+0x240] ;  /* 0x00024004020ee981 */ /* 0x000ea2000c1e1500 */
[----:B------:R-:W-:Y:S02]  /*0910*/  ISETP.GE.U32.AND P3, PT, R28, UR44, PT ;  /* 0x0000002c1c007c0c */ /* 0x000fe4000bf66070 */
[----:B------:R-:W-:Y:S02]  /*0920*/  @!P2 FMNMX R13, R13, R9, !PT ;  /* 0x000000090d0da209 */ /* 0x000fe40007800000 */
[----:B------:R-:W-:Y:S02]  /*0930*/  ISETP.GE.U32.AND P2, PT, R27, UR44, PT ;  /* 0x0000002c1b007c0c */ /* 0x000fe4000bf46070 */
[----:B------:R-:W-:Y:S02]  /*0940*/  ISETP.GE.AND.EX P3, PT, RZ, UR45, PT, P3 ;  /* 0x0000002dff007c0c */ /* 0x000fe4000bf66330 */
[----:B------:R-:W-:Y:S02]  /*0950*/  @!P1 R2UR UR7, R23 ;  /* 0x00000000170792ca */ /* 0x000fe400000e0000 */
[----:B------:R-:W-:-:S02]  /*0960*/  ISETP.GE.AND.EX P2, PT, RZ, UR45, PT, P2 ;  /* 0x0000002dff007c0c */ /* 0x000fc4000bf46320 */
        /* <DEDUP_REMOVED lines=34> */
[----:B------:R-:W-:Y:S01]  /*0b90*/  MOV R11, 0x3bbb989d ;  /* 0x3bbb989d000b7802 */ /* 0x000fe20000000f00 */
[----:B------:R-:W-:Y:S01]  /*0ba0*/  IMAD.MOV.U32 R12, RZ, RZ, 0x437c0000 ;  /* 0x437c0000ff0c7424 */ /* 0x000fe200078e00ff */
        /* <DEDUP_REMOVED lines=15> */
[----:B------:R-:W-:Y:S01]  /*0ca0*/  FADD R6, -R50, R41 ;  /* 0x0000002932067221 */ /* 0x000fe20000000100 */
[-C--:B------:R-:W-:Y:S01]  /*0cb0*/  FFMA.SAT R7, R48, R11.reuse, 0.5 ;  /* 0x3f00000030077423 */ /* 0x080fe2000000200b */
[-C--:B------:R-:W-:Y:S01]  /*0cc0*/  FFMA.RM R3, R13, R12.reuse, 12582913 ;  /* 0x4b4000010d037423 */ /* 0x080fe2000000400c */
[C---:B------:R-:W-:Y:S01]  /*0cd0*/  FADD R42, -R50.reuse, R9 ;  /* 0x00000009322a7221 */ /* 0x040fe20000000100 */
[C---:B------:R-:W-:Y:S01]  /*0ce0*/  FADD R0, -R50.reuse, R4 ;  /* 0x0000000432007221 */ /* 0x040fe20000000100 */
[C---:B------:R-:W-:Y:S01]  /*0cf0*/  FADD R14, -R50.reuse, R17 ;  /* 0x00000011320e7221 */ /* 0x040fe20000000100 */
[C---:B------:R-:W-:Y:S01]  /*0d00*/  FADD R5, R3.reuse, -12583039 ;  /* 0xcb40007f03057421 */ /* 0x040fe20000000000 */
[----:B------:R-:W-:Y:S01]  /*0d10*/  SHF.L.U32 R3, R3, 0x17, RZ ;  /* 0x0000001703037819 */ /* 0x000fe200000006ff */
[C---:B------:R-:W-:Y:S01]  /*0d20*/  FADD R4, -R50.reuse, R8 ;  /* 0x0000000832047221 */ /* 0x040fe20000000100 */
[----:B------:R-:W-:Y:S01]  /*0d30*/  FADD R8, -R50, R19 ;  /* 0x0000001332087221 */ /* 0x000fe20000000100 */
[----:B------:R-:W-:Y:S01]  /*0d40*/  FFMA R5, R52, 1.4426950216293334961, -R5 ;  /* 0x3fb8aa3b34057823 */ /* 0x000fe20000000805 */
[-C--:B------:R-:W-:Y:S01]  /*0d50*/  FFMA.SAT R19, R42, R11.reuse, 0.5 ;  /* 0x3f0000002a137423 */ /* 0x080fe2000000200b */
[C---:B------:R-:W-:Y:S01]  /*0d60*/  FADD R20, -R50.reuse, R20 ;  /* 0x0000001432147221 */ /* 0x040fe20000000100 */
[----:B------:R-:W-:Y:S01]  /*0d70*/  FADD R18, -R50, R18 ;  /* 0x0000001232127221 */ /* 0x000fe20000000100 */
[----:B------:R-:W-:Y:S01]  /*0d80*/  FFMA R52, R52, 1.925963033500011079e-08, R5 ;  /* 0x32a5706034347823 */ /* 0x000fe20000000005 */
[----:B------:R-:W-:Y:S01]  /*0d90*/  FFMA.SAT R5, R46, R11, 0.5 ;  /* 0x3f0000002e057423 */ /* 0x000fe2000000200b */
[-C--:B------:R-:W-:Y:S01]  /*0da0*/  FFMA.RM R19, R19, R12.reuse, 12582913 ;  /* 0x4b40000113137423 */ /* 0x080fe2000000400c */
[C---:B------:R-:W-:Y:S01]  /*0db0*/  FADD R16, -R50.reuse, R16 ;  /* 0x0000001032107221 */ /* 0x040fe20000000100 */
[----:B------:R-:W-:Y:S01]  /*0dc0*/  FADD R10, -R50, R10 ;  /* 0x0000000a320a7221 */ /* 0x000fe20000000100 */
[-C--:B------:R-:W-:Y:S01]  /*0dd0*/  FFMA.RM R13, R5, R12.reuse, 12582913 ;  /* 0x4b400001050d7423 */ /* 0x080fe2000000400c */
[----:B------:R-:W-:Y:S01]  /*0de0*/  FFMA.RM R5, R7, R12, 12582913 ;  /* 0x4b40000107057423 */ /* 0x000fe2000000400c */
[----:B------:R-:W0:Y:S02]  /*0df0*/  MUFU.EX2 R52, R52 ;  /* 0x0000003400347308 */ /* 0x000e240000000800 */
[----:B------:R-:W-:Y:S01]  /*0e00*/  FADD R7, R13, -12583039 ;  /* 0xcb40007f0d077421 */ /* 0x000fe20000000000 */
[----:B------:R-:W-:Y:S01]  /*0e10*/  FADD R9, R5, -12583039 ;  /* 0xcb40007f05097421 */ /* 0x000fe20000000000 */
[----:B------:R-:W-:-:S02]  /*0e20*/  SHF.L.U32 R13, R13, 0x17, RZ ;  /* 0x000000170d0d7819 */ /* 0x000fc400000006ff */
[----:B------:R-:W-:Y:S01]  /*0e30*/  FFMA R7, R46, 1.4426950216293334961, -R7 ;  /* 0x3fb8aa3b2e077823 */ /* 0x000fe20000000807 */
[----:B------:R-:W-:-:S03]  /*0e40*/  FFMA R9, R48, 1.4426950216293334961, -R9 ;  /* 0x3fb8aa3b30097823 */ /* 0x000fc60000000809 */
[----:B------:R-:W-:Y:S01]  /*0e50*/  FFMA R46, R46, 1.925963033500011079e-08, R7 ;  /* 0x32a570602e2e7823 */ /* 0x000fe20000000007 */
[----:B------:R-:W-:Y:S01]  /*0e60*/  FFMA.SAT R7, R6, R11, 0.5 ;  /* 0x3f00000006077423 */ /* 0x000fe2000000200b */
[----:B------:R-:W-:-:S03]  /*0e70*/  FFMA R48, R48, 1.925963033500011079e-08, R9 ;  /* 0x32a5706030307823 */ /* 0x000fc60000000009 */
[----:B------:R-:W-:Y:S01]  /*0e80*/  FFMA.RM R7, R7, R12, 12582913 ;  /* 0x4b40000107077423 */ /* 0x000fe2000000400c */
[----:B------:R-:W1:Y:S03]  /*0e90*/  MUFU.EX2 R46, R46 ;  /* 0x0000002e002e7308 */ /* 0x000e660000000800 */
[----:B------:R-:W-:-:S04]  /*0ea0*/  FADD R9, R7, -12583039 ;  /* 0xcb40007f07097421 */ /* 0x000fc80000000000 */
[----:B------:R-:W-:-:S04]  /*0eb0*/  FFMA R9, R6, 1.4426950216293334961, -R9 ;  /* 0x3fb8aa3b06097823 */ /* 0x000fc80000000809 */
[----:B------:R-:W-:Y:S01]  /*0ec0*/  FFMA R17, R6, 1.925963033500011079e-08, R9 ;  /* 0x32a5706006117823 */ /* 0x000fe20000000009 */
[----:B------:R-:W-:Y:S01]  /*0ed0*/  FFMA.SAT R9, R0, R11, 0.5 ;  /* 0x3f00000000097423 */ /* 0x000fe2000000200b */
[----:B0-----:R-:W-:-:S03]  /*0ee0*/  FMUL R6, R3, R52 ;  /* 0x0000003403067220 */ /* 0x001fc60000400000 */
[----:B------:R-:W-:-:S04]  /*0ef0*/  FFMA.RM R9, R9, R12, 12582913 ;  /* 0x4b40000109097423 */ /* 0x000fc8000000400c */
[----:B------:R-:W-:-:S04]  /*0f00*/  FADD R3, R9, -12583039 ;  /* 0xcb40007f09037421 */ /* 0x000fc80000000000 */
[----:B------:R-:W-:-:S04]  /*0f10*/  FFMA R3, R0, 1.4426950216293334961, -R3 ;  /* 0x3fb8aa3b00037823 */ /* 0x000fc80000000803 */
[----:B------:R-:W-:Y:S01]  /*0f20*/  FFMA R41, R0, 1.925963033500011079e-08, R3 ;  /* 0x32a5706000297823 */ /* 0x000fe20000000003 */
[----:B-1----:R-:W-:Y:S01]  /*0f30*/  FMUL R0, R13, R46 ;  /* 0x0000002e0d007220 */ /* 0x002fe20000400000 */
[----:B------:R-:W-:Y:S01]  /*0f40*/  FFMA.SAT R13, R2, R11, 0.5 ;  /* 0x3f000000020d7423 */ /* 0x000fe2000000200b */
[----:B------:R-:W0:Y:S03]  /*0f50*/  MUFU.EX2 R3, R48 ;  /* 0x0000003000037308 */ /* 0x000e260000000800 */
[----:B------:R-:W-:-:S04]  /*0f60*/  FFMA.RM R13, R13, R12, 12582913 ;  /* 0x4b4000010d0d7423 */ /* 0x000fc8000000400c */
[----:B------:R-:W-:Y:S01]  /*0f70*/  FADD R15, R13, -12583039 ;  /* 0xcb40007f0d0f7421 */ /* 0x000fe20000000000 */
[----:B------:R-:W1:Y:S03]  /*0f80*/  MUFU.EX2 R46, R17 ;  /* 0x00000011002e7308 */ /* 0x000e660000000800 */
[----:B------:R-:W-:-:S04]  /*0f90*/  FFMA R15, R2, 1.4426950216293334961, -R15 ;  /* 0x3fb8aa3b020f7823 */ /* 0x000fc8000000080f */
[----:B------:R-:W-:Y:S01]  /*0fa0*/  FFMA R43, R2, 1.925963033500011079e-08, R15 ;  /* 0x32a57060022b7823 */ /* 0x000fe2000000000f */
[----:B------:R-:W-:Y:S01]  /*0fb0*/  FFMA.SAT R15, R44, R11, 0.5 ;  /* 0x3f0000002c0f7423 */ /* 0x000fe2000000200b */
[----:B------:R-:W-:Y:S01]  /*0fc0*/  SHF.L.U32 R2, R5, 0x17, RZ ;  /* 0x0000001705027819 */ /* 0x000fe200000006ff */
[----:B------:R-:W-:Y:S02]  /*0fd0*/  MUFU.EX2 R41, R41 ;  /* 0x0000002900297308 */ /* 0x000fe40000000800 */
[----:B------:R-:W-:Y:S02]  /*0fe0*/  FFMA.RM R15, R15, R12, 12582913 ;  /* 0x4b4000010f0f7423 */ /* 0x000fe4000000400c */
[----:B0-----:R-:W-:Y:S01]  /*0ff0*/  FMUL R2, R2, R3 ;  /* 0x0000000302027220 */ /* 0x001fe20000400000 */
[----:B------:R-:W-:Y:S01]  /*1000*/  SHF.L.U32 R3, R7, 0x17, RZ ;  /* 0x0000001707037819 */ /* 0x000fe200000006ff */
[----:B------:R-:W-:Y:S01]  /*1010*/  FADD R5, R15, -12583039 ;  /* 0xcb40007f0f057421 */ /* 0x000fe20000000000 */
[----:B------:R-:W-:-:S03]  /*1020*/  FADD R7, R19, -12583039 ;  /* 0xcb40007f13077421 */ /* 0x000fc60000000000 */
[----:B------:R-:W-:Y:S01]  /*1030*/  FFMA R5, R44, 1.4426950216293334961, -R5 ;  /* 0x3fb8aa3b2c057823 */ /* 0x000fe20000000805 */
[----:B-1----:R-:W-:Y:S01]  /*1040*/  FMUL R3, R3, R46 ;  /* 0x0000002e03037220 */ /* 0x002fe20000400000 */
[----:B------:R-:W-:Y:S02]  /*1050*/  FFMA R7, R42, 1.4426950216293334961, -R7 ;  /* 0x3fb8aa3b2a077823 */ /* 0x000fe40000000807 */
[----:B------:R-:W-:Y:S01]  /*1060*/  FFMA R45, R44, 1.925963033500011079e-08, R5 ;  /* 0x32a570602c2d7823 */ /* 0x000fe20000000005 */
[----:B------:R-:W-:Y:S01]  /*1070*/  FFMA.SAT R5, R4, R11, 0.5 ;  /* 0x3f00000004057423 */ /* 0x000fe2000000200b */
[----:B------:R-:W-:Y:S01]  /*1080*/  FFMA R47, R42, 1.925963033500011079e-08, R7 ;  /* 0x32a570602a2f7823 */ /* 0x000fe20000000007 */
[----:B------:R-:W0:Y:S02]  /*1090*/  MUFU.EX2 R44, R43 ;  /* 0x0000002b002c7308 */ /* 0x000e240000000800 */
[----:B------:R-:W-:-:S04]  /*10a0*/  FFMA.RM R17, R5, R12, 12582913 ;  /* 0x4b40000105117423 */ /* 0x000fc8000000400c */
[----:B------:R-:W-:Y:S02]  /*10b0*/  FADD R5, R17, -12583039 ;  /* 0xcb40007f11057421 */ /* 0x000fe40000000000 */
[----:B------:R-:W-:Y:S02]  /*10c0*/  MUFU.EX2 R47, R47 ;  /* 0x0000002f002f7308 */ /* 0x000fe40000000800 */
[----:B------:R-:W-:-:S04]  /*10d0*/  FFMA R5, R4, 1.4426950216293334961, -R5 ;  /* 0x3fb8aa3b04057823 */ /* 0x000fc80000000805 */
[----:B------:R-:W-:Y:S01]  /*10e0*/  FFMA R46, R4, 1.925963033500011079e-08, R5 ;  /* 0x32a57060042e7823 */ /* 0x000fe20000000005 */
[----:B------:R-:W-:Y:S01]  /*10f0*/  SHF.L.U32 R5, R13, 0x17, RZ ;  /* 0x000000170d057819 */ /* 0x000fe200000006ff */
[-C--:B------:R-:W-:Y:S01]  /*1100*/  FFMA.SAT R13, R20, R11.reuse, 0.5 ;  /* 0x3f000000140d7423 */ /* 0x080fe2000000200b */
[----:B------:R-:W-:Y:S01]  /*1110*/  SHF.L.U32 R4, R9, 0x17, RZ ;  /* 0x0000001709047819 */ /* 0x000fe200000006ff */
[----:B------:R-:W-:Y:S02]  /*1120*/  FFMA.SAT R9, R8, R11, 0.5 ;  /* 0x3f00000008097423 */ /* 0x000fe4000000200b */
[----:B------:R-:W-:Y:S01]  /*1130*/  FFMA.RM R13, R13, R12, 12582913 ;  /* 0x4b4000010d0d7423 */ /* 0x000fe2000000400c */
[----:B0-----:R-:W-:Y:S01]  /*1140*/  FMUL R5, R5, R44 ;  /* 0x0000002c05057220 */ /* 0x001fe20000400000 */
[----:B------:R-:W-:Y:S01]  /*1150*/  FMUL R4, R4, R41 ;  /* 0x0000002904047220 */ /* 0x000fe20000400000 */
[----:B------:R0:W1:Y:S01]  /*1160*/  MUFU.EX2 R44, R45 ;  /* 0x0000002d002c7308 */ /* 0x0000620000000800 */
[----:B------:R-:W-:-:S04]  /*1170*/  FADD R7, R13, -12583039 ;  /* 0xcb40007f0d077421 */ /* 0x000fc80000000000 */
[----:B------:R-:W-:-:S03]  /*1180*/  FFMA R7, R20, 1.4426950216293334961, -R7 ;  /* 0x3fb8aa3b14077823 */ /* 0x000fc60000000807 */
[----:B------:R-:W2:Y:S01]  /*1190*/  MUFU.EX2 R46, R46 ;  /* 0x0000002e002e7308 */ /* 0x000ea20000000800 */
[----:B------:R-:W-:Y:S01]  /*11a0*/  FFMA R42, R20, 1.925963033500011079e-08, R7 ;  /* 0x32a57060142a7823 */ /* 0x000fe20000000007 */
[----:B------:R-:W-:Y:S01]  /*11b0*/  SHF.L.U32 R7, R15, 0x17, RZ ;  /* 0x000000170f077819 */ /* 0x000fe200000006ff */
[----:B------:R-:W-:Y:S01]  /*11c0*/  FFMA.RM R15, R9, R12, 12582913 ;  /* 0x4b400001090f7423 */ /* 0x000fe2000000400c */
[----:B------:R-:W-:Y:S01]  /*11d0*/  SHF.L.U32 R9, R17, 0x17, RZ ;  /* 0x0000001711097819 */ /* 0x000fe200000006ff */
[----:B0-----:R-:W-:Y:S01]  /*11e0*/  FFMA.SAT R45, R10, R11, 0.5 ;  /* 0x3f0000000a2d7423 */ /* 0x001fe2000000200b */
[----:B------:R-:W-:Y:S01]  /*11f0*/  SHF.L.U32 R20, R13, 0x17, RZ ;  /* 0x000000170d147819 */ /* 0x000fe200000006ff */
[C---:B------:R-:W-:Y:S01]  /*1200*/  FADD R41, R15.reuse, -12583039 ;  /* 0xcb40007f0f297421 */ /* 0x040fe20000000000 */
[----:B------:R-:W-:Y:S01]  /*1210*/  SHF.L.U32 R15, R15, 0x17, RZ ;  /* 0x000000170f0f7819 */ /* 0x000fe200000006ff */
[----:B-1----:R-:W-:Y:S02]  /*1220*/  FMUL R7, R7, R44 ;  /* 0x0000002c07077220 */ /* 0x002fe40000400000 */
[----:B------:R-:W-:-:S04]  /*1230*/  FFMA R41, R8, 1.4426950216293334961, -R41 ;  /* 0x3fb8aa3b08297823 */ /* 0x000fc80000000829 */
[----:B------:R-:W-:Y:S01]  /*1240*/  FFMA R43, R8, 1.925963033500011079e-08, R41 ;  /* 0x32a57060082b7823 */ /* 0x000fe20000000029 */
[----:B------:R-:W-:Y:S01]  /*1250*/  FFMA.SAT R41, R18, R11, 0.5 ;  /* 0x3f00000012297423 */ /* 0x000fe2000000200b */
[----:B------:R-:W-:Y:S01]  /*1260*/  SHF.L.U32 R8, R19, 0x17, RZ ;  /* 0x0000001713087819 */ /* 0x000fe200000006ff */
[----:B--2---:R-:W-:Y:S02]  /*1270*/  FMUL R9, R9, R46 ;  /* 0x0000002e09097220 */ /* 0x004fe40000400000 */
[----:B------:R-:W-:Y:S02]  /*1280*/  FFMA.RM R41, R41, R12, 12582913 ;  /* 0x4b40000129297423 */ /* 0x000fe4000000400c */
[----:B------:R-:W-:Y:S02]  /*1290*/  FMUL R8, R8, R47 ;  /* 0x0000002f08087220 */ /* 0x000fe40000400000 */
        /* <DEDUP_REMOVED lines=13> */
[----:B------:R-:W-:Y:S01]  /*1370*/  FFMA.RM R12, R45, R12, 12582913 ;  /* 0x4b4000012d0c7423 */ /* 0x000fe2000000400c */
[----:B------:R-:W1:Y:S01]  /*1380*/  MUFU.EX2 R14, R14 ;  /* 0x0000000e000e7308 */ /* 0x000e620000000800 */
[----:B0-----:R-:W-:Y:S01]  /*1390*/  FMUL R18, R41, R18 ;  /* 0x0000001229127220 */ /* 0x001fe20000400000 */
[C---:B------:R-:W-:Y:S01]  /*13a0*/  FADD R19, R11.reuse, -12583039 ;  /* 0xcb40007f0b137421 */ /* 0x040fe20000000000 */
[----:B------:R-:W-:-:S03]  /*13b0*/  IMAD.SHL.U32 R11, R11, 0x800000, RZ ;  /* 0x008000000b0b7824 */ /* 0x000fc600078e00ff */
[C---:B------:R-:W-:Y:S02]  /*13c0*/  FFMA R19, R16.reuse, 1.4426950216293334961, -R19 ;  /* 0x3fb8aa3b10137823 */ /* 0x040fe40000000813 */
[----:B------:R-:W0:Y:S02]  /*13d0*/  MUFU.EX2 R45, R42 ;  /* 0x0000002a002d7308 */ /* 0x000e240000000800 */
[----:B------:R-:W-:Y:S01]  /*13e0*/  FFMA R44, R16, 1.925963033500011079e-08, R19 ;  /* 0x32a57060102c7823 */ /* 0x000fe20000000013 */
[C---:B------:R-:W-:Y:S01]  /*13f0*/  FADD R19, R12.reuse, -12583039 ;  /* 0xcb40007f0c137421 */ /* 0x040fe20000000000 */
[----:B------:R-:W-:-:S03]  /*1400*/  SHF.L.U32 R12, R12, 0x17, RZ ;  /* 0x000000170c0c7819 */ /* 0x000fc600000006ff */
[C---:B------:R-:W-:Y:S01]  /*1410*/  FFMA R19, R10.reuse, 1.4426950216293334961, -R19 ;  /* 0x3fb8aa3b0a137823 */ /* 0x040fe20000000813 */
[----:B------:R-:W2:Y:S01]  /*1420*/  MUFU.EX2 R16, R43 ;  /* 0x0000002b00107308 */ /* 0x000ea20000000800 */
[----:B-1----:R-:W-:Y:S02]  /*1430*/  FMUL R17, R17, R14 ;  /* 0x0000000e11117220 */ /* 0x002fe40000400000 */
[----:B------:R-:W-:Y:S01]  /*1440*/  FFMA R46, R10, 1.925963033500011079e-08, R19 ;  /* 0x32a570600a2e7823 */ /* 0x000fe20000000013 */
[----:B------:R-:W-:-:S04]  /*1450*/  FADD R19, RZ, R6 ;  /* 0x00000006ff137221 */ /* 0x000fc80000000000 */
[----:B------:R-:W-:Y:S01]  /*1460*/  FADD R19, R19, R0 ;  /* 0x0000000013137221 */ /* 0x000fe20000000000 */
[----:B------:R-:W1:Y:S01]  /*1470*/  MUFU.EX2 R44, R44 ;  /* 0x0000002c002c7308 */ /* 0x000e620000000800 */
[----:B0-----:R-:W-:Y:S02]  /*1480*/  FMUL R20, R20, R45 ;  /* 0x0000002d14147220 */ /* 0x001fe40000400000 */
[----:B------:R-:W-:-:S04]  /*1490*/  FADD R10, R19, R2 ;  /* 0x00000002130a7221 */ /* 0x000fc80000000000 */
[----:B------:R-:W-:Y:S01]  /*14a0*/  FADD R13, R10, R3 ;  /* 0x000000030a0d7221 */ /* 0x000fe20000000000 */
[----:B--2---:R-:W-:Y:S02]  /*14b0*/  FMUL R19, R15, R16 ;  /* 0x000000100f137220 */ /* 0x004fe40000400000 */
[----:B------:R-:W0:Y:S01]  /*14c0*/  MUFU.EX2 R15, R46 ;  /* 0x0000002e000f7308 */ /* 0x000e220000000800 */
        /* <DEDUP_REMOVED lines=9> */
[----:B------:R-:W-:Y:S01]  /*1560*/  FADD R11, R10, R17 ;  /* 0x000000110a0b7221 */ /* 0x000fe20000000000 */
[----:B0-----:R-:W-:-:S03]  /*1570*/  FMUL R10, R12, R15 ;  /* 0x0000000f0c0a7220 */ /* 0x001fc60000400000 */
        /* <DEDUP_REMOVED lines=11> */
.L_x_2612:
        /* <DEDUP_REMOVED lines=11> */
[----:B0-----:R-:W-:Y:S05]  /*16e0*/  CALL.REL.NOINC `($__internal_34_$__cuda_sm3x_div_rn_noftz_f32_slowpath) ;  /* 0x0000002000147944 */ /* 0x001fea0003c00000 */
[----:B------:R-:W-:-:S07]  /*16f0*/  MOV R14, R6 ;  /* 0x00000006000e7202 */ /* 0x000fce0000000f00 */
.L_x_2571:
[----:B------:R-:W-:Y:S05]  /*1700*/  BSYNC.RECONVERGENT B3 ;  /* 0x0000000000037941 */ /* 0x000fea0003800200 */
.L_x_2570:
        /* <DEDUP_REMOVED lines=11> */
[----:B0-----:R-:W-:Y:S05]  /*17c0*/  CALL.REL.NOINC `($__internal_34_$__cuda_sm3x_div_rn_noftz_f32_slowpath) ;  /* 0x0000001c00dc7944 */ /* 0x001fea0003c00000 */
[----:B------:R-:W-:-:S07]  /*17d0*/  MOV R15, R6 ;  /* 0x00000006000f7202 */ /* 0x000fce0000000f00 */
.L_x_2573:
[----:B------:R-:W-:Y:S05]  /*17e0*/  BSYNC.RECONVERGENT B3 ;  /* 0x0000000000037941 */ /* 0x000fea0003800200 */
.L_x_2572:
        /* <DEDUP_REMOVED lines=13> */
.L_x_2575:
[----:B------:R-:W-:Y:S05]  /*18c0*/  BSYNC.RECONVERGENT B3 ;  /* 0x0000000000037941 */ /* 0x000fea0003800200 */
.L_x_2574:
        /* <DEDUP_REMOVED lines=13> */
.L_x_2577:
[----:B------:R-:W-:Y:S05]  /*19a0*/  BSYNC.RECONVERGENT B3 ;  /* 0x0000000000037941 */ /* 0x000fea0003800200 */
.L_x_2576:
        /* <DEDUP_REMOVED lines=13> */
.L_x_2579:
[----:B------:R-:W-:Y:S05]  /*1a80*/  BSYNC.RECONVERGENT B3 ;  /* 0x0000000000037941 */ /* 0x000fea0003800200 */
.L_x_2578:
        /* <DEDUP_REMOVED lines=13> */
.L_x_2581:
[----:B------:R-:W-:Y:S05]  /*1b60*/  BSYNC.RECONVERGENT B3 ;  /* 0x0000000000037941 */ /* 0x000fea0003800200 */
.L_x_2580:
        /* <DEDUP_REMOVED lines=11> */
[----:B------:R-:W-:Y:S05]  /*1c20*/  CALL.REL.NOINC `($__internal_34_$__cuda_sm3x_div_rn_noftz_f32_slowpath) ;  /* 0x0000001800c47944 */ /* 0x000fea0003c00000 */
[----:B------:R-:W-:-:S07]  /*1c30*/  MOV R44, R6 ;  /* 0x00000006002c7202 */ /* 0x000fce0000000f00 */
.L_x_2583:
[----:B------:R-:W-:Y:S05]  /*1c40*/  BSYNC.RECONVERGENT B3 ;  /* 0x0000000000037941 */ /* 0x000fea0003800200 */
.L_x_2582:
        /* <DEDUP_REMOVED lines=9> */
[----:B------:R-:W-:Y:S01]  /*1ce0*/  IMAD.MOV.U32 R6, RZ, RZ, R9 ;  /* 0x000000ffff067224 */ /* 0x000fe200078e0009 */
[----:B------:R-:W-:-:S07]  /*1cf0*/  MOV R12, 0x1d10 ;  /* 0x00001d10000c7802 */ /* 0x000fce0000000f00 */
[----:B------:R-:W-:Y:S05]  /*1d00*/  CALL.REL.NOINC `($__internal_34_$__cuda_sm3x_div_rn_noftz_f32_slowpath) ;  /* 0x00000018008c7944 */ /* 0x000fea0003c00000 */
[----:B------:R-:W-:-:S07]  /*1d10*/  MOV R7, R6 ;  /* 0x0000000600077202 */ /* 0x000fce0000000f00 */
.L_x_2585:
[----:B------:R-:W-:Y:S05]  /*1d20*/  BSYNC.RECONVERGENT B3 ;  /* 0x0000000000037941 */ /* 0x000fea0003800200 */
.L_x_2584:
        /* <DEDUP_REMOVED lines=11> */
[----:B------:R-:W-:Y:S05]  /*1de0*/  CALL.REL.NOINC `($__internal_34_$__cuda_sm3x_div_rn_noftz_f32_slowpath) ;  /* 0x0000001800547944 */ /* 0x000fea0003c00000 */
[----:B------:R-:W-:-:S07]  /*1df0*/  MOV R9, R6 ;  /* 0x0000000600097202 */ /* 0x000fce0000000f00 */
.L_x_2587:
[----:B------:R-:W-:Y:S05]  /*1e00*/  BSYNC.RECONVERGENT B3 ;  /* 0x0000000000037941 */ /* 0x000fea0003800200 */
.L_x_2586:
        /* <DEDUP_REMOVED lines=13> */
.L_x_2589:
[----:B------:R-:W-:Y:S05]  /*1ee0*/  BSYNC.RECONVERGENT B3 ;  /* 0x0000000000037941 */ /* 0x000fea0003800200 */
.L_x_2588:
        /* <DEDUP_REMOVED lines=13> */
.L_x_2591:
[----:B------:R-:W-:Y:S05]  /*1fc0*/  BSYNC.RECONVERGENT B3 ;  /* 0x0000000000037941 */ /* 0x000fea0003800200 */
.L_x_2590:
        /* <DEDUP_REMOVED lines=13> */
.L_x_2593:
[----:B------:R-:W-:Y:S05]  /*20a0*/  BSYNC.RECONVERGENT B3 ;  /* 0x0000000000037941 */ /* 0x000fea0003800200 */
.L_x_2592:
        /* <DEDUP_REMOVED lines=13> */
.L_x_2595:
[----:B------:R-:W-:Y:S05]  /*2180*/  BSYNC.RECONVERGENT B3 ;  /* 0x0000000000037941 */ /* 0x000fea0003800200 */
.L_x_2594:
        /* <DEDUP_REMOVED lines=13> */
.L_x_2597:
[----:B------:R-:W-:Y:S05]  /*2260*/  BSYNC.RECONVERGENT B3 ;  /* 0x0000000000037941 */ /* 0x000fea0003800200 */
.L_x_2596:
        /* <DEDUP_REMOVED lines=12> */
.L_x_2599:
[----:B------:R-:W-:Y:S05]  /*2330*/  BSYNC.RECONVERGENT B3 ;  /* 0x0000000000037941 */ /* 0x000fea0003800200 */
.L_x_2598:
[----:B------:R-:W-:Y:S02]  /*2340*/  HFMA2 R3, -RZ, RZ, 0, 0 ;  /* 0x00000000ff037431 */ /* 0x000fe400000001ff */
[----:B------:R-:W-:Y:S01]  /*2350*/  IMAD R5, R21, UR38, RZ ;  /* 0x0000002615057c24 */ /* 0x000fe2000f8e02ff */
[----:B------:R-:W-:Y:S01]  /*2360*/  @!P0 R2UR UR4, R22 ;  /* 0x00000000160482ca */ /* 0x000fe200000e0000 */
[----:B------:R-:W-:Y:S01]  /*2370*/  IMAD.MOV.U32 R2, RZ, RZ, R26 ;  /* 0x000000ffff027224 */ /* 0x000fe200078e001a */
[----:B------:R-:W-:Y:S01]  /*2380*/  @!P0 R2UR UR5, R23 ;  /* 0x00000000170582ca */ /* 0x000fe200000e0000 */
[----:B------:R-:W-:Y:S01]  /*2390*/  IMAD R5, R24, UR39, R5 ;  /* 0x0000002718057c24 */ /* 0x000fe2000f8e0205 */
[----:B------:R-:W-:Y:S02]  /*23a0*/  @!P0 F2FP.F16.F32.PACK_AB R14, RZ, R14 ;  /* 0x0000000eff0e823e */ /* 0x000fe400000000ff */
[----:B------:R-:W-:Y:S01]  /*23b0*/  ISETP.GE.U32.AND P6, PT, R40, UR44, PT ;  /* 0x0000002c28007c0c */ /* 0x000fe2000bfc6070 */
[----:B------:R-:W-:Y:S01]  /*23c0*/  IMAD.WIDE.U32 R2, R24, UR38, R2 ;  /* 0x0000002618027c25 */ /* 0x000fe2000f8e0002 */
[----:B------:R-:W-:-:S02]  /*23d0*/  ISETP.GE.U32.AND P5, PT, R39, UR44, PT ;  /* 0x0000002c27007c0c */ /* 0x000fc4000bfa6070 */
[----:B------:R-:W-:Y:S02]  /*23e0*/  ISETP.GE.AND.EX P6, PT, RZ, UR45, PT, P6 ;  /* 0x0000002dff007c0c */ /* 0x000fe4000bfc6360 */
[----:B------:R-:W-:Y:S02]  /*23f0*/  IADD3 R3, PT, PT, R3, R5, RZ ;  /* 0x0000000503037210 */ /* 0x000fe40007ffe0ff */
[C---:B------:R-:W-:Y:S02]  /*2400*/  LEA R4, P1, R2.reuse, UR36, 0x1 ;  /* 0x0000002402047c11 */ /* 0x040fe4000f8208ff */
[----:B------:R-:W-:Y:S02]  /*2410*/  ISETP.GE.AND.EX P5, PT, RZ, UR45, PT, P5 ;  /* 0x0000002dff007c0c */ /* 0x000fe4000bfa6350 */
[----:B------:R-:W-:Y:S02]  /*2420*/  LEA.HI.X R5, R2, UR37, R3, 0x1, P1 ;  /* 0x0000002502057c11 */ /* 0x000fe400088f0c03 */
[----:B------:R-:W-:-:S02]  /*2430*/  ISETP.GE.U32.AND P2, PT, R38, UR44, PT ;  /* 0x0000002c26007c0c */ /* 0x000fc4000bf46070 */
[----:B------:R-:W-:Y:S01]  /*2440*/  ISETP.GE.U32.AND P1, PT, R37, UR44, PT ;  /* 0x0000002c25007c0c */ /* 0x000fe2000bf26070 */
[----:B------:R0:W-:Y:S01]  /*2450*/  @!P0 STG.E.U16 desc[UR4][R4.64], R14 ;  /* 0x0000000e04008986 */ /* 0x0001e2000c101504 */
[----:B------:R-:W-:Y:S02]  /*2460*/  ISETP.GE.U32.AND P0, PT, R34, UR44, PT ;  /* 0x0000002c22007c0c */ /* 0x000fe4000bf06070 */
[----:B------:R-:W-:Y:S02]  /*2470*/  ISETP.GE.U32.AND P4, PT, R36, UR44, PT ;  /* 0x0000002c24007c0c */ /* 0x000fe4000bf86070 */
[----:B------:R-:W-:Y:S02]  /*2480*/  ISETP.GE.AND.EX P0, PT, RZ, UR45, PT, P0 ;  /* 0x0000002dff007c0c */ /* 0x000fe4000bf06300 */
[----:B------:R-:W-:Y:S02]  /*2490*/  ISETP.GE.U32.AND P3, PT, R35, UR44, PT ;  /* 0x0000002c23007c0c */ /* 0x000fe4000bf66070 */
[----:B------:R-:W-:-:S02]  /*24a0*/  @!P6 R2UR UR6, R22 ;  /* 0x000000001606e2ca */ /* 0x000fc400000e0000 */
[C---:B------:R-:W-:Y:S02]  /*24b0*/  @!P6 R2UR UR7, R23.reuse ;  /* 0x000000001707e2ca */ /* 0x040fe400000e0000 */
[C---:B------:R-:W-:Y:S02]  /*24c0*/  @!P5 R2UR UR8, R22.reuse ;  /* 0x000000001608d2ca */ /* 0x040fe400000e0000 */
[C---:B------:R-:W-:Y:S02]  /*24d0*/  @!P5 R2UR UR9, R23.reuse ;  /* 0x000000001709d2ca */ /* 0x040fe400000e0000 */
[----:B------:R-:W-:Y:S02]  /*24e0*/  ISETP.GE.AND.EX P2, PT, RZ, UR45, PT, P2 ;  /* 0x0000002dff007c0c */ /* 0x000fe4000bf46320 */
[----:B------:R-:W-:Y:S02]  /*24f0*/  @!P0 R2UR UR12, R22 ;  /* 0x00000000160c82ca */ /* 0x000fe400000e0000 */
[----:B------:R-:W-:-:S02]  /*2500*/  @!P0 R2UR UR13, R23 ;  /* 0x00000000170d82ca */ /* 0x000fc400000e0000 */
[----:B------:R-:W-:Y:S02]  /*2510*/  @!P0 F2FP.F16.F32.PACK_AB R7, RZ, R7 ;  /* 0x00000007ff07823e */ /* 0x000fe400000000ff */
[----:B------:R-:W-:Y:S02]  /*2520*/  ISETP.GE.AND.EX P1, PT, RZ, UR45, PT, P1 ;  /* 0x0000002dff007c0c */ /* 0x000fe4000bf26310 */
[----:B------:R-:W-:Y:S02]  /*2530*/  ISETP.GE.AND.EX P4, PT, RZ, UR45, PT, P4 ;  /* 0x0000002dff007c0c */ /* 0x000fe4000bf86340 */
[----:B------:R-:W-:Y:S02]  /*2540*/  ISETP.GE.AND.EX P3, PT, RZ, UR45, PT, P3 ;  /* 0x0000002dff007c0c */ /* 0x000fe4000bf66330 */
[----:B------:R-:W-:Y:S02]  /*2550*/  @!P6 F2FP.F16.F32.PACK_AB R15, RZ, R15 ;  /* 0x0000000fff0fe23e */ /* 0x000fe400000000ff */
[----:B------:R-:W-:Y:S01]  /*2560*/  @!P5 F2FP.F16.F32.PACK_AB R0, RZ, R0 ;  /* 0x00000000ff00d23e */ /* 0x000fe200000000ff */
[----:B------:R0:W-:Y:S01]  /*2570*/  @!P0 STG.E.U16 desc[UR12][R4.64+0x1c0], R7 ;  /* 0x0001c00704008986 */ /* 0x0001e2000c10150c */
[----:B------:R-:W-:-:S02]  /*2580*/  ISETP.GE.U32.AND P0, PT, R27, UR44, PT ;  /* 0x0000002c1b007c0c */ /* 0x000fc4000bf06070 */
[----:B------:R-:W-:Y:S01]  /*2590*/  @!P2 R2UR UR4, R22 ;  /* 0x000000001604a2ca */ /* 0x000fe200000e0000 */
[----:B------:R0:W-:Y:S01]  /*25a0*/  @!P6 STG.E.U16 desc[UR6][R4.64+0x40], R15 ;  /* 0x0000400f0400e986 */ /* 0x0001e2000c101506 */
[----:B------:R-:W-:Y:S02]  /*25b0*/  ISETP.GE.AND.EX P0, PT, RZ, UR45, PT, P0 ;  /* 0x0000002dff007c0c */ /* 0x000fe4000bf06300 */
[----:B------:R-:W-:Y:S01]  /*25c0*/  ISETP.GE.U32.AND P6, PT, R32, UR44, PT ;  /* 0x0000002c20007c0c */ /* 0x000fe2000bfc6070 */
[----:B------:R0:W-:Y:S01]  /*25d0*/  @!P5 STG.E.U16 desc[UR8][R4.64+0x80], R0 ;  /* 0x000080000400d986 */ /* 0x0001e2000c101508 */
[----:B------:R-:W-:Y:S02]  /*25e0*/  ISETP.GE.U32.AND P5, PT, R33, UR44, PT ;  /* 0x0000002c21007c0c */ /* 0x000fe4000bfa6070 */
[----:B------:R-:W-:Y:S02]  /*25f0*/  @!P2 R2UR UR5, R23 ;  /* 0x000000001705a2ca */ /* 0x000fe400000e0000 */
[----:B------:R-:W-:-:S02]  /*2600*/  @!P1 R2UR UR6, R22 ;  /* 0x00000000160692ca */ /* 0x000fc400000e0000 */
[C---:B------:R-:W-:Y:S02]  /*2610*/  @!P1 R2UR UR7, R23.reuse ;  /* 0x00000000170792ca */ /* 0x040fe400000e0000 */
        /* <DEDUP_REMOVED lines=56> */
.L_x_2568:
[----:B------:R-:W-:Y:S05]  /*29a0*/  EXIT ;  /* 0x000000000000794d */ /* 0x000fea0003800000 */
.L_x_2569:
[----:B------:R-:W-:Y:S01]  /*29b0*/  BSSY B1, `(.L_x_2601) ;  /* 0x0000007000017945 */ /* 0x000fe20003800000 */
[----:B------:R-:W-:Y:S02]  /*29c0*/  MOV R12, 0x10 ;  /* 0x00000010000c7802 */ /* 0x000fe40000000f00 */
[----:B------:R-:W-:Y:S02]  /*29d0*/  MOV R11, 0x1f ;  /* 0x0000001f000b7802 */ /* 0x000fe40000000f00 */
[----:B------:R-:W-:-:S07]  /*29e0*/  MOV R15, 0xffffffff ;  /* 0xffffffff000f7802 */ /* 0x000fce0000000f00 */
[----:B------:R-:W-:Y:S05]  /*29f0*/  WARPSYNC.COLLECTIVE R15, `(.L_x_2602) ;  /* 0x000000000f087348 */ /* 0x000fea0003c00000 */
[----:B------:R0:W1:Y:S02]  /*2a00*/  SHFL.BFLY P6, R14, R13, R12, R11 ;  /* 0x0c00000c0d0e7389 */ /* 0x00006400000c000b */
[----:B01----:R-:W-:Y:S05]  /*2a10*/  ENDCOLLECTIVE ;  /* 0x000000000000791b */ /* 0x003fea0003800000 */
.L_x_2602:
[----:B------:R-:W-:Y:S05]  /*2a20*/  BSYNC B1 ;  /* 0x0000000000017941 */ /* 0x000fea0003800000 */
.L_x_2601:
[----:B------:R-:W-:Y:S01]  /*2a30*/  HFMA2 R11, -RZ, RZ, 0, 1.847743988037109375e-06 ;  /* 0x0000001fff0b7431 */ /* 0x000fe200000001ff */
[----:B------:R-:W-:Y:S02]  /*2a40*/  FMNMX R13, R14, R13, !PT ;  /* 0x0000000d0e0d7209 */ /* 0x000fe40007800000 */
[----:B------:R-:W-:Y:S02]  /*2a50*/  MOV R12, 0x8 ;  /* 0x00000008000c7802 */ /* 0x000fe40000000f00 */
[----:B------:R-:W-:-:S07]  /*2a60*/  MOV R15, 0xffffffff ;  /* 0xffffffff000f7802 */ /* 0x000fce0000000f00 */
[----:B------:R-:W-:Y:S05]  /*2a70*/  WARPSYNC.COLLECTIVE R15, `(.L_x_2603) ;  /* 0x000000000f087348 */ /* 0x000fea0003c00000 */
[----:B------:R0:W1:Y:S02]  /*2a80*/  SHFL.BFLY P6, R14, R13, R12, R11 ;  /* 0x0c00000c0d0e7389 */ /* 0x00006400000c000b */
[----:B01----:R-:W-:Y:S05]  /*2a90*/  ENDCOLLECTIVE ;  /* 0x000000000000791b */ /* 0x003fea0003800000 */
.L_x_2603:
[----:B------:R-:W-:Y:S01]  /*2aa0*/  HFMA2 R12, -RZ, RZ, 0, 2.384185791015625e-07 ;  /* 0x00000004ff0c7431 */ /* 0x000fe200000001ff */
[----:B------:R-:W-:-:S04]  /*2ab0*/  FMNMX R0, R13, R14, !PT ;  /* 0x0000000e0d007209 */ /* 0x000fc80007800000 */
[----:B------:R-:W-:-:S07]  /*2ac0*/  MOV R13, R0 ;  /* 0x00000000000d7202 */ /* 0x000fce0000000f00 */
[----:B------:R-:W-:Y:S05]  /*2ad0*/  WARPSYNC.COLLECTIVE R15, `(.L_x_2604) ;  /* 0x000000000f087348 */ /* 0x000fea0003c00000 */
[----:B------:R0:W1:Y:S02]  /*2ae0*/  SHFL.BFLY P6, R14, R13, R12, R11 ;  /* 0x0c00000c0d0e7389 */ /* 0x00006400000c000b */
[----:B01----:R-:W-:Y:S05]  /*2af0*/  ENDCOLLECTIVE ;  /* 0x000000000000791b */ /* 0x003fea0003800000 */
.L_x_2604:
[----:B------:R-:W-:Y:S01]  /*2b00*/  HFMA2 R12, -RZ, RZ, 0, 1.1920928955078125e-07 ;  /* 0x00000002ff0c7431 */ /* 0x000fe200000001ff */
[----:B------:R-:W-:-:S04]  /*2b10*/  FMNMX R2, R0, R14, !PT ;  /* 0x0000000e00027209 */ /* 0x000fc80007800000 */
[----:B------:R-:W-:-:S07]  /*2b20*/  MOV R13, R2 ;  /* 0x00000002000d7202 */ /* 0x000fce0000000f00 */
[----:B------:R-:W-:Y:S05]  /*2b30*/  WARPSYNC.COLLECTIVE R15, `(.L_x_2605) ;  /* 0x000000000f087348 */ /* 0x000fea0003c00000 */
[----:B------:R0:W1:Y:S02]  /*2b40*/  SHFL.BFLY P6, R14, R13, R12, R11 ;  /* 0x0c00000c0d0e7389 */ /* 0x00006400000c000b */
[----:B01----:R-:W-:Y:S05]  /*2b50*/  ENDCOLLECTIVE ;  /* 0x000000000000791b */ /* 0x003fea0003800000 */
.L_x_2605:
[----:B------:R-:W-:Y:S01]  /*2b60*/  HFMA2 R12, -RZ, RZ, 0, 5.9604644775390625e-08 ;  /* 0x00000001ff0c7431 */ /* 0x000fe200000001ff */
[----:B------:R-:W-:-:S04]  /*2b70*/  FMNMX R3, R2, R14, !PT ;  /* 0x0000000e02037209 */ /* 0x000fc80007800000 */
[----:B------:R-:W-:-:S07]  /*2b80*/  MOV R13, R3 ;  /* 0x00000003000d7202 */ /* 0x000fce0000000f00 */
[----:B------:R-:W-:Y:S05]  /*2b90*/  WARPSYNC.COLLECTIVE R15, `(.L_x_2606) ;  /* 0x000000000f087348 */ /* 0x000fea0003c00000 */
[----:B------:R0:W1:Y:S02]  /*2ba0*/  SHFL.BFLY P6, R14, R13, R12, R11 ;  /* 0x0c00000c0d0e7389 */ /* 0x00006400000c000b */
[----:B01----:R-:W-:Y:S05]  /*2bb0*/  ENDCOLLECTIVE ;  /* 0x000000000000791b */ /* 0x003fea0003800000 */
.L_x_2606:
[----:B------:R-:W-:Y:S01]  /*2bc0*/  IMAD.MOV.U32 R13, RZ, RZ, 0x3bbb989d ;  /* 0x3bbb989dff0d7424 */ /* 0x000fe200078e00ff */
[----:B------:R-:W-:Y:S02]  /*2bd0*/  MOV R12, 0x437c0000 ;  /* 0x437c0000000c7802 */ /* 0x000fe40000000f00 */
[----:B------:R-:W-:-:S05]  /*2be0*/  FMNMX R14, R3, R14, !PT ;  /* 0x0000000e030e7209 */ /* 0x000fca0007800000 */
        /* <DEDUP_REMOVED lines=12> */
[----:B------:R-:W-:Y:S01]  /*2cb0*/  FADD R15, R9, -12583039 ;  /* 0xcb40007f090f7421 */ /* 0x000fe20000000000 */
[C---:B------:R-:W-:Y:S01]  /*2cc0*/  FADD R19, -R14.reuse, R19 ;  /* 0x000000130e137221 */ /* 0x040fe20000000100 */
[C---:B------:R-:W-:Y:S01]  /*2cd0*/  FADD R18, -R14.reuse, R18 ;  /* 0x000000120e127221 */ /* 0x040fe20000000100 */
[----:B------:R-:W-:Y:S01]  /*2ce0*/  FADD R17, -R14, R17 ;  /* 0x000000110e117221 */ /* 0x000fe20000000100 */
[----:B------:R-:W-:Y:S01]  /*2cf0*/  FFMA R15, R6, 1.4426950216293334961, -R15 ;  /* 0x3fb8aa3b060f7823 */ /* 0x000fe2000000080f */
[C---:B------:R-:W-:Y:S01]  /*2d00*/  FADD R16, -R14.reuse, R16 ;  /* 0x000000100e107221 */ /* 0x040fe20000000100 */
[----:B------:R-:W-:-:S02]  /*2d10*/  FADD R10, -R14, R10 ;  /* 0x0000000a0e0a7221 */ /* 0x000fc40000000100 */
        /* <DEDUP_REMOVED lines=106> */
[----:B------:R-:W-:-:S03]  /*33c0*/  IMAD.SHL.U32 R11, R11, 0x800000, RZ ;  /* 0x008000000b0b7824 */ /* 0x000fc600078e00ff */
[----:B------:R-:W-:-:S04]  /*33d0*/  FFMA R13, R16, 1.4426950216293334961, -R13 ;  /* 0x3fb8aa3b100d7823 */ /* 0x000fc8000000080d */
[----:B------:R-:W-:-:S04]  /*33e0*/  FFMA R13, R16, 1.925963033500011079e-08, R13 ;  /* 0x32a57060100d7823 */ /* 0x000fc8000000000d */
[----:B------:R-:W0:Y:S02]  /*33f0*/  MUFU.EX2 R16, R13 ;  /* 0x0000000d00107308 */ /* 0x000e240000000800 */
[----:B0-----:R-:W-:Y:S01]  /*3400*/  FMUL R16, R11, R16 ;  /* 0x000000100b107220 */ /* 0x001fe20000400000 */
[----:B------:R-:W-:-:S04]  /*3410*/  FADD R11, R12, -12583039 ;  /* 0xcb40007f0c0b7421 */ /* 0x000fc80000000000 */
[----:B------:R-:W-:-:S04]  /*3420*/  FFMA R11, R10, 1.4426950216293334961, -R11 ;  /* 0x3fb8aa3b0a0b7823 */ /* 0x000fc8000000080b */
[----:B------:R-:W-:Y:S01]  /*3430*/  FFMA R14, R10, 1.925963033500011079e-08, R11 ;  /* 0x32a570600a0e7823 */ /* 0x000fe2000000000b */
[----:B------:R-:W-:-:S03]  /*3440*/  SHF.L.U32 R10, R12, 0x17, RZ ;  /* 0x000000170c0a7819 */ /* 0x000fc600000006ff */
        /* <DEDUP_REMOVED lines=15> */
[----:B------:R-:W-:-:S03]  /*3540*/  HFMA2 R12, -RZ, RZ, 0, 9.5367431640625e-07 ;  /* 0x00000010ff0c7431 */ /* 0x000fc600000001ff */
[----:B------:R-:W-:-:S04]  /*3550*/  FADD R11, R11, R16 ;  /* 0x000000100b0b7221 */ /* 0x000fc80000000000 */
[----:B------:R-:W-:Y:S01]  /*3560*/  FADD R13, R11, R10 ;  /* 0x0000000a0b0d7221 */ /* 0x000fe20000000000 */
[----:B------:R-:W-:-:S07]  /*3570*/  MOV R11, 0x1f ;  /* 0x0000001f000b7802 */ /* 0x000fce0000000f00 */
[----:B------:R-:W-:Y:S05]  /*3580*/  WARPSYNC.COLLECTIVE R15, `(.L_x_2607) ;  /* 0x000000000f087348 */ /* 0x000fea0003c00000 */
[----:B------:R0:W1:Y:S02]  /*3590*/  SHFL.BFLY P6, R14, R13, R12, R11 ;  /* 0x0c00000c0d0e7389 */ /* 0x00006400000c000b */
[----:B01----:R-:W-:Y:S05]  /*35a0*/  ENDCOLLECTIVE ;  /* 0x000000000000791b */ /* 0x003fea0003800000 */
.L_x_2607:
[----:B------:R-:W-:Y:S02]  /*35b0*/  HFMA2 R12, -RZ, RZ, 0, 4.76837158203125e-07 ;  /* 0x00000008ff0c7431 */ /* 0x000fe400000001ff */
[----:B------:R-:W-:-:S05]  /*35c0*/  FADD R41, R13, R14 ;  /* 0x0000000e0d297221 */ /* 0x000fca0000000000 */
[----:B------:R-:W-:-:S07]  /*35d0*/  MOV R13, R41 ;  /* 0x00000029000d7202 */ /* 0x000fce0000000f00 */
[----:B------:R-:W-:Y:S05]  /*35e0*/  WARPSYNC.COLLECTIVE R15, `(.L_x_2608) ;  /* 0x000000000f087348 */ /* 0x000fea0003c00000 */
[----:B------:R0:W1:Y:S02]  /*35f0*/  SHFL.BFLY P6, R14, R13, R12, R11 ;  /* 0x0c00000c0d0e7389 */ /* 0x00006400000c000b */
[----:B01----:R-:W-:Y:S05]  /*3600*/  ENDCOLLECTIVE ;  /* 0x000000000000791b */ /* 0x003fea0003800000 */
.L_x_2608:
[----:B------:R-:W-:Y:S02]  /*3610*/  HFMA2 R12, -RZ, RZ, 0, 2.384185791015625e-07 ;  /* 0x00000004ff0c7431 */ /* 0x000fe400000001ff */
[----:B------:R-:W-:-:S05]  /*3620*/  FADD R42, R41, R14 ;  /* 0x0000000e292a7221 */ /* 0x000fca0000000000 */
[----:B------:R-:W-:-:S07]  /*3630*/  MOV R13, R42 ;  /* 0x0000002a000d7202 */ /* 0x000fce0000000f00 */
[----:B------:R-:W-:Y:S05]  /*3640*/  WARPSYNC.COLLECTIVE R15, `(.L_x_2609) ;  /* 0x000000000f087348 */ /* 0x000fea0003c00000 */
[----:B------:R0:W1:Y:S02]  /*3650*/  SHFL.BFLY P6, R14, R13, R12, R11 ;  /* 0x0c00000c0d0e7389 */ /* 0x00006400000c000b */
[----:B01----:R-:W-:Y:S05]  /*3660*/  ENDCOLLECTIVE ;  /* 0x000000000000791b */ /* 0x003fea0003800000 */
.L_x_2609:
[----:B------:R-:W-:Y:S02]  /*3670*/  HFMA2 R12, -RZ, RZ, 0, 1.1920928955078125e-07 ;  /* 0x00000002ff0c7431 */ /* 0x000fe400000001ff */
[----:B------:R-:W-:-:S05]  /*3680*/  FADD R43, R42, R14 ;  /* 0x0000000e2a2b7221 */ /* 0x000fca0000000000 */
[----:B------:R-:W-:-:S07]  /*3690*/  MOV R13, R43 ;  /* 0x0000002b000d7202 */ /* 0x000fce0000000f00 */
[----:B------:R-:W-:Y:S05]  /*36a0*/  WARPSYNC.COLLECTIVE R15, `(.L_x_2610) ;  /* 0x000000000f087348 */ /* 0x000fea0003c00000 */
[----:B------:R0:W1:Y:S02]  /*36b0*/  SHFL.BFLY P6, R14, R13, R12, R11 ;  /* 0x0c00000c0d0e7389 */ /* 0x00006400000c000b */
[----:B01----:R-:W-:Y:S05]  /*36c0*/  ENDCOLLECTIVE ;  /* 0x000000000000791b */ /* 0x003fea0003800000 */
.L_x_2610:
[----:B------:R-:W-:Y:S02]  /*36d0*/  HFMA2 R12, -RZ, RZ, 0, 5.9604644775390625e-08 ;  /* 0x00000001ff0c7431 */ /* 0x000fe400000001ff */
[----:B------:R-:W-:-:S05]  /*36e0*/  FADD R44, R43, R14 ;  /* 0x0000000e2b2c7221 */ /* 0x000fca0000000000 */
[----:B------:R-:W-:-:S07]  /*36f0*/  MOV R13, R44 ;  /* 0x0000002c000d7202 */ /* 0x000fce0000000f00 */
[----:B------:R-:W-:Y:S05]  /*3700*/  WARPSYNC.COLLECTIVE R15, `(.L_x_2611) ;  /* 0x000000000f087348 */ /* 0x000fea0003c00000 */
[----:B------:R0:W1:Y:S02]  /*3710*/  SHFL.BFLY P6, R14, R13, R12, R11 ;  /* 0x0c00000c0d0e7389 */ /* 0x00006400000c000b */
[----:B01----:R-:W-:Y:S05]  /*3720*/  ENDCOLLECTIVE ;  /* 0x000000000000791b */ /* 0x003fea0003800000 */
.L_x_2611:
[----:B------:R-:W-:Y:S05]  /*3730*/  BRA `(.L_x_2612) ;  /* 0xffffffdc00bc7947 */ /* 0x000fea000383ffff */
        .weak           $__internal_34_$__cuda_sm3x_div_rn_noftz_f32_slowpath
        .type           $__internal_34_$__cuda_sm3x_div_rn_noftz_f32_slowpath,@function
        .size           $__internal_34_$__cuda_sm3x_div_rn_noftz_f32_slowpath,(.L_x_15351 - $__internal_34_$__cuda_sm3x_div_rn_noftz_f32_slowpath)
$__internal_34_$__cuda_sm3x_div_rn_noftz_f32_slowpath:
[--C-:B------:R-:W-:Y:S01]  /*3740*/  SHF.R.U32.HI R45, RZ, 0x17, R11.reuse ;  /* 0x00000017ff2d7819 */ /* 0x100fe2000001160b */
[----:B------:R-:W-:Y:S01]  /*3750*/  BSSY.RECONVERGENT B1, `(.L_x_2613) ;  /* 0x0000063000017945 */ /* 0x000fe20003800200 */
[----:B------:R-:W-:Y:S01]  /*3760*/  SHF.R.U32.HI R46, RZ, 0x17, R6 ;  /* 0x00000017ff2e7819 */ /* 0x000fe20000011606 */
[----:B------:R-:W-:Y:S01]  /*3770*/  IMAD.MOV.U32 R47, RZ, RZ, R11 ;  /* 0x000000ffff2f7224 */ /* 0x000fe200078e000b */
        /* <DEDUP_REMOVED lines=31> */
.L_x_2614:
        /* <DEDUP_REMOVED lines=51> */
.L_x_2621:
[----:B------:R-:W-:-:S04]  /*3ca0*/  LOP3.LUT R6, R6, 0x80000000, RZ, 0xc0, !PT ;  /* 0x8000000006067812 */ /* 0x000fc800078ec0ff */
[----:B------:R-:W-:Y:S01]  /*3cb0*/  LOP3.LUT R6, R6, 0x7f800000, RZ, 0xfc, !PT ;  /* 0x7f80000006067812 */ /* 0x000fe200078efcff */
[----:B------:R-:W-:Y:S06]  /*3cc0*/  BRA `(.L_x_2622) ;  /* 0x0000000000047947 */ /* 0x000fec0003800000 */
.L_x_2620:
[----:B------:R-:W-:-:S07]  /*3cd0*/  LEA R6, R50, R6, 0x17 ;  /* 0x0000000632067211 */ /* 0x000fce00078eb8ff */
.L_x_2622:
[----:B------:R-:W-:Y:S05]  /*3ce0*/  BSYNC.RECONVERGENT B2 ;  /* 0x0000000000027941 */ /* 0x000fea0003800200 */
.L_x_2619:
[----:B------:R-:W-:Y:S05]  /*3cf0*/  BRA `(.L_x_2623) ;  /* 0x0000000000207947 */ /* 0x000fea0003800000 */
.L_x_2618:
[----:B------:R-:W-:-:S04]  /*3d00*/  LOP3.LUT R6, R47, 0x80000000, R6, 0x48, !PT ;  /* 0x800000002f067812 */ /* 0x000fc800078e4806 */
[----:B------:R-:W-:Y:S01]  /*3d10*/  LOP3.LUT R6, R6, 0x7f800000, RZ, 0xfc, !PT ;  /* 0x7f80000006067812 */ /* 0x000fe200078efcff */
[----:B------:R-:W-:Y:S06]  /*3d20*/  BRA `(.L_x_2623) ;  /* 0x0000000000147947 */ /* 0x000fec0003800000 */
.L_x_2617:
[----:B------:R-:W-:Y:S01]  /*3d30*/  LOP3.LUT R6, R47, 0x80000000, R6, 0x48, !PT ;  /* 0x800000002f067812 */ /* 0x000fe200078e4806 */
[----:B------:R-:W-:Y:S06]  /*3d40*/  BRA `(.L_x_2623) ;  /* 0x00000000000c7947 */ /* 0x000fec0003800000 */
.L_x_2616:
[----:B------:R-:W0:Y:S01]  /*3d50*/  MUFU.RSQ R6, -QNAN ;  /* 0xffc0000000067908 */ /* 0x000e220000001400 */
[----:B------:R-:W-:Y:S05]  /*3d60*/  BRA `(.L_x_2623) ;  /* 0x0000000000047947 */ /* 0x000fea0003800000 */
.L_x_2615:
[----:B------:R-:W-:-:S07]  /*3d70*/  FADD.FTZ R6, R6, R11 ;  /* 0x0000000b06067221 */ /* 0x000fce0000010000 */
.L_x_2623:
[----:B------:R-:W-:Y:S05]  /*3d80*/  BSYNC.RECONVERGENT B1 ;  /* 0x0000000000017941 */ /* 0x000fea0003800200 */
.L_x_2613:
[----:B------:R-:W-:-:S04]  /*3d90*/  HFMA2 R13, -RZ, RZ, 0, 0 ;  /* 0x00000000ff0d7431 */ /* 0x000fc800000001ff */
[----:B0-----:R-:W-:Y:S05]  /*3da0*/  RET.REL.NODEC R12 `(_ZN7oneflow4cuda7softmax15SoftmaxWarpImplI10SimpleLoadI6__halffE11SimpleStoreIS4_fEfLi1ELi15ELi32ELi1ELb1ELNS1_9AlgorithmE0EEEvT_T0_ll) ;  /* 0xffffffc00c947950 */ /* 0x001fea0003c3ffff */
.L_x_2624:
        /* <DEDUP_REMOVED lines=13> */
.L_x_15351:


//--------------------- .text._ZN7oneflow4cuda7softmax15SoftmaxWarpImplI10SimpleLoadI6__halffE11SimpleStoreIS4_fEfLi1ELi15ELi32ELi1ELb0ELNS1_9AlgorithmE0EEEvT_T0_ll --------------------------
	.section	.text._ZN7oneflow4cuda7softmax15SoftmaxWarpImplI10SimpleLoadI6__halffE11SimpleStoreIS4_fEfLi1ELi15ELi32ELi1ELb0ELNS1_9AlgorithmE0EEEvT_T0_ll,"ax",@progbits
	.align	128
        .global         _ZN7oneflow4cuda7softmax15SoftmaxWarpImplI10SimpleLoadI6__halffE11SimpleStoreIS4_fEfLi1ELi15ELi32ELi1ELb0ELNS1_9AlgorithmE0EEEvT_T0_ll
        .type           _ZN7oneflow4cuda7softmax15SoftmaxWarpImplI10SimpleLoadI6__halffE11SimpleStoreIS4_fEfLi1ELi15ELi32ELi1ELb0ELNS1_9AlgorithmE0EEEvT_T0_ll,@function
        .size           _ZN7oneflow4cuda7softmax15SoftmaxWarpImplI10SimpleLoadI6__halffE11SimpleStoreIS4_fEfLi1ELi15ELi32ELi1ELb0ELNS1_9AlgorithmE0EEEvT_T0_ll,(.L_x_15352 - _ZN7oneflow4cuda7softmax15SoftmaxWarpImplI10SimpleLoadI6__halffE11SimpleStoreIS4_fEfLi1ELi15ELi32ELi1ELb0ELNS1_9AlgorithmE0EEEvT_T0_ll)
        .other          _ZN7oneflow4cuda7softmax15SoftmaxWarpImplI10SimpleLoadI6__halffE11SimpleStoreIS4_fEfLi1ELi15ELi32ELi1ELb0ELNS1_9AlgorithmE0EEEvT_T0_ll,@"STO_CUDA_ENTRY STV_DEFAULT"
_ZN7oneflow4cuda7softmax15SoftmaxWarpImplI10SimpleLoadI6__halffE11SimpleStoreIS4_fEfLi1ELi15ELi32ELi1ELb0ELNS1_9AlgorithmE0EEEvT_T0_ll:
.text._ZN7oneflow4cuda7softmax15SoftmaxWarpImplI10SimpleLoadI6__halffE11SimpleStoreIS4_fEfLi1ELi15ELi32ELi1ELb0ELNS1_9AlgorithmE0EEEvT_T0_ll:
        /* <DEDUP_REMOVED lines=24> */
.L_x_2625:
        /* <DEDUP_REMOVED lines=13> */
.L_x_2657:
        /* <DEDUP_REMOVED lines=86> */
[-C--:B------:R-:W-:Y:S01]  /*07b0*/  FFMA.RM R9, R9, R12.reuse, 12582913 ;  /* 0x4b40000109097423 */ /* 0x080fe2000000400c */
[----:B------:R-:W-:Y:S01]  /*07c0*/  FADD R5, R3, -12583039 ;  /* 0xcb40007f03057421 */ /* 0x000fe20000000000 */
[----:B------:R-:W-:Y:S01]  /*07d0*/  FADD R13, R7, -12583039 ;  /* 0xcb40007f070d7421 */ /* 0x000fe20000000000 */
[-C--:B------:R-:W-:Y:S01]  /*07e0*/  FFMA.SAT R15, R2, R11.reuse, 0.5 ;  /* 0x3f000000020f7423 */ /* 0x080fe2000000200b */
[--C-:B------:R-:W-:Y:S01]  /*07f0*/  FADD R4, R4, -R14.reuse ;  /* 0x8000000e04047221 */ /* 0x100fe20000000000 */
[----:B------:R-:W-:Y:S01]  /*0800*/  FFMA R5, R38, 1.4426950216293334961, -R5 ;  /* 0x3fb8aa3b26057823 */ /* 0x000fe20000000805 */
[----:B------:R-:W-:Y:S01]  /*0810*/  FFMA R13, R20, 1.4426950216293334961, -R13 ;  /* 0x3fb8aa3b140d7823 */ /* 0x000fe2000000080d */
[----:B------:R-:W-:Y:S01]  /*0820*/  FFMA.RM R15, R15, R12, 12582913 ;  /* 0x4b4000010f0f7423 */ /* 0x000fe2000000400c */
[--C-:B------:R-:W-:Y:S01]  /*0830*/  FADD R34, R17, -R14.reuse ;  /* 0x8000000e11227221 */ /* 0x100fe20000000000 */
[----:B------:R-:W-:Y:S01]  /*0840*/  FFMA R5, R38, 1.925963033500011079e-08, R5 ;  /* 0x32a5706026057823 */ /* 0x000fe20000000005 */
[----:B------:R-:W-:Y:S01]  /*0850*/  FFMA R13, R20, 1.925963033500011079e-08, R13 ;  /* 0x32a57060140d7823 */ /* 0x000fe2000000000d */
[--C-:B------:R-:W-:Y:S01]  /*0860*/  FADD R32, R16, -R14.reuse ;  /* 0x8000000e10207221 */ /* 0x100fe20000000000 */
[--C-:B------:R-:W-:Y:S01]  /*0870*/  FADD R6, R6, -R14.reuse ;  /* 0x8000000e06067221 */ /* 0x100fe20000000000 */
[--C-:B------:R-:W-:Y:S01]  /*0880*/  FADD R20, R29, -R14.reuse ;  /* 0x8000000e1d147221 */ /* 0x100fe20000000000 */
[----:B------:R1:W2:Y:S01]  /*0890*/  MUFU.EX2 R36, R13 ;  /* 0x0000000d00247308 */ /* 0x0002a20000000800 */
[--C-:B------:R-:W-:Y:S01]  /*08a0*/  FADD R10, R10, -R14.reuse ;  /* 0x8000000e0a0a7221 */ /* 0x100fe20000000000 */
[--C-:B------:R-:W-:Y:S01]  /*08b0*/  FADD R30, R19, -R14.reuse ;  /* 0x8000000e131e7221 */ /* 0x100fe20000000000 */
[--C-:B------:R-:W-:Y:S01]  /*08c0*/  FADD R18, R18, -R14.reuse ;  /* 0x8000000e12127221 */ /* 0x100fe20000000000 */
[----:B------:R-:W-:Y:S01]  /*08d0*/  FADD R14, R27, -R14 ;  /* 0x8000000e1b0e7221 */ /* 0x000fe20000000000 */
[----:B------:R-:W-:Y:S01]  /*08e0*/  FFMA.SAT R19, R10, R11, 0.5 ;  /* 0x3f0000000a137423 */ /* 0x000fe2000000200b */
[----:B------:R-:W-:-:S02]  /*08f0*/  SHF.L.U32 R7, R7, 0x17, RZ ;  /* 0x0000001707077819 */ /* 0x000fc400000006ff */
[----:B------:R-:W3:Y:S01]  /*0900*/  MUFU.EX2 R5, R5 ;  /* 0x0000000500057308 */ /* 0x000ee20000000800 */
[----:B-1----:R-:W-:Y:S01]  /*0910*/  FADD R13, R9, -12583039 ;  /* 0xcb40007f090d7421 */ /* 0x002fe20000000000 */
[----:B------:R-:W-:-:S03]  /*0920*/  FFMA.RM R19, R19, R12, 12582913 ;  /* 0x4b40000113137423 */ /* 0x000fc6000000400c */
[----:B------:R-:W-:-:S04]  /*0930*/  FFMA R13, R0, 1.4426950216293334961, -R13 ;  /* 0x3fb8aa3b000d7823 */ /* 0x000fc8000000080d */
[----:B------:R-:W-:Y:S01]  /*0940*/  FFMA R13, R0, 1.925963033500011079e-08, R13 ;  /* 0x32a57060000d7823 */ /* 0x000fe2000000000d */
[----:B------:R-:W-:Y:S01]  /*0950*/  SHF.L.U32 R0, R3, 0x17, RZ ;  /* 0x0000001703007819 */ /* 0x000fe200000006ff */
[----:B------:R-:W-:Y:S01]  /*0960*/  FADD R3, R15, -12583039 ;  /* 0xcb40007f0f037421 */ /* 0x000fe20000000000 */
[----:B--2---:R-:W-:-:S03]  /*0970*/  FMUL R7, R7, R36 ;  /* 0x0000002407077220 */ /* 0x004fc60000400000 */
[----:B------:R-:W1:Y:S01]  /*0980*/  MUFU.EX2 R13, R13 ;  /* 0x0000000d000d7308 */ /* 0x000e620000000800 */
[----:B------:R-:W-:Y:S01]  /*0990*/  FFMA R3, R2, 1.4426950216293334961, -R3 ;  /* 0x3fb8aa3b02037823 */ /* 0x000fe20000000803 */
[----:B---3--:R-:W-:-:S03]  /*09a0*/  FMUL R0, R0, R5 ;  /* 0x0000000500007220 */ /* 0x008fc60000400000 */
[----:B------:R-:W-:Y:S01]  /*09b0*/  FFMA R5, R2, 1.925963033500011079e-08, R3 ;  /* 0x32a5706002057823 */ /* 0x000fe20000000003 */
[----:B------:R-:W-:Y:S01]  /*09c0*/  FFMA.SAT R3, R4, R11, 0.5 ;  /* 0x3f00000004037423 */ /* 0x000fe2000000200b */
[----:B------:R-:W-:Y:S02]  /*09d0*/  SHF.L.U32 R2, R9, 0x17, RZ ;  /* 0x0000001709027819 */ /* 0x000fe400000006ff */
[----:B------:R-:W2:Y:S01]  /*09e0*/  MUFU.EX2 R16, R5 ;  /* 0x0000000500107308 */ /* 0x000ea20000000800 */
[----:B------:R-:W-:Y:S01]  /*09f0*/  FFMA.RM R9, R3, R12, 12582913 ;  /* 0x4b40000103097423 */ /* 0x000fe2000000400c */
[----:B------:R-:W-:-:S03]  /*0a00*/  SHF.L.U32 R3, R15, 0x17, RZ ;  /* 0x000000170f037819 */ /* 0x000fc600000006ff */
[----:B------:R-:W-:Y:S01]  /*0a10*/  FADD R17, R9, -12583039 ;  /* 0xcb40007f09117421 */ /* 0x000fe20000000000 */
[----:B-1----:R-:W-:-:S03]  /*0a20*/  FMUL R2, R2, R13 ;  /* 0x0000000d02027220 */ /* 0x002fc60000400000 */
[----:B------:R-:W-:Y:S01]  /*0a30*/  FFMA R17, R4, 1.4426950216293334961, -R17 ;  /* 0x3fb8aa3b04117823 */ /* 0x000fe20000000811 */
[----:B------:R-:W-:-:S03]  /*0a40*/  FFMA.SAT R13, R8, R11, 0.5 ;  /* 0x3f000000080d7423 */ /* 0x000fc6000000200b */
[----:B------:R-:W-:Y:S01]  /*0a50*/  FFMA R17, R4, 1.925963033500011079e-08, R17 ;  /* 0x32a5706004117823 */ /* 0x000fe20000000011 */
[----:B------:R-:W-:Y:S01]  /*0a60*/  FFMA.RM R13, R13, R12, 12582913 ;  /* 0x4b4000010d0d7423 */ /* 0x000fe2000000400c */
[----:B------:R-:W-:Y:S01]  /*0a70*/  SHF.L.U32 R4, R9, 0x17, RZ ;  /* 0x0000001709047819 */ /* 0x000fe200000006ff */
[----:B--2---:R-:W-:Y:S02]  /*0a80*/  FMUL R3, R3, R16 ;  /* 0x0000001003037220 */ /* 0x004fe40000400000 */
[----:B------:R-:W-:Y:S01]  /*0a90*/  FADD R5, R13, -12583039 ;  /* 0xcb40007f0d057421 */ /* 0x000fe20000000000 */
[----:B------:R-:W1:Y:S03]  /*0aa0*/  MUFU.EX2 R17, R17 ;  /* 0x0000001100117308 */ /* 0x000e660000000800 */
[----:B------:R-:W-:-:S04]  /*0ab0*/  FFMA R5, R8, 1.4426950216293334961, -R5 ;  /* 0x3fb8aa3b08057823 */ /* 0x000fc80000000805 */
[----:B------:R-:W-:Y:S01]  /*0ac0*/  FFMA R8, R8, 1.925963033500011079e-08, R5 ;  /* 0x32a5706008087823 */ /* 0x000fe20000000005 */
[----:B------:R-:W-:-:S04]  /*0ad0*/  FFMA.SAT R5, R6, R11, 0.5 ;  /* 0x3f00000006057423 */ /* 0x000fc8000000200b */
[-C--:B------:R-:W-:Y:S01]  /*0ae0*/  FFMA.RM R9, R5, R12.reuse, 12582913 ;  /* 0x4b40000105097423 */ /* 0x080fe2000000400c */
[----:B------:R-:W2:Y:S03]  /*0af0*/  MUFU.EX2 R8, R8 ;  /* 0x0000000800087308 */ /* 0x000ea60000000800 */
[----:B------:R-:W-:Y:S01]  /*0b00*/  FADD R5, R9, -12583039 ;  /* 0xcb40007f09057421 */ /* 0x000fe20000000000 */
[----:B-1----:R-:W-:Y:S01]  /*0b10*/  FMUL R4, R4, R17 ;  /* 0x0000001104047220 */ /* 0x002fe20000400000 */
[----:B------:R-:W-:Y:S02]  /*0b20*/  FFMA.SAT R17, R20, R11, 0.5 ;  /* 0x3f00000014117423 */ /* 0x000fe4000000200b */
[----:B------:R-:W-:Y:S02]  /*0b30*/  FFMA R5, R6, 1.4426950216293334961, -R5 ;  /* 0x3fb8aa3b06057823 */ /* 0x000fe40000000805 */
[----:B------:R-:W-:-:S02]  /*0b40*/  FFMA.RM R17, R17, R12, 12582913 ;  /* 0x4b40000111117423 */ /* 0x000fc4000000400c */
[----:B------:R-:W-:Y:S01]  /*0b50*/  FFMA R15, R6, 1.925963033500011079e-08, R5 ;  /* 0x32a57060060f7823 */ /* 0x000fe20000000005 */
[----:B------:R-:W-:Y:S01]  /*0b60*/  SHF.L.U32 R5, R13, 0x17, RZ ;  /* 0x000000170d057819 */ /* 0x000fe200000006ff */
[C---:B------:R-:W-:Y:S01]  /*0b70*/  FADD R13, R17.reuse, -12583039 ;  /* 0xcb40007f110d7421 */ /* 0x040fe20000000000 */
[----:B------:R-:W-:Y:S01]  /*0b80*/  SHF.L.U32 R16, R17, 0x17, RZ ;  /* 0x0000001711107819 */ /* 0x000fe200000006ff */
[----:B------:R-:W-:Y:S01]  /*0b90*/  FADD R17, R19, -12583039 ;  /* 0xcb40007f13117421 */ /* 0x000fe20000000000 */
[----:B------:R-:W-:Y:S01]  /*0ba0*/  SHF.L.U32 R6, R9, 0x17, RZ ;  /* 0x0000001709067819 */ /* 0x000fe200000006ff */
[----:B------:R-:W-:Y:S01]  /*0bb0*/  FFMA R13, R20, 1.4426950216293334961, -R13 ;  /* 0x3fb8aa3b140d7823 */ /* 0x000fe2000000080d */
[----:B------:R-:W1:Y:S01]  /*0bc0*/  MUFU.EX2 R15, R15 ;  /* 0x0000000f000f7308 */ /* 0x000e620000000800 */
[----:B------:R-:W-:Y:S01]  /*0bd0*/  FFMA.SAT R9, R28, R11, 0.5 ;  /* 0x3f0000001c097423 */ /* 0x000fe2000000200b */
[----:B------:R-:W-:Y:S01]  /*0be0*/  FFMA R17, R10, 1.4426950216293334961, -R17 ;  /* 0x3fb8aa3b0a117823 */ /* 0x000fe20000000811 */
[----:B------:R-:W-:Y:S01]  /*0bf0*/  FFMA R13, R20, 1.925963033500011079e-08, R13 ;  /* 0x32a57060140d7823 */ /* 0x000fe2000000000d */
[----:B--2---:R-:W-:Y:S01]  /*0c00*/  FMUL R5, R5, R8 ;  /* 0x0000000805057220 */ /* 0x004fe20000400000 */
[----:B------:R-:W-:Y:S01]  /*0c10*/  FFMA.RM R9, R9, R12, 12582913 ;  /* 0x4b40000109097423 */ /* 0x000fe2000000400c */
[----:B------:R-:W-:-:S03]  /*0c20*/  FFMA R17, R10, 1.925963033500011079e-08, R17 ;  /* 0x32a570600a117823 */ /* 0x000fc60000000011 */
[----:B------:R-:W2:Y:S01]  /*0c30*/  MUFU.EX2 R13, R13 ;  /* 0x0000000d000d7308 */ /* 0x000ea20000000800 */
[----:B-1----:R-:W-:Y:S01]  /*0c40*/  FMUL R6, R6, R15 ;  /* 0x0000000f06067220 */ /* 0x002fe20000400000 */
[----:B------:R-:W-:-:S06]  /*0c50*/  FADD R15, R9, -12583039 ;  /* 0xcb40007f090f7421 */ /* 0x000fcc0000000000 */
[----:B------:R-:W-:Y:S01]  /*0c60*/  MUFU.EX2 R20, R17 ;  /* 0x0000001100147308 */ /* 0x000fe20000000800 */
[----:B------:R-:W-:Y:S01]  /*0c70*/  SHF.L.U32 R9, R9, 0x17, RZ ;  /* 0x0000001709097819 */ /* 0x000fe200000006ff */
[----:B------:R-:W-:Y:S01]  /*0c80*/  FFMA R15, R28, 1.4426950216293334961, -R15 ;  /* 0x3fb8aa3b1c0f7823 */ /* 0x000fe2000000080f */
[----:B--2---:R-:W-:Y:S01]  /*0c90*/  FMUL R16, R16, R13 ;  /* 0x0000000d10107220 */ /* 0x004fe20000400000 */
[----:B------:R-:W-:Y:S02]  /*0ca0*/  FFMA.SAT R13, R34, R11, 0.5 ;  /* 0x3f000000220d7423 */ /* 0x000fe4000000200b */
[----:B------:R-:W-:Y:S02]  /*0cb0*/  FFMA R15, R28, 1.925963033500011079e-08, R15 ;  /* 0x32a570601c0f7823 */ /* 0x000fe4000000000f */
[----:B------:R-:W-:Y:S02]  /*0cc0*/  FFMA.RM R27, R13, R12, 12582913 ;  /* 0x4b4000010d1b7423 */ /* 0x000fe4000000400c */
[----:B------:R-:W1:Y:S02]  /*0cd0*/  MUFU.EX2 R8, R15 ;  /* 0x0000000f00087308 */ /* 0x000e640000000800 */
[----:B------:R-:W-:-:S04]  /*0ce0*/  FADD R13, R27, -12583039 ;  /* 0xcb40007f1b0d7421 */ /* 0x000fc80000000000 */
[----:B------:R-:W-:-:S04]  /*0cf0*/  FFMA R13, R34, 1.4426950216293334961, -R13 ;  /* 0x3fb8aa3b220d7823 */ /* 0x000fc8000000080d */
[----:B------:R-:W-:Y:S01]  /*0d00*/  FFMA R34, R34, 1.925963033500011079e-08, R13 ;  /* 0x32a5706022227823 */ /* 0x000fe2000000000d */
[----:B------:R-:W-:-:S03]  /*0d10*/  FFMA.SAT R13, R32, R11, 0.5 ;  /* 0x3f000000200d7423 */ /* 0x000fc6000000200b */
[----:B------:R-:W2:Y:S01]  /*0d20*/  MUFU.EX2 R17, R34 ;  /* 0x0000002200117308 */ /* 0x000ea20000000800 */
[----:B------:R-:W-:Y:S01]  /*0d30*/  FFMA.RM R13, R13, R12, 12582913 ;  /* 0x4b4000010d0d7423 */ /* 0x000fe2000000400c */
[----:B-1----:R-:W-:Y:S01]  /*0d40*/  FMUL R10, R9, R8 ;  /* 0x00000008090a7220 */ /* 0x002fe20000400000 */
[----:B------:R-:W-:Y:S02]  /*0d50*/  SHF.L.U32 R8, R27, 0x17, RZ ;  /* 0x000000171b087819 */ /* 0x000fe400000006ff */
[----:B------:R-:W-:Y:S01]  /*0d60*/  FADD R15, R13, -12583039 ;  /* 0xcb40007f0d0f7421 */ /* 0x000fe20000000000 */
[----:B------:R-:W-:Y:S01]  /*0d70*/  SHF.L.U32 R9, R19, 0x17, RZ ;  /* 0x0000001713097819 */ /* 0x000fe200000006ff */
[----:B------:R-:W-:Y:S01]  /*0d80*/  FFMA.SAT R19, R14, R11, 0.5 ;  /* 0x3f0000000e137423 */ /* 0x000fe2000000200b */
[----:B------:R-:W-:Y:S01]  /*0d90*/  SHF.L.U32 R13, R13, 0x17, RZ ;  /* 0x000000170d0d7819 */ /* 0x000fe200000006ff */
[----:B------:R-:W-:Y:S02]  /*0da0*/  FFMA R15, R32, 1.4426950216293334961, -R15 ;  /* 0x3fb8aa3b200f7823 */ /* 0x000fe4000000080f */
[----:B------:R-:W-:-:S02]  /*0db0*/  FMUL R9, R9, R20 ;  /* 0x0000001409097220 */ /* 0x000fc40000400000 */
[----:B------:R-:W-:Y:S01]  /*0dc0*/  FFMA R32, R32, 1.925963033500011079e-08, R15 ;  /* 0x32a5706020207823 */ /* 0x000fe2000000000f */
[----:B------:R-:W-:Y:S01]  /*0dd0*/  FFMA.SAT R15, R30, R11, 0.5 ;  /* 0x3f0000001e0f7423 */ /* 0x000fe2000000200b */
[----:B--2---:R-:W-:-:S03]  /*0de0*/  FMUL R8, R8, R17 ;  /* 0x0000001108087220 */ /* 0x004fc60000400000 */
[----:B------:R-:W-:Y:S01]  /*0df0*/  FFMA.RM R15, R15, R12, 12582913 ;  /* 0x4b4000010f0f7423 */ /* 0x000fe2000000400c */
[----:B------:R-:W1:Y:S03]  /*0e00*/  MUFU.EX2 R32, R32 ;  /* 0x0000002000207308 */ /* 0x000e660000000800 */
[C---:B------:R-:W-:Y:S01]  /*0e10*/  FADD R17, R15.reuse, -12583039 ;  /* 0xcb40007f0f117421 */ /* 0x040fe20000000000 */
[----:B------:R-:W-:-:S03]  /*0e20*/  SHF.L.U32 R15, R15, 0x17, RZ ;  /* 0x000000170f0f7819 */ /* 0x000fc600000006ff */
[----:B------:R-:W-:-:S04]  /*0e30*/  FFMA R17, R30, 1.4426950216293334961, -R17 ;  /* 0x3fb8aa3b1e117823 */ /* 0x000fc80000000811 */
[----:B------:R-:W-:Y:S01]  /*0e40*/  FFMA R30, R30, 1.925963033500011079e-08, R17 ;  /* 0x32a570601e1e7823 */ /* 0x000fe20000000011 */
[----:B------:R-:W-:-:S04]  /*0e50*/  FFMA.SAT R17, R18, R11, 0.5 ;  /* 0x3f00000012117423 */ /* 0x000fc8000000200b */
[-C--:B------:R-:W-:Y:S01]  /*0e60*/  FFMA.RM R11, R17, R12.reuse, 12582913 ;  /* 0x4b400001110b7423 */ /* 0x080fe2000000400c */
[----:B------:R-:W-:Y:S01]  /*0e70*/  FFMA.RM R12, R19, R12, 12582913 ;  /* 0x4b400001130c7423 */ /* 0x000fe2000000400c */
[----:B------:R-:W2:Y:S01]  /*0e80*/  MUFU.EX2 R30, R30 ;  /* 0x0000001e001e7308 */ /* 0x000ea20000000800 */
[----:B-1----:R-:W-:Y:S01]  /*0e90*/  FMUL R20, R13, R32 ;  /* 0x000000200d147220 */ /* 0x002fe20000400000 */
[C---:B------:R-:W-:Y:S01]  /*0ea0*/  FADD R17, R11.reuse, -12583039 ;  /* 0xcb40007f0b117421 */ /* 0x040fe20000000000 */
[----:B------:R-:W-:-:S03]  /*0eb0*/  SHF.L.U32 R11, R11, 0x17, RZ ;  /* 0x000000170b0b7819 */ /* 0x000fc600000006ff */
[----:B------:R-:W-:-:S04]  /*0ec0*/  FFMA R17, R18, 1.4426950216293334961, -R17 ;  /* 0x3fb8aa3b12117823 */ /* 0x000fc80000000811 */
[----:B------:R-:W-:Y:S01]  /*0ed0*/  FFMA R18, R18, 1.925963033500011079e-08, R17 ;  /* 0x32a5706012127823 */ /* 0x000fe20000000011 */
[C---:B------:R-:W-:Y:S01]  /*0ee0*/  FADD R17, R12.reuse, -12583039 ;  /* 0xcb40007f0c117421 */ /* 0x040fe20000000000 */
[----:B------:R-:W-:-:S03]  /*0ef0*/  SHF.L.U32 R12, R12, 0x17, RZ ;  /* 0x000000170c0c7819 */ /* 0x000fc600000006ff */
[C---:B------:R-:W-:Y:S01]  /*0f00*/  FFMA R17, R14.reuse, 1.4426950216293334961, -R17 ;  /* 0x3fb8aa3b0e117823 */ /* 0x040fe20000000811 */
[----:B------:R-:W1:Y:S01]  /*0f10*/  MUFU.EX2 R18, R18 ;  /* 0x0000001200127308 */ /* 0x000e620000000800 */
[----:B--2---:R-:W-:Y:S02]  /*0f20*/  FMUL R19, R15, R30 ;  /* 0x0000001e0f137220 */ /* 0x004fe40000400000 */
[----:B------:R-:W-:Y:S01]  /*0f30*/  FFMA R27, R14, 1.925963033500011079e-08, R17 ;  /* 0x32a570600e1b7823 */ /* 0x000fe20000000011 */
[----:B------:R-:W-:-:S04]  /*0f40*/  FADD R17, RZ, R7 ;  /* 0x00000007ff117221 */ /* 0x000fc80000000000 */
[----:B------:R-:W-:Y:S01]  /*0f50*/  FADD R17, R17, R0 ;  /* 0x0000000011117221 */ /* 0x000fe20000000000 */
[----:B------:R-:W2:Y:S03]  /*0f60*/  MUFU.EX2 R27, R27 ;  /* 0x0000001b001b7308 */ /* 0x000ea60000000800 */
[----:B------:R-:W-:-:S04]  /*0f70*/  FADD R14, R17, R2 ;  /* 0x00000002110e7221 */ /* 0x000fc80000000000 */
[----:B------:R-:W-:Y:S01]  /*0f80*/  FADD R17, R14, R3 ;  /* 0x000000030e117221 */ /* 0x000fe20000000000 */
[----:B-1----:R-:W-:-:S03]  /*0f90*/  FMUL R18, R11, R18 ;  /* 0x000000120b127220 */ /* 0x002fc60000400000 */
[----:B------:R-:W-:-:S04]  /*0fa0*/  FADD R14, R17, R4 ;  /* 0x00000004110e7221 */ /* 0x000fc80000000000 */
[----:B------:R-:W-:-:S04]  /*0fb0*/  FADD R17, R14, R5 ;  /* 0x000000050e117221 */ /* 0x000fc80000000000 */
        /* <DEDUP_REMOVED lines=19> */
.L_x_2669:
        /* <DEDUP_REMOVED lines=12> */
[----:B01----:R-:W-:Y:S05]  /*11b0*/  CALL.REL.NOINC `($__internal_35_$__cuda_sm3x_div_rn_noftz_f32_slowpath) ;  /* 0x0000001c00947944 */ /* 0x003fea0003c00000 */
[----:B------:R-:W-:-:S07]  /*11c0*/  MOV R11, R30 ;  /* 0x0000001e000b7202 */ /* 0x000fce0000000f00 */
.L_x_2628:
[----:B------:R-:W-:Y:S05]  /*11d0*/  BSYNC.RECONVERGENT B2 ;  /* 0x0000000000027941 */ /* 0x000fea0003800200 */
.L_x_2627:
        /* <DEDUP_REMOVED lines=12> */
[----:B01----:R-:W-:Y:S05]  /*12a0*/  CALL.REL.NOINC `($__internal_35_$__cuda_sm3x_div_rn_noftz_f32_slowpath) ;  /* 0x0000001c00587944 */ /* 0x003fea0003c00000 */
[----:B------:R-:W-:-:S07]  /*12b0*/  MOV R14, R30 ;  /* 0x0000001e000e7202 */ /* 0x000fce0000000f00 */
.L_x_2630:
[----:B------:R-:W-:Y:S05]  /*12c0*/  BSYNC.RECONVERGENT B2 ;  /* 0x0000000000027941 */ /* 0x000fea0003800200 */
.L_x_2629:
        /* <DEDUP_REMOVED lines=14> */
.L_x_2632:
[----:B------:R-:W-:Y:S05]  /*13b0*/  BSYNC.RECONVERGENT B2 ;  /* 0x0000000000027941 */ /* 0x000fea0003800200 */
.L_x_2631:
        /* <DEDUP_REMOVED lines=14> */
.L_x_2634:
[----:B------:R-:W-:Y:S05]  /*14a0*/  BSYNC.RECONVERGENT B2 ;  /* 0x0000000000027941 */ /* 0x000fea0003800200 */
.L_x_2633:
        /* <DEDUP_REMOVED lines=14> */
.L_x_2636:
[----:B------:R-:W-:Y:S05]  /*1590*/  BSYNC.RECONVERGENT B2 ;  /* 0x0000000000027941 */ /* 0x000fea0003800200 */
.L_x_2635:
        /* <DEDUP_REMOVED lines=14> */
.L_x_2638:
[----:B------:R-:W-:Y:S05]  /*1680*/  BSYNC.RECONVERGENT B2 ;  /* 0x0000000000027941 */ /* 0x000fea0003800200 */
.L_x_2637:
        /* <DEDUP_REMOVED lines=14> */
.L_x_2640:
[----:B------:R-:W-:Y:S05]  /*1770*/  BSYNC.RECONVERGENT B2 ;  /* 0x0000000000027941 */ /* 0x000fea0003800200 */
.L_x_2639:
        /* <DEDUP_REMOVED lines=14> */
.L_x_2642:
[----:B------:R-:W-:Y:S05]  /*1860*/  BSYNC.RECONVERGENT B2 ;  /* 0x0000000000027941 */ /* 0x000fea0003800200 */
.L_x_2641:
        /* <DEDUP_REMOVED lines=14> */
.L_x_2644:
[----:B------:R-:W-:Y:S05]  /*1950*/  BSYNC.RECONVERGENT B2 ;  /* 0x0000000000027941 */ /* 0x000fea0003800200 */
.L_x_2643:
        /* <DEDUP_REMOVED lines=14> */
.L_x_2646:
[----:B------:R-:W-:Y:S05]  /*1a40*/  BSYNC.RECONVERGENT B2 ;  /* 0x0000000000027941 */ /* 0x000fea0003800200 */
.L_x_2645:
        /* <DEDUP_REMOVED lines=14> */
.L_x_2648:
[----:B------:R-:W-:Y:S05]  /*1b30*/  BSYNC.RECONVERGENT B2 ;  /* 0x0000000000027941 */ /* 0x000fea0003800200 */
.L_x_2647:
        /* <DEDUP_REMOVED lines=14> */
.L_x_2650:
[----:B------:R-:W-:Y:S05]  /*1c20*/  BSYNC.RECONVERGENT B2 ;  /* 0x0000000000027941 */ /* 0x000fea0003800200 */
.L_x_2649:
        /* <DEDUP_REMOVED lines=14> */
.L_x_2652:
[----:B------:R-:W-:Y:S05]  /*1d10*/  BSYNC.RECONVERGENT B2 ;  /* 0x0000000000027941 */ /* 0x000fea0003800200 */
.L_x_2651:
        /* <DEDUP_REMOVED lines=14> */
.L_x_2654:
[----:B------:R-:W-:Y:S05]  /*1e00*/  BSYNC.RECONVERGENT B2 ;  /* 0x0000000000027941 */ /* 0x000fea0003800200 */
.L_x_2653:
        /* <DEDUP_REMOVED lines=14> */
.L_x_2656:
[----:B------:R-:W-:Y:S05]  /*1ef0*/  BSYNC.RECONVERGENT B2 ;  /* 0x0000000000027941 */ /* 0x000fea0003800200 */
.L_x_2655:
[----:B------:R-:W-:Y:S01]  /*1f00*/  HFMA2 R13, -RZ, RZ, 0, 0 ;  /* 0x00000000ff0d7431 */ /* 0x000fe200000001ff */
[----:B------:R-:W-:Y:S01]  /*1f10*/  MOV R12, R26 ;  /* 0x0000001a000c7202 */ /* 0x000fe20000000f00 */
[----:B------:R-:W-:Y:S01]  /*1f20*/  IMAD R17, R21, UR42, RZ ;  /* 0x0000002a15117c24 */ /* 0x000fe2000f8e02ff */
[----:B------:R-:W-:Y:S02]  /*1f30*/  F2FP.F16.F32.PACK_AB R11, R14, R11 ;  /* 0x0000000b0e0b723e */ /* 0x000fe400000000ff */
        /* <DEDUP_REMOVED lines=8> */
[----:B------:R-:W-:Y:S02]  /*1fc0*/  R2UR UR13, R23 ;  /* 0x00000000170d72ca */ /* 0x000fe400000e0000 */
[----:B------:R-:W-:Y:S02]  /*1fd0*/  IADD3 R13, PT, PT, R15, R13, RZ ;  /* 0x0000000d0f0d7210 */ /* 0x000fe40007ffe0ff */
[----:B------:R-:W-:Y:S02]  /*1fe0*/  F2FP.F16.F32.PACK_AB R0, R27, R0 ;  /* 0x000000001b00723e */ /* 0x000fe400000000ff */
[----:B------:R-:W-:-:S02]  /*1ff0*/  LEA.HI.X R13, R14, UR41, R13, 0x1, P0 ;  /* 0x000000290e0d7c11 */ /* 0x000fc400080f0c0d */
[----:B------:R-:W-:Y:S02]  /*2000*/  IADD3 R24, P0, PT, R25, R24, RZ ;  /* 0x0000001819187210 */ /* 0x000fe40007f1e0ff */
[----:B------:R-:W-:Y:S01]  /*2010*/  F2FP.F16.F32.PACK_AB R2, R3, R2 ;  /* 0x000000020302723e */ /* 0x000fe200000000ff */
[----:B------:R2:W-:Y:S01]  /*2020*/  STG.E.U16 desc[UR8][R12.64+0x80], R0 ;  /* 0x000080000c007986 */ /* 0x0005e2000c101508 */
[----:B------:R-:W-:Y:S02]  /*2030*/  LEA.HI.X.SX32 R21, R25, R21, 0x1, P0 ;  /* 0x0000001519157211 */ /* 0x000fe400000f0eff */
[----:B------:R-:W-:Y:S02]  /*2040*/  ISETP.GE.U32.AND P0, PT, R24, UR44, PT ;  /* 0x0000002c18007c0c */ /* 0x000fe4000bf06070 */
[----:B------:R-:W-:Y:S02]  /*2050*/  R2UR UR4, R22 ;  /* 0x00000000160472ca */ /* 0x000fe400000e0000 */
[----:B------:R-:W-:-:S02]  /*2060*/  R2UR UR5, R23 ;  /* 0x00000000170572ca */ /* 0x000fc400000e0000 */
[C---:B------:R-:W-:Y:S02]  /*2070*/  R2UR UR10, R22.reuse ;  /* 0x00000000160a72ca */ /* 0x040fe400000e0000 */
[C---:B------:R-:W-:Y:S02]  /*2080*/  R2UR UR11, R23.reuse ;  /* 0x00000000170b72ca */ /* 0x040fe400000e0000 */
[----:B------:R-:W-:Y:S02]  /*2090*/  R2UR UR14, R22 ;  /* 0x00000000160e72ca */ /* 0x000fe400000e0000 */
[----:B------:R-:W-:Y:S02]  /*20a0*/  R2UR UR15, R23 ;  /* 0x00000000170f72ca */ /* 0x000fe400000e0000 */
[----:B------:R-:W-:Y:S02]  /*20b0*/  PRMT R15, R0, 0x7632, R15 ;  /* 0x00007632000f7816 */ /* 0x000fe4000000000f */
[----:B------:R-:W-:Y:S01]  /*20c0*/  ISETP.GE.AND.EX P0, PT, R21, UR45, PT, P0 ;  /* 0x0000002d15007c0c */ /* 0x000fe2000bf06300 */
[----:B------:R-:W-:Y:S01]  /*20d0*/  STG.E.U16 desc[UR4][R12.64], R11 ;  /* 0x0000000b0c007986 */ /* 0x000fe2000c101504 */
[----:B------:R-:W-:-:S02]  /*20e0*/  F2FP.F16.F32.PACK_AB R6, R29, R6 ;  /* 0x000000061d06723e */ /* 0x000fc400000000ff */
[----:B--2---:R-:W-:Y:S01]  /*20f0*/  PRMT R0, R2, 0x7632, R0 ;  /* 0x0000763202007816 */ /* 0x004fe20000000000 */
[----:B------:R-:W-:Y:S01]  /*2100*/  STG.E.U16 desc[UR10][R12.64+0xc0], R15 ;  /* 0x0000c00f0c007986 */ /* 0x000fe2000c10150a */
[----:B------:R-:W-:Y:S02]  /*2110*/  F2FP.F16.F32.PACK_AB R4, R5, R4 ;  /* 0x000000040504723e */ /* 0x000fe400000000ff */
[----:B------:R-:W-:Y:S01]  /*2120*/  F2FP.F16.F32.PACK_AB R8, R8, R9 ;  /* 0x000000090808723e */ /* 0x000fe200000000ff */
[----:B------:R2:W-:Y:S01]  /*2130*/  STG.E.U16 desc[UR6][R12.64+0x140], R0 ;  /* 0x000140000c007986 */ /* 0x0005e2000c101506 */
[----:B------:R-:W-:Y:S02]  /*2140*/  F2FP.F16.F32.PACK_AB R10, R19, R10 ;  /* 0x0000000a130a723e */ /* 0x000fe400000000ff */
[----:B------:R-:W-:Y:S01]  /*2150*/  PRMT R5, R6, 0x7632, R5 ;  /* 0x0000763206057816 */ /* 0x000fe20000000005 */
[----:B------:R3:W-:Y:S01]  /*2160*/  STG.E.U16 desc[UR12][R12.64+0x200], R6 ;  /* 0x000200060c007986 */ /* 0x0007e2000c10150c */
[----:B------:R-:W-:-:S02]  /*2170*/  PRMT R14, R11, 0x7632, R14 ;  /* 0x000076320b0e7816 */ /* 0x000fc4000000000e */
[----:B------:R-:W-:Y:S01]  /*2180*/  PRMT R3, R4, 0x7632, R3 ;  /* 0x0000763204037816 */ /* 0x000fe20000000003 */
[----:B------:R4:W-:Y:S01]  /*2190*/  STG.E.U16 desc[UR4][R12.64+0x100], R2 ;  /* 0x000100020c007986 */ /* 0x0009e2000c101504 */
[----:B------:R-:W-:Y:S02]  /*21a0*/  F2FP.F16.F32.PACK_AB R7, RZ, R7 ;  /* 0x00000007ff07723e */ /* 0x000fe400000000ff */
        /* <DEDUP_REMOVED lines=13> */
.L_x_2626:
[----:B------:R-:W-:Y:S01]  /*2280*/  HFMA2 R11, -RZ, RZ, 0, 1.847743988037109375e-06 ;  /* 0x0000001fff0b7431 */ /* 0x000fe200000001ff */
[----:B------:R-:W-:Y:S01]  /*2290*/  BSSY B0, `(.L_x_2658) ;  /* 0x0000006000007945 */ /* 0x000fe20003800000 */
[----:B------:R-:W-:Y:S02]  /*22a0*/  MOV R12, 0x10 ;  /* 0x00000010000c7802 */ /* 0x000fe40000000f00 */
[----:B------:R-:W-:-:S07]  /*22b0*/  MOV R15, 0xffffffff ;  /* 0xffffffff000f7802 */ /* 0x000fce0000000f00 */
[----:B0-----:R-:W-:Y:S05]  /*22c0*/  WARPSYNC.COLLECTIVE R15, `(.L_x_2659) ;  /* 0x000000000f087348 */ /* 0x001fea0003c00000 */
[----:B------:R1:W2:Y:S02]  /*22d0*/  SHFL.BFLY P6, R14, R13, R12, R11 ;  /* 0x0c00000c0d0e7389 */ /* 0x0002a400000c000b */
[----:B012---:R-:W-:Y:S05]  /*22e0*/  ENDCOLLECTIVE ;  /* 0x000000000000791b */ /* 0x007fea0003800000 */
.L_x_2659:
[----:B------:R-:W-:Y:S05]  /*22f0*/  BSYNC B0 ;  /* 0x0000000000007941 */ /* 0x000fea0003800000 */
.L_x_2658:
[----:B------:R-:W-:Y:S01]  /*2300*/  HFMA2 R12, -RZ, RZ, 0, 4.76837158203125e-07 ;  /* 0x00000008ff0c7431 */ /* 0x000fe200000001ff */
[----:B------:R-:W-:Y:S02]  /*2310*/  FMNMX R13, R13, R14, !PT ;  /* 0x0000000e0d0d7209 */ /* 0x000fe40007800000 */
[----:B------:R-:W-:Y:S02]  /*2320*/  MOV R11, 0x1f ;  /* 0x0000001f000b7802 */ /* 0x000fe40000000f00 */
[----:B------:R-:W-:-:S07]  /*2330*/  MOV R15, 0xffffffff ;  /* 0xffffffff000f7802 */ /* 0x000fce0000000f00 */
[----:B------:R-:W-:Y:S05]  /*2340*/  WARPSYNC.COLLECTIVE R15, `(.L_x_2660) ;  /* 0x000000000f087348 */ /* 0x000fea0003c00000 */
[----:B------:R0:W1:Y:S02]  /*2350*/  SHFL.BFLY P6, R14, R13, R12, R11 ;  /* 0x0c00000c0d0e7389 */ /* 0x00006400000c000b */
[----:B01----:R-:W-:Y:S05]  /*2360*/  ENDCOLLECTIVE ;  /* 0x000000000000791b */ /* 0x003fea0003800000 */
.L_x_2660:
[----:B------:R-:W-:Y:S01]  /*2370*/  HFMA2 R12, -RZ, RZ, 0, 2.384185791015625e-07 ;  /* 0x00000004ff0c7431 */ /* 0x000fe200000001ff */
[----:B------:R-:W-:-:S04]  /*2380*/  FMNMX R0, R13, R14, !PT ;  /* 0x0000000e0d007209 */ /* 0x000fc80007800000 */
[----:B------:R-:W-:-:S07]  /*2390*/  MOV R13, R0 ;  /* 0x00000000000d7202 */ /* 0x000fce0000000f00 */
[----:B------:R-:W-:Y:S05]  /*23a0*/  WARPSYNC.COLLECTIVE R15, `(.L_x_2661) ;  /* 0x000000000f087348 */ /* 0x000fea0003c00000 */
[----:B------:R0:W1:Y:S02]  /*23b0*/  SHFL.BFLY P6, R14, R13, R12, R11 ;  /* 0x0c00000c0d0e7389 */ /* 0x00006400000c000b */
[----:B01----:R-:W-:Y:S05]  /*23c0*/  ENDCOLLECTIVE ;  /* 0x000000000000791b */ /* 0x003fea0003800000 */
.L_x_2661:
[----:B------:R-:W-:Y:S01]  /*23d0*/  HFMA2 R12, -RZ, RZ, 0, 1.1920928955078125e-07 ;  /* 0x00000002ff0c7431 */ /* 0x000fe200000001ff */
[----:B------:R-:W-:-:S04]  /*23e0*/  FMNMX R2, R0, R14, !PT ;  /* 0x0000000e00027209 */ /* 0x000fc80007800000 */
[----:B------:R-:W-:-:S07]  /*23f0*/  MOV R13, R2 ;  /* 0x00000002000d7202 */ /* 0x000fce0000000f00 */
[----:B------:R-:W-:Y:S05]  /*2400*/  WARPSYNC.COLLECTIVE R15, `(.L_x_2662) ;  /* 0x000000000f087348 */ /* 0x000fea0003c00000 */
[----:B------:R0:W1:Y:S02]  /*2410*/  SHFL.BFLY P6, R14, R13, R12, R11 ;  /* 0x0c00000c0d0e7389 */ /* 0x00006400000c000b */
[----:B01----:R-:W-:Y:S05]  /*2420*/  ENDCOLLECTIVE ;  /* 0x000000000000791b */ /* 0x003fea0003800000 */
.L_x_2662:
[----:B------:R-:W-:Y:S01]  /*2430*/  HFMA2 R12, -RZ, RZ, 0, 5.9604644775390625e-08 ;  /* 0x00000001ff0c7431 */ /* 0x000fe200000001ff */
[----:B------:R-:W-:-:S04]  /*2440*/  FMNMX R3, R2, R14, !PT ;  /* 0x0000000e02037209 */ /* 0x000fc80007800000 */
[----:B------:R-:W-:-:S07]  /*2450*/  MOV R13, R3 ;  /* 0x00000003000d7202 */ /* 0x000fce0000000f00 */
[----:B------:R-:W-:Y:S05]  /*2460*/  WARPSYNC.COLLECTIVE R15, `(.L_x_2663) ;  /* 0x000000000f087348 */ /* 0x000fea0003c00000 */
[----:B------:R0:W1:Y:S02]  /*2470*/  SHFL.BFLY P6, R14, R13, R12, R11 ;  /* 0x0c00000c0d0e7389 */ /* 0x00006400000c000b */
[----:B01----:R-:W-:Y:S05]  /*2480*/  ENDCOLLECTIVE ;  /* 0x000000000000791b */ /* 0x003fea0003800000 */
.L_x_2663:
        /* <DEDUP_REMOVED lines=21> */
[----:B------:R-:W-:-:S02]  /*25e0*/  FADD R14, R27, -R14 ;  /* 0x8000000e1b0e7221 */ /* 0x000fc40000000000 */
[----:B------:R-:W-:Y:S01]  /*25f0*/  FFMA R16, R7, 1.925963033500011079e-08, R16 ;  /* 0x32a5706007107823 */ /* 0x000fe20000000010 */
[----:B------:R-:W-:Y:S01]  /*2600*/  SHF.L.U32 R7, R10, 0x17, RZ ;  /* 0x000000170a077819 */ /* 0x000fe200000006ff */
[-C--:B------:R-:W-:Y:S01]  /*2610*/  FFMA.SAT R10, R0, R13.reuse, 0.5 ;  /* 0x3f000000000a7423 */ /* 0x080fe2000000200d */
[----:B------:R-:W-:-:S03]  /*2620*/  FFMA.SAT R30, R14, R13, 0.5 ;  /* 0x3f0000000e1e7423 */ /* 0x000fc6000000200d */
[-C--:B------:R-:W-:Y:S01]  /*2630*/  FFMA.RM R10, R10, R15.reuse, 12582913 ;  /* 0x4b4000010a0a7423 */ /* 0x080fe2000000400f */
[----:B------:R-:W0:Y:S01]  /*2640*/  MUFU.EX2 R16, R16 ;  /* 0x0000001000107308 */ /* 0x000e220000000800 */
[----:B------:R-:W-:Y:S02]  /*2650*/  FFMA.RM R30, R30, R15, 12582913 ;  /* 0x4b4000011e1e7423 */ /* 0x000fe4000000400f */
        /* <DEDUP_REMOVED lines=55> */
[----:B0-----:R-:W-:Y:S01]  /*29d0*/  FMUL R6, R6, R27 ;  /* 0x0000001b06067220 */ /* 0x001fe20000400000 */
[----:B-1----:R-:W-:Y:S01]  /*29e0*/  FMUL R16, R10, R29 ;  /* 0x0000001d0a107220 */ /* 0x002fe20000400000 */
        /* <DEDUP_REMOVED lines=31> */
[----:B------:R-:W-:Y:S01]  /*2be0*/  SHF.L.U32 R17, R30, 0x17, RZ ;  /* 0x000000171e117819 */ /* 0x000fe200000006ff */
        /* <DEDUP_REMOVED lines=8> */
[----:B------:R-:W-:Y:S01]  /*2c70*/  FFMA.RM R12, R12, R15, 12582913 ;  /* 0x4b4000010c0c7423 */ /* 0x000fe2000000400f */
[----:B------:R-:W-:-:S03]  /*2c80*/  MOV R15, 0xffffffff ;  /* 0xffffffff000f7802 */ /* 0x000fc60000000f00 */
[C---:B------:R-:W-:Y:S01]  /*2c90*/  FADD R11, R12.reuse, -12583039 ;  /* 0xcb40007f0c0b7421 */ /* 0x040fe20000000000 */
[----:B------:R-:W-:-:S03]  /*2ca0*/  SHF.L.U32 R12, R12, 0x17, RZ ;  /* 0x000000170c0c7819 */ /* 0x000fc600000006ff */
        /* <DEDUP_REMOVED lines=8> */
[----:B------:R-:W1:Y:S01]  /*2d30*/  MUFU.EX2 R14, R14 ;  /* 0x0000000e000e7308 */ /* 0x000e620000000800 */
[----:B0-----:R-:W-:Y:S02]  /*2d40*/  FMUL R18, R12, R13 ;  /* 0x0000000d0c127220 */ /* 0x001fe40000400000 */
        /* <DEDUP_REMOVED lines=19> */
.L_x_2664:
[----:B------:R-:W-:Y:S02]  /*2e80*/  HFMA2 R12, -RZ, RZ, 0, 4.76837158203125e-07 ;  /* 0x00000008ff0c7431 */ /* 0x000fe400000001ff */
[----:B------:R-:W-:-:S05]  /*2e90*/  FADD R27, R13, R14 ;  /* 0x0000000e0d1b7221 */ /* 0x000fca0000000000 */
[----:B------:R-:W-:-:S07]  /*2ea0*/  MOV R13, R27 ;  /* 0x0000001b000d7202 */ /* 0x000fce0000000f00 */
[----:B------:R-:W-:Y:S05]  /*2eb0*/  WARPSYNC.COLLECTIVE R15, `(.L_x_2665) ;  /* 0x000000000f087348 */ /* 0x000fea0003c00000 */
[----:B------:R0:W1:Y:S02]  /*2ec0*/  SHFL.BFLY P6, R14, R13, R12, R11 ;  /* 0x0c00000c0d0e7389 */ /* 0x00006400000c000b */
[----:B01----:R-:W-:Y:S05]  /*2ed0*/  ENDCOLLECTIVE ;  /* 0x000000000000791b */ /* 0x003fea0003800000 */
.L_x_2665:
[----:B------:R-:W-:Y:S02]  /*2ee0*/  HFMA2 R12, -RZ, RZ, 0, 2.384185791015625e-07 ;  /* 0x00000004ff0c7431 */ /* 0x000fe400000001ff */
[----:B------:R-:W-:-:S05]  /*2ef0*/  FADD R28, R27, R14 ;  /* 0x0000000e1b1c7221 */ /* 0x000fca0000000000 */
[----:B------:R-:W-:-:S07]  /*2f00*/  MOV R13, R28 ;  /* 0x0000001c000d7202 */ /* 0x000fce0000000f00 */
[----:B------:R-:W-:Y:S05]  /*2f10*/  WARPSYNC.COLLECTIVE R15, `(.L_x_2666) ;  /* 0x000000000f087348 */ /* 0x000fea0003c00000 */
[----:B------:R0:W1:Y:S02]  /*2f20*/  SHFL.BFLY P6, R14, R13, R12, R11 ;  /* 0x0c00000c0d0e7389 */ /* 0x00006400000c000b */
[----:B01----:R-:W-:Y:S05]  /*2f30*/  ENDCOLLECTIVE ;  /* 0x000000000000791b */ /* 0x003fea0003800000 */
.L_x_2666:
[----:B------:R-:W-:Y:S02]  /*2f40*/  HFMA2 R12, -RZ, RZ, 0, 1.1920928955078125e-07 ;  /* 0x00000002ff0c7431 */ /* 0x000fe400000001ff */
[----:B------:R-:W-:-:S05]  /*2f50*/  FADD R29, R28, R14 ;  /* 0x0000000e1c1d7221 */ /* 0x000fca0000000000 */
[----:B------:R-:W-:-:S07]  /*2f60*/  MOV R13, R29 ;  /* 0x0000001d000d7202 */ /* 0x000fce0000000f00 */
[----:B------:R-:W-:Y:S05]  /*2f70*/  WARPSYNC.COLLECTIVE R15, `(.L_x_2667) ;  /* 0x000000000f087348 */ /* 0x000fea0003c00000 */
[----:B------:R0:W1:Y:S02]  /*2f80*/  SHFL.BFLY P6, R14, R13, R12, R11 ;  /* 0x0c00000c0d0e7389 */ /* 0x00006400000c000b */
[----:B01----:R-:W-:Y:S05]  /*2f90*/  ENDCOLLECTIVE ;  /* 0x000000000000791b */ /* 0x003fea0003800000 */
.L_x_2667:
[----:B------:R-:W-:Y:S02]  /*2fa0*/  HFMA2 R12, -RZ, RZ, 0, 5.9604644775390625e-08 ;  /* 0x00000001ff0c7431 */ /* 0x000fe400000001ff */
[----:B------:R-:W-:-:S05]  /*2fb0*/  FADD R30, R29, R14 ;  /* 0x0000000e1d1e7221 */ /* 0x000fca0000000000 */
[----:B------:R-:W-:-:S07]  /*2fc0*/  MOV R13, R30 ;  /* 0x0000001e000d7202 */ /* 0x000fce0000000f00 */
[----:B------:R-:W-:Y:S05]  /*2fd0*/  WARPSYNC.COLLECTIVE R15, `(.L_x_2668) ;  /* 0x000000000f087348 */ /* 0x000fea0003c00000 */
[----:B------:R0:W1:Y:S02]  /*2fe0*/  SHFL.BFLY P6, R14, R13, R12, R11 ;  /* 0x0c00000c0d0e7389 */ /* 0x00006400000c000b */
[----:B01----:R-:W-:Y:S05]  /*2ff0*/  ENDCOLLECTIVE ;  /* 0x000000000000791b */ /* 0x003fea0003800000 */
.L_x_2668:
[----:B------:R-:W-:Y:S05]  /*3000*/  BRA `(.L_x_2669) ;  /* 0xffffffe000387947 */ /* 0x000fea000383ffff */
        .weak           $__internal_35_$__cuda_sm3x_div_rn_noftz_f32_slowpath
        .type           $__internal_35_$__cuda_sm3x_div_rn_noftz_f32_slowpath,@function
        .size           $__internal_35_$__cuda_sm3x_div_rn_noftz_f32_slowpath,(.L_x_15352 - $__internal_35_$__cuda_sm3x_div_rn_noftz_f32_slowpath)
$__internal_35_$__cuda_sm3x_div_rn_noftz_f32_slowpath:
        /* <DEDUP_REMOVED lines=35> */
.L_x_2671:
[----:B------:R-:W-:Y:S01]  /*3240*/  LEA R33, R30, 0xc0800000, 0x17 ;  /* 0xc08000001e217811 */ /* 0x000fe200078eb8ff */
[----:B------:R-:W-:Y:S01]  /*3250*/  BSSY.RECONVERGENT B1, `(.L_x_2676) ;  /* 0x0000036000017945 */ /* 0x000fe20003800200 */
[----:B------:R-:W-:Y:S02]  /*3260*/  IADD3 R31, PT, PT, R31, -0x7f, RZ ;  /* 0xffffff811f1f7810 */ /* 0x000fe40007ffe0ff */
[----:B------:R-:W-:Y:S02]  /*3270*/  IADD3 R33, PT, PT, -R33, R12, RZ ;  /* 0x0000000c21217210 */ /* 0x000fe40007ffe1ff */
[C---:B------:R-:W-:Y:S01]  /*3280*/  IADD3 R12, PT, PT, R31.reuse, 0x7f, -R30 ;  /* 0x0000007f1f0c7810 */ /* 0x040fe20007ffe81e */
[----:B------:R-:W-:Y:S02]  /*3290*/  IMAD R7, R31, -0x800000, R7 ;  /* 0xff8000001f077824 */ /* 0x000fe400078e0207 */
        /* <DEDUP_REMOVED lines=45> */
.L_x_2678:
[----:B------:R-:W-:-:S04]  /*3570*/  LOP3.LUT R30, R30, 0x80000000, RZ, 0xc0, !PT ;  /* 0x800000001e1e7812 */ /* 0x000fc800078ec0ff */
[----:B------:R-:W-:Y:S01]  /*3580*/  LOP3.LUT R30, R30, 0x7f800000, RZ, 0xfc, !PT ;  /* 0x7f8000001e1e7812 */ /* 0x000fe200078efcff */
[----:B------:R-:W-:Y:S06]  /*3590*/  BRA `(.L_x_2679) ;  /* 0x0000000000047947 */ /* 0x000fec0003800000 */
.L_x_2677:
[----:B------:R-:W-:-:S07]  /*35a0*/  LEA R30, R13, R30, 0x17 ;  /* 0x0000001e0d1e7211 */ /* 0x000fce00078eb8ff */
.L_x_2679:
[----:B------:R-:W-:Y:S05]  /*35b0*/  BSYNC.RECONVERGENT B1 ;  /* 0x0000000000017941 */ /* 0x000fea0003800200 */
.L_x_2676:
[----:B------:R-:W-:Y:S05]  /*35c0*/  BRA `(.L_x_2680) ;  /* 0x0000000000207947 */ /* 0x000fea0003800000 */
.L_x_2675:
[----:B------:R-:W-:-:S04]  /*35d0*/  LOP3.LUT R7, R12, 0x80000000, R7, 0x48, !PT ;  /* 0x800000000c077812 */ /* 0x000fc800078e4807 */
[----:B------:R-:W-:Y:S01]  /*35e0*/  LOP3.LUT R30, R7, 0x7f800000, RZ, 0xfc, !PT ;  /* 0x7f800000071e7812 */ /* 0x000fe200078efcff */
[----:B------:R-:W-:Y:S06]  /*35f0*/  BRA `(.L_x_2680) ;  /* 0x0000000000147947 */ /* 0x000fec0003800000 */
.L_x_2674:
[----:B------:R-:W-:Y:S01]  /*3600*/  LOP3.LUT R30, R12, 0x80000000, R7, 0x48, !PT ;  /* 0x800000000c1e7812 */ /* 0x000fe200078e4807 */
[----:B------:R-:W-:Y:S06]  /*3610*/  BRA `(.L_x_2680) ;  /* 0x00000000000c7947 */ /* 0x000fec0003800000 */
.L_x_2673:
[----:B------:R-:W0:Y:S01]  /*3620*/  MUFU.RSQ R30, -QNAN ;  /* 0xffc00000001e7908 */ /* 0x000e220000001400 */
[----:B------:R-:W-:Y:S05]  /*3630*/  BRA `(.L_x_2680) ;  /* 0x0000000000047947 */ /* 0x000fea0003800000 */
.L_x_2672:
[----:B------:R-:W-:-:S07]  /*3640*/  FADD.FTZ R30, R7, R12 ;  /* 0x0000000c071e7221 */ /* 0x000fce0000010000 */
.L_x_2680:
[----:B------:R-:W-:Y:S05]  /*3650*/  BSYNC.RECONVERGENT B0 ;  /* 0x0000000000007941 */ /* 0x000fea0003800200 */
.L_x_2670:
[----:B------:R-:W-:Y:S01]  /*3660*/  HFMA2 R13, -RZ, RZ, 0, 0 ;  /* 0x00000000ff0d7431 */ /* 0x000fe200000001ff */
[----:B------:R-:W-:-:S04]  /*3670*/  MOV R12, R28 ;  /* 0x0000001c000c7202 */ /* 0x000fc80000000f00 */
[----:B0-----:R-:W-:Y:S05]  /*3680*/  RET.REL.NODEC R12 `(_ZN7oneflow4cuda7softmax15SoftmaxWarpImplI10SimpleLoadI6__halffE11SimpleStoreIS4_fEfLi1ELi15ELi32ELi1ELb0ELNS1_9AlgorithmE0EEEvT_T0_ll) ;  /* 0xffffffc80c5c7950 */ /* 0x001fea0003c3ffff */
.L_x_2681:
        /* <DEDUP_REMOVED lines=15> */
.L_x_15352:


//--------------------- .text._ZN7oneflow4cuda7softmax15SoftmaxWarpImplI10SimpleLoadI6__halffE11SimpleStoreIS4_fEfLi1ELi14ELi32ELi1ELb1ELNS1_9AlgorithmE0EEEvT_T0_ll --------------------------
	.section	.text._ZN7oneflow4cuda7softmax15SoftmaxWarpImplI10SimpleLoadI6__halffE11SimpleStoreIS4_fEfLi1ELi14ELi32ELi1ELb1ELNS1_9AlgorithmE0EEEvT_T0_ll,"ax",@progbits
	.align	128
        .global         _ZN7oneflow4cuda7softmax15SoftmaxWarpImplI10SimpleLoadI6__halffE11SimpleStoreIS4_fEfLi1ELi14ELi32ELi1ELb1ELNS1_9AlgorithmE0EEEvT_T0_ll
        .type           _ZN7oneflow4cuda7softmax15SoftmaxWarpImplI10SimpleLoadI6__halffE11SimpleStoreIS4_fEfLi1ELi14ELi32ELi1ELb1ELNS1_9AlgorithmE0EEEvT_T0_ll,@function
        .size           _ZN7oneflow4cuda7softmax15SoftmaxWarpImplI10SimpleLoadI6__halffE11SimpleStoreIS4_fEfLi1ELi14ELi32ELi1ELb1ELNS1_9AlgorithmE0EEEvT_T0_ll,(.L_x_15353 - _ZN7oneflow4cuda7softmax15SoftmaxWarpImplI10SimpleLoadI6__halffE11SimpleStoreIS4_fEfLi1ELi14ELi32ELi1ELb1ELNS1_9AlgorithmE0EEEvT_T0_ll)
        .other          _ZN7oneflow4cuda7softmax15SoftmaxWarpImplI10SimpleLoadI6__halffE11SimpleStoreIS4_fEfLi1ELi14ELi32ELi1ELb1ELNS1_9AlgorithmE0EEEvT_T0_ll,@"STO_CUDA_ENTRY STV_DEFAULT"
_ZN7oneflow4cuda7softmax15SoftmaxWarpImplI10SimpleLoadI6__halffE11SimpleStoreIS4_fEfLi1ELi14ELi32ELi1ELb1ELNS1_9AlgorithmE0EEEvT_T0_ll:
.text._ZN7oneflow4cuda7softmax15SoftmaxWarpImplI10SimpleLoadI6__halffE11SimpleStoreIS4_fEfLi1ELi14ELi32ELi1ELb1ELNS1_9AlgorithmE0EEEvT_T0_ll:
        /* <DEDUP_REMOVED lines=25> */
.L_x_2682:
        /* <DEDUP_REMOVED lines=16> */
[C---:B------:R-:W-:Y:S01]  /*0290*/  IADD3 R38, PT, PT, R26.reuse, 0x80, RZ ;  /* 0x000000801a267810 */ /* 0x040fe20007ffe0ff */
[C---:B------:R-:W-:Y:S01]  /*02a0*/  VIADD R29, R26.reuse, 0x1a0 ;  /* 0x000001a01a1d7836 */ /* 0x040fe20000000000 */
        /* <DEDUP_REMOVED lines=9> */
.L_x_2713:
        /* <DEDUP_REMOVED lines=21> */
[----:B------:R-:W-:Y:S02]  /*0490*/  ISETP.GE.U32.AND P6, PT, R38, UR44, PT ;  /* 0x0000002c26007c0c */ /* 0x000fe4000bfc6070 */
[----:B------:R-:W-:Y:S02]  /*04a0*/  ISETP.GE.AND.EX P4, PT, RZ, UR45, PT, P4 ;  /* 0x0000002dff007c0c */ /* 0x000fe4000bf86340 */
[----:B------:R-:W-:Y:S02]  /*04b0*/  MOV R43, 0xff800000 ;  /* 0xff800000002b7802 */ /* 0x000fe40000000f00 */
[----:B------:R-:W-:Y:S02]  /*04c0*/  ISETP.GE.U32.AND P1, PT, R37, UR44, PT ;  /* 0x0000002c25007c0c */ /* 0x000fe4000bf26070 */
[----:B------:R-:W-:Y:S02]  /*04d0*/  ISETP.GE.AND.EX P6, PT, RZ, UR45, PT, P6 ;  /* 0x0000002dff007c0c */ /* 0x000fe4000bfc6360 */
[----:B------:R-:W-:-:S02]  /*04e0*/  MOV R23, 0xff800000 ;  /* 0xff80000000177802 */ /* 0x000fc40000000f00 */
[----:B------:R-:W-:Y:S02]  /*04f0*/  MOV R13, 0xff800000 ;  /* 0xff800000000d7802 */ /* 0x000fe40000000f00 */
[----:B------:R-:W-:Y:S02]  /*0500*/  ISETP.GE.AND.EX P1, PT, RZ, UR45, PT, P1 ;  /* 0x0000002dff007c0c */ /* 0x000fe4000bf26310 */
[----:B------:R-:W-:Y:S02]  /*0510*/  ISETP.GE.U32.AND P2, PT, R36, UR44, PT ;  /* 0x0000002c24007c0c */ /* 0x000fe4000bf46070 */
[----:B------:R-:W-:Y:S02]  /*0520*/  @!P5 R2UR UR4, R20 ;  /* 0x000000001404d2ca */ /* 0x000fe400000e0000 */
[----:B------:R-:W-:Y:S02]  /*0530*/  @!P5 R2UR UR5, R21 ;  /* 0x000000001505d2ca */ /* 0x000fe400000e0000 */
[----:B------:R-:W-:-:S02]  /*0540*/  ISETP.GE.AND.EX P2, PT, RZ, UR45, PT, P2 ;  /* 0x0000002dff007c0c */ /* 0x000fc4000bf46320 */
[C---:B------:R-:W-:Y:S02]  /*0550*/  @!P4 R2UR UR6, R20.reuse ;  /* 0x000000001406c2ca */ /* 0x040fe400000e0000 */
        /* <DEDUP_REMOVED lines=8> */
[----:B------:R-:W2:Y:S02]  /*05e0*/  @!P5 LDG.E.U16 R4, desc[UR4][R2.64+0x80] ;  /* 0x000080040204d981 */ /* 0x000ea4000c1e1500 */
[----:B------:R-:W-:Y:S01]  /*05f0*/  @!P0 FMNMX R13, R43, -INF , !PT ;  /* 0xff8000002b0d8809 */ /* 0x000fe20007800000 */
[----:B---3--:R-:W-:Y:S01]  /*0600*/  @!P3 HADD2.F32 R23, -RZ, R0.H0_H0 ;  /* 0x20000000ff17b230 */ /* 0x008fe20000004100 */
[----:B------:R-:W-:Y:S01]  /*0610*/  @!P2 R2UR UR4, R20 ;  /* 0x000000001404a2ca */ /* 0x000fe200000e0000 */
[----:B------:R-:W3:Y:S03]  /*0620*/  @!P4 LDG.E.U16 R0, desc[UR6][R2.64+0xc0] ;  /* 0x0000c0060200c981 */ /* 0x000ee6000c1e1500 */
[----:B------:R-:W-:Y:S02]  /*0630*/  @!P3 FMNMX R13, R13, R23, !PT ;  /* 0x000000170d0db209 */ /* 0x000fe40007800000 */
[----:B------:R-:W-:-:S04]  /*0640*/  ISETP.GE.U32.AND P3, PT, R35, UR44, PT ;  /* 0x0000002c23007c0c */ /* 0x000fc8000bf66070 */
[----:B------:R-:W-:Y:S02]  /*0650*/  ISETP.GE.AND.EX P3, PT, RZ, UR45, PT, P3 ;  /* 0x0000002dff007c0c */ /* 0x000fe4000bf66330 */
[----:B------:R-:W-:-:S11]  /*0660*/  @!P2 R2UR UR5, R21 ;  /* 0x000000001505a2ca */ /* 0x000fd600000e0000 */
[----:B------:R-:W-:Y:S02]  /*0670*/  @!P3 R2UR UR6, R20 ;  /* 0x000000001406b2ca */ /* 0x000fe400000e0000 */
[----:B------:R-:W-:Y:S01]  /*0680*/  @!P3 R2UR UR7, R21 ;  /* 0x000000001507b2ca */ /* 0x000fe200000e0000 */
[----:B------:R-:W3:-:S12]  /*0690*/  @!P2 LDG.E.U16 R9, desc[UR4][R2.64+0x180] ;  /* 0x000180040209a981 */ /* 0x000ed8000c1e1500 */
[----:B------:R-:W3:Y:S01]  /*06a0*/  @!P3 LDG.E.U16 R10, desc[UR6][R2.64+0x1c0] ;  /* 0x0001c006020ab981 */ /* 0x000ee2000c1e1500 */
[----:B------:R-:W-:Y:S02]  /*06b0*/  MOV R41, 0xff800000 ;  /* 0xff80000000297802 */ /* 0x000fe40000000f00 */
[----:B------:R-:W-:Y:S01]  /*06c0*/  MOV R22, 0xff800000 ;  /* 0xff80000000167802 */ /* 0x000fe20000000f00 */
[----:B------:R-:W-:Y:S01]  /*06d0*/  IMAD.MOV.U32 R5, RZ, RZ, -0x800000 ;  /* 0xff800000ff057424 */ /* 0x000fe200078e00ff */
[----:B------:R-:W-:Y:S01]  /*06e0*/  MOV R8, 0xff800000 ;  /* 0xff80000000087802 */ /* 0x000fe20000000f00 */
[----:B-----5:R-:W-:Y:S01]  /*06f0*/  @!P1 HADD2.F32 R5, -RZ, R7.H0_H0 ;  /* 0x20000007ff059230 */ /* 0x020fe20000004100 */
[----:B------:R-:W-:Y:S01]  /*0700*/  MOV R7, 0xff800000 ;  /* 0xff80000000077802 */ /* 0x000fe20000000f00 */
[----:B--2---:R-:W-:Y:S01]  /*0710*/  @!P5 HADD2.F32 R41, -RZ, R4.H0_H0 ;  /* 0x20000004ff29d230 */ /* 0x004fe20000004100 */
[----:B------:R-:W-:Y:S01]  /*0720*/  MOV R4, 0xff800000 ;  /* 0xff80000000047802 */ /* 0x000fe20000000f00 */
[----:B----4-:R-:W-:-:S03]  /*0730*/  @!P6 HADD2.F32 R4, -RZ, R6.H0_H0 ;  /* 0x20000006ff04e230 */ /* 0x010fc60000004100 */
        /* <DEDUP_REMOVED lines=11> */
[----:B------:R-:W-:Y:S01]  /*07f0*/  ISETP.GE.AND.EX P6, PT, RZ, UR45, PT, P6 ;  /* 0x0000002dff007c0c */ /* 0x000fe2000bfc6360 */
[----:B------:R-:W-:Y:S01]  /*0800*/  @!P2 HADD2.F32 R7, -RZ, R9.H0_H0 ;  /* 0x20000009ff07a230 */ /* 0x000fe20000004100 */
[----:B------:R-:W-:Y:S02]  /*0810*/  ISETP.GE.AND.EX P1, PT, RZ, UR45, PT, P1 ;  /* 0x0000002dff007c0c */ /* 0x000fe4000bf26310 */
[----:B------:R-:W-:Y:S02]  /*0820*/  @!P5 R2UR UR4, R20 ;  /* 0x000000001404d2ca */ /* 0x000fe400000e0000 */
[----:B------:R-:W-:-:S02]  /*0830*/  @!P2 FMNMX R13, R13, R7, !PT ;  /* 0x000000070d0da209 */ /* 0x000fc40007800000 */
[----:B------:R-:W-:Y:S02]  /*0840*/  ISETP.GE.U32.AND P2, PT, R30, UR44, PT ;  /* 0x0000002c1e007c0c */ /* 0x000fe4000bf46070 */
[----:B------:R-:W-:Y:S01]  /*0850*/  @!P5 R2UR UR5, R21 ;  /* 0x000000001505d2ca */ /* 0x000fe200000e0000 */
[----:B------:R-:W-:Y:S01]  /*0860*/  @!P3 HADD2.F32 R8, -RZ, R10.H0_H0 ;  /* 0x2000000aff08b230 */ /* 0x000fe20000004100 */
[----:B------:R-:W-:Y:S02]  /*0870*/  ISETP.GE.AND.EX P2, PT, RZ, UR45, PT, P2 ;  /* 0x0000002dff007c0c */ /* 0x000fe4000bf46320 */
[----:B------:R-:W-:Y:S02]  /*0880*/  @!P4 R2UR UR6, R20 ;  /* 0x000000001406c2ca */ /* 0x000fe400000e0000 */
[----:B------:R-:W-:Y:S02]  /*0890*/  @!P3 FMNMX R13, R13, R8, !PT ;  /* 0x000000080d0db209 */ /* 0x000fe40007800000 */
[----:B------:R-:W-:-:S02]  /*08a0*/  ISETP.GE.U32.AND P3, PT, R29, UR44, PT ;  /* 0x0000002c1d007c0c */ /* 0x000fc4000bf66070 */
[----:B------:R-:W-:-:S03]  /*08b0*/  @!P4 R2UR UR7, R21 ;  /* 0x000000001507c2ca */ /* 0x000fc600000e0000 */
[----:B------:R-:W2:Y:S01]  /*08c0*/  @!P5 LDG.E.U16 R10, desc[UR4][R2.64+0x200] ;  /* 0x00020004020ad981 */ /* 0x000ea2000c1e1500 */
        /* <DEDUP_REMOVED lines=57> */
[----:B------:R-:W-:Y:S01]  /*0c60*/  FADD R44, -R15, R22 ;  /* 0x000000160f2c7221 */ /* 0x000fe20000000100 */
[----:B------:R-:W-:Y:S01]  /*0c70*/  FADD R5, R3, -12583039 ;  /* 0xcb40007f03057421 */ /* 0x000fe20000000000 */
[-C--:B------:R-:W-:Y:S01]  /*0c80*/  FFMA.SAT R6, R42, R11.reuse, 0.5 ;  /* 0x3f0000002a067423 */ /* 0x080fe2000000200b */
[C---:B------:R-:W-:Y:S01]  /*0c90*/  FADD R12, -R15.reuse, R17 ;  /* 0x000000110f0c7221 */ /* 0x040fe20000000100 */
[----:B------:R-:W-:Y:S01]  /*0ca0*/  FFMA.SAT R50, R44, R11, 0.5 ;  /* 0x3f0000002c327423 */ /* 0x000fe2000000200b */
[----:B------:R-:W-:Y:S01]  /*0cb0*/  FFMA R5, R46, 1.4426950216293334961, -R5 ;  /* 0x3fb8aa3b2e057823 */ /* 0x000fe20000000805 */
[----:B------:R-:W-:Y:S01]  /*0cc0*/  FFMA.RM R17, R6, R9, 12582913 ;  /* 0x4b40000106117423 */ /* 0x000fe20000004009 */
[C---:B------:R-:W-:Y:S01]  /*0cd0*/  FADD R22, -R15.reuse, R4 ;  /* 0x000000040f167221 */ /* 0x040fe20000000100 */
[----:B------:R-:W-:Y:S01]  /*0ce0*/  FADD R4, -R15, R19 ;  /* 0x000000130f047221 */ /* 0x000fe20000000100 */
[----:B------:R-:W-:Y:S01]  /*0cf0*/  FFMA R46, R46, 1.925963033500011079e-08, R5 ;  /* 0x32a570602e2e7823 */ /* 0x000fe20000000005 */
[----:B------:R-:W-:Y:S01]  /*0d00*/  FADD R5, R7, -12583039 ;  /* 0xcb40007f07057421 */ /* 0x000fe20000000000 */
[----:B------:R-:W-:Y:S01]  /*0d10*/  FFMA.SAT R6, R22, R11, 0.5 ;  /* 0x3f00000016067423 */ /* 0x000fe2000000200b */
[C---:B------:R-:W-:Y:S01]  /*0d20*/  FADD R18, -R15.reuse, R18 ;  /* 0x000000120f127221 */ /* 0x040fe20000000100 */
[C---:B------:R-:W-:Y:S01]  /*0d30*/  FADD R16, -R15.reuse, R16 ;  /* 0x000000100f107221 */ /* 0x040fe20000000100 */
[----:B------:R-:W-:Y:S01]  /*0d40*/  FFMA R13, R48, 1.4426950216293334961, -R5 ;  /* 0x3fb8aa3b300d7823 */ /* 0x000fe20000000805 */
[-C--:B------:R-:W-:Y:S01]  /*0d50*/  FFMA.RM R5, R50, R9.reuse, 12582913 ;  /* 0x4b40000132057423 */ /* 0x080fe20000004009 */
[----:B------:R-:W-:Y:S01]  /*0d60*/  FADD R10, -R15, R10 ;  /* 0x0000000a0f0a7221 */ /* 0x000fe20000000100 */
[----:B------:R-:W-:Y:S01]  /*0d70*/  FFMA.RM R19, R6, R9, 12582913 ;  /* 0x4b40000106137423 */ /* 0x000fe20000004009 */
[----:B------:R-:W-:Y:S01]  /*0d80*/  FFMA R48, R48, 1.925963033500011079e-08, R13 ;  /* 0x32a5706030307823 */ /* 0x000fe2000000000d */
[----:B------:R-:W-:Y:S01]  /*0d90*/  FADD R13, R17, -12583039 ;  /* 0xcb40007f110d7421 */ /* 0x000fe20000000000 */
[----:B------:R-:W-:Y:S01]  /*0da0*/  FADD R15, R5, -12583039 ;  /* 0xcb40007f050f7421 */ /* 0x000fe20000000000 */
[----:B------:R-:W-:Y:S01]  /*0db0*/  FFMA.SAT R6, R14, R11, 0.5 ;  /* 0x3f0000000e067423 */ /* 0x000fe2000000200b */
[----:B------:R-:W0:Y:S01]  /*0dc0*/  MUFU.EX2 R46, R46 ;  /* 0x0000002e002e7308 */ /* 0x000e220000000800 */
[----:B------:R-:W-:Y:S01]  /*0dd0*/  FFMA R13, R42, 1.4426950216293334961, -R13 ;  /* 0x3fb8aa3b2a0d7823 */ /* 0x000fe2000000080d */
[----:B------:R-:W-:Y:S01]  /*0de0*/  FFMA R15, R44, 1.4426950216293334961, -R15 ;  /* 0x3fb8aa3b2c0f7823 */ /* 0x000fe2000000080f */
[----:B------:R-:W-:-:S02]  /*0df0*/  IMAD.SHL.U32 R3, R3, 0x800000, RZ ;  /* 0x0080000003037824 */ /* 0x000fc400078e00ff */
[----:B------:R-:W-:Y:S01]  /*0e00*/  FFMA.SAT R50, R2, R11, 0.5 ;  /* 0x3f00000002327423 */ /* 0x000fe2000000200b */
[----:B------:R-:W-:Y:S01]  /*0e10*/  FFMA R41, R42, 1.925963033500011079e-08, R13 ;  /* 0x32a570602a297823 */ /* 0x000fe2000000000d */
[----:B------:R-:W-:Y:S01]  /*0e20*/  FADD R13, R19, -12583039 ;  /* 0xcb40007f130d7421 */ /* 0x000fe20000000000 */
[----:B------:R-:W-:Y:S01]  /*0e30*/  FFMA R44, R44, 1.925963033500011079e-08, R15 ;  /* 0x32a570602c2c7823 */ /* 0x000fe2000000000f */
[----:B------:R-:W-:Y:S02]  /*0e40*/  SHF.L.U32 R17, R17, 0x17, RZ ;  /* 0x0000001711117819 */ /* 0x000fe400000006ff */
[----:B------:R-:W-:Y:S01]  /*0e50*/  FFMA R15, R22, 1.4426950216293334961, -R13 ;  /* 0x3fb8aa3b160f7823 */ /* 0x000fe2000000080d */
[----:B------:R-:W-:Y:S02]  /*0e60*/  FFMA.RM R13, R6, R9, 12582913 ;  /* 0x4b400001060d7423 */ /* 0x000fe40000004009 */
[----:B------:R-:W-:Y:S01]  /*0e70*/  MUFU.EX2 R44, R44 ;  /* 0x0000002c002c7308 */ /* 0x000fe20000000800 */
[----:B------:R-:W-:Y:S01]  /*0e80*/  FFMA R42, R22, 1.925963033500011079e-08, R15 ;  /* 0x32a57060162a7823 */ /* 0x000fe2000000000f */
[----:B------:R-:W-:Y:S01]  /*0e90*/  FADD R15, R13, -12583039 ;  /* 0xcb40007f0d0f7421 */ /* 0x000fe20000000000 */
[----:B0-----:R-:W-:-:S03]  /*0ea0*/  FMUL R6, R3, R46 ;  /* 0x0000002e03067220 */ /* 0x001fc60000400000 */
[C---:B------:R-:W-:Y:S02]  /*0eb0*/  FFMA R15, R14.reuse, 1.4426950216293334961, -R15 ;  /* 0x3fb8aa3b0e0f7823 */ /* 0x040fe4000000080f */
[----:B------:R-:W0:Y:S02]  /*0ec0*/  MUFU.EX2 R3, R48 ;  /* 0x0000003000037308 */ /* 0x000e240000000800 */
[----:B------:R-:W-:Y:S01]  /*0ed0*/  FFMA R22, R14, 1.925963033500011079e-08, R15 ;  /* 0x32a570600e167823 */ /* 0x000fe2000000000f */
[----:B------:R-:W-:-:S04]  /*0ee0*/  FFMA.SAT R14, R0, R11, 0.5 ;  /* 0x3f000000000e7423 */ /* 0x000fc8000000200b */
[----:B------:R-:W-:Y:S01]  /*0ef0*/  FFMA.RM R14, R14, R9, 12582913 ;  /* 0x4b4000010e0e7423 */ /* 0x000fe20000004009 */
[----:B------:R-:W1:Y:S03]  /*0f00*/  MUFU.EX2 R46, R41 ;  /* 0x00000029002e7308 */ /* 0x000e660000000800 */
[----:B------:R-:W-:-:S04]  /*0f10*/  FADD R15, R14, -12583039 ;  /* 0xcb40007f0e0f7421 */ /* 0x000fc80000000000 */
[C---:B------:R-:W-:Y:S01]  /*0f20*/  FFMA R15, R0.reuse, 1.4426950216293334961, -R15 ;  /* 0x3fb8aa3b000f7823 */ /* 0x040fe2000000080f */
[----:B------:R-:W-:Y:S03]  /*0f30*/  MUFU.EX2 R22, R22 ;  /* 0x0000001600167308 */ /* 0x000fe60000000800 */
[----:B------:R-:W-:Y:S01]  /*0f40*/  FFMA R23, R0, 1.925963033500011079e-08, R15 ;  /* 0x32a5706000177823 */ /* 0x000fe2000000000f */
[----:B------:R-:W-:Y:S01]  /*0f50*/  SHF.L.U32 R0, R7, 0x17, RZ ;  /* 0x0000001707007819 */ /* 0x000fe200000006ff */
[----:B------:R-:W-:-:S03]  /*0f60*/  FFMA.RM R15, R50, R9, 12582913 ;  /* 0x4b400001320f7423 */ /* 0x000fc60000004009 */
[----:B------:R-:W2:Y:S01]  /*0f70*/  MUFU.EX2 R7, R42 ;  /* 0x0000002a00077308 */ /* 0x000ea20000000800 */
[----:B0-----:R-:W-:Y:S01]  /*0f80*/  FMUL R0, R0, R3 ;  /* 0x0000000300007220 */ /* 0x001fe20000400000 */
[----:B------:R-:W-:-:S04]  /*0f90*/  FADD R3, R15, -12583039 ;  /* 0xcb40007f0f037421 */ /* 0x000fc80000000000 */
[----:B------:R-:W-:-:S04]  /*0fa0*/  FFMA R3, R2, 1.4426950216293334961, -R3 ;  /* 0x3fb8aa3b02037823 */ /* 0x000fc80000000803 */
[----:B------:R-:W-:Y:S01]  /*0fb0*/  FFMA R43, R2, 1.925963033500011079e-08, R3 ;  /* 0x32a57060022b7823 */ /* 0x000fe20000000003 */
[----:B-1----:R-:W-:Y:S01]  /*0fc0*/  FMUL R2, R17, R46 ;  /* 0x0000002e11027220 */ /* 0x002fe20000400000 */
[----:B------:R-:W-:-:S04]  /*0fd0*/  FFMA.SAT R46, R4, R11, 0.5 ;  /* 0x3f000000042e7423 */ /* 0x000fc8000000200b */
[----:B------:R-:W-:Y:S01]  /*0fe0*/  FFMA.RM R17, R46, R9, 12582913 ;  /* 0x4b4000012e117423 */ /* 0x000fe20000004009 */
[----:B------:R-:W-:Y:S01]  /*0ff0*/  FFMA.SAT R46, R8, R11, 0.5 ;  /* 0x3f000000082e7423 */ /* 0x000fe2000000200b */
[----:B------:R-:W0:Y:S02]  /*1000*/  MUFU.EX2 R43, R43 ;  /* 0x0000002b002b7308 */ /* 0x000e240000000800 */
[----:B------:R-:W-:-:S04]  /*1010*/  FADD R3, R17, -12583039 ;  /* 0xcb40007f11037421 */ /* 0x000fc80000000000 */
[----:B------:R-:W-:-:S04]  /*1020*/  FFMA R3, R4, 1.4426950216293334961, -R3 ;  /* 0x3fb8aa3b04037823 */ /* 0x000fc80000000803 */
[----:B------:R-:W-:Y:S01]  /*1030*/  FFMA R45, R4, 1.925963033500011079e-08, R3 ;  /* 0x32a57060042d7823 */ /* 0x000fe20000000003 */
[----:B------:R-:W-:Y:S01]  /*1040*/  FFMA.SAT R4, R18, R11, 0.5 ;  /* 0x3f00000012047423 */ /* 0x000fe2000000200b */
[----:B------:R-:W-:-:S03]  /*1050*/  SHF.L.U32 R3, R5, 0x17, RZ ;  /* 0x0000001705037819 */ /* 0x000fc600000006ff */
[----:B------:R-:W-:Y:S01]  /*1060*/  FFMA.RM R41, R4, R9, 12582913 ;  /* 0x4b40000104297423 */ /* 0x000fe20000004009 */
[----:B------:R-:W-:Y:S01]  /*1070*/  SHF.L.U32 R4, R19, 0x17, RZ ;  /* 0x0000001713047819 */ /* 0x000fe200000006ff */
[----:B------:R-:W-:Y:S01]  /*1080*/  FMUL R3, R3, R44 ;  /* 0x0000002c03037220 */ /* 0x000fe20000400000 */
[----:B------:R-:W-:Y:S01]  /*1090*/  FFMA.SAT R44, R10, R11, 0.5 ;  /* 0x3f0000000a2c7423 */ /* 0x000fe2000000200b */
[----:B------:R-:W-:Y:S02]  /*10a0*/  FADD R5, R41, -12583039 ;  /* 0xcb40007f29057421 */ /* 0x000fe40000000000 */
[----:B--2---:R-:W-:Y:S02]  /*10b0*/  FMUL R4, R4, R7 ;  /* 0x0000000704047220 */ /* 0x004fe40000400000 */
        /* <DEDUP_REMOVED lines=10> */
[----:B------:R-:W-:Y:S01]  /*1160*/  SHF.L.U32 R5, R13, 0x17, RZ ;  /* 0x000000170d057819 */ /* 0x000fe200000006ff */
[-C--:B------:R-:W-:Y:S01]  /*1170*/  FFMA.RM R13, R46, R9.reuse, 12582913 ;  /* 0x4b4000012e0d7423 */ /* 0x080fe20000004009 */
[-C--:B------:R-:W-:Y:S01]  /*1180*/  FFMA.RM R11, R44, R9.reuse, 12582913 ;  /* 0x4b4000012c0b7423 */ /* 0x080fe20000004009 */
[----:B------:R-:W-:Y:S01]  /*1190*/  FFMA.RM R12, R12, R9, 12582913 ;  /* 0x4b4000010c0c7423 */ /* 0x000fe20000004009 */
[----:B------:R-:W-:Y:S01]  /*11a0*/  MUFU.EX2 R44, R45 ;  /* 0x0000002d002c7308 */ /* 0x000fe20000000800 */
[----:B------:R-:W-:Y:S01]  /*11b0*/  FADD R9, R13, -12583039 ;  /* 0xcb40007f0d097421 */ /* 0x000fe20000000000 */
[----:B------:R-:W-:Y:S01]  /*11c0*/  FMUL R5, R5, R22 ;  /* 0x0000001605057220 */ /* 0x000fe20000400000 */
[C---:B------:R-:W-:Y:S01]  /*11d0*/  FADD R7, R12.reuse, -12583039 ;  /* 0xcb40007f0c077421 */ /* 0x040fe20000000000 */
[----:B------:R-:W-:-:S02]  /*11e0*/  IMAD.SHL.U32 R12, R12, 0x800000, RZ ;  /* 0x008000000c0c7824 */ /* 0x000fc400078e00ff */
[----:B------:R-:W-:Y:S01]  /*11f0*/  FFMA R9, R8, 1.4426950216293334961, -R9 ;  /* 0x3fb8aa3b08097823 */ /* 0x000fe20000000809 */
[----:B------:R-:W-:Y:S01]  /*1200*/  SHF.L.U32 R13, R13, 0x17, RZ ;  /* 0x000000170d0d7819 */ /* 0x000fe200000006ff */
[----:B------:R-:W-:Y:S01]  /*1210*/  FFMA R7, R16, 1.4426950216293334961, -R7 ;  /* 0x3fb8aa3b10077823 */ /* 0x000fe20000000807 */
[----:B------:R-:W1:Y:S01]  /*1220*/  MUFU.EX2 R22, R23 ;  /* 0x0000001700167308 */ /* 0x000e620000000800 */
[----:B------:R-:W-:Y:S01]  /*1230*/  FFMA R47, R8, 1.925963033500011079e-08, R9 ;  /* 0x32a57060082f7823 */ /* 0x000fe20000000009 */
[----:B------:R-:W-:Y:S01]  /*1240*/  FADD R9, RZ, R6 ;  /* 0x00000006ff097221 */ /* 0x000fe20000000000 */
[----:B------:R-:W-:Y:S01]  /*1250*/  FFMA R16, R16, 1.925963033500011079e-08, R7 ;  /* 0x32a5706010107823 */ /* 0x000fe20000000007 */
[----:B------:R-:W-:Y:S01]  /*1260*/  FADD R7, R11, -12583039 ;  /* 0xcb40007f0b077421 */ /* 0x000fe20000000000 */
[----:B------:R-:W-:Y:S01]  /*1270*/  SHF.L.U32 R8, R15, 0x17, RZ ;  /* 0x000000170f087819 */ /* 0x000fe200000006ff */
[----:B------:R-:W-:Y:S01]  /*1280*/  FADD R9, R9, R0 ;  /* 0x0000000009097221 */ /* 0x000fe20000000000 */
[----:B------:R-:W-:Y:S01]  /*1290*/  SHF.L.U32 R11, R11, 0x17, RZ ;  /* 0x000000170b0b7819 */ /* 0x000fe200000006ff */
[----:B------:R-:W-:Y:S01]  /*12a0*/  FFMA R7, R10, 1.4426950216293334961, -R7 ;  /* 0x3fb8aa3b0a077823 */ /* 0x000fe20000000807 */
[----:B------:R-:W2:Y:S01]  /*12b0*/  MUFU.EX2 R23, R42 ;  /* 0x0000002a00177308 */ /* 0x000ea20000000800 */
[----:B0-----:R-:W-:-:S02]  /*12c0*/  FMUL R8, R8, R43 ;  /* 0x0000002b08087220 */ /* 0x001fc40000400000 */
[----:B------:R-:W-:Y:S01]  /*12d0*/  FFMA R46, R10, 1.925963033500011079e-08, R7 ;  /* 0x32a570600a2e7823 */ /* 0x000fe20000000007 */
[----:B------:R-:W-:Y:S01]  /*12e0*/  FADD R10, R9, R2 ;  /* 0x00000002090a7221 */ /* 0x000fe20000000000 */
[----:B------:R-:W-:-:S03]  /*12f0*/  SHF.L.U32 R7, R14, 0x17, RZ ;  /* 0x000000170e077819 */ /* 0x000fc600000006ff */
[----:B------:R-:W-:Y:S01]  /*1300*/  FADD R9, R10, R3 ;  /* 0x000000030a097221 */ /* 0x000fe20000000000 */
[----:B------:R2:W0:Y:S01]  /*1310*/  MUFU.EX2 R43, R16 ;  /* 0x00000010002b7308 */ /* 0x0004220000000800 */
[----:B-1----:R-:W-:Y:S02]  /*1320*/  FMUL R7, R7, R22 ;  /* 0x0000001607077220 */ /* 0x002fe40000400000 */
[----:B------:R-:W-:Y:S01]  /*1330*/  FADD R10, R9, R4 ;  /* 0x00000004090a7221 */ /* 0x000fe20000000000 */
[----:B------:R-:W-:-:S03]  /*1340*/  SHF.L.U32 R9, R17, 0x17, RZ ;  /* 0x0000001711097819 */ /* 0x000fc600000006ff */
[----:B------:R-:W-:Y:S01]  /*1350*/  FADD R10, R10, R5 ;  /* 0x000000050a0a7221 */ /* 0x000fe20000000000 */
[----:B------:R-:W1:Y:S01]  /*1360*/  MUFU.EX2 R46, R46 ;  /* 0x0000002e002e7308 */ /* 0x000e620000000800 */
[----:B------:R-:W-:Y:S01]  /*1370*/  FMUL R9, R9, R44 ;  /* 0x0000002c09097220 */ /* 0x000fe20000400000 */
[----:B--2---:R-:W-:Y:S01]  /*1380*/  FMUL R16, R18, R23 ;  /* 0x0000001712107220 */ /* 0x004fe20000400000 */
[----:B------:R-:W-:Y:S01]  /*1390*/  FADD R15, R10, R7 ;  /* 0x000000070a0f7221 */ /* 0x000fe20000000000 */
[----:B------:R-:W-:-:S03]  /*13a0*/  SHF.L.U32 R10, R41, 0x17, RZ ;  /* 0x00000017290a7819 */ /* 0x000fc600000006ff */
[----:B------:R-:W-:Y:S01]  /*13b0*/  FADD R14, R15, R8 ;  /* 0x000000080f0e7221 */ /* 0x000fe20000000000 */
[----:B------:R-:W2:Y:S01]  /*13c0*/  MUFU.EX2 R22, R47 ;  /* 0x0000002f00167308 */ /* 0x000ea20000000800 */
[----:B------:R-:W-:Y:S01]  /*13d0*/  FMUL R10, R10, R19 ;  /* 0x000000130a0a7220 */ /* 0x000fe20000400000 */
[----:B0-----:R-:W-:Y:S01]  /*13e0*/  FMUL R17, R12, R43 ;  /* 0x0000002b0c117220 */ /* 0x001fe20000400000 */
[----:B------:R-:W-:-:S04]  /*13f0*/  FADD R15, R14, R9 ;  /* 0x000000090e0f7221 */ /* 0x000fc80000000000 */
[----:B------:R-:W-:Y:S01]  /*1400*/  FADD R15, R15, R10 ;  /* 0x0000000a0f0f7221 */ /* 0x000fe20000000000 */
[----:B-1----:R-:W-:-:S03]  /*1410*/  FMUL R19, R11, R46 ;  /* 0x0000002e0b137220 */ /* 0x002fc60000400000 */
[----:B------:R-:W-:-:S04]  /*1420*/  FADD R12, R15, R16 ;  /* 0x000000100f0c7221 */ /* 0x000fc80000000000 */
[----:B------:R-:W-:Y:S01]  /*1430*/  FADD R12, R12, R17 ;  /* 0x000000110c0c7221 */ /* 0x000fe20000000000 */
[----:B--2---:R-:W-:-:S03]  /*1440*/  FMUL R18, R13, R22 ;  /* 0x000000160d127220 */ /* 0x004fc60000400000 */
        /* <DEDUP_REMOVED lines=11> */
.L_x_2725:
        /* <DEDUP_REMOVED lines=11> */
[----:B0-----:R-:W-:Y:S05]  /*15b0*/  CALL.REL.NOINC `($__internal_36_$__cuda_sm3x_div_rn_noftz_f32_slowpath) ;  /* 0x0000001c009c7944 */ /* 0x001fea0003c00000 */
[----:B------:R-:W-:-:S07]  /*15c0*/  MOV R23, R6 ;  /* 0x0000000600177202 */ /* 0x000fce0000000f00 */
.L_x_2686:
[----:B------:R-:W-:Y:S05]  /*15d0*/  BSYNC.RECONVERGENT B3 ;  /* 0x0000000000037941 */ /* 0x000fea0003800200 */
.L_x_2685:
        /* <DEDUP_REMOVED lines=11> */
[----:B0-----:R-:W-:Y:S05]  /*1690*/  CALL.REL.NOINC `($__internal_36_$__cuda_sm3x_div_rn_noftz_f32_slowpath) ;  /* 0x0000001c00647944 */ /* 0x001fea0003c00000 */
[----:B------:R-:W-:-:S07]  /*16a0*/  MOV R41, R6 ;  /* 0x0000000600297202 */ /* 0x000fce0000000f00 */
.L_x_2688:
[----:B------:R-:W-:Y:S05]  /*16b0*/  BSYNC.RECONVERGENT B3 ;  /* 0x0000000000037941 */ /* 0x000fea0003800200 */
.L_x_2687:
        /* <DEDUP_REMOVED lines=13> */
.L_x_2690:
[----:B------:R-:W-:Y:S05]  /*1790*/  BSYNC.RECONVERGENT B3 ;  /* 0x0000000000037941 */ /* 0x000fea0003800200 */
.L_x_2689:
        /* <DEDUP_REMOVED lines=13> */
.L_x_2692:
[----:B------:R-:W-:Y:S05]  /*1870*/  BSYNC.RECONVERGENT B3 ;  /* 0x0000000000037941 */ /* 0x000fea0003800200 */
.L_x_2691:
        /* <DEDUP_REMOVED lines=12> */
[----:B------:R-:W-:-:S07]  /*1940*/  IMAD.MOV.U32 R15, RZ, RZ, R6 ;  /* 0x000000ffff0f7224 */ /* 0x000fce00078e0006 */
.L_x_2694:
[----:B------:R-:W-:Y:S05]  /*1950*/  BSYNC.RECONVERGENT B3 ;  /* 0x0000000000037941 */ /* 0x000fea0003800200 */
.L_x_2693:
        /* <DEDUP_REMOVED lines=13> */
.L_x_2696:
[----:B------:R-:W-:Y:S05]  /*1a30*/  BSYNC.RECONVERGENT B3 ;  /* 0x0000000000037941 */ /* 0x000fea0003800200 */
.L_x_2695:
        /* <DEDUP_REMOVED lines=11> */
[----:B------:R-:W-:Y:S05]  /*1af0*/  CALL.REL.NOINC `($__internal_36_$__cuda_sm3x_div_rn_noftz_f32_slowpath) ;  /* 0x00000018004c7944 */ /* 0x000fea0003c00000 */
[----:B------:R-:W-:-:S07]  /*1b00*/  MOV R42, R6 ;  /* 0x00000006002a7202 */ /* 0x000fce0000000f00 */
.L_x_2698:
[----:B------:R-:W-:Y:S05]  /*1b10*/  BSYNC.RECONVERGENT B3 ;  /* 0x0000000000037941 */ /* 0x000fea0003800200 */
.L_x_2697:
        /* <DEDUP_REMOVED lines=11> */
[----:B------:R-:W-:Y:S05]  /*1bd0*/  CALL.REL.NOINC `($__internal_36_$__cuda_sm3x_div_rn_noftz_f32_slowpath) ;  /* 0x0000001800147944 */ /* 0x000fea0003c00000 */
[----:B------:R-:W-:-:S07]  /*1be0*/  MOV R7, R6 ;  /* 0x0000000600077202 */ /* 0x000fce0000000f00 */
.L_x_2700:
[----:B------:R-:W-:Y:S05]  /*1bf0*/  BSYNC.RECONVERGENT B3 ;  /* 0x0000000000037941 */ /* 0x000fea0003800200 */
.L_x_2699:
        /* <DEDUP_REMOVED lines=13> */
.L_x_2702:
[----:B------:R-:W-:Y:S05]  /*1cd0*/  BSYNC.RECONVERGENT B3 ;  /* 0x0000000000037941 */ /* 0x000fea0003800200 */
.L_x_2701:
        /* <DEDUP_REMOVED lines=13> */
.L_x_2704:
[----:B------:R-:W-:Y:S05]  /*1db0*/  BSYNC.RECONVERGENT B3 ;  /* 0x0000000000037941 */ /* 0x000fea0003800200 */
.L_x_2703:
        /* <DEDUP_REMOVED lines=11> */
[----:B------:R-:W-:Y:S05]  /*1e70*/  CALL.REL.NOINC `($__internal_36_$__cuda_sm3x_div_rn_noftz_f32_slowpath) ;  /* 0x00000014006c7944 */ /* 0x000fea0003c00000 */
[----:B------:R-:W-:-:S07]  /*1e80*/  MOV R10, R6 ;  /* 0x00000006000a7202 */ /* 0x000fce0000000f00 */
.L_x_2706:
[----:B------:R-:W-:Y:S05]  /*1e90*/  BSYNC.RECONVERGENT B3 ;  /* 0x0000000000037941 */ /* 0x000fea0003800200 */
.L_x_2705:
        /* <DEDUP_REMOVED lines=13> */
.L_x_2708:
[----:B------:R-:W-:Y:S05]  /*1f70*/  BSYNC.RECONVERGENT B3 ;  /* 0x0000000000037941 */ /* 0x000fea0003800200 */
.L_x_2707:
        /* <DEDUP_REMOVED lines=13> */
.L_x_2710:
[----:B------:R-:W-:Y:S05]  /*2050*/  BSYNC.RECONVERGENT B3 ;  /* 0x0000000000037941 */ /* 0x000fea0003800200 */
.L_x_2709:
        /* <DEDUP_REMOVED lines=12> */
.L_x_2712:
[----:B------:R-:W-:Y:S05]  /*2120*/  BSYNC.RECONVERGENT B3 ;  /* 0x0000000000037941 */ /* 0x000fea0003800200 */
.L_x_2711:
        /* <DEDUP_REMOVED lines=96> */
.L_x_2683:
[----:B------:R-:W-:Y:S05]  /*2730*/  EXIT ;  /* 0x000000000000794d */ /* 0x000fea0003800000 */
.L_x_2684:
[----:B------:R-:W-:Y:S01]  /*2740*/  BSSY B1, `(.L_x_2714) ;  /* 0x0000007000017945 */ /* 0x000fe20003800000 */
[----:B------:R-:W-:Y:S01]  /*2750*/  MOV R12, 0x10 ;  /* 0x00000010000c7802 */ /* 0x000fe20000000f00 */
[----:B------:R-:W-:Y:S01]  /*2760*/  IMAD.MOV.U32 R11, RZ, RZ, 0x1f ;  /* 0x0000001fff0b7424 */ /* 0x000fe200078e00ff */
[----:B------:R-:W-:-:S07]  /*2770*/  MOV R15, 0xffffffff ;  /* 0xffffffff000f7802 */ /* 0x000fce0000000f00 */
[----:B------:R-:W-:Y:S05]  /*2780*/  WARPSYNC.COLLECTIVE R15, `(.L_x_2715) ;  /* 0x000000000f087348 */ /* 0x000fea0003c00000 */
[----:B------:R0:W1:Y:S02]  /*2790*/  SHFL.BFLY P6, R14, R13, R12, R11 ;  /* 0x0c00000c0d0e7389 */ /* 0x00006400000c000b */
[----:B01----:R-:W-:Y:S05]  /*27a0*/  ENDCOLLECTIVE ;  /* 0x000000000000791b */ /* 0x003fea0003800000 */
.L_x_2715:
[----:B------:R-:W-:Y:S05]  /*27b0*/  BSYNC B1 ;  /* 0x0000000000017941 */ /* 0x000fea0003800000 */
.L_x_2714:
[----:B------:R-:W-:Y:S01]  /*27c0*/  HFMA2 R11, -RZ, RZ, 0, 1.847743988037109375e-06 ;  /* 0x0000001fff0b7431 */ /* 0x000fe200000001ff */
[----:B------:R-:W-:Y:S02]  /*27d0*/  FMNMX R13, R14, R13, !PT ;  /* 0x0000000d0e0d7209 */ /* 0x000fe40007800000 */
[----:B------:R-:W-:Y:S02]  /*27e0*/  MOV R12, 0x8 ;  /* 0x00000008000c7802 */ /* 0x000fe40000000f00 */
[----:B------:R-:W-:-:S07]  /*27f0*/  MOV R15, 0xffffffff ;  /* 0xffffffff000f7802 */ /* 0x000fce0000000f00 */
[----:B------:R-:W-:Y:S05]  /*2800*/  WARPSYNC.COLLECTIVE R15, `(.L_x_2716) ;  /* 0x000000000f087348 */ /* 0x000fea0003c00000 */
[----:B------:R0:W1:Y:S02]  /*2810*/  SHFL.BFLY P6, R14, R13, R12, R11 ;  /* 0x0c00000c0d0e7389 */ /* 0x00006400000c000b */
[----:B01----:R-:W-:Y:S05]  /*2820*/  ENDCOLLECTIVE ;  /* 0x000000000000791b */ /* 0x003fea0003800000 */
.L_x_2716:
[----:B------:R-:W-:Y:S01]  /*2830*/  HFMA2 R12, -RZ, RZ, 0, 2.384185791015625e-07 ;  /* 0x00000004ff0c7431 */ /* 0x000fe200000001ff */
[----:B------:R-:W-:-:S04]  /*2840*/  FMNMX R0, R13, R14, !PT ;  /* 0x0000000e0d007209 */ /* 0x000fc80007800000 */
[----:B------:R-:W-:-:S07]  /*2850*/  MOV R13, R0 ;  /* 0x00000000000d7202 */ /* 0x000fce0000000f00 */
[----:B------:R-:W-:Y:S05]  /*2860*/  WARPSYNC.COLLECTIVE R15, `(.L_x_2717) ;  /* 0x000000000f087348 */ /* 0x000fea0003c00000 */
[----:B------:R0:W1:Y:S02]  /*2870*/  SHFL.BFLY P6, R14, R13, R12, R11 ;  /* 0x0c00000c0d0e7389 */ /* 0x00006400000c000b */
[----:B01----:R-:W-:Y:S05]  /*2880*/  ENDCOLLECTIVE ;  /* 0x000000000000791b */ /* 0x003fea0003800000 */
.L_x_2717:
[----:B------:R-:W-:Y:S01]  /*2890*/  HFMA2 R12, -RZ, RZ, 0, 1.1920928955078125e-07 ;  /* 0x00000002ff0c7431 */ /* 0x000fe200000001ff */
[----:B------:R-:W-:-:S04]  /*28a0*/  FMNMX R2, R0, R14, !PT ;  /* 0x0000000e00027209 */ /* 0x000fc80007800000 */
[----:B------:R-:W-:-:S07]  /*28b0*/  MOV R13, R2 ;  /* 0x00000002000d7202 */ /* 0x000fce0000000f00 */
[----:B------:R-:W-:Y:S05]  /*28c0*/  WARPSYNC.COLLECTIVE R15, `(.L_x_2718) ;  /* 0x000000000f087348 */ /* 0x000fea0003c00000 */
[----:B------:R0:W1:Y:S02]  /*28d0*/  SHFL.BFLY P6, R14, R13, R12, R11 ;  /* 0x0c00000c0d0e7389 */ /* 0x00006400000c000b */
[----:B01----:R-:W-:Y:S05]  /*28e0*/  ENDCOLLECTIVE ;  /* 0x000000000000791b */ /* 0x003fea0003800000 */
.L_x_2718:
[----:B------:R-:W-:Y:S01]  /*28f0*/  HFMA2 R12, -RZ, RZ, 0, 5.9604644775390625e-08 ;  /* 0x00000001ff0c7431 */ /* 0x000fe200000001ff */
[----:B------:R-:W-:-:S04]  /*2900*/  FMNMX R3, R2, R14, !PT ;  /* 0x0000000e02037209 */ /* 0x000fc80007800000 */
[----:B------:R-:W-:-:S07]  /*2910*/  MOV R13, R3 ;  /* 0x00000003000d7202 */ /* 0x000fce0000000f00 */
[----:B------:R-:W-:Y:S05]  /*2920*/  WARPSYNC.COLLECTIVE R15, `(.L_x_2719) ;  /* 0x000000000f087348 */ /* 0x000fea0003c00000 */
[----:B------:R0:W1:Y:S02]  /*2930*/  SHFL.BFLY P6, R14, R13, R12, R11 ;  /* 0x0c00000c0d0e7389 */ /* 0x00006400000c000b */
[----:B01----:R-:W-:Y:S05]  /*2940*/  ENDCOLLECTIVE ;  /* 0x000000000000791b */ /* 0x003fea0003800000 */
.L_x_2719:
[----:B------:R-:W-:Y:S01]  /*2950*/  IMAD.MOV.U32 R13, RZ, RZ, 0x3bbb989d ;  /* 0x3bbb989dff0d7424 */ /* 0x000fe200078e00ff */
[----:B------:R-:W-:Y:S02]  /*2960*/  MOV R15, 0x437c0000 ;  /* 0x437c0000000f7802 */ /* 0x000fe40000000f00 */
        /* <DEDUP_REMOVED lines=77> */
[----:B------:R1:W2:Y:S02]  /*2e40*/  MUFU.EX2 R9, R16 ;  /* 0x0000001000097308 */ /* 0x0002a40000000800 */
[----:B------:R-:W-:Y:S01]  /*2e50*/  FFMA.RM R10, R10, R15, 12582913 ;  /* 0x4b4000010a0a7423 */ /* 0x000fe2000000400f */
[----:B0-----:R-:W-:-:S03]  /*2e60*/  FMUL R7, R7, R22 ;  /* 0x0000001607077220 */ /* 0x001fc60000400000 */
[----:B------:R-:W-:Y:S01]  /*2e70*/  FADD R22, R10, -12583039 ;  /* 0xcb40007f0a167421 */ /* 0x000fe20000000000 */
[----:B-1----:R-:W-:-:S03]  /*2e80*/  FFMA.SAT R16, R17, R13, 0.5 ;  /* 0x3f00000011107423 */ /* 0x002fc6000000200d */
[----:B------:R-:W-:Y:S01]  /*2e90*/  FFMA R22, R19, 1.4426950216293334961, -R22 ;  /* 0x3fb8aa3b13167823 */ /* 0x000fe20000000816 */
[----:B------:R-:W-:-:S03]  /*2ea0*/  FFMA.RM R16, R16, R15, 12582913 ;  /* 0x4b40000110107423 */ /* 0x000fc6000000400f */
[----:B------:R-:W-:Y:S01]  /*2eb0*/  FFMA R22, R19, 1.925963033500011079e-08, R22 ;  /* 0x32a5706013167823 */ /* 0x000fe20000000016 */
[----:B--2---:R-:W-:Y:S01]  /*2ec0*/  FMUL R8, R8, R9 ;  /* 0x0000000908087220 */ /* 0x004fe20000400000 */
[----:B------:R-:W-:Y:S01]  /*2ed0*/  SHF.L.U32 R9, R10, 0x17, RZ ;  /* 0x000000170a097819 */ /* 0x000fe200000006ff */
[----:B------:R-:W-:-:S03]  /*2ee0*/  FFMA.SAT R10, R18, R13, 0.5 ;  /* 0x3f000000120a7423 */ /* 0x000fc6000000200d */
[----:B------:R-:W0:Y:S01]  /*2ef0*/  MUFU.EX2 R22, R22 ;  /* 0x0000001600167308 */ /* 0x000e220000000800 */
[----:B------:R-:W-:-:S04]  /*2f00*/  FFMA.RM R10, R10, R15, 12582913 ;  /* 0x4b4000010a0a7423 */ /* 0x000fc8000000400f */
[C---:B------:R-:W-:Y:S01]  /*2f10*/  FADD R19, R10.reuse, -12583039 ;  /* 0xcb40007f0a137421 */ /* 0x040fe20000000000 */
[----:B------:R-:W-:-:S03]  /*2f20*/  IMAD.SHL.U32 R10, R10, 0x800000, RZ ;  /* 0x008000000a0a7824 */ /* 0x000fc600078e00ff */
[----:B------:R-:W-:-:S04]  /*2f30*/  FFMA R19, R18, 1.4426950216293334961, -R19 ;  /* 0x3fb8aa3b12137823 */ /* 0x000fc80000000813 */
[----:B------:R-:W-:Y:S01]  /*2f40*/  FFMA R19, R18, 1.925963033500011079e-08, R19 ;  /* 0x32a5706012137823 */ /* 0x000fe20000000013 */
[C---:B------:R-:W-:Y:S01]  /*2f50*/  FADD R18, R16.reuse, -12583039 ;  /* 0xcb40007f10127421 */ /* 0x040fe20000000000 */
[----:B0-----:R-:W-:Y:S01]  /*2f60*/  FMUL R9, R9, R22 ;  /* 0x0000001609097220 */ /* 0x001fe20000400000 */
[----:B------:R-:W-:Y:S01]  /*2f70*/  FFMA.SAT R22, R11, R13, 0.5 ;  /* 0x3f0000000b167423 */ /* 0x000fe2000000200d */
[----:B------:R-:W-:Y:S01]  /*2f80*/  SHF.L.U32 R16, R16, 0x17, RZ ;  /* 0x0000001710107819 */ /* 0x000fe200000006ff */
[C---:B------:R-:W-:Y:S01]  /*2f90*/  FFMA R18, R17.reuse, 1.4426950216293334961, -R18 ;  /* 0x3fb8aa3b11127823 */ /* 0x040fe20000000812 */
[----:B------:R-:W0:Y:S01]  /*2fa0*/  MUFU.EX2 R19, R19 ;  /* 0x0000001300137308 */ /* 0x000e220000000800 */
[----:B------:R-:W-:Y:S02]  /*2fb0*/  FFMA.RM R22, R22, R15, 12582913 ;  /* 0x4b40000116167423 */ /* 0x000fe4000000400f */
[----:B------:R-:W-:Y:S02]  /*2fc0*/  FFMA R18, R17, 1.925963033500011079e-08, R18 ;  /* 0x32a5706011127823 */ /* 0x000fe40000000012 */
[----:B------:R-:W-:-:S03]  /*2fd0*/  FADD R42, R22, -12583039 ;  /* 0xcb40007f162a7421 */ /* 0x000fc60000000000 */
[----:B------:R1:W2:Y:S01]  /*2fe0*/  MUFU.EX2 R17, R18 ;  /* 0x0000001200117308 */ /* 0x0002a20000000800 */
[----:B------:R-:W-:-:S04]  /*2ff0*/  FFMA R42, R11, 1.4426950216293334961, -R42 ;  /* 0x3fb8aa3b0b2a7823 */ /* 0x000fc8000000082a */
[----:B------:R-:W-:Y:S01]  /*3000*/  FFMA R42, R11, 1.925963033500011079e-08, R42 ;  /* 0x32a570600b2a7823 */ /* 0x000fe2000000002a */
[----:B-1----:R-:W-:Y:S01]  /*3010*/  FFMA.SAT R18, R12, R13, 0.5 ;  /* 0x3f0000000c127423 */ /* 0x002fe2000000200d */
[----:B0-----:R-:W-:-:S04]  /*3020*/  FMUL R10, R10, R19 ;  /* 0x000000130a0a7220 */ /* 0x001fc80000400000 */
[----:B------:R-:W0:Y:S01]  /*3030*/  MUFU.EX2 R42, R42 ;  /* 0x0000002a002a7308 */ /* 0x000e220000000800 */
[----:B------:R-:W-:Y:S01]  /*3040*/  FFMA.RM R18, R18, R15, 12582913 ;  /* 0x4b40000112127423 */ /* 0x000fe2000000400f */
[----:B--2---:R-:W-:Y:S01]  /*3050*/  FMUL R16, R16, R17 ;  /* 0x0000001110107220 */ /* 0x004fe20000400000 */
[----:B------:R-:W-:Y:S02]  /*3060*/  SHF.L.U32 R17, R22, 0x17, RZ ;  /* 0x0000001716117819 */ /* 0x000fe400000006ff */
[----:B------:R-:W-:Y:S01]  /*3070*/  FADD R11, R18, -12583039 ;  /* 0xcb40007f120b7421 */ /* 0x000fe20000000000 */
[----:B------:R-:W-:Y:S01]  /*3080*/  FFMA.SAT R22, R14, R13, 0.5 ;  /* 0x3f0000000e167423 */ /* 0x000fe2000000200d */
[----:B------:R-:W-:Y:S02]  /*3090*/  SHF.L.U32 R18, R18, 0x17, RZ ;  /* 0x0000001712127819 */ /* 0x000fe400000006ff */
[----:B------:R-:W-:Y:S01]  /*30a0*/  FFMA R11, R12, 1.4426950216293334961, -R11 ;  /* 0x3fb8aa3b0c0b7823 */ /* 0x000fe2000000080b */
[----:B------:R-:W-:Y:S01]  /*30b0*/  FFMA.RM R22, R22, R15, 12582913 ;  /* 0x4b40000116167423 */ /* 0x000fe2000000400f */
[----:B------:R-:W-:-:S02]  /*30c0*/  MOV R15, 0xffffffff ;  /* 0xffffffff000f7802 */ /* 0x000fc40000000f00 */
[----:B------:R-:W-:Y:S01]  /*30d0*/  FFMA R12, R12, 1.925963033500011079e-08, R11 ;  /* 0x32a570600c0c7823 */ /* 0x000fe2000000000b */
[----:B------:R-:W-:Y:S01]  /*30e0*/  FADD R11, R22, -12583039 ;  /* 0xcb40007f160b7421 */ /* 0x000fe20000000000 */
[----:B0-----:R-:W-:Y:S02]  /*30f0*/  FMUL R17, R17, R42 ;  /* 0x0000002a11117220 */ /* 0x001fe40000400000 */
[----:B------:R-:W0:Y:S01]  /*3100*/  MUFU.EX2 R19, R12 ;  /* 0x0000000c00137308 */ /* 0x000e220000000800 */
[----:B------:R-:W-:-:S04]  /*3110*/  FFMA R11, R14, 1.4426950216293334961, -R11 ;  /* 0x3fb8aa3b0e0b7823 */ /* 0x000fc8000000080b */
[----:B------:R-:W-:-:S04]  /*3120*/  FFMA R14, R14, 1.925963033500011079e-08, R11 ;  /* 0x32a570600e0e7823 */ /* 0x000fc8000000000b */
[----:B------:R-:W1:Y:S01]  /*3130*/  MUFU.EX2 R11, R14 ;  /* 0x0000000e000b7308 */ /* 0x000e620000000800 */
[----:B0-----:R-:W-:Y:S01]  /*3140*/  FMUL R19, R18, R19 ;  /* 0x0000001312137220 */ /* 0x001fe20000400000 */
[----:B------:R-:W-:-:S05]  /*3150*/  SHF.L.U32 R18, R22, 0x17, RZ ;  /* 0x0000001716127819 */ /* 0x000fca00000006ff */
        /* <DEDUP_REMOVED lines=13> */
[----:B------:R-:W-:-:S04]  /*3230*/  FADD R12, R12, R17 ;  /* 0x000000110c0c7221 */ /* 0x000fc80000000000 */
[----:B------:R-:W-:Y:S01]  /*3240*/  FADD R13, R12, R19 ;  /* 0x000000130c0d7221 */ /* 0x000fe20000000000 */
[----:B------:R-:W-:-:S03]  /*3250*/  HFMA2 R12, -RZ, RZ, 0, 9.5367431640625e-07 ;  /* 0x00000010ff0c7431 */ /* 0x000fc600000001ff */
[----:B------:R-:W-:-:S07]  /*3260*/  FADD R13, R13, R18 ;  /* 0x000000120d0d7221 */ /* 0x000fce0000000000 */
[----:B------:R-:W-:Y:S05]  /*3270*/  WARPSYNC.COLLECTIVE R15, `(.L_x_2720) ;  /* 0x000000000f087348 */ /* 0x000fea0003c00000 */
[----:B------:R0:W1:Y:S02]  /*3280*/  SHFL.BFLY P6, R14, R13, R12, R11 ;  /* 0x0c00000c0d0e7389 */ /* 0x00006400000c000b */
[----:B01----:R-:W-:Y:S05]  /*3290*/  ENDCOLLECTIVE ;  /* 0x000000000000791b */ /* 0x003fea0003800000 */
.L_x_2720:
[----:B------:R-:W-:Y:S02]  /*32a0*/  HFMA2 R12, -RZ, RZ, 0, 4.76837158203125e-07 ;  /* 0x00000008ff0c7431 */ /* 0x000fe400000001ff */
[----:B------:R-:W-:-:S05]  /*32b0*/  FADD R22, R13, R14 ;  /* 0x0000000e0d167221 */ /* 0x000fca0000000000 */
[----:B------:R-:W-:-:S07]  /*32c0*/  MOV R13, R22 ;  /* 0x00000016000d7202 */ /* 0x000fce0000000f00 */
[----:B------:R-:W-:Y:S05]  /*32d0*/  WARPSYNC.COLLECTIVE R15, `(.L_x_2721) ;  /* 0x000000000f087348 */ /* 0x000fea0003c00000 */
[----:B------:R0:W1:Y:S02]  /*32e0*/  SHFL.BFLY P6, R14, R13, R12, R11 ;  /* 0x0c00000c0d0e7389 */ /* 0x00006400000c000b */
[----:B01----:R-:W-:Y:S05]  /*32f0*/  ENDCOLLECTIVE ;  /* 0x000000000000791b */ /* 0x003fea0003800000 */
.L_x_2721:
[----:B------:R-:W-:Y:S02]  /*3300*/  IMAD.MOV.U32 R12, RZ, RZ, 0x4 ;  /* 0x00000004ff0c7424 */ /* 0x000fe400078e00ff */
[----:B------:R-:W-:-:S05]  /*3310*/  FADD R23, R22, R14 ;  /* 0x0000000e16177221 */ /* 0x000fca0000000000 */
[----:B------:R-:W-:-:S07]  /*3320*/  MOV R13, R23 ;  /* 0x00000017000d7202 */ /* 0x000fce0000000f00 */
[----:B------:R-:W-:Y:S05]  /*3330*/  WARPSYNC.COLLECTIVE R15, `(.L_x_2722) ;  /* 0x000000000f087348 */ /* 0x000fea0003c00000 */
[----:B------:R0:W1:Y:S02]  /*3340*/  SHFL.BFLY P6, R14, R13, R12, R11 ;  /* 0x0c00000c0d0e7389 */ /* 0x00006400000c000b */
[----:B01----:R-:W-:Y:S05]  /*3350*/  ENDCOLLECTIVE ;  /* 0x000000000000791b */ /* 0x003fea0003800000 */
.L_x_2722:
[----:B------:R-:W-:Y:S02]  /*3360*/  HFMA2 R12, -RZ, RZ, 0, 1.1920928955078125e-07 ;  /* 0x00000002ff0c7431 */ /* 0x000fe400000001ff */
[----:B------:R-:W-:-:S05]  /*3370*/  FADD R41, R23, R14 ;  /* 0x0000000e17297221 */ /* 0x000fca0000000000 */
[----:B------:R-:W-:-:S07]  /*3380*/  MOV R13, R41 ;  /* 0x00000029000d7202 */ /* 0x000fce0000000f00 */
[----:B------:R-:W-:Y:S05]  /*3390*/  WARPSYNC.COLLECTIVE R15, `(.L_x_2723) ;  /* 0x000000000f087348 */ /* 0x000fea0003c00000 */
[----:B------:R0:W1:Y:S02]  /*33a0*/  SHFL.BFLY P6, R14, R13, R12, R11 ;  /* 0x0c00000c0d0e7389 */ /* 0x00006400000c000b */
[----:B01----:R-:W-:Y:S05]  /*33b0*/  ENDCOLLECTIVE ;  /* 0x000000000000791b */ /* 0x003fea0003800000 */
.L_x_2723:
[----:B------:R-:W-:Y:S02]  /*33c0*/  HFMA2 R12, -RZ, RZ, 0, 5.9604644775390625e-08 ;  /* 0x00000001ff0c7431 */ /* 0x000fe400000001ff */
[----:B------:R-:W-:-:S05]  /*33d0*/  FADD R42, R41, R14 ;  /* 0x0000000e292a7221 */ /* 0x000fca0000000000 */
[----:B------:R-:W-:-:S07]  /*33e0*/  MOV R13, R42 ;  /* 0x0000002a000d7202 */ /* 0x000fce0000000f00 */
[----:B------:R-:W-:Y:S05]  /*33f0*/  WARPSYNC.COLLECTIVE R15, `(.L_x_2724) ;  /* 0x000000000f087348 */ /* 0x000fea0003c00000 */
[----:B------:R0:W1:Y:S02]  /*3400*/  SHFL.BFLY P6, R14, R13, R12, R11 ;  /* 0x0c00000c0d0e7389 */ /* 0x00006400000c000b */
[----:B01----:R-:W-:Y:S05]  /*3410*/  ENDCOLLECTIVE ;  /* 0x000000000000791b */ /* 0x003fea0003800000 */
.L_x_2724:
[----:B------:R-:W-:Y:S05]  /*3420*/  BRA `(.L_x_2725) ;  /* 0xffffffe000347947 */ /* 0x000fea000383ffff */
        .weak           $__internal_36_$__cuda_sm3x_div_rn_noftz_f32_slowpath
        .type           $__internal_36_$__cuda_sm3x_div_rn_noftz_f32_slowpath,@function
        .size           $__internal_36_$__cuda_sm3x_div_rn_noftz_f32_slowpath,(.L_x_15353 - $__internal_36_$__cuda_sm3x_div_rn_noftz_f32_slowpath)
$__internal_36_$__cuda_sm3x_div_rn_noftz_f32_slowpath:
        /* <DEDUP_REMOVED lines=33> */
[----:B------:R-:W-:-:S04]  /*3640*/  @!P2 FFMA R45, R11, 1.84467440737095516160e+19, RZ ;  /* 0x5f8000000b2da823 */ /* 0x000fc800000000ff */
[----:B------:R-:W-:-:S07]  /*3650*/  @!P2 VIADD R43, R43, 0x40 ;  /* 0x000000402b2ba836 */ /* 0x000fce0000000000 */
.L_x_2727:
[----:B------:R-:W-:Y:S01]  /*3660*/  LEA R44, R13, 0xc0800000, 0x17 ;  /* 0xc08000000d2c7811 */ /* 0x000fe200078eb8ff */
[----:B------:R-:W-:Y:S01]  /*3670*/  BSSY.RECONVERGENT B2, `(.L_x_2732) ;  /* 0x0000036000027945 */ /* 0x000fe20003800200 */
[----:B------:R-:W-:Y:S02]  /*3680*/  IADD3 R46, PT, PT, R46, -0x7f, RZ ;  /* 0xffffff812e2e7810 */ /* 0x000fe40007ffe0ff */
[----:B------:R-:W-:-:S03]  /*3690*/  IADD3 R48, PT, PT, -R44, R45, RZ ;  /* 0x0000002d2c307210 */ /* 0x000fc60007ffe1ff */
[----:B------:R-:W-:Y:S01]  /*36a0*/  IMAD R6, R46, -0x800000, R6 ;  /* 0xff8000002e067824 */ /* 0x000fe200078e0206 */
        /* <DEDUP_REMOVED lines=46> */
.L_x_2734:
[----:B------:R-:W-:-:S04]  /*3990*/  LOP3.LUT R6, R6, 0x80000000, RZ, 0xc0, !PT ;  /* 0x8000000006067812 */ /* 0x000fc800078ec0ff */
[----:B------:R-:W-:Y:S01]  /*39a0*/  LOP3.LUT R6, R6, 0x7f800000, RZ, 0xfc, !PT ;  /* 0x7f80000006067812 */ /* 0x000fe200078efcff */
[----:B------:R-:W-:Y:S06]  /*39b0*/  BRA `(.L_x_2735) ;  /* 0x0000000000047947 */ /* 0x000fec0003800000 */
.L_x_2733:
[----:B------:R-:W-:-:S07]  /*39c0*/  LEA R6, R46, R6, 0x17 ;  /* 0x000000062e067211 */ /* 0x000fce00078eb8ff */
.L_x_2735:
[----:B------:R-:W-:Y:S05]  /*39d0*/  BSYNC.RECONVERGENT B2 ;  /* 0x0000000000027941 */ /* 0x000fea0003800200 */
.L_x_2732:
[----:B------:R-:W-:Y:S05]  /*39e0*/  BRA `(.L_x_2736) ;  /* 0x0000000000207947 */ /* 0x000fea0003800000 */
.L_x_2731:
[----:B------:R-:W-:-:S04]  /*39f0*/  LOP3.LUT R6, R45, 0x80000000, R6, 0x48, !PT ;  /* 0x800000002d067812 */ /* 0x000fc800078e4806 */
[----:B------:R-:W-:Y:S01]  /*3a00*/  LOP3.LUT R6, R6, 0x7f800000, RZ, 0xfc, !PT ;  /* 0x7f80000006067812 */ /* 0x000fe200078efcff */
[----:B------:R-:W-:Y:S06]  /*3a10*/  BRA `(.L_x_2736) ;  /* 0x0000000000147947 */ /* 0x000fec0003800000 */
.L_x_2730:
[----:B------:R-:W-:Y:S01]  /*3a20*/  LOP3.LUT R6, R45, 0x80000000, R6, 0x48, !PT ;  /* 0x800000002d067812 */ /* 0x000fe200078e4806 */
[----:B------:R-:W-:Y:S06]  /*3a30*/  BRA `(.L_x_2736) ;  /* 0x00000000000c7947 */ /* 0x000fec0003800000 */
.L_x_2729:
[----:B------:R-:W0:Y:S01]  /*3a40*/  MUFU.RSQ R6, -QNAN ;  /* 0xffc0000000067908 */ /* 0x000e220000001400 */
[----:B------:R-:W-:Y:S05]  /*3a50*/  BRA `(.L_x_2736) ;  /* 0x0000000000047947 */ /* 0x000fea0003800000 */
.L_x_2728:
[----:B------:R-:W-:-:S07]  /*3a60*/  FADD.FTZ R6, R6, R11 ;  /* 0x0000000b06067221 */ /* 0x000fce0000010000 */
.L_x_2736:
[----:B------:R-:W-:Y:S05]  /*3a70*/  BSYNC.RECONVERGENT B1 ;  /* 0x0000000000017941 */ /* 0x000fea0003800200 */
.L_x_2726:
[----:B------:R-:W-:-:S04]  /*3a80*/  HFMA2 R13, -RZ, RZ, 0, 0 ;  /* 0x00000000ff0d7431 */ /* 0x000fc800000001ff */
[----:B0-----:R-:W-:Y:S05]  /*3a90*/  RET.REL.NODEC R12 `(_ZN7oneflow4cuda7softmax15SoftmaxWarpImplI10SimpleLoadI6__halffE11SimpleStoreIS4_fEfLi1ELi14ELi32ELi1ELb1ELNS1_9AlgorithmE0EEEvT_T0_ll) ;  /* 0xffffffc40c587950 */ /* 0x001fea0003c3ffff */
.L_x_2737:
        /* <DEDUP_REMOVED lines=14> */
.L_x_15353:


//--------------------- .text._ZN7oneflow4cuda7softmax15SoftmaxWarpImplI10SimpleLoadI6__halffE11SimpleStoreIS4_fEfLi1ELi14ELi32ELi1ELb0ELNS1_9AlgorithmE0EEEvT_T0_ll --------------------------
	.section	.text._ZN7oneflow4cuda7softmax15SoftmaxWarpImplI10SimpleLoadI6__halffE11SimpleStoreIS4_fEfLi1ELi14ELi32ELi1ELb0ELNS1_9AlgorithmE0EEEvT_T0_ll,"ax",@progbits
	.align	128
        .global         _ZN7oneflow4cuda7softmax15SoftmaxWarpImplI10SimpleLoadI6__halffE11SimpleStoreIS4_fEfLi1ELi14ELi32ELi1ELb0ELNS1_9AlgorithmE0EEEvT_T0_ll
        .type           _ZN7oneflow4cuda7softmax15SoftmaxWarpImplI10SimpleLoadI6__halffE11SimpleStoreIS4_fEfLi1ELi14ELi32ELi1ELb0ELNS1_9AlgorithmE0EEEvT_T0_ll,@function
        .size           _ZN7oneflow4cuda7softmax15SoftmaxWarpImplI10SimpleLoadI6__halffE11SimpleStoreIS4_fEfLi1ELi14ELi32ELi1ELb0ELNS1_9AlgorithmE0EEEvT_T0_ll,(.L_x_15354 - _ZN7oneflow4cuda7softmax15SoftmaxWarpImplI10SimpleLoadI6__halffE11SimpleStoreIS4_fEfLi1ELi14ELi32ELi1ELb0ELNS1_9AlgorithmE0EEEvT_T0_ll)
        .other          _ZN7oneflow4cuda7softmax15SoftmaxWarpImplI10SimpleLoadI6__halffE11SimpleStoreIS4_fEfLi1ELi14ELi32ELi1ELb0ELNS1_9AlgorithmE0EEEvT_T0_ll,@"STO_CUDA_ENTRY STV_DEFAULT"
_ZN7oneflow4cuda7softmax15SoftmaxWarpImplI10SimpleLoadI6__halffE11SimpleStoreIS4_fEfLi1ELi14ELi32ELi1ELb0ELNS1_9AlgorithmE0EEEvT_T0_ll:
.text._ZN7oneflow4cuda7softmax15SoftmaxWarpImplI10SimpleLoadI6__halffE11SimpleStoreIS4_fEfLi1ELi14ELi32ELi1ELb0ELNS1_9AlgorithmE0EEEvT_T0_ll:
        /* <DEDUP_REMOVED lines=24> */
.L_x_2738:
        /* <DEDUP_REMOVED lines=13> */
.L_x_2768:
        /* <DEDUP_REMOVED lines=95> */
[-C--:B------:R-:W-:Y:S01]  /*0840*/  FFMA.SAT R15, R0, R11.reuse, 0.5 ;  /* 0x3f000000000f7423 */ /* 0x080fe2000000200b */
[----:B------:R-:W-:Y:S01]  /*0850*/  SHF.L.U32 R3, R3, 0x17, RZ ;  /* 0x0000001703037819 */ /* 0x000fe200000006ff */
[----:B------:R1:W2:Y:S01]  /*0860*/  MUFU.EX2 R34, R5 ;  /* 0x0000000500227308 */ /* 0x0002a20000000800 */
[-C--:B------:R-:W-:Y:S01]  /*0870*/  FFMA.RM R2, R13, R12.reuse, 12582913 ;  /* 0x4b4000010d027423 */ /* 0x080fe2000000400c */
[----:B------:R-:W-:Y:S01]  /*0880*/  FADD R9, R7, -12583039 ;  /* 0xcb40007f07097421 */ /* 0x000fe20000000000 */
[----:B------:R-:W-:Y:S01]  /*0890*/  FFMA.RM R15, R15, R12, 12582913 ;  /* 0x4b4000010f0f7423 */ /* 0x000fe2000000400c */
[----:B------:R-:W-:Y:S01]  /*08a0*/  SHF.L.U32 R7, R7, 0x17, RZ ;  /* 0x0000001707077819 */ /* 0x000fe200000006ff */
[----:B------:R-:W-:Y:S01]  /*08b0*/  FADD R13, R2, -12583039 ;  /* 0xcb40007f020d7421 */ /* 0x000fe20000000000 */
[----:B------:R-:W-:Y:S01]  /*08c0*/  FFMA R9, R36, 1.4426950216293334961, -R9 ;  /* 0x3fb8aa3b24097823 */ /* 0x000fe20000000809 */
[----:B------:R-:W-:Y:S01]  /*08d0*/  SHF.L.U32 R2, R2, 0x17, RZ ;  /* 0x0000001702027819 */ /* 0x000fe200000006ff */
[-C--:B------:R-:W-:Y:S01]  /*08e0*/  FFMA.SAT R31, R18, R11.reuse, 0.5 ;  /* 0x3f000000121f7423 */ /* 0x080fe2000000200b */
[----:B-1----:R-:W-:Y:S01]  /*08f0*/  FFMA.SAT R5, R30, R11, 0.5 ;  /* 0x3f0000001e057423 */ /* 0x002fe2000000200b */
[----:B------:R-:W-:Y:S01]  /*0900*/  FFMA R13, R32, 1.4426950216293334961, -R13 ;  /* 0x3fb8aa3b200d7823 */ /* 0x000fe2000000080d */
[----:B------:R-:W-:-:S02]  /*0910*/  FFMA R9, R36, 1.925963033500011079e-08, R9 ;  /* 0x32a5706024097823 */ /* 0x000fc40000000009 */
[----:B------:R-:W-:Y:S01]  /*0920*/  FFMA.RM R5, R5, R12, 12582913 ;  /* 0x4b40000105057423 */ /* 0x000fe2000000400c */
[----:B------:R-:W-:Y:S02]  /*0930*/  FFMA R13, R32, 1.925963033500011079e-08, R13 ;  /* 0x32a57060200d7823 */ /* 0x000fe4000000000d */
[----:B------:R-:W1:Y:S01]  /*0940*/  MUFU.EX2 R32, R9 ;  /* 0x0000000900207308 */ /* 0x000e620000000800 */
[----:B--2---:R-:W-:Y:S01]  /*0950*/  FMUL R19, R3, R34 ;  /* 0x0000002203137220 */ /* 0x004fe20000400000 */
[----:B------:R-:W-:-:S04]  /*0960*/  FADD R3, R15, -12583039 ;  /* 0xcb40007f0f037421 */ /* 0x000fc80000000000 */
[C---:B------:R-:W-:Y:S02]  /*0970*/  FFMA R3, R0.reuse, 1.4426950216293334961, -R3 ;  /* 0x3fb8aa3b00037823 */ /* 0x040fe40000000803 */
[----:B------:R-:W2:Y:S02]  /*0980*/  MUFU.EX2 R13, R13 ;  /* 0x0000000d000d7308 */ /* 0x000ea40000000800 */
[----:B------:R-:W-:Y:S01]  /*0990*/  FFMA R17, R0, 1.925963033500011079e-08, R3 ;  /* 0x32a5706000117823 */ /* 0x000fe20000000003 */
[----:B------:R-:W-:-:S04]  /*09a0*/  FADD R3, R5, -12583039 ;  /* 0xcb40007f05037421 */ /* 0x000fc80000000000 */
[----:B------:R-:W-:Y:S01]  /*09b0*/  FFMA R3, R30, 1.4426950216293334961, -R3 ;  /* 0x3fb8aa3b1e037823 */ /* 0x000fe20000000803 */
[----:B-1----:R-:W-:-:S03]  /*09c0*/  FMUL R0, R7, R32 ;  /* 0x0000002007007220 */ /* 0x002fc60000400000 */
[----:B------:R-:W-:Y:S01]  /*09d0*/  FFMA R9, R30, 1.925963033500011079e-08, R3 ;  /* 0x32a570601e097823 */ /* 0x000fe20000000003 */
[----:B------:R-:W-:Y:S01]  /*09e0*/  FFMA.SAT R3, R28, R11, 0.5 ;  /* 0x3f0000001c037423 */ /* 0x000fe2000000200b */
[----:B------:R-:W1:Y:S03]  /*09f0*/  MUFU.EX2 R30, R17 ;  /* 0x00000011001e7308 */ /* 0x000e660000000800 */
[----:B------:R-:W-:Y:S01]  /*0a00*/  FFMA.RM R27, R3, R12, 12582913 ;  /* 0x4b400001031b7423 */ /* 0x000fe2000000400c */
[----:B--2---:R-:W-:Y:S01]  /*0a10*/  FMUL R2, R2, R13 ;  /* 0x0000000d02027220 */ /* 0x004fe20000400000 */
[----:B------:R-:W-:Y:S02]  /*0a20*/  SHF.L.U32 R3, R15, 0x17, RZ ;  /* 0x000000170f037819 */ /* 0x000fe400000006ff */
[----:B------:R-:W-:Y:S01]  /*0a30*/  FADD R7, R27, -12583039 ;  /* 0xcb40007f1b077421 */ /* 0x000fe20000000000 */
[----:B------:R-:W2:Y:S03]  /*0a40*/  MUFU.EX2 R9, R9 ;  /* 0x0000000900097308 */ /* 0x000ea60000000800 */
[----:B------:R-:W-:-:S04]  /*0a50*/  FFMA R7, R28, 1.4426950216293334961, -R7 ;  /* 0x3fb8aa3b1c077823 */ /* 0x000fc80000000807 */
[----:B------:R-:W-:Y:S01]  /*0a60*/  FFMA R28, R28, 1.925963033500011079e-08, R7 ;  /* 0x32a570601c1c7823 */ /* 0x000fe20000000007 */
[----:B------:R-:W-:Y:S01]  /*0a70*/  FFMA.SAT R7, R4, R11, 0.5 ;  /* 0x3f00000004077423 */ /* 0x000fe2000000200b */
[----:B-1----:R-:W-:-:S03]  /*0a80*/  FMUL R3, R3, R30 ;  /* 0x0000001e03037220 */ /* 0x002fc60000400000 */
[----:B------:R-:W-:Y:S01]  /*0a90*/  FFMA.RM R7, R7, R12, 12582913 ;  /* 0x4b40000107077423 */ /* 0x000fe2000000400c */
[----:B------:R-:W1:Y:S03]  /*0aa0*/  MUFU.EX2 R28, R28 ;  /* 0x0000001c001c7308 */ /* 0x000e660000000800 */
[----:B------:R-:W-:-:S04]  /*0ab0*/  FADD R13, R7, -12583039 ;  /* 0xcb40007f070d7421 */ /* 0x000fc80000000000 */
[----:B------:R-:W-:-:S04]  /*0ac0*/  FFMA R13, R4, 1.4426950216293334961, -R13 ;  /* 0x3fb8aa3b040d7823 */ /* 0x000fc8000000080d */
[----:B------:R-:W-:Y:S01]  /*0ad0*/  FFMA R15, R4, 1.925963033500011079e-08, R13 ;  /* 0x32a57060040f7823 */ /* 0x000fe2000000000d */
[----:B------:R-:W-:Y:S01]  /*0ae0*/  FFMA.SAT R13, R26, R11, 0.5 ;  /* 0x3f0000001a0d7423 */ /* 0x000fe2000000200b */
[----:B------:R-:W-:Y:S02]  /*0af0*/  SHF.L.U32 R4, R5, 0x17, RZ ;  /* 0x0000001705047819 */ /* 0x000fe400000006ff */
[----:B------:R-:W-:Y:S01]  /*0b00*/  SHF.L.U32 R5, R27, 0x17, RZ ;  /* 0x000000171b057819 */ /* 0x000fe200000006ff */
[----:B------:R-:W-:Y:S01]  /*0b10*/  FFMA.RM R17, R13, R12, 12582913 ;  /* 0x4b4000010d117423 */ /* 0x000fe2000000400c */
[----:B------:R-:W3:Y:S01]  /*0b20*/  MUFU.EX2 R15, R15 ;  /* 0x0000000f000f7308 */ /* 0x000ee20000000800 */
[----:B--2---:R-:W-:Y:S02]  /*0b30*/  FMUL R4, R4, R9 ;  /* 0x0000000904047220 */ /* 0x004fe40000400000 */
[----:B------:R-:W-:Y:S01]  /*0b40*/  FADD R13, R17, -12583039 ;  /* 0xcb40007f110d7421 */ /* 0x000fe20000000000 */
[----:B-1----:R-:W-:-:S03]  /*0b50*/  FMUL R5, R5, R28 ;  /* 0x0000001c05057220 */ /* 0x002fc60000400000 */
        /* <DEDUP_REMOVED lines=11> */
[----:B------:R-:W-:Y:S02]  /*0c10*/  FFMA.RM R9, R9, R12, 12582913 ;  /* 0x4b40000109097423 */ /* 0x000fe4000000400c */
[----:B---3--:R-:W-:Y:S01]  /*0c20*/  FMUL R6, R6, R15 ;  /* 0x0000000f06067220 */ /* 0x008fe20000400000 */
[----:B------:R-:W-:Y:S01]  /*0c30*/  FFMA.SAT R15, R14, R11, 0.5 ;  /* 0x3f0000000e0f7423 */ /* 0x000fe2000000200b */
[C---:B------:R-:W-:Y:S01]  /*0c40*/  FADD R29, R9.reuse, -12583039 ;  /* 0xcb40007f091d7421 */ /* 0x040fe20000000000 */
[----:B------:R-:W-:-:S02]  /*0c50*/  SHF.L.U32 R9, R9, 0x17, RZ ;  /* 0x0000001709097819 */ /* 0x000fc400000006ff */
[----:B------:R-:W-:Y:S01]  /*0c60*/  FFMA.RM R15, R15, R12, 12582913 ;  /* 0x4b4000010f0f7423 */ /* 0x000fe2000000400c */
[----:B------:R-:W-:Y:S01]  /*0c70*/  FFMA R17, R8, 1.4426950216293334961, -R29 ;  /* 0x3fb8aa3b08117823 */ /* 0x000fe2000000081d */
[----:B------:R-:W-:-:S03]  /*0c80*/  FFMA.SAT R29, R16, R11, 0.5 ;  /* 0x3f000000101d7423 */ /* 0x000fc6000000200b */
[----:B------:R-:W-:Y:S01]  /*0c90*/  FFMA R17, R8, 1.925963033500011079e-08, R17 ;  /* 0x32a5706008117823 */ /* 0x000fe20000000011 */
[----:B-1----:R-:W-:Y:S01]  /*0ca0*/  FMUL R8, R7, R26 ;  /* 0x0000001a07087220 */ /* 0x002fe20000400000 */
[C---:B------:R-:W-:Y:S01]  /*0cb0*/  FADD R7, R15.reuse, -12583039 ;  /* 0xcb40007f0f077421 */ /* 0x040fe20000000000 */
[----:B------:R1:W2:Y:S01]  /*0cc0*/  MUFU.EX2 R26, R27 ;  /* 0x0000001b001a7308 */ /* 0x0002a20000000800 */
[----:B------:R-:W-:Y:S02]  /*0cd0*/  SHF.L.U32 R15, R15, 0x17, RZ ;  /* 0x000000170f0f7819 */ /* 0x000fe400000006ff */
[----:B------:R-:W-:-:S04]  /*0ce0*/  FFMA R7, R14, 1.4426950216293334961, -R7 ;  /* 0x3fb8aa3b0e077823 */ /* 0x000fc80000000807 */
[----:B------:R-:W-:Y:S01]  /*0cf0*/  FFMA R14, R14, 1.925963033500011079e-08, R7 ;  /* 0x32a570600e0e7823 */ /* 0x000fe20000000007 */
[----:B------:R-:W-:Y:S01]  /*0d00*/  SHF.L.U32 R7, R13, 0x17, RZ ;  /* 0x000000170d077819 */ /* 0x000fe200000006ff */
[----:B-1----:R-:W-:Y:S01]  /*0d10*/  FFMA.SAT R27, R10, R11, 0.5 ;  /* 0x3f0000000a1b7423 */ /* 0x002fe2000000200b */
[----:B------:R-:W-:-:S03]  /*0d20*/  FFMA.RM R13, R29, R12, 12582913 ;  /* 0x4b4000011d0d7423 */ /* 0x000fc6000000400c */
[-C--:B------:R-:W-:Y:S01]  /*0d30*/  FFMA.RM R11, R27, R12.reuse, 12582913 ;  /* 0x4b4000011b0b7423 */ /* 0x080fe2000000400c */
[----:B------:R-:W-:Y:S01]  /*0d40*/  FFMA.RM R12, R31, R12, 12582913 ;  /* 0x4b4000011f0c7423 */ /* 0x000fe2000000400c */
[----:B------:R-:W-:Y:S01]  /*0d50*/  FADD R29, R13, -12583039 ;  /* 0xcb40007f0d1d7421 */ /* 0x000fe20000000000 */
[----:B------:R-:W1:Y:S01]  /*0d60*/  MUFU.EX2 R14, R14 ;  /* 0x0000000e000e7308 */ /* 0x000e620000000800 */
[----:B------:R-:W-:Y:S01]  /*0d70*/  FADD R27, R11, -12583039 ;  /* 0xcb40007f0b1b7421 */ /* 0x000fe20000000000 */
[----:B--2---:R-:W-:Y:S01]  /*0d80*/  FMUL R7, R7, R26 ;  /* 0x0000001a07077220 */ /* 0x004fe20000400000 */
[----:B------:R-:W-:Y:S01]  /*0d90*/  FFMA R29, R16, 1.4426950216293334961, -R29 ;  /* 0x3fb8aa3b101d7823 */ /* 0x000fe2000000081d */
[----:B------:R-:W-:Y:S01]  /*0da0*/  SHF.L.U32 R13, R13, 0x17, RZ ;  /* 0x000000170d0d7819 */ /* 0x000fe200000006ff */
[----:B------:R-:W-:Y:S01]  /*0db0*/  FFMA R27, R10, 1.4426950216293334961, -R27 ;  /* 0x3fb8aa3b0a1b7823 */ /* 0x000fe2000000081b */
[----:B------:R-:W-:Y:S01]  /*0dc0*/  SHF.L.U32 R11, R11, 0x17, RZ ;  /* 0x000000170b0b7819 */ /* 0x000fe200000006ff */
[----:B------:R-:W-:-:S02]  /*0dd0*/  FFMA R29, R16, 1.925963033500011079e-08, R29 ;  /* 0x32a57060101d7823 */ /* 0x000fc4000000001d */
[----:B------:R-:W-:Y:S01]  /*0de0*/  FFMA R26, R10, 1.925963033500011079e-08, R27 ;  /* 0x32a570600a1a7823 */ /* 0x000fe2000000001b */
[C---:B------:R-:W-:Y:S01]  /*0df0*/  FADD R27, R12.reuse, -12583039 ;  /* 0xcb40007f0c1b7421 */ /* 0x040fe20000000000 */
[----:B------:R-:W2:Y:S01]  /*0e00*/  MUFU.EX2 R16, R29 ;  /* 0x0000001d00107308 */ /* 0x000ea20000000800 */
[----:B------:R-:W-:Y:S02]  /*0e10*/  SHF.L.U32 R12, R12, 0x17, RZ ;  /* 0x000000170c0c7819 */ /* 0x000fe400000006ff */
[----:B------:R-:W-:-:S04]  /*0e20*/  FFMA R27, R18, 1.4426950216293334961, -R27 ;  /* 0x3fb8aa3b121b7823 */ /* 0x000fc8000000081b */
[----:B------:R-:W-:Y:S01]  /*0e30*/  FFMA R28, R18, 1.925963033500011079e-08, R27 ;  /* 0x32a57060121c7823 */ /* 0x000fe2000000001b */
[----:B------:R-:W-:Y:S01]  /*0e40*/  FADD R27, RZ, R19 ;  /* 0x00000013ff1b7221 */ /* 0x000fe20000000000 */
[----:B------:R1:W3:Y:S03]  /*0e50*/  MUFU.EX2 R18, R17 ;  /* 0x0000001100127308 */ /* 0x0002e60000000800 */
[----:B------:R-:W-:-:S04]  /*0e60*/  FADD R27, R27, R0 ;  /* 0x000000001b1b7221 */ /* 0x000fc80000000000 */
[----:B------:R-:W-:Y:S01]  /*0e70*/  FADD R10, R27, R2 ;  /* 0x000000021b0a7221 */ /* 0x000fe20000000000 */
[----:B------:R-:W4:Y:S01]  /*0e80*/  MUFU.EX2 R26, R26 ;  /* 0x0000001a001a7308 */ /* 0x000f220000000800 */
[----:B-1----:R-:W-:Y:S01]  /*0e90*/  FMUL R17, R15, R14 ;  /* 0x0000000e0f117220 */ /* 0x002fe20000400000 */
[----:B--2---:R-:W-:Y:S01]  /*0ea0*/  FMUL R16, R13, R16 ;  /* 0x000000100d107220 */ /* 0x004fe20000400000 */
[----:B------:R-:W-:-:S04]  /*0eb0*/  FADD R27, R10, R3 ;  /* 0x000000030a1b7221 */ /* 0x000fc80000000000 */
[----:B------:R-:W-:Y:S01]  /*0ec0*/  FADD R10, R27, R4 ;  /* 0x000000041b0a7221 */ /* 0x000fe20000000000 */
[----:B------:R-:W1:Y:S01]  /*0ed0*/  MUFU.EX2 R15, R28 ;  /* 0x0000001c000f7308 */ /* 0x000e620000000800 */
[----:B---3--:R-:W-:Y:S02]  /*0ee0*/  FMUL R18, R9, R18 ;  /* 0x0000001209127220 */ /* 0x008fe40000400000 */
[----:B------:R-:W-:-:S04]  /*0ef0*/  FADD R9, R10, R5 ;  /* 0x000000050a097221 */ /* 0x000fc80000000000 */
[----:B------:R-:W-:-:S04]  /*0f00*/  FADD R9, R9, R6 ;  /* 0x0000000609097221 */ /* 0x000fc80000000000 */
[----:B------:R-:W-:-:S04]  /*0f10*/  FADD R10, R9, R8 ;  /* 0x00000008090a7221 */ /* 0x000fc80000000000 */
[----:B------:R-:W-:-:S04]  /*0f20*/  FADD R9, R10, R7 ;  /* 0x000000070a097221 */ /* 0x000fc80000000000 */
[----:B------:R-:W-:-:S04]  /*0f30*/  FADD R10, R9, R18 ;  /* 0x00000012090a7221 */ /* 0x000fc80000000000 */
[----:B------:R-:W-:Y:S01]  /*0f40*/  FADD R9, R10, R17 ;  /* 0x000000110a097221 */ /* 0x000fe20000000000 */
[----:B----4-:R-:W-:-:S03]  /*0f50*/  FMUL R10, R11, R26 ;  /* 0x0000001a0b0a7220 */ /* 0x010fc60000400000 */
[----:B------:R-:W-:Y:S01]  /*0f60*/  FADD R11, R9, R16 ;  /* 0x00000010090b7221 */ /* 0x000fe20000000000 */
[----:B-1----:R-:W-:-:S03]  /*0f70*/  FMUL R9, R12, R15 ;  /* 0x0000000f0c097220 */ /* 0x002fc60000400000 */
        /* <DEDUP_REMOVED lines=11> */
.L_x_2780:
        /* <DEDUP_REMOVED lines=12> */
[----:B0-----:R-:W-:Y:S05]  /*10f0*/  CALL.REL.NOINC `($__internal_37_$__cuda_sm3x_div_rn_noftz_f32_slowpath) ;  /* 0x0000001c00287944 */ /* 0x001fea0003c00000 */
[----:B------:R-:W-:-:S07]  /*1100*/  MOV R14, R11 ;  /* 0x0000000b000e7202 */ /* 0x000fce0000000f00 */
.L_x_2741:
[----:B------:R-:W-:Y:S05]  /*1110*/  BSYNC.RECONVERGENT B2 ;  /* 0x0000000000027941 */ /* 0x000fea0003800200 */
.L_x_2740:
        /* <DEDUP_REMOVED lines=12> */
[----:B0-----:R-:W-:Y:S05]  /*11e0*/  CALL.REL.NOINC `($__internal_37_$__cuda_sm3x_div_rn_noftz_f32_slowpath) ;  /* 0x0000001800ec7944 */ /* 0x001fea0003c00000 */
[----:B------:R-:W-:-:S07]  /*11f0*/  MOV R15, R11 ;  /* 0x0000000b000f7202 */ /* 0x000fce0000000f00 */
.L_x_2743:
[----:B------:R-:W-:Y:S05]  /*1200*/  BSYNC.RECONVERGENT B2 ;  /* 0x0000000000027941 */ /* 0x000fea0003800200 */
.L_x_2742:
        /* <DEDUP_REMOVED lines=14> */
.L_x_2745:
[----:B------:R-:W-:Y:S05]  /*12f0*/  BSYNC.RECONVERGENT B2 ;  /* 0x0000000000027941 */ /* 0x000fea0003800200 */
.L_x_2744:
        /* <DEDUP_REMOVED lines=14> */
.L_x_2747:
[----:B------:R-:W-:Y:S05]  /*13e0*/  BSYNC.RECONVERGENT B2 ;  /* 0x0000000000027941 */ /* 0x000fea0003800200 */
.L_x_2746:
        /* <DEDUP_REMOVED lines=14> */
.L_x_2749:
[----:B------:R-:W-:Y:S05]  /*14d0*/  BSYNC.RECONVERGENT B2 ;  /* 0x0000000000027941 */ /* 0x000fea0003800200 */
.L_x_2748:
        /* <DEDUP_REMOVED lines=14> */
.L_x_2751:
[----:B------:R-:W-:Y:S05]  /*15c0*/  BSYNC.RECONVERGENT B2 ;  /* 0x0000000000027941 */ /* 0x000fea0003800200 */
.L_x_2750:
        /* <DEDUP_REMOVED lines=14> */
.L_x_2753:
[----:B------:R-:W-:Y:S05]  /*16b0*/  BSYNC.RECONVERGENT B2 ;  /* 0x0000000000027941 */ /* 0x000fea0003800200 */
.L_x_2752:
        /* <DEDUP_REMOVED lines=14> */
.L_x_2755:
[----:B------:R-:W-:Y:S05]  /*17a0*/  BSYNC.RECONVERGENT B2 ;  /* 0x0000000000027941 */ /* 0x000fea0003800200 */
.L_x_2754:
        /* <DEDUP_REMOVED lines=14> */
.L_x_2757:
[----:B------:R-:W-:Y:S05]  /*1890*/  BSYNC.RECONVERGENT B2 ;  /* 0x0000000000027941 */ /* 0x000fea0003800200 */
.L_x_2756:
        /* <DEDUP_REMOVED lines=14> */
.L_x_2759:
[----:B------:R-:W-:Y:S05]  /*1980*/  BSYNC.RECONVERGENT B2 ;  /* 0x0000000000027941 */ /* 0x000fea0003800200 */
.L_x_2758:
        /* <DEDUP_REMOVED lines=14> */
.L_x_2761:
[----:B------:R-:W-:Y:S05]  /*1a70*/  BSYNC.RECONVERGENT B2 ;  /* 0x0000000000027941 */ /* 0x000fea0003800200 */
.L_x_2760:
        /* <DEDUP_REMOVED lines=14> */
.L_x_2763:
[----:B------:R-:W-:Y:S05]  /*1b60*/  BSYNC.RECONVERGENT B2 ;  /* 0x0000000000027941 */ /* 0x000fea0003800200 */
.L_x_2762:
        /* <DEDUP_REMOVED lines=14> */
.L_x_2765:
[----:B------:R-:W-:Y:S05]  /*1c50*/  BSYNC.RECONVERGENT B2 ;  /* 0x0000000000027941 */ /* 0x000fea0003800200 */
.L_x_2764:
        /* <DEDUP_REMOVED lines=14> */
.L_x_2767:
[----:B------:R-:W-:Y:S05]  /*1d40*/  BSYNC.RECONVERGENT B2 ;  /* 0x0000000000027941 */ /* 0x000fea0003800200 */
.L_x_2766:
        /* <DEDUP_REMOVED lines=16> */
[C---:B------:R-:W-:Y:S01]  /*1e50*/  R2UR UR10, R20.reuse ;  /* 0x00000000140a72ca */ /* 0x040fe200000e0000 */
[----:B------:R1:W-:Y:S01]  /*1e60*/  STG.E.U16 desc[UR4][R10.64+0x100], R2 ;  /* 0x000100020a007986 */ /* 0x0003e2000c101504 */
[----:B------:R-:W-:Y:S02]  /*1e70*/  LEA.HI.X.SX32 R22, R25, R22, 0x1, P0 ;  /* 0x0000001619167211 */ /* 0x000fe400000f0eff */
[----:B------:R-:W-:Y:S02]  /*1e80*/  ISETP.GE.U32.AND P0, PT, R23, UR44, PT ;  /* 0x0000002c17007c0c */ /* 0x000fe4000bf06070 */
[C---:B------:R-:W-:Y:S02]  /*1e90*/  R2UR UR11, R21.reuse ;  /* 0x00000000150b72ca */ /* 0x040fe400000e0000 */
[----:B------:R-:W-:Y:S02]  /*1ea0*/  R2UR UR12, R20 ;  /* 0x00000000140c72ca */ /* 0x000fe400000e0000 */
[----:B------:R-:W-:-:S02]  /*1eb0*/  R2UR UR13, R21 ;  /* 0x00000000150d72ca */ /* 0x000fc400000e0000 */
[----:B------:R-:W-:Y:S02]  /*1ec0*/  R2UR UR14, R20 ;  /* 0x00000000140e72ca */ /* 0x000fe400000e0000 */
[----:B------:R-:W-:Y:S02]  /*1ed0*/  R2UR UR15, R21 ;  /* 0x00000000150f72ca */ /* 0x000fe400000e0000 */
[----:B------:R-:W-:Y:S02]  /*1ee0*/  F2FP.F16.F32.PACK_AB R4, R5, R4 ;  /* 0x000000040504723e */ /* 0x000fe400000000ff */
[----:B------:R-:W-:Y:S02]  /*1ef0*/  ISETP.GE.AND.EX P0, PT, R22, UR45, PT, P0 ;  /* 0x0000002d16007c0c */ /* 0x000fe4000bf06300 */
[----:B------:R-:W-:Y:S02]  /*1f00*/  F2FP.F16.F32.PACK_AB R0, R27, R0 ;  /* 0x000000001b00723e */ /* 0x000fe400000000ff */
[----:B------:R-:W-:Y:S01]  /*1f10*/  PRMT R5, R2, 0x7632, R5 ;  /* 0x0000763202057816 */ /* 0x000fe20000000005 */
[----:B------:R-:W-:Y:S01]  /*1f20*/  STG.E.U16 desc[UR12][R10.64+0x180], R4 ;  /* 0x000180040a007986 */ /* 0x000fe2000c10150c */
[----:B------:R-:W-:-:S02]  /*1f30*/  F2FP.F16.F32.PACK_AB R14, R15, R14 ;  /* 0x0000000e0f0e723e */ /* 0x000fc400000000ff */
[----:B------:R-:W-:Y:S01]  /*1f40*/  F2FP.F16.F32.PACK_AB R6, R7, R6 ;  /* 0x000000060706723e */ /* 0x000fe200000000ff */
[----:B------:R2:W-:Y:S01]  /*1f50*/  STG.E.U16 desc[UR8][R10.64+0x80], R0 ;  /* 0x000080000a007986 */ /* 0x0005e2000c101508 */
[----:B------:R-:W-:Y:S02]  /*1f60*/  F2FP.F16.F32.PACK_AB R8, R8, R31 ;  /* 0x0000001f0808723e */ /* 0x000fe400000000ff */
[----:B------:R-:W-:Y:S01]  /*1f70*/  F2FP.F16.F32.PACK_AB R16, R17, R16 ;  /* 0x000000101110723e */ /* 0x000fe200000000ff */
[----:B------:R3:W-:Y:S01]  /*1f80*/  STG.E.U16 desc[UR6][R10.64+0x140], R5 ;  /* 0x000140050a007986 */ /* 0x0007e2000c101506 */
[----:B------:R-:W-:Y:S02]  /*1f90*/  PRMT R12, R0, 0x7632, R12 ;  /* 0x00007632000c7816 */ /* 0x000fe4000000000c */
        /* <DEDUP_REMOVED lines=17> */
.L_x_2739:
[----:B------:R-:W-:Y:S01]  /*20b0*/  BSSY B0, `(.L_x_2769) ;  /* 0x0000007000007945 */ /* 0x000fe20003800000 */
[----:B------:R-:W-:Y:S02]  /*20c0*/  MOV R12, 0x10 ;  /* 0x00000010000c7802 */ /* 0x000fe40000000f00 */
[----:B------:R-:W-:Y:S02]  /*20d0*/  MOV R11, 0x1f ;  /* 0x0000001f000b7802 */ /* 0x000fe40000000f00 */
[----:B------:R-:W-:-:S07]  /*20e0*/  MOV R15, 0xffffffff ;  /* 0xffffffff000f7802 */ /* 0x000fce0000000f00 */
[----:B0-----:R-:W-:Y:S05]  /*20f0*/  WARPSYNC.COLLECTIVE R15, `(.L_x_2770) ;  /* 0x000000000f087348 */ /* 0x001fea0003c00000 */
[----:B------:R1:W2:Y:S02]  /*2100*/  SHFL.BFLY P6, R14, R13, R12, R11 ;  /* 0x0c00000c0d0e7389 */ /* 0x0002a400000c000b */
[----:B012---:R-:W-:Y:S05]  /*2110*/  ENDCOLLECTIVE ;  /* 0x000000000000791b */ /* 0x007fea0003800000 */
.L_x_2770:
[----:B------:R-:W-:Y:S05]  /*2120*/  BSYNC B0 ;  /* 0x0000000000007941 */ /* 0x000fea0003800000 */
.L_x_2769:
[----:B------:R-:W-:Y:S01]  /*2130*/  HFMA2 R11, -RZ, RZ, 0, 1.847743988037109375e-06 ;  /* 0x0000001fff0b7431 */ /* 0x000fe200000001ff */
[----:B------:R-:W-:Y:S02]  /*2140*/  FMNMX R13, R13, R14, !PT ;  /* 0x0000000e0d0d7209 */ /* 0x000fe40007800000 */
[----:B------:R-:W-:Y:S02]  /*2150*/  MOV R12, 0x8 ;  /* 0x00000008000c7802 */ /* 0x000fe40000000f00 */
[----:B------:R-:W-:-:S07]  /*2160*/  MOV R15, 0xffffffff ;  /* 0xffffffff000f7802 */ /* 0x000fce0000000f00 */
[----:B------:R-:W-:Y:S05]  /*2170*/  WARPSYNC.COLLECTIVE R15, `(.L_x_2771) ;  /* 0x000000000f087348 */ /* 0x000fea0003c00000 */
[----:B------:R0:W1:Y:S02]  /*2180*/  SHFL.BFLY P6, R14, R13, R12, R11 ;  /* 0x0c00000c0d0e7389 */ /* 0x00006400000c000b */
[----:B01----:R-:W-:Y:S05]  /*2190*/  ENDCOLLECTIVE ;  /* 0x000000000000791b */ /* 0x003fea0003800000 */
.L_x_2771:
[----:B------:R-:W-:Y:S01]  /*21a0*/  HFMA2 R12, -RZ, RZ, 0, 2.384185791015625e-07 ;  /* 0x00000004ff0c7431 */ /* 0x000fe200000001ff */
[----:B------:R-:W-:-:S04]  /*21b0*/  FMNMX R0, R13, R14, !PT ;  /* 0x0000000e0d007209 */ /* 0x000fc80007800000 */
[----:B------:R-:W-:-:S07]  /*21c0*/  MOV R13, R0 ;  /* 0x00000000000d7202 */ /* 0x000fce0000000f00 */
[----:B------:R-:W-:Y:S05]  /*21d0*/  WARPSYNC.COLLECTIVE R15, `(.L_x_2772) ;  /* 0x000000000f087348 */ /* 0x000fea0003c00000 */
[----:B------:R0:W1:Y:S02]  /*21e0*/  SHFL.BFLY P6, R14, R13, R12, R11 ;  /* 0x0c00000c0d0e7389 */ /* 0x00006400000c000b */
[----:B01----:R-:W-:Y:S05]  /*21f0*/  ENDCOLLECTIVE ;  /* 0x000000000000791b */ /* 0x003fea0003800000 */
.L_x_2772:
[----:B------:R-:W-:Y:S01]  /*2200*/  HFMA2 R12, -RZ, RZ, 0, 1.1920928955078125e-07 ;  /* 0x00000002ff0c7431 */ /* 0x000fe200000001ff */
[----:B------:R-:W-:-:S04]  /*2210*/  FMNMX R2, R0, R14, !PT ;  /* 0x0000000e00027209 */ /* 0x000fc80007800000 */
[----:B------:R-:W-:-:S07]  /*2220*/  MOV R13, R2 ;  /* 0x00000002000d7202 */ /* 0x000fce0000000f00 */
[----:B------:R-:W-:Y:S05]  /*2230*/  WARPSYNC.COLLECTIVE R15, `(.L_x_2773) ;  /* 0x000000000f087348 */ /* 0x000fea0003c00000 */
[----:B------:R0:W1:Y:S02]  /*2240*/  SHFL.BFLY P6, R14, R13, R12, R11 ;  /* 0x0c00000c0d0e7389 */ /* 0x00006400000c000b */
[----:B01----:R-:W-:Y:S05]  /*2250*/  ENDCOLLECTIVE ;  /* 0x000000000000791b */ /* 0x003fea0003800000 */
.L_x_2773:
[----:B------:R-:W-:Y:S01]  /*2260*/  HFMA2 R12, -RZ, RZ, 0, 5.9604644775390625e-08 ;  /* 0x00000001ff0c7431 */ /* 0x000fe200000001ff */
[----:B------:R-:W-:-:S04]  /*2270*/  FMNMX R3, R2, R14, !PT ;  /* 0x0000000e02037209 */ /* 0x000fc80007800000 */
[----:B------:R-:W-:-:S07]  /*2280*/  MOV R13, R3 ;  /* 0x00000003000d7202 */ /* 0x000fce0000000f00 */
[----:B------:R-:W-:Y:S05]  /*2290*/  WARPSYNC.COLLECTIVE R15, `(.L_x_2774) ;  /* 0x000000000f087348 */ /* 0x000fea0003c00000 */
[----:B------:R0:W1:Y:S02]  /*22a0*/  SHFL.BFLY P6, R14, R13, R12, R11 ;  /* 0x0c00000c0d0e7389 */ /* 0x00006400000c000b */
[----:B01----:R-:W-:Y:S05]  /*22b0*/  ENDCOLLECTIVE ;  /* 0x000000000000791b */ /* 0x003fea0003800000 */
.L_x_2774:
        /* <DEDUP_REMOVED lines=21> */
[----:B------:R-:W-:-:S02]  /*2410*/  FADD R14, R18, -R14 ;  /* 0x8000000e120e7221 */ /* 0x000fc40000000000 */
[----:B------:R-:W-:-:S06]  /*2420*/  FFMA R8, R8, 1.925963033500011079e-08, R19 ;  /* 0x32a5706008087823 */ /* 0x000fcc0000000013 */
        /* <DEDUP_REMOVED lines=54> */
[----:B------:R-:W-:-:S03]  /*2790*/  SHF.L.U32 R8, R15, 0x17, RZ ;  /* 0x000000170f087819 */ /* 0x000fc600000006ff */
        /* <DEDUP_REMOVED lines=44> */
[----:B------:R-:W-:-:S04]  /*2a60*/  FADD R11, RZ, R19 ;  /* 0x00000013ff0b7221 */ /* 0x000fc80000000000 */
[----:B------:R-:W-:Y:S01]  /*2a70*/  FADD R11, R11, R0 ;  /* 0x000000000b0b7221 */ /* 0x000fe20000000000 */
[----:B------:R-:W0:Y:S02]  /*2a80*/  MUFU.EX2 R12, R12 ;  /* 0x0000000c000c7308 */ /* 0x000e240000000800 */
[----:B0-----:R-:W-:Y:S01]  /*2a90*/  FMUL R10, R9, R12 ;  /* 0x0000000c090a7220 */ /* 0x001fe20000400000 */
[----:B------:R-:W-:Y:S01]  /*2aa0*/  FADD R12, R11, R2 ;  /* 0x000000020b0c7221 */ /* 0x000fe20000000000 */
[----:B------:R-:W-:-:S03]  /*2ab0*/  FADD R9, R13, -12583039 ;  /* 0xcb40007f0d097421 */ /* 0x000fc60000000000 */
[----:B------:R-:W-:Y:S01]  /*2ac0*/  FADD R11, R12, R3 ;  /* 0x000000030c0b7221 */ /* 0x000fe20000000000 */
[----:B------:R-:W-:-:S03]  /*2ad0*/  FFMA R9, R14, 1.4426950216293334961, -R9 ;  /* 0x3fb8aa3b0e097823 */ /* 0x000fc60000000809 */
[----:B------:R-:W-:Y:S01]  /*2ae0*/  FADD R12, R11, R4 ;  /* 0x000000040b0c7221 */ /* 0x000fe20000000000 */
[----:B------:R-:W-:Y:S01]  /*2af0*/  FFMA R14, R14, 1.925963033500011079e-08, R9 ;  /* 0x32a570600e0e7823 */ /* 0x000fe20000000009 */
[----:B------:R-:W-:Y:S02]  /*2b00*/  SHF.L.U32 R9, R13, 0x17, RZ ;  /* 0x000000170d097819 */ /* 0x000fe400000006ff */
[----:B------:R-:W-:-:S03]  /*2b10*/  FADD R11, R12, R5 ;  /* 0x000000050c0b7221 */ /* 0x000fc60000000000 */
[----:B------:R-:W0:Y:S01]  /*2b20*/  MUFU.EX2 R14, R14 ;  /* 0x0000000e000e7308 */ /* 0x000e220000000800 */
[----:B------:R-:W-:-:S04]  /*2b30*/  FADD R11, R11, R6 ;  /* 0x000000060b0b7221 */ /* 0x000fc80000000000 */
[----:B------:R-:W-:-:S04]  /*2b40*/  FADD R12, R11, R8 ;  /* 0x000000080b0c7221 */ /* 0x000fc80000000000 */
[----:B------:R-:W-:-:S04]  /*2b50*/  FADD R11, R12, R7 ;  /* 0x000000070c0b7221 */ /* 0x000fc80000000000 */
[----:B------:R-:W-:-:S04]  /*2b60*/  FADD R12, R11, R18 ;  /* 0x000000120b0c7221 */ /* 0x000fc80000000000 */
[----:B------:R-:W-:Y:S01]  /*2b70*/  FADD R11, R12, R17 ;  /* 0x000000110c0b7221 */ /* 0x000fe20000000000 */
[----:B0-----:R-:W-:-:S03]  /*2b80*/  FMUL R9, R9, R14 ;  /* 0x0000000e09097220 */ /* 0x001fc60000400000 */
        /* <DEDUP_REMOVED lines=8> */
.L_x_2775:
[----:B------:R-:W-:Y:S02]  /*2c10*/  HFMA2 R12, -RZ, RZ, 0, 4.76837158203125e-07 ;  /* 0x00000008ff0c7431 */ /* 0x000fe400000001ff */
[----:B------:R-:W-:-:S05]  /*2c20*/  FADD R26, R13, R14 ;  /* 0x0000000e0d1a7221 */ /* 0x000fca0000000000 */
[----:B------:R-:W-:-:S07]  /*2c30*/  MOV R13, R26 ;  /* 0x0000001a000d7202 */ /* 0x000fce0000000f00 */
[----:B------:R-:W-:Y:S05]  /*2c40*/  WARPSYNC.COLLECTIVE R15, `(.L_x_2776) ;  /* 0x000000000f087348 */ /* 0x000fea0003c00000 */
[----:B------:R0:W1:Y:S02]  /*2c50*/  SHFL.BFLY P6, R14, R13, R12, R11 ;  /* 0x0c00000c0d0e7389 */ /* 0x00006400000c000b */
[----:B01----:R-:W-:Y:S05]  /*2c60*/  ENDCOLLECTIVE ;  /* 0x000000000000791b */ /* 0x003fea0003800000 */
.L_x_2776:
[----:B------:R-:W-:Y:S02]  /*2c70*/  HFMA2 R12, -RZ, RZ, 0, 2.384185791015625e-07 ;  /* 0x00000004ff0c7431 */ /* 0x000fe400000001ff */
[----:B------:R-:W-:-:S05]  /*2c80*/  FADD R27, R26, R14 ;  /* 0x0000000e1a1b7221 */ /* 0x000fca0000000000 */
[----:B------:R-:W-:-:S07]  /*2c90*/  MOV R13, R27 ;  /* 0x0000001b000d7202 */ /* 0x000fce0000000f00 */
[----:B------:R-:W-:Y:S05]  /*2ca0*/  WARPSYNC.COLLECTIVE R15, `(.L_x_2777) ;  /* 0x000000000f087348 */ /* 0x000fea0003c00000 */
[----:B------:R0:W1:Y:S02]  /*2cb0*/  SHFL.BFLY P6, R14, R13, R12, R11 ;  /* 0x0c00000c0d0e7389 */ /* 0x00006400000c000b */
[----:B01----:R-:W-:Y:S05]  /*2cc0*/  ENDCOLLECTIVE ;  /* 0x000000000000791b */ /* 0x003fea0003800000 */
.L_x_2777:
[----:B------:R-:W-:Y:S02]  /*2cd0*/  HFMA2 R12, -RZ, RZ, 0, 1.1920928955078125e-07 ;  /* 0x00000002ff0c7431 */ /* 0x000fe400000001ff */
[----:B------:R-:W-:-:S05]  /*2ce0*/  FADD R28, R27, R14 ;  /* 0x0000000e1b1c7221 */ /* 0x000fca0000000000 */
[----:B------:R-:W-:-:S07]  /*2cf0*/  MOV R13, R28 ;  /* 0x0000001c000d7202 */ /* 0x000fce0000000f00 */
[----:B------:R-:W-:Y:S05]  /*2d00*/  WARPSYNC.COLLECTIVE R15, `(.L_x_2778) ;  /* 0x000000000f087348 */ /* 0x000fea0003c00000 */
[----:B------:R0:W1:Y:S02]  /*2d10*/  SHFL.BFLY P6, R14, R13, R12, R11 ;  /* 0x0c00000c0d0e7389 */ /* 0x00006400000c000b */
[----:B01----:R-:W-:Y:S05]  /*2d20*/  ENDCOLLECTIVE ;  /* 0x000000000000791b */ /* 0x003fea0003800000 */
.L_x_2778:
[----:B------:R-:W-:Y:S02]  /*2d30*/  HFMA2 R12, -RZ, RZ, 0, 5.9604644775390625e-08 ;  /* 0x00000001ff0c7431 */ /* 0x000fe400000001ff */
[----:B------:R-:W-:-:S05]  /*2d40*/  FADD R29, R28, R14 ;  /* 0x0000000e1c1d7221 */ /* 0x000fca0000000000 */
[----:B------:R-:W-:-:S07]  /*2d50*/  MOV R13, R29 ;  /* 0x0000001d000d7202 */ /* 0x000fce0000000f00 */
[----:B------:R-:W-:Y:S05]  /*2d60*/  WARPSYNC.COLLECTIVE R15, `(.L_x_2779) ;  /* 0x000000000f087348 */ /* 0x000fea0003c00000 */
[----:B------:R0:W1:Y:S02]  /*2d70*/  SHFL.BFLY P6, R14, R13, R12, R11 ;  /* 0x0c00000c0d0e7389 */ /* 0x00006400000c000b */
[----:B01----:R-:W-:Y:S05]  /*2d80*/  ENDCOLLECTIVE ;  /* 0x000000000000791b */ /* 0x003fea0003800000 */
.L_x_2779:
[----:B------:R-:W-:Y:S05]  /*2d90*/  BRA `(.L_x_2780) ;  /* 0xffffffe000a47947 */ /* 0x000fea000383ffff */
        .weak           $__internal_37_$__cuda_sm3x_div_rn_noftz_f32_slowpath
        .type           $__internal_37_$__cuda_sm3x_div_rn_noftz_f32_slowpath,@function
        .size           $__internal_37_$__cuda_sm3x_div_rn_noftz_f32_slowpath,(.L_x_15354 - $__internal_37_$__cuda_sm3x_div_rn_noftz_f32_slowpath)
$__internal_37_$__cuda_sm3x_div_rn_noftz_f32_slowpath:
        /* <DEDUP_REMOVED lines=34> */
.L_x_2782:
        /* <DEDUP_REMOVED lines=51> */
.L_x_2789:
[----:B------:R-:W-:-:S04]  /*32f0*/  LOP3.LUT R11, R11, 0x80000000, RZ, 0xc0, !PT ;  /* 0x800000000b0b7812 */ /* 0x000fc800078ec0ff */
[----:B------:R-:W-:Y:S01]  /*3300*/  LOP3.LUT R11, R11, 0x7f800000, RZ, 0xfc, !PT ;  /* 0x7f8000000b0b7812 */ /* 0x000fe200078efcff */
[----:B------:R-:W-:Y:S06]  /*3310*/  BRA `(.L_x_2790) ;  /* 0x0000000000047947 */ /* 0x000fec0003800000 */
.L_x_2788:
[----:B------:R-:W-:-:S07]  /*3320*/  LEA R11, R30, R11, 0x17 ;  /* 0x0000000b1e0b7211 */ /* 0x000fce00078eb8ff */
.L_x_2790:
[----:B------:R-:W-:Y:S05]  /*3330*/  BSYNC.RECONVERGENT B1 ;  /* 0x0000000000017941 */ /* 0x000fea0003800200 */
.L_x_2787:
[----:B------:R-:W-:Y:S05]  /*3340*/  BRA `(.L_x_2791) ;  /* 0x0000000000207947 */ /* 0x000fea0003800000 */
.L_x_2786:
[----:B------:R-:W-:-:S04]  /*3350*/  LOP3.LUT R11, R12, 0x80000000, R19, 0x48, !PT ;  /* 0x800000000c0b7812 */ /* 0x000fc800078e4813 */
[----:B------:R-:W-:Y:S01]  /*3360*/  LOP3.LUT R11, R11, 0x7f800000, RZ, 0xfc, !PT ;  /* 0x7f8000000b0b7812 */ /* 0x000fe200078efcff */
[----:B------:R-:W-:Y:S06]  /*3370*/  BRA `(.L_x_2791) ;  /* 0x0000000000147947 */ /* 0x000fec0003800000 */
.L_x_2785:
[----:B------:R-:W-:Y:S01]  /*3380*/  LOP3.LUT R11, R12, 0x80000000, R19, 0x48, !PT ;  /* 0x800000000c0b7812 */ /* 0x000fe200078e4813 */
[----:B------:R-:W-:Y:S06]  /*3390*/  BRA `(.L_x_2791) ;  /* 0x00000000000c7947 */ /* 0x000fec0003800000 */
.L_x_2784:
[----:B------:R-:W0:Y:S01]  /*33a0*/  MUFU.RSQ R11, -QNAN ;  /* 0xffc00000000b7908 */ /* 0x000e220000001400 */
[----:B------:R-:W-:Y:S05]  /*33b0*/  BRA `(.L_x_2791) ;  /* 0x0000000000047947 */ /* 0x000fea0003800000 */
.L_x_2783:
[----:B------:R-:W-:-:S07]  /*33c0*/  FADD.FTZ R11, R19, R12 ;  /* 0x0000000c130b7221 */ /* 0x000fce0000010000 */
.L_x_2791:
[----:B------:R-:W-:Y:S05]  /*33d0*/  BSYNC.RECONVERGENT B0 ;  /* 0x0000000000007941 */ /* 0x000fea0003800200 */
.L_x_2781:
[----:B------:R-:W-:Y:S01]  /*33e0*/  HFMA2 R13, -RZ, RZ, 0, 0 ;  /* 0x00000000ff0d7431 */ /* 0x000fe200000001ff */
[----:B------:R-:W-:-:S04]  /*33f0*/  MOV R12, R26 ;  /* 0x0000001a000c7202 */ /* 0x000fc80000000f00 */
[----:B0-----:R-:W-:Y:S05]  /*3400*/  RET.REL.NODEC R12 `(_ZN7oneflow4cuda7softmax15SoftmaxWarpImplI10SimpleLoadI6__halffE11SimpleStoreIS4_fEfLi1ELi14ELi32ELi1ELb0ELNS1_9AlgorithmE0EEEvT_T0_ll) ;  /* 0xffffffc80cfc7950 */ /* 0x001fea0003c3ffff */
.L_x_2792:
        /* <DEDUP_REMOVED lines=15> */
.L_x_15354:


//--------------------- .text._ZN7oneflow4cuda7softmax15SoftmaxWarpImplI10SimpleLoadI6__halffE11SimpleStoreIS4_fEfLi1ELi13ELi32ELi1ELb1ELNS1_9AlgorithmE0EEEvT_T0_ll --------------------------
	.section	.text._ZN7oneflow4cuda7softmax15SoftmaxWarpImplI10SimpleLoadI6__halffE11SimpleStoreIS4_fEfLi1ELi13ELi32ELi1ELb1ELNS1_9AlgorithmE0EEEvT_T0_ll,"ax",@progbits
	.align	128
        .global         _ZN7oneflow4cuda7softmax15SoftmaxWarpImplI10SimpleLoadI6__halffE11SimpleStoreIS4_fEfLi1ELi13ELi32ELi1ELb1ELNS1_9AlgorithmE0EEEvT_T0_ll
        .type           _ZN7oneflow4cuda7softmax15SoftmaxWarpImplI10SimpleLoadI6__halffE11SimpleStoreIS4_fEfLi1ELi13ELi32ELi1ELb1ELNS1_9AlgorithmE0EEEvT_T0_ll,@function
        .size           _ZN7oneflow4cuda7softmax15SoftmaxWarpImplI10SimpleLoadI6__halffE11SimpleStoreIS4_fEfLi1ELi13ELi32ELi1ELb1ELNS1_9AlgorithmE0EEEvT_T0_ll,(.L_x_15355 - _ZN7oneflow4cuda7softmax15SoftmaxWarpImplI10SimpleLoadI6__halffE11SimpleStoreIS4_fEfLi1ELi13ELi32ELi1ELb1ELNS1_9AlgorithmE0EEEvT_T0_ll)
        .other          _ZN7oneflow4cuda7softmax15SoftmaxWarpImplI10SimpleLoadI6__halffE11SimpleStoreIS4_fEfLi1ELi13ELi32ELi1ELb1ELNS1_9AlgorithmE0EEEvT_T0_ll,@"STO_CUDA_ENTRY STV_DEFAULT"
_ZN7oneflow4cuda7softmax15SoftmaxWarpImplI10SimpleLoadI6__halffE11SimpleStoreIS4_fEfLi1ELi13ELi32ELi1ELb1ELNS1_9AlgorithmE0EEEvT_T0_ll:
.text._ZN7oneflow4cuda7softmax15SoftmaxWarpImplI10SimpleLoadI6__halffE11SimpleStoreIS4_fEfLi1ELi13ELi32ELi1ELb1ELNS1_9AlgorithmE0EEEvT_T0_ll:
        /* <DEDUP_REMOVED lines=21> */
[----:B-----5:R-:W-:Y:S01]  /*0150*/  MOV R10, UR8 ;  /* 0x00000008000a7c02 */ /* 0x020fe20008000f00 */
[----:B--2---:R-:W-:-:S07]  /*0160*/  IMAD.U32 R11, RZ, RZ, UR9 ;  /* 0x00000009ff0b7e24 */ /* 0x004fce000f8e00ff */
[----:B------:R-:W-:-:S07]  /*0170*/  LEPC R20, `(.L_x_2793) ;  /* 0x000000001014794e */ /* 0x000fce0000000000 */
[----:B0--3--:R-:W-:Y:S05]  /*0180*/  CALL.ABS.NOINC R2 ;  /* 0x0000000002007343 */ /* 0x009fea0003c00000 */
.L_x_2793:
        /* <DEDUP_REMOVED lines=26> */
.L_x_2822:
        /* <DEDUP_REMOVED lines=10> */
[C---:B------:R-:W-:Y:S01]  /*03d0*/  IMAD.WIDE.U32 R4, R24.reuse, UR42, R2 ;  /* 0x0000002a18047c25 */ /* 0x040fe2000f8e0002 */
[----:B------:R-:W-:Y:S02]  /*03e0*/  ISETP.GE.U32.AND P3, PT, R33, UR44, PT ;  /* 0x0000002c21007c0c */ /* 0x000fe4000bf66070 */
[----:B------:R-:W-:Y:S01]  /*03f0*/  ISETP.GE.AND.EX P5, PT, RZ, UR45, PT, P5 ;  /* 0x0000002dff007c0c */ /* 0x000fe2000bfa6350 */
[----:B------:R-:W-:Y:S01]  /*0400*/  IMAD R3, R24, UR43, R7 ;  /* 0x0000002b18037c24 */ /* 0x000fe2000f8e0207 */
[----:B------:R-:W-:Y:S02]  /*0410*/  @!P0 R2UR UR4, R20 ;  /* 0x00000000140482ca */ /* 0x000fe400000e0000 */
[----:B------:R-:W-:Y:S01]  /*0420*/  @!P0 R2UR UR5, R21 ;  /* 0x00000000150582ca */ /* 0x000fe200000e0000 */
[----:B------:R-:W-:Y:S01]  /*0430*/  IMAD.IADD R3, R5, 0x1, R3 ;  /* 0x0000000105037824 */ /* 0x000fe200078e0203 */
[----:B------:R-:W-:-:S02]  /*0440*/  LEA R2, P1, R4, UR40, 0x1 ;  /* 0x0000002804027c11 */ /* 0x000fc4000f8208ff */
[----:B------:R-:W-:Y:S02]  /*0450*/  ISETP.GE.AND.EX P3, PT, RZ, UR45, PT, P3 ;  /* 0x0000002dff007c0c */ /* 0x000fe4000bf66330 */
[----:B------:R-:W-:Y:S02]  /*0460*/  ISETP.GE.U32.AND P2, PT, R32, UR44, PT ;  /* 0x0000002c20007c0c */ /* 0x000fe4000bf46070 */
[----:B------:R-:W-:Y:S02]  /*0470*/  @!P4 R2UR UR6, R20 ;  /* 0x000000001406c2ca */ /* 0x000fe400000e0000 */
[----:B------:R-:W-:Y:S02]  /*0480*/  @!P4 R2UR UR7, R21 ;  /* 0x000000001507c2ca */ /* 0x000fe400000e0000 */
[----:B------:R-:W-:Y:S02]  /*0490*/  LEA.HI.X R3, R4, UR41, R3, 0x1, P1 ;  /* 0x0000002904037c11 */ /* 0x000fe400088f0c03 */
[----:B------:R-:W-:-:S02]  /*04a0*/  ISETP.GE.U32.AND P1, PT, R31, UR44, PT ;  /* 0x0000002c1f007c0c */ /* 0x000fc4000bf26070 */
[----:B------:R-:W-:Y:S01]  /*04b0*/  ISETP.GE.AND.EX P2, PT, RZ, UR45, PT, P2 ;  /* 0x0000002dff007c0c */ /* 0x000fe2000bf46320 */
[----:B------:R-:W2:Y:S01]  /*04c0*/  @!P0 LDG.E.U16 R10, desc[UR4][R2.64] ;  /* 0x00000004020a8981 */ /* 0x000ea2000c1e1500 */
[C---:B------:R-:W-:Y:S02]  /*04d0*/  @!P6 R2UR UR8, R20.reuse ;  /* 0x000000001408e2ca */ /* 0x040fe400000e0000 */
[C---:B------:R-:W-:Y:S02]  /*04e0*/  @!P6 R2UR UR9, R21.reuse ;  /* 0x000000001509e2ca */ /* 0x040fe400000e0000 */
[----:B------:R-:W-:Y:S01]  /*04f0*/  ISETP.GE.AND.EX P1, PT, RZ, UR45, PT, P1 ;  /* 0x0000002dff007c0c */ /* 0x000fe2000bf26310 */
[----:B------:R-:W3:Y:S01]  /*0500*/  @!P4 LDG.E.U16 R0, desc[UR6][R2.64+0x40] ;  /* 0x000040060200c981 */ /* 0x000ee2000c1e1500 */
[----:B------:R-:W-:Y:S02]  /*0510*/  @!P5 R2UR UR10, R20 ;  /* 0x00000000140ad2ca */ /* 0x000fe400000e0000 */
[----:B------:R-:W-:-:S02]  /*0520*/  @!P5 R2UR UR11, R21 ;  /* 0x00000000150bd2ca */ /* 0x000fc400000e0000 */
[C---:B------:R-:W-:Y:S02]  /*0530*/  @!P3 R2UR UR12, R20.reuse ;  /* 0x00000000140cb2ca */ /* 0x040fe400000e0000 */
[C---:B------:R-:W-:Y:S02]  /*0540*/  @!P3 R2UR UR13, R21.reuse ;  /* 0x00000000150db2ca */ /* 0x040fe400000e0000 */
[C---:B------:R-:W-:Y:S01]  /*0550*/  @!P2 R2UR UR4, R20.reuse ;  /* 0x000000001404a2ca */ /* 0x040fe200000e0000 */
[----:B------:R-:W4:Y:S01]  /*0560*/  @!P6 LDG.E.U16 R4, desc[UR8][R2.64+0x80] ;  /* 0x000080080204e981 */ /* 0x000f22000c1e1500 */
[C---:B------:R-:W-:Y:S02]  /*0570*/  @!P2 R2UR UR5, R21.reuse ;  /* 0x000000001505a2ca */ /* 0x040fe400000e0000 */
[----:B------:R-:W-:Y:S02]  /*0580*/  @!P1 R2UR UR6, R20 ;  /* 0x00000000140692ca */ /* 0x000fe400000e0000 */
        /* <DEDUP_REMOVED lines=8> */
[----:B0-----:R-:W-:Y:S02]  /*0610*/  MOV R40, 0xff800000 ;  /* 0xff80000000287802 */ /* 0x001fe40000000f00 */
[----:B------:R-:W-:Y:S01]  /*0620*/  MOV R39, 0xff800000 ;  /* 0xff80000000277802 */ /* 0x000fe20000000f00 */
[----:B------:R-:W-:Y:S01]  /*0630*/  IMAD.MOV.U32 R38, RZ, RZ, -0x800000 ;  /* 0xff800000ff267424 */ /* 0x000fe200078e00ff */
        /* <DEDUP_REMOVED lines=22> */
[----:B------:R-:W-:Y:S02]  /*07a0*/  ISETP.GE.U32.AND P2, PT, R25, UR44, PT ;  /* 0x0000002c19007c0c */ /* 0x000fe4000bf46070 */
[----:B------:R-:W-:Y:S02]  /*07b0*/  ISETP.GE.AND.EX P3, PT, RZ, UR45, PT, P3 ;  /* 0x0000002dff007c0c */ /* 0x000fe4000bf66330 */
        /* <DEDUP_REMOVED lines=27> */
[----:B------:R-:W-:Y:S01]  /*0970*/  MOV R18, 0xff800000 ;  /* 0xff80000000127802 */ /* 0x000fe20000000f00 */
[----:B--2---:R-:W-:Y:S01]  /*0980*/  @!P4 HADD2.F32 R8, -RZ, R10.H0_H0 ;  /* 0x2000000aff08c230 */ /* 0x004fe20000004100 */
[----:B------:R-:W-:-:S04]  /*0990*/  MOV R10, 0xff800000 ;  /* 0xff800000000a7802 */ /* 0x000fc80000000f00 */
[----:B------:R-:W-:Y:S01]  /*09a0*/  @!P4 FMNMX R13, R13, R8, !PT ;  /* 0x000000080d0dc209 */ /* 0x000fe20007800000 */
        /* <DEDUP_REMOVED lines=30> */
[----:B------:R-:W-:Y:S01]  /*0b90*/  FFMA.SAT R7, R43, R4, 0.5 ;  /* 0x3f0000002b077423 */ /* 0x000fe20000002004 */
[-C--:B------:R-:W-:Y:S01]  /*0ba0*/  FFMA.RM R14, R13, R6.reuse, 12582913 ;  /* 0x4b4000010d0e7423 */ /* 0x080fe20000004006 */
[-C--:B------:R-:W-:Y:S01]  /*0bb0*/  FFMA.RM R2, R9, R6.reuse, 12582913 ;  /* 0x4b40000109027423 */ /* 0x080fe20000004006 */
[C---:B------:R-:W-:Y:S01]  /*0bc0*/  FADD R41, -R12.reuse, R39 ;  /* 0x000000270c297221 */ /* 0x040fe20000000100 */
[----:B------:R-:W-:Y:S01]  /*0bd0*/  FADD R11, -R12, R37 ;  /* 0x000000250c0b7221 */ /* 0x000fe20000000100 */
[----:B------:R-:W-:Y:S01]  /*0be0*/  FADD R0, R14, -12583039 ;  /* 0xcb40007f0e007421 */ /* 0x000fe20000000000 */
[C---:B------:R-:W-:Y:S01]  /*0bf0*/  FADD R37, -R12.reuse, R8 ;  /* 0x000000080c257221 */ /* 0x040fe20000000100 */
[----:B------:R-:W-:Y:S01]  /*0c00*/  FADD R13, -R12, R10 ;  /* 0x0000000a0c0d7221 */ /* 0x000fe20000000100 */
[----:B------:R-:W-:Y:S01]  /*0c10*/  FADD R10, R2, -12583039 ;  /* 0xcb40007f020a7421 */ /* 0x000fe20000000000 */
[----:B------:R-:W-:Y:S01]  /*0c20*/  FFMA R8, R47, 1.4426950216293334961, -R0 ;  /* 0x3fb8aa3b2f087823 */ /* 0x000fe20000000800 */
[----:B------:R-:W-:Y:S01]  /*0c30*/  FFMA.RM R0, R7, R6, 12582913 ;  /* 0x4b40000107007423 */ /* 0x000fe20000004006 */
[----:B------:R-:W-:Y:S01]  /*0c40*/  FFMA.SAT R7, R41, R4, 0.5 ;  /* 0x3f00000029077423 */ /* 0x000fe20000002004 */
[C---:B------:R-:W-:Y:S01]  /*0c50*/  FADD R39, -R12.reuse, R38 ;  /* 0x000000260c277221 */ /* 0x040fe20000000100 */
[C---:B------:R-:W-:Y:S01]  /*0c60*/  FADD R3, -R12.reuse, R16 ;  /* 0x000000100c037221 */ /* 0x040fe20000000100 */
[C---:B------:R-:W-:Y:S01]  /*0c70*/  FADD R17, -R12.reuse, R17 ;  /* 0x000000110c117221 */ /* 0x040fe20000000100 */
[----:B------:R-:W-:Y:S01]  /*0c80*/  FADD R9, -R12, R18 ;  /* 0x000000120c097221 */ /* 0x000fe20000000100 */
[----:B------:R-:W-:Y:S01]  /*0c90*/  FFMA R47, R47, 1.925963033500011079e-08, R8 ;  /* 0x32a570602f2f7823 */ /* 0x000fe20000000008 */
[----:B------:R-:W-:Y:S01]  /*0ca0*/  FFMA R12, R45, 1.4426950216293334961, -R10 ;  /* 0x3fb8aa3b2d0c7823 */ /* 0x000fe2000000080a */
[----:B------:R-:W-:Y:S01]  /*0cb0*/  FADD R8, R0, -12583039 ;  /* 0xcb40007f00087421 */ /* 0x000fe20000000000 */
[----:B------:R-:W-:Y:S01]  /*0cc0*/  FFMA.RM R10, R7, R6, 12582913 ;  /* 0x4b400001070a7423 */ /* 0x000fe20000004006 */
[-C--:B------:R-:W-:Y:S01]  /*0cd0*/  FFMA.SAT R7, R39, R4.reuse, 0.5 ;  /* 0x3f00000027077423 */ /* 0x080fe20000002004 */
[----:B------:R-:W-:Y:S01]  /*0ce0*/  FFMA.SAT R49, R11, R4, 0.5 ;  /* 0x3f0000000b317423 */ /* 0x000fe20000002004 */
[----:B------:R-:W-:Y:S01]  /*0cf0*/  FFMA R8, R43, 1.4426950216293334961, -R8 ;  /* 0x3fb8aa3b2b087823 */ /* 0x000fe20000000808 */
[----:B------:R-:W-:Y:S01]  /*0d00*/  FFMA R45, R45, 1.925963033500011079e-08, R12 ;  /* 0x32a570602d2d7823 */ /* 0x000fe2000000000c */
[-C--:B------:R-:W-:Y:S01]  /*0d10*/  FFMA.RM R12, R7, R6.reuse, 12582913 ;  /* 0x4b400001070c7423 */ /* 0x080fe20000004006 */
[----:B------:R-:W-:Y:S01]  /*0d20*/  FFMA.RM R7, R49, R6, 12582913 ;  /* 0x4b40000131077423 */ /* 0x000fe20000004006 */
[----:B------:R-:W-:Y:S01]  /*0d30*/  FFMA R43, R43, 1.925963033500011079e-08, R8 ;  /* 0x32a570602b2b7823 */ /* 0x000fe20000000008 */
[----:B------:R-:W-:Y:S01]  /*0d40*/  FADD R8, R10, -12583039 ;  /* 0xcb40007f0a087421 */ /* 0x000fe20000000000 */
[----:B------:R-:W-:Y:S01]  /*0d50*/  MUFU.EX2 R38, R47 ;  /* 0x0000002f00267308 */ /* 0x000fe20000000800 */
[----:B------:R-:W-:Y:S01]  /*0d60*/  FADD R16, R7, -12583039 ;  /* 0xcb40007f07107421 */ /* 0x000fe20000000000 */
[----:B------:R-:W-:-:S02]  /*0d70*/  IMAD.SHL.U32 R0, R0, 0x800000, RZ ;  /* 0x0080000000007824 */ /* 0x000fc400078e00ff */
[----:B------:R-:W-:Y:S01]  /*0d80*/  FFMA R8, R41, 1.4426950216293334961, -R8 ;  /* 0x3fb8aa3b29087823 */ /* 0x000fe20000000808 */
[----:B------:R-:W-:Y:S01]  /*0d90*/  SHF.L.U32 R2, R2, 0x17, RZ ;  /* 0x0000001702027819 */ /* 0x000fe200000006ff */
[----:B------:R-:W-:Y:S01]  /*0da0*/  FFMA R16, R11, 1.4426950216293334961, -R16 ;  /* 0x3fb8aa3b0b107823 */ /* 0x000fe20000000810 */
[----:B------:R-:W-:Y:S01]  /*0db0*/  SHF.L.U32 R7, R7, 0x17, RZ ;  /* 0x0000001707077819 */ /* 0x000fe200000006ff */
[----:B------:R-:W-:Y:S01]  /*0dc0*/  FFMA R40, R41, 1.925963033500011079e-08, R8 ;  /* 0x32a5706029287823 */ /* 0x000fe20000000008 */
[----:B------:R-:W-:Y:S01]  /*0dd0*/  FADD R8, R12, -12583039 ;  /* 0xcb40007f0c087421 */ /* 0x000fe20000000000 */
[----:B------:R-:W-:Y:S01]  /*0de0*/  FFMA R18, R11, 1.925963033500011079e-08, R16 ;  /* 0x32a570600b127823 */ /* 0x000fe20000000010 */
[----:B------:R-:W-:Y:S01]  /*0df0*/  FFMA.SAT R11, R5, R4, 0.5 ;  /* 0x3f000000050b7423 */ /* 0x000fe20000002004 */
[----:B------:R-:W0:Y:S01]  /*0e00*/  MUFU.EX2 R43, R43 ;  /* 0x0000002b002b7308 */ /* 0x000e220000000800 */
[----:B------:R-:W-:Y:S02]  /*0e10*/  FFMA R8, R39, 1.4426950216293334961, -R8 ;  /* 0x3fb8aa3b27087823 */ /* 0x000fe40000000808 */
[----:B------:R-:W-:-:S02]  /*0e20*/  FFMA.RM R11, R11, R6, 12582913 ;  /* 0x4b4000010b0b7423 */ /* 0x000fc40000004006 */
[----:B------:R-:W-:Y:S01]  /*0e30*/  FFMA R41, R39, 1.925963033500011079e-08, R8 ;  /* 0x32a5706027297823 */ /* 0x000fe20000000008 */
[----:B------:R-:W-:Y:S01]  /*0e40*/  FFMA.SAT R39, R37, R4, 0.5 ;  /* 0x3f00000025277423 */ /* 0x000fe20000002004 */
[----:B------:R-:W-:Y:S01]  /*0e50*/  FADD R8, R11, -12583039 ;  /* 0xcb40007f0b087421 */ /* 0x000fe20000000000 */
[----:B------:R-:W1:Y:S03]  /*0e60*/  MUFU.EX2 R45, R45 ;  /* 0x0000002d002d7308 */ /* 0x000e660000000800 */
[----:B------:R-:W-:Y:S01]  /*0e70*/  FFMA R16, R5, 1.4426950216293334961, -R8 ;  /* 0x3fb8aa3b05107823 */ /* 0x000fe20000000808 */
[----:B------:R-:W-:Y:S01]  /*0e80*/  FFMA.RM R8, R39, R6, 12582913 ;  /* 0x4b40000127087423 */ /* 0x000fe20000004006 */
[----:B------:R-:W-:Y:S02]  /*0e90*/  FFMA.SAT R39, R15, R4, 0.5 ;  /* 0x3f0000000f277423 */ /* 0x000fe40000002004 */
[----:B------:R-:W-:Y:S01]  /*0ea0*/  FFMA R16, R5, 1.925963033500011079e-08, R16 ;  /* 0x32a5706005107823 */ /* 0x000fe20000000010 */
[----:B------:R-:W-:Y:S01]  /*0eb0*/  SHF.L.U32 R5, R14, 0x17, RZ ;  /* 0x000000170e057819 */ /* 0x000fe200000006ff */
[----:B------:R-:W-:Y:S01]  /*0ec0*/  FFMA.RM R14, R39, R6, 12582913 ;  /* 0x4b400001270e7423 */ /* 0x000fe20000004006 */
[----:B------:R-:W-:Y:S01]  /*0ed0*/  FADD R42, R8, -12583039 ;  /* 0xcb40007f082a7421 */ /* 0x000fe20000000000 */
[----:B------:R-:W-:Y:S01]  /*0ee0*/  FFMA.SAT R39, R17, R4, 0.5 ;  /* 0x3f00000011277423 */ /* 0x000fe20000002004 */
[----:B0-----:R-:W-:Y:S01]  /*0ef0*/  FMUL R0, R0, R43 ;  /* 0x0000002b00007220 */ /* 0x001fe20000400000 */
[----:B------:R-:W-:Y:S01]  /*0f00*/  FMUL R5, R5, R38 ;  /* 0x0000002605057220 */ /* 0x000fe20000400000 */
[----:B------:R-:W-:Y:S01]  /*0f10*/  FADD R38, R14, -12583039 ;  /* 0xcb40007f0e267421 */ /* 0x000fe20000000000 */
[----:B------:R-:W-:Y:S01]  /*0f20*/  FFMA R42, R37, 1.4426950216293334961, -R42 ;  /* 0x3fb8aa3b252a7823 */ /* 0x000fe2000000082a */
[----:B------:R-:W-:Y:S01]  /*0f30*/  FFMA.RM R39, R39, R6, 12582913 ;  /* 0x4b40000127277423 */ /* 0x000fe20000004006 */
[----:B------:R0:W-:Y:S01]  /*0f40*/  MUFU.EX2 R44, R40 ;  /* 0x00000028002c7308 */ /* 0x0001e20000000800 */
[----:B------:R-:W-:Y:S01]  /*0f50*/  FFMA R38, R15, 1.4426950216293334961, -R38 ;  /* 0x3fb8aa3b0f267823 */ /* 0x000fe20000000826 */
[----:B------:R-:W-:Y:S01]  /*0f60*/  FFMA R37, R37, 1.925963033500011079e-08, R42 ;  /* 0x32a5706025257823 */ /* 0x000fe2000000002a */
[----:B-1----:R-:W-:-:S02]  /*0f70*/  FMUL R2, R2, R45 ;  /* 0x0000002d02027220 */ /* 0x002fc40000400000 */
[----:B------:R-:W-:Y:S01]  /*0f80*/  FFMA R38, R15, 1.925963033500011079e-08, R38 ;  /* 0x32a570600f267823 */ /* 0x000fe20000000026 */
[----:B------:R-:W-:Y:S02]  /*0f90*/  FFMA.SAT R15, R13, R4, 0.5 ;  /* 0x3f0000000d0f7423 */ /* 0x000fe40000002004 */
[----:B------:R-:W1:Y:S02]  /*0fa0*/  MUFU.EX2 R18, R18 ;  /* 0x0000001200127308 */ /* 0x000e640000000800 */
[----:B------:R-:W-:-:S04]  /*0fb0*/  FFMA.RM R15, R15, R6, 12582913 ;  /* 0x4b4000010f0f7423 */ /* 0x000fc80000004006 */
[C---:B------:R-:W-:Y:S01]  /*0fc0*/  FADD R42, R15.reuse, -12583039 ;  /* 0xcb40007f0f2a7421 */ /* 0x040fe20000000000 */
[----:B------:R-:W-:Y:S01]  /*0fd0*/  SHF.L.U32 R15, R15, 0x17, RZ ;  /* 0x000000170f0f7819 */ /* 0x000fe200000006ff */
[----:B------:R2:W-:Y:S02]  /*0fe0*/  MUFU.EX2 R45, R41 ;  /* 0x00000029002d7308 */ /* 0x0005e40000000800 */
[----:B------:R-:W-:-:S04]  /*0ff0*/  FFMA R42, R13, 1.4426950216293334961, -R42 ;  /* 0x3fb8aa3b0d2a7823 */ /* 0x000fc8000000082a */
[----:B------:R-:W-:Y:S01]  /*1000*/  FFMA R42, R13, 1.925963033500011079e-08, R42 ;  /* 0x32a570600d2a7823 */ /* 0x000fe2000000002a */
[----:B------:R-:W-:Y:S01]  /*1010*/  FFMA.SAT R13, R3, R4, 0.5 ;  /* 0x3f000000030d7423 */ /* 0x000fe20000002004 */
[----:B------:R-:W3:Y:S03]  /*1020*/  MUFU.EX2 R16, R16 ;  /* 0x0000001000107308 */ /* 0x000ee60000000800 */
[----:B------:R-:W-:-:S04]  /*1030*/  FFMA.RM R13, R13, R6, 12582913 ;  /* 0x4b4000010d0d7423 */ /* 0x000fc80000004006 */
[----:B------:R-:W-:Y:S01]  /*1040*/  FADD R46, R13, -12583039 ;  /* 0xcb40007f0d2e7421 */ /* 0x000fe20000000000 */
[----:B------:R-:W4:Y:S03]  /*1050*/  MUFU.EX2 R37, R37 ;  /* 0x0000002500257308 */ /* 0x000f260000000800 */
[----:B------:R-:W-:-:S04]  /*1060*/  FFMA R46, R3, 1.4426950216293334961, -R46 ;  /* 0x3fb8aa3b032e7823 */ /* 0x000fc8000000082e */
[----:B------:R-:W-:Y:S01]  /*1070*/  FFMA R43, R3, 1.925963033500011079e-08, R46 ;  /* 0x32a57060032b7823 */ /* 0x000fe2000000002e */
[----:B------:R-:W-:Y:S01]  /*1080*/  FFMA.SAT R3, R9, R4, 0.5 ;  /* 0x3f00000009037423 */ /* 0x000fe20000002004 */
[----:B------:R-:W-:Y:S01]  /*1090*/  FADD R4, R39, -12583039 ;  /* 0xcb40007f27047421 */ /* 0x000fe20000000000 */
[----:B------:R-:W-:Y:S02]  /*10a0*/  MUFU.EX2 R38, R38 ;  /* 0x0000002600267308 */ /* 0x000fe40000000800 */
[----:B0-----:R-:W-:Y:S01]  /*10b0*/  FFMA.RM R40, R3, R6, 12582913 ;  /* 0x4b40000103287423 */ /* 0x001fe20000004006 */
[----:B------:R-:W-:Y:S01]  /*10c0*/  FFMA R4, R17, 1.4426950216293334961, -R4 ;  /* 0x3fb8aa3b11047823 */ /* 0x000fe20000000804 */
[----:B------:R-:W-:Y:S01]  /*10d0*/  SHF.L.U32 R3, R10, 0x17, RZ ;  /* 0x000000170a037819 */ /* 0x000fe200000006ff */
[----:B-1----:R-:W-:Y:S01]  /*10e0*/  FMUL R6, R7, R18 ;  /* 0x0000001207067220 */ /* 0x002fe20000400000 */
[----:B------:R-:W-:Y:S01]  /*10f0*/  SHF.L.U32 R7, R11, 0x17, RZ ;  /* 0x000000170b077819 */ /* 0x000fe200000006ff */
[----:B--2---:R-:W-:Y:S01]  /*1100*/  FFMA R41, R17, 1.925963033500011079e-08, R4 ;  /* 0x32a5706011297823 */ /* 0x004fe20000000004 */
[----:B------:R-:W-:Y:S01]  /*1110*/  FADD R17, RZ, R5 ;  /* 0x00000005ff117221 */ /* 0x000fe20000000000 */
[----:B------:R-:W-:Y:S01]  /*1120*/  SHF.L.U32 R4, R12, 0x17, RZ ;  /* 0x000000170c047819 */ /* 0x000fe200000006ff */
[----:B------:R-:W-:Y:S01]  /*1130*/  FMUL R3, R3, R44 ;  /* 0x0000002c03037220 */ /* 0x000fe20000400000 */
[----:B------:R-:W0:Y:S01]  /*1140*/  MUFU.EX2 R42, R42 ;  /* 0x0000002a002a7308 */ /* 0x000e220000000800 */
[----:B------:R-:W-:Y:S01]  /*1150*/  FADD R17, R17, R0 ;  /* 0x0000000011117221 */ /* 0x000fe20000000000 */
[----:B---3--:R-:W-:Y:S01]  /*1160*/  FMUL R7, R7, R16 ;  /* 0x0000001007077220 */ /* 0x008fe20000400000 */
[----:B------:R-:W-:-:S02]  /*1170*/  FMUL R4, R4, R45 ;  /* 0x0000002d04047220 */ /* 0x000fc40000400000 */
[----:B------:R-:W-:-:S03]  /*1180*/  FADD R10, R17, R2 ;  /* 0x00000002110a7221 */ /* 0x000fc60000000000 */
[----:B------:R-:W1:Y:S01]  /*1190*/  MUFU.EX2 R43, R43 ;  /* 0x0000002b002b7308 */ /* 0x000e620000000800 */
[----:B------:R-:W-:Y:S01]  /*11a0*/  FADD R11, R10, R3 ;  /* 0x000000030a0b7221 */ /* 0x000fe20000000000 */
[C---:B------:R-:W-:Y:S01]  /*11b0*/  FADD R10, R40.reuse, -12583039 ;  /* 0xcb40007f280a7421 */ /* 0x040fe20000000000 */
[----:B------:R-:W-:Y:S02]  /*11c0*/  SHF.L.U32 R40, R40, 0x17, RZ ;  /* 0x0000001728287819 */ /* 0x000fe400000006ff */
[----:B------:R-:W-:Y:S01]  /*11d0*/  FADD R11, R11, R4 ;  /* 0x000000040b0b7221 */ /* 0x000fe20000000000 */
[----:B------:R-:W-:Y:S01]  /*11e0*/  FFMA R12, R9, 1.4426950216293334961, -R10 ;  /* 0x3fb8aa3b090c7823 */ /* 0x000fe2000000080a */
[----:B------:R-:W-:Y:S01]  /*11f0*/  IMAD.SHL.U32 R10, R8, 0x800000, RZ ;  /* 0x00800000080a7824 */ /* 0x000fe200078e00ff */
[----:B------:R-:W2:Y:S01]  /*1200*/  MUFU.EX2 R41, R41 ;  /* 0x0000002900297308 */ /* 0x000ea20000000800 */
[----:B------:R-:W-:Y:S01]  /*1210*/  FADD R8, R11, R6 ;  /* 0x000000060b087221 */ /* 0x000fe20000000000 */
[----:B------:R-:W-:Y:S01]  /*1220*/  FFMA R18, R9, 1.925963033500011079e-08, R12 ;  /* 0x32a5706009127823 */ /* 0x000fe2000000000c */
[----:B------:R-:W-:Y:S01]  /*1230*/  SHF.L.U32 R9, R14, 0x17, RZ ;  /* 0x000000170e097819 */ /* 0x000fe200000006ff */
[----:B----4-:R-:W-:Y:S01]  /*1240*/  FMUL R17, R10, R37 ;  /* 0x000000250a117220 */ /* 0x010fe20000400000 */
[----:B------:R-:W-:Y:S01]  /*1250*/  FADD R8, R8, R7 ;  /* 0x0000000708087221 */ /* 0x000fe20000000000 */
[----:B0-----:R-:W-:Y:S01]  /*1260*/  FMUL R10, R15, R42 ;  /* 0x0000002a0f0a7220 */ /* 0x001fe20000400000 */
[----:B------:R-:W-:Y:S01]  /*1270*/  SHF.L.U32 R14, R39, 0x17, RZ ;  /* 0x00000017270e7819 */ /* 0x000fe200000006ff */
[----:B------:R-:W0:Y:S01]  /*1280*/  MUFU.EX2 R37, R18 ;  /* 0x0000001200257308 */ /* 0x000e220000000800 */
[----:B------:R-:W-:Y:S01]  /*1290*/  FMUL R16, R9, R38 ;  /* 0x0000002609107220 */ /* 0x000fe20000400000 */
[----:B------:R-:W-:Y:S01]  /*12a0*/  FADD R9, R8, R17 ;  /* 0x0000001108097221 */ /* 0x000fe20000000000 */
[----:B------:R-:W-:-:S03]  /*12b0*/  SHF.L.U32 R8, R13, 0x17, RZ ;  /* 0x000000170d087819 */ /* 0x000fc600000006ff */
[----:B------:R-:W-:Y:S02]  /*12c0*/  FADD R11, R9, R16 ;  /* 0x00000010090b7221 */ /* 0x000fe40000000000 */
[----:B-1----:R-:W-:Y:S01]  /*12d0*/  FMUL R9, R8, R43 ;  /* 0x0000002b08097220 */ /* 0x002fe20000400000 */
[----:B--2---:R-:W-:Y:S01]  /*12e0*/  FMUL R8, R14, R41 ;  /* 0x000000290e087220 */ /* 0x004fe20000400000 */
        /* <DEDUP_REMOVED lines=14> */
.L_x_2834:
        /* <DEDUP_REMOVED lines=11> */
[----:B0-----:R-:W-:-:S07]  /*1480*/  MOV R40, 0x14a0 ;  /* 0x000014a000287802 */ /* 0x001fce0000000f00 */
[----:B------:R-:W-:Y:S05]  /*1490*/  CALL.REL.NOINC `($__internal_38_$__cuda_sm3x_div_rn_noftz_f32_slowpath) ;  /* 0x0000001c00587944 */ /* 0x000fea0003c00000 */
[----:B------:R-:W-:-:S07]  /*14a0*/  MOV R38, R5 ;  /* 0x0000000500267202 */ /* 0x000fce0000000f00 */
.L_x_2797:
[----:B------:R-:W-:Y:S05]  /*14b0*/  BSYNC.RECONVERGENT B3 ;  /* 0x0000000000037941 */ /* 0x000fea0003800200 */
.L_x_2796:
        /* <DEDUP_REMOVED lines=12> */
[----:B------:R-:W-:Y:S05]  /*1580*/  CALL.REL.NOINC `($__internal_38_$__cuda_sm3x_div_rn_noftz_f32_slowpath) ;  /* 0x0000001c001c7944 */ /* 0x000fea0003c00000 */
[----:B------:R-:W-:-:S07]  /*1590*/  MOV R11, R5 ;  /* 0x00000005000b7202 */ /* 0x000fce0000000f00 */
.L_x_2799:
[----:B------:R-:W-:Y:S05]  /*15a0*/  BSYNC.RECONVERGENT B3 ;  /* 0x0000000000037941 */ /* 0x000fea0003800200 */
.L_x_2798:
        /* <DEDUP_REMOVED lines=12> */
[----:B------:R-:W-:Y:S05]  /*1670*/  CALL.REL.NOINC `($__internal_38_$__cuda_sm3x_div_rn_noftz_f32_slowpath) ;  /* 0x0000001800e07944 */ /* 0x000fea0003c00000 */
[----:B------:R-:W-:-:S07]  /*1680*/  MOV R0, R5 ;  /* 0x0000000500007202 */ /* 0x000fce0000000f00 */
.L_x_2801:
[----:B------:R-:W-:Y:S05]  /*1690*/  BSYNC.RECONVERGENT B3 ;  /* 0x0000000000037941 */ /* 0x000fea0003800200 */
.L_x_2800:
        /* <DEDUP_REMOVED lines=14> */
.L_x_2803:
[----:B------:R-:W-:Y:S05]  /*1780*/  BSYNC.RECONVERGENT B3 ;  /* 0x0000000000037941 */ /* 0x000fea0003800200 */
.L_x_2802:
        /* <DEDUP_REMOVED lines=14> */
.L_x_2805:
[----:B------:R-:W-:Y:S05]  /*1870*/  BSYNC.RECONVERGENT B3 ;  /* 0x0000000000037941 */ /* 0x000fea0003800200 */
.L_x_2804:
        /* <DEDUP_REMOVED lines=14> */
.L_x_2807:
[----:B------:R-:W-:Y:S05]  /*1960*/  BSYNC.RECONVERGENT B3 ;  /* 0x0000000000037941 */ /* 0x000fea0003800200 */
.L_x_2806:
        /* <DEDUP_REMOVED lines=14> */
.L_x_2809:
[----:B------:R-:W-:Y:S05]  /*1a50*/  BSYNC.RECONVERGENT B3 ;  /* 0x0000000000037941 */ /* 0x000fea0003800200 */
.L_x_2808:
        /* <DEDUP_REMOVED lines=14> */
.L_x_2811:
[----:B------:R-:W-:Y:S05]  /*1b40*/  BSYNC.RECONVERGENT B3 ;  /* 0x0000000000037941 */ /* 0x000fea0003800200 */
.L_x_2810:
        /* <DEDUP_REMOVED lines=14> */
.L_x_2813:
[----:B------:R-:W-:Y:S05]  /*1c30*/  BSYNC.RECONVERGENT B3 ;  /* 0x0000000000037941 */ /* 0x000fea0003800200 */
.L_x_2812:
        /* <DEDUP_REMOVED lines=14> */
.L_x_2815:
[----:B------:R-:W-:Y:S05]  /*1d20*/  BSYNC.RECONVERGENT B3 ;  /* 0x0000000000037941 */ /* 0x000fea0003800200 */
.L_x_2814:
        /* <DEDUP_REMOVED lines=14> */
.L_x_2817:
[----:B------:R-:W-:Y:S05]  /*1e10*/  BSYNC.RECONVERGENT B3 ;  /* 0x0000000000037941 */ /* 0x000fea0003800200 */
.L_x_2816:
        /* <DEDUP_REMOVED lines=14> */
.L_x_2819:
[----:B------:R-:W-:Y:S05]  /*1f00*/  BSYNC.RECONVERGENT B3 ;  /* 0x0000000000037941 */ /* 0x000fea0003800200 */
.L_x_2818:
        /* <DEDUP_REMOVED lines=14> */
.L_x_2821:
[----:B------:R-:W-:Y:S05]  /*1ff0*/  BSYNC.RECONVERGENT B3 ;  /* 0x0000000000037941 */ /* 0x000fea0003800200 */
.L_x_2820:
[----:B------:R-:W-:Y:S01]  /*2000*/  HFMA2 R3, -RZ, RZ, 0, 0 ;  /* 0x00000000ff037431 */ /* 0x000fe200000001ff */
[----:B------:R-:W-:Y:S01]  /*2010*/  MOV R2, R26 ;  /* 0x0000001a00027202 */ /* 0x000fe20000000f00 */
[----:B------:R-:W-:Y:S01]  /*2020*/  IMAD R5, R22, UR38, RZ ;  /* 0x0000002616057c24 */ /* 0x000fe2000f8e02ff */
[----:B------:R-:W-:Y:S02]  /*2030*/  @!P0 R2UR UR4, R20 ;  /* 0x00000000140482ca */ /* 0x000fe400000e0000 */
[----:B------:R-:W-:Y:S01]  /*2040*/  @!P0 R2UR UR5, R21 ;  /* 0x00000000150582ca */ /* 0x000fe200000e0000 */
[----:B------:R-:W-:Y:S01]  /*2050*/  IMAD R5, R24, UR39, R5 ;  /* 0x0000002718057c24 */ /* 0x000fe2000f8e0205 */
[----:B------:R-:W-:Y:S02]  /*2060*/  ISETP.GE.U32.AND P5, PT, R36, UR44, PT ;  /* 0x0000002c24007c0c */ /* 0x000fe4000bfa6070 */
[----:B------:R-:W-:Y:S01]  /*2070*/  ISETP.GE.U32.AND P4, PT, R35, UR44, PT ;  /* 0x0000002c23007c0c */ /* 0x000fe2000bf86070 */
[----:B------:R-:W-:Y:S01]  /*2080*/  IMAD.WIDE.U32 R2, R24, UR38, R2 ;  /* 0x0000002618027c25 */ /* 0x000fe2000f8e0002 */
[----:B------:R-:W-:-:S02]  /*2090*/  ISETP.GE.AND.EX P5, PT, RZ, UR45, PT, P5 ;  /* 0x0000002dff007c0c */ /* 0x000fc4000bfa6350 */
[----:B------:R-:W-:Y:S02]  /*20a0*/  ISETP.GE.U32.AND P3, PT, R34, UR44, PT ;  /* 0x0000002c22007c0c */ /* 0x000fe4000bf66070 */
[----:B------:R-:W-:Y:S02]  /*20b0*/  IADD3 R3, PT, PT, R3, R5, RZ ;  /* 0x0000000503037210 */ /* 0x000fe40007ffe0ff */
[C---:B------:R-:W-:Y:S02]  /*20c0*/  LEA R4, P1, R2.reuse, UR36, 0x1 ;  /* 0x0000002402047c11 */ /* 0x040fe4000f8208ff */
[----:B------:R-:W-:Y:S02]  /*20d0*/  ISETP.GE.U32.AND P2, PT, R33, UR44, PT ;  /* 0x0000002c21007c0c */ /* 0x000fe4000bf46070 */
[----:B------:R-:W-:Y:S02]  /*20e0*/  LEA.HI.X R5, R2, UR37, R3, 0x1, P1 ;  /* 0x0000002502057c11 */ /* 0x000fe400088f0c03 */
[----:B------:R-:W-:-:S02]  /*20f0*/  ISETP.GE.U32.AND P1, PT, R32, UR44, PT ;  /* 0x0000002c20007c0c */ /* 0x000fc4000bf26070 */
[----:B------:R-:W-:Y:S02]  /*2100*/  @!P0 F2FP.F16.F32.PACK_AB R38, RZ, R38 ;  /* 0x00000026ff26823e */ /* 0x000fe400000000ff */
[----:B------:R-:W-:Y:S02]  /*2110*/  ISETP.GE.AND.EX P4, PT, RZ, UR45, PT, P4 ;  /* 0x0000002dff007c0c */ /* 0x000fe4000bf86340 */
[----:B------:R-:W-:Y:S01]  /*2120*/  ISETP.GE.AND.EX P3, PT, RZ, UR45, PT, P3 ;  /* 0x0000002dff007c0c */ /* 0x000fe2000bf66330 */
[----:B------:R1:W-:Y:S01]  /*2130*/  @!P0 STG.E.U16 desc[UR4][R4.64], R38 ;  /* 0x0000002604008986 */ /* 0x0003e2000c101504 */
[----:B------:R-:W-:Y:S02]  /*2140*/  ISETP.GE.AND.EX P2, PT, RZ, UR45, PT, P2 ;  /* 0x0000002dff007c0c */ /* 0x000fe4000bf46320 */
[----:B------:R-:W-:Y:S02]  /*2150*/  ISETP.GE.AND.EX P1, PT, RZ, UR45, PT, P1 ;  /* 0x0000002dff007c0c */ /* 0x000fe4000bf26310 */
[----:B------:R-:W-:-:S02]  /*2160*/  ISETP.GE.U32.AND P0, PT, R31, UR44, PT ;  /* 0x0000002c1f007c0c */ /* 0x000fc4000bf06070 */
[----:B------:R-:W-:Y:S02]  /*2170*/  @!P5 R2UR UR4, R20 ;  /* 0x000000001404d2ca */ /* 0x000fe400000e0000 */
[C---:B------:R-:W-:Y:S02]  /*2180*/  @!P5 R2UR UR5, R21.reuse ;  /* 0x000000001505d2ca */ /* 0x040fe400000e0000 */
[----:B------:R-:W-:Y:S02]  /*2190*/  ISETP.GE.AND.EX P0, PT, RZ, UR45, PT, P0 ;  /* 0x0000002dff007c0c */ /* 0x000fe4000bf06300 */
[----:B------:R-:W-:Y:S02]  /*21a0*/  ISETP.GE.U32.AND P6, PT, R30, UR44, PT ;  /* 0x0000002c1e007c0c */ /* 0x000fe4000bfc6070 */
        /* <DEDUP_REMOVED lines=10> */
[----:B------:R-:W-:Y:S01]  /*2250*/  @!P4 F2FP.F16.F32.PACK_AB R0, RZ, R0 ;  /* 0x00000000ff00c23e */ /* 0x000fe200000000ff */
[----:B------:R1:W-:Y:S01]  /*2260*/  @!P5 STG.E.U16 desc[UR4][R4.64+0x40], R11 ;  /* 0x0000400b0400d986 */ /* 0x0003e2000c101504 */
[----:B------:R-:W-:Y:S02]  /*2270*/  @!P3 F2FP.F16.F32.PACK_AB R14, RZ, R14 ;  /* 0x0000000eff0eb23e */ /* 0x000fe400000000ff */
[----:B------:R-:W-:Y:S01]  /*2280*/  @!P2 F2FP.F16.F32.PACK_AB R15, RZ, R15 ;  /* 0x0000000fff0fa23e */ /* 0x000fe200000000ff */
[----:B------:R1:W-:Y:S01]  /*2290*/  @!P4 STG.E.U16 desc[UR6][R4.64+0x80], R0 ;  /* 0x000080000400c986 */ /* 0x0003e2000c101506 */
[----:B------:R-:W-:-:S02]  /*22a0*/  @!P1 F2FP.F16.F32.PACK_AB R37, RZ, R37 ;  /* 0x00000025ff25923e */ /* 0x000fc400000000ff */
[----:B------:R-:W-:Y:S01]  /*22b0*/  @!P0 R2UR UR4, R20 ;  /* 0x00000000140482ca */ /* 0x000fe200000e0000 */
[----:B------:R1:W-:Y:S01]  /*22c0*/  @!P3 STG.E.U16 desc[UR8][R4.64+0xc0], R14 ;  /* 0x0000c00e0400b986 */ /* 0x0003e2000c101508 */
[----:B------:R-:W-:Y:S02]  /*22d0*/  @!P0 R2UR UR5, R21 ;  /* 0x00000000150582ca */ /* 0x000fe400000e0000 */
[----:B------:R-:W-:Y:S01]  /*22e0*/  ISETP.GE.U32.AND P3, PT, R29, UR44, PT ;  /* 0x0000002c1d007c0c */ /* 0x000fe2000bf66070 */
[----:B------:R1:W-:Y:S01]  /*22f0*/  @!P2 STG.E.U16 desc[UR10][R4.64+0x100], R15 ;  /* 0x0001000f0400a986 */ /* 0x0003e2000c10150a */
[----:B------:R-:W-:Y:S02]  /*2300*/  ISETP.GE.U32.AND P2, PT, R28, UR44, PT ;  /* 0x0000002c1c007c0c */ /* 0x000fe4000bf46070 */
[----:B------:R-:W-:Y:S01]  /*2310*/  ISETP.GE.U32.AND P5, PT, R27, UR44, PT ;  /* 0x0000002c1b007c0c */ /* 0x000fe2000bfa6070 */
[----:B------:R1:W-:Y:S01]  /*2320*/  @!P1 STG.E.U16 desc[UR12][R4.64+0x140], R37 ;  /* 0x0001402504009986 */ /* 0x0003e2000c10150c */
        /* <DEDUP_REMOVED lines=39> */
.L_x_2794:
[----:B------:R-:W-:Y:S05]  /*25a0*/  EXIT ;  /* 0x000000000000794d */ /* 0x000fea0003800000 */
.L_x_2795:
[----:B------:R-:W-:Y:S01]  /*25b0*/  BSSY B1, `(.L_x_2823) ;  /* 0x0000007000017945 */ /* 0x000fe20003800000 */
[----:B------:R-:W-:Y:S01]  /*25c0*/  MOV R12, 0x10 ;  /* 0x00000010000c7802 */ /* 0x000fe20000000f00 */
[----:B------:R-:W-:Y:S01]  /*25d0*/  IMAD.MOV.U32 R15, RZ, RZ, -0x1 ;  /* 0xffffffffff0f7424 */ /* 0x000fe200078e00ff */
[----:B------:R-:W-:-:S07]  /*25e0*/  MOV R11, 0x1f ;  /* 0x0000001f000b7802 */ /* 0x000fce0000000f00 */
[----:B------:R-:W-:Y:S05]  /*25f0*/  WARPSYNC.COLLECTIVE R15, `(.L_x_2824) ;  /* 0x000000000f087348 */ /* 0x000fea0003c00000 */
[----:B------:R0:W1:Y:S02]  /*2600*/  SHFL.BFLY P6, R14, R13, R12, R11 ;  /* 0x0c00000c0d0e7389 */ /* 0x00006400000c000b */
[----:B01----:R-:W-:Y:S05]  /*2610*/  ENDCOLLECTIVE ;  /* 0x000000000000791b */ /* 0x003fea0003800000 */
.L_x_2824:
[----:B------:R-:W-:Y:S05]  /*2620*/  BSYNC B1 ;  /* 0x0000000000017941 */ /* 0x000fea0003800000 */
.L_x_2823:
[----:B------:R-:W-:Y:S01]  /*2630*/  HFMA2 R11, -RZ, RZ, 0, 1.847743988037109375e-06 ;  /* 0x0000001fff0b7431 */ /* 0x000fe200000001ff */
[----:B------:R-:W-:Y:S02]  /*2640*/  FMNMX R13, R14, R13, !PT ;  /* 0x0000000d0e0d7209 */ /* 0x000fe40007800000 */
[----:B------:R-:W-:Y:S02]  /*2650*/  MOV R12, 0x8 ;  /* 0x00000008000c7802 */ /* 0x000fe40000000f00 */
[----:B------:R-:W-:-:S07]  /*2660*/  MOV R15, 0xffffffff ;  /* 0xffffffff000f7802 */ /* 0x000fce0000000f00 */
[----:B------:R-:W-:Y:S05]  /*2670*/  WARPSYNC.COLLECTIVE R15, `(.L_x_2825) ;  /* 0x000000000f087348 */ /* 0x000fea0003c00000 */
[----:B------:R0:W1:Y:S02]  /*2680*/  SHFL.BFLY P6, R14, R13, R12, R11 ;  /* 0x0c00000c0d0e7389 */ /* 0x00006400000c000b */
[----:B01----:R-:W-:Y:S05]  /*2690*/  ENDCOLLECTIVE ;  /* 0x000000000000791b */ /* 0x003fea0003800000 */
.L_x_2825:
[----:B------:R-:W-:Y:S01]  /*26a0*/  HFMA2 R12, -RZ, RZ, 0, 2.384185791015625e-07 ;  /* 0x00000004ff0c7431 */ /* 0x000fe200000001ff */
[----:B------:R-:W-:-:S04]  /*26b0*/  FMNMX R0, R13, R14, !PT ;  /* 0x0000000e0d007209 */ /* 0x000fc80007800000 */
[----:B------:R-:W-:-:S07]  /*26c0*/  MOV R13, R0 ;  /* 0x00000000000d7202 */ /* 0x000fce0000000f00 */
[----:B------:R-:W-:Y:S05]  /*26d0*/  WARPSYNC.COLLECTIVE R15, `(.L_x_2826) ;  /* 0x000000000f087348 */ /* 0x000fea0003c00000 */
[----:B------:R0:W1:Y:S02]  /*26e0*/  SHFL.BFLY P6, R14, R13, R12, R11 ;  /* 0x0c00000c0d0e7389 */ /* 0x00006400000c000b */
[----:B01----:R-:W-:Y:S05]  /*26f0*/  ENDCOLLECTIVE ;  /* 0x000000000000791b */ /* 0x003fea0003800000 */
.L_x_2826:
[----:B------:R-:W-:Y:S01]  /*2700*/  IMAD.MOV.U32 R12, RZ, RZ, 0x2 ;  /* 0x00000002ff0c7424 */ /* 0x000fe200078e00ff */
[----:B------:R-:W-:-:S04]  /*2710*/  FMNMX R2, R0, R14, !PT ;  /* 0x0000000e00027209 */ /* 0x000fc80007800000 */
[----:B------:R-:W-:-:S07]  /*2720*/  MOV R13, R2 ;  /* 0x00000002000d7202 */ /* 0x000fce0000000f00 */
[----:B------:R-:W-:Y:S05]  /*2730*/  WARPSYNC.COLLECTIVE R15, `(.L_x_2827) ;  /* 0x000000000f087348 */ /* 0x000fea0003c00000 */
[----:B------:R0:W1:Y:S02]  /*2740*/  SHFL.BFLY P6, R14, R13, R12, R11 ;  /* 0x0c00000c0d0e7389 */ /* 0x00006400000c000b */
[----:B01----:R-:W-:Y:S05]  /*2750*/  ENDCOLLECTIVE ;  /* 0x000000000000791b */ /* 0x003fea0003800000 */
.L_x_2827:
[----:B------:R-:W-:Y:S01]  /*2760*/  HFMA2 R12, -RZ, RZ, 0, 5.9604644775390625e-08 ;  /* 0x00000001ff0c7431 */ /* 0x000fe200000001ff */
[----:B------:R-:W-:-:S04]  /*2770*/  FMNMX R3, R2, R14, !PT ;  /* 0x0000000e02037209 */ /* 0x000fc80007800000 */
[----:B------:R-:W-:-:S07]  /*2780*/  MOV R13, R3 ;  /* 0x00000003000d7202 */ /* 0x000fce0000000f00 */
[----:B------:R-:W-:Y:S05]  /*2790*/  WARPSYNC.COLLECTIVE R15, `(.L_x_2828) ;  /* 0x000000000f087348 */ /* 0x000fea0003c00000 */
[----:B------:R0:W1:Y:S02]  /*27a0*/  SHFL.BFLY P6, R14, R13, R12, R11 ;  /* 0x0c00000c0d0e7389 */ /* 0x00006400000c000b */
[----:B01----:R-:W-:Y:S05]  /*27b0*/  ENDCOLLECTIVE ;  /* 0x000000000000791b */ /* 0x003fea0003800000 */
.L_x_2828:
[----:B------:R-:W-:Y:S01]  /*27c0*/  HFMA2 R15, -RZ, RZ, 3.7421875, 0 ;  /* 0x437c0000ff0f7431 */ /* 0x000fe200000001ff */
        /* <DEDUP_REMOVED lines=16> */
[----:B------:R-:W-:Y:S01]  /*28d0*/  FADD R14, -R14, R18 ;  /* 0x000000120e0e7221 */ /* 0x000fe20000000100 */
[----:B------:R-:W-:-:S03]  /*28e0*/  FADD R18, R16, -12583039 ;  /* 0xcb40007f10127421 */ /* 0x000fc60000000000 */
[----:B------:R-:W-:Y:S01]  /*28f0*/  FFMA.SAT R38, R14, R13, 0.5 ;  /* 0x3f0000000e267423 */ /* 0x000fe2000000200d */
[----:B------:R-:W-:-:S03]  /*2900*/  FFMA R18, R5, 1.4426950216293334961, -R18 ;  /* 0x3fb8aa3b05127823 */ /* 0x000fc60000000812 */
[----:B------:R-:W-:Y:S01]  /*2910*/  FFMA.RM R38, R38, R15, 12582913 ;  /* 0x4b40000126267423 */ /* 0x000fe2000000400f */
        /* <DEDUP_REMOVED lines=16> */
[----:B------:R-:W-:Y:S02]  /*2a20*/  IMAD.SHL.U32 R2, R16, 0x800000, RZ ;  /* 0x0080000010027824 */ /* 0x000fe400078e00ff */
        /* <DEDUP_REMOVED lines=40> */
[----:B------:R0:W2:Y:S01]  /*2cb0*/  MUFU.EX2 R17, R8 ;  /* 0x0000000800117308 */ /* 0x0000a20000000800 */
[----:B-1----:R-:W-:Y:S01]  /*2cc0*/  FMUL R7, R7, R18 ;  /* 0x0000001207077220 */ /* 0x002fe20000400000 */
[----:B0-----:R-:W-:-:S04]  /*2cd0*/  FFMA.SAT R8, R10, R13, 0.5 ;  /* 0x3f0000000a087423 */ /* 0x001fc8000000200d */
[----:B------:R-:W-:Y:S01]  /*2ce0*/  FFMA.RM R8, R8, R15, 12582913 ;  /* 0x4b40000108087423 */ /* 0x000fe2000000400f */
[----:B--2---:R-:W-:Y:S01]  /*2cf0*/  FMUL R17, R16, R17 ;  /* 0x0000001110117220 */ /* 0x004fe20000400000 */
        /* <DEDUP_REMOVED lines=8> */
[C---:B------:R-:W-:Y:S01]  /*2d80*/  FADD R9, R8.reuse, -12583039 ;  /* 0xcb40007f08097421 */ /* 0x040fe20000000000 */
[----:B------:R-:W-:-:S03]  /*2d90*/  IMAD.SHL.U32 R8, R8, 0x800000, RZ ;  /* 0x0080000008087824 */ /* 0x000fc600078e00ff */
        /* <DEDUP_REMOVED lines=13> */
[----:B------:R-:W-:Y:S01]  /*2e70*/  FFMA.SAT R8, R12, R13, 0.5 ;  /* 0x3f0000000c087423 */ /* 0x000fe2000000200d */
[----:B------:R-:W-:-:S03]  /*2e80*/  FADD R13, RZ, R5 ;  /* 0x00000005ff0d7221 */ /* 0x000fc60000000000 */
[----:B------:R-:W-:Y:S01]  /*2e90*/  FFMA.RM R8, R8, R15, 12582913 ;  /* 0x4b40000108087423 */ /* 0x000fe2000000400f */
[----:B------:R-:W-:-:S03]  /*2ea0*/  FADD R13, R13, R0 ;  /* 0x000000000d0d7221 */ /* 0x000fc60000000000 */
[C---:B------:R-:W-:Y:S01]  /*2eb0*/  FADD R11, R8.reuse, -12583039 ;  /* 0xcb40007f080b7421 */ /* 0x040fe20000000000 */
[----:B------:R-:W-:-:S03]  /*2ec0*/  SHF.L.U32 R8, R8, 0x17, RZ ;  /* 0x0000001708087819 */ /* 0x000fc600000006ff */
[----:B------:R-:W-:-:S04]  /*2ed0*/  FFMA R11, R12, 1.4426950216293334961, -R11 ;  /* 0x3fb8aa3b0c0b7823 */ /* 0x000fc8000000080b */
[----:B------:R-:W-:Y:S01]  /*2ee0*/  FFMA R15, R12, 1.925963033500011079e-08, R11 ;  /* 0x32a570600c0f7823 */ /* 0x000fe2000000000b */
[----:B------:R-:W-:Y:S01]  /*2ef0*/  FADD R12, R13, R2 ;  /* 0x000000020d0c7221 */ /* 0x000fe20000000000 */
[----:B------:R-:W-:-:S03]  /*2f00*/  FADD R11, R38, -12583039 ;  /* 0xcb40007f260b7421 */ /* 0x000fc60000000000 */
[----:B------:R-:W-:Y:S01]  /*2f10*/  FADD R13, R12, R3 ;  /* 0x000000030c0d7221 */ /* 0x000fe20000000000 */
[C---:B------:R-:W-:Y:S01]  /*2f20*/  FFMA R11, R14.reuse, 1.4426950216293334961, -R11 ;  /* 0x3fb8aa3b0e0b7823 */ /* 0x040fe2000000080b */
[----:B------:R-:W0:Y:S02]  /*2f30*/  MUFU.EX2 R15, R15 ;  /* 0x0000000f000f7308 */ /* 0x000e240000000800 */
[----:B------:R-:W-:Y:S01]  /*2f40*/  FADD R13, R13, R4 ;  /* 0x000000040d0d7221 */ /* 0x000fe20000000000 */
[----:B------:R-:W-:-:S03]  /*2f50*/  FFMA R11, R14, 1.925963033500011079e-08, R11 ;  /* 0x32a570600e0b7823 */ /* 0x000fc6000000000b */
[----:B------:R-:W-:-:S03]  /*2f60*/  FADD R12, R13, R6 ;  /* 0x000000060d0c7221 */ /* 0x000fc60000000000 */
[----:B------:R-:W1:Y:S01]  /*2f70*/  MUFU.EX2 R11, R11 ;  /* 0x0000000b000b7308 */ /* 0x000e620000000800 */
[----:B------:R-:W-:-:S04]  /*2f80*/  FADD R12, R12, R7 ;  /* 0x000000070c0c7221 */ /* 0x000fc80000000000 */
[----:B------:R-:W-:Y:S01]  /*2f90*/  FADD R13, R12, R17 ;  /* 0x000000110c0d7221 */ /* 0x000fe20000000000 */
[----:B0-----:R-:W-:-:S03]  /*2fa0*/  FMUL R8, R8, R15 ;  /* 0x0000000f08087220 */ /* 0x001fc60000400000 */
[----:B------:R-:W-:Y:S01]  /*2fb0*/  FADD R13, R13, R16 ;  /* 0x000000100d0d7221 */ /* 0x000fe20000000000 */
[----:B------:R-:W-:-:S03]  /*2fc0*/  MOV R15, 0xffffffff ;  /* 0xffffffff000f7802 */ /* 0x000fc60000000f00 */
[----:B------:R-:W-:-:S04]  /*2fd0*/  FADD R12, R13, R10 ;  /* 0x0000000a0d0c7221 */ /* 0x000fc80000000000 */
[----:B------:R-:W-:Y:S01]  /*2fe0*/  FADD R13, R12, R9 ;  /* 0x000000090c0d7221 */ /* 0x000fe20000000000 */
[----:B-1----:R-:W-:Y:S01]  /*2ff0*/  FMUL R18, R18, R11 ;  /* 0x0000000b12127220 */ /* 0x002fe20000400000 */
[----:B------:R-:W-:Y:S01]  /*3000*/  HFMA2 R11, -RZ, RZ, 0, 1.847743988037109375e-06 ;  /* 0x0000001fff0b7431 */ /* 0x000fe200000001ff */
[----:B------:R-:W-:Y:S01]  /*3010*/  MOV R12, 0x10 ;  /* 0x00000010000c7802 */ /* 0x000fe20000000f00 */
[----:B------:R-:W-:-:S04]  /*3020*/  FADD R13, R13, R8 ;  /* 0x000000080d0d7221 */ /* 0x000fc80000000000 */
[----:B------:R-:W-:-:S07]  /*3030*/  FADD R13, R13, R18 ;  /* 0x000000120d0d7221 */ /* 0x000fce0000000000 */
[----:B------:R-:W-:Y:S05]  /*3040*/  WARPSYNC.COLLECTIVE R15, `(.L_x_2829) ;  /* 0x000000000f087348 */ /* 0x000fea0003c00000 */
[----:B------:R0:W1:Y:S02]  /*3050*/  SHFL.BFLY P6, R14, R13, R12, R11 ;  /* 0x0c00000c0d0e7389 */ /* 0x00006400000c000b */
[----:B01----:R-:W-:Y:S05]  /*3060*/  ENDCOLLECTIVE ;  /* 0x000000000000791b */ /* 0x003fea0003800000 */
.L_x_2829:
[----:B------:R-:W-:Y:S02]  /*3070*/  HFMA2 R12, -RZ, RZ, 0, 4.76837158203125e-07 ;  /* 0x00000008ff0c7431 */ /* 0x000fe400000001ff */
[----:B------:R-:W-:-:S04]  /*3080*/  FADD R37, R13, R14 ;  /* 0x0000000e0d257221 */ /* 0x000fc80000000000 */
[----:B------:R-:W-:-:S07]  /*3090*/  IMAD.MOV.U32 R13, RZ, RZ, R37 ;  /* 0x000000ffff0d7224 */ /* 0x000fce00078e0025 */
[----:B------:R-:W-:Y:S05]  /*30a0*/  WARPSYNC.COLLECTIVE R15, `(.L_x_2830) ;  /* 0x000000000f087348 */ /* 0x000fea0003c00000 */
[----:B------:R0:W1:Y:S02]  /*30b0*/  SHFL.BFLY P6, R14, R13, R12, R11 ;  /* 0x0c00000c0d0e7389 */ /* 0x00006400000c000b */
[----:B01----:R-:W-:Y:S05]  /*30c0*/  ENDCOLLECTIVE ;  /* 0x000000000000791b */ /* 0x003fea0003800000 */
.L_x_2830:
[----:B------:R-:W-:Y:S02]  /*30d0*/  HFMA2 R12, -RZ, RZ, 0, 2.384185791015625e-07 ;  /* 0x00000004ff0c7431 */ /* 0x000fe400000001ff */
[----:B------:R-:W-:-:S05]  /*30e0*/  FADD R38, R37, R14 ;  /* 0x0000000e25267221 */ /* 0x000fca0000000000 */
[----:B------:R-:W-:-:S07]  /*30f0*/  MOV R13, R38 ;  /* 0x00000026000d7202 */ /* 0x000fce0000000f00 */
[----:B------:R-:W-:Y:S05]  /*3100*/  WARPSYNC.COLLECTIVE R15, `(.L_x_2831) ;  /* 0x000000000f087348 */ /* 0x000fea0003c00000 */
[----:B------:R0:W1:Y:S02]  /*3110*/  SHFL.BFLY P6, R14, R13, R12, R11 ;  /* 0x0c00000c0d0e7389 */ /* 0x00006400000c000b */
[----:B01----:R-:W-:Y:S05]  /*3120*/  ENDCOLLECTIVE ;  /* 0x000000000000791b */ /* 0x003fea0003800000 */
.L_x_2831:
[----:B------:R-:W-:Y:S02]  /*3130*/  HFMA2 R12, -RZ, RZ, 0, 1.1920928955078125e-07 ;  /* 0x00000002ff0c7431 */ /* 0x000fe400000001ff */
[----:B------:R-:W-:-:S05]  /*3140*/  FADD R39, R38, R14 ;  /* 0x0000000e26277221 */ /* 0x000fca0000000000 */
[----:B------:R-:W-:-:S07]  /*3150*/  MOV R13, R39 ;  /* 0x00000027000d7202 */ /* 0x000fce0000000f00 */
[----:B------:R-:W-:Y:S05]  /*3160*/  WARPSYNC.COLLECTIVE R15, `(.L_x_2832) ;  /* 0x000000000f087348 */ /* 0x000fea0003c00000 */
[----:B------:R0:W1:Y:S02]  /*3170*/  SHFL.BFLY P6, R14, R13, R12, R11 ;  /* 0x0c00000c0d0e7389 */ /* 0x00006400000c000b */
[----:B01----:R-:W-:Y:S05]  /*3180*/  ENDCOLLECTIVE ;  /* 0x000000000000791b */ /* 0x003fea0003800000 */
.L_x_2832:
[----:B------:R-:W-:Y:S02]  /*3190*/  IMAD.MOV.U32 R12, RZ, RZ, 0x1 ;  /* 0x00000001ff0c7424 */ /* 0x000fe400078e00ff */
[----:B------:R-:W-:-:S05]  /*31a0*/  FADD R40, R39, R14 ;  /* 0x0000000e27287221 */ /* 0x000fca0000000000 */
[----:B------:R-:W-:-:S07]  /*31b0*/  MOV R13, R40 ;  /* 0x00000028000d7202 */ /* 0x000fce0000000f00 */
[----:B------:R-:W-:Y:S05]  /*31c0*/  WARPSYNC.COLLECTIVE R15, `(.L_x_2833) ;  /* 0x000000000f087348 */ /* 0x000fea0003c00000 */
[----:B------:R0:W1:Y:S02]  /*31d0*/  SHFL.BFLY P6, R14, R13, R12, R11 ;  /* 0x0c00000c0d0e7389 */ /* 0x00006400000c000b */
[----:B01----:R-:W-:Y:S05]  /*31e0*/  ENDCOLLECTIVE ;  /* 0x000000000000791b */ /* 0x003fea0003800000 */
.L_x_2833:
[----:B------:R-:W-:Y:S05]  /*31f0*/  BRA `(.L_x_2834) ;  /* 0xffffffe000747947 */ /* 0x000fea000383ffff */
        .weak           $__internal_38_$__cuda_sm3x_div_rn_noftz_f32_slowpath
        .type           $__internal_38_$__cuda_sm3x_div_rn_noftz_f32_slowpath,@function
        .size           $__internal_38_$__cuda_sm3x_div_rn_noftz_f32_slowpath,(.L_x_15355 - $__internal_38_$__cuda_sm3x_div_rn_noftz_f32_slowpath)
$__internal_38_$__cuda_sm3x_div_rn_noftz_f32_slowpath:
        /* <DEDUP_REMOVED lines=32> */
[----:B------:R-:W-:Y:S02]  /*3400*/  @!P1 IMAD.MOV.U32 R41, RZ, RZ, -0x40 ;  /* 0xffffffc0ff299424 */ /* 0x000fe400078e00ff */
[----:B------:R-:W-:-:S03]  /*3410*/  @!P1 FFMA R5, R5, 1.84467440737095516160e+19, RZ ;  /* 0x5f80000005059823 */ /* 0x000fc600000000ff */
[----:B------:R-:W-:Y:S01]  /*3420*/  @!P2 FFMA R12, R12, 1.84467440737095516160e+19, RZ ;  /* 0x5f8000000c0ca823 */ /* 0x000fe200000000ff */
[----:B------:R-:W-:-:S07]  /*3430*/  @!P2 IADD3 R41, PT, PT, R41, 0x40, RZ ;  /* 0x000000402929a810 */ /* 0x000fce0007ffe0ff */
.L_x_2836:
        /* <DEDUP_REMOVED lines=35> */
[C---:B------:R-:W-:Y:S01]  /*3670*/  VIADD R5, R13.reuse, 0x20 ;  /* 0x000000200d057836 */ /* 0x040fe20000000000 */
        /* <DEDUP_REMOVED lines=15> */
.L_x_2843:
[----:B------:R-:W-:-:S04]  /*3770*/  LOP3.LUT R12, R12, 0x80000000, RZ, 0xc0, !PT ;  /* 0x800000000c0c7812 */ /* 0x000fc800078ec0ff */
[----:B------:R-:W-:Y:S01]  /*3780*/  LOP3.LUT R12, R12, 0x7f800000, RZ, 0xfc, !PT ;  /* 0x7f8000000c0c7812 */ /* 0x000fe200078efcff */
[----:B------:R-:W-:Y:S06]  /*3790*/  BRA `(.L_x_2844) ;  /* 0x0000000000047947 */ /* 0x000fec0003800000 */
.L_x_2842:
[----:B------:R-:W-:-:S07]  /*37a0*/  LEA R12, R42, R12, 0x17 ;  /* 0x0000000c2a0c7211 */ /* 0x000fce00078eb8ff */
.L_x_2844:
[----:B------:R-:W-:Y:S05]  /*37b0*/  BSYNC.RECONVERGENT B2 ;  /* 0x0000000000027941 */ /* 0x000fea0003800200 */
.L_x_2841:
[----:B------:R-:W-:Y:S05]  /*37c0*/  BRA `(.L_x_2845) ;  /* 0x0000000000207947 */ /* 0x000fea0003800000 */
.L_x_2840:
[----:B------:R-:W-:-:S04]  /*37d0*/  LOP3.LUT R12, R12, 0x80000000, R5, 0x48, !PT ;  /* 0x800000000c0c7812 */ /* 0x000fc800078e4805 */
[----:B------:R-:W-:Y:S01]  /*37e0*/  LOP3.LUT R12, R12, 0x7f800000, RZ, 0xfc, !PT ;  /* 0x7f8000000c0c7812 */ /* 0x000fe200078efcff */
[----:B------:R-:W-:Y:S06]  /*37f0*/  BRA `(.L_x_2845) ;  /* 0x0000000000147947 */ /* 0x000fec0003800000 */
.L_x_2839:
[----:B------:R-:W-:Y:S01]  /*3800*/  LOP3.LUT R12, R12, 0x80000000, R5, 0x48, !PT ;  /* 0x800000000c0c7812 */ /* 0x000fe200078e4805 */
[----:B------:R-:W-:Y:S06]  /*3810*/  BRA `(.L_x_2845) ;  /* 0x00000000000c7947 */ /* 0x000fec0003800000 */
.L_x_2838:
[----:B------:R-:W0:Y:S01]  /*3820*/  MUFU.RSQ R12, -QNAN ;  /* 0xffc00000000c7908 */ /* 0x000e220000001400 */
[----:B------:R-:W-:Y:S05]  /*3830*/  BRA `(.L_x_2845) ;  /* 0x0000000000047947 */ /* 0x000fea0003800000 */
.L_x_2837:
[----:B------:R-:W-:-:S07]  /*3840*/  FADD.FTZ R12, R5, R12 ;  /* 0x0000000c050c7221 */ /* 0x000fce0000010000 */
.L_x_2845:
[----:B------:R-:W-:Y:S05]  /*3850*/  BSYNC.RECONVERGENT B1 ;  /* 0x0000000000017941 */ /* 0x000fea0003800200 */
.L_x_2835:
[----:B------:R-:W-:Y:S01]  /*3860*/  HFMA2 R13, -RZ, RZ, 0, 0 ;  /* 0x00000000ff0d7431 */ /* 0x000fe200000001ff */
[----:B0-----:R-:W-:Y:S02]  /*3870*/  MOV R5, R12 ;  /* 0x0000000c00057202 */ /* 0x001fe40000000f00 */
[----:B------:R-:W-:-:S04]  /*3880*/  MOV R12, R40 ;  /* 0x00000028000c7202 */ /* 0x000fc80000000f00 */
[----:B------:R-:W-:Y:S05]  /*3890*/  RET.REL.NODEC R12 `(_ZN7oneflow4cuda7softmax15SoftmaxWarpImplI10SimpleLoadI6__halffE11SimpleStoreIS4_fEfLi1ELi13ELi32ELi1ELb1ELNS1_9AlgorithmE0EEEvT_T0_ll) ;  /* 0xffffffc40cd87950 */ /* 0x000fea0003c3ffff */
.L_x_2846:
        /* <DEDUP_REMOVED lines=14> */
.L_x_15355:


//--------------------- .text._ZN7oneflow4cuda7softmax15SoftmaxWarpImplI10SimpleLoadI6__halffE11SimpleStoreIS4_fEfLi1ELi13ELi32ELi1ELb0ELNS1_9AlgorithmE0EEEvT_T0_ll --------------------------
	.section	.text._ZN7oneflow4cuda7softmax15SoftmaxWarpImplI10SimpleLoadI6__halffE11SimpleStoreIS4_fEfLi1ELi13ELi32ELi1ELb0ELNS1_9AlgorithmE0EEEvT_T0_ll,"ax",@progbits
	.align	128
        .global         _ZN7oneflow4cuda7softmax15SoftmaxWarpImplI10SimpleLoadI6__halffE11SimpleStoreIS4_fEfLi1ELi13ELi32ELi1ELb0ELNS1_9AlgorithmE0EEEvT_T0_ll
        .type           _ZN7oneflow4cuda7softmax15SoftmaxWarpImplI10SimpleLoadI6__halffE11SimpleStoreIS4_fEfLi1ELi13ELi32ELi1ELb0ELNS1_9AlgorithmE0EEEvT_T0_ll,@function
        .size           _ZN7oneflow4cuda7softmax15SoftmaxWarpImplI10SimpleLoadI6__halffE11SimpleStoreIS4_fEfLi1ELi13ELi32ELi1ELb0ELNS1_9AlgorithmE0EEEvT_T0_ll,(.L_x_15356 - _ZN7oneflow4cuda7softmax15SoftmaxWarpImplI10SimpleLoadI6__halffE11SimpleStoreIS4_fEfLi1ELi13ELi32ELi1ELb0ELNS1_9AlgorithmE0EEEvT_T0_ll)
        .other          _ZN7oneflow4cuda7softmax15SoftmaxWarpImplI10SimpleLoadI6__halffE11SimpleStoreIS4_fEfLi1ELi13ELi32ELi1ELb0ELNS1_9AlgorithmE0EEEvT_T0_ll,@"STO_CUDA_ENTRY STV_DEFAULT"
_ZN7oneflow4cuda7softmax15SoftmaxWarpImplI10SimpleLoadI6__halffE11SimpleStoreIS4_fEfLi1ELi13ELi32ELi1ELb0ELNS1_9AlgorithmE0EEEvT_T0_ll:
.text._ZN7oneflow4cuda7softmax15SoftmaxWarpImplI10SimpleLoadI6__halffE11SimpleStoreIS4_fEfLi1ELi13ELi32ELi1ELb0ELNS1_9AlgorithmE0EEEvT_T0_ll:
        /* <DEDUP_REMOVED lines=24> */
.L_x_2847:
        /* <DEDUP_REMOVED lines=13> */
.L_x_2875:
        /* <DEDUP_REMOVED lines=81> */
[--C-:B------:R-:W-:Y:S01]  /*0760*/  FADD R4, R27, -R14.reuse ;  /* 0x8000000e1b047221 */ /* 0x100fe20000000000 */
[----:B------:R-:W-:Y:S01]  /*0770*/  FADD R3, R5, -12583039 ;  /* 0xcb40007f05037421 */ /* 0x000fe20000000000 */
[--C-:B------:R-:W-:Y:S01]  /*0780*/  FADD R16, R16, -R14.reuse ;  /* 0x8000000e10107221 */ /* 0x100fe20000000000 */
[--C-:B------:R-:W-:Y:S01]  /*0790*/  FADD R6, R19, -R14.reuse ;  /* 0x8000000e13067221 */ /* 0x100fe20000000000 */
[--C-:B------:R-:W-:Y:S01]  /*07a0*/  FADD R10, R17, -R14.reuse ;  /* 0x8000000e110a7221 */ /* 0x100fe20000000000 */
[----:B------:R-:W-:Y:S01]  /*07b0*/  FADD R14, R7, -R14 ;  /* 0x8000000e070e7221 */ /* 0x000fe20000000000 */
[-C--:B------:R-:W-:Y:S01]  /*07c0*/  FFMA.SAT R11, R30, R9.reuse, 0.5 ;  /* 0x3f0000001e0b7423 */ /* 0x080fe20000002009 */
[----:B------:R-:W-:Y:S01]  /*07d0*/  FFMA R7, R32, 1.4426950216293334961, -R3 ;  /* 0x3fb8aa3b20077823 */ /* 0x000fe20000000803 */
[-C--:B------:R-:W-:Y:S01]  /*07e0*/  FFMA.RM R3, R15, R8.reuse, 12582913 ;  /* 0x4b4000010f037423 */ /* 0x080fe20000004008 */
[----:B------:R-:W-:Y:S01]  /*07f0*/  FFMA.SAT R15, R0, R9, 0.5 ;  /* 0x3f000000000f7423 */ /* 0x000fe20000002009 */
[----:B------:R-:W-:Y:S01]  /*0800*/  FFMA.RM R13, R11, R8, 12582913 ;  /* 0x4b4000010b0d7423 */ /* 0x000fe20000004008 */
[----:B------:R-:W-:Y:S01]  /*0810*/  FFMA R32, R32, 1.925963033500011079e-08, R7 ;  /* 0x32a5706020207823 */ /* 0x000fe20000000007 */
[----:B------:R-:W-:-:S02]  /*0820*/  FADD R11, R3, -12583039 ;  /* 0xcb40007f030b7421 */ /* 0x000fc40000000000 */
[C---:B------:R-:W-:Y:S01]  /*0830*/  FADD R7, R13.reuse, -12583039 ;  /* 0xcb40007f0d077421 */ /* 0x040fe20000000000 */
[----:B------:R-:W-:Y:S01]  /*0840*/  SHF.L.U32 R13, R13, 0x17, RZ ;  /* 0x000000170d0d7819 */ /* 0x000fe200000006ff */
[----:B------:R-:W-:Y:S01]  /*0850*/  FFMA R11, R28, 1.4426950216293334961, -R11 ;  /* 0x3fb8aa3b1c0b7823 */ /* 0x000fe2000000080b */
[----:B------:R-:W1:Y:S01]  /*0860*/  MUFU.EX2 R32, R32 ;  /* 0x0000002000207308 */ /* 0x000e620000000800 */
[----:B------:R-:W-:Y:S02]  /*0870*/  FFMA R7, R30, 1.4426950216293334961, -R7 ;  /* 0x3fb8aa3b1e077823 */ /* 0x000fe40000000807 */
[----:B------:R-:W-:Y:S01]  /*0880*/  FFMA R28, R28, 1.925963033500011079e-08, R11 ;  /* 0x32a570601c1c7823 */ /* 0x000fe2000000000b */
[----:B------:R-:W-:Y:S01]  /*0890*/  FFMA.SAT R11, R22, R9, 0.5 ;  /* 0x3f000000160b7423 */ /* 0x000fe20000002009 */
[----:B------:R-:W-:-:S03]  /*08a0*/  FFMA R30, R30, 1.925963033500011079e-08, R7 ;  /* 0x32a570601e1e7823 */ /* 0x000fc60000000007 */
[----:B------:R-:W-:Y:S01]  /*08b0*/  FFMA.RM R11, R11, R8, 12582913 ;  /* 0x4b4000010b0b7423 */ /* 0x000fe20000004008 */
[----:B------:R-:W-:Y:S03]  /*08c0*/  MUFU.EX2 R17, R28 ;  /* 0x0000001c00117308 */ /* 0x000fe60000000800 */
[----:B------:R-:W-:-:S04]  /*08d0*/  FADD R7, R11, -12583039 ;  /* 0xcb40007f0b077421 */ /* 0x000fc80000000000 */
[C---:B------:R-:W-:Y:S01]  /*08e0*/  FFMA R7, R22.reuse, 1.4426950216293334961, -R7 ;  /* 0x3fb8aa3b16077823 */ /* 0x040fe20000000807 */
[----:B------:R-:W2:Y:S03]  /*08f0*/  MUFU.EX2 R30, R30 ;  /* 0x0000001e001e7308 */ /* 0x000ea60000000800 */
[----:B------:R-:W-:Y:S01]  /*0900*/  FFMA R22, R22, 1.925963033500011079e-08, R7 ;  /* 0x32a5706016167823 */ /* 0x000fe20000000007 */
[----:B------:R-:W-:Y:S01]  /*0910*/  SHF.L.U32 R7, R5, 0x17, RZ ;  /* 0x0000001705077819 */ /* 0x000fe200000006ff */
[----:B------:R-:W-:-:S04]  /*0920*/  FFMA.RM R5, R15, R8, 12582913 ;  /* 0x4b4000010f057423 */ /* 0x000fc80000004008 */
[----:B------:R-:W-:Y:S01]  /*0930*/  FADD R15, R5, -12583039 ;  /* 0xcb40007f050f7421 */ /* 0x000fe20000000000 */
[----:B------:R-:W3:Y:S01]  /*0940*/  MUFU.EX2 R22, R22 ;  /* 0x0000001600167308 */ /* 0x000ee20000000800 */
[----:B-1----:R-:W-:Y:S02]  /*0950*/  FMUL R7, R7, R32 ;  /* 0x0000002007077220 */ /* 0x002fe40000400000 */
[----:B------:R-:W-:-:S04]  /*0960*/  FFMA R15, R0, 1.4426950216293334961, -R15 ;  /* 0x3fb8aa3b000f7823 */ /* 0x000fc8000000080f */
[----:B------:R-:W-:Y:S01]  /*0970*/  FFMA R19, R0, 1.925963033500011079e-08, R15 ;  /* 0x32a5706000137823 */ /* 0x000fe2000000000f */
[----:B--2---:R-:W-:Y:S01]  /*0980*/  FMUL R0, R13, R30 ;  /* 0x0000001e0d007220 */ /* 0x004fe20000400000 */
[----:B------:R-:W-:-:S04]  /*0990*/  FFMA.SAT R13, R2, R9, 0.5 ;  /* 0x3f000000020d7423 */ /* 0x000fc80000002009 */
[----:B------:R-:W-:Y:S01]  /*09a0*/  FFMA.RM R13, R13, R8, 12582913 ;  /* 0x4b4000010d0d7423 */ /* 0x000fe20000004008 */
[----:B------:R-:W1:Y:S03]  /*09b0*/  MUFU.EX2 R19, R19 ;  /* 0x0000001300137308 */ /* 0x000e660000000800 */
        /* <DEDUP_REMOVED lines=11> */
[----:B---3--:R-:W-:-:S02]  /*0a70*/  FMUL R3, R3, R22 ;  /* 0x0000001603037220 */ /* 0x008fc40000400000 */
[C---:B------:R-:W-:Y:S01]  /*0a80*/  FFMA R17, R18.reuse, 1.4426950216293334961, -R17 ;  /* 0x3fb8aa3b12117823 */ /* 0x040fe20000000811 */
[----:B------:R-:W2:Y:S03]  /*0a90*/  MUFU.EX2 R22, R27 ;  /* 0x0000001b00167308 */ /* 0x000ea60000000800 */
[----:B------:R-:W-:Y:S01]  /*0aa0*/  FFMA R28, R18, 1.925963033500011079e-08, R17 ;  /* 0x32a57060121c7823 */ /* 0x000fe20000000011 */
[C---:B------:R-:W-:Y:S01]  /*0ab0*/  FADD R17, R11.reuse, -12583039 ;  /* 0xcb40007f0b117421 */ /* 0x040fe20000000000 */
[----:B------:R-:W-:-:S03]  /*0ac0*/  SHF.L.U32 R11, R11, 0x17, RZ ;  /* 0x000000170b0b7819 */ /* 0x000fc600000006ff */
[----:B------:R-:W-:-:S04]  /*0ad0*/  FFMA R17, R4, 1.4426950216293334961, -R17 ;  /* 0x3fb8aa3b04117823 */ /* 0x000fc80000000811 */
[----:B------:R-:W-:Y:S01]  /*0ae0*/  FFMA R18, R4, 1.925963033500011079e-08, R17 ;  /* 0x32a5706004127823 */ /* 0x000fe20000000011 */
[-C--:B------:R-:W-:Y:S01]  /*0af0*/  FFMA.SAT R17, R16, R9.reuse, 0.5 ;  /* 0x3f00000010117423 */ /* 0x080fe20000002009 */
[----:B------:R-:W-:Y:S02]  /*0b00*/  SHF.L.U32 R4, R5, 0x17, RZ ;  /* 0x0000001705047819 */ /* 0x000fe400000006ff */
[----:B------:R-:W-:Y:S01]  /*0b10*/  SHF.L.U32 R5, R13, 0x17, RZ ;  /* 0x000000170d057819 */ /* 0x000fe200000006ff */
[----:B------:R-:W-:Y:S01]  /*0b20*/  FFMA.SAT R13, R6, R9, 0.5 ;  /* 0x3f000000060d7423 */ /* 0x000fe20000002009 */
[-C--:B------:R-:W-:Y:S01]  /*0b30*/  FFMA.RM R17, R17, R8.reuse, 12582913 ;  /* 0x4b40000111117423 */ /* 0x080fe20000004008 */
[----:B-1----:R-:W-:Y:S01]  /*0b40*/  FMUL R4, R4, R19 ;  /* 0x0000001304047220 */ /* 0x002fe20000400000 */
[----:B------:R-:W-:Y:S01]  /*0b50*/  MUFU.EX2 R18, R18 ;  /* 0x0000001200127308 */ /* 0x000fe20000000800 */
[----:B------:R-:W-:Y:S01]  /*0b60*/  FFMA.RM R13, R13, R8, 12582913 ;  /* 0x4b4000010d0d7423 */ /* 0x000fe20000004008 */
[----:B------:R-:W-:Y:S01]  /*0b70*/  FADD R29, R17, -12583039 ;  /* 0xcb40007f111d7421 */ /* 0x000fe20000000000 */
[----:B--2---:R-:W-:-:S02]  /*0b80*/  FMUL R5, R5, R22 ;  /* 0x0000001605057220 */ /* 0x004fc40000400000 */
[C---:B------:R-:W-:Y:S01]  /*0b90*/  FADD R27, R13.reuse, -12583039 ;  /* 0xcb40007f0d1b7421 */ /* 0x040fe20000000000 */
[----:B------:R-:W-:Y:S01]  /*0ba0*/  FFMA R29, R16, 1.4426950216293334961, -R29 ;  /* 0x3fb8aa3b101d7823 */ /* 0x000fe2000000081d */
[----:B------:R-:W-:Y:S01]  /*0bb0*/  SHF.L.U32 R13, R13, 0x17, RZ ;  /* 0x000000170d0d7819 */ /* 0x000fe200000006ff */
[----:B------:R-:W1:Y:S01]  /*0bc0*/  MUFU.EX2 R19, R28 ;  /* 0x0000001c00137308 */ /* 0x000e620000000800 */
[----:B------:R-:W-:Y:S01]  /*0bd0*/  FFMA R27, R6, 1.4426950216293334961, -R27 ;  /* 0x3fb8aa3b061b7823 */ /* 0x000fe2000000081b */
[----:B------:R-:W-:Y:S01]  /*0be0*/  FFMA R16, R16, 1.925963033500011079e-08, R29 ;  /* 0x32a5706010107823 */ /* 0x000fe2000000001d */
[----:B------:R-:W-:Y:S02]  /*0bf0*/  FFMA.SAT R29, R12, R9, 0.5 ;  /* 0x3f0000000c1d7423 */ /* 0x000fe40000002009 */
[----:B------:R-:W-:Y:S01]  /*0c00*/  FFMA R27, R6, 1.925963033500011079e-08, R27 ;  /* 0x32a57060061b7823 */ /* 0x000fe2000000001b */
[----:B------:R-:W-:Y:S01]  /*0c10*/  SHF.L.U32 R6, R15, 0x17, RZ ;  /* 0x000000170f067819 */ /* 0x000fe200000006ff */
[----:B------:R-:W-:Y:S01]  /*0c20*/  FFMA.RM R15, R29, R8, 12582913 ;  /* 0x4b4000011d0f7423 */ /* 0x000fe20000004008 */
[----:B------:R-:W2:Y:S03]  /*0c30*/  MUFU.EX2 R16, R16 ;  /* 0x0000001000107308 */ /* 0x000ea60000000800 */
[----:B-1----:R-:W-:Y:S01]  /*0c40*/  FMUL R6, R6, R19 ;  /* 0x0000001306067220 */ /* 0x002fe20000400000 */
[C---:B------:R-:W-:Y:S01]  /*0c50*/  FADD R19, R15.reuse, -12583039 ;  /* 0xcb40007f0f137421 */ /* 0x040fe20000000000 */
[----:B------:R-:W-:-:S03]  /*0c60*/  SHF.L.U32 R15, R15, 0x17, RZ ;  /* 0x000000170f0f7819 */ /* 0x000fc600000006ff */
[----:B------:R-:W-:-:S04]  /*0c70*/  FFMA R19, R12, 1.4426950216293334961, -R19 ;  /* 0x3fb8aa3b0c137823 */ /* 0x000fc80000000813 */
[----:B------:R-:W-:Y:S01]  /*0c80*/  FFMA R22, R12, 1.925963033500011079e-08, R19 ;  /* 0x32a570600c167823 */ /* 0x000fe20000000013 */
[-C--:B------:R-:W-:Y:S01]  /*0c90*/  FFMA.SAT R19, R10, R9.reuse, 0.5 ;  /* 0x3f0000000a137423 */ /* 0x080fe20000002009 */
[----:B------:R-:W-:-:S03]  /*0ca0*/  FFMA.SAT R9, R14, R9, 0.5 ;  /* 0x3f0000000e097423 */ /* 0x000fc60000002009 */
[-C--:B------:R-:W-:Y:S01]  /*0cb0*/  FFMA.RM R19, R19, R8.reuse, 12582913 ;  /* 0x4b40000113137423 */ /* 0x080fe20000004008 */
[----:B------:R-:W-:Y:S01]  /*0cc0*/  FFMA.RM R12, R9, R8, 12582913 ;  /* 0x4b400001090c7423 */ /* 0x000fe20000004008 */
[----:B------:R-:W-:Y:S02]  /*0cd0*/  MUFU.EX2 R22, R22 ;  /* 0x0000001600167308 */ /* 0x000fe40000000800 */
[----:B------:R-:W-:-:S04]  /*0ce0*/  FADD R9, R19, -12583039 ;  /* 0xcb40007f13097421 */ /* 0x000fc80000000000 */
[----:B------:R-:W-:-:S04]  /*0cf0*/  FFMA R9, R10, 1.4426950216293334961, -R9 ;  /* 0x3fb8aa3b0a097823 */ /* 0x000fc80000000809 */
[----:B------:R-:W-:Y:S01]  /*0d00*/  FFMA R28, R10, 1.925963033500011079e-08, R9 ;  /* 0x32a570600a1c7823 */ /* 0x000fe20000000009 */
[C---:B------:R-:W-:Y:S01]  /*0d10*/  FADD R9, R12.reuse, -12583039 ;  /* 0xcb40007f0c097421 */ /* 0x040fe20000000000 */
[----:B------:R-:W-:-:S03]  /*0d20*/  SHF.L.U32 R12, R12, 0x17, RZ ;  /* 0x000000170c0c7819 */ /* 0x000fc600000006ff */
[----:B------:R-:W-:-:S04]  /*0d30*/  FFMA R9, R14, 1.4426950216293334961, -R9 ;  /* 0x3fb8aa3b0e097823 */ /* 0x000fc80000000809 */
[----:B------:R-:W-:Y:S01]  /*0d40*/  FFMA R29, R14, 1.925963033500011079e-08, R9 ;  /* 0x32a570600e1d7823 */ /* 0x000fe20000000009 */
[----:B------:R-:W-:Y:S01]  /*0d50*/  FADD R9, RZ, R7 ;  /* 0x00000007ff097221 */ /* 0x000fe20000000000 */
[----:B------:R-:W1:Y:S03]  /*0d60*/  MUFU.EX2 R14, R27 ;  /* 0x0000001b000e7308 */ /* 0x000e660000000800 */
[----:B------:R-:W-:-:S04]  /*0d70*/  FADD R9, R9, R0 ;  /* 0x0000000009097221 */ /* 0x000fc80000000000 */
[----:B------:R-:W-:Y:S01]  /*0d80*/  FADD R8, R9, R2 ;  /* 0x0000000209087221 */ /* 0x000fe20000000000 */
[----:B------:R-:W-:Y:S03]  /*0d90*/  MUFU.EX2 R29, R29 ;  /* 0x0000001d001d7308 */ /* 0x000fe60000000800 */
[----:B------:R-:W-:Y:S01]  /*0da0*/  FADD R9, R8, R3 ;  /* 0x0000000308097221 */ /* 0x000fe20000000000 */
[----:B------:R-:W-:Y:S01]  /*0db0*/  FMUL R8, R11, R18 ;  /* 0x000000120b087220 */ /* 0x000fe20000400000 */
[----:B------:R-:W-:Y:S02]  /*0dc0*/  SHF.L.U32 R18, R19, 0x17, RZ ;  /* 0x0000001713127819 */ /* 0x000fe400000006ff */
[----:B------:R-:W-:Y:S01]  /*0dd0*/  FADD R10, R9, R4 ;  /* 0x00000004090a7221 */ /* 0x000fe20000000000 */
[----:B------:R-:W-:Y:S02]  /*0de0*/  SHF.L.U32 R9, R17, 0x17, RZ ;  /* 0x0000001711097819 */ /* 0x000fe400000006ff */
[----:B------:R-:W3:Y:S01]  /*0df0*/  MUFU.EX2 R17, R28 ;  /* 0x0000001c00117308 */ /* 0x000ee20000000800 */
[----:B------:R-:W-:-:S02]  /*0e00*/  FADD R11, R10, R5 ;  /* 0x000000050a0b7221 */ /* 0x000fc40000000000 */
[----:B--2---:R-:W-:Y:S01]  /*0e10*/  FMUL R9, R9, R16 ;  /* 0x0000001009097220 */ /* 0x004fe20000400000 */
[----:B-1----:R-:W-:Y:S01]  /*0e20*/  FMUL R16, R13, R14 ;  /* 0x0000000e0d107220 */ /* 0x002fe20000400000 */
[----:B------:R-:W-:-:S04]  /*0e30*/  FADD R11, R11, R6 ;  /* 0x000000060b0b7221 */ /* 0x000fc80000000000 */
[----:B------:R-:W-:-:S04]  /*0e40*/  FADD R10, R11, R8 ;  /* 0x000000080b0a7221 */ /* 0x000fc80000000000 */
[----:B------:R-:W-:Y:S01]  /*0e50*/  FADD R11, R10, R9 ;  /* 0x000000090a0b7221 */ /* 0x000fe20000000000 */
[----:B------:R-:W-:-:S03]  /*0e60*/  FMUL R10, R15, R22 ;  /* 0x000000160f0a7220 */ /* 0x000fc60000400000 */
[----:B------:R-:W-:Y:S01]  /*0e70*/  FADD R11, R11, R16 ;  /* 0x000000100b0b7221 */ /* 0x000fe20000000000 */
[----:B---3--:R-:W-:Y:S01]  /*0e80*/  FMUL R18, R18, R17 ;  /* 0x0000001112127220 */ /* 0x008fe20000400000 */
[----:B------:R-:W-:Y:S02]  /*0e90*/  FMUL R17, R12, R29 ;  /* 0x0000001d0c117220 */ /* 0x000fe40000400000 */
        /* <DEDUP_REMOVED lines=12> */
.L_x_2887:
        /* <DEDUP_REMOVED lines=12> */
[----:B01----:R-:W-:Y:S05]  /*1020*/  CALL.REL.NOINC `($__internal_39_$__cuda_sm3x_div_rn_noftz_f32_slowpath) ;  /* 0x0000001800b87944 */ /* 0x003fea0003c00000 */
[----:B------:R-:W-:-:S07]  /*1030*/  MOV R11, R7 ;  /* 0x00000007000b7202 */ /* 0x000fce0000000f00 */
.L_x_2850:
[----:B------:R-:W-:Y:S05]  /*1040*/  BSYNC.RECONVERGENT B2 ;  /* 0x0000000000027941 */ /* 0x000fea0003800200 */
.L_x_2849:
        /* <DEDUP_REMOVED lines=12> */
[----:B01----:R-:W-:Y:S05]  /*1110*/  CALL.REL.NOINC `($__internal_39_$__cuda_sm3x_div_rn_noftz_f32_slowpath) ;  /* 0x00000018007c7944 */ /* 0x003fea0003c00000 */
[----:B------:R-:W-:-:S07]  /*1120*/  MOV R14, R7 ;  /* 0x00000007000e7202 */ /* 0x000fce0000000f00 */
.L_x_2852:
[----:B------:R-:W-:Y:S05]  /*1130*/  BSYNC.RECONVERGENT B2 ;  /* 0x0000000000027941 */ /* 0x000fea0003800200 */
.L_x_2851:
        /* <DEDUP_REMOVED lines=14> */
.L_x_2854:
[----:B------:R-:W-:Y:S05]  /*1220*/  BSYNC.RECONVERGENT B2 ;  /* 0x0000000000027941 */ /* 0x000fea0003800200 */
.L_x_2853:
        /* <DEDUP_REMOVED lines=14> */
.L_x_2856:
[----:B------:R-:W-:Y:S05]  /*1310*/  BSYNC.RECONVERGENT B2 ;  /* 0x0000000000027941 */ /* 0x000fea0003800200 */
.L_x_2855:
        /* <DEDUP_REMOVED lines=14> */
.L_x_2858:
[----:B------:R-:W-:Y:S05]  /*1400*/  BSYNC.RECONVERGENT B2 ;  /* 0x0000000000027941 */ /* 0x000fea0003800200 */
.L_x_2857:
        /* <DEDUP_REMOVED lines=14> */
.L_x_2860:
[----:B------:R-:W-:Y:S05]  /*14f0*/  BSYNC.RECONVERGENT B2 ;  /* 0x0000000000027941 */ /* 0x000fea0003800200 */
.L_x_2859:
        /* <DEDUP_REMOVED lines=14> */
.L_x_2862:
[----:B------:R-:W-:Y:S05]  /*15e0*/  BSYNC.RECONVERGENT B2 ;  /* 0x0000000000027941 */ /* 0x000fea0003800200 */
.L_x_2861:
        /* <DEDUP_REMOVED lines=14> */
.L_x_2864:
[----:B------:R-:W-:Y:S05]  /*16d0*/  BSYNC.RECONVERGENT B2 ;  /* 0x0000000000027941 */ /* 0x000fea0003800200 */
.L_x_2863:
        /* <DEDUP_REMOVED lines=14> */
.L_x_2866:
[----:B------:R-:W-:Y:S05]  /*17c0*/  BSYNC.RECONVERGENT B2 ;  /* 0x0000000000027941 */ /* 0x000fea0003800200 */
.L_x_2865:
        /* <DEDUP_REMOVED lines=14> */
.L_x_2868:
[----:B------:R-:W-:Y:S05]  /*18b0*/  BSYNC.RECONVERGENT B2 ;  /* 0x0000000000027941 */ /* 0x000fea0003800200 */
.L_x_2867:
        /* <DEDUP_REMOVED lines=14> */
.L_x_2870:
[----:B------:R-:W-:Y:S05]  /*19a0*/  BSYNC.RECONVERGENT B2 ;  /* 0x0000000000027941 */ /* 0x000fea0003800200 */
.L_x_2869:
        /* <DEDUP_REMOVED lines=14> */
.L_x_2872:
[----:B------:R-:W-:Y:S05]  /*1a90*/  BSYNC.RECONVERGENT B2 ;  /* 0x0000000000027941 */ /* 0x000fea0003800200 */
.L_x_2871:
        /* <DEDUP_REMOVED lines=13> */
.L_x_2874:
[----:B------:R-:W-:Y:S05]  /*1b70*/  BSYNC.RECONVERGENT B2 ;  /* 0x0000000000027941 */ /* 0x000fea0003800200 */
.L_x_2873:
[----:B------:R-:W-:Y:S01]  /*1b80*/  HFMA2 R13, -RZ, RZ, 0, 0 ;  /* 0x00000000ff0d7431 */ /* 0x000fe200000001ff */
[----:B------:R-:W-:Y:S01]  /*1b90*/  MOV R12, R26 ;  /* 0x0000001a000c7202 */ /* 0x000fe20000000f00 */
[----:B------:R-:W-:Y:S01]  /*1ba0*/  IMAD R17, R23, UR42, RZ ;  /* 0x0000002a17117c24 */ /* 0x000fe2000f8e02ff */
[----:B------:R-:W-:Y:S02]  /*1bb0*/  F2FP.F16.F32.PACK_AB R14, R14, R11 ;  /* 0x0000000b0e0e723e */ /* 0x000fe400000000ff */
[----:B------:R-:W-:Y:S01]  /*1bc0*/  R2UR UR4, R20 ;  /* 0x00000000140472ca */ /* 0x000fe200000e0000 */
[----:B------:R-:W-:Y:S01]  /*1bd0*/  IMAD R17, R24, UR43, R17 ;  /* 0x0000002b18117c24 */ /* 0x000fe2000f8e0211 */
[C---:B------:R-:W-:Y:S02]  /*1be0*/  R2UR UR5, R21.reuse ;  /* 0x00000000150572ca */ /* 0x040fe400000e0000 */
[----:B------:R-:W-:Y:S01]  /*1bf0*/  R2UR UR6, R20 ;  /* 0x00000000140672ca */ /* 0x000fe200000e0000 */
[----:B------:R-:W-:Y:S01]  /*1c00*/  IMAD.WIDE.U32 R12, R24, UR42, R12 ;  /* 0x0000002a180c7c25 */ /* 0x000fe2000f8e000c */
[----:B------:R-:W-:-:S02]  /*1c10*/  R2UR UR7, R21 ;  /* 0x00000000150772ca */ /* 0x000fc400000e0000 */
[----:B------:R-:W-:Y:S02]  /*1c20*/  F2FP.F16.F32.PACK_AB R0, R15, R0 ;  /* 0x000000000f00723e */ /* 0x000fe400000000ff */
[----:B------:R-:W-:Y:S02]  /*1c30*/  IADD3 R13, PT, PT, R13, R17, RZ ;  /* 0x000000110d0d7210 */ /* 0x000fe40007ffe0ff */
[----:B------:R-:W-:Y:S02]  /*1c40*/  LEA R10, P0, R12, UR40, 0x1 ;  /* 0x000000280c0a7c11 */ /* 0x000fe4000f8008ff */
[----:B------:R-:W-:Y:S02]  /*1c50*/  R2UR UR8, R20 ;  /* 0x00000000140872ca */ /* 0x000fe400000e0000 */
[----:B------:R-:W-:Y:S02]  /*1c60*/  LEA.HI.X R11, R12, UR41, R13, 0x1, P0 ;  /* 0x000000290c0b7c11 */ /* 0x000fe400080f0c0d */
[----:B------:R-:W-:-:S02]  /*1c70*/  IADD3 R24, P0, PT, R25, R24, RZ ;  /* 0x0000001819187210 */ /* 0x000fc40007f1e0ff */
[----:B------:R-:W-:Y:S01]  /*1c80*/  R2UR UR9, R21 ;  /* 0x00000000150972ca */ /* 0x000fe200000e0000 */
[----:B------:R2:W-:Y:S01]  /*1c90*/  STG.E.U16 desc[UR4][R10.64+0x80], R0 ;  /* 0x000080000a007986 */ /* 0x0005e2000c101504 */
[----:B------:R-:W-:Y:S02]  /*1ca0*/  LEA.HI.X.SX32 R23, R25, R23, 0x1, P0 ;  /* 0x0000001719177211 */ /* 0x000fe400000f0eff */
[----:B------:R-:W-:Y:S01]  /*1cb0*/  ISETP.GE.U32.AND P0, PT, R24, UR44, PT ;  /* 0x0000002c18007c0c */ /* 0x000fe2000bf06070 */
[----:B------:R-:W-:Y:S01]  /*1cc0*/  STG.E.U16 desc[UR4][R10.64], R14 ;  /* 0x0000000e0a007986 */ /* 0x000fe2000c101504 */
[C---:B------:R-:W-:Y:S02]  /*1cd0*/  R2UR UR10, R20.reuse ;  /* 0x00000000140a72ca */ /* 0x040fe400000e0000 */
[----:B------:R-:W-:Y:S02]  /*1ce0*/  R2UR UR11, R21 ;  /* 0x00000000150b72ca */ /* 0x000fe400000e0000 */
[----:B------:R-:W-:-:S02]  /*1cf0*/  R2UR UR12, R20 ;  /* 0x00000000140c72ca */ /* 0x000fc400000e0000 */
[C---:B------:R-:W-:Y:S02]  /*1d00*/  R2UR UR13, R21.reuse ;  /* 0x00000000150d72ca */ /* 0x040fe400000e0000 */
[----:B------:R-:W-:Y:S02]  /*1d10*/  R2UR UR14, R20 ;  /* 0x00000000140e72ca */ /* 0x000fe400000e0000 */
[----:B------:R-:W-:Y:S02]  /*1d20*/  R2UR UR15, R21 ;  /* 0x00000000150f72ca */ /* 0x000fe400000e0000 */
[----:B------:R-:W-:Y:S02]  /*1d30*/  F2FP.F16.F32.PACK_AB R4, R5, R4 ;  /* 0x000000040504723e */ /* 0x000fe400000000ff */
[----:B------:R-:W-:Y:S02]  /*1d40*/  ISETP.GE.AND.EX P0, PT, R23, UR45, PT, P0 ;  /* 0x0000002d17007c0c */ /* 0x000fe4000bf06300 */
[----:B------:R-:W-:-:S02]  /*1d50*/  PRMT R5, R0, 0x7632, R5 ;  /* 0x0000763200057816 */ /* 0x000fc40000000005 */
[----:B------:R-:W-:Y:S01]  /*1d60*/  F2FP.F16.F32.PACK_AB R2, R3, R2 ;  /* 0x000000020302723e */ /* 0x000fe200000000ff */
[----:B------:R-:W-:Y:S01]  /*1d70*/  STG.E.U16 desc[UR12][R10.64+0x180], R4 ;  /* 0x000180040a007986 */ /* 0x000fe2000c10150c */
[----:B------:R-:W-:Y:S02]  /*1d80*/  F2FP.F16.F32.PACK_AB R6, R9, R6 ;  /* 0x000000060906723e */ /* 0x000fe400000000ff */
[----:B------:R-:W-:Y:S01]  /*1d90*/  F2FP.F16.F32.PACK_AB R8, R27, R8 ;  /* 0x000000081b08723e */ /* 0x000fe200000000ff */
[----:B------:R3:W-:Y:S01]  /*1da0*/  STG.E.U16 desc[UR6][R10.64+0xc0], R5 ;  /* 0x0000c0050a007986 */ /* 0x0007e2000c101506 */
[----:B------:R-:W-:Y:S02]  /*1db0*/  PRMT R12, R14, 0x7632, R12 ;  /* 0x000076320e0c7816 */ /* 0x000fe4000000000c */
[----:B------:R-:W-:Y:S01]  /*1dc0*/  PRMT R3, R2, 0x7632, R3 ;  /* 0x0000763202037816 */ /* 0x000fe20000000003 */
[----:B------:R4:W-:Y:S01]  /*1dd0*/  STG.E.U16 desc[UR8][R10.64+0x100], R2 ;  /* 0x000100020a007986 */ /* 0x0009e2000c101508 */
[----:B------:R-:W-:-:S02]  /*1de0*/  PRMT R9, R4, 0x7632, R9 ;  /* 0x0000763204097816 */ /* 0x000fc40000000009 */
[----:B------:R-:W-:Y:S01]  /*1df0*/  F2FP.F16.F32.PACK_AB R7, RZ, R7 ;  /* 0x00000007ff07723e */ /* 0x000fe200000000ff */
        /* <DEDUP_REMOVED lines=12> */
.L_x_2848:
[----:B------:R-:W-:Y:S01]  /*1ec0*/  HFMA2 R11, -RZ, RZ, 0, 1.847743988037109375e-06 ;  /* 0x0000001fff0b7431 */ /* 0x000fe200000001ff */
[----:B------:R-:W-:Y:S01]  /*1ed0*/  BSSY B0, `(.L_x_2876) ;  /* 0x0000006000007945 */ /* 0x000fe20003800000 */
[----:B------:R-:W-:Y:S02]  /*1ee0*/  MOV R12, 0x10 ;  /* 0x00000010000c7802 */ /* 0x000fe40000000f00 */
[----:B------:R-:W-:-:S07]  /*1ef0*/  MOV R15, 0xffffffff ;  /* 0xffffffff000f7802 */ /* 0x000fce0000000f00 */
[----:B0-----:R-:W-:Y:S05]  /*1f00*/  WARPSYNC.COLLECTIVE R15, `(.L_x_2877) ;  /* 0x000000000f087348 */ /* 0x001fea0003c00000 */
[----:B------:R1:W2:Y:S02]  /*1f10*/  SHFL.BFLY P6, R14, R13, R12, R11 ;  /* 0x0c00000c0d0e7389 */ /* 0x0002a400000c000b */
[----:B012---:R-:W-:Y:S05]  /*1f20*/  ENDCOLLECTIVE ;  /* 0x000000000000791b */ /* 0x007fea0003800000 */
.L_x_2877:
[----:B------:R-:W-:Y:S05]  /*1f30*/  BSYNC B0 ;  /* 0x0000000000007941 */ /* 0x000fea0003800000 */
.L_x_2876:
[----:B------:R-:W-:Y:S01]  /*1f40*/  HFMA2 R12, -RZ, RZ, 0, 4.76837158203125e-07 ;  /* 0x00000008ff0c7431 */ /* 0x000fe200000001ff */
[----:B------:R-:W-:Y:S02]  /*1f50*/  FMNMX R13, R13, R14, !PT ;  /* 0x0000000e0d0d7209 */ /* 0x000fe40007800000 */
[----:B------:R-:W-:Y:S02]  /*1f60*/  MOV R11, 0x1f ;  /* 0x0000001f000b7802 */ /* 0x000fe40000000f00 */
[----:B------:R-:W-:-:S07]  /*1f70*/  MOV R15, 0xffffffff ;  /* 0xffffffff000f7802 */ /* 0x000fce0000000f00 */
[----:B------:R-:W-:Y:S05]  /*1f80*/  WARPSYNC.COLLECTIVE R15, `(.L_x_2878) ;  /* 0x000000000f087348 */ /* 0x000fea0003c00000 */
[----:B------:R0:W1:Y:S02]  /*1f90*/  SHFL.BFLY P6, R14, R13, R12, R11 ;  /* 0x0c00000c0d0e7389 */ /* 0x00006400000c000b */
[----:B01----:R-:W-:Y:S05]  /*1fa0*/  ENDCOLLECTIVE ;  /* 0x000000000000791b */ /* 0x003fea0003800000 */
.L_x_2878:
[----:B------:R-:W-:Y:S01]  /*1fb0*/  HFMA2 R12, -RZ, RZ, 0, 2.384185791015625e-07 ;  /* 0x00000004ff0c7431 */ /* 0x000fe200000001ff */
[----:B------:R-:W-:-:S04]  /*1fc0*/  FMNMX R0, R13, R14, !PT ;  /* 0x0000000e0d007209 */ /* 0x000fc80007800000 */
[----:B------:R-:W-:-:S07]  /*1fd0*/  MOV R13, R0 ;  /* 0x00000000000d7202 */ /* 0x000fce0000000f00 */
[----:B------:R-:W-:Y:S05]  /*1fe0*/  WARPSYNC.COLLECTIVE R15, `(.L_x_2879) ;  /* 0x000000000f087348 */ /* 0x000fea0003c00000 */
[----:B------:R0:W1:Y:S02]  /*1ff0*/  SHFL.BFLY P6, R14, R13, R12, R11 ;  /* 0x0c00000c0d0e7389 */ /* 0x00006400000c000b */
[----:B01----:R-:W-:Y:S05]  /*2000*/  ENDCOLLECTIVE ;  /* 0x000000000000791b */ /* 0x003fea0003800000 */
.L_x_2879:
[----:B------:R-:W-:Y:S01]  /*2010*/  HFMA2 R12, -RZ, RZ, 0, 1.1920928955078125e-07 ;  /* 0x00000002ff0c7431 */ /* 0x000fe200000001ff */
[----:B------:R-:W-:-:S04]  /*2020*/  FMNMX R2, R0, R14, !PT ;  /* 0x0000000e00027209 */ /* 0x000fc80007800000 */
[----:B------:R-:W-:-:S07]  /*2030*/  MOV R13, R2 ;  /* 0x00000002000d7202 */ /* 0x000fce0000000f00 */
[----:B------:R-:W-:Y:S05]  /*2040*/  WARPSYNC.COLLECTIVE R15, `(.L_x_2880) ;  /* 0x000000000f087348 */ /* 0x000fea0003c00000 */
[----:B------:R0:W1:Y:S02]  /*2050*/  SHFL.BFLY P6, R14, R13, R12, R11 ;  /* 0x0c00000c0d0e7389 */ /* 0x00006400000c000b */
[----:B01----:R-:W-:Y:S05]  /*2060*/  ENDCOLLECTIVE ;  /* 0x000000000000791b */ /* 0x003fea0003800000 */
.L_x_2880:
[----:B------:R-:W-:Y:S01]  /*2070*/  HFMA2 R12, -RZ, RZ, 0, 5.9604644775390625e-08 ;  /* 0x00000001ff0c7431 */ /* 0x000fe200000001ff */
[----:B------:R-:W-:-:S04]  /*2080*/  FMNMX R3, R2, R14, !PT ;  /* 0x0000000e02037209 */ /* 0x000fc80007800000 */
[----:B------:R-:W-:-:S07]  /*2090*/  MOV R13, R3 ;  /* 0x00000003000d7202 */ /* 0x000fce0000000f00 */
[----:B------:R-:W-:Y:S05]  /*20a0*/  WARPSYNC.COLLECTIVE R15, `(.L_x_2881) ;  /* 0x000000000f087348 */ /* 0x000fea0003c00000 */
[----:B------:R0:W1:Y:S02]  /*20b0*/  SHFL.BFLY P6, R14, R13, R12, R11 ;  /* 0x0c00000c0d0e7389 */ /* 0x00006400000c000b */
[----:B01----:R-:W-:Y:S05]  /*20c0*/  ENDCOLLECTIVE ;  /* 0x000000000000791b */ /* 0x003fea0003800000 */
.L_x_2881:
        /* <DEDUP_REMOVED lines=102> */
[-C--:B------:R-:W-:Y:S01]  /*2730*/  FFMA.SAT R13, R17, R11.reuse, 0.5 ;  /* 0x3f000000110d7423 */ /* 0x080fe2000000200b */
[----:B------:R-:W-:-:S03]  /*2740*/  FFMA.SAT R11, R14, R11, 0.5 ;  /* 0x3f0000000e0b7423 */ /* 0x000fc6000000200b */
[-C--:B------:R-:W-:Y:S01]  /*2750*/  FFMA.RM R13, R13, R12.reuse, 12582913 ;  /* 0x4b4000010d0d7423 */ /* 0x080fe2000000400c */
[----:B------:R-:W-:Y:S01]  /*2760*/  FFMA.RM R11, R11, R12, 12582913 ;  /* 0x4b4000010b0b7423 */ /* 0x000fe2000000400c */
[----:B------:R-:W0:Y:S02]  /*2770*/  MUFU.EX2 R15, R15 ;  /* 0x0000000f000f7308 */ /* 0x000e240000000800 */
[C---:B------:R-:W-:Y:S01]  /*2780*/  FADD R12, R13.reuse, -12583039 ;  /* 0xcb40007f0d0c7421 */ /* 0x040fe20000000000 */
[----:B------:R-:W-:-:S03]  /*2790*/  SHF.L.U32 R13, R13, 0x17, RZ ;  /* 0x000000170d0d7819 */ /* 0x000fc600000006ff */
[----:B------:R-:W-:-:S04]  /*27a0*/  FFMA R12, R17, 1.4426950216293334961, -R12 ;  /* 0x3fb8aa3b110c7823 */ /* 0x000fc8000000080c */
[----:B------:R-:W-:-:S06]  /*27b0*/  FFMA R12, R17, 1.925963033500011079e-08, R12 ;  /* 0x32a57060110c7823 */ /* 0x000fcc000000000c */
[----:B------:R-:W1:Y:S01]  /*27c0*/  MUFU.EX2 R12, R12 ;  /* 0x0000000c000c7308 */ /* 0x000e620000000800 */
[----:B0-----:R-:W-:Y:S01]  /*27d0*/  FMUL R10, R10, R15 ;  /* 0x0000000f0a0a7220 */ /* 0x001fe20000400000 */
[----:B------:R-:W-:Y:S01]  /*27e0*/  MOV R15, 0xffffffff ;  /* 0xffffffff000f7802 */ /* 0x000fe20000000f00 */
[----:B-1----:R-:W-:Y:S01]  /*27f0*/  FMUL R18, R13, R12 ;  /* 0x0000000c0d127220 */ /* 0x002fe20000400000 */
        /* <DEDUP_REMOVED lines=24> */
.L_x_2882:
[----:B------:R-:W-:Y:S02]  /*2980*/  HFMA2 R12, -RZ, RZ, 0, 4.76837158203125e-07 ;  /* 0x00000008ff0c7431 */ /* 0x000fe400000001ff */
[----:B------:R-:W-:-:S05]  /*2990*/  FADD R19, R13, R14 ;  /* 0x0000000e0d137221 */ /* 0x000fca0000000000 */
[----:B------:R-:W-:-:S07]  /*29a0*/  MOV R13, R19 ;  /* 0x00000013000d7202 */ /* 0x000fce0000000f00 */
[----:B------:R-:W-:Y:S05]  /*29b0*/  WARPSYNC.COLLECTIVE R15, `(.L_x_2883) ;  /* 0x000000000f087348 */ /* 0x000fea0003c00000 */
[----:B------:R0:W1:Y:S02]  /*29c0*/  SHFL.BFLY P6, R14, R13, R12, R11 ;  /* 0x0c00000c0d0e7389 */ /* 0x00006400000c000b */
[----:B01----:R-:W-:Y:S05]  /*29d0*/  ENDCOLLECTIVE ;  /* 0x000000000000791b */ /* 0x003fea0003800000 */
.L_x_2883:
[----:B------:R-:W-:Y:S02]  /*29e0*/  HFMA2 R12, -RZ, RZ, 0, 2.384185791015625e-07 ;  /* 0x00000004ff0c7431 */ /* 0x000fe400000001ff */
[----:B------:R-:W-:-:S05]  /*29f0*/  FADD R22, R19, R14 ;  /* 0x0000000e13167221 */ /* 0x000fca0000000000 */
[----:B------:R-:W-:-:S07]  /*2a00*/  MOV R13, R22 ;  /* 0x00000016000d7202 */ /* 0x000fce0000000f00 */
[----:B------:R-:W-:Y:S05]  /*2a10*/  WARPSYNC.COLLECTIVE R15, `(.L_x_2884) ;  /* 0x000000000f087348 */ /* 0x000fea0003c00000 */
[----:B------:R0:W1:Y:S02]  /*2a20*/  SHFL.BFLY P6, R14, R13, R12, R11 ;  /* 0x0c00000c0d0e7389 */ /* 0x00006400000c000b */
[----:B01----:R-:W-:Y:S05]  /*2a30*/  ENDCOLLECTIVE ;  /* 0x000000000000791b */ /* 0x003fea0003800000 */
.L_x_2884:
[----:B------:R-:W-:Y:S02]  /*2a40*/  HFMA2 R12, -RZ, RZ, 0, 1.1920928955078125e-07 ;  /* 0x00000002ff0c7431 */ /* 0x000fe400000001ff */
[----:B------:R-:W-:-:S05]  /*2a50*/  FADD R27, R22, R14 ;  /* 0x0000000e161b7221 */ /* 0x000fca0000000000 */
[----:B------:R-:W-:-:S07]  /*2a60*/  MOV R13, R27 ;  /* 0x0000001b000d7202 */ /* 0x000fce0000000f00 */
[----:B------:R-:W-:Y:S05]  /*2a70*/  WARPSYNC.COLLECTIVE R15, `(.L_x_2885) ;  /* 0x000000000f087348 */ /* 0x000fea0003c00000 */
[----:B------:R0:W1:Y:S02]  /*2a80*/  SHFL.BFLY P6, R14, R13, R12, R11 ;  /* 0x0c00000c0d0e7389 */ /* 0x00006400000c000b */
[----:B01----:R-:W-:Y:S05]  /*2a90*/  ENDCOLLECTIVE ;  /* 0x000000000000791b */ /* 0x003fea0003800000 */
.L_x_2885:
[----:B------:R-:W-:Y:S02]  /*2aa0*/  HFMA2 R12, -RZ, RZ, 0, 5.9604644775390625e-08 ;  /* 0x00000001ff0c7431 */ /* 0x000fe400000001ff */
[----:B------:R-:W-:-:S05]  /*2ab0*/  FADD R28, R27, R14 ;  /* 0x0000000e1b1c7221 */ /* 0x000fca0000000000 */
[----:B------:R-:W-:-:S07]  /*2ac0*/  MOV R13, R28 ;  /* 0x0000001c000d7202 */ /* 0x000fce0000000f00 */
[----:B------:R-:W-:Y:S05]  /*2ad0*/  WARPSYNC.COLLECTIVE R15, `(.L_x_2886) ;  /* 0x000000000f087348 */ /* 0x000fea0003c00000 */
[----:B------:R0:W1:Y:S02]  /*2ae0*/  SHFL.BFLY P6, R14, R13, R12, R11 ;  /* 0x0c00000c0d0e7389 */ /* 0x00006400000c000b */
[----:B01----:R-:W-:Y:S05]  /*2af0*/  ENDCOLLECTIVE ;  /* 0x000000000000791b */ /* 0x003fea0003800000 */
.L_x_2886:
[----:B------:R-:W-:Y:S05]  /*2b00*/  BRA `(.L_x_2887) ;  /* 0xffffffe400147947 */ /* 0x000fea000383ffff */
        .weak           $__internal_39_$__cuda_sm3x_div_rn_noftz_f32_slowpath
        .type           $__internal_39_$__cuda_sm3x_div_rn_noftz_f32_slowpath,@function
        .size           $__internal_39_$__cuda_sm3x_div_rn_noftz_f32_slowpath,(.L_x_15356 - $__internal_39_$__cuda_sm3x_div_rn_noftz_f32_slowpath)
$__internal_39_$__cuda_sm3x_div_rn_noftz_f32_slowpath:
        /* <DEDUP_REMOVED lines=34> */
.L_x_2889:
        /* <DEDUP_REMOVED lines=51> */
.L_x_2896:
[----:B------:R-:W-:-:S04]  /*3060*/  LOP3.LUT R7, R7, 0x80000000, RZ, 0xc0, !PT ;  /* 0x8000000007077812 */ /* 0x000fc800078ec0ff */
[----:B------:R-:W-:Y:S01]  /*3070*/  LOP3.LUT R7, R7, 0x7f800000, RZ, 0xfc, !PT ;  /* 0x7f80000007077812 */ /* 0x000fe200078efcff */
[----:B------:R-:W-:Y:S06]  /*3080*/  BRA `(.L_x_2897) ;  /* 0x0000000000047947 */ /* 0x000fec0003800000 */
.L_x_2895:
[----:B------:R-:W-:-:S07]  /*3090*/  LEA R7, R32, R7, 0x17 ;  /* 0x0000000720077211 */ /* 0x000fce00078eb8ff */
.L_x_2897:
[----:B------:R-:W-:Y:S05]  /*30a0*/  BSYNC.RECONVERGENT B1 ;  /* 0x0000000000017941 */ /* 0x000fea0003800200 */
.L_x_2894:
[----:B------:R-:W-:Y:S05]  /*30b0*/  BRA `(.L_x_2898) ;  /* 0x0000000000207947 */ /* 0x000fea0003800000 */
.L_x_2893:
[----:B------:R-:W-:-:S04]  /*30c0*/  LOP3.LUT R7, R12, 0x80000000, R7, 0x48, !PT ;  /* 0x800000000c077812 */ /* 0x000fc800078e4807 */
[----:B------:R-:W-:Y:S01]  /*30d0*/  LOP3.LUT R7, R7, 0x7f800000, RZ, 0xfc, !PT ;  /* 0x7f80000007077812 */ /* 0x000fe200078efcff */
[----:B------:R-:W-:Y:S06]  /*30e0*/  BRA `(.L_x_2898) ;  /* 0x0000000000147947 */ /* 0x000fec0003800000 */
.L_x_2892:
[----:B------:R-:W-:Y:S01]  /*30f0*/  LOP3.LUT R7, R12, 0x80000000, R7, 0x48, !PT ;  /* 0x800000000c077812 */ /* 0x000fe200078e4807 */
[----:B------:R-:W-:Y:S06]  /*3100*/  BRA `(.L_x_2898) ;  /* 0x00000000000c7947 */ /* 0x000fec0003800000 */
.L_x_2891:
[----:B------:R-:W0:Y:S01]  /*3110*/  MUFU.RSQ R7, -QNAN ;  /* 0xffc0000000077908 */ /* 0x000e220000001400 */
[----:B------:R-:W-:Y:S05]  /*3120*/  BRA `(.L_x_2898) ;  /* 0x0000000000047947 */ /* 0x000fea0003800000 */
.L_x_2890:
[----:B------:R-:W-:-:S07]  /*3130*/  FADD.FTZ R7, R7, R12 ;  /* 0x0000000c07077221 */ /* 0x000fce0000010000 */
.L_x_2898:
[----:B------:R-:W-:Y:S05]  /*3140*/  BSYNC.RECONVERGENT B0 ;  /* 0x0000000000007941 */ /* 0x000fea0003800200 */
.L_x_2888:
[----:B------:R-:W-:Y:S01]  /*3150*/  HFMA2 R13, -RZ, RZ, 0, 0 ;  /* 0x00000000ff0d7431 */ /* 0x000fe200000001ff */
[----:B------:R-:W-:-:S04]  /*3160*/  MOV R12, R22 ;  /* 0x00000016000c7202 */ /* 0x000fc80000000f00 */
[----:B0-----:R-:W-:Y:S05]  /*3170*/  RET.REL.NODEC R12 `(_ZN7oneflow4cuda7softmax15SoftmaxWarpImplI10SimpleLoadI6__halffE11SimpleStoreIS4_fEfLi1ELi13ELi32ELi1ELb0ELNS1_9AlgorithmE0EEEvT_T0_ll) ;  /* 0xffffffcc0ca07950 */ /* 0x001fea0003c3ffff */
.L_x_2899:
        /* <DEDUP_REMOVED lines=16> */
.L_x_15356:


//--------------------- .text._ZN7oneflow4cuda7softmax15SoftmaxWarpImplI10SimpleLoadI6__halffE11SimpleStoreIS4_fEfLi1ELi12ELi32ELi1ELb1ELNS1_9AlgorithmE0EEEvT_T0_ll --------------------------
	.section	.text._ZN7oneflow4cuda7softmax15SoftmaxWarpImplI10SimpleLoadI6__halffE11SimpleStoreIS4_fEfLi1ELi12ELi32ELi1ELb1ELNS1_9AlgorithmE0EEEvT_T0_ll,"ax",@progbits
	.align	128
        .global         _ZN7oneflow4cuda7softmax15SoftmaxWarpImplI10SimpleLoadI6__halffE11SimpleStoreIS4_fEfLi1ELi12ELi32ELi1ELb1ELNS1_9AlgorithmE0EEEvT_T0_ll
        .type           _ZN7oneflow4cuda7softmax15SoftmaxWarpImplI10SimpleLoadI6__halffE11SimpleStoreIS4_fEfLi1ELi12ELi32ELi1ELb1ELNS1_9AlgorithmE0EEEvT_T0_ll,@function
        .size           _ZN7oneflow4cuda7softmax15SoftmaxWarpImplI10SimpleLoadI6__halffE11SimpleStoreIS4_fEfLi1ELi12ELi32ELi1ELb1ELNS1_9AlgorithmE0EEEvT_T0_ll,(.L_x_15357 - _ZN7oneflow4cuda7softmax15SoftmaxWarpImplI10SimpleLoadI6__halffE11SimpleStoreIS4_fEfLi1ELi12ELi32ELi1ELb1ELNS1_9AlgorithmE0EEEvT_T0_ll)
        .other          _ZN7oneflow4cuda7softmax15SoftmaxWarpImplI10SimpleLoadI6__halffE11SimpleStoreIS4_fEfLi1ELi12ELi32ELi1ELb1ELNS1_9AlgorithmE0EEEvT_T0_ll,@"STO_CUDA_ENTRY STV_DEFAULT"
_ZN7oneflow4cuda7softmax15SoftmaxWarpImplI10SimpleLoadI6__halffE11SimpleStoreIS4_fEfLi1ELi12ELi32ELi1ELb1ELNS1_9AlgorithmE0EEEvT_T0_ll:
.text._ZN7oneflow4cuda7softmax15SoftmaxWarpImplI10SimpleLoadI6__halffE11SimpleStoreIS4_fEfLi1ELi12ELi32ELi1ELb1ELNS1_9AlgorithmE0EEEvT_T0_ll:
        /* <DEDUP_REMOVED lines=11> */
[----:B------:R-:W-:Y:S02]  /*00b0*/  HFMA2 R12, -RZ, RZ, 0, 5.9604644775390625e-08 ;  /* 0x00000001ff0c7431 */ /* 0x000fe400000001ff */
[----:B------:R-:W-:Y:S01]  /*00c0*/  IMAD.MOV.U32 R8, RZ, RZ, 0xe4 ;  /* 0x000000e4ff087424 */ /* 0x000fe200078e00ff */
[----:B------:R2:W3:Y:S01]  /*00d0*/  LDC.64 R2, c[0x4][R0] ;  /* 0x0100000000027b82 */ /* 0x0004e20000000a00 */
[----:B------:R-:W4:Y:S01]  /*00e0*/  LDCU.64 UR6, c[0x4][0xa10] ;  /* 0x01014200ff0677ac */ /* 0x000f220008000a00 */
[----:B------:R-:W-:Y:S01]  /*00f0*/  MOV R13, RZ ;  /* 0x000000ff000d7202 */ /* 0x000fe20000000f00 */
        /* <DEDUP_REMOVED lines=9> */
.L_x_2900:
        /* <DEDUP_REMOVED lines=25> */
.L_x_2927:
[----:B------:R-:W-:Y:S01]  /*0320*/  ISETP.GE.U32.AND P0, PT, R24, UR44, PT ;  /* 0x0000002c18007c0c */ /* 0x000fe2000bf06070 */
[----:B------:R-:W-:Y:S01]  /*0330*/  HFMA2 R3, -RZ, RZ, 0, 0 ;  /* 0x00000000ff037431 */ /* 0x000fe200000001ff */
[----:B------:R-:W-:Y:S01]  /*0340*/  ISETP.GE.U32.AND P5, PT, R35, UR44, PT ;  /* 0x0000002c23007c0c */ /* 0x000fe2000bfa6070 */
[----:B------:R-:W-:Y:S01]  /*0350*/  IMAD.MOV.U32 R2, RZ, RZ, R24 ;  /* 0x000000ffff027224 */ /* 0x000fe200078e0018 */
[----:B------:R-:W-:Y:S01]  /*0360*/  ISETP.GE.AND.EX P0, PT, RZ, UR45, PT, P0 ;  /* 0x0000002dff007c0c */ /* 0x000fe2000bf06300 */
[----:B0-----:R-:W-:Y:S01]  /*0370*/  IMAD R7, R18, UR42, RZ ;  /* 0x0000002a12077c24 */ /* 0x001fe2000f8e02ff */
[----:B------:R-:W-:Y:S02]  /*0380*/  ISETP.GE.U32.AND P4, PT, R34, UR44, PT ;  /* 0x0000002c22007c0c */ /* 0x000fe4000bf86070 */
[----:B------:R-:W-:Y:S02]  /*0390*/  ISETP.GE.AND.EX P5, PT, RZ, UR45, PT, P5 ;  /* 0x0000002dff007c0c */ /* 0x000fe4000bfa6350 */
[----:B------:R-:W-:Y:S01]  /*03a0*/  ISETP.GE.U32.AND P6, PT, R33, UR44, PT ;  /* 0x0000002c21007c0c */ /* 0x000fe2000bfc6070 */
[----:B------:R-:W-:Y:S01]  /*03b0*/  IMAD.WIDE.U32 R4, R22, UR42, R2 ;  /* 0x0000002a16047c25 */ /* 0x000fe2000f8e0002 */
[----:B------:R-:W-:-:S02]  /*03c0*/  ISETP.GE.AND.EX P4, PT, RZ, UR45, PT, P4 ;  /* 0x0000002dff007c0c */ /* 0x000fc4000bf86340 */
[----:B------:R-:W-:Y:S01]  /*03d0*/  ISETP.GE.AND.EX P6, PT, RZ, UR45, PT, P6 ;  /* 0x0000002dff007c0c */ /* 0x000fe2000bfc6360 */
[----:B------:R-:W-:Y:S01]  /*03e0*/  IMAD R3, R22, UR43, R7 ;  /* 0x0000002b16037c24 */ /* 0x000fe2000f8e0207 */
[----:B------:R-:W-:Y:S02]  /*03f0*/  ISETP.GE.U32.AND P1, PT, R32, UR44, PT ;  /* 0x0000002c20007c0c */ /* 0x000fe4000bf26070 */
[----:B------:R-:W-:Y:S02]  /*0400*/  @!P0 R2UR UR4, R20 ;  /* 0x00000000140482ca */ /* 0x000fe400000e0000 */
[----:B------:R-:W-:Y:S02]  /*0410*/  @!P0 R2UR UR5, R21 ;  /* 0x00000000150582ca */ /* 0x000fe400000e0000 */
[----:B------:R-:W-:Y:S02]  /*0420*/  ISETP.GE.U32.AND P2, PT, R31, UR44, PT ;  /* 0x0000002c1f007c0c */ /* 0x000fe4000bf46070 */
        /* <DEDUP_REMOVED lines=12> */
[----:B------:R-:W3:Y:S01]  /*04f0*/  @!P5 LDG.E.U16 R0, desc[UR6][R2.64+0x40] ;  /* 0x000040060200d981 */ /* 0x000ee2000c1e1500 */
[----:B------:R-:W-:Y:S02]  /*0500*/  @!P1 R2UR UR4, R20 ;  /* 0x00000000140492ca */ /* 0x000fe400000e0000 */
        /* <DEDUP_REMOVED lines=10> */
[----:B------:R-:W-:Y:S02]  /*05b0*/  ISETP.GE.U32.AND P3, PT, R30, UR44, PT ;  /* 0x0000002c1e007c0c */ /* 0x000fe4000bf66070 */
[----:B------:R-:W-:Y:S01]  /*05c0*/  MOV R39, 0xff800000 ;  /* 0xff80000000277802 */ /* 0x000fe20000000f00 */
[----:B------:R-:W-:Y:S01]  /*05d0*/  IMAD.MOV.U32 R38, RZ, RZ, -0x800000 ;  /* 0xff800000ff267424 */ /* 0x000fe200078e00ff */
[----:B------:R-:W-:Y:S02]  /*05e0*/  ISETP.GE.AND.EX P3, PT, RZ, UR45, PT, P3 ;  /* 0x0000002dff007c0c */ /* 0x000fe4000bf66330 */
[----:B------:R-:W-:-:S11]  /*05f0*/  MOV R9, 0xff800000 ;  /* 0xff80000000097802 */ /* 0x000fd60000000f00 */
[----:B------:R-:W-:Y:S02]  /*0600*/  @!P3 R2UR UR4, R20 ;  /* 0x000000001404b2ca */ /* 0x000fe400000e0000 */
[----:B------:R-:W-:Y:S01]  /*0610*/  @!P3 R2UR UR5, R21 ;  /* 0x000000001505b2ca */ /* 0x000fe200000e0000 */
[----:B--2---:R-:W-:Y:S02]  /*0620*/  @!P0 HADD2.F32 R37, -RZ, R7.H0_H0 ;  /* 0x20000007ff258230 */ /* 0x004fe40000004100 */
[----:B---3--:R-:W-:-:S03]  /*0630*/  @!P5 HADD2.F32 R19, -RZ, R0.H0_H0 ;  /* 0x20000000ff13d230 */ /* 0x008fc60000004100 */
[----:B------:R-:W-:-:S04]  /*0640*/  @!P0 FMNMX R13, R37, -INF , !PT ;  /* 0xff800000250d8809 */ /* 0x000fc80007800000 */
[----:B------:R-:W-:Y:S01]  /*0650*/  @!P5 FMNMX R13, R13, R19, !PT ;  /* 0x000000130d0dd209 */ /* 0x000fe20007800000 */
[----:B----4-:R-:W-:Y:S01]  /*0660*/  @!P4 HADD2.F32 R39, -RZ, R4.H0_H0 ;  /* 0x20000004ff27c230 */ /* 0x010fe20000004100 */
[----:B------:R-:W-:Y:S01]  /*0670*/  ISETP.GE.U32.AND P5, PT, R29, UR44, PT ;  /* 0x0000002c1d007c0c */ /* 0x000fe2000bfa6070 */
[----:B-----5:R-:W-:-:S03]  /*0680*/  @!P6 HADD2.F32 R38, -RZ, R5.H0_H0 ;  /* 0x20000005ff26e230 */ /* 0x020fc60000004100 */
[----:B------:R-:W-:Y:S02]  /*0690*/  @!P4 FMNMX R13, R13, R39, !PT ;  /* 0x000000270d0dc209 */ /* 0x000fe40007800000 */
[----:B------:R-:W-:Y:S02]  /*06a0*/  ISETP.GE.U32.AND P4, PT, R28, UR44, PT ;  /* 0x0000002c1c007c0c */ /* 0x000fe4000bf86070 */
[----:B------:R-:W-:Y:S02]  /*06b0*/  ISETP.GE.AND.EX P5, PT, RZ, UR45, PT, P5 ;  /* 0x0000002dff007c0c */ /* 0x000fe4000bfa6350 */
[----:B------:R-:W-:Y:S01]  /*06c0*/  MOV R7, 0xff800000 ;  /* 0xff80000000077802 */ /* 0x000fe20000000f00 */
[----:B------:R-:W-:Y:S01]  /*06d0*/  @!P1 HADD2.F32 R7, -RZ, R6.H0_H0 ;  /* 0x20000006ff079230 */ /* 0x000fe20000004100 */
[----:B------:R-:W-:Y:S01]  /*06e0*/  @!P6 FMNMX R13, R13, R38, !PT ;  /* 0x000000260d0de209 */ /* 0x000fe20007800000 */
[----:B------:R-:W-:Y:S01]  /*06f0*/  @!P2 HADD2.F32 R9, -RZ, R8.H0_H0 ;  /* 0x20000008ff09a230 */ /* 0x000fe20000004100 */
[----:B------:R-:W-:Y:S01]  /*0700*/  ISETP.GE.U32.AND P6, PT, R27, UR44, PT ;  /* 0x0000002c1b007c0c */ /* 0x000fe2000bfc6070 */
[----:B------:R-:W2:Y:S01]  /*0710*/  @!P3 LDG.E.U16 R6, desc[UR4][R2.64+0x180] ;  /* 0x000180040206b981 */ /* 0x000ea2000c1e1500 */
[----:B------:R-:W-:-:S02]  /*0720*/  ISETP.GE.AND.EX P4, PT, RZ, UR45, PT, P4 ;  /* 0x0000002dff007c0c */ /* 0x000fc4000bf86340 */
[----:B------:R-:W-:Y:S02]  /*0730*/  @!P1 FMNMX R13, R13, R7, !PT ;  /* 0x000000070d0d9209 */ /* 0x000fe40007800000 */
        /* <DEDUP_REMOVED lines=28> */
[----:B------:R-:W-:Y:S02]  /*0900*/  IMAD.MOV.U32 R6, RZ, RZ, -0x800000 ;  /* 0xff800000ff067424 */ /* 0x000fe400078e00ff */
        /* <DEDUP_REMOVED lines=33> */
[----:B------:R-:W-:Y:S01]  /*0b20*/  FADD R15, -R14, R8 ;  /* 0x000000080e0f7221 */ /* 0x000fe20000000100 */
[-C--:B------:R-:W-:Y:S01]  /*0b30*/  FFMA.SAT R4, R45, R10.reuse, 0.5 ;  /* 0x3f0000002d047423 */ /* 0x080fe2000000200a */
[-C--:B------:R-:W-:Y:S01]  /*0b40*/  FFMA.SAT R6, R43, R10.reuse, 0.5 ;  /* 0x3f0000002b067423 */ /* 0x080fe2000000200a */
[----:B------:R-:W-:Y:S01]  /*0b50*/  FADD R2, R0, -12583039 ;  /* 0xcb40007f00027421 */ /* 0x000fe20000000000 */
[-C--:B------:R-:W-:Y:S01]  /*0b60*/  FFMA.SAT R8, R41, R10.reuse, 0.5 ;  /* 0x3f00000029087423 */ /* 0x080fe2000000200a */
[C---:B------:R-:W-:Y:S01]  /*0b70*/  FADD R11, -R14.reuse, R9 ;  /* 0x000000090e0b7221 */ /* 0x040fe20000000100 */
[C---:B------:R-:W-:Y:S01]  /*0b80*/  FADD R17, -R14.reuse, R17 ;  /* 0x000000110e117221 */ /* 0x040fe20000000100 */
[C---:B------:R-:W-:Y:S01]  /*0b90*/  FADD R19, -R14.reuse, R16 ;  /* 0x000000100e137221 */ /* 0x040fe20000000100 */
[----:B------:R-:W-:Y:S01]  /*0ba0*/  FADD R37, -R14, R36 ;  /* 0x000000240e257221 */ /* 0x000fe20000000100 */
[----:B------:R-:W-:Y:S01]  /*0bb0*/  FFMA R14, R47, 1.4426950216293334961, -R2 ;  /* 0x3fb8aa3b2f0e7823 */ /* 0x000fe20000000802 */
[-C--:B------:R-:W-:Y:S01]  /*0bc0*/  FFMA.RM R2, R4, R5.reuse, 12582913 ;  /* 0x4b40000104027423 */ /* 0x080fe20000004005 */
[-C--:B------:R-:W-:Y:S01]  /*0bd0*/  FFMA.RM R6, R6, R5.reuse, 12582913 ;  /* 0x4b40000106067423 */ /* 0x080fe20000004005 */
[-C--:B------:R-:W-:Y:S01]  /*0be0*/  FFMA.RM R3, R8, R5.reuse, 12582913 ;  /* 0x4b40000108037423 */ /* 0x080fe20000004005 */
[-C--:B------:R-:W-:Y:S01]  /*0bf0*/  FFMA.SAT R36, R39, R10.reuse, 0.5 ;  /* 0x3f00000027247423 */ /* 0x080fe2000000200a */
[----:B------:R-:W-:Y:S01]  /*0c00*/  FADD R4, R2, -12583039 ;  /* 0xcb40007f02047421 */ /* 0x000fe20000000000 */
[----:B------:R-:W-:Y:S01]  /*0c10*/  FADD R8, R6, -12583039 ;  /* 0xcb40007f06087421 */ /* 0x000fe20000000000 */
[----:B------:R-:W-:Y:S01]  /*0c20*/  FADD R12, R3, -12583039 ;  /* 0xcb40007f030c7421 */ /* 0x000fe20000000000 */
[-C--:B------:R-:W-:Y:S01]  /*0c30*/  FFMA.SAT R38, R17, R10.reuse, 0.5 ;  /* 0x3f00000011267423 */ /* 0x080fe2000000200a */
[----:B------:R-:W-:Y:S01]  /*0c40*/  FFMA R16, R45, 1.4426950216293334961, -R4 ;  /* 0x3fb8aa3b2d107823 */ /* 0x000fe20000000804 */
[----:B------:R-:W-:Y:S01]  /*0c50*/  FFMA R8, R43, 1.4426950216293334961, -R8 ;  /* 0x3fb8aa3b2b087823 */ /* 0x000fe20000000808 */
[----:B------:R-:W-:Y:S01]  /*0c60*/  FFMA R12, R41, 1.4426950216293334961, -R12 ;  /* 0x3fb8aa3b290c7823 */ /* 0x000fe2000000080c */
[-C--:B------:R-:W-:Y:S01]  /*0c70*/  FFMA.RM R4, R36, R5.reuse, 12582913 ;  /* 0x4b40000124047423 */ /* 0x080fe20000004005 */
[-C--:B------:R-:W-:Y:S01]  /*0c80*/  FFMA.RM R9, R38, R5.reuse, 12582913 ;  /* 0x4b40000126097423 */ /* 0x080fe20000004005 */
[----:B------:R-:W-:Y:S01]  /*0c90*/  FFMA R43, R43, 1.925963033500011079e-08, R8 ;  /* 0x32a570602b2b7823 */ /* 0x000fe20000000008 */
[----:B------:R-:W-:Y:S01]  /*0ca0*/  FFMA R40, R41, 1.925963033500011079e-08, R12 ;  /* 0x32a5706029287823 */ /* 0x000fe2000000000c */
[----:B------:R-:W-:Y:S01]  /*0cb0*/  FADD R8, R4, -12583039 ;  /* 0xcb40007f04087421 */ /* 0x000fe20000000000 */
[-C--:B------:R-:W-:Y:S01]  /*0cc0*/  FFMA.SAT R12, R11, R10.reuse, 0.5 ;  /* 0x3f0000000b0c7423 */ /* 0x080fe2000000200a */
[----:B------:R-:W-:Y:S01]  /*0cd0*/  FADD R38, R9, -12583039 ;  /* 0xcb40007f09267421 */ /* 0x000fe20000000000 */
[----:B------:R-:W-:Y:S01]  /*0ce0*/  FFMA.SAT R42, R37, R10, 0.5 ;  /* 0x3f000000252a7423 */ /* 0x000fe2000000200a */
[----:B------:R-:W-:Y:S01]  /*0cf0*/  FFMA R36, R39, 1.4426950216293334961, -R8 ;  /* 0x3fb8aa3b27247823 */ /* 0x000fe20000000808 */
[----:B------:R-:W-:Y:S01]  /*0d00*/  FFMA.RM R8, R12, R5, 12582913 ;  /* 0x4b4000010c087423 */ /* 0x000fe20000004005 */
[----:B------:R-:W-:Y:S01]  /*0d10*/  FFMA R44, R17, 1.4426950216293334961, -R38 ;  /* 0x3fb8aa3b112c7823 */ /* 0x000fe20000000826 */
[----:B------:R-:W-:Y:S01]  /*0d20*/  FFMA R14, R47, 1.925963033500011079e-08, R14 ;  /* 0x32a570602f0e7823 */ /* 0x000fe2000000000e */
[----:B------:R-:W-:Y:S01]  /*0d30*/  FFMA R16, R45, 1.925963033500011079e-08, R16 ;  /* 0x32a570602d107823 */ /* 0x000fe20000000010 */
[----:B------:R-:W-:Y:S01]  /*0d40*/  FADD R12, R8, -12583039 ;  /* 0xcb40007f080c7421 */ /* 0x000fe20000000000 */
[----:B------:R-:W-:Y:S01]  /*0d50*/  FFMA R44, R17, 1.925963033500011079e-08, R44 ;  /* 0x32a57060112c7823 */ /* 0x000fe2000000002c */
[----:B------:R-:W-:Y:S01]  /*0d60*/  FFMA R36, R39, 1.925963033500011079e-08, R36 ;  /* 0x32a5706027247823 */ /* 0x000fe20000000024 */
[----:B------:R0:W1:Y:S01]  /*0d70*/  MUFU.EX2 R17, R14 ;  /* 0x0000000e00117308 */ /* 0x0000620000000800 */
[----:B------:R-:W-:Y:S01]  /*0d80*/  FFMA R12, R11, 1.4426950216293334961, -R12 ;  /* 0x3fb8aa3b0b0c7823 */ /* 0x000fe2000000080c */
[----:B------:R-:W-:-:S03]  /*0d90*/  SHF.L.U32 R0, R0, 0x17, RZ ;  /* 0x0000001700007819 */ /* 0x000fc600000006ff */
[----:B------:R-:W-:Y:S01]  /*0da0*/  FFMA R38, R11, 1.925963033500011079e-08, R12 ;  /* 0x32a570600b267823 */ /* 0x000fe2000000000c */
[-C--:B------:R-:W-:Y:S01]  /*0db0*/  FFMA.SAT R12, R19, R10.reuse, 0.5 ;  /* 0x3f000000130c7423 */ /* 0x080fe2000000200a */
[-C--:B------:R-:W-:Y:S01]  /*0dc0*/  FFMA.RM R11, R42, R5.reuse, 12582913 ;  /* 0x4b4000012a0b7423 */ /* 0x080fe20000004005 */
[----:B------:R-:W2:Y:S01]  /*0dd0*/  MUFU.EX2 R16, R16 ;  /* 0x0000001000107308 */ /* 0x000ea20000000800 */
[----:B0-----:R-:W-:Y:S01]  /*0de0*/  FFMA.SAT R14, R15, R10, 0.5 ;  /* 0x3f0000000f0e7423 */ /* 0x001fe2000000200a */
[-C--:B------:R-:W-:Y:S01]  /*0df0*/  FFMA.RM R12, R12, R5.reuse, 12582913 ;  /* 0x4b4000010c0c7423 */ /* 0x080fe20000004005 */
[----:B------:R-:W-:Y:S02]  /*0e00*/  FADD R46, R11, -12583039 ;  /* 0xcb40007f0b2e7421 */ /* 0x000fe40000000000 */
[----:B------:R-:W-:Y:S01]  /*0e10*/  FFMA.RM R14, R14, R5, 12582913 ;  /* 0x4b4000010e0e7423 */ /* 0x000fe20000004005 */
[----:B------:R-:W-:Y:S01]  /*0e20*/  FADD R42, R12, -12583039 ;  /* 0xcb40007f0c2a7421 */ /* 0x000fe20000000000 */
[----:B------:R-:W-:Y:S01]  /*0e30*/  FFMA R46, R37, 1.4426950216293334961, -R46 ;  /* 0x3fb8aa3b252e7823 */ /* 0x000fe2000000082e */
[----:B------:R-:W0:Y:S02]  /*0e40*/  MUFU.EX2 R41, R43 ;  /* 0x0000002b00297308 */ /* 0x000e240000000800 */
[----:B------:R-:W-:-:S04]  /*0e50*/  FFMA R42, R19, 1.4426950216293334961, -R42 ;  /* 0x3fb8aa3b132a7823 */ /* 0x000fc8000000082a */
[----:B------:R-:W-:Y:S01]  /*0e60*/  FFMA R45, R19, 1.925963033500011079e-08, R42 ;  /* 0x32a57060132d7823 */ /* 0x000fe2000000002a */
[C---:B------:R-:W-:Y:S01]  /*0e70*/  FADD R42, R14.reuse, -12583039 ;  /* 0xcb40007f0e2a7421 */ /* 0x040fe20000000000 */
[----:B------:R-:W-:Y:S01]  /*0e80*/  FFMA R19, R37, 1.925963033500011079e-08, R46 ;  /* 0x32a5706025137823 */ /* 0x000fe2000000002e */
[----:B------:R-:W-:Y:S01]  /*0e90*/  FFMA.SAT R46, R7, R10, 0.5 ;  /* 0x3f000000072e7423 */ /* 0x000fe2000000200a */
[----:B------:R-:W3:Y:S01]  /*0ea0*/  MUFU.EX2 R37, R40 ;  /* 0x0000002800257308 */ /* 0x000ee20000000800 */
[----:B------:R-:W-:Y:S01]  /*0eb0*/  FFMA R42, R15, 1.4426950216293334961, -R42 ;  /* 0x3fb8aa3b0f2a7823 */ /* 0x000fe2000000082a */
[----:B------:R-:W-:-:S03]  /*0ec0*/  SHF.L.U32 R14, R14, 0x17, RZ ;  /* 0x000000170e0e7819 */ /* 0x000fc600000006ff */
[----:B------:R-:W-:Y:S01]  /*0ed0*/  FFMA R39, R15, 1.925963033500011079e-08, R42 ;  /* 0x32a570600f277823 */ /* 0x000fe2000000002a */
[----:B------:R-:W-:Y:S01]  /*0ee0*/  FFMA.SAT R42, R13, R10, 0.5 ;  /* 0x3f0000000d2a7423 */ /* 0x000fe2000000200a */
[-C--:B------:R-:W-:Y:S01]  /*0ef0*/  FFMA.RM R15, R46, R5.reuse, 12582913 ;  /* 0x4b4000012e0f7423 */ /* 0x080fe20000004005 */
[----:B------:R-:W4:Y:S02]  /*0f00*/  MUFU.EX2 R36, R36 ;  /* 0x0000002400247308 */ /* 0x000f240000000800 */
[----:B------:R-:W-:Y:S01]  /*0f10*/  FFMA.RM R10, R42, R5, 12582913 ;  /* 0x4b4000012a0a7423 */ /* 0x000fe20000004005 */
[----:B------:R-:W-:Y:S02]  /*0f20*/  SHF.L.U32 R5, R2, 0x17, RZ ;  /* 0x0000001702057819 */ /* 0x000fe400000006ff */
[----:B------:R-:W-:Y:S01]  /*0f30*/  SHF.L.U32 R2, R6, 0x17, RZ ;  /* 0x0000001706027819 */ /* 0x000fe200000006ff */
[----:B-1----:R-:W-:Y:S01]  /*0f40*/  FMUL R6, R0, R17 ;  /* 0x0000001100067220 */ /* 0x002fe20000400000 */
[----:B------:R-:W-:Y:S01]  /*0f50*/  FADD R42, R10, -12583039 ;  /* 0xcb40007f0a2a7421 */ /* 0x000fe20000000000 */
[----:B--2---:R-:W-:Y:S01]  /*0f60*/  FMUL R0, R5, R16 ;  /* 0x0000001005007220 */ /* 0x004fe20000400000 */
[----:B------:R-:W1:Y:S01]  /*0f70*/  MUFU.EX2 R38, R38 ;  /* 0x0000002600267308 */ /* 0x000e620000000800 */
[----:B------:R-:W-:-:S02]  /*0f80*/  IMAD.SHL.U32 R16, R3, 0x800000, RZ ;  /* 0x0080000003107824 */ /* 0x000fc400078e00ff */
[----:B------:R-:W-:Y:S01]  /*0f90*/  FADD R3, RZ, R6 ;  /* 0x00000006ff037221 */ /* 0x000fe20000000000 */
[----:B------:R-:W-:Y:S01]  /*0fa0*/  FFMA R42, R13, 1.4426950216293334961, -R42 ;  /* 0x3fb8aa3b0d2a7823 */ /* 0x000fe2000000082a */
[----:B0-----:R-:W-:Y:S01]  /*0fb0*/  FMUL R2, R2, R41 ;  /* 0x0000002902027220 */ /* 0x001fe20000400000 */
[----:B------:R-:W-:Y:S01]  /*0fc0*/  SHF.L.U32 R17, R4, 0x17, RZ ;  /* 0x0000001704117819 */ /* 0x000fe200000006ff */
[----:B------:R-:W-:Y:S01]  /*0fd0*/  FADD R5, R3, R0 ;  /* 0x0000000003057221 */ /* 0x000fe20000000000 */
[----:B------:R-:W-:Y:S01]  /*0fe0*/  FFMA R42, R13, 1.925963033500011079e-08, R42 ;  /* 0x32a570600d2a7823 */ /* 0x000fe2000000002a */
[----:B------:R-:W0:Y:S01]  /*0ff0*/  MUFU.EX2 R40, R44 ;  /* 0x0000002c00287308 */ /* 0x000e220000000800 */
[----:B---3--:R-:W-:Y:S01]  /*1000*/  FMUL R3, R16, R37 ;  /* 0x0000002510037220 */ /* 0x008fe20000400000 */
[----:B------:R-:W-:Y:S01]  /*1010*/  FADD R16, R5, R2 ;  /* 0x0000000205107221 */ /* 0x000fe20000000000 */
[----:B----4-:R-:W-:Y:S01]  /*1020*/  FMUL R4, R17, R36 ;  /* 0x0000002411047220 */ /* 0x010fe20000400000 */
[----:B------:R-:W-:Y:S01]  /*1030*/  FADD R36, R15, -12583039 ;  /* 0xcb40007f0f247421 */ /* 0x000fe20000000000 */
[----:B------:R-:W-:-:S02]  /*1040*/  SHF.L.U32 R5, R8, 0x17, RZ ;  /* 0x0000001708057819 */ /* 0x000fc400000006ff */
[----:B------:R-:W-:Y:S01]  /*1050*/  SHF.L.U32 R17, R9, 0x17, RZ ;  /* 0x0000001709117819 */ /* 0x000fe200000006ff */
[----:B------:R-:W2:Y:S01]  /*1060*/  MUFU.EX2 R13, R45 ;  /* 0x0000002d000d7308 */ /* 0x000ea20000000800 */
[----:B------:R-:W-:Y:S01]  /*1070*/  FADD R9, R16, R3 ;  /* 0x0000000310097221 */ /* 0x000fe20000000000 */
[----:B------:R-:W-:Y:S01]  /*1080*/  FFMA R36, R7, 1.4426950216293334961, -R36 ;  /* 0x3fb8aa3b07247823 */ /* 0x000fe20000000824 */
[----:B-1----:R-:W-:Y:S01]  /*1090*/  FMUL R5, R5, R38 ;  /* 0x0000002605057220 */ /* 0x002fe20000400000 */
[----:B------:R-:W-:Y:S01]  /*10a0*/  SHF.L.U32 R16, R12, 0x17, RZ ;  /* 0x000000170c107819 */ /* 0x000fe200000006ff */
[----:B------:R-:W-:Y:S01]  /*10b0*/  FADD R8, R9, R4 ;  /* 0x0000000409087221 */ /* 0x000fe20000000000 */
[----:B------:R-:W-:Y:S01]  /*10c0*/  FFMA R37, R7, 1.925963033500011079e-08, R36 ;  /* 0x32a5706007257823 */ /* 0x000fe20000000024 */
[----:B------:R-:W-:Y:S01]  /*10d0*/  SHF.L.U32 R36, R11, 0x17, RZ ;  /* 0x000000170b247819 */ /* 0x000fe200000006ff */
[----:B------:R-:W1:Y:S01]  /*10e0*/  MUFU.EX2 R19, R19 ;  /* 0x0000001300137308 */ /* 0x000e620000000800 */
[----:B0-----:R-:W-:Y:S01]  /*10f0*/  FMUL R7, R17, R40 ;  /* 0x0000002811077220 */ /* 0x001fe20000400000 */
[----:B------:R-:W-:Y:S01]  /*1100*/  FADD R12, R8, R5 ;  /* 0x00000005080c7221 */ /* 0x000fe20000000000 */
[----:B------:R-:W-:Y:S01]  /*1110*/  IMAD.SHL.U32 R17, R10, 0x800000, RZ ;  /* 0x008000000a117824 */ /* 0x000fe200078e00ff */
[----:B------:R-:W-:-:S02]  /*1120*/  SHF.L.U32 R15, R15, 0x17, RZ ;  /* 0x000000170f0f7819 */ /* 0x000fc400000006ff */
[----:B------:R-:W-:Y:S02]  /*1130*/  FADD R11, R12, R7 ;  /* 0x000000070c0b7221 */ /* 0x000fe40000000000 */
[----:B------:R-:W0:Y:S01]  /*1140*/  MUFU.EX2 R39, R39 ;  /* 0x0000002700277308 */ /* 0x000e220000000800 */
[----:B--2---:R-:W-:-:S04]  /*1150*/  FMUL R8, R16, R13 ;  /* 0x0000000d10087220 */ /* 0x004fc80000400000 */
[----:B------:R-:W-:-:S03]  /*1160*/  FADD R12, R11, R8 ;  /* 0x000000080b0c7221 */ /* 0x000fc60000000000 */
[----:B------:R-:W2:Y:S01]  /*1170*/  MUFU.EX2 R42, R42 ;  /* 0x0000002a002a7308 */ /* 0x000ea20000000800 */
[----:B-1----:R-:W-:-:S04]  /*1180*/  FMUL R9, R36, R19 ;  /* 0x0000001324097220 */ /* 0x002fc80000400000 */
[----:B------:R-:W-:-:S03]  /*1190*/  FADD R11, R12, R9 ;  /* 0x000000090c0b7221 */ /* 0x000fc60000000000 */
[----:B------:R-:W1:Y:S01]  /*11a0*/  MUFU.EX2 R38, R37 ;  /* 0x0000002500267308 */ /* 0x000e620000000800 */
[----:B0-----:R-:W-:-:S04]  /*11b0*/  FMUL R10, R14, R39 ;  /* 0x000000270e0a7220 */ /* 0x001fc80000400000 */
[----:B------:R-:W-:Y:S01]  /*11c0*/  FADD R12, R11, R10 ;  /* 0x0000000a0b0c7221 */ /* 0x000fe20000000000 */
[----:B--2---:R-:W-:-:S04]  /*11d0*/  FMUL R17, R17, R42 ;  /* 0x0000002a11117220 */ /* 0x004fc80000400000 */
[----:B------:R-:W-:Y:S01]  /*11e0*/  FADD R13, R12, R17 ;  /* 0x000000110c0d7221 */ /* 0x000fe20000000000 */
[----:B-1----:R-:W-:-:S04]  /*11f0*/  FMUL R16, R15, R38 ;  /* 0x000000260f107220 */ /* 0x002fc80000400000 */
        /* <DEDUP_REMOVED lines=10> */
.L_x_2939:
        /* <DEDUP_REMOVED lines=11> */
[----:B0-----:R-:W-:Y:S05]  /*1350*/  CALL.REL.NOINC `($__internal_40_$__cuda_sm3x_div_rn_noftz_f32_slowpath) ;  /* 0x0000001800ac7944 */ /* 0x001fea0003c00000 */
[----:B------:R-:W-:-:S07]  /*1360*/  MOV R14, R6 ;  /* 0x00000006000e7202 */ /* 0x000fce0000000f00 */
.L_x_2904:
[----:B------:R-:W-:Y:S05]  /*1370*/  BSYNC.RECONVERGENT B3 ;  /* 0x0000000000037941 */ /* 0x000fea0003800200 */
.L_x_2903:
        /* <DEDUP_REMOVED lines=11> */
[----:B0-----:R-:W-:Y:S05]  /*1430*/  CALL.REL.NOINC `($__internal_40_$__cuda_sm3x_div_rn_noftz_f32_slowpath) ;  /* 0x0000001800747944 */ /* 0x001fea0003c00000 */
[----:B------:R-:W-:-:S07]  /*1440*/  MOV R15, R6 ;  /* 0x00000006000f7202 */ /* 0x000fce0000000f00 */
.L_x_2906:
[----:B------:R-:W-:Y:S05]  /*1450*/  BSYNC.RECONVERGENT B3 ;  /* 0x0000000000037941 */ /* 0x000fea0003800200 */
.L_x_2905:
        /* <DEDUP_REMOVED lines=13> */
.L_x_2908:
[----:B------:R-:W-:Y:S05]  /*1530*/  BSYNC.RECONVERGENT B3 ;  /* 0x0000000000037941 */ /* 0x000fea0003800200 */
.L_x_2907:
        /* <DEDUP_REMOVED lines=10> */
[----:B------:R-:W-:-:S07]  /*15e0*/  MOV R12, 0x1600 ;  /* 0x00001600000c7802 */ /* 0x000fce0000000f00 */
[----:B0-----:R-:W-:Y:S05]  /*15f0*/  CALL.REL.NOINC `($__internal_40_$__cuda_sm3x_div_rn_noftz_f32_slowpath) ;  /* 0x0000001800047944 */ /* 0x001fea0003c00000 */
[----:B------:R-:W-:-:S07]  /*1600*/  MOV R19, R6 ;  /* 0x0000000600137202 */ /* 0x000fce0000000f00 */
.L_x_2910:
[----:B------:R-:W-:Y:S05]  /*1610*/  BSYNC.RECONVERGENT B3 ;  /* 0x0000000000037941 */ /* 0x000fea0003800200 */
.L_x_2909:
        /* <DEDUP_REMOVED lines=13> */
.L_x_2912:
[----:B------:R-:W-:Y:S05]  /*16f0*/  BSYNC.RECONVERGENT B3 ;  /* 0x0000000000037941 */ /* 0x000fea0003800200 */
.L_x_2911:
        /* <DEDUP_REMOVED lines=13> */
.L_x_2914:
[----:B------:R-:W-:Y:S05]  /*17d0*/  BSYNC.RECONVERGENT B3 ;  /* 0x0000000000037941 */ /* 0x000fea0003800200 */
.L_x_2913:
        /* <DEDUP_REMOVED lines=11> */
[----:B------:R-:W-:Y:S05]  /*1890*/  CALL.REL.NOINC `($__internal_40_$__cuda_sm3x_div_rn_noftz_f32_slowpath) ;  /* 0x00000014005c7944 */ /* 0x000fea0003c00000 */
[----:B------:R-:W-:-:S07]  /*18a0*/  IMAD.MOV.U32 R38, RZ, RZ, R6 ;  /* 0x000000ffff267224 */ /* 0x000fce00078e0006 */
.L_x_2916:
[----:B------:R-:W-:Y:S05]  /*18b0*/  BSYNC.RECONVERGENT B3 ;  /* 0x0000000000037941 */ /* 0x000fea0003800200 */
.L_x_2915:
        /* <DEDUP_REMOVED lines=11> */
[----:B------:R-:W-:Y:S05]  /*1970*/  CALL.REL.NOINC `($__internal_40_$__cuda_sm3x_div_rn_noftz_f32_slowpath) ;  /* 0x0000001400247944 */ /* 0x000fea0003c00000 */
[----:B------:R-:W-:-:S07]  /*1980*/  MOV R7, R6 ;  /* 0x0000000600077202 */ /* 0x000fce0000000f00 */
.L_x_2918:
[----:B------:R-:W-:Y:S05]  /*1990*/  BSYNC.RECONVERGENT B3 ;  /* 0x0000000000037941 */ /* 0x000fea0003800200 */
.L_x_2917:
        /* <DEDUP_REMOVED lines=13> */
.L_x_2920:
[----:B------:R-:W-:Y:S05]  /*1a70*/  BSYNC.RECONVERGENT B3 ;  /* 0x0000000000037941 */ /* 0x000fea0003800200 */
.L_x_2919:
        /* <DEDUP_REMOVED lines=13> */
.L_x_2922:
[----:B------:R-:W-:Y:S05]  /*1b50*/  BSYNC.RECONVERGENT B3 ;  /* 0x0000000000037941 */ /* 0x000fea0003800200 */
.L_x_2921:
        /* <DEDUP_REMOVED lines=11> */
[----:B------:R-:W-:Y:S05]  /*1c10*/  CALL.REL.NOINC `($__internal_40_$__cuda_sm3x_div_rn_noftz_f32_slowpath) ;  /* 0x00000010007c7944 */ /* 0x000fea0003c00000 */
[----:B------:R-:W-:-:S07]  /*1c20*/  MOV R10, R6 ;  /* 0x00000006000a7202 */ /* 0x000fce0000000f00 */
.L_x_2924:
[----:B------:R-:W-:Y:S05]  /*1c30*/  BSYNC.RECONVERGENT B3 ;  /* 0x0000000000037941 */ /* 0x000fea0003800200 */
.L_x_2923:
        /* <DEDUP_REMOVED lines=12> */
.L_x_2926:
[----:B------:R-:W-:Y:S05]  /*1d00*/  BSYNC.RECONVERGENT B3 ;  /* 0x0000000000037941 */ /* 0x000fea0003800200 */
.L_x_2925:
        /* <DEDUP_REMOVED lines=13> */
[----:B------:R-:W-:Y:S02]  /*1de0*/  ISETP.GE.U32.AND P5, PT, R33, UR44, PT ;  /* 0x0000002c21007c0c */ /* 0x000fe4000bfa6070 */
[----:B------:R-:W-:Y:S02]  /*1df0*/  LEA.HI.X R5, R2, UR37, R3, 0x1, P1 ;  /* 0x0000002502057c11 */ /* 0x000fe400088f0c03 */
[----:B------:R-:W-:-:S02]  /*1e00*/  @!P0 F2FP.F16.F32.PACK_AB R14, RZ, R14 ;  /* 0x0000000eff0e823e */ /* 0x000fc400000000ff */
[----:B------:R-:W-:Y:S02]  /*1e10*/  ISETP.GE.AND.EX P3, PT, RZ, UR45, PT, P3 ;  /* 0x0000002dff007c0c */ /* 0x000fe4000bf66330 */
[----:B------:R-:W-:Y:S01]  /*1e20*/  ISETP.GE.AND.EX P4, PT, RZ, UR45, PT, P4 ;  /* 0x0000002dff007c0c */ /* 0x000fe2000bf86340 */
[----:B------:R0:W-:Y:S01]  /*1e30*/  @!P0 STG.E.U16 desc[UR4][R4.64], R14 ;  /* 0x0000000e04008986 */ /* 0x0001e2000c101504 */
[----:B------:R-:W-:Y:S02]  /*1e40*/  ISETP.GE.AND.EX P5, PT, RZ, UR45, PT, P5 ;  /* 0x0000002dff007c0c */ /* 0x000fe4000bfa6350 */
[----:B------:R-:W-:Y:S02]  /*1e50*/  ISETP.GE.U32.AND P0, PT, R25, UR44, PT ;  /* 0x0000002c19007c0c */ /* 0x000fe4000bf06070 */
[----:B------:R-:W-:Y:S02]  /*1e60*/  @!P6 R2UR UR12, R20 ;  /* 0x00000000140ce2ca */ /* 0x000fe400000e0000 */
[----:B------:R-:W-:-:S02]  /*1e70*/  @!P6 R2UR UR13, R21 ;  /* 0x00000000150de2ca */ /* 0x000fc400000e0000 */
[----:B------:R-:W-:Y:S02]  /*1e80*/  ISETP.GE.AND.EX P0, PT, RZ, UR45, PT, P0 ;  /* 0x0000002dff007c0c */ /* 0x000fe4000bf06300 */
[----:B------:R-:W-:Y:S02]  /*1e90*/  ISETP.GE.U32.AND P1, PT, R31, UR44, PT ;  /* 0x0000002c1f007c0c */ /* 0x000fe4000bf26070 */
[----:B------:R-:W-:Y:S02]  /*1ea0*/  ISETP.GE.U32.AND P2, PT, R30, UR44, PT ;  /* 0x0000002c1e007c0c */ /* 0x000fe4000bf46070 */
        /* <DEDUP_REMOVED lines=58> */
.L_x_2901:
[----:B------:R-:W-:Y:S05]  /*2250*/  EXIT ;  /* 0x000000000000794d */ /* 0x000fea0003800000 */
.L_x_2902:
[----:B------:R-:W-:Y:S01]  /*2260*/  BSSY B1, `(.L_x_2928) ;  /* 0x0000007000017945 */ /* 0x000fe20003800000 */
[----:B------:R-:W-:Y:S01]  /*2270*/  MOV R12, 0x10 ;  /* 0x00000010000c7802 */ /* 0x000fe20000000f00 */
[----:B------:R-:W-:Y:S01]  /*2280*/  IMAD.MOV.U32 R11, RZ, RZ, 0x1f ;  /* 0x0000001fff0b7424 */ /* 0x000fe200078e00ff */
[----:B------:R-:W-:-:S07]  /*2290*/  MOV R15, 0xffffffff ;  /* 0xffffffff000f7802 */ /* 0x000fce0000000f00 */
[----:B------:R-:W-:Y:S05]  /*22a0*/  WARPSYNC.COLLECTIVE R15, `(.L_x_2929) ;  /* 0x000000000f087348 */ /* 0x000fea0003c00000 */
[----:B------:R0:W1:Y:S02]  /*22b0*/  SHFL.BFLY P6, R14, R13, R12, R11 ;  /* 0x0c00000c0d0e7389 */ /* 0x00006400000c000b */
[----:B01----:R-:W-:Y:S05]  /*22c0*/  ENDCOLLECTIVE ;  /* 0x000000000000791b */ /* 0x003fea0003800000 */
.L_x_2929:
[----:B------:R-:W-:Y:S05]  /*22d0*/  BSYNC B1 ;  /* 0x0000000000017941 */ /* 0x000fea0003800000 */
.L_x_2928:
        /* <DEDUP_REMOVED lines=8> */
.L_x_2930:
[----:B------:R-:W-:Y:S01]  /*2360*/  HFMA2 R12, -RZ, RZ, 0, 2.384185791015625e-07 ;  /* 0x00000004ff0c7431 */ /* 0x000fe200000001ff */
[----:B------:R-:W-:-:S04]  /*2370*/  FMNMX R0, R13, R14, !PT ;  /* 0x0000000e0d007209 */ /* 0x000fc80007800000 */
[----:B------:R-:W-:-:S07]  /*2380*/  MOV R13, R0 ;  /* 0x00000000000d7202 */ /* 0x000fce0000000f00 */
[----:B------:R-:W-:Y:S05]  /*2390*/  WARPSYNC.COLLECTIVE R15, `(.L_x_2931) ;  /* 0x000000000f087348 */ /* 0x000fea0003c00000 */
[----:B------:R0:W1:Y:S02]  /*23a0*/  SHFL.BFLY P6, R14, R13, R12, R11 ;  /* 0x0c00000c0d0e7389 */ /* 0x00006400000c000b */
[----:B01----:R-:W-:Y:S05]  /*23b0*/  ENDCOLLECTIVE ;  /* 0x000000000000791b */ /* 0x003fea0003800000 */
.L_x_2931:
[----:B------:R-:W-:Y:S02]  /*23c0*/  MOV R12, 0x2 ;  /* 0x00000002000c7802 */ /* 0x000fe40000000f00 */
[----:B------:R-:W-:-:S05]  /*23d0*/  FMNMX R2, R0, R14, !PT ;  /* 0x0000000e00027209 */ /* 0x000fca0007800000 */
[----:B------:R-:W-:-:S07]  /*23e0*/  IMAD.MOV.U32 R13, RZ, RZ, R2 ;  /* 0x000000ffff0d7224 */ /* 0x000fce00078e0002 */
[----:B------:R-:W-:Y:S05]  /*23f0*/  WARPSYNC.COLLECTIVE R15, `(.L_x_2932) ;  /* 0x000000000f087348 */ /* 0x000fea0003c00000 */
[----:B------:R0:W1:Y:S02]  /*2400*/  SHFL.BFLY P6, R14, R13, R12, R11 ;  /* 0x0c00000c0d0e7389 */ /* 0x00006400000c000b */
[----:B01----:R-:W-:Y:S05]  /*2410*/  ENDCOLLECTIVE ;  /* 0x000000000000791b */ /* 0x003fea0003800000 */
.L_x_2932:
[----:B------:R-:W-:Y:S01]  /*2420*/  HFMA2 R12, -RZ, RZ, 0, 5.9604644775390625e-08 ;  /* 0x00000001ff0c7431 */ /* 0x000fe200000001ff */
[----:B------:R-:W-:-:S04]  /*2430*/  FMNMX R3, R2, R14, !PT ;  /* 0x0000000e02037209 */ /* 0x000fc80007800000 */
[----:B------:R-:W-:-:S07]  /*2440*/  MOV R13, R3 ;  /* 0x00000003000d7202 */ /* 0x000fce0000000f00 */
[----:B------:R-:W-:Y:S05]  /*2450*/  WARPSYNC.COLLECTIVE R15, `(.L_x_2933) ;  /* 0x000000000f087348 */ /* 0x000fea0003c00000 */
[----:B------:R0:W1:Y:S02]  /*2460*/  SHFL.BFLY P6, R14, R13, R12, R11 ;  /* 0x0c00000c0d0e7389 */ /* 0x00006400000c000b */
[----:B01----:R-:W-:Y:S05]  /*2470*/  ENDCOLLECTIVE ;  /* 0x000000000000791b */ /* 0x003fea0003800000 */
.L_x_2933:
[----:B------:R-:W-:Y:S01]  /*2480*/  HFMA2 R11, -RZ, RZ, 3.7421875, 0 ;  /* 0x437c0000ff0b7431 */ /* 0x000fe200000001ff */
[----:B------:R-:W-:-:S05]  /*2490*/  FMNMX R14, R3, R14, !PT ;  /* 0x0000000e030e7209 */ /* 0x000fca0007800000 */
        /* <DEDUP_REMOVED lines=12> */
[C---:B------:R-:W-:Y:S01]  /*2560*/  FADD R2, R0.reuse, -12583039 ;  /* 0xcb40007f00027421 */ /* 0x040fe20000000000 */
[----:B------:R-:W-:Y:S01]  /*2570*/  SHF.L.U32 R0, R0, 0x17, RZ ;  /* 0x0000001700007819 */ /* 0x000fe200000006ff */
[-C--:B------:R-:W-:Y:S01]  /*2580*/  FFMA.RM R8, R8, R11.reuse, 12582913 ;  /* 0x4b40000108087423 */ /* 0x080fe2000000400b */
[C---:B------:R-:W-:Y:S01]  /*2590*/  FADD R7, -R14.reuse, R7 ;  /* 0x000000070e077221 */ /* 0x040fe20000000100 */
[C---:B------:R-:W-:Y:S01]  /*25a0*/  FFMA R2, R37.reuse, 1.4426950216293334961, -R2 ;  /* 0x3fb8aa3b25027823 */ /* 0x040fe20000000802 */
[C---:B------:R-:W-:Y:S01]  /*25b0*/  FADD R9, -R14.reuse, R9 ;  /* 0x000000090e097221 */ /* 0x040fe20000000100 */
[C---:B------:R-:W-:Y:S01]  /*25c0*/  FADD R17, -R14.reuse, R17 ;  /* 0x000000110e117221 */ /* 0x040fe20000000100 */
[C---:B------:R-:W-:Y:S01]  /*25d0*/  FADD R13, -R14.reuse, R16 ;  /* 0x000000100e0d7221 */ /* 0x040fe20000000100 */
[----:B------:R-:W-:Y:S01]  /*25e0*/  FFMA R2, R37, 1.925963033500011079e-08, R2 ;  /* 0x32a5706025027823 */ /* 0x000fe20000000002 */
[----:B------:R-:W-:Y:S01]  /*25f0*/  FADD R15, -R14, R36 ;  /* 0x000000240e0f7221 */ /* 0x000fe20000000100 */
[-C--:B------:R-:W-:Y:S01]  /*2600*/  FFMA.SAT R12, R7, R10.reuse, 0.5 ;  /* 0x3f000000070c7423 */ /* 0x080fe2000000200a */
[-C--:B------:R-:W-:Y:S01]  /*2610*/  FFMA.SAT R14, R9, R10.reuse, 0.5 ;  /* 0x3f000000090e7423 */ /* 0x080fe2000000200a */
[----:B------:R0:W1:Y:S01]  /*2620*/  MUFU.EX2 R37, R2 ;  /* 0x0000000200257308 */ /* 0x0000620000000800 */
[----:B------:R-:W-:Y:S01]  /*2630*/  FFMA.SAT R16, R13, R10, 0.5 ;  /* 0x3f0000000d107423 */ /* 0x000fe2000000200a */
[-C--:B------:R-:W-:Y:S01]  /*2640*/  FFMA.RM R12, R12, R11.reuse, 12582913 ;  /* 0x4b4000010c0c7423 */ /* 0x080fe2000000400b */
[----:B------:R-:W-:-:S02]  /*2650*/  FFMA.RM R14, R14, R11, 12582913 ;  /* 0x4b4000010e0e7423 */ /* 0x000fc4000000400b */
[----:B------:R-:W-:Y:S01]  /*2660*/  FFMA.RM R16, R16, R11, 12582913 ;  /* 0x4b40000110107423 */ /* 0x000fe2000000400b */
[----:B0-----:R-:W-:-:S04]  /*2670*/  FADD R2, R8, -12583039 ;  /* 0xcb40007f08027421 */ /* 0x001fc80000000000 */
[C---:B------:R-:W-:Y:S01]  /*2680*/  FFMA R2, R3.reuse, 1.4426950216293334961, -R2 ;  /* 0x3fb8aa3b03027823 */ /* 0x040fe20000000802 */
[----:B-1----:R-:W-:Y:S01]  /*2690*/  FMUL R6, R0, R37 ;  /* 0x0000002500067220 */ /* 0x002fe20000400000 */
[----:B------:R-:W-:Y:S02]  /*26a0*/  FADD R0, R4, -12583039 ;  /* 0xcb40007f04007421 */ /* 0x000fe40000000000 */
[----:B------:R-:W-:Y:S01]  /*26b0*/  FFMA R3, R3, 1.925963033500011079e-08, R2 ;  /* 0x32a5706003037823 */ /* 0x000fe20000000002 */
[----:B------:R-:W-:Y:S01]  /*26c0*/  SHF.L.U32 R2, R8, 0x17, RZ ;  /* 0x0000001708027819 */ /* 0x000fe200000006ff */
[----:B------:R-:W-:-:S04]  /*26d0*/  FFMA R0, R19, 1.4426950216293334961, -R0 ;  /* 0x3fb8aa3b13007823 */ /* 0x000fc80000000800 */
[----:B------:R-:W0:Y:S01]  /*26e0*/  MUFU.EX2 R3, R3 ;  /* 0x0000000300037308 */ /* 0x000e220000000800 */
[----:B------:R-:W-:Y:S01]  /*26f0*/  FFMA R19, R19, 1.925963033500011079e-08, R0 ;  /* 0x32a5706013137823 */ /* 0x000fe20000000000 */
[----:B------:R-:W-:Y:S02]  /*2700*/  IMAD.SHL.U32 R0, R4, 0x800000, RZ ;  /* 0x0080000004007824 */ /* 0x000fe400078e00ff */
[----:B------:R-:W-:-:S04]  /*2710*/  FFMA.SAT R4, R5, R10, 0.5 ;  /* 0x3f00000005047423 */ /* 0x000fc8000000200a */
[----:B------:R-:W-:Y:S01]  /*2720*/  FFMA.RM R4, R4, R11, 12582913 ;  /* 0x4b40000104047423 */ /* 0x000fe2000000400b */
[----:B------:R-:W1:Y:S03]  /*2730*/  MUFU.EX2 R19, R19 ;  /* 0x0000001300137308 */ /* 0x000e660000000800 */
[C---:B------:R-:W-:Y:S01]  /*2740*/  FADD R8, R4.reuse, -12583039 ;  /* 0xcb40007f04087421 */ /* 0x040fe20000000000 */
[----:B------:R-:W-:-:S03]  /*2750*/  SHF.L.U32 R4, R4, 0x17, RZ ;  /* 0x0000001704047819 */ /* 0x000fc600000006ff */
[----:B------:R-:W-:Y:S01]  /*2760*/  FFMA R8, R5, 1.4426950216293334961, -R8 ;  /* 0x3fb8aa3b05087823 */ /* 0x000fe20000000808 */
[----:B0-----:R-:W-:-:S03]  /*2770*/  FMUL R2, R2, R3 ;  /* 0x0000000302027220 */ /* 0x001fc60000400000 */
[----:B------:R-:W-:-:S04]  /*2780*/  FFMA R8, R5, 1.925963033500011079e-08, R8 ;  /* 0x32a5706005087823 */ /* 0x000fc80000000008 */
[----:B------:R0:W2:Y:S01]  /*2790*/  MUFU.EX2 R5, R8 ;  /* 0x0000000800057308 */ /* 0x0000a20000000800 */
[----:B-1----:R-:W-:Y:S01]  /*27a0*/  FMUL R0, R0, R19 ;  /* 0x0000001300007220 */ /* 0x002fe20000400000 */
[----:B0-----:R-:W-:-:S04]  /*27b0*/  FADD R8, R14, -12583039 ;  /* 0xcb40007f0e087421 */ /* 0x001fc80000000000 */
[C---:B------:R-:W-:Y:S01]  /*27c0*/  FFMA R8, R9.reuse, 1.4426950216293334961, -R8 ;  /* 0x3fb8aa3b09087823 */ /* 0x040fe20000000808 */
[----:B--2---:R-:W-:Y:S01]  /*27d0*/  FMUL R3, R4, R5 ;  /* 0x0000000504037220 */ /* 0x004fe20000400000 */
[----:B------:R-:W-:Y:S02]  /*27e0*/  FADD R4, R12, -12583039 ;  /* 0xcb40007f0c047421 */ /* 0x000fe40000000000 */
[----:B------:R-:W-:Y:S01]  /*27f0*/  FFMA R8, R9, 1.925963033500011079e-08, R8 ;  /* 0x32a5706009087823 */ /* 0x000fe20000000008 */
[----:B------:R-:W-:Y:S01]  /*2800*/  SHF.L.U32 R5, R14, 0x17, RZ ;  /* 0x000000170e057819 */ /* 0x000fe200000006ff */
[----:B------:R-:W-:-:S04]  /*2810*/  FFMA R4, R7, 1.4426950216293334961, -R4 ;  /* 0x3fb8aa3b07047823 */ /* 0x000fc80000000804 */
[----:B------:R-:W0:Y:S01]  /*2820*/  MUFU.EX2 R8, R8 ;  /* 0x0000000800087308 */ /* 0x000e220000000800 */
[----:B------:R-:W-:Y:S01]  /*2830*/  FFMA R7, R7, 1.925963033500011079e-08, R4 ;  /* 0x32a5706007077823 */ /* 0x000fe20000000004 */
[----:B------:R-:W-:Y:S01]  /*2840*/  SHF.L.U32 R4, R12, 0x17, RZ ;  /* 0x000000170c047819 */ /* 0x000fe200000006ff */
[----:B------:R-:W-:-:S04]  /*2850*/  FFMA.SAT R12, R17, R10, 0.5 ;  /* 0x3f000000110c7423 */ /* 0x000fc8000000200a */
[----:B------:R-:W-:Y:S01]  /*2860*/  FFMA.RM R12, R12, R11, 12582913 ;  /* 0x4b4000010c0c7423 */ /* 0x000fe2000000400b */
[----:B------:R-:W1:Y:S03]  /*2870*/  MUFU.EX2 R7, R7 ;  /* 0x0000000700077308 */ /* 0x000e660000000800 */
[----:B------:R-:W-:-:S04]  /*2880*/  FADD R14, R12, -12583039 ;  /* 0xcb40007f0c0e7421 */ /* 0x000fc80000000000 */
[----:B------:R-:W-:Y:S01]  /*2890*/  FFMA R14, R17, 1.4426950216293334961, -R14 ;  /* 0x3fb8aa3b110e7823 */ /* 0x000fe2000000080e */
[----:B0-----:R-:W-:Y:S01]  /*28a0*/  FMUL R5, R5, R8 ;  /* 0x0000000805057220 */ /* 0x001fe20000400000 */
[----:B------:R-:W-:Y:S02]  /*28b0*/  FADD R8, R16, -12583039 ;  /* 0xcb40007f10087421 */ /* 0x000fe40000000000 */
[----:B------:R-:W-:Y:S02]  /*28c0*/  FFMA R14, R17, 1.925963033500011079e-08, R14 ;  /* 0x32a57060110e7823 */ /* 0x000fe4000000000e */
[----:B------:R-:W-:-:S04]  /*28d0*/  FFMA R8, R13, 1.4426950216293334961, -R8 ;  /* 0x3fb8aa3b0d087823 */ /* 0x000fc80000000808 */
[----:B------:R-:W0:Y:S01]  /*28e0*/  MUFU.EX2 R14, R14 ;  /* 0x0000000e000e7308 */ /* 0x000e220000000800 */
[----:B-1----:R-:W-:Y:S01]  /*28f0*/  FMUL R4, R4, R7 ;  /* 0x0000000704047220 */ /* 0x002fe20000400000 */
[----:B------:R-:W-:Y:S01]  /*2900*/  SHF.L.U32 R7, R12, 0x17, RZ ;  /* 0x000000170c077819 */ /* 0x000fe200000006ff */
[----:B------:R-:W-:Y:S01]  /*2910*/  FFMA R13, R13, 1.925963033500011079e-08, R8 ;  /* 0x32a570600d0d7823 */ /* 0x000fe20000000008 */
[-C--:B------:R-:W-:Y:S01]  /*2920*/  FFMA.SAT R12, R15, R10.reuse, 0.5 ;  /* 0x3f0000000f0c7423 */ /* 0x080fe2000000200a */
[----:B------:R-:W-:Y:S01]  /*2930*/  SHF.L.U32 R8, R16, 0x17, RZ ;  /* 0x0000001710087819 */ /* 0x000fe200000006ff */
[----:B------:R-:W-:Y:S02]  /*2940*/  FFMA.SAT R16, R39, R10, 0.5 ;  /* 0x3f00000027107423 */ /* 0x000fe4000000200a */
[-C--:B------:R-:W-:Y:S01]  /*2950*/  FFMA.RM R12, R12, R11.reuse, 12582913 ;  /* 0x4b4000010c0c7423 */ /* 0x080fe2000000400b */
[----:B------:R-:W1:Y:S01]  /*2960*/  MUFU.EX2 R13, R13 ;  /* 0x0000000d000d7308 */ /* 0x000e620000000800 */
[----:B------:R-:W-:-:S02]  /*2970*/  FFMA.RM R16, R16, R11, 12582913 ;  /* 0x4b40000110107423 */ /* 0x000fc4000000400b */
[C---:B------:R-:W-:Y:S02]  /*2980*/  IMAD.SHL.U32 R9, R12.reuse, 0x800000, RZ ;  /* 0x008000000c097824 */ /* 0x040fe400078e00ff */
[----:B0-----:R-:W-:Y:S01]  /*2990*/  FMUL R7, R7, R14 ;  /* 0x0000000e07077220 */ /* 0x001fe20000400000 */
[----:B------:R-:W-:Y:S01]  /*29a0*/  FADD R14, R12, -12583039 ;  /* 0xcb40007f0c0e7421 */ /* 0x000fe20000000000 */
[----:B------:R-:W-:-:S03]  /*29b0*/  FADD R12, R16, -12583039 ;  /* 0xcb40007f100c7421 */ /* 0x000fc60000000000 */
[----:B------:R-:W-:Y:S01]  /*29c0*/  FFMA R14, R15, 1.4426950216293334961, -R14 ;  /* 0x3fb8aa3b0f0e7823 */ /* 0x000fe2000000080e */
[----:B------:R-:W-:-:S03]  /*29d0*/  FFMA R12, R39, 1.4426950216293334961, -R12 ;  /* 0x3fb8aa3b270c7823 */ /* 0x000fc6000000080c */
[----:B------:R-:W-:Y:S01]  /*29e0*/  FFMA R14, R15, 1.925963033500011079e-08, R14 ;  /* 0x32a570600f0e7823 */ /* 0x000fe2000000000e */
[----:B------:R-:W-:Y:S01]  /*29f0*/  FFMA R39, R39, 1.925963033500011079e-08, R12 ;  /* 0x32a5706027277823 */ /* 0x000fe2000000000c */
[-C--:B------:R-:W-:Y:S01]  /*2a00*/  FFMA.SAT R12, R41, R10.reuse, 0.5 ;  /* 0x3f000000290c7423 */ /* 0x080fe2000000200a */
[----:B------:R-:W-:Y:S01]  /*2a10*/  FFMA.SAT R10, R43, R10, 0.5 ;  /* 0x3f0000002b0a7423 */ /* 0x000fe2000000200a */
[----:B-1----:R-:W-:Y:S01]  /*2a20*/  FMUL R8, R8, R13 ;  /* 0x0000000d08087220 */ /* 0x002fe20000400000 */
[----:B------:R-:W-:Y:S01]  /*2a30*/  FADD R13, RZ, R6 ;  /* 0x00000006ff0d7221 */ /* 0x000fe20000000000 */
[-C--:B------:R-:W-:Y:S01]  /*2a40*/  FFMA.RM R15, R12, R11.reuse, 12582913 ;  /* 0x4b4000010c0f7423 */ /* 0x080fe2000000400b */
[----:B------:R-:W-:Y:S01]  /*2a50*/  FFMA.RM R11, R10, R11, 12582913 ;  /* 0x4b4000010a0b7423 */ /* 0x000fe2000000400b */
[----:B------:R-:W0:Y:S01]  /*2a60*/  MUFU.EX2 R14, R14 ;  /* 0x0000000e000e7308 */ /* 0x000e220000000800 */
[----:B------:R-:W-:Y:S01]  /*2a70*/  FADD R13, R13, R0 ;  /* 0x000000000d0d7221 */ /* 0x000fe20000000000 */
[C---:B------:R-:W-:Y:S01]  /*2a80*/  FADD R10, R15.reuse, -12583039 ;  /* 0xcb40007f0f0a7421 */ /* 0x040fe20000000000 */
[----:B------:R-:W-:-:S03]  /*2a90*/  SHF.L.U32 R15, R15, 0x17, RZ ;  /* 0x000000170f0f7819 */ /* 0x000fc600000006ff */
[C---:B------:R-:W-:Y:S02]  /*2aa0*/  FFMA R10, R41.reuse, 1.4426950216293334961, -R10 ;  /* 0x3fb8aa3b290a7823 */ /* 0x040fe4000000080a */
[----:B------:R-:W1:Y:S02]  /*2ab0*/  MUFU.EX2 R39, R39 ;  /* 0x0000002700277308 */ /* 0x000e640000000800 */
[----:B------:R-:W-:Y:S01]  /*2ac0*/  FFMA R41, R41, 1.925963033500011079e-08, R10 ;  /* 0x32a5706029297823 */ /* 0x000fe2000000000a */
[C---:B------:R-:W-:Y:S01]  /*2ad0*/  FADD R10, R11.reuse, -12583039 ;  /* 0xcb40007f0b0a7421 */ /* 0x040fe20000000000 */
[----:B------:R-:W-:-:S03]  /*2ae0*/  SHF.L.U32 R11, R11, 0x17, RZ ;  /* 0x000000170b0b7819 */ /* 0x000fc600000006ff */
[----:B------:R-:W-:Y:S01]  /*2af0*/  FFMA R10, R43, 1.4426950216293334961, -R10 ;  /* 0x3fb8aa3b2b0a7823 */ /* 0x000fe2000000080a */
[----:B0-----:R-:W-:-:S03]  /*2b00*/  FMUL R9, R9, R14 ;  /* 0x0000000e09097220 */ /* 0x001fc60000400000 */
[----:B------:R-:W-:Y:S01]  /*2b10*/  FFMA R43, R43, 1.925963033500011079e-08, R10 ;  /* 0x32a570602b2b7823 */ /* 0x000fe2000000000a */
[----:B------:R-:W-:Y:S01]  /*2b20*/  FADD R10, R13, R2 ;  /* 0x000000020d0a7221 */ /* 0x000fe20000000000 */
[----:B------:R-:W0:Y:S03]  /*2b30*/  MUFU.EX2 R14, R41 ;  /* 0x00000029000e7308 */ /* 0x000e260000000800 */
[----:B------:R-:W-:Y:S01]  /*2b40*/  FADD R13, R10, R3 ;  /* 0x000000030a0d7221 */ /* 0x000fe20000000000 */
[----:B------:R-:W-:-:S03]  /*2b50*/  SHF.L.U32 R10, R16, 0x17, RZ ;  /* 0x00000017100a7819 */ /* 0x000fc600000006ff */
[----:B------:R-:W-:Y:S01]  /*2b60*/  FADD R12, R13, R4 ;  /* 0x000000040d0c7221 */ /* 0x000fe20000000000 */
[----:B------:R-:W2:Y:S01]  /*2b70*/  MUFU.EX2 R16, R43 ;  /* 0x0000002b00107308 */ /* 0x000ea20000000800 */
[----:B-1----:R-:W-:Y:S02]  /*2b80*/  FMUL R10, R10, R39 ;  /* 0x000000270a0a7220 */ /* 0x002fe40000400000 */
[----:B------:R-:W-:-:S04]  /*2b90*/  FADD R12, R12, R5 ;  /* 0x000000050c0c7221 */ /* 0x000fc80000000000 */
[----:B------:R-:W-:Y:S01]  /*2ba0*/  FADD R13, R12, R7 ;  /* 0x000000070c0d7221 */ /* 0x000fe20000000000 */
[----:B0-----:R-:W-:Y:S01]  /*2bb0*/  FMUL R17, R15, R14 ;  /* 0x0000000e0f117220 */ /* 0x001fe20000400000 */
[----:B------:R-:W-:Y:S02]  /*2bc0*/  MOV R15, 0xffffffff ;  /* 0xffffffff000f7802 */ /* 0x000fe40000000f00 */
[----:B------:R-:W-:-:S04]  /*2bd0*/  FADD R12, R13, R8 ;  /* 0x000000080d0c7221 */ /* 0x000fc80000000000 */
[----:B------:R-:W-:Y:S01]  /*2be0*/  FADD R13, R12, R9 ;  /* 0x000000090c0d7221 */ /* 0x000fe20000000000 */
[----:B--2---:R-:W-:Y:S01]  /*2bf0*/  FMUL R16, R11, R16 ;  /* 0x000000100b107220 */ /* 0x004fe20000400000 */
[----:B------:R-:W-:Y:S02]  /*2c00*/  HFMA2 R11, -RZ, RZ, 0, 1.847743988037109375e-06 ;  /* 0x0000001fff0b7431 */ /* 0x000fe400000001ff */
[----:B------:R-:W-:-:S04]  /*2c10*/  FADD R12, R13, R10 ;  /* 0x0000000a0d0c7221 */ /* 0x000fc80000000000 */
[----:B------:R-:W-:Y:S01]  /*2c20*/  FADD R13, R12, R17 ;  /* 0x000000110c0d7221 */ /* 0x000fe20000000000 */
[----:B------:R-:W-:-:S03]  /*2c30*/  MOV R12, 0x10 ;  /* 0x00000010000c7802 */ /* 0x000fc60000000f00 */
[----:B------:R-:W-:-:S07]  /*2c40*/  FADD R13, R13, R16 ;  /* 0x000000100d0d7221 */ /* 0x000fce0000000000 */
[----:B------:R-:W-:Y:S05]  /*2c50*/  WARPSYNC.COLLECTIVE R15, `(.L_x_2934) ;  /* 0x000000000f087348 */ /* 0x000fea0003c00000 */
[----:B------:R0:W1:Y:S02]  /*2c60*/  SHFL.BFLY P6, R14, R13, R12, R11 ;  /* 0x0c00000c0d0e7389 */ /* 0x00006400000c000b */
[----:B01----:R-:W-:Y:S05]  /*2c70*/  ENDCOLLECTIVE ;  /* 0x000000000000791b */ /* 0x003fea0003800000 */
.L_x_2934:
[----:B------:R-:W-:Y:S02]  /*2c80*/  IMAD.MOV.U32 R12, RZ, RZ, 0x8 ;  /* 0x00000008ff0c7424 */ /* 0x000fe400078e00ff */
[----:B------:R-:W-:-:S05]  /*2c90*/  FADD R19, R13, R14 ;  /* 0x0000000e0d137221 */ /* 0x000fca0000000000 */
[----:B------:R-:W-:-:S07]  /*2ca0*/  MOV R13, R19 ;  /* 0x00000013000d7202 */ /* 0x000fce0000000f00 */
[----:B------:R-:W-:Y:S05]  /*2cb0*/  WARPSYNC.COLLECTIVE R15, `(.L_x_2935) ;  /* 0x000000000f087348 */ /* 0x000fea0003c00000 */
[----:B------:R0:W1:Y:S02]  /*2cc0*/  SHFL.BFLY P6, R14, R13, R12, R11 ;  /* 0x0c00000c0d0e7389 */ /* 0x00006400000c000b */
[----:B01----:R-:W-:Y:S05]  /*2cd0*/  ENDCOLLECTIVE ;  /* 0x000000000000791b */ /* 0x003fea0003800000 */
.L_x_2935:
[----:B------:R-:W-:Y:S02]  /*2ce0*/  HFMA2 R12, -RZ, RZ, 0, 2.384185791015625e-07 ;  /* 0x00000004ff0c7431 */ /* 0x000fe400000001ff */
[----:B------:R-:W-:-:S05]  /*2cf0*/  FADD R36, R19, R14 ;  /* 0x0000000e13247221 */ /* 0x000fca0000000000 */
[----:B------:R-:W-:-:S07]  /*2d00*/  MOV R13, R36 ;  /* 0x00000024000d7202 */ /* 0x000fce0000000f00 */
[----:B------:R-:W-:Y:S05]  /*2d10*/  WARPSYNC.COLLECTIVE R15, `(.L_x_2936) ;  /* 0x000000000f087348 */ /* 0x000fea0003c00000 */
[----:B------:R0:W1:Y:S02]  /*2d20*/  SHFL.BFLY P6, R14, R13, R12, R11 ;  /* 0x0c00000c0d0e7389 */ /* 0x00006400000c000b */
[----:B01----:R-:W-:Y:S05]  /*2d30*/  ENDCOLLECTIVE ;  /* 0x000000000000791b */ /* 0x003fea0003800000 */
.L_x_2936:
[----:B------:R-:W-:Y:S02]  /*2d40*/  HFMA2 R12, -RZ, RZ, 0, 1.1920928955078125e-07 ;  /* 0x00000002ff0c7431 */ /* 0x000fe400000001ff */
[----:B------:R-:W-:-:S05]  /*2d50*/  FADD R37, R36, R14 ;  /* 0x0000000e24257221 */ /* 0x000fca0000000000 */
[----:B------:R-:W-:-:S07]  /*2d60*/  MOV R13, R37 ;  /* 0x00000025000d7202 */ /* 0x000fce0000000f00 */
[----:B------:R-:W-:Y:S05]  /*2d70*/  WARPSYNC.COLLECTIVE R15, `(.L_x_2937) ;  /* 0x000000000f087348 */ /* 0x000fea0003c00000 */
[----:B------:R0:W1:Y:S02]  /*2d80*/  SHFL.BFLY P6, R14, R13, R12, R11 ;  /* 0x0c00000c0d0e7389 */ /* 0x00006400000c000b */
[----:B01----:R-:W-:Y:S05]  /*2d90*/  ENDCOLLECTIVE ;  /* 0x000000000000791b */ /* 0x003fea0003800000 */
.L_x_2937:
[----:B------:R-:W-:Y:S02]  /*2da0*/  HFMA2 R12, -RZ, RZ, 0, 5.9604644775390625e-08 ;  /* 0x00000001ff0c7431 */ /* 0x000fe400000001ff */
[----:B------:R-:W-:-:S05]  /*2db0*/  FADD R38, R37, R14 ;  /* 0x0000000e25267221 */ /* 0x000fca0000000000 */
[----:B------:R-:W-:-:S07]  /*2dc0*/  MOV R13, R38 ;  /* 0x00000026000d7202 */ /* 0x000fce0000000f00 */
[----:B------:R-:W-:Y:S05]  /*2dd0*/  WARPSYNC.COLLECTIVE R15, `(.L_x_2938) ;  /* 0x000000000f087348 */ /* 0x000fea0003c00000 */
[----:B------:R0:W1:Y:S02]  /*2de0*/  SHFL.BFLY P6, R14, R13, R12, R11 ;  /* 0x0c00000c0d0e7389 */ /* 0x00006400000c000b */
[----:B01----:R-:W-:Y:S05]  /*2df0*/  ENDCOLLECTIVE ;  /* 0x000000000000791b */ /* 0x003fea0003800000 */
.L_x_2938:
[----:B------:R-:W-:Y:S05]  /*2e00*/  BRA `(.L_x_2939) ;  /* 0xffffffe400247947 */ /* 0x000fea000383ffff */
        .weak           $__internal_40_$__cuda_sm3x_div_rn_noftz_f32_slowpath
        .type           $__internal_40_$__cuda_sm3x_div_rn_noftz_f32_slowpath,@function
        .size           $__internal_40_$__cuda_sm3x_div_rn_noftz_f32_slowpath,(.L_x_15357 - $__internal_40_$__cuda_sm3x_div_rn_noftz_f32_slowpath)
$__internal_40_$__cuda_sm3x_div_rn_noftz_f32_slowpath:
[----:B------:R-:W-:Y:S01]  /*2e10*/  SHF.R.U32.HI R13, RZ, 0x17, R11 ;  /* 0x00000017ff0d7819 */ /* 0x000fe2000001160b */
[----:B------:R-:W-:Y:S01]  /*2e20*/  BSSY.RECONVERGENT B1, `(.L_x_2940) ;  /* 0x0000063000017945 */ /* 0x000fe20003800200 */
[----:B------:R-:W-:Y:S02]  /*2e30*/  SHF.R.U32.HI R40, RZ, 0x17, R6 ;  /* 0x00000017ff287819 */ /* 0x000fe40000011606 */
[----:B------:R-:W-:Y:S02]  /*2e40*/  LOP3.LUT R13, R13, 0xff, RZ, 0xc0, !PT ;  /* 0x000000ff0d0d7812 */ /* 0x000fe400078ec0ff */
[----:B------:R-:W-:Y:S02]  /*2e50*/  LOP3.LUT R40, R40, 0xff, RZ, 0xc0, !PT ;  /* 0x000000ff28287812 */ /* 0x000fe400078ec0ff */
[----:B------:R-:W-:Y:S02]  /*2e60*/  IADD3 R43, PT, PT, R13, -0x1, RZ ;  /* 0xffffffff0d2b7810 */ /* 0x000fe40007ffe0ff */
[----:B------:R-:W-:Y:S01]  /*2e70*/  MOV R41, R11 ;  /* 0x0000000b00297202 */ /* 0x000fe20000000f00 */
[----:B------:R-:W-:Y:S01]  /*2e80*/  VIADD R42, R40, 0xffffffff ;  /* 0xffffffff282a7836 */ /* 0x000fe20000000000 */
        /* <DEDUP_REMOVED lines=27> */
.L_x_2941:
[----:B------:R-:W-:Y:S01]  /*3040*/  LEA R42, R13, 0xc0800000, 0x17 ;  /* 0xc08000000d2a7811 */ /* 0x000fe200078eb8ff */
[----:B------:R-:W-:Y:S01]  /*3050*/  BSSY.RECONVERGENT B2, `(.L_x_2946) ;  /* 0x0000036000027945 */ /* 0x000fe20003800200 */
[----:B------:R-:W-:Y:S02]  /*3060*/  IADD3 R40, PT, PT, R40, -0x7f, RZ ;  /* 0xffffff8128287810 */ /* 0x000fe40007ffe0ff */
[----:B------:R-:W-:-:S03]  /*3070*/  IADD3 R44, PT, PT, -R42, R41, RZ ;  /* 0x000000292a2c7210 */ /* 0x000fc60007ffe1ff */
[----:B------:R-:W-:Y:S01]  /*3080*/  IMAD R6, R40, -0x800000, R6 ;  /* 0xff80000028067824 */ /* 0x000fe200078e0206 */
[----:B------:R-:W0:Y:S01]  /*3090*/  MUFU.RCP R42, R44 ;  /* 0x0000002c002a7308 */ /* 0x000e220000001000 */
[----:B------:R-:W-:Y:S01]  /*30a0*/  FADD.FTZ R41, -R44, -RZ ;  /* 0x800000ff2c297221 */ /* 0x000fe20000010100 */
[----:B------:R-:W-:-:S05]  /*30b0*/  IADD3 R40, PT, PT, R40, 0x7f, -R13 ;  /* 0x0000007f28287810 */ /* 0x000fca0007ffe80d */
[----:B------:R-:W-:Y:S02]  /*30c0*/  IMAD.IADD R40, R40, 0x1, R39 ;  /* 0x0000000128287824 */ /* 0x000fe400078e0227 */
        /* <DEDUP_REMOVED lines=42> */
.L_x_2948:
[----:B------:R-:W-:-:S04]  /*3370*/  LOP3.LUT R6, R6, 0x80000000, RZ, 0xc0, !PT ;  /* 0x8000000006067812 */ /* 0x000fc800078ec0ff */
[----:B------:R-:W-:Y:S01]  /*3380*/  LOP3.LUT R6, R6, 0x7f800000, RZ, 0xfc, !PT ;  /* 0x7f80000006067812 */ /* 0x000fe200078efcff */
[----:B------:R-:W-:Y:S06]  /*3390*/  BRA `(.L_x_2949) ;  /* 0x0000000000047947 */ /* 0x000fec0003800000 */
.L_x_2947:
[----:B------:R-:W-:-:S07]  /*33a0*/  LEA R6, R40, R6, 0x17 ;  /* 0x0000000628067211 */ /* 0x000fce00078eb8ff */
.L_x_2949:
[----:B------:R-:W-:Y:S05]  /*33b0*/  BSYNC.RECONVERGENT B2 ;  /* 0x0000000000027941 */ /* 0x000fea0003800200 */
.L_x_2946:
[----:B------:R-:W-:Y:S05]  /*33c0*/  BRA `(.L_x_2950) ;  /* 0x0000000000207947 */ /* 0x000fea0003800000 */
.L_x_2945:
[----:B------:R-:W-:-:S04]  /*33d0*/  LOP3.LUT R6, R41, 0x80000000, R6, 0x48, !PT ;  /* 0x8000000029067812 */ /* 0x000fc800078e4806 */
[----:B------:R-:W-:Y:S01]  /*33e0*/  LOP3.LUT R6, R6, 0x7f800000, RZ, 0xfc, !PT ;  /* 0x7f80000006067812 */ /* 0x000fe200078efcff */
[----:B------:R-:W-:Y:S06]  /*33f0*/  BRA `(.L_x_2950) ;  /* 0x0000000000147947 */ /* 0x000fec0003800000 */
.L_x_2944:
[----:B------:R-:W-:Y:S01]  /*3400*/  LOP3.LUT R6, R41, 0x80000000, R6, 0x48, !PT ;  /* 0x8000000029067812 */ /* 0x000fe200078e4806 */
[----:B------:R-:W-:Y:S06]  /*3410*/  BRA `(.L_x_2950) ;  /* 0x00000000000c7947 */ /* 0x000fec0003800000 */
.L_x_2943:
[----:B------:R-:W0:Y:S01]  /*3420*/  MUFU.RSQ R6, -QNAN ;  /* 0xffc0000000067908 */ /* 0x000e220000001400 */
[----:B------:R-:W-:Y:S05]  /*3430*/  BRA `(.L_x_2950) ;  /* 0x0000000000047947 */ /* 0x000fea0003800000 */
.L_x_2942:
[----:B------:R-:W-:-:S07]  /*3440*/  FADD.FTZ R6, R6, R11 ;  /* 0x0000000b06067221 */ /* 0x000fce0000010000 */
.L_x_2950:
[----:B------:R-:W-:Y:S05]  /*3450*/  BSYNC.RECONVERGENT B1 ;  /* 0x0000000000017941 */ /* 0x000fea0003800200 */
.L_x_2940:
[----:B------:R-:W-:-:S04]  /*3460*/  HFMA2 R13, -RZ, RZ, 0, 0 ;  /* 0x00000000ff0d7431 */ /* 0x000fc800000001ff */
[----:B0-----:R-:W-:Y:S05]  /*3470*/  RET.REL.NODEC R12 `(_ZN7oneflow4cuda7softmax15SoftmaxWarpImplI10SimpleLoadI6__halffE11SimpleStoreIS4_fEfLi1ELi12ELi32ELi1ELb1ELNS1_9AlgorithmE0EEEvT_T0_ll) ;  /* 0xffffffc80ce07950 */ /* 0x001fea0003c3ffff */
.L_x_2951:
        /* <DEDUP_REMOVED lines=16> */
.L_x_15357:


//--------------------- .text._ZN7oneflow4cuda7softmax15SoftmaxWarpImplI10SimpleLoadI6__halffE11SimpleStoreIS4_fEfLi1ELi12ELi32ELi1ELb0ELNS1_9AlgorithmE0EEEvT_T0_ll --------------------------
	.section	.text._ZN7oneflow4cuda7softmax15SoftmaxWarpImplI10SimpleLoadI6__halffE11SimpleStoreIS4_fEfLi1ELi12ELi32ELi1ELb0ELNS1_9AlgorithmE0EEEvT_T0_ll,"ax",@progbits
	.align	128
        .global         _ZN7oneflow4cuda7softmax15SoftmaxWarpImplI10SimpleLoadI6__halffE11SimpleStoreIS4_fEfLi1ELi12ELi32ELi1ELb0ELNS1_9AlgorithmE0EEEvT_T0_ll
        .type           _ZN7oneflow4cuda7softmax15SoftmaxWarpImplI10SimpleLoadI6__halffE11SimpleStoreIS4_fEfLi1ELi12ELi32ELi1ELb0ELNS1_9AlgorithmE0EEEvT_T0_ll,@function
        .size           _ZN7oneflow4cuda7softmax15SoftmaxWarpImplI10SimpleLoadI6__halffE11SimpleStoreIS4_fEfLi1ELi12ELi32ELi1ELb0ELNS1_9AlgorithmE0EEEvT_T0_ll,(.L_x_15358 - _ZN7oneflow4cuda7softmax15SoftmaxWarpImplI10SimpleLoadI6__halffE11SimpleStoreIS4_fEfLi1ELi12ELi32ELi1ELb0ELNS1_9AlgorithmE0EEEvT_T0_ll)
        .other          _ZN7oneflow4cuda7softmax15SoftmaxWarpImplI10SimpleLoadI6__halffE11SimpleStoreIS4_fEfLi1ELi12ELi32ELi1ELb0ELNS1_9AlgorithmE0EEEvT_T0_ll,@"STO_CUDA_ENTRY STV_DEFAULT"
_ZN7oneflow4cuda7softmax15SoftmaxWarpImplI10SimpleLoadI6__halffE11SimpleStoreIS4_fEfLi1ELi12ELi32ELi1ELb0ELNS1_9AlgorithmE0EEEvT_T0_ll:
.text._ZN7oneflow4cuda7softmax15SoftmaxWarpImplI10SimpleLoadI6__halffE11SimpleStoreIS4_fEfLi1ELi12ELi32ELi1ELb0ELNS1_9AlgorithmE0EEEvT_T0_ll:
        /* <DEDUP_REMOVED lines=24> */
.L_x_2952:
        /* <DEDUP_REMOVED lines=13> */
.L_x_2978:
        /* <DEDUP_REMOVED lines=68> */
[----:B------:R-:W-:Y:S01]  /*0690*/  MOV R8, 0x437c0000 ;  /* 0x437c000000087802 */ /* 0x000fe20000000f00 */
[--C-:B------:R-:W-:Y:S01]  /*06a0*/  FADD R33, R9, -R14.reuse ;  /* 0x8000000e09217221 */ /* 0x100fe20000000000 */
[--C-:B------:R-:W-:Y:S01]  /*06b0*/  FADD R3, R7, -R14.reuse ;  /* 0x8000000e07037221 */ /* 0x100fe20000000000 */
[-C--:B------:R-:W-:Y:S01]  /*06c0*/  FFMA.SAT R9, R31, R6.reuse, 0.5 ;  /* 0x3f0000001f097423 */ /* 0x080fe20000002006 */
[--C-:B------:R-:W-:Y:S01]  /*06d0*/  FADD R13, R4, -R14.reuse ;  /* 0x8000000e040d7221 */ /* 0x100fe20000000000 */
[----:B------:R-:W-:Y:S01]  /*06e0*/  FFMA.SAT R7, R33, R6, 0.5 ;  /* 0x3f00000021077423 */ /* 0x000fe20000002006 */
[--C-:B------:R-:W-:Y:S01]  /*06f0*/  FADD R15, R20, -R14.reuse ;  /* 0x8000000e140f7221 */ /* 0x100fe20000000000 */
[----:B------:R-:W-:Y:S01]  /*0700*/  FFMA.RM R0, R9, R8, 12582913 ;  /* 0x4b40000109007423 */ /* 0x000fe20000004008 */
[--C-:B------:R-:W-:Y:S01]  /*0710*/  FADD R9, R5, -R14.reuse ;  /* 0x8000000e05097221 */ /* 0x100fe20000000000 */
[--C-:B------:R-:W-:Y:S01]  /*0720*/  FADD R29, R29, -R14.reuse ;  /* 0x8000000e1d1d7221 */ /* 0x100fe20000000000 */
[-C--:B------:R-:W-:Y:S01]  /*0730*/  FFMA.SAT R5, R15, R6.reuse, 0.5 ;  /* 0x3f0000000f057423 */ /* 0x080fe20000002006 */
[----:B------:R-:W-:Y:S01]  /*0740*/  FADD R2, R0, -12583039 ;  /* 0xcb40007f00027421 */ /* 0x000fe20000000000 */
[--C-:B------:R-:W-:Y:S01]  /*0750*/  FADD R27, R27, -R14.reuse ;  /* 0x8000000e1b1b7221 */ /* 0x100fe20000000000 */
[----:B------:R-:W-:Y:S01]  /*0760*/  FFMA.SAT R35, R29, R6, 0.5 ;  /* 0x3f0000001d237423 */ /* 0x000fe20000002006 */
[----:B------:R-:W-:Y:S01]  /*0770*/  FADD R21, R21, -R14 ;  /* 0x8000000e15157221 */ /* 0x000fe20000000000 */
[----:B------:R-:W-:Y:S01]  /*0780*/  FFMA R4, R31, 1.4426950216293334961, -R2 ;  /* 0x3fb8aa3b1f047823 */ /* 0x000fe20000000802 */
[-C--:B------:R-:W-:Y:S01]  /*0790*/  FFMA.RM R2, R7, R8.reuse, 12582913 ;  /* 0x4b40000107027423 */ /* 0x080fe20000004008 */
[----:B------:R-:W-:Y:S01]  /*07a0*/  FADD R7, R10, -R14 ;  /* 0x8000000e0a077221 */ /* 0x000fe20000000000 */
[----:B------:R-:W-:Y:S01]  /*07b0*/  FFMA.RM R10, R5, R8, 12582913 ;  /* 0x4b400001050a7423 */ /* 0x000fe20000004008 */
[----:B------:R-:W-:Y:S01]  /*07c0*/  FFMA R31, R31, 1.925963033500011079e-08, R4 ;  /* 0x32a570601f1f7823 */ /* 0x000fe20000000004 */
[----:B------:R-:W-:Y:S01]  /*07d0*/  FADD R4, R2, -12583039 ;  /* 0xcb40007f02047421 */ /* 0x000fe20000000000 */
[--C-:B------:R-:W-:Y:S01]  /*07e0*/  FADD R11, R16, -R14.reuse ;  /* 0x8000000e100b7221 */ /* 0x100fe20000000000 */
[----:B------:R-:W-:Y:S01]  /*07f0*/  FADD R17, R17, -R14 ;  /* 0x8000000e11117221 */ /* 0x000fe20000000000 */
[----:B------:R-:W-:Y:S01]  /*0800*/  FFMA.SAT R5, R13, R6, 0.5 ;  /* 0x3f0000000d057423 */ /* 0x000fe20000002006 */
[----:B------:R-:W-:Y:S01]  /*0810*/  FFMA R12, R33, 1.4426950216293334961, -R4 ;  /* 0x3fb8aa3b210c7823 */ /* 0x000fe20000000804 */
[----:B------:R-:W-:Y:S01]  /*0820*/  FFMA.RM R4, R35, R8, 12582913 ;  /* 0x4b40000123047423 */ /* 0x000fe20000004008 */
[----:B------:R-:W1:Y:S01]  /*0830*/  MUFU.EX2 R31, R31 ;  /* 0x0000001f001f7308 */ /* 0x000e620000000800 */
[----:B------:R-:W-:Y:S01]  /*0840*/  SHF.L.U32 R0, R0, 0x17, RZ ;  /* 0x0000001700007819 */ /* 0x000fe200000006ff */
[----:B------:R-:W-:Y:S01]  /*0850*/  FFMA R33, R33, 1.925963033500011079e-08, R12 ;  /* 0x32a5706021217823 */ /* 0x000fe2000000000c */
[----:B------:R-:W-:Y:S01]  /*0860*/  FADD R12, R10, -12583039 ;  /* 0xcb40007f0a0c7421 */ /* 0x000fe20000000000 */
[----:B------:R-:W-:-:S03]  /*0870*/  FADD R14, R4, -12583039 ;  /* 0xcb40007f040e7421 */ /* 0x000fc60000000000 */
[----:B------:R-:W-:Y:S01]  /*0880*/  FFMA R12, R15, 1.4426950216293334961, -R12 ;  /* 0x3fb8aa3b0f0c7823 */ /* 0x000fe2000000080c */
[----:B------:R-:W-:Y:S01]  /*0890*/  FFMA R14, R29, 1.4426950216293334961, -R14 ;  /* 0x3fb8aa3b1d0e7823 */ /* 0x000fe2000000080e */
[----:B------:R-:W2:Y:S02]  /*08a0*/  MUFU.EX2 R33, R33 ;  /* 0x0000002100217308 */ /* 0x000ea40000000800 */
[----:B------:R-:W-:Y:S01]  /*08b0*/  FFMA R16, R15, 1.925963033500011079e-08, R12 ;  /* 0x32a570600f107823 */ /* 0x000fe2000000000c */
[----:B------:R-:W-:Y:S01]  /*08c0*/  FFMA.RM R12, R5, R8, 12582913 ;  /* 0x4b400001050c7423 */ /* 0x000fe20000004008 */
[----:B------:R-:W-:-:S03]  /*08d0*/  FFMA R29, R29, 1.925963033500011079e-08, R14 ;  /* 0x32a570601d1d7823 */ /* 0x000fc6000000000e */
[----:B------:R-:W-:Y:S01]  /*08e0*/  FADD R14, R12, -12583039 ;  /* 0xcb40007f0c0e7421 */ /* 0x000fe20000000000 */
[----:B-1----:R-:W-:Y:S01]  /*08f0*/  FMUL R5, R0, R31 ;  /* 0x0000001f00057220 */ /* 0x002fe20000400000 */
[-C--:B------:R-:W-:Y:S01]  /*0900*/  FFMA.SAT R31, R3, R6.reuse, 0.5 ;  /* 0x3f000000031f7423 */ /* 0x080fe20000002006 */
[----:B------:R-:W-:Y:S01]  /*0910*/  SHF.L.U32 R0, R2, 0x17, RZ ;  /* 0x0000001702007819 */ /* 0x000fe200000006ff */
[C---:B------:R-:W-:Y:S01]  /*0920*/  FFMA R14, R13.reuse, 1.4426950216293334961, -R14 ;  /* 0x3fb8aa3b0d0e7823 */ /* 0x040fe2000000080e */
[----:B------:R1:W-:Y:S03]  /*0930*/  MUFU.EX2 R26, R29 ;  /* 0x0000001d001a7308 */ /* 0x0003e60000000800 */
[----:B------:R-:W-:Y:S01]  /*0940*/  FFMA R15, R13, 1.925963033500011079e-08, R14 ;  /* 0x32a570600d0f7823 */ /* 0x000fe2000000000e */
[----:B------:R-:W-:Y:S01]  /*0950*/  FFMA.SAT R13, R27, R6, 0.5 ;  /* 0x3f0000001b0d7423 */ /* 0x000fe20000002006 */
[----:B--2---:R-:W-:-:S03]  /*0960*/  FMUL R0, R0, R33 ;  /* 0x0000002100007220 */ /* 0x004fc60000400000 */
[----:B------:R-:W-:Y:S01]  /*0970*/  FFMA.RM R13, R13, R8, 12582913 ;  /* 0x4b4000010d0d7423 */ /* 0x000fe20000004008 */
[----:B------:R-:W-:Y:S01]  /*0980*/  MUFU.EX2 R15, R15 ;  /* 0x0000000f000f7308 */ /* 0x000fe20000000800 */
[----:B-1----:R-:W-:Y:S02]  /*0990*/  FFMA.SAT R29, R9, R6, 0.5 ;  /* 0x3f000000091d7423 */ /* 0x002fe40000002006 */
[----:B------:R-:W-:-:S04]  /*09a0*/  FADD R14, R13, -12583039 ;  /* 0xcb40007f0d0e7421 */ /* 0x000fc80000000000 */
[----:B------:R-:W-:-:S04]  /*09b0*/  FFMA R14, R27, 1.4426950216293334961, -R14 ;  /* 0x3fb8aa3b1b0e7823 */ /* 0x000fc8000000080e */
[----:B------:R-:W-:Y:S01]  /*09c0*/  FFMA R27, R27, 1.925963033500011079e-08, R14 ;  /* 0x32a570601b1b7823 */ /* 0x000fe2000000000e */
[----:B------:R-:W-:Y:S02]  /*09d0*/  FFMA.RM R14, R31, R8, 12582913 ;  /* 0x4b4000011f0e7423 */ /* 0x000fe40000004008 */
[----:B------:R-:W1:Y:S02]  /*09e0*/  MUFU.EX2 R31, R16 ;  /* 0x00000010001f7308 */ /* 0x000e640000000800 */
[----:B------:R-:W-:-:S04]  /*09f0*/  FADD R2, R14, -12583039 ;  /* 0xcb40007f0e027421 */ /* 0x000fc80000000000 */
[C---:B------:R-:W-:Y:S02]  /*0a00*/  FFMA R2, R3.reuse, 1.4426950216293334961, -R2 ;  /* 0x3fb8aa3b03027823 */ /* 0x040fe40000000802 */
[----:B------:R-:W2:Y:S02]  /*0a10*/  MUFU.EX2 R27, R27 ;  /* 0x0000001b001b7308 */ /* 0x000ea40000000800 */
[----:B------:R-:W-:Y:S01]  /*0a20*/  FFMA R20, R3, 1.925963033500011079e-08, R2 ;  /* 0x32a5706003147823 */ /* 0x000fe20000000002 */
[----:B------:R-:W-:Y:S01]  /*0a30*/  SHF.L.U32 R2, R10, 0x17, RZ ;  /* 0x000000170a027819 */ /* 0x000fe200000006ff */
[----:B------:R-:W-:-:S04]  /*0a40*/  FFMA.SAT R3, R21, R6, 0.5 ;  /* 0x3f00000015037423 */ /* 0x000fc80000002006 */
[----:B------:R-:W-:Y:S01]  /*0a50*/  FFMA.RM R10, R3, R8, 12582913 ;  /* 0x4b400001030a7423 */ /* 0x000fe20000004008 */
[----:B-1----:R-:W-:Y:S01]  /*0a60*/  FMUL R2, R2, R31 ;  /* 0x0000001f02027220 */ /* 0x002fe20000400000 */
[----:B------:R-:W-:Y:S01]  /*0a70*/  FFMA.SAT R31, R11, R6, 0.5 ;  /* 0x3f0000000b1f7423 */ /* 0x000fe20000002006 */
[----:B------:R-:W-:Y:S01]  /*0a80*/  SHF.L.U32 R3, R4, 0x17, RZ ;  /* 0x0000001704037819 */ /* 0x000fe200000006ff */
[----:B------:R-:W-:Y:S01]  /*0a90*/  FADD R28, R10, -12583039 ;  /* 0xcb40007f0a1c7421 */ /* 0x000fe20000000000 */
[----:B------:R-:W1:Y:S01]  /*0aa0*/  MUFU.EX2 R20, R20 ;  /* 0x0000001400147308 */ /* 0x000e620000000800 */
[----:B------:R-:W-:Y:S02]  /*0ab0*/  FFMA.RM R16, R31, R8, 12582913 ;  /* 0x4b4000011f107423 */ /* 0x000fe40000004008 */
[----:B------:R-:W-:Y:S01]  /*0ac0*/  FMUL R3, R3, R26 ;  /* 0x0000001a03037220 */ /* 0x000fe20000400000 */
[----:B------:R-:W-:Y:S01]  /*0ad0*/  FFMA R28, R21, 1.4426950216293334961, -R28 ;  /* 0x3fb8aa3b151c7823 */ /* 0x000fe2000000081c */
[----:B------:R-:W-:-:S03]  /*0ae0*/  FADD R4, R16, -12583039 ;  /* 0xcb40007f10047421 */ /* 0x000fc60000000000 */
[----:B------:R-:W-:Y:S01]  /*0af0*/  FFMA R21, R21, 1.925963033500011079e-08, R28 ;  /* 0x32a5706015157823 */ /* 0x000fe2000000001c */
[----:B------:R-:W-:-:S04]  /*0b00*/  FFMA R4, R11, 1.4426950216293334961, -R4 ;  /* 0x3fb8aa3b0b047823 */ /* 0x000fc80000000804 */
[----:B------:R-:W-:Y:S01]  /*0b10*/  FFMA R26, R11, 1.925963033500011079e-08, R4 ;  /* 0x32a570600b1a7823 */ /* 0x000fe20000000004 */
[----:B------:R-:W-:Y:S01]  /*0b20*/  SHF.L.U32 R4, R12, 0x17, RZ ;  /* 0x000000170c047819 */ /* 0x000fe200000006ff */
[----:B------:R-:W-:Y:S01]  /*0b30*/  FFMA.SAT R11, R17, R6, 0.5 ;  /* 0x3f000000110b7423 */ /* 0x000fe20000002006 */
[----:B------:R-:W3:Y:S03]  /*0b40*/  MUFU.EX2 R21, R21 ;  /* 0x0000001500157308 */ /* 0x000ee60000000800 */
[----:B------:R-:W-:Y:S01]  /*0b50*/  FFMA.RM R11, R11, R8, 12582913 ;  /* 0x4b4000010b0b7423 */ /* 0x000fe20000004008 */
[----:B------:R-:W-:Y:S01]  /*0b60*/  FMUL R4, R4, R15 ;  /* 0x0000000f04047220 */ /* 0x000fe20000400000 */
[----:B------:R-:W-:Y:S02]  /*0b70*/  FFMA.SAT R15, R7, R6, 0.5 ;  /* 0x3f000000070f7423 */ /* 0x000fe40000002006 */
[----:B------:R-:W-:Y:S01]  /*0b80*/  FADD R12, R11, -12583039 ;  /* 0xcb40007f0b0c7421 */ /* 0x000fe20000000000 */
[----:B------:R-:W4:Y:S01]  /*0b90*/  MUFU.EX2 R26, R26 ;  /* 0x0000001a001a7308 */ /* 0x000f220000000800 */
[----:B------:R-:W-:-:S02]  /*0ba0*/  FFMA.RM R15, R15, R8, 12582913 ;  /* 0x4b4000010f0f7423 */ /* 0x000fc40000004008 */
[----:B------:R-:W-:Y:S02]  /*0bb0*/  FFMA R12, R17, 1.4426950216293334961, -R12 ;  /* 0x3fb8aa3b110c7823 */ /* 0x000fe4000000080c */
[C---:B------:R-:W-:Y:S01]  /*0bc0*/  FADD R6, R15.reuse, -12583039 ;  /* 0xcb40007f0f067421 */ /* 0x040fe20000000000 */
[----:B------:R-:W-:Y:S01]  /*0bd0*/  SHF.L.U32 R15, R15, 0x17, RZ ;  /* 0x000000170f0f7819 */ /* 0x000fe200000006ff */
[----:B------:R-:W-:Y:S01]  /*0be0*/  FFMA R17, R17, 1.925963033500011079e-08, R12 ;  /* 0x32a5706011117823 */ /* 0x000fe2000000000c */
[----:B------:R-:W-:Y:S01]  /*0bf0*/  FFMA.RM R12, R29, R8, 12582913 ;  /* 0x4b4000011d0c7423 */ /* 0x000fe20000004008 */
[----:B------:R-:W-:-:S03]  /*0c00*/  FFMA R6, R7, 1.4426950216293334961, -R6 ;  /* 0x3fb8aa3b07067823 */ /* 0x000fc60000000806 */
[----:B------:R-:W-:Y:S01]  /*0c10*/  FADD R8, R12, -12583039 ;  /* 0xcb40007f0c087421 */ /* 0x000fe20000000000 */
[----:B------:R-:W-:Y:S01]  /*0c20*/  FFMA R28, R7, 1.925963033500011079e-08, R6 ;  /* 0x32a57060071c7823 */ /* 0x000fe20000000006 */
[----:B------:R-:W-:Y:S01]  /*0c30*/  FADD R7, RZ, R5 ;  /* 0x00000005ff077221 */ /* 0x000fe20000000000 */
[----:B------:R-:W-:Y:S01]  /*0c40*/  SHF.L.U32 R6, R13, 0x17, RZ ;  /* 0x000000170d067819 */ /* 0x000fe200000006ff */
[----:B------:R-:W-:Y:S01]  /*0c50*/  FFMA R8, R9, 1.4426950216293334961, -R8 ;  /* 0x3fb8aa3b09087823 */ /* 0x000fe20000000808 */
[----:B------:R-:W5:Y:S01]  /*0c60*/  MUFU.EX2 R17, R17 ;  /* 0x0000001100117308 */ /* 0x000f620000000800 */
[----:B------:R-:W-:Y:S02]  /*0c70*/  FADD R7, R7, R0 ;  /* 0x0000000007077221 */ /* 0x000fe40000000000 */
[----:B------:R-:W-:Y:S01]  /*0c80*/  FFMA R29, R9, 1.925963033500011079e-08, R8 ;  /* 0x32a57060091d7823 */ /* 0x000fe20000000008 */
[----:B--2---:R-:W-:Y:S01]  /*0c90*/  FMUL R6, R6, R27 ;  /* 0x0000001b06067220 */ /* 0x004fe20000400000 */
[----:B------:R-:W-:Y:S01]  /*0ca0*/  FADD R8, R7, R2 ;  /* 0x0000000207087221 */ /* 0x000fe20000000000 */
[----:B------:R-:W-:-:S02]  /*0cb0*/  SHF.L.U32 R7, R14, 0x17, RZ ;  /* 0x000000170e077819 */ /* 0x000fc400000006ff */
[----:B------:R-:W2:Y:S01]  /*0cc0*/  MUFU.EX2 R28, R28 ;  /* 0x0000001c001c7308 */ /* 0x000ea20000000800 */
[----:B------:R-:W-:Y:S01]  /*0cd0*/  FADD R9, R8, R3 ;  /* 0x0000000308097221 */ /* 0x000fe20000000000 */
[----:B------:R-:W-:Y:S01]  /*0ce0*/  SHF.L.U32 R8, R10, 0x17, RZ ;  /* 0x000000170a087819 */ /* 0x000fe200000006ff */
[----:B-1----:R-:W-:Y:S02]  /*0cf0*/  FMUL R7, R7, R20 ;  /* 0x0000001407077220 */ /* 0x002fe40000400000 */
[----:B------:R-:W-:Y:S02]  /*0d00*/  FADD R9, R9, R4 ;  /* 0x0000000409097221 */ /* 0x000fe40000000000 */
[----:B---3--:R-:W-:Y:S01]  /*0d10*/  FMUL R8, R8, R21 ;  /* 0x0000001508087220 */ /* 0x008fe20000400000 */
[----:B------:R-:W1:Y:S01]  /*0d20*/  MUFU.EX2 R29, R29 ;  /* 0x0000001d001d7308 */ /* 0x000e620000000800 */
[----:B------:R-:W-:Y:S01]  /*0d30*/  FADD R10, R9, R6 ;  /* 0x00000006090a7221 */ /* 0x000fe20000000000 */
[----:B------:R-:W-:-:S02]  /*0d40*/  SHF.L.U32 R9, R16, 0x17, RZ ;  /* 0x0000001710097819 */ /* 0x000fc400000006ff */
[----:B------:R-:W-:Y:S01]  /*0d50*/  SHF.L.U32 R16, R12, 0x17, RZ ;  /* 0x000000170c107819 */ /* 0x000fe200000006ff */
[----:B------:R-:W-:Y:S01]  /*0d60*/  FADD R13, R10, R7 ;  /* 0x000000070a0d7221 */ /* 0x000fe20000000000 */
[----:B------:R-:W-:Y:S01]  /*0d70*/  SHF.L.U32 R10, R11, 0x17, RZ ;  /* 0x000000170b0a7819 */ /* 0x000fe200000006ff */
[----:B----4-:R-:W-:Y:S02]  /*0d80*/  FMUL R9, R9, R26 ;  /* 0x0000001a09097220 */ /* 0x010fe40000400000 */
[----:B------:R-:W-:Y:S02]  /*0d90*/  FADD R14, R13, R8 ;  /* 0x000000080d0e7221 */ /* 0x000fe40000000000 */
[----:B-----5:R-:W-:Y:S01]  /*0da0*/  FMUL R10, R10, R17 ;  /* 0x000000110a0a7220 */ /* 0x020fe20000400000 */
[----:B--2---:R-:W-:Y:S01]  /*0db0*/  FMUL R17, R15, R28 ;  /* 0x0000001c0f117220 */ /* 0x004fe20000400000 */
[----:B------:R-:W-:-:S04]  /*0dc0*/  FADD R11, R14, R9 ;  /* 0x000000090e0b7221 */ /* 0x000fc80000000000 */
        /* <DEDUP_REMOVED lines=13> */
.L_x_2990:
        /* <DEDUP_REMOVED lines=12> */
[----:B0-----:R-:W-:Y:S05]  /*0f60*/  CALL.REL.NOINC `($__internal_41_$__cuda_sm3x_div_rn_noftz_f32_slowpath) ;  /* 0x00000018004c7944 */ /* 0x001fea0003c00000 */
[----:B------:R-:W-:-:S07]  /*0f70*/  MOV R11, R5 ;  /* 0x00000005000b7202 */ /* 0x000fce0000000f00 */
.L_x_2955:
[----:B------:R-:W-:Y:S05]  /*0f80*/  BSYNC.RECONVERGENT B2 ;  /* 0x0000000000027941 */ /* 0x000fea0003800200 */
.L_x_2954:
        /* <DEDUP_REMOVED lines=12> */
[----:B0-----:R-:W-:Y:S05]  /*1050*/  CALL.REL.NOINC `($__internal_41_$__cuda_sm3x_div_rn_noftz_f32_slowpath) ;  /* 0x0000001800107944 */ /* 0x001fea0003c00000 */
[----:B------:R-:W-:-:S07]  /*1060*/  MOV R14, R5 ;  /* 0x00000005000e7202 */ /* 0x000fce0000000f00 */
.L_x_2957:
[----:B------:R-:W-:Y:S05]  /*1070*/  BSYNC.RECONVERGENT B2 ;  /* 0x0000000000027941 */ /* 0x000fea0003800200 */
.L_x_2956:
        /* <DEDUP_REMOVED lines=14> */
.L_x_2959:
[----:B------:R-:W-:Y:S05]  /*1160*/  BSYNC.RECONVERGENT B2 ;  /* 0x0000000000027941 */ /* 0x000fea0003800200 */
.L_x_2958:
        /* <DEDUP_REMOVED lines=14> */
.L_x_2961:
[----:B------:R-:W-:Y:S05]  /*1250*/  BSYNC.RECONVERGENT B2 ;  /* 0x0000000000027941 */ /* 0x000fea0003800200 */
.L_x_2960:
        /* <DEDUP_REMOVED lines=14> */
.L_x_2963:
[----:B------:R-:W-:Y:S05]  /*1340*/  BSYNC.RECONVERGENT B2 ;  /* 0x0000000000027941 */ /* 0x000fea0003800200 */
.L_x_2962:
        /* <DEDUP_REMOVED lines=14> */
.L_x_2965:
[----:B------:R-:W-:Y:S05]  /*1430*/  BSYNC.RECONVERGENT B2 ;  /* 0x0000000000027941 */ /* 0x000fea0003800200 */
.L_x_2964:
        /* <DEDUP_REMOVED lines=14> */
.L_x_2967:
[----:B------:R-:W-:Y:S05]  /*1520*/  BSYNC.RECONVERGENT B2 ;  /* 0x0000000000027941 */ /* 0x000fea0003800200 */
.L_x_2966:
        /* <DEDUP_REMOVED lines=14> */
.L_x_2969:
[----:B------:R-:W-:Y:S05]  /*1610*/  BSYNC.RECONVERGENT B2 ;  /* 0x0000000000027941 */ /* 0x000fea0003800200 */
.L_x_2968:
        /* <DEDUP_REMOVED lines=14> */
.L_x_2971:
[----:B------:R-:W-:Y:S05]  /*1700*/  BSYNC.RECONVERGENT B2 ;  /* 0x0000000000027941 */ /* 0x000fea0003800200 */
.L_x_2970:
        /* <DEDUP_REMOVED lines=14> */
.L_x_2973:
[----:B------:R-:W-:Y:S05]  /*17f0*/  BSYNC.RECONVERGENT B2 ;  /* 0x0000000000027941 */ /* 0x000fea0003800200 */
.L_x_2972:
        /* <DEDUP_REMOVED lines=14> */
.L_x_2975:
[----:B------:R-:W-:Y:S05]  /*18e0*/  BSYNC.RECONVERGENT B2 ;  /* 0x0000000000027941 */ /* 0x000fea0003800200 */
.L_x_2974:
        /* <DEDUP_REMOVED lines=13> */
.L_x_2977:
[----:B------:R-:W-:Y:S05]  /*19c0*/  BSYNC.RECONVERGENT B2 ;  /* 0x0000000000027941 */ /* 0x000fea0003800200 */
.L_x_2976:
        /* <DEDUP_REMOVED lines=12> */
[----:B------:R-:W-:Y:S02]  /*1a90*/  F2FP.F16.F32.PACK_AB R0, R15, R0 ;  /* 0x000000000f00723e */ /* 0x000fe400000000ff */
[----:B------:R-:W-:Y:S02]  /*1aa0*/  IADD3 R13, PT, PT, R17, R13, RZ ;  /* 0x0000000d110d7210 */ /* 0x000fe40007ffe0ff */
[----:B------:R-:W-:Y:S02]  /*1ab0*/  R2UR UR4, R18 ;  /* 0x00000000120472ca */ /* 0x000fe400000e0000 */
[----:B------:R-:W-:-:S02]  /*1ac0*/  LEA.HI.X R13, R16, UR41, R13, 0x1, P0 ;  /* 0x00000029100d7c11 */ /* 0x000fc400080f0c0d */
[----:B------:R-:W-:Y:S02]  /*1ad0*/  IADD3 R23, P0, PT, R25, R23, RZ ;  /* 0x0000001719177210 */ /* 0x000fe40007f1e0ff */
[----:B------:R-:W-:Y:S01]  /*1ae0*/  R2UR UR5, R19 ;  /* 0x00000000130572ca */ /* 0x000fe200000e0000 */
[----:B------:R1:W-:Y:S01]  /*1af0*/  STG.E.U16 desc[UR8][R12.64+0x80], R0 ;  /* 0x000080000c007986 */ /* 0x0003e2000c101508 */
[----:B------:R-:W-:Y:S02]  /*1b00*/  LEA.HI.X.SX32 R22, R25, R22, 0x1, P0 ;  /* 0x0000001619167211 */ /* 0x000fe400000f0eff */
[----:B------:R-:W-:Y:S02]  /*1b10*/  ISETP.GE.U32.AND P0, PT, R23, UR44, PT ;  /* 0x0000002c17007c0c */ /* 0x000fe4000bf06070 */
[----:B------:R-:W-:Y:S02]  /*1b20*/  R2UR UR6, R18 ;  /* 0x00000000120672ca */ /* 0x000fe400000e0000 */
[----:B------:R-:W-:-:S02]  /*1b30*/  R2UR UR7, R19 ;  /* 0x00000000130772ca */ /* 0x000fc400000e0000 */
[----:B------:R-:W-:Y:S02]  /*1b40*/  R2UR UR14, R18 ;  /* 0x00000000120e72ca */ /* 0x000fe400000e0000 */
[----:B------:R-:W-:Y:S02]  /*1b50*/  R2UR UR15, R19 ;  /* 0x00000000130f72ca */ /* 0x000fe400000e0000 */
[----:B------:R-:W-:Y:S02]  /*1b60*/  F2FP.F16.F32.PACK_AB R2, R3, R2 ;  /* 0x000000020302723e */ /* 0x000fe400000000ff */
[----:B------:R-:W-:Y:S02]  /*1b70*/  ISETP.GE.AND.EX P0, PT, R22, UR45, PT, P0 ;  /* 0x0000002d16007c0c */ /* 0x000fe4000bf06300 */
[----:B------:R-:W-:Y:S01]  /*1b80*/  PRMT R3, R0, 0x7632, R3 ;  /* 0x0000763200037816 */ /* 0x000fe20000000003 */
[----:B------:R2:W-:Y:S01]  /*1b90*/  STG.E.U16 desc[UR12][R12.64+0x100], R2 ;  /* 0x000100020c007986 */ /* 0x0005e2000c10150c */
        /* <DEDUP_REMOVED lines=9> */
[----:B-1----:R-:W-:-:S02]  /*1c30*/  PRMT R0, R4, 0x7632, R0 ;  /* 0x0000763204007816 */ /* 0x002fc40000000000 */
        /* <DEDUP_REMOVED lines=11> */
.L_x_2953:
[----:B------:R-:W-:Y:S01]  /*1cf0*/  BSSY B0, `(.L_x_2979) ;  /* 0x0000007000007945 */ /* 0x000fe20003800000 */
[----:B------:R-:W-:Y:S02]  /*1d00*/  MOV R12, 0x10 ;  /* 0x00000010000c7802 */ /* 0x000fe40000000f00 */
[----:B------:R-:W-:Y:S02]  /*1d10*/  MOV R11, 0x1f ;  /* 0x0000001f000b7802 */ /* 0x000fe40000000f00 */
[----:B------:R-:W-:-:S07]  /*1d20*/  MOV R15, 0xffffffff ;  /* 0xffffffff000f7802 */ /* 0x000fce0000000f00 */
[----:B0-----:R-:W-:Y:S05]  /*1d30*/  WARPSYNC.COLLECTIVE R15, `(.L_x_2980) ;  /* 0x000000000f087348 */ /* 0x001fea0003c00000 */
[----:B------:R1:W2:Y:S02]  /*1d40*/  SHFL.BFLY P6, R14, R13, R12, R11 ;  /* 0x0c00000c0d0e7389 */ /* 0x0002a400000c000b */
[----:B012---:R-:W-:Y:S05]  /*1d50*/  ENDCOLLECTIVE ;  /* 0x000000000000791b */ /* 0x007fea0003800000 */
.L_x_2980:
[----:B------:R-:W-:Y:S05]  /*1d60*/  BSYNC B0 ;  /* 0x0000000000007941 */ /* 0x000fea0003800000 */
.L_x_2979:
[----:B------:R-:W-:Y:S01]  /*1d70*/  HFMA2 R11, -RZ, RZ, 0, 1.847743988037109375e-06 ;  /* 0x0000001fff0b7431 */ /* 0x000fe200000001ff */
[----:B------:R-:W-:Y:S02]  /*1d80*/  FMNMX R13, R13, R14, !PT ;  /* 0x0000000e0d0d7209 */ /* 0x000fe40007800000 */
[----:B------:R-:W-:Y:S02]  /*1d90*/  MOV R12, 0x8 ;  /* 0x00000008000c7802 */ /* 0x000fe40000000f00 */
[----:B------:R-:W-:-:S07]  /*1da0*/  MOV R15, 0xffffffff ;  /* 0xffffffff000f7802 */ /* 0x000fce0000000f00 */
[----:B------:R-:W-:Y:S05]  /*1db0*/  WARPSYNC.COLLECTIVE R15, `(.L_x_2981) ;  /* 0x000000000f087348 */ /* 0x000fea0003c00000 */
[----:B------:R0:W1:Y:S02]  /*1dc0*/  SHFL.BFLY P6, R14, R13, R12, R11 ;  /* 0x0c00000c0d0e7389 */ /* 0x00006400000c000b */
[----:B01----:R-:W-:Y:S05]  /*1dd0*/  ENDCOLLECTIVE ;  /* 0x000000000000791b */ /* 0x003fea0003800000 */
.L_x_2981:
[----:B------:R-:W-:Y:S01]  /*1de0*/  HFMA2 R12, -RZ, RZ, 0, 2.384185791015625e-07 ;  /* 0x00000004ff0c7431 */ /* 0x000fe200000001ff */
[----:B------:R-:W-:-:S04]  /*1df0*/  FMNMX R0, R13, R14, !PT ;  /* 0x0000000e0d007209 */ /* 0x000fc80007800000 */
[----:B------:R-:W-:-:S07]  /*1e00*/  MOV R13, R0 ;  /* 0x00000000000d7202 */ /* 0x000fce0000000f00 */
[----:B------:R-:W-:Y:S05]  /*1e10*/  WARPSYNC.COLLECTIVE R15, `(.L_x_2982) ;  /* 0x000000000f087348 */ /* 0x000fea0003c00000 */
[----:B------:R0:W1:Y:S02]  /*1e20*/  SHFL.BFLY P6, R14, R13, R12, R11 ;  /* 0x0c00000c0d0e7389 */ /* 0x00006400000c000b */
[----:B01----:R-:W-:Y:S05]  /*1e30*/  ENDCOLLECTIVE ;  /* 0x000000000000791b */ /* 0x003fea0003800000 */
.L_x_2982:
[----:B------:R-:W-:Y:S01]  /*1e40*/  HFMA2 R12, -RZ, RZ, 0, 1.1920928955078125e-07 ;  /* 0x00000002ff0c7431 */ /* 0x000fe200000001ff */
[----:B------:R-:W-:-:S04]  /*1e50*/  FMNMX R2, R0, R14, !PT ;  /* 0x0000000e00027209 */ /* 0x000fc80007800000 */
[----:B------:R-:W-:-:S07]  /*1e60*/  MOV R13, R2 ;  /* 0x00000002000d7202 */ /* 0x000fce0000000f00 */
[----:B------:R-:W-:Y:S05]  /*1e70*/  WARPSYNC.COLLECTIVE R15, `(.L_x_2983) ;  /* 0x000000000f087348 */ /* 0x000fea0003c00000 */
[----:B------:R0:W1:Y:S02]  /*1e80*/  SHFL.BFLY P6, R14, R13, R12, R11 ;  /* 0x0c00000c0d0e7389 */ /* 0x00006400000c000b */
[----:B01----:R-:W-:Y:S05]  /*1e90*/  ENDCOLLECTIVE ;  /* 0x000000000000791b */ /* 0x003fea0003800000 */
.L_x_2983:
[----:B------:R-:W-:Y:S01]  /*1ea0*/  HFMA2 R12, -RZ, RZ, 0, 5.9604644775390625e-08 ;  /* 0x00000001ff0c7431 */ /* 0x000fe200000001ff */
[----:B------:R-:W-:-:S04]  /*1eb0*/  FMNMX R3, R2, R14, !PT ;  /* 0x0000000e02037209 */ /* 0x000fc80007800000 */
[----:B------:R-:W-:-:S07]  /*1ec0*/  MOV R13, R3 ;  /* 0x00000003000d7202 */ /* 0x000fce0000000f00 */
[----:B------:R-:W-:Y:S05]  /*1ed0*/  WARPSYNC.COLLECTIVE R15, `(.L_x_2984) ;  /* 0x000000000f087348 */ /* 0x000fea0003c00000 */
[----:B------:R0:W1:Y:S02]  /*1ee0*/  SHFL.BFLY P6, R14, R13, R12, R11 ;  /* 0x0c00000c0d0e7389 */ /* 0x00006400000c000b */
[----:B01----:R-:W-:Y:S05]  /*1ef0*/  ENDCOLLECTIVE ;  /* 0x000000000000791b */ /* 0x003fea0003800000 */
.L_x_2984:
        /* <DEDUP_REMOVED lines=106> */
[----:B0-----:R-:W-:Y:S02]  /*25a0*/  FMUL R10, R10, R17 ;  /* 0x000000110a0a7220 */ /* 0x001fe40000400000 */
[----:B------:R-:W-:Y:S01]  /*25b0*/  FFMA R14, R14, 1.925963033500011079e-08, R11 ;  /* 0x32a570600e0e7823 */ /* 0x000fe2000000000b */
[----:B------:R-:W-:-:S04]  /*25c0*/  FADD R11, RZ, R5 ;  /* 0x00000005ff0b7221 */ /* 0x000fc80000000000 */
[----:B------:R-:W-:Y:S01]  /*25d0*/  FADD R11, R11, R0 ;  /* 0x000000000b0b7221 */ /* 0x000fe20000000000 */
[----:B------:R-:W0:Y:S01]  /*25e0*/  MUFU.EX2 R14, R14 ;  /* 0x0000000e000e7308 */ /* 0x000e220000000800 */
[----:B-1----:R-:W-:Y:S02]  /*25f0*/  FMUL R17, R15, R12 ;  /* 0x0000000c0f117220 */ /* 0x002fe40000400000 */
[----:B------:R-:W-:Y:S01]  /*2600*/  FADD R12, R11, R2 ;  /* 0x000000020b0c7221 */ /* 0x000fe20000000000 */
[----:B------:R-:W-:-:S03]  /*2610*/  MOV R15, 0xffffffff ;  /* 0xffffffff000f7802 */ /* 0x000fc60000000f00 */
[----:B------:R-:W-:-:S04]  /*2620*/  FADD R11, R12, R3 ;  /* 0x000000030c0b7221 */ /* 0x000fc80000000000 */
[----:B------:R-:W-:Y:S01]  /*2630*/  FADD R11, R11, R4 ;  /* 0x000000040b0b7221 */ /* 0x000fe20000000000 */
[----:B0-----:R-:W-:-:S03]  /*2640*/  FMUL R16, R13, R14 ;  /* 0x0000000e0d107220 */ /* 0x001fc60000400000 */
        /* <DEDUP_REMOVED lines=12> */
.L_x_2985:
[----:B------:R-:W-:Y:S02]  /*2710*/  HFMA2 R12, -RZ, RZ, 0, 4.76837158203125e-07 ;  /* 0x00000008ff0c7431 */ /* 0x000fe400000001ff */
[----:B------:R-:W-:-:S05]  /*2720*/  FADD R20, R13, R14 ;  /* 0x0000000e0d147221 */ /* 0x000fca0000000000 */
[----:B------:R-:W-:-:S07]  /*2730*/  MOV R13, R20 ;  /* 0x00000014000d7202 */ /* 0x000fce0000000f00 */
[----:B------:R-:W-:Y:S05]  /*2740*/  WARPSYNC.COLLECTIVE R15, `(.L_x_2986) ;  /* 0x000000000f087348 */ /* 0x000fea0003c00000 */
[----:B------:R0:W1:Y:S02]  /*2750*/  SHFL.BFLY P6, R14, R13, R12, R11 ;  /* 0x0c00000c0d0e7389 */ /* 0x00006400000c000b */
[----:B01----:R-:W-:Y:S05]  /*2760*/  ENDCOLLECTIVE ;  /* 0x000000000000791b */ /* 0x003fea0003800000 */
.L_x_2986:
[----:B------:R-:W-:Y:S02]  /*2770*/  HFMA2 R12, -RZ, RZ, 0, 2.384185791015625e-07 ;  /* 0x00000004ff0c7431 */ /* 0x000fe400000001ff */
[----:B------:R-:W-:-:S05]  /*2780*/  FADD R21, R20, R14 ;  /* 0x0000000e14157221 */ /* 0x000fca0000000000 */
[----:B------:R-:W-:-:S07]  /*2790*/  MOV R13, R21 ;  /* 0x00000015000d7202 */ /* 0x000fce0000000f00 */
[----:B------:R-:W-:Y:S05]  /*27a0*/  WARPSYNC.COLLECTIVE R15, `(.L_x_2987) ;  /* 0x000000000f087348 */ /* 0x000fea0003c00000 */
[----:B------:R0:W1:Y:S02]  /*27b0*/  SHFL.BFLY P6, R14, R13, R12, R11 ;  /* 0x0c00000c0d0e7389 */ /* 0x00006400000c000b */
[----:B01----:R-:W-:Y:S05]  /*27c0*/  ENDCOLLECTIVE ;  /* 0x000000000000791b */ /* 0x003fea0003800000 */
.L_x_2987:
[----:B------:R-:W-:Y:S02]  /*27d0*/  HFMA2 R12, -RZ, RZ, 0, 1.1920928955078125e-07 ;  /* 0x00000002ff0c7431 */ /* 0x000fe400000001ff */
[----:B------:R-:W-:-:S05]  /*27e0*/  FADD R26, R21, R14 ;  /* 0x0000000e151a7221 */ /* 0x000fca0000000000 */
[----:B------:R-:W-:-:S07]  /*27f0*/  MOV R13, R26 ;  /* 0x0000001a000d7202 */ /* 0x000fce0000000f00 */
[----:B------:R-:W-:Y:S05]  /*2800*/  WARPSYNC.COLLECTIVE R15, `(.L_x_2988) ;  /* 0x000000000f087348 */ /* 0x000fea0003c00000 */
[----:B------:R0:W1:Y:S02]  /*2810*/  SHFL.BFLY P6, R14, R13, R12, R11 ;  /* 0x0c00000c0d0e7389 */ /* 0x00006400000c000b */
[----:B01----:R-:W-:Y:S05]  /*2820*/  ENDCOLLECTIVE ;  /* 0x000000000000791b */ /* 0x003fea0003800000 */
.L_x_2988:
[----:B------:R-:W-:Y:S02]  /*2830*/  HFMA2 R12, -RZ, RZ, 0, 5.9604644775390625e-08 ;  /* 0x00000001ff0c7431 */ /* 0x000fe400000001ff */
[----:B------:R-:W-:-:S05]  /*2840*/  FADD R27, R26, R14 ;  /* 0x0000000e1a1b7221 */ /* 0x000fca0000000000 */
[----:B------:R-:W-:-:S07]  /*2850*/  MOV R13, R27 ;  /* 0x0000001b000d7202 */ /* 0x000fce0000000f00 */
[----:B------:R-:W-:Y:S05]  /*2860*/  WARPSYNC.COLLECTIVE R15, `(.L_x_2989) ;  /* 0x000000000f087348 */ /* 0x000fea0003c00000 */
[----:B------:R0:W1:Y:S02]  /*2870*/  SHFL.BFLY P6, R14, R13, R12, R11 ;  /* 0x0c00000c0d0e7389 */ /* 0x00006400000c000b */
[----:B01----:R-:W-:Y:S05]  /*2880*/  ENDCOLLECTIVE ;  /* 0x000000000000791b */ /* 0x003fea0003800000 */
.L_x_2989:
[----:B------:R-:W-:Y:S05]  /*2890*/  BRA `(.L_x_2990) ;  /* 0xffffffe400807947 */ /* 0x000fea000383ffff */
        .weak           $__internal_41_$__cuda_sm3x_div_rn_noftz_f32_slowpath
        .type           $__internal_41_$__cuda_sm3x_div_rn_noftz_f32_slowpath,@function
        .size           $__internal_41_$__cuda_sm3x_div_rn_noftz_f32_slowpath,(.L_x_15358 - $__internal_41_$__cuda_sm3x_div_rn_noftz_f32_slowpath)
$__internal_41_$__cuda_sm3x_div_rn_noftz_f32_slowpath:
        /* <DEDUP_REMOVED lines=34> */
.L_x_2992:
        /* <DEDUP_REMOVED lines=51> */
.L_x_2999:
[----:B------:R-:W-:-:S04]  /*2df0*/  LOP3.LUT R5, R5, 0x80000000, RZ, 0xc0, !PT ;  /* 0x8000000005057812 */ /* 0x000fc800078ec0ff */
[----:B------:R-:W-:Y:S01]  /*2e00*/  LOP3.LUT R5, R5, 0x7f800000, RZ, 0xfc, !PT ;  /* 0x7f80000005057812 */ /* 0x000fe200078efcff */
[----:B------:R-:W-:Y:S06]  /*2e10*/  BRA `(.L_x_3000) ;  /* 0x0000000000047947 */ /* 0x000fec0003800000 */
.L_x_2998:
[----:B------:R-:W-:-:S07]  /*2e20*/  LEA R5, R28, R5, 0x17 ;  /* 0x000000051c057211 */ /* 0x000fce00078eb8ff */
.L_x_3000:
[----:B------:R-:W-:Y:S05]  /*2e30*/  BSYNC.RECONVERGENT B1 ;  /* 0x0000000000017941 */ /* 0x000fea0003800200 */
.L_x_2997:
[----:B------:R-:W-:Y:S05]  /*2e40*/  BRA `(.L_x_3001) ;  /* 0x0000000000207947 */ /* 0x000fea0003800000 */
.L_x_2996:
[----:B------:R-:W-:-:S04]  /*2e50*/  LOP3.LUT R5, R12, 0x80000000, R5, 0x48, !PT ;  /* 0x800000000c057812 */ /* 0x000fc800078e4805 */
[----:B------:R-:W-:Y:S01]  /*2e60*/  LOP3.LUT R5, R5, 0x7f800000, RZ, 0xfc, !PT ;  /* 0x7f80000005057812 */ /* 0x000fe200078efcff */
[----:B------:R-:W-:Y:S06]  /*2e70*/  BRA `(.L_x_3001) ;  /* 0x0000000000147947 */ /* 0x000fec0003800000 */
.L_x_2995:
[----:B------:R-:W-:Y:S01]  /*2e80*/  LOP3.LUT R5, R12, 0x80000000, R5, 0x48, !PT ;  /* 0x800000000c057812 */ /* 0x000fe200078e4805 */
[----:B------:R-:W-:Y:S06]  /*2e90*/  BRA `(.L_x_3001) ;  /* 0x00000000000c7947 */ /* 0x000fec0003800000 */
.L_x_2994:
[----:B------:R-:W0:Y:S01]  /*2ea0*/  MUFU.RSQ R5, -QNAN ;  /* 0xffc0000000057908 */ /* 0x000e220000001400 */
[----:B------:R-:W-:Y:S05]  /*2eb0*/  BRA `(.L_x_3001) ;  /* 0x0000000000047947 */ /* 0x000fea0003800000 */
.L_x_2993:
[----:B------:R-:W-:-:S07]  /*2ec0*/  FADD.FTZ R5, R5, R12 ;  /* 0x0000000c05057221 */ /* 0x000fce0000010000 */
.L_x_3001:
[----:B------:R-:W-:Y:S05]  /*2ed0*/  BSYNC.RECONVERGENT B0 ;  /* 0x0000000000007941 */ /* 0x000fea0003800200 */
.L_x_2991:
[----:B------:R-:W-:Y:S01]  /*2ee0*/  HFMA2 R13, -RZ, RZ, 0, 0 ;  /* 0x00000000ff0d7431 */ /* 0x000fe200000001ff */
[----:B------:R-:W-:-:S04]  /*2ef0*/  MOV R12, R20 ;  /* 0x00000014000c7202 */ /* 0x000fc80000000f00 */
[----:B0-----:R-:W-:Y:S05]  /*2f00*/  RET.REL.NODEC R12 `(_ZN7oneflow4cuda7softmax15SoftmaxWarpImplI10SimpleLoadI6__halffE11SimpleStoreIS4_fEfLi1ELi12ELi32ELi1ELb0ELNS1_9AlgorithmE0EEEvT_T0_ll) ;  /* 0xffffffd00c3c7950 */ /* 0x001fea0003c3ffff */
.L_x_3002:
        /* <DEDUP_REMOVED lines=15> */
.L_x_15358:


//--------------------- .text._ZN7oneflow4cuda7softmax15SoftmaxWarpImplI10SimpleLoadI6__halffE11SimpleStoreIS4_fEfLi1ELi11ELi32ELi1ELb1ELNS1_9AlgorithmE0EEEvT_T0_ll --------------------------
	.section	.text._ZN7oneflow4cuda7softmax15SoftmaxWarpImplI10SimpleLoadI6__halffE11SimpleStoreIS4_fEfLi1ELi11ELi32ELi1ELb1ELNS1_9AlgorithmE0EEEvT_T0_ll,"ax",@progbits
	.align	128
        .global         _ZN7oneflow4cuda7softmax15SoftmaxWarpImplI10SimpleLoadI6__halffE11SimpleStoreIS4_fEfLi1ELi11ELi32ELi1ELb1ELNS1_9AlgorithmE0EEEvT_T0_ll
        .type           _ZN7oneflow4cuda7softmax15SoftmaxWarpImplI10SimpleLoadI6__halffE11SimpleStoreIS4_fEfLi1ELi11ELi32ELi1ELb1ELNS1_9AlgorithmE0EEEvT_T0_ll,@function
        .size           _ZN7oneflow4cuda7softmax15SoftmaxWarpImplI10SimpleLoadI6__halffE11SimpleStoreIS4_fEfLi1ELi11ELi32ELi1ELb1ELNS1_9AlgorithmE0EEEvT_T0_ll,(.L_x_15359 - _ZN7oneflow4cuda7softmax15SoftmaxWarpImplI10SimpleLoadI6__halffE11SimpleStoreIS4_fEfLi1ELi11ELi32ELi1ELb1ELNS1_9AlgorithmE0EEEvT_T0_ll)
        .other          _ZN7oneflow4cuda7softmax15SoftmaxWarpImplI10SimpleLoadI6__halffE11SimpleStoreIS4_fEfLi1ELi11ELi32ELi1ELb1ELNS1_9AlgorithmE0EEEvT_T0_ll,@"STO_CUDA_ENTRY STV_DEFAULT"
_ZN7oneflow4cuda7softmax15SoftmaxWarpImplI10SimpleLoadI6__halffE11SimpleStoreIS4_fEfLi1ELi11ELi32ELi1ELb1ELNS1_9AlgorithmE0EEEvT_T0_ll:
.text._ZN7oneflow4cuda7softmax15SoftmaxWarpImplI10SimpleLoadI6__halffE11SimpleStoreIS4_fEfLi1ELi11ELi32ELi1ELb1ELNS1_9AlgorithmE0EEEvT_T0_ll:
        /* <DEDUP_REMOVED lines=20> */
[----:B------:R-:W-:Y:S01]  /*0140*/  MOV R7, UR7 ;  /* 0x0000000700077c02 */ /* 0x000fe20008000f00 */
[----:B-----5:R-:W-:Y:S01]  /*0150*/  IMAD.U32 R10, RZ, RZ, UR8 ;  /* 0x00000008ff0a7e24 */ /* 0x020fe2000f8e00ff */
[----:B--2---:R-:W-:-:S07]  /*0160*/  MOV R11, UR9 ;  /* 0x00000009000b7c02 */ /* 0x004fce0008000f00 */
[----:B------:R-:W-:-:S07]  /*0170*/  LEPC R20, `(.L_x_3003) ;  /* 0x000000001014794e */ /* 0x000fce0000000000 */
[----:B0--3--:R-:W-:Y:S05]  /*0180*/  CALL.ABS.NOINC R2 ;  /* 0x0000000002007343 */ /* 0x009fea0003c00000 */
.L_x_3003:
        /* <DEDUP_REMOVED lines=14> */
[C---:B0-----:R-:W-:Y:S01]  /*0270*/  VIADD R34, R24.reuse, 0x20 ;  /* 0x0000002018227836 */ /* 0x041fe20000000000 */
        /* <DEDUP_REMOVED lines=8> */
[----:B------:R-:W-:-:S07]  /*0300*/  IADD3 R25, PT, PT, R24, 0x140, RZ ;  /* 0x0000014018197810 */ /* 0x000fce0007ffe0ff */
.L_x_3028:
[----:B------:R-:W-:Y:S01]  /*0310*/  ISETP.GE.U32.AND P0, PT, R24, UR44, PT ;  /* 0x0000002c18007c0c */ /* 0x000fe2000bf06070 */
[----:B------:R-:W-:Y:S01]  /*0320*/  IMAD.MOV.U32 R2, RZ, RZ, R24 ;  /* 0x000000ffff027224 */ /* 0x000fe200078e0018 */
[----:B------:R-:W-:Y:S01]  /*0330*/  ISETP.GE.U32.AND P3, PT, R34, UR44, PT ;  /* 0x0000002c22007c0c */ /* 0x000fe2000bf66070 */
[----:B--2---:R-:W-:Y:S01]  /*0340*/  IMAD R7, R21, UR42, RZ ;  /* 0x0000002a15077c24 */ /* 0x004fe2000f8e02ff */
[----:B------:R-:W-:Y:S02]  /*0350*/  ISETP.GE.AND.EX P0, PT, RZ, UR45, PT, P0 ;  /* 0x0000002dff007c0c */ /* 0x000fe4000bf06300 */
[----:B------:R-:W-:Y:S02]  /*0360*/  ISETP.GE.U32.AND P5, PT, R33, UR44, PT ;  /* 0x0000002c21007c0c */ /* 0x000fe4000bfa6070 */
[----:B------:R-:W-:Y:S02]  /*0370*/  ISETP.GE.AND.EX P3, PT, RZ, UR45, PT, P3 ;  /* 0x0000002dff007c0c */ /* 0x000fe4000bf66330 */
[----:B------:R-:W-:-:S02]  /*0380*/  MOV R3, RZ ;  /* 0x000000ff00037202 */ /* 0x000fc40000000f00 */
[----:B------:R-:W-:Y:S02]  /*0390*/  ISETP.GE.AND.EX P5, PT, RZ, UR45, PT, P5 ;  /* 0x0000002dff007c0c */ /* 0x000fe4000bfa6350 */
[----:B------:R-:W-:Y:S01]  /*03a0*/  ISETP.GE.U32.AND P6, PT, R32, UR44, PT ;  /* 0x0000002c20007c0c */ /* 0x000fe2000bfc6070 */
[C---:B------:R-:W-:Y:S01]  /*03b0*/  IMAD.WIDE.U32 R4, R22.reuse, UR42, R2 ;  /* 0x0000002a16047c25 */ /* 0x040fe2000f8e0002 */
[----:B------:R-:W-:Y:S02]  /*03c0*/  ISETP.GE.U32.AND P2, PT, R31, UR44, PT ;  /* 0x0000002c1f007c0c */ /* 0x000fe4000bf46070 */
[----:B------:R-:W-:Y:S01]  /*03d0*/  ISETP.GE.AND.EX P6, PT, RZ, UR45, PT, P6 ;  /* 0x0000002dff007c0c */ /* 0x000fe2000bfc6360 */
[----:B------:R-:W-:Y:S01]  /*03e0*/  IMAD R3, R22, UR43, R7 ;  /* 0x0000002b16037c24 */ /* 0x000fe2000f8e0207 */
[----:B-1----:R-:W-:Y:S02]  /*03f0*/  @!P0 R2UR UR4, R18 ;  /* 0x00000000120482ca */ /* 0x002fe400000e0000 */
[----:B------:R-:W-:-:S02]  /*0400*/  @!P0 R2UR UR5, R19 ;  /* 0x00000000130582ca */ /* 0x000fc400000e0000 */
[----:B------:R-:W-:Y:S02]  /*0410*/  ISETP.GE.AND.EX P2, PT, RZ, UR45, PT, P2 ;  /* 0x0000002dff007c0c */ /* 0x000fe4000bf46320 */
[----:B------:R-:W-:Y:S02]  /*0420*/  IADD3 R3, PT, PT, R5, R3, RZ ;  /* 0x0000000305037210 */ /* 0x000fe40007ffe0ff */
[----:B------:R-:W-:Y:S02]  /*0430*/  @!P3 R2UR UR6, R18 ;  /* 0x000000001206b2ca */ /* 0x000fe400000e0000 */
[----:B------:R-:W-:Y:S02]  /*0440*/  @!P3 R2UR UR7, R19 ;  /* 0x000000001307b2ca */ /* 0x000fe400000e0000 */
[----:B------:R-:W-:Y:S02]  /*0450*/  LEA R2, P1, R4, UR40, 0x1 ;  /* 0x0000002804027c11 */ /* 0x000fe4000f8208ff */
[----:B------:R-:W-:-:S02]  /*0460*/  @!P5 R2UR UR8, R18 ;  /* 0x000000001208d2ca */ /* 0x000fc400000e0000 */
[C---:B------:R-:W-:Y:S02]  /*0470*/  @!P5 R2UR UR9, R19.reuse ;  /* 0x000000001309d2ca */ /* 0x040fe400000e0000 */
[----:B------:R-:W-:Y:S02]  /*0480*/  LEA.HI.X R3, R4, UR41, R3, 0x1, P1 ;  /* 0x0000002904037c11 */ /* 0x000fe400088f0c03 */
[C---:B------:R-:W-:Y:S02]  /*0490*/  @!P6 R2UR UR10, R18.reuse ;  /* 0x00000000120ae2ca */ /* 0x040fe400000e0000 */
[C---:B------:R-:W-:Y:S01]  /*04a0*/  @!P6 R2UR UR11, R19.reuse ;  /* 0x00000000130be2ca */ /* 0x040fe200000e0000 */
[----:B------:R-:W2:Y:S01]  /*04b0*/  @!P0 LDG.E.U16 R8, desc[UR4][R2.64] ;  /* 0x0000000402088981 */ /* 0x000ea2000c1e1500 */
[----:B------:R-:W-:Y:S02]  /*04c0*/  @!P2 R2UR UR4, R18 ;  /* 0x000000001204a2ca */ /* 0x000fe400000e0000 */
[----:B------:R-:W-:Y:S01]  /*04d0*/  @!P2 R2UR UR5, R19 ;  /* 0x000000001305a2ca */ /* 0x000fe200000e0000 */
[----:B------:R-:W3:Y:S04]  /*04e0*/  @!P3 LDG.E.U16 R0, desc[UR6][R2.64+0x40] ;  /* 0x000040060200b981 */ /* 0x000ee8000c1e1500 */
[----:B------:R-:W4:Y:S04]  /*04f0*/  @!P5 LDG.E.U16 R4, desc[UR8][R2.64+0x80] ;  /* 0x000080080204d981 */ /* 0x000f28000c1e1500 */
[----:B------:R-:W5:Y:S04]  /*0500*/  @!P6 LDG.E.U16 R5, desc[UR10][R2.64+0xc0] ;  /* 0x0000c00a0205e981 */ /* 0x000f68000c1e1500 */
[----:B------:R-:W5:Y:S01]  /*0510*/  @!P2 LDG.E.U16 R7, desc[UR4][R2.64+0x100] ;  /* 0x000100040207a981 */ /* 0x000f62000c1e1500 */
[----:B------:R-:W-:Y:S01]  /*0520*/  MOV R35, 0xff800000 ;  /* 0xff80000000237802 */ /* 0x000fe20000000f00 */
[----:B------:R-:W-:Y:S01]  /*0530*/  IMAD.MOV.U32 R6, RZ, RZ, -0x800000 ;  /* 0xff800000ff067424 */ /* 0x000fe200078e00ff */
[----:B------:R-:W-:-:S02]  /*0540*/  ISETP.GE.U32.AND P1, PT, R30, UR44, PT ;  /* 0x0000002c1e007c0c */ /* 0x000fc4000bf26070 */
[----:B------:R-:W-:Y:S02]  /*0550*/  MOV R9, 0xff800000 ;  /* 0xff80000000097802 */ /* 0x000fe40000000f00 */
[----:B------:R-:W-:Y:S02]  /*0560*/  MOV R13, 0xff800000 ;  /* 0xff800000000d7802 */ /* 0x000fe40000000f00 */
[----:B------:R-:W-:Y:S02]  /*0570*/  ISETP.GE.U32.AND P4, PT, R29, UR44, PT ;  /* 0x0000002c1d007c0c */ /* 0x000fe4000bf86070 */
[----:B------:R-:W-:Y:S02]  /*0580*/  ISETP.GE.AND.EX P1, PT, RZ, UR45, PT, P1 ;  /* 0x0000002dff007c0c */ /* 0x000fe4000bf26310 */
[----:B------:R-:W-:Y:S02]  /*0590*/  ISETP.GE.AND.EX P4, PT, RZ, UR45, PT, P4 ;  /* 0x0000002dff007c0c */ /* 0x000fe4000bf86340 */
[----:B------:R-:W-:-:S09]  /*05a0*/  MOV R20, 0xff800000 ;  /* 0xff80000000147802 */ /* 0x000fd20000000f00 */
[C---:B------:R-:W-:Y:S02]  /*05b0*/  @!P1 R2UR UR4, R18.reuse ;  /* 0x00000000120492ca */ /* 0x040fe400000e0000 */
[C---:B------:R-:W-:Y:S02]  /*05c0*/  @!P1 R2UR UR5, R19.reuse ;  /* 0x00000000130592ca */ /* 0x040fe400000e0000 */
[----:B------:R-:W-:Y:S02]  /*05d0*/  @!P4 R2UR UR6, R18 ;  /* 0x000000001206c2ca */ /* 0x000fe400000e0000 */
[----:B------:R-:W-:Y:S01]  /*05e0*/  @!P4 R2UR UR7, R19 ;  /* 0x000000001307c2ca */ /* 0x000fe200000e0000 */
[----:B--2---:R-:W-:-:S08]  /*05f0*/  @!P0 HADD2.F32 R35, -RZ, R8.H0_H0 ;  /* 0x20000008ff238230 */ /* 0x004fd00000004100 */
[----:B------:R-:W2:Y:S01]  /*0600*/  @!P1 LDG.E.U16 R8, desc[UR4][R2.64+0x140] ;  /* 0x0001400402089981 */ /* 0x000ea2000c1e1500 */
[----:B---3--:R-:W-:Y:S01]  /*0610*/  @!P3 HADD2.F32 R9, -RZ, R0.H0_H0 ;  /* 0x20000000ff09b230 */ /* 0x008fe20000004100 */
[----:B------:R-:W-:Y:S02]  /*0620*/  @!P0 FMNMX R13, R35, -INF , !PT ;  /* 0xff800000230d8809 */ /* 0x000fe40007800000 */
[----:B------:R-:W3:Y:S01]  /*0630*/  @!P4 LDG.E.U16 R0, desc[UR6][R2.64+0x180] ;  /* 0x000180060200c981 */ /* 0x000ee2000c1e1500 */
[----:B----4-:R-:W-:Y:S01]  /*0640*/  @!P5 HADD2.F32 R6, -RZ, R4.H0_H0 ;  /* 0x20000004ff06d230 */ /* 0x010fe20000004100 */
[----:B------:R-:W-:Y:S02]  /*0650*/  @!P3 FMNMX R13, R13, R9, !PT ;  /* 0x000000090d0db209 */ /* 0x000fe40007800000 */
[----:B------:R-:W-:Y:S01]  /*0660*/  ISETP.GE.U32.AND P3, PT, R28, UR44, PT ;  /* 0x0000002c1c007c0c */ /* 0x000fe2000bf66070 */
[----:B-----5:R-:W-:Y:S01]  /*0670*/  @!P6 HADD2.F32 R20, -RZ, R5.H0_H0 ;  /* 0x20000005ff14e230 */ /* 0x020fe20000004100 */
        /* <DEDUP_REMOVED lines=27> */
[----:B------:R-:W-:Y:S01]  /*0830*/  MOV R10, 0xff800000 ;  /* 0xff800000000a7802 */ /* 0x000fe20000000f00 */
[----:B------:R-:W-:Y:S01]  /*0840*/  UMOV UR4, 0xffffffff ;  /* 0xffffffff00047882 */ /* 0x000fe20000000000 */
[----:B--2---:R-:W-:Y:S01]  /*0850*/  @!P1 HADD2.F32 R17, -RZ, R8.H0_H0 ;  /* 0x20000008ff119230 */ /* 0x004fe20000004100 */
[----:B------:R-:W-:Y:S01]  /*0860*/  MOV R8, 0xff800000 ;  /* 0xff80000000087802 */ /* 0x000fe20000000f00 */
[----:B---3--:R-:W-:-:S03]  /*0870*/  @!P4 HADD2.F32 R7, -RZ, R0.H0_H0 ;  /* 0x20000000ff07c230 */ /* 0x008fc60000004100 */
[----:B------:R-:W-:-:S04]  /*0880*/  @!P1 FMNMX R13, R13, R17, !PT ;  /* 0x000000110d0d9209 */ /* 0x000fc80007800000 */
        /* <DEDUP_REMOVED lines=12> */
[----:B------:R-:W-:Y:S02]  /*0950*/  HFMA2 R12, -RZ, RZ, 3.7421875, 0 ;  /* 0x437c0000ff0c7431 */ /* 0x000fe400000001ff */
        /* <DEDUP_REMOVED lines=16> */
[-C--:B------:R-:W-:Y:S01]  /*0a60*/  FFMA.SAT R5, R38, R11.reuse, 0.5 ;  /* 0x3f00000026057423 */ /* 0x080fe2000000200b */
[----:B------:R-:W-:Y:S01]  /*0a70*/  FADD R4, -R15, R7 ;  /* 0x000000070f047221 */ /* 0x000fe20000000100 */
[----:B------:R-:W-:Y:S01]  /*0a80*/  FFMA.RM R9, R13, R12, 12582913 ;  /* 0x4b4000010d097423 */ /* 0x000fe2000000400c */
[C---:B------:R-:W-:Y:S01]  /*0a90*/  FADD R20, -R15.reuse, R20 ;  /* 0x000000140f147221 */ /* 0x040fe20000000100 */
[C---:B------:R-:W-:Y:S01]  /*0aa0*/  FADD R2, -R15.reuse, R17 ;  /* 0x000000110f027221 */ /* 0x040fe20000000100 */
[----:B------:R-:W-:Y:S01]  /*0ab0*/  FADD R8, -R15, R8 ;  /* 0x000000080f087221 */ /* 0x000fe20000000100 */
[----:B------:R-:W-:Y:S01]  /*0ac0*/  FADD R3, R9, -12583039 ;  /* 0xcb40007f09037421 */ /* 0x000fe20000000000 */
[C---:B------:R-:W-:Y:S01]  /*0ad0*/  FADD R16, -R15.reuse, R16 ;  /* 0x000000100f107221 */ /* 0x040fe20000000100 */
[----:B------:R-:W-:Y:S01]  /*0ae0*/  FADD R10, -R15, R10 ;  /* 0x0000000a0f0a7221 */ /* 0x000fe20000000100 */
[-C--:B------:R-:W-:Y:S01]  /*0af0*/  FFMA.SAT R15, R0, R11.reuse, 0.5 ;  /* 0x3f000000000f7423 */ /* 0x080fe2000000200b */
[----:B------:R-:W-:Y:S01]  /*0b00*/  FFMA R3, R14, 1.4426950216293334961, -R3 ;  /* 0x3fb8aa3b0e037823 */ /* 0x000fe20000000803 */
[-C--:B------:R-:W-:Y:S01]  /*0b10*/  FFMA.SAT R37, R4, R11.reuse, 0.5 ;  /* 0x3f00000004257423 */ /* 0x080fe2000000200b */
[-C--:B------:R-:W-:Y:S01]  /*0b20*/  FFMA.SAT R39, R16, R11.reuse, 0.5 ;  /* 0x3f00000010277423 */ /* 0x080fe2000000200b */
[-C--:B------:R-:W-:Y:S01]  /*0b30*/  FFMA.SAT R41, R6, R11.reuse, 0.5 ;  /* 0x3f00000006297423 */ /* 0x080fe2000000200b */
[----:B------:R-:W-:Y:S01]  /*0b40*/  FFMA R14, R14, 1.925963033500011079e-08, R3 ;  /* 0x32a570600e0e7823 */ /* 0x000fe20000000003 */
[----:B------:R-:W-:-:S04]  /*0b50*/  FFMA.SAT R3, R36, R11, 0.5 ;  /* 0x3f00000024037423 */ /* 0x000fc8000000200b */
[-C--:B------:R-:W-:Y:S01]  /*0b60*/  FFMA.RM R13, R3, R12.reuse, 12582913 ;  /* 0x4b400001030d7423 */ /* 0x080fe2000000400c */
[----:B------:R-:W-:Y:S01]  /*0b70*/  FFMA.RM R3, R5, R12, 12582913 ;  /* 0x4b40000105037423 */ /* 0x000fe2000000400c */
[----:B------:R-:W0:Y:S02]  /*0b80*/  MUFU.EX2 R14, R14 ;  /* 0x0000000e000e7308 */ /* 0x000e240000000800 */
[----:B------:R-:W-:Y:S01]  /*0b90*/  FADD R5, R13, -12583039 ;  /* 0xcb40007f0d057421 */ /* 0x000fe20000000000 */
[----:B------:R-:W-:Y:S01]  /*0ba0*/  FADD R7, R3, -12583039 ;  /* 0xcb40007f03077421 */ /* 0x000fe20000000000 */
[----:B------:R-:W-:Y:S02]  /*0bb0*/  SHF.L.U32 R13, R13, 0x17, RZ ;  /* 0x000000170d0d7819 */ /* 0x000fe400000006ff */
[----:B------:R-:W-:Y:S01]  /*0bc0*/  FFMA R5, R36, 1.4426950216293334961, -R5 ;  /* 0x3fb8aa3b24057823 */ /* 0x000fe20000000805 */
[----:B------:R-:W-:-:S03]  /*0bd0*/  FFMA R7, R38, 1.4426950216293334961, -R7 ;  /* 0x3fb8aa3b26077823 */ /* 0x000fc60000000807 */
[----:B------:R-:W-:Y:S01]  /*0be0*/  FFMA R36, R36, 1.925963033500011079e-08, R5 ;  /* 0x32a5706024247823 */ /* 0x000fe20000000005 */
[----:B------:R-:W-:Y:S01]  /*0bf0*/  FFMA R38, R38, 1.925963033500011079e-08, R7 ;  /* 0x32a5706026267823 */ /* 0x000fe20000000007 */
[----:B------:R-:W-:-:S03]  /*0c00*/  FFMA.SAT R7, R20, R11, 0.5 ;  /* 0x3f00000014077423 */ /* 0x000fc6000000200b */
[----:B------:R-:W-:Y:S01]  /*0c10*/  MUFU.EX2 R17, R38 ;  /* 0x0000002600117308 */ /* 0x000fe20000000800 */
[----:B------:R-:W-:-:S04]  /*0c20*/  FFMA.RM R7, R7, R12, 12582913 ;  /* 0x4b40000107077423 */ /* 0x000fc8000000400c */
[----:B------:R-:W-:-:S03]  /*0c30*/  FADD R5, R7, -12583039 ;  /* 0xcb40007f07057421 */ /* 0x000fc60000000000 */
[----:B------:R-:W1:Y:S01]  /*0c40*/  MUFU.EX2 R36, R36 ;  /* 0x0000002400247308 */ /* 0x000e620000000800 */
[----:B------:R-:W-:-:S04]  /*0c50*/  FFMA R5, R20, 1.4426950216293334961, -R5 ;  /* 0x3fb8aa3b14057823 */ /* 0x000fc80000000805 */
[----:B------:R-:W-:Y:S01]  /*0c60*/  FFMA R20, R20, 1.925963033500011079e-08, R5 ;  /* 0x32a5706014147823 */ /* 0x000fe20000000005 */
[----:B------:R-:W-:Y:S01]  /*0c70*/  SHF.L.U32 R5, R9, 0x17, RZ ;  /* 0x0000001709057819 */ /* 0x000fe200000006ff */
[----:B------:R-:W-:-:S04]  /*0c80*/  FFMA.RM R9, R15, R12, 12582913 ;  /* 0x4b4000010f097423 */ /* 0x000fc8000000400c */
[----:B------:R-:W-:Y:S01]  /*0c90*/  FADD R15, R9, -12583039 ;  /* 0xcb40007f090f7421 */ /* 0x000fe20000000000 */
[----:B0-----:R-:W-:Y:S01]  /*0ca0*/  FMUL R5, R5, R14 ;  /* 0x0000000e05057220 */ /* 0x001fe20000400000 */
[----:B------:R-:W-:Y:S01]  /*0cb0*/  FFMA.RM R14, R37, R12, 12582913 ;  /* 0x4b400001250e7423 */ /* 0x000fe2000000400c */
[----:B------:R-:W0:Y:S01]  /*0cc0*/  MUFU.EX2 R20, R20 ;  /* 0x0000001400147308 */ /* 0x000e220000000800 */
[----:B------:R-:W-:-:S04]  /*0cd0*/  FFMA R15, R0, 1.4426950216293334961, -R15 ;  /* 0x3fb8aa3b000f7823 */ /* 0x000fc8000000080f */
[----:B------:R-:W-:Y:S01]  /*0ce0*/  FFMA R35, R0, 1.925963033500011079e-08, R15 ;  /* 0x32a5706000237823 */ /* 0x000fe2000000000f */
[----:B-1----:R-:W-:Y:S01]  /*0cf0*/  FMUL R0, R13, R36 ;  /* 0x000000240d007220 */ /* 0x002fe20000400000 */
[----:B------:R-:W-:-:S04]  /*0d00*/  FFMA.SAT R13, R2, R11, 0.5 ;  /* 0x3f000000020d7423 */ /* 0x000fc8000000200b */
[----:B------:R-:W-:Y:S01]  /*0d10*/  FFMA.RM R13, R13, R12, 12582913 ;  /* 0x4b4000010d0d7423 */ /* 0x000fe2000000400c */
[----:B------:R-:W1:Y:S03]  /*0d20*/  MUFU.EX2 R35, R35 ;  /* 0x0000002300237308 */ /* 0x000e660000000800 */
[C---:B------:R-:W-:Y:S01]  /*0d30*/  FADD R15, R13.reuse, -12583039 ;  /* 0xcb40007f0d0f7421 */ /* 0x040fe20000000000 */
[----:B------:R-:W-:-:S03]  /*0d40*/  SHF.L.U32 R13, R13, 0x17, RZ ;  /* 0x000000170d0d7819 */ /* 0x000fc600000006ff */
[----:B------:R-:W-:-:S04]  /*0d50*/  FFMA R15, R2, 1.4426950216293334961, -R15 ;  /* 0x3fb8aa3b020f7823 */ /* 0x000fc8000000080f */
[----:B------:R-:W-:Y:S01]  /*0d60*/  FFMA R15, R2, 1.925963033500011079e-08, R15 ;  /* 0x32a57060020f7823 */ /* 0x000fe2000000000f */
[----:B------:R-:W-:Y:S01]  /*0d70*/  SHF.L.U32 R2, R3, 0x17, RZ ;  /* 0x0000001703027819 */ /* 0x000fe200000006ff */
[----:B------:R-:W-:-:S04]  /*0d80*/  IMAD.SHL.U32 R3, R7, 0x800000, RZ ;  /* 0x0080000007037824 */ /* 0x000fc800078e00ff */
[----:B------:R-:W-:Y:S01]  /*0d90*/  FMUL R2, R2, R17 ;  /* 0x0000001102027220 */ /* 0x000fe20000400000 */
[C---:B------:R-:W-:Y:S01]  /*0da0*/  FADD R17, R14.reuse, -12583039 ;  /* 0xcb40007f0e117421 */ /* 0x040fe20000000000 */
[----:B0-----:R-:W-:Y:S01]  /*0db0*/  FMUL R3, R3, R20 ;  /* 0x0000001403037220 */ /* 0x001fe20000400000 */
[----:B------:R-:W-:Y:S02]  /*0dc0*/  SHF.L.U32 R14, R14, 0x17, RZ ;  /* 0x000000170e0e7819 */ /* 0x000fe400000006ff */
[----:B------:R-:W-:Y:S01]  /*0dd0*/  FFMA R7, R4, 1.4426950216293334961, -R17 ;  /* 0x3fb8aa3b04077823 */ /* 0x000fe20000000811 */
[----:B------:R-:W-:-:S03]  /*0de0*/  FFMA.SAT R17, R8, R11, 0.5 ;  /* 0x3f00000008117423 */ /* 0x000fc6000000200b */
[----:B------:R-:W-:Y:S01]  /*0df0*/  FFMA R7, R4, 1.925963033500011079e-08, R7 ;  /* 0x32a5706004077823 */ /* 0x000fe20000000007 */
[-C--:B------:R-:W-:Y:S01]  /*0e00*/  FFMA.RM R17, R17, R12.reuse, 12582913 ;  /* 0x4b40000111117423 */ /* 0x080fe2000000400c */
[----:B------:R-:W-:Y:S01]  /*0e10*/  SHF.L.U32 R4, R9, 0x17, RZ ;  /* 0x0000001709047819 */ /* 0x000fe200000006ff */
[-C--:B------:R-:W-:Y:S02]  /*0e20*/  FFMA.RM R9, R39, R12.reuse, 12582913 ;  /* 0x4b40000127097423 */ /* 0x080fe4000000400c */
[----:B------:R-:W-:Y:S01]  /*0e30*/  FADD R37, R17, -12583039 ;  /* 0xcb40007f11257421 */ /* 0x000fe20000000000 */
[----:B------:R-:W0:Y:S01]  /*0e40*/  MUFU.EX2 R7, R7 ;  /* 0x0000000700077308 */ /* 0x000e220000000800 */
[----:B-1----:R-:W-:Y:S01]  /*0e50*/  FMUL R4, R4, R35 ;  /* 0x0000002304047220 */ /* 0x002fe20000400000 */
[----:B------:R-:W-:Y:S01]  /*0e60*/  FFMA.SAT R35, R10, R11, 0.5 ;  /* 0x3f0000000a237423 */ /* 0x000fe2000000200b */
[C---:B------:R-:W-:Y:S01]  /*0e70*/  FFMA R37, R8.reuse, 1.4426950216293334961, -R37 ;  /* 0x3fb8aa3b08257823 */ /* 0x040fe20000000825 */
[----:B------:R-:W-:Y:S01]  /*0e80*/  FADD R39, R9, -12583039 ;  /* 0xcb40007f09277421 */ /* 0x000fe20000000000 */
[----:B------:R-:W-:Y:S01]  /*0e90*/  SHF.L.U32 R17, R17, 0x17, RZ ;  /* 0x0000001711117819 */ /* 0x000fe200000006ff */
[-C--:B------:R-:W-:Y:S01]  /*0ea0*/  FFMA.RM R11, R35, R12.reuse, 12582913 ;  /* 0x4b400001230b7423 */ /* 0x080fe2000000400c */
[----:B------:R-:W-:Y:S01]  /*0eb0*/  FFMA R37, R8, 1.925963033500011079e-08, R37 ;  /* 0x32a5706008257823 */ /* 0x000fe20000000025 */
[----:B------:R-:W-:Y:S01]  /*0ec0*/  FFMA.RM R12, R41, R12, 12582913 ;  /* 0x4b400001290c7423 */ /* 0x000fe2000000400c */
[----:B------:R-:W1:Y:S01]  /*0ed0*/  MUFU.EX2 R8, R15 ;  /* 0x0000000f00087308 */ /* 0x000e620000000800 */
[----:B------:R-:W-:Y:S01]  /*0ee0*/  FADD R35, R11, -12583039 ;  /* 0xcb40007f0b237421 */ /* 0x000fe20000000000 */
[----:B------:R-:W-:Y:S01]  /*0ef0*/  FFMA R39, R16, 1.4426950216293334961, -R39 ;  /* 0x3fb8aa3b10277823 */ /* 0x000fe20000000827 */
[----:B------:R-:W-:Y:S01]  /*0f00*/  FADD R41, R12, -12583039 ;  /* 0xcb40007f0c297421 */ /* 0x000fe20000000000 */
[----:B------:R-:W-:-:S02]  /*0f10*/  IMAD.SHL.U32 R9, R9, 0x800000, RZ ;  /* 0x0080000009097824 */ /* 0x000fc400078e00ff */
[----:B------:R-:W-:Y:S01]  /*0f20*/  FFMA R35, R10, 1.4426950216293334961, -R35 ;  /* 0x3fb8aa3b0a237823 */ /* 0x000fe20000000823 */
[----:B------:R-:W-:Y:S01]  /*0f30*/  FFMA R39, R16, 1.925963033500011079e-08, R39 ;  /* 0x32a5706010277823 */ /* 0x000fe20000000027 */
[----:B------:R-:W-:Y:S01]  /*0f40*/  FFMA R41, R6, 1.4426950216293334961, -R41 ;  /* 0x3fb8aa3b06297823 */ /* 0x000fe20000000829 */
[----:B0-----:R-:W-:Y:S01]  /*0f50*/  FMUL R7, R14, R7 ;  /* 0x000000070e077220 */ /* 0x001fe20000400000 */
[----:B------:R-:W-:Y:S01]  /*0f60*/  FFMA R35, R10, 1.925963033500011079e-08, R35 ;  /* 0x32a570600a237823 */ /* 0x000fe20000000023 */
[----:B------:R-:W0:Y:S01]  /*0f70*/  MUFU.EX2 R16, R39 ;  /* 0x0000002700107308 */ /* 0x000e220000000800 */
[----:B------:R-:W-:Y:S01]  /*0f80*/  FFMA R41, R6, 1.925963033500011079e-08, R41 ;  /* 0x32a5706006297823 */ /* 0x000fe20000000029 */
[----:B------:R-:W-:Y:S02]  /*0f90*/  SHF.L.U32 R11, R11, 0x17, RZ ;  /* 0x000000170b0b7819 */ /* 0x000fe400000006ff */
[----:B------:R-:W-:Y:S01]  /*0fa0*/  SHF.L.U32 R12, R12, 0x17, RZ ;  /* 0x000000170c0c7819 */ /* 0x000fe200000006ff */
[----:B-1----:R-:W-:Y:S01]  /*0fb0*/  FMUL R6, R13, R8 ;  /* 0x000000080d067220 */ /* 0x002fe20000400000 */
[----:B------:R-:W-:-:S02]  /*0fc0*/  FADD R13, RZ, R5 ;  /* 0x00000005ff0d7221 */ /* 0x000fc40000000000 */
[----:B------:R-:W1:Y:S02]  /*0fd0*/  MUFU.EX2 R10, R37 ;  /* 0x00000025000a7308 */ /* 0x000e640000000800 */
[----:B------:R-:W-:-:S04]  /*0fe0*/  FADD R13, R13, R0 ;  /* 0x000000000d0d7221 */ /* 0x000fc80000000000 */
[----:B------:R-:W-:Y:S02]  /*0ff0*/  FADD R8, R13, R2 ;  /* 0x000000020d087221 */ /* 0x000fe40000000000 */
[----:B------:R-:W2:Y:S01]  /*1000*/  MUFU.EX2 R14, R35 ;  /* 0x00000023000e7308 */ /* 0x000ea20000000800 */
[----:B0-----:R-:W-:Y:S01]  /*1010*/  FMUL R9, R9, R16 ;  /* 0x0000001009097220 */ /* 0x001fe20000400000 */
[----:B------:R-:W-:-:S04]  /*1020*/  FADD R13, R8, R3 ;  /* 0x00000003080d7221 */ /* 0x000fc80000000000 */
[----:B------:R-:W-:Y:S02]  /*1030*/  FADD R13, R13, R4 ;  /* 0x000000040d0d7221 */ /* 0x000fe40000000000 */
[----:B------:R-:W0:Y:S01]  /*1040*/  MUFU.EX2 R41, R41 ;  /* 0x0000002900297308 */ /* 0x000e220000000800 */
[----:B-1----:R-:W-:Y:S01]  /*1050*/  FMUL R8, R17, R10 ;  /* 0x0000000a11087220 */ /* 0x002fe20000400000 */
[----:B------:R-:W-:-:S04]  /*1060*/  FADD R10, R13, R6 ;  /* 0x000000060d0a7221 */ /* 0x000fc80000000000 */
[----:B------:R-:W-:Y:S01]  /*1070*/  FADD R13, R10, R7 ;  /* 0x000000070a0d7221 */ /* 0x000fe20000000000 */
[----:B--2---:R-:W-:-:S03]  /*1080*/  FMUL R16, R11, R14 ;  /* 0x0000000e0b107220 */ /* 0x004fc60000400000 */
        /* <DEDUP_REMOVED lines=14> */
.L_x_3040:
        /* <DEDUP_REMOVED lines=12> */
[----:B------:R-:W-:Y:S05]  /*1230*/  CALL.REL.NOINC `($__internal_42_$__cuda_sm3x_div_rn_noftz_f32_slowpath) ;  /* 0x0000001800607944 */ /* 0x000fea0003c00000 */
[----:B------:R-:W-:-:S07]  /*1240*/  MOV R11, R5 ;  /* 0x00000005000b7202 */ /* 0x000fce0000000f00 */
.L_x_3007:
[----:B------:R-:W-:Y:S05]  /*1250*/  BSYNC.RECONVERGENT B3 ;  /* 0x0000000000037941 */ /* 0x000fea0003800200 */
.L_x_3006:
        /* <DEDUP_REMOVED lines=12> */
[----:B------:R-:W-:Y:S05]  /*1320*/  CALL.REL.NOINC `($__internal_42_$__cuda_sm3x_div_rn_noftz_f32_slowpath) ;  /* 0x0000001800247944 */ /* 0x000fea0003c00000 */
[----:B------:R-:W-:-:S07]  /*1330*/  MOV R14, R5 ;  /* 0x00000005000e7202 */ /* 0x000fce0000000f00 */
.L_x_3009:
[----:B------:R-:W-:Y:S05]  /*1340*/  BSYNC.RECONVERGENT B3 ;  /* 0x0000000000037941 */ /* 0x000fea0003800200 */
.L_x_3008:
        /* <DEDUP_REMOVED lines=12> */
[----:B------:R-:W-:Y:S05]  /*1410*/  CALL.REL.NOINC `($__internal_42_$__cuda_sm3x_div_rn_noftz_f32_slowpath) ;  /* 0x0000001400e87944 */ /* 0x000fea0003c00000 */
[----:B------:R-:W-:-:S07]  /*1420*/  IMAD.MOV.U32 R0, RZ, RZ, R5 ;  /* 0x000000ffff007224 */ /* 0x000fce00078e0005 */
.L_x_3011:
[----:B------:R-:W-:Y:S05]  /*1430*/  BSYNC.RECONVERGENT B3 ;  /* 0x0000000000037941 */ /* 0x000fea0003800200 */
.L_x_3010:
        /* <DEDUP_REMOVED lines=13> */
[----:B------:R-:W-:-:S07]  /*1510*/  MOV R17, R5 ;  /* 0x0000000500117202 */ /* 0x000fce0000000f00 */
.L_x_3013:
[----:B------:R-:W-:Y:S05]  /*1520*/  BSYNC.RECONVERGENT B3 ;  /* 0x0000000000037941 */ /* 0x000fea0003800200 */
.L_x_3012:
        /* <DEDUP_REMOVED lines=12> */
[----:B------:R-:W-:Y:S05]  /*15f0*/  CALL.REL.NOINC `($__internal_42_$__cuda_sm3x_div_rn_noftz_f32_slowpath) ;  /* 0x0000001400707944 */ /* 0x000fea0003c00000 */
[----:B------:R-:W-:-:S07]  /*1600*/  MOV R20, R5 ;  /* 0x0000000500147202 */ /* 0x000fce0000000f00 */
.L_x_3015:
[----:B------:R-:W-:Y:S05]  /*1610*/  BSYNC.RECONVERGENT B3 ;  /* 0x0000000000037941 */ /* 0x000fea0003800200 */
.L_x_3014:
        /* <DEDUP_REMOVED lines=14> */
.L_x_3017:
[----:B------:R-:W-:Y:S05]  /*1700*/  BSYNC.RECONVERGENT B3 ;  /* 0x0000000000037941 */ /* 0x000fea0003800200 */
.L_x_3016:
        /* <DEDUP_REMOVED lines=14> */
.L_x_3019:
[----:B------:R-:W-:Y:S05]  /*17f0*/  BSYNC.RECONVERGENT B3 ;  /* 0x0000000000037941 */ /* 0x000fea0003800200 */
.L_x_3018:
        /* <DEDUP_REMOVED lines=14> */
.L_x_3021:
[----:B------:R-:W-:Y:S05]  /*18e0*/  BSYNC.RECONVERGENT B3 ;  /* 0x0000000000037941 */ /* 0x000fea0003800200 */
.L_x_3020:
        /* <DEDUP_REMOVED lines=14> */
.L_x_3023:
[----:B------:R-:W-:Y:S05]  /*19d0*/  BSYNC.RECONVERGENT B3 ;  /* 0x0000000000037941 */ /* 0x000fea0003800200 */
.L_x_3022:
        /* <DEDUP_REMOVED lines=14> */
.L_x_3025:
[----:B------:R-:W-:Y:S05]  /*1ac0*/  BSYNC.RECONVERGENT B3 ;  /* 0x0000000000037941 */ /* 0x000fea0003800200 */
.L_x_3024:
        /* <DEDUP_REMOVED lines=14> */
.L_x_3027:
[----:B------:R-:W-:Y:S05]  /*1bb0*/  BSYNC.RECONVERGENT B3 ;  /* 0x0000000000037941 */ /* 0x000fea0003800200 */
.L_x_3026:
[----:B------:R-:W-:Y:S02]  /*1bc0*/  HFMA2 R3, -RZ, RZ, 0, 0 ;  /* 0x00000000ff037431 */ /* 0x000fe400000001ff */
[----:B------:R-:W-:Y:S01]  /*1bd0*/  IMAD R5, R21, UR38, RZ ;  /* 0x0000002615057c24 */ /* 0x000fe2000f8e02ff */
[----:B------:R-:W-:Y:S01]  /*1be0*/  @!P0 R2UR UR4, R18 ;  /* 0x00000000120482ca */ /* 0x000fe200000e0000 */
[----:B------:R-:W-:Y:S01]  /*1bf0*/  IMAD.MOV.U32 R2, RZ, RZ, R24 ;  /* 0x000000ffff027224 */ /* 0x000fe200078e0018 */
[----:B------:R-:W-:Y:S01]  /*1c00*/  @!P0 R2UR UR5, R19 ;  /* 0x00000000130582ca */ /* 0x000fe200000e0000 */
[----:B------:R-:W-:Y:S01]  /*1c10*/  IMAD R5, R22, UR39, R5 ;  /* 0x0000002716057c24 */ /* 0x000fe2000f8e0205 */
[----:B------:R-:W-:Y:S02]  /*1c20*/  ISETP.GE.U32.AND P3, PT, R34, UR44, PT ;  /* 0x0000002c22007c0c */ /* 0x000fe4000bf66070 */
[----:B------:R-:W-:Y:S01]  /*1c30*/  ISETP.GE.U32.AND P4, PT, R33, UR44, PT ;  /* 0x0000002c21007c0c */ /* 0x000fe2000bf86070 */
[----:B------:R-:W-:Y:S01]  /*1c40*/  IMAD.WIDE.U32 R2, R22, UR38, R2 ;  /* 0x0000002616027c25 */ /* 0x000fe2000f8e0002 */
[----:B------:R-:W-:-:S02]  /*1c50*/  ISETP.GE.U32.AND P5, PT, R32, UR44, PT ;  /* 0x0000002c20007c0c */ /* 0x000fc4000bfa6070 */
[----:B------:R-:W-:Y:S02]  /*1c60*/  @!P0 F2FP.F16.F32.PACK_AB R11, RZ, R11 ;  /* 0x0000000bff0b823e */ /* 0x000fe400000000ff */
[----:B------:R-:W-:Y:S02]  /*1c70*/  IADD3 R3, PT, PT, R3, R5, RZ ;  /* 0x0000000503037210 */ /* 0x000fe40007ffe0ff */
[C---:B------:R-:W-:Y:S02]  /*1c80*/  LEA R4, P1, R2.reuse, UR36, 0x1 ;  /* 0x0000002402047c11 */ /* 0x040fe4000f8208ff */
[----:B------:R-:W-:Y:S02]  /*1c90*/  ISETP.GE.AND.EX P3, PT, RZ, UR45, PT, P3 ;  /* 0x0000002dff007c0c */ /* 0x000fe4000bf66330 */
[----:B------:R-:W-:Y:S02]  /*1ca0*/  LEA.HI.X R5, R2, UR37, R3, 0x1, P1 ;  /* 0x0000002502057c11 */ /* 0x000fe400088f0c03 */
[----:B------:R-:W-:-:S02]  /*1cb0*/  ISETP.GE.AND.EX P4, PT, RZ, UR45, PT, P4 ;  /* 0x0000002dff007c0c */ /* 0x000fc4000bf86340 */
[----:B------:R-:W-:Y:S01]  /*1cc0*/  ISETP.GE.AND.EX P5, PT, RZ, UR45, PT, P5 ;  /* 0x0000002dff007c0c */ /* 0x000fe2000bfa6350 */
        /* <DEDUP_REMOVED lines=61> */
.L_x_3004:
[----:B------:R-:W-:Y:S05]  /*20a0*/  EXIT ;  /* 0x000000000000794d */ /* 0x000fea0003800000 */
.L_x_3005:
[----:B------:R-:W-:Y:S01]  /*20b0*/  HFMA2 R11, -RZ, RZ, 0, 1.847743988037109375e-06 ;  /* 0x0000001fff0b7431 */ /* 0x000fe200000001ff */
[----:B------:R-:W-:Y:S01]  /*20c0*/  BSSY B1, `(.L_x_3029) ;  /* 0x0000006000017945 */ /* 0x000fe20003800000 */
[----:B------:R-:W-:Y:S01]  /*20d0*/  MOV R12, 0x10 ;  /* 0x00000010000c7802 */ /* 0x000fe20000000f00 */
[----:B------:R-:W-:-:S07]  /*20e0*/  IMAD.MOV.U32 R15, RZ, RZ, -0x1 ;  /* 0xffffffffff0f7424 */ /* 0x000fce00078e00ff */
[----:B------:R-:W-:Y:S05]  /*20f0*/  WARPSYNC.COLLECTIVE R15, `(.L_x_3030) ;  /* 0x000000000f087348 */ /* 0x000fea0003c00000 */
[----:B------:R0:W1:Y:S02]  /*2100*/  SHFL.BFLY P6, R14, R13, R12, R11 ;  /* 0x0c00000c0d0e7389 */ /* 0x00006400000c000b */
[----:B01----:R-:W-:Y:S05]  /*2110*/  ENDCOLLECTIVE ;  /* 0x000000000000791b */ /* 0x003fea0003800000 */
.L_x_3030:
[----:B------:R-:W-:Y:S05]  /*2120*/  BSYNC B1 ;  /* 0x0000000000017941 */ /* 0x000fea0003800000 */
.L_x_3029:
[----:B------:R-:W-:Y:S01]  /*2130*/  HFMA2 R11, -RZ, RZ, 0, 1.847743988037109375e-06 ;  /* 0x0000001fff0b7431 */ /* 0x000fe200000001ff */
[----:B------:R-:W-:Y:S02]  /*2140*/  FMNMX R13, R14, R13, !PT ;  /* 0x0000000d0e0d7209 */ /* 0x000fe40007800000 */
[----:B------:R-:W-:Y:S02]  /*2150*/  MOV R12, 0x8 ;  /* 0x00000008000c7802 */ /* 0x000fe40000000f00 */
[----:B------:R-:W-:-:S07]  /*2160*/  MOV R15, 0xffffffff ;  /* 0xffffffff000f7802 */ /* 0x000fce0000000f00 */
[----:B------:R-:W-:Y:S05]  /*2170*/  WARPSYNC.COLLECTIVE R15, `(.L_x_3031) ;  /* 0x000000000f087348 */ /* 0x000fea0003c00000 */
[----:B------:R0:W1:Y:S02]  /*2180*/  SHFL.BFLY P6, R14, R13, R12, R11 ;  /* 0x0c00000c0d0e7389 */ /* 0x00006400000c000b */
[----:B01----:R-:W-:Y:S05]  /*2190*/  ENDCOLLECTIVE ;  /* 0x000000000000791b */ /* 0x003fea0003800000 */
.L_x_3031:
[----:B------:R-:W-:Y:S01]  /*21a0*/  IMAD.MOV.U32 R12, RZ, RZ, 0x4 ;  /* 0x00000004ff0c7424 */ /* 0x000fe200078e00ff */
[----:B------:R-:W-:-:S04]  /*21b0*/  FMNMX R0, R13, R14, !PT ;  /* 0x0000000e0d007209 */ /* 0x000fc80007800000 */
[----:B------:R-:W-:-:S07]  /*21c0*/  MOV R13, R0 ;  /* 0x00000000000d7202 */ /* 0x000fce0000000f00 */
[----:B------:R-:W-:Y:S05]  /*21d0*/  WARPSYNC.COLLECTIVE R15, `(.L_x_3032) ;  /* 0x000000000f087348 */ /* 0x000fea0003c00000 */
[----:B------:R0:W1:Y:S02]  /*21e0*/  SHFL.BFLY P6, R14, R13, R12, R11 ;  /* 0x0c00000c0d0e7389 */ /* 0x00006400000c000b */
[----:B01----:R-:W-:Y:S05]  /*21f0*/  ENDCOLLECTIVE ;  /* 0x000000000000791b */ /* 0x003fea0003800000 */
.L_x_3032:
[----:B------:R-:W-:Y:S01]  /*2200*/  HFMA2 R12, -RZ, RZ, 0, 1.1920928955078125e-07 ;  /* 0x00000002ff0c7431 */ /* 0x000fe200000001ff */
[----:B------:R-:W-:-:S04]  /*2210*/  FMNMX R2, R0, R14, !PT ;  /* 0x0000000e00027209 */ /* 0x000fc80007800000 */
[----:B------:R-:W-:-:S07]  /*2220*/  MOV R13, R2 ;  /* 0x00000002000d7202 */ /* 0x000fce0000000f00 */
[----:B------:R-:W-:Y:S05]  /*2230*/  WARPSYNC.COLLECTIVE R15, `(.L_x_3033) ;  /* 0x000000000f087348 */ /* 0x000fea0003c00000 */
[----:B------:R0:W1:Y:S02]  /*2240*/  SHFL.BFLY P6, R14, R13, R12, R11 ;  /* 0x0c00000c0d0e7389 */ /* 0x00006400000c000b */
[----:B01----:R-:W-:Y:S05]  /*2250*/  ENDCOLLECTIVE ;  /* 0x000000000000791b */ /* 0x003fea0003800000 */
.L_x_3033:
[----:B------:R-:W-:Y:S01]  /*2260*/  HFMA2 R12, -RZ, RZ, 0, 5.9604644775390625e-08 ;  /* 0x00000001ff0c7431 */ /* 0x000fe200000001ff */
[----:B------:R-:W-:-:S04]  /*2270*/  FMNMX R3, R2, R14, !PT ;  /* 0x0000000e02037209 */ /* 0x000fc80007800000 */
[----:B------:R-:W-:-:S07]  /*2280*/  MOV R13, R3 ;  /* 0x00000003000d7202 */ /* 0x000fce0000000f00 */
[----:B------:R-:W-:Y:S05]  /*2290*/  WARPSYNC.COLLECTIVE R15, `(.L_x_3034) ;  /* 0x000000000f087348 */ /* 0x000fea0003c00000 */
[----:B------:R0:W1:Y:S02]  /*22a0*/  SHFL.BFLY P6, R14, R13, R12, R11 ;  /* 0x0c00000c0d0e7389 */ /* 0x00006400000c000b */
[----:B01----:R-:W-:Y:S05]  /*22b0*/  ENDCOLLECTIVE ;  /* 0x000000000000791b */ /* 0x003fea0003800000 */
.L_x_3034:
        /* <DEDUP_REMOVED lines=43> */
[----:B------:R-:W-:Y:S02]  /*2570*/  IMAD.SHL.U32 R3, R9, 0x800000, RZ ;  /* 0x0080000009037824 */ /* 0x000fe400078e00ff */
        /* <DEDUP_REMOVED lines=40> */
[-C--:B------:R-:W-:Y:S01]  /*2800*/  FFMA.SAT R13, R10, R11.reuse, 0.5 ;  /* 0x3f0000000a0d7423 */ /* 0x080fe2000000200b */
[----:B------:R-:W-:Y:S01]  /*2810*/  FFMA.SAT R11, R14, R11, 0.5 ;  /* 0x3f0000000e0b7423 */ /* 0x000fe2000000200b */
[----:B------:R0:W1:Y:S02]  /*2820*/  MUFU.EX2 R16, R15 ;  /* 0x0000000f00107308 */ /* 0x0000640000000800 */
[-C--:B------:R-:W-:Y:S01]  /*2830*/  FFMA.RM R13, R13, R12.reuse, 12582913 ;  /* 0x4b4000010d0d7423 */ /* 0x080fe2000000400c */
[----:B------:R-:W-:-:S03]  /*2840*/  FFMA.RM R17, R11, R12, 12582913 ;  /* 0x4b4000010b117423 */ /* 0x000fc6000000400c */
[C---:B------:R-:W-:Y:S01]  /*2850*/  FADD R11, R13.reuse, -12583039 ;  /* 0xcb40007f0d0b7421 */ /* 0x040fe20000000000 */
[----:B------:R-:W-:Y:S01]  /*2860*/  IMAD.SHL.U32 R13, R13, 0x800000, RZ ;  /* 0x008000000d0d7824 */ /* 0x000fe200078e00ff */
[----:B0-----:R-:W-:Y:S02]  /*2870*/  MOV R15, 0xffffffff ;  /* 0xffffffff000f7802 */ /* 0x001fe40000000f00 */
[----:B------:R-:W-:-:S04]  /*2880*/  FFMA R11, R10, 1.4426950216293334961, -R11 ;  /* 0x3fb8aa3b0a0b7823 */ /* 0x000fc8000000080b */
[----:B------:R-:W-:Y:S01]  /*2890*/  FFMA R12, R10, 1.925963033500011079e-08, R11 ;  /* 0x32a570600a0c7823 */ /* 0x000fe2000000000b */
[C---:B------:R-:W-:Y:S01]  /*28a0*/  FADD R11, R17.reuse, -12583039 ;  /* 0xcb40007f110b7421 */ /* 0x040fe20000000000 */
[----:B------:R-:W-:Y:S01]  /*28b0*/  SHF.L.U32 R10, R17, 0x17, RZ ;  /* 0x00000017110a7819 */ /* 0x000fe200000006ff */
[----:B-1----:R-:W-:Y:S02]  /*28c0*/  FMUL R9, R9, R16 ;  /* 0x0000001009097220 */ /* 0x002fe40000400000 */
[C---:B------:R-:W-:Y:S01]  /*28d0*/  FFMA R11, R14.reuse, 1.4426950216293334961, -R11 ;  /* 0x3fb8aa3b0e0b7823 */ /* 0x040fe2000000080b */
[----:B------:R-:W0:Y:S03]  /*28e0*/  MUFU.EX2 R12, R12 ;  /* 0x0000000c000c7308 */ /* 0x000e260000000800 */
[----:B------:R-:W-:-:S05]  /*28f0*/  FFMA R14, R14, 1.925963033500011079e-08, R11 ;  /* 0x32a570600e0e7823 */ /* 0x000fca000000000b */
        /* <DEDUP_REMOVED lines=19> */
.L_x_3035:
[----:B------:R-:W-:Y:S02]  /*2a30*/  IMAD.MOV.U32 R12, RZ, RZ, 0x8 ;  /* 0x00000008ff0c7424 */ /* 0x000fe400078e00ff */
[----:B------:R-:W-:-:S05]  /*2a40*/  FADD R17, R13, R14 ;  /* 0x0000000e0d117221 */ /* 0x000fca0000000000 */
[----:B------:R-:W-:-:S07]  /*2a50*/  MOV R13, R17 ;  /* 0x00000011000d7202 */ /* 0x000fce0000000f00 */
[----:B------:R-:W-:Y:S05]  /*2a60*/  WARPSYNC.COLLECTIVE R15, `(.L_x_3036) ;  /* 0x000000000f087348 */ /* 0x000fea0003c00000 */
[----:B------:R0:W1:Y:S02]  /*2a70*/  SHFL.BFLY P6, R14, R13, R12, R11 ;  /* 0x0c00000c0d0e7389 */ /* 0x00006400000c000b */
[----:B01----:R-:W-:Y:S05]  /*2a80*/  ENDCOLLECTIVE ;  /* 0x000000000000791b */ /* 0x003fea0003800000 */
.L_x_3036:
[----:B------:R-:W-:Y:S02]  /*2a90*/  HFMA2 R12, -RZ, RZ, 0, 2.384185791015625e-07 ;  /* 0x00000004ff0c7431 */ /* 0x000fe400000001ff */
[----:B------:R-:W-:-:S05]  /*2aa0*/  FADD R20, R17, R14 ;  /* 0x0000000e11147221 */ /* 0x000fca0000000000 */
[----:B------:R-:W-:-:S07]  /*2ab0*/  MOV R13, R20 ;  /* 0x00000014000d7202 */ /* 0x000fce0000000f00 */
[----:B------:R-:W-:Y:S05]  /*2ac0*/  WARPSYNC.COLLECTIVE R15, `(.L_x_3037) ;  /* 0x000000000f087348 */ /* 0x000fea0003c00000 */
[----:B------:R0:W1:Y:S02]  /*2ad0*/  SHFL.BFLY P6, R14, R13, R12, R11 ;  /* 0x0c00000c0d0e7389 */ /* 0x00006400000c000b */
[----:B01----:R-:W-:Y:S05]  /*2ae0*/  ENDCOLLECTIVE ;  /* 0x000000000000791b */ /* 0x003fea0003800000 */
.L_x_3037:
[----:B------:R-:W-:Y:S02]  /*2af0*/  HFMA2 R12, -RZ, RZ, 0, 1.1920928955078125e-07 ;  /* 0x00000002ff0c7431 */ /* 0x000fe400000001ff */
[----:B------:R-:W-:-:S05]  /*2b00*/  FADD R35, R20, R14 ;  /* 0x0000000e14237221 */ /* 0x000fca0000000000 */
[----:B------:R-:W-:-:S07]  /*2b10*/  MOV R13, R35 ;  /* 0x00000023000d7202 */ /* 0x000fce0000000f00 */
[----:B------:R-:W-:Y:S05]  /*2b20*/  WARPSYNC.COLLECTIVE R15, `(.L_x_3038) ;  /* 0x000000000f087348 */ /* 0x000fea0003c00000 */
[----:B------:R0:W1:Y:S02]  /*2b30*/  SHFL.BFLY P6, R14, R13, R12, R11 ;  /* 0x0c00000c0d0e7389 */ /* 0x00006400000c000b */
[----:B01----:R-:W-:Y:S05]  /*2b40*/  ENDCOLLECTIVE ;  /* 0x000000000000791b */ /* 0x003fea0003800000 */
.L_x_3038:
[----:B------:R-:W-:Y:S02]  /*2b50*/  IMAD.MOV.U32 R12, RZ, RZ, 0x1 ;  /* 0x00000001ff0c7424 */ /* 0x000fe400078e00ff */
[----:B------:R-:W-:-:S05]  /*2b60*/  FADD R36, R35, R14 ;  /* 0x0000000e23247221 */ /* 0x000fca0000000000 */
[----:B------:R-:W-:-:S07]  /*2b70*/  MOV R13, R36 ;  /* 0x00000024000d7202 */ /* 0x000fce0000000f00 */
[----:B------:R-:W-:Y:S05]  /*2b80*/  WARPSYNC.COLLECTIVE R15, `(.L_x_3039) ;  /* 0x000000000f087348 */ /* 0x000fea0003c00000 */
[----:B------:R0:W1:Y:S02]  /*2b90*/  SHFL.BFLY P6, R14, R13, R12, R11 ;  /* 0x0c00000c0d0e7389 */ /* 0x00006400000c000b */
[----:B01----:R-:W-:Y:S05]  /*2ba0*/  ENDCOLLECTIVE ;  /* 0x000000000000791b */ /* 0x003fea0003800000 */
.L_x_3039:
[----:B------:R-:W-:Y:S05]  /*2bb0*/  BRA `(.L_x_3040) ;  /* 0xffffffe4006c7947 */ /* 0x000fea000383ffff */
        .weak           $__internal_42_$__cuda_sm3x_div_rn_noftz_f32_slowpath
        .type           $__internal_42_$__cuda_sm3x_div_rn_noftz_f32_slowpath,@function
        .size           $__internal_42_$__cuda_sm3x_div_rn_noftz_f32_slowpath,(.L_x_15359 - $__internal_42_$__cuda_sm3x_div_rn_noftz_f32_slowpath)
$__internal_42_$__cuda_sm3x_div_rn_noftz_f32_slowpath:
        /* <DEDUP_REMOVED lines=34> */
.L_x_3042:
        /* <DEDUP_REMOVED lines=34> */
[----:B------:R-:W-:Y:S01]  /*3000*/  FSETP.NEU.FTZ.AND P1, PT, R13, R12, PT ;  /* 0x0000000c0d00720b */ /* 0x000fe20003f3d000 */
[C---:B------:R-:W-:Y:S01]  /*3010*/  VIADD R12, R38.reuse, 0x20 ;  /* 0x00000020260c7836 */ /* 0x040fe20000000000 */
[----:B------:R-:W-:Y:S02]  /*3020*/  LOP3.LUT R37, R37, 0x800000, RZ, 0xfc, !PT ;  /* 0x0080000025257812 */ /* 0x000fe400078efcff */
[----:B------:R-:W-:-:S02]  /*3030*/  ISETP.NE.AND P2, PT, R38, RZ, PT ;  /* 0x000000ff2600720c */ /* 0x000fc40003f45270 */
[----:B------:R-:W-:Y:S02]  /*3040*/  IADD3 R38, PT, PT, -R38, RZ, RZ ;  /* 0x000000ff26267210 */ /* 0x000fe40007ffe1ff */
[----:B------:R-:W-:Y:S02]  /*3050*/  SHF.L.U32 R12, R37, R12, RZ ;  /* 0x0000000c250c7219 */ /* 0x000fe400000006ff */
        /* <DEDUP_REMOVED lines=11> */
.L_x_3049:
[----:B------:R-:W-:-:S04]  /*3110*/  LOP3.LUT R5, R5, 0x80000000, RZ, 0xc0, !PT ;  /* 0x8000000005057812 */ /* 0x000fc800078ec0ff */
[----:B------:R-:W-:Y:S01]  /*3120*/  LOP3.LUT R5, R5, 0x7f800000, RZ, 0xfc, !PT ;  /* 0x7f80000005057812 */ /* 0x000fe200078efcff */
[----:B------:R-:W-:Y:S06]  /*3130*/  BRA `(.L_x_3050) ;  /* 0x0000000000047947 */ /* 0x000fec0003800000 */
.L_x_3048:
[----:B------:R-:W-:-:S07]  /*3140*/  LEA R5, R42, R5, 0x17 ;  /* 0x000000052a057211 */ /* 0x000fce00078eb8ff */
.L_x_3050:
[----:B------:R-:W-:Y:S05]  /*3150*/  BSYNC.RECONVERGENT B2 ;  /* 0x0000000000027941 */ /* 0x000fea0003800200 */
.L_x_3047:
[----:B------:R-:W-:Y:S05]  /*3160*/  BRA `(.L_x_3051) ;  /* 0x0000000000207947 */ /* 0x000fea0003800000 */
.L_x_3046:
[----:B------:R-:W-:-:S04]  /*3170*/  LOP3.LUT R5, R12, 0x80000000, R5, 0x48, !PT ;  /* 0x800000000c057812 */ /* 0x000fc800078e4805 */
[----:B------:R-:W-:Y:S01]  /*3180*/  LOP3.LUT R5, R5, 0x7f800000, RZ, 0xfc, !PT ;  /* 0x7f80000005057812 */ /* 0x000fe200078efcff */
[----:B------:R-:W-:Y:S06]  /*3190*/  BRA `(.L_x_3051) ;  /* 0x0000000000147947 */ /* 0x000fec0003800000 */
.L_x_3045:
[----:B------:R-:W-:Y:S01]  /*31a0*/  LOP3.LUT R5, R12, 0x80000000, R5, 0x48, !PT ;  /* 0x800000000c057812 */ /* 0x000fe200078e4805 */
[----:B------:R-:W-:Y:S06]  /*31b0*/  BRA `(.L_x_3051) ;  /* 0x00000000000c7947 */ /* 0x000fec0003800000 */
.L_x_3044:
[----:B------:R-:W0:Y:S01]  /*31c0*/  MUFU.RSQ R5, -QNAN ;  /* 0xffc0000000057908 */ /* 0x000e220000001400 */
[----:B------:R-:W-:Y:S05]  /*31d0*/  BRA `(.L_x_3051) ;  /* 0x0000000000047947 */ /* 0x000fea0003800000 */
.L_x_3043:
[----:B------:R-:W-:-:S07]  /*31e0*/  FADD.FTZ R5, R5, R12 ;  /* 0x0000000c05057221 */ /* 0x000fce0000010000 */
.L_x_3051:
[----:B------:R-:W-:Y:S05]  /*31f0*/  BSYNC.RECONVERGENT B1 ;  /* 0x0000000000017941 */ /* 0x000fea0003800200 */
.L_x_3041:
[----:B------:R-:W-:Y:S01]  /*3200*/  HFMA2 R13, -RZ, RZ, 0, 0 ;  /* 0x00000000ff0d7431 */ /* 0x000fe200000001ff */
[----:B------:R-:W-:-:S04]  /*3210*/  MOV R12, R36 ;  /* 0x00000024000c7202 */ /* 0x000fc80000000f00 */
[----:B0-----:R-:W-:Y:S05]  /*3220*/  RET.REL.NODEC R12 `(_ZN7oneflow4cuda7softmax15SoftmaxWarpImplI10SimpleLoadI6__halffE11SimpleStoreIS4_fEfLi1ELi11ELi32ELi1ELb1ELNS1_9AlgorithmE0EEEvT_T0_ll) ;  /* 0xffffffcc0c747950 */ /* 0x001fea0003c3ffff */
.L_x_3052:
        /* <DEDUP_REMOVED lines=13> */
.L_x_15359:


//--------------------- .text._ZN7oneflow4cuda7softmax15SoftmaxWarpImplI10SimpleLoadI6__halffE11SimpleStoreIS4_fEfLi1ELi11ELi32ELi1ELb0ELNS1_9AlgorithmE0EEEvT_T0_ll --------------------------
	.section	.text._ZN7oneflow4cuda7softmax15SoftmaxWarpImplI10SimpleLoadI6__halffE11SimpleStoreIS4_fEfLi1ELi11ELi32ELi1ELb0ELNS1_9AlgorithmE0EEEvT_T0_ll,"ax",@progbits
	.align	128
        .global         _ZN7oneflow4cuda7softmax15SoftmaxWarpImplI10SimpleLoadI6__halffE11SimpleStoreIS4_fEfLi1ELi11ELi32ELi1ELb0ELNS1_9AlgorithmE0EEEvT_T0_ll
        .type           _ZN7oneflow4cuda7softmax15SoftmaxWarpImplI10SimpleLoadI6__halffE11SimpleStoreIS4_fEfLi1ELi11ELi32ELi1ELb0ELNS1_9AlgorithmE0EEEvT_T0_ll,@function
        .size           _ZN7oneflow4cuda7softmax15SoftmaxWarpImplI10SimpleLoadI6__halffE11SimpleStoreIS4_fEfLi1ELi11ELi32ELi1ELb0ELNS1_9AlgorithmE0EEEvT_T0_ll,(.L_x_15360 - _ZN7oneflow4cuda7softmax15SoftmaxWarpImplI10SimpleLoadI6__halffE11SimpleStoreIS4_fEfLi1ELi11ELi32ELi1ELb0ELNS1_9AlgorithmE0EEEvT_T0_ll)
        .other          _ZN7oneflow4cuda7softmax15SoftmaxWarpImplI10SimpleLoadI6__halffE11SimpleStoreIS4_fEfLi1ELi11ELi32ELi1ELb0ELNS1_9AlgorithmE0EEEvT_T0_ll,@"STO_CUDA_ENTRY STV_DEFAULT"
_ZN7oneflow4cuda7softmax15SoftmaxWarpImplI10SimpleLoadI6__halffE11SimpleStoreIS4_fEfLi1ELi11ELi32ELi1ELb0ELNS1_9AlgorithmE0EEEvT_T0_ll:
.text._ZN7oneflow4cuda7softmax15SoftmaxWarpImplI10SimpleLoadI6__halffE11SimpleStoreIS4_fEfLi1ELi11ELi32ELi1ELb0ELNS1_9AlgorithmE0EEEvT_T0_ll:
        /* <DEDUP_REMOVED lines=24> */
.L_x_3053:
        /* <DEDUP_REMOVED lines=13> */
.L_x_3077:
        /* <DEDUP_REMOVED lines=70> */
[----:B------:R-:W-:Y:S01]  /*06b0*/  FFMA.SAT R5, R31, R6, 0.5 ;  /* 0x3f0000001f057423 */ /* 0x000fe20000002006 */
[--C-:B------:R-:W-:Y:S01]  /*06c0*/  FADD R15, R16, -R14.reuse ;  /* 0x8000000e100f7221 */ /* 0x100fe20000000000 */
[--C-:B------:R-:W-:Y:S01]  /*06d0*/  FADD R3, R10, -R14.reuse ;  /* 0x8000000e0a037221 */ /* 0x100fe20000000000 */
[-C--:B------:R-:W-:Y:S01]  /*06e0*/  FFMA.RM R0, R13, R8.reuse, 12582913 ;  /* 0x4b4000010d007423 */ /* 0x080fe20000004008 */
[----:B------:R-:W-:Y:S01]  /*06f0*/  FFMA.RM R12, R5, R8, 12582913 ;  /* 0x4b400001050c7423 */ /* 0x000fe20000004008 */
[--C-:B------:R-:W-:Y:S01]  /*0700*/  FADD R13, R7, -R14.reuse ;  /* 0x8000000e070d7221 */ /* 0x100fe20000000000 */
[-C--:B------:R-:W-:Y:S01]  /*0710*/  FFMA.SAT R5, R29, R6.reuse, 0.5 ;  /* 0x3f0000001d057423 */ /* 0x080fe20000002006 */
[----:B------:R-:W-:Y:S01]  /*0720*/  FADD R2, R0, -12583039 ;  /* 0xcb40007f00027421 */ /* 0x000fe20000000000 */
[----:B------:R-:W-:Y:S01]  /*0730*/  FFMA.SAT R7, R15, R6, 0.5 ;  /* 0x3f0000000f077423 */ /* 0x000fe20000002006 */
[----:B------:R-:W-:Y:S01]  /*0740*/  FADD R27, R27, -R14 ;  /* 0x8000000e1b1b7221 */ /* 0x000fe20000000000 */
[-C--:B------:R-:W-:Y:S01]  /*0750*/  FFMA.RM R5, R5, R8.reuse, 12582913 ;  /* 0x4b40000105057423 */ /* 0x080fe20000004008 */
[----:B------:R-:W-:Y:S01]  /*0760*/  FFMA R4, R33, 1.4426950216293334961, -R2 ;  /* 0x3fb8aa3b21047823 */ /* 0x000fe20000000802 */
[----:B------:R-:W-:Y:S01]  /*0770*/  FFMA.RM R2, R7, R8, 12582913 ;  /* 0x4b40000107027423 */ /* 0x000fe20000004008 */
[----:B------:R-:W-:Y:S01]  /*0780*/  FFMA.SAT R7, R11, R6, 0.5 ;  /* 0x3f0000000b077423 */ /* 0x000fe20000002006 */
[----:B------:R-:W-:Y:S01]  /*0790*/  FADD R25, R25, -R14 ;  /* 0x8000000e19197221 */ /* 0x000fe20000000000 */
[----:B------:R-:W-:Y:S01]  /*07a0*/  FFMA R33, R33, 1.925963033500011079e-08, R4 ;  /* 0x32a5706021217823 */ /* 0x000fe20000000004 */
[----:B------:R-:W-:Y:S01]  /*07b0*/  FADD R4, R12, -12583039 ;  /* 0xcb40007f0c047421 */ /* 0x000fe20000000000 */
[----:B------:R-:W-:Y:S01]  /*07c0*/  FADD R10, R2, -12583039 ;  /* 0xcb40007f020a7421 */ /* 0x000fe20000000000 */
[----:B------:R-:W-:Y:S01]  /*07d0*/  FFMA.RM R7, R7, R8, 12582913 ;  /* 0x4b40000107077423 */ /* 0x000fe20000004008 */
[----:B------:R-:W-:Y:S01]  /*07e0*/  FADD R9, R9, -R14 ;  /* 0x8000000e09097221 */ /* 0x000fe20000000000 */
[----:B------:R-:W-:Y:S01]  /*07f0*/  FFMA R4, R31, 1.4426950216293334961, -R4 ;  /* 0x3fb8aa3b1f047823 */ /* 0x000fe20000000804 */
[----:B------:R-:W-:Y:S01]  /*0800*/  FFMA R10, R15, 1.4426950216293334961, -R10 ;  /* 0x3fb8aa3b0f0a7823 */ /* 0x000fe2000000080a */
[----:B------:R-:W-:Y:S01]  /*0810*/  FADD R23, R23, -R14 ;  /* 0x8000000e17177221 */ /* 0x000fe20000000000 */
[----:B------:R-:W1:Y:S01]  /*0820*/  MUFU.EX2 R33, R33 ;  /* 0x0000002100217308 */ /* 0x000e620000000800 */
[----:B------:R-:W-:Y:S01]  /*0830*/  FFMA R31, R31, 1.925963033500011079e-08, R4 ;  /* 0x32a570601f1f7823 */ /* 0x000fe20000000004 */
[----:B------:R-:W-:Y:S01]  /*0840*/  FADD R4, R5, -12583039 ;  /* 0xcb40007f05047421 */ /* 0x000fe20000000000 */
[----:B------:R-:W-:Y:S01]  /*0850*/  FFMA R14, R15, 1.925963033500011079e-08, R10 ;  /* 0x32a570600f0e7823 */ /* 0x000fe2000000000a */
[----:B------:R-:W-:Y:S01]  /*0860*/  FFMA.SAT R15, R27, R6, 0.5 ;  /* 0x3f0000001b0f7423 */ /* 0x000fe20000002006 */
[----:B------:R-:W-:Y:S01]  /*0870*/  SHF.L.U32 R0, R0, 0x17, RZ ;  /* 0x0000001700007819 */ /* 0x000fe200000006ff */
[----:B------:R-:W-:Y:S01]  /*0880*/  FFMA R4, R29, 1.4426950216293334961, -R4 ;  /* 0x3fb8aa3b1d047823 */ /* 0x000fe20000000804 */
[----:B------:R-:W-:Y:S01]  /*0890*/  SHF.L.U32 R2, R2, 0x17, RZ ;  /* 0x0000001702027819 */ /* 0x000fe200000006ff */
[----:B------:R-:W-:Y:S01]  /*08a0*/  FFMA.RM R10, R15, R8, 12582913 ;  /* 0x4b4000010f0a7423 */ /* 0x000fe20000004008 */
[----:B------:R-:W2:Y:S01]  /*08b0*/  MUFU.EX2 R31, R31 ;  /* 0x0000001f001f7308 */ /* 0x000ea20000000800 */
[----:B------:R-:W-:Y:S01]  /*08c0*/  FFMA R29, R29, 1.925963033500011079e-08, R4 ;  /* 0x32a570601d1d7823 */ /* 0x000fe20000000004 */
[----:B------:R-:W-:-:S04]  /*08d0*/  FADD R4, R7, -12583039 ;  /* 0xcb40007f07047421 */ /* 0x000fc80000000000 */
[C---:B------:R-:W-:Y:S02]  /*08e0*/  FFMA R4, R11.reuse, 1.4426950216293334961, -R4 ;  /* 0x3fb8aa3b0b047823 */ /* 0x040fe40000000804 */
[----:B------:R-:W-:Y:S02]  /*08f0*/  MUFU.EX2 R29, R29 ;  /* 0x0000001d001d7308 */ /* 0x000fe40000000800 */
[----:B------:R-:W-:Y:S01]  /*0900*/  FFMA R15, R11, 1.925963033500011079e-08, R4 ;  /* 0x32a570600b0f7823 */ /* 0x000fe20000000004 */
[----:B------:R-:W-:Y:S01]  /*0910*/  FADD R4, R10, -12583039 ;  /* 0xcb40007f0a047421 */ /* 0x000fe20000000000 */
[----:B------:R-:W-:-:S03]  /*0920*/  FFMA.SAT R11, R13, R6, 0.5 ;  /* 0x3f0000000d0b7423 */ /* 0x000fc60000002006 */
[----:B------:R-:W-:Y:S01]  /*0930*/  FFMA R4, R27, 1.4426950216293334961, -R4 ;  /* 0x3fb8aa3b1b047823 */ /* 0x000fe20000000804 */
[----:B------:R-:W-:Y:S01]  /*0940*/  FFMA.RM R11, R11, R8, 12582913 ;  /* 0x4b4000010b0b7423 */ /* 0x000fe20000004008 */
[----:B------:R-:W-:Y:S02]  /*0950*/  MUFU.EX2 R15, R15 ;  /* 0x0000000f000f7308 */ /* 0x000fe40000000800 */
[----:B------:R-:W-:Y:S01]  /*0960*/  FFMA R27, R27, 1.925963033500011079e-08, R4 ;  /* 0x32a570601b1b7823 */ /* 0x000fe20000000004 */
[----:B-1----:R-:W-:Y:S01]  /*0970*/  FMUL R4, R0, R33 ;  /* 0x0000002100047220 */ /* 0x002fe20000400000 */
[----:B------:R-:W-:Y:S01]  /*0980*/  FADD R0, R11, -12583039 ;  /* 0xcb40007f0b007421 */ /* 0x000fe20000000000 */
[----:B------:R-:W-:-:S03]  /*0990*/  FFMA.SAT R33, R25, R6, 0.5 ;  /* 0x3f00000019217423 */ /* 0x000fc60000002006 */
[C---:B------:R-:W-:Y:S01]  /*09a0*/  FFMA R0, R13.reuse, 1.4426950216293334961, -R0 ;  /* 0x3fb8aa3b0d007823 */ /* 0x040fe20000000800 */
[----:B------:R-:W-:Y:S03]  /*09b0*/  MUFU.EX2 R27, R27 ;  /* 0x0000001b001b7308 */ /* 0x000fe60000000800 */
[----:B------:R-:W-:Y:S01]  /*09c0*/  FFMA R16, R13, 1.925963033500011079e-08, R0 ;  /* 0x32a570600d107823 */ /* 0x000fe20000000000 */
[----:B------:R-:W-:Y:S01]  /*09d0*/  SHF.L.U32 R0, R12, 0x17, RZ ;  /* 0x000000170c007819 */ /* 0x000fe200000006ff */
[----:B------:R-:W-:-:S03]  /*09e0*/  FFMA.RM R12, R33, R8, 12582913 ;  /* 0x4b400001210c7423 */ /* 0x000fc60000004008 */
[----:B------:R-:W1:Y:S01]  /*09f0*/  MUFU.EX2 R13, R14 ;  /* 0x0000000e000d7308 */ /* 0x000e620000000800 */
[----:B------:R-:W-:Y:S01]  /*0a00*/  FADD R24, R12, -12583039 ;  /* 0xcb40007f0c187421 */ /* 0x000fe20000000000 */
[----:B--2---:R-:W-:Y:S01]  /*0a10*/  FMUL R0, R0, R31 ;  /* 0x0000001f00007220 */ /* 0x004fe20000400000 */
[----:B------:R-:W-:Y:S02]  /*0a20*/  FFMA.SAT R31, R23, R6, 0.5 ;  /* 0x3f000000171f7423 */ /* 0x000fe40000002006 */
[----:B------:R-:W-:-:S03]  /*0a30*/  FFMA R24, R25, 1.4426950216293334961, -R24 ;  /* 0x3fb8aa3b19187823 */ /* 0x000fc60000000818 */
[----:B------:R-:W2:Y:S01]  /*0a40*/  MUFU.EX2 R16, R16 ;  /* 0x0000001000107308 */ /* 0x000ea20000000800 */
[----:B------:R-:W-:Y:S01]  /*0a50*/  FFMA R25, R25, 1.925963033500011079e-08, R24 ;  /* 0x32a5706019197823 */ /* 0x000fe20000000018 */
[----:B-1----:R-:W-:Y:S01]  /*0a60*/  FMUL R2, R2, R13 ;  /* 0x0000000d02027220 */ /* 0x002fe20000400000 */
        /* <DEDUP_REMOVED lines=9> */
[C---:B------:R-:W-:Y:S01]  /*0b00*/  FADD R8, R14.reuse, -12583039 ;  /* 0xcb40007f0e087421 */ /* 0x040fe20000000000 */
[----:B------:R-:W-:Y:S01]  /*0b10*/  MUFU.EX2 R24, R24 ;  /* 0x0000001800187308 */ /* 0x000fe20000000800 */
[----:B------:R-:W-:Y:S01]  /*0b20*/  SHF.L.U32 R14, R14, 0x17, RZ ;  /* 0x000000170e0e7819 */ /* 0x000fe200000006ff */
[----:B------:R-:W-:Y:S01]  /*0b30*/  FADD R6, R9, -12583039 ;  /* 0xcb40007f09067421 */ /* 0x000fe20000000000 */
[----:B------:R-:W-:-:S03]  /*0b40*/  FFMA R28, R23, 1.4426950216293334961, -R8 ;  /* 0x3fb8aa3b171c7823 */ /* 0x000fc60000000808 */
[----:B------:R-:W-:Y:S01]  /*0b50*/  FFMA R6, R3, 1.4426950216293334961, -R6 ;  /* 0x3fb8aa3b03067823 */ /* 0x000fe20000000806 */
[----:B------:R-:W-:Y:S01]  /*0b60*/  FFMA R23, R23, 1.925963033500011079e-08, R28 ;  /* 0x32a5706017177823 */ /* 0x000fe2000000001c */
[----:B------:R-:W1:Y:S01]  /*0b70*/  MUFU.EX2 R8, R25 ;  /* 0x0000001900087308 */ /* 0x000e620000000800 */
[----:B------:R-:W-:Y:S01]  /*0b80*/  SHF.L.U32 R28, R10, 0x17, RZ ;  /* 0x000000170a1c7819 */ /* 0x000fe200000006ff */
[----:B------:R-:W-:Y:S01]  /*0b90*/  FFMA R26, R3, 1.925963033500011079e-08, R6 ;  /* 0x32a57060031a7823 */ /* 0x000fe20000000006 */
[----:B------:R-:W-:Y:S01]  /*0ba0*/  SHF.L.U32 R6, R5, 0x17, RZ ;  /* 0x0000001705067819 */ /* 0x000fe200000006ff */
[----:B------:R-:W-:-:S04]  /*0bb0*/  FADD R5, RZ, R4 ;  /* 0x00000004ff057221 */ /* 0x000fc80000000000 */
[----:B------:R-:W-:Y:S01]  /*0bc0*/  FMUL R3, R6, R29 ;  /* 0x0000001d06037220 */ /* 0x000fe20000400000 */
[----:B------:R-:W-:Y:S01]  /*0bd0*/  SHF.L.U32 R6, R7, 0x17, RZ ;  /* 0x0000001707067819 */ /* 0x000fe200000006ff */
[----:B------:R-:W-:Y:S01]  /*0be0*/  FADD R7, R5, R0 ;  /* 0x0000000005077221 */ /* 0x000fe20000000000 */
[----:B------:R-:W3:Y:S03]  /*0bf0*/  MUFU.EX2 R26, R26 ;  /* 0x0000001a001a7308 */ /* 0x000ee60000000800 */
[----:B------:R-:W-:Y:S01]  /*0c00*/  FMUL R5, R6, R15 ;  /* 0x0000000f06057220 */ /* 0x000fe20000400000 */
[----:B------:R-:W-:Y:S01]  /*0c10*/  FADD R6, R7, R2 ;  /* 0x0000000207067221 */ /* 0x000fe20000000000 */
[----:B------:R-:W-:Y:S02]  /*0c20*/  SHF.L.U32 R7, R11, 0x17, RZ ;  /* 0x000000170b077819 */ /* 0x000fe400000006ff */
[----:B------:R-:W-:Y:S01]  /*0c30*/  SHF.L.U32 R15, R12, 0x17, RZ ;  /* 0x000000170c0f7819 */ /* 0x000fe200000006ff */
[----:B------:R-:W-:Y:S01]  /*0c40*/  FADD R10, R6, R3 ;  /* 0x00000003060a7221 */ /* 0x000fe20000000000 */
[----:B------:R-:W-:Y:S01]  /*0c50*/  FMUL R6, R28, R27 ;  /* 0x0000001b1c067220 */ /* 0x000fe20000400000 */
[----:B------:R-:W4:Y:S01]  /*0c60*/  MUFU.EX2 R23, R23 ;  /* 0x0000001700177308 */ /* 0x000f220000000800 */
[----:B--2---:R-:W-:Y:S01]  /*0c70*/  FMUL R7, R7, R16 ;  /* 0x0000001007077220 */ /* 0x004fe20000400000 */
[----:B------:R-:W-:Y:S01]  /*0c80*/  FADD R11, R10, R5 ;  /* 0x000000050a0b7221 */ /* 0x000fe20000000000 */
[----:B-1----:R-:W-:Y:S01]  /*0c90*/  FMUL R8, R15, R8 ;  /* 0x000000080f087220 */ /* 0x002fe20000400000 */
[----:B------:R-:W-:Y:S01]  /*0ca0*/  SHF.L.U32 R15, R9, 0x17, RZ ;  /* 0x00000017090f7819 */ /* 0x000fe200000006ff */
[----:B------:R-:W-:Y:S01]  /*0cb0*/  FMUL R9, R13, R24 ;  /* 0x000000180d097220 */ /* 0x000fe20000400000 */
[----:B------:R-:W-:-:S04]  /*0cc0*/  FADD R10, R11, R6 ;  /* 0x000000060b0a7221 */ /* 0x000fc80000000000 */
[----:B------:R-:W-:Y:S01]  /*0cd0*/  FADD R11, R10, R7 ;  /* 0x000000070a0b7221 */ /* 0x000fe20000000000 */
[----:B---3--:R-:W-:-:S03]  /*0ce0*/  FMUL R10, R15, R26 ;  /* 0x0000001a0f0a7220 */ /* 0x008fc60000400000 */
        /* <DEDUP_REMOVED lines=14> */
.L_x_3089:
        /* <DEDUP_REMOVED lines=11> */
[----:B01----:R-:W-:Y:S05]  /*0e80*/  CALL.REL.NOINC `($__internal_43_$__cuda_sm3x_div_rn_noftz_f32_slowpath) ;  /* 0x0000001400bc7944 */ /* 0x003fea0003c00000 */
[----:B------:R-:W-:-:S07]  /*0e90*/  MOV R14, R25 ;  /* 0x00000019000e7202 */ /* 0x000fce0000000f00 */
.L_x_3056:
[----:B------:R-:W-:Y:S05]  /*0ea0*/  BSYNC.RECONVERGENT B2 ;  /* 0x0000000000027941 */ /* 0x000fea0003800200 */
.L_x_3055:
        /* <DEDUP_REMOVED lines=11> */
[----:B01----:R-:W-:Y:S05]  /*0f60*/  CALL.REL.NOINC `($__internal_43_$__cuda_sm3x_div_rn_noftz_f32_slowpath) ;  /* 0x0000001400847944 */ /* 0x003fea0003c00000 */
[----:B------:R-:W-:-:S07]  /*0f70*/  MOV R15, R25 ;  /* 0x00000019000f7202 */ /* 0x000fce0000000f00 */
.L_x_3058:
[----:B------:R-:W-:Y:S05]  /*0f80*/  BSYNC.RECONVERGENT B2 ;  /* 0x0000000000027941 */ /* 0x000fea0003800200 */
.L_x_3057:
        /* <DEDUP_REMOVED lines=13> */
.L_x_3060:
[----:B------:R-:W-:Y:S05]  /*1060*/  BSYNC.RECONVERGENT B2 ;  /* 0x0000000000027941 */ /* 0x000fea0003800200 */
.L_x_3059:
        /* <DEDUP_REMOVED lines=13> */
.L_x_3062:
[----:B------:R-:W-:Y:S05]  /*1140*/  BSYNC.RECONVERGENT B2 ;  /* 0x0000000000027941 */ /* 0x000fea0003800200 */
.L_x_3061:
        /* <DEDUP_REMOVED lines=13> */
.L_x_3064:
[----:B------:R-:W-:Y:S05]  /*1220*/  BSYNC.RECONVERGENT B2 ;  /* 0x0000000000027941 */ /* 0x000fea0003800200 */
.L_x_3063:
        /* <DEDUP_REMOVED lines=13> */
.L_x_3066:
[----:B------:R-:W-:Y:S05]  /*1300*/  BSYNC.RECONVERGENT B2 ;  /* 0x0000000000027941 */ /* 0x000fea0003800200 */
.L_x_3065:
        /* <DEDUP_REMOVED lines=13> */
.L_x_3068:
[----:B------:R-:W-:Y:S05]  /*13e0*/  BSYNC.RECONVERGENT B2 ;  /* 0x0000000000027941 */ /* 0x000fea0003800200 */
.L_x_3067:
        /* <DEDUP_REMOVED lines=13> */
.L_x_3070:
[----:B------:R-:W-:Y:S05]  /*14c0*/  BSYNC.RECONVERGENT B2 ;  /* 0x0000000000027941 */ /* 0x000fea0003800200 */
.L_x_3069:
        /* <DEDUP_REMOVED lines=13> */
.L_x_3072:
[----:B------:R-:W-:Y:S05]  /*15a0*/  BSYNC.RECONVERGENT B2 ;  /* 0x0000000000027941 */ /* 0x000fea0003800200 */
.L_x_3071:
        /* <DEDUP_REMOVED lines=13> */
.L_x_3074:
[----:B------:R-:W-:Y:S05]  /*1680*/  BSYNC.RECONVERGENT B2 ;  /* 0x0000000000027941 */ /* 0x000fea0003800200 */
.L_x_3073:
        /* <DEDUP_REMOVED lines=13> */
.L_x_3076:
[----:B------:R-:W-:Y:S05]  /*1760*/  BSYNC.RECONVERGENT B2 ;  /* 0x0000000000027941 */ /* 0x000fea0003800200 */
.L_x_3075:
[----:B------:R-:W-:Y:S01]  /*1770*/  HFMA2 R11, -RZ, RZ, 0, 0 ;  /* 0x00000000ff0b7431 */ /* 0x000fe200000001ff */
[----:B------:R-:W-:Y:S01]  /*1780*/  MOV R10, R22 ;  /* 0x00000016000a7202 */ /* 0x000fe20000000f00 */
        /* <DEDUP_REMOVED lines=15> */
[----:B------:R-:W-:Y:S02]  /*1880*/  LEA.HI.X.SX32 R17, R21, R17, 0x1, P0 ;  /* 0x0000001115117211 */ /* 0x000fe400000f0eff */
[----:B------:R-:W-:Y:S02]  /*1890*/  ISETP.GE.U32.AND P0, PT, R20, UR44, PT ;  /* 0x0000002c14007c0c */ /* 0x000fe4000bf06070 */
[C---:B------:R-:W-:Y:S02]  /*18a0*/  R2UR UR10, R18.reuse ;  /* 0x00000000120a72ca */ /* 0x040fe400000e0000 */
[----:B------:R-:W-:Y:S02]  /*18b0*/  R2UR UR11, R19 ;  /* 0x00000000130b72ca */ /* 0x000fe400000e0000 */
[----:B------:R-:W-:-:S02]  /*18c0*/  R2UR UR14, R18 ;  /* 0x00000000120e72ca */ /* 0x000fc400000e0000 */
[----:B------:R-:W-:Y:S02]  /*18d0*/  R2UR UR15, R19 ;  /* 0x00000000130f72ca */ /* 0x000fe400000e0000 */
[----:B------:R-:W-:Y:S02]  /*18e0*/  ISETP.GE.AND.EX P0, PT, R17, UR45, PT, P0 ;  /* 0x0000002d11007c0c */ /* 0x000fe4000bf06300 */
[----:B------:R-:W-:Y:S02]  /*18f0*/  F2FP.F16.F32.PACK_AB R2, R3, R2 ;  /* 0x000000020302723e */ /* 0x000fe400000000ff */
        /* <DEDUP_REMOVED lines=9> */
[----:B------:R-:W-:Y:S02]  /*1990*/  PRMT R3, R14, 0x7632, R3 ;  /* 0x000076320e037816 */ /* 0x000fe40000000003 */
[----:B------:R-:W-:Y:S01]  /*19a0*/  F2FP.F16.F32.PACK_AB R4, RZ, R4 ;  /* 0x00000004ff04723e */ /* 0x000fe200000000ff */
[----:B------:R4:W-:Y:S01]  /*19b0*/  STG.E.U16 desc[UR10][R10.64+0xc0], R9 ;  /* 0x0000c0090a007986 */ /* 0x0009e2000c10150a */
[----:B--2---:R-:W-:-:S02]  /*19c0*/  PRMT R2, R7, 0x7632, R2 ;  /* 0x0000763207027816 */ /* 0x004fc40000000002 */
        /* <DEDUP_REMOVED lines=10> */
.L_x_3054:
[----:B------:R-:W-:Y:S01]  /*1a70*/  HFMA2 R11, -RZ, RZ, 0, 1.847743988037109375e-06 ;  /* 0x0000001fff0b7431 */ /* 0x000fe200000001ff */
[----:B------:R-:W-:Y:S01]  /*1a80*/  BSSY B0, `(.L_x_3078) ;  /* 0x0000006000007945 */ /* 0x000fe20003800000 */
[----:B------:R-:W-:Y:S02]  /*1a90*/  MOV R12, 0x10 ;  /* 0x00000010000c7802 */ /* 0x000fe40000000f00 */
[----:B------:R-:W-:-:S07]  /*1aa0*/  MOV R15, 0xffffffff ;  /* 0xffffffff000f7802 */ /* 0x000fce0000000f00 */
[----:B0-----:R-:W-:Y:S05]  /*1ab0*/  WARPSYNC.COLLECTIVE R15, `(.L_x_3079) ;  /* 0x000000000f087348 */ /* 0x001fea0003c00000 */
[----:B------:R1:W2:Y:S02]  /*1ac0*/  SHFL.BFLY P6, R14, R13, R12, R11 ;  /* 0x0c00000c0d0e7389 */ /* 0x0002a400000c000b */
[----:B012---:R-:W-:Y:S05]  /*1ad0*/  ENDCOLLECTIVE ;  /* 0x000000000000791b */ /* 0x007fea0003800000 */
.L_x_3079:
[----:B------:R-:W-:Y:S05]  /*1ae0*/  BSYNC B0 ;  /* 0x0000000000007941 */ /* 0x000fea0003800000 */
.L_x_3078:
[----:B------:R-:W-:Y:S01]  /*1af0*/  HFMA2 R12, -RZ, RZ, 0, 4.76837158203125e-07 ;  /* 0x00000008ff0c7431 */ /* 0x000fe200000001ff */
[----:B------:R-:W-:Y:S02]  /*1b00*/  FMNMX R13, R13, R14, !PT ;  /* 0x0000000e0d0d7209 */ /* 0x000fe40007800000 */
[----:B------:R-:W-:Y:S02]  /*1b10*/  MOV R11, 0x1f ;  /* 0x0000001f000b7802 */ /* 0x000fe40000000f00 */
[----:B------:R-:W-:-:S07]  /*1b20*/  MOV R15, 0xffffffff ;  /* 0xffffffff000f7802 */ /* 0x000fce0000000f00 */
[----:B------:R-:W-:Y:S05]  /*1b30*/  WARPSYNC.COLLECTIVE R15, `(.L_x_3080) ;  /* 0x000000000f087348 */ /* 0x000fea0003c00000 */
[----:B------:R0:W1:Y:S02]  /*1b40*/  SHFL.BFLY P6, R14, R13, R12, R11 ;  /* 0x0c00000c0d0e7389 */ /* 0x00006400000c000b */
[----:B01----:R-:W-:Y:S05]  /*1b50*/  ENDCOLLECTIVE ;  /* 0x000000000000791b */ /* 0x003fea0003800000 */
.L_x_3080:
[----:B------:R-:W-:Y:S01]  /*1b60*/  HFMA2 R12, -RZ, RZ, 0, 2.384185791015625e-07 ;  /* 0x00000004ff0c7431 */ /* 0x000fe200000001ff */
[----:B------:R-:W-:-:S04]  /*1b70*/  FMNMX R0, R13, R14, !PT ;  /* 0x0000000e0d007209 */ /* 0x000fc80007800000 */
[----:B------:R-:W-:-:S07]  /*1b80*/  MOV R13, R0 ;  /* 0x00000000000d7202 */ /* 0x000fce0000000f00 */
[----:B------:R-:W-:Y:S05]  /*1b90*/  WARPSYNC.COLLECTIVE R15, `(.L_x_3081) ;  /* 0x000000000f087348 */ /* 0x000fea0003c00000 */
[----:B------:R0:W1:Y:S02]  /*1ba0*/  SHFL.BFLY P6, R14, R13, R12, R11 ;  /* 0x0c00000c0d0e7389 */ /* 0x00006400000c000b */
[----:B01----:R-:W-:Y:S05]  /*1bb0*/  ENDCOLLECTIVE ;  /* 0x000000000000791b */ /* 0x003fea0003800000 */
.L_x_3081:
[----:B------:R-:W-:Y:S01]  /*1bc0*/  HFMA2 R12, -RZ, RZ, 0, 1.1920928955078125e-07 ;  /* 0x00000002ff0c7431 */ /* 0x000fe200000001ff */
[----:B------:R-:W-:-:S04]  /*1bd0*/  FMNMX R2, R0, R14, !PT ;  /* 0x0000000e00027209 */ /* 0x000fc80007800000 */
[----:B------:R-:W-:-:S07]  /*1be0*/  MOV R13, R2 ;  /* 0x00000002000d7202 */ /* 0x000fce0000000f00 */
[----:B------:R-:W-:Y:S05]  /*1bf0*/  WARPSYNC.COLLECTIVE R15, `(.L_x_3082) ;  /* 0x000000000f087348 */ /* 0x000fea0003c00000 */
[----:B------:R0:W1:Y:S02]  /*1c00*/  SHFL.BFLY P6, R14, R13, R12, R11 ;  /* 0x0c00000c0d0e7389 */ /* 0x00006400000c000b */
[----:B01----:R-:W-:Y:S05]  /*1c10*/  ENDCOLLECTIVE ;  /* 0x000000000000791b */ /* 0x003fea0003800000 */
.L_x_3082:
[----:B------:R-:W-:Y:S01]  /*1c20*/  HFMA2 R12, -RZ, RZ, 0, 5.9604644775390625e-08 ;  /* 0x00000001ff0c7431 */ /* 0x000fe200000001ff */
[----:B------:R-:W-:-:S04]  /*1c30*/  FMNMX R3, R2, R14, !PT ;  /* 0x0000000e02037209 */ /* 0x000fc80007800000 */
[----:B------:R-:W-:-:S07]  /*1c40*/  MOV R13, R3 ;  /* 0x00000003000d7202 */ /* 0x000fce0000000f00 */
[----:B------:R-:W-:Y:S05]  /*1c50*/  WARPSYNC.COLLECTIVE R15, `(.L_x_3083) ;  /* 0x000000000f087348 */ /* 0x000fea0003c00000 */
[----:B------:R0:W1:Y:S02]  /*1c60*/  SHFL.BFLY P6, R14, R13, R12, R11 ;  /* 0x0c00000c0d0e7389 */ /* 0x00006400000c000b */
[----:B01----:R-:W-:Y:S05]  /*1c70*/  ENDCOLLECTIVE ;  /* 0x000000000000791b */ /* 0x003fea0003800000 */
.L_x_3083:
        /* <DEDUP_REMOVED lines=16> */
[----:B------:R-:W-:-:S03]  /*1d80*/  FADD R10, R10, -R14 ;  /* 0x8000000e0a0a7221 */ /* 0x000fc60000000000 */
        /* <DEDUP_REMOVED lines=66> */
[-C--:B------:R-:W-:Y:S01]  /*21b0*/  FFMA.SAT R15, R10, R13.reuse, 0.5 ;  /* 0x3f0000000a0f7423 */ /* 0x080fe2000000200d */
[----:B------:R-:W-:-:S03]  /*21c0*/  FFMA.SAT R13, R11, R13, 0.5 ;  /* 0x3f0000000b0d7423 */ /* 0x000fc6000000200d */
[-C--:B------:R-:W-:Y:S01]  /*21d0*/  FFMA.RM R15, R15, R12.reuse, 12582913 ;  /* 0x4b4000010f0f7423 */ /* 0x080fe2000000400c */
[----:B0-----:R-:W-:Y:S01]  /*21e0*/  FMUL R8, R8, R23 ;  /* 0x0000001708087220 */ /* 0x001fe20000400000 */
[----:B------:R-:W-:Y:S01]  /*21f0*/  FFMA.RM R23, R13, R12, 12582913 ;  /* 0x4b4000010d177423 */ /* 0x000fe2000000400c */
[----:B------:R-:W0:Y:S01]  /*2200*/  MUFU.EX2 R14, R14 ;  /* 0x0000000e000e7308 */ /* 0x000e220000000800 */
[----:B------:R-:W-:Y:S02]  /*2210*/  FADD R13, R15, -12583039 ;  /* 0xcb40007f0f0d7421 */ /* 0x000fe40000000000 */
[----:B------:R-:W-:Y:S02]  /*2220*/  FADD R12, R23, -12583039 ;  /* 0xcb40007f170c7421 */ /* 0x000fe40000000000 */
[----:B------:R-:W-:Y:S02]  /*2230*/  FFMA R13, R10, 1.4426950216293334961, -R13 ;  /* 0x3fb8aa3b0a0d7823 */ /* 0x000fe4000000080d */
[----:B------:R-:W-:-:S02]  /*2240*/  FFMA R12, R11, 1.4426950216293334961, -R12 ;  /* 0x3fb8aa3b0b0c7823 */ /* 0x000fc4000000080c */
[----:B------:R-:W-:Y:S01]  /*2250*/  FFMA R16, R10, 1.925963033500011079e-08, R13 ;  /* 0x32a570600a107823 */ /* 0x000fe2000000000d */
[----:B------:R-:W-:Y:S01]  /*2260*/  SHF.L.U32 R10, R15, 0x17, RZ ;  /* 0x000000170f0a7819 */ /* 0x000fe200000006ff */
[----:B------:R-:W-:Y:S01]  /*2270*/  FFMA R11, R11, 1.925963033500011079e-08, R12 ;  /* 0x32a570600b0b7823 */ /* 0x000fe2000000000c */
[----:B------:R-:W-:Y:S01]  /*2280*/  MOV R15, 0xffffffff ;  /* 0xffffffff000f7802 */ /* 0x000fe20000000f00 */
[----:B------:R1:W2:Y:S01]  /*2290*/  MUFU.EX2 R13, R16 ;  /* 0x00000010000d7308 */ /* 0x0002a20000000800 */
[----:B0-----:R-:W-:-:S07]  /*22a0*/  FMUL R9, R9, R14 ;  /* 0x0000000e09097220 */ /* 0x001fce0000400000 */
[----:B------:R-:W0:Y:S01]  /*22b0*/  MUFU.EX2 R11, R11 ;  /* 0x0000000b000b7308 */ /* 0x000e220000000800 */
[----:B-1----:R-:W-:Y:S01]  /*22c0*/  SHF.L.U32 R16, R23, 0x17, RZ ;  /* 0x0000001717107819 */ /* 0x002fe200000006ff */
[----:B--2---:R-:W-:Y:S01]  /*22d0*/  FMUL R10, R10, R13 ;  /* 0x0000000d0a0a7220 */ /* 0x004fe20000400000 */
[----:B------:R-:W-:-:S04]  /*22e0*/  FADD R13, RZ, R4 ;  /* 0x00000004ff0d7221 */ /* 0x000fc80000000000 */
[----:B------:R-:W-:Y:S01]  /*22f0*/  FADD R13, R13, R0 ;  /* 0x000000000d0d7221 */ /* 0x000fe20000000000 */
[----:B0-----:R-:W-:-:S03]  /*2300*/  FMUL R16, R16, R11 ;  /* 0x0000000b10107220 */ /* 0x001fc60000400000 */
[----:B------:R-:W-:Y:S01]  /*2310*/  FADD R12, R13, R2 ;  /* 0x000000020d0c7221 */ /* 0x000fe20000000000 */
[----:B------:R-:W-:-:S03]  /*2320*/  HFMA2 R11, -RZ, RZ, 0, 1.847743988037109375e-06 ;  /* 0x0000001fff0b7431 */ /* 0x000fc600000001ff */
        /* <DEDUP_REMOVED lines=8> */
[----:B------:R-:W-:-:S07]  /*23b0*/  FADD R13, R13, R16 ;  /* 0x000000100d0d7221 */ /* 0x000fce0000000000 */
[----:B------:R-:W-:Y:S05]  /*23c0*/  WARPSYNC.COLLECTIVE R15, `(.L_x_3084) ;  /* 0x000000000f087348 */ /* 0x000fea0003c00000 */
[----:B------:R0:W1:Y:S02]  /*23d0*/  SHFL.BFLY P6, R14, R13, R12, R11 ;  /* 0x0c00000c0d0e7389 */ /* 0x00006400000c000b */
[----:B01----:R-:W-:Y:S05]  /*23e0*/  ENDCOLLECTIVE ;  /* 0x000000000000791b */ /* 0x003fea0003800000 */
.L_x_3084:
[----:B------:R-:W-:Y:S02]  /*23f0*/  HFMA2 R12, -RZ, RZ, 0, 4.76837158203125e-07 ;  /* 0x00000008ff0c7431 */ /* 0x000fe400000001ff */
[----:B------:R-:W-:-:S05]  /*2400*/  FADD R23, R13, R14 ;  /* 0x0000000e0d177221 */ /* 0x000fca0000000000 */
[----:B------:R-:W-:-:S07]  /*2410*/  MOV R13, R23 ;  /* 0x00000017000d7202 */ /* 0x000fce0000000f00 */
[----:B------:R-:W-:Y:S05]  /*2420*/  WARPSYNC.COLLECTIVE R15, `(.L_x_3085) ;  /* 0x000000000f087348 */ /* 0x000fea0003c00000 */
[----:B------:R0:W1:Y:S02]  /*2430*/  SHFL.BFLY P6, R14, R13, R12, R11 ;  /* 0x0c00000c0d0e7389 */ /* 0x00006400000c000b */
[----:B01----:R-:W-:Y:S05]  /*2440*/  ENDCOLLECTIVE ;  /* 0x000000000000791b */ /* 0x003fea0003800000 */
.L_x_3085:
[----:B------:R-:W-:Y:S02]  /*2450*/  HFMA2 R12, -RZ, RZ, 0, 2.384185791015625e-07 ;  /* 0x00000004ff0c7431 */ /* 0x000fe400000001ff */
[----:B------:R-:W-:-:S05]  /*2460*/  FADD R24, R23, R14 ;  /* 0x0000000e17187221 */ /* 0x000fca0000000000 */
[----:B------:R-:W-:-:S07]  /*2470*/  MOV R13, R24 ;  /* 0x00000018000d7202 */ /* 0x000fce0000000f00 */
[----:B------:R-:W-:Y:S05]  /*2480*/  WARPSYNC.COLLECTIVE R15, `(.L_x_3086) ;  /* 0x000000000f087348 */ /* 0x000fea0003c00000 */
[----:B------:R0:W1:Y:S02]  /*2490*/  SHFL.BFLY P6, R14, R13, R12, R11 ;  /* 0x0c00000c0d0e7389 */ /* 0x00006400000c000b */
[----:B01----:R-:W-:Y:S05]  /*24a0*/  ENDCOLLECTIVE ;  /* 0x000000000000791b */ /* 0x003fea0003800000 */
.L_x_3086:
[----:B------:R-:W-:Y:S02]  /*24b0*/  HFMA2 R12, -RZ, RZ, 0, 1.1920928955078125e-07 ;  /* 0x00000002ff0c7431 */ /* 0x000fe400000001ff */
[----:B------:R-:W-:-:S05]  /*24c0*/  FADD R25, R24, R14 ;  /* 0x0000000e18197221 */ /* 0x000fca0000000000 */
[----:B------:R-:W-:-:S07]  /*24d0*/  MOV R13, R25 ;  /* 0x00000019000d7202 */ /* 0x000fce0000000f00 */
[----:B------:R-:W-:Y:S05]  /*24e0*/  WARPSYNC.COLLECTIVE R15, `(.L_x_3087) ;  /* 0x000000000f087348 */ /* 0x000fea0003c00000 */
[----:B------:R0:W1:Y:S02]  /*24f0*/  SHFL.BFLY P6, R14, R13, R12, R11 ;  /* 0x0c00000c0d0e7389 */ /* 0x00006400000c000b */
[----:B01----:R-:W-:Y:S05]  /*2500*/  ENDCOLLECTIVE ;  /* 0x000000000000791b */ /* 0x003fea0003800000 */
.L_x_3087:
[----:B------:R-:W-:Y:S02]  /*2510*/  HFMA2 R12, -RZ, RZ, 0, 5.9604644775390625e-08 ;  /* 0x00000001ff0c7431 */ /* 0x000fe400000001ff */
[----:B------:R-:W-:-:S05]  /*2520*/  FADD R26, R25, R14 ;  /* 0x0000000e191a7221 */ /* 0x000fca0000000000 */
[----:B------:R-:W-:-:S07]  /*2530*/  MOV R13, R26 ;  /* 0x0000001a000d7202 */ /* 0x000fce0000000f00 */
[----:B------:R-:W-:Y:S05]  /*2540*/  WARPSYNC.COLLECTIVE R15, `(.L_x_3088) ;  /* 0x000000000f087348 */ /* 0x000fea0003c00000 */
[----:B------:R0:W1:Y:S02]  /*2550*/  SHFL.BFLY P6, R14, R13, R12, R11 ;  /* 0x0c00000c0d0e7389 */ /* 0x00006400000c000b */
[----:B01----:R-:W-:Y:S05]  /*2560*/  ENDCOLLECTIVE ;  /* 0x000000000000791b */ /* 0x003fea0003800000 */
.L_x_3088:
[----:B------:R-:W-:Y:S05]  /*2570*/  BRA `(.L_x_3089) ;  /* 0xffffffe800147947 */ /* 0x000fea000383ffff */
        .weak           $__internal_43_$__cuda_sm3x_div_rn_noftz_f32_slowpath
        .type           $__internal_43_$__cuda_sm3x_div_rn_noftz_f32_slowpath,@function
        .size           $__internal_43_$__cuda_sm3x_div_rn_noftz_f32_slowpath,(.L_x_15360 - $__internal_43_$__cuda_sm3x_div_rn_noftz_f32_slowpath)
$__internal_43_$__cuda_sm3x_div_rn_noftz_f32_slowpath:
        /* <DEDUP_REMOVED lines=36> */
.L_x_3091:
        /* <DEDUP_REMOVED lines=51> */
.L_x_3098:
[----:B------:R-:W-:-:S04]  /*2af0*/  LOP3.LUT R25, R25, 0x80000000, RZ, 0xc0, !PT ;  /* 0x8000000019197812 */ /* 0x000fc800078ec0ff */
[----:B------:R-:W-:Y:S01]  /*2b00*/  LOP3.LUT R25, R25, 0x7f800000, RZ, 0xfc, !PT ;  /* 0x7f80000019197812 */ /* 0x000fe200078efcff */
[----:B------:R-:W-:Y:S06]  /*2b10*/  BRA `(.L_x_3099) ;  /* 0x0000000000047947 */ /* 0x000fec0003800000 */
.L_x_3097:
[----:B------:R-:W-:-:S07]  /*2b20*/  LEA R25, R28, R25, 0x17 ;  /* 0x000000191c197211 */ /* 0x000fce00078eb8ff */
.L_x_3099:
[----:B------:R-:W-:Y:S05]  /*2b30*/  BSYNC.RECONVERGENT B1 ;  /* 0x0000000000017941 */ /* 0x000fea0003800200 */
.L_x_3096:
[----:B------:R-:W-:Y:S05]  /*2b40*/  BRA `(.L_x_3100) ;  /* 0x0000000000207947 */ /* 0x000fea0003800000 */
.L_x_3095:
[----:B------:R-:W-:-:S04]  /*2b50*/  LOP3.LUT R25, R25, 0x80000000, R4, 0x48, !PT ;  /* 0x8000000019197812 */ /* 0x000fc800078e4804 */
[----:B------:R-:W-:Y:S01]  /*2b60*/  LOP3.LUT R25, R25, 0x7f800000, RZ, 0xfc, !PT ;  /* 0x7f80000019197812 */ /* 0x000fe200078efcff */
[----:B------:R-:W-:Y:S06]  /*2b70*/  BRA `(.L_x_3100) ;  /* 0x0000000000147947 */ /* 0x000fec0003800000 */
.L_x_3094:
[----:B------:R-:W-:Y:S01]  /*2b80*/  LOP3.LUT R25, R25, 0x80000000, R4, 0x48, !PT ;  /* 0x8000000019197812 */ /* 0x000fe200078e4804 */
[----:B------:R-:W-:Y:S06]  /*2b90*/  BRA `(.L_x_3100) ;  /* 0x00000000000c7947 */ /* 0x000fec0003800000 */
.L_x_3093:
[----:B------:R-:W0:Y:S01]  /*2ba0*/  MUFU.RSQ R25, -QNAN ;  /* 0xffc0000000197908 */ /* 0x000e220000001400 */
[----:B------:R-:W-:Y:S05]  /*2bb0*/  BRA `(.L_x_3100) ;  /* 0x0000000000047947 */ /* 0x000fea0003800000 */
.L_x_3092:
[----:B------:R-:W-:-:S07]  /*2bc0*/  FADD.FTZ R25, R4, R11 ;  /* 0x0000000b04197221 */ /* 0x000fce0000010000 */
.L_x_3100:
[----:B------:R-:W-:Y:S05]  /*2bd0*/  BSYNC.RECONVERGENT B0 ;  /* 0x0000000000007941 */ /* 0x000fea0003800200 */
.L_x_3090:
[----:B------:R-:W-:Y:S01]  /*2be0*/  HFMA2 R13, -RZ, RZ, 0, 0 ;  /* 0x00000000ff0d7431 */ /* 0x000fe200000001ff */
[----:B------:R-:W-:-:S04]  /*2bf0*/  MOV R12, R24 ;  /* 0x00000018000c7202 */ /* 0x000fc80000000f00 */
[----:B0-----:R-:W-:Y:S05]  /*2c00*/  RET.REL.NODEC R12 `(_ZN7oneflow4cuda7softmax15SoftmaxWarpImplI10SimpleLoadI6__halffE11SimpleStoreIS4_fEfLi1ELi11ELi32ELi1ELb0ELNS1_9AlgorithmE0EEEvT_T0_ll) ;  /* 0xffffffd00cfc7950 */ /* 0x001fea0003c3ffff */
.L_x_3101:
        /* <DEDUP_REMOVED lines=15> */
.L_x_15360:


//--------------------- .text._ZN7oneflow4cuda7softmax15SoftmaxWarpImplI10SimpleLoadI6__halffE11SimpleStoreIS4_fEfLi1ELi10ELi32ELi1ELb1ELNS1_9AlgorithmE0EEEvT_T0_ll --------------------------
	.section	.text._ZN7oneflow4cuda7softmax15SoftmaxWarpImplI10SimpleLoadI6__halffE11SimpleStoreIS4_fEfLi1ELi10ELi32ELi1ELb1ELNS1_9AlgorithmE0EEEvT_T0_ll,"ax",@progbits
	.align	128
        .global         _ZN7oneflow4cuda7softmax15SoftmaxWarpImplI10SimpleLoadI6__halffE11SimpleStoreIS4_fEfLi1ELi10ELi32ELi1ELb1ELNS1_9AlgorithmE0EEEvT_T0_ll
        .type           _ZN7oneflow4cuda7softmax15SoftmaxWarpImplI10SimpleLoadI6__halffE11SimpleStoreIS4_fEfLi1ELi10ELi32ELi1ELb1ELNS1_9AlgorithmE0EEEvT_T0_ll,@function
        .size           _ZN7oneflow4cuda7softmax15SoftmaxWarpImplI10SimpleLoadI6__halffE11SimpleStoreIS4_fEfLi1ELi10ELi32ELi1ELb1ELNS1_9AlgorithmE0EEEvT_T0_ll,(.L_x_15361 - _ZN7oneflow4cuda7softmax15SoftmaxWarpImplI10SimpleLoadI6__halffE11SimpleStoreIS4_fEfLi1ELi10ELi32ELi1ELb1ELNS1_9AlgorithmE0EEEvT_T0_ll)
        .other          _ZN7oneflow4cuda7softmax15SoftmaxWarpImplI10SimpleLoadI6__halffE11SimpleStoreIS4_fEfLi1ELi10ELi32ELi1ELb1ELNS1_9AlgorithmE0EEEvT_T0_ll,@"STO_CUDA_ENTRY STV_DEFAULT"
_ZN7oneflow4cuda7softmax15SoftmaxWarpImplI10SimpleLoadI6__halffE11SimpleStoreIS4_fEfLi1ELi10ELi32ELi1ELb1ELNS1_9AlgorithmE0EEEvT_T0_ll:
.text._ZN7oneflow4cuda7softmax15SoftmaxWarpImplI10SimpleLoadI6__halffE11SimpleStoreIS4_fEfLi1ELi10ELi32ELi1ELb1ELNS1_9AlgorithmE0EEEvT_T0_ll:
        /* <DEDUP_REMOVED lines=25> */
.L_x_3102:
        /* <DEDUP_REMOVED lines=22> */
[----:B------:R-:W-:-:S07]  /*02f0*/  IADD3 R22, PT, PT, R20, 0x120, RZ ;  /* 0x0000012014167810 */ /* 0x000fce0007ffe0ff */
.L_x_3125:
[----:B------:R-:W-:Y:S01]  /*0300*/  ISETP.GE.U32.AND P0, PT, R20, UR44, PT ;  /* 0x0000002c14007c0c */ /* 0x000fe2000bf06070 */
[----:B------:R-:W-:Y:S01]  /*0310*/  IMAD.MOV.U32 R3, RZ, RZ, RZ ;  /* 0x000000ffff037224 */ /* 0x000fe200078e00ff */
[----:B------:R-:W-:Y:S01]  /*0320*/  ISETP.GE.U32.AND P4, PT, R30, UR44, PT ;  /* 0x0000002c1e007c0c */ /* 0x000fe2000bf86070 */
[----:B--2---:R-:W-:Y:S01]  /*0330*/  IMAD R0, R18, UR42, RZ ;  /* 0x0000002a12007c24 */ /* 0x004fe2000f8e02ff */
        /* <DEDUP_REMOVED lines=8> */
[----:B-1----:R-:W-:Y:S01]  /*03c0*/  @!P0 R2UR UR4, R16 ;  /* 0x00000000100482ca */ /* 0x002fe200000e0000 */
[----:B------:R-:W-:Y:S01]  /*03d0*/  IMAD R3, R19, UR43, R0 ;  /* 0x0000002b13037c24 */ /* 0x000fe2000f8e0200 */
[----:B------:R-:W-:Y:S02]  /*03e0*/  @!P0 R2UR UR5, R17 ;  /* 0x00000000110582ca */ /* 0x000fe400000e0000 */
[----:B------:R-:W-:-:S02]  /*03f0*/  LEA R2, P2, R4, UR40, 0x1 ;  /* 0x0000002804027c11 */ /* 0x000fc4000f8408ff */
[----:B------:R-:W-:Y:S02]  /*0400*/  IADD3 R3, PT, PT, R5, R3, RZ ;  /* 0x0000000305037210 */ /* 0x000fe40007ffe0ff */
[----:B------:R-:W-:Y:S02]  /*0410*/  @!P4 R2UR UR6, R16 ;  /* 0x000000001006c2ca */ /* 0x000fe400000e0000 */
[C---:B------:R-:W-:Y:S02]  /*0420*/  @!P4 R2UR UR7, R17.reuse ;  /* 0x000000001107c2ca */ /* 0x040fe400000e0000 */
[----:B------:R-:W-:Y:S02]  /*0430*/  LEA.HI.X R3, R4, UR41, R3, 0x1, P2 ;  /* 0x0000002904037c11 */ /* 0x000fe400090f0c03 */
[C---:B------:R-:W-:Y:S02]  /*0440*/  @!P6 R2UR UR8, R16.reuse ;  /* 0x000000001008e2ca */ /* 0x040fe400000e0000 */
[----:B------:R-:W-:Y:S01]  /*0450*/  @!P6 R2UR UR9, R17 ;  /* 0x000000001109e2ca */ /* 0x000fe200000e0000 */
[----:B------:R-:W2:Y:S01]  /*0460*/  @!P0 LDG.E.U16 R6, desc[UR4][R2.64] ;  /* 0x0000000402068981 */ /* 0x000ea2000c1e1500 */
[----:B------:R-:W-:-:S02]  /*0470*/  @!P1 R2UR UR4, R16 ;  /* 0x00000000100492ca */ /* 0x000fc400000e0000 */
[----:B------:R-:W-:-:S03]  /*0480*/  @!P1 R2UR UR5, R17 ;  /* 0x00000000110592ca */ /* 0x000fc600000e0000 */
[----:B------:R-:W3:Y:S06]  /*0490*/  @!P4 LDG.E.U16 R0, desc[UR6][R2.64+0x40] ;  /* 0x000040060200c981 */ /* 0x000eec000c1e1500 */
[----:B------:R-:W4:Y:S04]  /*04a0*/  @!P6 LDG.E.U16 R4, desc[UR8][R2.64+0x80] ;  /* 0x000080080204e981 */ /* 0x000f28000c1e1500 */
[----:B------:R-:W5:Y:S01]  /*04b0*/  @!P1 LDG.E.U16 R5, desc[UR4][R2.64+0xc0] ;  /* 0x0000c00402059981 */ /* 0x000f62000c1e1500 */
[----:B------:R-:W-:Y:S01]  /*04c0*/  ISETP.GE.U32.AND P2, PT, R27, UR44, PT ;  /* 0x0000002c1b007c0c */ /* 0x000fe2000bf46070 */
[----:B------:R-:W-:Y:S01]  /*04d0*/  IMAD.MOV.U32 R32, RZ, RZ, -0x800000 ;  /* 0xff800000ff207424 */ /* 0x000fe200078e00ff */
[----:B------:R-:W-:-:S02]  /*04e0*/  MOV R35, 0xff800000 ;  /* 0xff80000000237802 */ /* 0x000fc40000000f00 */
[----:B------:R-:W-:Y:S02]  /*04f0*/  ISETP.GE.U32.AND P3, PT, R26, UR44, PT ;  /* 0x0000002c1a007c0c */ /* 0x000fe4000bf66070 */
[----:B------:R-:W-:Y:S02]  /*0500*/  ISETP.GE.AND.EX P2, PT, RZ, UR45, PT, P2 ;  /* 0x0000002dff007c0c */ /* 0x000fe4000bf46320 */
[----:B------:R-:W-:Y:S02]  /*0510*/  MOV R33, 0xff800000 ;  /* 0xff80000000217802 */ /* 0x000fe40000000f00 */
[----:B------:R-:W-:Y:S02]  /*0520*/  MOV R13, 0xff800000 ;  /* 0xff800000000d7802 */ /* 0x000fe40000000f00 */
[----:B------:R-:W-:Y:S02]  /*0530*/  ISETP.GE.U32.AND P5, PT, R25, UR44, PT ;  /* 0x0000002c19007c0c */ /* 0x000fe4000bfa6070 */
[----:B------:R-:W-:-:S02]  /*0540*/  ISETP.GE.AND.EX P3, PT, RZ, UR45, PT, P3 ;  /* 0x0000002dff007c0c */ /* 0x000fc4000bf66330 */
[----:B------:R-:W-:Y:S02]  /*0550*/  ISETP.GE.AND.EX P5, PT, RZ, UR45, PT, P5 ;  /* 0x0000002dff007c0c */ /* 0x000fe4000bfa6350 */
[----:B------:R-:W-:Y:S02]  /*0560*/  MOV R31, 0xff800000 ;  /* 0xff800000001f7802 */ /* 0x000fe40000000f00 */
[----:B------:R-:W-:Y:S02]  /*0570*/  @!P2 R2UR UR4, R16 ;  /* 0x000000001004a2ca */ /* 0x000fe400000e0000 */
[----:B------:R-:W-:-:S05]  /*0580*/  @!P2 R2UR UR5, R17 ;  /* 0x000000001105a2ca */ /* 0x000fca00000e0000 */
[C---:B------:R-:W-:Y:S02]  /*0590*/  @!P3 R2UR UR6, R16.reuse ;  /* 0x000000001006b2ca */ /* 0x040fe400000e0000 */
[C---:B------:R-:W-:Y:S02]  /*05a0*/  @!P3 R2UR UR7, R17.reuse ;  /* 0x000000001107b2ca */ /* 0x040fe400000e0000 */
[----:B------:R-:W-:Y:S02]  /*05b0*/  @!P5 R2UR UR8, R16 ;  /* 0x000000001008d2ca */ /* 0x000fe400000e0000 */
[----:B------:R-:W-:Y:S02]  /*05c0*/  @!P5 R2UR UR9, R17 ;  /* 0x000000001109d2ca */ /* 0x000fe400000e0000 */
        /* <DEDUP_REMOVED lines=18> */
[----:B------:R-:W-:-:S04]  /*06f0*/  @!P4 R2UR UR11, R17 ;  /* 0x00000000110bc2ca */ /* 0x000fc800000e0000 */
[C---:B------:R-:W-:Y:S02]  /*0700*/  @!P6 R2UR UR4, R16.reuse ;  /* 0x000000001004e2ca */ /* 0x040fe400000e0000 */
[C---:B------:R-:W-:Y:S02]  /*0710*/  @!P6 R2UR UR5, R17.reuse ;  /* 0x000000001105e2ca */ /* 0x040fe400000e0000 */
[----:B------:R-:W-:Y:S02]  /*0720*/  @!P1 R2UR UR6, R16 ;  /* 0x00000000100692ca */ /* 0x000fe400000e0000 */
[----:B------:R-:W-:-:S03]  /*0730*/  @!P1 R2UR UR7, R17 ;  /* 0x00000000110792ca */ /* 0x000fc600000e0000 */
[----:B------:R-:W4:Y:S06]  /*0740*/  @!P4 LDG.E.U16 R10, desc[UR10][R2.64+0x1c0] ;  /* 0x0001c00a020ac981 */ /* 0x000f2c000c1e1500 */
[----:B------:R-:W5:Y:S04]  /*0750*/  @!P6 LDG.E.U16 R11, desc[UR4][R2.64+0x200] ;  /* 0x00020004020be981 */ /* 0x000f68000c1e1500 */
[----:B------:R-:W5:Y:S01]  /*0760*/  @!P1 LDG.E.U16 R12, desc[UR6][R2.64+0x240] ;  /* 0x00024006020c9981 */ /* 0x000f62000c1e1500 */
[----:B------:R-:W-:Y:S01]  /*0770*/  MOV R5, 0xff800000 ;  /* 0xff80000000057802 */ /* 0x000fe20000000f00 */
[----:B------:R-:W-:Y:S01]  /*0780*/  @!P2 HADD2.F32 R5, -RZ, R7.H0_H0 ;  /* 0x20000007ff05a230 */ /* 0x000fe20000004100 */
[----:B------:R-:W-:-:S02]  /*0790*/  MOV R6, 0xff800000 ;  /* 0xff80000000067802 */ /* 0x000fc40000000f00 */
[----:B------:R-:W-:Y:S02]  /*07a0*/  MOV R7, 0xff800000 ;  /* 0xff80000000077802 */ /* 0x000fe40000000f00 */
[----:B------:R-:W-:Y:S01]  /*07b0*/  @!P2 FMNMX R13, R13, R5, !PT ;  /* 0x000000050d0da209 */ /* 0x000fe20007800000 */
[----:B------:R-:W-:Y:S01]  /*07c0*/  IMAD.MOV.U32 R8, RZ, RZ, -0x800000 ;  /* 0xff800000ff087424 */ /* 0x000fe200078e00ff */
[----:B------:R-:W-:Y:S01]  /*07d0*/  MOV R9, 0xff800000 ;  /* 0xff80000000097802 */ /* 0x000fe20000000f00 */
[----:B------:R-:W-:Y:S01]  /*07e0*/  UMOV UR4, 0xffffffff ;  /* 0xffffffff00047882 */ /* 0x000fe20000000000 */
[----:B--2---:R-:W-:-:S05]  /*07f0*/  @!P3 HADD2.F32 R6, -RZ, R0.H0_H0 ;  /* 0x20000000ff06b230 */ /* 0x004fca0000004100 */
[----:B------:R-:W-:Y:S01]  /*0800*/  @!P3 FMNMX R13, R13, R6, !PT ;  /* 0x000000060d0db209 */ /* 0x000fe20007800000 */
[----:B---3--:R-:W-:-:S05]  /*0810*/  @!P5 HADD2.F32 R7, -RZ, R4.H0_H0 ;  /* 0x20000004ff07d230 */ /* 0x008fca0000004100 */
[----:B------:R-:W-:Y:S01]  /*0820*/  @!P5 FMNMX R13, R13, R7, !PT ;  /* 0x000000070d0dd209 */ /* 0x000fe20007800000 */
[----:B----4-:R-:W-:Y:S01]  /*0830*/  @!P4 HADD2.F32 R8, -RZ, R10.H0_H0 ;  /* 0x2000000aff08c230 */ /* 0x010fe20000004100 */
[----:B------:R-:W-:-:S04]  /*0840*/  MOV R10, 0xff800000 ;  /* 0xff800000000a7802 */ /* 0x000fc80000000f00 */
[----:B------:R-:W-:Y:S01]  /*0850*/  @!P4 FMNMX R13, R13, R8, !PT ;  /* 0x000000080d0dc209 */ /* 0x000fe20007800000 */
[----:B-----5:R-:W-:Y:S02]  /*0860*/  @!P6 HADD2.F32 R9, -RZ, R11.H0_H0 ;  /* 0x2000000bff09e230 */ /* 0x020fe40000004100 */
[----:B------:R-:W-:-:S03]  /*0870*/  @!P1 HADD2.F32 R10, -RZ, R12.H0_H0 ;  /* 0x2000000cff0a9230 */ /* 0x000fc60000004100 */
[----:B------:R-:W-:-:S04]  /*0880*/  @!P6 FMNMX R13, R13, R9, !PT ;  /* 0x000000090d0de209 */ /* 0x000fc80007800000 */
[----:B------:R-:W-:Y:S01]  /*0890*/  @!P1 FMNMX R13, R13, R10, !PT ;  /* 0x0000000a0d0d9209 */ /* 0x000fe20007800000 */
[----:B0-----:R-:W-:Y:S06]  /*08a0*/  BRA.DIV UR4, `(.L_x_3104) ;  /* 0x0000001604387947 */ /* 0x001fec000b800000 */
[----:B------:R-:W0:Y:S01]  /*08b0*/  SHFL.BFLY PT, R14, R13, 0x10, 0x1f ;  /* 0x0e001f000d0e7f89 */ /* 0x000e2200000e0000 */
[----:B------:R-:W-:Y:S01]  /*08c0*/  HFMA2 R11, -RZ, RZ, 0.96630859375, -0.0022525787353515625 ;  /* 0x3bbb989dff0b7431 */ /* 0x000fe200000001ff */
        /* <DEDUP_REMOVED lines=19> */
[----:B------:R-:W-:Y:S01]  /*0a00*/  FADD R2, -R38, R9 ;  /* 0x0000000926027221 */ /* 0x000fe20000000100 */
[----:B------:R-:W-:Y:S01]  /*0a10*/  FFMA.SAT R15, R36, R11, 0.5 ;  /* 0x3f000000240f7423 */ /* 0x000fe2000000200b */
[C---:B------:R-:W-:Y:S01]  /*0a20*/  FADD R4, -R38.reuse, R6 ;  /* 0x0000000626047221 */ /* 0x040fe20000000100 */
[----:B------:R-:W-:Y:S01]  /*0a30*/  FADD R3, R13, -12583039 ;  /* 0xcb40007f0d037421 */ /* 0x000fe20000000000 */
[C---:B------:R-:W-:Y:S01]  /*0a40*/  FADD R8, -R38.reuse, R8 ;  /* 0x0000000826087221 */ /* 0x040fe20000000100 */
[-C--:B------:R-:W-:Y:S01]  /*0a50*/  FFMA.RM R15, R15, R12.reuse, 12582913 ;  /* 0x4b4000010f0f7423 */ /* 0x080fe2000000400c */
[----:B------:R-:W-:Y:S01]  /*0a60*/  FADD R10, -R38, R10 ;  /* 0x0000000a260a7221 */ /* 0x000fe20000000100 */
[----:B------:R-:W-:Y:S01]  /*0a70*/  FFMA R35, R40, 1.4426950216293334961, -R3 ;  /* 0x3fb8aa3b28237823 */ /* 0x000fe20000000803 */
[----:B------:R-:W-:Y:S01]  /*0a80*/  FFMA.RM R3, R5, R12, 12582913 ;  /* 0x4b40000105037423 */ /* 0x000fe2000000400c */
[----:B------:R-:W-:-:S02]  /*0a90*/  FADD R5, R15, -12583039 ;  /* 0xcb40007f0f057421 */ /* 0x000fc40000000000 */
[----:B------:R-:W-:Y:S01]  /*0aa0*/  FFMA R35, R40, 1.925963033500011079e-08, R35 ;  /* 0x32a5706028237823 */ /* 0x000fe20000000023 */
[C---:B------:R-:W-:Y:S01]  /*0ab0*/  FADD R7, R3.reuse, -12583039 ;  /* 0xcb40007f03077421 */ /* 0x040fe20000000000 */
[----:B------:R-:W-:Y:S01]  /*0ac0*/  FFMA R5, R36, 1.4426950216293334961, -R5 ;  /* 0x3fb8aa3b24057823 */ /* 0x000fe20000000805 */
[----:B------:R-:W-:Y:S02]  /*0ad0*/  SHF.L.U32 R3, R3, 0x17, RZ ;  /* 0x0000001703037819 */ /* 0x000fe400000006ff */
[----:B------:R-:W-:Y:S01]  /*0ae0*/  FFMA R7, R34, 1.4426950216293334961, -R7 ;  /* 0x3fb8aa3b22077823 */ /* 0x000fe20000000807 */
[----:B------:R-:W-:Y:S01]  /*0af0*/  FFMA R36, R36, 1.925963033500011079e-08, R5 ;  /* 0x32a5706024247823 */ /* 0x000fe20000000005 */
[-C--:B------:R-:W-:Y:S01]  /*0b00*/  FFMA.SAT R5, R32, R11.reuse, 0.5 ;  /* 0x3f00000020057423 */ /* 0x080fe2000000200b */
[----:B------:R-:W0:Y:S01]  /*0b10*/  MUFU.EX2 R35, R35 ;  /* 0x0000002300237308 */ /* 0x000e220000000800 */
        /* <DEDUP_REMOVED lines=9> */
[C---:B------:R-:W-:Y:S02]  /*0bb0*/  FFMA R9, R14.reuse, 1.4426950216293334961, -R9 ;  /* 0x3fb8aa3b0e097823 */ /* 0x040fe40000000809 */
[----:B------:R-:W-:Y:S02]  /*0bc0*/  MUFU.EX2 R34, R34 ;  /* 0x0000002200227308 */ /* 0x000fe40000000800 */
[----:B------:R-:W-:Y:S01]  /*0bd0*/  FFMA R33, R14, 1.925963033500011079e-08, R9 ;  /* 0x32a570600e217823 */ /* 0x000fe20000000009 */
[----:B------:R-:W-:Y:S01]  /*0be0*/  FFMA.SAT R9, R4, R11, 0.5 ;  /* 0x3f00000004097423 */ /* 0x000fe2000000200b */
[----:B------:R-:W-:-:S03]  /*0bf0*/  FFMA R14, R32, 1.925963033500011079e-08, R31 ;  /* 0x32a57060200e7823 */ /* 0x000fc6000000001f */
[----:B------:R-:W-:Y:S01]  /*0c00*/  FFMA.RM R6, R9, R12, 12582913 ;  /* 0x4b40000109067423 */ /* 0x000fe2000000400c */
[----:B------:R-:W-:Y:S03]  /*0c10*/  MUFU.EX2 R33, R33 ;  /* 0x0000002100217308 */ /* 0x000fe60000000800 */
[C---:B------:R-:W-:Y:S01]  /*0c20*/  FADD R9, R6.reuse, -12583039 ;  /* 0xcb40007f06097421 */ /* 0x040fe20000000000 */
[----:B------:R-:W-:-:S03]  /*0c30*/  IMAD.SHL.U32 R6, R6, 0x800000, RZ ;  /* 0x0080000006067824 */ /* 0x000fc600078e00ff */
[C---:B------:R-:W-:Y:S01]  /*0c40*/  FFMA R9, R4.reuse, 1.4426950216293334961, -R9 ;  /* 0x3fb8aa3b04097823 */ /* 0x040fe20000000809 */
[----:B------:R-:W1:Y:S03]  /*0c50*/  MUFU.EX2 R14, R14 ;  /* 0x0000000e000e7308 */ /* 0x000e660000000800 */
[----:B------:R-:W-:Y:S01]  /*0c60*/  FFMA R31, R4, 1.925963033500011079e-08, R9 ;  /* 0x32a57060041f7823 */ /* 0x000fe20000000009 */
[----:B------:R-:W-:Y:S01]  /*0c70*/  FFMA.SAT R9, R0, R11, 0.5 ;  /* 0x3f00000000097423 */ /* 0x000fe2000000200b */
[----:B------:R-:W-:Y:S01]  /*0c80*/  IMAD.SHL.U32 R4, R13, 0x800000, RZ ;  /* 0x008000000d047824 */ /* 0x000fe200078e00ff */
[----:B------:R-:W-:Y:S02]  /*0c90*/  SHF.L.U32 R13, R15, 0x17, RZ ;  /* 0x000000170f0d7819 */ /* 0x000fe400000006ff */
[----:B------:R-:W-:Y:S01]  /*0ca0*/  FFMA.RM R9, R9, R12, 12582913 ;  /* 0x4b40000109097423 */ /* 0x000fe2000000400c */
[----:B0-----:R-:W-:Y:S01]  /*0cb0*/  FMUL R4, R4, R35 ;  /* 0x0000002304047220 */ /* 0x001fe20000400000 */
[----:B------:R-:W0:Y:S02]  /*0cc0*/  MUFU.EX2 R31, R31 ;  /* 0x0000001f001f7308 */ /* 0x000e240000000800 */
[----:B------:R-:W-:-:S04]  /*0cd0*/  FADD R37, R9, -12583039 ;  /* 0xcb40007f09257421 */ /* 0x000fc80000000000 */
[C---:B------:R-:W-:Y:S01]  /*0ce0*/  FFMA R15, R0.reuse, 1.4426950216293334961, -R37 ;  /* 0x3fb8aa3b000f7823 */ /* 0x040fe20000000825 */
[----:B-1----:R-:W-:Y:S01]  /*0cf0*/  FMUL R5, R5, R14 ;  /* 0x0000000e05057220 */ /* 0x002fe20000400000 */
[----:B------:R-:W-:Y:S02]  /*0d00*/  SHF.L.U32 R14, R9, 0x17, RZ ;  /* 0x00000017090e7819 */ /* 0x000fe400000006ff */
[----:B------:R-:W-:Y:S01]  /*0d10*/  FFMA R15, R0, 1.925963033500011079e-08, R15 ;  /* 0x32a57060000f7823 */ /* 0x000fe2000000000f */
[----:B------:R-:W-:Y:S01]  /*0d20*/  FMUL R0, R13, R36 ;  /* 0x000000240d007220 */ /* 0x000fe20000400000 */
[----:B------:R-:W-:Y:S01]  /*0d30*/  FFMA.SAT R13, R8, R11, 0.5 ;  /* 0x3f000000080d7423 */ /* 0x000fe2000000200b */
[----:B------:R-:W-:Y:S01]  /*0d40*/  SHF.L.U32 R36, R7, 0x17, RZ ;  /* 0x0000001707247819 */ /* 0x000fe200000006ff */
[----:B------:R-:W-:Y:S02]  /*0d50*/  FADD R7, RZ, R4 ;  /* 0x00000004ff077221 */ /* 0x000fe40000000000 */
[----:B------:R-:W-:Y:S01]  /*0d60*/  FFMA.RM R13, R13, R12, 12582913 ;  /* 0x4b4000010d0d7423 */ /* 0x000fe2000000400c */
[----:B0-----:R-:W-:Y:S01]  /*0d70*/  FMUL R6, R6, R31 ;  /* 0x0000001f06067220 */ /* 0x001fe20000400000 */
[----:B------:R-:W-:-:S02]  /*0d80*/  FADD R7, R7, R0 ;  /* 0x0000000007077221 */ /* 0x000fc40000000000 */
        /* <DEDUP_REMOVED lines=15> */
[----:B------:R-:W-:Y:S01]  /*0e80*/  FMUL R2, R3, R34 ;  /* 0x0000002203027220 */ /* 0x000fe20000400000 */
[----:B------:R-:W1:Y:S01]  /*0e90*/  MUFU.EX2 R11, R15 ;  /* 0x0000000f000b7308 */ /* 0x000e620000000800 */
[----:B------:R-:W-:Y:S01]  /*0ea0*/  FFMA R37, R10, 1.925963033500011079e-08, R37 ;  /* 0x32a570600a257823 */ /* 0x000fe20000000025 */
[----:B------:R-:W-:Y:S01]  /*0eb0*/  FMUL R3, R36, R33 ;  /* 0x0000002124037220 */ /* 0x000fe20000400000 */
[----:B------:R-:W-:-:S04]  /*0ec0*/  FADD R10, R7, R2 ;  /* 0x00000002070a7221 */ /* 0x000fc80000000000 */
[----:B------:R-:W-:Y:S01]  /*0ed0*/  FADD R10, R10, R3 ;  /* 0x000000030a0a7221 */ /* 0x000fe20000000000 */
[----:B------:R-:W2:Y:S03]  /*0ee0*/  MUFU.EX2 R35, R35 ;  /* 0x0000002300237308 */ /* 0x000ea60000000800 */
[----:B------:R-:W-:Y:S01]  /*0ef0*/  FADD R9, R10, R5 ;  /* 0x000000050a097221 */ /* 0x000fe20000000000 */
[----:B0-----:R-:W-:Y:S01]  /*0f00*/  FMUL R10, R13, R32 ;  /* 0x000000200d0a7220 */ /* 0x001fe20000400000 */
[----:B------:R-:W-:-:S03]  /*0f10*/  SHF.L.U32 R13, R12, 0x17, RZ ;  /* 0x000000170c0d7819 */ /* 0x000fc600000006ff */
[----:B------:R-:W0:Y:S01]  /*0f20*/  MUFU.EX2 R34, R37 ;  /* 0x0000002500227308 */ /* 0x000e220000000800 */
[----:B-1----:R-:W-:Y:S01]  /*0f30*/  FMUL R7, R14, R11 ;  /* 0x0000000b0e077220 */ /* 0x002fe20000400000 */
[----:B------:R-:W-:-:S04]  /*0f40*/  FADD R14, R9, R6 ;  /* 0x00000006090e7221 */ /* 0x000fc80000000000 */
[----:B------:R-:W-:Y:S01]  /*0f50*/  FADD R11, R14, R7 ;  /* 0x000000070e0b7221 */ /* 0x000fe20000000000 */
[----:B--2---:R-:W-:-:S03]  /*0f60*/  FMUL R9, R8, R35 ;  /* 0x0000002308097220 */ /* 0x004fc60000400000 */
        /* <DEDUP_REMOVED lines=13> */
.L_x_3137:
        /* <DEDUP_REMOVED lines=11> */
[----:B0-----:R-:W-:Y:S05]  /*10f0*/  CALL.REL.NOINC `($__internal_44_$__cuda_sm3x_div_rn_noftz_f32_slowpath) ;  /* 0x0000001400c07944 */ /* 0x001fea0003c00000 */
[----:B------:R-:W-:-:S07]  /*1100*/  IMAD.MOV.U32 R14, RZ, RZ, R4 ;  /* 0x000000ffff0e7224 */ /* 0x000fce00078e0004 */
.L_x_3106:
[----:B------:R-:W-:Y:S05]  /*1110*/  BSYNC.RECONVERGENT B3 ;  /* 0x0000000000037941 */ /* 0x000fea0003800200 */
.L_x_3105:
        /* <DEDUP_REMOVED lines=11> */
[----:B0-----:R-:W-:Y:S05]  /*11d0*/  CALL.REL.NOINC `($__internal_44_$__cuda_sm3x_div_rn_noftz_f32_slowpath) ;  /* 0x0000001400887944 */ /* 0x001fea0003c00000 */
[----:B------:R-:W-:-:S07]  /*11e0*/  MOV R15, R4 ;  /* 0x00000004000f7202 */ /* 0x000fce0000000f00 */
.L_x_3108:
[----:B------:R-:W-:Y:S05]  /*11f0*/  BSYNC.RECONVERGENT B3 ;  /* 0x0000000000037941 */ /* 0x000fea0003800200 */
.L_x_3107:
        /* <DEDUP_REMOVED lines=13> */
.L_x_3110:
[----:B------:R-:W-:Y:S05]  /*12d0*/  BSYNC.RECONVERGENT B3 ;  /* 0x0000000000037941 */ /* 0x000fea0003800200 */
.L_x_3109:
        /* <DEDUP_REMOVED lines=11> */
[----:B0-----:R-:W-:Y:S05]  /*1390*/  CALL.REL.NOINC `($__internal_44_$__cuda_sm3x_div_rn_noftz_f32_slowpath) ;  /* 0x0000001400187944 */ /* 0x001fea0003c00000 */
[----:B------:R-:W-:-:S07]  /*13a0*/  MOV R31, R4 ;  /* 0x00000004001f7202 */ /* 0x000fce0000000f00 */
.L_x_3112:
[----:B------:R-:W-:Y:S05]  /*13b0*/  BSYNC.RECONVERGENT B3 ;  /* 0x0000000000037941 */ /* 0x000fea0003800200 */
.L_x_3111:
        /* <DEDUP_REMOVED lines=13> */
.L_x_3114:
[----:B------:R-:W-:Y:S05]  /*1490*/  BSYNC.RECONVERGENT B3 ;  /* 0x0000000000037941 */ /* 0x000fea0003800200 */
.L_x_3113:
        /* <DEDUP_REMOVED lines=12> */
[----:B------:R-:W-:-:S07]  /*1560*/  IMAD.MOV.U32 R33, RZ, RZ, R4 ;  /* 0x000000ffff217224 */ /* 0x000fce00078e0004 */
.L_x_3116:
[----:B------:R-:W-:Y:S05]  /*1570*/  BSYNC.RECONVERGENT B3 ;  /* 0x0000000000037941 */ /* 0x000fea0003800200 */
.L_x_3115:
        /* <DEDUP_REMOVED lines=13> */
.L_x_3118:
[----:B------:R-:W-:Y:S05]  /*1650*/  BSYNC.RECONVERGENT B3 ;  /* 0x0000000000037941 */ /* 0x000fea0003800200 */
.L_x_3117:
        /* <DEDUP_REMOVED lines=13> */
.L_x_3120:
[----:B------:R-:W-:Y:S05]  /*1730*/  BSYNC.RECONVERGENT B3 ;  /* 0x0000000000037941 */ /* 0x000fea0003800200 */
.L_x_3119:
        /* <DEDUP_REMOVED lines=13> */
.L_x_3122:
[----:B------:R-:W-:Y:S05]  /*1810*/  BSYNC.RECONVERGENT B3 ;  /* 0x0000000000037941 */ /* 0x000fea0003800200 */
.L_x_3121:
        /* <DEDUP_REMOVED lines=13> */
.L_x_3124:
[----:B------:R-:W-:Y:S05]  /*18f0*/  BSYNC.RECONVERGENT B3 ;  /* 0x0000000000037941 */ /* 0x000fea0003800200 */
.L_x_3123:
[----:B------:R-:W-:Y:S01]  /*1900*/  MOV R2, R20 ;  /* 0x0000001400027202 */ /* 0x000fe20000000f00 */
[----:B------:R-:W-:Y:S01]  /*1910*/  IMAD R4, R18, UR38, RZ ;  /* 0x0000002612047c24 */ /* 0x000fe2000f8e02ff */
[----:B------:R-:W-:Y:S01]  /*1920*/  @!P0 R2UR UR4, R16 ;  /* 0x00000000100482ca */ /* 0x000fe200000e0000 */
[----:B------:R-:W-:Y:S01]  /*1930*/  IMAD.MOV.U32 R3, RZ, RZ, RZ ;  /* 0x000000ffff037224 */ /* 0x000fe200078e00ff */
[----:B------:R-:W-:Y:S01]  /*1940*/  @!P0 R2UR UR5, R17 ;  /* 0x00000000110582ca */ /* 0x000fe200000e0000 */
[C---:B------:R-:W-:Y:S01]  /*1950*/  IMAD R5, R19.reuse, UR39, R4 ;  /* 0x0000002713057c24 */ /* 0x040fe2000f8e0204 */
[----:B------:R-:W-:Y:S01]  /*1960*/  ISETP.GE.U32.AND P3, PT, R30, UR44, PT ;  /* 0x0000002c1e007c0c */ /* 0x000fe2000bf66070 */
[----:B------:R-:W-:Y:S01]  /*1970*/  IMAD.WIDE.U32 R2, R19, UR38, R2 ;  /* 0x0000002613027c25 */ /* 0x000fe2000f8e0002 */
[----:B------:R-:W-:Y:S02]  /*1980*/  ISETP.GE.U32.AND P4, PT, R29, UR44, PT ;  /* 0x0000002c1d007c0c */ /* 0x000fe4000bf86070 */
[----:B------:R-:W-:-:S02]  /*1990*/  @!P0 F2FP.F16.F32.PACK_AB R14, RZ, R14 ;  /* 0x0000000eff0e823e */ /* 0x000fc400000000ff */
[----:B------:R-:W-:Y:S02]  /*19a0*/  IADD3 R3, PT, PT, R3, R5, RZ ;  /* 0x0000000503037210 */ /* 0x000fe40007ffe0ff */
[C---:B------:R-:W-:Y:S02]  /*19b0*/  LEA R4, P1, R2.reuse, UR36, 0x1 ;  /* 0x0000002402047c11 */ /* 0x040fe4000f8208ff */
[----:B------:R-:W-:Y:S02]  /*19c0*/  ISETP.GE.AND.EX P3, PT, RZ, UR45, PT, P3 ;  /* 0x0000002dff007c0c */ /* 0x000fe4000bf66330 */
[----:B------:R-:W-:Y:S02]  /*19d0*/  LEA.HI.X R5, R2, UR37, R3, 0x1, P1 ;  /* 0x0000002502057c11 */ /* 0x000fe400088f0c03 */
[----:B------:R-:W-:Y:S02]  /*19e0*/  ISETP.GE.AND.EX P4, PT, RZ, UR45, PT, P4 ;  /* 0x0000002dff007c0c */ /* 0x000fe4000bf86340 */
[----:B------:R-:W-:Y:S01]  /*19f0*/  ISETP.GE.U32.AND P1, PT, R28, UR44, PT ;  /* 0x0000002c1c007c0c */ /* 0x000fe2000bf26070 */
[----:B------:R2:W-:Y:S01]  /*1a00*/  @!P0 STG.E.U16 desc[UR4][R4.64], R14 ;  /* 0x0000000e04008986 */ /* 0x0005e2000c101504 */
[----:B------:R-:W-:-:S02]  /*1a10*/  ISETP.GE.U32.AND P0, PT, R22, UR44, PT ;  /* 0x0000002c16007c0c */ /* 0x000fc4000bf06070 */
        /* <DEDUP_REMOVED lines=10> */
[----:B------:R-:W-:Y:S01]  /*1ac0*/  @!P0 R2UR UR12, R16 ;  /* 0x00000000100c82ca */ /* 0x000fe200000e0000 */
[----:B------:R2:W-:Y:S01]  /*1ad0*/  @!P3 STG.E.U16 desc[UR6][R4.64+0x40], R15 ;  /* 0x0000400f0400b986 */ /* 0x0005e2000c101506 */
[----:B------:R-:W-:-:S02]  /*1ae0*/  @!P0 R2UR UR13, R17 ;  /* 0x00000000110d82ca */ /* 0x000fc400000e0000 */
[----:B------:R-:W-:Y:S01]  /*1af0*/  ISETP.GE.U32.AND P3, PT, R25, UR44, PT ;  /* 0x0000002c19007c0c */ /* 0x000fe2000bf66070 */
[----:B------:R2:W-:Y:S01]  /*1b00*/  @!P4 STG.E.U16 desc[UR8][R4.64+0x80], R0 ;  /* 0x000080000400c986 */ /* 0x0005e2000c101508 */
[----:B------:R-:W-:Y:S02]  /*1b10*/  ISETP.GE.U32.AND P4, PT, R26, UR44, PT ;  /* 0x0000002c1a007c0c */ /* 0x000fe4000bf86070 */
[----:B------:R-:W-:Y:S02]  /*1b20*/  ISETP.GE.U32.AND P6, PT, R24, UR44, PT ;  /* 0x0000002c18007c0c */ /* 0x000fe4000bfc6070 */
        /* <DEDUP_REMOVED lines=37> */
.L_x_3103:
[----:B------:R-:W-:Y:S05]  /*1d80*/  EXIT ;  /* 0x000000000000794d */ /* 0x000fea0003800000 */
.L_x_3104:
[----:B------:R-:W-:Y:S01]  /*1d90*/  HFMA2 R12, -RZ, RZ, 0, 9.5367431640625e-07 ;  /* 0x00000010ff0c7431 */ /* 0x000fe200000001ff */
[----:B------:R-:W-:Y:S01]  /*1da0*/  BSSY B1, `(.L_x_3126) ;  /* 0x0000006000017945 */ /* 0x000fe20003800000 */
[----:B------:R-:W-:Y:S02]  /*1db0*/  MOV R11, 0x1f ;  /* 0x0000001f000b7802 */ /* 0x000fe40000000f00 */
[----:B------:R-:W-:-:S07]  /*1dc0*/  MOV R15, 0xffffffff ;  /* 0xffffffff000f7802 */ /* 0x000fce0000000f00 */
[----:B------:R-:W-:Y:S05]  /*1dd0*/  WARPSYNC.COLLECTIVE R15, `(.L_x_3127) ;  /* 0x000000000f087348 */ /* 0x000fea0003c00000 */
[----:B------:R0:W1:Y:S02]  /*1de0*/  SHFL.BFLY P6, R14, R13, R12, R11 ;  /* 0x0c00000c0d0e7389 */ /* 0x00006400000c000b */
[----:B01----:R-:W-:Y:S05]  /*1df0*/  ENDCOLLECTIVE ;  /* 0x000000000000791b */ /* 0x003fea0003800000 */
.L_x_3127:
[----:B------:R-:W-:Y:S05]  /*1e00*/  BSYNC B1 ;  /* 0x0000000000017941 */ /* 0x000fea0003800000 */
.L_x_3126:
[----:B------:R-:W-:Y:S01]  /*1e10*/  HFMA2 R11, -RZ, RZ, 0, 1.847743988037109375e-06 ;  /* 0x0000001fff0b7431 */ /* 0x000fe200000001ff */
[----:B------:R-:W-:Y:S01]  /*1e20*/  FMNMX R13, R14, R13, !PT ;  /* 0x0000000d0e0d7209 */ /* 0x000fe20007800000 */
[----:B------:R-:W-:Y:S01]  /*1e30*/  IMAD.MOV.U32 R12, RZ, RZ, 0x8 ;  /* 0x00000008ff0c7424 */ /* 0x000fe200078e00ff */
[----:B------:R-:W-:-:S07]  /*1e40*/  MOV R15, 0xffffffff ;  /* 0xffffffff000f7802 */ /* 0x000fce0000000f00 */
[----:B------:R-:W-:Y:S05]  /*1e50*/  WARPSYNC.COLLECTIVE R15, `(.L_x_3128) ;  /* 0x000000000f087348 */ /* 0x000fea0003c00000 */
[----:B------:R0:W1:Y:S02]  /*1e60*/  SHFL.BFLY P6, R14, R13, R12, R11 ;  /* 0x0c00000c0d0e7389 */ /* 0x00006400000c000b */
[----:B01----:R-:W-:Y:S05]  /*1e70*/  ENDCOLLECTIVE ;  /* 0x000000000000791b */ /* 0x003fea0003800000 */
.L_x_3128:
[----:B------:R-:W-:Y:S01]  /*1e80*/  HFMA2 R12, -RZ, RZ, 0, 2.384185791015625e-07 ;  /* 0x00000004ff0c7431 */ /* 0x000fe200000001ff */
[----:B------:R-:W-:-:S04]  /*1e90*/  FMNMX R0, R13, R14, !PT ;  /* 0x0000000e0d007209 */ /* 0x000fc80007800000 */
[----:B------:R-:W-:-:S07]  /*1ea0*/  MOV R13, R0 ;  /* 0x00000000000d7202 */ /* 0x000fce0000000f00 */
[----:B------:R-:W-:Y:S05]  /*1eb0*/  WARPSYNC.COLLECTIVE R15, `(.L_x_3129) ;  /* 0x000000000f087348 */ /* 0x000fea0003c00000 */
[----:B------:R0:W1:Y:S02]  /*1ec0*/  SHFL.BFLY P6, R14, R13, R12, R11 ;  /* 0x0c00000c0d0e7389 */ /* 0x00006400000c000b */
[----:B01----:R-:W-:Y:S05]  /*1ed0*/  ENDCOLLECTIVE ;  /* 0x000000000000791b */ /* 0x003fea0003800000 */
.L_x_3129:
[----:B------:R-:W-:Y:S02]  /*1ee0*/  MOV R12, 0x2 ;  /* 0x00000002000c7802 */ /* 0x000fe40000000f00 */
[----:B------:R-:W-:-:S05]  /*1ef0*/  FMNMX R2, R0, R14, !PT ;  /* 0x0000000e00027209 */ /* 0x000fca0007800000 */
[----:B------:R-:W-:-:S07]  /*1f00*/  IMAD.MOV.U32 R13, RZ, RZ, R2 ;  /* 0x000000ffff0d7224 */ /* 0x000fce00078e0002 */
[----:B------:R-:W-:Y:S05]  /*1f10*/  WARPSYNC.COLLECTIVE R15, `(.L_x_3130) ;  /* 0x000000000f087348 */ /* 0x000fea0003c00000 */
[----:B------:R0:W1:Y:S02]  /*1f20*/  SHFL.BFLY P6, R14, R13, R12, R11 ;  /* 0x0c00000c0d0e7389 */ /* 0x00006400000c000b */
[----:B01----:R-:W-:Y:S05]  /*1f30*/  ENDCOLLECTIVE ;  /* 0x000000000000791b */ /* 0x003fea0003800000 */
.L_x_3130:
[----:B------:R-:W-:Y:S01]  /*1f40*/  HFMA2 R12, -RZ, RZ, 0, 5.9604644775390625e-08 ;  /* 0x00000001ff0c7431 */ /* 0x000fe200000001ff */
[----:B------:R-:W-:-:S04]  /*1f50*/  FMNMX R3, R2, R14, !PT ;  /* 0x0000000e02037209 */ /* 0x000fc80007800000 */
[----:B------:R-:W-:-:S07]  /*1f60*/  MOV R13, R3 ;  /* 0x00000003000d7202 */ /* 0x000fce0000000f00 */
[----:B------:R-:W-:Y:S05]  /*1f70*/  WARPSYNC.COLLECTIVE R15, `(.L_x_3131) ;  /* 0x000000000f087348 */ /* 0x000fea0003c00000 */
[----:B------:R0:W1:Y:S02]  /*1f80*/  SHFL.BFLY P6, R14, R13, R12, R11 ;  /* 0x0c00000c0d0e7389 */ /* 0x00006400000c000b */
[----:B01----:R-:W-:Y:S05]  /*1f90*/  ENDCOLLECTIVE ;  /* 0x000000000000791b */ /* 0x003fea0003800000 */
.L_x_3131:
[----:B------:R-:W-:Y:S01]  /*1fa0*/  MOV R11, 0x3bbb989d ;  /* 0x3bbb989d000b7802 */ /* 0x000fe20000000f00 */
[----:B------:R-:W-:Y:S01]  /*1fb0*/  IMAD.MOV.U32 R12, RZ, RZ, 0x437c0000 ;  /* 0x437c0000ff0c7424 */ /* 0x000fe200078e00ff */
        /* <DEDUP_REMOVED lines=12> */
[----:B------:R-:W-:Y:S01]  /*2080*/  FADD R14, -R14, R10 ;  /* 0x0000000a0e0e7221 */ /* 0x000fe20000000100 */
        /* <DEDUP_REMOVED lines=51> */
[----:B------:R-:W-:Y:S02]  /*23c0*/  FFMA.SAT R13, R8, R11, 0.5 ;  /* 0x3f000000080d7423 */ /* 0x000fe4000000200b */
[----:B------:R-:W0:Y:S02]  /*23d0*/  MUFU.EX2 R10, R31 ;  /* 0x0000001f000a7308 */ /* 0x000e240000000800 */
[----:B------:R-:W-:Y:S01]  /*23e0*/  FFMA.RM R13, R13, R12, 12582913 ;  /* 0x4b4000010d0d7423 */ /* 0x000fe2000000400c */
[----:B-1----:R-:W-:-:S03]  /*23f0*/  FMUL R6, R6, R15 ;  /* 0x0000000f06067220 */ /* 0x002fc60000400000 */
[----:B------:R-:W-:-:S04]  /*2400*/  FADD R15, R13, -12583039 ;  /* 0xcb40007f0d0f7421 */ /* 0x000fc80000000000 */
[----:B------:R-:W-:-:S04]  /*2410*/  FFMA R15, R8, 1.4426950216293334961, -R15 ;  /* 0x3fb8aa3b080f7823 */ /* 0x000fc8000000080f */
[----:B------:R-:W-:Y:S01]  /*2420*/  FFMA R15, R8, 1.925963033500011079e-08, R15 ;  /* 0x32a57060080f7823 */ /* 0x000fe2000000000f */
[----:B0-----:R-:W-:Y:S01]  /*2430*/  FMUL R7, R7, R10 ;  /* 0x0000000a07077220 */ /* 0x001fe20000400000 */
[----:B------:R-:W-:Y:S01]  /*2440*/  SHF.L.U32 R10, R13, 0x17, RZ ;  /* 0x000000170d0a7819 */ /* 0x000fe200000006ff */
[-C--:B------:R-:W-:Y:S01]  /*2450*/  FFMA.SAT R13, R9, R11.reuse, 0.5 ;  /* 0x3f000000090d7423 */ /* 0x080fe2000000200b */
[----:B------:R-:W-:Y:S02]  /*2460*/  FFMA.SAT R11, R14, R11, 0.5 ;  /* 0x3f0000000e0b7423 */ /* 0x000fe4000000200b */
[----:B------:R-:W0:Y:S01]  /*2470*/  MUFU.EX2 R15, R15 ;  /* 0x0000000f000f7308 */ /* 0x000e220000000800 */
[-C--:B------:R-:W-:Y:S01]  /*2480*/  FFMA.RM R13, R13, R12.reuse, 12582913 ;  /* 0x4b4000010d0d7423 */ /* 0x080fe2000000400c */
[----:B------:R-:W-:-:S03]  /*2490*/  FFMA.RM R11, R11, R12, 12582913 ;  /* 0x4b4000010b0b7423 */ /* 0x000fc6000000400c */
[----:B------:R-:W-:-:S04]  /*24a0*/  FADD R8, R13, -12583039 ;  /* 0xcb40007f0d087421 */ /* 0x000fc80000000000 */
[----:B------:R-:W-:-:S04]  /*24b0*/  FFMA R8, R9, 1.4426950216293334961, -R8 ;  /* 0x3fb8aa3b09087823 */ /* 0x000fc80000000808 */
[----:B------:R-:W-:Y:S01]  /*24c0*/  FFMA R12, R9, 1.925963033500011079e-08, R8 ;  /* 0x32a57060090c7823 */ /* 0x000fe20000000008 */
[----:B------:R-:W-:Y:S01]  /*24d0*/  SHF.L.U32 R9, R13, 0x17, RZ ;  /* 0x000000170d097819 */ /* 0x000fe200000006ff */
[C---:B------:R-:W-:Y:S01]  /*24e0*/  FADD R13, R11.reuse, -12583039 ;  /* 0xcb40007f0b0d7421 */ /* 0x040fe20000000000 */
[----:B------:R-:W-:Y:S02]  /*24f0*/  IMAD.SHL.U32 R8, R11, 0x800000, RZ ;  /* 0x008000000b087824 */ /* 0x000fe400078e00ff */
[----:B------:R-:W-:Y:S01]  /*2500*/  FADD R11, RZ, R4 ;  /* 0x00000004ff0b7221 */ /* 0x000fe20000000000 */
[----:B0-----:R-:W-:Y:S01]  /*2510*/  FMUL R10, R10, R15 ;  /* 0x0000000f0a0a7220 */ /* 0x001fe20000400000 */
[----:B------:R-:W0:Y:S01]  /*2520*/  MUFU.EX2 R12, R12 ;  /* 0x0000000c000c7308 */ /* 0x000e220000000800 */
[----:B------:R-:W-:Y:S01]  /*2530*/  FFMA R13, R14, 1.4426950216293334961, -R13 ;  /* 0x3fb8aa3b0e0d7823 */ /* 0x000fe2000000080d */
[----:B------:R-:W-:Y:S01]  /*2540*/  FADD R11, R11, R0 ;  /* 0x000000000b0b7221 */ /* 0x000fe20000000000 */
[----:B------:R-:W-:-:S02]  /*2550*/  MOV R15, 0xffffffff ;  /* 0xffffffff000f7802 */ /* 0x000fc40000000f00 */
[----:B------:R-:W-:-:S06]  /*2560*/  FFMA R13, R14, 1.925963033500011079e-08, R13 ;  /* 0x32a570600e0d7823 */ /* 0x000fcc000000000d */
[----:B------:R-:W1:Y:S01]  /*2570*/  MUFU.EX2 R13, R13 ;  /* 0x0000000d000d7308 */ /* 0x000e620000000800 */
[----:B0-----:R-:W-:Y:S01]  /*2580*/  FMUL R9, R9, R12 ;  /* 0x0000000c09097220 */ /* 0x001fe20000400000 */
[----:B------:R-:W-:-:S04]  /*2590*/  FADD R12, R11, R2 ;  /* 0x000000020b0c7221 */ /* 0x000fc80000000000 */
[----:B------:R-:W-:-:S04]  /*25a0*/  FADD R12, R12, R3 ;  /* 0x000000030c0c7221 */ /* 0x000fc80000000000 */
[----:B------:R-:W-:Y:S01]  /*25b0*/  FADD R11, R12, R5 ;  /* 0x000000050c0b7221 */ /* 0x000fe20000000000 */
[----:B-1----:R-:W-:-:S03]  /*25c0*/  FMUL R8, R8, R13 ;  /* 0x0000000d08087220 */ /* 0x002fc60000400000 */
        /* <DEDUP_REMOVED lines=10> */
.L_x_3132:
[----:B------:R-:W-:Y:S02]  /*2670*/  IMAD.MOV.U32 R12, RZ, RZ, 0x8 ;  /* 0x00000008ff0c7424 */ /* 0x000fe400078e00ff */
[----:B------:R-:W-:-:S05]  /*2680*/  FADD R31, R13, R14 ;  /* 0x0000000e0d1f7221 */ /* 0x000fca0000000000 */
[----:B------:R-:W-:-:S07]  /*2690*/  MOV R13, R31 ;  /* 0x0000001f000d7202 */ /* 0x000fce0000000f00 */
[----:B------:R-:W-:Y:S05]  /*26a0*/  WARPSYNC.COLLECTIVE R15, `(.L_x_3133) ;  /* 0x000000000f087348 */ /* 0x000fea0003c00000 */
[----:B------:R0:W1:Y:S02]  /*26b0*/  SHFL.BFLY P6, R14, R13, R12, R11 ;  /* 0x0c00000c0d0e7389 */ /* 0x00006400000c000b */
[----:B01----:R-:W-:Y:S05]  /*26c0*/  ENDCOLLECTIVE ;  /* 0x000000000000791b */ /* 0x003fea0003800000 */
.L_x_3133:
[----:B------:R-:W-:Y:S02]  /*26d0*/  HFMA2 R12, -RZ, RZ, 0, 2.384185791015625e-07 ;  /* 0x00000004ff0c7431 */ /* 0x000fe400000001ff */
[----:B------:R-:W-:-:S05]  /*26e0*/  FADD R32, R31, R14 ;  /* 0x0000000e1f207221 */ /* 0x000fca0000000000 */
[----:B------:R-:W-:-:S07]  /*26f0*/  MOV R13, R32 ;  /* 0x00000020000d7202 */ /* 0x000fce0000000f00 */
[----:B------:R-:W-:Y:S05]  /*2700*/  WARPSYNC.COLLECTIVE R15, `(.L_x_3134) ;  /* 0x000000000f087348 */ /* 0x000fea0003c00000 */
[----:B------:R0:W1:Y:S02]  /*2710*/  SHFL.BFLY P6, R14, R13, R12, R11 ;  /* 0x0c00000c0d0e7389 */ /* 0x00006400000c000b */
[----:B01----:R-:W-:Y:S05]  /*2720*/  ENDCOLLECTIVE ;  /* 0x000000000000791b */ /* 0x003fea0003800000 */
.L_x_3134:
[----:B------:R-:W-:Y:S02]  /*2730*/  HFMA2 R12, -RZ, RZ, 0, 1.1920928955078125e-07 ;  /* 0x00000002ff0c7431 */ /* 0x000fe400000001ff */
[----:B------:R-:W-:-:S05]  /*2740*/  FADD R33, R32, R14 ;  /* 0x0000000e20217221 */ /* 0x000fca0000000000 */
[----:B------:R-:W-:-:S07]  /*2750*/  MOV R13, R33 ;  /* 0x00000021000d7202 */ /* 0x000fce0000000f00 */
[----:B------:R-:W-:Y:S05]  /*2760*/  WARPSYNC.COLLECTIVE R15, `(.L_x_3135) ;  /* 0x000000000f087348 */ /* 0x000fea0003c00000 */
[----:B------:R0:W1:Y:S02]  /*2770*/  SHFL.BFLY P6, R14, R13, R12, R11 ;  /* 0x0c00000c0d0e7389 */ /* 0x00006400000c000b */
[----:B01----:R-:W-:Y:S05]  /*2780*/  ENDCOLLECTIVE ;  /* 0x000000000000791b */ /* 0x003fea0003800000 */
.L_x_3135:
[----:B------:R-:W-:Y:S01]  /*2790*/  MOV R12, 0x1 ;  /* 0x00000001000c7802 */ /* 0x000fe20000000f00 */
[----:B------:R-:W-:-:S04]  /*27a0*/  FADD R34, R33, R14 ;  /* 0x0000000e21227221 */ /* 0x000fc80000000000 */
[----:B------:R-:W-:-:S07]  /*27b0*/  IMAD.MOV.U32 R13, RZ, RZ, R34 ;  /* 0x000000ffff0d7224 */ /* 0x000fce00078e0022 */
[----:B------:R-:W-:Y:S05]  /*27c0*/  WARPSYNC.COLLECTIVE R15, `(.L_x_3136) ;  /* 0x000000000f087348 */ /* 0x000fea0003c00000 */
[----:B------:R0:W1:Y:S02]  /*27d0*/  SHFL.BFLY P6, R14, R13, R12, R11 ;  /* 0x0c00000c0d0e7389 */ /* 0x00006400000c000b */
[----:B01----:R-:W-:Y:S05]  /*27e0*/  ENDCOLLECTIVE ;  /* 0x000000000000791b */ /* 0x003fea0003800000 */
.L_x_3136:
[----:B------:R-:W-:Y:S05]  /*27f0*/  BRA `(.L_x_3137) ;  /* 0xffffffe800107947 */ /* 0x000fea000383ffff */
        .weak           $__internal_44_$__cuda_sm3x_div_rn_noftz_f32_slowpath
        .type           $__internal_44_$__cuda_sm3x_div_rn_noftz_f32_slowpath,@function
        .size           $__internal_44_$__cuda_sm3x_div_rn_noftz_f32_slowpath,(.L_x_15361 - $__internal_44_$__cuda_sm3x_div_rn_noftz_f32_slowpath)
$__internal_44_$__cuda_sm3x_div_rn_noftz_f32_slowpath:
        /* <DEDUP_REMOVED lines=36> */
.L_x_3139:
[----:B------:R-:W-:Y:S01]  /*2a40*/  LEA R36, R13, 0xc0800000, 0x17 ;  /* 0xc08000000d247811 */ /* 0x000fe200078eb8ff */
[----:B------:R-:W-:Y:S04]  /*2a50*/  BSSY.RECONVERGENT B2, `(.L_x_3144) ;  /* 0x0000036000027945 */ /* 0x000fe80003800200 */
[----:B------:R-:W-:Y:S01]  /*2a60*/  IMAD.IADD R38, R37, 0x1, -R36 ;  /* 0x0000000125267824 */ /* 0x000fe200078e0a24 */
[----:B------:R-:W-:-:S03]  /*2a70*/  IADD3 R37, PT, PT, R35, -0x7f, RZ ;  /* 0xffffff8123257810 */ /* 0x000fc60007ffe0ff */
[----:B------:R-:W0:Y:S01]  /*2a80*/  MUFU.RCP R36, R38 ;  /* 0x0000002600247308 */ /* 0x000e220000001000 */
[----:B------:R-:W-:Y:S01]  /*2a90*/  FADD.FTZ R39, -R38, -RZ ;  /* 0x800000ff26277221 */ /* 0x000fe20000010100 */
        /* <DEDUP_REMOVED lines=29> */
[----:B------:R-:W-:Y:S01]  /*2c70*/  VIADD R36, R13, 0x20 ;  /* 0x000000200d247836 */ /* 0x000fe20000000000 */
        /* <DEDUP_REMOVED lines=15> */
.L_x_3146:
[----:B------:R-:W-:-:S04]  /*2d70*/  LOP3.LUT R4, R4, 0x80000000, RZ, 0xc0, !PT ;  /* 0x8000000004047812 */ /* 0x000fc800078ec0ff */
[----:B------:R-:W-:Y:S01]  /*2d80*/  LOP3.LUT R4, R4, 0x7f800000, RZ, 0xfc, !PT ;  /* 0x7f80000004047812 */ /* 0x000fe200078efcff */
[----:B------:R-:W-:Y:S06]  /*2d90*/  BRA `(.L_x_3147) ;  /* 0x0000000000047947 */ /* 0x000fec0003800000 */
.L_x_3145:
[----:B------:R-:W-:-:S07]  /*2da0*/  LEA R4, R37, R4, 0x17 ;  /* 0x0000000425047211 */ /* 0x000fce00078eb8ff */
.L_x_3147:
[----:B------:R-:W-:Y:S05]  /*2db0*/  BSYNC.RECONVERGENT B2 ;  /* 0x0000000000027941 */ /* 0x000fea0003800200 */
.L_x_3144:
[----:B------:R-:W-:Y:S05]  /*2dc0*/  BRA `(.L_x_3148) ;  /* 0x0000000000207947 */ /* 0x000fea0003800000 */
.L_x_3143:
[----:B------:R-:W-:-:S04]  /*2dd0*/  LOP3.LUT R4, R37, 0x80000000, R4, 0x48, !PT ;  /* 0x8000000025047812 */ /* 0x000fc800078e4804 */
[----:B------:R-:W-:Y:S01]  /*2de0*/  LOP3.LUT R4, R4, 0x7f800000, RZ, 0xfc, !PT ;  /* 0x7f80000004047812 */ /* 0x000fe200078efcff */
[----:B------:R-:W-:Y:S06]  /*2df0*/  BRA `(.L_x_3148) ;  /* 0x0000000000147947 */ /* 0x000fec0003800000 */
.L_x_3142:
[----:B------:R-:W-:Y:S01]  /*2e00*/  LOP3.LUT R4, R37, 0x80000000, R4, 0x48, !PT ;  /* 0x8000000025047812 */ /* 0x000fe200078e4804 */
[----:B------:R-:W-:Y:S06]  /*2e10*/  BRA `(.L_x_3148) ;  /* 0x00000000000c7947 */ /* 0x000fec0003800000 */
.L_x_3141:
[----:B------:R-:W0:Y:S01]  /*2e20*/  MUFU.RSQ R4, -QNAN ;  /* 0xffc0000000047908 */ /* 0x000e220000001400 */
[----:B------:R-:W-:Y:S05]  /*2e30*/  BRA `(.L_x_3148) ;  /* 0x0000000000047947 */ /* 0x000fea0003800000 */
.L_x_3140:
[----:B------:R-:W-:-:S07]  /*2e40*/  FADD.FTZ R4, R4, R11 ;  /* 0x0000000b04047221 */ /* 0x000fce0000010000 */
.L_x_3148:
[----:B------:R-:W-:Y:S05]  /*2e50*/  BSYNC.RECONVERGENT B1 ;  /* 0x0000000000017941 */ /* 0x000fea0003800200 */
.L_x_3138:
[----:B------:R-:W-:-:S04]  /*2e60*/  HFMA2 R13, -RZ, RZ, 0, 0 ;  /* 0x00000000ff0d7431 */ /* 0x000fc800000001ff */
[----:B0-----:R-:W-:Y:S05]  /*2e70*/  RET.REL.NODEC R12 `(_ZN7oneflow4cuda7softmax15SoftmaxWarpImplI10SimpleLoadI6__halffE11SimpleStoreIS4_fEfLi1ELi10ELi32ELi1ELb1ELNS1_9AlgorithmE0EEEvT_T0_ll) ;  /* 0xffffffd00c607950 */ /* 0x001fea0003c3ffff */
.L_x_3149:
        /* <DEDUP_REMOVED lines=16> */
.L_x_15361:


//--------------------- .text._ZN7oneflow4cuda7softmax15SoftmaxWarpImplI10SimpleLoadI6__halffE11SimpleStoreIS4_fEfLi1ELi10ELi32ELi1ELb0ELNS1_9AlgorithmE0EEEvT_T0_ll --------------------------
	.section	.text._ZN7oneflow4cuda7softmax15SoftmaxWarpImplI10SimpleLoadI6__halffE11SimpleStoreIS4_fEfLi1ELi10ELi32ELi1ELb0ELNS1_9AlgorithmE0EEEvT_T0_ll,"ax",@progbits
	.align	128
        .global         _ZN7oneflow4cuda7softmax15SoftmaxWarpImplI10SimpleLoadI6__halffE11SimpleStoreIS4_fEfLi1ELi10ELi32ELi1ELb0ELNS1_9AlgorithmE0EEEvT_T0_ll
        .type           _ZN7oneflow4cuda7softmax15SoftmaxWarpImplI10SimpleLoadI6__halffE11SimpleStoreIS4_fEfLi1ELi10ELi32ELi1ELb0ELNS1_9AlgorithmE0EEEvT_T0_ll,@function
        .size           _ZN7oneflow4cuda7softmax15SoftmaxWarpImplI10SimpleLoadI6__halffE11SimpleStoreIS4_fEfLi1ELi10ELi32ELi1ELb0ELNS1_9AlgorithmE0EEEvT_T0_ll,(.L_x_15362 - _ZN7oneflow4cuda7softmax15SoftmaxWarpImplI10SimpleLoadI6__halffE11SimpleStoreIS4_fEfLi1ELi10ELi32ELi1ELb0ELNS1_9AlgorithmE0EEEvT_T0_ll)
        .other          _ZN7oneflow4cuda7softmax15SoftmaxWarpImplI10SimpleLoadI6__halffE11SimpleStoreIS4_fEfLi1ELi10ELi32ELi1ELb0ELNS1_9AlgorithmE0EEEvT_T0_ll,@"STO_CUDA_ENTRY STV_DEFAULT"
_ZN7oneflow4cuda7softmax15SoftmaxWarpImplI10SimpleLoadI6__halffE11SimpleStoreIS4_fEfLi1ELi10ELi32ELi1ELb0ELNS1_9AlgorithmE0EEEvT_T0_ll:
.text._ZN7oneflow4cuda7softmax15SoftmaxWarpImplI10SimpleLoadI6__halffE11SimpleStoreIS4_fEfLi1ELi10ELi32ELi1ELb0ELNS1_9AlgorithmE0EEEvT_T0_ll:
        /* <DEDUP_REMOVED lines=24> */
.L_x_3150:
        /* <DEDUP_REMOVED lines=13> */
.L_x_3172:
        /* <DEDUP_REMOVED lines=69> */
[----:B------:R-:W-:Y:S01]  /*06a0*/  FFMA.SAT R4, R28, R11, 0.5 ;  /* 0x3f0000001c047423 */ /* 0x000fe2000000200b */
[--C-:B------:R-:W-:Y:S01]  /*06b0*/  FADD R0, R7, -R15.reuse ;  /* 0x8000000f07007221 */ /* 0x100fe20000000000 */
[-C--:B------:R-:W-:Y:S01]  /*06c0*/  FFMA.RM R12, R12, R9.reuse, 12582913 ;  /* 0x4b4000010c0c7423 */ /* 0x080fe20000004009 */
[----:B------:R-:W-:Y:S01]  /*06d0*/  FFMA.RM R2, R2, R9, 12582913 ;  /* 0x4b40000102027423 */ /* 0x000fe20000004009 */
[--C-:B------:R-:W-:Y:S01]  /*06e0*/  FADD R6, R5, -R15.reuse ;  /* 0x8000000f05067221 */ /* 0x100fe20000000000 */
[--C-:B------:R-:W-:Y:S01]  /*06f0*/  FADD R14, R8, -R15.reuse ;  /* 0x8000000f080e7221 */ /* 0x100fe20000000000 */
[----:B------:R-:W-:Y:S01]  /*0700*/  FADD R3, R12, -12583039 ;  /* 0xcb40007f0c037421 */ /* 0x000fe20000000000 */
[----:B------:R-:W-:Y:S01]  /*0710*/  FADD R7, R2, -12583039 ;  /* 0xcb40007f02077421 */ /* 0x000fe20000000000 */
[----:B------:R-:W-:Y:S01]  /*0720*/  FFMA.SAT R8, R26, R11, 0.5 ;  /* 0x3f0000001a087423 */ /* 0x000fe2000000200b */
[----:B------:R-:W-:Y:S01]  /*0730*/  FADD R10, R10, -R15 ;  /* 0x8000000f0a0a7221 */ /* 0x000fe20000000000 */
[----:B------:R-:W-:Y:S01]  /*0740*/  FFMA R5, R32, 1.4426950216293334961, -R3 ;  /* 0x3fb8aa3b20057823 */ /* 0x000fe20000000803 */
[-C--:B------:R-:W-:Y:S01]  /*0750*/  FFMA.RM R3, R4, R9.reuse, 12582913 ;  /* 0x4b40000104037423 */ /* 0x080fe20000004009 */
[----:B------:R-:W-:Y:S01]  /*0760*/  FFMA R7, R30, 1.4426950216293334961, -R7 ;  /* 0x3fb8aa3b1e077823 */ /* 0x000fe20000000807 */
[----:B------:R-:W-:Y:S01]  /*0770*/  FFMA.RM R4, R8, R9, 12582913 ;  /* 0x4b40000108047423 */ /* 0x000fe20000004009 */
[----:B------:R-:W-:Y:S01]  /*0780*/  FFMA R32, R32, 1.925963033500011079e-08, R5 ;  /* 0x32a5706020207823 */ /* 0x000fe20000000005 */
[----:B------:R-:W-:Y:S01]  /*0790*/  FADD R5, R3, -12583039 ;  /* 0xcb40007f03057421 */ /* 0x000fe20000000000 */
[----:B------:R-:W-:Y:S01]  /*07a0*/  FFMA.SAT R8, R14, R11, 0.5 ;  /* 0x3f0000000e087423 */ /* 0x000fe2000000200b */
[----:B------:R-:W-:Y:S01]  /*07b0*/  FFMA R13, R30, 1.925963033500011079e-08, R7 ;  /* 0x32a570601e0d7823 */ /* 0x000fe20000000007 */
[----:B------:R-:W-:Y:S01]  /*07c0*/  MUFU.EX2 R27, R32 ;  /* 0x00000020001b7308 */ /* 0x000fe20000000800 */
[----:B------:R-:W-:Y:S01]  /*07d0*/  FFMA R7, R28, 1.4426950216293334961, -R5 ;  /* 0x3fb8aa3b1c077823 */ /* 0x000fe20000000805 */
[----:B------:R-:W-:Y:S01]  /*07e0*/  FFMA.RM R5, R8, R9, 12582913 ;  /* 0x4b40000108057423 */ /* 0x000fe20000004009 */
[----:B------:R-:W-:Y:S01]  /*07f0*/  FFMA.SAT R8, R10, R11, 0.5 ;  /* 0x3f0000000a087423 */ /* 0x000fe2000000200b */
[----:B------:R-:W-:Y:S01]  /*0800*/  FADD R22, R22, -R15 ;  /* 0x8000000f16167221 */ /* 0x000fe20000000000 */
[----:B------:R-:W-:Y:S01]  /*0810*/  FFMA R28, R28, 1.925963033500011079e-08, R7 ;  /* 0x32a570601c1c7823 */ /* 0x000fe20000000007 */
[----:B------:R-:W-:Y:S01]  /*0820*/  FADD R7, R5, -12583039 ;  /* 0xcb40007f05077421 */ /* 0x000fe20000000000 */
[----:B------:R-:W-:Y:S01]  /*0830*/  FFMA.RM R8, R8, R9, 12582913 ;  /* 0x4b40000108087423 */ /* 0x000fe20000004009 */
[----:B------:R-:W-:Y:S01]  /*0840*/  SHF.L.U32 R12, R12, 0x17, RZ ;  /* 0x000000170c0c7819 */ /* 0x000fe200000006ff */
[----:B------:R-:W-:Y:S01]  /*0850*/  FADD R24, R24, -R15 ;  /* 0x8000000f18187221 */ /* 0x000fe20000000000 */
[----:B------:R-:W-:Y:S01]  /*0860*/  FFMA R7, R14, 1.4426950216293334961, -R7 ;  /* 0x3fb8aa3b0e077823 */ /* 0x000fe20000000807 */
[----:B------:R-:W-:Y:S01]  /*0870*/  FADD R15, R4, -12583039 ;  /* 0xcb40007f040f7421 */ /* 0x000fe20000000000 */
[----:B------:R-:W1:Y:S01]  /*0880*/  MUFU.EX2 R13, R13 ;  /* 0x0000000d000d7308 */ /* 0x000e620000000800 */
[-C--:B------:R-:W-:Y:S01]  /*0890*/  FFMA.SAT R30, R6, R11.reuse, 0.5 ;  /* 0x3f000000061e7423 */ /* 0x080fe2000000200b */
[----:B------:R-:W-:Y:S01]  /*08a0*/  FFMA R23, R14, 1.925963033500011079e-08, R7 ;  /* 0x32a570600e177823 */ /* 0x000fe20000000007 */
[----:B------:R-:W-:Y:S01]  /*08b0*/  FADD R7, R8, -12583039 ;  /* 0xcb40007f08077421 */ /* 0x000fe20000000000 */
[----:B------:R-:W-:Y:S01]  /*08c0*/  FFMA.SAT R14, R0, R11, 0.5 ;  /* 0x3f000000000e7423 */ /* 0x000fe2000000200b */
[----:B------:R-:W-:Y:S01]  /*08d0*/  FFMA R15, R26, 1.4426950216293334961, -R15 ;  /* 0x3fb8aa3b1a0f7823 */ /* 0x000fe2000000080f */
[----:B------:R-:W-:Y:S01]  /*08e0*/  SHF.L.U32 R2, R2, 0x17, RZ ;  /* 0x0000001702027819 */ /* 0x000fe200000006ff */
[----:B------:R-:W-:Y:S01]  /*08f0*/  FFMA R25, R10, 1.4426950216293334961, -R7 ;  /* 0x3fb8aa3b0a197823 */ /* 0x000fe20000000807 */
[----:B------:R-:W-:Y:S01]  /*0900*/  FFMA.RM R7, R14, R9, 12582913 ;  /* 0x4b4000010e077423 */ /* 0x000fe20000004009 */
[----:B------:R-:W-:Y:S01]  /*0910*/  FFMA R15, R26, 1.925963033500011079e-08, R15 ;  /* 0x32a570601a0f7823 */ /* 0x000fe2000000000f */
[----:B------:R-:W2:Y:S01]  /*0920*/  MUFU.EX2 R28, R28 ;  /* 0x0000001c001c7308 */ /* 0x000ea20000000800 */
[----:B------:R-:W-:Y:S01]  /*0930*/  FFMA R14, R10, 1.925963033500011079e-08, R25 ;  /* 0x32a570600a0e7823 */ /* 0x000fe20000000019 */
[----:B------:R-:W-:Y:S01]  /*0940*/  FADD R25, R7, -12583039 ;  /* 0xcb40007f07197421 */ /* 0x000fe20000000000 */
[----:B------:R-:W-:Y:S01]  /*0950*/  FFMA.SAT R10, R22, R11, 0.5 ;  /* 0x3f000000160a7423 */ /* 0x000fe2000000200b */
[----:B------:R-:W-:-:S02]  /*0960*/  SHF.L.U32 R3, R3, 0x17, RZ ;  /* 0x0000001703037819 */ /* 0x000fc400000006ff */
[----:B------:R-:W-:Y:S01]  /*0970*/  FFMA R25, R0, 1.4426950216293334961, -R25 ;  /* 0x3fb8aa3b00197823 */ /* 0x000fe20000000819 */
[----:B------:R-:W-:Y:S01]  /*0980*/  FFMA.RM R10, R10, R9, 12582913 ;  /* 0x4b4000010a0a7423 */ /* 0x000fe20000004009 */
[----:B------:R-:W3:Y:S01]  /*0990*/  MUFU.EX2 R15, R15 ;  /* 0x0000000f000f7308 */ /* 0x000ee20000000800 */
[----:B-1----:R-:W-:Y:S01]  /*09a0*/  FMUL R2, R2, R13 ;  /* 0x0000000d02027220 */ /* 0x002fe20000400000 */
[----:B------:R-:W-:Y:S01]  /*09b0*/  FFMA R25, R0, 1.925963033500011079e-08, R25 ;  /* 0x32a5706000197823 */ /* 0x000fe20000000019 */
[----:B------:R-:W-:Y:S01]  /*09c0*/  FMUL R0, R12, R27 ;  /* 0x0000001b0c007220 */ /* 0x000fe20000400000 */
[----:B------:R-:W-:Y:S01]  /*09d0*/  FADD R27, R10, -12583039 ;  /* 0xcb40007f0a1b7421 */ /* 0x000fe20000000000 */
[----:B------:R-:W-:Y:S02]  /*09e0*/  SHF.L.U32 R4, R4, 0x17, RZ ;  /* 0x0000001704047819 */ /* 0x000fe400000006ff */
[----:B------:R-:W-:Y:S01]  /*09f0*/  FADD R13, RZ, R0 ;  /* 0x00000000ff0d7221 */ /* 0x000fe20000000000 */
[C---:B------:R-:W-:Y:S01]  /*0a00*/  FFMA R27, R22.reuse, 1.4426950216293334961, -R27 ;  /* 0x3fb8aa3b161b7823 */ /* 0x040fe2000000081b */
[----:B------:R1:W4:Y:S01]  /*0a10*/  MUFU.EX2 R12, R23 ;  /* 0x00000017000c7308 */ /* 0x0003220000000800 */
[----:B--2---:R-:W-:Y:S01]  /*0a20*/  FMUL R3, R3, R28 ;  /* 0x0000001c03037220 */ /* 0x004fe20000400000 */
[----:B------:R-:W-:Y:S01]  /*0a30*/  SHF.L.U32 R5, R5, 0x17, RZ ;  /* 0x0000001705057819 */ /* 0x000fe200000006ff */
[----:B------:R-:W-:Y:S01]  /*0a40*/  FFMA R26, R22, 1.925963033500011079e-08, R27 ;  /* 0x32a57060161a7823 */ /* 0x000fe2000000001b */
[----:B------:R-:W-:-:S04]  /*0a50*/  FFMA.SAT R22, R24, R11, 0.5 ;  /* 0x3f00000018167423 */ /* 0x000fc8000000200b */
[-C--:B------:R-:W-:Y:S01]  /*0a60*/  FFMA.RM R11, R22, R9.reuse, 12582913 ;  /* 0x4b400001160b7423 */ /* 0x080fe20000004009 */
[----:B------:R-:W-:Y:S01]  /*0a70*/  FFMA.RM R9, R30, R9, 12582913 ;  /* 0x4b4000011e097423 */ /* 0x000fe20000004009 */
[----:B------:R-:W2:Y:S01]  /*0a80*/  MUFU.EX2 R14, R14 ;  /* 0x0000000e000e7308 */ /* 0x000ea20000000800 */
[----:B---3--:R-:W-:Y:S01]  /*0a90*/  FMUL R4, R4, R15 ;  /* 0x0000000f04047220 */ /* 0x008fe20000400000 */
[----:B------:R-:W-:Y:S01]  /*0aa0*/  FADD R27, R11, -12583039 ;  /* 0xcb40007f0b1b7421 */ /* 0x000fe20000000000 */
[C---:B-1----:R-:W-:Y:S01]  /*0ab0*/  FADD R23, R9.reuse, -12583039 ;  /* 0xcb40007f09177421 */ /* 0x042fe20000000000 */
[----:B------:R-:W-:Y:S02]  /*0ac0*/  SHF.L.U32 R9, R9, 0x17, RZ ;  /* 0x0000001709097819 */ /* 0x000fe400000006ff */
[----:B------:R-:W-:Y:S01]  /*0ad0*/  FFMA R27, R24, 1.4426950216293334961, -R27 ;  /* 0x3fb8aa3b181b7823 */ /* 0x000fe2000000081b */
[----:B------:R-:W-:Y:S01]  /*0ae0*/  FFMA R23, R6, 1.4426950216293334961, -R23 ;  /* 0x3fb8aa3b06177823 */ /* 0x000fe20000000817 */
[----:B------:R-:W1:Y:S01]  /*0af0*/  MUFU.EX2 R22, R25 ;  /* 0x0000001900167308 */ /* 0x000e620000000800 */
[----:B----4-:R-:W-:Y:S01]  /*0b00*/  FMUL R5, R5, R12 ;  /* 0x0000000c05057220 */ /* 0x010fe20000400000 */
[----:B------:R-:W-:Y:S01]  /*0b10*/  FFMA R27, R24, 1.925963033500011079e-08, R27 ;  /* 0x32a57060181b7823 */ /* 0x000fe2000000001b */
[----:B------:R-:W-:-:S04]  /*0b20*/  FADD R24, R13, R2 ;  /* 0x000000020d187221 */ /* 0x000fc80000000000 */
[----:B------:R-:W-:Y:S01]  /*0b30*/  FADD R15, R24, R3 ;  /* 0x00000003180f7221 */ /* 0x000fe20000000000 */
[----:B------:R-:W3:Y:S01]  /*0b40*/  MUFU.EX2 R26, R26 ;  /* 0x0000001a001a7308 */ /* 0x000ee20000000800 */
[----:B------:R-:W-:Y:S01]  /*0b50*/  FFMA R24, R6, 1.925963033500011079e-08, R23 ;  /* 0x32a5706006187823 */ /* 0x000fe20000000017 */
[----:B------:R-:W-:Y:S01]  /*0b60*/  SHF.L.U32 R23, R8, 0x17, RZ ;  /* 0x0000001708177819 */ /* 0x000fe200000006ff */
[----:B------:R-:W-:Y:S01]  /*0b70*/  FADD R8, R15, R4 ;  /* 0x000000040f087221 */ /* 0x000fe20000000000 */
[----:B------:R-:W-:-:S03]  /*0b80*/  SHF.L.U32 R15, R7, 0x17, RZ ;  /* 0x00000017070f7819 */ /* 0x000fc600000006ff */
[----:B--2---:R-:W-:Y:S01]  /*0b90*/  FMUL R6, R23, R14 ;  /* 0x0000000e17067220 */ /* 0x004fe20000400000 */
[----:B------:R-:W2:Y:S01]  /*0ba0*/  MUFU.EX2 R13, R27 ;  /* 0x0000001b000d7308 */ /* 0x000ea20000000800 */
[----:B------:R-:W-:Y:S01]  /*0bb0*/  FADD R7, R8, R5 ;  /* 0x0000000508077221 */ /* 0x000fe20000000000 */
[----:B------:R-:W-:Y:S01]  /*0bc0*/  SHF.L.U32 R23, R10, 0x17, RZ ;  /* 0x000000170a177819 */ /* 0x000fe200000006ff */
[----:B-1----:R-:W-:Y:S01]  /*0bd0*/  FMUL R8, R15, R22 ;  /* 0x000000160f087220 */ /* 0x002fe20000400000 */
[----:B------:R-:W-:Y:S01]  /*0be0*/  SHF.L.U32 R10, R11, 0x17, RZ ;  /* 0x000000170b0a7819 */ /* 0x000fe200000006ff */
[----:B------:R-:W-:-:S03]  /*0bf0*/  FADD R15, R7, R6 ;  /* 0x00000006070f7221 */ /* 0x000fc60000000000 */
[----:B------:R-:W1:Y:S01]  /*0c00*/  MUFU.EX2 R24, R24 ;  /* 0x0000001800187308 */ /* 0x000e620000000800 */
[----:B---3--:R-:W-:Y:S01]  /*0c10*/  FMUL R7, R23, R26 ;  /* 0x0000001a17077220 */ /* 0x008fe20000400000 */
[----:B------:R-:W-:-:S04]  /*0c20*/  FADD R12, R15, R8 ;  /* 0x000000080f0c7221 */ /* 0x000fc80000000000 */
[----:B------:R-:W-:Y:S01]  /*0c30*/  FADD R11, R12, R7 ;  /* 0x000000070c0b7221 */ /* 0x000fe20000000000 */
[----:B--2---:R-:W-:-:S04]  /*0c40*/  FMUL R10, R10, R13 ;  /* 0x0000000d0a0a7220 */ /* 0x004fc80000400000 */
[----:B------:R-:W-:Y:S01]  /*0c50*/  FADD R12, R11, R10 ;  /* 0x0000000a0b0c7221 */ /* 0x000fe20000000000 */
[----:B-1----:R-:W-:-:S04]  /*0c60*/  FMUL R9, R9, R24 ;  /* 0x0000001809097220 */ /* 0x002fc80000400000 */
        /* <DEDUP_REMOVED lines=10> */
.L_x_3184:
        /* <DEDUP_REMOVED lines=11> */
[----:B01----:R-:W-:Y:S05]  /*0dc0*/  CALL.REL.NOINC `($__internal_45_$__cuda_sm3x_div_rn_noftz_f32_slowpath) ;  /* 0x0000001400507944 */ /* 0x003fea0003c00000 */
[----:B------:R-:W-:-:S07]  /*0dd0*/  MOV R14, R0 ;  /* 0x00000000000e7202 */ /* 0x000fce0000000f00 */
.L_x_3153:
[----:B------:R-:W-:Y:S05]  /*0de0*/  BSYNC.RECONVERGENT B0 ;  /* 0x0000000000007941 */ /* 0x000fea0003800200 */
.L_x_3152:
        /* <DEDUP_REMOVED lines=11> */
[----:B01----:R-:W-:Y:S05]  /*0ea0*/  CALL.REL.NOINC `($__internal_45_$__cuda_sm3x_div_rn_noftz_f32_slowpath) ;  /* 0x0000001400187944 */ /* 0x003fea0003c00000 */
[----:B------:R-:W-:-:S07]  /*0eb0*/  MOV R15, R0 ;  /* 0x00000000000f7202 */ /* 0x000fce0000000f00 */
.L_x_3155:
[----:B------:R-:W-:Y:S05]  /*0ec0*/  BSYNC.RECONVERGENT B0 ;  /* 0x0000000000007941 */ /* 0x000fea0003800200 */
.L_x_3154:
        /* <DEDUP_REMOVED lines=13> */
.L_x_3157:
[----:B------:R-:W-:Y:S05]  /*0fa0*/  BSYNC.RECONVERGENT B0 ;  /* 0x0000000000007941 */ /* 0x000fea0003800200 */
.L_x_3156:
        /* <DEDUP_REMOVED lines=13> */
.L_x_3159:
[----:B------:R-:W-:Y:S05]  /*1080*/  BSYNC.RECONVERGENT B0 ;  /* 0x0000000000007941 */ /* 0x000fea0003800200 */
.L_x_3158:
        /* <DEDUP_REMOVED lines=13> */
.L_x_3161:
[----:B------:R-:W-:Y:S05]  /*1160*/  BSYNC.RECONVERGENT B0 ;  /* 0x0000000000007941 */ /* 0x000fea0003800200 */
.L_x_3160:
        /* <DEDUP_REMOVED lines=13> */
.L_x_3163:
[----:B------:R-:W-:Y:S05]  /*1240*/  BSYNC.RECONVERGENT B0 ;  /* 0x0000000000007941 */ /* 0x000fea0003800200 */
.L_x_3162:
        /* <DEDUP_REMOVED lines=13> */
.L_x_3165:
[----:B------:R-:W-:Y:S05]  /*1320*/  BSYNC.RECONVERGENT B0 ;  /* 0x0000000000007941 */ /* 0x000fea0003800200 */
.L_x_3164:
        /* <DEDUP_REMOVED lines=11> */
[----:B0-----:R-:W-:Y:S05]  /*13e0*/  CALL.REL.NOINC `($__internal_45_$__cuda_sm3x_div_rn_noftz_f32_slowpath) ;  /* 0x0000000c00c87944 */ /* 0x001fea0003c00000 */
[----:B------:R-:W-:-:S07]  /*13f0*/  MOV R6, R0 ;  /* 0x0000000000067202 */ /* 0x000fce0000000f00 */
.L_x_3167:
[----:B------:R-:W-:Y:S05]  /*1400*/  BSYNC.RECONVERGENT B0 ;  /* 0x0000000000007941 */ /* 0x000fea0003800200 */
.L_x_3166:
        /* <DEDUP_REMOVED lines=11> */
[----:B0-----:R-:W-:Y:S05]  /*14c0*/  CALL.REL.NOINC `($__internal_45_$__cuda_sm3x_div_rn_noftz_f32_slowpath) ;  /* 0x0000000c00907944 */ /* 0x001fea0003c00000 */
[----:B------:R-:W-:-:S07]  /*14d0*/  MOV R7, R0 ;  /* 0x0000000000077202 */ /* 0x000fce0000000f00 */
.L_x_3169:
[----:B------:R-:W-:Y:S05]  /*14e0*/  BSYNC.RECONVERGENT B0 ;  /* 0x0000000000007941 */ /* 0x000fea0003800200 */
.L_x_3168:
        /* <DEDUP_REMOVED lines=12> */
.L_x_3171:
[----:B------:R-:W-:Y:S05]  /*15b0*/  BSYNC.RECONVERGENT B0 ;  /* 0x0000000000007941 */ /* 0x000fea0003800200 */
.L_x_3170:
[----:B------:R-:W-:Y:S01]  /*15c0*/  HFMA2 R9, -RZ, RZ, 0, 0 ;  /* 0x00000000ff097431 */ /* 0x000fe200000001ff */
[----:B------:R-:W-:Y:S01]  /*15d0*/  MOV R8, R20 ;  /* 0x0000001400087202 */ /* 0x000fe20000000f00 */
[----:B------:R-:W-:Y:S01]  /*15e0*/  IMAD R12, R18, UR42, RZ ;  /* 0x0000002a120c7c24 */ /* 0x000fe2000f8e02ff */
[C---:B------:R-:W-:Y:S02]  /*15f0*/  R2UR UR6, R16.reuse ;  /* 0x00000000100672ca */ /* 0x040fe400000e0000 */
[C---:B------:R-:W-:Y:S02]  /*1600*/  R2UR UR7, R17.reuse ;  /* 0x00000000110772ca */ /* 0x040fe400000e0000 */
[----:B------:R-:W-:Y:S02]  /*1610*/  R2UR UR8, R16 ;  /* 0x00000000100872ca */ /* 0x000fe400000e0000 */
[----:B------:R-:W-:Y:S01]  /*1620*/  R2UR UR9, R17 ;  /* 0x00000000110972ca */ /* 0x000fe200000e0000 */
[----:B------:R-:W-:Y:S01]  /*1630*/  IMAD.WIDE.U32 R10, R19, UR42, R8 ;  /* 0x0000002a130a7c25 */ /* 0x000fe2000f8e0008 */
[----:B------:R-:W-:-:S02]  /*1640*/  F2FP.F16.F32.PACK_AB R14, R15, R14 ;  /* 0x0000000e0f0e723e */ /* 0x000fc400000000ff */
        /* <DEDUP_REMOVED lines=8> */
[----:B------:R-:W-:Y:S02]  /*16d0*/  R2UR UR11, R17 ;  /* 0x00000000110b72ca */ /* 0x000fe400000e0000 */
[----:B------:R-:W-:Y:S01]  /*16e0*/  LEA.HI.X.SX32 R18, R21, R18, 0x1, P0 ;  /* 0x0000001215127211 */ /* 0x000fe200000f0eff */
[----:B------:R-:W-:Y:S01]  /*16f0*/  STG.E.U16 desc[UR4][R8.64], R14 ;  /* 0x0000000e08007986 */ /* 0x000fe2000c101504 */
        /* <DEDUP_REMOVED lines=23> */
[----:B------:R3:W-:Y:S01]  /*1870*/  STG.E.U16 desc[UR14][R8.64+0x240], R5 ;  /* 0x0002400508007986 */ /* 0x0007e2000c10150e */
[----:B------:R-:W-:Y:S05]  /*1880*/  @!P0 BRA `(.L_x_3172) ;  /* 0xffffffe800708947 */ /* 0x000fea000383ffff */
[----:B------:R-:W-:Y:S05]  /*1890*/  EXIT ;  /* 0x000000000000794d */ /* 0x000fea0003800000 */
.L_x_3151:
[----:B------:R-:W-:Y:S01]  /*18a0*/  BSSY B0, `(.L_x_3173) ;  /* 0x0000007000007945 */ /* 0x000fe20003800000 */
[----:B------:R-:W-:Y:S02]  /*18b0*/  MOV R12, 0x10 ;  /* 0x00000010000c7802 */ /* 0x000fe40000000f00 */
[----:B------:R-:W-:Y:S02]  /*18c0*/  MOV R11, 0x1f ;  /* 0x0000001f000b7802 */ /* 0x000fe40000000f00 */
[----:B------:R-:W-:-:S07]  /*18d0*/  MOV R15, 0xffffffff ;  /* 0xffffffff000f7802 */ /* 0x000fce0000000f00 */
[----:B0-----:R-:W-:Y:S05]  /*18e0*/  WARPSYNC.COLLECTIVE R15, `(.L_x_3174) ;  /* 0x000000000f087348 */ /* 0x001fea0003c00000 */
[----:B------:R1:W2:Y:S02]  /*18f0*/  SHFL.BFLY P6, R14, R13, R12, R11 ;  /* 0x0c00000c0d0e7389 */ /* 0x0002a400000c000b */
[----:B012---:R-:W-:Y:S05]  /*1900*/  ENDCOLLECTIVE ;  /* 0x000000000000791b */ /* 0x007fea0003800000 */
.L_x_3174:
[----:B------:R-:W-:Y:S05]  /*1910*/  BSYNC B0 ;  /* 0x0000000000007941 */ /* 0x000fea0003800000 */
.L_x_3173:
        /* <DEDUP_REMOVED lines=8> */
.L_x_3175:
[----:B------:R-:W-:Y:S01]  /*19a0*/  HFMA2 R12, -RZ, RZ, 0, 2.384185791015625e-07 ;  /* 0x00000004ff0c7431 */ /* 0x000fe200000001ff */
[----:B------:R-:W-:-:S04]  /*19b0*/  FMNMX R0, R13, R14, !PT ;  /* 0x0000000e0d007209 */ /* 0x000fc80007800000 */
[----:B------:R-:W-:-:S07]  /*19c0*/  MOV R13, R0 ;  /* 0x00000000000d7202 */ /* 0x000fce0000000f00 */
[----:B------:R-:W-:Y:S05]  /*19d0*/  WARPSYNC.COLLECTIVE R15, `(.L_x_3176) ;  /* 0x000000000f087348 */ /* 0x000fea0003c00000 */
[----:B------:R0:W1:Y:S02]  /*19e0*/  SHFL.BFLY P6, R14, R13, R12, R11 ;  /* 0x0c00000c0d0e7389 */ /* 0x00006400000c000b */
[----:B01----:R-:W-:Y:S05]  /*19f0*/  ENDCOLLECTIVE ;  /* 0x000000000000791b */ /* 0x003fea0003800000 */
.L_x_3176:
[----:B------:R-:W-:Y:S01]  /*1a00*/  HFMA2 R12, -RZ, RZ, 0, 1.1920928955078125e-07 ;  /* 0x00000002ff0c7431 */ /* 0x000fe200000001ff */
[----:B------:R-:W-:-:S04]  /*1a10*/  FMNMX R2, R0, R14, !PT ;  /* 0x0000000e00027209 */ /* 0x000fc80007800000 */
[----:B------:R-:W-:-:S07]  /*1a20*/  MOV R13, R2 ;  /* 0x00000002000d7202 */ /* 0x000fce0000000f00 */
[----:B------:R-:W-:Y:S05]  /*1a30*/  WARPSYNC.COLLECTIVE R15, `(.L_x_3177) ;  /* 0x000000000f087348 */ /* 0x000fea0003c00000 */
[----:B------:R0:W1:Y:S02]  /*1a40*/  SHFL.BFLY P6, R14, R13, R12, R11 ;  /* 0x0c00000c0d0e7389 */ /* 0x00006400000c000b */
[----:B01----:R-:W-:Y:S05]  /*1a50*/  ENDCOLLECTIVE ;  /* 0x000000000000791b */ /* 0x003fea0003800000 */
.L_x_3177:
[----:B------:R-:W-:Y:S01]  /*1a60*/  HFMA2 R12, -RZ, RZ, 0, 5.9604644775390625e-08 ;  /* 0x00000001ff0c7431 */ /* 0x000fe200000001ff */
[----:B------:R-:W-:-:S04]  /*1a70*/  FMNMX R3, R2, R14, !PT ;  /* 0x0000000e02037209 */ /* 0x000fc80007800000 */
[----:B------:R-:W-:-:S07]  /*1a80*/  MOV R13, R3 ;  /* 0x00000003000d7202 */ /* 0x000fce0000000f00 */
[----:B------:R-:W-:Y:S05]  /*1a90*/  WARPSYNC.COLLECTIVE R15, `(.L_x_3178) ;  /* 0x000000000f087348 */ /* 0x000fea0003c00000 */
[----:B------:R0:W1:Y:S02]  /*1aa0*/  SHFL.BFLY P6, R14, R13, R12, R11 ;  /* 0x0c00000c0d0e7389 */ /* 0x00006400000c000b */
[----:B01----:R-:W-:Y:S05]  /*1ab0*/  ENDCOLLECTIVE ;  /* 0x000000000000791b */ /* 0x003fea0003800000 */
.L_x_3178:
[----:B------:R-:W-:Y:S01]  /*1ac0*/  HFMA2 R11, -RZ, RZ, 3.7421875, 0 ;  /* 0x437c0000ff0b7431 */ /* 0x000fe200000001ff */
        /* <DEDUP_REMOVED lines=47> */
[----:B------:R-:W-:Y:S02]  /*1dc0*/  FADD R5, R26, -12583039 ;  /* 0xcb40007f1a057421 */ /* 0x000fe40000000000 */
[C---:B------:R-:W-:Y:S01]  /*1dd0*/  FADD R7, R6.reuse, -12583039 ;  /* 0xcb40007f06077421 */ /* 0x040fe20000000000 */
[----:B------:R-:W-:Y:S01]  /*1de0*/  SHF.L.U32 R6, R6, 0x17, RZ ;  /* 0x0000001706067819 */ /* 0x000fe200000006ff */
[----:B------:R-:W-:Y:S02]  /*1df0*/  FFMA R5, R8, 1.4426950216293334961, -R5 ;  /* 0x3fb8aa3b08057823 */ /* 0x000fe40000000805 */
[----:B------:R-:W-:Y:S02]  /*1e00*/  FFMA R7, R10, 1.4426950216293334961, -R7 ;  /* 0x3fb8aa3b0a077823 */ /* 0x000fe40000000807 */
[----:B------:R-:W-:Y:S01]  /*1e10*/  FFMA R8, R8, 1.925963033500011079e-08, R5 ;  /* 0x32a5706008087823 */ /* 0x000fe20000000005 */
[----:B------:R-:W-:Y:S01]  /*1e20*/  SHF.L.U32 R5, R26, 0x17, RZ ;  /* 0x000000171a057819 */ /* 0x000fe200000006ff */
[----:B------:R-:W-:Y:S01]  /*1e30*/  FFMA R7, R10, 1.925963033500011079e-08, R7 ;  /* 0x32a570600a077823 */ /* 0x000fe20000000007 */
[----:B------:R-:W-:-:S03]  /*1e40*/  FFMA.SAT R10, R22, R9, 0.5 ;  /* 0x3f000000160a7423 */ /* 0x000fc60000002009 */
[----:B------:R-:W0:Y:S01]  /*1e50*/  MUFU.EX2 R8, R8 ;  /* 0x0000000800087308 */ /* 0x000e220000000800 */
[----:B------:R-:W-:-:S07]  /*1e60*/  FFMA.RM R10, R10, R11, 12582913 ;  /* 0x4b4000010a0a7423 */ /* 0x000fce000000400b */
[----:B------:R-:W1:Y:S01]  /*1e70*/  MUFU.EX2 R7, R7 ;  /* 0x0000000700077308 */ /* 0x000e620000000800 */
[----:B0-----:R-:W-:Y:S01]  /*1e80*/  FMUL R5, R5, R8 ;  /* 0x0000000805057220 */ /* 0x001fe20000400000 */
[----:B------:R-:W-:-:S04]  /*1e90*/  FFMA.SAT R8, R14, R9, 0.5 ;  /* 0x3f0000000e087423 */ /* 0x000fc80000002009 */
[----:B------:R-:W-:Y:S01]  /*1ea0*/  FFMA.RM R8, R8, R11, 12582913 ;  /* 0x4b40000108087423 */ /* 0x000fe2000000400b */
[----:B-1----:R-:W-:-:S03]  /*1eb0*/  FMUL R6, R6, R7 ;  /* 0x0000000706067220 */ /* 0x002fc60000400000 */
[----:B------:R-:W-:Y:S01]  /*1ec0*/  FADD R13, R8, -12583039 ;  /* 0xcb40007f080d7421 */ /* 0x000fe20000000000 */
[----:B------:R-:W-:Y:S01]  /*1ed0*/  FADD R7, R10, -12583039 ;  /* 0xcb40007f0a077421 */ /* 0x000fe20000000000 */
[----:B------:R-:W-:Y:S02]  /*1ee0*/  SHF.L.U32 R8, R8, 0x17, RZ ;  /* 0x0000001708087819 */ /* 0x000fe400000006ff */
[----:B------:R-:W-:Y:S01]  /*1ef0*/  FFMA R13, R14, 1.4426950216293334961, -R13 ;  /* 0x3fb8aa3b0e0d7823 */ /* 0x000fe2000000080d */
[----:B------:R-:W-:-:S03]  /*1f00*/  FFMA R7, R22, 1.4426950216293334961, -R7 ;  /* 0x3fb8aa3b16077823 */ /* 0x000fc60000000807 */
[----:B------:R-:W-:Y:S01]  /*1f10*/  FFMA R13, R14, 1.925963033500011079e-08, R13 ;  /* 0x32a570600e0d7823 */ /* 0x000fe2000000000d */
[----:B------:R-:W-:Y:S01]  /*1f20*/  FFMA R22, R22, 1.925963033500011079e-08, R7 ;  /* 0x32a5706016167823 */ /* 0x000fe20000000007 */
[----:B------:R-:W-:Y:S01]  /*1f30*/  SHF.L.U32 R7, R10, 0x17, RZ ;  /* 0x000000170a077819 */ /* 0x000fe200000006ff */
[-C--:B------:R-:W-:Y:S01]  /*1f40*/  FFMA.SAT R10, R24, R9.reuse, 0.5 ;  /* 0x3f000000180a7423 */ /* 0x080fe20000002009 */
[----:B------:R-:W-:Y:S02]  /*1f50*/  FFMA.SAT R14, R12, R9, 0.5 ;  /* 0x3f0000000c0e7423 */ /* 0x000fe40000002009 */
[----:B------:R-:W0:Y:S02]  /*1f60*/  MUFU.EX2 R13, R13 ;  /* 0x0000000d000d7308 */ /* 0x000e240000000800 */
[----:B------:R-:W-:-:S06]  /*1f70*/  FFMA.RM R14, R14, R11, 12582913 ;  /* 0x4b4000010e0e7423 */ /* 0x000fcc000000400b */
[----:B------:R-:W1:Y:S01]  /*1f80*/  MUFU.EX2 R22, R22 ;  /* 0x0000001600167308 */ /* 0x000e620000000800 */
[----:B0-----:R-:W-:Y:S01]  /*1f90*/  FMUL R8, R8, R13 ;  /* 0x0000000d08087220 */ /* 0x001fe20000400000 */
[----:B------:R-:W-:-:S04]  /*1fa0*/  FFMA.RM R13, R10, R11, 12582913 ;  /* 0x4b4000010a0d7423 */ /* 0x000fc8000000400b */
[----:B------:R-:W-:Y:S01]  /*1fb0*/  FADD R9, R13, -12583039 ;  /* 0xcb40007f0d097421 */ /* 0x000fe20000000000 */
[----:B-1----:R-:W-:-:S03]  /*1fc0*/  FMUL R7, R7, R22 ;  /* 0x0000001607077220 */ /* 0x002fc60000400000 */
[----:B------:R-:W-:-:S04]  /*1fd0*/  FFMA R9, R24, 1.4426950216293334961, -R9 ;  /* 0x3fb8aa3b18097823 */ /* 0x000fc80000000809 */
[----:B------:R-:W-:Y:S01]  /*1fe0*/  FFMA R24, R24, 1.925963033500011079e-08, R9 ;  /* 0x32a5706018187823 */ /* 0x000fe20000000009 */
[----:B------:R-:W-:-:S03]  /*1ff0*/  FADD R9, R14, -12583039 ;  /* 0xcb40007f0e097421 */ /* 0x000fc60000000000 */
[----:B------:R-:W0:Y:S01]  /*2000*/  MUFU.EX2 R11, R24 ;  /* 0x00000018000b7308 */ /* 0x000e220000000800 */
[----:B------:R-:W-:-:S04]  /*2010*/  FFMA R9, R12, 1.4426950216293334961, -R9 ;  /* 0x3fb8aa3b0c097823 */ /* 0x000fc80000000809 */
[----:B------:R-:W-:Y:S01]  /*2020*/  FFMA R15, R12, 1.925963033500011079e-08, R9 ;  /* 0x32a570600c0f7823 */ /* 0x000fe20000000009 */
[----:B------:R-:W-:-:S03]  /*2030*/  FADD R9, RZ, R0 ;  /* 0x00000000ff097221 */ /* 0x000fc60000000000 */
[----:B------:R1:W2:Y:S01]  /*2040*/  MUFU.EX2 R22, R15 ;  /* 0x0000000f00167308 */ /* 0x0002a20000000800 */
[----:B------:R-:W-:-:S04]  /*2050*/  FADD R10, R9, R2 ;  /* 0x00000002090a7221 */ /* 0x000fc80000000000 */
[----:B------:R-:W-:-:S04]  /*2060*/  FADD R9, R10, R3 ;  /* 0x000000030a097221 */ /* 0x000fc80000000000 */
[----:B------:R-:W-:Y:S01]  /*2070*/  FADD R10, R9, R4 ;  /* 0x00000004090a7221 */ /* 0x000fe20000000000 */
[----:B-1----:R-:W-:-:S03]  /*2080*/  MOV R15, 0xffffffff ;  /* 0xffffffff000f7802 */ /* 0x002fc60000000f00 */
[----:B------:R-:W-:Y:S01]  /*2090*/  FADD R9, R10, R5 ;  /* 0x000000050a097221 */ /* 0x000fe20000000000 */
[----:B------:R-:W-:-:S03]  /*20a0*/  SHF.L.U32 R10, R13, 0x17, RZ ;  /* 0x000000170d0a7819 */ /* 0x000fc600000006ff */
[----:B------:R-:W-:Y:S02]  /*20b0*/  FADD R9, R9, R6 ;  /* 0x0000000609097221 */ /* 0x000fe40000000000 */
[----:B0-----:R-:W-:Y:S02]  /*20c0*/  FMUL R10, R10, R11 ;  /* 0x0000000b0a0a7220 */ /* 0x001fe40000400000 */
[----:B------:R-:W-:Y:S01]  /*20d0*/  FADD R12, R9, R8 ;  /* 0x00000008090c7221 */ /* 0x000fe20000000000 */
[----:B------:R-:W-:-:S03]  /*20e0*/  SHF.L.U32 R9, R14, 0x17, RZ ;  /* 0x000000170e097819 */ /* 0x000fc600000006ff */
[----:B------:R-:W-:Y:S02]  /*20f0*/  FADD R11, R12, R7 ;  /* 0x000000070c0b7221 */ /* 0x000fe40000000000 */
[----:B--2---:R-:W-:Y:S02]  /*2100*/  FMUL R9, R9, R22 ;  /* 0x0000001609097220 */ /* 0x004fe40000400000 */
[----:B------:R-:W-:Y:S01]  /*2110*/  FADD R12, R11, R10 ;  /* 0x0000000a0b0c7221 */ /* 0x000fe20000000000 */
[----:B------:R-:W-:-:S03]  /*2120*/  HFMA2 R11, -RZ, RZ, 0, 1.847743988037109375e-06 ;  /* 0x0000001fff0b7431 */ /* 0x000fc600000001ff */
[----:B------:R-:W-:Y:S01]  /*2130*/  FADD R13, R12, R9 ;  /* 0x000000090c0d7221 */ /* 0x000fe20000000000 */
[----:B------:R-:W-:-:S07]  /*2140*/  MOV R12, 0x10 ;  /* 0x00000010000c7802 */ /* 0x000fce0000000f00 */
[----:B------:R-:W-:Y:S05]  /*2150*/  WARPSYNC.COLLECTIVE R15, `(.L_x_3179) ;  /* 0x000000000f087348 */ /* 0x000fea0003c00000 */
[----:B------:R0:W1:Y:S02]  /*2160*/  SHFL.BFLY P6, R14, R13, R12, R11 ;  /* 0x0c00000c0d0e7389 */ /* 0x00006400000c000b */
[----:B01----:R-:W-:Y:S05]  /*2170*/  ENDCOLLECTIVE ;  /* 0x000000000000791b */ /* 0x003fea0003800000 */
.L_x_3179:
[----:B------:R-:W-:Y:S02]  /*2180*/  HFMA2 R12, -RZ, RZ, 0, 4.76837158203125e-07 ;  /* 0x00000008ff0c7431 */ /* 0x000fe400000001ff */
[----:B------:R-:W-:-:S05]  /*2190*/  FADD R22, R13, R14 ;  /* 0x0000000e0d167221 */ /* 0x000fca0000000000 */
[----:B------:R-:W-:-:S07]  /*21a0*/  MOV R13, R22 ;  /* 0x00000016000d7202 */ /* 0x000fce0000000f00 */
[----:B------:R-:W-:Y:S05]  /*21b0*/  WARPSYNC.COLLECTIVE R15, `(.L_x_3180) ;  /* 0x000000000f087348 */ /* 0x000fea0003c00000 */
[----:B------:R0:W1:Y:S02]  /*21c0*/  SHFL.BFLY P6, R14, R13, R12, R11 ;  /* 0x0c00000c0d0e7389 */ /* 0x00006400000c000b */
[----:B01----:R-:W-:Y:S05]  /*21d0*/  ENDCOLLECTIVE ;  /* 0x000000000000791b */ /* 0x003fea0003800000 */
.L_x_3180:
[----:B------:R-:W-:Y:S02]  /*21e0*/  HFMA2 R12, -RZ, RZ, 0, 2.384185791015625e-07 ;  /* 0x00000004ff0c7431 */ /* 0x000fe400000001ff */
[----:B------:R-:W-:-:S05]  /*21f0*/  FADD R23, R22, R14 ;  /* 0x0000000e16177221 */ /* 0x000fca0000000000 */
[----:B------:R-:W-:-:S07]  /*2200*/  MOV R13, R23 ;  /* 0x00000017000d7202 */ /* 0x000fce0000000f00 */
[----:B------:R-:W-:Y:S05]  /*2210*/  WARPSYNC.COLLECTIVE R15, `(.L_x_3181) ;  /* 0x000000000f087348 */ /* 0x000fea0003c00000 */
[----:B------:R0:W1:Y:S02]  /*2220*/  SHFL.BFLY P6, R14, R13, R12, R11 ;  /* 0x0c00000c0d0e7389 */ /* 0x00006400000c000b */
[----:B01----:R-:W-:Y:S05]  /*2230*/  ENDCOLLECTIVE ;  /* 0x000000000000791b */ /* 0x003fea0003800000 */
.L_x_3181:
[----:B------:R-:W-:Y:S02]  /*2240*/  HFMA2 R12, -RZ, RZ, 0, 1.1920928955078125e-07 ;  /* 0x00000002ff0c7431 */ /* 0x000fe400000001ff */
[----:B------:R-:W-:-:S05]  /*2250*/  FADD R24, R23, R14 ;  /* 0x0000000e17187221 */ /* 0x000fca0000000000 */
[----:B------:R-:W-:-:S07]  /*2260*/  MOV R13, R24 ;  /* 0x00000018000d7202 */ /* 0x000fce0000000f00 */
[----:B------:R-:W-:Y:S05]  /*2270*/  WARPSYNC.COLLECTIVE R15, `(.L_x_3182) ;  /* 0x000000000f087348 */ /* 0x000fea0003c00000 */
[----:B------:R0:W1:Y:S02]  /*2280*/  SHFL.BFLY P6, R14, R13, R12, R11 ;  /* 0x0c00000c0d0e7389 */ /* 0x00006400000c000b */
[----:B01----:R-:W-:Y:S05]  /*2290*/  ENDCOLLECTIVE ;  /* 0x000000000000791b */ /* 0x003fea0003800000 */
.L_x_3182:
[----:B------:R-:W-:Y:S02]  /*22a0*/  HFMA2 R12, -RZ, RZ, 0, 5.9604644775390625e-08 ;  /* 0x00000001ff0c7431 */ /* 0x000fe400000001ff */
[----:B------:R-:W-:-:S05]  /*22b0*/  FADD R25, R24, R14 ;  /* 0x0000000e18197221 */ /* 0x000fca0000000000 */
[----:B------:R-:W-:-:S07]  /*22c0*/  MOV R13, R25 ;  /* 0x00000019000d7202 */ /* 0x000fce0000000f00 */
[----:B------:R-:W-:Y:S05]  /*22d0*/  WARPSYNC.COLLECTIVE R15, `(.L_x_3183) ;  /* 0x000000000f087348 */ /* 0x000fea0003c00000 */
[----:B------:R0:W1:Y:S02]  /*22e0*/  SHFL.BFLY P6, R14, R13, R12, R11 ;  /* 0x0c00000c0d0e7389 */ /* 0x00006400000c000b */
[----:B01----:R-:W-:Y:S05]  /*22f0*/  ENDCOLLECTIVE ;  /* 0x000000000000791b */ /* 0x003fea0003800000 */
.L_x_3183:
[----:B------:R-:W-:Y:S05]  /*2300*/  BRA `(.L_x_3184) ;  /* 0xffffffe800807947 */ /* 0x000fea000383ffff */
        .weak           $__internal_45_$__cuda_sm3x_div_rn_noftz_f32_slowpath
        .type           $__internal_45_$__cuda_sm3x_div_rn_noftz_f32_slowpath,@function
        .size           $__internal_45_$__cuda_sm3x_div_rn_noftz_f32_slowpath,(.L_x_15362 - $__internal_45_$__cuda_sm3x_div_rn_noftz_f32_slowpath)
$__internal_45_$__cuda_sm3x_div_rn_noftz_f32_slowpath:
        /* <DEDUP_REMOVED lines=35> */
.L_x_3186:
        /* <DEDUP_REMOVED lines=51> */
.L_x_3193:
[----:B------:R-:W-:-:S04]  /*2870*/  LOP3.LUT R0, R0, 0x80000000, RZ, 0xc0, !PT ;  /* 0x8000000000007812 */ /* 0x000fc800078ec0ff */
[----:B------:R-:W-:Y:S01]  /*2880*/  LOP3.LUT R0, R0, 0x7f800000, RZ, 0xfc, !PT ;  /* 0x7f80000000007812 */ /* 0x000fe200078efcff */
[----:B------:R-:W-:Y:S06]  /*2890*/  BRA `(.L_x_3194) ;  /* 0x0000000000047947 */ /* 0x000fec0003800000 */
.L_x_3192:
[----:B------:R-:W-:-:S07]  /*28a0*/  LEA R0, R29, R0, 0x17 ;  /* 0x000000001d007211 */ /* 0x000fce00078eb8ff */
.L_x_3194:
[----:B------:R-:W-:Y:S05]  /*28b0*/  BSYNC.RECONVERGENT B2 ;  /* 0x0000000000027941 */ /* 0x000fea0003800200 */
.L_x_3191:
[----:B------:R-:W-:Y:S05]  /*28c0*/  BRA `(.L_x_3195) ;  /* 0x0000000000207947 */ /* 0x000fea0003800000 */
.L_x_3190:
[----:B------:R-:W-:-:S04]  /*28d0*/  LOP3.LUT R0, R25, 0x80000000, R0, 0x48, !PT ;  /* 0x8000000019007812 */ /* 0x000fc800078e4800 */
[----:B------:R-:W-:Y:S01]  /*28e0*/  LOP3.LUT R0, R0, 0x7f800000, RZ, 0xfc, !PT ;  /* 0x7f80000000007812 */ /* 0x000fe200078efcff */
[----:B------:R-:W-:Y:S06]  /*28f0*/  BRA `(.L_x_3195) ;  /* 0x0000000000147947 */ /* 0x000fec0003800000 */
.L_x_3189:
[----:B------:R-:W-:Y:S01]  /*2900*/  LOP3.LUT R0, R25, 0x80000000, R0, 0x48, !PT ;  /* 0x8000000019007812 */ /* 0x000fe200078e4800 */
[----:B------:R-:W-:Y:S06]  /*2910*/  BRA `(.L_x_3195) ;  /* 0x00000000000c7947 */ /* 0x000fec0003800000 */
.L_x_3188:
[----:B------:R-:W0:Y:S01]  /*2920*/  MUFU.RSQ R0, -QNAN ;  /* 0xffc0000000007908 */ /* 0x000e220000001400 */
[----:B------:R-:W-:Y:S05]  /*2930*/  BRA `(.L_x_3195) ;  /* 0x0000000000047947 */ /* 0x000fea0003800000 */
.L_x_3187:
[----:B------:R-:W-:-:S07]  /*2940*/  FADD.FTZ R0, R0, R11 ;  /* 0x0000000b00007221 */ /* 0x000fce0000010000 */
.L_x_3195:
[----:B------:R-:W-:Y:S05]  /*2950*/  BSYNC.RECONVERGENT B1 ;  /* 0x0000000000017941 */ /* 0x000fea0003800200 */
.L_x_3185:
[----:B------:R-:W-:Y:S01]  /*2960*/  HFMA2 R13, -RZ, RZ, 0, 0 ;  /* 0x00000000ff0d7431 */ /* 0x000fe200000001ff */
[----:B------:R-:W-:-:S04]  /*2970*/  MOV R12, R22 ;  /* 0x00000016000c7202 */ /* 0x000fc80000000f00 */
[----:B0-----:R-:W-:Y:S05]  /*2980*/  RET.REL.NODEC R12 `(_ZN7oneflow4cuda7softmax15SoftmaxWarpImplI10SimpleLoadI6__halffE11SimpleStoreIS4_fEfLi1ELi10ELi32ELi1ELb0ELNS1_9AlgorithmE0EEEvT_T0_ll) ;  /* 0xffffffd40c9c7950 */ /* 0x001fea0003c3ffff */
.L_x_3196:
        /* <DEDUP_REMOVED lines=15> */
.L_x_15362:


//--------------------- .text._ZN7oneflow4cuda7softmax15SoftmaxWarpImplI10SimpleLoadI6__halffE11SimpleStoreIS4_fEfLi1ELi9ELi32ELi1ELb1ELNS1_9AlgorithmE0EEEvT_T0_ll --------------------------
	.section	.text._ZN7oneflow4cuda7softmax15SoftmaxWarpImplI10SimpleLoadI6__halffE11SimpleStoreIS4_fEfLi1ELi9ELi32ELi1ELb1ELNS1_9AlgorithmE0EEEvT_T0_ll,"ax",@progbits
	.align	128
        .global         _ZN7oneflow4cuda7softmax15SoftmaxWarpImplI10SimpleLoadI6__halffE11SimpleStoreIS4_fEfLi1ELi9ELi32ELi1ELb1ELNS1_9AlgorithmE0EEEvT_T0_ll
        .type           _ZN7oneflow4cuda7softmax15SoftmaxWarpImplI10SimpleLoadI6__halffE11SimpleStoreIS4_fEfLi1ELi9ELi32ELi1ELb1ELNS1_9AlgorithmE0EEEvT_T0_ll,@function
        .size           _ZN7oneflow4cuda7softmax15SoftmaxWarpImplI10SimpleLoadI6__halffE11SimpleStoreIS4_fEfLi1ELi9ELi32ELi1ELb1ELNS1_9AlgorithmE0EEEvT_T0_ll,(.L_x_15363 - _ZN7oneflow4cuda7softmax15SoftmaxWarpImplI10SimpleLoadI6__halffE11SimpleStoreIS4_fEfLi1ELi9ELi32ELi1ELb1ELNS1_9AlgorithmE0EEEvT_T0_ll)
        .other          _ZN7oneflow4cuda7softmax15SoftmaxWarpImplI10SimpleLoadI6__halffE11SimpleStoreIS4_fEfLi1ELi9ELi32ELi1ELb1ELNS1_9AlgorithmE0EEEvT_T0_ll,@"STO_CUDA_ENTRY STV_DEFAULT"
_ZN7oneflow4cuda7softmax15SoftmaxWarpImplI10SimpleLoadI6__halffE11SimpleStoreIS4_fEfLi1ELi9ELi32ELi1ELb1ELNS1_9AlgorithmE0EEEvT_T0_ll:
.text._ZN7oneflow4cuda7softmax15SoftmaxWarpImplI10SimpleLoadI6__halffE11SimpleStoreIS4_fEfLi1ELi9ELi32ELi1ELb1ELNS1_9AlgorithmE0EEEvT_T0_ll:
        /* <DEDUP_REMOVED lines=11> */
[----:B------:R-:W-:Y:S02]  /*00b0*/  HFMA2 R8, -RZ, RZ, 0, 1.35898590087890625e-05 ;  /* 0x000000e4ff087431 */ /* 0x000fe400000001ff */
[----:B------:R-:W-:Y:S01]  /*00c0*/  IMAD.MOV.U32 R12, RZ, RZ, 0x1 ;  /* 0x00000001ff0c7424 */ /* 0x000fe200078e00ff */
[----:B------:R2:W3:Y:S01]  /*00d0*/  LDC.64 R2, c[0x4][R0] ;  /* 0x0100000000027b82 */ /* 0x0004e20000000a00 */
[----:B------:R-:W4:Y:S01]  /*00e0*/  LDCU.64 UR6, c[0x4][0xa10] ;  /* 0x01014200ff0677ac */ /* 0x000f220008000a00 */
[----:B------:R-:W-:Y:S01]  /*00f0*/  MOV R13, RZ ;  /* 0x000000ff000d7202 */ /* 0x000fe20000000f00 */
[----:B------:R-:W5:Y:S01]  /*0100*/  LDCU.64 UR8, c[0x4][0x750] ;  /* 0x0100ea00ff0877ac */ /* 0x000f620008000a00 */
[----:B-1----:R-:W-:Y:S02]  /*0110*/  MOV R4, UR4 ;  /* 0x0000000400047c02 */ /* 0x002fe40008000f00 */
[----:B------:R-:W-:-:S02]  /*0120*/  MOV R5, UR5 ;  /* 0x0000000500057c02 */ /* 0x000fc40008000f00 */
[----:B----4-:R-:W-:Y:S01]  /*0130*/  MOV R6, UR6 ;  /* 0x0000000600067c02 */ /* 0x010fe20008000f00 */
[----:B------:R-:W-:Y:S01]  /*0140*/  IMAD.U32 R7, RZ, RZ, UR7 ;  /* 0x00000007ff077e24 */ /* 0x000fe2000f8e00ff */
[----:B-----5:R-:W-:Y:S02]  /*0150*/  MOV R10, UR8 ;  /* 0x00000008000a7c02 */ /* 0x020fe40008000f00 */
[----:B--2---:R-:W-:-:S07]  /*0160*/  MOV R11, UR9 ;  /* 0x00000009000b7c02 */ /* 0x004fce0008000f00 */
[----:B------:R-:W-:-:S07]  /*0170*/  LEPC R20, `(.L_x_3197) ;  /* 0x000000001014794e */ /* 0x000fce0000000000 */
[----:B0--3--:R-:W-:Y:S05]  /*0180*/  CALL.ABS.NOINC R2 ;  /* 0x0000000002007343 */ /* 0x009fea0003c00000 */
.L_x_3197:
        /* <DEDUP_REMOVED lines=21> */
[----:B------:R-:W-:-:S07]  /*02e0*/  IADD3 R21, PT, PT, R20, 0x100, RZ ;  /* 0x0000010014157810 */ /* 0x000fce0007ffe0ff */
.L_x_3218:
[----:B------:R-:W-:Y:S01]  /*02f0*/  ISETP.GE.U32.AND P0, PT, R20, UR44, PT ;  /* 0x0000002c14007c0c */ /* 0x000fe2000bf06070 */
[----:B------:R-:W-:Y:S01]  /*0300*/  HFMA2 R3, -RZ, RZ, 0, 0 ;  /* 0x00000000ff037431 */ /* 0x000fe200000001ff */
[----:B------:R-:W-:Y:S01]  /*0310*/  ISETP.GE.U32.AND P5, PT, R28, UR44, PT ;  /* 0x0000002c1c007c0c */ /* 0x000fe2000bfa6070 */
[----:B--2---:R-:W-:Y:S01]  /*0320*/  IMAD R7, R10, UR42, RZ ;  /* 0x0000002a0a077c24 */ /* 0x004fe2000f8e02ff */
[----:B------:R-:W-:Y:S02]  /*0330*/  ISETP.GE.AND.EX P0, PT, RZ, UR45, PT, P0 ;  /* 0x0000002dff007c0c */ /* 0x000fe4000bf06300 */
[----:B------:R-:W-:Y:S02]  /*0340*/  ISETP.GE.U32.AND P2, PT, R27, UR44, PT ;  /* 0x0000002c1b007c0c */ /* 0x000fe4000bf46070 */
[----:B------:R-:W-:Y:S02]  /*0350*/  ISETP.GE.AND.EX P5, PT, RZ, UR45, PT, P5 ;  /* 0x0000002dff007c0c */ /* 0x000fe4000bfa6350 */
[----:B------:R-:W-:-:S02]  /*0360*/  MOV R2, R20 ;  /* 0x0000001400027202 */ /* 0x000fc40000000f00 */
[----:B------:R-:W-:-:S03]  /*0370*/  ISETP.GE.AND.EX P2, PT, RZ, UR45, PT, P2 ;  /* 0x0000002dff007c0c */ /* 0x000fc6000bf46320 */
[----:B------:R-:W-:Y:S02]  /*0380*/  IMAD.WIDE.U32 R4, R18, UR42, R2 ;  /* 0x0000002a12047c25 */ /* 0x000fe4000f8e0002 */
[----:B-1----:R-:W-:Y:S02]  /*0390*/  @!P0 R2UR UR4, R16 ;  /* 0x00000000100482ca */ /* 0x002fe400000e0000 */
[----:B------:R-:W-:Y:S01]  /*03a0*/  IMAD R3, R18, UR43, R7 ;  /* 0x0000002b12037c24 */ /* 0x000fe2000f8e0207 */
[----:B------:R-:W-:Y:S02]  /*03b0*/  @!P0 R2UR UR5, R17 ;  /* 0x00000000110582ca */ /* 0x000fe400000e0000 */
[----:B------:R-:W-:Y:S01]  /*03c0*/  LEA R2, P1, R4, UR40, 0x1 ;  /* 0x0000002804027c11 */ /* 0x000fe2000f8208ff */
[----:B------:R-:W-:Y:S01]  /*03d0*/  IMAD.IADD R3, R5, 0x1, R3 ;  /* 0x0000000105037824 */ /* 0x000fe200078e0203 */
[----:B------:R-:W-:Y:S02]  /*03e0*/  @!P5 R2UR UR6, R16 ;  /* 0x000000001006d2ca */ /* 0x000fe400000e0000 */
[----:B------:R-:W-:-:S02]  /*03f0*/  @!P5 R2UR UR7, R17 ;  /* 0x000000001107d2ca */ /* 0x000fc400000e0000 */
[----:B------:R-:W-:Y:S02]  /*0400*/  LEA.HI.X R3, R4, UR41, R3, 0x1, P1 ;  /* 0x0000002904037c11 */ /* 0x000fe400088f0c03 */
[----:B------:R-:W-:Y:S02]  /*0410*/  @!P2 R2UR UR8, R16 ;  /* 0x000000001008a2ca */ /* 0x000fe400000e0000 */
[----:B------:R-:W-:Y:S01]  /*0420*/  @!P2 R2UR UR9, R17 ;  /* 0x000000001109a2ca */ /* 0x000fe200000e0000 */
[----:B------:R-:W2:Y:S06]  /*0430*/  @!P0 LDG.E.U16 R5, desc[UR4][R2.64] ;  /* 0x0000000402058981 */ /* 0x000eac000c1e1500 */
[----:B------:R-:W3:Y:S06]  /*0440*/  @!P5 LDG.E.U16 R0, desc[UR6][R2.64+0x40] ;  /* 0x000040060200d981 */ /* 0x000eec000c1e1500 */
        /* <DEDUP_REMOVED lines=20> */
[----:B------:R-:W-:Y:S01]  /*0590*/  @!P6 R2UR UR11, R17 ;  /* 0x00000000110be2ca */ /* 0x000fe200000e0000 */
[----:B------:R-:W5:-:S12]  /*05a0*/  @!P1 LDG.E.U16 R6, desc[UR4][R2.64+0xc0] ;  /* 0x0000c00402069981 */ /* 0x000f58000c1e1500 */
[----:B------:R-:W5:Y:S01]  /*05b0*/  @!P6 LDG.E.U16 R11, desc[UR10][R2.64+0x180] ;  /* 0x0001800a020be981 */ /* 0x000f62000c1e1500 */
[----:B--2---:R-:W-:-:S03]  /*05c0*/  @!P0 HADD2.F32 R31, -RZ, R5.H0_H0 ;  /* 0x20000005ff1f8230 */ /* 0x004fc60000004100 */
[----:B------:R-:W2:Y:S02]  /*05d0*/  @!P4 LDG.E.U16 R5, desc[UR8][R2.64+0x140] ;  /* 0x000140080205c981 */ /* 0x000ea4000c1e1500 */
[----:B------:R-:W-:Y:S01]  /*05e0*/  @!P0 FMNMX R13, R31, -INF , !PT ;  /* 0xff8000001f0d8809 */ /* 0x000fe20007800000 */
[----:B---3--:R-:W-:Y:S02]  /*05f0*/  @!P5 HADD2.F32 R9, -RZ, R0.H0_H0 ;  /* 0x20000000ff09d230 */ /* 0x008fe40000004100 */
[----:B------:R-:W3:Y:S03]  /*0600*/  @!P3 LDG.E.U16 R0, desc[UR6][R2.64+0x100] ;  /* 0x000100060200b981 */ /* 0x000ee6000c1e1500 */
[----:B------:R-:W-:Y:S01]  /*0610*/  @!P5 FMNMX R13, R13, R9, !PT ;  /* 0x000000090d0dd209 */ /* 0x000fe20007800000 */
[----:B----4-:R-:W-:Y:S01]  /*0620*/  @!P2 HADD2.F32 R30, -RZ, R4.H0_H0 ;  /* 0x20000004ff1ea230 */ /* 0x010fe20000004100 */
[----:B------:R-:W-:-:S04]  /*0630*/  ISETP.GE.U32.AND P5, PT, R22, UR44, PT ;  /* 0x0000002c16007c0c */ /* 0x000fc8000bfa6070 */
[----:B------:R-:W-:Y:S02]  /*0640*/  @!P2 FMNMX R13, R13, R30, !PT ;  /* 0x0000001e0d0da209 */ /* 0x000fe40007800000 */
        /* <DEDUP_REMOVED lines=13> */
[----:B------:R-:W-:Y:S01]  /*0720*/  @!P1 FMNMX R13, R13, R29, !PT ;  /* 0x0000001d0d0d9209 */ /* 0x000fe20007800000 */
[----:B------:R-:W-:-:S02]  /*0730*/  IMAD.MOV.U32 R7, RZ, RZ, -0x800000 ;  /* 0xff800000ff077424 */ /* 0x000fc400078e00ff */
[----:B------:R-:W-:Y:S01]  /*0740*/  @!P6 HADD2.F32 R7, -RZ, R11.H0_H0 ;  /* 0x2000000bff07e230 */ /* 0x000fe20000004100 */
[----:B------:R-:W-:Y:S01]  /*0750*/  MOV R8, 0xff800000 ;  /* 0xff80000000087802 */ /* 0x000fe20000000f00 */
[----:B------:R-:W-:Y:S01]  /*0760*/  UMOV UR4, 0xffffffff ;  /* 0xffffffff00047882 */ /* 0x000fe20000000000 */
[----:B--2---:R-:W-:Y:S02]  /*0770*/  @!P4 HADD2.F32 R6, -RZ, R5.H0_H0 ;  /* 0x20000005ff06c230 */ /* 0x004fe40000004100 */
[----:B---3--:R-:W-:-:S05]  /*0780*/  @!P3 HADD2.F32 R4, -RZ, R0.H0_H0 ;  /* 0x20000000ff04b230 */ /* 0x008fca0000004100 */
[----:B------:R-:W-:-:S04]  /*0790*/  @!P3 FMNMX R13, R13, R4, !PT ;  /* 0x000000040d0db209 */ /* 0x000fc80007800000 */
[----:B------:R-:W-:Y:S02]  /*07a0*/  @!P4 FMNMX R13, R13, R6, !PT ;  /* 0x000000060d0dc209 */ /* 0x000fe40007800000 */
[----:B------:R-:W-:Y:S02]  /*07b0*/  MOV R5, 0xff800000 ;  /* 0xff80000000057802 */ /* 0x000fe40000000f00 */
[----:B------:R-:W-:Y:S01]  /*07c0*/  @!P6 FMNMX R13, R13, R7, !PT ;  /* 0x000000070d0de209 */ /* 0x000fe20007800000 */
[----:B----4-:R-:W-:Y:S02]  /*07d0*/  @!P5 HADD2.F32 R8, -RZ, R12.H0_H0 ;  /* 0x2000000cff08d230 */ /* 0x010fe40000004100 */
[----:B------:R-:W-:-:S03]  /*07e0*/  @!P2 HADD2.F32 R5, -RZ, R14.H0_H0 ;  /* 0x2000000eff05a230 */ /* 0x000fc60000004100 */
[----:B------:R-:W-:-:S04]  /*07f0*/  @!P5 FMNMX R13, R13, R8, !PT ;  /* 0x000000080d0dd209 */ /* 0x000fc80007800000 */
[----:B------:R-:W-:Y:S01]  /*0800*/  @!P2 FMNMX R13, R13, R5, !PT ;  /* 0x000000050d0da209 */ /* 0x000fe20007800000 */
[----:B0-----:R-:W-:Y:S06]  /*0810*/  BRA.DIV UR4, `(.L_x_3199) ;  /* 0x0000001204e47947 */ /* 0x001fec000b800000 */
        /* <DEDUP_REMOVED lines=19> */
[----:B------:R-:W-:Y:S01]  /*0950*/  FADD R36, -R14, R4 ;  /* 0x000000040e247221 */ /* 0x000fe20000000100 */
[-C--:B------:R-:W-:Y:S01]  /*0960*/  FFMA.RM R0, R9, R12.reuse, 12582913 ;  /* 0x4b40000109007423 */ /* 0x080fe2000000400c */
[-C--:B------:R-:W-:Y:S01]  /*0970*/  FFMA.RM R9, R13, R12.reuse, 12582913 ;  /* 0x4b4000010d097423 */ /* 0x080fe2000000400c */
[-C--:B------:R-:W-:Y:S01]  /*0980*/  FFMA.RM R2, R15, R12.reuse, 12582913 ;  /* 0x4b4000010f027423 */ /* 0x080fe2000000400c */
[-C--:B------:R-:W-:Y:S01]  /*0990*/  FFMA.SAT R31, R30, R11.reuse, 0.5 ;  /* 0x3f0000001e1f7423 */ /* 0x080fe2000000200b */
[----:B------:R-:W-:Y:S01]  /*09a0*/  FADD R3, R0, -12583039 ;  /* 0xcb40007f00037421 */ /* 0x000fe20000000000 */
[----:B------:R-:W-:Y:S01]  /*09b0*/  FADD R13, R9, -12583039 ;  /* 0xcb40007f090d7421 */ /* 0x000fe20000000000 */
[----:B------:R-:W-:Y:S01]  /*09c0*/  FFMA.SAT R33, R36, R11, 0.5 ;  /* 0x3f00000024217423 */ /* 0x000fe2000000200b */
[----:B------:R-:W-:Y:S01]  /*09d0*/  SHF.L.U32 R0, R0, 0x17, RZ ;  /* 0x0000001700007819 */ /* 0x000fe200000006ff */
[----:B------:R-:W-:Y:S01]  /*09e0*/  FFMA R3, R32, 1.4426950216293334961, -R3 ;  /* 0x3fb8aa3b20037823 */ /* 0x000fe20000000803 */
[----:B------:R-:W-:Y:S01]  /*09f0*/  FFMA R15, R34, 1.4426950216293334961, -R13 ;  /* 0x3fb8aa3b220f7823 */ /* 0x000fe2000000080d */
[----:B------:R-:W-:-:S02]  /*0a00*/  FFMA.RM R4, R33, R12, 12582913 ;  /* 0x4b40000121047423 */ /* 0x000fc4000000400c */
[----:B------:R-:W-:Y:S01]  /*0a10*/  FFMA R13, R32, 1.925963033500011079e-08, R3 ;  /* 0x32a57060200d7823 */ /* 0x000fe20000000003 */
[----:B------:R-:W-:Y:S01]  /*0a20*/  FADD R3, R2, -12583039 ;  /* 0xcb40007f02037421 */ /* 0x000fe20000000000 */
[----:B------:R-:W-:Y:S01]  /*0a30*/  FFMA R15, R34, 1.925963033500011079e-08, R15 ;  /* 0x32a57060220f7823 */ /* 0x000fe2000000000f */
[C---:B------:R-:W-:Y:S01]  /*0a40*/  FADD R32, -R14.reuse, R6 ;  /* 0x000000060e207221 */ /* 0x040fe20000000100 */
[----:B------:R-:W-:Y:S01]  /*0a50*/  FADD R34, -R14, R7 ;  /* 0x000000070e227221 */ /* 0x000fe20000000100 */
[----:B------:R-:W-:Y:S01]  /*0a60*/  FFMA R29, R38, 1.4426950216293334961, -R3 ;  /* 0x3fb8aa3b261d7823 */ /* 0x000fe20000000803 */
[-C--:B------:R-:W-:Y:S01]  /*0a70*/  FFMA.RM R3, R31, R12.reuse, 12582913 ;  /* 0x4b4000011f037423 */ /* 0x080fe2000000400c */
[-C--:B------:R-:W-:Y:S01]  /*0a80*/  FFMA.SAT R7, R32, R11.reuse, 0.5 ;  /* 0x3f00000020077423 */ /* 0x080fe2000000200b */
[----:B------:R-:W0:Y:S01]  /*0a90*/  MUFU.EX2 R13, R13 ;  /* 0x0000000d000d7308 */ /* 0x000e220000000800 */
[----:B------:R-:W-:Y:S01]  /*0aa0*/  FFMA R31, R38, 1.925963033500011079e-08, R29 ;  /* 0x32a57060261f7823 */ /* 0x000fe2000000001d */
[C---:B------:R-:W-:Y:S01]  /*0ab0*/  FADD R38, -R14.reuse, R8 ;  /* 0x000000080e267221 */ /* 0x040fe20000000100 */
[----:B------:R-:W-:Y:S01]  /*0ac0*/  FADD R14, -R14, R5 ;  /* 0x000000050e0e7221 */ /* 0x000fe20000000100 */
[----:B------:R-:W-:Y:S01]  /*0ad0*/  FADD R5, R4, -12583039 ;  /* 0xcb40007f04057421 */ /* 0x000fe20000000000 */
[-C--:B------:R-:W-:Y:S01]  /*0ae0*/  FFMA.RM R6, R7, R12.reuse, 12582913 ;  /* 0x4b40000107067423 */ /* 0x080fe2000000400c */
[----:B------:R-:W-:Y:S01]  /*0af0*/  FADD R29, R3, -12583039 ;  /* 0xcb40007f031d7421 */ /* 0x000fe20000000000 */
[-C--:B------:R-:W-:Y:S01]  /*0b00*/  FFMA.SAT R7, R34, R11.reuse, 0.5 ;  /* 0x3f00000022077423 */ /* 0x080fe2000000200b */
[----:B------:R-:W-:Y:S01]  /*0b10*/  FFMA R5, R36, 1.4426950216293334961, -R5 ;  /* 0x3fb8aa3b24057823 */ /* 0x000fe20000000805 */
[----:B------:R-:W1:Y:S01]  /*0b20*/  MUFU.EX2 R15, R15 ;  /* 0x0000000f000f7308 */ /* 0x000e620000000800 */
[----:B------:R-:W-:Y:S01]  /*0b30*/  FFMA R29, R30, 1.4426950216293334961, -R29 ;  /* 0x3fb8aa3b1e1d7823 */ /* 0x000fe2000000081d */
[-C--:B------:R-:W-:Y:S01]  /*0b40*/  FFMA.RM R8, R7, R12.reuse, 12582913 ;  /* 0x4b40000107087423 */ /* 0x080fe2000000400c */
[----:B------:R-:W-:Y:S01]  /*0b50*/  FFMA R36, R36, 1.925963033500011079e-08, R5 ;  /* 0x32a5706024247823 */ /* 0x000fe20000000005 */
[----:B------:R-:W-:Y:S01]  /*0b60*/  FADD R5, R6, -12583039 ;  /* 0xcb40007f06057421 */ /* 0x000fe20000000000 */
[----:B------:R-:W-:Y:S01]  /*0b70*/  FFMA R29, R30, 1.925963033500011079e-08, R29 ;  /* 0x32a570601e1d7823 */ /* 0x000fe2000000001d */
[-C--:B------:R-:W-:Y:S01]  /*0b80*/  FFMA.SAT R33, R38, R11.reuse, 0.5 ;  /* 0x3f00000026217423 */ /* 0x080fe2000000200b */
[----:B------:R-:W-:Y:S01]  /*0b90*/  FFMA.SAT R11, R14, R11, 0.5 ;  /* 0x3f0000000e0b7423 */ /* 0x000fe2000000200b */
[----:B------:R-:W-:Y:S01]  /*0ba0*/  FFMA R5, R32, 1.4426950216293334961, -R5 ;  /* 0x3fb8aa3b20057823 */ /* 0x000fe20000000805 */
[----:B------:R2:W3:Y:S01]  /*0bb0*/  MUFU.EX2 R30, R31 ;  /* 0x0000001f001e7308 */ /* 0x0004e20000000800 */
[-C--:B------:R-:W-:Y:S01]  /*0bc0*/  FFMA.RM R7, R33, R12.reuse, 12582913 ;  /* 0x4b40000121077423 */ /* 0x080fe2000000400c */
[----:B------:R-:W-:Y:S01]  /*0bd0*/  FFMA.RM R12, R11, R12, 12582913 ;  /* 0x4b4000010b0c7423 */ /* 0x000fe2000000400c */
[----:B------:R-:W-:-:S02]  /*0be0*/  SHF.L.U32 R4, R4, 0x17, RZ ;  /* 0x0000001704047819 */ /* 0x000fc400000006ff */
[----:B------:R-:W-:Y:S01]  /*0bf0*/  FADD R33, R7, -12583039 ;  /* 0xcb40007f07217421 */ /* 0x000fe20000000000 */
[----:B------:R-:W-:Y:S01]  /*0c00*/  FADD R35, R12, -12583039 ;  /* 0xcb40007f0c237421 */ /* 0x000fe20000000000 */
[----:B------:R-:W-:Y:S01]  /*0c10*/  SHF.L.U32 R6, R6, 0x17, RZ ;  /* 0x0000001706067819 */ /* 0x000fe200000006ff */
[----:B------:R-:W4:Y:S01]  /*0c20*/  MUFU.EX2 R29, R29 ;  /* 0x0000001d001d7308 */ /* 0x000f220000000800 */
[----:B--2---:R-:W-:Y:S01]  /*0c30*/  FFMA R31, R32, 1.925963033500011079e-08, R5 ;  /* 0x32a57060201f7823 */ /* 0x004fe20000000005 */
[----:B------:R-:W-:Y:S01]  /*0c40*/  FADD R5, R8, -12583039 ;  /* 0xcb40007f08057421 */ /* 0x000fe20000000000 */
[----:B------:R-:W-:Y:S01]  /*0c50*/  SHF.L.U32 R32, R9, 0x17, RZ ;  /* 0x0000001709207819 */ /* 0x000fe200000006ff */
[----:B------:R-:W-:Y:S01]  /*0c60*/  FFMA R33, R38, 1.4426950216293334961, -R33 ;  /* 0x3fb8aa3b26217823 */ /* 0x000fe20000000821 */
[----:B------:R-:W-:Y:S01]  /*0c70*/  FFMA R35, R14, 1.4426950216293334961, -R35 ;  /* 0x3fb8aa3b0e237823 */ /* 0x000fe20000000823 */
[----:B------:R-:W-:Y:S01]  /*0c80*/  FFMA R5, R34, 1.4426950216293334961, -R5 ;  /* 0x3fb8aa3b22057823 */ /* 0x000fe20000000805 */
[----:B------:R-:W-:Y:S01]  /*0c90*/  SHF.L.U32 R8, R8, 0x17, RZ ;  /* 0x0000001708087819 */ /* 0x000fe200000006ff */
[----:B------:R-:W2:Y:S01]  /*0ca0*/  MUFU.EX2 R11, R36 ;  /* 0x00000024000b7308 */ /* 0x000ea20000000800 */
[----:B------:R-:W-:Y:S01]  /*0cb0*/  FFMA R33, R38, 1.925963033500011079e-08, R33 ;  /* 0x32a5706026217823 */ /* 0x000fe20000000021 */
[----:B------:R-:W-:Y:S01]  /*0cc0*/  FFMA R34, R34, 1.925963033500011079e-08, R5 ;  /* 0x32a5706022227823 */ /* 0x000fe20000000005 */
[----:B0-----:R-:W-:Y:S01]  /*0cd0*/  FMUL R5, R0, R13 ;  /* 0x0000000d00057220 */ /* 0x001fe20000400000 */
[----:B------:R-:W-:Y:S01]  /*0ce0*/  SHF.L.U32 R13, R2, 0x17, RZ ;  /* 0x00000017020d7819 */ /* 0x000fe200000006ff */
[----:B-1----:R-:W-:Y:S01]  /*0cf0*/  FMUL R0, R32, R15 ;  /* 0x0000000f20007220 */ /* 0x002fe20000400000 */
[----:B------:R-:W-:Y:S01]  /*0d00*/  FFMA R35, R14, 1.925963033500011079e-08, R35 ;  /* 0x32a570600e237823 */ /* 0x000fe20000000023 */
[----:B------:R-:W-:Y:S01]  /*0d10*/  FADD R15, RZ, R5 ;  /* 0x00000005ff0f7221 */ /* 0x000fe20000000000 */
[----:B------:R-:W0:Y:S01]  /*0d20*/  MUFU.EX2 R31, R31 ;  /* 0x0000001f001f7308 */ /* 0x000e220000000800 */
[----:B---3--:R-:W-:Y:S01]  /*0d30*/  FMUL R2, R13, R30 ;  /* 0x0000001e0d027220 */ /* 0x008fe20000400000 */
[----:B------:R-:W-:-:S02]  /*0d40*/  IMAD.SHL.U32 R30, R3, 0x800000, RZ ;  /* 0x00800000031e7824 */ /* 0x000fc400078e00ff */
[----:B------:R-:W-:Y:S02]  /*0d50*/  FADD R15, R15, R0 ;  /* 0x000000000f0f7221 */ /* 0x000fe40000000000 */
[----:B----4-:R-:W-:Y:S02]  /*0d60*/  FMUL R3, R30, R29 ;  /* 0x0000001d1e037220 */ /* 0x010fe40000400000 */
[----:B------:R-:W-:Y:S01]  /*0d70*/  FADD R14, R15, R2 ;  /* 0x000000020f0e7221 */ /* 0x000fe20000000000 */
[----:B------:R-:W1:Y:S01]  /*0d80*/  MUFU.EX2 R9, R34 ;  /* 0x0000002200097308 */ /* 0x000e620000000800 */
[----:B--2---:R-:W-:Y:S02]  /*0d90*/  FMUL R4, R4, R11 ;  /* 0x0000000b04047220 */ /* 0x004fe40000400000 */
[----:B------:R-:W-:Y:S01]  /*0da0*/  FADD R11, R14, R3 ;  /* 0x000000030e0b7221 */ /* 0x000fe20000000000 */
[----:B------:R-:W-:-:S03]  /*0db0*/  IMAD.SHL.U32 R14, R7, 0x800000, RZ ;  /* 0x00800000070e7824 */ /* 0x000fc600078e00ff */
[----:B------:R-:W-:Y:S01]  /*0dc0*/  FADD R11, R11, R4 ;  /* 0x000000040b0b7221 */ /* 0x000fe20000000000 */
[----:B------:R-:W2:Y:S01]  /*0dd0*/  MUFU.EX2 R13, R33 ;  /* 0x00000021000d7308 */ /* 0x000ea20000000800 */
[----:B0-----:R-:W-:-:S07]  /*0de0*/  FMUL R6, R6, R31 ;  /* 0x0000001f06067220 */ /* 0x001fce0000400000 */
[----:B------:R-:W0:Y:S01]  /*0df0*/  MUFU.EX2 R30, R35 ;  /* 0x00000023001e7308 */ /* 0x000e220000000800 */
[----:B-1----:R-:W-:Y:S01]  /*0e00*/  FMUL R7, R8, R9 ;  /* 0x0000000908077220 */ /* 0x002fe20000400000 */
[----:B------:R-:W-:Y:S01]  /*0e10*/  FADD R8, R11, R6 ;  /* 0x000000060b087221 */ /* 0x000fe20000000000 */
[----:B------:R-:W-:-:S03]  /*0e20*/  SHF.L.U32 R11, R12, 0x17, RZ ;  /* 0x000000170c0b7819 */ /* 0x000fc600000006ff */
[----:B------:R-:W-:Y:S01]  /*0e30*/  FADD R12, R8, R7 ;  /* 0x00000007080c7221 */ /* 0x000fe20000000000 */
[----:B--2---:R-:W-:-:S04]  /*0e40*/  FMUL R9, R14, R13 ;  /* 0x0000000d0e097220 */ /* 0x004fc80000400000 */
[----:B------:R-:W-:Y:S01]  /*0e50*/  FADD R13, R12, R9 ;  /* 0x000000090c0d7221 */ /* 0x000fe20000000000 */
[----:B0-----:R-:W-:-:S04]  /*0e60*/  FMUL R8, R11, R30 ;  /* 0x0000001e0b087220 */ /* 0x001fc80000400000 */
        /* <DEDUP_REMOVED lines=10> */
.L_x_3230:
        /* <DEDUP_REMOVED lines=12> */
[----:B------:R-:W-:Y:S05]  /*0fd0*/  CALL.REL.NOINC `($__internal_46_$__cuda_sm3x_div_rn_noftz_f32_slowpath) ;  /* 0x0000001400687944 */ /* 0x000fea0003c00000 */
[----:B------:R-:W-:-:S07]  /*0fe0*/  MOV R11, R5 ;  /* 0x00000005000b7202 */ /* 0x000fce0000000f00 */
.L_x_3201:
[----:B------:R-:W-:Y:S05]  /*0ff0*/  BSYNC.RECONVERGENT B1 ;  /* 0x0000000000017941 */ /* 0x000fea0003800200 */
.L_x_3200:
        /* <DEDUP_REMOVED lines=12> */
[----:B------:R-:W-:Y:S05]  /*10c0*/  CALL.REL.NOINC `($__internal_46_$__cuda_sm3x_div_rn_noftz_f32_slowpath) ;  /* 0x00000014002c7944 */ /* 0x000fea0003c00000 */
[----:B------:R-:W-:-:S07]  /*10d0*/  MOV R14, R5 ;  /* 0x00000005000e7202 */ /* 0x000fce0000000f00 */
.L_x_3203:
[----:B------:R-:W-:Y:S05]  /*10e0*/  BSYNC.RECONVERGENT B1 ;  /* 0x0000000000017941 */ /* 0x000fea0003800200 */
.L_x_3202:
        /* <DEDUP_REMOVED lines=12> */
[----:B------:R-:W-:Y:S05]  /*11b0*/  CALL.REL.NOINC `($__internal_46_$__cuda_sm3x_div_rn_noftz_f32_slowpath) ;  /* 0x0000001000f07944 */ /* 0x000fea0003c00000 */
[----:B------:R-:W-:-:S07]  /*11c0*/  MOV R0, R5 ;  /* 0x0000000500007202 */ /* 0x000fce0000000f00 */
.L_x_3205:
[----:B------:R-:W-:Y:S05]  /*11d0*/  BSYNC.RECONVERGENT B1 ;  /* 0x0000000000017941 */ /* 0x000fea0003800200 */
.L_x_3204:
        /* <DEDUP_REMOVED lines=12> */
[----:B------:R-:W-:Y:S05]  /*12a0*/  CALL.REL.NOINC `($__internal_46_$__cuda_sm3x_div_rn_noftz_f32_slowpath) ;  /* 0x0000001000b47944 */ /* 0x000fea0003c00000 */
[----:B------:R-:W-:-:S07]  /*12b0*/  IMAD.MOV.U32 R15, RZ, RZ, R5 ;  /* 0x000000ffff0f7224 */ /* 0x000fce00078e0005 */
.L_x_3207:
[----:B------:R-:W-:Y:S05]  /*12c0*/  BSYNC.RECONVERGENT B1 ;  /* 0x0000000000017941 */ /* 0x000fea0003800200 */
.L_x_3206:
        /* <DEDUP_REMOVED lines=13> */
[----:B------:R-:W-:-:S07]  /*13a0*/  MOV R29, R5 ;  /* 0x00000005001d7202 */ /* 0x000fce0000000f00 */
.L_x_3209:
[----:B------:R-:W-:Y:S05]  /*13b0*/  BSYNC.RECONVERGENT B1 ;  /* 0x0000000000017941 */ /* 0x000fea0003800200 */
.L_x_3208:
        /* <DEDUP_REMOVED lines=14> */
.L_x_3211:
[----:B------:R-:W-:Y:S05]  /*14a0*/  BSYNC.RECONVERGENT B1 ;  /* 0x0000000000017941 */ /* 0x000fea0003800200 */
.L_x_3210:
        /* <DEDUP_REMOVED lines=14> */
.L_x_3213:
[----:B------:R-:W-:Y:S05]  /*1590*/  BSYNC.RECONVERGENT B1 ;  /* 0x0000000000017941 */ /* 0x000fea0003800200 */
.L_x_3212:
        /* <DEDUP_REMOVED lines=14> */
.L_x_3215:
[----:B------:R-:W-:Y:S05]  /*1680*/  BSYNC.RECONVERGENT B1 ;  /* 0x0000000000017941 */ /* 0x000fea0003800200 */
.L_x_3214:
        /* <DEDUP_REMOVED lines=14> */
.L_x_3217:
[----:B------:R-:W-:Y:S05]  /*1770*/  BSYNC.RECONVERGENT B1 ;  /* 0x0000000000017941 */ /* 0x000fea0003800200 */
.L_x_3216:
[----:B------:R-:W-:Y:S02]  /*1780*/  HFMA2 R3, -RZ, RZ, 0, 0 ;  /* 0x00000000ff037431 */ /* 0x000fe400000001ff */
[----:B------:R-:W-:Y:S01]  /*1790*/  IMAD R5, R10, UR38, RZ ;  /* 0x000000260a057c24 */ /* 0x000fe2000f8e02ff */
[----:B------:R-:W-:Y:S01]  /*17a0*/  @!P0 R2UR UR4, R16 ;  /* 0x00000000100482ca */ /* 0x000fe200000e0000 */
[----:B------:R-:W-:Y:S01]  /*17b0*/  IMAD.MOV.U32 R2, RZ, RZ, R20 ;  /* 0x000000ffff027224 */ /* 0x000fe200078e0014 */
[----:B------:R-:W-:Y:S01]  /*17c0*/  @!P0 R2UR UR5, R17 ;  /* 0x00000000110582ca */ /* 0x000fe200000e0000 */
[----:B------:R-:W-:Y:S01]  /*17d0*/  IMAD R5, R18, UR39, R5 ;  /* 0x0000002712057c24 */ /* 0x000fe2000f8e0205 */
[----:B------:R-:W-:Y:S02]  /*17e0*/  ISETP.GE.U32.AND P1, PT, R28, UR44, PT ;  /* 0x0000002c1c007c0c */ /* 0x000fe4000bf26070 */
[----:B------:R-:W-:Y:S01]  /*17f0*/  @!P0 F2FP.F16.F32.PACK_AB R11, RZ, R11 ;  /* 0x0000000bff0b823e */ /* 0x000fe200000000ff */
[----:B------:R-:W-:Y:S01]  /*1800*/  IMAD.WIDE.U32 R2, R18, UR38, R2 ;  /* 0x0000002612027c25 */ /* 0x000fe2000f8e0002 */
[----:B------:R-:W-:-:S02]  /*1810*/  ISETP.GE.AND.EX P3, PT, RZ, UR45, PT, P1 ;  /* 0x0000002dff007c0c */ /* 0x000fc4000bf66310 */
[----:B------:R-:W-:Y:S02]  /*1820*/  ISETP.GE.U32.AND P1, PT, R27, UR44, PT ;  /* 0x0000002c1b007c0c */ /* 0x000fe4000bf26070 */
[----:B------:R-:W-:Y:S02]  /*1830*/  IADD3 R3, PT, PT, R3, R5, RZ ;  /* 0x0000000503037210 */ /* 0x000fe40007ffe0ff */
[----:B------:R-:W-:Y:S02]  /*1840*/  LEA R4, P4, R2, UR36, 0x1 ;  /* 0x0000002402047c11 */ /* 0x000fe4000f8808ff */
[----:B------:R-:W-:Y:S02]  /*1850*/  ISETP.GE.U32.AND P2, PT, R26, UR44, PT ;  /* 0x0000002c1a007c0c */ /* 0x000fe4000bf46070 */
[----:B------:R-:W-:Y:S02]  /*1860*/  LEA.HI.X R5, R2, UR37, R3, 0x1, P4 ;  /* 0x0000002502057c11 */ /* 0x000fe4000a0f0c03 */
[----:B------:R-:W-:-:S02]  /*1870*/  ISETP.GE.AND.EX P1, PT, RZ, UR45, PT, P1 ;  /* 0x0000002dff007c0c */ /* 0x000fc4000bf26310 */
[----:B------:R-:W-:Y:S01]  /*1880*/  @!P3 R2UR UR6, R16 ;  /* 0x000000001006b2ca */ /* 0x000fe200000e0000 */
[----:B------:R2:W-:Y:S01]  /*1890*/  @!P0 STG.E.U16 desc[UR4][R4.64], R11 ;  /* 0x0000000b04008986 */ /* 0x0005e2000c101504 */
[----:B------:R-:W-:Y:S02]  /*18a0*/  ISETP.GE.U32.AND P0, PT, R21, UR44, PT ;  /* 0x0000002c15007c0c */ /* 0x000fe4000bf06070 */
[----:B------:R-:W-:Y:S02]  /*18b0*/  @!P3 R2UR UR7, R17 ;  /* 0x000000001107b2ca */ /* 0x000fe400000e0000 */
[----:B------:R-:W-:Y:S02]  /*18c0*/  ISETP.GE.AND.EX P0, PT, RZ, UR45, PT, P0 ;  /* 0x0000002dff007c0c */ /* 0x000fe4000bf06300 */
[----:B------:R-:W-:Y:S02]  /*18d0*/  ISETP.GE.AND.EX P2, PT, RZ, UR45, PT, P2 ;  /* 0x0000002dff007c0c */ /* 0x000fe4000bf46320 */
[----:B------:R-:W-:-:S02]  /*18e0*/  @!P3 F2FP.F16.F32.PACK_AB R14, RZ, R14 ;  /* 0x0000000eff0eb23e */ /* 0x000fc400000000ff */
[----:B------:R-:W-:Y:S02]  /*18f0*/  ISETP.GE.U32.AND P4, PT, R25, UR44, PT ;  /* 0x0000002c19007c0c */ /* 0x000fe4000bf86070 */
[----:B------:R-:W-:Y:S02]  /*1900*/  ISETP.GE.U32.AND P6, PT, R23, UR44, PT ;  /* 0x0000002c17007c0c */ /* 0x000fe4000bfc6070 */
[----:B------:R-:W-:Y:S01]  /*1910*/  ISETP.GE.U32.AND P5, PT, R22, UR44, PT ;  /* 0x0000002c16007c0c */ /* 0x000fe2000bfa6070 */
[----:B------:R2:W-:Y:S01]  /*1920*/  @!P3 STG.E.U16 desc[UR6][R4.64+0x40], R14 ;  /* 0x0000400e0400b986 */ /* 0x0005e2000c101506 */
        /* <DEDUP_REMOVED lines=11> */
[----:B------:R-:W-:Y:S02]  /*19e0*/  ISETP.GE.AND.EX P6, PT, RZ, UR45, PT, P6 ;  /* 0x0000002dff007c0c */ /* 0x000fe4000bfc6360 */
        /* <DEDUP_REMOVED lines=27> */
.L_x_3198:
[----:B------:R-:W-:Y:S05]  /*1ba0*/  EXIT ;  /* 0x000000000000794d */ /* 0x000fea0003800000 */
.L_x_3199:
[----:B------:R-:W-:Y:S01]  /*1bb0*/  BSSY B1, `(.L_x_3219) ;  /* 0x0000007000017945 */ /* 0x000fe20003800000 */
[----:B------:R-:W-:Y:S01]  /*1bc0*/  MOV R12, 0x10 ;  /* 0x00000010000c7802 */ /* 0x000fe20000000f00 */
[----:B------:R-:W-:Y:S01]  /*1bd0*/  IMAD.MOV.U32 R11, RZ, RZ, 0x1f ;  /* 0x0000001fff0b7424 */ /* 0x000fe200078e00ff */
[----:B------:R-:W-:-:S07]  /*1be0*/  MOV R15, 0xffffffff ;  /* 0xffffffff000f7802 */ /* 0x000fce0000000f00 */
[----:B------:R-:W-:Y:S05]  /*1bf0*/  WARPSYNC.COLLECTIVE R15, `(.L_x_3220) ;  /* 0x000000000f087348 */ /* 0x000fea0003c00000 */
[----:B------:R0:W1:Y:S02]  /*1c00*/  SHFL.BFLY P6, R14, R13, R12, R11 ;  /* 0x0c00000c0d0e7389 */ /* 0x00006400000c000b */
[----:B01----:R-:W-:Y:S05]  /*1c10*/  ENDCOLLECTIVE ;  /* 0x000000000000791b */ /* 0x003fea0003800000 */
.L_x_3220:
[----:B------:R-:W-:Y:S05]  /*1c20*/  BSYNC B1 ;  /* 0x0000000000017941 */ /* 0x000fea0003800000 */
.L_x_3219:
[----:B------:R-:W-:Y:S01]  /*1c30*/  HFMA2 R11, -RZ, RZ, 0, 1.847743988037109375e-06 ;  /* 0x0000001fff0b7431 */ /* 0x000fe200000001ff */
[----:B------:R-:W-:Y:S01]  /*1c40*/  FMNMX R13, R14, R13, !PT ;  /* 0x0000000d0e0d7209 */ /* 0x000fe20007800000 */
[----:B------:R-:W-:Y:S01]  /*1c50*/  IMAD.MOV.U32 R15, RZ, RZ, -0x1 ;  /* 0xffffffffff0f7424 */ /* 0x000fe200078e00ff */
[----:B------:R-:W-:-:S07]  /*1c60*/  MOV R12, 0x8 ;  /* 0x00000008000c7802 */ /* 0x000fce0000000f00 */
[----:B------:R-:W-:Y:S05]  /*1c70*/  WARPSYNC.COLLECTIVE R15, `(.L_x_3221) ;  /* 0x000000000f087348 */ /* 0x000fea0003c00000 */
[----:B------:R0:W1:Y:S02]  /*1c80*/  SHFL.BFLY P6, R14, R13, R12, R11 ;  /* 0x0c00000c0d0e7389 */ /* 0x00006400000c000b */
[----:B01----:R-:W-:Y:S05]  /*1c90*/  ENDCOLLECTIVE ;  /* 0x000000000000791b */ /* 0x003fea0003800000 */
.L_x_3221:
[----:B------:R-:W-:Y:S01]  /*1ca0*/  HFMA2 R12, -RZ, RZ, 0, 2.384185791015625e-07 ;  /* 0x00000004ff0c7431 */ /* 0x000fe200000001ff */
[----:B------:R-:W-:-:S04]  /*1cb0*/  FMNMX R0, R13, R14, !PT ;  /* 0x0000000e0d007209 */ /* 0x000fc80007800000 */
[----:B------:R-:W-:-:S07]  /*1cc0*/  MOV R13, R0 ;  /* 0x00000000000d7202 */ /* 0x000fce0000000f00 */
[----:B------:R-:W-:Y:S05]  /*1cd0*/  WARPSYNC.COLLECTIVE R15, `(.L_x_3222) ;  /* 0x000000000f087348 */ /* 0x000fea0003c00000 */
[----:B------:R0:W1:Y:S02]  /*1ce0*/  SHFL.BFLY P6, R14, R13, R12, R11 ;  /* 0x0c00000c0d0e7389 */ /* 0x00006400000c000b */
[----:B01----:R-:W-:Y:S05]  /*1cf0*/  ENDCOLLECTIVE ;  /* 0x000000000000791b */ /* 0x003fea0003800000 */
.L_x_3222:
[----:B------:R-:W-:Y:S01]  /*1d00*/  IMAD.MOV.U32 R12, RZ, RZ, 0x2 ;  /* 0x00000002ff0c7424 */ /* 0x000fe200078e00ff */
[----:B------:R-:W-:-:S04]  /*1d10*/  FMNMX R2, R0, R14, !PT ;  /* 0x0000000e00027209 */ /* 0x000fc80007800000 */
[----:B------:R-:W-:-:S07]  /*1d20*/  MOV R13, R2 ;  /* 0x00000002000d7202 */ /* 0x000fce0000000f00 */
[----:B------:R-:W-:Y:S05]  /*1d30*/  WARPSYNC.COLLECTIVE R15, `(.L_x_3223) ;  /* 0x000000000f087348 */ /* 0x000fea0003c00000 */
[----:B------:R0:W1:Y:S02]  /*1d40*/  SHFL.BFLY P6, R14, R13, R12, R11 ;  /* 0x0c00000c0d0e7389 */ /* 0x00006400000c000b */
[----:B01----:R-:W-:Y:S05]  /*1d50*/  ENDCOLLECTIVE ;  /* 0x000000000000791b */ /* 0x003fea0003800000 */
.L_x_3223:
[----:B------:R-:W-:Y:S01]  /*1d60*/  HFMA2 R12, -RZ, RZ, 0, 5.9604644775390625e-08 ;  /* 0x00000001ff0c7431 */ /* 0x000fe200000001ff */
[----:B------:R-:W-:-:S04]  /*1d70*/  FMNMX R3, R2, R14, !PT ;  /* 0x0000000e02037209 */ /* 0x000fc80007800000 */
[----:B------:R-:W-:-:S07]  /*1d80*/  MOV R13, R3 ;  /* 0x00000003000d7202 */ /* 0x000fce0000000f00 */
[----:B------:R-:W-:Y:S05]  /*1d90*/  WARPSYNC.COLLECTIVE R15, `(.L_x_3224) ;  /* 0x000000000f087348 */ /* 0x000fea0003c00000 */
[----:B------:R0:W1:Y:S02]  /*1da0*/  SHFL.BFLY P6, R14, R13, R12, R11 ;  /* 0x0c00000c0d0e7389 */ /* 0x00006400000c000b */
[----:B01----:R-:W-:Y:S05]  /*1db0*/  ENDCOLLECTIVE ;  /* 0x000000000000791b */ /* 0x003fea0003800000 */
.L_x_3224:
[----:B------:R-:W-:Y:S01]  /*1dc0*/  MOV R11, 0x3bbb989d ;  /* 0x3bbb989d000b7802 */ /* 0x000fe20000000f00 */
[----:B------:R-:W-:Y:S01]  /*1dd0*/  IMAD.MOV.U32 R12, RZ, RZ, 0x437c0000 ;  /* 0x437c0000ff0c7424 */ /* 0x000fe200078e00ff */
        /* <DEDUP_REMOVED lines=58> */
[----:B------:R-:W-:Y:S01]  /*2180*/  FFMA.SAT R13, R14, R11, 0.5 ;  /* 0x3f0000000e0d7423 */ /* 0x000fe2000000200b */
[----:B------:R-:W0:Y:S01]  /*2190*/  MUFU.EX2 R15, R15 ;  /* 0x0000000f000f7308 */ /* 0x000e220000000800 */
[----:B------:R-:W-:-:S04]  /*21a0*/  FADD R30, R9, -12583039 ;  /* 0xcb40007f091e7421 */ /* 0x000fc80000000000 */
[----:B------:R-:W-:-:S04]  /*21b0*/  FFMA R30, R7, 1.4426950216293334961, -R30 ;  /* 0x3fb8aa3b071e7823 */ /* 0x000fc8000000081e */
[----:B------:R-:W-:Y:S01]  /*21c0*/  FFMA R30, R7, 1.925963033500011079e-08, R30 ;  /* 0x32a57060071e7823 */ /* 0x000fe2000000001e */
[----:B------:R-:W-:Y:S01]  /*21d0*/  SHF.L.U32 R7, R9, 0x17, RZ ;  /* 0x0000001709077819 */ /* 0x000fe200000006ff */
[----:B------:R-:W-:-:S04]  /*21e0*/  FFMA.SAT R9, R8, R11, 0.5 ;  /* 0x3f00000008097423 */ /* 0x000fc8000000200b */
[-C--:B------:R-:W-:Y:S01]  /*21f0*/  FFMA.RM R11, R9, R12.reuse, 12582913 ;  /* 0x4b400001090b7423 */ /* 0x080fe2000000400c */
[----:B------:R-:W-:Y:S01]  /*2200*/  FFMA.RM R12, R13, R12, 12582913 ;  /* 0x4b4000010d0c7423 */ /* 0x000fe2000000400c */
[----:B------:R-:W1:Y:S01]  /*2210*/  MUFU.EX2 R30, R30 ;  /* 0x0000001e001e7308 */ /* 0x000e620000000800 */
[----:B0-----:R-:W-:Y:S01]  /*2220*/  FMUL R6, R6, R15 ;  /* 0x0000000f06067220 */ /* 0x001fe20000400000 */
[----:B------:R-:W-:Y:S01]  /*2230*/  FADD R9, R11, -12583039 ;  /* 0xcb40007f0b097421 */ /* 0x000fe20000000000 */
[----:B------:R-:W-:-:S03]  /*2240*/  IMAD.MOV.U32 R15, RZ, RZ, -0x1 ;  /* 0xffffffffff0f7424 */ /* 0x000fc600078e00ff */
[----:B------:R-:W-:-:S04]  /*2250*/  FFMA R9, R8, 1.4426950216293334961, -R9 ;  /* 0x3fb8aa3b08097823 */ /* 0x000fc80000000809 */
[----:B------:R-:W-:Y:S01]  /*2260*/  FFMA R13, R8, 1.925963033500011079e-08, R9 ;  /* 0x32a57060080d7823 */ /* 0x000fe20000000009 */
[----:B------:R-:W-:-:S04]  /*2270*/  FADD R9, R12, -12583039 ;  /* 0xcb40007f0c097421 */ /* 0x000fc80000000000 */
[C---:B------:R-:W-:Y:S01]  /*2280*/  FFMA R9, R14.reuse, 1.4426950216293334961, -R9 ;  /* 0x3fb8aa3b0e097823 */ /* 0x040fe20000000809 */
[----:B------:R-:W0:Y:S01]  /*2290*/  MUFU.EX2 R13, R13 ;  /* 0x0000000d000d7308 */ /* 0x000e220000000800 */
[----:B-1----:R-:W-:Y:S02]  /*22a0*/  FMUL R7, R7, R30 ;  /* 0x0000001e07077220 */ /* 0x002fe40000400000 */
[----:B------:R-:W-:Y:S01]  /*22b0*/  FFMA R14, R14, 1.925963033500011079e-08, R9 ;  /* 0x32a570600e0e7823 */ /* 0x000fe20000000009 */
[----:B------:R-:W-:-:S04]  /*22c0*/  FADD R9, RZ, R5 ;  /* 0x00000005ff097221 */ /* 0x000fc80000000000 */
[----:B------:R-:W-:Y:S01]  /*22d0*/  FADD R9, R9, R0 ;  /* 0x0000000009097221 */ /* 0x000fe20000000000 */
[----:B------:R-:W1:Y:S03]  /*22e0*/  MUFU.EX2 R14, R14 ;  /* 0x0000000e000e7308 */ /* 0x000e660000000800 */
[----:B------:R-:W-:-:S04]  /*22f0*/  FADD R8, R9, R2 ;  /* 0x0000000209087221 */ /* 0x000fc80000000000 */
[----:B------:R-:W-:Y:S01]  /*2300*/  FADD R9, R8, R3 ;  /* 0x0000000308097221 */ /* 0x000fe20000000000 */
[----:B------:R-:W-:-:S03]  /*2310*/  IMAD.SHL.U32 R8, R11, 0x800000, RZ ;  /* 0x008000000b087824 */ /* 0x000fc600078e00ff */
[----:B------:R-:W-:Y:S01]  /*2320*/  FADD R11, R9, R4 ;  /* 0x00000004090b7221 */ /* 0x000fe20000000000 */
[----:B0-----:R-:W-:-:S03]  /*2330*/  FMUL R9, R8, R13 ;  /* 0x0000000d08097220 */ /* 0x001fc60000400000 */
[----:B------:R-:W-:Y:S01]  /*2340*/  FADD R8, R11, R6 ;  /* 0x000000060b087221 */ /* 0x000fe20000000000 */
[----:B------:R-:W-:-:S03]  /*2350*/  SHF.L.U32 R11, R12, 0x17, RZ ;  /* 0x000000170c0b7819 */ /* 0x000fc600000006ff */
[----:B------:R-:W-:Y:S02]  /*2360*/  FADD R12, R8, R7 ;  /* 0x00000007080c7221 */ /* 0x000fe40000000000 */
[----:B-1----:R-:W-:Y:S01]  /*2370*/  FMUL R8, R11, R14 ;  /* 0x0000000e0b087220 */ /* 0x002fe20000400000 */
[----:B------:R-:W-:Y:S01]  /*2380*/  MOV R11, 0x1f ;  /* 0x0000001f000b7802 */ /* 0x000fe20000000f00 */
[----:B------:R-:W-:Y:S01]  /*2390*/  FADD R13, R12, R9 ;  /* 0x000000090c0d7221 */ /* 0x000fe20000000000 */
[----:B------:R-:W-:-:S03]  /*23a0*/  HFMA2 R12, -RZ, RZ, 0, 9.5367431640625e-07 ;  /* 0x00000010ff0c7431 */ /* 0x000fc600000001ff */
[----:B------:R-:W-:-:S07]  /*23b0*/  FADD R13, R13, R8 ;  /* 0x000000080d0d7221 */ /* 0x000fce0000000000 */
[----:B------:R-:W-:Y:S05]  /*23c0*/  WARPSYNC.COLLECTIVE R15, `(.L_x_3225) ;  /* 0x000000000f087348 */ /* 0x000fea0003c00000 */
[----:B------:R0:W1:Y:S02]  /*23d0*/  SHFL.BFLY P6, R14, R13, R12, R11 ;  /* 0x0c00000c0d0e7389 */ /* 0x00006400000c000b */
[----:B01----:R-:W-:Y:S05]  /*23e0*/  ENDCOLLECTIVE ;  /* 0x000000000000791b */ /* 0x003fea0003800000 */
.L_x_3225:
[----:B------:R-:W-:Y:S02]  /*23f0*/  HFMA2 R12, -RZ, RZ, 0, 4.76837158203125e-07 ;  /* 0x00000008ff0c7431 */ /* 0x000fe400000001ff */
[----:B------:R-:W-:-:S05]  /*2400*/  FADD R29, R13, R14 ;  /* 0x0000000e0d1d7221 */ /* 0x000fca0000000000 */
[----:B------:R-:W-:-:S07]  /*2410*/  MOV R13, R29 ;  /* 0x0000001d000d7202 */ /* 0x000fce0000000f00 */
[----:B------:R-:W-:Y:S05]  /*2420*/  WARPSYNC.COLLECTIVE R15, `(.L_x_3226) ;  /* 0x000000000f087348 */ /* 0x000fea0003c00000 */
[----:B------:R0:W1:Y:S02]  /*2430*/  SHFL.BFLY P6, R14, R13, R12, R11 ;  /* 0x0c00000c0d0e7389 */ /* 0x00006400000c000b */
[----:B01----:R-:W-:Y:S05]  /*2440*/  ENDCOLLECTIVE ;  /* 0x000000000000791b */ /* 0x003fea0003800000 */
.L_x_3226:
[----:B------:R-:W-:Y:S02]  /*2450*/  IMAD.MOV.U32 R12, RZ, RZ, 0x4 ;  /* 0x00000004ff0c7424 */ /* 0x000fe400078e00ff */
[----:B------:R-:W-:-:S05]  /*2460*/  FADD R30, R29, R14 ;  /* 0x0000000e1d1e7221 */ /* 0x000fca0000000000 */
[----:B------:R-:W-:-:S07]  /*2470*/  MOV R13, R30 ;  /* 0x0000001e000d7202 */ /* 0x000fce0000000f00 */
[----:B------:R-:W-:Y:S05]  /*2480*/  WARPSYNC.COLLECTIVE R15, `(.L_x_3227) ;  /* 0x000000000f087348 */ /* 0x000fea0003c00000 */
[----:B------:R0:W1:Y:S02]  /*2490*/  SHFL.BFLY P6, R14, R13, R12, R11 ;  /* 0x0c00000c0d0e7389 */ /* 0x00006400000c000b */
[----:B01----:R-:W-:Y:S05]  /*24a0*/  ENDCOLLECTIVE ;  /* 0x000000000000791b */ /* 0x003fea0003800000 */
.L_x_3227:
[----:B------:R-:W-:Y:S02]  /*24b0*/  HFMA2 R12, -RZ, RZ, 0, 1.1920928955078125e-07 ;  /* 0x00000002ff0c7431 */ /* 0x000fe400000001ff */
[----:B------:R-:W-:-:S05]  /*24c0*/  FADD R31, R30, R14 ;  /* 0x0000000e1e1f7221 */ /* 0x000fca0000000000 */
[----:B------:R-:W-:-:S07]  /*24d0*/  MOV R13, R31 ;  /* 0x0000001f000d7202 */ /* 0x000fce0000000f00 */
[----:B------:R-:W-:Y:S05]  /*24e0*/  WARPSYNC.COLLECTIVE R15, `(.L_x_3228) ;  /* 0x000000000f087348 */ /* 0x000fea0003c00000 */
[----:B------:R0:W1:Y:S02]  /*24f0*/  SHFL.BFLY P6, R14, R13, R12, R11 ;  /* 0x0c00000c0d0e7389 */ /* 0x00006400000c000b */
[----:B01----:R-:W-:Y:S05]  /*2500*/  ENDCOLLECTIVE ;  /* 0x000000000000791b */ /* 0x003fea0003800000 */
.L_x_3228:
[----:B------:R-:W-:Y:S02]  /*2510*/  IMAD.MOV.U32 R12, RZ, RZ, 0x1 ;  /* 0x00000001ff0c7424 */ /* 0x000fe400078e00ff */
[----:B------:R-:W-:-:S05]  /*2520*/  FADD R32, R31, R14 ;  /* 0x0000000e1f207221 */ /* 0x000fca0000000000 */
[----:B------:R-:W-:-:S07]  /*2530*/  MOV R13, R32 ;  /* 0x00000020000d7202 */ /* 0x000fce0000000f00 */
[----:B------:R-:W-:Y:S05]  /*2540*/  WARPSYNC.COLLECTIVE R15, `(.L_x_3229) ;  /* 0x000000000f087348 */ /* 0x000fea0003c00000 */
[----:B------:R0:W1:Y:S02]  /*2550*/  SHFL.BFLY P6, R14, R13, R12, R11 ;  /* 0x0c00000c0d0e7389 */ /* 0x00006400000c000b */
[----:B01----:R-:W-:Y:S05]  /*2560*/  ENDCOLLECTIVE ;  /* 0x000000000000791b */ /* 0x003fea0003800000 */
.L_x_3229:
[----:B------:R-:W-:Y:S05]  /*2570*/  BRA `(.L_x_3230) ;  /* 0xffffffe800647947 */ /* 0x000fea000383ffff */
        .weak           $__internal_46_$__cuda_sm3x_div_rn_noftz_f32_slowpath
        .type           $__internal_46_$__cuda_sm3x_div_rn_noftz_f32_slowpath,@function
        .size           $__internal_46_$__cuda_sm3x_div_rn_noftz_f32_slowpath,(.L_x_15363 - $__internal_46_$__cuda_sm3x_div_rn_noftz_f32_slowpath)
$__internal_46_$__cuda_sm3x_div_rn_noftz_f32_slowpath:
        /* <DEDUP_REMOVED lines=29> */
[----:B------:R-:W-:Y:S01]  /*2750*/  @P1 IMAD.MOV.U32 R33, RZ, RZ, RZ ;  /* 0x000000ffff211224 */ /* 0x000fe200078e00ff */
[----:B------:R-:W-:Y:S01]  /*2760*/  @!P1 MOV R33, 0xffffffc0 ;  /* 0xffffffc000219802 */ /* 0x000fe20000000f00 */
[----:B------:R-:W-:Y:S01]  /*2770*/  @!P1 FFMA R5, R5, 1.84467440737095516160e+19, RZ ;  /* 0x5f80000005059823 */ /* 0x000fe200000000ff */
[----:B------:R-:W-:Y:S02]  /*2780*/  @!P2 FFMA R12, R12, 1.84467440737095516160e+19, RZ ;  /* 0x5f8000000c0ca823 */ /* 0x000fe400000000ff */
[----:B------:R-:W-:-:S07]  /*2790*/  @!P2 IADD3 R33, PT, PT, R33, 0x40, RZ ;  /* 0x000000402121a810 */ /* 0x000fce0007ffe0ff */
.L_x_3232:
[----:B------:R-:W-:Y:S01]  /*27a0*/  LEA R35, R13, 0xc0800000, 0x17 ;  /* 0xc08000000d237811 */ /* 0x000fe200078eb8ff */
[----:B------:R-:W-:Y:S03]  /*27b0*/  BSSY.RECONVERGENT B3, `(.L_x_3237) ;  /* 0x0000036000037945 */ /* 0x000fe60003800200 */
[----:B------:R-:W-:Y:S01]  /*27c0*/  IADD3 R37, PT, PT, -R35, R12, RZ ;  /* 0x0000000c23257210 */ /* 0x000fe20007ffe1ff */
[----:B------:R-:W-:-:S03]  /*27d0*/  VIADD R12, R38, 0xffffff81 ;  /* 0xffffff81260c7836 */ /* 0x000fc60000000000 */
[----:B------:R-:W0:Y:S01]  /*27e0*/  MUFU.RCP R34, R37 ;  /* 0x0000002500227308 */ /* 0x000e220000001000 */
[----:B------:R-:W-:Y:S01]  /*27f0*/  FADD.FTZ R36, -R37, -RZ ;  /* 0x800000ff25247221 */ /* 0x000fe20000010100 */
[----:B------:R-:W-:-:S03]  /*2800*/  IMAD R5, R12, -0x800000, R5 ;  /* 0xff8000000c057824 */ /* 0x000fc600078e0205 */
        /* <DEDUP_REMOVED lines=28> */
[----:B------:R-:W-:Y:S01]  /*29d0*/  IADD3 R34, PT, PT, R33, 0x20, RZ ;  /* 0x0000002021227810 */ /* 0x000fe20007ffe0ff */
[----:B------:R-:W-:Y:S01]  /*29e0*/  IMAD.MOV R33, RZ, RZ, -R33 ;  /* 0x000000ffff217224 */ /* 0x000fe200078e0a21 */
[----:B------:R-:W-:-:S02]  /*29f0*/  LOP3.LUT R13, R13, 0x800000, RZ, 0xfc, !PT ;  /* 0x008000000d0d7812 */ /* 0x000fc400078efcff */
[----:B------:R-:W-:Y:S02]  /*2a00*/  FSETP.NEU.FTZ.AND P1, PT, R12, R35, PT ;  /* 0x000000230c00720b */ /* 0x000fe40003f3d000 */
        /* <DEDUP_REMOVED lines=12> */
.L_x_3239:
[----:B------:R-:W-:-:S04]  /*2ad0*/  LOP3.LUT R5, R5, 0x80000000, RZ, 0xc0, !PT ;  /* 0x8000000005057812 */ /* 0x000fc800078ec0ff */
[----:B------:R-:W-:Y:S01]  /*2ae0*/  LOP3.LUT R5, R5, 0x7f800000, RZ, 0xfc, !PT ;  /* 0x7f80000005057812 */ /* 0x000fe200078efcff */
[----:B------:R-:W-:Y:S06]  /*2af0*/  BRA `(.L_x_3240) ;  /* 0x0000000000047947 */ /* 0x000fec0003800000 */
.L_x_3238:
[----:B------:R-:W-:-:S07]  /*2b00*/  LEA R5, R38, R5, 0x17 ;  /* 0x0000000526057211 */ /* 0x000fce00078eb8ff */
.L_x_3240:
[----:B------:R-:W-:Y:S05]  /*2b10*/  BSYNC.RECONVERGENT B3 ;  /* 0x0000000000037941 */ /* 0x000fea0003800200 */
.L_x_3237:
[----:B------:R-:W-:Y:S05]  /*2b20*/  BRA `(.L_x_3241) ;  /* 0x0000000000207947 */ /* 0x000fea0003800000 */
.L_x_3236:
[----:B------:R-:W-:-:S04]  /*2b30*/  LOP3.LUT R5, R12, 0x80000000, R5, 0x48, !PT ;  /* 0x800000000c057812 */ /* 0x000fc800078e4805 */
[----:B------:R-:W-:Y:S01]  /*2b40*/  LOP3.LUT R5, R5, 0x7f800000, RZ, 0xfc, !PT ;  /* 0x7f80000005057812 */ /* 0x000fe200078efcff */
[----:B------:R-:W-:Y:S06]  /*2b50*/  BRA `(.L_x_3241) ;  /* 0x0000000000147947 */ /* 0x000fec0003800000 */
.L_x_3235:
[----:B------:R-:W-:Y:S01]  /*2b60*/  LOP3.LUT R5, R12, 0x80000000, R5, 0x48, !PT ;  /* 0x800000000c057812 */ /* 0x000fe200078e4805 */
[----:B------:R-:W-:Y:S06]  /*2b70*/  BRA `(.L_x_3241) ;  /* 0x00000000000c7947 */ /* 0x000fec0003800000 */
.L_x_3234:
[----:B------:R-:W0:Y:S01]  /*2b80*/  MUFU.RSQ R5, -QNAN ;  /* 0xffc0000000057908 */ /* 0x000e220000001400 */
[----:B------:R-:W-:Y:S05]  /*2b90*/  BRA `(.L_x_3241) ;  /* 0x0000000000047947 */ /* 0x000fea0003800000 */
.L_x_3233:
[----:B------:R-:W-:-:S07]  /*2ba0*/  FADD.FTZ R5, R5, R12 ;  /* 0x0000000c05057221 */ /* 0x000fce0000010000 */
.L_x_3241:
[----:B------:R-:W-:Y:S05]  /*2bb0*/  BSYNC.RECONVERGENT B2 ;  /* 0x0000000000027941 */ /* 0x000fea0003800200 */
.L_x_3231:
[----:B------:R-:W-:Y:S01]  /*2bc0*/  HFMA2 R13, -RZ, RZ, 0, 0 ;  /* 0x00000000ff0d7431 */ /* 0x000fe200000001ff */
[----:B------:R-:W-:-:S04]  /*2bd0*/  MOV R12, R32 ;  /* 0x00000020000c7202 */ /* 0x000fc80000000f00 */
[----:B0-----:R-:W-:Y:S05]  /*2be0*/  RET.REL.NODEC R12 `(_ZN7oneflow4cuda7softmax15SoftmaxWarpImplI10SimpleLoadI6__halffE11SimpleStoreIS4_fEfLi1ELi9ELi32ELi1ELb1ELNS1_9AlgorithmE0EEEvT_T0_ll) ;  /* 0xffffffd40c047950 */ /* 0x001fea0003c3ffff */
.L_x_3242:
        /* <DEDUP_REMOVED lines=9> */
.L_x_15363:


//--------------------- .text._ZN7oneflow4cuda7softmax15SoftmaxWarpImplI10SimpleLoadI6__halffE11SimpleStoreIS4_fEfLi1ELi9ELi32ELi1ELb0ELNS1_9AlgorithmE0EEEvT_T0_ll --------------------------
	.section	.text._ZN7oneflow4cuda7softmax15SoftmaxWarpImplI10SimpleLoadI6__halffE11SimpleStoreIS4_fEfLi1ELi9ELi32ELi1ELb0ELNS1_9AlgorithmE0EEEvT_T0_ll,"ax",@progbits
	.align	128
        .global         _ZN7oneflow4cuda7softmax15SoftmaxWarpImplI10SimpleLoadI6__halffE11SimpleStoreIS4_fEfLi1ELi9ELi32ELi1ELb0ELNS1_9AlgorithmE0EEEvT_T0_ll
        .type           _ZN7oneflow4cuda7softmax15SoftmaxWarpImplI10SimpleLoadI6__halffE11SimpleStoreIS4_fEfLi1ELi9ELi32ELi1ELb0ELNS1_9AlgorithmE0EEEvT_T0_ll,@function
        .size           _ZN7oneflow4cuda7softmax15SoftmaxWarpImplI10SimpleLoadI6__halffE11SimpleStoreIS4_fEfLi1ELi9ELi32ELi1ELb0ELNS1_9AlgorithmE0EEEvT_T0_ll,(.L_x_15364 - _ZN7oneflow4cuda7softmax15SoftmaxWarpImplI10SimpleLoadI6__halffE11SimpleStoreIS4_fEfLi1ELi9ELi32ELi1ELb0ELNS1_9AlgorithmE0EEEvT_T0_ll)
        .other          _ZN7oneflow4cuda7softmax15SoftmaxWarpImplI10SimpleLoadI6__halffE11SimpleStoreIS4_fEfLi1ELi9ELi32ELi1ELb0ELNS1_9AlgorithmE0EEEvT_T0_ll,@"STO_CUDA_ENTRY STV_DEFAULT"
_ZN7oneflow4cuda7softmax15SoftmaxWarpImplI10SimpleLoadI6__halffE11SimpleStoreIS4_fEfLi1ELi9ELi32ELi1ELb0ELNS1_9AlgorithmE0EEEvT_T0_ll:
.text._ZN7oneflow4cuda7softmax15SoftmaxWarpImplI10SimpleLoadI6__halffE11SimpleStoreIS4_fEfLi1ELi9ELi32ELi1ELb0ELNS1_9AlgorithmE0EEEvT_T0_ll:
        /* <DEDUP_REMOVED lines=24> */
.L_x_3243:
        /* <DEDUP_REMOVED lines=13> */
.L_x_3263:
[----:B---3--:R-:W-:Y:S01]  /*0250*/  HFMA2 R3, -RZ, RZ, 0, 0 ;  /* 0x00000000ff037431 */ /* 0x008fe200000001ff */
[----:B-1----:R-:W-:Y:S01]  /*0260*/  MOV R2, R20 ;  /* 0x0000001400027202 */ /* 0x002fe20000000f00 */
[----:B------:R-:W-:Y:S01]  /*0270*/  IMAD R7, R10, UR38, RZ ;  /* 0x000000260a077c24 */ /* 0x000fe2000f8e02ff */
[C---:B--2---:R-:W-:Y:S02]  /*0280*/  R2UR UR4, R16.reuse ;  /* 0x00000000100472ca */ /* 0x044fe400000e0000 */
[C---:B------:R-:W-:Y:S02]  /*0290*/  R2UR UR5, R17.reuse ;  /* 0x00000000110572ca */ /* 0x040fe400000e0000 */
[----:B------:R-:W-:Y:S02]  /*02a0*/  R2UR UR6, R16 ;  /* 0x00000000100672ca */ /* 0x000fe400000e0000 */
        /* <DEDUP_REMOVED lines=68> */
[----:B------:R-:W-:Y:S01]  /*06f0*/  FADD R22, R3, -12583039 ;  /* 0xcb40007f03167421 */ /* 0x000fe20000000000 */
[----:B------:R-:W-:Y:S01]  /*0700*/  FFMA.SAT R13, R9, R8, 0.5 ;  /* 0x3f000000090d7423 */ /* 0x000fe20000002008 */
[----:B------:R-:W-:Y:S01]  /*0710*/  FADD R19, R19, -R14 ;  /* 0x8000000e13137221 */ /* 0x000fe20000000000 */
[----:B------:R-:W-:Y:S01]  /*0720*/  FFMA R12, R11, 1.4426950216293334961, -R4 ;  /* 0x3fb8aa3b0b0c7823 */ /* 0x000fe20000000804 */
[----:B------:R-:W-:Y:S01]  /*0730*/  FFMA R22, R7, 1.4426950216293334961, -R22 ;  /* 0x3fb8aa3b07167823 */ /* 0x000fe20000000816 */
[----:B------:R-:W-:Y:S01]  /*0740*/  FFMA.RM R4, R13, R6, 12582913 ;  /* 0x4b4000010d047423 */ /* 0x000fe20000004006 */
[----:B------:R-:W-:Y:S01]  /*0750*/  FADD R27, R27, -R14 ;  /* 0x8000000e1b1b7221 */ /* 0x000fe20000000000 */
[----:B------:R-:W-:Y:S01]  /*0760*/  FFMA R12, R11, 1.925963033500011079e-08, R12 ;  /* 0x32a570600b0c7823 */ /* 0x000fe2000000000c */
[----:B------:R-:W-:Y:S01]  /*0770*/  FFMA R22, R7, 1.925963033500011079e-08, R22 ;  /* 0x32a5706007167823 */ /* 0x000fe20000000016 */
[----:B------:R-:W-:Y:S01]  /*0780*/  FADD R24, R4, -12583039 ;  /* 0xcb40007f04187421 */ /* 0x000fe20000000000 */
[-C--:B------:R-:W-:Y:S01]  /*0790*/  FFMA.SAT R7, R29, R8.reuse, 0.5 ;  /* 0x3f0000001d077423 */ /* 0x080fe20000002008 */
[----:B------:R-:W-:Y:S01]  /*07a0*/  FADD R25, R25, -R14 ;  /* 0x8000000e19197221 */ /* 0x000fe20000000000 */
[----:B------:R-:W-:Y:S01]  /*07b0*/  FFMA.SAT R11, R19, R8, 0.5 ;  /* 0x3f000000130b7423 */ /* 0x000fe20000002008 */
[----:B------:R-:W-:Y:S01]  /*07c0*/  FADD R14, R2, -12583039 ;  /* 0xcb40007f020e7421 */ /* 0x000fe20000000000 */
[----:B------:R-:W-:Y:S01]  /*07d0*/  FFMA R24, R9, 1.4426950216293334961, -R24 ;  /* 0x3fb8aa3b09187823 */ /* 0x000fe20000000818 */
[-C--:B------:R-:W-:Y:S01]  /*07e0*/  FFMA.RM R7, R7, R6.reuse, 12582913 ;  /* 0x4b40000107077423 */ /* 0x080fe20000004006 */
[----:B------:R1:W2:Y:S01]  /*07f0*/  MUFU.EX2 R13, R12 ;  /* 0x0000000c000d7308 */ /* 0x0002a20000000800 */
[----:B------:R-:W-:Y:S01]  /*0800*/  FFMA.RM R11, R11, R6, 12582913 ;  /* 0x4b4000010b0b7423 */ /* 0x000fe20000004006 */
[----:B------:R-:W-:Y:S01]  /*0810*/  FFMA R14, R23, 1.4426950216293334961, -R14 ;  /* 0x3fb8aa3b170e7823 */ /* 0x000fe2000000080e */
[----:B------:R-:W-:Y:S01]  /*0820*/  FFMA R15, R9, 1.925963033500011079e-08, R24 ;  /* 0x32a57060090f7823 */ /* 0x000fe20000000018 */
[-C--:B------:R-:W-:Y:S01]  /*0830*/  FFMA.SAT R9, R27, R8.reuse, 0.5 ;  /* 0x3f0000001b097423 */ /* 0x080fe20000002008 */
[----:B------:R-:W-:Y:S01]  /*0840*/  FADD R26, R11, -12583039 ;  /* 0xcb40007f0b1a7421 */ /* 0x000fe20000000000 */
[----:B------:R-:W-:Y:S01]  /*0850*/  FFMA R14, R23, 1.925963033500011079e-08, R14 ;  /* 0x32a57060170e7823 */ /* 0x000fe2000000000e */
[----:B------:R-:W-:Y:S01]  /*0860*/  FFMA.SAT R23, R25, R8, 0.5 ;  /* 0x3f00000019177423 */ /* 0x000fe20000002008 */
[----:B------:R-:W-:Y:S01]  /*0870*/  MUFU.EX2 R22, R22 ;  /* 0x0000001600167308 */ /* 0x000fe20000000800 */
[----:B-1----:R-:W-:Y:S01]  /*0880*/  FADD R12, R7, -12583039 ;  /* 0xcb40007f070c7421 */ /* 0x002fe20000000000 */
[----:B------:R-:W-:Y:S01]  /*0890*/  FFMA R26, R19, 1.4426950216293334961, -R26 ;  /* 0x3fb8aa3b131a7823 */ /* 0x000fe2000000081a */
[----:B------:R-:W-:-:S02]  /*08a0*/  SHF.L.U32 R0, R0, 0x17, RZ ;  /* 0x0000001700007819 */ /* 0x000fc400000006ff */
[----:B------:R-:W-:Y:S01]  /*08b0*/  FFMA R28, R29, 1.4426950216293334961, -R12 ;  /* 0x3fb8aa3b1d1c7823 */ /* 0x000fe2000000080c */
[----:B------:R-:W-:Y:S01]  /*08c0*/  FFMA.RM R12, R9, R6, 12582913 ;  /* 0x4b400001090c7423 */ /* 0x000fe20000004006 */
[----:B------:R-:W-:Y:S01]  /*08d0*/  FFMA.SAT R9, R5, R8, 0.5 ;  /* 0x3f00000005097423 */ /* 0x000fe20000002008 */
[----:B------:R1:W3:Y:S01]  /*08e0*/  MUFU.EX2 R24, R14 ;  /* 0x0000000e00187308 */ /* 0x0002e20000000800 */
[----:B------:R-:W-:Y:S01]  /*08f0*/  FFMA R26, R19, 1.925963033500011079e-08, R26 ;  /* 0x32a57060131a7823 */ /* 0x000fe2000000001a */
[----:B------:R-:W-:Y:S01]  /*0900*/  FFMA R19, R29, 1.925963033500011079e-08, R28 ;  /* 0x32a570601d137823 */ /* 0x000fe2000000001c */
[-C--:B------:R-:W-:Y:S01]  /*0910*/  FFMA.RM R8, R9, R6.reuse, 12582913 ;  /* 0x4b40000109087423 */ /* 0x080fe20000004006 */
[----:B------:R-:W-:Y:S01]  /*0920*/  FFMA.RM R6, R23, R6, 12582913 ;  /* 0x4b40000117067423 */ /* 0x000fe20000004006 */
[----:B--2---:R-:W-:Y:S01]  /*0930*/  FMUL R9, R0, R13 ;  /* 0x0000000d00097220 */ /* 0x004fe20000400000 */
[----:B------:R-:W-:Y:S02]  /*0940*/  SHF.L.U32 R4, R4, 0x17, RZ ;  /* 0x0000001704047819 */ /* 0x000fe400000006ff */
[----:B------:R-:W2:Y:S01]  /*0950*/  MUFU.EX2 R15, R15 ;  /* 0x0000000f000f7308 */ /* 0x000ea20000000800 */
[----:B-1----:R-:W-:Y:S01]  /*0960*/  FADD R14, R12, -12583039 ;  /* 0xcb40007f0c0e7421 */ /* 0x002fe20000000000 */
[----:B------:R-:W-:-:S02]  /*0970*/  SHF.L.U32 R11, R11, 0x17, RZ ;  /* 0x000000170b0b7819 */ /* 0x000fc400000006ff */
[----:B------:R-:W-:Y:S01]  /*0980*/  SHF.L.U32 R12, R12, 0x17, RZ ;  /* 0x000000170c0c7819 */ /* 0x000fe200000006ff */
[----:B------:R-:W-:-:S03]  /*0990*/  FFMA R28, R27, 1.4426950216293334961, -R14 ;  /* 0x3fb8aa3b1b1c7823 */ /* 0x000fc6000000080e */
[----:B------:R-:W1:Y:S01]  /*09a0*/  MUFU.EX2 R14, R26 ;  /* 0x0000001a000e7308 */ /* 0x000e620000000800 */
[----:B------:R-:W-:Y:S01]  /*09b0*/  FFMA R23, R27, 1.925963033500011079e-08, R28 ;  /* 0x32a570601b177823 */ /* 0x000fe2000000001c */
[----:B------:R-:W-:Y:S01]  /*09c0*/  FADD R28, R8, -12583039 ;  /* 0xcb40007f081c7421 */ /* 0x000fe20000000000 */
[----:B------:R-:W-:Y:S01]  /*09d0*/  SHF.L.U32 R27, R2, 0x17, RZ ;  /* 0x00000017021b7819 */ /* 0x000fe200000006ff */
[C---:B------:R-:W-:Y:S01]  /*09e0*/  FADD R2, R6.reuse, -12583039 ;  /* 0xcb40007f06027421 */ /* 0x040fe20000000000 */
[----:B------:R-:W-:Y:S01]  /*09f0*/  SHF.L.U32 R6, R6, 0x17, RZ ;  /* 0x0000001706067819 */ /* 0x000fe200000006ff */
[----:B------:R-:W-:Y:S02]  /*0a00*/  FFMA R28, R5, 1.4426950216293334961, -R28 ;  /* 0x3fb8aa3b051c7823 */ /* 0x000fe4000000081c */
[----:B------:R-:W4:Y:S01]  /*0a10*/  MUFU.EX2 R19, R19 ;  /* 0x0000001300137308 */ /* 0x000f220000000800 */
[----:B---3--:R-:W-:Y:S01]  /*0a20*/  FMUL R0, R27, R24 ;  /* 0x000000181b007220 */ /* 0x008fe20000400000 */
[----:B------:R-:W-:Y:S01]  /*0a30*/  FFMA R28, R5, 1.925963033500011079e-08, R28 ;  /* 0x32a57060051c7823 */ /* 0x000fe2000000001c */
[----:B------:R-:W-:Y:S01]  /*0a40*/  SHF.L.U32 R5, R3, 0x17, RZ ;  /* 0x0000001703057819 */ /* 0x000fe200000006ff */
[----:B------:R-:W-:Y:S01]  /*0a50*/  FADD R3, RZ, R9 ;  /* 0x00000009ff037221 */ /* 0x000fe20000000000 */
[----:B------:R-:W-:-:S03]  /*0a60*/  FFMA R24, R25, 1.4426950216293334961, -R2 ;  /* 0x3fb8aa3b19187823 */ /* 0x000fc60000000802 */
[----:B------:R-:W3:Y:S01]  /*0a70*/  MUFU.EX2 R23, R23 ;  /* 0x0000001700177308 */ /* 0x000ee20000000800 */
[----:B------:R-:W-:Y:S01]  /*0a80*/  FMUL R2, R5, R22 ;  /* 0x0000001605027220 */ /* 0x000fe20000400000 */
[----:B------:R-:W-:Y:S01]  /*0a90*/  FADD R5, R3, R0 ;  /* 0x0000000003057221 */ /* 0x000fe20000000000 */
[----:B------:R-:W-:Y:S01]  /*0aa0*/  FFMA R24, R25, 1.925963033500011079e-08, R24 ;  /* 0x32a5706019187823 */ /* 0x000fe20000000018 */
[----:B--2---:R-:W-:Y:S01]  /*0ab0*/  FMUL R3, R4, R15 ;  /* 0x0000000f04037220 */ /* 0x004fe20000400000 */
[----:B------:R-:W-:Y:S01]  /*0ac0*/  SHF.L.U32 R22, R7, 0x17, RZ ;  /* 0x0000001707167819 */ /* 0x000fe200000006ff */
[----:B------:R-:W-:Y:S01]  /*0ad0*/  FADD R4, R5, R2 ;  /* 0x0000000205047221 */ /* 0x000fe20000000000 */
[----:B-1----:R-:W-:Y:S01]  /*0ae0*/  FMUL R5, R11, R14 ;  /* 0x0000000e0b057220 */ /* 0x002fe20000400000 */
[----:B------:R-:W1:Y:S02]  /*0af0*/  MUFU.EX2 R13, R28 ;  /* 0x0000001c000d7308 */ /* 0x000e640000000800 */
[----:B------:R-:W-:Y:S01]  /*0b00*/  FADD R14, R4, R3 ;  /* 0x00000003040e7221 */ /* 0x000fe20000000000 */
[----:B----4-:R-:W-:-:S03]  /*0b10*/  FMUL R4, R22, R19 ;  /* 0x0000001316047220 */ /* 0x010fc60000400000 */
[----:B------:R-:W-:Y:S01]  /*0b20*/  FADD R7, R14, R5 ;  /* 0x000000050e077221 */ /* 0x000fe20000000000 */
[----:B------:R-:W-:Y:S01]  /*0b30*/  SHF.L.U32 R14, R8, 0x17, RZ ;  /* 0x00000017080e7819 */ /* 0x000fe200000006ff */
[----:B------:R-:W2:Y:S01]  /*0b40*/  MUFU.EX2 R15, R24 ;  /* 0x00000018000f7308 */ /* 0x000ea20000000800 */
[----:B---3--:R-:W-:Y:S01]  /*0b50*/  FMUL R8, R12, R23 ;  /* 0x000000170c087220 */ /* 0x008fe20000400000 */
[----:B------:R-:W-:-:S04]  /*0b60*/  FADD R11, R7, R4 ;  /* 0x00000004070b7221 */ /* 0x000fc80000000000 */
[----:B------:R-:W-:Y:S01]  /*0b70*/  FADD R12, R11, R8 ;  /* 0x000000080b0c7221 */ /* 0x000fe20000000000 */
[----:B-1----:R-:W-:-:S04]  /*0b80*/  FMUL R7, R14, R13 ;  /* 0x0000000d0e077220 */ /* 0x002fc80000400000 */
[----:B------:R-:W-:Y:S01]  /*0b90*/  FADD R13, R12, R7 ;  /* 0x000000070c0d7221 */ /* 0x000fe20000000000 */
[----:B--2---:R-:W-:-:S04]  /*0ba0*/  FMUL R6, R6, R15 ;  /* 0x0000000f06067220 */ /* 0x004fc80000400000 */
        /* <DEDUP_REMOVED lines=10> */
.L_x_3275:
        /* <DEDUP_REMOVED lines=12> */
[----:B01----:R-:W-:Y:S05]  /*0d10*/  CALL.REL.NOINC `($__internal_47_$__cuda_sm3x_div_rn_noftz_f32_slowpath) ;  /* 0x00000014000c7944 */ /* 0x003fea0003c00000 */
[----:B------:R-:W-:-:S07]  /*0d20*/  MOV R11, R9 ;  /* 0x00000009000b7202 */ /* 0x000fce0000000f00 */
.L_x_3246:
[----:B------:R-:W-:Y:S05]  /*0d30*/  BSYNC.RECONVERGENT B0 ;  /* 0x0000000000007941 */ /* 0x000fea0003800200 */
.L_x_3245:
        /* <DEDUP_REMOVED lines=12> */
[----:B01----:R-:W-:Y:S05]  /*0e00*/  CALL.REL.NOINC `($__internal_47_$__cuda_sm3x_div_rn_noftz_f32_slowpath) ;  /* 0x0000001000d07944 */ /* 0x003fea0003c00000 */
[----:B------:R-:W-:-:S07]  /*0e10*/  MOV R14, R9 ;  /* 0x00000009000e7202 */ /* 0x000fce0000000f00 */
.L_x_3248:
[----:B------:R-:W-:Y:S05]  /*0e20*/  BSYNC.RECONVERGENT B0 ;  /* 0x0000000000007941 */ /* 0x000fea0003800200 */
.L_x_3247:
        /* <DEDUP_REMOVED lines=14> */
.L_x_3250:
[----:B------:R-:W-:Y:S05]  /*0f10*/  BSYNC.RECONVERGENT B0 ;  /* 0x0000000000007941 */ /* 0x000fea0003800200 */
.L_x_3249:
        /* <DEDUP_REMOVED lines=14> */
.L_x_3252:
[----:B------:R-:W-:Y:S05]  /*1000*/  BSYNC.RECONVERGENT B0 ;  /* 0x0000000000007941 */ /* 0x000fea0003800200 */
.L_x_3251:
        /* <DEDUP_REMOVED lines=14> */
.L_x_3254:
[----:B------:R-:W-:Y:S05]  /*10f0*/  BSYNC.RECONVERGENT B0 ;  /* 0x0000000000007941 */ /* 0x000fea0003800200 */
.L_x_3253:
        /* <DEDUP_REMOVED lines=14> */
.L_x_3256:
[----:B------:R-:W-:Y:S05]  /*11e0*/  BSYNC.RECONVERGENT B0 ;  /* 0x0000000000007941 */ /* 0x000fea0003800200 */
.L_x_3255:
        /* <DEDUP_REMOVED lines=14> */
.L_x_3258:
[----:B------:R-:W-:Y:S05]  /*12d0*/  BSYNC.RECONVERGENT B0 ;  /* 0x0000000000007941 */ /* 0x000fea0003800200 */
.L_x_3257:
        /* <DEDUP_REMOVED lines=14> */
.L_x_3260:
[----:B------:R-:W-:Y:S05]  /*13c0*/  BSYNC.RECONVERGENT B0 ;  /* 0x0000000000007941 */ /* 0x000fea0003800200 */
.L_x_3259:
        /* <DEDUP_REMOVED lines=14> */
.L_x_3262:
[----:B------:R-:W-:Y:S05]  /*14b0*/  BSYNC.RECONVERGENT B0 ;  /* 0x0000000000007941 */ /* 0x000fea0003800200 */
.L_x_3261:
        /* <DEDUP_REMOVED lines=17> */
[----:B------:R-:W-:Y:S02]  /*15d0*/  R2UR UR12, R16 ;  /* 0x00000000100c72ca */ /* 0x000fe400000e0000 */
[----:B------:R-:W-:Y:S02]  /*15e0*/  LEA.HI.X.SX32 R10, R21, R10, 0x1, P0 ;  /* 0x0000000a150a7211 */ /* 0x000fe400000f0eff */
[----:B------:R-:W-:Y:S02]  /*15f0*/  ISETP.GE.U32.AND P0, PT, R18, UR44, PT ;  /* 0x0000002c12007c0c */ /* 0x000fe4000bf06070 */
        /* <DEDUP_REMOVED lines=9> */
[----:B------:R-:W-:Y:S01]  /*1690*/  PRMT R5, R0, 0x7632, R5 ;  /* 0x0000763200057816 */ /* 0x000fe20000000005 */
[----:B------:R3:W-:Y:S01]  /*16a0*/  STG.E.U16 desc[UR4][R6.64], R11 ;  /* 0x0000000b06007986 */ /* 0x0007e2000c101504 */
[----:B------:R-:W-:Y:S02]  /*16b0*/  PRMT R8, R11, 0x7632, R8 ;  /* 0x000076320b087816 */ /* 0x000fe40000000008 */
[----:B------:R-:W-:Y:S01]  /*16c0*/  F2FP.F16.F32.PACK_AB R12, RZ, R12 ;  /* 0x0000000cff0c723e */ /* 0x000fe200000000ff */
[----:B------:R3:W-:Y:S01]  /*16d0*/  STG.E.U16 desc[UR10][R6.64+0xc0], R5 ;  /* 0x0000c00506007986 */ /* 0x0007e2000c10150a */
[----:B------:R-:W-:Y:S02]  /*16e0*/  PRMT R4, R3, 0x7632, R4 ;  /* 0x0000763203047816 */ /* 0x000fe40000000004 */
[----:B--2---:R-:W-:Y:S01]  /*16f0*/  PRMT R0, R2, 0x7632, R0 ;  /* 0x0000763202007816 */ /* 0x004fe20000000000 */
        /* <DEDUP_REMOVED lines=8> */
.L_x_3244:
[----:B------:R-:W-:Y:S01]  /*1780*/  BSSY B0, `(.L_x_3264) ;  /* 0x0000007000007945 */ /* 0x000fe20003800000 */
[----:B------:R-:W-:Y:S02]  /*1790*/  MOV R12, 0x10 ;  /* 0x00000010000c7802 */ /* 0x000fe40000000f00 */
[----:B------:R-:W-:Y:S02]  /*17a0*/  MOV R11, 0x1f ;  /* 0x0000001f000b7802 */ /* 0x000fe40000000f00 */
[----:B------:R-:W-:-:S07]  /*17b0*/  MOV R15, 0xffffffff ;  /* 0xffffffff000f7802 */ /* 0x000fce0000000f00 */
[----:B0-----:R-:W-:Y:S05]  /*17c0*/  WARPSYNC.COLLECTIVE R15, `(.L_x_3265) ;  /* 0x000000000f087348 */ /* 0x001fea0003c00000 */
[----:B------:R1:W2:Y:S02]  /*17d0*/  SHFL.BFLY P6, R14, R13, R12, R11 ;  /* 0x0c00000c0d0e7389 */ /* 0x0002a400000c000b */
[----:B012---:R-:W-:Y:S05]  /*17e0*/  ENDCOLLECTIVE ;  /* 0x000000000000791b */ /* 0x007fea0003800000 */
.L_x_3265:
[----:B------:R-:W-:Y:S05]  /*17f0*/  BSYNC B0 ;  /* 0x0000000000007941 */ /* 0x000fea0003800000 */
.L_x_3264:
        /* <DEDUP_REMOVED lines=8> */
.L_x_3266:
[----:B------:R-:W-:Y:S01]  /*1880*/  HFMA2 R12, -RZ, RZ, 0, 2.384185791015625e-07 ;  /* 0x00000004ff0c7431 */ /* 0x000fe200000001ff */
[----:B------:R-:W-:-:S04]  /*1890*/  FMNMX R0, R13, R14, !PT ;  /* 0x0000000e0d007209 */ /* 0x000fc80007800000 */
[----:B------:R-:W-:-:S07]  /*18a0*/  MOV R13, R0 ;  /* 0x00000000000d7202 */ /* 0x000fce0000000f00 */
[----:B------:R-:W-:Y:S05]  /*18b0*/  WARPSYNC.COLLECTIVE R15, `(.L_x_3267) ;  /* 0x000000000f087348 */ /* 0x000fea0003c00000 */
[----:B------:R0:W1:Y:S02]  /*18c0*/  SHFL.BFLY P6, R14, R13, R12, R11 ;  /* 0x0c00000c0d0e7389 */ /* 0x00006400000c000b */
[----:B01----:R-:W-:Y:S05]  /*18d0*/  ENDCOLLECTIVE ;  /* 0x000000000000791b */ /* 0x003fea0003800000 */
.L_x_3267:
[----:B------:R-:W-:Y:S01]  /*18e0*/  HFMA2 R12, -RZ, RZ, 0, 1.1920928955078125e-07 ;  /* 0x00000002ff0c7431 */ /* 0x000fe200000001ff */
[----:B------:R-:W-:-:S04]  /*18f0*/  FMNMX R2, R0, R14, !PT ;  /* 0x0000000e00027209 */ /* 0x000fc80007800000 */
[----:B------:R-:W-:-:S07]  /*1900*/  MOV R13, R2 ;  /* 0x00000002000d7202 */ /* 0x000fce0000000f00 */
[----:B------:R-:W-:Y:S05]  /*1910*/  WARPSYNC.COLLECTIVE R15, `(.L_x_3268) ;  /* 0x000000000f087348 */ /* 0x000fea0003c00000 */
[----:B------:R0:W1:Y:S02]  /*1920*/  SHFL.BFLY P6, R14, R13, R12, R11 ;  /* 0x0c00000c0d0e7389 */ /* 0x00006400000c000b */
[----:B01----:R-:W-:Y:S05]  /*1930*/  ENDCOLLECTIVE ;  /* 0x000000000000791b */ /* 0x003fea0003800000 */
.L_x_3268:
[----:B------:R-:W-:Y:S01]  /*1940*/  HFMA2 R12, -RZ, RZ, 0, 5.9604644775390625e-08 ;  /* 0x00000001ff0c7431 */ /* 0x000fe200000001ff */
[----:B------:R-:W-:-:S04]  /*1950*/  FMNMX R3, R2, R14, !PT ;  /* 0x0000000e02037209 */ /* 0x000fc80007800000 */
[----:B------:R-:W-:-:S07]  /*1960*/  MOV R13, R3 ;  /* 0x00000003000d7202 */ /* 0x000fce0000000f00 */
[----:B------:R-:W-:Y:S05]  /*1970*/  WARPSYNC.COLLECTIVE R15, `(.L_x_3269) ;  /* 0x000000000f087348 */ /* 0x000fea0003c00000 */
[----:B------:R0:W1:Y:S02]  /*1980*/  SHFL.BFLY P6, R14, R13, R12, R11 ;  /* 0x0c00000c0d0e7389 */ /* 0x00006400000c000b */
[----:B01----:R-:W-:Y:S05]  /*1990*/  ENDCOLLECTIVE ;  /* 0x000000000000791b */ /* 0x003fea0003800000 */
.L_x_3269:
[----:B------:R-:W-:-:S05]  /*19a0*/  FMNMX R14, R3, R14, !PT ;  /* 0x0000000e030e7209 */ /* 0x000fca0007800000 */
[--C-:B------:R-:W-:Y:S01]  /*19b0*/  FADD R3, R7, -R14.reuse ;  /* 0x8000000e07037221 */ /* 0x100fe20000000000 */
[----:B------:R-:W-:Y:S02]  /*19c0*/  HFMA2 R7, -RZ, RZ, 3.7421875, 0 ;  /* 0x437c0000ff077431 */ /* 0x000fe400000001ff */
[--C-:B------:R-:W-:Y:S01]  /*19d0*/  FADD R9, R9, -R14.reuse ;  /* 0x8000000e09097221 */ /* 0x100fe20000000000 */
[--C-:B------:R-:W-:Y:S01]  /*19e0*/  FADD R23, R23, -R14.reuse ;  /* 0x8000000e17177221 */ /* 0x100fe20000000000 */
[--C-:B------:R-:W-:Y:S01]  /*19f0*/  FADD R11, R4, -R14.reuse ;  /* 0x8000000e040b7221 */ /* 0x100fe20000000000 */
[-C--:B------:R-:W-:Y:S01]  /*1a00*/  FFMA.SAT R8, R3, R6.reuse, 0.5 ;  /* 0x3f00000003087423 */ /* 0x080fe20000002006 */
[-C--:B------:R-:W-:Y:S01]  /*1a10*/  FFMA.SAT R0, R9, R6.reuse, 0.5 ;  /* 0x3f00000009007423 */ /* 0x080fe20000002006 */
[-C--:B------:R-:W-:Y:S01]  /*1a20*/  FFMA.SAT R4, R23, R6.reuse, 0.5 ;  /* 0x3f00000017047423 */ /* 0x080fe20000002006 */
[--C-:B------:R-:W-:Y:S01]  /*1a30*/  FADD R5, R5, -R14.reuse ;  /* 0x8000000e05057221 */ /* 0x100fe20000000000 */
[--C-:B------:R-:W-:Y:S01]  /*1a40*/  FADD R19, R19, -R14.reuse ;  /* 0x8000000e13137221 */ /* 0x100fe20000000000 */
[--C-:B------:R-:W-:Y:S01]  /*1a50*/  FADD R29, R29, -R14.reuse ;  /* 0x8000000e1d1d7221 */ /* 0x100fe20000000000 */
[-C--:B------:R-:W-:Y:S01]  /*1a60*/  FFMA.RM R0, R0, R7.reuse, 12582913 ;  /* 0x4b40000100007423 */ /* 0x080fe20000004007 */
[-C--:B------:R-:W-:Y:S01]  /*1a70*/  FFMA.RM R4, R4, R7.reuse, 12582913 ;  /* 0x4b40000104047423 */ /* 0x080fe20000004007 */
[-C--:B------:R-:W-:Y:S01]  /*1a80*/  FFMA.RM R8, R8, R7.reuse, 12582913 ;  /* 0x4b40000108087423 */ /* 0x080fe20000004007 */
[-C--:B------:R-:W-:Y:S01]  /*1a90*/  FFMA.SAT R12, R19, R6.reuse, 0.5 ;  /* 0x3f000000130c7423 */ /* 0x080fe20000002006 */
[C---:B------:R-:W-:Y:S01]  /*1aa0*/  FADD R2, R0.reuse, -12583039 ;  /* 0xcb40007f00027421 */ /* 0x040fe20000000000 */
[----:B------:R-:W-:Y:S01]  /*1ab0*/  SHF.L.U32 R0, R0, 0x17, RZ ;  /* 0x0000001700007819 */ /* 0x000fe200000006ff */
[--C-:B------:R-:W-:Y:S01]  /*1ac0*/  FADD R27, R27, -R14.reuse ;  /* 0x8000000e1b1b7221 */ /* 0x100fe20000000000 */
[----:B------:R-:W-:Y:S01]  /*1ad0*/  FADD R25, R25, -R14 ;  /* 0x8000000e19197221 */ /* 0x000fe20000000000 */
[----:B------:R-:W-:Y:S01]  /*1ae0*/  FFMA R2, R9, 1.4426950216293334961, -R2 ;  /* 0x3fb8aa3b09027823 */ /* 0x000fe20000000802 */
[-C--:B------:R-:W-:Y:S01]  /*1af0*/  FFMA.SAT R14, R29, R6.reuse, 0.5 ;  /* 0x3f0000001d0e7423 */ /* 0x080fe20000002006 */
[-C--:B------:R-:W-:Y:S01]  /*1b00*/  FFMA.RM R12, R12, R7.reuse, 12582913 ;  /* 0x4b4000010c0c7423 */ /* 0x080fe20000004007 */
[----:B------:R-:W-:Y:S01]  /*1b10*/  FFMA.SAT R22, R11, R6, 0.5 ;  /* 0x3f0000000b167423 */ /* 0x000fe20000002006 */
[----:B------:R-:W-:Y:S01]  /*1b20*/  FFMA R2, R9, 1.925963033500011079e-08, R2 ;  /* 0x32a5706009027823 */ /* 0x000fe20000000002 */
[----:B------:R-:W-:-:S02]  /*1b30*/  FFMA.RM R14, R14, R7, 12582913 ;  /* 0x4b4000010e0e7423 */ /* 0x000fc40000004007 */
[----:B------:R-:W-:Y:S01]  /*1b40*/  FFMA.RM R22, R22, R7, 12582913 ;  /* 0x4b40000116167423 */ /* 0x000fe20000004007 */
[----:B------:R0:W1:Y:S02]  /*1b50*/  MUFU.EX2 R9, R2 ;  /* 0x0000000200097308 */ /* 0x0000640000000800 */
        /* <DEDUP_REMOVED lines=20> */
[C---:B0-----:R-:W-:Y:S01]  /*1ca0*/  FADD R8, R14.reuse, -12583039 ;  /* 0xcb40007f0e087421 */ /* 0x041fe20000000000 */
[----:B------:R-:W-:-:S03]  /*1cb0*/  SHF.L.U32 R14, R14, 0x17, RZ ;  /* 0x000000170e0e7819 */ /* 0x000fc600000006ff */
[C---:B------:R-:W-:Y:S01]  /*1cc0*/  FFMA R8, R29.reuse, 1.4426950216293334961, -R8 ;  /* 0x3fb8aa3b1d087823 */ /* 0x040fe20000000808 */
[----:B--2---:R-:W-:Y:S01]  /*1cd0*/  FMUL R3, R4, R5 ;  /* 0x0000000504037220 */ /* 0x004fe20000400000 */
[C---:B------:R-:W-:Y:S02]  /*1ce0*/  FADD R4, R12.reuse, -12583039 ;  /* 0xcb40007f0c047421 */ /* 0x040fe40000000000 */
[----:B------:R-:W-:Y:S01]  /*1cf0*/  FFMA R8, R29, 1.925963033500011079e-08, R8 ;  /* 0x32a570601d087823 */ /* 0x000fe20000000008 */
[----:B------:R-:W-:Y:S01]  /*1d00*/  SHF.L.U32 R5, R12, 0x17, RZ ;  /* 0x000000170c057819 */ /* 0x000fe200000006ff */
[-C--:B------:R-:W-:Y:S01]  /*1d10*/  FFMA.SAT R12, R27, R6.reuse, 0.5 ;  /* 0x3f0000001b0c7423 */ /* 0x080fe20000002006 */
[----:B------:R-:W-:Y:S01]  /*1d20*/  FFMA R4, R19, 1.4426950216293334961, -R4 ;  /* 0x3fb8aa3b13047823 */ /* 0x000fe20000000804 */
[----:B------:R0:W-:Y:S01]  /*1d30*/  MUFU.EX2 R13, R8 ;  /* 0x00000008000d7308 */ /* 0x0001e20000000800 */
[----:B------:R-:W-:Y:S01]  /*1d40*/  FFMA.SAT R6, R25, R6, 0.5 ;  /* 0x3f00000019067423 */ /* 0x000fe20000002006 */
[----:B------:R-:W-:Y:S01]  /*1d50*/  FFMA.RM R12, R12, R7, 12582913 ;  /* 0x4b4000010c0c7423 */ /* 0x000fe20000004007 */
[----:B------:R-:W-:-:S02]  /*1d60*/  FFMA R4, R19, 1.925963033500011079e-08, R4 ;  /* 0x32a5706013047823 */ /* 0x000fc40000000004 */
[----:B------:R-:W-:Y:S01]  /*1d70*/  FFMA.RM R15, R6, R7, 12582913 ;  /* 0x4b400001060f7423 */ /* 0x000fe20000004007 */
[----:B------:R-:W-:Y:S01]  /*1d80*/  FADD R6, R22, -12583039 ;  /* 0xcb40007f16067421 */ /* 0x000fe20000000000 */
[----:B------:R-:W-:Y:S02]  /*1d90*/  FADD R7, RZ, R9 ;  /* 0x00000009ff077221 */ /* 0x000fe40000000000 */
[----:B------:R-:W1:Y:S01]  /*1da0*/  MUFU.EX2 R4, R4 ;  /* 0x0000000400047308 */ /* 0x000e620000000800 */
[----:B------:R-:W-:Y:S01]  /*1db0*/  FFMA R6, R11, 1.4426950216293334961, -R6 ;  /* 0x3fb8aa3b0b067823 */ /* 0x000fe20000000806 */
[----:B------:R-:W-:Y:S01]  /*1dc0*/  FADD R7, R7, R0 ;  /* 0x0000000007077221 */ /* 0x000fe20000000000 */
[----:B0-----:R-:W-:Y:S01]  /*1dd0*/  SHF.L.U32 R8, R12, 0x17, RZ ;  /* 0x000000170c087819 */ /* 0x001fe200000006ff */
[----:B-1----:R-:W-:Y:S01]  /*1de0*/  FMUL R5, R5, R4 ;  /* 0x0000000405057220 */ /* 0x002fe20000400000 */
[----:B------:R-:W-:Y:S01]  /*1df0*/  FMUL R4, R14, R13 ;  /* 0x0000000d0e047220 */ /* 0x000fe20000400000 */
[----:B------:R-:W-:Y:S01]  /*1e00*/  FADD R14, R12, -12583039 ;  /* 0xcb40007f0c0e7421 */ /* 0x000fe20000000000 */
[----:B------:R-:W-:Y:S01]  /*1e10*/  FFMA R13, R11, 1.925963033500011079e-08, R6 ;  /* 0x32a570600b0d7823 */ /* 0x000fe20000000006 */
[----:B------:R-:W-:-:S02]  /*1e20*/  FADD R6, R15, -12583039 ;  /* 0xcb40007f0f067421 */ /* 0x000fc40000000000 */
[----:B------:R-:W-:Y:S01]  /*1e30*/  FFMA R14, R27, 1.4426950216293334961, -R14 ;  /* 0x3fb8aa3b1b0e7823 */ /* 0x000fe2000000080e */
[----:B------:R-:W0:Y:S01]  /*1e40*/  MUFU.EX2 R12, R13 ;  /* 0x0000000d000c7308 */ /* 0x000e220000000800 */
[----:B------:R-:W-:Y:S02]  /*1e50*/  FFMA R6, R25, 1.4426950216293334961, -R6 ;  /* 0x3fb8aa3b19067823 */ /* 0x000fe40000000806 */
[----:B------:R-:W-:Y:S02]  /*1e60*/  FFMA R14, R27, 1.925963033500011079e-08, R14 ;  /* 0x32a570601b0e7823 */ /* 0x000fe4000000000e */
[----:B------:R-:W-:Y:S01]  /*1e70*/  FFMA R25, R25, 1.925963033500011079e-08, R6 ;  /* 0x32a5706019197823 */ /* 0x000fe20000000006 */
[----:B------:R-:W-:Y:S01]  /*1e80*/  FADD R6, R7, R2 ;  /* 0x0000000207067221 */ /* 0x000fe20000000000 */
[----:B------:R-:W-:Y:S01]  /*1e90*/  SHF.L.U32 R7, R22, 0x17, RZ ;  /* 0x0000001716077819 */ /* 0x000fe200000006ff */
[----:B------:R-:W1:Y:S02]  /*1ea0*/  MUFU.EX2 R11, R14 ;  /* 0x0000000e000b7308 */ /* 0x000e640000000800 */
[----:B------:R-:W-:-:S06]  /*1eb0*/  FADD R6, R6, R3 ;  /* 0x0000000306067221 */ /* 0x000fcc0000000000 */
[----:B------:R-:W2:Y:S01]  /*1ec0*/  MUFU.EX2 R25, R25 ;  /* 0x0000001900197308 */ /* 0x000ea20000000800 */
[----:B0-----:R-:W-:Y:S01]  /*1ed0*/  FMUL R7, R7, R12 ;  /* 0x0000000c07077220 */ /* 0x001fe20000400000 */
[----:B-1----:R-:W-:Y:S01]  /*1ee0*/  FMUL R8, R8, R11 ;  /* 0x0000000b08087220 */ /* 0x002fe20000400000 */
[----:B------:R-:W-:Y:S01]  /*1ef0*/  FADD R11, R6, R5 ;  /* 0x00000005060b7221 */ /* 0x000fe20000000000 */
[----:B------:R-:W-:Y:S02]  /*1f00*/  SHF.L.U32 R6, R15, 0x17, RZ ;  /* 0x000000170f067819 */ /* 0x000fe400000006ff */
[----:B------:R-:W-:Y:S01]  /*1f10*/  MOV R15, 0xffffffff ;  /* 0xffffffff000f7802 */ /* 0x000fe20000000f00 */
[----:B------:R-:W-:Y:S02]  /*1f20*/  FADD R11, R11, R4 ;  /* 0x000000040b0b7221 */ /* 0x000fe40000000000 */
[----:B--2---:R-:W-:Y:S02]  /*1f30*/  FMUL R6, R6, R25 ;  /* 0x0000001906067220 */ /* 0x004fe40000400000 */
        /* <DEDUP_REMOVED lines=8> */
.L_x_3270:
[----:B------:R-:W-:Y:S02]  /*1fc0*/  HFMA2 R12, -RZ, RZ, 0, 4.76837158203125e-07 ;  /* 0x00000008ff0c7431 */ /* 0x000fe400000001ff */
[----:B------:R-:W-:-:S05]  /*1fd0*/  FADD R19, R13, R14 ;  /* 0x0000000e0d137221 */ /* 0x000fca0000000000 */
[----:B------:R-:W-:-:S07]  /*1fe0*/  MOV R13, R19 ;  /* 0x00000013000d7202 */ /* 0x000fce0000000f00 */
[----:B------:R-:W-:Y:S05]  /*1ff0*/  WARPSYNC.COLLECTIVE R15, `(.L_x_3271) ;  /* 0x000000000f087348 */ /* 0x000fea0003c00000 */
[----:B------:R0:W1:Y:S02]  /*2000*/  SHFL.BFLY P6, R14, R13, R12, R11 ;  /* 0x0c00000c0d0e7389 */ /* 0x00006400000c000b */
[----:B01----:R-:W-:Y:S05]  /*2010*/  ENDCOLLECTIVE ;  /* 0x000000000000791b */ /* 0x003fea0003800000 */
.L_x_3271:
[----:B------:R-:W-:Y:S02]  /*2020*/  HFMA2 R12, -RZ, RZ, 0, 2.384185791015625e-07 ;  /* 0x00000004ff0c7431 */ /* 0x000fe400000001ff */
[----:B------:R-:W-:-:S05]  /*2030*/  FADD R22, R19, R14 ;  /* 0x0000000e13167221 */ /* 0x000fca0000000000 */
[----:B------:R-:W-:-:S07]  /*2040*/  MOV R13, R22 ;  /* 0x00000016000d7202 */ /* 0x000fce0000000f00 */
[----:B------:R-:W-:Y:S05]  /*2050*/  WARPSYNC.COLLECTIVE R15, `(.L_x_3272) ;  /* 0x000000000f087348 */ /* 0x000fea0003c00000 */
[----:B------:R0:W1:Y:S02]  /*2060*/  SHFL.BFLY P6, R14, R13, R12, R11 ;  /* 0x0c00000c0d0e7389 */ /* 0x00006400000c000b */
[----:B01----:R-:W-:Y:S05]  /*2070*/  ENDCOLLECTIVE ;  /* 0x000000000000791b */ /* 0x003fea0003800000 */
.L_x_3272:
[----:B------:R-:W-:Y:S02]  /*2080*/  HFMA2 R12, -RZ, RZ, 0, 1.1920928955078125e-07 ;  /* 0x00000002ff0c7431 */ /* 0x000fe400000001ff */
[----:B------:R-:W-:-:S05]  /*2090*/  FADD R23, R22, R14 ;  /* 0x0000000e16177221 */ /* 0x000fca0000000000 */
[----:B------:R-:W-:-:S07]  /*20a0*/  MOV R13, R23 ;  /* 0x00000017000d7202 */ /* 0x000fce0000000f00 */
[----:B------:R-:W-:Y:S05]  /*20b0*/  WARPSYNC.COLLECTIVE R15, `(.L_x_3273) ;  /* 0x000000000f087348 */ /* 0x000fea0003c00000 */
[----:B------:R0:W1:Y:S02]  /*20c0*/  SHFL.BFLY P6, R14, R13, R12, R11 ;  /* 0x0c00000c0d0e7389 */ /* 0x00006400000c000b */
[----:B01----:R-:W-:Y:S05]  /*20d0*/  ENDCOLLECTIVE ;  /* 0x000000000000791b */ /* 0x003fea0003800000 */
.L_x_3273:
[----:B------:R-:W-:Y:S02]  /*20e0*/  HFMA2 R12, -RZ, RZ, 0, 5.9604644775390625e-08 ;  /* 0x00000001ff0c7431 */ /* 0x000fe400000001ff */
[----:B------:R-:W-:-:S05]  /*20f0*/  FADD R24, R23, R14 ;  /* 0x0000000e17187221 */ /* 0x000fca0000000000 */
[----:B------:R-:W-:-:S07]  /*2100*/  MOV R13, R24 ;  /* 0x00000018000d7202 */ /* 0x000fce0000000f00 */
[----:B------:R-:W-:Y:S05]  /*2110*/  WARPSYNC.COLLECTIVE R15, `(.L_x_3274) ;  /* 0x000000000f087348 */ /* 0x000fea0003c00000 */
[----:B------:R0:W1:Y:S02]  /*2120*/  SHFL.BFLY P6, R14, R13, R12, R11 ;  /* 0x0c00000c0d0e7389 */ /* 0x00006400000c000b */
[----:B01----:R-:W-:Y:S05]  /*2130*/  ENDCOLLECTIVE ;  /* 0x000000000000791b */ /* 0x003fea0003800000 */
.L_x_3274:
[----:B------:R-:W-:Y:S05]  /*2140*/  BRA `(.L_x_3275) ;  /* 0xffffffe800c07947 */ /* 0x000fea000383ffff */
        .weak           $__internal_47_$__cuda_sm3x_div_rn_noftz_f32_slowpath
        .type           $__internal_47_$__cuda_sm3x_div_rn_noftz_f32_slowpath,@function
        .size           $__internal_47_$__cuda_sm3x_div_rn_noftz_f32_slowpath,(.L_x_15364 - $__internal_47_$__cuda_sm3x_div_rn_noftz_f32_slowpath)
$__internal_47_$__cuda_sm3x_div_rn_noftz_f32_slowpath:
        /* <DEDUP_REMOVED lines=34> */
.L_x_3277:
        /* <DEDUP_REMOVED lines=51> */
.L_x_3284:
[----:B------:R-:W-:-:S04]  /*26a0*/  LOP3.LUT R9, R9, 0x80000000, RZ, 0xc0, !PT ;  /* 0x8000000009097812 */ /* 0x000fc800078ec0ff */
[----:B------:R-:W-:Y:S01]  /*26b0*/  LOP3.LUT R9, R9, 0x7f800000, RZ, 0xfc, !PT ;  /* 0x7f80000009097812 */ /* 0x000fe200078efcff */
[----:B------:R-:W-:Y:S06]  /*26c0*/  BRA `(.L_x_3285) ;  /* 0x0000000000047947 */ /* 0x000fec0003800000 */
.L_x_3283:
[----:B------:R-:W-:-:S07]  /*26d0*/  LEA R9, R28, R9, 0x17 ;  /* 0x000000091c097211 */ /* 0x000fce00078eb8ff */
.L_x_3285:
[----:B------:R-:W-:Y:S05]  /*26e0*/  BSYNC.RECONVERGENT B2 ;  /* 0x0000000000027941 */ /* 0x000fea0003800200 */
.L_x_3282:
[----:B------:R-:W-:Y:S05]  /*26f0*/  BRA `(.L_x_3286) ;  /* 0x0000000000207947 */ /* 0x000fea0003800000 */
.L_x_3281:
[----:B------:R-:W-:-:S04]  /*2700*/  LOP3.LUT R9, R12, 0x80000000, R9, 0x48, !PT ;  /* 0x800000000c097812 */ /* 0x000fc800078e4809 */
[----:B------:R-:W-:Y:S01]  /*2710*/  LOP3.LUT R9, R9, 0x7f800000, RZ, 0xfc, !PT ;  /* 0x7f80000009097812 */ /* 0x000fe200078efcff */
[----:B------:R-:W-:Y:S06]  /*2720*/  BRA `(.L_x_3286) ;  /* 0x0000000000147947 */ /* 0x000fec0003800000 */
.L_x_3280:
[----:B------:R-:W-:Y:S01]  /*2730*/  LOP3.LUT R9, R12, 0x80000000, R9, 0x48, !PT ;  /* 0x800000000c097812 */ /* 0x000fe200078e4809 */
[----:B------:R-:W-:Y:S06]  /*2740*/  BRA `(.L_x_3286) ;  /* 0x00000000000c7947 */ /* 0x000fec0003800000 */
.L_x_3279:
[----:B------:R-:W0:Y:S01]  /*2750*/  MUFU.RSQ R9, -QNAN ;  /* 0xffc0000000097908 */ /* 0x000e220000001400 */
[----:B------:R-:W-:Y:S05]  /*2760*/  BRA `(.L_x_3286) ;  /* 0x0000000000047947 */ /* 0x000fea0003800000 */
.L_x_3278:
[----:B------:R-:W-:-:S07]  /*2770*/  FADD.FTZ R9, R9, R12 ;  /* 0x0000000c09097221 */ /* 0x000fce0000010000 */
.L_x_3286:
[----:B------:R-:W-:Y:S05]  /*2780*/  BSYNC.RECONVERGENT B1 ;  /* 0x0000000000017941 */ /* 0x000fea0003800200 */
.L_x_3276:
[----:B------:R-:W-:Y:S01]  /*2790*/  HFMA2 R13, -RZ, RZ, 0, 0 ;  /* 0x00000000ff0d7431 */ /* 0x000fe200000001ff */
[----:B------:R-:W-:-:S04]  /*27a0*/  MOV R12, R22 ;  /* 0x00000016000c7202 */ /* 0x000fc80000000f00 */
[----:B0-----:R-:W-:Y:S05]  /*27b0*/  RET.REL.NODEC R12 `(_ZN7oneflow4cuda7softmax15SoftmaxWarpImplI10SimpleLoadI6__halffE11SimpleStoreIS4_fEfLi1ELi9ELi32ELi1ELb0ELNS1_9AlgorithmE0EEEvT_T0_ll) ;  /* 0xffffffd80c107950 */ /* 0x001fea0003c3ffff */
.L_x_3287:
        /* <DEDUP_REMOVED lines=12> */
.L_x_15364:


//--------------------- .text._ZN7oneflow4cuda7softmax15SoftmaxWarpImplI10SimpleLoadI6__halffE11SimpleStoreIS4_fEfLi1ELi8ELi32ELi1ELb1ELNS1_9AlgorithmE0EEEvT_T0_ll --------------------------
	.section	.text._ZN7oneflow4cuda7softmax15SoftmaxWarpImplI10SimpleLoadI6__halffE11SimpleStoreIS4_fEfLi1ELi8ELi32ELi1ELb1ELNS1_9AlgorithmE0EEEvT_T0_ll,"ax",@progbits
	.align	128
        .global         _ZN7oneflow4cuda7softmax15SoftmaxWarpImplI10SimpleLoadI6__halffE11SimpleStoreIS4_fEfLi1ELi8ELi32ELi1ELb1ELNS1_9AlgorithmE0EEEvT_T0_ll
        .type           _ZN7oneflow4cuda7softmax15SoftmaxWarpImplI10SimpleLoadI6__halffE11SimpleStoreIS4_fEfLi1ELi8ELi32ELi1ELb1ELNS1_9AlgorithmE0EEEvT_T0_ll,@function
        .size           _ZN7oneflow4cuda7softmax15SoftmaxWarpImplI10SimpleLoadI6__halffE11SimpleStoreIS4_fEfLi1ELi8ELi32ELi1ELb1ELNS1_9AlgorithmE0EEEvT_T0_ll,(.L_x_15365 - _ZN7oneflow4cuda7softmax15SoftmaxWarpImplI10SimpleLoadI6__halffE11SimpleStoreIS4_fEfLi1ELi8ELi32ELi1ELb1ELNS1_9AlgorithmE0EEEvT_T0_ll)
        .other          _ZN7oneflow4cuda7softmax15SoftmaxWarpImplI10SimpleLoadI6__halffE11SimpleStoreIS4_fEfLi1ELi8ELi32ELi1ELb1ELNS1_9AlgorithmE0EEEvT_T0_ll,@"STO_CUDA_ENTRY STV_DEFAULT"
_ZN7oneflow4cuda7softmax15SoftmaxWarpImplI10SimpleLoadI6__halffE11SimpleStoreIS4_fEfLi1ELi8ELi32ELi1ELb1ELNS1_9AlgorithmE0EEEvT_T0_ll:
.text._ZN7oneflow4cuda7softmax15SoftmaxWarpImplI10SimpleLoadI6__halffE11SimpleStoreIS4_fEfLi1ELi8ELi32ELi1ELb1ELNS1_9AlgorithmE0EEEvT_T0_ll:
        /* <DEDUP_REMOVED lines=15> */
[----:B------:R-:W-:Y:S01]  /*00f0*/  IMAD.MOV.U32 R13, RZ, RZ, RZ ;  /* 0x000000ffff0d7224 */ /* 0x000fe200078e00ff */
[----:B------:R-:W5:Y:S01]  /*0100*/  LDCU.64 UR8, c[0x4][0x740] ;  /* 0x0100e800ff0877ac */ /* 0x000f620008000a00 */
[----:B-1----:R-:W-:Y:S02]  /*0110*/  MOV R4, UR4 ;  /* 0x0000000400047c02 */ /* 0x002fe40008000f00 */
[----:B------:R-:W-:Y:S01]  /*0120*/  MOV R5, UR5 ;  /* 0x0000000500057c02 */ /* 0x000fe20008000f00 */
[----:B----4-:R-:W-:Y:S01]  /*0130*/  IMAD.U32 R6, RZ, RZ, UR6 ;  /* 0x00000006ff067e24 */ /* 0x010fe2000f8e00ff */
[----:B------:R-:W-:-:S02]  /*0140*/  MOV R7, UR7 ;  /* 0x0000000700077c02 */ /* 0x000fc40008000f00 */
[----:B-----5:R-:W-:Y:S01]  /*0150*/  MOV R10, UR8 ;  /* 0x00000008000a7c02 */ /* 0x020fe20008000f00 */
[----:B--2---:R-:W-:-:S07]  /*0160*/  IMAD.U32 R11, RZ, RZ, UR9 ;  /* 0x00000009ff0b7e24 */ /* 0x004fce000f8e00ff */
[----:B------:R-:W-:-:S07]  /*0170*/  LEPC R20, `(.L_x_3288) ;  /* 0x000000001014794e */ /* 0x000fce0000000000 */
[----:B0--3--:R-:W-:Y:S05]  /*0180*/  CALL.ABS.NOINC R2 ;  /* 0x0000000002007343 */ /* 0x009fea0003c00000 */
.L_x_3288:
        /* <DEDUP_REMOVED lines=20> */
[----:B------:R-:W-:-:S07]  /*02d0*/  IADD3 R22, PT, PT, R20, 0xe0, RZ ;  /* 0x000000e014167810 */ /* 0x000fce0007ffe0ff */
.L_x_3307:
[----:B------:R-:W-:Y:S01]  /*02e0*/  ISETP.GE.U32.AND P0, PT, R20, UR44, PT ;  /* 0x0000002c14007c0c */ /* 0x000fe2000bf06070 */
[----:B--2---:R-:W-:Y:S01]  /*02f0*/  IMAD.MOV.U32 R3, RZ, RZ, RZ ;  /* 0x000000ffff037224 */ /* 0x004fe200078e00ff */
[----:B------:R-:W-:Y:S01]  /*0300*/  ISETP.GE.U32.AND P6, PT, R28, UR44, PT ;  /* 0x0000002c1c007c0c */ /* 0x000fe2000bfc6070 */
[----:B------:R-:W-:Y:S01]  /*0310*/  IMAD R0, R18, UR42, RZ ;  /* 0x0000002a12007c24 */ /* 0x000fe2000f8e02ff */
[----:B------:R-:W-:Y:S02]  /*0320*/  ISETP.GE.AND.EX P0, PT, RZ, UR45, PT, P0 ;  /* 0x0000002dff007c0c */ /* 0x000fe4000bf06300 */
[----:B------:R-:W-:Y:S02]  /*0330*/  ISETP.GE.AND.EX P6, PT, RZ, UR45, PT, P6 ;  /* 0x0000002dff007c0c */ /* 0x000fe4000bfc6360 */
[----:B------:R-:W-:-:S05]  /*0340*/  MOV R2, R20 ;  /* 0x0000001400027202 */ /* 0x000fca0000000f00 */
[----:B------:R-:W-:-:S04]  /*0350*/  IMAD.WIDE.U32 R4, R19, UR42, R2 ;  /* 0x0000002a13047c25 */ /* 0x000fc8000f8e0002 */
[----:B------:R-:W-:Y:S01]  /*0360*/  IMAD R3, R19, UR43, R0 ;  /* 0x0000002b13037c24 */ /* 0x000fe2000f8e0200 */
[----:B-1----:R-:W-:Y:S02]  /*0370*/  @!P0 R2UR UR4, R16 ;  /* 0x00000000100482ca */ /* 0x002fe400000e0000 */
        /* <DEDUP_REMOVED lines=8> */
[----:B------:R-:W-:Y:S01]  /*0400*/  ISETP.GE.U32.AND P1, PT, R27, UR44, PT ;  /* 0x0000002c1b007c0c */ /* 0x000fe2000bf26070 */
[----:B------:R-:W-:Y:S01]  /*0410*/  IMAD.MOV.U32 R4, RZ, RZ, -0x800000 ;  /* 0xff800000ff047424 */ /* 0x000fe200078e00ff */
        /* <DEDUP_REMOVED lines=8> */
[----:B------:R-:W-:Y:S02]  /*04a0*/  ISETP.GE.U32.AND P4, PT, R23, UR44, PT ;  /* 0x0000002c17007c0c */ /* 0x000fe4000bf86070 */
[----:B------:R-:W-:Y:S02]  /*04b0*/  ISETP.GE.AND.EX P5, PT, RZ, UR45, PT, P5 ;  /* 0x0000002dff007c0c */ /* 0x000fe4000bfa6350 */
[C---:B------:R-:W-:Y:S02]  /*04c0*/  @!P1 R2UR UR4, R16.reuse ;  /* 0x00000000100492ca */ /* 0x040fe400000e0000 */
[----:B------:R-:W-:Y:S02]  /*04d0*/  @!P1 R2UR UR5, R17 ;  /* 0x00000000110592ca */ /* 0x000fe400000e0000 */
[----:B------:R-:W-:Y:S02]  /*04e0*/  ISETP.GE.AND.EX P4, PT, RZ, UR45, PT, P4 ;  /* 0x0000002dff007c0c */ /* 0x000fe4000bf86340 */
        /* <DEDUP_REMOVED lines=21> */
[----:B------:R-:W3:Y:S01]  /*0640*/  @!P6 LDG.E.U16 R11, desc[UR6][R2.64+0x1c0] ;  /* 0x0001c006020be981 */ /* 0x000ee2000c1e1500 */
[----:B------:R-:W-:Y:S01]  /*0650*/  MOV R36, 0xff800000 ;  /* 0xff80000000247802 */ /* 0x000fe20000000f00 */
[----:B----4-:R-:W-:Y:S02]  /*0660*/  @!P1 HADD2.F32 R36, -RZ, R8.H0_H0 ;  /* 0x20000008ff249230 */ /* 0x010fe40000004100 */
[----:B------:R-:W-:Y:S01]  /*0670*/  IMAD.MOV.U32 R34, RZ, RZ, -0x800000 ;  /* 0xff800000ff227424 */ /* 0x000fe200078e00ff */
[----:B------:R-:W-:Y:S02]  /*0680*/  MOV R32, 0xff800000 ;  /* 0xff80000000207802 */ /* 0x000fe40000000f00 */
[----:B------:R-:W-:Y:S02]  /*0690*/  @!P1 FMNMX R13, R13, R36, !PT ;  /* 0x000000240d0d9209 */ /* 0x000fe40007800000 */
[----:B------:R-:W-:Y:S01]  /*06a0*/  MOV R8, 0xff800000 ;  /* 0xff80000000087802 */ /* 0x000fe20000000f00 */
[----:B0-----:R-:W-:-:S02]  /*06b0*/  IMAD.MOV.U32 R30, RZ, RZ, -0x800000 ;  /* 0xff800000ff1e7424 */ /* 0x001fc400078e00ff */
[----:B-----5:R-:W-:Y:S01]  /*06c0*/  @!P5 HADD2.F32 R8, -RZ, R7.H0_H0 ;  /* 0x20000007ff08d230 */ /* 0x020fe20000004100 */
[----:B------:R-:W-:Y:S01]  /*06d0*/  MOV R10, 0xff800000 ;  /* 0xff800000000a7802 */ /* 0x000fe20000000f00 */
[----:B------:R-:W-:Y:S01]  /*06e0*/  @!P4 HADD2.F32 R30, -RZ, R9.H0_H0 ;  /* 0x20000009ff1ec230 */ /* 0x000fe20000004100 */
[----:B------:R-:W-:Y:S01]  /*06f0*/  UMOV UR4, 0xffffffff ;  /* 0xffffffff00047882 */ /* 0x000fe20000000000 */
[----:B--2---:R-:W-:Y:S02]  /*0700*/  @!P3 HADD2.F32 R32, -RZ, R5.H0_H0 ;  /* 0x20000005ff20b230 */ /* 0x004fe40000004100 */
[----:B---3--:R-:W-:-:S05]  /*0710*/  @!P2 HADD2.F32 R34, -RZ, R0.H0_H0 ;  /* 0x20000000ff22a230 */ /* 0x008fca0000004100 */
[----:B------:R-:W-:-:S04]  /*0720*/  @!P2 FMNMX R13, R13, R34, !PT ;  /* 0x000000220d0da209 */ /* 0x000fc80007800000 */
[----:B------:R-:W-:-:S04]  /*0730*/  @!P3 FMNMX R13, R13, R32, !PT ;  /* 0x000000200d0db209 */ /* 0x000fc80007800000 */
[----:B------:R-:W-:-:S04]  /*0740*/  @!P5 FMNMX R13, R13, R8, !PT ;  /* 0x000000080d0dd209 */ /* 0x000fc80007800000 */
[----:B------:R-:W-:Y:S01]  /*0750*/  @!P4 FMNMX R13, R13, R30, !PT ;  /* 0x0000001e0d0dc209 */ /* 0x000fe20007800000 */
[----:B------:R-:W-:-:S05]  /*0760*/  @!P6 HADD2.F32 R10, -RZ, R11.H0_H0 ;  /* 0x2000000bff0ae230 */ /* 0x000fca0000004100 */
[----:B------:R-:W-:Y:S01]  /*0770*/  @!P6 FMNMX R13, R13, R10, !PT ;  /* 0x0000000a0d0de209 */ /* 0x000fe20007800000 */
[----:B------:R-:W-:Y:S06]  /*0780*/  BRA.DIV UR4, `(.L_x_3290) ;  /* 0x0000001204647947 */ /* 0x000fec000b800000 */
[----:B------:R-:W0:Y:S01]  /*0790*/  SHFL.BFLY PT, R14, R13, 0x10, 0x1f ;  /* 0x0e001f000d0e7f89 */ /* 0x000e2200000e0000 */
[----:B------:R-:W-:Y:S01]  /*07a0*/  HFMA2 R5, -RZ, RZ, 0.96630859375, -0.0022525787353515625 ;  /* 0x3bbb989dff057431 */ /* 0x000fe200000001ff */
        /* <DEDUP_REMOVED lines=10> */
[----:B------:R-:W-:Y:S02]  /*0850*/  IMAD.MOV.U32 R6, RZ, RZ, 0x437c0000 ;  /* 0x437c0000ff067424 */ /* 0x000fe400078e00ff */
[C---:B------:R-:W-:Y:S01]  /*0860*/  FADD R14, -R7.reuse, R4 ;  /* 0x00000004070e7221 */ /* 0x040fe20000000100 */
[C---:B------:R-:W-:Y:S01]  /*0870*/  FADD R36, -R7.reuse, R36 ;  /* 0x0000002407247221 */ /* 0x040fe20000000100 */
[-C--:B------:R-:W-:Y:S01]  /*0880*/  FFMA.SAT R9, R12, R5.reuse, 0.5 ;  /* 0x3f0000000c097423 */ /* 0x080fe20000002005 */
[----:B------:R-:W-:Y:S01]  /*0890*/  FADD R34, -R7, R34 ;  /* 0x0000002207227221 */ /* 0x000fe20000000100 */
[-C--:B------:R-:W-:Y:S01]  /*08a0*/  FFMA.SAT R11, R14, R5.reuse, 0.5 ;  /* 0x3f0000000e0b7423 */ /* 0x080fe20000002005 */
[-C--:B------:R-:W-:Y:S01]  /*08b0*/  FFMA.SAT R13, R36, R5.reuse, 0.5 ;  /* 0x3f000000240d7423 */ /* 0x080fe20000002005 */
[-C--:B------:R-:W-:Y:S01]  /*08c0*/  FFMA.RM R0, R9, R6.reuse, 12582913 ;  /* 0x4b40000109007423 */ /* 0x080fe20000004006 */
[----:B------:R-:W-:Y:S01]  /*08d0*/  FADD R32, -R7, R32 ;  /* 0x0000002007207221 */ /* 0x000fe20000000100 */
[-C--:B------:R-:W-:Y:S01]  /*08e0*/  FFMA.RM R2, R11, R6.reuse, 12582913 ;  /* 0x4b4000010b027423 */ /* 0x080fe20000004006 */
[-C--:B------:R-:W-:Y:S01]  /*08f0*/  FFMA.RM R4, R13, R6.reuse, 12582913 ;  /* 0x4b4000010d047423 */ /* 0x080fe20000004006 */
[----:B------:R-:W-:Y:S01]  /*0900*/  FADD R9, R0, -12583039 ;  /* 0xcb40007f00097421 */ /* 0x000fe20000000000 */
[-C--:B------:R-:W-:Y:S01]  /*0910*/  FFMA.SAT R15, R32, R5.reuse, 0.5 ;  /* 0x3f000000200f7423 */ /* 0x080fe20000002005 */
[----:B------:R-:W-:Y:S01]  /*0920*/  FADD R11, R2, -12583039 ;  /* 0xcb40007f020b7421 */ /* 0x000fe20000000000 */
[----:B------:R-:W-:Y:S01]  /*0930*/  FADD R13, R4, -12583039 ;  /* 0xcb40007f040d7421 */ /* 0x000fe20000000000 */
[----:B------:R-:W-:Y:S01]  /*0940*/  FFMA R9, R12, 1.4426950216293334961, -R9 ;  /* 0x3fb8aa3b0c097823 */ /* 0x000fe20000000809 */
[----:B------:R-:W-:Y:S01]  /*0950*/  SHF.L.U32 R0, R0, 0x17, RZ ;  /* 0x0000001700007819 */ /* 0x000fe200000006ff */
[----:B------:R-:W-:Y:S01]  /*0960*/  FFMA R11, R14, 1.4426950216293334961, -R11 ;  /* 0x3fb8aa3b0e0b7823 */ /* 0x000fe2000000080b */
[----:B------:R-:W-:Y:S01]  /*0970*/  FFMA R13, R36, 1.4426950216293334961, -R13 ;  /* 0x3fb8aa3b240d7823 */ /* 0x000fe2000000080d */
[----:B------:R-:W-:Y:S01]  /*0980*/  FFMA R3, R12, 1.925963033500011079e-08, R9 ;  /* 0x32a570600c037823 */ /* 0x000fe20000000009 */
[-C--:B------:R-:W-:Y:S01]  /*0990*/  FFMA.SAT R9, R34, R5.reuse, 0.5 ;  /* 0x3f00000022097423 */ /* 0x080fe20000002005 */
[----:B------:R-:W-:Y:S01]  /*09a0*/  FFMA R12, R14, 1.925963033500011079e-08, R11 ;  /* 0x32a570600e0c7823 */ /* 0x000fe2000000000b */
[----:B------:R-:W-:Y:S01]  /*09b0*/  FFMA R36, R36, 1.925963033500011079e-08, R13 ;  /* 0x32a5706024247823 */ /* 0x000fe2000000000d */
[----:B------:R-:W-:Y:S01]  /*09c0*/  FADD R14, -R7, R8 ;  /* 0x00000008070e7221 */ /* 0x000fe20000000100 */
[----:B------:R-:W-:Y:S01]  /*09d0*/  FFMA.RM R9, R9, R6, 12582913 ;  /* 0x4b40000109097423 */ /* 0x000fe20000004006 */
[----:B------:R-:W0:Y:S02]  /*09e0*/  MUFU.EX2 R3, R3 ;  /* 0x0000000300037308 */ /* 0x000e240000000800 */
[----:B------:R-:W-:Y:S01]  /*09f0*/  FFMA.SAT R29, R14, R5, 0.5 ;  /* 0x3f0000000e1d7423 */ /* 0x000fe20000002005 */
[----:B------:R-:W-:-:S04]  /*0a00*/  FADD R11, R9, -12583039 ;  /* 0xcb40007f090b7421 */ /* 0x000fc80000000000 */
[C---:B------:R-:W-:Y:S01]  /*0a10*/  FFMA R13, R34.reuse, 1.4426950216293334961, -R11 ;  /* 0x3fb8aa3b220d7823 */ /* 0x040fe2000000080b */
[-C--:B------:R-:W-:Y:S01]  /*0a20*/  FFMA.RM R11, R15, R6.reuse, 12582913 ;  /* 0x4b4000010f0b7423 */ /* 0x080fe20000004006 */
[----:B------:R-:W1:Y:S02]  /*0a30*/  MUFU.EX2 R12, R12 ;  /* 0x0000000c000c7308 */ /* 0x000e640000000800 */
[----:B------:R-:W-:Y:S01]  /*0a40*/  FFMA R13, R34, 1.925963033500011079e-08, R13 ;  /* 0x32a57060220d7823 */ /* 0x000fe2000000000d */
[C---:B------:R-:W-:Y:S01]  /*0a50*/  FADD R34, -R7.reuse, R30 ;  /* 0x0000001e07227221 */ /* 0x040fe20000000100 */
[----:B------:R-:W-:Y:S01]  /*0a60*/  FADD R30, -R7, R10 ;  /* 0x0000000a071e7221 */ /* 0x000fe20000000100 */
[-C--:B------:R-:W-:Y:S01]  /*0a70*/  FFMA.RM R7, R29, R6.reuse, 12582913 ;  /* 0x4b4000011d077423 */ /* 0x080fe20000004006 */
[----:B------:R-:W-:Y:S01]  /*0a80*/  FADD R15, R11, -12583039 ;  /* 0xcb40007f0b0f7421 */ /* 0x000fe20000000000 */
[-C--:B------:R-:W-:Y:S01]  /*0a90*/  FFMA.SAT R31, R34, R5.reuse, 0.5 ;  /* 0x3f000000221f7423 */ /* 0x080fe20000002005 */
[----:B------:R-:W-:Y:S01]  /*0aa0*/  FFMA.SAT R5, R30, R5, 0.5 ;  /* 0x3f0000001e057423 */ /* 0x000fe20000002005 */
[----:B------:R-:W-:Y:S01]  /*0ab0*/  FADD R29, R7, -12583039 ;  /* 0xcb40007f071d7421 */ /* 0x000fe20000000000 */
[----:B------:R-:W-:Y:S01]  /*0ac0*/  FFMA R15, R32, 1.4426950216293334961, -R15 ;  /* 0x3fb8aa3b200f7823 */ /* 0x000fe2000000080f */
[-C--:B------:R-:W-:Y:S01]  /*0ad0*/  FFMA.RM R10, R31, R6.reuse, 12582913 ;  /* 0x4b4000011f0a7423 */ /* 0x080fe20000004006 */
[----:B------:R-:W2:Y:S01]  /*0ae0*/  MUFU.EX2 R8, R36 ;  /* 0x0000002400087308 */ /* 0x000ea20000000800 */
[----:B------:R-:W-:Y:S01]  /*0af0*/  FFMA R29, R14, 1.4426950216293334961, -R29 ;  /* 0x3fb8aa3b0e1d7823 */ /* 0x000fe2000000081d */
[----:B------:R-:W-:Y:S01]  /*0b00*/  FFMA R15, R32, 1.925963033500011079e-08, R15 ;  /* 0x32a57060200f7823 */ /* 0x000fe2000000000f */
[----:B------:R-:W-:Y:S01]  /*0b10*/  FADD R31, R10, -12583039 ;  /* 0xcb40007f0a1f7421 */ /* 0x000fe20000000000 */
[----:B0-----:R-:W-:Y:S01]  /*0b20*/  FMUL R3, R0, R3 ;  /* 0x0000000300037220 */ /* 0x001fe20000400000 */
[----:B------:R-:W-:Y:S01]  /*0b30*/  FFMA R32, R14, 1.925963033500011079e-08, R29 ;  /* 0x32a570600e207823 */ /* 0x000fe2000000001d */
[----:B------:R-:W-:Y:S01]  /*0b40*/  FFMA.RM R14, R5, R6, 12582913 ;  /* 0x4b400001050e7423 */ /* 0x000fe20000004006 */
[----:B------:R-:W-:Y:S01]  /*0b50*/  FFMA R31, R34, 1.4426950216293334961, -R31 ;  /* 0x3fb8aa3b221f7823 */ /* 0x000fe2000000081f */
[----:B------:R-:W0:Y:S01]  /*0b60*/  MUFU.EX2 R13, R13 ;  /* 0x0000000d000d7308 */ /* 0x000e220000000800 */
[----:B------:R-:W-:Y:S01]  /*0b70*/  SHF.L.U32 R5, R2, 0x17, RZ ;  /* 0x0000001702057819 */ /* 0x000fe200000006ff */
[----:B------:R-:W-:Y:S01]  /*0b80*/  FADD R33, R14, -12583039 ;  /* 0xcb40007f0e217421 */ /* 0x000fe20000000000 */
[----:B------:R-:W-:Y:S01]  /*0b90*/  FFMA R29, R34, 1.925963033500011079e-08, R31 ;  /* 0x32a57060221d7823 */ /* 0x000fe2000000001f */
[----:B------:R-:W-:Y:S01]  /*0ba0*/  IMAD.SHL.U32 R31, R4, 0x800000, RZ ;  /* 0x00800000041f7824 */ /* 0x000fe200078e00ff */
[----:B------:R-:W-:Y:S01]  /*0bb0*/  SHF.L.U32 R4, R9, 0x17, RZ ;  /* 0x0000001709047819 */ /* 0x000fe200000006ff */
[C---:B------:R-:W-:Y:S01]  /*0bc0*/  FFMA R33, R30.reuse, 1.4426950216293334961, -R33 ;  /* 0x3fb8aa3b1e217823 */ /* 0x040fe20000000821 */
[----:B-1----:R-:W-:Y:S01]  /*0bd0*/  FMUL R0, R5, R12 ;  /* 0x0000000c05007220 */ /* 0x002fe20000400000 */
[----:B------:R-:W1:Y:S01]  /*0be0*/  MUFU.EX2 R15, R15 ;  /* 0x0000000f000f7308 */ /* 0x000e620000000800 */
[----:B------:R-:W-:Y:S01]  /*0bf0*/  FADD R5, RZ, R3 ;  /* 0x00000003ff057221 */ /* 0x000fe20000000000 */
[----:B------:R-:W-:Y:S01]  /*0c00*/  FFMA R33, R30, 1.925963033500011079e-08, R33 ;  /* 0x32a570601e217823 */ /* 0x000fe20000000021 */
[----:B--2---:R-:W-:Y:S01]  /*0c10*/  FMUL R2, R31, R8 ;  /* 0x000000081f027220 */ /* 0x004fe20000400000 */
[----:B------:R-:W-:Y:S01]  /*0c20*/  SHF.L.U32 R8, R11, 0x17, RZ ;  /* 0x000000170b087819 */ /* 0x000fe200000006ff */
[----:B------:R-:W-:Y:S01]  /*0c30*/  FADD R5, R5, R0 ;  /* 0x0000000005057221 */ /* 0x000fe20000000000 */
[----:B------:R-:W-:Y:S01]  /*0c40*/  IMAD.SHL.U32 R7, R7, 0x800000, RZ ;  /* 0x0080000007077824 */ /* 0x000fe200078e00ff */
[----:B------:R-:W-:Y:S01]  /*0c50*/  SHF.L.U32 R10, R10, 0x17, RZ ;  /* 0x000000170a0a7819 */ /* 0x000fe200000006ff */
[----:B------:R-:W2:Y:S01]  /*0c60*/  MUFU.EX2 R6, R32 ;  /* 0x0000002000067308 */ /* 0x000ea20000000800 */
[----:B0-----:R-:W-:Y:S01]  /*0c70*/  FMUL R4, R4, R13 ;  /* 0x0000000d04047220 */ /* 0x001fe20000400000 */
[----:B------:R-:W-:Y:S01]  /*0c80*/  FADD R9, R5, R2 ;  /* 0x0000000205097221 */ /* 0x000fe20000000000 */
[----:B------:R-:W-:-:S05]  /*0c90*/  SHF.L.U32 R14, R14, 0x17, RZ ;  /* 0x000000170e0e7819 */ /* 0x000fca00000006ff */
[----:B------:R-:W0:Y:S01]  /*0ca0*/  MUFU.EX2 R29, R29 ;  /* 0x0000001d001d7308 */ /* 0x000e220000000800 */
[----:B-1----:R-:W-:Y:S01]  /*0cb0*/  FMUL R5, R8, R15 ;  /* 0x0000000f08057220 */ /* 0x002fe20000400000 */
[----:B------:R-:W-:-:S06]  /*0cc0*/  FADD R8, R9, R4 ;  /* 0x0000000409087221 */ /* 0x000fcc0000000000 */
[----:B------:R-:W1:Y:S01]  /*0cd0*/  MUFU.EX2 R33, R33 ;  /* 0x0000002100217308 */ /* 0x000e620000000800 */
[----:B--2---:R-:W-:Y:S01]  /*0ce0*/  FMUL R6, R7, R6 ;  /* 0x0000000607067220 */ /* 0x004fe20000400000 */
[----:B------:R-:W-:-:S04]  /*0cf0*/  FADD R7, R8, R5 ;  /* 0x0000000508077221 */ /* 0x000fc80000000000 */
[----:B------:R-:W-:Y:S01]  /*0d00*/  FADD R9, R7, R6 ;  /* 0x0000000607097221 */ /* 0x000fe20000000000 */
[----:B0-----:R-:W-:-:S04]  /*0d10*/  FMUL R8, R10, R29 ;  /* 0x0000001d0a087220 */ /* 0x001fc80000400000 */
        /* <DEDUP_REMOVED lines=12> */
.L_x_3319:
        /* <DEDUP_REMOVED lines=12> */
[----:B0-----:R-:W-:Y:S05]  /*0ea0*/  CALL.REL.NOINC `($__internal_48_$__cuda_sm3x_div_rn_noftz_f32_slowpath) ;  /* 0x0000001000e87944 */ /* 0x001fea0003c00000 */
[----:B------:R-:W-:-:S07]  /*0eb0*/  MOV R9, R3 ;  /* 0x0000000300097202 */ /* 0x000fce0000000f00 */
.L_x_3292:
[----:B------:R-:W-:Y:S05]  /*0ec0*/  BSYNC.RECONVERGENT B1 ;  /* 0x0000000000017941 */ /* 0x000fea0003800200 */
.L_x_3291:
        /* <DEDUP_REMOVED lines=11> */
[----:B------:R-:W-:-:S07]  /*0f80*/  MOV R15, 0xfa0 ;  /* 0x00000fa0000f7802 */ /* 0x000fce0000000f00 */
[----:B0-----:R-:W-:Y:S05]  /*0f90*/  CALL.REL.NOINC `($__internal_48_$__cuda_sm3x_div_rn_noftz_f32_slowpath) ;  /* 0x0000001000ac7944 */ /* 0x001fea0003c00000 */
[----:B------:R-:W-:-:S07]  /*0fa0*/  MOV R12, R3 ;  /* 0x00000003000c7202 */ /* 0x000fce0000000f00 */
.L_x_3294:
[----:B------:R-:W-:Y:S05]  /*0fb0*/  BSYNC.RECONVERGENT B1 ;  /* 0x0000000000017941 */ /* 0x000fea0003800200 */
.L_x_3293:
        /* <DEDUP_REMOVED lines=12> */
[----:B0-----:R-:W-:Y:S05]  /*1080*/  CALL.REL.NOINC `($__internal_48_$__cuda_sm3x_div_rn_noftz_f32_slowpath) ;  /* 0x0000001000707944 */ /* 0x001fea0003c00000 */
[----:B------:R-:W-:-:S07]  /*1090*/  IMAD.MOV.U32 R0, RZ, RZ, R3 ;  /* 0x000000ffff007224 */ /* 0x000fce00078e0003 */
.L_x_3296:
[----:B------:R-:W-:Y:S05]  /*10a0*/  BSYNC.RECONVERGENT B1 ;  /* 0x0000000000017941 */ /* 0x000fea0003800200 */
.L_x_3295:
        /* <DEDUP_REMOVED lines=13> */
[----:B------:R-:W-:-:S07]  /*1180*/  MOV R2, R3 ;  /* 0x0000000300027202 */ /* 0x000fce0000000f00 */
.L_x_3298:
[----:B------:R-:W-:Y:S05]  /*1190*/  BSYNC.RECONVERGENT B1 ;  /* 0x0000000000017941 */ /* 0x000fea0003800200 */
.L_x_3297:
        /* <DEDUP_REMOVED lines=11> */
[----:B------:R-:W-:-:S07]  /*1250*/  MOV R15, 0x1270 ;  /* 0x00001270000f7802 */ /* 0x000fce0000000f00 */
[----:B0-----:R-:W-:Y:S05]  /*1260*/  CALL.REL.NOINC `($__internal_48_$__cuda_sm3x_div_rn_noftz_f32_slowpath) ;  /* 0x0000000c00f87944 */ /* 0x001fea0003c00000 */
[----:B------:R-:W-:-:S07]  /*1270*/  MOV R4, R3 ;  /* 0x0000000300047202 */ /* 0x000fce0000000f00 */
.L_x_3300:
[----:B------:R-:W-:Y:S05]  /*1280*/  BSYNC.RECONVERGENT B1 ;  /* 0x0000000000017941 */ /* 0x000fea0003800200 */
.L_x_3299:
        /* <DEDUP_REMOVED lines=14> */
.L_x_3302:
[----:B------:R-:W-:Y:S05]  /*1370*/  BSYNC.RECONVERGENT B1 ;  /* 0x0000000000017941 */ /* 0x000fea0003800200 */
.L_x_3301:
        /* <DEDUP_REMOVED lines=14> */
.L_x_3304:
[----:B------:R-:W-:Y:S05]  /*1460*/  BSYNC.RECONVERGENT B1 ;  /* 0x0000000000017941 */ /* 0x000fea0003800200 */
.L_x_3303:
        /* <DEDUP_REMOVED lines=13> */
.L_x_3306:
[----:B------:R-:W-:Y:S05]  /*1540*/  BSYNC.RECONVERGENT B1 ;  /* 0x0000000000017941 */ /* 0x000fea0003800200 */
.L_x_3305:
[----:B------:R-:W-:Y:S01]  /*1550*/  MOV R6, R20 ;  /* 0x0000001400067202 */ /* 0x000fe20000000f00 */
[----:B------:R-:W-:Y:S01]  /*1560*/  IMAD.MOV.U32 R7, RZ, RZ, RZ ;  /* 0x000000ffff077224 */ /* 0x000fe200078e00ff */
[----:B------:R-:W-:Y:S01]  /*1570*/  @!P0 R2UR UR4, R16 ;  /* 0x00000000100482ca */ /* 0x000fe200000e0000 */
[----:B------:R-:W-:Y:S01]  /*1580*/  IMAD R8, R18, UR38, RZ ;  /* 0x0000002612087c24 */ /* 0x000fe2000f8e02ff */
[----:B------:R-:W-:Y:S01]  /*1590*/  @!P0 R2UR UR5, R17 ;  /* 0x00000000110582ca */ /* 0x000fe200000e0000 */
[C---:B------:R-:W-:Y:S01]  /*15a0*/  IMAD.WIDE.U32 R10, R19.reuse, UR38, R6 ;  /* 0x00000026130a7c25 */ /* 0x040fe2000f8e0006 */
[----:B------:R-:W-:Y:S02]  /*15b0*/  @!P0 F2FP.F16.F32.PACK_AB R9, RZ, R9 ;  /* 0x00000009ff09823e */ /* 0x000fe400000000ff */
[----:B------:R-:W-:Y:S01]  /*15c0*/  ISETP.GE.U32.AND P1, PT, R28, UR44, PT ;  /* 0x0000002c1c007c0c */ /* 0x000fe2000bf26070 */
[----:B------:R-:W-:Y:S01]  /*15d0*/  IMAD R7, R19, UR39, R8 ;  /* 0x0000002713077c24 */ /* 0x000fe2000f8e0208 */
[----:B------:R-:W-:-:S02]  /*15e0*/  LEA R6, P3, R10, UR36, 0x1 ;  /* 0x000000240a067c11 */ /* 0x000fc4000f8608ff */
[----:B------:R-:W-:Y:S02]  /*15f0*/  ISETP.GE.U32.AND P2, PT, R27, UR44, PT ;  /* 0x0000002c1b007c0c */ /* 0x000fe4000bf46070 */
[----:B------:R-:W-:Y:S02]  /*1600*/  IADD3 R7, PT, PT, R11, R7, RZ ;  /* 0x000000070b077210 */ /* 0x000fe40007ffe0ff */
        /* <DEDUP_REMOVED lines=18> */
[----:B------:R-:W-:Y:S02]  /*1730*/  ISETP.GE.AND.EX P3, PT, RZ, UR45, PT, P3 ;  /* 0x0000002dff007c0c */ /* 0x000fe4000bf66330 */
[----:B------:R-:W-:Y:S02]  /*1740*/  ISETP.GE.AND.EX P6, PT, RZ, UR45, PT, P6 ;  /* 0x0000002dff007c0c */ /* 0x000fe4000bfc6360 */
[----:B------:R-:W-:Y:S02]  /*1750*/  ISETP.GE.AND.EX P5, PT, RZ, UR45, PT, P5 ;  /* 0x0000002dff007c0c */ /* 0x000fe4000bfa6350 */
[----:B------:R-:W-:Y:S01]  /*1760*/  @!P1 F2FP.F16.F32.PACK_AB R12, RZ, R12 ;  /* 0x0000000cff0c923e */ /* 0x000fe200000000ff */
[----:B------:R2:W-:Y:S01]  /*1770*/  @!P0 STG.E.U16 desc[UR12][R6.64+0x1c0], R3 ;  /* 0x0001c00306008986 */ /* 0x0005e2000c10150c */
[C---:B------:R-:W-:Y:S02]  /*1780*/  IADD3 R19, P0, PT, R21.reuse, R19, RZ ;  /* 0x0000001315137210 */ /* 0x040fe40007f1e0ff */
[----:B------:R-:W-:Y:S01]  /*1790*/  @!P2 F2FP.F16.F32.PACK_AB R0, RZ, R0 ;  /* 0x00000000ff00a23e */ /* 0x000fe200000000ff */
[----:B------:R2:W-:Y:S01]  /*17a0*/  @!P1 STG.E.U16 desc[UR4][R6.64+0x40], R12 ;  /* 0x0000400c06009986 */ /* 0x0005e2000c101504 */
        /* <DEDUP_REMOVED lines=22> */
.L_x_3289:
[----:B------:R-:W-:Y:S05]  /*1910*/  EXIT ;  /* 0x000000000000794d */ /* 0x000fea0003800000 */
.L_x_3290:
[----:B------:R-:W-:Y:S01]  /*1920*/  HFMA2 R12, -RZ, RZ, 0, 9.5367431640625e-07 ;  /* 0x00000010ff0c7431 */ /* 0x000fe200000001ff */
[----:B------:R-:W-:Y:S01]  /*1930*/  BSSY B1, `(.L_x_3308) ;  /* 0x0000006000017945 */ /* 0x000fe20003800000 */
[----:B------:R-:W-:Y:S01]  /*1940*/  MOV R11, 0x1f ;  /* 0x0000001f000b7802 */ /* 0x000fe20000000f00 */
[----:B------:R-:W-:-:S07]  /*1950*/  IMAD.MOV.U32 R15, RZ, RZ, -0x1 ;  /* 0xffffffffff0f7424 */ /* 0x000fce00078e00ff */
[----:B------:R-:W-:Y:S05]  /*1960*/  WARPSYNC.COLLECTIVE R15, `(.L_x_3309) ;  /* 0x000000000f087348 */ /* 0x000fea0003c00000 */
[----:B------:R0:W1:Y:S02]  /*1970*/  SHFL.BFLY P6, R14, R13, R12, R11 ;  /* 0x0c00000c0d0e7389 */ /* 0x00006400000c000b */
[----:B01----:R-:W-:Y:S05]  /*1980*/  ENDCOLLECTIVE ;  /* 0x000000000000791b */ /* 0x003fea0003800000 */
.L_x_3309:
[----:B------:R-:W-:Y:S05]  /*1990*/  BSYNC B1 ;  /* 0x0000000000017941 */ /* 0x000fea0003800000 */
.L_x_3308:
[----:B------:R-:W-:Y:S01]  /*19a0*/  HFMA2 R12, -RZ, RZ, 0, 4.76837158203125e-07 ;  /* 0x00000008ff0c7431 */ /* 0x000fe200000001ff */
[----:B------:R-:W-:Y:S01]  /*19b0*/  FMNMX R13, R14, R13, !PT ;  /* 0x0000000d0e0d7209 */ /* 0x000fe20007800000 */
[----:B------:R-:W-:Y:S01]  /*19c0*/  HFMA2 R5, -RZ, RZ, 0.96630859375, -0.0022525787353515625 ;  /* 0x3bbb989dff057431 */ /* 0x000fe200000001ff */
[----:B------:R-:W-:Y:S02]  /*19d0*/  MOV R11, 0x1f ;  /* 0x0000001f000b7802 */ /* 0x000fe40000000f00 */
[----:B------:R-:W-:-:S07]  /*19e0*/  MOV R15, 0xffffffff ;  /* 0xffffffff000f7802 */ /* 0x000fce0000000f00 */
[----:B------:R-:W-:Y:S05]  /*19f0*/  WARPSYNC.COLLECTIVE R15, `(.L_x_3310) ;  /* 0x000000000f087348 */ /* 0x000fea0003c00000 */
[----:B------:R0:W1:Y:S02]  /*1a00*/  SHFL.BFLY P6, R14, R13, R12, R11 ;  /* 0x0c00000c0d0e7389 */ /* 0x00006400000c000b */
[----:B01----:R-:W-:Y:S05]  /*1a10*/  ENDCOLLECTIVE ;  /* 0x000000000000791b */ /* 0x003fea0003800000 */
.L_x_3310:
[----:B------:R-:W-:Y:S01]  /*1a20*/  HFMA2 R12, -RZ, RZ, 0, 2.384185791015625e-07 ;  /* 0x00000004ff0c7431 */ /* 0x000fe200000001ff */
[----:B------:R-:W-:-:S05]  /*1a30*/  FMNMX R0, R13, R14, !PT ;  /* 0x0000000e0d007209 */ /* 0x000fca0007800000 */
[----:B------:R-:W-:-:S07]  /*1a40*/  IMAD.MOV.U32 R13, RZ, RZ, R0 ;  /* 0x000000ffff0d7224 */ /* 0x000fce00078e0000 */
[----:B------:R-:W-:Y:S05]  /*1a50*/  WARPSYNC.COLLECTIVE R15, `(.L_x_3311) ;  /* 0x000000000f087348 */ /* 0x000fea0003c00000 */
[----:B------:R0:W1:Y:S02]  /*1a60*/  SHFL.BFLY P6, R14, R13, R12, R11 ;  /* 0x0c00000c0d0e7389 */ /* 0x00006400000c000b */
[----:B01----:R-:W-:Y:S05]  /*1a70*/  ENDCOLLECTIVE ;  /* 0x000000000000791b */ /* 0x003fea0003800000 */
.L_x_3311:
[----:B------:R-:W-:Y:S01]  /*1a80*/  HFMA2 R12, -RZ, RZ, 0, 1.1920928955078125e-07 ;  /* 0x00000002ff0c7431 */ /* 0x000fe200000001ff */
[----:B------:R-:W-:-:S04]  /*1a90*/  FMNMX R2, R0, R14, !PT ;  /* 0x0000000e00027209 */ /* 0x000fc80007800000 */
[----:B------:R-:W-:-:S07]  /*1aa0*/  MOV R13, R2 ;  /* 0x00000002000d7202 */ /* 0x000fce0000000f00 */
[----:B------:R-:W-:Y:S05]  /*1ab0*/  WARPSYNC.COLLECTIVE R15, `(.L_x_3312) ;  /* 0x000000000f087348 */ /* 0x000fea0003c00000 */
[----:B------:R0:W1:Y:S02]  /*1ac0*/  SHFL.BFLY P6, R14, R13, R12, R11 ;  /* 0x0c00000c0d0e7389 */ /* 0x00006400000c000b */
[----:B01----:R-:W-:Y:S05]  /*1ad0*/  ENDCOLLECTIVE ;  /* 0x000000000000791b */ /* 0x003fea0003800000 */
.L_x_3312:
[----:B------:R-:W-:Y:S02]  /*1ae0*/  MOV R12, 0x1 ;  /* 0x00000001000c7802 */ /* 0x000fe40000000f00 */
[----:B------:R-:W-:-:S05]  /*1af0*/  FMNMX R3, R2, R14, !PT ;  /* 0x0000000e02037209 */ /* 0x000fca0007800000 */
[----:B------:R-:W-:-:S07]  /*1b00*/  IMAD.MOV.U32 R13, RZ, RZ, R3 ;  /* 0x000000ffff0d7224 */ /* 0x000fce00078e0003 */
[----:B------:R-:W-:Y:S05]  /*1b10*/  WARPSYNC.COLLECTIVE R15, `(.L_x_3313) ;  /* 0x000000000f087348 */ /* 0x000fea0003c00000 */
[----:B------:R0:W1:Y:S02]  /*1b20*/  SHFL.BFLY P6, R14, R13, R12, R11 ;  /* 0x0c00000c0d0e7389 */ /* 0x00006400000c000b */
[----:B01----:R-:W-:Y:S05]  /*1b30*/  ENDCOLLECTIVE ;  /* 0x000000000000791b */ /* 0x003fea0003800000 */
.L_x_3313:
        /* <DEDUP_REMOVED lines=8> */
[C---:B------:R-:W-:Y:S01]  /*1bc0*/  FADD R30, -R3.reuse, R30 ;  /* 0x0000001e031e7221 */ /* 0x040fe20000000100 */
[----:B------:R-:W-:Y:S01]  /*1bd0*/  FADD R10, -R3, R10 ;  /* 0x0000000a030a7221 */ /* 0x000fe20000000100 */
[-C--:B------:R-:W-:Y:S01]  /*1be0*/  FFMA.SAT R3, R4, R5.reuse, 0.5 ;  /* 0x3f00000004037423 */ /* 0x080fe20000002005 */
[-C--:B------:R-:W-:Y:S01]  /*1bf0*/  FFMA.SAT R7, R2, R5.reuse, 0.5 ;  /* 0x3f00000002077423 */ /* 0x080fe20000002005 */
[----:B------:R-:W-:-:S02]  /*1c00*/  FFMA.SAT R13, R0, R5, 0.5 ;  /* 0x3f000000000d7423 */ /* 0x000fc40000002005 */
[-C--:B------:R-:W-:Y:S01]  /*1c10*/  FFMA.RM R11, R3, R6.reuse, 12582913 ;  /* 0x4b400001030b7423 */ /* 0x080fe20000004006 */
[-C--:B------:R-:W-:Y:S01]  /*1c20*/  FFMA.RM R7, R7, R6.reuse, 12582913 ;  /* 0x4b40000107077423 */ /* 0x080fe20000004006 */
[----:B------:R-:W-:Y:S02]  /*1c30*/  FFMA.RM R13, R13, R6, 12582913 ;  /* 0x4b4000010d0d7423 */ /* 0x000fe40000004006 */
[----:B------:R-:W-:Y:S01]  /*1c40*/  FADD R3, R11, -12583039 ;  /* 0xcb40007f0b037421 */ /* 0x000fe20000000000 */
[----:B------:R-:W-:Y:S01]  /*1c50*/  FADD R9, R7, -12583039 ;  /* 0xcb40007f07097421 */ /* 0x000fe20000000000 */
[----:B------:R-:W-:Y:S02]  /*1c60*/  FADD R15, R13, -12583039 ;  /* 0xcb40007f0d0f7421 */ /* 0x000fe40000000000 */
[----:B------:R-:W-:Y:S01]  /*1c70*/  FFMA R3, R4, 1.4426950216293334961, -R3 ;  /* 0x3fb8aa3b04037823 */ /* 0x000fe20000000803 */
[----:B------:R-:W-:Y:S01]  /*1c80*/  FFMA R9, R2, 1.4426950216293334961, -R9 ;  /* 0x3fb8aa3b02097823 */ /* 0x000fe20000000809 */
[----:B------:R-:W-:-:S02]  /*1c90*/  FFMA R15, R0, 1.4426950216293334961, -R15 ;  /* 0x3fb8aa3b000f7823 */ /* 0x000fc4000000080f */
[----:B------:R-:W-:Y:S01]  /*1ca0*/  FFMA R4, R4, 1.925963033500011079e-08, R3 ;  /* 0x32a5706004047823 */ /* 0x000fe20000000003 */
[----:B------:R-:W-:Y:S02]  /*1cb0*/  IMAD.SHL.U32 R3, R7, 0x800000, RZ ;  /* 0x0080000007037824 */ /* 0x000fe400078e00ff */
[----:B------:R-:W-:Y:S01]  /*1cc0*/  FFMA R9, R2, 1.925963033500011079e-08, R9 ;  /* 0x32a5706002097823 */ /* 0x000fe20000000009 */
[----:B------:R-:W-:Y:S01]  /*1cd0*/  FFMA R15, R0, 1.925963033500011079e-08, R15 ;  /* 0x32a57060000f7823 */ /* 0x000fe2000000000f */
[----:B------:R-:W0:Y:S01]  /*1ce0*/  MUFU.EX2 R7, R4 ;  /* 0x0000000400077308 */ /* 0x000e220000000800 */
[----:B------:R-:W-:-:S07]  /*1cf0*/  SHF.L.U32 R0, R11, 0x17, RZ ;  /* 0x000000170b007819 */ /* 0x000fce00000006ff */
[----:B------:R1:W2:Y:S08]  /*1d00*/  MUFU.EX2 R2, R9 ;  /* 0x0000000900027308 */ /* 0x0002b00000000800 */
[----:B------:R-:W3:Y:S01]  /*1d10*/  MUFU.EX2 R15, R15 ;  /* 0x0000000f000f7308 */ /* 0x000ee20000000800 */
[----:B-1----:R-:W-:Y:S01]  /*1d20*/  FFMA.SAT R9, R34, R5, 0.5 ;  /* 0x3f00000022097423 */ /* 0x002fe20000002005 */
[----:B0-----:R-:W-:-:S03]  /*1d30*/  FMUL R0, R0, R7 ;  /* 0x0000000700007220 */ /* 0x001fc60000400000 */
[----:B------:R-:W-:-:S04]  /*1d40*/  FFMA.RM R9, R9, R6, 12582913 ;  /* 0x4b40000109097423 */ /* 0x000fc80000004006 */
[----:B------:R-:W-:Y:S01]  /*1d50*/  FADD R7, R9, -12583039 ;  /* 0xcb40007f09077421 */ /* 0x000fe20000000000 */
[----:B--2---:R-:W-:Y:S01]  /*1d60*/  FMUL R3, R3, R2 ;  /* 0x0000000203037220 */ /* 0x004fe20000400000 */
[----:B------:R-:W-:Y:S02]  /*1d70*/  SHF.L.U32 R2, R13, 0x17, RZ ;  /* 0x000000170d027819 */ /* 0x000fe400000006ff */
[----:B------:R-:W-:Y:S01]  /*1d80*/  FFMA R7, R34, 1.4426950216293334961, -R7 ;  /* 0x3fb8aa3b22077823 */ /* 0x000fe20000000807 */
[----:B------:R-:W-:-:S03]  /*1d90*/  SHF.L.U32 R4, R9, 0x17, RZ ;  /* 0x0000001709047819 */ /* 0x000fc600000006ff */
[----:B------:R-:W-:Y:S01]  /*1da0*/  FFMA R34, R34, 1.925963033500011079e-08, R7 ;  /* 0x32a5706022227823 */ /* 0x000fe20000000007 */
[----:B------:R-:W-:Y:S01]  /*1db0*/  FFMA.SAT R7, R32, R5, 0.5 ;  /* 0x3f00000020077423 */ /* 0x000fe20000002005 */
[----:B---3--:R-:W-:Y:S01]  /*1dc0*/  FMUL R2, R2, R15 ;  /* 0x0000000f02027220 */ /* 0x008fe20000400000 */
[----:B------:R-:W-:Y:S01]  /*1dd0*/  FFMA.SAT R15, R8, R5, 0.5 ;  /* 0x3f000000080f7423 */ /* 0x000fe20000002005 */
[----:B------:R-:W0:Y:S01]  /*1de0*/  MUFU.EX2 R11, R34 ;  /* 0x00000022000b7308 */ /* 0x000e220000000800 */
[-C--:B------:R-:W-:Y:S02]  /*1df0*/  FFMA.RM R7, R7, R6.reuse, 12582913 ;  /* 0x4b40000107077423 */ /* 0x080fe40000004006 */
[----:B------:R-:W-:Y:S02]  /*1e00*/  FFMA.RM R15, R15, R6, 12582913 ;  /* 0x4b4000010f0f7423 */ /* 0x000fe40000004006 */
[----:B------:R-:W-:Y:S02]  /*1e10*/  FADD R13, R7, -12583039 ;  /* 0xcb40007f070d7421 */ /* 0x000fe40000000000 */
[----:B------:R-:W-:-:S02]  /*1e20*/  FADD R9, R15, -12583039 ;  /* 0xcb40007f0f097421 */ /* 0x000fc40000000000 */
[----:B------:R-:W-:Y:S02]  /*1e30*/  FFMA R13, R32, 1.4426950216293334961, -R13 ;  /* 0x3fb8aa3b200d7823 */ /* 0x000fe4000000080d */
[----:B------:R-:W-:Y:S02]  /*1e40*/  FFMA R9, R8, 1.4426950216293334961, -R9 ;  /* 0x3fb8aa3b08097823 */ /* 0x000fe40000000809 */
[----:B------:R-:W-:Y:S02]  /*1e50*/  FFMA R13, R32, 1.925963033500011079e-08, R13 ;  /* 0x32a57060200d7823 */ /* 0x000fe4000000000d */
[----:B------:R-:W-:Y:S01]  /*1e60*/  FFMA R9, R8, 1.925963033500011079e-08, R9 ;  /* 0x32a5706008097823 */ /* 0x000fe20000000009 */
[----:B0-----:R-:W-:Y:S01]  /*1e70*/  FMUL R4, R4, R11 ;  /* 0x0000000b04047220 */ /* 0x001fe20000400000 */
[-C--:B------:R-:W-:Y:S01]  /*1e80*/  FFMA.SAT R11, R30, R5.reuse, 0.5 ;  /* 0x3f0000001e0b7423 */ /* 0x080fe20000002005 */
[----:B------:R-:W-:Y:S01]  /*1e90*/  FFMA.SAT R5, R10, R5, 0.5 ;  /* 0x3f0000000a057423 */ /* 0x000fe20000002005 */
[----:B------:R-:W0:Y:S02]  /*1ea0*/  MUFU.EX2 R8, R13 ;  /* 0x0000000d00087308 */ /* 0x000e240000000800 */
[-C--:B------:R-:W-:Y:S01]  /*1eb0*/  FFMA.RM R11, R11, R6.reuse, 12582913 ;  /* 0x4b4000010b0b7423 */ /* 0x080fe20000004006 */
[----:B------:R-:W-:Y:S01]  /*1ec0*/  FFMA.RM R12, R5, R6, 12582913 ;  /* 0x4b400001050c7423 */ /* 0x000fe20000004006 */
[----:B------:R-:W-:-:S02]  /*1ed0*/  SHF.L.U32 R6, R15, 0x17, RZ ;  /* 0x000000170f067819 */ /* 0x000fc400000006ff */
[----:B------:R-:W-:Y:S01]  /*1ee0*/  FADD R5, R11, -12583039 ;  /* 0xcb40007f0b057421 */ /* 0x000fe20000000000 */
[C---:B------:R-:W-:Y:S01]  /*1ef0*/  FADD R29, R12.reuse, -12583039 ;  /* 0xcb40007f0c1d7421 */ /* 0x040fe20000000000 */
[----:B------:R-:W1:Y:S01]  /*1f00*/  MUFU.EX2 R9, R9 ;  /* 0x0000000900097308 */ /* 0x000e620000000800 */
[----:B------:R-:W-:Y:S01]  /*1f10*/  SHF.L.U32 R12, R12, 0x17, RZ ;  /* 0x000000170c0c7819 */ /* 0x000fe200000006ff */
[----:B------:R-:W-:Y:S01]  /*1f20*/  FFMA R5, R30, 1.4426950216293334961, -R5 ;  /* 0x3fb8aa3b1e057823 */ /* 0x000fe20000000805 */
[----:B------:R-:W-:Y:S01]  /*1f30*/  FFMA R29, R10, 1.4426950216293334961, -R29 ;  /* 0x3fb8aa3b0a1d7823 */ /* 0x000fe2000000081d */
[----:B------:R-:W-:Y:S02]  /*1f40*/  MOV R15, 0xffffffff ;  /* 0xffffffff000f7802 */ /* 0x000fe40000000f00 */
[----:B------:R-:W-:Y:S01]  /*1f50*/  FFMA R30, R30, 1.925963033500011079e-08, R5 ;  /* 0x32a570601e1e7823 */ /* 0x000fe20000000005 */
[----:B------:R-:W-:Y:S02]  /*1f60*/  IMAD.SHL.U32 R5, R7, 0x800000, RZ ;  /* 0x0080000007057824 */ /* 0x000fe400078e00ff */
[----:B------:R-:W-:Y:S01]  /*1f70*/  FADD R7, RZ, R3 ;  /* 0x00000003ff077221 */ /* 0x000fe20000000000 */
[----:B------:R-:W-:Y:S01]  /*1f80*/  FFMA R29, R10, 1.925963033500011079e-08, R29 ;  /* 0x32a570600a1d7823 */ /* 0x000fe2000000001d */
[----:B------:R-:W2:Y:S01]  /*1f90*/  MUFU.EX2 R13, R30 ;  /* 0x0000001e000d7308 */ /* 0x000ea20000000800 */
[----:B0-----:R-:W-:Y:S01]  /*1fa0*/  FMUL R5, R5, R8 ;  /* 0x0000000805057220 */ /* 0x001fe20000400000 */
[----:B------:R-:W-:Y:S01]  /*1fb0*/  FADD R7, R7, R0 ;  /* 0x0000000007077221 */ /* 0x000fe20000000000 */
[----:B------:R-:W-:Y:S01]  /*1fc0*/  SHF.L.U32 R8, R11, 0x17, RZ ;  /* 0x000000170b087819 */ /* 0x000fe200000006ff */
[----:B------:R-:W-:-:S02]  /*1fd0*/  HFMA2 R11, -RZ, RZ, 0, 1.847743988037109375e-06 ;  /* 0x0000001fff0b7431 */ /* 0x000fc400000001ff */
[----:B------:R-:W-:Y:S01]  /*1fe0*/  FADD R7, R7, R2 ;  /* 0x0000000207077221 */ /* 0x000fe20000000000 */
[----:B-1----:R-:W-:Y:S01]  /*1ff0*/  FMUL R6, R6, R9 ;  /* 0x0000000906067220 */ /* 0x002fe20000400000 */
[----:B------:R-:W0:Y:S02]  /*2000*/  MUFU.EX2 R29, R29 ;  /* 0x0000001d001d7308 */ /* 0x000e240000000800 */
[----:B------:R-:W-:-:S04]  /*2010*/  FADD R10, R7, R4 ;  /* 0x00000004070a7221 */ /* 0x000fc80000000000 */
[----:B------:R-:W-:Y:S01]  /*2020*/  FADD R7, R10, R5 ;  /* 0x000000050a077221 */ /* 0x000fe20000000000 */
[----:B--2---:R-:W-:-:S03]  /*2030*/  FMUL R8, R8, R13 ;  /* 0x0000000d08087220 */ /* 0x004fc60000400000 */
[----:B------:R-:W-:-:S04]  /*2040*/  FADD R9, R7, R6 ;  /* 0x0000000607097221 */ /* 0x000fc80000000000 */
[----:B------:R-:W-:Y:S01]  /*2050*/  FADD R10, R9, R8 ;  /* 0x00000008090a7221 */ /* 0x000fe20000000000 */
[----:B0-----:R-:W-:Y:S01]  /*2060*/  FMUL R7, R12, R29 ;  /* 0x0000001d0c077220 */ /* 0x001fe20000400000 */
[----:B------:R-:W-:-:S03]  /*2070*/  IMAD.MOV.U32 R12, RZ, RZ, 0x10 ;  /* 0x00000010ff0c7424 */ /* 0x000fc600078e00ff */
[----:B------:R-:W-:-:S07]  /*2080*/  FADD R13, R10, R7 ;  /* 0x000000070a0d7221 */ /* 0x000fce0000000000 */
[----:B------:R-:W-:Y:S05]  /*2090*/  WARPSYNC.COLLECTIVE R15, `(.L_x_3314) ;  /* 0x000000000f087348 */ /* 0x000fea0003c00000 */
[----:B------:R0:W1:Y:S02]  /*20a0*/  SHFL.BFLY P6, R14, R13, R12, R11 ;  /* 0x0c00000c0d0e7389 */ /* 0x00006400000c000b */
[----:B01----:R-:W-:Y:S05]  /*20b0*/  ENDCOLLECTIVE ;  /* 0x000000000000791b */ /* 0x003fea0003800000 */
.L_x_3314:
[----:B------:R-:W-:Y:S02]  /*20c0*/  IMAD.MOV.U32 R12, RZ, RZ, 0x8 ;  /* 0x00000008ff0c7424 */ /* 0x000fe400078e00ff */
[----:B------:R-:W-:-:S05]  /*20d0*/  FADD R9, R13, R14 ;  /* 0x0000000e0d097221 */ /* 0x000fca0000000000 */
[----:B------:R-:W-:-:S07]  /*20e0*/  MOV R13, R9 ;  /* 0x00000009000d7202 */ /* 0x000fce0000000f00 */
[----:B------:R-:W-:Y:S05]  /*20f0*/  WARPSYNC.COLLECTIVE R15, `(.L_x_3315) ;  /* 0x000000000f087348 */ /* 0x000fea0003c00000 */
[----:B------:R0:W1:Y:S02]  /*2100*/  SHFL.BFLY P6, R14, R13, R12, R11 ;  /* 0x0c00000c0d0e7389 */ /* 0x00006400000c000b */
[----:B01----:R-:W-:Y:S05]  /*2110*/  ENDCOLLECTIVE ;  /* 0x000000000000791b */ /* 0x003fea0003800000 */
.L_x_3315:
[----:B------:R-:W-:Y:S02]  /*2120*/  HFMA2 R12, -RZ, RZ, 0, 2.384185791015625e-07 ;  /* 0x00000004ff0c7431 */ /* 0x000fe400000001ff */
[----:B------:R-:W-:-:S05]  /*2130*/  FADD R10, R9, R14 ;  /* 0x0000000e090a7221 */ /* 0x000fca0000000000 */
[----:B------:R-:W-:-:S07]  /*2140*/  MOV R13, R10 ;  /* 0x0000000a000d7202 */ /* 0x000fce0000000f00 */
[----:B------:R-:W-:Y:S05]  /*2150*/  WARPSYNC.COLLECTIVE R15, `(.L_x_3316) ;  /* 0x000000000f087348 */ /* 0x000fea0003c00000 */
[----:B------:R0:W1:Y:S02]  /*2160*/  SHFL.BFLY P6, R14, R13, R12, R11 ;  /* 0x0c00000c0d0e7389 */ /* 0x00006400000c000b */
[----:B01----:R-:W-:Y:S05]  /*2170*/  ENDCOLLECTIVE ;  /* 0x000000000000791b */ /* 0x003fea0003800000 */
.L_x_3316:
[----:B------:R-:W-:Y:S02]  /*2180*/  IMAD.MOV.U32 R12, RZ, RZ, 0x2 ;  /* 0x00000002ff0c7424 */ /* 0x000fe400078e00ff */
[----:B------:R-:W-:-:S05]  /*2190*/  FADD R29, R10, R14 ;  /* 0x0000000e0a1d7221 */ /* 0x000fca0000000000 */
[----:B------:R-:W-:-:S07]  /*21a0*/  MOV R13, R29 ;  /* 0x0000001d000d7202 */ /* 0x000fce0000000f00 */
[----:B------:R-:W-:Y:S05]  /*21b0*/  WARPSYNC.COLLECTIVE R15, `(.L_x_3317) ;  /* 0x000000000f087348 */ /* 0x000fea0003c00000 */
[----:B------:R0:W1:Y:S02]  /*21c0*/  SHFL.BFLY P6, R14, R13, R12, R11 ;  /* 0x0c00000c0d0e7389 */ /* 0x00006400000c000b */
[----:B01----:R-:W-:Y:S05]  /*21d0*/  ENDCOLLECTIVE ;  /* 0x000000000000791b */ /* 0x003fea0003800000 */
.L_x_3317:
[----:B------:R-:W-:Y:S02]  /*21e0*/  HFMA2 R12, -RZ, RZ, 0, 5.9604644775390625e-08 ;  /* 0x00000001ff0c7431 */ /* 0x000fe400000001ff */
[----:B------:R-:W-:-:S05]  /*21f0*/  FADD R30, R29, R14 ;  /* 0x0000000e1d1e7221 */ /* 0x000fca0000000000 */
[----:B------:R-:W-:-:S07]  /*2200*/  MOV R13, R30 ;  /* 0x0000001e000d7202 */ /* 0x000fce0000000f00 */
[----:B------:R-:W-:Y:S05]  /*2210*/  WARPSYNC.COLLECTIVE R15, `(.L_x_3318) ;  /* 0x000000000f087348 */ /* 0x000fea0003c00000 */
[----:B------:R0:W1:Y:S02]  /*2220*/  SHFL.BFLY P6, R14, R13, R12, R11 ;  /* 0x0c00000c0d0e7389 */ /* 0x00006400000c000b */
[----:B01----:R-:W-:Y:S05]  /*2230*/  ENDCOLLECTIVE ;  /* 0x000000000000791b */ /* 0x003fea0003800000 */
.L_x_3318:
[----:B------:R-:W-:Y:S05]  /*2240*/  BRA `(.L_x_3319) ;  /* 0xffffffe800e47947 */ /* 0x000fea000383ffff */
        .weak           $__internal_48_$__cuda_sm3x_div_rn_noftz_f32_slowpath
        .type           $__internal_48_$__cuda_sm3x_div_rn_noftz_f32_slowpath,@function
        .size           $__internal_48_$__cuda_sm3x_div_rn_noftz_f32_slowpath,(.L_x_15365 - $__internal_48_$__cuda_sm3x_div_rn_noftz_f32_slowpath)
$__internal_48_$__cuda_sm3x_div_rn_noftz_f32_slowpath:
[----:B------:R-:W-:Y:S01]  /*2250*/  SHF.R.U32.HI R11, RZ, 0x17, R10 ;  /* 0x00000017ff0b7819 */ /* 0x000fe2000001160a */
[----:B------:R-:W-:Y:S01]  /*2260*/  BSSY.RECONVERGENT B2, `(.L_x_3320) ;  /* 0x0000062000027945 */ /* 0x000fe20003800200 */
[----:B------:R-:W-:Y:S02]  /*2270*/  SHF.R.U32.HI R29, RZ, 0x17, R3 ;  /* 0x00000017ff1d7819 */ /* 0x000fe40000011603 */
[----:B------:R-:W-:Y:S02]  /*2280*/  LOP3.LUT R11, R11, 0xff, RZ, 0xc0, !PT ;  /* 0x000000ff0b0b7812 */ /* 0x000fe400078ec0ff */
[----:B------:R-:W-:Y:S02]  /*2290*/  LOP3.LUT R30, R29, 0xff, RZ, 0xc0, !PT ;  /* 0x000000ff1d1e7812 */ /* 0x000fe400078ec0ff */
[----:B------:R-:W-:-:S03]  /*22a0*/  IADD3 R32, PT, PT, R11, -0x1, RZ ;  /* 0xffffffff0b207810 */ /* 0x000fc60007ffe0ff */
        /* <DEDUP_REMOVED lines=28> */
.L_x_3321:
        /* <DEDUP_REMOVED lines=17> */
[----:B------:R-:W-:-:S05]  /*2580*/  LOP3.LUT R11, R11, 0xff, RZ, 0xc0, !PT ;  /* 0x000000ff0b0b7812 */ /* 0x000fca00078ec0ff */
[----:B------:R-:W-:-:S05]  /*2590*/  IMAD.IADD R32, R11, 0x1, R30 ;  /* 0x000000010b207824 */ /* 0x000fca00078e021e */
        /* <DEDUP_REMOVED lines=28> */
[----:B------:R-:W-:-:S05]  /*2760*/  LOP3.LUT R11, R11, R10, RZ, 0xc0, !PT ;  /* 0x0000000a0b0b7212 */ /* 0x000fca00078ec0ff */
[----:B------:R-:W-:-:S05]  /*2770*/  IMAD.IADD R30, R30, 0x1, R11 ;  /* 0x000000011e1e7824 */ /* 0x000fca00078e020b */
[----:B------:R-:W-:Y:S01]  /*2780*/  LOP3.LUT R3, R30, R3, RZ, 0xfc, !PT ;  /* 0x000000031e037212 */ /* 0x000fe200078efcff */
[----:B------:R-:W-:Y:S06]  /*2790*/  BRA `(.L_x_3329) ;  /* 0x0000000000107947 */ /* 0x000fec0003800000 */
.L_x_3328:
[----:B------:R-:W-:-:S04]  /*27a0*/  LOP3.LUT R3, R3, 0x80000000, RZ, 0xc0, !PT ;  /* 0x8000000003037812 */ /* 0x000fc800078ec0ff */
[----:B------:R-:W-:Y:S01]  /*27b0*/  LOP3.LUT R3, R3, 0x7f800000, RZ, 0xfc, !PT ;  /* 0x7f80000003037812 */ /* 0x000fe200078efcff */
[----:B------:R-:W-:Y:S06]  /*27c0*/  BRA `(.L_x_3329) ;  /* 0x0000000000047947 */ /* 0x000fec0003800000 */
.L_x_3327:
[----:B------:R-:W-:-:S07]  /*27d0*/  LEA R3, R30, R3, 0x17 ;  /* 0x000000031e037211 */ /* 0x000fce00078eb8ff */
.L_x_3329:
[----:B------:R-:W-:Y:S05]  /*27e0*/  BSYNC.RECONVERGENT B3 ;  /* 0x0000000000037941 */ /* 0x000fea0003800200 */
.L_x_3326:
[----:B------:R-:W-:Y:S05]  /*27f0*/  BRA `(.L_x_3330) ;  /* 0x0000000000207947 */ /* 0x000fea0003800000 */
.L_x_3325:
[----:B------:R-:W-:-:S04]  /*2800*/  LOP3.LUT R3, R10, 0x80000000, R3, 0x48, !PT ;  /* 0x800000000a037812 */ /* 0x000fc800078e4803 */
[----:B------:R-:W-:Y:S01]  /*2810*/  LOP3.LUT R3, R3, 0x7f800000, RZ, 0xfc, !PT ;  /* 0x7f80000003037812 */ /* 0x000fe200078efcff */
[----:B------:R-:W-:Y:S06]  /*2820*/  BRA `(.L_x_3330) ;  /* 0x0000000000147947 */ /* 0x000fec0003800000 */
.L_x_3324:
[----:B------:R-:W-:Y:S01]  /*2830*/  LOP3.LUT R3, R10, 0x80000000, R3, 0x48, !PT ;  /* 0x800000000a037812 */ /* 0x000fe200078e4803 */
[----:B------:R-:W-:Y:S06]  /*2840*/  BRA `(.L_x_3330) ;  /* 0x00000000000c7947 */ /* 0x000fec0003800000 */
.L_x_3323:
[----:B------:R-:W0:Y:S01]  /*2850*/  MUFU.RSQ R3, -QNAN ;  /* 0xffc0000000037908 */ /* 0x000e220000001400 */
[----:B------:R-:W-:Y:S05]  /*2860*/  BRA `(.L_x_3330) ;  /* 0x0000000000047947 */ /* 0x000fea0003800000 */
.L_x_3322:
[----:B------:R-:W-:-:S07]  /*2870*/  FADD.FTZ R3, R3, R10 ;  /* 0x0000000a03037221 */ /* 0x000fce0000010000 */
.L_x_3330:
[----:B------:R-:W-:Y:S05]  /*2880*/  BSYNC.RECONVERGENT B2 ;  /* 0x0000000000027941 */ /* 0x000fea0003800200 */
.L_x_3320:
[----:B------:R-:W-:Y:S01]  /*2890*/  HFMA2 R11, -RZ, RZ, 0, 0 ;  /* 0x00000000ff0b7431 */ /* 0x000fe200000001ff */
[----:B------:R-:W-:-:S04]  /*28a0*/  MOV R10, R15 ;  /* 0x0000000f000a7202 */ /* 0x000fc80000000f00 */
[----:B0-----:R-:W-:Y:S05]  /*28b0*/  RET.REL.NODEC R10 `(_ZN7oneflow4cuda7softmax15SoftmaxWarpImplI10SimpleLoadI6__halffE11SimpleStoreIS4_fEfLi1ELi8ELi32ELi1ELb1ELNS1_9AlgorithmE0EEEvT_T0_ll) ;  /* 0xffffffd40ad07950 */ /* 0x001fea0003c3ffff */
.L_x_3331:
        /* <DEDUP_REMOVED lines=12> */
.L_x_15365:


//--------------------- .text._ZN7oneflow4cuda7softmax15SoftmaxWarpImplI10SimpleLoadI6__halffE11SimpleStoreIS4_fEfLi1ELi8ELi32ELi1ELb0ELNS1_9AlgorithmE0EEEvT_T0_ll --------------------------
	.section	.text._ZN7oneflow4cuda7softmax15SoftmaxWarpImplI10SimpleLoadI6__halffE11SimpleStoreIS4_fEfLi1ELi8ELi32ELi1ELb0ELNS1_9AlgorithmE0EEEvT_T0_ll,"ax",@progbits
	.align	128
        .global         _ZN7oneflow4cuda7softmax15SoftmaxWarpImplI10SimpleLoadI6__halffE11SimpleStoreIS4_fEfLi1ELi8ELi32ELi1ELb0ELNS1_9AlgorithmE0EEEvT_T0_ll
        .type           _ZN7oneflow4cuda7softmax15SoftmaxWarpImplI10SimpleLoadI6__halffE11SimpleStoreIS4_fEfLi1ELi8ELi32ELi1ELb0ELNS1_9AlgorithmE0EEEvT_T0_ll,@function
        .size           _ZN7oneflow4cuda7softmax15SoftmaxWarpImplI10SimpleLoadI6__halffE11SimpleStoreIS4_fEfLi1ELi8ELi32ELi1ELb0ELNS1_9AlgorithmE0EEEvT_T0_ll,(.L_x_15366 - _ZN7oneflow4cuda7softmax15SoftmaxWarpImplI10SimpleLoadI6__halffE11SimpleStoreIS4_fEfLi1ELi8ELi32ELi1ELb0ELNS1_9AlgorithmE0EEEvT_T0_ll)
        .other          _ZN7oneflow4cuda7softmax15SoftmaxWarpImplI10SimpleLoadI6__halffE11SimpleStoreIS4_fEfLi1ELi8ELi32ELi1ELb0ELNS1_9AlgorithmE0EEEvT_T0_ll,@"STO_CUDA_ENTRY STV_DEFAULT"
_ZN7oneflow4cuda7softmax15SoftmaxWarpImplI10SimpleLoadI6__halffE11SimpleStoreIS4_fEfLi1ELi8ELi32ELi1ELb0ELNS1_9AlgorithmE0EEEvT_T0_ll:
.text._ZN7oneflow4cuda7softmax15SoftmaxWarpImplI10SimpleLoadI6__halffE11SimpleStoreIS4_fEfLi1ELi8ELi32ELi1ELb0ELNS1_9AlgorithmE0EEEvT_T0_ll:
        /* <DEDUP_REMOVED lines=24> */
.L_x_3332:
        /* <DEDUP_REMOVED lines=13> */
.L_x_3350:
        /* <DEDUP_REMOVED lines=62> */
[----:B------:R-:W-:Y:S01]  /*0630*/  FADD R24, R24, -R11 ;  /* 0x8000000b18187221 */ /* 0x000fe20000000000 */
[-C--:B------:R-:W-:Y:S01]  /*0640*/  FFMA.SAT R13, R26, R5.reuse, 0.5 ;  /* 0x3f0000001a0d7423 */ /* 0x080fe20000002005 */
[----:B------:R-:W-:Y:S01]  /*0650*/  FFMA.SAT R3, R14, R5, 0.5 ;  /* 0x3f0000000e037423 */ /* 0x000fe20000002005 */
[-C--:B------:R-:W-:Y:S02]  /*0660*/  FFMA.RM R0, R7, R6.reuse, 12582913 ;  /* 0x4b40000107007423 */ /* 0x080fe40000004006 */
[-C--:B------:R-:W-:Y:S01]  /*0670*/  FFMA.RM R2, R13, R6.reuse, 12582913 ;  /* 0x4b4000010d027423 */ /* 0x080fe20000004006 */
[----:B------:R-:W-:Y:S01]  /*0680*/  FFMA.RM R3, R3, R6, 12582913 ;  /* 0x4b40000103037423 */ /* 0x000fe20000004006 */
[----:B------:R-:W-:-:S02]  /*0690*/  FADD R7, R0, -12583039 ;  /* 0xcb40007f00077421 */ /* 0x000fc40000000000 */
[----:B------:R-:W-:Y:S01]  /*06a0*/  FADD R9, R2, -12583039 ;  /* 0xcb40007f02097421 */ /* 0x000fe20000000000 */
[----:B------:R-:W-:Y:S01]  /*06b0*/  FADD R13, R3, -12583039 ;  /* 0xcb40007f030d7421 */ /* 0x000fe20000000000 */
[----:B------:R-:W-:Y:S01]  /*06c0*/  FFMA R7, R12, 1.4426950216293334961, -R7 ;  /* 0x3fb8aa3b0c077823 */ /* 0x000fe20000000807 */
[----:B------:R-:W-:Y:S01]  /*06d0*/  SHF.L.U32 R2, R2, 0x17, RZ ;  /* 0x0000001702027819 */ /* 0x000fe200000006ff */
[----:B------:R-:W-:Y:S01]  /*06e0*/  FFMA R9, R26, 1.4426950216293334961, -R9 ;  /* 0x3fb8aa3b1a097823 */ /* 0x000fe20000000809 */
[----:B------:R-:W-:Y:S01]  /*06f0*/  FFMA R13, R14, 1.4426950216293334961, -R13 ;  /* 0x3fb8aa3b0e0d7823 */ /* 0x000fe2000000080d */
[----:B------:R-:W-:Y:S01]  /*0700*/  FFMA R4, R12, 1.925963033500011079e-08, R7 ;  /* 0x32a570600c047823 */ /* 0x000fe20000000007 */
[----:B------:R-:W-:Y:S01]  /*0710*/  FADD R12, R8, -R11 ;  /* 0x8000000b080c7221 */ /* 0x000fe20000000000 */
[----:B------:R-:W-:Y:S01]  /*0720*/  FFMA R9, R26, 1.925963033500011079e-08, R9 ;  /* 0x32a570601a097823 */ /* 0x000fe20000000009 */
[----:B------:R-:W-:Y:S01]  /*0730*/  FADD R26, R10, -R11 ;  /* 0x8000000b0a1a7221 */ /* 0x000fe20000000000 */
[----:B------:R-:W-:Y:S01]  /*0740*/  FFMA R10, R14, 1.925963033500011079e-08, R13 ;  /* 0x32a570600e0a7823 */ /* 0x000fe2000000000d */
[-C--:B------:R-:W-:Y:S01]  /*0750*/  FFMA.SAT R7, R12, R5.reuse, 0.5 ;  /* 0x3f0000000c077423 */ /* 0x080fe20000002005 */
[--C-:B------:R-:W-:Y:S01]  /*0760*/  FADD R14, R22, -R11.reuse ;  /* 0x8000000b160e7221 */ /* 0x100fe20000000000 */
[-C--:B------:R-:W-:Y:S01]  /*0770*/  FFMA.SAT R25, R26, R5.reuse, 0.5 ;  /* 0x3f0000001a197423 */ /* 0x080fe20000002005 */
[----:B------:R-:W-:Y:S01]  /*0780*/  FADD R22, R23, -R11 ;  /* 0x8000000b17167221 */ /* 0x000fe20000000000 */
[-C--:B------:R-:W-:Y:S01]  /*0790*/  FFMA.RM R7, R7, R6.reuse, 12582913 ;  /* 0x4b40000107077423 */ /* 0x080fe20000004006 */
[----:B------:R-:W1:Y:S01]  /*07a0*/  MUFU.EX2 R4, R4 ;  /* 0x0000000400047308 */ /* 0x000e620000000800 */
[----:B------:R-:W-:Y:S01]  /*07b0*/  FFMA.RM R8, R25, R6, 12582913 ;  /* 0x4b40000119087423 */ /* 0x000fe20000004006 */
[----:B------:R-:W-:Y:S01]  /*07c0*/  FFMA.SAT R25, R14, R5, 0.5 ;  /* 0x3f0000000e197423 */ /* 0x000fe20000002005 */
[----:B------:R-:W-:-:S03]  /*07d0*/  FADD R15, R7, -12583039 ;  /* 0xcb40007f070f7421 */ /* 0x000fc60000000000 */
[-C--:B------:R-:W-:Y:S01]  /*07e0*/  FFMA.RM R11, R25, R6.reuse, 12582913 ;  /* 0x4b400001190b7423 */ /* 0x080fe20000004006 */
[----:B------:R-:W-:Y:S01]  /*07f0*/  FFMA R15, R12, 1.4426950216293334961, -R15 ;  /* 0x3fb8aa3b0c0f7823 */ /* 0x000fe2000000080f */
[-C--:B------:R-:W-:Y:S01]  /*0800*/  FFMA.SAT R25, R24, R5.reuse, 0.5 ;  /* 0x3f00000018197423 */ /* 0x080fe20000002005 */
[----:B------:R-:W2:Y:S01]  /*0810*/  MUFU.EX2 R9, R9 ;  /* 0x0000000900097308 */ /* 0x000ea20000000800 */
[----:B------:R-:W-:Y:S01]  /*0820*/  FADD R23, R11, -12583039 ;  /* 0xcb40007f0b177421 */ /* 0x000fe20000000000 */
[----:B------:R-:W-:Y:S01]  /*0830*/  FFMA R13, R12, 1.925963033500011079e-08, R15 ;  /* 0x32a570600c0d7823 */ /* 0x000fe2000000000f */
[----:B------:R-:W-:Y:S01]  /*0840*/  FADD R15, R8, -12583039 ;  /* 0xcb40007f080f7421 */ /* 0x000fe20000000000 */
[-C--:B------:R-:W-:Y:S01]  /*0850*/  FFMA.RM R12, R25, R6.reuse, 12582913 ;  /* 0x4b400001190c7423 */ /* 0x080fe20000004006 */
[----:B------:R-:W-:Y:S01]  /*0860*/  FFMA R23, R14, 1.4426950216293334961, -R23 ;  /* 0x3fb8aa3b0e177823 */ /* 0x000fe20000000817 */
[----:B------:R-:W-:Y:S01]  /*0870*/  FFMA.SAT R5, R22, R5, 0.5 ;  /* 0x3f00000016057423 */ /* 0x000fe20000002005 */
[----:B------:R-:W-:Y:S01]  /*0880*/  FFMA R15, R26, 1.4426950216293334961, -R15 ;  /* 0x3fb8aa3b1a0f7823 */ /* 0x000fe2000000080f */
[----:B------:R-:W-:Y:S01]  /*0890*/  FADD R27, R12, -12583039 ;  /* 0xcb40007f0c1b7421 */ /* 0x000fe20000000000 */
[----:B------:R-:W3:Y:S01]  /*08a0*/  MUFU.EX2 R10, R10 ;  /* 0x0000000a000a7308 */ /* 0x000ee20000000800 */
[----:B------:R-:W-:Y:S01]  /*08b0*/  FFMA R25, R14, 1.925963033500011079e-08, R23 ;  /* 0x32a570600e197823 */ /* 0x000fe20000000017 */
[----:B------:R-:W-:Y:S01]  /*08c0*/  FFMA R15, R26, 1.925963033500011079e-08, R15 ;  /* 0x32a570601a0f7823 */ /* 0x000fe2000000000f */
[----:B------:R-:W-:Y:S01]  /*08d0*/  FFMA R27, R24, 1.4426950216293334961, -R27 ;  /* 0x3fb8aa3b181b7823 */ /* 0x000fe2000000081b */
[----:B------:R-:W-:Y:S01]  /*08e0*/  FFMA.RM R14, R5, R6, 12582913 ;  /* 0x4b400001050e7423 */ /* 0x000fe20000004006 */
[----:B------:R-:W-:-:S02]  /*08f0*/  SHF.L.U32 R5, R0, 0x17, RZ ;  /* 0x0000001700057819 */ /* 0x000fc400000006ff */
[----:B------:R-:W-:Y:S01]  /*0900*/  FFMA R23, R24, 1.925963033500011079e-08, R27 ;  /* 0x32a5706018177823 */ /* 0x000fe2000000001b */
[----:B------:R-:W4:Y:S01]  /*0910*/  MUFU.EX2 R13, R13 ;  /* 0x0000000d000d7308 */ /* 0x000f220000000800 */
[----:B------:R-:W-:Y:S01]  /*0920*/  FADD R27, R14, -12583039 ;  /* 0xcb40007f0e1b7421 */ /* 0x000fe20000000000 */
[----:B-1----:R-:W-:Y:S01]  /*0930*/  FMUL R4, R5, R4 ;  /* 0x0000000405047220 */ /* 0x002fe20000400000 */
[----:B------:R-:W-:Y:S01]  /*0940*/  SHF.L.U32 R5, R3, 0x17, RZ ;  /* 0x0000001703057819 */ /* 0x000fe200000006ff */
[----:B--2---:R-:W-:Y:S01]  /*0950*/  FMUL R3, R2, R9 ;  /* 0x0000000902037220 */ /* 0x004fe20000400000 */
[----:B------:R-:W-:Y:S01]  /*0960*/  FFMA R27, R22, 1.4426950216293334961, -R27 ;  /* 0x3fb8aa3b161b7823 */ /* 0x000fe2000000081b */
[----:B------:R-:W-:Y:S01]  /*0970*/  FADD R0, RZ, R4 ;  /* 0x00000004ff007221 */ /* 0x000fe20000000000 */
[----:B------:R-:W-:Y:S01]  /*0980*/  SHF.L.U32 R8, R8, 0x17, RZ ;  /* 0x0000001708087819 */ /* 0x000fe200000006ff */
[----:B------:R-:W1:Y:S01]  /*0990*/  MUFU.EX2 R15, R15 ;  /* 0x0000000f000f7308 */ /* 0x000e620000000800 */
[----:B------:R-:W-:Y:S01]  /*09a0*/  FFMA R27, R22, 1.925963033500011079e-08, R27 ;  /* 0x32a57060161b7823 */ /* 0x000fe2000000001b */
[----:B------:R-:W-:Y:S01]  /*09b0*/  SHF.L.U32 R22, R7, 0x17, RZ ;  /* 0x0000001707167819 */ /* 0x000fe200000006ff */
[----:B---3--:R-:W-:Y:S01]  /*09c0*/  FMUL R2, R5, R10 ;  /* 0x0000000a05027220 */ /* 0x008fe20000400000 */
[----:B------:R-:W-:Y:S01]  /*09d0*/  FADD R5, R0, R3 ;  /* 0x0000000300057221 */ /* 0x000fe20000000000 */
[----:B------:R-:W-:-:S02]  /*09e0*/  SHF.L.U32 R11, R11, 0x17, RZ ;  /* 0x000000170b0b7819 */ /* 0x000fc400000006ff */
[----:B------:R-:W-:Y:S01]  /*09f0*/  SHF.L.U32 R12, R12, 0x17, RZ ;  /* 0x000000170c0c7819 */ /* 0x000fe200000006ff */
[----:B------:R-:W2:Y:S01]  /*0a00*/  MUFU.EX2 R6, R25 ;  /* 0x0000001900067308 */ /* 0x000ea20000000800 */
[----:B----4-:R-:W-:Y:S01]  /*0a10*/  FMUL R0, R22, R13 ;  /* 0x0000000d16007220 */ /* 0x010fe20000400000 */
[----:B------:R-:W-:Y:S01]  /*0a20*/  FADD R7, R5, R2 ;  /* 0x0000000205077221 */ /* 0x000fe20000000000 */
[----:B------:R-:W-:-:S05]  /*0a30*/  SHF.L.U32 R14, R14, 0x17, RZ ;  /* 0x000000170e0e7819 */ /* 0x000fca00000006ff */
[----:B------:R-:W3:Y:S01]  /*0a40*/  MUFU.EX2 R23, R23 ;  /* 0x0000001700177308 */ /* 0x000ee20000000800 */
[----:B-1----:R-:W-:Y:S01]  /*0a50*/  FMUL R5, R8, R15 ;  /* 0x0000000f08057220 */ /* 0x002fe20000400000 */
[----:B------:R-:W-:-:S04]  /*0a60*/  FADD R8, R7, R0 ;  /* 0x0000000007087221 */ /* 0x000fc80000000000 */
[----:B------:R-:W-:Y:S02]  /*0a70*/  FADD R7, R8, R5 ;  /* 0x0000000508077221 */ /* 0x000fe40000000000 */
[----:B------:R-:W1:Y:S01]  /*0a80*/  MUFU.EX2 R27, R27 ;  /* 0x0000001b001b7308 */ /* 0x000e620000000800 */
[----:B--2---:R-:W-:-:S04]  /*0a90*/  FMUL R6, R11, R6 ;  /* 0x000000060b067220 */ /* 0x004fc80000400000 */
[----:B------:R-:W-:Y:S01]  /*0aa0*/  FADD R9, R7, R6 ;  /* 0x0000000607097221 */ /* 0x000fe20000000000 */
[----:B---3--:R-:W-:-:S04]  /*0ab0*/  FMUL R8, R12, R23 ;  /* 0x000000170c087220 */ /* 0x008fc80000400000 */
        /* <DEDUP_REMOVED lines=12> */
.L_x_3362:
        /* <DEDUP_REMOVED lines=11> */
[----:B01----:R-:W-:Y:S05]  /*0c30*/  CALL.REL.NOINC `($__internal_49_$__cuda_sm3x_div_rn_noftz_f32_slowpath) ;  /* 0x0000001000847944 */ /* 0x003fea0003c00000 */
[----:B------:R-:W-:-:S07]  /*0c40*/  MOV R12, R4 ;  /* 0x00000004000c7202 */ /* 0x000fce0000000f00 */
.L_x_3335:
[----:B------:R-:W-:Y:S05]  /*0c50*/  BSYNC.RECONVERGENT B0 ;  /* 0x0000000000007941 */ /* 0x000fea0003800200 */
.L_x_3334:
        /* <DEDUP_REMOVED lines=11> */
[----:B01----:R-:W-:Y:S05]  /*0d10*/  CALL.REL.NOINC `($__internal_49_$__cuda_sm3x_div_rn_noftz_f32_slowpath) ;  /* 0x00000010004c7944 */ /* 0x003fea0003c00000 */
[----:B------:R-:W-:-:S07]  /*0d20*/  MOV R13, R4 ;  /* 0x00000004000d7202 */ /* 0x000fce0000000f00 */
.L_x_3337:
[----:B------:R-:W-:Y:S05]  /*0d30*/  BSYNC.RECONVERGENT B0 ;  /* 0x0000000000007941 */ /* 0x000fea0003800200 */
.L_x_3336:
        /* <DEDUP_REMOVED lines=13> */
.L_x_3339:
[----:B------:R-:W-:Y:S05]  /*0e10*/  BSYNC.RECONVERGENT B0 ;  /* 0x0000000000007941 */ /* 0x000fea0003800200 */
.L_x_3338:
        /* <DEDUP_REMOVED lines=13> */
.L_x_3341:
[----:B------:R-:W-:Y:S05]  /*0ef0*/  BSYNC.RECONVERGENT B0 ;  /* 0x0000000000007941 */ /* 0x000fea0003800200 */
.L_x_3340:
        /* <DEDUP_REMOVED lines=13> */
.L_x_3343:
[----:B------:R-:W-:Y:S05]  /*0fd0*/  BSYNC.RECONVERGENT B0 ;  /* 0x0000000000007941 */ /* 0x000fea0003800200 */
.L_x_3342:
        /* <DEDUP_REMOVED lines=13> */
.L_x_3345:
[----:B------:R-:W-:Y:S05]  /*10b0*/  BSYNC.RECONVERGENT B0 ;  /* 0x0000000000007941 */ /* 0x000fea0003800200 */
.L_x_3344:
        /* <DEDUP_REMOVED lines=13> */
.L_x_3347:
[----:B------:R-:W-:Y:S05]  /*1190*/  BSYNC.RECONVERGENT B0 ;  /* 0x0000000000007941 */ /* 0x000fea0003800200 */
.L_x_3346:
        /* <DEDUP_REMOVED lines=13> */
.L_x_3349:
[----:B------:R-:W-:Y:S05]  /*1270*/  BSYNC.RECONVERGENT B0 ;  /* 0x0000000000007941 */ /* 0x000fea0003800200 */
.L_x_3348:
[----:B------:R-:W-:Y:S01]  /*1280*/  HFMA2 R9, -RZ, RZ, 0, 0 ;  /* 0x00000000ff097431 */ /* 0x000fe200000001ff */
[----:B------:R-:W-:Y:S01]  /*1290*/  MOV R8, R20 ;  /* 0x0000001400087202 */ /* 0x000fe20000000f00 */
[----:B------:R-:W-:Y:S01]  /*12a0*/  IMAD R4, R18, UR42, RZ ;  /* 0x0000002a12047c24 */ /* 0x000fe2000f8e02ff */
[C---:B------:R-:W-:Y:S02]  /*12b0*/  R2UR UR6, R16.reuse ;  /* 0x00000000100672ca */ /* 0x040fe400000e0000 */
[----:B------:R-:W-:Y:S01]  /*12c0*/  R2UR UR7, R17 ;  /* 0x00000000110772ca */ /* 0x000fe200000e0000 */
[----:B------:R-:W-:Y:S01]  /*12d0*/  IMAD R7, R19, UR43, R4 ;  /* 0x0000002b13077c24 */ /* 0x000fe2000f8e0204 */
[----:B------:R-:W-:Y:S02]  /*12e0*/  F2FP.F16.F32.PACK_AB R12, R13, R12 ;  /* 0x0000000c0d0c723e */ /* 0x000fe400000000ff */
[----:B------:R-:W-:Y:S01]  /*12f0*/  R2UR UR4, R16 ;  /* 0x00000000100472ca */ /* 0x000fe200000e0000 */
[----:B------:R-:W-:Y:S01]  /*1300*/  IMAD.WIDE.U32 R10, R19, UR42, R8 ;  /* 0x0000002a130a7c25 */ /* 0x000fe2000f8e0008 */
[----:B------:R-:W-:-:S02]  /*1310*/  R2UR UR5, R17 ;  /* 0x00000000110572ca */ /* 0x000fc400000e0000 */
[----:B------:R-:W-:Y:S02]  /*1320*/  R2UR UR8, R16 ;  /* 0x00000000100872ca */ /* 0x000fe400000e0000 */
[----:B------:R-:W-:Y:S02]  /*1330*/  IADD3 R7, PT, PT, R11, R7, RZ ;  /* 0x000000070b077210 */ /* 0x000fe40007ffe0ff */
[C---:B------:R-:W-:Y:S02]  /*1340*/  LEA R8, P0, R10.reuse, UR40, 0x1 ;  /* 0x000000280a087c11 */ /* 0x040fe4000f8008ff */
[----:B------:R-:W-:Y:S02]  /*1350*/  R2UR UR9, R17 ;  /* 0x00000000110972ca */ /* 0x000fe400000e0000 */
[----:B------:R-:W-:Y:S02]  /*1360*/  LEA.HI.X R9, R10, UR41, R7, 0x1, P0 ;  /* 0x000000290a097c11 */ /* 0x000fe400080f0c07 */
[----:B------:R-:W-:-:S02]  /*1370*/  IADD3 R19, P0, PT, R21, R19, RZ ;  /* 0x0000001315137210 */ /* 0x000fc40007f1e0ff */
[C---:B------:R-:W-:Y:S01]  /*1380*/  R2UR UR10, R16.reuse ;  /* 0x00000000100a72ca */ /* 0x040fe200000e0000 */
[----:B------:R-:W-:Y:S01]  /*1390*/  STG.E.U16 desc[UR4][R8.64], R12 ;  /* 0x0000000c08007986 */ /* 0x000fe2000c101504 */
[----:B------:R-:W-:Y:S02]  /*13a0*/  LEA.HI.X.SX32 R18, R21, R18, 0x1, P0 ;  /* 0x0000001215127211 */ /* 0x000fe400000f0eff */
[----:B------:R-:W-:Y:S02]  /*13b0*/  ISETP.GE.U32.AND P0, PT, R19, UR44, PT ;  /* 0x0000002c13007c0c */ /* 0x000fe4000bf06070 */
[C---:B------:R-:W-:Y:S02]  /*13c0*/  R2UR UR11, R17.reuse ;  /* 0x00000000110b72ca */ /* 0x040fe400000e0000 */
[----:B------:R-:W-:Y:S02]  /*13d0*/  R2UR UR12, R16 ;  /* 0x00000000100c72ca */ /* 0x000fe400000e0000 */
[----:B------:R-:W-:-:S02]  /*13e0*/  R2UR UR13, R17 ;  /* 0x00000000110d72ca */ /* 0x000fc400000e0000 */
[----:B------:R-:W-:Y:S02]  /*13f0*/  R2UR UR14, R16 ;  /* 0x00000000100e72ca */ /* 0x000fe400000e0000 */
[----:B------:R-:W-:Y:S02]  /*1400*/  R2UR UR15, R17 ;  /* 0x00000000110f72ca */ /* 0x000fe400000e0000 */
[----:B------:R-:W-:Y:S02]  /*1410*/  ISETP.GE.AND.EX P0, PT, R18, UR45, PT, P0 ;  /* 0x0000002d12007c0c */ /* 0x000fe4000bf06300 */
[----:B------:R-:W-:Y:S02]  /*1420*/  PRMT R4, R12, 0x7632, R4 ;  /* 0x000076320c047816 */ /* 0x000fe40000000004 */
[----:B------:R-:W-:Y:S02]  /*1430*/  F2FP.F16.F32.PACK_AB R2, R2, R3 ;  /* 0x000000030202723e */ /* 0x000fe400000000ff */
[----:B------:R-:W-:Y:S01]  /*1440*/  F2FP.F16.F32.PACK_AB R0, R5, R0 ;  /* 0x000000000500723e */ /* 0x000fe200000000ff */
[----:B------:R2:W-:Y:S01]  /*1450*/  STG.E.U16 desc[UR6][R8.64+0x40], R4 ;  /* 0x0000400408007986 */ /* 0x0005e2000c101506 */
[----:B------:R-:W-:-:S02]  /*1460*/  F2FP.F16.F32.PACK_AB R6, R15, R6 ;  /* 0x000000060f06723e */ /* 0x000fc400000000ff */
[----:B------:R-:W-:Y:S01]  /*1470*/  PRMT R3, R2, 0x7632, R3 ;  /* 0x0000763202037816 */ /* 0x000fe20000000003 */
[----:B------:R3:W-:Y:S01]  /*1480*/  STG.E.U16 desc[UR8][R8.64+0x80], R2 ;  /* 0x0000800208007986 */ /* 0x0007e2000c101508 */
[----:B------:R-:W-:-:S03]  /*1490*/  PRMT R5, R6, 0x7632, R5 ;  /* 0x0000763206057816 */ /* 0x000fc60000000005 */
[----:B------:R3:W-:Y:S01]  /*14a0*/  STG.E.U16 desc[UR4][R8.64+0xc0], R3 ;  /* 0x0000c00308007986 */ /* 0x0007e2000c101504 */
[----:B--2---:R-:W-:-:S03]  /*14b0*/  PRMT R4, R0, 0x7632, R4 ;  /* 0x0000763200047816 */ /* 0x004fc60000000004 */
[----:B------:R3:W-:Y:S04]  /*14c0*/  STG.E.U16 desc[UR6][R8.64+0x100], R0 ;  /* 0x0001000008007986 */ /* 0x0007e8000c101506 */
[----:B------:R3:W-:Y:S04]  /*14d0*/  STG.E.U16 desc[UR10][R8.64+0x140], R4 ;  /* 0x0001400408007986 */ /* 0x0007e8000c10150a */
[----:B------:R3:W-:Y:S04]  /*14e0*/  STG.E.U16 desc[UR12][R8.64+0x180], R6 ;  /* 0x0001800608007986 */ /* 0x0007e8000c10150c */
[----:B------:R3:W-:Y:S01]  /*14f0*/  STG.E.U16 desc[UR14][R8.64+0x1c0], R5 ;  /* 0x0001c00508007986 */ /* 0x0007e2000c10150e */
[----:B------:R-:W-:Y:S05]  /*1500*/  @!P0 BRA `(.L_x_3350) ;  /* 0xffffffec00508947 */ /* 0x000fea000383ffff */
[----:B------:R-:W-:Y:S05]  /*1510*/  EXIT ;  /* 0x000000000000794d */ /* 0x000fea0003800000 */
.L_x_3333:
[----:B------:R-:W-:Y:S01]  /*1520*/  BSSY B0, `(.L_x_3351) ;  /* 0x0000007000007945 */ /* 0x000fe20003800000 */
[----:B------:R-:W-:Y:S02]  /*1530*/  MOV R12, 0x10 ;  /* 0x00000010000c7802 */ /* 0x000fe40000000f00 */
[----:B------:R-:W-:Y:S02]  /*1540*/  MOV R11, 0x1f ;  /* 0x0000001f000b7802 */ /* 0x000fe40000000f00 */
[----:B------:R-:W-:-:S07]  /*1550*/  MOV R15, 0xffffffff ;  /* 0xffffffff000f7802 */ /* 0x000fce0000000f00 */
[----:B0-----:R-:W-:Y:S05]  /*1560*/  WARPSYNC.COLLECTIVE R15, `(.L_x_3352) ;  /* 0x000000000f087348 */ /* 0x001fea0003c00000 */
[----:B------:R1:W2:Y:S02]  /*1570*/  SHFL.BFLY P6, R14, R13, R12, R11 ;  /* 0x0c00000c0d0e7389 */ /* 0x0002a400000c000b */
[----:B012---:R-:W-:Y:S05]  /*1580*/  ENDCOLLECTIVE ;  /* 0x000000000000791b */ /* 0x007fea0003800000 */
.L_x_3352:
[----:B------:R-:W-:Y:S05]  /*1590*/  BSYNC B0 ;  /* 0x0000000000007941 */ /* 0x000fea0003800000 */
.L_x_3351:
        /* <DEDUP_REMOVED lines=8> */
.L_x_3353:
[----:B------:R-:W-:Y:S01]  /*1620*/  HFMA2 R12, -RZ, RZ, 0, 2.384185791015625e-07 ;  /* 0x00000004ff0c7431 */ /* 0x000fe200000001ff */
[----:B------:R-:W-:-:S04]  /*1630*/  FMNMX R0, R13, R14, !PT ;  /* 0x0000000e0d007209 */ /* 0x000fc80007800000 */
[----:B------:R-:W-:-:S07]  /*1640*/  MOV R13, R0 ;  /* 0x00000000000d7202 */ /* 0x000fce0000000f00 */
[----:B------:R-:W-:Y:S05]  /*1650*/  WARPSYNC.COLLECTIVE R15, `(.L_x_3354) ;  /* 0x000000000f087348 */ /* 0x000fea0003c00000 */
[----:B------:R0:W1:Y:S02]  /*1660*/  SHFL.BFLY P6, R14, R13, R12, R11 ;  /* 0x0c00000c0d0e7389 */ /* 0x00006400000c000b */
[----:B01----:R-:W-:Y:S05]  /*1670*/  ENDCOLLECTIVE ;  /* 0x000000000000791b */ /* 0x003fea0003800000 */
.L_x_3354:
[----:B------:R-:W-:Y:S01]  /*1680*/  HFMA2 R12, -RZ, RZ, 0, 1.1920928955078125e-07 ;  /* 0x00000002ff0c7431 */ /* 0x000fe200000001ff */
[----:B------:R-:W-:-:S04]  /*1690*/  FMNMX R2, R0, R14, !PT ;  /* 0x0000000e00027209 */ /* 0x000fc80007800000 */
[----:B------:R-:W-:-:S07]  /*16a0*/  MOV R13, R2 ;  /* 0x00000002000d7202 */ /* 0x000fce0000000f00 */
[----:B------:R-:W-:Y:S05]  /*16b0*/  WARPSYNC.COLLECTIVE R15, `(.L_x_3355) ;  /* 0x000000000f087348 */ /* 0x000fea0003c00000 */
[----:B------:R0:W1:Y:S02]  /*16c0*/  SHFL.BFLY P6, R14, R13, R12, R11 ;  /* 0x0c00000c0d0e7389 */ /* 0x00006400000c000b */
[----:B01----:R-:W-:Y:S05]  /*16d0*/  ENDCOLLECTIVE ;  /* 0x000000000000791b */ /* 0x003fea0003800000 */
.L_x_3355:
[----:B------:R-:W-:Y:S01]  /*16e0*/  HFMA2 R12, -RZ, RZ, 0, 5.9604644775390625e-08 ;  /* 0x00000001ff0c7431 */ /* 0x000fe200000001ff */
[----:B------:R-:W-:-:S04]  /*16f0*/  FMNMX R3, R2, R14, !PT ;  /* 0x0000000e02037209 */ /* 0x000fc80007800000 */
[----:B------:R-:W-:-:S07]  /*1700*/  MOV R13, R3 ;  /* 0x00000003000d7202 */ /* 0x000fce0000000f00 */
[----:B------:R-:W-:Y:S05]  /*1710*/  WARPSYNC.COLLECTIVE R15, `(.L_x_3356) ;  /* 0x000000000f087348 */ /* 0x000fea0003c00000 */
[----:B------:R0:W1:Y:S02]  /*1720*/  SHFL.BFLY P6, R14, R13, R12, R11 ;  /* 0x0c00000c0d0e7389 */ /* 0x00006400000c000b */
[----:B01----:R-:W-:Y:S05]  /*1730*/  ENDCOLLECTIVE ;  /* 0x000000000000791b */ /* 0x003fea0003800000 */
.L_x_3356:
[----:B------:R-:W-:-:S05]  /*1740*/  FMNMX R3, R3, R14, !PT ;  /* 0x0000000e03037209 */ /* 0x000fca0007800000 */
[--C-:B------:R-:W-:Y:S01]  /*1750*/  FADD R2, R6, -R3.reuse ;  /* 0x8000000306027221 */ /* 0x100fe20000000000 */
[----:B------:R-:W-:Y:S02]  /*1760*/  HFMA2 R6, -RZ, RZ, 3.7421875, 0 ;  /* 0x437c0000ff067431 */ /* 0x000fe400000001ff */
[--C-:B------:R-:W-:Y:S01]  /*1770*/  FADD R4, R4, -R3.reuse ;  /* 0x8000000304047221 */ /* 0x100fe20000000000 */
[--C-:B------:R-:W-:Y:S01]  /*1780*/  FADD R0, R9, -R3.reuse ;  /* 0x8000000309007221 */ /* 0x100fe20000000000 */
[-C--:B------:R-:W-:Y:S01]  /*1790*/  FFMA.SAT R7, R2, R5.reuse, 0.5 ;  /* 0x3f00000002077423 */ /* 0x080fe20000002005 */
[--C-:B------:R-:W-:Y:S01]  /*17a0*/  FADD R8, R8, -R3.reuse ;  /* 0x8000000308087221 */ /* 0x100fe20000000000 */
[--C-:B------:R-:W-:Y:S01]  /*17b0*/  FADD R10, R10, -R3.reuse ;  /* 0x800000030a0a7221 */ /* 0x100fe20000000000 */
[--C-:B------:R-:W-:Y:S01]  /*17c0*/  FADD R22, R22, -R3.reuse ;  /* 0x8000000316167221 */ /* 0x100fe20000000000 */
[--C-:B------:R-:W-:Y:S01]  /*17d0*/  FADD R24, R24, -R3.reuse ;  /* 0x8000000318187221 */ /* 0x100fe20000000000 */
[----:B------:R-:W-:Y:S01]  /*17e0*/  FADD R12, R23, -R3 ;  /* 0x80000003170c7221 */ /* 0x000fe20000000000 */
[-C--:B------:R-:W-:Y:S01]  /*17f0*/  FFMA.SAT R3, R4, R5.reuse, 0.5 ;  /* 0x3f00000004037423 */ /* 0x080fe20000002005 */
[----:B------:R-:W-:Y:S01]  /*1800*/  FFMA.RM R7, R7, R6, 12582913 ;  /* 0x4b40000107077423 */ /* 0x000fe20000004006 */
[----:B------:R-:W-:-:S02]  /*1810*/  FFMA.SAT R13, R0, R5, 0.5 ;  /* 0x3f000000000d7423 */ /* 0x000fc40000002005 */
[-C--:B------:R-:W-:Y:S01]  /*1820*/  FFMA.RM R3, R3, R6.reuse, 12582913 ;  /* 0x4b40000103037423 */ /* 0x080fe20000004006 */
[----:B------:R-:W-:Y:S01]  /*1830*/  FADD R9, R7, -12583039 ;  /* 0xcb40007f07097421 */ /* 0x000fe20000000000 */
[----:B------:R-:W-:Y:S02]  /*1840*/  FFMA.RM R13, R13, R6, 12582913 ;  /* 0x4b4000010d0d7423 */ /* 0x000fe40000004006 */
[C---:B------:R-:W-:Y:S01]  /*1850*/  FADD R11, R3.reuse, -12583039 ;  /* 0xcb40007f030b7421 */ /* 0x040fe20000000000 */
[----:B------:R-:W-:Y:S01]  /*1860*/  FFMA R9, R2, 1.4426950216293334961, -R9 ;  /* 0x3fb8aa3b02097823 */ /* 0x000fe20000000809 */
[----:B------:R-:W-:Y:S02]  /*1870*/  SHF.L.U32 R3, R3, 0x17, RZ ;  /* 0x0000001703037819 */ /* 0x000fe400000006ff */
[----:B------:R-:W-:Y:S01]  /*1880*/  FFMA R11, R4, 1.4426950216293334961, -R11 ;  /* 0x3fb8aa3b040b7823 */ /* 0x000fe2000000080b */
[----:B------:R-:W-:-:S03]  /*1890*/  FFMA R9, R2, 1.925963033500011079e-08, R9 ;  /* 0x32a5706002097823 */ /* 0x000fc60000000009 */
[----:B------:R-:W-:Y:S01]  /*18a0*/  FFMA R11, R4, 1.925963033500011079e-08, R11 ;  /* 0x32a57060040b7823 */ /* 0x000fe2000000000b */
[----:B------:R-:W-:Y:S01]  /*18b0*/  SHF.L.U32 R4, R7, 0x17, RZ ;  /* 0x0000001707047819 */ /* 0x000fe200000006ff */
[----:B------:R-:W-:Y:S01]  /*18c0*/  FADD R7, R13, -12583039 ;  /* 0xcb40007f0d077421 */ /* 0x000fe20000000000 */
[----:B------:R-:W0:Y:S03]  /*18d0*/  MUFU.EX2 R9, R9 ;  /* 0x0000000900097308 */ /* 0x000e260000000800 */
[----:B------:R-:W-:-:S04]  /*18e0*/  FFMA R7, R0, 1.4426950216293334961, -R7 ;  /* 0x3fb8aa3b00077823 */ /* 0x000fc80000000807 */
[----:B------:R-:W-:Y:S01]  /*18f0*/  FFMA R7, R0, 1.925963033500011079e-08, R7 ;  /* 0x32a5706000077823 */ /* 0x000fe20000000007 */
[----:B------:R1:W2:Y:S08]  /*1900*/  MUFU.EX2 R2, R11 ;  /* 0x0000000b00027308 */ /* 0x0002b00000000800 */
[----:B------:R-:W3:Y:S01]  /*1910*/  MUFU.EX2 R7, R7 ;  /* 0x0000000700077308 */ /* 0x000ee20000000800 */
[----:B0-----:R-:W-:Y:S01]  /*1920*/  FMUL R4, R4, R9 ;  /* 0x0000000904047220 */ /* 0x001fe20000400000 */
[-C--:B------:R-:W-:Y:S01]  /*1930*/  FFMA.SAT R9, R8, R5.reuse, 0.5 ;  /* 0x3f00000008097423 */ /* 0x080fe20000002005 */
[----:B-1----:R-:W-:-:S03]  /*1940*/  FFMA.SAT R11, R10, R5, 0.5 ;  /* 0x3f0000000a0b7423 */ /* 0x002fc60000002005 */
[----:B------:R-:W-:Y:S01]  /*1950*/  FFMA.RM R9, R9, R6, 12582913 ;  /* 0x4b40000109097423 */ /* 0x000fe20000004006 */
[----:B--2---:R-:W-:-:S03]  /*1960*/  FMUL R3, R3, R2 ;  /* 0x0000000203037220 */ /* 0x004fc60000400000 */
[----:B------:R-:W-:Y:S01]  /*1970*/  FADD R15, R9, -12583039 ;  /* 0xcb40007f090f7421 */ /* 0x000fe20000000000 */
[----:B------:R-:W-:Y:S01]  /*1980*/  SHF.L.U32 R2, R13, 0x17, RZ ;  /* 0x000000170d027819 */ /* 0x000fe200000006ff */
[----:B------:R-:W-:Y:S01]  /*1990*/  FFMA.SAT R13, R22, R5, 0.5 ;  /* 0x3f000000160d7423 */ /* 0x000fe20000002005 */
[----:B------:R-:W-:Y:S01]  /*19a0*/  SHF.L.U32 R0, R9, 0x17, RZ ;  /* 0x0000001709007819 */ /* 0x000fe200000006ff */
[----:B------:R-:W-:Y:S02]  /*19b0*/  FFMA R15, R8, 1.4426950216293334961, -R15 ;  /* 0x3fb8aa3b080f7823 */ /* 0x000fe4000000080f */
[----:B---3--:R-:W-:Y:S02]  /*19c0*/  FMUL R2, R2, R7 ;  /* 0x0000000702027220 */ /* 0x008fe40000400000 */
[----:B------:R-:W-:Y:S01]  /*19d0*/  FFMA R15, R8, 1.925963033500011079e-08, R15 ;  /* 0x32a57060080f7823 */ /* 0x000fe2000000000f */
[-C--:B------:R-:W-:Y:S01]  /*19e0*/  FFMA.RM R8, R13, R6.reuse, 12582913 ;  /* 0x4b4000010d087423 */ /* 0x080fe20000004006 */
[----:B------:R-:W-:-:S03]  /*19f0*/  FFMA.RM R7, R11, R6, 12582913 ;  /* 0x4b4000010b077423 */ /* 0x000fc60000004006 */
[----:B------:R-:W-:Y:S01]  /*1a00*/  FADD R9, R8, -12583039 ;  /* 0xcb40007f08097421 */ /* 0x000fe20000000000 */
[----:B------:R-:W-:Y:S01]  /*1a10*/  FADD R11, R7, -12583039 ;  /* 0xcb40007f070b7421 */ /* 0x000fe20000000000 */
[----:B------:R-:W0:Y:S02]  /*1a20*/  MUFU.EX2 R15, R15 ;  /* 0x0000000f000f7308 */ /* 0x000e240000000800 */
[----:B------:R-:W-:Y:S01]  /*1a30*/  FFMA R9, R22, 1.4426950216293334961, -R9 ;  /* 0x3fb8aa3b16097823 */ /* 0x000fe20000000809 */
[----:B------:R-:W-:-:S03]  /*1a40*/  FFMA R11, R10, 1.4426950216293334961, -R11 ;  /* 0x3fb8aa3b0a0b7823 */ /* 0x000fc6000000080b */
[----:B------:R-:W-:Y:S01]  /*1a50*/  FFMA R22, R22, 1.925963033500011079e-08, R9 ;  /* 0x32a5706016167823 */ /* 0x000fe20000000009 */
[-C--:B------:R-:W-:Y:S01]  /*1a60*/  FFMA.SAT R9, R24, R5.reuse, 0.5 ;  /* 0x3f00000018097423 */ /* 0x080fe20000002005 */
[----:B------:R-:W-:Y:S01]  /*1a70*/  FFMA.SAT R5, R12, R5, 0.5 ;  /* 0x3f0000000c057423 */ /* 0x000fe20000002005 */
[----:B------:R-:W-:Y:S01]  /*1a80*/  FFMA R11, R10, 1.925963033500011079e-08, R11 ;  /* 0x32a570600a0b7823 */ /* 0x000fe2000000000b */
[----:B------:R-:W-:Y:S01]  /*1a90*/  MUFU.EX2 R13, R22 ;  /* 0x00000016000d7308 */ /* 0x000fe20000000800 */
[-C--:B------:R-:W-:Y:S01]  /*1aa0*/  FFMA.RM R10, R9, R6.reuse, 12582913 ;  /* 0x4b400001090a7423 */ /* 0x080fe20000004006 */
[----:B------:R-:W-:-:S03]  /*1ab0*/  FFMA.RM R9, R5, R6, 12582913 ;  /* 0x4b40000105097423 */ /* 0x000fc60000004006 */
[C---:B------:R-:W-:Y:S01]  /*1ac0*/  FADD R5, R10.reuse, -12583039 ;  /* 0xcb40007f0a057421 */ /* 0x040fe20000000000 */
[----:B------:R-:W-:Y:S01]  /*1ad0*/  SHF.L.U32 R10, R10, 0x17, RZ ;  /* 0x000000170a0a7819 */ /* 0x000fe200000006ff */
[----:B0-----:R-:W-:Y:S01]  /*1ae0*/  FMUL R0, R0, R15 ;  /* 0x0000000f00007220 */ /* 0x001fe20000400000 */
[----:B------:R0:W1:Y:S01]  /*1af0*/  MUFU.EX2 R6, R11 ;  /* 0x0000000b00067308 */ /* 0x0000620000000800 */
[----:B------:R-:W-:Y:S01]  /*1b00*/  FFMA R5, R24, 1.4426950216293334961, -R5 ;  /* 0x3fb8aa3b18057823 */ /* 0x000fe20000000805 */
[----:B------:R-:W-:-:S03]  /*1b10*/  FADD R15, R9, -12583039 ;  /* 0xcb40007f090f7421 */ /* 0x000fc60000000000 */
[----:B------:R-:W-:Y:S01]  /*1b20*/  FFMA R24, R24, 1.925963033500011079e-08, R5 ;  /* 0x32a5706018187823 */ /* 0x000fe20000000005 */
[----:B------:R-:W-:Y:S01]  /*1b30*/  SHF.L.U32 R5, R7, 0x17, RZ ;  /* 0x0000001707057819 */ /* 0x000fe200000006ff */
[----:B------:R-:W-:Y:S01]  /*1b40*/  FFMA R15, R12, 1.4426950216293334961, -R15 ;  /* 0x3fb8aa3b0c0f7823 */ /* 0x000fe2000000080f */
[----:B0-----:R-:W-:-:S03]  /*1b50*/  SHF.L.U32 R11, R9, 0x17, RZ ;  /* 0x00000017090b7819 */ /* 0x001fc600000006ff */
[----:B------:R-:W-:Y:S02]  /*1b60*/  FFMA R12, R12, 1.925963033500011079e-08, R15 ;  /* 0x32a570600c0c7823 */ /* 0x000fe4000000000f */
[----:B------:R-:W0:Y:S01]  /*1b70*/  MUFU.EX2 R15, R24 ;  /* 0x00000018000f7308 */ /* 0x000e220000000800 */
[----:B-1----:R-:W-:Y:S01]  /*1b80*/  FMUL R5, R5, R6 ;  /* 0x0000000605057220 */ /* 0x002fe20000400000 */
[----:B------:R-:W-:-:S06]  /*1b90*/  FADD R6, RZ, R4 ;  /* 0x00000004ff067221 */ /* 0x000fcc0000000000 */
[----:B------:R-:W1:Y:S01]  /*1ba0*/  MUFU.EX2 R12, R12 ;  /* 0x0000000c000c7308 */ /* 0x000e620000000800 */
[----:B------:R-:W-:Y:S01]  /*1bb0*/  FADD R7, R6, R3 ;  /* 0x0000000306077221 */ /* 0x000fe20000000000 */
[----:B------:R-:W-:-:S03]  /*1bc0*/  SHF.L.U32 R6, R8, 0x17, RZ ;  /* 0x0000001708067819 */ /* 0x000fc600000006ff */
[----:B------:R-:W-:Y:S02]  /*1bd0*/  FADD R7, R7, R2 ;  /* 0x0000000207077221 */ /* 0x000fe40000000000 */
[----:B------:R-:W-:Y:S02]  /*1be0*/  FMUL R6, R6, R13 ;  /* 0x0000000d06067220 */ /* 0x000fe40000400000 */
[----:B------:R-:W-:-:S04]  /*1bf0*/  FADD R8, R7, R0 ;  /* 0x0000000007087221 */ /* 0x000fc80000000000 */
[----:B------:R-:W-:Y:S01]  /*1c00*/  FADD R7, R8, R5 ;  /* 0x0000000508077221 */ /* 0x000fe20000000000 */
[----:B0-----:R-:W-:Y:S01]  /*1c10*/  FMUL R8, R10, R15 ;  /* 0x0000000f0a087220 */ /* 0x001fe20000400000 */
[----:B------:R-:W-:Y:S02]  /*1c20*/  MOV R15, 0xffffffff ;  /* 0xffffffff000f7802 */ /* 0x000fe40000000f00 */
        /* <DEDUP_REMOVED lines=9> */
.L_x_3357:
[----:B------:R-:W-:Y:S02]  /*1cc0*/  HFMA2 R12, -RZ, RZ, 0, 4.76837158203125e-07 ;  /* 0x00000008ff0c7431 */ /* 0x000fe400000001ff */
[----:B------:R-:W-:-:S05]  /*1cd0*/  FADD R9, R13, R14 ;  /* 0x0000000e0d097221 */ /* 0x000fca0000000000 */
[----:B------:R-:W-:-:S07]  /*1ce0*/  MOV R13, R9 ;  /* 0x00000009000d7202 */ /* 0x000fce0000000f00 */
[----:B------:R-:W-:Y:S05]  /*1cf0*/  WARPSYNC.COLLECTIVE R15, `(.L_x_3358) ;  /* 0x000000000f087348 */ /* 0x000fea0003c00000 */
[----:B------:R0:W1:Y:S02]  /*1d00*/  SHFL.BFLY P6, R14, R13, R12, R11 ;  /* 0x0c00000c0d0e7389 */ /* 0x00006400000c000b */
[----:B01----:R-:W-:Y:S05]  /*1d10*/  ENDCOLLECTIVE ;  /* 0x000000000000791b */ /* 0x003fea0003800000 */
.L_x_3358:
[----:B------:R-:W-:Y:S02]  /*1d20*/  HFMA2 R12, -RZ, RZ, 0, 2.384185791015625e-07 ;  /* 0x00000004ff0c7431 */ /* 0x000fe400000001ff */
[----:B------:R-:W-:-:S05]  /*1d30*/  FADD R10, R9, R14 ;  /* 0x0000000e090a7221 */ /* 0x000fca0000000000 */
[----:B------:R-:W-:-:S07]  /*1d40*/  MOV R13, R10 ;  /* 0x0000000a000d7202 */ /* 0x000fce0000000f00 */
[----:B------:R-:W-:Y:S05]  /*1d50*/  WARPSYNC.COLLECTIVE R15, `(.L_x_3359) ;  /* 0x000000000f087348 */ /* 0x000fea0003c00000 */
[----:B------:R0:W1:Y:S02]  /*1d60*/  SHFL.BFLY P6, R14, R13, R12, R11 ;  /* 0x0c00000c0d0e7389 */ /* 0x00006400000c000b */
[----:B01----:R-:W-:Y:S05]  /*1d70*/  ENDCOLLECTIVE ;  /* 0x000000000000791b */ /* 0x003fea0003800000 */
.L_x_3359:
[----:B------:R-:W-:Y:S02]  /*1d80*/  HFMA2 R12, -RZ, RZ, 0, 1.1920928955078125e-07 ;  /* 0x00000002ff0c7431 */ /* 0x000fe400000001ff */
[----:B------:R-:W-:-:S05]  /*1d90*/  FADD R22, R10, R14 ;  /* 0x0000000e0a167221 */ /* 0x000fca0000000000 */
[----:B------:R-:W-:-:S07]  /*1da0*/  MOV R13, R22 ;  /* 0x00000016000d7202 */ /* 0x000fce0000000f00 */
[----:B------:R-:W-:Y:S05]  /*1db0*/  WARPSYNC.COLLECTIVE R15, `(.L_x_3360) ;  /* 0x000000000f087348 */ /* 0x000fea0003c00000 */
[----:B------:R0:W1:Y:S02]  /*1dc0*/  SHFL.BFLY P6, R14, R13, R12, R11 ;  /* 0x0c00000c0d0e7389 */ /* 0x00006400000c000b */
[----:B01----:R-:W-:Y:S05]  /*1dd0*/  ENDCOLLECTIVE ;  /* 0x000000000000791b */ /* 0x003fea0003800000 */
.L_x_3360:
[----:B------:R-:W-:Y:S02]  /*1de0*/  HFMA2 R12, -RZ, RZ, 0, 5.9604644775390625e-08 ;  /* 0x00000001ff0c7431 */ /* 0x000fe400000001ff */
[----:B------:R-:W-:-:S05]  /*1df0*/  FADD R23, R22, R14 ;  /* 0x0000000e16177221 */ /* 0x000fca0000000000 */
[----:B------:R-:W-:-:S07]  /*1e00*/  MOV R13, R23 ;  /* 0x00000017000d7202 */ /* 0x000fce0000000f00 */
[----:B------:R-:W-:Y:S05]  /*1e10*/  WARPSYNC.COLLECTIVE R15, `(.L_x_3361) ;  /* 0x000000000f087348 */ /* 0x000fea0003c00000 */
[----:B------:R0:W1:Y:S02]  /*1e20*/  SHFL.BFLY P6, R14, R13, R12, R11 ;  /* 0x0c00000c0d0e7389 */ /* 0x00006400000c000b */
[----:B01----:R-:W-:Y:S05]  /*1e30*/  ENDCOLLECTIVE ;  /* 0x000000000000791b */ /* 0x003fea0003800000 */
.L_x_3361:
[----:B------:R-:W-:Y:S05]  /*1e40*/  BRA `(.L_x_3362) ;  /* 0xffffffec004c7947 */ /* 0x000fea000383ffff */
        .weak           $__internal_49_$__cuda_sm3x_div_rn_noftz_f32_slowpath
        .type           $__internal_49_$__cuda_sm3x_div_rn_noftz_f32_slowpath,@function
        .size           $__internal_49_$__cuda_sm3x_div_rn_noftz_f32_slowpath,(.L_x_15366 - $__internal_49_$__cuda_sm3x_div_rn_noftz_f32_slowpath)
$__internal_49_$__cuda_sm3x_div_rn_noftz_f32_slowpath:
        /* <DEDUP_REMOVED lines=35> */
.L_x_3364:
        /* <DEDUP_REMOVED lines=51> */
.L_x_3371:
[----:B------:R-:W-:-:S04]  /*23b0*/  LOP3.LUT R4, R4, 0x80000000, RZ, 0xc0, !PT ;  /* 0x8000000004047812 */ /* 0x000fc800078ec0ff */
[----:B------:R-:W-:Y:S01]  /*23c0*/  LOP3.LUT R4, R4, 0x7f800000, RZ, 0xfc, !PT ;  /* 0x7f80000004047812 */ /* 0x000fe200078efcff */
[----:B------:R-:W-:Y:S06]  /*23d0*/  BRA `(.L_x_3372) ;  /* 0x0000000000047947 */ /* 0x000fec0003800000 */
.L_x_3370:
[----:B------:R-:W-:-:S07]  /*23e0*/  LEA R4, R25, R4, 0x17 ;  /* 0x0000000419047211 */ /* 0x000fce00078eb8ff */
.L_x_3372:
[----:B------:R-:W-:Y:S05]  /*23f0*/  BSYNC.RECONVERGENT B2 ;  /* 0x0000000000027941 */ /* 0x000fea0003800200 */
.L_x_3369:
[----:B------:R-:W-:Y:S05]  /*2400*/  BRA `(.L_x_3373) ;  /* 0x0000000000207947 */ /* 0x000fea0003800000 */
.L_x_3368:
[----:B------:R-:W-:-:S04]  /*2410*/  LOP3.LUT R4, R15, 0x80000000, R4, 0x48, !PT ;  /* 0x800000000f047812 */ /* 0x000fc800078e4804 */
[----:B------:R-:W-:Y:S01]  /*2420*/  LOP3.LUT R4, R4, 0x7f800000, RZ, 0xfc, !PT ;  /* 0x7f80000004047812 */ /* 0x000fe200078efcff */
[----:B------:R-:W-:Y:S06]  /*2430*/  BRA `(.L_x_3373) ;  /* 0x0000000000147947 */ /* 0x000fec0003800000 */
.L_x_3367:
[----:B------:R-:W-:Y:S01]  /*2440*/  LOP3.LUT R4, R15, 0x80000000, R4, 0x48, !PT ;  /* 0x800000000f047812 */ /* 0x000fe200078e4804 */
[----:B------:R-:W-:Y:S06]  /*2450*/  BRA `(.L_x_3373) ;  /* 0x00000000000c7947 */ /* 0x000fec0003800000 */
.L_x_3366:
[----:B------:R-:W0:Y:S01]  /*2460*/  MUFU.RSQ R4, -QNAN ;  /* 0xffc0000000047908 */ /* 0x000e220000001400 */
[----:B------:R-:W-:Y:S05]  /*2470*/  BRA `(.L_x_3373) ;  /* 0x0000000000047947 */ /* 0x000fea0003800000 */
.L_x_3365:
[----:B------:R-:W-:-:S07]  /*2480*/  FADD.FTZ R4, R4, R9 ;  /* 0x0000000904047221 */ /* 0x000fce0000010000 */
.L_x_3373:
[----:B------:R-:W-:Y:S05]  /*2490*/  BSYNC.RECONVERGENT B1 ;  /* 0x0000000000017941 */ /* 0x000fea0003800200 */
.L_x_3363:
[----:B------:R-:W-:-:S04]  /*24a0*/  HFMA2 R11, -RZ, RZ, 0, 0 ;  /* 0x00000000ff0b7431 */ /* 0x000fc800000001ff */
[----:B0-----:R-:W-:Y:S05]  /*24b0*/  RET.REL.NODEC R10 `(_ZN7oneflow4cuda7softmax15SoftmaxWarpImplI10SimpleLoadI6__halffE11SimpleStoreIS4_fEfLi1ELi8ELi32ELi1ELb0ELNS1_9AlgorithmE0EEEvT_T0_ll) ;  /* 0xffffffd80ad07950 */ /* 0x001fea0003c3ffff */
.L_x_3374:
        /* <DEDUP_REMOVED lines=12> */
.L_x_15366:


//--------------------- .text._ZN7oneflow4cuda7softmax15SoftmaxWarpImplI10SimpleLoadI6__halffE11SimpleStoreIS4_fEfLi1ELi7ELi32ELi1ELb1ELNS1_9AlgorithmE0EEEvT_T0_ll --------------------------
	.section	.text._ZN7oneflow4cuda7softmax15SoftmaxWarpImplI10SimpleLoadI6__halffE11SimpleStoreIS4_fEfLi1ELi7ELi32ELi1ELb1ELNS1_9AlgorithmE0EEEvT_T0_ll,"ax",@progbits
	.align	128
        .global         _ZN7oneflow4cuda7softmax15SoftmaxWarpImplI10SimpleLoadI6__halffE11SimpleStoreIS4_fEfLi1ELi7ELi32ELi1ELb1ELNS1_9AlgorithmE0EEEvT_T0_ll
        .type           _ZN7oneflow4cuda7softmax15SoftmaxWarpImplI10SimpleLoadI6__halffE11SimpleStoreIS4_fEfLi1ELi7ELi32ELi1ELb1ELNS1_9AlgorithmE0EEEvT_T0_ll,@function
        .size           _ZN7oneflow4cuda7softmax15SoftmaxWarpImplI10SimpleLoadI6__halffE11SimpleStoreIS4_fEfLi1ELi7ELi32ELi1ELb1ELNS1_9AlgorithmE0EEEvT_T0_ll,(.L_x_15367 - _ZN7oneflow4cuda7softmax15SoftmaxWarpImplI10SimpleLoadI6__halffE11SimpleStoreIS4_fEfLi1ELi7ELi32ELi1ELb1ELNS1_9AlgorithmE0EEEvT_T0_ll)
        .other          _ZN7oneflow4cuda7softmax15SoftmaxWarpImplI10SimpleLoadI6__halffE11SimpleStoreIS4_fEfLi1ELi7ELi32ELi1ELb1ELNS1_9AlgorithmE0EEEvT_T0_ll,@"STO_CUDA_ENTRY STV_DEFAULT"
_ZN7oneflow4cuda7softmax15SoftmaxWarpImplI10SimpleLoadI6__halffE11SimpleStoreIS4_fEfLi1ELi7ELi32ELi1ELb1ELNS1_9AlgorithmE0EEEvT_T0_ll:
.text._ZN7oneflow4cuda7softmax15SoftmaxWarpImplI10SimpleLoadI6__halffE11SimpleStoreIS4_fEfLi1ELi7ELi32ELi1ELb1ELNS1_9AlgorithmE0EEEvT_T0_ll:
        /* <DEDUP_REMOVED lines=25> */
.L_x_3375:
        /* <DEDUP_REMOVED lines=19> */
[----:B------:R-:W-:-:S07]  /*02c0*/  IADD3 R21, PT, PT, R18, 0xa0, RZ ;  /* 0x000000a012157810 */ /* 0x000fce0007ffe0ff */
.L_x_3392:
        /* <DEDUP_REMOVED lines=14> */
[----:B-1----:R-:W-:Y:S02]  /*03b0*/  @!P0 R2UR UR4, R8 ;  /* 0x00000000080482ca */ /* 0x002fe400000e0000 */
[----:B------:R-:W-:Y:S01]  /*03c0*/  @!P0 R2UR UR5, R9 ;  /* 0x00000000090582ca */ /* 0x000fe200000e0000 */
[----:B------:R-:W-:Y:S01]  /*03d0*/  IMAD.IADD R3, R5, 0x1, R3 ;  /* 0x0000000105037824 */ /* 0x000fe200078e0203 */
[----:B------:R-:W-:-:S02]  /*03e0*/  LEA R2, P5, R4, UR40, 0x1 ;  /* 0x0000002804027c11 */ /* 0x000fc4000f8a08ff */
[----:B------:R-:W-:Y:S02]  /*03f0*/  ISETP.GE.U32.AND P6, PT, R21, UR44, PT ;  /* 0x0000002c15007c0c */ /* 0x000fe4000bfc6070 */
[----:B------:R-:W-:Y:S02]  /*0400*/  ISETP.GE.AND.EX P2, PT, RZ, UR45, PT, P2 ;  /* 0x0000002dff007c0c */ /* 0x000fe4000bf46320 */
        /* <DEDUP_REMOVED lines=23> */
[----:B------:R-:W-:Y:S01]  /*0580*/  MOV R32, 0xff800000 ;  /* 0xff80000000207802 */ /* 0x000fe20000000f00 */
[----:B------:R-:W-:Y:S01]  /*0590*/  IMAD.MOV.U32 R13, RZ, RZ, -0x800000 ;  /* 0xff800000ff0d7424 */ /* 0x000fe200078e00ff */
[----:B------:R-:W-:-:S02]  /*05a0*/  MOV R30, 0xff800000 ;  /* 0xff800000001e7802 */ /* 0x000fc40000000f00 */
[----:B0-----:R-:W-:Y:S01]  /*05b0*/  MOV R28, 0xff800000 ;  /* 0xff800000001c7802 */ /* 0x001fe20000000f00 */
[----:B------:R-:W-:Y:S01]  /*05c0*/  IMAD.MOV.U32 R26, RZ, RZ, -0x800000 ;  /* 0xff800000ff1a7424 */ /* 0x000fe200078e00ff */
[----:B------:R-:W-:Y:S01]  /*05d0*/  MOV R10, 0xff800000 ;  /* 0xff800000000a7802 */ /* 0x000fe20000000f00 */
[----:B------:R-:W-:Y:S01]  /*05e0*/  UMOV UR4, 0xffffffff ;  /* 0xffffffff00047882 */ /* 0x000fe20000000000 */
[----:B--2---:R-:W-:-:S05]  /*05f0*/  @!P0 HADD2.F32 R32, -RZ, R4.H0_H0 ;  /* 0x20000004ff208230 */ /* 0x004fca0000004100 */
[----:B------:R-:W-:Y:S01]  /*0600*/  @!P0 FMNMX R13, R32, -INF , !PT ;  /* 0xff800000200d8809 */ /* 0x000fe20007800000 */
[----:B---3--:R-:W-:Y:S01]  /*0610*/  @!P1 HADD2.F32 R30, -RZ, R0.H0_H0 ;  /* 0x20000000ff1e9230 */ /* 0x008fe20000004100 */
[----:B------:R-:W-:-:S04]  /*0620*/  MOV R4, 0xff800000 ;  /* 0xff80000000047802 */ /* 0x000fc80000000f00 */
[----:B------:R-:W-:Y:S01]  /*0630*/  @!P1 FMNMX R13, R13, R30, !PT ;  /* 0x0000001e0d0d9209 */ /* 0x000fe20007800000 */
[----:B----4-:R-:W-:-:S05]  /*0640*/  @!P4 HADD2.F32 R28, -RZ, R5.H0_H0 ;  /* 0x20000005ff1cc230 */ /* 0x010fca0000004100 */
[----:B------:R-:W-:Y:S01]  /*0650*/  @!P4 FMNMX R13, R13, R28, !PT ;  /* 0x0000001c0d0dc209 */ /* 0x000fe20007800000 */
[----:B-----5:R-:W-:Y:S01]  /*0660*/  @!P3 HADD2.F32 R4, -RZ, R6.H0_H0 ;  /* 0x20000006ff04b230 */ /* 0x020fe20000004100 */
[----:B------:R-:W-:Y:S01]  /*0670*/  MOV R6, 0xff800000 ;  /* 0xff80000000067802 */ /* 0x000fe20000000f00 */
[----:B------:R-:W-:-:S03]  /*0680*/  @!P2 HADD2.F32 R26, -RZ, R7.H0_H0 ;  /* 0x20000007ff1aa230 */ /* 0x000fc60000004100 */
        /* <DEDUP_REMOVED lines=8> */
[----:B------:R-:W-:Y:S01]  /*0710*/  IMAD.MOV.U32 R5, RZ, RZ, 0x3bbb989d ;  /* 0x3bbb989dff057424 */ /* 0x000fe200078e00ff */
        /* <DEDUP_REMOVED lines=16> */
[----:B------:R-:W-:Y:S01]  /*0820*/  FFMA.SAT R0, R28, R5, 0.5 ;  /* 0x3f0000001c007423 */ /* 0x000fe20000002005 */
[C---:B------:R-:W-:Y:S01]  /*0830*/  FADD R26, -R15.reuse, R26 ;  /* 0x0000001a0f1a7221 */ /* 0x040fe20000000100 */
[-C--:B------:R-:W-:Y:S01]  /*0840*/  FFMA.RM R2, R2, R7.reuse, 12582913 ;  /* 0x4b40000102027423 */ /* 0x080fe20000004007 */
[----:B------:R-:W-:Y:S01]  /*0850*/  FFMA.RM R11, R12, R7, 12582913 ;  /* 0x4b4000010c0b7423 */ /* 0x000fe20000004007 */
[C---:B------:R-:W-:Y:S01]  /*0860*/  FADD R6, -R15.reuse, R6 ;  /* 0x000000060f067221 */ /* 0x040fe20000000100 */
[----:B------:R-:W-:Y:S01]  /*0870*/  FADD R10, -R15, R10 ;  /* 0x0000000a0f0a7221 */ /* 0x000fe20000000100 */
[----:B------:R-:W-:Y:S01]  /*0880*/  FADD R3, R2, -12583039 ;  /* 0xcb40007f02037421 */ /* 0x000fe20000000000 */
[----:B------:R-:W-:Y:S01]  /*0890*/  FADD R13, R11, -12583039 ;  /* 0xcb40007f0b0d7421 */ /* 0x000fe20000000000 */
[----:B------:R-:W-:Y:S01]  /*08a0*/  FFMA.SAT R12, R4, R5, 0.5 ;  /* 0x3f000000040c7423 */ /* 0x000fe20000002005 */
[----:B------:R-:W-:-:S02]  /*08b0*/  IMAD.SHL.U32 R2, R2, 0x800000, RZ ;  /* 0x0080000002027824 */ /* 0x000fc400078e00ff */
[----:B------:R-:W-:Y:S01]  /*08c0*/  FFMA R15, R30, 1.4426950216293334961, -R3 ;  /* 0x3fb8aa3b1e0f7823 */ /* 0x000fe20000000803 */
[-C--:B------:R-:W-:Y:S01]  /*08d0*/  FFMA.RM R3, R0, R7.reuse, 12582913 ;  /* 0x4b40000100037423 */ /* 0x080fe20000004007 */
[----:B------:R-:W-:Y:S01]  /*08e0*/  FFMA R13, R32, 1.4426950216293334961, -R13 ;  /* 0x3fb8aa3b200d7823 */ /* 0x000fe2000000080d */
[----:B------:R-:W-:Y:S01]  /*08f0*/  FFMA.RM R12, R12, R7, 12582913 ;  /* 0x4b4000010c0c7423 */ /* 0x000fe20000004007 */
[----:B------:R-:W-:Y:S01]  /*0900*/  SHF.L.U32 R0, R11, 0x17, RZ ;  /* 0x000000170b007819 */ /* 0x000fe200000006ff */
[C---:B------:R-:W-:Y:S01]  /*0910*/  FADD R27, R3.reuse, -12583039 ;  /* 0xcb40007f031b7421 */ /* 0x040fe20000000000 */
[----:B------:R-:W-:Y:S01]  /*0920*/  FFMA R13, R32, 1.925963033500011079e-08, R13 ;  /* 0x32a57060200d7823 */ /* 0x000fe2000000000d */
[----:B------:R-:W-:Y:S01]  /*0930*/  FFMA R15, R30, 1.925963033500011079e-08, R15 ;  /* 0x32a570601e0f7823 */ /* 0x000fe2000000000f */
[-C--:B------:R-:W-:Y:S01]  /*0940*/  FFMA.SAT R30, R10, R5.reuse, 0.5 ;  /* 0x3f0000000a1e7423 */ /* 0x080fe20000002005 */
[C---:B------:R-:W-:Y:S01]  /*0950*/  FFMA R27, R28.reuse, 1.4426950216293334961, -R27 ;  /* 0x3fb8aa3b1c1b7823 */ /* 0x040fe2000000081b */
[----:B------:R-:W-:Y:S01]  /*0960*/  SHF.L.U32 R3, R3, 0x17, RZ ;  /* 0x0000001703037819 */ /* 0x000fe200000006ff */
[----:B------:R-:W0:Y:S02]  /*0970*/  MUFU.EX2 R11, R15 ;  /* 0x0000000f000b7308 */ /* 0x000e240000000800 */
[----:B------:R-:W-:Y:S01]  /*0980*/  FFMA R14, R28, 1.925963033500011079e-08, R27 ;  /* 0x32a570601c0e7823 */ /* 0x000fe2000000001b */
[----:B------:R-:W-:Y:S01]  /*0990*/  FADD R27, R12, -12583039 ;  /* 0xcb40007f0c1b7421 */ /* 0x000fe20000000000 */
[----:B------:R-:W-:Y:S01]  /*09a0*/  FFMA.SAT R28, R6, R5, 0.5 ;  /* 0x3f000000061c7423 */ /* 0x000fe20000002005 */
[----:B------:R-:W-:-:S02]  /*09b0*/  SHF.L.U32 R12, R12, 0x17, RZ ;  /* 0x000000170c0c7819 */ /* 0x000fc400000006ff */
[C---:B------:R-:W-:Y:S01]  /*09c0*/  FFMA R27, R4.reuse, 1.4426950216293334961, -R27 ;  /* 0x3fb8aa3b041b7823 */ /* 0x040fe2000000081b */
[----:B------:R-:W1:Y:S03]  /*09d0*/  MUFU.EX2 R13, R13 ;  /* 0x0000000d000d7308 */ /* 0x000e660000000800 */
[----:B------:R-:W-:Y:S01]  /*09e0*/  FFMA R27, R4, 1.925963033500011079e-08, R27 ;  /* 0x32a57060041b7823 */ /* 0x000fe2000000001b */
[----:B------:R-:W-:Y:S01]  /*09f0*/  FFMA.SAT R4, R26, R5, 0.5 ;  /* 0x3f0000001a047423 */ /* 0x000fe20000002005 */
[----:B------:R-:W-:-:S03]  /*0a00*/  FFMA.RM R5, R28, R7, 12582913 ;  /* 0x4b4000011c057423 */ /* 0x000fc60000004007 */
[-C--:B------:R-:W-:Y:S01]  /*0a10*/  FFMA.RM R4, R4, R7.reuse, 12582913 ;  /* 0x4b40000104047423 */ /* 0x080fe20000004007 */
[----:B------:R-:W-:Y:S01]  /*0a20*/  FADD R29, R5, -12583039 ;  /* 0xcb40007f051d7421 */ /* 0x000fe20000000000 */
[----:B------:R-:W2:Y:S01]  /*0a30*/  MUFU.EX2 R14, R14 ;  /* 0x0000000e000e7308 */ /* 0x000ea20000000800 */
[----:B------:R-:W-:Y:S01]  /*0a40*/  FFMA.RM R7, R30, R7, 12582913 ;  /* 0x4b4000011e077423 */ /* 0x000fe20000004007 */
[----:B0-----:R-:W-:Y:S01]  /*0a50*/  FMUL R2, R2, R11 ;  /* 0x0000000b02027220 */ /* 0x001fe20000400000 */
[----:B------:R-:W-:Y:S01]  /*0a60*/  FFMA R29, R6, 1.4426950216293334961, -R29 ;  /* 0x3fb8aa3b061d7823 */ /* 0x000fe2000000081d */
[----:B-1----:R-:W-:Y:S01]  /*0a70*/  FMUL R0, R0, R13 ;  /* 0x0000000d00007220 */ /* 0x002fe20000400000 */
[----:B------:R-:W-:Y:S02]  /*0a80*/  FADD R13, R4, -12583039 ;  /* 0xcb40007f040d7421 */ /* 0x000fe40000000000 */
[----:B------:R-:W-:Y:S01]  /*0a90*/  FFMA R15, R6, 1.925963033500011079e-08, R29 ;  /* 0x32a57060060f7823 */ /* 0x000fe2000000001d */
[C---:B------:R-:W-:Y:S01]  /*0aa0*/  FADD R29, R7.reuse, -12583039 ;  /* 0xcb40007f071d7421 */ /* 0x040fe20000000000 */
[----:B------:R-:W-:Y:S01]  /*0ab0*/  FADD R11, RZ, R0 ;  /* 0x00000000ff0b7221 */ /* 0x000fe20000000000 */
[----:B------:R-:W-:Y:S01]  /*0ac0*/  FFMA R13, R26, 1.4426950216293334961, -R13 ;  /* 0x3fb8aa3b1a0d7823 */ /* 0x000fe2000000080d */
[----:B------:R-:W-:Y:S01]  /*0ad0*/  SHF.L.U32 R7, R7, 0x17, RZ ;  /* 0x0000001707077819 */ /* 0x000fe200000006ff */
[----:B------:R-:W-:Y:S01]  /*0ae0*/  FFMA R29, R10, 1.4426950216293334961, -R29 ;  /* 0x3fb8aa3b0a1d7823 */ /* 0x000fe2000000081d */
[----:B------:R-:W-:Y:S01]  /*0af0*/  MUFU.EX2 R15, R15 ;  /* 0x0000000f000f7308 */ /* 0x000fe20000000800 */
[----:B------:R-:W-:Y:S01]  /*0b00*/  FFMA R26, R26, 1.925963033500011079e-08, R13 ;  /* 0x32a570601a1a7823 */ /* 0x000fe2000000000d */
[----:B--2---:R-:W-:Y:S01]  /*0b10*/  FMUL R3, R3, R14 ;  /* 0x0000000e03037220 */ /* 0x004fe20000400000 */
[----:B------:R-:W-:Y:S01]  /*0b20*/  FFMA R29, R10, 1.925963033500011079e-08, R29 ;  /* 0x32a570600a1d7823 */ /* 0x000fe2000000001d */
[----:B------:R-:W-:-:S04]  /*0b30*/  FADD R10, R11, R2 ;  /* 0x000000020b0a7221 */ /* 0x000fc80000000000 */
[----:B------:R0:W1:Y:S01]  /*0b40*/  MUFU.EX2 R13, R27 ;  /* 0x0000001b000d7308 */ /* 0x0000620000000800 */
[----:B------:R-:W-:-:S07]  /*0b50*/  FADD R11, R10, R3 ;  /* 0x000000030a0b7221 */ /* 0x000fce0000000000 */
[----:B------:R-:W2:Y:S01]  /*0b60*/  MUFU.EX2 R6, R26 ;  /* 0x0000001a00067308 */ /* 0x000ea20000000800 */
[----:B0-----:R-:W-:-:S07]  /*0b70*/  IMAD.SHL.U32 R27, R4, 0x800000, RZ ;  /* 0x00800000041b7824 */ /* 0x001fce00078e00ff */
[----:B------:R-:W0:Y:S01]  /*0b80*/  MUFU.EX2 R14, R29 ;  /* 0x0000001d000e7308 */ /* 0x000e220000000800 */
[----:B-1----:R-:W-:Y:S01]  /*0b90*/  FMUL R4, R12, R13 ;  /* 0x0000000d0c047220 */ /* 0x002fe20000400000 */
[----:B------:R-:W-:-:S03]  /*0ba0*/  SHF.L.U32 R12, R5, 0x17, RZ ;  /* 0x00000017050c7819 */ /* 0x000fc600000006ff */
[----:B------:R-:W-:Y:S01]  /*0bb0*/  FADD R10, R11, R4 ;  /* 0x000000040b0a7221 */ /* 0x000fe20000000000 */
[----:B--2---:R-:W-:Y:S01]  /*0bc0*/  FMUL R5, R27, R6 ;  /* 0x000000061b057220 */ /* 0x004fe20000400000 */
[----:B------:R-:W-:-:S03]  /*0bd0*/  FMUL R6, R12, R15 ;  /* 0x0000000f0c067220 */ /* 0x000fc60000400000 */
        /* <DEDUP_REMOVED lines=13> */
.L_x_3404:
        /* <DEDUP_REMOVED lines=12> */
[----:B0-----:R-:W-:Y:S05]  /*0d70*/  CALL.REL.NOINC `($__internal_50_$__cuda_sm3x_div_rn_noftz_f32_slowpath) ;  /* 0x00000010006c7944 */ /* 0x001fea0003c00000 */
[----:B------:R-:W-:-:S07]  /*0d80*/  MOV R12, R0 ;  /* 0x00000000000c7202 */ /* 0x000fce0000000f00 */
.L_x_3379:
[----:B------:R-:W-:Y:S05]  /*0d90*/  BSYNC.RECONVERGENT B1 ;  /* 0x0000000000017941 */ /* 0x000fea0003800200 */
.L_x_3378:
        /* <DEDUP_REMOVED lines=12> */
[----:B0-----:R-:W-:Y:S05]  /*0e60*/  CALL.REL.NOINC `($__internal_50_$__cuda_sm3x_div_rn_noftz_f32_slowpath) ;  /* 0x0000001000307944 */ /* 0x001fea0003c00000 */
[----:B------:R-:W-:-:S07]  /*0e70*/  MOV R13, R0 ;  /* 0x00000000000d7202 */ /* 0x000fce0000000f00 */
.L_x_3381:
[----:B------:R-:W-:Y:S05]  /*0e80*/  BSYNC.RECONVERGENT B1 ;  /* 0x0000000000017941 */ /* 0x000fea0003800200 */
.L_x_3380:
        /* <DEDUP_REMOVED lines=14> */
.L_x_3383:
[----:B------:R-:W-:Y:S05]  /*0f70*/  BSYNC.RECONVERGENT B1 ;  /* 0x0000000000017941 */ /* 0x000fea0003800200 */
.L_x_3382:
        /* <DEDUP_REMOVED lines=14> */
.L_x_3385:
[----:B------:R-:W-:Y:S05]  /*1060*/  BSYNC.RECONVERGENT B1 ;  /* 0x0000000000017941 */ /* 0x000fea0003800200 */
.L_x_3384:
        /* <DEDUP_REMOVED lines=14> */
.L_x_3387:
[----:B------:R-:W-:Y:S05]  /*1150*/  BSYNC.RECONVERGENT B1 ;  /* 0x0000000000017941 */ /* 0x000fea0003800200 */
.L_x_3386:
        /* <DEDUP_REMOVED lines=14> */
.L_x_3389:
[----:B------:R-:W-:Y:S05]  /*1240*/  BSYNC.RECONVERGENT B1 ;  /* 0x0000000000017941 */ /* 0x000fea0003800200 */
.L_x_3388:
        /* <DEDUP_REMOVED lines=13> */
.L_x_3391:
[----:B------:R-:W-:Y:S05]  /*1320*/  BSYNC.RECONVERGENT B1 ;  /* 0x0000000000017941 */ /* 0x000fea0003800200 */
.L_x_3390:
        /* <DEDUP_REMOVED lines=10> */
[----:B------:R-:W-:Y:S01]  /*13d0*/  ISETP.GE.U32.AND P4, PT, R23, UR44, PT ;  /* 0x0000002c17007c0c */ /* 0x000fe2000bf86070 */
[----:B------:R-:W-:Y:S01]  /*13e0*/  IMAD.IADD R3, R3, 0x1, R5 ;  /* 0x0000000103037824 */ /* 0x000fe200078e0205 */
[----:B------:R-:W-:Y:S02]  /*13f0*/  LEA R4, P2, R2, UR36, 0x1 ;  /* 0x0000002402047c11 */ /* 0x000fe4000f8408ff */
[----:B------:R-:W-:Y:S02]  /*1400*/  ISETP.GE.U32.AND P6, PT, R22, UR44, PT ;  /* 0x0000002c16007c0c */ /* 0x000fe4000bfc6070 */
[----:B------:R-:W-:Y:S02]  /*1410*/  LEA.HI.X R5, R2, UR37, R3, 0x1, P2 ;  /* 0x0000002502057c11 */ /* 0x000fe400090f0c03 */
[----:B------:R-:W-:Y:S02]  /*1420*/  ISETP.GE.U32.AND P2, PT, R21, UR44, PT ;  /* 0x0000002c15007c0c */ /* 0x000fe4000bf46070 */
[----:B------:R-:W-:-:S02]  /*1430*/  ISETP.GE.U32.AND P5, PT, R20, UR44, PT ;  /* 0x0000002c14007c0c */ /* 0x000fc4000bfa6070 */
[----:B------:R-:W-:Y:S02]  /*1440*/  @!P0 F2FP.F16.F32.PACK_AB R12, RZ, R12 ;  /* 0x0000000cff0c823e */ /* 0x000fe400000000ff */
[----:B------:R-:W-:Y:S02]  /*1450*/  @!P1 R2UR UR6, R8 ;  /* 0x00000000080692ca */ /* 0x000fe400000e0000 */
[----:B------:R-:W-:Y:S01]  /*1460*/  @!P1 R2UR UR7, R9 ;  /* 0x00000000090792ca */ /* 0x000fe200000e0000 */
[----:B------:R2:W-:Y:S01]  /*1470*/  @!P0 STG.E.U16 desc[UR4][R4.64], R12 ;  /* 0x0000000c04008986 */ /* 0x0005e2000c101504 */
[----:B------:R-:W-:Y:S02]  /*1480*/  ISETP.GE.AND.EX P3, PT, RZ, UR45, PT, P3 ;  /* 0x0000002dff007c0c */ /* 0x000fe4000bf66330 */
[----:B------:R-:W-:Y:S02]  /*1490*/  ISETP.GE.AND.EX P4, PT, RZ, UR45, PT, P4 ;  /* 0x0000002dff007c0c */ /* 0x000fe4000bf86340 */
[----:B------:R-:W-:-:S02]  /*14a0*/  ISETP.GE.AND.EX P6, PT, RZ, UR45, PT, P6 ;  /* 0x0000002dff007c0c */ /* 0x000fc4000bfc6360 */
[----:B------:R-:W-:Y:S02]  /*14b0*/  ISETP.GE.AND.EX P2, PT, RZ, UR45, PT, P2 ;  /* 0x0000002dff007c0c */ /* 0x000fe4000bf46320 */
        /* <DEDUP_REMOVED lines=29> */
.L_x_3376:
[----:B------:R-:W-:Y:S05]  /*1690*/  EXIT ;  /* 0x000000000000794d */ /* 0x000fea0003800000 */
.L_x_3377:
[----:B------:R-:W-:Y:S01]  /*16a0*/  BSSY B1, `(.L_x_3393) ;  /* 0x0000007000017945 */ /* 0x000fe20003800000 */
[----:B------:R-:W-:Y:S01]  /*16b0*/  MOV R12, 0x10 ;  /* 0x00000010000c7802 */ /* 0x000fe20000000f00 */
[----:B------:R-:W-:Y:S01]  /*16c0*/  IMAD.MOV.U32 R15, RZ, RZ, -0x1 ;  /* 0xffffffffff0f7424 */ /* 0x000fe200078e00ff */
[----:B------:R-:W-:-:S07]  /*16d0*/  MOV R11, 0x1f ;  /* 0x0000001f000b7802 */ /* 0x000fce0000000f00 */
[----:B------:R-:W-:Y:S05]  /*16e0*/  WARPSYNC.COLLECTIVE R15, `(.L_x_3394) ;  /* 0x000000000f087348 */ /* 0x000fea0003c00000 */
[----:B------:R0:W1:Y:S02]  /*16f0*/  SHFL.BFLY P6, R14, R13, R12, R11 ;  /* 0x0c00000c0d0e7389 */ /* 0x00006400000c000b */
[----:B01----:R-:W-:Y:S05]  /*1700*/  ENDCOLLECTIVE ;  /* 0x000000000000791b */ /* 0x003fea0003800000 */
.L_x_3394:
[----:B------:R-:W-:Y:S05]  /*1710*/  BSYNC B1 ;  /* 0x0000000000017941 */ /* 0x000fea0003800000 */
.L_x_3393:
[----:B------:R-:W-:Y:S01]  /*1720*/  HFMA2 R11, -RZ, RZ, 0, 1.847743988037109375e-06 ;  /* 0x0000001fff0b7431 */ /* 0x000fe200000001ff */
[----:B------:R-:W-:Y:S01]  /*1730*/  FMNMX R13, R14, R13, !PT ;  /* 0x0000000d0e0d7209 */ /* 0x000fe20007800000 */
[----:B------:R-:W-:Y:S01]  /*1740*/  IMAD.MOV.U32 R15, RZ, RZ, -0x1 ;  /* 0xffffffffff0f7424 */ /* 0x000fe200078e00ff */
[----:B------:R-:W-:-:S07]  /*1750*/  MOV R12, 0x8 ;  /* 0x00000008000c7802 */ /* 0x000fce0000000f00 */
[----:B------:R-:W-:Y:S05]  /*1760*/  WARPSYNC.COLLECTIVE R15, `(.L_x_3395) ;  /* 0x000000000f087348 */ /* 0x000fea0003c00000 */
[----:B------:R0:W1:Y:S02]  /*1770*/  SHFL.BFLY P6, R14, R13, R12, R11 ;  /* 0x0c00000c0d0e7389 */ /* 0x00006400000c000b */
[----:B01----:R-:W-:Y:S05]  /*1780*/  ENDCOLLECTIVE ;  /* 0x000000000000791b */ /* 0x003fea0003800000 */
.L_x_3395:
[----:B------:R-:W-:Y:S01]  /*1790*/  HFMA2 R12, -RZ, RZ, 0, 2.384185791015625e-07 ;  /* 0x00000004ff0c7431 */ /* 0x000fe200000001ff */
[----:B------:R-:W-:-:S04]  /*17a0*/  FMNMX R0, R13, R14, !PT ;  /* 0x0000000e0d007209 */ /* 0x000fc80007800000 */
[----:B------:R-:W-:-:S07]  /*17b0*/  MOV R13, R0 ;  /* 0x00000000000d7202 */ /* 0x000fce0000000f00 */
[----:B------:R-:W-:Y:S05]  /*17c0*/  WARPSYNC.COLLECTIVE R15, `(.L_x_3396) ;  /* 0x000000000f087348 */ /* 0x000fea0003c00000 */
[----:B------:R0:W1:Y:S02]  /*17d0*/  SHFL.BFLY P6, R14, R13, R12, R11 ;  /* 0x0c00000c0d0e7389 */ /* 0x00006400000c000b */
[----:B01----:R-:W-:Y:S05]  /*17e0*/  ENDCOLLECTIVE ;  /* 0x000000000000791b */ /* 0x003fea0003800000 */
.L_x_3396:
[----:B------:R-:W-:Y:S02]  /*17f0*/  MOV R12, 0x2 ;  /* 0x00000002000c7802 */ /* 0x000fe40000000f00 */
[----:B------:R-:W-:-:S05]  /*1800*/  FMNMX R2, R0, R14, !PT ;  /* 0x0000000e00027209 */ /* 0x000fca0007800000 */
[----:B------:R-:W-:-:S07]  /*1810*/  IMAD.MOV.U32 R13, RZ, RZ, R2 ;  /* 0x000000ffff0d7224 */ /* 0x000fce00078e0002 */
[----:B------:R-:W-:Y:S05]  /*1820*/  WARPSYNC.COLLECTIVE R15, `(.L_x_3397) ;  /* 0x000000000f087348 */ /* 0x000fea0003c00000 */
[----:B------:R0:W1:Y:S02]  /*1830*/  SHFL.BFLY P6, R14, R13, R12, R11 ;  /* 0x0c00000c0d0e7389 */ /* 0x00006400000c000b */
[----:B01----:R-:W-:Y:S05]  /*1840*/  ENDCOLLECTIVE ;  /* 0x000000000000791b */ /* 0x003fea0003800000 */
.L_x_3397:
[----:B------:R-:W-:Y:S01]  /*1850*/  IMAD.MOV.U32 R12, RZ, RZ, 0x1 ;  /* 0x00000001ff0c7424 */ /* 0x000fe200078e00ff */
[----:B------:R-:W-:-:S04]  /*1860*/  FMNMX R3, R2, R14, !PT ;  /* 0x0000000e02037209 */ /* 0x000fc80007800000 */
[----:B------:R-:W-:-:S07]  /*1870*/  MOV R13, R3 ;  /* 0x00000003000d7202 */ /* 0x000fce0000000f00 */
[----:B------:R-:W-:Y:S05]  /*1880*/  WARPSYNC.COLLECTIVE R15, `(.L_x_3398) ;  /* 0x000000000f087348 */ /* 0x000fea0003c00000 */
[----:B------:R0:W1:Y:S02]  /*1890*/  SHFL.BFLY P6, R14, R13, R12, R11 ;  /* 0x0c00000c0d0e7389 */ /* 0x00006400000c000b */
[----:B01----:R-:W-:Y:S05]  /*18a0*/  ENDCOLLECTIVE ;  /* 0x000000000000791b */ /* 0x003fea0003800000 */
.L_x_3398:
        /* <DEDUP_REMOVED lines=8> */
[----:B------:R-:W-:Y:S01]  /*1930*/  FADD R7, -R7, R10 ;  /* 0x0000000a07077221 */ /* 0x000fe20000000100 */
[----:B------:R-:W-:-:S05]  /*1940*/  HFMA2 R10, -RZ, RZ, 0.96630859375, -0.0022525787353515625 ;  /* 0x3bbb989dff0a7431 */ /* 0x000fca00000001ff */
        /* <DEDUP_REMOVED lines=41> */
[----:B0-----:R-:W-:Y:S01]  /*1be0*/  FMUL R4, R4, R13 ;  /* 0x0000000d04047220 */ /* 0x001fe20000400000 */
[----:B------:R-:W0:Y:S01]  /*1bf0*/  MUFU.EX2 R14, R14 ;  /* 0x0000000e000e7308 */ /* 0x000e220000000800 */
[----:B------:R-:W-:Y:S01]  /*1c00*/  FADD R11, R12, -12583039 ;  /* 0xcb40007f0c0b7421 */ /* 0x000fe20000000000 */
[----:B------:R-:W-:-:S03]  /*1c10*/  FADD R10, R15, -12583039 ;  /* 0xcb40007f0f0a7421 */ /* 0x000fc60000000000 */
[----:B------:R-:W-:Y:S01]  /*1c20*/  FFMA R11, R6, 1.4426950216293334961, -R11 ;  /* 0x3fb8aa3b060b7823 */ /* 0x000fe2000000080b */
[----:B------:R-:W-:-:S03]  /*1c30*/  FFMA R10, R7, 1.4426950216293334961, -R10 ;  /* 0x3fb8aa3b070a7823 */ /* 0x000fc6000000080a */
[----:B------:R-:W-:Y:S01]  /*1c40*/  FFMA R13, R6, 1.925963033500011079e-08, R11 ;  /* 0x32a57060060d7823 */ /* 0x000fe2000000000b */
[----:B------:R-:W-:Y:S01]  /*1c50*/  FFMA R10, R7, 1.925963033500011079e-08, R10 ;  /* 0x32a57060070a7823 */ /* 0x000fe2000000000a */
[----:B------:R-:W-:Y:S01]  /*1c60*/  FADD R11, RZ, R0 ;  /* 0x00000000ff0b7221 */ /* 0x000fe20000000000 */
[----:B------:R-:W-:Y:S01]  /*1c70*/  SHF.L.U32 R6, R12, 0x17, RZ ;  /* 0x000000170c067819 */ /* 0x000fe200000006ff */
[----:B------:R-:W-:Y:S01]  /*1c80*/  IMAD.SHL.U32 R7, R15, 0x800000, RZ ;  /* 0x008000000f077824 */ /* 0x000fe200078e00ff */
[----:B------:R-:W-:Y:S01]  /*1c90*/  MOV R15, 0xffffffff ;  /* 0xffffffff000f7802 */ /* 0x000fe20000000f00 */
[----:B------:R-:W1:Y:S01]  /*1ca0*/  MUFU.EX2 R13, R13 ;  /* 0x0000000d000d7308 */ /* 0x000e620000000800 */
[----:B------:R-:W-:Y:S01]  /*1cb0*/  FADD R12, R11, R2 ;  /* 0x000000020b0c7221 */ /* 0x000fe20000000000 */
[----:B0-----:R-:W-:-:S03]  /*1cc0*/  FMUL R5, R5, R14 ;  /* 0x0000000e05057220 */ /* 0x001fc60000400000 */
[----:B------:R-:W-:-:S03]  /*1cd0*/  FADD R11, R12, R3 ;  /* 0x000000030c0b7221 */ /* 0x000fc60000000000 */
[----:B------:R-:W0:Y:S01]  /*1ce0*/  MUFU.EX2 R10, R10 ;  /* 0x0000000a000a7308 */ /* 0x000e220000000800 */
[----:B------:R-:W-:-:S04]  /*1cf0*/  FADD R12, R11, R4 ;  /* 0x000000040b0c7221 */ /* 0x000fc80000000000 */
[----:B------:R-:W-:Y:S01]  /*1d00*/  FADD R11, R12, R5 ;  /* 0x000000050c0b7221 */ /* 0x000fe20000000000 */
[----:B-1----:R-:W-:-:S04]  /*1d10*/  FMUL R6, R6, R13 ;  /* 0x0000000d06067220 */ /* 0x002fc80000400000 */
[----:B------:R-:W-:Y:S01]  /*1d20*/  FADD R12, R11, R6 ;  /* 0x000000060b0c7221 */ /* 0x000fe20000000000 */
[----:B------:R-:W-:Y:S01]  /*1d30*/  MOV R11, 0x1f ;  /* 0x0000001f000b7802 */ /* 0x000fe20000000f00 */
[----:B0-----:R-:W-:-:S04]  /*1d40*/  FMUL R7, R7, R10 ;  /* 0x0000000a07077220 */ /* 0x001fc80000400000 */
[----:B------:R-:W-:Y:S01]  /*1d50*/  FADD R13, R12, R7 ;  /* 0x000000070c0d7221 */ /* 0x000fe20000000000 */
[----:B------:R-:W-:-:S07]  /*1d60*/  HFMA2 R12, -RZ, RZ, 0, 9.5367431640625e-07 ;  /* 0x00000010ff0c7431 */ /* 0x000fce00000001ff */
[----:B------:R-:W-:Y:S05]  /*1d70*/  WARPSYNC.COLLECTIVE R15, `(.L_x_3399) ;  /* 0x000000000f087348 */ /* 0x000fea0003c00000 */
[----:B------:R0:W1:Y:S02]  /*1d80*/  SHFL.BFLY P6, R14, R13, R12, R11 ;  /* 0x0c00000c0d0e7389 */ /* 0x00006400000c000b */
[----:B01----:R-:W-:Y:S05]  /*1d90*/  ENDCOLLECTIVE ;  /* 0x000000000000791b */ /* 0x003fea0003800000 */
.L_x_3399:
[----:B------:R-:W-:Y:S02]  /*1da0*/  HFMA2 R12, -RZ, RZ, 0, 4.76837158203125e-07 ;  /* 0x00000008ff0c7431 */ /* 0x000fe400000001ff */
[----:B------:R-:W-:-:S04]  /*1db0*/  FADD R10, R13, R14 ;  /* 0x0000000e0d0a7221 */ /* 0x000fc80000000000 */
[----:B------:R-:W-:-:S07]  /*1dc0*/  IMAD.MOV.U32 R13, RZ, RZ, R10 ;  /* 0x000000ffff0d7224 */ /* 0x000fce00078e000a */
[----:B------:R-:W-:Y:S05]  /*1dd0*/  WARPSYNC.COLLECTIVE R15, `(.L_x_3400) ;  /* 0x000000000f087348 */ /* 0x000fea0003c00000 */
[----:B------:R0:W1:Y:S02]  /*1de0*/  SHFL.BFLY P6, R14, R13, R12, R11 ;  /* 0x0c00000c0d0e7389 */ /* 0x00006400000c000b */
[----:B01----:R-:W-:Y:S05]  /*1df0*/  ENDCOLLECTIVE ;  /* 0x000000000000791b */ /* 0x003fea0003800000 */
.L_x_3400:
[----:B------:R-:W-:Y:S02]  /*1e00*/  HFMA2 R12, -RZ, RZ, 0, 2.384185791015625e-07 ;  /* 0x00000004ff0c7431 */ /* 0x000fe400000001ff */
[----:B------:R-:W-:-:S05]  /*1e10*/  FADD R26, R10, R14 ;  /* 0x0000000e0a1a7221 */ /* 0x000fca0000000000 */
[----:B------:R-:W-:-:S07]  /*1e20*/  MOV R13, R26 ;  /* 0x0000001a000d7202 */ /* 0x000fce0000000f00 */
[----:B------:R-:W-:Y:S05]  /*1e30*/  WARPSYNC.COLLECTIVE R15, `(.L_x_3401) ;  /* 0x000000000f087348 */ /* 0x000fea0003c00000 */
[----:B------:R0:W1:Y:S02]  /*1e40*/  SHFL.BFLY P6, R14, R13, R12, R11 ;  /* 0x0c00000c0d0e7389 */ /* 0x00006400000c000b */
[----:B01----:R-:W-:Y:S05]  /*1e50*/  ENDCOLLECTIVE ;  /* 0x000000000000791b */ /* 0x003fea0003800000 */
.L_x_3401:
[----:B------:R-:W-:Y:S01]  /*1e60*/  MOV R12, 0x2 ;  /* 0x00000002000c7802 */ /* 0x000fe20000000f00 */
[----:B------:R-:W-:-:S04]  /*1e70*/  FADD R27, R26, R14 ;  /* 0x0000000e1a1b7221 */ /* 0x000fc80000000000 */
[----:B------:R-:W-:-:S07]  /*1e80*/  IMAD.MOV.U32 R13, RZ, RZ, R27 ;  /* 0x000000ffff0d7224 */ /* 0x000fce00078e001b */
[----:B------:R-:W-:Y:S05]  /*1e90*/  WARPSYNC.COLLECTIVE R15, `(.L_x_3402) ;  /* 0x000000000f087348 */ /* 0x000fea0003c00000 */
[----:B------:R0:W1:Y:S02]  /*1ea0*/  SHFL.BFLY P6, R14, R13, R12, R11 ;  /* 0x0c00000c0d0e7389 */ /* 0x00006400000c000b */
[----:B01----:R-:W-:Y:S05]  /*1eb0*/  ENDCOLLECTIVE ;  /* 0x000000000000791b */ /* 0x003fea0003800000 */
.L_x_3402:
[----:B------:R-:W-:Y:S02]  /*1ec0*/  HFMA2 R12, -RZ, RZ, 0, 5.9604644775390625e-08 ;  /* 0x00000001ff0c7431 */ /* 0x000fe400000001ff */
[----:B------:R-:W-:-:S05]  /*1ed0*/  FADD R28, R27, R14 ;  /* 0x0000000e1b1c7221 */ /* 0x000fca0000000000 */
[----:B------:R-:W-:-:S07]  /*1ee0*/  MOV R13, R28 ;  /* 0x0000001c000d7202 */ /* 0x000fce0000000f00 */
[----:B------:R-:W-:Y:S05]  /*1ef0*/  WARPSYNC.COLLECTIVE R15, `(.L_x_3403) ;  /* 0x000000000f087348 */ /* 0x000fea0003c00000 */
[----:B------:R0:W1:Y:S02]  /*1f00*/  SHFL.BFLY P6, R14, R13, R12, R11 ;  /* 0x0c00000c0d0e7389 */ /* 0x00006400000c000b */
[----:B01----:R-:W-:Y:S05]  /*1f10*/  ENDCOLLECTIVE ;  /* 0x000000000000791b */ /* 0x003fea0003800000 */
.L_x_3403:
[----:B------:R-:W-:Y:S05]  /*1f20*/  BRA `(.L_x_3404) ;  /* 0xffffffec00607947 */ /* 0x000fea000383ffff */
        .weak           $__internal_50_$__cuda_sm3x_div_rn_noftz_f32_slowpath
        .type           $__internal_50_$__cuda_sm3x_div_rn_noftz_f32_slowpath,@function
        .size           $__internal_50_$__cuda_sm3x_div_rn_noftz_f32_slowpath,(.L_x_15367 - $__internal_50_$__cuda_sm3x_div_rn_noftz_f32_slowpath)
$__internal_50_$__cuda_sm3x_div_rn_noftz_f32_slowpath:
[----:B------:R-:W-:Y:S01]  /*1f30*/  SHF.R.U32.HI R30, RZ, 0x17, R11 ;  /* 0x00000017ff1e7819 */ /* 0x000fe2000001160b */
[----:B------:R-:W-:Y:S01]  /*1f40*/  BSSY.RECONVERGENT B2, `(.L_x_3405) ;  /* 0x0000062000027945 */ /* 0x000fe20003800200 */
[----:B------:R-:W-:Y:S02]  /*1f50*/  SHF.R.U32.HI R32, RZ, 0x17, R0 ;  /* 0x00000017ff207819 */ /* 0x000fe40000011600 */
[----:B------:R-:W-:Y:S02]  /*1f60*/  LOP3.LUT R30, R30, 0xff, RZ, 0xc0, !PT ;  /* 0x000000ff1e1e7812 */ /* 0x000fe400078ec0ff */
[----:B------:R-:W-:-:S03]  /*1f70*/  LOP3.LUT R32, R32, 0xff, RZ, 0xc0, !PT ;  /* 0x000000ff20207812 */ /* 0x000fc600078ec0ff */
[----:B------:R-:W-:Y:S01]  /*1f80*/  VIADD R33, R30, 0xffffffff ;  /* 0xffffffff1e217836 */ /* 0x000fe20000000000 */
[----:B------:R-:W-:-:S04]  /*1f90*/  IADD3 R31, PT, PT, R32, -0x1, RZ ;  /* 0xffffffff201f7810 */ /* 0x000fc80007ffe0ff */
        /* <DEDUP_REMOVED lines=27> */
.L_x_3406:
[----:B------:R-:W-:Y:S01]  /*2150*/  LEA R34, R30, 0xc0800000, 0x17 ;  /* 0xc08000001e227811 */ /* 0x000fe200078eb8ff */
[----:B------:R-:W-:Y:S01]  /*2160*/  BSSY.RECONVERGENT B3, `(.L_x_3411) ;  /* 0x0000036000037945 */ /* 0x000fe20003800200 */
[----:B------:R-:W-:Y:S02]  /*2170*/  IADD3 R33, PT, PT, R32, -0x7f, RZ ;  /* 0xffffff8120217810 */ /* 0x000fe40007ffe0ff */
[----:B------:R-:W-:-:S03]  /*2180*/  IADD3 R34, PT, PT, -R34, R11, RZ ;  /* 0x0000000b22227210 */ /* 0x000fc60007ffe1ff */
[C---:B------:R-:W-:Y:S01]  /*2190*/  IMAD R0, R33.reuse, -0x800000, R0 ;  /* 0xff80000021007824 */ /* 0x040fe200078e0200 */
        /* <DEDUP_REMOVED lines=31> */
[----:B------:R-:W-:Y:S01]  /*2390*/  ISETP.NE.AND P2, PT, R32, RZ, PT ;  /* 0x000000ff2000720c */ /* 0x000fe20003f45270 */
[----:B------:R-:W-:Y:S01]  /*23a0*/  IMAD.MOV R32, RZ, RZ, -R32 ;  /* 0x000000ffff207224 */ /* 0x000fe200078e0a20 */
[----:B------:R-:W-:-:S02]  /*23b0*/  SHF.L.U32 R30, R33, R30, RZ ;  /* 0x0000001e211e7219 */ /* 0x000fc400000006ff */
[----:B------:R-:W-:Y:S02]  /*23c0*/  FSETP.NEU.FTZ.AND P1, PT, R28, R11, PT ;  /* 0x0000000b1c00720b */ /* 0x000fe40003f3d000 */
[----:B------:R-:W-:Y:S02]  /*23d0*/  SEL R28, R32, RZ, P3 ;  /* 0x000000ff201c7207 */ /* 0x000fe40001800000 */
[----:B------:R-:W-:Y:S02]  /*23e0*/  ISETP.NE.AND P2, PT, R30, RZ, P2 ;  /* 0x000000ff1e00720c */ /* 0x000fe40001745270 */
[----:B------:R-:W-:Y:S02]  /*23f0*/  SHF.R.U32.HI R28, RZ, R28, R33 ;  /* 0x0000001cff1c7219 */ /* 0x000fe40000011621 */
[----:B------:R-:W-:Y:S02]  /*2400*/  PLOP3.LUT P1, PT, P1, P2, PT, 0xf8, 0x8f ;  /* 0x00000000008f781c */ /* 0x000fe40000f25f70 */
[----:B------:R-:W-:-:S02]  /*2410*/  SHF.R.U32.HI R30, RZ, 0x1, R28 ;  /* 0x00000001ff1e7819 */ /* 0x000fc4000001161c */
[----:B------:R-:W-:-:S04]  /*2420*/  SEL R11, RZ, 0x1, !P1 ;  /* 0x00000001ff0b7807 */ /* 0x000fc80004800000 */
[----:B------:R-:W-:-:S04]  /*2430*/  LOP3.LUT R11, R11, 0x1, R30, 0xf8, !PT ;  /* 0x000000010b0b7812 */ /* 0x000fc800078ef81e */
[----:B------:R-:W-:-:S04]  /*2440*/  LOP3.LUT R11, R11, R28, RZ, 0xc0, !PT ;  /* 0x0000001c0b0b7212 */ /* 0x000fc800078ec0ff */
[----:B------:R-:W-:-:S04]  /*2450*/  IADD3 R11, PT, PT, R30, R11, RZ ;  /* 0x0000000b1e0b7210 */ /* 0x000fc80007ffe0ff */
[----:B------:R-:W-:Y:S01]  /*2460*/  LOP3.LUT R0, R11, R0, RZ, 0xfc, !PT ;  /* 0x000000000b007212 */ /* 0x000fe200078efcff */
[----:B------:R-:W-:Y:S06]  /*2470*/  BRA `(.L_x_3414) ;  /* 0x0000000000107947 */ /* 0x000fec0003800000 */
.L_x_3413:
[----:B------:R-:W-:-:S04]  /*2480*/  LOP3.LUT R0, R0, 0x80000000, RZ, 0xc0, !PT ;  /* 0x8000000000007812 */ /* 0x000fc800078ec0ff */
[----:B------:R-:W-:Y:S01]  /*2490*/  LOP3.LUT R0, R0, 0x7f800000, RZ, 0xfc, !PT ;  /* 0x7f80000000007812 */ /* 0x000fe200078efcff */
[----:B------:R-:W-:Y:S06]  /*24a0*/  BRA `(.L_x_3414) ;  /* 0x0000000000047947 */ /* 0x000fec0003800000 */
.L_x_3412:
[----:B------:R-:W-:-:S07]  /*24b0*/  LEA R0, R33, R0, 0x17 ;  /* 0x0000000021007211 */ /* 0x000fce00078eb8ff */
.L_x_3414:
[----:B------:R-:W-:Y:S05]  /*24c0*/  BSYNC.RECONVERGENT B3 ;  /* 0x0000000000037941 */ /* 0x000fea0003800200 */
.L_x_3411:
[----:B------:R-:W-:Y:S05]  /*24d0*/  BRA `(.L_x_3415) ;  /* 0x0000000000207947 */ /* 0x000fea0003800000 */
.L_x_3410:
[----:B------:R-:W-:-:S04]  /*24e0*/  LOP3.LUT R0, R11, 0x80000000, R0, 0x48, !PT ;  /* 0x800000000b007812 */ /* 0x000fc800078e4800 */
[----:B------:R-:W-:Y:S01]  /*24f0*/  LOP3.LUT R0, R0, 0x7f800000, RZ, 0xfc, !PT ;  /* 0x7f80000000007812 */ /* 0x000fe200078efcff */
[----:B------:R-:W-:Y:S06]  /*2500*/  BRA `(.L_x_3415) ;  /* 0x0000000000147947 */ /* 0x000fec0003800000 */
.L_x_3409:
[----:B------:R-:W-:Y:S01]  /*2510*/  LOP3.LUT R0, R11, 0x80000000, R0, 0x48, !PT ;  /* 0x800000000b007812 */ /* 0x000fe200078e4800 */
[----:B------:R-:W-:Y:S06]  /*2520*/  BRA `(.L_x_3415) ;  /* 0x00000000000c7947 */ /* 0x000fec0003800000 */
.L_x_3408:
[----:B------:R-:W0:Y:S01]  /*2530*/  MUFU.RSQ R0, -QNAN ;  /* 0xffc0000000007908 */ /* 0x000e220000001400 */
[----:B------:R-:W-:Y:S05]  /*2540*/  BRA `(.L_x_3415) ;  /* 0x0000000000047947 */ /* 0x000fea0003800000 */
.L_x_3407:
[----:B------:R-:W-:-:S07]  /*2550*/  FADD.FTZ R0, R0, R11 ;  /* 0x0000000b00007221 */ /* 0x000fce0000010000 */
.L_x_3415:
[----:B------:R-:W-:Y:S05]  /*2560*/  BSYNC.RECONVERGENT B2 ;  /* 0x0000000000027941 */ /* 0x000fea0003800200 */
.L_x_3405:
[----:B------:R-:W-:-:S04]  /*2570*/  HFMA2 R11, -RZ, RZ, 0, 0 ;  /* 0x00000000ff0b7431 */ /* 0x000fc800000001ff */
[----:B0-----:R-:W-:Y:S05]  /*2580*/  RET.REL.NODEC R10 `(_ZN7oneflow4cuda7softmax15SoftmaxWarpImplI10SimpleLoadI6__halffE11SimpleStoreIS4_fEfLi1ELi7ELi32ELi1ELb1ELNS1_9AlgorithmE0EEEvT_T0_ll) ;  /* 0xffffffd80a9c7950 */ /* 0x001fea0003c3ffff */
.L_x_3416:
        /* <DEDUP_REMOVED lines=15> */
.L_x_15367:


//--------------------- .text._ZN7oneflow4cuda7softmax15SoftmaxWarpImplI10SimpleLoadI6__halffE11SimpleStoreIS4_fEfLi1ELi7ELi32ELi1ELb0ELNS1_9AlgorithmE0EEEvT_T0_ll --------------------------
	.section	.text._ZN7oneflow4cuda7softmax15SoftmaxWarpImplI10SimpleLoadI6__halffE11SimpleStoreIS4_fEfLi1ELi7ELi32ELi1ELb0ELNS1_9AlgorithmE0EEEvT_T0_ll,"ax",@progbits
	.align	128
        .global         _ZN7oneflow4cuda7softmax15SoftmaxWarpImplI10SimpleLoadI6__halffE11SimpleStoreIS4_fEfLi1ELi7ELi32ELi1ELb0ELNS1_9AlgorithmE0EEEvT_T0_ll
        .type           _ZN7oneflow4cuda7softmax15SoftmaxWarpImplI10SimpleLoadI6__halffE11SimpleStoreIS4_fEfLi1ELi7ELi32ELi1ELb0ELNS1_9AlgorithmE0EEEvT_T0_ll,@function
        .size           _ZN7oneflow4cuda7softmax15SoftmaxWarpImplI10SimpleLoadI6__halffE11SimpleStoreIS4_fEfLi1ELi7ELi32ELi1ELb0ELNS1_9AlgorithmE0EEEvT_T0_ll,(.L_x_15368 - _ZN7oneflow4cuda7softmax15SoftmaxWarpImplI10SimpleLoadI6__halffE11SimpleStoreIS4_fEfLi1ELi7ELi32ELi1ELb0ELNS1_9AlgorithmE0EEEvT_T0_ll)
        .other          _ZN7oneflow4cuda7softmax15SoftmaxWarpImplI10SimpleLoadI6__halffE11SimpleStoreIS4_fEfLi1ELi7ELi32ELi1ELb0ELNS1_9AlgorithmE0EEEvT_T0_ll,@"STO_CUDA_ENTRY STV_DEFAULT"
_ZN7oneflow4cuda7softmax15SoftmaxWarpImplI10SimpleLoadI6__halffE11SimpleStoreIS4_fEfLi1ELi7ELi32ELi1ELb0ELNS1_9AlgorithmE0EEEvT_T0_ll:
.text._ZN7oneflow4cuda7softmax15SoftmaxWarpImplI10SimpleLoadI6__halffE11SimpleStoreIS4_fEfLi1ELi7ELi32ELi1ELb0ELNS1_9AlgorithmE0EEEvT_T0_ll:
        /* <DEDUP_REMOVED lines=24> */
.L_x_3417:
        /* <DEDUP_REMOVED lines=13> */
.L_x_3433:
        /* <DEDUP_REMOVED lines=22> */
[----:B------:R-:W-:Y:S02]  /*03b0*/  R2UR UR16, R8 ;  /* 0x00000000081072ca */ /* 0x000fe400000e0000 */
[----:B------:R-:W-:Y:S01]  /*03c0*/  R2UR UR17, R9 ;  /* 0x00000000091172ca */ /* 0x000fe200000e0000 */
[----:B------:R-:W4:Y:S04]  /*03d0*/  LDG.E.U16 R4, desc[UR8][R2.64+0x80] ;  /* 0x0000800802047981 */ /* 0x000f28000c1e1500 */
        /* <DEDUP_REMOVED lines=18> */
[----:B------:R-:W-:Y:S01]  /*0500*/  MOV R11, 0x3bbb989d ;  /* 0x3bbb989d000b7802 */ /* 0x000fe20000000f00 */
[----:B------:R-:W-:Y:S01]  /*0510*/  IMAD.MOV.U32 R12, RZ, RZ, 0x437c0000 ;  /* 0x437c0000ff0c7424 */ /* 0x000fe200078e00ff */
        /* <DEDUP_REMOVED lines=12> */
[----:B------:R-:W-:Y:S01]  /*05e0*/  FADD R24, R21, -R15 ;  /* 0x8000000f15187221 */ /* 0x000fe20000000000 */
[-C--:B------:R-:W-:Y:S02]  /*05f0*/  FFMA.SAT R13, R22, R11.reuse, 0.5 ;  /* 0x3f000000160d7423 */ /* 0x080fe4000000200b */
[-C--:B------:R-:W-:Y:S02]  /*0600*/  FFMA.SAT R25, R14, R11.reuse, 0.5 ;  /* 0x3f0000000e197423 */ /* 0x080fe4000000200b */
[-C--:B------:R-:W-:Y:S01]  /*0610*/  FFMA.RM R0, R13, R12.reuse, 12582913 ;  /* 0x4b4000010d007423 */ /* 0x080fe2000000400c */
[----:B------:R-:W-:Y:S01]  /*0620*/  FFMA.SAT R13, R20, R11, 0.5 ;  /* 0x3f000000140d7423 */ /* 0x000fe2000000200b */
[----:B------:R-:W-:-:S02]  /*0630*/  FFMA.RM R2, R25, R12, 12582913 ;  /* 0x4b40000119027423 */ /* 0x000fc4000000400c */
[----:B------:R-:W-:Y:S01]  /*0640*/  FADD R5, R0, -12583039 ;  /* 0xcb40007f00057421 */ /* 0x000fe20000000000 */
[----:B------:R-:W-:Y:S01]  /*0650*/  FFMA.RM R3, R13, R12, 12582913 ;  /* 0x4b4000010d037423 */ /* 0x000fe2000000400c */
[----:B------:R-:W-:Y:S01]  /*0660*/  FADD R25, R2, -12583039 ;  /* 0xcb40007f02197421 */ /* 0x000fe20000000000 */
[----:B------:R-:W-:Y:S01]  /*0670*/  SHF.L.U32 R0, R0, 0x17, RZ ;  /* 0x0000001700007819 */ /* 0x000fe200000006ff */
[----:B------:R-:W-:Y:S01]  /*0680*/  FFMA R5, R22, 1.4426950216293334961, -R5 ;  /* 0x3fb8aa3b16057823 */ /* 0x000fe20000000805 */
[----:B------:R-:W-:Y:S01]  /*0690*/  FADD R23, R3, -12583039 ;  /* 0xcb40007f03177421 */ /* 0x000fe20000000000 */
[----:B------:R-:W-:Y:S02]  /*06a0*/  FFMA R25, R14, 1.4426950216293334961, -R25 ;  /* 0x3fb8aa3b0e197823 */ /* 0x000fe40000000819 */
[----:B------:R-:W-:Y:S01]  /*06b0*/  FFMA R13, R22, 1.925963033500011079e-08, R5 ;  /* 0x32a57060160d7823 */ /* 0x000fe20000000005 */
[----:B------:R-:W-:Y:S01]  /*06c0*/  FADD R22, R7, -R15 ;  /* 0x8000000f07167221 */ /* 0x000fe20000000000 */
[----:B------:R-:W-:-:S02]  /*06d0*/  FFMA R23, R20, 1.4426950216293334961, -R23 ;  /* 0x3fb8aa3b14177823 */ /* 0x000fc40000000817 */
[----:B------:R1:W2:Y:S01]  /*06e0*/  MUFU.EX2 R7, R13 ;  /* 0x0000000d00077308 */ /* 0x0002a20000000800 */
[-C--:B------:R-:W-:Y:S01]  /*06f0*/  FFMA.SAT R27, R22, R11.reuse, 0.5 ;  /* 0x3f000000161b7423 */ /* 0x080fe2000000200b */
[----:B------:R-:W-:Y:S01]  /*0700*/  FFMA R5, R20, 1.925963033500011079e-08, R23 ;  /* 0x32a5706014057823 */ /* 0x000fe20000000017 */
[----:B------:R-:W-:Y:S01]  /*0710*/  FADD R20, R6, -R15 ;  /* 0x8000000f06147221 */ /* 0x000fe20000000000 */
[----:B------:R-:W-:Y:S01]  /*0720*/  FFMA R6, R14, 1.925963033500011079e-08, R25 ;  /* 0x32a570600e067823 */ /* 0x000fe20000000019 */
[-C--:B------:R-:W-:Y:S01]  /*0730*/  FFMA.RM R4, R27, R12.reuse, 12582913 ;  /* 0x4b4000011b047423 */ /* 0x080fe2000000400c */
[-C--:B------:R-:W-:Y:S01]  /*0740*/  FFMA.SAT R25, R24, R11.reuse, 0.5 ;  /* 0x3f00000018197423 */ /* 0x080fe2000000200b */
[----:B------:R-:W-:Y:S01]  /*0750*/  FFMA.SAT R27, R20, R11, 0.5 ;  /* 0x3f000000141b7423 */ /* 0x000fe2000000200b */
[----:B------:R-:W3:Y:S01]  /*0760*/  MUFU.EX2 R5, R5 ;  /* 0x0000000500057308 */ /* 0x000ee20000000800 */
[----:B------:R-:W-:Y:S02]  /*0770*/  FADD R23, R4, -12583039 ;  /* 0xcb40007f04177421 */ /* 0x000fe40000000000 */
[----:B-1----:R-:W-:-:S02]  /*0780*/  FFMA.RM R13, R27, R12, 12582913 ;  /* 0x4b4000011b0d7423 */ /* 0x002fc4000000400c */
[C---:B------:R-:W-:Y:S02]  /*0790*/  FFMA R23, R22.reuse, 1.4426950216293334961, -R23 ;  /* 0x3fb8aa3b16177823 */ /* 0x040fe40000000817 */
[----:B------:R-:W-:Y:S01]  /*07a0*/  FADD R21, R13, -12583039 ;  /* 0xcb40007f0d157421 */ /* 0x000fe20000000000 */
[----:B------:R-:W1:Y:S01]  /*07b0*/  MUFU.EX2 R6, R6 ;  /* 0x0000000600067308 */ /* 0x000e620000000800 */
[----:B------:R-:W-:Y:S01]  /*07c0*/  FFMA R14, R22, 1.925963033500011079e-08, R23 ;  /* 0x32a57060160e7823 */ /* 0x000fe20000000017 */
[----:B------:R-:W-:Y:S01]  /*07d0*/  FADD R22, R10, -R15 ;  /* 0x8000000f0a167221 */ /* 0x000fe20000000000 */
[-C--:B------:R-:W-:Y:S01]  /*07e0*/  FFMA.RM R10, R25, R12.reuse, 12582913 ;  /* 0x4b400001190a7423 */ /* 0x080fe2000000400c */
[----:B------:R-:W-:Y:S01]  /*07f0*/  FFMA R21, R20, 1.4426950216293334961, -R21 ;  /* 0x3fb8aa3b14157823 */ /* 0x000fe20000000815 */
[----:B--2---:R-:W-:Y:S01]  /*0800*/  FMUL R7, R0, R7 ;  /* 0x0000000700077220 */ /* 0x004fe20000400000 */
[----:B------:R-:W-:Y:S01]  /*0810*/  FFMA.SAT R23, R22, R11, 0.5 ;  /* 0x3f00000016177423 */ /* 0x000fe2000000200b */
[----:B------:R-:W-:Y:S01]  /*0820*/  FADD R15, R10, -12583039 ;  /* 0xcb40007f0a0f7421 */ /* 0x000fe20000000000 */
[----:B------:R-:W-:Y:S01]  /*0830*/  FFMA R11, R20, 1.925963033500011079e-08, R21 ;  /* 0x32a57060140b7823 */ /* 0x000fe20000000015 */
[----:B------:R-:W2:Y:S01]  /*0840*/  MUFU.EX2 R14, R14 ;  /* 0x0000000e000e7308 */ /* 0x000ea20000000800 */
[----:B------:R-:W-:Y:S01]  /*0850*/  FFMA.RM R12, R23, R12, 12582913 ;  /* 0x4b400001170c7423 */ /* 0x000fe2000000400c */
[----:B------:R-:W-:Y:S01]  /*0860*/  FFMA R15, R24, 1.4426950216293334961, -R15 ;  /* 0x3fb8aa3b180f7823 */ /* 0x000fe2000000080f */
[----:B------:R-:W-:-:S02]  /*0870*/  SHF.L.U32 R20, R3, 0x17, RZ ;  /* 0x0000001703147819 */ /* 0x000fc400000006ff */
[----:B------:R-:W-:Y:S01]  /*0880*/  FADD R21, R12, -12583039 ;  /* 0xcb40007f0c157421 */ /* 0x000fe20000000000 */
[----:B------:R-:W-:Y:S01]  /*0890*/  FFMA R24, R24, 1.925963033500011079e-08, R15 ;  /* 0x32a5706018187823 */ /* 0x000fe2000000000f */
[----:B------:R-:W-:Y:S01]  /*08a0*/  SHF.L.U32 R15, R2, 0x17, RZ ;  /* 0x00000017020f7819 */ /* 0x000fe200000006ff */
[----:B------:R-:W4:Y:S01]  /*08b0*/  MUFU.EX2 R11, R11 ;  /* 0x0000000b000b7308 */ /* 0x000f220000000800 */
[----:B------:R-:W-:Y:S01]  /*08c0*/  FFMA R21, R22, 1.4426950216293334961, -R21 ;  /* 0x3fb8aa3b16157823 */ /* 0x000fe20000000815 */
[----:B---3--:R-:W-:Y:S01]  /*08d0*/  FMUL R0, R20, R5 ;  /* 0x0000000514007220 */ /* 0x008fe20000400000 */
[----:B------:R-:W-:Y:S01]  /*08e0*/  FADD R5, RZ, R7 ;  /* 0x00000007ff057221 */ /* 0x000fe20000000000 */
[----:B-1----:R-:W-:Y:S01]  /*08f0*/  FMUL R6, R15, R6 ;  /* 0x000000060f067220 */ /* 0x002fe20000400000 */
[----:B------:R-:W-:Y:S01]  /*0900*/  FFMA R22, R22, 1.925963033500011079e-08, R21 ;  /* 0x32a5706016167823 */ /* 0x000fe20000000015 */
[----:B------:R-:W-:Y:S01]  /*0910*/  SHF.L.U32 R21, R4, 0x17, RZ ;  /* 0x0000001704157819 */ /* 0x000fe200000006ff */
[----:B------:R-:W-:Y:S01]  /*0920*/  FADD R15, R5, R0 ;  /* 0x00000000050f7221 */ /* 0x000fe20000000000 */
[----:B------:R-:W1:Y:S01]  /*0930*/  MUFU.EX2 R3, R24 ;  /* 0x0000001800037308 */ /* 0x000e620000000800 */
[----:B------:R-:W-:Y:S01]  /*0940*/  SHF.L.U32 R4, R13, 0x17, RZ ;  /* 0x000000170d047819 */ /* 0x000fe200000006ff */
[----:B------:R-:W-:-:S02]  /*0950*/  IMAD.SHL.U32 R13, R12, 0x800000, RZ ;  /* 0x008000000c0d7824 */ /* 0x000fc400078e00ff */
[----:B--2---:R-:W-:Y:S01]  /*0960*/  FMUL R5, R21, R14 ;  /* 0x0000000e15057220 */ /* 0x004fe20000400000 */
[----:B------:R-:W-:Y:S01]  /*0970*/  FADD R14, R15, R6 ;  /* 0x000000060f0e7221 */ /* 0x000fe20000000000 */
[----:B------:R-:W-:Y:S02]  /*0980*/  SHF.L.U32 R10, R10, 0x17, RZ ;  /* 0x000000170a0a7819 */ /* 0x000fe400000006ff */
[----:B------:R-:W2:Y:S01]  /*0990*/  MUFU.EX2 R2, R22 ;  /* 0x0000001600027308 */ /* 0x000ea20000000800 */
[----:B----4-:R-:W-:Y:S01]  /*09a0*/  FMUL R4, R4, R11 ;  /* 0x0000000b04047220 */ /* 0x010fe20000400000 */
[----:B------:R-:W-:Y:S01]  /*09b0*/  FADD R11, R14, R5 ;  /* 0x000000050e0b7221 */ /* 0x000fe20000000000 */
[----:B-1----:R-:W-:-:S03]  /*09c0*/  FMUL R3, R10, R3 ;  /* 0x000000030a037220 */ /* 0x002fc60000400000 */
[----:B------:R-:W-:Y:S01]  /*09d0*/  FADD R10, R11, R4 ;  /* 0x000000040b0a7221 */ /* 0x000fe20000000000 */
[----:B--2---:R-:W-:-:S03]  /*09e0*/  FMUL R2, R13, R2 ;  /* 0x000000020d027220 */ /* 0x004fc60000400000 */
        /* <DEDUP_REMOVED lines=11> */
.L_x_3445:
        /* <DEDUP_REMOVED lines=12> */
[----:B01----:R-:W-:Y:S05]  /*0b60*/  CALL.REL.NOINC `($__internal_51_$__cuda_sm3x_div_rn_noftz_f32_slowpath) ;  /* 0x0000001000347944 */ /* 0x003fea0003c00000 */
[----:B------:R-:W-:-:S07]  /*0b70*/  MOV R12, R7 ;  /* 0x00000007000c7202 */ /* 0x000fce0000000f00 */
.L_x_3420:
[----:B------:R-:W-:Y:S05]  /*0b80*/  BSYNC.RECONVERGENT B0 ;  /* 0x0000000000007941 */ /* 0x000fea0003800200 */
.L_x_3419:
        /* <DEDUP_REMOVED lines=12> */
[----:B01----:R-:W-:Y:S05]  /*0c50*/  CALL.REL.NOINC `($__internal_51_$__cuda_sm3x_div_rn_noftz_f32_slowpath) ;  /* 0x0000000c00f87944 */ /* 0x003fea0003c00000 */
[----:B------:R-:W-:-:S07]  /*0c60*/  MOV R13, R7 ;  /* 0x00000007000d7202 */ /* 0x000fce0000000f00 */
.L_x_3422:
[----:B------:R-:W-:Y:S05]  /*0c70*/  BSYNC.RECONVERGENT B0 ;  /* 0x0000000000007941 */ /* 0x000fea0003800200 */
.L_x_3421:
        /* <DEDUP_REMOVED lines=9> */
[----:B------:R-:W-:Y:S01]  /*0d10*/  MOV R7, R6 ;  /* 0x0000000600077202 */ /* 0x000fe20000000f00 */
[----:B------:R-:W-:Y:S01]  /*0d20*/  IMAD.MOV.U32 R10, RZ, RZ, R15 ;  /* 0x000000ffff0a7224 */ /* 0x000fe200078e000f */
[----:B------:R-:W-:-:S07]  /*0d30*/  MOV R14, 0xd50 ;  /* 0x00000d50000e7802 */ /* 0x000fce0000000f00 */
[----:B01----:R-:W-:Y:S05]  /*0d40*/  CALL.REL.NOINC `($__internal_51_$__cuda_sm3x_div_rn_noftz_f32_slowpath) ;  /* 0x0000000c00bc7944 */ /* 0x003fea0003c00000 */
[----:B------:R-:W-:-:S07]  /*0d50*/  MOV R0, R7 ;  /* 0x0000000700007202 */ /* 0x000fce0000000f00 */
.L_x_3424:
[----:B------:R-:W-:Y:S05]  /*0d60*/  BSYNC.RECONVERGENT B0 ;  /* 0x0000000000007941 */ /* 0x000fea0003800200 */
.L_x_3423:
        /* <DEDUP_REMOVED lines=14> */
.L_x_3426:
[----:B------:R-:W-:Y:S05]  /*0e50*/  BSYNC.RECONVERGENT B0 ;  /* 0x0000000000007941 */ /* 0x000fea0003800200 */
.L_x_3425:
        /* <DEDUP_REMOVED lines=13> */
[----:B------:R-:W-:-:S07]  /*0f30*/  IMAD.MOV.U32 R5, RZ, RZ, R7 ;  /* 0x000000ffff057224 */ /* 0x000fce00078e0007 */
.L_x_3428:
[----:B------:R-:W-:Y:S05]  /*0f40*/  BSYNC.RECONVERGENT B0 ;  /* 0x0000000000007941 */ /* 0x000fea0003800200 */
.L_x_3427:
        /* <DEDUP_REMOVED lines=14> */
.L_x_3430:
[----:B------:R-:W-:Y:S05]  /*1030*/  BSYNC.RECONVERGENT B0 ;  /* 0x0000000000007941 */ /* 0x000fea0003800200 */
.L_x_3429:
        /* <DEDUP_REMOVED lines=14> */
.L_x_3432:
[----:B------:R-:W-:Y:S05]  /*1120*/  BSYNC.RECONVERGENT B0 ;  /* 0x0000000000007941 */ /* 0x000fea0003800200 */
.L_x_3431:
[----:B------:R-:W-:Y:S02]  /*1130*/  HFMA2 R3, -RZ, RZ, 0, 0 ;  /* 0x00000000ff037431 */ /* 0x000fe400000001ff */
[----:B------:R-:W-:Y:S01]  /*1140*/  IMAD.MOV.U32 R2, RZ, RZ, R18 ;  /* 0x000000ffff027224 */ /* 0x000fe200078e0012 */
[----:B------:R-:W-:Y:S01]  /*1150*/  R2UR UR4, R8 ;  /* 0x00000000080472ca */ /* 0x000fe200000e0000 */
[----:B------:R-:W-:Y:S01]  /*1160*/  IMAD R14, R16, UR42, RZ ;  /* 0x0000002a100e7c24 */ /* 0x000fe2000f8e02ff */
        /* <DEDUP_REMOVED lines=13> */
[C---:B------:R-:W-:Y:S02]  /*1240*/  R2UR UR12, R8.reuse ;  /* 0x00000000080c72ca */ /* 0x040fe400000e0000 */
        /* <DEDUP_REMOVED lines=10> */
[----:B------:R-:W-:-:S02]  /*12f0*/  PRMT R6, R12, 0x7632, R6 ;  /* 0x000076320c067816 */ /* 0x000fc40000000006 */
[----:B------:R-:W-:Y:S01]  /*1300*/  F2FP.F16.F32.PACK_AB R10, RZ, R10 ;  /* 0x0000000aff0a723e */ /* 0x000fe200000000ff */
[----:B------:R3:W-:Y:S01]  /*1310*/  STG.E.U16 desc[UR4][R2.64+0x80], R0 ;  /* 0x0000800002007986 */ /* 0x0007e2000c101504 */
[----:B------:R-:W-:Y:S02]  /*1320*/  PRMT R5, R0, 0x7632, R5 ;  /* 0x0000763200057816 */ /* 0x000fe40000000005 */
[----:B------:R-:W-:Y:S01]  /*1330*/  PRMT R7, R4, 0x7632, R7 ;  /* 0x0000763204077816 */ /* 0x000fe20000000007 */
[----:B------:R3:W-:Y:S04]  /*1340*/  STG.E.U16 desc[UR6][R2.64+0x40], R6 ;  /* 0x0000400602007986 */ /* 0x0007e8000c101506 */
[----:B------:R3:W-:Y:S04]  /*1350*/  STG.E.U16 desc[UR8][R2.64+0xc0], R5 ;  /* 0x0000c00502007986 */ /* 0x0007e8000c101508 */
[----:B------:R3:W-:Y:S04]  /*1360*/  STG.E.U16 desc[UR10][R2.64+0x100], R4 ;  /* 0x0001000402007986 */ /* 0x0007e8000c10150a */
[----:B------:R3:W-:Y:S04]  /*1370*/  STG.E.U16 desc[UR12][R2.64+0x140], R7 ;  /* 0x0001400702007986 */ /* 0x0007e8000c10150c */
[----:B------:R3:W-:Y:S01]  /*1380*/  STG.E.U16 desc[UR14][R2.64+0x180], R10 ;  /* 0x0001800a02007986 */ /* 0x0007e2000c10150e */
[----:B------:R-:W-:Y:S05]  /*1390*/  @!P0 BRA `(.L_x_3433) ;  /* 0xffffffec00ac8947 */ /* 0x000fea000383ffff */
[----:B------:R-:W-:Y:S05]  /*13a0*/  EXIT ;  /* 0x000000000000794d */ /* 0x000fea0003800000 */
.L_x_3418:
[----:B------:R-:W-:Y:S01]  /*13b0*/  BSSY B0, `(.L_x_3434) ;  /* 0x0000007000007945 */ /* 0x000fe20003800000 */
[----:B------:R-:W-:Y:S02]  /*13c0*/  MOV R12, 0x10 ;  /* 0x00000010000c7802 */ /* 0x000fe40000000f00 */
[----:B------:R-:W-:Y:S02]  /*13d0*/  MOV R11, 0x1f ;  /* 0x0000001f000b7802 */ /* 0x000fe40000000f00 */
[----:B------:R-:W-:-:S07]  /*13e0*/  MOV R15, 0xffffffff ;  /* 0xffffffff000f7802 */ /* 0x000fce0000000f00 */
[----:B0-----:R-:W-:Y:S05]  /*13f0*/  WARPSYNC.COLLECTIVE R15, `(.L_x_3435) ;  /* 0x000000000f087348 */ /* 0x001fea0003c00000 */
[----:B------:R1:W2:Y:S02]  /*1400*/  SHFL.BFLY P6, R14, R13, R12, R11 ;  /* 0x0c00000c0d0e7389 */ /* 0x0002a400000c000b */
[----:B012---:R-:W-:Y:S05]  /*1410*/  ENDCOLLECTIVE ;  /* 0x000000000000791b */ /* 0x007fea0003800000 */
.L_x_3435:
[----:B------:R-:W-:Y:S05]  /*1420*/  BSYNC B0 ;  /* 0x0000000000007941 */ /* 0x000fea0003800000 */
.L_x_3434:
[----:B------:R-:W-:Y:S01]  /*1430*/  FMNMX R13, R13, R14, !PT ;  /* 0x0000000e0d0d7209 */ /* 0x000fe20007800000 */
[----:B------:R-:W-:Y:S01]  /*1440*/  IMAD.MOV.U32 R11, RZ, RZ, 0x1f ;  /* 0x0000001fff0b7424 */ /* 0x000fe200078e00ff */
[----:B------:R-:W-:Y:S02]  /*1450*/  MOV R12, 0x8 ;  /* 0x00000008000c7802 */ /* 0x000fe40000000f00 */
[----:B------:R-:W-:-:S07]  /*1460*/  MOV R15, 0xffffffff ;  /* 0xffffffff000f7802 */ /* 0x000fce0000000f00 */
[----:B------:R-:W-:Y:S05]  /*1470*/  WARPSYNC.COLLECTIVE R15, `(.L_x_3436) ;  /* 0x000000000f087348 */ /* 0x000fea0003c00000 */
[----:B------:R0:W1:Y:S02]  /*1480*/  SHFL.BFLY P6, R14, R13, R12, R11 ;  /* 0x0c00000c0d0e7389 */ /* 0x00006400000c000b */
[----:B01----:R-:W-:Y:S05]  /*1490*/  ENDCOLLECTIVE ;  /* 0x000000000000791b */ /* 0x003fea0003800000 */
.L_x_3436:
[----:B------:R-:W-:Y:S01]  /*14a0*/  HFMA2 R12, -RZ, RZ, 0, 2.384185791015625e-07 ;  /* 0x00000004ff0c7431 */ /* 0x000fe200000001ff */
[----:B------:R-:W-:-:S04]  /*14b0*/  FMNMX R0, R13, R14, !PT ;  /* 0x0000000e0d007209 */ /* 0x000fc80007800000 */
[----:B------:R-:W-:-:S07]  /*14c0*/  MOV R13, R0 ;  /* 0x00000000000d7202 */ /* 0x000fce0000000f00 */
[----:B------:R-:W-:Y:S05]  /*14d0*/  WARPSYNC.COLLECTIVE R15, `(.L_x_3437) ;  /* 0x000000000f087348 */ /* 0x000fea0003c00000 */
[----:B------:R0:W1:Y:S02]  /*14e0*/  SHFL.BFLY P6, R14, R13, R12, R11 ;  /* 0x0c00000c0d0e7389 */ /* 0x00006400000c000b */
[----:B01----:R-:W-:Y:S05]  /*14f0*/  ENDCOLLECTIVE ;  /* 0x000000000000791b */ /* 0x003fea0003800000 */
.L_x_3437:
[----:B------:R-:W-:Y:S01]  /*1500*/  HFMA2 R12, -RZ, RZ, 0, 1.1920928955078125e-07 ;  /* 0x00000002ff0c7431 */ /* 0x000fe200000001ff */
[----:B------:R-:W-:-:S04]  /*1510*/  FMNMX R2, R0, R14, !PT ;  /* 0x0000000e00027209 */ /* 0x000fc80007800000 */
[----:B------:R-:W-:-:S07]  /*1520*/  MOV R13, R2 ;  /* 0x00000002000d7202 */ /* 0x000fce0000000f00 */
[----:B------:R-:W-:Y:S05]  /*1530*/  WARPSYNC.COLLECTIVE R15, `(.L_x_3438) ;  /* 0x000000000f087348 */ /* 0x000fea0003c00000 */
[----:B------:R0:W1:Y:S02]  /*1540*/  SHFL.BFLY P6, R14, R13, R12, R11 ;  /* 0x0c00000c0d0e7389 */ /* 0x00006400000c000b */
[----:B01----:R-:W-:Y:S05]  /*1550*/  ENDCOLLECTIVE ;  /* 0x000000000000791b */ /* 0x003fea0003800000 */
.L_x_3438:
[----:B------:R-:W-:Y:S01]  /*1560*/  IMAD.MOV.U32 R12, RZ, RZ, 0x1 ;  /* 0x00000001ff0c7424 */ /* 0x000fe200078e00ff */
[----:B------:R-:W-:Y:S01]  /*1570*/  FMNMX R3, R2, R14, !PT ;  /* 0x0000000e02037209 */ /* 0x000fe20007800000 */
[----:B------:R-:W-:-:S03]  /*1580*/  HFMA2 R2, -RZ, RZ, 0.96630859375, -0.0022525787353515625 ;  /* 0x3bbb989dff027431 */ /* 0x000fc600000001ff */
[----:B------:R-:W-:-:S07]  /*1590*/  MOV R13, R3 ;  /* 0x00000003000d7202 */ /* 0x000fce0000000f00 */
[----:B------:R-:W-:Y:S05]  /*15a0*/  WARPSYNC.COLLECTIVE R15, `(.L_x_3439) ;  /* 0x000000000f087348 */ /* 0x000fea0003c00000 */
[----:B------:R0:W1:Y:S02]  /*15b0*/  SHFL.BFLY P6, R14, R13, R12, R11 ;  /* 0x0c00000c0d0e7389 */ /* 0x00006400000c000b */
[----:B01----:R-:W-:Y:S05]  /*15c0*/  ENDCOLLECTIVE ;  /* 0x000000000000791b */ /* 0x003fea0003800000 */
.L_x_3439:
[----:B------:R-:W-:Y:S02]  /*15d0*/  FMNMX R23, R3, R14, !PT ;  /* 0x0000000e03177209 */ /* 0x000fe40007800000 */
[----:B------:R-:W-:-:S03]  /*15e0*/  MOV R3, 0x437c0000 ;  /* 0x437c000000037802 */ /* 0x000fc60000000f00 */
        /* <DEDUP_REMOVED lines=9> */
[----:B------:R-:W-:Y:S01]  /*1680*/  FFMA.RM R6, R12, R3, 12582913 ;  /* 0x4b4000010c067423 */ /* 0x000fe20000004003 */
[----:B------:R-:W-:Y:S01]  /*1690*/  FFMA.SAT R12, R15, R2, 0.5 ;  /* 0x3f0000000f0c7423 */ /* 0x000fe20000002002 */
[----:B------:R-:W-:Y:S01]  /*16a0*/  FADD R23, R10, -R23 ;  /* 0x800000170a177221 */ /* 0x000fe20000000000 */
[----:B------:R-:W-:Y:S01]  /*16b0*/  FADD R14, R0, -12583039 ;  /* 0xcb40007f000e7421 */ /* 0x000fe20000000000 */
[----:B------:R-:W-:Y:S01]  /*16c0*/  FADD R4, R6, -12583039 ;  /* 0xcb40007f06047421 */ /* 0x000fe20000000000 */
[----:B------:R-:W-:-:S02]  /*16d0*/  SHF.L.U32 R0, R0, 0x17, RZ ;  /* 0x0000001700007819 */ /* 0x000fc400000006ff */
[----:B------:R-:W-:Y:S01]  /*16e0*/  FFMA R14, R25, 1.4426950216293334961, -R14 ;  /* 0x3fb8aa3b190e7823 */ /* 0x000fe2000000080e */
[----:B------:R-:W-:Y:S01]  /*16f0*/  FFMA R10, R5, 1.4426950216293334961, -R4 ;  /* 0x3fb8aa3b050a7823 */ /* 0x000fe20000000804 */
[----:B------:R-:W-:Y:S02]  /*1700*/  FFMA.RM R4, R12, R3, 12582913 ;  /* 0x4b4000010c047423 */ /* 0x000fe40000004003 */
[----:B------:R-:W-:Y:S01]  /*1710*/  FFMA R14, R25, 1.925963033500011079e-08, R14 ;  /* 0x32a57060190e7823 */ /* 0x000fe2000000000e */
[----:B------:R-:W-:Y:S01]  /*1720*/  FFMA R12, R5, 1.925963033500011079e-08, R10 ;  /* 0x32a57060050c7823 */ /* 0x000fe2000000000a */
[C---:B------:R-:W-:Y:S01]  /*1730*/  FADD R10, R4.reuse, -12583039 ;  /* 0xcb40007f040a7421 */ /* 0x040fe20000000000 */
[----:B------:R-:W-:Y:S01]  /*1740*/  SHF.L.U32 R4, R4, 0x17, RZ ;  /* 0x0000001704047819 */ /* 0x000fe200000006ff */
[----:B------:R-:W0:Y:S02]  /*1750*/  MUFU.EX2 R7, R14 ;  /* 0x0000000e00077308 */ /* 0x000e240000000800 */
[----:B------:R-:W-:-:S04]  /*1760*/  FFMA R10, R15, 1.4426950216293334961, -R10 ;  /* 0x3fb8aa3b0f0a7823 */ /* 0x000fc8000000080a */
[----:B------:R-:W-:Y:S01]  /*1770*/  FFMA R15, R15, 1.925963033500011079e-08, R10 ;  /* 0x32a570600f0f7823 */ /* 0x000fe2000000000a */
[----:B------:R-:W-:Y:S01]  /*1780*/  FFMA.SAT R10, R11, R2, 0.5 ;  /* 0x3f0000000b0a7423 */ /* 0x000fe20000002002 */
[----:B------:R1:W2:Y:S03]  /*1790*/  MUFU.EX2 R25, R12 ;  /* 0x0000000c00197308 */ /* 0x0002a60000000800 */
[----:B------:R-:W-:-:S05]  /*17a0*/  FFMA.RM R10, R10, R3, 12582913 ;  /* 0x4b4000010a0a7423 */ /* 0x000fca0000004003 */
[----:B------:R-:W-:Y:S01]  /*17b0*/  MUFU.EX2 R15, R15 ;  /* 0x0000000f000f7308 */ /* 0x000fe20000000800 */
[----:B0-----:R-:W-:Y:S01]  /*17c0*/  FMUL R7, R0, R7 ;  /* 0x0000000700077220 */ /* 0x001fe20000400000 */
[-C--:B------:R-:W-:Y:S01]  /*17d0*/  FFMA.SAT R0, R13, R2.reuse, 0.5 ;  /* 0x3f0000000d007423 */ /* 0x080fe20000002002 */
[----:B-1----:R-:W-:-:S03]  /*17e0*/  FFMA.SAT R12, R23, R2, 0.5 ;  /* 0x3f000000170c7423 */ /* 0x002fc60000002002 */
[----:B------:R-:W-:-:S04]  /*17f0*/  FFMA.RM R5, R0, R3, 12582913 ;  /* 0x4b40000100057423 */ /* 0x000fc80000004003 */
[C---:B------:R-:W-:Y:S01]  /*1800*/  FADD R0, R5.reuse, -12583039 ;  /* 0xcb40007f05007421 */ /* 0x040fe20000000000 */
[----:B------:R-:W-:-:S03]  /*1810*/  SHF.L.U32 R5, R5, 0x17, RZ ;  /* 0x0000001705057819 */ /* 0x000fc600000006ff */
[----:B------:R-:W-:-:S04]  /*1820*/  FFMA R0, R13, 1.4426950216293334961, -R0 ;  /* 0x3fb8aa3b0d007823 */ /* 0x000fc80000000800 */
[----:B------:R-:W-:Y:S01]  /*1830*/  FFMA R13, R13, 1.925963033500011079e-08, R0 ;  /* 0x32a570600d0d7823 */ /* 0x000fe20000000000 */
[----:B------:R-:W-:Y:S01]  /*1840*/  SHF.L.U32 R0, R6, 0x17, RZ ;  /* 0x0000001706007819 */ /* 0x000fe200000006ff */
[----:B------:R-:W-:Y:S02]  /*1850*/  FADD R6, R10, -12583039 ;  /* 0xcb40007f0a067421 */ /* 0x000fe40000000000 */
[----:B------:R0:W1:Y:S02]  /*1860*/  MUFU.EX2 R14, R13 ;  /* 0x0000000d000e7308 */ /* 0x0000640000000800 */
[----:B------:R-:W-:Y:S01]  /*1870*/  FFMA R6, R11, 1.4426950216293334961, -R6 ;  /* 0x3fb8aa3b0b067823 */ /* 0x000fe20000000806 */
[----:B--2---:R-:W-:-:S03]  /*1880*/  FMUL R0, R0, R25 ;  /* 0x0000001900007220 */ /* 0x004fc60000400000 */
[----:B------:R-:W-:Y:S01]  /*1890*/  FFMA R11, R11, 1.925963033500011079e-08, R6 ;  /* 0x32a570600b0b7823 */ /* 0x000fe20000000006 */
[----:B------:R-:W-:Y:S01]  /*18a0*/  FFMA.SAT R6, R21, R2, 0.5 ;  /* 0x3f00000015067423 */ /* 0x000fe20000002002 */
[----:B0-----:R-:W-:-:S03]  /*18b0*/  FADD R13, RZ, R7 ;  /* 0x00000007ff0d7221 */ /* 0x001fc60000000000 */
[-C--:B------:R-:W-:Y:S01]  /*18c0*/  FFMA.RM R2, R6, R3.reuse, 12582913 ;  /* 0x4b40000106027423 */ /* 0x080fe20000004003 */
[----:B------:R-:W-:Y:S01]  /*18d0*/  FFMA.RM R3, R12, R3, 12582913 ;  /* 0x4b4000010c037423 */ /* 0x000fe20000004003 */
[----:B------:R-:W0:Y:S01]  /*18e0*/  MUFU.EX2 R11, R11 ;  /* 0x0000000b000b7308 */ /* 0x000e220000000800 */
[----:B------:R-:W-:Y:S01]  /*18f0*/  FADD R13, R13, R0 ;  /* 0x000000000d0d7221 */ /* 0x000fe20000000000 */
[----:B------:R-:W-:Y:S01]  /*1900*/  FADD R6, R2, -12583039 ;  /* 0xcb40007f02067421 */ /* 0x000fe20000000000 */
[----:B-1----:R-:W-:-:S03]  /*1910*/  FMUL R5, R5, R14 ;  /* 0x0000000e05057220 */ /* 0x002fc60000400000 */
[----:B------:R-:W-:-:S04]  /*1920*/  FFMA R6, R21, 1.4426950216293334961, -R6 ;  /* 0x3fb8aa3b15067823 */ /* 0x000fc80000000806 */
[----:B------:R-:W-:Y:S01]  /*1930*/  FFMA R12, R21, 1.925963033500011079e-08, R6 ;  /* 0x32a57060150c7823 */ /* 0x000fe20000000006 */
[----:B------:R-:W-:-:S04]  /*1940*/  FADD R6, R3, -12583039 ;  /* 0xcb40007f03067421 */ /* 0x000fc80000000000 */
[C---:B------:R-:W-:Y:S01]  /*1950*/  FFMA R6, R23.reuse, 1.4426950216293334961, -R6 ;  /* 0x3fb8aa3b17067823 */ /* 0x040fe20000000806 */
[----:B------:R-:W1:Y:S03]  /*1960*/  MUFU.EX2 R12, R12 ;  /* 0x0000000c000c7308 */ /* 0x000e660000000800 */
[----:B------:R-:W-:Y:S01]  /*1970*/  FFMA R23, R23, 1.925963033500011079e-08, R6 ;  /* 0x32a5706017177823 */ /* 0x000fe20000000006 */
[----:B------:R-:W-:Y:S01]  /*1980*/  FMUL R6, R4, R15 ;  /* 0x0000000f04067220 */ /* 0x000fe20000400000 */
[----:B------:R-:W-:Y:S02]  /*1990*/  SHF.L.U32 R4, R10, 0x17, RZ ;  /* 0x000000170a047819 */ /* 0x000fe400000006ff */
[----:B------:R-:W-:Y:S01]  /*19a0*/  MOV R15, 0xffffffff ;  /* 0xffffffff000f7802 */ /* 0x000fe20000000f00 */
[----:B------:R-:W-:Y:S01]  /*19b0*/  FADD R10, R13, R6 ;  /* 0x000000060d0a7221 */ /* 0x000fe20000000000 */
[----:B------:R-:W2:Y:S01]  /*19c0*/  MUFU.EX2 R23, R23 ;  /* 0x0000001700177308 */ /* 0x000ea20000000800 */
[----:B0-----:R-:W-:Y:S01]  /*19d0*/  FMUL R4, R4, R11 ;  /* 0x0000000b04047220 */ /* 0x001fe20000400000 */
[----:B------:R-:W-:-:S02]  /*19e0*/  IMAD.SHL.U32 R13, R2, 0x800000, RZ ;  /* 0x00800000020d7824 */ /* 0x000fc400078e00ff */
[----:B------:R-:W-:Y:S01]  /*19f0*/  FADD R11, R10, R5 ;  /* 0x000000050a0b7221 */ /* 0x000fe20000000000 */
[----:B------:R-:W-:-:S03]  /*1a00*/  SHF.L.U32 R2, R3, 0x17, RZ ;  /* 0x0000001703027819 */ /* 0x000fc600000006ff */
[----:B------:R-:W-:Y:S01]  /*1a10*/  FADD R10, R11, R4 ;  /* 0x000000040b0a7221 */ /* 0x000fe20000000000 */
[----:B-1----:R-:W-:Y:S01]  /*1a20*/  FMUL R3, R13, R12 ;  /* 0x0000000c0d037220 */ /* 0x002fe20000400000 */
[----:B------:R-:W-:Y:S01]  /*1a30*/  HFMA2 R12, -RZ, RZ, 0, 9.5367431640625e-07 ;  /* 0x00000010ff0c7431 */ /* 0x000fe200000001ff */
[----:B------:R-:W-:Y:S02]  /*1a40*/  MOV R11, 0x1f ;  /* 0x0000001f000b7802 */ /* 0x000fe40000000f00 */
[----:B------:R-:W-:Y:S01]  /*1a50*/  FADD R13, R10, R3 ;  /* 0x000000030a0d7221 */ /* 0x000fe20000000000 */
[----:B--2---:R-:W-:-:S04]  /*1a60*/  FMUL R2, R2, R23 ;  /* 0x0000001702027220 */ /* 0x004fc80000400000 */
[----:B------:R-:W-:-:S07]  /*1a70*/  FADD R13, R13, R2 ;  /* 0x000000020d0d7221 */ /* 0x000fce0000000000 */
[----:B------:R-:W-:Y:S05]  /*1a80*/  WARPSYNC.COLLECTIVE R15, `(.L_x_3440) ;  /* 0x000000000f087348 */ /* 0x000fea0003c00000 */
[----:B------:R0:W1:Y:S02]  /*1a90*/  SHFL.BFLY P6, R14, R13, R12, R11 ;  /* 0x0c00000c0d0e7389 */ /* 0x00006400000c000b */
[----:B01----:R-:W-:Y:S05]  /*1aa0*/  ENDCOLLECTIVE ;  /* 0x000000000000791b */ /* 0x003fea0003800000 */
.L_x_3440:
[----:B------:R-:W-:Y:S02]  /*1ab0*/  HFMA2 R12, -RZ, RZ, 0, 4.76837158203125e-07 ;  /* 0x00000008ff0c7431 */ /* 0x000fe400000001ff */
[----:B------:R-:W-:-:S05]  /*1ac0*/  FADD R10, R13, R14 ;  /* 0x0000000e0d0a7221 */ /* 0x000fca0000000000 */
[----:B------:R-:W-:-:S07]  /*1ad0*/  MOV R13, R10 ;  /* 0x0000000a000d7202 */ /* 0x000fce0000000f00 */
[----:B------:R-:W-:Y:S05]  /*1ae0*/  WARPSYNC.COLLECTIVE R15, `(.L_x_3441) ;  /* 0x000000000f087348 */ /* 0x000fea0003c00000 */
[----:B------:R0:W1:Y:S02]  /*1af0*/  SHFL.BFLY P6, R14, R13, R12, R11 ;  /* 0x0c00000c0d0e7389 */ /* 0x00006400000c000b */
[----:B01----:R-:W-:Y:S05]  /*1b00*/  ENDCOLLECTIVE ;  /* 0x000000000000791b */ /* 0x003fea0003800000 */
.L_x_3441:
[----:B------:R-:W-:Y:S02]  /*1b10*/  IMAD.MOV.U32 R12, RZ, RZ, 0x4 ;  /* 0x00000004ff0c7424 */ /* 0x000fe400078e00ff */
[----:B------:R-:W-:-:S05]  /*1b20*/  FADD R20, R10, R14 ;  /* 0x0000000e0a147221 */ /* 0x000fca0000000000 */
[----:B------:R-:W-:-:S07]  /*1b30*/  MOV R13, R20 ;  /* 0x00000014000d7202 */ /* 0x000fce0000000f00 */
[----:B------:R-:W-:Y:S05]  /*1b40*/  WARPSYNC.COLLECTIVE R15, `(.L_x_3442) ;  /* 0x000000000f087348 */ /* 0x000fea0003c00000 */
[----:B------:R0:W1:Y:S02]  /*1b50*/  SHFL.BFLY P6, R14, R13, R12, R11 ;  /* 0x0c00000c0d0e7389 */ /* 0x00006400000c000b */
[----:B01----:R-:W-:Y:S05]  /*1b60*/  ENDCOLLECTIVE ;  /* 0x000000000000791b */ /* 0x003fea0003800000 */
.L_x_3442:
[----:B------:R-:W-:Y:S02]  /*1b70*/  HFMA2 R12, -RZ, RZ, 0, 1.1920928955078125e-07 ;  /* 0x00000002ff0c7431 */ /* 0x000fe400000001ff */
[----:B------:R-:W-:-:S05]  /*1b80*/  FADD R21, R20, R14 ;  /* 0x0000000e14157221 */ /* 0x000fca0000000000 */
[----:B------:R-:W-:-:S07]  /*1b90*/  MOV R13, R21 ;  /* 0x00000015000d7202 */ /* 0x000fce0000000f00 */
[----:B------:R-:W-:Y:S05]  /*1ba0*/  WARPSYNC.COLLECTIVE R15, `(.L_x_3443) ;  /* 0x000000000f087348 */ /* 0x000fea0003c00000 */
[----:B------:R0:W1:Y:S02]  /*1bb0*/  SHFL.BFLY P6, R14, R13, R12, R11 ;  /* 0x0c00000c0d0e7389 */ /* 0x00006400000c000b */
[----:B01----:R-:W-:Y:S05]  /*1bc0*/  ENDCOLLECTIVE ;  /* 0x000000000000791b */ /* 0x003fea0003800000 */
.L_x_3443:
[----:B------:R-:W-:Y:S02]  /*1bd0*/  HFMA2 R12, -RZ, RZ, 0, 5.9604644775390625e-08 ;  /* 0x00000001ff0c7431 */ /* 0x000fe400000001ff */
[----:B------:R-:W-:-:S05]  /*1be0*/  FADD R22, R21, R14 ;  /* 0x0000000e15167221 */ /* 0x000fca0000000000 */
[----:B------:R-:W-:-:S07]  /*1bf0*/  MOV R13, R22 ;  /* 0x00000016000d7202 */ /* 0x000fce0000000f00 */
[----:B------:R-:W-:Y:S05]  /*1c00*/  WARPSYNC.COLLECTIVE R15, `(.L_x_3444) ;  /* 0x000000000f087348 */ /* 0x000fea0003c00000 */
[----:B------:R0:W1:Y:S02]  /*1c10*/  SHFL.BFLY P6, R14, R13, R12, R11 ;  /* 0x0c00000c0d0e7389 */ /* 0x00006400000c000b */
[----:B01----:R-:W-:Y:S05]  /*1c20*/  ENDCOLLECTIVE ;  /* 0x000000000000791b */ /* 0x003fea0003800000 */
.L_x_3444:
[----:B------:R-:W-:Y:S05]  /*1c30*/  BRA `(.L_x_3445) ;  /* 0xffffffec00987947 */ /* 0x000fea000383ffff */
        .weak           $__internal_51_$__cuda_sm3x_div_rn_noftz_f32_slowpath
        .type           $__internal_51_$__cuda_sm3x_div_rn_noftz_f32_slowpath,@function
        .size           $__internal_51_$__cuda_sm3x_div_rn_noftz_f32_slowpath,(.L_x_15368 - $__internal_51_$__cuda_sm3x_div_rn_noftz_f32_slowpath)
$__internal_51_$__cuda_sm3x_div_rn_noftz_f32_slowpath:
        /* <DEDUP_REMOVED lines=27> */
[----:B------:R-:W-:Y:S01]  /*1df0*/  VIADD R20, R22, 0xffffffff ;  /* 0xffffffff16147836 */ /* 0x000fe20000000000 */
[----:B------:R-:W-:-:S04]  /*1e00*/  ISETP.GE.AND P1, PT, R23, RZ, PT ;  /* 0x000000ff1700720c */ /* 0x000fc80003f26270 */
[----:B------:R-:W-:-:S09]  /*1e10*/  ISETP.GE.AND P0, PT, R20, RZ, PT ;  /* 0x000000ff1400720c */ /* 0x000fd20003f06270 */
[----:B------:R-:W-:-:S04]  /*1e20*/  @!P1 FFMA R10, R10, 1.84467440737095516160e+19, RZ ;  /* 0x5f8000000a0a9823 */ /* 0x000fc800000000ff */
[----:B------:R-:W-:Y:S01]  /*1e30*/  @P0 MOV R20, RZ ;  /* 0x000000ff00140202 */ /* 0x000fe20000000f00 */
[----:B------:R-:W-:Y:S01]  /*1e40*/  @!P0 FFMA R7, R7, 1.84467440737095516160e+19, RZ ;  /* 0x5f80000007078823 */ /* 0x000fe200000000ff */
[----:B------:R-:W-:-:S04]  /*1e50*/  @!P0 MOV R20, 0xffffffc0 ;  /* 0xffffffc000148802 */ /* 0x000fc80000000f00 */
[----:B------:R-:W-:-:S07]  /*1e60*/  @!P1 IADD3 R20, PT, PT, R20, 0x40, RZ ;  /* 0x0000004014149810 */ /* 0x000fce0007ffe0ff */
.L_x_3447:
        /* <DEDUP_REMOVED lines=18> */
[----:B------:R-:W-:-:S05]  /*1f90*/  IADD3 R11, PT, PT, R11, R25, RZ ;  /* 0x000000190b0b7210 */ /* 0x000fca0007ffe0ff */
[----:B------:R-:W-:-:S05]  /*1fa0*/  VIADD R20, R11, 0xffffffff ;  /* 0xffffffff0b147836 */ /* 0x000fca0000000000 */
        /* <DEDUP_REMOVED lines=31> */
.L_x_3454:
[----:B------:R-:W-:-:S04]  /*21a0*/  LOP3.LUT R10, R10, 0x80000000, RZ, 0xc0, !PT ;  /* 0x800000000a0a7812 */ /* 0x000fc800078ec0ff */
[----:B------:R-:W-:Y:S01]  /*21b0*/  LOP3.LUT R10, R10, 0x7f800000, RZ, 0xfc, !PT ;  /* 0x7f8000000a0a7812 */ /* 0x000fe200078efcff */
[----:B------:R-:W-:Y:S06]  /*21c0*/  BRA `(.L_x_3455) ;  /* 0x0000000000047947 */ /* 0x000fec0003800000 */
.L_x_3453:
[----:B------:R-:W-:-:S07]  /*21d0*/  LEA R10, R25, R10, 0x17 ;  /* 0x0000000a190a7211 */ /* 0x000fce00078eb8ff */
.L_x_3455:
[----:B------:R-:W-:Y:S05]  /*21e0*/  BSYNC.RECONVERGENT B2 ;  /* 0x0000000000027941 */ /* 0x000fea0003800200 */
.L_x_3452:
[----:B------:R-:W-:Y:S05]  /*21f0*/  BRA `(.L_x_3456) ;  /* 0x0000000000207947 */ /* 0x000fea0003800000 */
.L_x_3451:
[----:B------:R-:W-:-:S04]  /*2200*/  LOP3.LUT R10, R10, 0x80000000, R7, 0x48, !PT ;  /* 0x800000000a0a7812 */ /* 0x000fc800078e4807 */
[----:B------:R-:W-:Y:S01]  /*2210*/  LOP3.LUT R10, R10, 0x7f800000, RZ, 0xfc, !PT ;  /* 0x7f8000000a0a7812 */ /* 0x000fe200078efcff */
[----:B------:R-:W-:Y:S06]  /*2220*/  BRA `(.L_x_3456) ;  /* 0x0000000000147947 */ /* 0x000fec0003800000 */
.L_x_3450:
[----:B------:R-:W-:Y:S01]  /*2230*/  LOP3.LUT R10, R10, 0x80000000, R7, 0x48, !PT ;  /* 0x800000000a0a7812 */ /* 0x000fe200078e4807 */
[----:B------:R-:W-:Y:S06]  /*2240*/  BRA `(.L_x_3456) ;  /* 0x00000000000c7947 */ /* 0x000fec0003800000 */
.L_x_3449:
[----:B------:R-:W0:Y:S01]  /*2250*/  MUFU.RSQ R10, -QNAN ;  /* 0xffc00000000a7908 */ /* 0x000e220000001400 */
[----:B------:R-:W-:Y:S05]  /*2260*/  BRA `(.L_x_3456) ;  /* 0x0000000000047947 */ /* 0x000fea0003800000 */
.L_x_3448:
[----:B------:R-:W-:-:S07]  /*2270*/  FADD.FTZ R10, R7, R10 ;  /* 0x0000000a070a7221 */ /* 0x000fce0000010000 */
.L_x_3456:
[----:B------:R-:W-:Y:S05]  /*2280*/  BSYNC.RECONVERGENT B1 ;  /* 0x0000000000017941 */ /* 0x000fea0003800200 */
.L_x_3446:
[----:B------:R-:W-:Y:S01]  /*2290*/  HFMA2 R11, -RZ, RZ, 0, 0 ;  /* 0x00000000ff0b7431 */ /* 0x000fe200000001ff */
[----:B0-----:R-:W-:Y:S02]  /*22a0*/  MOV R7, R10 ;  /* 0x0000000a00077202 */ /* 0x001fe40000000f00 */
[----:B------:R-:W-:-:S04]  /*22b0*/  MOV R10, R14 ;  /* 0x0000000e000a7202 */ /* 0x000fc80000000f00 */
[----:B------:R-:W-:Y:S05]  /*22c0*/  RET.REL.NODEC R10 `(_ZN7oneflow4cuda7softmax15SoftmaxWarpImplI10SimpleLoadI6__halffE11SimpleStoreIS4_fEfLi1ELi7ELi32ELi1ELb0ELNS1_9AlgorithmE0EEEvT_T0_ll) ;  /* 0xffffffdc0a4c7950 */ /* 0x000fea0003c3ffff */
.L_x_3457:
        /* <DEDUP_REMOVED lines=11> */
.L_x_15368:


//--------------------- .text._ZN7oneflow4cuda7softmax15SoftmaxWarpImplI10SimpleLoadI6__halffE11SimpleStoreIS4_fEfLi1ELi6ELi32ELi1ELb1ELNS1_9AlgorithmE0EEEvT_T0_ll --------------------------
	.section	.text._ZN7oneflow4cuda7softmax15SoftmaxWarpImplI10SimpleLoadI6__halffE11SimpleStoreIS4_fEfLi1ELi6ELi32ELi1ELb1ELNS1_9AlgorithmE0EEEvT_T0_ll,"ax",@progbits
	.align	128
        .global         _ZN7oneflow4cuda7softmax15SoftmaxWarpImplI10SimpleLoadI6__halffE11SimpleStoreIS4_fEfLi1ELi6ELi32ELi1ELb1ELNS1_9AlgorithmE0EEEvT_T0_ll
        .type           _ZN7oneflow4cuda7softmax15SoftmaxWarpImplI10SimpleLoadI6__halffE11SimpleStoreIS4_fEfLi1ELi6ELi32ELi1ELb1ELNS1_9AlgorithmE0EEEvT_T0_ll,@function
        .size           _ZN7oneflow4cuda7softmax15SoftmaxWarpImplI10SimpleLoadI6__halffE11SimpleStoreIS4_fEfLi1ELi6ELi32ELi1ELb1ELNS1_9AlgorithmE0EEEvT_T0_ll,(.L_x_15369 - _ZN7oneflow4cuda7softmax15SoftmaxWarpImplI10SimpleLoadI6__halffE11SimpleStoreIS4_fEfLi1ELi6ELi32ELi1ELb1ELNS1_9AlgorithmE0EEEvT_T0_ll)
        .other          _ZN7oneflow4cuda7softmax15SoftmaxWarpImplI10SimpleLoadI6__halffE11SimpleStoreIS4_fEfLi1ELi6ELi32ELi1ELb1ELNS1_9AlgorithmE0EEEvT_T0_ll,@"STO_CUDA_ENTRY STV_DEFAULT"
_ZN7oneflow4cuda7softmax15SoftmaxWarpImplI10SimpleLoadI6__halffE11SimpleStoreIS4_fEfLi1ELi6ELi32ELi1ELb1ELNS1_9AlgorithmE0EEEvT_T0_ll:
.text._ZN7oneflow4cuda7softmax15SoftmaxWarpImplI10SimpleLoadI6__halffE11SimpleStoreIS4_fEfLi1ELi6ELi32ELi1ELb1ELNS1_9AlgorithmE0EEEvT_T0_ll:
        /* <DEDUP_REMOVED lines=17> */
[----:B-1----:R-:W-:Y:S01]  /*0110*/  MOV R4, UR4 ;  /* 0x0000000400047c02 */ /* 0x002fe20008000f00 */
[----:B------:R-:W-:Y:S01]  /*0120*/  IMAD.U32 R5, RZ, RZ, UR5 ;  /* 0x00000005ff057e24 */ /* 0x000fe2000f8e00ff */
[----:B----4-:R-:W-:Y:S01]  /*0130*/  MOV R6, UR6 ;  /* 0x0000000600067c02 */ /* 0x010fe20008000f00 */
[----:B------:R-:W-:Y:S01]  /*0140*/  IMAD.U32 R7, RZ, RZ, UR7 ;  /* 0x00000007ff077e24 */ /* 0x000fe2000f8e00ff */
[----:B-----5:R-:W-:Y:S01]  /*0150*/  MOV R10, UR8 ;  /* 0x00000008000a7c02 */ /* 0x020fe20008000f00 */
[----:B--2---:R-:W-:-:S07]  /*0160*/  IMAD.U32 R11, RZ, RZ, UR9 ;  /* 0x00000009ff0b7e24 */ /* 0x004fce000f8e00ff */
[----:B------:R-:W-:-:S07]  /*0170*/  LEPC R20, `(.L_x_3458) ;  /* 0x000000001014794e */ /* 0x000fce0000000000 */
[----:B0--3--:R-:W-:Y:S05]  /*0180*/  CALL.ABS.NOINC R2 ;  /* 0x0000000002007343 */ /* 0x009fea0003c00000 */
.L_x_3458:
        /* <DEDUP_REMOVED lines=18> */
[----:B------:R-:W-:-:S07]  /*02b0*/  IADD3 R20, PT, PT, R18, 0xa0, RZ ;  /* 0x000000a012147810 */ /* 0x000fce0007ffe0ff */
.L_x_3473:
[----:B------:R-:W-:Y:S01]  /*02c0*/  ISETP.GE.U32.AND P0, PT, R18, UR44, PT ;  /* 0x0000002c12007c0c */ /* 0x000fe2000bf06070 */
[----:B--2---:R-:W-:Y:S01]  /*02d0*/  IMAD R5, R9, UR42, RZ ;  /* 0x0000002a09057c24 */ /* 0x004fe2000f8e02ff */
[----:B------:R-:W-:Y:S01]  /*02e0*/  ISETP.GE.U32.AND P1, PT, R24, UR44, PT ;  /* 0x0000002c18007c0c */ /* 0x000fe2000bf26070 */
[----:B------:R-:W-:Y:S01]  /*02f0*/  IMAD.MOV.U32 R3, RZ, RZ, RZ ;  /* 0x000000ffff037224 */ /* 0x000fe200078e00ff */
[----:B------:R-:W-:Y:S01]  /*0300*/  ISETP.GE.AND.EX P0, PT, RZ, UR45, PT, P0 ;  /* 0x0000002dff007c0c */ /* 0x000fe2000bf06300 */
[----:B------:R-:W-:Y:S01]  /*0310*/  IMAD R5, R10, UR43, R5 ;  /* 0x0000002b0a057c24 */ /* 0x000fe2000f8e0205 */
[----:B------:R-:W-:Y:S02]  /*0320*/  ISETP.GE.U32.AND P2, PT, R23, UR44, PT ;  /* 0x0000002c17007c0c */ /* 0x000fe4000bf46070 */
[----:B------:R-:W-:Y:S02]  /*0330*/  ISETP.GE.AND.EX P1, PT, RZ, UR45, PT, P1 ;  /* 0x0000002dff007c0c */ /* 0x000fe4000bf26310 */
[----:B------:R-:W-:-:S02]  /*0340*/  MOV R2, R18 ;  /* 0x0000001200027202 */ /* 0x000fc40000000f00 */
[----:B------:R-:W-:Y:S02]  /*0350*/  ISETP.GE.U32.AND P3, PT, R22, UR44, PT ;  /* 0x0000002c16007c0c */ /* 0x000fe4000bf66070 */
[----:B------:R-:W-:Y:S01]  /*0360*/  ISETP.GE.AND.EX P2, PT, RZ, UR45, PT, P2 ;  /* 0x0000002dff007c0c */ /* 0x000fe2000bf46320 */
[----:B------:R-:W-:Y:S01]  /*0370*/  IMAD.WIDE.U32 R2, R10, UR42, R2 ;  /* 0x0000002a0a027c25 */ /* 0x000fe2000f8e0002 */
[----:B------:R-:W-:Y:S02]  /*0380*/  ISETP.GE.U32.AND P5, PT, R21, UR44, PT ;  /* 0x0000002c15007c0c */ /* 0x000fe4000bfa6070 */
[----:B------:R-:W-:Y:S02]  /*0390*/  ISETP.GE.AND.EX P3, PT, RZ, UR45, PT, P3 ;  /* 0x0000002dff007c0c */ /* 0x000fe4000bf66330 */
[----:B-1----:R-:W-:Y:S02]  /*03a0*/  @!P0 R2UR UR4, R16 ;  /* 0x00000000100482ca */ /* 0x002fe400000e0000 */
[----:B------:R-:W-:-:S02]  /*03b0*/  @!P0 R2UR UR5, R17 ;  /* 0x00000000110582ca */ /* 0x000fc400000e0000 */
[----:B------:R-:W-:Y:S02]  /*03c0*/  ISETP.GE.U32.AND P4, PT, R20, UR44, PT ;  /* 0x0000002c14007c0c */ /* 0x000fe4000bf86070 */
[----:B------:R-:W-:Y:S02]  /*03d0*/  ISETP.GE.AND.EX P5, PT, RZ, UR45, PT, P5 ;  /* 0x0000002dff007c0c */ /* 0x000fe4000bfa6350 */
[----:B------:R-:W-:Y:S02]  /*03e0*/  IADD3 R3, PT, PT, R3, R5, RZ ;  /* 0x0000000503037210 */ /* 0x000fe40007ffe0ff */
[----:B------:R-:W-:Y:S02]  /*03f0*/  LEA R6, P6, R2, UR40, 0x1 ;  /* 0x0000002802067c11 */ /* 0x000fe4000f8c08ff */
[----:B------:R-:W-:Y:S02]  /*0400*/  @!P1 R2UR UR6, R16 ;  /* 0x00000000100692ca */ /* 0x000fe400000e0000 */
[----:B------:R-:W-:-:S02]  /*0410*/  @!P1 R2UR UR7, R17 ;  /* 0x00000000110792ca */ /* 0x000fc400000e0000 */
[----:B------:R-:W-:Y:S02]  /*0420*/  ISETP.GE.AND.EX P4, PT, RZ, UR45, PT, P4 ;  /* 0x0000002dff007c0c */ /* 0x000fe4000bf86340 */
[----:B------:R-:W-:Y:S02]  /*0430*/  LEA.HI.X R7, R2, UR41, R3, 0x1, P6 ;  /* 0x0000002902077c11 */ /* 0x000fe4000b0f0c03 */
[C---:B------:R-:W-:Y:S02]  /*0440*/  @!P2 R2UR UR8, R16.reuse ;  /* 0x000000001008a2ca */ /* 0x040fe400000e0000 */
[C---:B------:R-:W-:Y:S01]  /*0450*/  @!P2 R2UR UR9, R17.reuse ;  /* 0x000000001109a2ca */ /* 0x040fe200000e0000 */
[----:B------:R-:W2:Y:S01]  /*0460*/  @!P0 LDG.E.U16 R4, desc[UR4][R6.64] ;  /* 0x0000000406048981 */ /* 0x000ea2000c1e1500 */
[C---:B------:R-:W-:Y:S02]  /*0470*/  @!P3 R2UR UR10, R16.reuse ;  /* 0x00000000100ab2ca */ /* 0x040fe400000e0000 */
[----:B------:R-:W-:Y:S01]  /*0480*/  @!P3 R2UR UR11, R17 ;  /* 0x00000000110bb2ca */ /* 0x000fe200000e0000 */
[----:B------:R-:W3:Y:S01]  /*0490*/  @!P1 LDG.E.U16 R0, desc[UR6][R6.64+0x40] ;  /* 0x0000400606009981 */ /* 0x000ee2000c1e1500 */
[----:B------:R-:W-:-:S02]  /*04a0*/  @!P5 R2UR UR4, R16 ;  /* 0x000000001004d2ca */ /* 0x000fc400000e0000 */
[C---:B------:R-:W-:Y:S02]  /*04b0*/  @!P5 R2UR UR5, R17.reuse ;  /* 0x000000001105d2ca */ /* 0x040fe400000e0000 */
[----:B------:R-:W-:Y:S02]  /*04c0*/  @!P4 R2UR UR6, R16 ;  /* 0x000000001006c2ca */ /* 0x000fe400000e0000 */
[----:B------:R-:W-:Y:S01]  /*04d0*/  @!P4 R2UR UR7, R17 ;  /* 0x000000001107c2ca */ /* 0x000fe200000e0000 */
[----:B------:R-:W4:Y:S04]  /*04e0*/  @!P2 LDG.E.U16 R2, desc[UR8][R6.64+0x80] ;  /* 0x000080080602a981 */ /* 0x000f28000c1e1500 */
[----:B------:R-:W5:Y:S04]  /*04f0*/  @!P3 LDG.E.U16 R3, desc[UR10][R6.64+0xc0] ;  /* 0x0000c00a0603b981 */ /* 0x000f68000c1e1500 */
[----:B------:R-:W5:Y:S04]  /*0500*/  @!P5 LDG.E.U16 R11, desc[UR4][R6.64+0x100] ;  /* 0x00010004060bd981 */ /* 0x000f68000c1e1500 */
[----:B0-----:R0:W5:Y:S01]  /*0510*/  @!P4 LDG.E.U16 R12, desc[UR6][R6.64+0x140] ;  /* 0x00014006060cc981 */ /* 0x001162000c1e1500 */
[----:B------:R-:W-:Y:S01]  /*0520*/  MOV R27, 0xff800000 ;  /* 0xff800000001b7802 */ /* 0x000fe20000000f00 */
[----:B------:R-:W-:Y:S01]  /*0530*/  IMAD.MOV.U32 R25, RZ, RZ, -0x800000 ;  /* 0xff800000ff197424 */ /* 0x000fe200078e00ff */
[----:B------:R-:W-:-:S02]  /*0540*/  MOV R13, 0xff800000 ;  /* 0xff800000000d7802 */ /* 0x000fc40000000f00 */
[----:B------:R-:W-:Y:S02]  /*0550*/  MOV R8, 0xff800000 ;  /* 0xff80000000087802 */ /* 0x000fe40000000f00 */
[----:B------:R-:W-:Y:S01]  /*0560*/  MOV R5, 0xff800000 ;  /* 0xff80000000057802 */ /* 0x000fe20000000f00 */
[----:B------:R-:W-:Y:S01]  /*0570*/  UMOV UR4, 0xffffffff ;  /* 0xffffffff00047882 */ /* 0x000fe20000000000 */
[----:B0-----:R-:W-:Y:S01]  /*0580*/  MOV R7, 0xff800000 ;  /* 0xff80000000077802 */ /* 0x001fe20000000f00 */
[----:B--2---:R-:W-:Y:S02]  /*0590*/  @!P0 HADD2.F32 R27, -RZ, R4.H0_H0 ;  /* 0x20000004ff1b8230 */ /* 0x004fe40000004100 */
[----:B---3--:R-:W-:-:S03]  /*05a0*/  @!P1 HADD2.F32 R25, -RZ, R0.H0_H0 ;  /* 0x20000000ff199230 */ /* 0x008fc60000004100 */
[----:B------:R-:W-:Y:S01]  /*05b0*/  @!P0 FMNMX R13, R27, -INF , !PT ;  /* 0xff8000001b0d8809 */ /* 0x000fe20007800000 */
[----:B------:R-:W-:-:S03]  /*05c0*/  IMAD.MOV.U32 R4, RZ, RZ, -0x800000 ;  /* 0xff800000ff047424 */ /* 0x000fc600078e00ff */
        /* <DEDUP_REMOVED lines=28> */
[----:B------:R-:W-:Y:S02]  /*0790*/  FFMA.SAT R15, R28, R11, 0.5 ;  /* 0x3f0000001c0f7423 */ /* 0x000fe4000000200b */
[-C--:B------:R-:W-:Y:S02]  /*07a0*/  FFMA.RM R6, R13, R12.reuse, 12582913 ;  /* 0x4b4000010d067423 */ /* 0x080fe4000000400c */
[----:B------:R-:W-:-:S02]  /*07b0*/  FFMA.RM R0, R15, R12, 12582913 ;  /* 0x4b4000010f007423 */ /* 0x000fc4000000400c */
[----:B------:R-:W-:Y:S02]  /*07c0*/  FADD R3, R6, -12583039 ;  /* 0xcb40007f06037421 */ /* 0x000fe40000000000 */
[C---:B------:R-:W-:Y:S01]  /*07d0*/  FADD R15, R0.reuse, -12583039 ;  /* 0xcb40007f000f7421 */ /* 0x040fe20000000000 */
[----:B------:R-:W-:Y:S02]  /*07e0*/  IMAD.SHL.U32 R0, R0, 0x800000, RZ ;  /* 0x0080000000007824 */ /* 0x000fe400078e00ff */
[----:B------:R-:W-:Y:S01]  /*07f0*/  FFMA R13, R26, 1.4426950216293334961, -R3 ;  /* 0x3fb8aa3b1a0d7823 */ /* 0x000fe20000000803 */
[-C--:B------:R-:W-:Y:S01]  /*0800*/  FFMA.RM R3, R25, R12.reuse, 12582913 ;  /* 0x4b40000119037423 */ /* 0x080fe2000000400c */
[-C--:B------:R-:W-:Y:S01]  /*0810*/  FFMA.SAT R25, R8, R11.reuse, 0.5 ;  /* 0x3f00000008197423 */ /* 0x080fe2000000200b */
[----:B------:R-:W-:Y:S01]  /*0820*/  FFMA R15, R28, 1.4426950216293334961, -R15 ;  /* 0x3fb8aa3b1c0f7823 */ /* 0x000fe2000000080f */
[----:B------:R-:W-:Y:S01]  /*0830*/  FFMA R2, R26, 1.925963033500011079e-08, R13 ;  /* 0x32a570601a027823 */ /* 0x000fe2000000000d */
[----:B------:R-:W-:Y:S01]  /*0840*/  FADD R13, R3, -12583039 ;  /* 0xcb40007f030d7421 */ /* 0x000fe20000000000 */
[C---:B------:R-:W-:Y:S01]  /*0850*/  FADD R26, -R14.reuse, R5 ;  /* 0x000000050e1a7221 */ /* 0x040fe20000000100 */
[----:B------:R-:W-:Y:S01]  /*0860*/  FADD R14, -R14, R7 ;  /* 0x000000070e0e7221 */ /* 0x000fe20000000100 */
[-C--:B------:R-:W-:Y:S01]  /*0870*/  FFMA.RM R4, R25, R12.reuse, 12582913 ;  /* 0x4b40000119047423 */ /* 0x080fe2000000400c */
[----:B------:R-:W-:Y:S01]  /*0880*/  FFMA R13, R30, 1.4426950216293334961, -R13 ;  /* 0x3fb8aa3b1e0d7823 */ /* 0x000fe2000000080d */
[-C--:B------:R-:W-:Y:S01]  /*0890*/  FFMA.SAT R5, R26, R11.reuse, 0.5 ;  /* 0x3f0000001a057423 */ /* 0x080fe2000000200b */
[----:B------:R-:W-:Y:S01]  /*08a0*/  FFMA R15, R28, 1.925963033500011079e-08, R15 ;  /* 0x32a570601c0f7823 */ /* 0x000fe2000000000f */
[----:B------:R-:W0:Y:S01]  /*08b0*/  MUFU.EX2 R2, R2 ;  /* 0x0000000200027308 */ /* 0x000e220000000800 */
[----:B------:R-:W-:Y:S01]  /*08c0*/  FFMA R30, R30, 1.925963033500011079e-08, R13 ;  /* 0x32a570601e1e7823 */ /* 0x000fe2000000000d */
[----:B------:R-:W-:Y:S01]  /*08d0*/  FFMA.SAT R13, R14, R11, 0.5 ;  /* 0x3f0000000e0d7423 */ /* 0x000fe2000000200b */
[----:B------:R-:W-:Y:S01]  /*08e0*/  FFMA.RM R5, R5, R12, 12582913 ;  /* 0x4b40000105057423 */ /* 0x000fe2000000400c */
[----:B------:R-:W-:-:S02]  /*08f0*/  FADD R11, R4, -12583039 ;  /* 0xcb40007f040b7421 */ /* 0x000fc40000000000 */
[----:B------:R-:W-:Y:S01]  /*0900*/  FFMA.RM R12, R13, R12, 12582913 ;  /* 0x4b4000010d0c7423 */ /* 0x000fe2000000400c */
[----:B------:R-:W-:Y:S01]  /*0910*/  FADD R25, R5, -12583039 ;  /* 0xcb40007f05197421 */ /* 0x000fe20000000000 */
[----:B------:R-:W-:Y:S01]  /*0920*/  FFMA R13, R8, 1.4426950216293334961, -R11 ;  /* 0x3fb8aa3b080d7823 */ /* 0x000fe2000000080b */
[----:B------:R1:W2:Y:S02]  /*0930*/  MUFU.EX2 R7, R15 ;  /* 0x0000000f00077308 */ /* 0x0002a40000000800 */
[----:B------:R-:W-:Y:S01]  /*0940*/  FFMA R25, R26, 1.4426950216293334961, -R25 ;  /* 0x3fb8aa3b1a197823 */ /* 0x000fe20000000819 */
[----:B------:R-:W-:-:S03]  /*0950*/  FFMA R8, R8, 1.925963033500011079e-08, R13 ;  /* 0x32a5706008087823 */ /* 0x000fc6000000000d */
[----:B------:R-:W-:Y:S02]  /*0960*/  FFMA R13, R26, 1.925963033500011079e-08, R25 ;  /* 0x32a570601a0d7823 */ /* 0x000fe40000000019 */
[----:B------:R-:W3:Y:S01]  /*0970*/  MUFU.EX2 R11, R30 ;  /* 0x0000001e000b7308 */ /* 0x000ee20000000800 */
[----:B-1----:R-:W-:-:S04]  /*0980*/  FADD R15, R12, -12583039 ;  /* 0xcb40007f0c0f7421 */ /* 0x002fc80000000000 */
[----:B------:R-:W-:Y:S01]  /*0990*/  FFMA R25, R14, 1.4426950216293334961, -R15 ;  /* 0x3fb8aa3b0e197823 */ /* 0x000fe2000000080f */
[----:B------:R-:W-:Y:S02]  /*09a0*/  SHF.L.U32 R15, R6, 0x17, RZ ;  /* 0x00000017060f7819 */ /* 0x000fe400000006ff */
[----:B------:R-:W1:Y:S01]  /*09b0*/  MUFU.EX2 R8, R8 ;  /* 0x0000000800087308 */ /* 0x000e620000000800 */
[----:B------:R-:W-:Y:S01]  /*09c0*/  FFMA R25, R14, 1.925963033500011079e-08, R25 ;  /* 0x32a570600e197823 */ /* 0x000fe20000000019 */
[----:B------:R-:W-:Y:S01]  /*09d0*/  SHF.L.U32 R6, R3, 0x17, RZ ;  /* 0x0000001703067819 */ /* 0x000fe200000006ff */
[----:B0-----:R-:W-:Y:S01]  /*09e0*/  FMUL R2, R15, R2 ;  /* 0x000000020f027220 */ /* 0x001fe20000400000 */
[----:B--2---:R-:W-:Y:S01]  /*09f0*/  FMUL R0, R0, R7 ;  /* 0x0000000700007220 */ /* 0x004fe20000400000 */
[----:B------:R-:W-:Y:S01]  /*0a00*/  SHF.L.U32 R15, R4, 0x17, RZ ;  /* 0x00000017040f7819 */ /* 0x000fe200000006ff */
[----:B------:R-:W-:Y:S02]  /*0a10*/  IMAD.SHL.U32 R14, R5, 0x800000, RZ ;  /* 0x00800000050e7824 */ /* 0x000fe400078e00ff */
[----:B------:R-:W-:Y:S01]  /*0a20*/  FADD R7, RZ, R2 ;  /* 0x00000002ff077221 */ /* 0x000fe20000000000 */
[----:B------:R-:W0:Y:S01]  /*0a30*/  MUFU.EX2 R13, R13 ;  /* 0x0000000d000d7308 */ /* 0x000e220000000800 */
[----:B---3--:R-:W-:-:S02]  /*0a40*/  FMUL R3, R6, R11 ;  /* 0x0000000b06037220 */ /* 0x008fc40000400000 */
[----:B------:R-:W-:-:S04]  /*0a50*/  FADD R6, R7, R0 ;  /* 0x0000000007067221 */ /* 0x000fc80000000000 */
[----:B------:R-:W-:Y:S01]  /*0a60*/  FADD R7, R6, R3 ;  /* 0x0000000306077221 */ /* 0x000fe20000000000 */
[----:B------:R-:W2:Y:S01]  /*0a70*/  MUFU.EX2 R25, R25 ;  /* 0x0000001900197308 */ /* 0x000ea20000000800 */
[----:B-1----:R-:W-:Y:S01]  /*0a80*/  FMUL R4, R15, R8 ;  /* 0x000000080f047220 */ /* 0x002fe20000400000 */
[----:B------:R-:W-:-:S03]  /*0a90*/  SHF.L.U32 R6, R12, 0x17, RZ ;  /* 0x000000170c067819 */ /* 0x000fc600000006ff */
[----:B------:R-:W-:Y:S01]  /*0aa0*/  FADD R8, R7, R4 ;  /* 0x0000000407087221 */ /* 0x000fe20000000000 */
[----:B0-----:R-:W-:-:S04]  /*0ab0*/  FMUL R5, R14, R13 ;  /* 0x0000000d0e057220 */ /* 0x001fc80000400000 */
[----:B------:R-:W-:Y:S01]  /*0ac0*/  FADD R13, R8, R5 ;  /* 0x00000005080d7221 */ /* 0x000fe20000000000 */
[----:B--2---:R-:W-:-:S04]  /*0ad0*/  FMUL R6, R6, R25 ;  /* 0x0000001906067220 */ /* 0x004fc80000400000 */
        /* <DEDUP_REMOVED lines=10> */
.L_x_3485:
        /* <DEDUP_REMOVED lines=11> */
[----:B0-----:R-:W-:Y:S05]  /*0c30*/  CALL.REL.NOINC `($__internal_52_$__cuda_sm3x_div_rn_noftz_f32_slowpath) ;  /* 0x0000000c00dc7944 */ /* 0x001fea0003c00000 */
[----:B------:R-:W-:-:S07]  /*0c40*/  MOV R8, R2 ;  /* 0x0000000200087202 */ /* 0x000fce0000000f00 */
.L_x_3462:
[----:B------:R-:W-:Y:S05]  /*0c50*/  BSYNC.RECONVERGENT B1 ;  /* 0x0000000000017941 */ /* 0x000fea0003800200 */
.L_x_3461:
        /* <DEDUP_REMOVED lines=11> */
[----:B0-----:R-:W-:Y:S05]  /*0d10*/  CALL.REL.NOINC `($__internal_52_$__cuda_sm3x_div_rn_noftz_f32_slowpath) ;  /* 0x0000000c00a47944 */ /* 0x001fea0003c00000 */
[----:B------:R-:W-:-:S07]  /*0d20*/  MOV R11, R2 ;  /* 0x00000002000b7202 */ /* 0x000fce0000000f00 */
.L_x_3464:
[----:B------:R-:W-:Y:S05]  /*0d30*/  BSYNC.RECONVERGENT B1 ;  /* 0x0000000000017941 */ /* 0x000fea0003800200 */
.L_x_3463:
        /* <DEDUP_REMOVED lines=11> */
[----:B0-----:R-:W-:Y:S05]  /*0df0*/  CALL.REL.NOINC `($__internal_52_$__cuda_sm3x_div_rn_noftz_f32_slowpath) ;  /* 0x0000000c006c7944 */ /* 0x001fea0003c00000 */
[----:B------:R-:W-:-:S07]  /*0e00*/  IMAD.MOV.U32 R14, RZ, RZ, R2 ;  /* 0x000000ffff0e7224 */ /* 0x000fce00078e0002 */
.L_x_3466:
[----:B------:R-:W-:Y:S05]  /*0e10*/  BSYNC.RECONVERGENT B1 ;  /* 0x0000000000017941 */ /* 0x000fea0003800200 */
.L_x_3465:
        /* <DEDUP_REMOVED lines=12> */
[----:B------:R-:W-:-:S07]  /*0ee0*/  MOV R0, R2 ;  /* 0x0000000200007202 */ /* 0x000fce0000000f00 */
.L_x_3468:
[----:B------:R-:W-:Y:S05]  /*0ef0*/  BSYNC.RECONVERGENT B1 ;  /* 0x0000000000017941 */ /* 0x000fea0003800200 */
.L_x_3467:
        /* <DEDUP_REMOVED lines=13> */
.L_x_3470:
[----:B------:R-:W-:Y:S05]  /*0fd0*/  BSYNC.RECONVERGENT B1 ;  /* 0x0000000000017941 */ /* 0x000fea0003800200 */
.L_x_3469:
        /* <DEDUP_REMOVED lines=12> */
.L_x_3472:
[----:B------:R-:W-:Y:S05]  /*10a0*/  BSYNC.RECONVERGENT B1 ;  /* 0x0000000000017941 */ /* 0x000fea0003800200 */
.L_x_3471:
[----:B------:R-:W-:Y:S02]  /*10b0*/  HFMA2 R5, -RZ, RZ, 0, 0 ;  /* 0x00000000ff057431 */ /* 0x000fe400000001ff */
[----:B------:R-:W-:Y:S01]  /*10c0*/  IMAD.MOV.U32 R4, RZ, RZ, R18 ;  /* 0x000000ffff047224 */ /* 0x000fe200078e0012 */
[----:B------:R-:W-:Y:S01]  /*10d0*/  @!P0 R2UR UR4, R16 ;  /* 0x00000000100482ca */ /* 0x000fe200000e0000 */
[----:B------:R-:W-:Y:S01]  /*10e0*/  IMAD R13, R9, UR38, RZ ;  /* 0x00000026090d7c24 */ /* 0x000fe2000f8e02ff */
[----:B------:R-:W-:Y:S02]  /*10f0*/  @!P0 R2UR UR5, R17 ;  /* 0x00000000110582ca */ /* 0x000fe400000e0000 */
[----:B------:R-:W-:Y:S02]  /*1100*/  ISETP.GE.U32.AND P3, PT, R24, UR44, PT ;  /* 0x0000002c18007c0c */ /* 0x000fe4000bf66070 */
[----:B------:R-:W-:Y:S01]  /*1110*/  ISETP.GE.U32.AND P4, PT, R23, UR44, PT ;  /* 0x0000002c17007c0c */ /* 0x000fe2000bf86070 */
[----:B------:R-:W-:Y:S01]  /*1120*/  IMAD.WIDE.U32 R6, R10, UR38, R4 ;  /* 0x000000260a067c25 */ /* 0x000fe2000f8e0004 */
[----:B------:R-:W-:-:S02]  /*1130*/  ISETP.GE.U32.AND P2, PT, R22, UR44, PT ;  /* 0x0000002c16007c0c */ /* 0x000fc4000bf46070 */
[----:B------:R-:W-:Y:S01]  /*1140*/  ISETP.GE.U32.AND P5, PT, R20, UR44, PT ;  /* 0x0000002c14007c0c */ /* 0x000fe2000bfa6070 */
[----:B------:R-:W-:Y:S01]  /*1150*/  IMAD R5, R10, UR39, R13 ;  /* 0x000000270a057c24 */ /* 0x000fe2000f8e020d */
[C---:B------:R-:W-:Y:S02]  /*1160*/  LEA R4, P1, R6.reuse, UR36, 0x1 ;  /* 0x0000002406047c11 */ /* 0x040fe4000f8208ff */
[----:B------:R-:W-:Y:S02]  /*1170*/  @!P0 F2FP.F16.F32.PACK_AB R8, RZ, R8 ;  /* 0x00000008ff08823e */ /* 0x000fe400000000ff */
[----:B------:R-:W-:Y:S02]  /*1180*/  IADD3 R5, PT, PT, R7, R5, RZ ;  /* 0x0000000507057210 */ /* 0x000fe40007ffe0ff */
[----:B------:R-:W-:Y:S02]  /*1190*/  ISETP.GE.AND.EX P3, PT, RZ, UR45, PT, P3 ;  /* 0x0000002dff007c0c */ /* 0x000fe4000bf66330 */
[----:B------:R-:W-:-:S02]  /*11a0*/  LEA.HI.X R5, R6, UR37, R5, 0x1, P1 ;  /* 0x0000002506057c11 */ /* 0x000fc400088f0c05 */
[----:B------:R-:W-:Y:S02]  /*11b0*/  ISETP.GE.U32.AND P1, PT, R21, UR44, PT ;  /* 0x0000002c15007c0c */ /* 0x000fe4000bf26070 */
[----:B------:R-:W-:Y:S01]  /*11c0*/  ISETP.GE.AND.EX P4, PT, RZ, UR45, PT, P4 ;  /* 0x0000002dff007c0c */ /* 0x000fe2000bf86340 */
[----:B------:R2:W-:Y:S01]  /*11d0*/  @!P0 STG.E.U16 desc[UR4][R4.64], R8 ;  /* 0x0000000804008986 */ /* 0x0005e2000c101504 */
[----:B------:R-:W-:Y:S02]  /*11e0*/  ISETP.GE.AND.EX P2, PT, RZ, UR45, PT, P2 ;  /* 0x0000002dff007c0c */ /* 0x000fe4000bf46320 */
[----:B------:R-:W-:Y:S02]  /*11f0*/  ISETP.GE.AND.EX P1, PT, RZ, UR45, PT, P1 ;  /* 0x0000002dff007c0c */ /* 0x000fe4000bf26310 */
[----:B------:R-:W-:Y:S02]  /*1200*/  ISETP.GE.AND.EX P5, PT, RZ, UR45, PT, P5 ;  /* 0x0000002dff007c0c */ /* 0x000fe4000bfa6350 */
[----:B------:R-:W-:-:S02]  /*1210*/  IADD3 R10, P0, PT, R19, R10, RZ ;  /* 0x0000000a130a7210 */ /* 0x000fc40007f1e0ff */
[----:B------:R-:W-:Y:S02]  /*1220*/  @!P3 R2UR UR4, R16 ;  /* 0x000000001004b2ca */ /* 0x000fe400000e0000 */
[----:B------:R-:W-:Y:S02]  /*1230*/  LEA.HI.X.SX32 R9, R19, R9, 0x1, P0 ;  /* 0x0000000913097211 */ /* 0x000fe400000f0eff */
[----:B------:R-:W-:Y:S02]  /*1240*/  ISETP.GE.U32.AND P0, PT, R10, UR46, PT ;  /* 0x0000002e0a007c0c */ /* 0x000fe4000bf06070 */
        /* <DEDUP_REMOVED lines=22> */
.L_x_3459:
[----:B------:R-:W-:Y:S05]  /*13b0*/  EXIT ;  /* 0x000000000000794d */ /* 0x000fea0003800000 */
.L_x_3460:
[----:B------:R-:W-:Y:S01]  /*13c0*/  BSSY B1, `(.L_x_3474) ;  /* 0x0000007000017945 */ /* 0x000fe20003800000 */
[----:B------:R-:W-:Y:S01]  /*13d0*/  IMAD.MOV.U32 R12, RZ, RZ, 0x10 ;  /* 0x00000010ff0c7424 */ /* 0x000fe200078e00ff */
[----:B------:R-:W-:Y:S02]  /*13e0*/  MOV R11, 0x1f ;  /* 0x0000001f000b7802 */ /* 0x000fe40000000f00 */
[----:B------:R-:W-:-:S07]  /*13f0*/  MOV R15, 0xffffffff ;  /* 0xffffffff000f7802 */ /* 0x000fce0000000f00 */
[----:B------:R-:W-:Y:S05]  /*1400*/  WARPSYNC.COLLECTIVE R15, `(.L_x_3475) ;  /* 0x000000000f087348 */ /* 0x000fea0003c00000 */
[----:B------:R0:W1:Y:S02]  /*1410*/  SHFL.BFLY P6, R14, R13, R12, R11 ;  /* 0x0c00000c0d0e7389 */ /* 0x00006400000c000b */
[----:B01----:R-:W-:Y:S05]  /*1420*/  ENDCOLLECTIVE ;  /* 0x000000000000791b */ /* 0x003fea0003800000 */
.L_x_3475:
[----:B------:R-:W-:Y:S05]  /*1430*/  BSYNC B1 ;  /* 0x0000000000017941 */ /* 0x000fea0003800000 */
.L_x_3474:
[----:B------:R-:W-:Y:S01]  /*1440*/  HFMA2 R11, -RZ, RZ, 0, 1.847743988037109375e-06 ;  /* 0x0000001fff0b7431 */ /* 0x000fe200000001ff */
[----:B------:R-:W-:Y:S01]  /*1450*/  FMNMX R13, R14, R13, !PT ;  /* 0x0000000d0e0d7209 */ /* 0x000fe20007800000 */
[----:B------:R-:W-:Y:S01]  /*1460*/  IMAD.MOV.U32 R12, RZ, RZ, 0x8 ;  /* 0x00000008ff0c7424 */ /* 0x000fe200078e00ff */
[----:B------:R-:W-:-:S07]  /*1470*/  MOV R15, 0xffffffff ;  /* 0xffffffff000f7802 */ /* 0x000fce0000000f00 */
[----:B------:R-:W-:Y:S05]  /*1480*/  WARPSYNC.COLLECTIVE R15, `(.L_x_3476) ;  /* 0x000000000f087348 */ /* 0x000fea0003c00000 */
[----:B------:R0:W1:Y:S02]  /*1490*/  SHFL.BFLY P6, R14, R13, R12, R11 ;  /* 0x0c00000c0d0e7389 */ /* 0x00006400000c000b */
[----:B01----:R-:W-:Y:S05]  /*14a0*/  ENDCOLLECTIVE ;  /* 0x000000000000791b */ /* 0x003fea0003800000 */
.L_x_3476:
[----:B------:R-:W-:Y:S01]  /*14b0*/  HFMA2 R12, -RZ, RZ, 0, 2.384185791015625e-07 ;  /* 0x00000004ff0c7431 */ /* 0x000fe200000001ff */
[----:B------:R-:W-:-:S05]  /*14c0*/  FMNMX R0, R13, R14, !PT ;  /* 0x0000000e0d007209 */ /* 0x000fca0007800000 */
[----:B------:R-:W-:-:S07]  /*14d0*/  IMAD.MOV.U32 R13, RZ, RZ, R0 ;  /* 0x000000ffff0d7224 */ /* 0x000fce00078e0000 */
[----:B------:R-:W-:Y:S05]  /*14e0*/  WARPSYNC.COLLECTIVE R15, `(.L_x_3477) ;  /* 0x000000000f087348 */ /* 0x000fea0003c00000 */
[----:B------:R0:W1:Y:S02]  /*14f0*/  SHFL.BFLY P6, R14, R13, R12, R11 ;  /* 0x0c00000c0d0e7389 */ /* 0x00006400000c000b */
[----:B01----:R-:W-:Y:S05]  /*1500*/  ENDCOLLECTIVE ;  /* 0x000000000000791b */ /* 0x003fea0003800000 */
.L_x_3477:
[----:B------:R-:W-:Y:S01]  /*1510*/  IMAD.MOV.U32 R12, RZ, RZ, 0x2 ;  /* 0x00000002ff0c7424 */ /* 0x000fe200078e00ff */
[----:B------:R-:W-:-:S04]  /*1520*/  FMNMX R2, R0, R14, !PT ;  /* 0x0000000e00027209 */ /* 0x000fc80007800000 */
[----:B------:R-:W-:-:S07]  /*1530*/  MOV R13, R2 ;  /* 0x00000002000d7202 */ /* 0x000fce0000000f00 */
[----:B------:R-:W-:Y:S05]  /*1540*/  WARPSYNC.COLLECTIVE R15, `(.L_x_3478) ;  /* 0x000000000f087348 */ /* 0x000fea0003c00000 */
[----:B------:R0:W1:Y:S02]  /*1550*/  SHFL.BFLY P6, R14, R13, R12, R11 ;  /* 0x0c00000c0d0e7389 */ /* 0x00006400000c000b */
[----:B01----:R-:W-:Y:S05]  /*1560*/  ENDCOLLECTIVE ;  /* 0x000000000000791b */ /* 0x003fea0003800000 */
.L_x_3478:
[----:B------:R-:W-:Y:S01]  /*1570*/  HFMA2 R12, -RZ, RZ, 0, 5.9604644775390625e-08 ;  /* 0x00000001ff0c7431 */ /* 0x000fe200000001ff */
[----:B------:R-:W-:-:S04]  /*1580*/  FMNMX R3, R2, R14, !PT ;  /* 0x0000000e02037209 */ /* 0x000fc80007800000 */
[----:B------:R-:W-:-:S07]  /*1590*/  MOV R13, R3 ;  /* 0x00000003000d7202 */ /* 0x000fce0000000f00 */
[----:B------:R-:W-:Y:S05]  /*15a0*/  WARPSYNC.COLLECTIVE R15, `(.L_x_3479) ;  /* 0x000000000f087348 */ /* 0x000fea0003c00000 */
[----:B------:R0:W1:Y:S02]  /*15b0*/  SHFL.BFLY P6, R14, R13, R12, R11 ;  /* 0x0c00000c0d0e7389 */ /* 0x00006400000c000b */
[----:B01----:R-:W-:Y:S05]  /*15c0*/  ENDCOLLECTIVE ;  /* 0x000000000000791b */ /* 0x003fea0003800000 */
.L_x_3479:
[----:B------:R-:W-:-:S05]  /*15d0*/  FMNMX R6, R3, R14, !PT ;  /* 0x0000000e03067209 */ /* 0x000fca0007800000 */
[C---:B------:R-:W-:Y:S01]  /*15e0*/  FADD R0, -R6.reuse, R27 ;  /* 0x0000001b06007221 */ /* 0x040fe20000000100 */
[C---:B------:R-:W-:Y:S01]  /*15f0*/  FADD R14, -R6.reuse, R25 ;  /* 0x00000019060e7221 */ /* 0x040fe20000000100 */
[C---:B------:R-:W-:Y:S01]  /*1600*/  FADD R3, -R6.reuse, R8 ;  /* 0x0000000806037221 */ /* 0x040fe20000000100 */
[C---:B------:R-:W-:Y:S01]  /*1610*/  FADD R4, -R6.reuse, R4 ;  /* 0x0000000406047221 */ /* 0x040fe20000000100 */
[C---:B------:R-:W-:Y:S01]  /*1620*/  FADD R5, -R6.reuse, R5 ;  /* 0x0000000506057221 */ /* 0x040fe20000000100 */
[----:B------:R-:W-:Y:S01]  /*1630*/  FADD R6, -R6, R7 ;  /* 0x0000000706067221 */ /* 0x000fe20000000100 */
[----:B------:R-:W-:Y:S01]  /*1640*/  IMAD.MOV.U32 R7, RZ, RZ, 0x3bbb989d ;  /* 0x3bbb989dff077424 */ /* 0x000fe200078e00ff */
[----:B------:R-:W-:-:S03]  /*1650*/  MOV R8, 0x437c0000 ;  /* 0x437c000000087802 */ /* 0x000fc60000000f00 */
        /* <DEDUP_REMOVED lines=8> */
[C---:B------:R-:W-:Y:S01]  /*16e0*/  FADD R15, R11.reuse, -12583039 ;  /* 0xcb40007f0b0f7421 */ /* 0x040fe20000000000 */
[----:B------:R-:W-:-:S02]  /*16f0*/  IMAD.SHL.U32 R0, R11, 0x800000, RZ ;  /* 0x008000000b007824 */ /* 0x000fc400078e00ff */
[----:B------:R-:W-:Y:S01]  /*1700*/  FFMA.SAT R11, R3, R7, 0.5 ;  /* 0x3f000000030b7423 */ /* 0x000fe20000002007 */
[----:B------:R-:W0:Y:S01]  /*1710*/  MUFU.EX2 R13, R13 ;  /* 0x0000000d000d7308 */ /* 0x000e220000000800 */
[C---:B------:R-:W-:Y:S02]  /*1720*/  FFMA R15, R14.reuse, 1.4426950216293334961, -R15 ;  /* 0x3fb8aa3b0e0f7823 */ /* 0x040fe4000000080f */
[----:B------:R-:W-:Y:S02]  /*1730*/  FFMA.RM R11, R11, R8, 12582913 ;  /* 0x4b4000010b0b7423 */ /* 0x000fe40000004008 */
[----:B------:R-:W-:Y:S02]  /*1740*/  FFMA R15, R14, 1.925963033500011079e-08, R15 ;  /* 0x32a570600e0f7823 */ /* 0x000fe4000000000f */
[----:B------:R-:W-:-:S04]  /*1750*/  FADD R12, R11, -12583039 ;  /* 0xcb40007f0b0c7421 */ /* 0x000fc80000000000 */
[C---:B------:R-:W-:Y:S01]  /*1760*/  FFMA R12, R3.reuse, 1.4426950216293334961, -R12 ;  /* 0x3fb8aa3b030c7823 */ /* 0x040fe2000000080c */
[----:B------:R-:W1:Y:S03]  /*1770*/  MUFU.EX2 R15, R15 ;  /* 0x0000000f000f7308 */ /* 0x000e660000000800 */
[----:B------:R-:W-:Y:S01]  /*1780*/  FFMA R12, R3, 1.925963033500011079e-08, R12 ;  /* 0x32a57060030c7823 */ /* 0x000fe2000000000c */
[----:B------:R-:W-:Y:S01]  /*1790*/  SHF.L.U32 R3, R11, 0x17, RZ ;  /* 0x000000170b037819 */ /* 0x000fe200000006ff */
[----:B------:R-:W-:Y:S01]  /*17a0*/  FFMA.SAT R11, R4, R7, 0.5 ;  /* 0x3f000000040b7423 */ /* 0x000fe20000002007 */
[----:B0-----:R-:W-:-:S03]  /*17b0*/  FMUL R2, R2, R13 ;  /* 0x0000000d02027220 */ /* 0x001fc60000400000 */
[----:B------:R-:W-:Y:S01]  /*17c0*/  FFMA.RM R11, R11, R8, 12582913 ;  /* 0x4b4000010b0b7423 */ /* 0x000fe20000004008 */
[----:B------:R-:W0:Y:S03]  /*17d0*/  MUFU.EX2 R12, R12 ;  /* 0x0000000c000c7308 */ /* 0x000e260000000800 */
[----:B------:R-:W-:-:S04]  /*17e0*/  FADD R13, R11, -12583039 ;  /* 0xcb40007f0b0d7421 */ /* 0x000fc80000000000 */
[----:B------:R-:W-:Y:S01]  /*17f0*/  FFMA R13, R4, 1.4426950216293334961, -R13 ;  /* 0x3fb8aa3b040d7823 */ /* 0x000fe2000000080d */
[----:B-1----:R-:W-:Y:S01]  /*1800*/  FMUL R0, R0, R15 ;  /* 0x0000000f00007220 */ /* 0x002fe20000400000 */
[----:B------:R-:W-:Y:S02]  /*1810*/  MOV R15, 0xffffffff ;  /* 0xffffffff000f7802 */ /* 0x000fe40000000f00 */
[----:B------:R-:W-:Y:S01]  /*1820*/  FFMA R13, R4, 1.925963033500011079e-08, R13 ;  /* 0x32a57060040d7823 */ /* 0x000fe2000000000d */
[----:B------:R-:W-:Y:S01]  /*1830*/  SHF.L.U32 R4, R11, 0x17, RZ ;  /* 0x000000170b047819 */ /* 0x000fe200000006ff */
[-C--:B------:R-:W-:Y:S01]  /*1840*/  FFMA.SAT R11, R5, R7.reuse, 0.5 ;  /* 0x3f000000050b7423 */ /* 0x080fe20000002007 */
[----:B------:R-:W-:-:S03]  /*1850*/  FFMA.SAT R7, R6, R7, 0.5 ;  /* 0x3f00000006077423 */ /* 0x000fc60000002007 */
[----:B------:R-:W-:Y:S01]  /*1860*/  FFMA.RM R11, R11, R8, 12582913 ;  /* 0x4b4000010b0b7423 */ /* 0x000fe20000004008 */
        /* <DEDUP_REMOVED lines=8> */
[----:B------:R-:W-:Y:S02]  /*18f0*/  IMAD.SHL.U32 R5, R11, 0x800000, RZ ;  /* 0x008000000b057824 */ /* 0x000fe400078e00ff */
[----:B------:R-:W-:Y:S01]  /*1900*/  FFMA R7, R6, 1.925963033500011079e-08, R7 ;  /* 0x32a5706006077823 */ /* 0x000fe20000000007 */
[----:B------:R-:W-:Y:S02]  /*1910*/  FADD R11, RZ, R2 ;  /* 0x00000002ff0b7221 */ /* 0x000fe40000000000 */
[----:B------:R-:W1:Y:S02]  /*1920*/  MUFU.EX2 R8, R8 ;  /* 0x0000000800087308 */ /* 0x000e640000000800 */
[----:B------:R-:W-:Y:S01]  /*1930*/  FADD R6, R11, R0 ;  /* 0x000000000b067221 */ /* 0x000fe20000000000 */
[----:B0-----:R-:W-:-:S03]  /*1940*/  FMUL R4, R4, R13 ;  /* 0x0000000d04047220 */ /* 0x001fc60000400000 */
[----:B------:R-:W-:Y:S01]  /*1950*/  FADD R11, R6, R3 ;  /* 0x00000003060b7221 */ /* 0x000fe20000000000 */
[----:B------:R-:W-:Y:S01]  /*1960*/  SHF.L.U32 R6, R12, 0x17, RZ ;  /* 0x000000170c067819 */ /* 0x000fe200000006ff */
[----:B------:R-:W-:Y:S01]  /*1970*/  HFMA2 R12, -RZ, RZ, 0, 9.5367431640625e-07 ;  /* 0x00000010ff0c7431 */ /* 0x000fe200000001ff */
[----:B------:R-:W0:Y:S01]  /*1980*/  MUFU.EX2 R7, R7 ;  /* 0x0000000700077308 */ /* 0x000e220000000800 */
[----:B-1----:R-:W-:Y:S01]  /*1990*/  FMUL R5, R5, R8 ;  /* 0x0000000805057220 */ /* 0x002fe20000400000 */
[----:B------:R-:W-:Y:S01]  /*19a0*/  FADD R8, R11, R4 ;  /* 0x000000040b087221 */ /* 0x000fe20000000000 */
[----:B------:R-:W-:-:S03]  /*19b0*/  IMAD.MOV.U32 R11, RZ, RZ, 0x1f ;  /* 0x0000001fff0b7424 */ /* 0x000fc600078e00ff */
[----:B------:R-:W-:Y:S01]  /*19c0*/  FADD R13, R8, R5 ;  /* 0x00000005080d7221 */ /* 0x000fe20000000000 */
[----:B0-----:R-:W-:-:S04]  /*19d0*/  FMUL R6, R6, R7 ;  /* 0x0000000706067220 */ /* 0x001fc80000400000 */
[----:B------:R-:W-:-:S07]  /*19e0*/  FADD R13, R13, R6 ;  /* 0x000000060d0d7221 */ /* 0x000fce0000000000 */
[----:B------:R-:W-:Y:S05]  /*19f0*/  WARPSYNC.COLLECTIVE R15, `(.L_x_3480) ;  /* 0x000000000f087348 */ /* 0x000fea0003c00000 */
[----:B------:R0:W1:Y:S02]  /*1a00*/  SHFL.BFLY P6, R14, R13, R12, R11 ;  /* 0x0c00000c0d0e7389 */ /* 0x00006400000c000b */
[----:B01----:R-:W-:Y:S05]  /*1a10*/  ENDCOLLECTIVE ;  /* 0x000000000000791b */ /* 0x003fea0003800000 */
.L_x_3480:
[----:B------:R-:W-:Y:S02]  /*1a20*/  IMAD.MOV.U32 R12, RZ, RZ, 0x8 ;  /* 0x00000008ff0c7424 */ /* 0x000fe400078e00ff */
[----:B------:R-:W-:-:S05]  /*1a30*/  FADD R7, R13, R14 ;  /* 0x0000000e0d077221 */ /* 0x000fca0000000000 */
[----:B------:R-:W-:-:S07]  /*1a40*/  MOV R13, R7 ;  /* 0x00000007000d7202 */ /* 0x000fce0000000f00 */
[----:B------:R-:W-:Y:S05]  /*1a50*/  WARPSYNC.COLLECTIVE R15, `(.L_x_3481) ;  /* 0x000000000f087348 */ /* 0x000fea0003c00000 */
[----:B------:R0:W1:Y:S02]  /*1a60*/  SHFL.BFLY P6, R14, R13, R12, R11 ;  /* 0x0c00000c0d0e7389 */ /* 0x00006400000c000b */
[----:B01----:R-:W-:Y:S05]  /*1a70*/  ENDCOLLECTIVE ;  /* 0x000000000000791b */ /* 0x003fea0003800000 */
.L_x_3481:
[----:B------:R-:W-:Y:S02]  /*1a80*/  HFMA2 R12, -RZ, RZ, 0, 2.384185791015625e-07 ;  /* 0x00000004ff0c7431 */ /* 0x000fe400000001ff */
[----:B------:R-:W-:-:S05]  /*1a90*/  FADD R8, R7, R14 ;  /* 0x0000000e07087221 */ /* 0x000fca0000000000 */
[----:B------:R-:W-:-:S07]  /*1aa0*/  MOV R13, R8 ;  /* 0x00000008000d7202 */ /* 0x000fce0000000f00 */
[----:B------:R-:W-:Y:S05]  /*1ab0*/  WARPSYNC.COLLECTIVE R15, `(.L_x_3482) ;  /* 0x000000000f087348 */ /* 0x000fea0003c00000 */
[----:B------:R0:W1:Y:S02]  /*1ac0*/  SHFL.BFLY P6, R14, R13, R12, R11 ;  /* 0x0c00000c0d0e7389 */ /* 0x00006400000c000b */
[----:B01----:R-:W-:Y:S05]  /*1ad0*/  ENDCOLLECTIVE ;  /* 0x000000000000791b */ /* 0x003fea0003800000 */
.L_x_3482:
[----:B------:R-:W-:Y:S01]  /*1ae0*/  MOV R12, 0x2 ;  /* 0x00000002000c7802 */ /* 0x000fe20000000f00 */
[----:B------:R-:W-:-:S04]  /*1af0*/  FADD R25, R8, R14 ;  /* 0x0000000e08197221 */ /* 0x000fc80000000000 */
[----:B------:R-:W-:-:S07]  /*1b00*/  IMAD.MOV.U32 R13, RZ, RZ, R25 ;  /* 0x000000ffff0d7224 */ /* 0x000fce00078e0019 */
[----:B------:R-:W-:Y:S05]  /*1b10*/  WARPSYNC.COLLECTIVE R15, `(.L_x_3483) ;  /* 0x000000000f087348 */ /* 0x000fea0003c00000 */
[----:B------:R0:W1:Y:S02]  /*1b20*/  SHFL.BFLY P6, R14, R13, R12, R11 ;  /* 0x0c00000c0d0e7389 */ /* 0x00006400000c000b */
[----:B01----:R-:W-:Y:S05]  /*1b30*/  ENDCOLLECTIVE ;  /* 0x000000000000791b */ /* 0x003fea0003800000 */
.L_x_3483:
[----:B------:R-:W-:Y:S02]  /*1b40*/  IMAD.MOV.U32 R12, RZ, RZ, 0x1 ;  /* 0x00000001ff0c7424 */ /* 0x000fe400078e00ff */
[----:B------:R-:W-:-:S05]  /*1b50*/  FADD R26, R25, R14 ;  /* 0x0000000e191a7221 */ /* 0x000fca0000000000 */
[----:B------:R-:W-:-:S07]  /*1b60*/  MOV R13, R26 ;  /* 0x0000001a000d7202 */ /* 0x000fce0000000f00 */
[----:B------:R-:W-:Y:S05]  /*1b70*/  WARPSYNC.COLLECTIVE R15, `(.L_x_3484) ;  /* 0x000000000f087348 */ /* 0x000fea0003c00000 */
[----:B------:R0:W1:Y:S02]  /*1b80*/  SHFL.BFLY P6, R14, R13, R12, R11 ;  /* 0x0c00000c0d0e7389 */ /* 0x00006400000c000b */
[----:B01----:R-:W-:Y:S05]  /*1b90*/  ENDCOLLECTIVE ;  /* 0x000000000000791b */ /* 0x003fea0003800000 */
.L_x_3484:
[----:B------:R-:W-:Y:S05]  /*1ba0*/  BRA `(.L_x_3485) ;  /* 0xffffffec00f47947 */ /* 0x000fea000383ffff */
        .weak           $__internal_52_$__cuda_sm3x_div_rn_noftz_f32_slowpath
        .type           $__internal_52_$__cuda_sm3x_div_rn_noftz_f32_slowpath,@function
        .size           $__internal_52_$__cuda_sm3x_div_rn_noftz_f32_slowpath,(.L_x_15369 - $__internal_52_$__cuda_sm3x_div_rn_noftz_f32_slowpath)
$__internal_52_$__cuda_sm3x_div_rn_noftz_f32_slowpath:
        /* <DEDUP_REMOVED lines=35> */
.L_x_3487:
[----:B------:R-:W-:Y:S01]  /*1de0*/  LEA R26, R13, 0xc0800000, 0x17 ;  /* 0xc08000000d1a7811 */ /* 0x000fe200078eb8ff */
[----:B------:R-:W-:Y:S01]  /*1df0*/  VIADD R28, R28, 0xffffff81 ;  /* 0xffffff811c1c7836 */ /* 0x000fe20000000000 */
[----:B------:R-:W-:Y:S02]  /*1e00*/  BSSY.RECONVERGENT B3, `(.L_x_3492) ;  /* 0x0000035000037945 */ /* 0x000fe40003800200 */
        /* <DEDUP_REMOVED lines=48> */
.L_x_3494:
[----:B------:R-:W-:-:S04]  /*2110*/  LOP3.LUT R2, R2, 0x80000000, RZ, 0xc0, !PT ;  /* 0x8000000002027812 */ /* 0x000fc800078ec0ff */
[----:B------:R-:W-:Y:S01]  /*2120*/  LOP3.LUT R2, R2, 0x7f800000, RZ, 0xfc, !PT ;  /* 0x7f80000002027812 */ /* 0x000fe200078efcff */
[----:B------:R-:W-:Y:S06]  /*2130*/  BRA `(.L_x_3495) ;  /* 0x0000000000047947 */ /* 0x000fec0003800000 */
.L_x_3493:
[----:B------:R-:W-:-:S07]  /*2140*/  LEA R2, R28, R2, 0x17 ;  /* 0x000000021c027211 */ /* 0x000fce00078eb8ff */
.L_x_3495:
[----:B------:R-:W-:Y:S05]  /*2150*/  BSYNC.RECONVERGENT B3 ;  /* 0x0000000000037941 */ /* 0x000fea0003800200 */
.L_x_3492:
[----:B------:R-:W-:Y:S05]  /*2160*/  BRA `(.L_x_3496) ;  /* 0x0000000000207947 */ /* 0x000fea0003800000 */
.L_x_3491:
[----:B------:R-:W-:-:S04]  /*2170*/  LOP3.LUT R2, R25, 0x80000000, R2, 0x48, !PT ;  /* 0x8000000019027812 */ /* 0x000fc800078e4802 */
[----:B------:R-:W-:Y:S01]  /*2180*/  LOP3.LUT R2, R2, 0x7f800000, RZ, 0xfc, !PT ;  /* 0x7f80000002027812 */ /* 0x000fe200078efcff */
[----:B------:R-:W-:Y:S06]  /*2190*/  BRA `(.L_x_3496) ;  /* 0x0000000000147947 */ /* 0x000fec0003800000 */
.L_x_3490:
[----:B------:R-:W-:Y:S01]  /*21a0*/  LOP3.LUT R2, R25, 0x80000000, R2, 0x48, !PT ;  /* 0x8000000019027812 */ /* 0x000fe200078e4802 */
[----:B------:R-:W-:Y:S06]  /*21b0*/  BRA `(.L_x_3496) ;  /* 0x00000000000c7947 */ /* 0x000fec0003800000 */
.L_x_3489:
[----:B------:R-:W0:Y:S01]  /*21c0*/  MUFU.RSQ R2, -QNAN ;  /* 0xffc0000000027908 */ /* 0x000e220000001400 */
[----:B------:R-:W-:Y:S05]  /*21d0*/  BRA `(.L_x_3496) ;  /* 0x0000000000047947 */ /* 0x000fea0003800000 */
.L_x_3488:
[----:B------:R-:W-:-:S07]  /*21e0*/  FADD.FTZ R2, R2, R7 ;  /* 0x0000000702027221 */ /* 0x000fce0000010000 */
.L_x_3496:
[----:B------:R-:W-:Y:S05]  /*21f0*/  BSYNC.RECONVERGENT B2 ;  /* 0x0000000000027941 */ /* 0x000fea0003800200 */
.L_x_3486:
[----:B------:R-:W-:-:S04]  /*2200*/  HFMA2 R13, -RZ, RZ, 0, 0 ;  /* 0x00000000ff0d7431 */ /* 0x000fc800000001ff */
[----:B0-----:R-:W-:Y:S05]  /*2210*/  RET.REL.NODEC R12 `(_ZN7oneflow4cuda7softmax15SoftmaxWarpImplI10SimpleLoadI6__halffE11SimpleStoreIS4_fEfLi1ELi6ELi32ELi1ELb1ELNS1_9AlgorithmE0EEEvT_T0_ll) ;  /* 0xffffffdc0c787950 */ /* 0x001fea0003c3ffff */
.L_x_3497:
        /* <DEDUP_REMOVED lines=14> */
.L_x_15369:


//--------------------- .text._ZN7oneflow4cuda7softmax15SoftmaxWarpImplI10SimpleLoadI6__halffE11SimpleStoreIS4_fEfLi1ELi6ELi32ELi1ELb0ELNS1_9AlgorithmE0EEEvT_T0_ll --------------------------
	.section	.text._ZN7oneflow4cuda7softmax15SoftmaxWarpImplI10SimpleLoadI6__halffE11SimpleStoreIS4_fEfLi1ELi6ELi32ELi1ELb0ELNS1_9AlgorithmE0EEEvT_T0_ll,"ax",@progbits
	.align	128
        .global         _ZN7oneflow4cuda7softmax15SoftmaxWarpImplI10SimpleLoadI6__halffE11SimpleStoreIS4_fEfLi1ELi6ELi32ELi1ELb0ELNS1_9AlgorithmE0EEEvT_T0_ll
        .type           _ZN7oneflow4cuda7softmax15SoftmaxWarpImplI10SimpleLoadI6__halffE11SimpleStoreIS4_fEfLi1ELi6ELi32ELi1ELb0ELNS1_9AlgorithmE0EEEvT_T0_ll,@function
        .size           _ZN7oneflow4cuda7softmax15SoftmaxWarpImplI10SimpleLoadI6__halffE11SimpleStoreIS4_fEfLi1ELi6ELi32ELi1ELb0ELNS1_9AlgorithmE0EEEvT_T0_ll,(.L_x_15370 - _ZN7oneflow4cuda7softmax15SoftmaxWarpImplI10SimpleLoadI6__halffE11SimpleStoreIS4_fEfLi1ELi6ELi32ELi1ELb0ELNS1_9AlgorithmE0EEEvT_T0_ll)
        .other          _ZN7oneflow4cuda7softmax15SoftmaxWarpImplI10SimpleLoadI6__halffE11SimpleStoreIS4_fEfLi1ELi6ELi32ELi1ELb0ELNS1_9AlgorithmE0EEEvT_T0_ll,@"STO_CUDA_ENTRY STV_DEFAULT"
_ZN7oneflow4cuda7softmax15SoftmaxWarpImplI10SimpleLoadI6__halffE11SimpleStoreIS4_fEfLi1ELi6ELi32ELi1ELb0ELNS1_9AlgorithmE0EEEvT_T0_ll:
.text._ZN7oneflow4cuda7softmax15SoftmaxWarpImplI10SimpleLoadI6__halffE11SimpleStoreIS4_fEfLi1ELi6ELi32ELi1ELb0ELNS1_9AlgorithmE0EEEvT_T0_ll:
        /* <DEDUP_REMOVED lines=24> */
.L_x_3498:
        /* <DEDUP_REMOVED lines=13> */
.L_x_3512:
[----:B---3--:R-:W-:Y:S01]  /*0250*/  IMAD R3, R7, UR38, RZ ;  /* 0x0000002607037c24 */ /* 0x008fe2000f8e02ff */
[----:B--2---:R-:W-:Y:S01]  /*0260*/  R2UR UR4, R8 ;  /* 0x00000000080472ca */ /* 0x004fe200000e0000 */
[----:B------:R-:W-:Y:S01]  /*0270*/  IMAD.MOV.U32 R19, RZ, RZ, RZ ;  /* 0x000000ffff137224 */ /* 0x000fe200078e00ff */
[C---:B------:R-:W-:Y:S01]  /*0280*/  R2UR UR5, R9.reuse ;  /* 0x00000000090572ca */ /* 0x040fe200000e0000 */
[----:B------:R-:W-:Y:S01]  /*0290*/  IMAD R3, R16, UR39, R3 ;  /* 0x0000002710037c24 */ /* 0x000fe2000f8e0203 */
[----:B------:R-:W-:Y:S01]  /*02a0*/  R2UR UR6, R8 ;  /* 0x00000000080672ca */ /* 0x000fe200000e0000 */
[----:B-1----:R-:W-:Y:S01]  /*02b0*/  IMAD.WIDE.U32 R4, R16, UR38, R18 ;  /* 0x0000002610047c25 */ /* 0x002fe2000f8e0012 */
[----:B------:R-:W-:Y:S02]  /*02c0*/  R2UR UR7, R9 ;  /* 0x00000000090772ca */ /* 0x000fe400000e0000 */
[----:B------:R-:W-:Y:S02]  /*02d0*/  R2UR UR8, R8 ;  /* 0x00000000080872ca */ /* 0x000fe400000e0000 */
[----:B------:R-:W-:-:S02]  /*02e0*/  IADD3 R3, PT, PT, R5, R3, RZ ;  /* 0x0000000305037210 */ /* 0x000fc40007ffe0ff */
[----:B------:R-:W-:Y:S02]  /*02f0*/  LEA R2, P0, R4, UR36, 0x1 ;  /* 0x0000002404027c11 */ /* 0x000fe4000f8008ff */
[C---:B------:R-:W-:Y:S02]  /*0300*/  R2UR UR9, R9.reuse ;  /* 0x00000000090972ca */ /* 0x040fe400000e0000 */
[----:B------:R-:W-:Y:S02]  /*0310*/  R2UR UR10, R8 ;  /* 0x00000000080a72ca */ /* 0x000fe400000e0000 */
[----:B------:R-:W-:Y:S02]  /*0320*/  R2UR UR11, R9 ;  /* 0x00000000090b72ca */ /* 0x000fe400000e0000 */
[----:B------:R-:W-:Y:S02]  /*0330*/  LEA.HI.X R3, R4, UR37, R3, 0x1, P0 ;  /* 0x0000002504037c11 */ /* 0x000fe400080f0c03 */
[----:B------:R-:W-:-:S02]  /*0340*/  R2UR UR12, R8 ;  /* 0x00000000080c72ca */ /* 0x000fc400000e0000 */
[C---:B------:R-:W-:Y:S01]  /*0350*/  R2UR UR13, R9.reuse ;  /* 0x00000000090d72ca */ /* 0x040fe200000e0000 */
[----:B------:R-:W2:Y:S01]  /*0360*/  LDG.E.U16 R21, desc[UR4][R2.64] ;  /* 0x0000000402157981 */ /* 0x000ea2000c1e1500 */
[----:B------:R-:W-:Y:S02]  /*0370*/  R2UR UR14, R8 ;  /* 0x00000000080e72ca */ /* 0x000fe400000e0000 */
[----:B------:R-:W-:Y:S01]  /*0380*/  R2UR UR15, R9 ;  /* 0x00000000090f72ca */ /* 0x000fe200000e0000 */
[----:B------:R-:W3:Y:S04]  /*0390*/  LDG.E.U16 R4, desc[UR6][R2.64+0x40] ;  /* 0x0000400602047981 */ /* 0x000ee8000c1e1500 */
[----:B------:R-:W4:Y:S04]  /*03a0*/  LDG.E.U16 R6, desc[UR8][R2.64+0x80] ;  /* 0x0000800802067981 */ /* 0x000f28000c1e1500 */
        /* <DEDUP_REMOVED lines=30> */
[-C--:B------:R-:W-:Y:S01]  /*0590*/  FFMA.SAT R13, R14, R11.reuse, 0.5 ;  /* 0x3f0000000e0d7423 */ /* 0x080fe2000000200b */
[-C--:B------:R-:W-:Y:S01]  /*05a0*/  FFMA.SAT R19, R22, R11.reuse, 0.5 ;  /* 0x3f00000016137423 */ /* 0x080fe2000000200b */
[----:B------:R-:W-:Y:S02]  /*05b0*/  FFMA.SAT R3, R4, R11, 0.5 ;  /* 0x3f00000004037423 */ /* 0x000fe4000000200b */
[-C--:B------:R-:W-:Y:S01]  /*05c0*/  FFMA.RM R0, R13, R12.reuse, 12582913 ;  /* 0x4b4000010d007423 */ /* 0x080fe2000000400c */
[-C--:B------:R-:W-:Y:S01]  /*05d0*/  FFMA.RM R2, R19, R12.reuse, 12582913 ;  /* 0x4b40000113027423 */ /* 0x080fe2000000400c */
[----:B------:R-:W-:-:S02]  /*05e0*/  FFMA.RM R3, R3, R12, 12582913 ;  /* 0x4b40000103037423 */ /* 0x000fc4000000400c */
[----:B------:R-:W-:Y:S01]  /*05f0*/  FADD R13, R0, -12583039 ;  /* 0xcb40007f000d7421 */ /* 0x000fe20000000000 */
[C---:B------:R-:W-:Y:S01]  /*0600*/  FADD R19, R2.reuse, -12583039 ;  /* 0xcb40007f02137421 */ /* 0x040fe20000000000 */
[----:B------:R-:W-:Y:S02]  /*0610*/  IMAD.SHL.U32 R2, R2, 0x800000, RZ ;  /* 0x0080000002027824 */ /* 0x000fe400078e00ff */
[----:B------:R-:W-:Y:S01]  /*0620*/  FFMA R13, R14, 1.4426950216293334961, -R13 ;  /* 0x3fb8aa3b0e0d7823 */ /* 0x000fe2000000080d */
[----:B------:R-:W-:-:S03]  /*0630*/  FFMA R19, R22, 1.4426950216293334961, -R19 ;  /* 0x3fb8aa3b16137823 */ /* 0x000fc60000000813 */
[----:B------:R-:W-:Y:S01]  /*0640*/  FFMA R6, R14, 1.925963033500011079e-08, R13 ;  /* 0x32a570600e067823 */ /* 0x000fe2000000000d */
[----:B------:R-:W-:Y:S01]  /*0650*/  FADD R14, R10, -R15 ;  /* 0x8000000f0a0e7221 */ /* 0x000fe20000000000 */
[----:B------:R-:W-:Y:S01]  /*0660*/  FADD R13, R3, -12583039 ;  /* 0xcb40007f030d7421 */ /* 0x000fe20000000000 */
[----:B------:R-:W-:Y:S01]  /*0670*/  FFMA R19, R22, 1.925963033500011079e-08, R19 ;  /* 0x32a5706016137823 */ /* 0x000fe20000000013 */
[----:B------:R-:W-:Y:S01]  /*0680*/  FADD R22, R5, -R15 ;  /* 0x8000000f05167221 */ /* 0x000fe20000000000 */
[-C--:B------:R-:W-:Y:S01]  /*0690*/  FFMA.SAT R21, R14, R11.reuse, 0.5 ;  /* 0x3f0000000e157423 */ /* 0x080fe2000000200b */
[----:B------:R-:W-:Y:S01]  /*06a0*/  FFMA R13, R4, 1.4426950216293334961, -R13 ;  /* 0x3fb8aa3b040d7823 */ /* 0x000fe2000000080d */
[----:B------:R-:W1:Y:S01]  /*06b0*/  MUFU.EX2 R6, R6 ;  /* 0x0000000600067308 */ /* 0x000e620000000800 */
[-C--:B------:R-:W-:Y:S01]  /*06c0*/  FFMA.SAT R23, R22, R11.reuse, 0.5 ;  /* 0x3f00000016177423 */ /* 0x080fe2000000200b */
[-C--:B------:R-:W-:Y:S01]  /*06d0*/  FFMA.RM R10, R21, R12.reuse, 12582913 ;  /* 0x4b400001150a7423 */ /* 0x080fe2000000400c */
[----:B------:R-:W-:Y:S01]  /*06e0*/  FFMA R4, R4, 1.925963033500011079e-08, R13 ;  /* 0x32a5706004047823 */ /* 0x000fe2000000000d */
[----:B------:R-:W-:Y:S01]  /*06f0*/  SHF.L.U32 R3, R3, 0x17, RZ ;  /* 0x0000001703037819 */ /* 0x000fe200000006ff */
[-C--:B------:R-:W-:Y:S01]  /*0700*/  FFMA.RM R13, R23, R12.reuse, 12582913 ;  /* 0x4b400001170d7423 */ /* 0x080fe2000000400c */
[----:B------:R-:W-:Y:S01]  /*0710*/  FADD R21, R10, -12583039 ;  /* 0xcb40007f0a157421 */ /* 0x000fe20000000000 */
[----:B------:R-:W-:Y:S01]  /*0720*/  FFMA.SAT R23, R20, R11, 0.5 ;  /* 0x3f00000014177423 */ /* 0x000fe2000000200b */
[----:B------:R2:W3:Y:S01]  /*0730*/  MUFU.EX2 R5, R19 ;  /* 0x0000001300057308 */ /* 0x0004e20000000800 */
[----:B------:R-:W-:Y:S01]  /*0740*/  FADD R15, R13, -12583039 ;  /* 0xcb40007f0d0f7421 */ /* 0x000fe20000000000 */
[----:B------:R-:W-:Y:S01]  /*0750*/  FFMA R21, R14, 1.4426950216293334961, -R21 ;  /* 0x3fb8aa3b0e157823 */ /* 0x000fe20000000815 */
[----:B------:R-:W-:Y:S01]  /*0760*/  FFMA.RM R12, R23, R12, 12582913 ;  /* 0x4b400001170c7423 */ /* 0x000fe2000000400c */
[----:B------:R-:W-:Y:S01]  /*0770*/  SHF.L.U32 R10, R10, 0x17, RZ ;  /* 0x000000170a0a7819 */ /* 0x000fe200000006ff */
[----:B------:R-:W-:Y:S01]  /*0780*/  FFMA R15, R22, 1.4426950216293334961, -R15 ;  /* 0x3fb8aa3b160f7823 */ /* 0x000fe2000000080f */
[----:B------:R-:W-:Y:S01]  /*0790*/  FFMA R11, R14, 1.925963033500011079e-08, R21 ;  /* 0x32a570600e0b7823 */ /* 0x000fe20000000015 */
[----:B------:R-:W-:Y:S01]  /*07a0*/  SHF.L.U32 R13, R13, 0x17, RZ ;  /* 0x000000170d0d7819 */ /* 0x000fe200000006ff */
[----:B------:R-:W4:Y:S01]  /*07b0*/  MUFU.EX2 R4, R4 ;  /* 0x0000000400047308 */ /* 0x000f220000000800 */
[----:B--2---:R-:W-:Y:S01]  /*07c0*/  FADD R19, R12, -12583039 ;  /* 0xcb40007f0c137421 */ /* 0x004fe20000000000 */
[----:B------:R-:W-:Y:S01]  /*07d0*/  FFMA R14, R22, 1.925963033500011079e-08, R15 ;  /* 0x32a57060160e7823 */ /* 0x000fe2000000000f */
[----:B------:R-:W-:-:S02]  /*07e0*/  SHF.L.U32 R15, R0, 0x17, RZ ;  /* 0x00000017000f7819 */ /* 0x000fc400000006ff */
[----:B------:R-:W-:Y:S01]  /*07f0*/  FFMA R19, R20, 1.4426950216293334961, -R19 ;  /* 0x3fb8aa3b14137823 */ /* 0x000fe20000000813 */
[----:B------:R-:W-:Y:S02]  /*0800*/  SHF.L.U32 R12, R12, 0x17, RZ ;  /* 0x000000170c0c7819 */ /* 0x000fe400000006ff */
[----:B------:R-:W2:Y:S01]  /*0810*/  MUFU.EX2 R11, R11 ;  /* 0x0000000b000b7308 */ /* 0x000ea20000000800 */
[----:B------:R-:W-:Y:S01]  /*0820*/  FFMA R19, R20, 1.925963033500011079e-08, R19 ;  /* 0x32a5706014137823 */ /* 0x000fe20000000013 */
[----:B-1----:R-:W-:Y:S01]  /*0830*/  FMUL R6, R15, R6 ;  /* 0x000000060f067220 */ /* 0x002fe20000400000 */
[----:B---3--:R-:W-:-:S03]  /*0840*/  FMUL R5, R2, R5 ;  /* 0x0000000502057220 */ /* 0x008fc60000400000 */
[----:B------:R-:W-:Y:S02]  /*0850*/  FADD R0, RZ, R6 ;  /* 0x00000006ff007221 */ /* 0x000fe40000000000 */
[----:B------:R-:W1:Y:S01]  /*0860*/  MUFU.EX2 R14, R14 ;  /* 0x0000000e000e7308 */ /* 0x000e620000000800 */
[----:B----4-:R-:W-:Y:S01]  /*0870*/  FMUL R4, R3, R4 ;  /* 0x0000000403047220 */ /* 0x010fe20000400000 */
[----:B------:R-:W-:-:S04]  /*0880*/  FADD R15, R0, R5 ;  /* 0x00000005000f7221 */ /* 0x000fc80000000000 */
[----:B------:R-:W-:Y:S02]  /*0890*/  FADD R0, R15, R4 ;  /* 0x000000040f007221 */ /* 0x000fe40000000000 */
[----:B------:R-:W3:Y:S01]  /*08a0*/  MUFU.EX2 R19, R19 ;  /* 0x0000001300137308 */ /* 0x000ee20000000800 */
[----:B--2---:R-:W-:-:S04]  /*08b0*/  FMUL R3, R10, R11 ;  /* 0x0000000b0a037220 */ /* 0x004fc80000400000 */
[----:B------:R-:W-:Y:S01]  /*08c0*/  FADD R11, R0, R3 ;  /* 0x00000003000b7221 */ /* 0x000fe20000000000 */
[----:B-1----:R-:W-:-:S04]  /*08d0*/  FMUL R2, R13, R14 ;  /* 0x0000000e0d027220 */ /* 0x002fc80000400000 */
[----:B------:R-:W-:Y:S01]  /*08e0*/  FADD R11, R11, R2 ;  /* 0x000000020b0b7221 */ /* 0x000fe20000000000 */
[----:B---3--:R-:W-:-:S04]  /*08f0*/  FMUL R0, R12, R19 ;  /* 0x000000130c007220 */ /* 0x008fc80000400000 */
        /* <DEDUP_REMOVED lines=10> */
.L_x_3524:
        /* <DEDUP_REMOVED lines=12> */
[----:B0-----:R-:W-:Y:S05]  /*0a60*/  CALL.REL.NOINC `($__internal_53_$__cuda_sm3x_div_rn_noftz_f32_slowpath) ;  /* 0x0000000c00c47944 */ /* 0x001fea0003c00000 */
[----:B------:R-:W-:-:S07]  /*0a70*/  MOV R12, R6 ;  /* 0x00000006000c7202 */ /* 0x000fce0000000f00 */
.L_x_3501:
[----:B------:R-:W-:Y:S05]  /*0a80*/  BSYNC.RECONVERGENT B0 ;  /* 0x0000000000007941 */ /* 0x000fea0003800200 */
.L_x_3500:
        /* <DEDUP_REMOVED lines=12> */
[----:B0-----:R-:W-:Y:S05]  /*0b50*/  CALL.REL.NOINC `($__internal_53_$__cuda_sm3x_div_rn_noftz_f32_slowpath) ;  /* 0x0000000c00887944 */ /* 0x001fea0003c00000 */
[----:B------:R-:W-:-:S07]  /*0b60*/  MOV R13, R6 ;  /* 0x00000006000d7202 */ /* 0x000fce0000000f00 */
.L_x_3503:
[----:B------:R-:W-:Y:S05]  /*0b70*/  BSYNC.RECONVERGENT B0 ;  /* 0x0000000000007941 */ /* 0x000fea0003800200 */
.L_x_3502:
        /* <DEDUP_REMOVED lines=12> */
[----:B0-----:R-:W-:Y:S05]  /*0c40*/  CALL.REL.NOINC `($__internal_53_$__cuda_sm3x_div_rn_noftz_f32_slowpath) ;  /* 0x0000000c004c7944 */ /* 0x001fea0003c00000 */
[----:B------:R-:W-:-:S07]  /*0c50*/  MOV R5, R6 ;  /* 0x0000000600057202 */ /* 0x000fce0000000f00 */
.L_x_3505:
[----:B------:R-:W-:Y:S05]  /*0c60*/  BSYNC.RECONVERGENT B0 ;  /* 0x0000000000007941 */ /* 0x000fea0003800200 */
.L_x_3504:
        /* <DEDUP_REMOVED lines=13> */
[----:B------:R-:W-:-:S07]  /*0d40*/  IMAD.MOV.U32 R4, RZ, RZ, R6 ;  /* 0x000000ffff047224 */ /* 0x000fce00078e0006 */
.L_x_3507:
[----:B------:R-:W-:Y:S05]  /*0d50*/  BSYNC.RECONVERGENT B0 ;  /* 0x0000000000007941 */ /* 0x000fea0003800200 */
.L_x_3506:
        /* <DEDUP_REMOVED lines=14> */
.L_x_3509:
[----:B------:R-:W-:Y:S05]  /*0e40*/  BSYNC.RECONVERGENT B0 ;  /* 0x0000000000007941 */ /* 0x000fea0003800200 */
.L_x_3508:
        /* <DEDUP_REMOVED lines=12> */
[----:B0-----:R-:W-:Y:S05]  /*0f10*/  CALL.REL.NOINC `($__internal_53_$__cuda_sm3x_div_rn_noftz_f32_slowpath) ;  /* 0x0000000800987944 */ /* 0x001fea0003c00000 */
[----:B------:R-:W-:-:S07]  /*0f20*/  MOV R2, R6 ;  /* 0x0000000600027202 */ /* 0x000fce0000000f00 */
.L_x_3511:
[----:B------:R-:W-:Y:S05]  /*0f30*/  BSYNC.RECONVERGENT B0 ;  /* 0x0000000000007941 */ /* 0x000fea0003800200 */
.L_x_3510:
        /* <DEDUP_REMOVED lines=28> */
[----:B------:R-:W-:Y:S01]  /*1100*/  PRMT R0, R4, 0x7632, R0 ;  /* 0x0000763204007816 */ /* 0x000fe20000000000 */
[----:B------:R3:W-:Y:S01]  /*1110*/  STG.E.U16 desc[UR8][R10.64+0x80], R4 ;  /* 0x000080040a007986 */ /* 0x0007e2000c101508 */
[----:B------:R-:W-:-:S03]  /*1120*/  PRMT R3, R2, 0x7632, R3 ;  /* 0x0000763202037816 */ /* 0x000fc60000000003 */
[----:B------:R3:W-:Y:S04]  /*1130*/  STG.E.U16 desc[UR6][R10.64+0x40], R5 ;  /* 0x000040050a007986 */ /* 0x0007e8000c101506 */
[----:B------:R3:W-:Y:S04]  /*1140*/  STG.E.U16 desc[UR10][R10.64+0xc0], R0 ;  /* 0x0000c0000a007986 */ /* 0x0007e8000c10150a */
[----:B------:R3:W-:Y:S04]  /*1150*/  STG.E.U16 desc[UR12][R10.64+0x100], R2 ;  /* 0x000100020a007986 */ /* 0x0007e8000c10150c */
[----:B------:R3:W-:Y:S01]  /*1160*/  STG.E.U16 desc[UR14][R10.64+0x140], R3 ;  /* 0x000140030a007986 */ /* 0x0007e2000c10150e */
[----:B------:R-:W-:Y:S05]  /*1170*/  @!P0 BRA `(.L_x_3512) ;  /* 0xfffffff000348947 */ /* 0x000fea000383ffff */
[----:B------:R-:W-:Y:S05]  /*1180*/  EXIT ;  /* 0x000000000000794d */ /* 0x000fea0003800000 */
.L_x_3499:
[----:B------:R-:W-:Y:S01]  /*1190*/  BSSY B0, `(.L_x_3513) ;  /* 0x0000007000007945 */ /* 0x000fe20003800000 */
[----:B------:R-:W-:Y:S01]  /*11a0*/  MOV R12, 0x10 ;  /* 0x00000010000c7802 */ /* 0x000fe20000000f00 */
[----:B------:R-:W-:Y:S01]  /*11b0*/  IMAD.MOV.U32 R11, RZ, RZ, 0x1f ;  /* 0x0000001fff0b7424 */ /* 0x000fe200078e00ff */
[----:B------:R-:W-:-:S07]  /*11c0*/  MOV R15, 0xffffffff ;  /* 0xffffffff000f7802 */ /* 0x000fce0000000f00 */
[----:B0-----:R-:W-:Y:S05]  /*11d0*/  WARPSYNC.COLLECTIVE R15, `(.L_x_3514) ;  /* 0x000000000f087348 */ /* 0x001fea0003c00000 */
[----:B------:R1:W2:Y:S02]  /*11e0*/  SHFL.BFLY P6, R14, R13, R12, R11 ;  /* 0x0c00000c0d0e7389 */ /* 0x0002a400000c000b */
[----:B012---:R-:W-:Y:S05]  /*11f0*/  ENDCOLLECTIVE ;  /* 0x000000000000791b */ /* 0x007fea0003800000 */
.L_x_3514:
[----:B------:R-:W-:Y:S05]  /*1200*/  BSYNC B0 ;  /* 0x0000000000007941 */ /* 0x000fea0003800000 */
.L_x_3513:
[----:B------:R-:W-:Y:S01]  /*1210*/  HFMA2 R12, -RZ, RZ, 0, 4.76837158203125e-07 ;  /* 0x00000008ff0c7431 */ /* 0x000fe200000001ff */
[----:B------:R-:W-:Y:S02]  /*1220*/  FMNMX R13, R13, R14, !PT ;  /* 0x0000000e0d0d7209 */ /* 0x000fe40007800000 */
[----:B------:R-:W-:Y:S02]  /*1230*/  MOV R11, 0x1f ;  /* 0x0000001f000b7802 */ /* 0x000fe40000000f00 */
[----:B------:R-:W-:-:S07]  /*1240*/  MOV R15, 0xffffffff ;  /* 0xffffffff000f7802 */ /* 0x000fce0000000f00 */
[----:B------:R-:W-:Y:S05]  /*1250*/  WARPSYNC.COLLECTIVE R15, `(.L_x_3515) ;  /* 0x000000000f087348 */ /* 0x000fea0003c00000 */
[----:B------:R0:W1:Y:S02]  /*1260*/  SHFL.BFLY P6, R14, R13, R12, R11 ;  /* 0x0c00000c0d0e7389 */ /* 0x00006400000c000b */
[----:B01----:R-:W-:Y:S05]  /*1270*/  ENDCOLLECTIVE ;  /* 0x000000000000791b */ /* 0x003fea0003800000 */
.L_x_3515:
[----:B------:R-:W-:Y:S01]  /*1280*/  HFMA2 R12, -RZ, RZ, 0, 2.384185791015625e-07 ;  /* 0x00000004ff0c7431 */ /* 0x000fe200000001ff */
[----:B------:R-:W-:-:S05]  /*1290*/  FMNMX R0, R13, R14, !PT ;  /* 0x0000000e0d007209 */ /* 0x000fca0007800000 */
[----:B------:R-:W-:-:S07]  /*12a0*/  IMAD.MOV.U32 R13, RZ, RZ, R0 ;  /* 0x000000ffff0d7224 */ /* 0x000fce00078e0000 */
[----:B------:R-:W-:Y:S05]  /*12b0*/  WARPSYNC.COLLECTIVE R15, `(.L_x_3516) ;  /* 0x000000000f087348 */ /* 0x000fea0003c00000 */
[----:B------:R0:W1:Y:S02]  /*12c0*/  SHFL.BFLY P6, R14, R13, R12, R11 ;  /* 0x0c00000c0d0e7389 */ /* 0x00006400000c000b */
[----:B01----:R-:W-:Y:S05]  /*12d0*/  ENDCOLLECTIVE ;  /* 0x000000000000791b */ /* 0x003fea0003800000 */
.L_x_3516:
[----:B------:R-:W-:Y:S01]  /*12e0*/  HFMA2 R12, -RZ, RZ, 0, 1.1920928955078125e-07 ;  /* 0x00000002ff0c7431 */ /* 0x000fe200000001ff */
[----:B------:R-:W-:-:S04]  /*12f0*/  FMNMX R2, R0, R14, !PT ;  /* 0x0000000e00027209 */ /* 0x000fc80007800000 */
[----:B------:R-:W-:-:S07]  /*1300*/  MOV R13, R2 ;  /* 0x00000002000d7202 */ /* 0x000fce0000000f00 */
[----:B------:R-:W-:Y:S05]  /*1310*/  WARPSYNC.COLLECTIVE R15, `(.L_x_3517) ;  /* 0x000000000f087348 */ /* 0x000fea0003c00000 */
[----:B------:R0:W1:Y:S02]  /*1320*/  SHFL.BFLY P6, R14, R13, R12, R11 ;  /* 0x0c00000c0d0e7389 */ /* 0x00006400000c000b */
[----:B01----:R-:W-:Y:S05]  /*1330*/  ENDCOLLECTIVE ;  /* 0x000000000000791b */ /* 0x003fea0003800000 */
.L_x_3517:
[----:B------:R-:W-:Y:S01]  /*1340*/  IMAD.MOV.U32 R12, RZ, RZ, 0x1 ;  /* 0x00000001ff0c7424 */ /* 0x000fe200078e00ff */
[----:B------:R-:W-:Y:S02]  /*1350*/  FMNMX R3, R2, R14, !PT ;  /* 0x0000000e02037209 */ /* 0x000fe40007800000 */
[----:B------:R-:W-:Y:S02]  /*1360*/  MOV R2, 0x437c0000 ;  /* 0x437c000000027802 */ /* 0x000fe40000000f00 */
[----:B------:R-:W-:-:S07]  /*1370*/  MOV R13, R3 ;  /* 0x00000003000d7202 */ /* 0x000fce0000000f00 */
[----:B------:R-:W-:Y:S05]  /*1380*/  WARPSYNC.COLLECTIVE R15, `(.L_x_3518) ;  /* 0x000000000f087348 */ /* 0x000fea0003c00000 */
[----:B------:R0:W1:Y:S02]  /*1390*/  SHFL.BFLY P6, R14, R13, R12, R11 ;  /* 0x0c00000c0d0e7389 */ /* 0x00006400000c000b */
[----:B01----:R-:W-:Y:S05]  /*13a0*/  ENDCOLLECTIVE ;  /* 0x000000000000791b */ /* 0x003fea0003800000 */
.L_x_3518:
[----:B------:R-:W-:Y:S01]  /*13b0*/  FMNMX R19, R3, R14, !PT ;  /* 0x0000000e03137209 */ /* 0x000fe20007800000 */
[----:B------:R-:W-:-:S04]  /*13c0*/  HFMA2 R3, -RZ, RZ, 0.96630859375, -0.0022525787353515625 ;  /* 0x3bbb989dff037431 */ /* 0x000fc800000001ff */
[--C-:B------:R-:W-:Y:S01]  /*13d0*/  FADD R14, R21, -R19.reuse ;  /* 0x80000013150e7221 */ /* 0x100fe20000000000 */
[--C-:B------:R-:W-:Y:S01]  /*13e0*/  FADD R4, R4, -R19.reuse ;  /* 0x8000001304047221 */ /* 0x100fe20000000000 */
[--C-:B------:R-:W-:Y:S01]  /*13f0*/  FADD R6, R6, -R19.reuse ;  /* 0x8000001306067221 */ /* 0x100fe20000000000 */
[--C-:B------:R-:W-:Y:S01]  /*1400*/  FADD R12, R5, -R19.reuse ;  /* 0x80000013050c7221 */ /* 0x100fe20000000000 */
[--C-:B------:R-:W-:Y:S01]  /*1410*/  FADD R10, R10, -R19.reuse ;  /* 0x800000130a0a7221 */ /* 0x100fe20000000000 */
[----:B------:R-:W-:Y:S01]  /*1420*/  FADD R20, R20, -R19 ;  /* 0x8000001314147221 */ /* 0x000fe20000000000 */
[-C--:B------:R-:W-:Y:S01]  /*1430*/  FFMA.SAT R21, R14, R3.reuse, 0.5 ;  /* 0x3f0000000e157423 */ /* 0x080fe20000002003 */
[-C--:B------:R-:W-:Y:S01]  /*1440*/  FFMA.SAT R11, R4, R3.reuse, 0.5 ;  /* 0x3f000000040b7423 */ /* 0x080fe20000002003 */
[-C--:B------:R-:W-:Y:S01]  /*1450*/  FFMA.SAT R15, R6, R3.reuse, 0.5 ;  /* 0x3f000000060f7423 */ /* 0x080fe20000002003 */
[-C--:B------:R-:W-:Y:S01]  /*1460*/  FFMA.SAT R23, R20, R3.reuse, 0.5 ;  /* 0x3f00000014177423 */ /* 0x080fe20000002003 */
[-C--:B------:R-:W-:Y:S01]  /*1470*/  FFMA.RM R0, R21, R2.reuse, 12582913 ;  /* 0x4b40000115007423 */ /* 0x080fe20000004002 */
[----:B------:R-:W-:Y:S01]  /*1480*/  FFMA.RM R11, R11, R2, 12582913 ;  /* 0x4b4000010b0b7423 */ /* 0x000fe20000004002 */
[----:B------:R-:W-:-:S02]  /*1490*/  FFMA.SAT R21, R12, R3, 0.5 ;  /* 0x3f0000000c157423 */ /* 0x000fc40000002003 */
[----:B------:R-:W-:-:S04]  /*14a0*/  FADD R5, R0, -12583039 ;  /* 0xcb40007f00057421 */ /* 0x000fc80000000000 */
[----:B------:R-:W-:Y:S01]  /*14b0*/  FFMA R13, R14, 1.4426950216293334961, -R5 ;  /* 0x3fb8aa3b0e0d7823 */ /* 0x000fe20000000805 */
[----:B------:R-:W-:-:S03]  /*14c0*/  FFMA.RM R5, R15, R2, 12582913 ;  /* 0x4b4000010f057423 */ /* 0x000fc60000004002 */
[----:B------:R-:W-:Y:S01]  /*14d0*/  FFMA R14, R14, 1.925963033500011079e-08, R13 ;  /* 0x32a570600e0e7823 */ /* 0x000fe2000000000d */
[----:B------:R-:W-:Y:S01]  /*14e0*/  FADD R13, R11, -12583039 ;  /* 0xcb40007f0b0d7421 */ /* 0x000fe20000000000 */
[----:B------:R-:W-:Y:S01]  /*14f0*/  FADD R15, R5, -12583039 ;  /* 0xcb40007f050f7421 */ /* 0x000fe20000000000 */
[----:B------:R-:W-:Y:S02]  /*1500*/  SHF.L.U32 R11, R11, 0x17, RZ ;  /* 0x000000170b0b7819 */ /* 0x000fe400000006ff */
[----:B------:R-:W-:Y:S01]  /*1510*/  FFMA R13, R4, 1.4426950216293334961, -R13 ;  /* 0x3fb8aa3b040d7823 */ /* 0x000fe2000000080d */
[----:B------:R-:W-:-:S03]  /*1520*/  FFMA R19, R6, 1.4426950216293334961, -R15 ;  /* 0x3fb8aa3b06137823 */ /* 0x000fc6000000080f */
[----:B------:R-:W-:Y:S01]  /*1530*/  FFMA R15, R4, 1.925963033500011079e-08, R13 ;  /* 0x32a57060040f7823 */ /* 0x000fe2000000000d */
[----:B------:R-:W-:Y:S01]  /*1540*/  FFMA R13, R6, 1.925963033500011079e-08, R19 ;  /* 0x32a57060060d7823 */ /* 0x000fe20000000013 */
[----:B------:R-:W-:Y:S01]  /*1550*/  FFMA.SAT R19, R10, R3, 0.5 ;  /* 0x3f0000000a137423 */ /* 0x000fe20000002003 */
[-C--:B------:R-:W-:Y:S01]  /*1560*/  FFMA.RM R3, R21, R2.reuse, 12582913 ;  /* 0x4b40000115037423 */ /* 0x080fe20000004002 */
[----:B------:R0:W1:Y:S02]  /*1570*/  MUFU.EX2 R6, R14 ;  /* 0x0000000e00067308 */ /* 0x0000640000000800 */
[-C--:B------:R-:W-:Y:S01]  /*1580*/  FFMA.RM R4, R19, R2.reuse, 12582913 ;  /* 0x4b40000113047423 */ /* 0x080fe20000004002 */
[----:B------:R-:W-:Y:S01]  /*1590*/  FADD R21, R3, -12583039 ;  /* 0xcb40007f03157421 */ /* 0x000fe20000000000 */
[----:B------:R-:W-:Y:S02]  /*15a0*/  FFMA.RM R2, R23, R2, 12582913 ;  /* 0x4b40000117027423 */ /* 0x000fe40000004002 */
[----:B------:R-:W-:Y:S01]  /*15b0*/  FADD R19, R4, -12583039 ;  /* 0xcb40007f04137421 */ /* 0x000fe20000000000 */
[----:B------:R-:W-:Y:S01]  /*15c0*/  FFMA R21, R12, 1.4426950216293334961, -R21 ;  /* 0x3fb8aa3b0c157823 */ /* 0x000fe20000000815 */
[----:B------:R-:W-:Y:S02]  /*15d0*/  MUFU.EX2 R13, R13 ;  /* 0x0000000d000d7308 */ /* 0x000fe40000000800 */
[----:B------:R-:W-:Y:S01]  /*15e0*/  FFMA R19, R10, 1.4426950216293334961, -R19 ;  /* 0x3fb8aa3b0a137823 */ /* 0x000fe20000000813 */
[----:B0-----:R-:W-:Y:S01]  /*15f0*/  FFMA R14, R12, 1.925963033500011079e-08, R21 ;  /* 0x32a570600c0e7823 */ /* 0x001fe20000000015 */
[----:B------:R-:W-:-:S02]  /*1600*/  FADD R21, R2, -12583039 ;  /* 0xcb40007f02157421 */ /* 0x000fc40000000000 */
[----:B------:R-:W-:Y:S02]  /*1610*/  FFMA R19, R10, 1.925963033500011079e-08, R19 ;  /* 0x32a570600a137823 */ /* 0x000fe40000000013 */
[----:B------:R0:W2:Y:S01]  /*1620*/  MUFU.EX2 R10, R15 ;  /* 0x0000000f000a7308 */ /* 0x0000a20000000800 */
[----:B------:R-:W-:-:S04]  /*1630*/  FFMA R21, R20, 1.4426950216293334961, -R21 ;  /* 0x3fb8aa3b14157823 */ /* 0x000fc80000000815 */
[----:B------:R-:W-:Y:S01]  /*1640*/  FFMA R21, R20, 1.925963033500011079e-08, R21 ;  /* 0x32a5706014157823 */ /* 0x000fe20000000015 */
[----:B------:R-:W-:Y:S02]  /*1650*/  IMAD.SHL.U32 R20, R5, 0x800000, RZ ;  /* 0x0080000005147824 */ /* 0x000fe400078e00ff */
[----:B------:R-:W3:Y:S01]  /*1660*/  MUFU.EX2 R12, R19 ;  /* 0x00000013000c7308 */ /* 0x000ee20000000800 */
[----:B0-----:R-:W-:-:S05]  /*1670*/  SHF.L.U32 R15, R0, 0x17, RZ ;  /* 0x00000017000f7819 */ /* 0x001fca00000006ff */
[----:B-1----:R-:W-:Y:S01]  /*1680*/  FMUL R6, R15, R6 ;  /* 0x000000060f067220 */ /* 0x002fe20000400000 */
[----:B------:R-:W-:Y:S01]  /*1690*/  SHF.L.U32 R15, R4, 0x17, RZ ;  /* 0x00000017040f7819 */ /* 0x000fe200000006ff */
[----:B------:R-:W0:Y:S01]  /*16a0*/  MUFU.EX2 R14, R14 ;  /* 0x0000000e000e7308 */ /* 0x000e220000000800 */
[----:B--2---:R-:W-:Y:S01]  /*16b0*/  FMUL R5, R11, R10 ;  /* 0x0000000a0b057220 */ /* 0x004fe20000400000 */
[----:B------:R-:W-:Y:S01]  /*16c0*/  FADD R0, RZ, R6 ;  /* 0x00000006ff007221 */ /* 0x000fe20000000000 */
[----:B------:R-:W-:Y:S01]  /*16d0*/  FMUL R4, R20, R13 ;  /* 0x0000000d14047220 */ /* 0x000fe20000400000 */
[----:B------:R-:W-:Y:S02]  /*16e0*/  SHF.L.U32 R13, R3, 0x17, RZ ;  /* 0x00000017030d7819 */ /* 0x000fe400000006ff */
[----:B------:R-:W-:Y:S01]  /*16f0*/  FADD R11, R0, R5 ;  /* 0x00000005000b7221 */ /* 0x000fe20000000000 */
[----:B------:R-:W-:Y:S01]  /*1700*/  SHF.L.U32 R10, R2, 0x17, RZ ;  /* 0x00000017020a7819 */ /* 0x000fe200000006ff */
[----:B------:R-:W1:Y:S01]  /*1710*/  MUFU.EX2 R21, R21 ;  /* 0x0000001500157308 */ /* 0x000e620000000800 */
[----:B---3--:R-:W-:Y:S01]  /*1720*/  FMUL R3, R15, R12 ;  /* 0x0000000c0f037220 */ /* 0x008fe20000400000 */
[----:B------:R-:W-:Y:S01]  /*1730*/  FADD R0, R11, R4 ;  /* 0x000000040b007221 */ /* 0x000fe20000000000 */
[----:B------:R-:W-:Y:S01]  /*1740*/  HFMA2 R12, -RZ, RZ, 0, 9.5367431640625e-07 ;  /* 0x00000010ff0c7431 */ /* 0x000fe200000001ff */
[----:B------:R-:W-:-:S02]  /*1750*/  MOV R15, 0xffffffff ;  /* 0xffffffff000f7802 */ /* 0x000fc40000000f00 */
[----:B------:R-:W-:Y:S01]  /*1760*/  FADD R11, R0, R3 ;  /* 0x00000003000b7221 */ /* 0x000fe20000000000 */
[----:B0-----:R-:W-:-:S04]  /*1770*/  FMUL R2, R13, R14 ;  /* 0x0000000e0d027220 */ /* 0x001fc80000400000 */
[----:B------:R-:W-:Y:S01]  /*1780*/  FADD R11, R11, R2 ;  /* 0x000000020b0b7221 */ /* 0x000fe20000000000 */
[----:B-1----:R-:W-:-:S04]  /*1790*/  FMUL R0, R10, R21 ;  /* 0x000000150a007220 */ /* 0x002fc80000400000 */
[----:B------:R-:W-:Y:S01]  /*17a0*/  FADD R13, R11, R0 ;  /* 0x000000000b0d7221 */ /* 0x000fe20000000000 */
[----:B------:R-:W-:-:S07]  /*17b0*/  IMAD.MOV.U32 R11, RZ, RZ, 0x1f ;  /* 0x0000001fff0b7424 */ /* 0x000fce00078e00ff */
[----:B------:R-:W-:Y:S05]  /*17c0*/  WARPSYNC.COLLECTIVE R15, `(.L_x_3519) ;  /* 0x000000000f087348 */ /* 0x000fea0003c00000 */
[----:B------:R0:W1:Y:S02]  /*17d0*/  SHFL.BFLY P6, R14, R13, R12, R11 ;  /* 0x0c00000c0d0e7389 */ /* 0x00006400000c000b */
[----:B01----:R-:W-:Y:S05]  /*17e0*/  ENDCOLLECTIVE ;  /* 0x000000000000791b */ /* 0x003fea0003800000 */
.L_x_3519:
[----:B------:R-:W-:Y:S02]  /*17f0*/  HFMA2 R12, -RZ, RZ, 0, 4.76837158203125e-07 ;  /* 0x00000008ff0c7431 */ /* 0x000fe400000001ff */
[----:B------:R-:W-:-:S05]  /*1800*/  FADD R10, R13, R14 ;  /* 0x0000000e0d0a7221 */ /* 0x000fca0000000000 */
[----:B------:R-:W-:-:S07]  /*1810*/  MOV R13, R10 ;  /* 0x0000000a000d7202 */ /* 0x000fce0000000f00 */
[----:B------:R-:W-:Y:S05]  /*1820*/  WARPSYNC.COLLECTIVE R15, `(.L_x_3520) ;  /* 0x000000000f087348 */ /* 0x000fea0003c00000 */
[----:B------:R0:W1:Y:S02]  /*1830*/  SHFL.BFLY P6, R14, R13, R12, R11 ;  /* 0x0c00000c0d0e7389 */ /* 0x00006400000c000b */
[----:B01----:R-:W-:Y:S05]  /*1840*/  ENDCOLLECTIVE ;  /* 0x000000000000791b */ /* 0x003fea0003800000 */
.L_x_3520:
[----:B------:R-:W-:Y:S02]  /*1850*/  IMAD.MOV.U32 R12, RZ, RZ, 0x4 ;  /* 0x00000004ff0c7424 */ /* 0x000fe400078e00ff */
[----:B------:R-:W-:-:S05]  /*1860*/  FADD R19, R10, R14 ;  /* 0x0000000e0a137221 */ /* 0x000fca0000000000 */
[----:B------:R-:W-:-:S07]  /*1870*/  MOV R13, R19 ;  /* 0x00000013000d7202 */ /* 0x000fce0000000f00 */
[----:B------:R-:W-:Y:S05]  /*1880*/  WARPSYNC.COLLECTIVE R15, `(.L_x_3521) ;  /* 0x000000000f087348 */ /* 0x000fea0003c00000 */
[----:B------:R0:W1:Y:S02]  /*1890*/  SHFL.BFLY P6, R14, R13, R12, R11 ;  /* 0x0c00000c0d0e7389 */ /* 0x00006400000c000b */
[----:B01----:R-:W-:Y:S05]  /*18a0*/  ENDCOLLECTIVE ;  /* 0x000000000000791b */ /* 0x003fea0003800000 */
.L_x_3521:
[----:B------:R-:W-:Y:S02]  /*18b0*/  HFMA2 R12, -RZ, RZ, 0, 1.1920928955078125e-07 ;  /* 0x00000002ff0c7431 */ /* 0x000fe400000001ff */
[----:B------:R-:W-:-:S05]  /*18c0*/  FADD R20, R19, R14 ;  /* 0x0000000e13147221 */ /* 0x000fca0000000000 */
[----:B------:R-:W-:-:S07]  /*18d0*/  MOV R13, R20 ;  /* 0x00000014000d7202 */ /* 0x000fce0000000f00 */
[----:B------:R-:W-:Y:S05]  /*18e0*/  WARPSYNC.COLLECTIVE R15, `(.L_x_3522) ;  /* 0x000000000f087348 */ /* 0x000fea0003c00000 */
[----:B------:R0:W1:Y:S02]  /*18f0*/  SHFL.BFLY P6, R14, R13, R12, R11 ;  /* 0x0c00000c0d0e7389 */ /* 0x00006400000c000b */
[----:B01----:R-:W-:Y:S05]  /*1900*/  ENDCOLLECTIVE ;  /* 0x000000000000791b */ /* 0x003fea0003800000 */
.L_x_3522:
[----:B------:R-:W-:Y:S02]  /*1910*/  HFMA2 R12, -RZ, RZ, 0, 5.9604644775390625e-08 ;  /* 0x00000001ff0c7431 */ /* 0x000fe400000001ff */
[----:B------:R-:W-:-:S05]  /*1920*/  FADD R21, R20, R14 ;  /* 0x0000000e14157221 */ /* 0x000fca0000000000 */
[----:B------:R-:W-:-:S07]  /*1930*/  MOV R13, R21 ;  /* 0x00000015000d7202 */ /* 0x000fce0000000f00 */
[----:B------:R-:W-:Y:S05]  /*1940*/  WARPSYNC.COLLECTIVE R15, `(.L_x_3523) ;  /* 0x000000000f087348 */ /* 0x000fea0003c00000 */
[----:B------:R0:W1:Y:S02]  /*1950*/  SHFL.BFLY P6, R14, R13, R12, R11 ;  /* 0x0c00000c0d0e7389 */ /* 0x00006400000c000b */
[----:B01----:R-:W-:Y:S05]  /*1960*/  ENDCOLLECTIVE ;  /* 0x000000000000791b */ /* 0x003fea0003800000 */
.L_x_3523:
[----:B------:R-:W-:Y:S05]  /*1970*/  BRA `(.L_x_3524) ;  /* 0xfffffff000087947 */ /* 0x000fea000383ffff */
        .weak           $__internal_53_$__cuda_sm3x_div_rn_noftz_f32_slowpath
        .type           $__internal_53_$__cuda_sm3x_div_rn_noftz_f32_slowpath,@function
        .size           $__internal_53_$__cuda_sm3x_div_rn_noftz_f32_slowpath,(.L_x_15370 - $__internal_53_$__cuda_sm3x_div_rn_noftz_f32_slowpath)
$__internal_53_$__cuda_sm3x_div_rn_noftz_f32_slowpath:
        /* <DEDUP_REMOVED lines=34> */
.L_x_3526:
        /* <DEDUP_REMOVED lines=51> */
.L_x_3533:
[----:B------:R-:W-:-:S04]  /*1ed0*/  LOP3.LUT R6, R6, 0x80000000, RZ, 0xc0, !PT ;  /* 0x8000000006067812 */ /* 0x000fc800078ec0ff */
[----:B------:R-:W-:Y:S01]  /*1ee0*/  LOP3.LUT R6, R6, 0x7f800000, RZ, 0xfc, !PT ;  /* 0x7f80000006067812 */ /* 0x000fe200078efcff */
[----:B------:R-:W-:Y:S06]  /*1ef0*/  BRA `(.L_x_3534) ;  /* 0x0000000000047947 */ /* 0x000fec0003800000 */
.L_x_3532:
[----:B------:R-:W-:-:S07]  /*1f00*/  LEA R6, R25, R6, 0x17 ;  /* 0x0000000619067211 */ /* 0x000fce00078eb8ff */
.L_x_3534:
[----:B------:R-:W-:Y:S05]  /*1f10*/  BSYNC.RECONVERGENT B2 ;  /* 0x0000000000027941 */ /* 0x000fea0003800200 */
.L_x_3531:
[----:B------:R-:W-:Y:S05]  /*1f20*/  BRA `(.L_x_3535) ;  /* 0x0000000000207947 */ /* 0x000fea0003800000 */
.L_x_3530:
[----:B------:R-:W-:-:S04]  /*1f30*/  LOP3.LUT R6, R11, 0x80000000, R6, 0x48, !PT ;  /* 0x800000000b067812 */ /* 0x000fc800078e4806 */
[----:B------:R-:W-:Y:S01]  /*1f40*/  LOP3.LUT R6, R6, 0x7f800000, RZ, 0xfc, !PT ;  /* 0x7f80000006067812 */ /* 0x000fe200078efcff */
[----:B------:R-:W-:Y:S06]  /*1f50*/  BRA `(.L_x_3535) ;  /* 0x0000000000147947 */ /* 0x000fec0003800000 */
.L_x_3529:
[----:B------:R-:W-:Y:S01]  /*1f60*/  LOP3.LUT R6, R11, 0x80000000, R6, 0x48, !PT ;  /* 0x800000000b067812 */ /* 0x000fe200078e4806 */
[----:B------:R-:W-:Y:S06]  /*1f70*/  BRA `(.L_x_3535) ;  /* 0x00000000000c7947 */ /* 0x000fec0003800000 */
.L_x_3528:
[----:B------:R-:W0:Y:S01]  /*1f80*/  MUFU.RSQ R6, -QNAN ;  /* 0xffc0000000067908 */ /* 0x000e220000001400 */
[----:B------:R-:W-:Y:S05]  /*1f90*/  BRA `(.L_x_3535) ;  /* 0x0000000000047947 */ /* 0x000fea0003800000 */
.L_x_3527:
[----:B------:R-:W-:-:S07]  /*1fa0*/  FADD.FTZ R6, R6, R11 ;  /* 0x0000000b06067221 */ /* 0x000fce0000010000 */
.L_x_3535:
[----:B------:R-:W-:Y:S05]  /*1fb0*/  BSYNC.RECONVERGENT B1 ;  /* 0x0000000000017941 */ /* 0x000fea0003800200 */
.L_x_3525:
[----:B------:R-:W-:Y:S01]  /*1fc0*/  HFMA2 R11, -RZ, RZ, 0, 0 ;  /* 0x00000000ff0b7431 */ /* 0x000fe200000001ff */
[----:B------:R-:W-:-:S04]  /*1fd0*/  MOV R10, R15 ;  /* 0x0000000f000a7202 */ /* 0x000fc80000000f00 */
[----:B0-----:R-:W-:Y:S05]  /*1fe0*/  RET.REL.NODEC R10 `(_ZN7oneflow4cuda7softmax15SoftmaxWarpImplI10SimpleLoadI6__halffE11SimpleStoreIS4_fEfLi1ELi6ELi32ELi1ELb0ELNS1_9AlgorithmE0EEEvT_T0_ll) ;  /* 0xffffffe00a047950 */ /* 0x001fea0003c3ffff */
.L_x_3536:
        /* <DEDUP_REMOVED lines=9> */
.L_x_15370:


//--------------------- .text._ZN7oneflow4cuda7softmax15SoftmaxWarpImplI10SimpleLoadI6__halffE11SimpleStoreIS4_fEfLi1ELi5ELi32ELi1ELb1ELNS1_9AlgorithmE0EEEvT_T0_ll --------------------------
	.section	.text._ZN7oneflow4cuda7softmax15SoftmaxWarpImplI10SimpleLoadI6__halffE11SimpleStoreIS4_fEfLi1ELi5ELi32ELi1ELb1ELNS1_9AlgorithmE0EEEvT_T0_ll,"ax",@progbits
	.align	128
        .global         _ZN7oneflow4cuda7softmax15SoftmaxWarpImplI10SimpleLoadI6__halffE11SimpleStoreIS4_fEfLi1ELi5ELi32ELi1ELb1ELNS1_9AlgorithmE0EEEvT_T0_ll
        .type           _ZN7oneflow4cuda7softmax15SoftmaxWarpImplI10SimpleLoadI6__halffE11SimpleStoreIS4_fEfLi1ELi5ELi32ELi1ELb1ELNS1_9AlgorithmE0EEEvT_T0_ll,@function
        .size           _ZN7oneflow4cuda7softmax15SoftmaxWarpImplI10SimpleLoadI6__halffE11SimpleStoreIS4_fEfLi1ELi5ELi32ELi1ELb1ELNS1_9AlgorithmE0EEEvT_T0_ll,(.L_x_15371 - _ZN7oneflow4cuda7softmax15SoftmaxWarpImplI10SimpleLoadI6__halffE11SimpleStoreIS4_fEfLi1ELi5ELi32ELi1ELb1ELNS1_9AlgorithmE0EEEvT_T0_ll)
        .other          _ZN7oneflow4cuda7softmax15SoftmaxWarpImplI10SimpleLoadI6__halffE11SimpleStoreIS4_fEfLi1ELi5ELi32ELi1ELb1ELNS1_9AlgorithmE0EEEvT_T0_ll,@"STO_CUDA_ENTRY STV_DEFAULT"
_ZN7oneflow4cuda7softmax15SoftmaxWarpImplI10SimpleLoadI6__halffE11SimpleStoreIS4_fEfLi1ELi5ELi32ELi1ELb1ELNS1_9AlgorithmE0EEEvT_T0_ll:
.text._ZN7oneflow4cuda7softmax15SoftmaxWarpImplI10SimpleLoadI6__halffE11SimpleStoreIS4_fEfLi1ELi5ELi32ELi1ELb1ELNS1_9AlgorithmE0EEEvT_T0_ll:
        /* <DEDUP_REMOVED lines=25> */
.L_x_3537:
        /* <DEDUP_REMOVED lines=17> */
[----:B------:R-:W-:-:S07]  /*02a0*/  IADD3 R18, PT, PT, R16, 0x80, RZ ;  /* 0x0000008010127810 */ /* 0x000fce0007ffe0ff */
.L_x_3550:
[----:B------:R-:W-:Y:S01]  /*02b0*/  ISETP.GE.U32.AND P0, PT, R16, UR44, PT ;  /* 0x0000002c10007c0c */ /* 0x000fe2000bf06070 */
[----:B--2---:R-:W-:Y:S01]  /*02c0*/  IMAD R5, R8, UR42, RZ ;  /* 0x0000002a08057c24 */ /* 0x004fe2000f8e02ff */
[----:B------:R-:W-:Y:S01]  /*02d0*/  ISETP.GE.U32.AND P2, PT, R22, UR44, PT ;  /* 0x0000002c16007c0c */ /* 0x000fe2000bf46070 */
[----:B------:R-:W-:Y:S01]  /*02e0*/  IMAD.MOV.U32 R17, RZ, RZ, RZ ;  /* 0x000000ffff117224 */ /* 0x000fe200078e00ff */
[----:B------:R-:W-:Y:S01]  /*02f0*/  ISETP.GE.AND.EX P0, PT, RZ, UR45, PT, P0 ;  /* 0x0000002dff007c0c */ /* 0x000fe2000bf06300 */
[C---:B------:R-:W-:Y:S01]  /*0300*/  IMAD R5, R10.reuse, UR43, R5 ;  /* 0x0000002b0a057c24 */ /* 0x040fe2000f8e0205 */
[----:B------:R-:W-:Y:S01]  /*0310*/  ISETP.GE.U32.AND P1, PT, R21, UR44, PT ;  /* 0x0000002c15007c0c */ /* 0x000fe2000bf26070 */
[----:B------:R-:W-:Y:S01]  /*0320*/  IMAD.WIDE.U32 R2, R10, UR42, R16 ;  /* 0x0000002a0a027c25 */ /* 0x000fe2000f8e0010 */
[----:B------:R-:W-:Y:S02]  /*0330*/  ISETP.GE.AND.EX P2, PT, RZ, UR45, PT, P2 ;  /* 0x0000002dff007c0c */ /* 0x000fe4000bf46320 */
[----:B------:R-:W-:-:S02]  /*0340*/  ISETP.GE.U32.AND P3, PT, R20, UR44, PT ;  /* 0x0000002c14007c0c */ /* 0x000fc4000bf66070 */
[----:B------:R-:W-:Y:S02]  /*0350*/  ISETP.GE.AND.EX P1, PT, RZ, UR45, PT, P1 ;  /* 0x0000002dff007c0c */ /* 0x000fe4000bf26310 */
[----:B------:R-:W-:Y:S02]  /*0360*/  ISETP.GE.U32.AND P4, PT, R18, UR44, PT ;  /* 0x0000002c12007c0c */ /* 0x000fe4000bf86070 */
[----:B------:R-:W-:Y:S02]  /*0370*/  ISETP.GE.AND.EX P3, PT, RZ, UR45, PT, P3 ;  /* 0x0000002dff007c0c */ /* 0x000fe4000bf66330 */
[----:B-1----:R-:W-:Y:S02]  /*0380*/  @!P0 R2UR UR4, R6 ;  /* 0x00000000060482ca */ /* 0x002fe400000e0000 */
        /* <DEDUP_REMOVED lines=10> */
[C---:B------:R-:W-:Y:S02]  /*0430*/  @!P3 R2UR UR10, R6.reuse ;  /* 0x00000000060ab2ca */ /* 0x040fe400000e0000 */
[C---:B------:R-:W-:Y:S02]  /*0440*/  @!P3 R2UR UR11, R7.reuse ;  /* 0x00000000070bb2ca */ /* 0x040fe400000e0000 */
[----:B------:R-:W-:Y:S01]  /*0450*/  @!P4 R2UR UR4, R6 ;  /* 0x000000000604c2ca */ /* 0x000fe200000e0000 */
[----:B------:R-:W3:Y:S01]  /*0460*/  @!P2 LDG.E.U16 R0, desc[UR6][R4.64+0x40] ;  /* 0x000040060400a981 */ /* 0x000ee2000c1e1500 */
[----:B------:R-:W-:-:S05]  /*0470*/  @!P4 R2UR UR5, R7 ;  /* 0x000000000705c2ca */ /* 0x000fca00000e0000 */
[----:B------:R-:W4:Y:S04]  /*0480*/  @!P1 LDG.E.U16 R2, desc[UR8][R4.64+0x80] ;  /* 0x0000800804029981 */ /* 0x000f28000c1e1500 */
[----:B------:R-:W5:Y:S04]  /*0490*/  @!P3 LDG.E.U16 R11, desc[UR10][R4.64+0xc0] ;  /* 0x0000c00a040bb981 */ /* 0x000f68000c1e1500 */
[----:B------:R-:W5:Y:S01]  /*04a0*/  @!P4 LDG.E.U16 R12, desc[UR4][R4.64+0x100] ;  /* 0x00010004040cc981 */ /* 0x000f62000c1e1500 */
[----:B------:R-:W-:Y:S01]  /*04b0*/  IMAD.MOV.U32 R3, RZ, RZ, -0x800000 ;  /* 0xff800000ff037424 */ /* 0x000fe200078e00ff */
[----:B------:R-:W-:-:S02]  /*04c0*/  MOV R9, 0xff800000 ;  /* 0xff80000000097802 */ /* 0x000fc40000000f00 */
[----:B------:R-:W-:Y:S01]  /*04d0*/  MOV R28, 0xff800000 ;  /* 0xff800000001c7802 */ /* 0x000fe20000000f00 */
[----:B------:R-:W-:Y:S01]  /*04e0*/  IMAD.MOV.U32 R26, RZ, RZ, -0x800000 ;  /* 0xff800000ff1a7424 */ /* 0x000fe200078e00ff */
[----:B0-----:R-:W-:Y:S01]  /*04f0*/  MOV R24, 0xff800000 ;  /* 0xff80000000187802 */ /* 0x001fe20000000f00 */
[----:B------:R-:W-:Y:S01]  /*0500*/  UMOV UR4, 0xffffffff ;  /* 0xffffffff00047882 */ /* 0x000fe20000000000 */
[----:B--2---:R-:W-:Y:S02]  /*0510*/  @!P0 HADD2.F32 R3, -RZ, R13.H0_H0 ;  /* 0x2000000dff038230 */ /* 0x004fe40000004100 */
[----:B------:R-:W-:-:S03]  /*0520*/  IMAD.MOV.U32 R13, RZ, RZ, -0x800000 ;  /* 0xff800000ff0d7424 */ /* 0x000fc600078e00ff */
[----:B------:R-:W-:Y:S01]  /*0530*/  @!P0 FMNMX R13, R3, -INF , !PT ;  /* 0xff800000030d8809 */ /* 0x000fe20007800000 */
[----:B---3--:R-:W-:-:S05]  /*0540*/  @!P2 HADD2.F32 R9, -RZ, R0.H0_H0 ;  /* 0x20000000ff09a230 */ /* 0x008fca0000004100 */
[----:B------:R-:W-:Y:S01]  /*0550*/  @!P2 FMNMX R13, R13, R9, !PT ;  /* 0x000000090d0da209 */ /* 0x000fe20007800000 */
[----:B----4-:R-:W-:Y:S02]  /*0560*/  @!P1 HADD2.F32 R28, -RZ, R2.H0_H0 ;  /* 0x20000002ff1c9230 */ /* 0x010fe40000004100 */
[----:B-----5:R-:W-:-:S03]  /*0570*/  @!P3 HADD2.F32 R26, -RZ, R11.H0_H0 ;  /* 0x2000000bff1ab230 */ /* 0x020fc60000004100 */
[----:B------:R-:W-:Y:S01]  /*0580*/  @!P1 FMNMX R13, R13, R28, !PT ;  /* 0x0000001c0d0d9209 */ /* 0x000fe20007800000 */
[----:B------:R-:W-:-:S03]  /*0590*/  @!P4 HADD2.F32 R24, -RZ, R12.H0_H0 ;  /* 0x2000000cff18c230 */ /* 0x000fc60000004100 */
[----:B------:R-:W-:-:S04]  /*05a0*/  @!P3 FMNMX R13, R13, R26, !PT ;  /* 0x0000001a0d0db209 */ /* 0x000fc80007800000 */
[----:B------:R-:W-:Y:S01]  /*05b0*/  @!P4 FMNMX R13, R13, R24, !PT ;  /* 0x000000180d0dc209 */ /* 0x000fe20007800000 */
[----:B------:R-:W-:Y:S06]  /*05c0*/  BRA.DIV UR4, `(.L_x_3539) ;  /* 0x0000000a04dc7947 */ /* 0x000fec000b800000 */
[----:B------:R-:W0:Y:S01]  /*05d0*/  SHFL.BFLY PT, R14, R13, 0x10, 0x1f ;  /* 0x0e001f000d0e7f89 */ /* 0x000e2200000e0000 */
        /* <DEDUP_REMOVED lines=11> */
[----:B------:R-:W-:Y:S02]  /*0690*/  HFMA2 R3, -RZ, RZ, 3.7421875, 0 ;  /* 0x437c0000ff037431 */ /* 0x000fe400000001ff */
[C---:B------:R-:W-:Y:S01]  /*06a0*/  FADD R12, -R11.reuse, R9 ;  /* 0x000000090b0c7221 */ /* 0x040fe20000000100 */
[C---:B------:R-:W-:Y:S01]  /*06b0*/  FADD R28, -R11.reuse, R28 ;  /* 0x0000001c0b1c7221 */ /* 0x040fe20000000100 */
[-C--:B------:R-:W-:Y:S01]  /*06c0*/  FFMA.SAT R13, R14, R5.reuse, 0.5 ;  /* 0x3f0000000e0d7423 */ /* 0x080fe20000002005 */
[C---:B------:R-:W-:Y:S01]  /*06d0*/  FADD R26, -R11.reuse, R26 ;  /* 0x0000001a0b1a7221 */ /* 0x040fe20000000100 */
[----:B------:R-:W-:Y:S01]  /*06e0*/  FADD R24, -R11, R24 ;  /* 0x000000180b187221 */ /* 0x000fe20000000100 */
[----:B------:R-:W-:Y:S01]  /*06f0*/  FFMA.SAT R4, R28, R5, 0.5 ;  /* 0x3f0000001c047423 */ /* 0x000fe20000002005 */
[----:B------:R-:W-:Y:S01]  /*0700*/  FFMA.RM R0, R13, R3, 12582913 ;  /* 0x4b4000010d007423 */ /* 0x000fe20000004003 */
[----:B------:R-:W-:-:S02]  /*0710*/  FFMA.SAT R13, R12, R5, 0.5 ;  /* 0x3f0000000c0d7423 */ /* 0x000fc40000002005 */
[-C--:B------:R-:W-:Y:S01]  /*0720*/  FFMA.RM R4, R4, R3.reuse, 12582913 ;  /* 0x4b40000104047423 */ /* 0x080fe20000004003 */
[----:B------:R-:W-:Y:S01]  /*0730*/  FADD R9, R0, -12583039 ;  /* 0xcb40007f00097421 */ /* 0x000fe20000000000 */
[----:B------:R-:W-:Y:S02]  /*0740*/  FFMA.RM R2, R13, R3, 12582913 ;  /* 0x4b4000010d027423 */ /* 0x000fe40000004003 */
[----:B------:R-:W-:Y:S01]  /*0750*/  FADD R15, R4, -12583039 ;  /* 0xcb40007f040f7421 */ /* 0x000fe20000000000 */
[----:B------:R-:W-:Y:S02]  /*0760*/  IMAD.SHL.U32 R0, R0, 0x800000, RZ ;  /* 0x0080000000007824 */ /* 0x000fe400078e00ff */
[----:B------:R-:W-:Y:S01]  /*0770*/  FFMA R9, R14, 1.4426950216293334961, -R9 ;  /* 0x3fb8aa3b0e097823 */ /* 0x000fe20000000809 */
[----:B------:R-:W-:Y:S01]  /*0780*/  FADD R13, R2, -12583039 ;  /* 0xcb40007f020d7421 */ /* 0x000fe20000000000 */
[----:B------:R-:W-:Y:S01]  /*0790*/  FFMA R15, R28, 1.4426950216293334961, -R15 ;  /* 0x3fb8aa3b1c0f7823 */ /* 0x000fe2000000080f */
[----:B------:R-:W-:-:S02]  /*07a0*/  IMAD.SHL.U32 R4, R4, 0x800000, RZ ;  /* 0x0080000004047824 */ /* 0x000fc400078e00ff */
[----:B------:R-:W-:Y:S01]  /*07b0*/  FFMA R9, R14, 1.925963033500011079e-08, R9 ;  /* 0x32a570600e097823 */ /* 0x000fe20000000009 */
[----:B------:R-:W-:Y:S01]  /*07c0*/  FFMA.SAT R14, R26, R5, 0.5 ;  /* 0x3f0000001a0e7423 */ /* 0x000fe20000002005 */
[----:B------:R-:W-:-:S03]  /*07d0*/  FFMA R13, R12, 1.4426950216293334961, -R13 ;  /* 0x3fb8aa3b0c0d7823 */ /* 0x000fc6000000080d */
[----:B------:R-:W-:Y:S01]  /*07e0*/  FFMA.RM R11, R14, R3, 12582913 ;  /* 0x4b4000010e0b7423 */ /* 0x000fe20000004003 */
[----:B------:R-:W-:Y:S01]  /*07f0*/  FFMA.SAT R14, R24, R5, 0.5 ;  /* 0x3f000000180e7423 */ /* 0x000fe20000002005 */
[----:B------:R-:W-:Y:S01]  /*0800*/  FFMA R12, R12, 1.925963033500011079e-08, R13 ;  /* 0x32a570600c0c7823 */ /* 0x000fe2000000000d */
[----:B------:R-:W0:Y:S01]  /*0810*/  MUFU.EX2 R9, R9 ;  /* 0x0000000900097308 */ /* 0x000e220000000800 */
[----:B------:R-:W-:Y:S01]  /*0820*/  FADD R13, R11, -12583039 ;  /* 0xcb40007f0b0d7421 */ /* 0x000fe20000000000 */
[----:B------:R-:W-:Y:S01]  /*0830*/  FFMA.RM R3, R14, R3, 12582913 ;  /* 0x4b4000010e037423 */ /* 0x000fe20000004003 */
[----:B------:R-:W-:Y:S02]  /*0840*/  FFMA R5, R28, 1.925963033500011079e-08, R15 ;  /* 0x32a570601c057823 */ /* 0x000fe4000000000f */
[C---:B------:R-:W-:Y:S01]  /*0850*/  FFMA R13, R26.reuse, 1.4426950216293334961, -R13 ;  /* 0x3fb8aa3b1a0d7823 */ /* 0x040fe2000000080d */
[C---:B------:R-:W-:Y:S01]  /*0860*/  FADD R15, R3.reuse, -12583039 ;  /* 0xcb40007f030f7421 */ /* 0x040fe20000000000 */
[----:B------:R-:W-:Y:S01]  /*0870*/  IMAD.SHL.U32 R3, R3, 0x800000, RZ ;  /* 0x0080000003037824 */ /* 0x000fe200078e00ff */
[----:B------:R-:W1:Y:S01]  /*0880*/  MUFU.EX2 R12, R12 ;  /* 0x0000000c000c7308 */ /* 0x000e620000000800 */
[----:B------:R-:W-:Y:S01]  /*0890*/  FFMA R13, R26, 1.925963033500011079e-08, R13 ;  /* 0x32a570601a0d7823 */ /* 0x000fe2000000000d */
[----:B------:R-:W-:-:S04]  /*08a0*/  FFMA R15, R24, 1.4426950216293334961, -R15 ;  /* 0x3fb8aa3b180f7823 */ /* 0x000fc8000000080f */
[----:B------:R-:W-:Y:S01]  /*08b0*/  FFMA R14, R24, 1.925963033500011079e-08, R15 ;  /* 0x32a57060180e7823 */ /* 0x000fe2000000000f */
[----:B------:R-:W-:Y:S01]  /*08c0*/  SHF.L.U32 R15, R2, 0x17, RZ ;  /* 0x00000017020f7819 */ /* 0x000fe200000006ff */
[----:B------:R-:W2:Y:S01]  /*08d0*/  MUFU.EX2 R5, R5 ;  /* 0x0000000500057308 */ /* 0x000ea20000000800 */
[----:B0-----:R-:W-:Y:S01]  /*08e0*/  FMUL R2, R0, R9 ;  /* 0x0000000900027220 */ /* 0x001fe20000400000 */
[----:B------:R-:W-:-:S03]  /*08f0*/  SHF.L.U32 R24, R11, 0x17, RZ ;  /* 0x000000170b187819 */ /* 0x000fc600000006ff */
[----:B------:R-:W-:-:S03]  /*0900*/  FADD R9, RZ, R2 ;  /* 0x00000002ff097221 */ /* 0x000fc60000000000 */
[----:B------:R-:W0:Y:S01]  /*0910*/  MUFU.EX2 R13, R13 ;  /* 0x0000000d000d7308 */ /* 0x000e220000000800 */
[----:B-1----:R-:W-:-:S04]  /*0920*/  FMUL R0, R15, R12 ;  /* 0x0000000c0f007220 */ /* 0x002fc80000400000 */
[----:B------:R-:W-:-:S03]  /*0930*/  FADD R12, R9, R0 ;  /* 0x00000000090c7221 */ /* 0x000fc60000000000 */
[----:B------:R-:W1:Y:S01]  /*0940*/  MUFU.EX2 R14, R14 ;  /* 0x0000000e000e7308 */ /* 0x000e620000000800 */
[----:B--2---:R-:W-:-:S04]  /*0950*/  FMUL R5, R4, R5 ;  /* 0x0000000504057220 */ /* 0x004fc80000400000 */
        /* <DEDUP_REMOVED lines=14> */
.L_x_3562:
        /* <DEDUP_REMOVED lines=11> */
[----:B0-----:R-:W-:Y:S05]  /*0af0*/  CALL.REL.NOINC `($__internal_54_$__cuda_sm3x_div_rn_noftz_f32_slowpath) ;  /* 0x0000000c00607944 */ /* 0x001fea0003c00000 */
[----:B------:R-:W-:-:S07]  /*0b00*/  MOV R11, R23 ;  /* 0x00000017000b7202 */ /* 0x000fce0000000f00 */
.L_x_3541:
[----:B------:R-:W-:Y:S05]  /*0b10*/  BSYNC.RECONVERGENT B1 ;  /* 0x0000000000017941 */ /* 0x000fea0003800200 */
.L_x_3540:
        /* <DEDUP_REMOVED lines=11> */
[----:B0-----:R-:W-:Y:S05]  /*0bd0*/  CALL.REL.NOINC `($__internal_54_$__cuda_sm3x_div_rn_noftz_f32_slowpath) ;  /* 0x0000000c00287944 */ /* 0x001fea0003c00000 */
[----:B------:R-:W-:-:S07]  /*0be0*/  MOV R14, R23 ;  /* 0x00000017000e7202 */ /* 0x000fce0000000f00 */
.L_x_3543:
[----:B------:R-:W-:Y:S05]  /*0bf0*/  BSYNC.RECONVERGENT B1 ;  /* 0x0000000000017941 */ /* 0x000fea0003800200 */
.L_x_3542:
        /* <DEDUP_REMOVED lines=13> */
.L_x_3545:
[----:B------:R-:W-:Y:S05]  /*0cd0*/  BSYNC.RECONVERGENT B1 ;  /* 0x0000000000017941 */ /* 0x000fea0003800200 */
.L_x_3544:
        /* <DEDUP_REMOVED lines=13> */
.L_x_3547:
[----:B------:R-:W-:Y:S05]  /*0db0*/  BSYNC.RECONVERGENT B1 ;  /* 0x0000000000017941 */ /* 0x000fea0003800200 */
.L_x_3546:
        /* <DEDUP_REMOVED lines=13> */
.L_x_3549:
[----:B------:R-:W-:Y:S05]  /*0e90*/  BSYNC.RECONVERGENT B1 ;  /* 0x0000000000017941 */ /* 0x000fea0003800200 */
.L_x_3548:
[----:B------:R-:W-:Y:S01]  /*0ea0*/  IMAD R5, R8, UR38, RZ ;  /* 0x0000002608057c24 */ /* 0x000fe2000f8e02ff */
[----:B------:R-:W-:Y:S01]  /*0eb0*/  @!P0 R2UR UR4, R6 ;  /* 0x00000000060482ca */ /* 0x000fe200000e0000 */
[----:B------:R-:W-:Y:S01]  /*0ec0*/  IMAD.MOV.U32 R17, RZ, RZ, RZ ;  /* 0x000000ffff117224 */ /* 0x000fe200078e00ff */
[----:B------:R-:W-:Y:S01]  /*0ed0*/  @!P0 R2UR UR5, R7 ;  /* 0x00000000070582ca */ /* 0x000fe200000e0000 */
[----:B------:R-:W-:Y:S01]  /*0ee0*/  IMAD R5, R10, UR39, R5 ;  /* 0x000000270a057c24 */ /* 0x000fe2000f8e0205 */
[----:B------:R-:W-:Y:S01]  /*0ef0*/  ISETP.GE.U32.AND P3, PT, R22, UR44, PT ;  /* 0x0000002c16007c0c */ /* 0x000fe2000bf66070 */
[----:B------:R-:W-:Y:S01]  /*0f00*/  IMAD.WIDE.U32 R2, R10, UR38, R16 ;  /* 0x000000260a027c25 */ /* 0x000fe2000f8e0010 */
[----:B------:R-:W-:Y:S02]  /*0f10*/  ISETP.GE.U32.AND P4, PT, R21, UR44, PT ;  /* 0x0000002c15007c0c */ /* 0x000fe4000bf86070 */
[----:B------:R-:W-:Y:S02]  /*0f20*/  ISETP.GE.U32.AND P2, PT, R20, UR44, PT ;  /* 0x0000002c14007c0c */ /* 0x000fe4000bf46070 */
[----:B------:R-:W-:-:S02]  /*0f30*/  IADD3 R3, PT, PT, R3, R5, RZ ;  /* 0x0000000503037210 */ /* 0x000fc40007ffe0ff */
[----:B------:R-:W-:Y:S02]  /*0f40*/  LEA R4, P5, R2, UR36, 0x1 ;  /* 0x0000002402047c11 */ /* 0x000fe4000f8a08ff */
[----:B------:R-:W-:Y:S02]  /*0f50*/  ISETP.GE.U32.AND P1, PT, R18, UR44, PT ;  /* 0x0000002c12007c0c */ /* 0x000fe4000bf26070 */
[----:B------:R-:W-:Y:S02]  /*0f60*/  LEA.HI.X R5, R2, UR37, R3, 0x1, P5 ;  /* 0x0000002502057c11 */ /* 0x000fe4000a8f0c03 */
[----:B------:R-:W-:Y:S02]  /*0f70*/  @!P0 F2FP.F16.F32.PACK_AB R11, RZ, R11 ;  /* 0x0000000bff0b823e */ /* 0x000fe400000000ff */
[----:B------:R-:W-:Y:S02]  /*0f80*/  ISETP.GE.AND.EX P3, PT, RZ, UR45, PT, P3 ;  /* 0x0000002dff007c0c */ /* 0x000fe4000bf66330 */
[----:B------:R-:W-:Y:S01]  /*0f90*/  ISETP.GE.AND.EX P4, PT, RZ, UR45, PT, P4 ;  /* 0x0000002dff007c0c */ /* 0x000fe2000bf86340 */
[----:B------:R2:W-:Y:S01]  /*0fa0*/  @!P0 STG.E.U16 desc[UR4][R4.64], R11 ;  /* 0x0000000b04008986 */ /* 0x0005e2000c101504 */
[----:B------:R-:W-:-:S02]  /*0fb0*/  ISETP.GE.AND.EX P2, PT, RZ, UR45, PT, P2 ;  /* 0x0000002dff007c0c */ /* 0x000fc4000bf46320 */
[----:B------:R-:W-:Y:S02]  /*0fc0*/  ISETP.GE.AND.EX P1, PT, RZ, UR45, PT, P1 ;  /* 0x0000002dff007c0c */ /* 0x000fe4000bf26310 */
[----:B------:R-:W-:-:S04]  /*0fd0*/  IADD3 R10, P0, PT, R19, R10, RZ ;  /* 0x0000000a130a7210 */ /* 0x000fc80007f1e0ff */
[----:B------:R-:W-:Y:S02]  /*0fe0*/  LEA.HI.X.SX32 R8, R19, R8, 0x1, P0 ;  /* 0x0000000813087211 */ /* 0x000fe400000f0eff */
[----:B------:R-:W-:Y:S02]  /*0ff0*/  ISETP.GE.U32.AND P0, PT, R10, UR46, PT ;  /* 0x0000002e0a007c0c */ /* 0x000fe4000bf06070 */
        /* <DEDUP_REMOVED lines=19> */
.L_x_3538:
[----:B------:R-:W-:Y:S05]  /*1130*/  EXIT ;  /* 0x000000000000794d */ /* 0x000fea0003800000 */
.L_x_3539:
[----:B------:R-:W-:Y:S01]  /*1140*/  HFMA2 R12, -RZ, RZ, 0, 9.5367431640625e-07 ;  /* 0x00000010ff0c7431 */ /* 0x000fe200000001ff */
[----:B------:R-:W-:Y:S01]  /*1150*/  BSSY B1, `(.L_x_3551) ;  /* 0x0000006000017945 */ /* 0x000fe20003800000 */
[----:B------:R-:W-:Y:S01]  /*1160*/  IMAD.MOV.U32 R11, RZ, RZ, 0x1f ;  /* 0x0000001fff0b7424 */ /* 0x000fe200078e00ff */
[----:B------:R-:W-:-:S07]  /*1170*/  MOV R15, 0xffffffff ;  /* 0xffffffff000f7802 */ /* 0x000fce0000000f00 */
[----:B------:R-:W-:Y:S05]  /*1180*/  WARPSYNC.COLLECTIVE R15, `(.L_x_3552) ;  /* 0x000000000f087348 */ /* 0x000fea0003c00000 */
[----:B------:R0:W1:Y:S02]  /*1190*/  SHFL.BFLY P6, R14, R13, R12, R11 ;  /* 0x0c00000c0d0e7389 */ /* 0x00006400000c000b */
[----:B01----:R-:W-:Y:S05]  /*11a0*/  ENDCOLLECTIVE ;  /* 0x000000000000791b */ /* 0x003fea0003800000 */
.L_x_3552:
[----:B------:R-:W-:Y:S05]  /*11b0*/  BSYNC B1 ;  /* 0x0000000000017941 */ /* 0x000fea0003800000 */
.L_x_3551:
[----:B------:R-:W-:Y:S01]  /*11c0*/  HFMA2 R12, -RZ, RZ, 0, 4.76837158203125e-07 ;  /* 0x00000008ff0c7431 */ /* 0x000fe200000001ff */
[----:B------:R-:W-:Y:S01]  /*11d0*/  FMNMX R13, R14, R13, !PT ;  /* 0x0000000d0e0d7209 */ /* 0x000fe20007800000 */
[----:B------:R-:W-:Y:S01]  /*11e0*/  IMAD.MOV.U32 R11, RZ, RZ, 0x1f ;  /* 0x0000001fff0b7424 */ /* 0x000fe200078e00ff */
[----:B------:R-:W-:-:S07]  /*11f0*/  MOV R15, 0xffffffff ;  /* 0xffffffff000f7802 */ /* 0x000fce0000000f00 */
[----:B------:R-:W-:Y:S05]  /*1200*/  WARPSYNC.COLLECTIVE R15, `(.L_x_3553) ;  /* 0x000000000f087348 */ /* 0x000fea0003c00000 */
[----:B------:R0:W1:Y:S02]  /*1210*/  SHFL.BFLY P6, R14, R13, R12, R11 ;  /* 0x0c00000c0d0e7389 */ /* 0x00006400000c000b */
[----:B01----:R-:W-:Y:S05]  /*1220*/  ENDCOLLECTIVE ;  /* 0x000000000000791b */ /* 0x003fea0003800000 */
.L_x_3553:
[----:B------:R-:W-:Y:S01]  /*1230*/  IMAD.MOV.U32 R12, RZ, RZ, 0x4 ;  /* 0x00000004ff0c7424 */ /* 0x000fe200078e00ff */
[----:B------:R-:W-:-:S04]  /*1240*/  FMNMX R0, R13, R14, !PT ;  /* 0x0000000e0d007209 */ /* 0x000fc80007800000 */
[----:B------:R-:W-:-:S07]  /*1250*/  MOV R13, R0 ;  /* 0x00000000000d7202 */ /* 0x000fce0000000f00 */
[----:B------:R-:W-:Y:S05]  /*1260*/  WARPSYNC.COLLECTIVE R15, `(.L_x_3554) ;  /* 0x000000000f087348 */ /* 0x000fea0003c00000 */
[----:B------:R0:W1:Y:S02]  /*1270*/  SHFL.BFLY P6, R14, R13, R12, R11 ;  /* 0x0c00000c0d0e7389 */ /* 0x00006400000c000b */
[----:B01----:R-:W-:Y:S05]  /*1280*/  ENDCOLLECTIVE ;  /* 0x000000000000791b */ /* 0x003fea0003800000 */
.L_x_3554:
[----:B------:R-:W-:Y:S01]  /*1290*/  HFMA2 R12, -RZ, RZ, 0, 1.1920928955078125e-07 ;  /* 0x00000002ff0c7431 */ /* 0x000fe200000001ff */
[----:B------:R-:W-:-:S04]  /*12a0*/  FMNMX R2, R0, R14, !PT ;  /* 0x0000000e00027209 */ /* 0x000fc80007800000 */
[----:B------:R-:W-:-:S07]  /*12b0*/  MOV R13, R2 ;  /* 0x00000002000d7202 */ /* 0x000fce0000000f00 */
[----:B------:R-:W-:Y:S05]  /*12c0*/  WARPSYNC.COLLECTIVE R15, `(.L_x_3555) ;  /* 0x000000000f087348 */ /* 0x000fea0003c00000 */
[----:B------:R0:W1:Y:S02]  /*12d0*/  SHFL.BFLY P6, R14, R13, R12, R11 ;  /* 0x0c00000c0d0e7389 */ /* 0x00006400000c000b */
[----:B01----:R-:W-:Y:S05]  /*12e0*/  ENDCOLLECTIVE ;  /* 0x000000000000791b */ /* 0x003fea0003800000 */
.L_x_3555:
[----:B------:R-:W-:Y:S02]  /*12f0*/  MOV R12, 0x1 ;  /* 0x00000001000c7802 */ /* 0x000fe40000000f00 */
[----:B------:R-:W-:-:S05]  /*1300*/  FMNMX R4, R2, R14, !PT ;  /* 0x0000000e02047209 */ /* 0x000fca0007800000 */
[----:B------:R-:W-:-:S07]  /*1310*/  IMAD.MOV.U32 R13, RZ, RZ, R4 ;  /* 0x000000ffff0d7224 */ /* 0x000fce00078e0004 */
[----:B------:R-:W-:Y:S05]  /*1320*/  WARPSYNC.COLLECTIVE R15, `(.L_x_3556) ;  /* 0x000000000f087348 */ /* 0x000fea0003c00000 */
[----:B------:R0:W1:Y:S02]  /*1330*/  SHFL.BFLY P6, R14, R13, R12, R11 ;  /* 0x0c00000c0d0e7389 */ /* 0x00006400000c000b */
[----:B01----:R-:W-:Y:S05]  /*1340*/  ENDCOLLECTIVE ;  /* 0x000000000000791b */ /* 0x003fea0003800000 */
.L_x_3556:
[----:B------:R-:W-:Y:S01]  /*1350*/  FMNMX R23, R4, R14, !PT ;  /* 0x0000000e04177209 */ /* 0x000fe20007800000 */
[----:B------:R-:W-:-:S04]  /*1360*/  HFMA2 R4, -RZ, RZ, 0.96630859375, -0.0022525787353515625 ;  /* 0x3bbb989dff047431 */ /* 0x000fc800000001ff */
[C---:B------:R-:W-:Y:S01]  /*1370*/  FADD R25, -R23.reuse, R3 ;  /* 0x0000000317197221 */ /* 0x040fe20000000100 */
[----:B------:R-:W-:Y:S02]  /*1380*/  IMAD.MOV.U32 R3, RZ, RZ, 0x437c0000 ;  /* 0x437c0000ff037424 */ /* 0x000fe400078e00ff */
[C---:B------:R-:W-:Y:S01]  /*1390*/  FADD R9, -R23.reuse, R9 ;  /* 0x0000000917097221 */ /* 0x040fe20000000100 */
[C---:B------:R-:W-:Y:S01]  /*13a0*/  FADD R17, -R23.reuse, R28 ;  /* 0x0000001c17117221 */ /* 0x040fe20000000100 */
[C---:B------:R-:W-:Y:S01]  /*13b0*/  FADD R5, -R23.reuse, R26 ;  /* 0x0000001a17057221 */ /* 0x040fe20000000100 */
[----:B------:R-:W-:Y:S01]  /*13c0*/  FADD R23, -R23, R24 ;  /* 0x0000001817177221 */ /* 0x000fe20000000100 */
[-C--:B------:R-:W-:Y:S01]  /*13d0*/  FFMA.SAT R0, R25, R4.reuse, 0.5 ;  /* 0x3f00000019007423 */ /* 0x080fe20000002004 */
[-C--:B------:R-:W-:Y:S01]  /*13e0*/  FFMA.SAT R14, R17, R4.reuse, 0.5 ;  /* 0x3f000000110e7423 */ /* 0x080fe20000002004 */
[-C--:B------:R-:W-:Y:S01]  /*13f0*/  FFMA.SAT R24, R5, R4.reuse, 0.5 ;  /* 0x3f00000005187423 */ /* 0x080fe20000002004 */
[----:B------:R-:W-:Y:S01]  /*1400*/  FFMA.SAT R26, R23, R4, 0.5 ;  /* 0x3f000000171a7423 */ /* 0x000fe20000002004 */
        /* <DEDUP_REMOVED lines=8> */
[----:B------:R-:W0:Y:S02]  /*1490*/  MUFU.EX2 R25, R25 ;  /* 0x0000001900197308 */ /* 0x000e240000000800 */
[----:B0-----:R-:W-:Y:S01]  /*14a0*/  FMUL R2, R0, R25 ;  /* 0x0000001900027220 */ /* 0x001fe20000400000 */
[----:B------:R-:W-:-:S04]  /*14b0*/  FADD R0, R11, -12583039 ;  /* 0xcb40007f0b007421 */ /* 0x000fc80000000000 */
[----:B------:R-:W-:-:S04]  /*14c0*/  FFMA R0, R9, 1.4426950216293334961, -R0 ;  /* 0x3fb8aa3b09007823 */ /* 0x000fc80000000800 */
[----:B------:R-:W-:Y:S01]  /*14d0*/  FFMA R12, R9, 1.925963033500011079e-08, R0 ;  /* 0x32a57060090c7823 */ /* 0x000fe20000000000 */
[-C--:B------:R-:W-:Y:S01]  /*14e0*/  FFMA.RM R9, R14, R3.reuse, 12582913 ;  /* 0x4b4000010e097423 */ /* 0x080fe20000004003 */
[----:B------:R-:W-:Y:S01]  /*14f0*/  FFMA.RM R3, R26, R3, 12582913 ;  /* 0x4b4000011a037423 */ /* 0x000fe20000004003 */
[----:B------:R-:W-:Y:S01]  /*1500*/  SHF.L.U32 R0, R11, 0x17, RZ ;  /* 0x000000170b007819 */ /* 0x000fe200000006ff */
[----:B------:R0:W1:Y:S01]  /*1510*/  MUFU.EX2 R13, R12 ;  /* 0x0000000c000d7308 */ /* 0x0000620000000800 */
[----:B------:R-:W-:-:S04]  /*1520*/  FADD R14, R9, -12583039 ;  /* 0xcb40007f090e7421 */ /* 0x000fc80000000000 */
[----:B------:R-:W-:Y:S01]  /*1530*/  FFMA R14, R17, 1.4426950216293334961, -R14 ;  /* 0x3fb8aa3b110e7823 */ /* 0x000fe2000000080e */
[----:B0-----:R-:W-:-:S03]  /*1540*/  FADD R12, R4, -12583039 ;  /* 0xcb40007f040c7421 */ /* 0x001fc60000000000 */
[----:B------:R-:W-:Y:S01]  /*1550*/  FFMA R14, R17, 1.925963033500011079e-08, R14 ;  /* 0x32a57060110e7823 */ /* 0x000fe2000000000e */
[----:B------:R-:W-:Y:S01]  /*1560*/  SHF.L.U32 R4, R4, 0x17, RZ ;  /* 0x0000001704047819 */ /* 0x000fe200000006ff */
[----:B------:R-:W-:-:S04]  /*1570*/  FFMA R12, R5, 1.4426950216293334961, -R12 ;  /* 0x3fb8aa3b050c7823 */ /* 0x000fc8000000080c */
[----:B------:R-:W0:Y:S01]  /*1580*/  MUFU.EX2 R14, R14 ;  /* 0x0000000e000e7308 */ /* 0x000e220000000800 */
[----:B------:R-:W-:Y:S01]  /*1590*/  FFMA R11, R5, 1.925963033500011079e-08, R12 ;  /* 0x32a57060050b7823 */ /* 0x000fe2000000000c */
[----:B------:R-:W-:Y:S01]  /*15a0*/  FADD R12, R3, -12583039 ;  /* 0xcb40007f030c7421 */ /* 0x000fe20000000000 */
[----:B------:R-:W-:Y:S02]  /*15b0*/  IMAD.SHL.U32 R5, R9, 0x800000, RZ ;  /* 0x0080000009057824 */ /* 0x000fe400078e00ff */
[----:B-1----:R-:W-:Y:S01]  /*15c0*/  FMUL R0, R0, R13 ;  /* 0x0000000d00007220 */ /* 0x002fe20000400000 */
[----:B------:R-:W-:Y:S01]  /*15d0*/  FADD R9, RZ, R2 ;  /* 0x00000002ff097221 */ /* 0x000fe20000000000 */
[----:B------:R-:W-:Y:S01]  /*15e0*/  FFMA R12, R23, 1.4426950216293334961, -R12 ;  /* 0x3fb8aa3b170c7823 */ /* 0x000fe2000000080c */
[----:B------:R-:W-:Y:S01]  /*15f0*/  SHF.L.U32 R3, R3, 0x17, RZ ;  /* 0x0000001703037819 */ /* 0x000fe200000006ff */
[----:B------:R-:W1:Y:S02]  /*1600*/  MUFU.EX2 R11, R11 ;  /* 0x0000000b000b7308 */ /* 0x000e640000000800 */
[----:B------:R-:W-:Y:S01]  /*1610*/  FFMA R23, R23, 1.925963033500011079e-08, R12 ;  /* 0x32a5706017177823 */ /* 0x000fe2000000000c */
[----:B------:R-:W-:-:S05]  /*1620*/  FADD R12, R9, R0 ;  /* 0x00000000090c7221 */ /* 0x000fca0000000000 */
[----:B------:R-:W2:Y:S01]  /*1630*/  MUFU.EX2 R24, R23 ;  /* 0x0000001700187308 */ /* 0x000ea20000000800 */
[----:B0-----:R-:W-:-:S04]  /*1640*/  FMUL R5, R5, R14 ;  /* 0x0000000e05057220 */ /* 0x001fc80000400000 */
[----:B------:R-:W-:Y:S01]  /*1650*/  FADD R9, R12, R5 ;  /* 0x000000050c097221 */ /* 0x000fe20000000000 */
[----:B-1----:R-:W-:Y:S01]  /*1660*/  FMUL R4, R4, R11 ;  /* 0x0000000b04047220 */ /* 0x002fe20000400000 */
[----:B------:R-:W-:-:S03]  /*1670*/  MOV R11, 0x1f ;  /* 0x0000001f000b7802 */ /* 0x000fc60000000f00 */
[----:B------:R-:W-:Y:S01]  /*1680*/  FADD R12, R9, R4 ;  /* 0x00000004090c7221 */ /* 0x000fe20000000000 */
[----:B--2---:R-:W-:-:S04]  /*1690*/  FMUL R3, R3, R24 ;  /* 0x0000001803037220 */ /* 0x004fc80000400000 */
[----:B------:R-:W-:Y:S01]  /*16a0*/  FADD R13, R12, R3 ;  /* 0x000000030c0d7221 */ /* 0x000fe20000000000 */
[----:B------:R-:W-:-:S07]  /*16b0*/  IMAD.MOV.U32 R12, RZ, RZ, 0x10 ;  /* 0x00000010ff0c7424 */ /* 0x000fce00078e00ff */
[----:B------:R-:W-:Y:S05]  /*16c0*/  WARPSYNC.COLLECTIVE R15, `(.L_x_3557) ;  /* 0x000000000f087348 */ /* 0x000fea0003c00000 */
[----:B------:R0:W1:Y:S02]  /*16d0*/  SHFL.BFLY P6, R14, R13, R12, R11 ;  /* 0x0c00000c0d0e7389 */ /* 0x00006400000c000b */
[----:B01----:R-:W-:Y:S05]  /*16e0*/  ENDCOLLECTIVE ;  /* 0x000000000000791b */ /* 0x003fea0003800000 */
.L_x_3557:
[----:B------:R-:W-:Y:S02]  /*16f0*/  IMAD.MOV.U32 R12, RZ, RZ, 0x8 ;  /* 0x00000008ff0c7424 */ /* 0x000fe400078e00ff */
[----:B------:R-:W-:-:S05]  /*1700*/  FADD R9, R13, R14 ;  /* 0x0000000e0d097221 */ /* 0x000fca0000000000 */
[----:B------:R-:W-:-:S07]  /*1710*/  MOV R13, R9 ;  /* 0x00000009000d7202 */ /* 0x000fce0000000f00 */
[----:B------:R-:W-:Y:S05]  /*1720*/  WARPSYNC.COLLECTIVE R15, `(.L_x_3558) ;  /* 0x000000000f087348 */ /* 0x000fea0003c00000 */
[----:B------:R0:W1:Y:S02]  /*1730*/  SHFL.BFLY P6, R14, R13, R12, R11 ;  /* 0x0c00000c0d0e7389 */ /* 0x00006400000c000b */
[----:B01----:R-:W-:Y:S05]  /*1740*/  ENDCOLLECTIVE ;  /* 0x000000000000791b */ /* 0x003fea0003800000 */
.L_x_3558:
[----:B------:R-:W-:Y:S02]  /*1750*/  HFMA2 R12, -RZ, RZ, 0, 2.384185791015625e-07 ;  /* 0x00000004ff0c7431 */ /* 0x000fe400000001ff */
[----:B------:R-:W-:-:S05]  /*1760*/  FADD R17, R9, R14 ;  /* 0x0000000e09117221 */ /* 0x000fca0000000000 */
[----:B------:R-:W-:-:S07]  /*1770*/  MOV R13, R17 ;  /* 0x00000011000d7202 */ /* 0x000fce0000000f00 */
[----:B------:R-:W-:Y:S05]  /*1780*/  WARPSYNC.COLLECTIVE R15, `(.L_x_3559) ;  /* 0x000000000f087348 */ /* 0x000fea0003c00000 */
[----:B------:R0:W1:Y:S02]  /*1790*/  SHFL.BFLY P6, R14, R13, R12, R11 ;  /* 0x0c00000c0d0e7389 */ /* 0x00006400000c000b */
[----:B01----:R-:W-:Y:S05]  /*17a0*/  ENDCOLLECTIVE ;  /* 0x000000000000791b */ /* 0x003fea0003800000 */
.L_x_3559:
[----:B------:R-:W-:Y:S01]  /*17b0*/  MOV R12, 0x2 ;  /* 0x00000002000c7802 */ /* 0x000fe20000000f00 */
[----:B------:R-:W-:-:S04]  /*17c0*/  FADD R23, R17, R14 ;  /* 0x0000000e11177221 */ /* 0x000fc80000000000 */
[----:B------:R-:W-:-:S07]  /*17d0*/  IMAD.MOV.U32 R13, RZ, RZ, R23 ;  /* 0x000000ffff0d7224 */ /* 0x000fce00078e0017 */
[----:B------:R-:W-:Y:S05]  /*17e0*/  WARPSYNC.COLLECTIVE R15, `(.L_x_3560) ;  /* 0x000000000f087348 */ /* 0x000fea0003c00000 */
[----:B------:R0:W1:Y:S02]  /*17f0*/  SHFL.BFLY P6, R14, R13, R12, R11 ;  /* 0x0c00000c0d0e7389 */ /* 0x00006400000c000b */
[----:B01----:R-:W-:Y:S05]  /*1800*/  ENDCOLLECTIVE ;  /* 0x000000000000791b */ /* 0x003fea0003800000 */
.L_x_3560:
[----:B------:R-:W-:Y:S02]  /*1810*/  IMAD.MOV.U32 R12, RZ, RZ, 0x1 ;  /* 0x00000001ff0c7424 */ /* 0x000fe400078e00ff */
[----:B------:R-:W-:-:S05]  /*1820*/  FADD R24, R23, R14 ;  /* 0x0000000e17187221 */ /* 0x000fca0000000000 */
[----:B------:R-:W-:-:S07]  /*1830*/  MOV R13, R24 ;  /* 0x00000018000d7202 */ /* 0x000fce0000000f00 */
[----:B------:R-:W-:Y:S05]  /*1840*/  WARPSYNC.COLLECTIVE R15, `(.L_x_3561) ;  /* 0x000000000f087348 */ /* 0x000fea0003c00000 */
[----:B------:R0:W1:Y:S02]  /*1850*/  SHFL.BFLY P6, R14, R13, R12, R11 ;  /* 0x0c00000c0d0e7389 */ /* 0x00006400000c000b */
[----:B01----:R-:W-:Y:S05]  /*1860*/  ENDCOLLECTIVE ;  /* 0x000000000000791b */ /* 0x003fea0003800000 */
.L_x_3561:
[----:B------:R-:W-:Y:S05]  /*1870*/  BRA `(.L_x_3562) ;  /* 0xfffffff000707947 */ /* 0x000fea000383ffff */
        .weak           $__internal_54_$__cuda_sm3x_div_rn_noftz_f32_slowpath
        .type           $__internal_54_$__cuda_sm3x_div_rn_noftz_f32_slowpath,@function
        .size           $__internal_54_$__cuda_sm3x_div_rn_noftz_f32_slowpath,(.L_x_15371 - $__internal_54_$__cuda_sm3x_div_rn_noftz_f32_slowpath)
$__internal_54_$__cuda_sm3x_div_rn_noftz_f32_slowpath:
[----:B------:R-:W-:Y:S01]  /*1880*/  SHF.R.U32.HI R12, RZ, 0x17, R9 ;  /* 0x00000017ff0c7819 */ /* 0x000fe20000011609 */
[----:B------:R-:W-:Y:S01]  /*1890*/  BSSY.RECONVERGENT B2, `(.L_x_3563) ;  /* 0x0000065000027945 */ /* 0x000fe20003800200 */
[----:B------:R-:W-:Y:S02]  /*18a0*/  SHF.R.U32.HI R25, RZ, 0x17, R2 ;  /* 0x00000017ff197819 */ /* 0x000fe40000011602 */
[----:B------:R-:W-:Y:S02]  /*18b0*/  LOP3.LUT R12, R12, 0xff, RZ, 0xc0, !PT ;  /* 0x000000ff0c0c7812 */ /* 0x000fe400078ec0ff */
[----:B------:R-:W-:Y:S02]  /*18c0*/  LOP3.LUT R25, R25, 0xff, RZ, 0xc0, !PT ;  /* 0x000000ff19197812 */ /* 0x000fe400078ec0ff */
[----:B------:R-:W-:Y:S02]  /*18d0*/  IADD3 R23, PT, PT, R12, -0x1, RZ ;  /* 0xffffffff0c177810 */ /* 0x000fe40007ffe0ff */
[----:B------:R-:W-:-:S02]  /*18e0*/  IADD3 R13, PT, PT, R25, -0x1, RZ ;  /* 0xffffffff190d7810 */ /* 0x000fc40007ffe0ff */
[----:B------:R-:W-:Y:S01]  /*18f0*/  ISETP.GT.U32.AND P1, PT, R23, 0xfd, PT ;  /* 0x000000fd1700780c */ /* 0x000fe20003f24070 */
[----:B------:R-:W-:-:S03]  /*1900*/  IMAD.MOV.U32 R23, RZ, RZ, R9 ;  /* 0x000000ffff177224 */ /* 0x000fc600078e0009 */
        /* <DEDUP_REMOVED lines=20> */
[----:B------:R-:W-:Y:S01]  /*1a50*/  ISETP.GE.AND P1, PT, R13, RZ, PT ;  /* 0x000000ff0d00720c */ /* 0x000fe20003f26270 */
[----:B------:R-:W-:-:S05]  /*1a60*/  VIADD R13, R12, 0xffffffff ;  /* 0xffffffff0c0d7836 */ /* 0x000fca0000000000 */
[----:B------:R-:W-:-:S07]  /*1a70*/  ISETP.GE.AND P2, PT, R13, RZ, PT ;  /* 0x000000ff0d00720c */ /* 0x000fce0003f46270 */
[----:B------:R-:W-:Y:S01]  /*1a80*/  @P1 MOV R13, RZ ;  /* 0x000000ff000d1202 */ /* 0x000fe20000000f00 */
[----:B------:R-:W-:Y:S01]  /*1a90*/  @!P1 FFMA R2, R2, 1.84467440737095516160e+19, RZ ;  /* 0x5f80000002029823 */ /* 0x000fe200000000ff */
[----:B------:R-:W-:-:S04]  /*1aa0*/  @!P1 MOV R13, 0xffffffc0 ;  /* 0xffffffc0000d9802 */ /* 0x000fc80000000f00 */
[----:B------:R-:W-:Y:S01]  /*1ab0*/  @!P2 FFMA R23, R9, 1.84467440737095516160e+19, RZ ;  /* 0x5f8000000917a823 */ /* 0x000fe200000000ff */
[----:B------:R-:W-:-:S07]  /*1ac0*/  @!P2 VIADD R13, R13, 0x40 ;  /* 0x000000400d0da836 */ /* 0x000fce0000000000 */
.L_x_3564:
[----:B------:R-:W-:Y:S01]  /*1ad0*/  LEA R24, R12, 0xc0800000, 0x17 ;  /* 0xc08000000c187811 */ /* 0x000fe200078eb8ff */
[----:B------:R-:W-:Y:S01]  /*1ae0*/  BSSY.RECONVERGENT B3, `(.L_x_3569) ;  /* 0x0000036000037945 */ /* 0x000fe20003800200 */
[----:B------:R-:W-:Y:S02]  /*1af0*/  IADD3 R25, PT, PT, R25, -0x7f, RZ ;  /* 0xffffff8119197810 */ /* 0x000fe40007ffe0ff */
[----:B------:R-:W-:-:S03]  /*1b00*/  IADD3 R26, PT, PT, -R24, R23, RZ ;  /* 0x00000017181a7210 */ /* 0x000fc60007ffe1ff */
[C---:B------:R-:W-:Y:S01]  /*1b10*/  IMAD R2, R25.reuse, -0x800000, R2 ;  /* 0xff80000019027824 */ /* 0x040fe200078e0202 */
[----:B------:R0:W1:Y:S01]  /*1b20*/  MUFU.RCP R24, R26 ;  /* 0x0000001a00187308 */ /* 0x0000620000001000 */
[----:B------:R-:W-:Y:S01]  /*1b30*/  FADD.FTZ R23, -R26, -RZ ;  /* 0x800000ff1a177221 */ /* 0x000fe20000010100 */
[----:B0-----:R-:W-:-:S05]  /*1b40*/  IADD3 R26, PT, PT, R25, 0x7f, -R12 ;  /* 0x0000007f191a7810 */ /* 0x001fca0007ffe80c */
[----:B------:R-:W-:Y:S02]  /*1b50*/  IMAD.IADD R26, R26, 0x1, R13 ;  /* 0x000000011a1a7824 */ /* 0x000fe400078e020d */
        /* <DEDUP_REMOVED lines=42> */
.L_x_3571:
[----:B------:R-:W-:-:S04]  /*1e00*/  LOP3.LUT R23, R23, 0x80000000, RZ, 0xc0, !PT ;  /* 0x8000000017177812 */ /* 0x000fc800078ec0ff */
[----:B------:R-:W-:Y:S01]  /*1e10*/  LOP3.LUT R23, R23, 0x7f800000, RZ, 0xfc, !PT ;  /* 0x7f80000017177812 */ /* 0x000fe200078efcff */
[----:B------:R-:W-:Y:S06]  /*1e20*/  BRA `(.L_x_3572) ;  /* 0x0000000000047947 */ /* 0x000fec0003800000 */
.L_x_3570:
[----:B------:R-:W-:-:S07]  /*1e30*/  IMAD R23, R26, 0x800000, R23 ;  /* 0x008000001a177824 */ /* 0x000fce00078e0217 */
.L_x_3572:
[----:B------:R-:W-:Y:S05]  /*1e40*/  BSYNC.RECONVERGENT B3 ;  /* 0x0000000000037941 */ /* 0x000fea0003800200 */
.L_x_3569:
[----:B------:R-:W-:Y:S05]  /*1e50*/  BRA `(.L_x_3573) ;  /* 0x0000000000207947 */ /* 0x000fea0003800000 */
.L_x_3568:
[----:B------:R-:W-:-:S04]  /*1e60*/  LOP3.LUT R23, R23, 0x80000000, R2, 0x48, !PT ;  /* 0x8000000017177812 */ /* 0x000fc800078e4802 */
[----:B------:R-:W-:Y:S01]  /*1e70*/  LOP3.LUT R23, R23, 0x7f800000, RZ, 0xfc, !PT ;  /* 0x7f80000017177812 */ /* 0x000fe200078efcff */
[----:B------:R-:W-:Y:S06]  /*1e80*/  BRA `(.L_x_3573) ;  /* 0x0000000000147947 */ /* 0x000fec0003800000 */
.L_x_3567:
[----:B------:R-:W-:Y:S01]  /*1e90*/  LOP3.LUT R23, R23, 0x80000000, R2, 0x48, !PT ;  /* 0x8000000017177812 */ /* 0x000fe200078e4802 */
[----:B------:R-:W-:Y:S06]  /*1ea0*/  BRA `(.L_x_3573) ;  /* 0x00000000000c7947 */ /* 0x000fec0003800000 */
.L_x_3566:
[----:B------:R-:W0:Y:S01]  /*1eb0*/  MUFU.RSQ R23, -QNAN ;  /* 0xffc0000000177908 */ /* 0x000e220000001400 */
[----:B------:R-:W-:Y:S05]  /*1ec0*/  BRA `(.L_x_3573) ;  /* 0x0000000000047947 */ /* 0x000fea0003800000 */
.L_x_3565:
[----:B------:R-:W-:-:S07]  /*1ed0*/  FADD.FTZ R23, R2, R9 ;  /* 0x0000000902177221 */ /* 0x000fce0000010000 */
.L_x_3573:
[----:B------:R-:W-:Y:S05]  /*1ee0*/  BSYNC.RECONVERGENT B2 ;  /* 0x0000000000027941 */ /* 0x000fea0003800200 */
.L_x_3563:
[----:B------:R-:W-:Y:S01]  /*1ef0*/  HFMA2 R13, -RZ, RZ, 0, 0 ;  /* 0x00000000ff0d7431 */ /* 0x000fe200000001ff */
[----:B------:R-:W-:-:S04]  /*1f00*/  MOV R12, R17 ;  /* 0x00000011000c7202 */ /* 0x000fc80000000f00 */
[----:B0-----:R-:W-:Y:S05]  /*1f10*/  RET.REL.NODEC R12 `(_ZN7oneflow4cuda7softmax15SoftmaxWarpImplI10SimpleLoadI6__halffE11SimpleStoreIS4_fEfLi1ELi5ELi32ELi1ELb1ELNS1_9AlgorithmE0EEEvT_T0_ll) ;  /* 0xffffffe00c387950 */ /* 0x001fea0003c3ffff */
.L_x_3574:
        /* <DEDUP_REMOVED lines=14> */
.L_x_15371:


//--------------------- .text._ZN7oneflow4cuda7softmax15SoftmaxWarpImplI10SimpleLoadI6__halffE11SimpleStoreIS4_fEfLi1ELi5ELi32ELi1ELb0ELNS1_9AlgorithmE0EEEvT_T0_ll --------------------------
	.section	.text._ZN7oneflow4cuda7softmax15SoftmaxWarpImplI10SimpleLoadI6__halffE11SimpleStoreIS4_fEfLi1ELi5ELi32ELi1ELb0ELNS1_9AlgorithmE0EEEvT_T0_ll,"ax",@progbits
	.align	128
        .global         _ZN7oneflow4cuda7softmax15SoftmaxWarpImplI10SimpleLoadI6__halffE11SimpleStoreIS4_fEfLi1ELi5ELi32ELi1ELb0ELNS1_9AlgorithmE0EEEvT_T0_ll
        .type           _ZN7oneflow4cuda7softmax15SoftmaxWarpImplI10SimpleLoadI6__halffE11SimpleStoreIS4_fEfLi1ELi5ELi32ELi1ELb0ELNS1_9AlgorithmE0EEEvT_T0_ll,@function
        .size           _ZN7oneflow4cuda7softmax15SoftmaxWarpImplI10SimpleLoadI6__halffE11SimpleStoreIS4_fEfLi1ELi5ELi32ELi1ELb0ELNS1_9AlgorithmE0EEEvT_T0_ll,(.L_x_15372 - _ZN7oneflow4cuda7softmax15SoftmaxWarpImplI10SimpleLoadI6__halffE11SimpleStoreIS4_fEfLi1ELi5ELi32ELi1ELb0ELNS1_9AlgorithmE0EEEvT_T0_ll)
        .other          _ZN7oneflow4cuda7softmax15SoftmaxWarpImplI10SimpleLoadI6__halffE11SimpleStoreIS4_fEfLi1ELi5ELi32ELi1ELb0ELNS1_9AlgorithmE0EEEvT_T0_ll,@"STO_CUDA_ENTRY STV_DEFAULT"
_ZN7oneflow4cuda7softmax15SoftmaxWarpImplI10SimpleLoadI6__halffE11SimpleStoreIS4_fEfLi1ELi5ELi32ELi1ELb0ELNS1_9AlgorithmE0EEEvT_T0_ll:
.text._ZN7oneflow4cuda7softmax15SoftmaxWarpImplI10SimpleLoadI6__halffE11SimpleStoreIS4_fEfLi1ELi5ELi32ELi1ELb0ELNS1_9AlgorithmE0EEEvT_T0_ll:
        /* <DEDUP_REMOVED lines=24> */
.L_x_3575:
        /* <DEDUP_REMOVED lines=13> */
.L_x_3587:
[----:B---3--:R-:W-:Y:S02]  /*0250*/  HFMA2 R11, -RZ, RZ, 0, 0 ;  /* 0x00000000ff0b7431 */ /* 0x008fe400000001ff */
[----:B------:R-:W-:Y:S01]  /*0260*/  IMAD R0, R8, UR38, RZ ;  /* 0x0000002608007c24 */ /* 0x000fe2000f8e02ff */
[C---:B--2---:R-:W-:Y:S02]  /*0270*/  R2UR UR4, R6.reuse ;  /* 0x00000000060472ca */ /* 0x044fe400000e0000 */
[----:B------:R-:W-:Y:S01]  /*0280*/  R2UR UR5, R7 ;  /* 0x00000000070572ca */ /* 0x000fe200000e0000 */
[----:B------:R-:W-:Y:S01]  /*0290*/  IMAD R3, R9, UR39, R0 ;  /* 0x0000002709037c24 */ /* 0x000fe2000f8e0200 */
[C---:B------:R-:W-:Y:S02]  /*02a0*/  R2UR UR6, R6.reuse ;  /* 0x00000000060672ca */ /* 0x040fe400000e0000 */
[----:B------:R-:W-:Y:S01]  /*02b0*/  R2UR UR7, R7 ;  /* 0x00000000070772ca */ /* 0x000fe200000e0000 */
[----:B-1----:R-:W-:Y:S01]  /*02c0*/  IMAD.WIDE.U32 R4, R9, UR38, R10 ;  /* 0x0000002609047c25 */ /* 0x002fe2000f8e000a */
[----:B------:R-:W-:-:S02]  /*02d0*/  R2UR UR8, R6 ;  /* 0x00000000060872ca */ /* 0x000fc400000e0000 */
[----:B------:R-:W-:Y:S02]  /*02e0*/  R2UR UR9, R7 ;  /* 0x00000000070972ca */ /* 0x000fe400000e0000 */
[----:B------:R-:W-:Y:S02]  /*02f0*/  IADD3 R3, PT, PT, R5, R3, RZ ;  /* 0x0000000305037210 */ /* 0x000fe40007ffe0ff */
[----:B------:R-:W-:Y:S02]  /*0300*/  LEA R2, P0, R4, UR36, 0x1 ;  /* 0x0000002404027c11 */ /* 0x000fe4000f8008ff */
[----:B------:R-:W-:Y:S02]  /*0310*/  R2UR UR10, R6 ;  /* 0x00000000060a72ca */ /* 0x000fe400000e0000 */
[----:B------:R-:W-:Y:S02]  /*0320*/  R2UR UR11, R7 ;  /* 0x00000000070b72ca */ /* 0x000fe400000e0000 */
[----:B------:R-:W-:-:S02]  /*0330*/  LEA.HI.X R3, R4, UR37, R3, 0x1, P0 ;  /* 0x0000002504037c11 */ /* 0x000fc400080f0c03 */
[----:B------:R-:W-:Y:S02]  /*0340*/  R2UR UR12, R6 ;  /* 0x00000000060c72ca */ /* 0x000fe400000e0000 */
[----:B------:R-:W-:Y:S01]  /*0350*/  R2UR UR13, R7 ;  /* 0x00000000070d72ca */ /* 0x000fe200000e0000 */
[----:B------:R-:W2:Y:S04]  /*0360*/  LDG.E.U16 R21, desc[UR4][R2.64] ;  /* 0x0000000402157981 */ /* 0x000ea8000c1e1500 */
[----:B------:R-:W3:Y:S04]  /*0370*/  LDG.E.U16 R17, desc[UR6][R2.64+0x40] ;  /* 0x0000400602117981 */ /* 0x000ee8000c1e1500 */
[----:B------:R-:W4:Y:S04]  /*0380*/  LDG.E.U16 R5, desc[UR8][R2.64+0x80] ;  /* 0x0000800802057981 */ /* 0x000f28000c1e1500 */
        /* <DEDUP_REMOVED lines=9> */
[----:B------:R-:W-:-:S04]  /*0420*/  FMNMX3 R0, R0, R5, R4, !PT ;  /* 0x0000000500007276 */ /* 0x000fc80007800004 */
[----:B------:R-:W-:Y:S01]  /*0430*/  FMNMX R13, R0, R19, !PT ;  /* 0x00000013000d7209 */ /* 0x000fe20007800000 */
[----:B------:R-:W-:Y:S06]  /*0440*/  BRA.DIV UR4, `(.L_x_3576) ;  /* 0x0000000a04d07947 */ /* 0x000fec000b800000 */
[----:B------:R-:W1:Y:S01]  /*0450*/  SHFL.BFLY PT, R14, R13, 0x10, 0x1f ;  /* 0x0e001f000d0e7f89 */ /* 0x000e6200000e0000 */
[----:B------:R-:W-:Y:S01]  /*0460*/  IMAD.MOV.U32 R11, RZ, RZ, 0x3bbb989d ;  /* 0x3bbb989dff0b7424 */ /* 0x000fe200078e00ff */
        /* <DEDUP_REMOVED lines=22> */
[----:B------:R-:W-:Y:S01]  /*05d0*/  FADD R17, R3, -12583039 ;  /* 0xcb40007f03117421 */ /* 0x000fe20000000000 */
[----:B------:R-:W-:Y:S01]  /*05e0*/  SHF.L.U32 R0, R0, 0x17, RZ ;  /* 0x0000001700007819 */ /* 0x000fe200000006ff */
[----:B------:R-:W-:Y:S01]  /*05f0*/  FFMA R15, R20, 1.4426950216293334961, -R15 ;  /* 0x3fb8aa3b140f7823 */ /* 0x000fe2000000080f */
[----:B------:R-:W-:Y:S01]  /*0600*/  FFMA R13, R22, 1.4426950216293334961, -R13 ;  /* 0x3fb8aa3b160d7823 */ /* 0x000fe2000000080d */
[----:B------:R-:W-:Y:S02]  /*0610*/  FFMA R17, R18, 1.4426950216293334961, -R17 ;  /* 0x3fb8aa3b12117823 */ /* 0x000fe40000000811 */
[----:B------:R-:W-:Y:S01]  /*0620*/  FFMA R15, R20, 1.925963033500011079e-08, R15 ;  /* 0x32a57060140f7823 */ /* 0x000fe2000000000f */
[----:B------:R-:W-:Y:S01]  /*0630*/  FADD R20, R19, -R14 ;  /* 0x8000000e13147221 */ /* 0x000fe20000000000 */
[----:B------:R-:W-:Y:S01]  /*0640*/  FFMA R5, R22, 1.925963033500011079e-08, R13 ;  /* 0x32a5706016057823 */ /* 0x000fe2000000000d */
[-C--:B------:R-:W-:Y:S01]  /*0650*/  FFMA.SAT R13, R4, R11.reuse, 0.5 ;  /* 0x3f000000040d7423 */ /* 0x080fe2000000200b */
[----:B------:R1:W-:Y:S01]  /*0660*/  MUFU.EX2 R14, R15 ;  /* 0x0000000f000e7308 */ /* 0x0003e20000000800 */
[----:B------:R-:W-:Y:S01]  /*0670*/  FFMA.SAT R21, R20, R11, 0.5 ;  /* 0x3f00000014157423 */ /* 0x000fe2000000200b */
[----:B------:R-:W-:Y:S01]  /*0680*/  FFMA R11, R18, 1.925963033500011079e-08, R17 ;  /* 0x32a57060120b7823 */ /* 0x000fe20000000011 */
[----:B------:R-:W-:-:S02]  /*0690*/  FFMA.RM R13, R13, R12, 12582913 ;  /* 0x4b4000010d0d7423 */ /* 0x000fc4000000400c */
[----:B------:R-:W-:Y:S02]  /*06a0*/  FFMA.RM R12, R21, R12, 12582913 ;  /* 0x4b400001150c7423 */ /* 0x000fe4000000400c */
[----:B------:R-:W-:Y:S01]  /*06b0*/  FADD R19, R13, -12583039 ;  /* 0xcb40007f0d137421 */ /* 0x000fe20000000000 */
[----:B------:R-:W2:Y:S01]  /*06c0*/  MUFU.EX2 R5, R5 ;  /* 0x0000000500057308 */ /* 0x000ea20000000800 */
[----:B------:R-:W-:Y:S01]  /*06d0*/  FADD R17, R12, -12583039 ;  /* 0xcb40007f0c117421 */ /* 0x000fe20000000000 */
[----:B-1----:R-:W-:Y:S02]  /*06e0*/  IMAD.SHL.U32 R15, R2, 0x800000, RZ ;  /* 0x00800000020f7824 */ /* 0x002fe400078e00ff */
[----:B------:R-:W-:Y:S01]  /*06f0*/  FFMA R19, R4, 1.4426950216293334961, -R19 ;  /* 0x3fb8aa3b04137823 */ /* 0x000fe20000000813 */
[----:B------:R-:W-:Y:S01]  /*0700*/  SHF.L.U32 R2, R3, 0x17, RZ ;  /* 0x0000001703027819 */ /* 0x000fe200000006ff */
[----:B------:R-:W-:Y:S01]  /*0710*/  FFMA R17, R20, 1.4426950216293334961, -R17 ;  /* 0x3fb8aa3b14117823 */ /* 0x000fe20000000811 */
[----:B------:R-:W-:Y:S01]  /*0720*/  SHF.L.U32 R13, R13, 0x17, RZ ;  /* 0x000000170d0d7819 */ /* 0x000fe200000006ff */
[----:B------:R-:W-:Y:S01]  /*0730*/  FFMA R19, R4, 1.925963033500011079e-08, R19 ;  /* 0x32a5706004137823 */ /* 0x000fe20000000013 */
[----:B------:R-:W1:Y:S01]  /*0740*/  MUFU.EX2 R11, R11 ;  /* 0x0000000b000b7308 */ /* 0x000e620000000800 */
[----:B------:R-:W-:-:S07]  /*0750*/  FFMA R17, R20, 1.925963033500011079e-08, R17 ;  /* 0x32a5706014117823 */ /* 0x000fce0000000011 */
[----:B------:R-:W3:Y:S01]  /*0760*/  MUFU.EX2 R4, R19 ;  /* 0x0000001300047308 */ /* 0x000ee20000000800 */
[----:B--2---:R-:W-:Y:S01]  /*0770*/  FMUL R5, R0, R5 ;  /* 0x0000000500057220 */ /* 0x004fe20000400000 */
[----:B------:R-:W-:Y:S01]  /*0780*/  FMUL R0, R15, R14 ;  /* 0x0000000e0f007220 */ /* 0x000fe20000400000 */
[----:B------:R-:W-:Y:S02]  /*0790*/  IMAD.SHL.U32 R14, R12, 0x800000, RZ ;  /* 0x008000000c0e7824 */ /* 0x000fe400078e00ff */
[----:B------:R-:W-:-:S03]  /*07a0*/  FADD R3, RZ, R5 ;  /* 0x00000005ff037221 */ /* 0x000fc60000000000 */
[----:B------:R-:W2:Y:S01]  /*07b0*/  MUFU.EX2 R17, R17 ;  /* 0x0000001100117308 */ /* 0x000ea20000000800 */
[----:B-1----:R-:W-:Y:S01]  /*07c0*/  FMUL R2, R2, R11 ;  /* 0x0000000b02027220 */ /* 0x002fe20000400000 */
[----:B------:R-:W-:-:S04]  /*07d0*/  FADD R11, R3, R0 ;  /* 0x00000000030b7221 */ /* 0x000fc80000000000 */
[----:B------:R-:W-:Y:S01]  /*07e0*/  FADD R12, R11, R2 ;  /* 0x000000020b0c7221 */ /* 0x000fe20000000000 */
[----:B---3--:R-:W-:-:S04]  /*07f0*/  FMUL R3, R13, R4 ;  /* 0x000000040d037220 */ /* 0x008fc80000400000 */
        /* <DEDUP_REMOVED lines=12> */
.L_x_3599:
        /* <DEDUP_REMOVED lines=12> */
[----:B01----:R-:W-:Y:S05]  /*0980*/  CALL.REL.NOINC `($__internal_55_$__cuda_sm3x_div_rn_noftz_f32_slowpath) ;  /* 0x0000000c00547944 */ /* 0x003fea0003c00000 */
[----:B------:R-:W-:-:S07]  /*0990*/  MOV R11, R5 ;  /* 0x00000005000b7202 */ /* 0x000fce0000000f00 */
.L_x_3578:
[----:B------:R-:W-:Y:S05]  /*09a0*/  BSYNC.RECONVERGENT B0 ;  /* 0x0000000000007941 */ /* 0x000fea0003800200 */
.L_x_3577:
        /* <DEDUP_REMOVED lines=9> */
[----:B------:R-:W-:Y:S01]  /*0a40*/  IMAD.MOV.U32 R5, RZ, RZ, R0 ;  /* 0x000000ffff057224 */ /* 0x000fe200078e0000 */
[----:B------:R-:W-:Y:S02]  /*0a50*/  MOV R12, R17 ;  /* 0x00000011000c7202 */ /* 0x000fe40000000f00 */
[----:B------:R-:W-:-:S07]  /*0a60*/  MOV R18, 0xa80 ;  /* 0x00000a8000127802 */ /* 0x000fce0000000f00 */
[----:B01----:R-:W-:Y:S05]  /*0a70*/  CALL.REL.NOINC `($__internal_55_$__cuda_sm3x_div_rn_noftz_f32_slowpath) ;  /* 0x0000000c00187944 */ /* 0x003fea0003c00000 */
[----:B------:R-:W-:-:S07]  /*0a80*/  MOV R14, R5 ;  /* 0x00000005000e7202 */ /* 0x000fce0000000f00 */
.L_x_3580:
[----:B------:R-:W-:Y:S05]  /*0a90*/  BSYNC.RECONVERGENT B0 ;  /* 0x0000000000007941 */ /* 0x000fea0003800200 */
.L_x_3579:
        /* <DEDUP_REMOVED lines=14> */
.L_x_3582:
[----:B------:R-:W-:Y:S05]  /*0b80*/  BSYNC.RECONVERGENT B0 ;  /* 0x0000000000007941 */ /* 0x000fea0003800200 */
.L_x_3581:
        /* <DEDUP_REMOVED lines=14> */
.L_x_3584:
[----:B------:R-:W-:Y:S05]  /*0c70*/  BSYNC.RECONVERGENT B0 ;  /* 0x0000000000007941 */ /* 0x000fea0003800200 */
.L_x_3583:
        /* <DEDUP_REMOVED lines=12> */
[----:B01----:R-:W-:Y:S05]  /*0d40*/  CALL.REL.NOINC `($__internal_55_$__cuda_sm3x_div_rn_noftz_f32_slowpath) ;  /* 0x0000000800647944 */ /* 0x003fea0003c00000 */
[----:B------:R-:W-:-:S07]  /*0d50*/  MOV R12, R5 ;  /* 0x00000005000c7202 */ /* 0x000fce0000000f00 */
.L_x_3586:
[----:B------:R-:W-:Y:S05]  /*0d60*/  BSYNC.RECONVERGENT B0 ;  /* 0x0000000000007941 */ /* 0x000fea0003800200 */
.L_x_3585:
        /* <DEDUP_REMOVED lines=12> */
[C---:B------:R-:W-:Y:S01]  /*0e30*/  R2UR UR10, R6.reuse ;  /* 0x00000000060a72ca */ /* 0x040fe200000e0000 */
[----:B------:R-:W-:Y:S01]  /*0e40*/  IMAD.IADD R3, R5, 0x1, R3 ;  /* 0x0000000105037824 */ /* 0x000fe200078e0203 */
[----:B------:R-:W-:Y:S02]  /*0e50*/  R2UR UR11, R7 ;  /* 0x00000000070b72ca */ /* 0x000fe400000e0000 */
[----:B------:R-:W-:Y:S02]  /*0e60*/  R2UR UR12, R6 ;  /* 0x00000000060c72ca */ /* 0x000fe400000e0000 */
[----:B------:R-:W-:-:S02]  /*0e70*/  LEA.HI.X R3, R4, UR41, R3, 0x1, P0 ;  /* 0x0000002904037c11 */ /* 0x000fc400080f0c03 */
[C---:B------:R-:W-:Y:S02]  /*0e80*/  IADD3 R9, P0, PT, R16.reuse, R9, RZ ;  /* 0x0000000910097210 */ /* 0x040fe40007f1e0ff */
[----:B------:R-:W-:Y:S02]  /*0e90*/  R2UR UR13, R7 ;  /* 0x00000000070d72ca */ /* 0x000fe400000e0000 */
[----:B------:R-:W-:Y:S02]  /*0ea0*/  LEA.HI.X.SX32 R8, R16, R8, 0x1, P0 ;  /* 0x0000000810087211 */ /* 0x000fe400000f0eff */
[----:B------:R-:W-:Y:S02]  /*0eb0*/  ISETP.GE.U32.AND P0, PT, R9, UR44, PT ;  /* 0x0000002c09007c0c */ /* 0x000fe4000bf06070 */
[----:B------:R-:W-:Y:S02]  /*0ec0*/  F2FP.F16.F32.PACK_AB R11, R14, R11 ;  /* 0x0000000b0e0b723e */ /* 0x000fe400000000ff */
[----:B------:R-:W-:-:S02]  /*0ed0*/  ISETP.GE.AND.EX P0, PT, R8, UR45, PT, P0 ;  /* 0x0000002d08007c0c */ /* 0x000fc4000bf06300 */
[----:B------:R-:W-:Y:S01]  /*0ee0*/  F2FP.F16.F32.PACK_AB R0, R15, R0 ;  /* 0x000000000f00723e */ /* 0x000fe200000000ff */
[----:B------:R3:W-:Y:S01]  /*0ef0*/  STG.E.U16 desc[UR4][R2.64], R11 ;  /* 0x0000000b02007986 */ /* 0x0007e2000c101504 */
[----:B------:R-:W-:Y:S02]  /*0f00*/  F2FP.F16.F32.PACK_AB R12, RZ, R12 ;  /* 0x0000000cff0c723e */ /* 0x000fe400000000ff */
[----:B------:R-:W-:Y:S01]  /*0f10*/  PRMT R4, R11, 0x7632, R4 ;  /* 0x000076320b047816 */ /* 0x000fe20000000004 */
[----:B------:R3:W-:Y:S01]  /*0f20*/  STG.E.U16 desc[UR8][R2.64+0x80], R0 ;  /* 0x0000800002007986 */ /* 0x0007e2000c101508 */
[----:B------:R-:W-:-:S03]  /*0f30*/  PRMT R5, R0, 0x7632, R5 ;  /* 0x0000763200057816 */ /* 0x000fc60000000005 */
[----:B------:R3:W-:Y:S04]  /*0f40*/  STG.E.U16 desc[UR6][R2.64+0x40], R4 ;  /* 0x0000400402007986 */ /* 0x0007e8000c101506 */
[----:B------:R3:W-:Y:S04]  /*0f50*/  STG.E.U16 desc[UR10][R2.64+0xc0], R5 ;  /* 0x0000c00502007986 */ /* 0x0007e8000c10150a */
[----:B------:R3:W-:Y:S01]  /*0f60*/  STG.E.U16 desc[UR12][R2.64+0x100], R12 ;  /* 0x0001000c02007986 */ /* 0x0007e2000c10150c */
[----:B------:R-:W-:Y:S05]  /*0f70*/  @!P0 BRA `(.L_x_3587) ;  /* 0xfffffff000b48947 */ /* 0x000fea000383ffff */
[----:B------:R-:W-:Y:S05]  /*0f80*/  EXIT ;  /* 0x000000000000794d */ /* 0x000fea0003800000 */
.L_x_3576:
[----:B------:R-:W-:Y:S01]  /*0f90*/  BSSY B0, `(.L_x_3588) ;  /* 0x0000007000007945 */ /* 0x000fe20003800000 */
[----:B------:R-:W-:Y:S02]  /*0fa0*/  MOV R12, 0x10 ;  /* 0x00000010000c7802 */ /* 0x000fe40000000f00 */
[----:B------:R-:W-:Y:S02]  /*0fb0*/  MOV R11, 0x1f ;  /* 0x0000001f000b7802 */ /* 0x000fe40000000f00 */
[----:B------:R-:W-:-:S07]  /*0fc0*/  MOV R15, 0xffffffff ;  /* 0xffffffff000f7802 */ /* 0x000fce0000000f00 */
[----:B0-----:R-:W-:Y:S05]  /*0fd0*/  WARPSYNC.COLLECTIVE R15, `(.L_x_3589) ;  /* 0x000000000f087348 */ /* 0x001fea0003c00000 */
[----:B------:R1:W2:Y:S02]  /*0fe0*/  SHFL.BFLY P6, R14, R13, R12, R11 ;  /* 0x0c00000c0d0e7389 */ /* 0x0002a400000c000b */
[----:B012---:R-:W-:Y:S05]  /*0ff0*/  ENDCOLLECTIVE ;  /* 0x000000000000791b */ /* 0x007fea0003800000 */
.L_x_3589:
[----:B------:R-:W-:Y:S05]  /*1000*/  BSYNC B0 ;  /* 0x0000000000007941 */ /* 0x000fea0003800000 */
.L_x_3588:
[----:B------:R-:W-:Y:S01]  /*1010*/  FMNMX R13, R13, R14, !PT ;  /* 0x0000000e0d0d7209 */ /* 0x000fe20007800000 */
[----:B------:R-:W-:Y:S01]  /*1020*/  IMAD.MOV.U32 R12, RZ, RZ, 0x8 ;  /* 0x00000008ff0c7424 */ /* 0x000fe200078e00ff */
[----:B------:R-:W-:Y:S02]  /*1030*/  MOV R11, 0x1f ;  /* 0x0000001f000b7802 */ /* 0x000fe40000000f00 */
[----:B------:R-:W-:-:S07]  /*1040*/  MOV R15, 0xffffffff ;  /* 0xffffffff000f7802 */ /* 0x000fce0000000f00 */
[----:B------:R-:W-:Y:S05]  /*1050*/  WARPSYNC.COLLECTIVE R15, `(.L_x_3590) ;  /* 0x000000000f087348 */ /* 0x000fea0003c00000 */
[----:B------:R0:W1:Y:S02]  /*1060*/  SHFL.BFLY P6, R14, R13, R12, R11 ;  /* 0x0c00000c0d0e7389 */ /* 0x00006400000c000b */
[----:B01----:R-:W-:Y:S05]  /*1070*/  ENDCOLLECTIVE ;  /* 0x000000000000791b */ /* 0x003fea0003800000 */
.L_x_3590:
[----:B------:R-:W-:Y:S01]  /*1080*/  IMAD.MOV.U32 R12, RZ, RZ, 0x4 ;  /* 0x00000004ff0c7424 */ /* 0x000fe200078e00ff */
[----:B------:R-:W-:-:S04]  /*1090*/  FMNMX R0, R13, R14, !PT ;  /* 0x0000000e0d007209 */ /* 0x000fc80007800000 */
[----:B------:R-:W-:-:S07]  /*10a0*/  MOV R13, R0 ;  /* 0x00000000000d7202 */ /* 0x000fce0000000f00 */
[----:B------:R-:W-:Y:S05]  /*10b0*/  WARPSYNC.COLLECTIVE R15, `(.L_x_3591) ;  /* 0x000000000f087348 */ /* 0x000fea0003c00000 */
[----:B------:R0:W1:Y:S02]  /*10c0*/  SHFL.BFLY P6, R14, R13, R12, R11 ;  /* 0x0c00000c0d0e7389 */ /* 0x00006400000c000b */
[----:B01----:R-:W-:Y:S05]  /*10d0*/  ENDCOLLECTIVE ;  /* 0x000000000000791b */ /* 0x003fea0003800000 */
.L_x_3591:
[----:B------:R-:W-:Y:S01]  /*10e0*/  HFMA2 R12, -RZ, RZ, 0, 1.1920928955078125e-07 ;  /* 0x00000002ff0c7431 */ /* 0x000fe200000001ff */
[----:B------:R-:W-:Y:S01]  /*10f0*/  FMNMX R2, R0, R14, !PT ;  /* 0x0000000e00027209 */ /* 0x000fe20007800000 */
[----:B------:R-:W-:-:S03]  /*1100*/  HFMA2 R0, -RZ, RZ, 0.96630859375, -0.0022525787353515625 ;  /* 0x3bbb989dff007431 */ /* 0x000fc600000001ff */
[----:B------:R-:W-:-:S07]  /*1110*/  MOV R13, R2 ;  /* 0x00000002000d7202 */ /* 0x000fce0000000f00 */
[----:B------:R-:W-:Y:S05]  /*1120*/  WARPSYNC.COLLECTIVE R15, `(.L_x_3592) ;  /* 0x000000000f087348 */ /* 0x000fea0003c00000 */
[----:B------:R0:W1:Y:S02]  /*1130*/  SHFL.BFLY P6, R14, R13, R12, R11 ;  /* 0x0c00000c0d0e7389 */ /* 0x00006400000c000b */
[----:B01----:R-:W-:Y:S05]  /*1140*/  ENDCOLLECTIVE ;  /* 0x000000000000791b */ /* 0x003fea0003800000 */
.L_x_3592:
[----:B------:R-:W-:Y:S01]  /*1150*/  IMAD.MOV.U32 R12, RZ, RZ, 0x1 ;  /* 0x00000001ff0c7424 */ /* 0x000fe200078e00ff */
[----:B------:R-:W-:-:S04]  /*1160*/  FMNMX R3, R2, R14, !PT ;  /* 0x0000000e02037209 */ /* 0x000fc80007800000 */
[----:B------:R-:W-:-:S07]  /*1170*/  MOV R13, R3 ;  /* 0x00000003000d7202 */ /* 0x000fce0000000f00 */
[----:B------:R-:W-:Y:S05]  /*1180*/  WARPSYNC.COLLECTIVE R15, `(.L_x_3593) ;  /* 0x000000000f087348 */ /* 0x000fea0003c00000 */
[----:B------:R0:W1:Y:S02]  /*1190*/  SHFL.BFLY P6, R14, R13, R12, R11 ;  /* 0x0c00000c0d0e7389 */ /* 0x00006400000c000b */
[----:B01----:R-:W-:Y:S05]  /*11a0*/  ENDCOLLECTIVE ;  /* 0x000000000000791b */ /* 0x003fea0003800000 */
.L_x_3593:
        /* <DEDUP_REMOVED lines=8> */
[-C--:B------:R-:W-:Y:S01]  /*1230*/  FFMA.SAT R4, R11, R0.reuse, 0.5 ;  /* 0x3f0000000b047423 */ /* 0x080fe20000002000 */
[----:B------:R-:W-:Y:S01]  /*1240*/  FADD R19, R19, -R14 ;  /* 0x8000000e13137221 */ /* 0x000fe20000000000 */
[-C--:B------:R-:W-:Y:S01]  /*1250*/  FFMA.RM R2, R2, R3.reuse, 12582913 ;  /* 0x4b40000102027423 */ /* 0x080fe20000004003 */
[-C--:B------:R-:W-:Y:S01]  /*1260*/  FFMA.RM R20, R20, R3.reuse, 12582913 ;  /* 0x4b40000114147423 */ /* 0x080fe20000004003 */
[----:B------:R-:W-:Y:S01]  /*1270*/  FFMA.RM R4, R4, R3, 12582913 ;  /* 0x4b40000104047423 */ /* 0x000fe20000004003 */
[----:B------:R-:W-:Y:S01]  /*1280*/  FFMA.SAT R22, R5, R0, 0.5 ;  /* 0x3f00000005167423 */ /* 0x000fe20000002000 */
[----:B------:R-:W-:Y:S01]  /*1290*/  FADD R18, R2, -12583039 ;  /* 0xcb40007f02127421 */ /* 0x000fe20000000000 */
[----:B------:R-:W-:-:S02]  /*12a0*/  FADD R14, R20, -12583039 ;  /* 0xcb40007f140e7421 */ /* 0x000fc40000000000 */
[----:B------:R-:W-:Y:S01]  /*12b0*/  SHF.L.U32 R15, R4, 0x17, RZ ;  /* 0x00000017040f7819 */ /* 0x000fe200000006ff */
[----:B------:R-:W-:Y:S01]  /*12c0*/  FFMA R18, R21, 1.4426950216293334961, -R18 ;  /* 0x3fb8aa3b15127823 */ /* 0x000fe20000000812 */
[----:B------:R-:W-:-:S03]  /*12d0*/  FFMA R14, R17, 1.4426950216293334961, -R14 ;  /* 0x3fb8aa3b110e7823 */ /* 0x000fc6000000080e */
[----:B------:R-:W-:Y:S01]  /*12e0*/  FFMA R12, R21, 1.925963033500011079e-08, R18 ;  /* 0x32a57060150c7823 */ /* 0x000fe20000000012 */
[----:B------:R-:W-:Y:S01]  /*12f0*/  FADD R18, R4, -12583039 ;  /* 0xcb40007f04127421 */ /* 0x000fe20000000000 */
[----:B------:R-:W-:-:S03]  /*1300*/  FFMA R13, R17, 1.925963033500011079e-08, R14 ;  /* 0x32a57060110d7823 */ /* 0x000fc6000000000e */
[C---:B------:R-:W-:Y:S01]  /*1310*/  FFMA R18, R11.reuse, 1.4426950216293334961, -R18 ;  /* 0x3fb8aa3b0b127823 */ /* 0x040fe20000000812 */
[----:B------:R-:W0:Y:S03]  /*1320*/  MUFU.EX2 R12, R12 ;  /* 0x0000000c000c7308 */ /* 0x000e260000000800 */
[----:B------:R-:W-:Y:S01]  /*1330*/  FFMA R14, R11, 1.925963033500011079e-08, R18 ;  /* 0x32a570600b0e7823 */ /* 0x000fe20000000012 */
[----:B------:R-:W-:Y:S01]  /*1340*/  FFMA.RM R11, R22, R3, 12582913 ;  /* 0x4b400001160b7423 */ /* 0x000fe20000004003 */
[----:B------:R-:W-:-:S03]  /*1350*/  FFMA.SAT R18, R19, R0, 0.5 ;  /* 0x3f00000013127423 */ /* 0x000fc60000002000 */
[C---:B------:R-:W-:Y:S01]  /*1360*/  FADD R0, R11.reuse, -12583039 ;  /* 0xcb40007f0b007421 */ /* 0x040fe20000000000 */
[----:B------:R-:W-:Y:S01]  /*1370*/  FFMA.RM R3, R18, R3, 12582913 ;  /* 0x4b40000112037423 */ /* 0x000fe20000004003 */
[----:B------:R-:W1:Y:S01]  /*1380*/  MUFU.EX2 R13, R13 ;  /* 0x0000000d000d7308 */ /* 0x000e620000000800 */
[----:B------:R-:W-:Y:S01]  /*1390*/  SHF.L.U32 R11, R11, 0x17, RZ ;  /* 0x000000170b0b7819 */ /* 0x000fe200000006ff */
[----:B------:R-:W-:Y:S01]  /*13a0*/  FFMA R0, R5, 1.4426950216293334961, -R0 ;  /* 0x3fb8aa3b05007823 */ /* 0x000fe20000000800 */
[C---:B------:R-:W-:Y:S01]  /*13b0*/  FADD R18, R3.reuse, -12583039 ;  /* 0xcb40007f03127421 */ /* 0x040fe20000000000 */
[----:B------:R-:W-:Y:S02]  /*13c0*/  SHF.L.U32 R4, R3, 0x17, RZ ;  /* 0x0000001703047819 */ /* 0x000fe400000006ff */
[----:B------:R-:W-:Y:S01]  /*13d0*/  FFMA R17, R5, 1.925963033500011079e-08, R0 ;  /* 0x32a5706005117823 */ /* 0x000fe20000000000 */
[----:B------:R-:W-:Y:S01]  /*13e0*/  FFMA R0, R19, 1.4426950216293334961, -R18 ;  /* 0x3fb8aa3b13007823 */ /* 0x000fe20000000812 */
[----:B------:R-:W2:Y:S01]  /*13f0*/  MUFU.EX2 R14, R14 ;  /* 0x0000000e000e7308 */ /* 0x000ea20000000800 */
[----:B------:R-:W-:-:S02]  /*1400*/  SHF.L.U32 R5, R2, 0x17, RZ ;  /* 0x0000001702057819 */ /* 0x000fc400000006ff */
[----:B------:R-:W-:Y:S01]  /*1410*/  FFMA R19, R19, 1.925963033500011079e-08, R0 ;  /* 0x32a5706013137823 */ /* 0x000fe20000000000 */
[----:B------:R-:W-:Y:S02]  /*1420*/  IMAD.SHL.U32 R0, R20, 0x800000, RZ ;  /* 0x0080000014007824 */ /* 0x000fe400078e00ff */
[----:B0-----:R-:W-:Y:S02]  /*1430*/  FMUL R5, R5, R12 ;  /* 0x0000000c05057220 */ /* 0x001fe40000400000 */
[----:B------:R-:W0:Y:S01]  /*1440*/  MUFU.EX2 R18, R17 ;  /* 0x0000001100127308 */ /* 0x000e220000000800 */
[----:B-1----:R-:W-:Y:S01]  /*1450*/  FMUL R0, R0, R13 ;  /* 0x0000000d00007220 */ /* 0x002fe20000400000 */
[----:B------:R-:W-:-:S04]  /*1460*/  FADD R13, RZ, R5 ;  /* 0x00000005ff0d7221 */ /* 0x000fc80000000000 */
[----:B------:R-:W-:Y:S02]  /*1470*/  FADD R13, R13, R0 ;  /* 0x000000000d0d7221 */ /* 0x000fe40000000000 */
[----:B------:R-:W1:Y:S01]  /*1480*/  MUFU.EX2 R19, R19 ;  /* 0x0000001300137308 */ /* 0x000e620000000800 */
[----:B--2---:R-:W-:Y:S01]  /*1490*/  FMUL R2, R15, R14 ;  /* 0x0000000e0f027220 */ /* 0x004fe20000400000 */
[----:B------:R-:W-:-:S03]  /*14a0*/  MOV R15, 0xffffffff ;  /* 0xffffffff000f7802 */ /* 0x000fc60000000f00 */
[----:B------:R-:W-:Y:S01]  /*14b0*/  FADD R12, R13, R2 ;  /* 0x000000020d0c7221 */ /* 0x000fe20000000000 */
[----:B0-----:R-:W-:Y:S01]  /*14c0*/  FMUL R3, R11, R18 ;  /* 0x000000120b037220 */ /* 0x001fe20000400000 */
[----:B------:R-:W-:-:S03]  /*14d0*/  HFMA2 R11, -RZ, RZ, 0, 1.847743988037109375e-06 ;  /* 0x0000001fff0b7431 */ /* 0x000fc600000001ff */
[----:B------:R-:W-:Y:S01]  /*14e0*/  FADD R13, R12, R3 ;  /* 0x000000030c0d7221 */ /* 0x000fe20000000000 */
[----:B------:R-:W-:Y:S02]  /*14f0*/  IMAD.MOV.U32 R12, RZ, RZ, 0x10 ;  /* 0x00000010ff0c7424 */ /* 0x000fe400078e00ff */
[----:B-1----:R-:W-:-:S04]  /*1500*/  FMUL R4, R4, R19 ;  /* 0x0000001304047220 */ /* 0x002fc80000400000 */
[----:B------:R-:W-:-:S07]  /*1510*/  FADD R13, R13, R4 ;  /* 0x000000040d0d7221 */ /* 0x000fce0000000000 */
[----:B------:R-:W-:Y:S05]  /*1520*/  WARPSYNC.COLLECTIVE R15, `(.L_x_3594) ;  /* 0x000000000f087348 */ /* 0x000fea0003c00000 */
[----:B------:R0:W1:Y:S02]  /*1530*/  SHFL.BFLY P6, R14, R13, R12, R11 ;  /* 0x0c00000c0d0e7389 */ /* 0x00006400000c000b */
[----:B01----:R-:W-:Y:S05]  /*1540*/  ENDCOLLECTIVE ;  /* 0x000000000000791b */ /* 0x003fea0003800000 */
.L_x_3594:
[----:B------:R-:W-:Y:S02]  /*1550*/  IMAD.MOV.U32 R12, RZ, RZ, 0x8 ;  /* 0x00000008ff0c7424 */ /* 0x000fe400078e00ff */
[----:B------:R-:W-:-:S05]  /*1560*/  FADD R17, R13, R14 ;  /* 0x0000000e0d117221 */ /* 0x000fca0000000000 */
[----:B------:R-:W-:-:S07]  /*1570*/  MOV R13, R17 ;  /* 0x00000011000d7202 */ /* 0x000fce0000000f00 */
[----:B------:R-:W-:Y:S05]  /*1580*/  WARPSYNC.COLLECTIVE R15, `(.L_x_3595) ;  /* 0x000000000f087348 */ /* 0x000fea0003c00000 */
[----:B------:R0:W1:Y:S02]  /*1590*/  SHFL.BFLY P6, R14, R13, R12, R11 ;  /* 0x0c00000c0d0e7389 */ /* 0x00006400000c000b */
[----:B01----:R-:W-:Y:S05]  /*15a0*/  ENDCOLLECTIVE ;  /* 0x000000000000791b */ /* 0x003fea0003800000 */
.L_x_3595:
[----:B------:R-:W-:Y:S02]  /*15b0*/  HFMA2 R12, -RZ, RZ, 0, 2.384185791015625e-07 ;  /* 0x00000004ff0c7431 */ /* 0x000fe400000001ff */
[----:B------:R-:W-:-:S05]  /*15c0*/  FADD R18, R17, R14 ;  /* 0x0000000e11127221 */ /* 0x000fca0000000000 */
[----:B------:R-:W-:-:S07]  /*15d0*/  MOV R13, R18 ;  /* 0x00000012000d7202 */ /* 0x000fce0000000f00 */
[----:B------:R-:W-:Y:S05]  /*15e0*/  WARPSYNC.COLLECTIVE R15, `(.L_x_3596) ;  /* 0x000000000f087348 */ /* 0x000fea0003c00000 */
[----:B------:R0:W1:Y:S02]  /*15f0*/  SHFL.BFLY P6, R14, R13, R12, R11 ;  /* 0x0c00000c0d0e7389 */ /* 0x00006400000c000b */
[----:B01----:R-:W-:Y:S05]  /*1600*/  ENDCOLLECTIVE ;  /* 0x000000000000791b */ /* 0x003fea0003800000 */
.L_x_3596:
[----:B------:R-:W-:Y:S02]  /*1610*/  IMAD.MOV.U32 R12, RZ, RZ, 0x2 ;  /* 0x00000002ff0c7424 */ /* 0x000fe400078e00ff */
[----:B------:R-:W-:-:S05]  /*1620*/  FADD R19, R18, R14 ;  /* 0x0000000e12137221 */ /* 0x000fca0000000000 */
[----:B------:R-:W-:-:S07]  /*1630*/  MOV R13, R19 ;  /* 0x00000013000d7202 */ /* 0x000fce0000000f00 */
[----:B------:R-:W-:Y:S05]  /*1640*/  WARPSYNC.COLLECTIVE R15, `(.L_x_3597) ;  /* 0x000000000f087348 */ /* 0x000fea0003c00000 */
[----:B------:R0:W1:Y:S02]  /*1650*/  SHFL.BFLY P6, R14, R13, R12, R11 ;  /* 0x0c00000c0d0e7389 */ /* 0x00006400000c000b */
[----:B01----:R-:W-:Y:S05]  /*1660*/  ENDCOLLECTIVE ;  /* 0x000000000000791b */ /* 0x003fea0003800000 */
.L_x_3597:
[----:B------:R-:W-:Y:S02]  /*1670*/  HFMA2 R12, -RZ, RZ, 0, 5.9604644775390625e-08 ;  /* 0x00000001ff0c7431 */ /* 0x000fe400000001ff */
[----:B------:R-:W-:-:S05]  /*1680*/  FADD R20, R19, R14 ;  /* 0x0000000e13147221 */ /* 0x000fca0000000000 */
[----:B------:R-:W-:-:S07]  /*1690*/  MOV R13, R20 ;  /* 0x00000014000d7202 */ /* 0x000fce0000000f00 */
[----:B------:R-:W-:Y:S05]  /*16a0*/  WARPSYNC.COLLECTIVE R15, `(.L_x_3598) ;  /* 0x000000000f087348 */ /* 0x000fea0003c00000 */
[----:B------:R0:W1:Y:S02]  /*16b0*/  SHFL.BFLY P6, R14, R13, R12, R11 ;  /* 0x0c00000c0d0e7389 */ /* 0x00006400000c000b */
[----:B01----:R-:W-:Y:S05]  /*16c0*/  ENDCOLLECTIVE ;  /* 0x000000000000791b */ /* 0x003fea0003800000 */
.L_x_3598:
[----:B------:R-:W-:Y:S05]  /*16d0*/  BRA `(.L_x_3599) ;  /* 0xfffffff000787947 */ /* 0x000fea000383ffff */
        .weak           $__internal_55_$__cuda_sm3x_div_rn_noftz_f32_slowpath
        .type           $__internal_55_$__cuda_sm3x_div_rn_noftz_f32_slowpath,@function
        .size           $__internal_55_$__cuda_sm3x_div_rn_noftz_f32_slowpath,(.L_x_15372 - $__internal_55_$__cuda_sm3x_div_rn_noftz_f32_slowpath)
$__internal_55_$__cuda_sm3x_div_rn_noftz_f32_slowpath:
        /* <DEDUP_REMOVED lines=34> */
.L_x_3601:
        /* <DEDUP_REMOVED lines=51> */
.L_x_3608:
[----:B------:R-:W-:-:S04]  /*1c30*/  LOP3.LUT R5, R5, 0x80000000, RZ, 0xc0, !PT ;  /* 0x8000000005057812 */ /* 0x000fc800078ec0ff */
[----:B------:R-:W-:Y:S01]  /*1c40*/  LOP3.LUT R5, R5, 0x7f800000, RZ, 0xfc, !PT ;  /* 0x7f80000005057812 */ /* 0x000fe200078efcff */
[----:B------:R-:W-:Y:S06]  /*1c50*/  BRA `(.L_x_3609) ;  /* 0x0000000000047947 */ /* 0x000fec0003800000 */
.L_x_3607:
[----:B------:R-:W-:-:S07]  /*1c60*/  LEA R5, R24, R5, 0x17 ;  /* 0x0000000518057211 */ /* 0x000fce00078eb8ff */
.L_x_3609:
[----:B------:R-:W-:Y:S05]  /*1c70*/  BSYNC.RECONVERGENT B2 ;  /* 0x0000000000027941 */ /* 0x000fea0003800200 */
.L_x_3606:
[----:B------:R-:W-:Y:S05]  /*1c80*/  BRA `(.L_x_3610) ;  /* 0x0000000000207947 */ /* 0x000fea0003800000 */
.L_x_3605:
[----:B------:R-:W-:-:S04]  /*1c90*/  LOP3.LUT R5, R12, 0x80000000, R5, 0x48, !PT ;  /* 0x800000000c057812 */ /* 0x000fc800078e4805 */
[----:B------:R-:W-:Y:S01]  /*1ca0*/  LOP3.LUT R5, R5, 0x7f800000, RZ, 0xfc, !PT ;  /* 0x7f80000005057812 */ /* 0x000fe200078efcff */
[----:B------:R-:W-:Y:S06]  /*1cb0*/  BRA `(.L_x_3610) ;  /* 0x0000000000147947 */ /* 0x000fec0003800000 */
.L_x_3604:
[----:B------:R-:W-:Y:S01]  /*1cc0*/  LOP3.LUT R5, R12, 0x80000000, R5, 0x48, !PT ;  /* 0x800000000c057812 */ /* 0x000fe200078e4805 */
[----:B------:R-:W-:Y:S06]  /*1cd0*/  BRA `(.L_x_3610) ;  /* 0x00000000000c7947 */ /* 0x000fec0003800000 */
.L_x_3603:
[----:B------:R-:W0:Y:S01]  /*1ce0*/  MUFU.RSQ R5, -QNAN ;  /* 0xffc0000000057908 */ /* 0x000e220000001400 */
[----:B------:R-:W-:Y:S05]  /*1cf0*/  BRA `(.L_x_3610) ;  /* 0x0000000000047947 */ /* 0x000fea0003800000 */
.L_x_3602:
[----:B------:R-:W-:-:S07]  /*1d00*/  FADD.FTZ R5, R5, R12 ;  /* 0x0000000c05057221 */ /* 0x000fce0000010000 */
.L_x_3610:
[----:B------:R-:W-:Y:S05]  /*1d10*/  BSYNC.RECONVERGENT B1 ;  /* 0x0000000000017941 */ /* 0x000fea0003800200 */
.L_x_3600:
[----:B------:R-:W-:Y:S01]  /*1d20*/  HFMA2 R13, -RZ, RZ, 0, 0 ;  /* 0x00000000ff0d7431 */ /* 0x000fe200000001ff */
[----:B------:R-:W-:-:S04]  /*1d30*/  MOV R12, R18 ;  /* 0x00000012000c7202 */ /* 0x000fc80000000f00 */
[----:B0-----:R-:W-:Y:S05]  /*1d40*/  RET.REL.NODEC R12 `(_ZN7oneflow4cuda7softmax15SoftmaxWarpImplI10SimpleLoadI6__halffE11SimpleStoreIS4_fEfLi1ELi5ELi32ELi1ELb0ELNS1_9AlgorithmE0EEEvT_T0_ll) ;  /* 0xffffffe00cac7950 */ /* 0x001fea0003c3ffff */
.L_x_3611:
        /* <DEDUP_REMOVED lines=11> */
.L_x_15372:


//--------------------- .text._ZN7oneflow4cuda7softmax15SoftmaxWarpImplI10SimpleLoadI6__halffE11SimpleStoreIS4_fEfLi1ELi4ELi32ELi1ELb1ELNS1_9AlgorithmE0EEEvT_T0_ll --------------------------
	.section	.text._ZN7oneflow4cuda7softmax15SoftmaxWarpImplI10SimpleLoadI6__halffE11SimpleStoreIS4_fEfLi1ELi4ELi32ELi1ELb1ELNS1_9AlgorithmE0EEEvT_T0_ll,"ax",@progbits
	.align	128
        .global         _ZN7oneflow4cuda7softmax15SoftmaxWarpImplI10SimpleLoadI6__halffE11SimpleStoreIS4_fEfLi1ELi4ELi32ELi1ELb1ELNS1_9AlgorithmE0EEEvT_T0_ll
        .type           _ZN7oneflow4cuda7softmax15SoftmaxWarpImplI10SimpleLoadI6__halffE11SimpleStoreIS4_fEfLi1ELi4ELi32ELi1ELb1ELNS1_9AlgorithmE0EEEvT_T0_ll,@function
        .size           _ZN7oneflow4cuda7softmax15SoftmaxWarpImplI10SimpleLoadI6__halffE11SimpleStoreIS4_fEfLi1ELi4ELi32ELi1ELb1ELNS1_9AlgorithmE0EEEvT_T0_ll,(.L_x_15373 - _ZN7oneflow4cuda7softmax15SoftmaxWarpImplI10SimpleLoadI6__halffE11SimpleStoreIS4_fEfLi1ELi4ELi32ELi1ELb1ELNS1_9AlgorithmE0EEEvT_T0_ll)
        .other          _ZN7oneflow4cuda7softmax15SoftmaxWarpImplI10SimpleLoadI6__halffE11SimpleStoreIS4_fEfLi1ELi4ELi32ELi1ELb1ELNS1_9AlgorithmE0EEEvT_T0_ll,@"STO_CUDA_ENTRY STV_DEFAULT"
_ZN7oneflow4cuda7softmax15SoftmaxWarpImplI10SimpleLoadI6__halffE11SimpleStoreIS4_fEfLi1ELi4ELi32ELi1ELb1ELNS1_9AlgorithmE0EEEvT_T0_ll:
.text._ZN7oneflow4cuda7softmax15SoftmaxWarpImplI10SimpleLoadI6__halffE11SimpleStoreIS4_fEfLi1ELi4ELi32ELi1ELb1ELNS1_9AlgorithmE0EEEvT_T0_ll:
        /* <DEDUP_REMOVED lines=25> */
.L_x_3612:
        /* <DEDUP_REMOVED lines=16> */
[----:B------:R-:W-:-:S07]  /*0290*/  VIADD R17, R10, 0x60 ;  /* 0x000000600a117836 */ /* 0x000fce0000000000 */
.L_x_3623:
[----:B------:R-:W-:Y:S01]  /*02a0*/  ISETP.GE.U32.AND P0, PT, R10, UR44, PT ;  /* 0x0000002c0a007c0c */ /* 0x000fe2000bf06070 */
[----:B--2---:R-:W-:Y:S01]  /*02b0*/  HFMA2 R11, -RZ, RZ, 0, 0 ;  /* 0x00000000ff0b7431 */ /* 0x004fe200000001ff */
[----:B------:R-:W-:Y:S01]  /*02c0*/  ISETP.GE.U32.AND P1, PT, R19, UR44, PT ;  /* 0x0000002c13007c0c */ /* 0x000fe2000bf26070 */
[----:B------:R-:W-:Y:S01]  /*02d0*/  IMAD R0, R8, UR42, RZ ;  /* 0x0000002a08007c24 */ /* 0x000fe2000f8e02ff */
[----:B------:R-:W-:Y:S02]  /*02e0*/  ISETP.GE.AND.EX P0, PT, RZ, UR45, PT, P0 ;  /* 0x0000002dff007c0c */ /* 0x000fe4000bf06300 */
[----:B------:R-:W-:Y:S01]  /*02f0*/  ISETP.GE.U32.AND P2, PT, R18, UR44, PT ;  /* 0x0000002c12007c0c */ /* 0x000fe2000bf46070 */
[----:B------:R-:W-:Y:S01]  /*0300*/  IMAD R5, R9, UR43, R0 ;  /* 0x0000002b09057c24 */ /* 0x000fe2000f8e0200 */
[----:B------:R-:W-:Y:S02]  /*0310*/  ISETP.GE.AND.EX P1, PT, RZ, UR45, PT, P1 ;  /* 0x0000002dff007c0c */ /* 0x000fe4000bf26310 */
[----:B------:R-:W-:Y:S01]  /*0320*/  ISETP.GE.U32.AND P3, PT, R17, UR44, PT ;  /* 0x0000002c11007c0c */ /* 0x000fe2000bf66070 */
[----:B------:R-:W-:Y:S01]  /*0330*/  IMAD.WIDE.U32 R2, R9, UR42, R10 ;  /* 0x0000002a09027c25 */ /* 0x000fe2000f8e000a */
[----:B------:R-:W-:-:S02]  /*0340*/  ISETP.GE.AND.EX P2, PT, RZ, UR45, PT, P2 ;  /* 0x0000002dff007c0c */ /* 0x000fc4000bf46320 */
[----:B------:R-:W-:Y:S01]  /*0350*/  ISETP.GE.AND.EX P3, PT, RZ, UR45, PT, P3 ;  /* 0x0000002dff007c0c */ /* 0x000fe2000bf66330 */
[----:B------:R-:W-:Y:S01]  /*0360*/  IMAD.IADD R3, R3, 0x1, R5 ;  /* 0x0000000103037824 */ /* 0x000fe200078e0205 */
[----:B------:R-:W-:Y:S02]  /*0370*/  LEA R14, P4, R2, UR40, 0x1 ;  /* 0x00000028020e7c11 */ /* 0x000fe4000f8808ff */
[C---:B-1----:R-:W-:Y:S02]  /*0380*/  @!P0 R2UR UR4, R6.reuse ;  /* 0x00000000060482ca */ /* 0x042fe400000e0000 */
[C---:B------:R-:W-:Y:S02]  /*0390*/  @!P0 R2UR UR5, R7.reuse ;  /* 0x00000000070582ca */ /* 0x040fe400000e0000 */
[----:B------:R-:W-:Y:S02]  /*03a0*/  @!P1 R2UR UR6, R6 ;  /* 0x00000000060692ca */ /* 0x000fe400000e0000 */
[----:B------:R-:W-:-:S02]  /*03b0*/  @!P1 R2UR UR7, R7 ;  /* 0x00000000070792ca */ /* 0x000fc400000e0000 */
[----:B------:R-:W-:Y:S02]  /*03c0*/  LEA.HI.X R15, R2, UR41, R3, 0x1, P4 ;  /* 0x00000029020f7c11 */ /* 0x000fe4000a0f0c03 */
[C---:B------:R-:W-:Y:S02]  /*03d0*/  @!P2 R2UR UR8, R6.reuse ;  /* 0x000000000608a2ca */ /* 0x040fe400000e0000 */
[C---:B------:R-:W-:Y:S02]  /*03e0*/  @!P2 R2UR UR9, R7.reuse ;  /* 0x000000000709a2ca */ /* 0x040fe400000e0000 */
[----:B------:R-:W-:Y:S01]  /*03f0*/  @!P3 R2UR UR10, R6 ;  /* 0x00000000060ab2ca */ /* 0x000fe200000e0000 */
[----:B------:R-:W2:Y:S01]  /*0400*/  @!P0 LDG.E.U16 R4, desc[UR4][R14.64] ;  /* 0x000000040e048981 */ /* 0x000ea2000c1e1500 */
[----:B------:R-:W-:-:S03]  /*0410*/  @!P3 R2UR UR11, R7 ;  /* 0x00000000070bb2ca */ /* 0x000fc600000e0000 */
[----:B------:R-:W3:Y:S06]  /*0420*/  @!P1 LDG.E.U16 R0, desc[UR6][R14.64+0x40] ;  /* 0x000040060e009981 */ /* 0x000eec000c1e1500 */
[----:B------:R-:W4:Y:S04]  /*0430*/  @!P2 LDG.E.U16 R2, desc[UR8][R14.64+0x80] ;  /* 0x000080080e02a981 */ /* 0x000f28000c1e1500 */
[----:B------:R-:W5:Y:S01]  /*0440*/  @!P3 LDG.E.U16 R3, desc[UR10][R14.64+0xc0] ;  /* 0x0000c00a0e03b981 */ /* 0x000f62000c1e1500 */
[----:B------:R-:W-:Y:S01]  /*0450*/  MOV R24, 0xff800000 ;  /* 0xff80000000187802 */ /* 0x000fe20000000f00 */
[----:B0-----:R-:W-:Y:S01]  /*0460*/  IMAD.MOV.U32 R22, RZ, RZ, -0x800000 ;  /* 0xff800000ff167424 */ /* 0x001fe200078e00ff */
[----:B------:R-:W-:Y:S01]  /*0470*/  MOV R13, 0xff800000 ;  /* 0xff800000000d7802 */ /* 0x000fe20000000f00 */
[----:B------:R-:W-:Y:S01]  /*0480*/  IMAD.MOV.U32 R20, RZ, RZ, -0x800000 ;  /* 0xff800000ff147424 */ /* 0x000fe200078e00ff */
[----:B------:R-:W-:Y:S01]  /*0490*/  UMOV UR4, 0xffffffff ;  /* 0xffffffff00047882 */ /* 0x000fe20000000000 */
[----:B--2---:R-:W-:-:S02]  /*04a0*/  @!P0 HADD2.F32 R24, -RZ, R4.H0_H0 ;  /* 0x20000004ff188230 */ /* 0x004fc40000004100 */
[----:B---3--:R-:W-:-:S03]  /*04b0*/  @!P1 HADD2.F32 R22, -RZ, R0.H0_H0 ;  /* 0x20000000ff169230 */ /* 0x008fc60000004100 */
[----:B------:R-:W-:Y:S02]  /*04c0*/  @!P0 FMNMX R13, R24, -INF , !PT ;  /* 0xff800000180d8809 */ /* 0x000fe40007800000 */
[----:B------:R-:W-:Y:S02]  /*04d0*/  MOV R4, 0xff800000 ;  /* 0xff80000000047802 */ /* 0x000fe40000000f00 */
[----:B------:R-:W-:Y:S01]  /*04e0*/  @!P1 FMNMX R13, R13, R22, !PT ;  /* 0x000000160d0d9209 */ /* 0x000fe20007800000 */
[----:B----4-:R-:W-:Y:S02]  /*04f0*/  @!P2 HADD2.F32 R20, -RZ, R2.H0_H0 ;  /* 0x20000002ff14a230 */ /* 0x010fe40000004100 */
[----:B-----5:R-:W-:-:S03]  /*0500*/  @!P3 HADD2.F32 R4, -RZ, R3.H0_H0 ;  /* 0x20000003ff04b230 */ /* 0x020fc60000004100 */
        /* <DEDUP_REMOVED lines=19> */
[-C--:B------:R-:W-:Y:S02]  /*0640*/  FFMA.SAT R12, R24, R5.reuse, 0.5 ;  /* 0x3f000000180c7423 */ /* 0x080fe40000002005 */
[----:B------:R-:W-:Y:S02]  /*0650*/  FFMA.SAT R14, R20, R5, 0.5 ;  /* 0x3f000000140e7423 */ /* 0x000fe40000002005 */
[----:B------:R-:W-:Y:S01]  /*0660*/  FFMA.RM R0, R12, R11, 12582913 ;  /* 0x4b4000010c007423 */ /* 0x000fe2000000400b */
[----:B------:R-:W-:Y:S01]  /*0670*/  FFMA.SAT R12, R22, R5, 0.5 ;  /* 0x3f000000160c7423 */ /* 0x000fe20000002005 */
[----:B------:R-:W-:Y:S01]  /*0680*/  FFMA.RM R3, R14, R11, 12582913 ;  /* 0x4b4000010e037423 */ /* 0x000fe2000000400b */
[----:B------:R-:W-:Y:S01]  /*0690*/  FFMA.SAT R14, R4, R5, 0.5 ;  /* 0x3f000000040e7423 */ /* 0x000fe20000002005 */
[----:B------:R-:W-:Y:S01]  /*06a0*/  FADD R13, R0, -12583039 ;  /* 0xcb40007f000d7421 */ /* 0x000fe20000000000 */
[-C--:B------:R-:W-:Y:S01]  /*06b0*/  FFMA.RM R2, R12, R11.reuse, 12582913 ;  /* 0x4b4000010c027423 */ /* 0x080fe2000000400b */
[----:B------:R-:W-:Y:S01]  /*06c0*/  FADD R5, R3, -12583039 ;  /* 0xcb40007f03057421 */ /* 0x000fe20000000000 */
[----:B------:R-:W-:Y:S01]  /*06d0*/  FFMA.RM R11, R14, R11, 12582913 ;  /* 0x4b4000010e0b7423 */ /* 0x000fe2000000400b */
[----:B------:R-:W-:Y:S01]  /*06e0*/  FFMA R13, R24, 1.4426950216293334961, -R13 ;  /* 0x3fb8aa3b180d7823 */ /* 0x000fe2000000080d */
[----:B------:R-:W-:Y:S01]  /*06f0*/  FADD R21, R2, -12583039 ;  /* 0xcb40007f02157421 */ /* 0x000fe20000000000 */
[----:B------:R-:W-:Y:S01]  /*0700*/  FFMA R5, R20, 1.4426950216293334961, -R5 ;  /* 0x3fb8aa3b14057823 */ /* 0x000fe20000000805 */
[----:B------:R-:W-:Y:S01]  /*0710*/  SHF.L.U32 R2, R2, 0x17, RZ ;  /* 0x0000001702027819 */ /* 0x000fe200000006ff */
[----:B------:R-:W-:Y:S01]  /*0720*/  FFMA R12, R24, 1.925963033500011079e-08, R13 ;  /* 0x32a57060180c7823 */ /* 0x000fe2000000000d */
[----:B------:R-:W-:Y:S01]  /*0730*/  FFMA R21, R22, 1.4426950216293334961, -R21 ;  /* 0x3fb8aa3b16157823 */ /* 0x000fe20000000815 */
[----:B------:R-:W-:Y:S01]  /*0740*/  FADD R13, R11, -12583039 ;  /* 0xcb40007f0b0d7421 */ /* 0x000fe20000000000 */
[----:B------:R-:W-:Y:S01]  /*0750*/  FFMA R20, R20, 1.925963033500011079e-08, R5 ;  /* 0x32a5706014147823 */ /* 0x000fe20000000005 */
[----:B------:R-:W-:-:S02]  /*0760*/  IMAD.SHL.U32 R5, R0, 0x800000, RZ ;  /* 0x0080000000057824 */ /* 0x000fc400078e00ff */
[----:B------:R-:W-:Y:S01]  /*0770*/  FFMA R21, R22, 1.925963033500011079e-08, R21 ;  /* 0x32a5706016157823 */ /* 0x000fe20000000015 */
[----:B------:R-:W0:Y:S01]  /*0780*/  MUFU.EX2 R12, R12 ;  /* 0x0000000c000c7308 */ /* 0x000e220000000800 */
[----:B------:R-:W-:Y:S01]  /*0790*/  FFMA R13, R4, 1.4426950216293334961, -R13 ;  /* 0x3fb8aa3b040d7823 */ /* 0x000fe2000000080d */
[----:B------:R-:W-:-:S03]  /*07a0*/  SHF.L.U32 R11, R11, 0x17, RZ ;  /* 0x000000170b0b7819 */ /* 0x000fc600000006ff */
[----:B------:R-:W-:-:S03]  /*07b0*/  FFMA R13, R4, 1.925963033500011079e-08, R13 ;  /* 0x32a57060040d7823 */ /* 0x000fc6000000000d */
[----:B------:R-:W1:Y:S08]  /*07c0*/  MUFU.EX2 R21, R21 ;  /* 0x0000001500157308 */ /* 0x000e700000000800 */
[----:B------:R-:W2:Y:S01]  /*07d0*/  MUFU.EX2 R20, R20 ;  /* 0x0000001400147308 */ /* 0x000ea20000000800 */
[----:B0-----:R-:W-:Y:S01]  /*07e0*/  FMUL R4, R5, R12 ;  /* 0x0000000c05047220 */ /* 0x001fe20000400000 */
[----:B------:R-:W-:-:S03]  /*07f0*/  IMAD.SHL.U32 R5, R3, 0x800000, RZ ;  /* 0x0080000003057824 */ /* 0x000fc600078e00ff */
[----:B------:R-:W-:-:S03]  /*0800*/  FADD R0, RZ, R4 ;  /* 0x00000004ff007221 */ /* 0x000fc60000000000 */
[----:B------:R-:W0:Y:S01]  /*0810*/  MUFU.EX2 R14, R13 ;  /* 0x0000000d000e7308 */ /* 0x000e220000000800 */
[----:B-1----:R-:W-:Y:S01]  /*0820*/  FMUL R3, R2, R21 ;  /* 0x0000001502037220 */ /* 0x002fe20000400000 */
[----:B--2---:R-:W-:-:S03]  /*0830*/  FMUL R2, R5, R20 ;  /* 0x0000001405027220 */ /* 0x004fc60000400000 */
[----:B------:R-:W-:-:S04]  /*0840*/  FADD R5, R0, R3 ;  /* 0x0000000300057221 */ /* 0x000fc80000000000 */
        /* <DEDUP_REMOVED lines=12> */
.L_x_3635:
        /* <DEDUP_REMOVED lines=12> */
[----:B0-----:R-:W-:Y:S05]  /*09d0*/  CALL.REL.NOINC `($__internal_56_$__cuda_sm3x_div_rn_noftz_f32_slowpath) ;  /* 0x0000000800fc7944 */ /* 0x001fea0003c00000 */
[----:B------:R-:W-:-:S07]  /*09e0*/  MOV R11, R15 ;  /* 0x0000000f000b7202 */ /* 0x000fce0000000f00 */
.L_x_3616:
[----:B------:R-:W-:Y:S05]  /*09f0*/  BSYNC.RECONVERGENT B1 ;  /* 0x0000000000017941 */ /* 0x000fea0003800200 */
.L_x_3615:
        /* <DEDUP_REMOVED lines=12> */
[----:B0-----:R-:W-:Y:S05]  /*0ac0*/  CALL.REL.NOINC `($__internal_56_$__cuda_sm3x_div_rn_noftz_f32_slowpath) ;  /* 0x0000000800c07944 */ /* 0x001fea0003c00000 */
[----:B------:R-:W-:-:S07]  /*0ad0*/  IMAD.MOV.U32 R12, RZ, RZ, R15 ;  /* 0x000000ffff0c7224 */ /* 0x000fce00078e000f */
.L_x_3618:
[----:B------:R-:W-:Y:S05]  /*0ae0*/  BSYNC.RECONVERGENT B1 ;  /* 0x0000000000017941 */ /* 0x000fea0003800200 */
.L_x_3617:
        /* <DEDUP_REMOVED lines=12> */
[----:B0-----:R-:W-:Y:S05]  /*0bb0*/  CALL.REL.NOINC `($__internal_56_$__cuda_sm3x_div_rn_noftz_f32_slowpath) ;  /* 0x0000000800847944 */ /* 0x001fea0003c00000 */
[----:B------:R-:W-:-:S07]  /*0bc0*/  MOV R3, R15 ;  /* 0x0000000f00037202 */ /* 0x000fce0000000f00 */
.L_x_3620:
[----:B------:R-:W-:Y:S05]  /*0bd0*/  BSYNC.RECONVERGENT B1 ;  /* 0x0000000000017941 */ /* 0x000fea0003800200 */
.L_x_3619:
        /* <DEDUP_REMOVED lines=14> */
.L_x_3622:
[----:B------:R-:W-:Y:S05]  /*0cc0*/  BSYNC.RECONVERGENT B1 ;  /* 0x0000000000017941 */ /* 0x000fea0003800200 */
.L_x_3621:
[----:B------:R-:W-:Y:S01]  /*0cd0*/  MOV R4, R10 ;  /* 0x0000000a00047202 */ /* 0x000fe20000000f00 */
[----:B------:R-:W-:Y:S01]  /*0ce0*/  IMAD.MOV.U32 R5, RZ, RZ, RZ ;  /* 0x000000ffff057224 */ /* 0x000fe200078e00ff */
[----:B------:R-:W-:Y:S01]  /*0cf0*/  @!P0 R2UR UR4, R6 ;  /* 0x00000000060482ca */ /* 0x000fe200000e0000 */
[----:B------:R-:W-:Y:S01]  /*0d00*/  IMAD R0, R8, UR38, RZ ;  /* 0x0000002608007c24 */ /* 0x000fe2000f8e02ff */
[----:B------:R-:W-:Y:S01]  /*0d10*/  @!P0 R2UR UR5, R7 ;  /* 0x00000000070582ca */ /* 0x000fe200000e0000 */
[----:B------:R-:W-:Y:S01]  /*0d20*/  IMAD.WIDE.U32 R14, R9, UR38, R4 ;  /* 0x00000026090e7c25 */ /* 0x000fe2000f8e0004 */
[----:B------:R-:W-:Y:S02]  /*0d30*/  ISETP.GE.U32.AND P2, PT, R19, UR44, PT ;  /* 0x0000002c13007c0c */ /* 0x000fe4000bf46070 */
[----:B------:R-:W-:Y:S01]  /*0d40*/  ISETP.GE.U32.AND P3, PT, R18, UR44, PT ;  /* 0x0000002c12007c0c */ /* 0x000fe2000bf66070 */
[----:B------:R-:W-:Y:S01]  /*0d50*/  IMAD R5, R9, UR39, R0 ;  /* 0x0000002709057c24 */ /* 0x000fe2000f8e0200 */
[----:B------:R-:W-:-:S02]  /*0d60*/  LEA R4, P4, R14, UR36, 0x1 ;  /* 0x000000240e047c11 */ /* 0x000fc4000f8808ff */
[----:B------:R-:W-:Y:S02]  /*0d70*/  ISETP.GE.U32.AND P1, PT, R17, UR44, PT ;  /* 0x0000002c11007c0c */ /* 0x000fe4000bf26070 */
[----:B------:R-:W-:Y:S02]  /*0d80*/  IADD3 R5, PT, PT, R15, R5, RZ ;  /* 0x000000050f057210 */ /* 0x000fe40007ffe0ff */
[----:B------:R-:W-:Y:S02]  /*0d90*/  @!P0 F2FP.F16.F32.PACK_AB R11, RZ, R11 ;  /* 0x0000000bff0b823e */ /* 0x000fe400000000ff */
[----:B------:R-:W-:Y:S02]  /*0da0*/  LEA.HI.X R5, R14, UR37, R5, 0x1, P4 ;  /* 0x000000250e057c11 */ /* 0x000fe4000a0f0c05 */
[----:B------:R-:W-:Y:S02]  /*0db0*/  ISETP.GE.AND.EX P2, PT, RZ, UR45, PT, P2 ;  /* 0x0000002dff007c0c */ /* 0x000fe4000bf46320 */
[----:B------:R-:W-:Y:S01]  /*0dc0*/  ISETP.GE.AND.EX P3, PT, RZ, UR45, PT, P3 ;  /* 0x0000002dff007c0c */ /* 0x000fe2000bf66330 */
[----:B------:R2:W-:Y:S01]  /*0dd0*/  @!P0 STG.E.U16 desc[UR4][R4.64], R11 ;  /* 0x0000000b04008986 */ /* 0x0005e2000c101504 */
[----:B------:R-:W-:-:S02]  /*0de0*/  ISETP.GE.AND.EX P1, PT, RZ, UR45, PT, P1 ;  /* 0x0000002dff007c0c */ /* 0x000fc4000bf26310 */
[----:B------:R-:W-:-:S04]  /*0df0*/  IADD3 R9, P0, PT, R16, R9, RZ ;  /* 0x0000000910097210 */ /* 0x000fc80007f1e0ff */
[----:B------:R-:W-:Y:S02]  /*0e00*/  LEA.HI.X.SX32 R8, R16, R8, 0x1, P0 ;  /* 0x0000000810087211 */ /* 0x000fe400000f0eff */
[----:B------:R-:W-:Y:S02]  /*0e10*/  ISETP.GE.U32.AND P0, PT, R9, UR46, PT ;  /* 0x0000002e09007c0c */ /* 0x000fe4000bf06070 */
        /* <DEDUP_REMOVED lines=15> */
.L_x_3613:
[----:B------:R-:W-:Y:S05]  /*0f10*/  EXIT ;  /* 0x000000000000794d */ /* 0x000fea0003800000 */
.L_x_3614:
[----:B------:R-:W-:Y:S01]  /*0f20*/  BSSY B1, `(.L_x_3624) ;  /* 0x0000007000017945 */ /* 0x000fe20003800000 */
[----:B------:R-:W-:Y:S01]  /*0f30*/  IMAD.MOV.U32 R12, RZ, RZ, 0x10 ;  /* 0x00000010ff0c7424 */ /* 0x000fe200078e00ff */
[----:B------:R-:W-:Y:S01]  /*0f40*/  MOV R11, 0x1f ;  /* 0x0000001f000b7802 */ /* 0x000fe20000000f00 */
[----:B------:R-:W-:-:S07]  /*0f50*/  IMAD.MOV.U32 R15, RZ, RZ, -0x1 ;  /* 0xffffffffff0f7424 */ /* 0x000fce00078e00ff */
[----:B------:R-:W-:Y:S05]  /*0f60*/  WARPSYNC.COLLECTIVE R15, `(.L_x_3625) ;  /* 0x000000000f087348 */ /* 0x000fea0003c00000 */
[----:B------:R0:W1:Y:S02]  /*0f70*/  SHFL.BFLY P6, R14, R13, R12, R11 ;  /* 0x0c00000c0d0e7389 */ /* 0x00006400000c000b */
[----:B01----:R-:W-:Y:S05]  /*0f80*/  ENDCOLLECTIVE ;  /* 0x000000000000791b */ /* 0x003fea0003800000 */
.L_x_3625:
[----:B------:R-:W-:Y:S05]  /*0f90*/  BSYNC B1 ;  /* 0x0000000000017941 */ /* 0x000fea0003800000 */
.L_x_3624:
[----:B------:R-:W-:Y:S01]  /*0fa0*/  HFMA2 R12, -RZ, RZ, 0, 4.76837158203125e-07 ;  /* 0x00000008ff0c7431 */ /* 0x000fe200000001ff */
[----:B------:R-:W-:Y:S01]  /*0fb0*/  FMNMX R13, R14, R13, !PT ;  /* 0x0000000d0e0d7209 */ /* 0x000fe20007800000 */
[----:B------:R-:W-:Y:S01]  /*0fc0*/  IMAD.MOV.U32 R11, RZ, RZ, 0x1f ;  /* 0x0000001fff0b7424 */ /* 0x000fe200078e00ff */
[----:B------:R-:W-:Y:S01]  /*0fd0*/  MOV R15, 0xffffffff ;  /* 0xffffffff000f7802 */ /* 0x000fe20000000f00 */
[----:B------:R-:W-:-:S07]  /*0fe0*/  IMAD.MOV.U32 R23, RZ, RZ, 0x3bbb989d ;  /* 0x3bbb989dff177424 */ /* 0x000fce00078e00ff */
[----:B------:R-:W-:Y:S05]  /*0ff0*/  WARPSYNC.COLLECTIVE R15, `(.L_x_3626) ;  /* 0x000000000f087348 */ /* 0x000fea0003c00000 */
[----:B------:R0:W1:Y:S02]  /*1000*/  SHFL.BFLY P6, R14, R13, R12, R11 ;  /* 0x0c00000c0d0e7389 */ /* 0x00006400000c000b */
[----:B01----:R-:W-:Y:S05]  /*1010*/  ENDCOLLECTIVE ;  /* 0x000000000000791b */ /* 0x003fea0003800000 */
.L_x_3626:
[----:B------:R-:W-:Y:S01]  /*1020*/  HFMA2 R12, -RZ, RZ, 0, 2.384185791015625e-07 ;  /* 0x00000004ff0c7431 */ /* 0x000fe200000001ff */
[----:B------:R-:W-:-:S05]  /*1030*/  FMNMX R0, R13, R14, !PT ;  /* 0x0000000e0d007209 */ /* 0x000fca0007800000 */
[----:B------:R-:W-:-:S07]  /*1040*/  IMAD.MOV.U32 R13, RZ, RZ, R0 ;  /* 0x000000ffff0d7224 */ /* 0x000fce00078e0000 */
[----:B------:R-:W-:Y:S05]  /*1050*/  WARPSYNC.COLLECTIVE R15, `(.L_x_3627) ;  /* 0x000000000f087348 */ /* 0x000fea0003c00000 */
[----:B------:R0:W1:Y:S02]  /*1060*/  SHFL.BFLY P6, R14, R13, R12, R11 ;  /* 0x0c00000c0d0e7389 */ /* 0x00006400000c000b */
[----:B01----:R-:W-:Y:S05]  /*1070*/  ENDCOLLECTIVE ;  /* 0x000000000000791b */ /* 0x003fea0003800000 */
.L_x_3627:
[----:B------:R-:W-:Y:S02]  /*1080*/  MOV R12, 0x2 ;  /* 0x00000002000c7802 */ /* 0x000fe40000000f00 */
[----:B------:R-:W-:-:S05]  /*1090*/  FMNMX R2, R0, R14, !PT ;  /* 0x0000000e00027209 */ /* 0x000fca0007800000 */
[----:B------:R-:W-:-:S07]  /*10a0*/  IMAD.MOV.U32 R13, RZ, RZ, R2 ;  /* 0x000000ffff0d7224 */ /* 0x000fce00078e0002 */
[----:B------:R-:W-:Y:S05]  /*10b0*/  WARPSYNC.COLLECTIVE R15, `(.L_x_3628) ;  /* 0x000000000f087348 */ /* 0x000fea0003c00000 */
[----:B------:R0:W1:Y:S02]  /*10c0*/  SHFL.BFLY P6, R14, R13, R12, R11 ;  /* 0x0c00000c0d0e7389 */ /* 0x00006400000c000b */
[----:B01----:R-:W-:Y:S05]  /*10d0*/  ENDCOLLECTIVE ;  /* 0x000000000000791b */ /* 0x003fea0003800000 */
.L_x_3628:
[----:B------:R-:W-:Y:S01]  /*10e0*/  HFMA2 R12, -RZ, RZ, 0, 5.9604644775390625e-08 ;  /* 0x00000001ff0c7431 */ /* 0x000fe200000001ff */
[----:B------:R-:W-:Y:S02]  /*10f0*/  FMNMX R3, R2, R14, !PT ;  /* 0x0000000e02037209 */ /* 0x000fe40007800000 */
[----:B------:R-:W-:-:S03]  /*1100*/  MOV R2, 0x437c0000 ;  /* 0x437c000000027802 */ /* 0x000fc60000000f00 */
[----:B------:R-:W-:-:S07]  /*1110*/  IMAD.MOV.U32 R13, RZ, RZ, R3 ;  /* 0x000000ffff0d7224 */ /* 0x000fce00078e0003 */
[----:B------:R-:W-:Y:S05]  /*1120*/  WARPSYNC.COLLECTIVE R15, `(.L_x_3629) ;  /* 0x000000000f087348 */ /* 0x000fea0003c00000 */
[----:B------:R0:W1:Y:S02]  /*1130*/  SHFL.BFLY P6, R14, R13, R12, R11 ;  /* 0x0c00000c0d0e7389 */ /* 0x00006400000c000b */
[----:B01----:R-:W-:Y:S05]  /*1140*/  ENDCOLLECTIVE ;  /* 0x000000000000791b */ /* 0x003fea0003800000 */
.L_x_3629:
[----:B------:R-:W-:-:S05]  /*1150*/  FMNMX R21, R3, R14, !PT ;  /* 0x0000000e03157209 */ /* 0x000fca0007800000 */
[C---:B------:R-:W-:Y:S01]  /*1160*/  FADD R14, -R21.reuse, R24 ;  /* 0x00000018150e7221 */ /* 0x040fe20000000100 */
[C---:B------:R-:W-:Y:S01]  /*1170*/  FADD R5, -R21.reuse, R22 ;  /* 0x0000001615057221 */ /* 0x040fe20000000100 */
[----:B------:R-:W-:Y:S02]  /*1180*/  FADD R4, -R21, R4 ;  /* 0x0000000415047221 */ /* 0x000fe40000000100 */
[-C--:B------:R-:W-:Y:S01]  /*1190*/  FFMA.SAT R3, R14, R23.reuse, 0.5 ;  /* 0x3f0000000e037423 */ /* 0x080fe20000002017 */
[----:B------:R-:W-:-:S03]  /*11a0*/  FFMA.SAT R15, R5, R23, 0.5 ;  /* 0x3f000000050f7423 */ /* 0x000fc60000002017 */
[----:B------:R-:W-:Y:S01]  /*11b0*/  FFMA.RM R0, R3, R2, 12582913 ;  /* 0x4b40000103007423 */ /* 0x000fe20000004002 */
[----:B------:R-:W-:-:S03]  /*11c0*/  FADD R3, -R21, R20 ;  /* 0x0000001415037221 */ /* 0x000fc60000000100 */
[C---:B------:R-:W-:Y:S01]  /*11d0*/  FADD R11, R0.reuse, -12583039 ;  /* 0xcb40007f000b7421 */ /* 0x040fe20000000000 */
[----:B------:R-:W-:-:S03]  /*11e0*/  IMAD.SHL.U32 R0, R0, 0x800000, RZ ;  /* 0x0080000000007824 */ /* 0x000fc600078e00ff */
[----:B------:R-:W-:Y:S01]  /*11f0*/  FFMA R13, R14, 1.4426950216293334961, -R11 ;  /* 0x3fb8aa3b0e0d7823 */ /* 0x000fe2000000080b */
[----:B------:R-:W-:Y:S01]  /*1200*/  FFMA.RM R11, R15, R2, 12582913 ;  /* 0x4b4000010f0b7423 */ /* 0x000fe20000004002 */
[-C--:B------:R-:W-:Y:S01]  /*1210*/  FFMA.SAT R15, R3, R23.reuse, 0.5 ;  /* 0x3f000000030f7423 */ /* 0x080fe20000002017 */
[----:B------:R-:W-:Y:S01]  /*1220*/  FFMA.SAT R23, R4, R23, 0.5 ;  /* 0x3f00000004177423 */ /* 0x000fe20000002017 */
[----:B------:R-:W-:Y:S01]  /*1230*/  FFMA R13, R14, 1.925963033500011079e-08, R13 ;  /* 0x32a570600e0d7823 */ /* 0x000fe2000000000d */
[----:B------:R-:W-:-:S04]  /*1240*/  FADD R12, R11, -12583039 ;  /* 0xcb40007f0b0c7421 */ /* 0x000fc80000000000 */
[----:B------:R-:W-:Y:S01]  /*1250*/  FFMA R14, R5, 1.4426950216293334961, -R12 ;  /* 0x3fb8aa3b050e7823 */ /* 0x000fe2000000080c */
[-C--:B------:R-:W-:Y:S01]  /*1260*/  FFMA.RM R12, R15, R2.reuse, 12582913 ;  /* 0x4b4000010f0c7423 */ /* 0x080fe20000004002 */
[----:B------:R-:W-:Y:S01]  /*1270*/  FFMA.RM R2, R23, R2, 12582913 ;  /* 0x4b40000117027423 */ /* 0x000fe20000004002 */
[----:B------:R-:W0:Y:S01]  /*1280*/  MUFU.EX2 R13, R13 ;  /* 0x0000000d000d7308 */ /* 0x000e220000000800 */
[----:B------:R-:W-:Y:S01]  /*1290*/  FFMA R14, R5, 1.925963033500011079e-08, R14 ;  /* 0x32a57060050e7823 */ /* 0x000fe2000000000e */
[C---:B------:R-:W-:Y:S01]  /*12a0*/  FADD R20, R12.reuse, -12583039 ;  /* 0xcb40007f0c147421 */ /* 0x040fe20000000000 */
[----:B------:R-:W-:-:S03]  /*12b0*/  IMAD.SHL.U32 R12, R12, 0x800000, RZ ;  /* 0x008000000c0c7824 */ /* 0x000fc600078e00ff */
[C---:B------:R-:W-:Y:S02]  /*12c0*/  FFMA R20, R3.reuse, 1.4426950216293334961, -R20 ;  /* 0x3fb8aa3b03147823 */ /* 0x040fe40000000814 */
[----:B------:R-:W1:Y:S02]  /*12d0*/  MUFU.EX2 R14, R14 ;  /* 0x0000000e000e7308 */ /* 0x000e640000000800 */
[----:B------:R-:W-:Y:S01]  /*12e0*/  FFMA R20, R3, 1.925963033500011079e-08, R20 ;  /* 0x32a5706003147823 */ /* 0x000fe20000000014 */
[----:B------:R-:W-:-:S04]  /*12f0*/  FADD R3, R2, -12583039 ;  /* 0xcb40007f02037421 */ /* 0x000fc80000000000 */
[C---:B------:R-:W-:Y:S01]  /*1300*/  FFMA R3, R4.reuse, 1.4426950216293334961, -R3 ;  /* 0x3fb8aa3b04037823 */ /* 0x040fe20000000803 */
[----:B------:R-:W2:Y:S03]  /*1310*/  MUFU.EX2 R5, R20 ;  /* 0x0000001400057308 */ /* 0x000ea60000000800 */
[----:B------:R-:W-:Y:S01]  /*1320*/  FFMA R15, R4, 1.925963033500011079e-08, R3 ;  /* 0x32a57060040f7823 */ /* 0x000fe20000000003 */
[----:B------:R-:W-:Y:S01]  /*1330*/  SHF.L.U32 R3, R11, 0x17, RZ ;  /* 0x000000170b037819 */ /* 0x000fe200000006ff */
[----:B0-----:R-:W-:Y:S01]  /*1340*/  FMUL R4, R0, R13 ;  /* 0x0000000d00047220 */ /* 0x001fe20000400000 */
[----:B------:R-:W-:Y:S02]  /*1350*/  SHF.L.U32 R11, R2, 0x17, RZ ;  /* 0x00000017020b7819 */ /* 0x000fe400000006ff */
[----:B------:R0:W3:Y:S01]  /*1360*/  MUFU.EX2 R22, R15 ;  /* 0x0000000f00167308 */ /* 0x0000e20000000800 */
[----:B-1----:R-:W-:Y:S01]  /*1370*/  FMUL R3, R3, R14 ;  /* 0x0000000e03037220 */ /* 0x002fe20000400000 */
[----:B------:R-:W-:Y:S01]  /*1380*/  FADD R0, RZ, R4 ;  /* 0x00000004ff007221 */ /* 0x000fe20000000000 */
[----:B--2---:R-:W-:-:S03]  /*1390*/  FMUL R2, R12, R5 ;  /* 0x000000050c027220 */ /* 0x004fc60000400000 */
[----:B------:R-:W-:Y:S01]  /*13a0*/  FADD R5, R0, R3 ;  /* 0x0000000300057221 */ /* 0x000fe20000000000 */
[----:B------:R-:W-:Y:S02]  /*13b0*/  IMAD.MOV.U32 R12, RZ, RZ, 0x10 ;  /* 0x00000010ff0c7424 */ /* 0x000fe400078e00ff */
[----:B0-----:R-:W-:Y:S02]  /*13c0*/  IMAD.MOV.U32 R15, RZ, RZ, -0x1 ;  /* 0xffffffffff0f7424 */ /* 0x001fe400078e00ff */
[----:B------:R-:W-:Y:S01]  /*13d0*/  FADD R5, R5, R2 ;  /* 0x0000000205057221 */ /* 0x000fe20000000000 */
[----:B---3--:R-:W-:Y:S01]  /*13e0*/  FMUL R0, R11, R22 ;  /* 0x000000160b007220 */ /* 0x008fe20000400000 */
[----:B------:R-:W-:-:S03]  /*13f0*/  HFMA2 R11, -RZ, RZ, 0, 1.847743988037109375e-06 ;  /* 0x0000001fff0b7431 */ /* 0x000fc600000001ff */
[----:B------:R-:W-:-:S07]  /*1400*/  FADD R13, R5, R0 ;  /* 0x00000000050d7221 */ /* 0x000fce0000000000 */
[----:B------:R-:W-:Y:S05]  /*1410*/  WARPSYNC.COLLECTIVE R15, `(.L_x_3630) ;  /* 0x000000000f087348 */ /* 0x000fea0003c00000 */
[----:B------:R0:W1:Y:S02]  /*1420*/  SHFL.BFLY P6, R14, R13, R12, R11 ;  /* 0x0c00000c0d0e7389 */ /* 0x00006400000c000b */
[----:B01----:R-:W-:Y:S05]  /*1430*/  ENDCOLLECTIVE ;  /* 0x000000000000791b */ /* 0x003fea0003800000 */
.L_x_3630:
[----:B------:R-:W-:Y:S02]  /*1440*/  IMAD.MOV.U32 R12, RZ, RZ, 0x8 ;  /* 0x00000008ff0c7424 */ /* 0x000fe400078e00ff */
[----:B------:R-:W-:-:S05]  /*1450*/  FADD R5, R13, R14 ;  /* 0x0000000e0d057221 */ /* 0x000fca0000000000 */
[----:B------:R-:W-:-:S07]  /*1460*/  MOV R13, R5 ;  /* 0x00000005000d7202 */ /* 0x000fce0000000f00 */
[----:B------:R-:W-:Y:S05]  /*1470*/  WARPSYNC.COLLECTIVE R15, `(.L_x_3631) ;  /* 0x000000000f087348 */ /* 0x000fea0003c00000 */
[----:B------:R0:W1:Y:S02]  /*1480*/  SHFL.BFLY P6, R14, R13, R12, R11 ;  /* 0x0c00000c0d0e7389 */ /* 0x00006400000c000b */
[----:B01----:R-:W-:Y:S05]  /*1490*/  ENDCOLLECTIVE ;  /* 0x000000000000791b */ /* 0x003fea0003800000 */
.L_x_3631:
[----:B------:R-:W-:Y:S02]  /*14a0*/  IMAD.MOV.U32 R12, RZ, RZ, 0x4 ;  /* 0x00000004ff0c7424 */ /* 0x000fe400078e00ff */
[----:B------:R-:W-:-:S05]  /*14b0*/  FADD R20, R5, R14 ;  /* 0x0000000e05147221 */ /* 0x000fca0000000000 */
[----:B------:R-:W-:-:S07]  /*14c0*/  MOV R13, R20 ;  /* 0x00000014000d7202 */ /* 0x000fce0000000f00 */
[----:B------:R-:W-:Y:S05]  /*14d0*/  WARPSYNC.COLLECTIVE R15, `(.L_x_3632) ;  /* 0x000000000f087348 */ /* 0x000fea0003c00000 */
[----:B------:R0:W1:Y:S02]  /*14e0*/  SHFL.BFLY P6, R14, R13, R12, R11 ;  /* 0x0c00000c0d0e7389 */ /* 0x00006400000c000b */
[----:B01----:R-:W-:Y:S05]  /*14f0*/  ENDCOLLECTIVE ;  /* 0x000000000000791b */ /* 0x003fea0003800000 */
.L_x_3632:
[----:B------:R-:W-:Y:S02]  /*1500*/  IMAD.MOV.U32 R12, RZ, RZ, 0x2 ;  /* 0x00000002ff0c7424 */ /* 0x000fe400078e00ff */
[----:B------:R-:W-:-:S05]  /*1510*/  FADD R21, R20, R14 ;  /* 0x0000000e14157221 */ /* 0x000fca0000000000 */
[----:B------:R-:W-:-:S07]  /*1520*/  MOV R13, R21 ;  /* 0x00000015000d7202 */ /* 0x000fce0000000f00 */
[----:B------:R-:W-:Y:S05]  /*1530*/  WARPSYNC.COLLECTIVE R15, `(.L_x_3633) ;  /* 0x000000000f087348 */ /* 0x000fea0003c00000 */
[----:B------:R0:W1:Y:S02]  /*1540*/  SHFL.BFLY P6, R14, R13, R12, R11 ;  /* 0x0c00000c0d0e7389 */ /* 0x00006400000c000b */
[----:B01----:R-:W-:Y:S05]  /*1550*/  ENDCOLLECTIVE ;  /* 0x000000000000791b */ /* 0x003fea0003800000 */
.L_x_3633:
[----:B------:R-:W-:Y:S02]  /*1560*/  HFMA2 R12, -RZ, RZ, 0, 5.9604644775390625e-08 ;  /* 0x00000001ff0c7431 */ /* 0x000fe400000001ff */
[----:B------:R-:W-:-:S05]  /*1570*/  FADD R22, R21, R14 ;  /* 0x0000000e15167221 */ /* 0x000fca0000000000 */
[----:B------:R-:W-:-:S07]  /*1580*/  MOV R13, R22 ;  /* 0x00000016000d7202 */ /* 0x000fce0000000f00 */
[----:B------:R-:W-:Y:S05]  /*1590*/  WARPSYNC.COLLECTIVE R15, `(.L_x_3634) ;  /* 0x000000000f087348 */ /* 0x000fea0003c00000 */
[----:B------:R0:W1:Y:S02]  /*15a0*/  SHFL.BFLY P6, R14, R13, R12, R11 ;  /* 0x0c00000c0d0e7389 */ /* 0x00006400000c000b */
[----:B01----:R-:W-:Y:S05]  /*15b0*/  ENDCOLLECTIVE ;  /* 0x000000000000791b */ /* 0x003fea0003800000 */
.L_x_3634:
[----:B------:R-:W-:Y:S05]  /*15c0*/  BRA `(.L_x_3635) ;  /* 0xfffffff000d07947 */ /* 0x000fea000383ffff */
        .weak           $__internal_56_$__cuda_sm3x_div_rn_noftz_f32_slowpath
        .type           $__internal_56_$__cuda_sm3x_div_rn_noftz_f32_slowpath,@function
        .size           $__internal_56_$__cuda_sm3x_div_rn_noftz_f32_slowpath,(.L_x_15373 - $__internal_56_$__cuda_sm3x_div_rn_noftz_f32_slowpath)
$__internal_56_$__cuda_sm3x_div_rn_noftz_f32_slowpath:
        /* <DEDUP_REMOVED lines=34> */
.L_x_3637:
[----:B------:R-:W-:Y:S01]  /*17f0*/  LEA R24, R15, 0xc0800000, 0x17 ;  /* 0xc08000000f187811 */ /* 0x000fe200078eb8ff */
[----:B------:R-:W-:Y:S01]  /*1800*/  BSSY.RECONVERGENT B3, `(.L_x_3642) ;  /* 0x0000036000037945 */ /* 0x000fe20003800200 */
[----:B------:R-:W-:-:S03]  /*1810*/  IADD3 R22, PT, PT, R22, -0x7f, RZ ;  /* 0xffffff8116167810 */ /* 0x000fc60007ffe0ff */
[----:B------:R-:W-:Y:S02]  /*1820*/  IMAD.IADD R23, R5, 0x1, -R24 ;  /* 0x0000000105177824 */ /* 0x000fe400078e0a18 */
[C---:B------:R-:W-:Y:S02]  /*1830*/  IMAD R4, R22.reuse, -0x800000, R4 ;  /* 0xff80000016047824 */ /* 0x040fe400078e0204 */
        /* <DEDUP_REMOVED lines=46> */
.L_x_3644:
[----:B------:R-:W-:-:S04]  /*1b20*/  LOP3.LUT R4, R4, 0x80000000, RZ, 0xc0, !PT ;  /* 0x8000000004047812 */ /* 0x000fc800078ec0ff */
[----:B------:R-:W-:Y:S01]  /*1b30*/  LOP3.LUT R4, R4, 0x7f800000, RZ, 0xfc, !PT ;  /* 0x7f80000004047812 */ /* 0x000fe200078efcff */
[----:B------:R-:W-:Y:S06]  /*1b40*/  BRA `(.L_x_3645) ;  /* 0x0000000000047947 */ /* 0x000fec0003800000 */
.L_x_3643:
[----:B------:R-:W-:-:S07]  /*1b50*/  LEA R4, R23, R4, 0x17 ;  /* 0x0000000417047211 */ /* 0x000fce00078eb8ff */
.L_x_3645:
[----:B------:R-:W-:Y:S05]  /*1b60*/  BSYNC.RECONVERGENT B3 ;  /* 0x0000000000037941 */ /* 0x000fea0003800200 */
.L_x_3642:
[----:B------:R-:W-:Y:S05]  /*1b70*/  BRA `(.L_x_3646) ;  /* 0x0000000000207947 */ /* 0x000fea0003800000 */
.L_x_3641:
[----:B------:R-:W-:-:S04]  /*1b80*/  LOP3.LUT R4, R5, 0x80000000, R4, 0x48, !PT ;  /* 0x8000000005047812 */ /* 0x000fc800078e4804 */
[----:B------:R-:W-:Y:S01]  /*1b90*/  LOP3.LUT R4, R4, 0x7f800000, RZ, 0xfc, !PT ;  /* 0x7f80000004047812 */ /* 0x000fe200078efcff */
[----:B------:R-:W-:Y:S06]  /*1ba0*/  BRA `(.L_x_3646) ;  /* 0x0000000000147947 */ /* 0x000fec0003800000 */
.L_x_3640:
[----:B------:R-:W-:Y:S01]  /*1bb0*/  LOP3.LUT R4, R5, 0x80000000, R4, 0x48, !PT ;  /* 0x8000000005047812 */ /* 0x000fe200078e4804 */
[----:B------:R-:W-:Y:S06]  /*1bc0*/  BRA `(.L_x_3646) ;  /* 0x00000000000c7947 */ /* 0x000fec0003800000 */
.L_x_3639:
[----:B------:R-:W0:Y:S01]  /*1bd0*/  MUFU.RSQ R4, -QNAN ;  /* 0xffc0000000047908 */ /* 0x000e220000001400 */
[----:B------:R-:W-:Y:S05]  /*1be0*/  BRA `(.L_x_3646) ;  /* 0x0000000000047947 */ /* 0x000fea0003800000 */
.L_x_3638:
[----:B------:R-:W-:-:S07]  /*1bf0*/  FADD.FTZ R4, R4, R5 ;  /* 0x0000000504047221 */ /* 0x000fce0000010000 */
.L_x_3646:
[----:B------:R-:W-:Y:S05]  /*1c00*/  BSYNC.RECONVERGENT B2 ;  /* 0x0000000000027941 */ /* 0x000fea0003800200 */
.L_x_3636:
[----:B------:R-:W-:Y:S02]  /*1c10*/  HFMA2 R5, -RZ, RZ, 0, 0 ;  /* 0x00000000ff057431 */ /* 0x000fe400000001ff */
[----:B0-----:R-:W-:Y:S01]  /*1c20*/  IMAD.MOV.U32 R15, RZ, RZ, R4 ;  /* 0x000000ffff0f7224 */ /* 0x001fe200078e0004 */
[----:B------:R-:W-:-:S04]  /*1c30*/  MOV R4, R14 ;  /* 0x0000000e00047202 */ /* 0x000fc80000000f00 */
[----:B------:R-:W-:Y:S05]  /*1c40*/  RET.REL.NODEC R4 `(_ZN7oneflow4cuda7softmax15SoftmaxWarpImplI10SimpleLoadI6__halffE11SimpleStoreIS4_fEfLi1ELi4ELi32ELi1ELb1ELNS1_9AlgorithmE0EEEvT_T0_ll) ;  /* 0xffffffe004ec7950 */ /* 0x000fea0003c3ffff */
.L_x_3647:
        /* <DEDUP_REMOVED lines=11> */
.L_x_15373:


//--------------------- .text._ZN7oneflow4cuda7softmax15SoftmaxWarpImplI10SimpleLoadI6__halffE11SimpleStoreIS4_fEfLi1ELi4ELi32ELi1ELb0ELNS1_9AlgorithmE0EEEvT_T0_ll --------------------------
	.section	.text._ZN7oneflow4cuda7softmax15SoftmaxWarpImplI10SimpleLoadI6__halffE11SimpleStoreIS4_fEfLi1ELi4ELi32ELi1ELb0ELNS1_9AlgorithmE0EEEvT_T0_ll,"ax",@progbits
	.align	128
        .global         _ZN7oneflow4cuda7softmax15SoftmaxWarpImplI10SimpleLoadI6__halffE11SimpleStoreIS4_fEfLi1ELi4ELi32ELi1ELb0ELNS1_9AlgorithmE0EEEvT_T0_ll
        .type           _ZN7oneflow4cuda7softmax15SoftmaxWarpImplI10SimpleLoadI6__halffE11SimpleStoreIS4_fEfLi1ELi4ELi32ELi1ELb0ELNS1_9AlgorithmE0EEEvT_T0_ll,@function
        .size           _ZN7oneflow4cuda7softmax15SoftmaxWarpImplI10SimpleLoadI6__halffE11SimpleStoreIS4_fEfLi1ELi4ELi32ELi1ELb0ELNS1_9AlgorithmE0EEEvT_T0_ll,(.L_x_15374 - _ZN7oneflow4cuda7softmax15SoftmaxWarpImplI10SimpleLoadI6__halffE11SimpleStoreIS4_fEfLi1ELi4ELi32ELi1ELb0ELNS1_9AlgorithmE0EEEvT_T0_ll)
        .other          _ZN7oneflow4cuda7softmax15SoftmaxWarpImplI10SimpleLoadI6__halffE11SimpleStoreIS4_fEfLi1ELi4ELi32ELi1ELb0ELNS1_9AlgorithmE0EEEvT_T0_ll,@"STO_CUDA_ENTRY STV_DEFAULT"
_ZN7oneflow4cuda7softmax15SoftmaxWarpImplI10SimpleLoadI6__halffE11SimpleStoreIS4_fEfLi1ELi4ELi32ELi1ELb0ELNS1_9AlgorithmE0EEEvT_T0_ll:
.text._ZN7oneflow4cuda7softmax15SoftmaxWarpImplI10SimpleLoadI6__halffE11SimpleStoreIS4_fEfLi1ELi4ELi32ELi1ELb0ELNS1_9AlgorithmE0EEEvT_T0_ll:
        /* <DEDUP_REMOVED lines=17> */
[----:B------:R-:W-:Y:S01]  /*0110*/  MOV R5, UR5 ;  /* 0x0000000500057c02 */ /* 0x000fe20008000f00 */
[----:B----4-:R-:W-:Y:S01]  /*0120*/  IMAD.U32 R6, RZ, RZ, UR6 ;  /* 0x00000006ff067e24 */ /* 0x010fe2000f8e00ff */
[----:B------:R-:W-:Y:S01]  /*0130*/  MOV R7, UR7 ;  /* 0x0000000700077c02 */ /* 0x000fe20008000f00 */
[----:B-----5:R-:W-:Y:S01]  /*0140*/  IMAD.U32 R10, RZ, RZ, UR8 ;  /* 0x00000008ff0a7e24 */ /* 0x020fe2000f8e00ff */
[----:B--2---:R-:W-:-:S07]  /*0150*/  MOV R11, UR9 ;  /* 0x00000009000b7c02 */ /* 0x004fce0008000f00 */
[----:B------:R-:W-:-:S07]  /*0160*/  LEPC R20, `(.L_x_3648) ;  /* 0x000000001014794e */ /* 0x000fce0000000000 */
[----:B0--3--:R-:W-:Y:S05]  /*0170*/  CALL.ABS.NOINC R2 ;  /* 0x0000000002007343 */ /* 0x009fea0003c00000 */
.L_x_3648:
        /* <DEDUP_REMOVED lines=13> */
.L_x_3658:
[----:B---3--:R-:W-:Y:S02]  /*0250*/  HFMA2 R11, -RZ, RZ, 0, 0 ;  /* 0x00000000ff0b7431 */ /* 0x008fe400000001ff */
[----:B------:R-:W-:Y:S01]  /*0260*/  IMAD R3, R5, UR38, RZ ;  /* 0x0000002605037c24 */ /* 0x000fe2000f8e02ff */
[----:B--2---:R-:W-:Y:S02]  /*0270*/  R2UR UR4, R6 ;  /* 0x00000000060472ca */ /* 0x004fe400000e0000 */
[C---:B------:R-:W-:Y:S01]  /*0280*/  R2UR UR5, R7.reuse ;  /* 0x00000000070572ca */ /* 0x040fe200000e0000 */
[----:B------:R-:W-:Y:S01]  /*0290*/  IMAD R3, R8, UR39, R3 ;  /* 0x0000002708037c24 */ /* 0x000fe2000f8e0203 */
[----:B------:R-:W-:Y:S02]  /*02a0*/  R2UR UR6, R6 ;  /* 0x00000000060672ca */ /* 0x000fe400000e0000 */
[----:B------:R-:W-:Y:S01]  /*02b0*/  R2UR UR7, R7 ;  /* 0x00000000070772ca */ /* 0x000fe200000e0000 */
[----:B-1----:R-:W-:Y:S01]  /*02c0*/  IMAD.WIDE.U32 R12, R8, UR38, R10 ;  /* 0x00000026080c7c25 */ /* 0x002fe2000f8e000a */
[----:B------:R-:W-:-:S02]  /*02d0*/  R2UR UR8, R6 ;  /* 0x00000000060872ca */ /* 0x000fc400000e0000 */
[----:B------:R-:W-:Y:S01]  /*02e0*/  R2UR UR9, R7 ;  /* 0x00000000070972ca */ /* 0x000fe200000e0000 */
[----:B------:R-:W-:Y:S01]  /*02f0*/  IMAD.IADD R3, R13, 0x1, R3 ;  /* 0x000000010d037824 */ /* 0x000fe200078e0203 */
[----:B------:R-:W-:Y:S02]  /*0300*/  LEA R2, P0, R12, UR36, 0x1 ;  /* 0x000000240c027c11 */ /* 0x000fe4000f8008ff */
[----:B------:R-:W-:Y:S02]  /*0310*/  R2UR UR10, R6 ;  /* 0x00000000060a72ca */ /* 0x000fe400000e0000 */
[----:B------:R-:W-:Y:S02]  /*0320*/  R2UR UR11, R7 ;  /* 0x00000000070b72ca */ /* 0x000fe400000e0000 */
[----:B------:R-:W-:-:S05]  /*0330*/  LEA.HI.X R3, R12, UR37, R3, 0x1, P0 ;  /* 0x000000250c037c11 */ /* 0x000fca00080f0c03 */
[----:B------:R-:W2:Y:S04]  /*0340*/  LDG.E.U16 R4, desc[UR4][R2.64] ;  /* 0x0000000402047981 */ /* 0x000ea8000c1e1500 */
[----:B------:R-:W3:Y:S04]  /*0350*/  LDG.E.U16 R20, desc[UR6][R2.64+0x40] ;  /* 0x0000400602147981 */ /* 0x000ee8000c1e1500 */
[----:B------:R-:W4:Y:S04]  /*0360*/  LDG.E.U16 R16, desc[UR8][R2.64+0x80] ;  /* 0x0000800802107981 */ /* 0x000f28000c1e1500 */
[----:B------:R-:W5:Y:S01]  /*0370*/  LDG.E.U16 R18, desc[UR10][R2.64+0xc0] ;  /* 0x0000c00a02127981 */ /* 0x000f62000c1e1500 */
[----:B------:R-:W-:Y:S01]  /*0380*/  UMOV UR4, 0xffffffff ;  /* 0xffffffff00047882 */ /* 0x000fe20000000000 */
[----:B--2---:R-:W-:-:S02]  /*0390*/  HADD2.F32 R4, -RZ, R4.H0_H0 ;  /* 0x20000004ff047230 */ /* 0x004fc40000004100 */
[----:B---3--:R-:W-:Y:S02]  /*03a0*/  HADD2.F32 R20, -RZ, R20.H0_H0 ;  /* 0x20000014ff147230 */ /* 0x008fe40000004100 */
[----:B----4-:R-:W-:-:S03]  /*03b0*/  HADD2.F32 R16, -RZ, R16.H0_H0 ;  /* 0x20000010ff107230 */ /* 0x010fc60000004100 */
[----:B------:R-:W-:Y:S01]  /*03c0*/  FMNMX3 R13, R4, -INF , R20, !PT ;  /* 0xff800000040d7876 */ /* 0x000fe20007800014 */
[----:B-----5:R-:W-:-:S05]  /*03d0*/  HADD2.F32 R18, -RZ, R18.H0_H0 ;  /* 0x20000012ff127230 */ /* 0x020fca0000004100 */
        /* <DEDUP_REMOVED lines=15> */
[----:B------:R-:W-:Y:S01]  /*04d0*/  MOV R4, 0x437c0000 ;  /* 0x437c000000047802 */ /* 0x000fe20000000f00 */
[--C-:B------:R-:W-:Y:S01]  /*04e0*/  FADD R16, R16, -R11.reuse ;  /* 0x8000000b10107221 */ /* 0x100fe20000000000 */
[-C--:B------:R-:W-:Y:S01]  /*04f0*/  FFMA.SAT R13, R12, R19.reuse, 0.5 ;  /* 0x3f0000000c0d7423 */ /* 0x080fe20000002013 */
[-C--:B------:R-:W-:Y:S01]  /*0500*/  FFMA.SAT R15, R20, R19.reuse, 0.5 ;  /* 0x3f000000140f7423 */ /* 0x080fe20000002013 */
[----:B------:R-:W-:Y:S01]  /*0510*/  FADD R18, R18, -R11 ;  /* 0x8000000b12127221 */ /* 0x000fe20000000000 */
[-C--:B------:R-:W-:Y:S01]  /*0520*/  FFMA.SAT R3, R16, R19.reuse, 0.5 ;  /* 0x3f00000010037423 */ /* 0x080fe20000002013 */
[-C--:B------:R-:W-:Y:S01]  /*0530*/  FFMA.RM R0, R13, R4.reuse, 12582913 ;  /* 0x4b4000010d007423 */ /* 0x080fe20000004004 */
[-C--:B------:R-:W-:Y:S01]  /*0540*/  FFMA.RM R2, R15, R4.reuse, 12582913 ;  /* 0x4b4000010f027423 */ /* 0x080fe20000004004 */
[----:B------:R-:W-:Y:S01]  /*0550*/  FFMA.SAT R19, R18, R19, 0.5 ;  /* 0x3f00000012137423 */ /* 0x000fe20000002013 */
[-C--:B------:R-:W-:Y:S01]  /*0560*/  FFMA.RM R3, R3, R4.reuse, 12582913 ;  /* 0x4b40000103037423 */ /* 0x080fe20000004004 */
[----:B------:R-:W-:Y:S01]  /*0570*/  FADD R13, R0, -12583039 ;  /* 0xcb40007f000d7421 */ /* 0x000fe20000000000 */
[----:B------:R-:W-:Y:S01]  /*0580*/  FADD R15, R2, -12583039 ;  /* 0xcb40007f020f7421 */ /* 0x000fe20000000000 */
[----:B------:R-:W-:Y:S01]  /*0590*/  FFMA.RM R19, R19, R4, 12582913 ;  /* 0x4b40000113137423 */ /* 0x000fe20000004004 */
[----:B------:R-:W-:Y:S01]  /*05a0*/  FADD R17, R3, -12583039 ;  /* 0xcb40007f03117421 */ /* 0x000fe20000000000 */
[----:B------:R-:W-:Y:S01]  /*05b0*/  FFMA R13, R12, 1.4426950216293334961, -R13 ;  /* 0x3fb8aa3b0c0d7823 */ /* 0x000fe2000000080d */
[----:B------:R-:W-:Y:S01]  /*05c0*/  FFMA R15, R20, 1.4426950216293334961, -R15 ;  /* 0x3fb8aa3b140f7823 */ /* 0x000fe2000000080f */
[----:B------:R-:W-:Y:S01]  /*05d0*/  FADD R21, R19, -12583039 ;  /* 0xcb40007f13157421 */ /* 0x000fe20000000000 */
[----:B------:R-:W-:Y:S01]  /*05e0*/  FFMA R17, R16, 1.4426950216293334961, -R17 ;  /* 0x3fb8aa3b10117823 */ /* 0x000fe20000000811 */
[----:B------:R-:W-:Y:S01]  /*05f0*/  FFMA R13, R12, 1.925963033500011079e-08, R13 ;  /* 0x32a570600c0d7823 */ /* 0x000fe2000000000d */
[----:B------:R-:W-:Y:S01]  /*0600*/  FFMA R15, R20, 1.925963033500011079e-08, R15 ;  /* 0x32a57060140f7823 */ /* 0x000fe2000000000f */
[----:B------:R-:W-:Y:S01]  /*0610*/  FFMA R21, R18, 1.4426950216293334961, -R21 ;  /* 0x3fb8aa3b12157823 */ /* 0x000fe20000000815 */
[----:B------:R-:W-:Y:S01]  /*0620*/  FFMA R17, R16, 1.925963033500011079e-08, R17 ;  /* 0x32a5706010117823 */ /* 0x000fe20000000011 */
[----:B------:R-:W1:Y:S01]  /*0630*/  MUFU.EX2 R11, R13 ;  /* 0x0000000d000b7308 */ /* 0x000e620000000800 */
[----:B------:R-:W-:-:S02]  /*0640*/  IMAD.SHL.U32 R0, R0, 0x800000, RZ ;  /* 0x0080000000007824 */ /* 0x000fc400078e00ff */
[----:B------:R-:W-:Y:S01]  /*0650*/  FFMA R21, R18, 1.925963033500011079e-08, R21 ;  /* 0x32a5706012157823 */ /* 0x000fe20000000015 */
[----:B------:R-:W-:Y:S01]  /*0660*/  SHF.L.U32 R2, R2, 0x17, RZ ;  /* 0x0000001702027819 */ /* 0x000fe200000006ff */
[----:B------:R-:W-:-:S03]  /*0670*/  IMAD.SHL.U32 R19, R19, 0x800000, RZ ;  /* 0x0080000013137824 */ /* 0x000fc600078e00ff */
[----:B------:R-:W2:Y:S08]  /*0680*/  MUFU.EX2 R15, R15 ;  /* 0x0000000f000f7308 */ /* 0x000eb00000000800 */
[----:B------:R-:W3:Y:S01]  /*0690*/  MUFU.EX2 R12, R17 ;  /* 0x00000011000c7308 */ /* 0x000ee20000000800 */
[----:B-1----:R-:W-:Y:S01]  /*06a0*/  FMUL R4, R0, R11 ;  /* 0x0000000b00047220 */ /* 0x002fe20000400000 */
[----:B------:R-:W-:-:S03]  /*06b0*/  SHF.L.U32 R11, R3, 0x17, RZ ;  /* 0x00000017030b7819 */ /* 0x000fc600000006ff */
[----:B------:R-:W-:-:S03]  /*06c0*/  FADD R0, RZ, R4 ;  /* 0x00000004ff007221 */ /* 0x000fc60000000000 */
[----:B------:R-:W1:Y:S01]  /*06d0*/  MUFU.EX2 R14, R21 ;  /* 0x00000015000e7308 */ /* 0x000e620000000800 */
[----:B--2---:R-:W-:Y:S01]  /*06e0*/  FMUL R3, R2, R15 ;  /* 0x0000000f02037220 */ /* 0x004fe20000400000 */
[----:B---3--:R-:W-:-:S03]  /*06f0*/  FMUL R2, R11, R12 ;  /* 0x0000000c0b027220 */ /* 0x008fc60000400000 */
[----:B------:R-:W-:-:S04]  /*0700*/  FADD R11, R0, R3 ;  /* 0x00000003000b7221 */ /* 0x000fc80000000000 */
        /* <DEDUP_REMOVED lines=12> */
.L_x_3670:
        /* <DEDUP_REMOVED lines=11> */
[----:B01----:R-:W-:Y:S05]  /*0880*/  CALL.REL.NOINC `($__internal_57_$__cuda_sm3x_div_rn_noftz_f32_slowpath) ;  /* 0x0000000800c87944 */ /* 0x003fea0003c00000 */
[----:B------:R-:W-:-:S07]  /*0890*/  MOV R12, R4 ;  /* 0x00000004000c7202 */ /* 0x000fce0000000f00 */
.L_x_3651:
[----:B------:R-:W-:Y:S05]  /*08a0*/  BSYNC.RECONVERGENT B0 ;  /* 0x0000000000007941 */ /* 0x000fea0003800200 */
.L_x_3650:
        /* <DEDUP_REMOVED lines=11> */
[----:B01----:R-:W-:Y:S05]  /*0960*/  CALL.REL.NOINC `($__internal_57_$__cuda_sm3x_div_rn_noftz_f32_slowpath) ;  /* 0x0000000800907944 */ /* 0x003fea0003c00000 */
[----:B------:R-:W-:-:S07]  /*0970*/  IMAD.MOV.U32 R13, RZ, RZ, R4 ;  /* 0x000000ffff0d7224 */ /* 0x000fce00078e0004 */
.L_x_3653:
[----:B------:R-:W-:Y:S05]  /*0980*/  BSYNC.RECONVERGENT B0 ;  /* 0x0000000000007941 */ /* 0x000fea0003800200 */
.L_x_3652:
        /* <DEDUP_REMOVED lines=12> */
[----:B------:R-:W-:-:S07]  /*0a50*/  MOV R3, R4 ;  /* 0x0000000400037202 */ /* 0x000fce0000000f00 */
.L_x_3655:
[----:B------:R-:W-:Y:S05]  /*0a60*/  BSYNC.RECONVERGENT B0 ;  /* 0x0000000000007941 */ /* 0x000fea0003800200 */
.L_x_3654:
        /* <DEDUP_REMOVED lines=10> */
[----:B------:R-:W-:-:S07]  /*0b10*/  MOV R14, 0xb30 ;  /* 0x00000b30000e7802 */ /* 0x000fce0000000f00 */
[----:B01----:R-:W-:Y:S05]  /*0b20*/  CALL.REL.NOINC `($__internal_57_$__cuda_sm3x_div_rn_noftz_f32_slowpath) ;  /* 0x0000000800207944 */ /* 0x003fea0003c00000 */
.L_x_3657:
[----:B------:R-:W-:Y:S05]  /*0b30*/  BSYNC.RECONVERGENT B0 ;  /* 0x0000000000007941 */ /* 0x000fea0003800200 */
.L_x_3656:
[----:B------:R-:W-:Y:S02]  /*0b40*/  HFMA2 R11, -RZ, RZ, 0, 0 ;  /* 0x00000000ff0b7431 */ /* 0x000fe400000001ff */
        /* <DEDUP_REMOVED lines=17> */
[----:B------:R3:W-:Y:S01]  /*0c60*/  STG.E.U16 desc[UR8][R2.64+0x80], R4 ;  /* 0x0000800402007986 */ /* 0x0007e2000c101508 */
[----:B------:R-:W-:Y:S02]  /*0c70*/  ISETP.GE.U32.AND P0, PT, R8, UR44, PT ;  /* 0x0000002c08007c0c */ /* 0x000fe4000bf06070 */
[----:B------:R-:W-:Y:S02]  /*0c80*/  F2FP.F16.F32.PACK_AB R12, R13, R12 ;  /* 0x0000000c0d0c723e */ /* 0x000fe400000000ff */
[----:B------:R-:W-:-:S02]  /*0c90*/  ISETP.GE.AND.EX P0, PT, R5, UR45, PT, P0 ;  /* 0x0000002d05007c0c */ /* 0x000fc4000bf06300 */
[----:B------:R-:W-:Y:S01]  /*0ca0*/  PRMT R0, R12, 0x7632, R0 ;  /* 0x000076320c007816 */ /* 0x000fe20000000000 */
[----:B------:R3:W-:Y:S01]  /*0cb0*/  STG.E.U16 desc[UR4][R2.64], R12 ;  /* 0x0000000c02007986 */ /* 0x0007e2000c101504 */
[----:B------:R-:W-:-:S03]  /*0cc0*/  PRMT R11, R4, 0x7632, R11 ;  /* 0x00007632040b7816 */ /* 0x000fc6000000000b */
[----:B------:R3:W-:Y:S04]  /*0cd0*/  STG.E.U16 desc[UR6][R2.64+0x40], R0 ;  /* 0x0000400002007986 */ /* 0x0007e8000c101506 */
[----:B------:R3:W-:Y:S02]  /*0ce0*/  STG.E.U16 desc[UR10][R2.64+0xc0], R11 ;  /* 0x0000c00b02007986 */ /* 0x0007e4000c10150a */
[----:B------:R-:W-:Y:S05]  /*0cf0*/  @!P0 BRA `(.L_x_3658) ;  /* 0xfffffff400548947 */ /* 0x000fea000383ffff */
[----:B------:R-:W-:Y:S05]  /*0d00*/  EXIT ;  /* 0x000000000000794d */ /* 0x000fea0003800000 */
.L_x_3649:
[----:B------:R-:W-:Y:S01]  /*0d10*/  BSSY B0, `(.L_x_3659) ;  /* 0x0000007000007945 */ /* 0x000fe20003800000 */
[----:B------:R-:W-:Y:S01]  /*0d20*/  IMAD.MOV.U32 R12, RZ, RZ, 0x10 ;  /* 0x00000010ff0c7424 */ /* 0x000fe200078e00ff */
[----:B------:R-:W-:Y:S02]  /*0d30*/  MOV R11, 0x1f ;  /* 0x0000001f000b7802 */ /* 0x000fe40000000f00 */
[----:B------:R-:W-:-:S07]  /*0d40*/  MOV R15, 0xffffffff ;  /* 0xffffffff000f7802 */ /* 0x000fce0000000f00 */
[----:B0-----:R-:W-:Y:S05]  /*0d50*/  WARPSYNC.COLLECTIVE R15, `(.L_x_3660) ;  /* 0x000000000f087348 */ /* 0x001fea0003c00000 */
[----:B------:R1:W2:Y:S02]  /*0d60*/  SHFL.BFLY P6, R14, R13, R12, R11 ;  /* 0x0c00000c0d0e7389 */ /* 0x0002a400000c000b */
[----:B012---:R-:W-:Y:S05]  /*0d70*/  ENDCOLLECTIVE ;  /* 0x000000000000791b */ /* 0x007fea0003800000 */
.L_x_3660:
[----:B------:R-:W-:Y:S05]  /*0d80*/  BSYNC B0 ;  /* 0x0000000000007941 */ /* 0x000fea0003800000 */
.L_x_3659:
[----:B------:R-:W-:Y:S01]  /*0d90*/  FMNMX R13, R13, R14, !PT ;  /* 0x0000000e0d0d7209 */ /* 0x000fe20007800000 */
[----:B------:R-:W-:Y:S01]  /*0da0*/  IMAD.MOV.U32 R12, RZ, RZ, 0x8 ;  /* 0x00000008ff0c7424 */ /* 0x000fe200078e00ff */
[----:B------:R-:W-:Y:S01]  /*0db0*/  MOV R11, 0x1f ;  /* 0x0000001f000b7802 */ /* 0x000fe20000000f00 */
[----:B------:R-:W-:Y:S01]  /*0dc0*/  IMAD.MOV.U32 R17, RZ, RZ, 0x3bbb989d ;  /* 0x3bbb989dff117424 */ /* 0x000fe200078e00ff */
[----:B------:R-:W-:-:S07]  /*0dd0*/  MOV R15, 0xffffffff ;  /* 0xffffffff000f7802 */ /* 0x000fce0000000f00 */
[----:B------:R-:W-:Y:S05]  /*0de0*/  WARPSYNC.COLLECTIVE R15, `(.L_x_3661) ;  /* 0x000000000f087348 */ /* 0x000fea0003c00000 */
[----:B------:R0:W1:Y:S02]  /*0df0*/  SHFL.BFLY P6, R14, R13, R12, R11 ;  /* 0x0c00000c0d0e7389 */ /* 0x00006400000c000b */
[----:B01----:R-:W-:Y:S05]  /*0e00*/  ENDCOLLECTIVE ;  /* 0x000000000000791b */ /* 0x003fea0003800000 */
.L_x_3661:
[----:B------:R-:W-:Y:S01]  /*0e10*/  HFMA2 R12, -RZ, RZ, 0, 2.384185791015625e-07 ;  /* 0x00000004ff0c7431 */ /* 0x000fe200000001ff */
[----:B------:R-:W-:-:S05]  /*0e20*/  FMNMX R0, R13, R14, !PT ;  /* 0x0000000e0d007209 */ /* 0x000fca0007800000 */
[----:B------:R-:W-:-:S07]  /*0e30*/  IMAD.MOV.U32 R13, RZ, RZ, R0 ;  /* 0x000000ffff0d7224 */ /* 0x000fce00078e0000 */
[----:B------:R-:W-:Y:S05]  /*0e40*/  WARPSYNC.COLLECTIVE R15, `(.L_x_3662) ;  /* 0x000000000f087348 */ /* 0x000fea0003c00000 */
[----:B------:R0:W1:Y:S02]  /*0e50*/  SHFL.BFLY P6, R14, R13, R12, R11 ;  /* 0x0c00000c0d0e7389 */ /* 0x00006400000c000b */
[----:B01----:R-:W-:Y:S05]  /*0e60*/  ENDCOLLECTIVE ;  /* 0x000000000000791b */ /* 0x003fea0003800000 */
.L_x_3662:
[----:B------:R-:W-:Y:S01]  /*0e70*/  IMAD.MOV.U32 R12, RZ, RZ, 0x2 ;  /* 0x00000002ff0c7424 */ /* 0x000fe200078e00ff */
[----:B------:R-:W-:-:S04]  /*0e80*/  FMNMX R2, R0, R14, !PT ;  /* 0x0000000e00027209 */ /* 0x000fc80007800000 */
[----:B------:R-:W-:-:S07]  /*0e90*/  MOV R13, R2 ;  /* 0x00000002000d7202 */ /* 0x000fce0000000f00 */
[----:B------:R-:W-:Y:S05]  /*0ea0*/  WARPSYNC.COLLECTIVE R15, `(.L_x_3663) ;  /* 0x000000000f087348 */ /* 0x000fea0003c00000 */
[----:B------:R0:W1:Y:S02]  /*0eb0*/  SHFL.BFLY P6, R14, R13, R12, R11 ;  /* 0x0c00000c0d0e7389 */ /* 0x00006400000c000b */
[----:B01----:R-:W-:Y:S05]  /*0ec0*/  ENDCOLLECTIVE ;  /* 0x000000000000791b */ /* 0x003fea0003800000 */
.L_x_3663:
[----:B------:R-:W-:Y:S01]  /*0ed0*/  HFMA2 R12, -RZ, RZ, 0, 5.9604644775390625e-08 ;  /* 0x00000001ff0c7431 */ /* 0x000fe200000001ff */
[----:B------:R-:W-:Y:S02]  /*0ee0*/  FMNMX R3, R2, R14, !PT ;  /* 0x0000000e02037209 */ /* 0x000fe40007800000 */
[----:B------:R-:W-:Y:S02]  /*0ef0*/  MOV R2, 0x437c0000 ;  /* 0x437c000000027802 */ /* 0x000fe40000000f00 */
[----:B------:R-:W-:-:S07]  /*0f00*/  MOV R13, R3 ;  /* 0x00000003000d7202 */ /* 0x000fce0000000f00 */
[----:B------:R-:W-:Y:S05]  /*0f10*/  WARPSYNC.COLLECTIVE R15, `(.L_x_3664) ;  /* 0x000000000f087348 */ /* 0x000fea0003c00000 */
[----:B------:R0:W1:Y:S02]  /*0f20*/  SHFL.BFLY P6, R14, R13, R12, R11 ;  /* 0x0c00000c0d0e7389 */ /* 0x00006400000c000b */
[----:B01----:R-:W-:Y:S05]  /*0f30*/  ENDCOLLECTIVE ;  /* 0x000000000000791b */ /* 0x003fea0003800000 */
.L_x_3664:
[----:B------:R-:W-:Y:S01]  /*0f40*/  IMAD.MOV.U32 R12, RZ, RZ, 0x10 ;  /* 0x00000010ff0c7424 */ /* 0x000fe200078e00ff */
[----:B------:R-:W-:-:S05]  /*0f50*/  FMNMX R3, R3, R14, !PT ;  /* 0x0000000e03037209 */ /* 0x000fca0007800000 */
[--C-:B------:R-:W-:Y:S01]  /*0f60*/  FADD R4, R4, -R3.reuse ;  /* 0x8000000304047221 */ /* 0x100fe20000000000 */
[--C-:B------:R-:W-:Y:S01]  /*0f70*/  FADD R20, R20, -R3.reuse ;  /* 0x8000000314147221 */ /* 0x100fe20000000000 */
[--C-:B------:R-:W-:Y:S01]  /*0f80*/  FADD R16, R16, -R3.reuse ;  /* 0x8000000310107221 */ /* 0x100fe20000000000 */
[----:B------:R-:W-:Y:S01]  /*0f90*/  FADD R18, R18, -R3 ;  /* 0x8000000312127221 */ /* 0x000fe20000000000 */
[-C--:B------:R-:W-:Y:S01]  /*0fa0*/  FFMA.SAT R19, R4, R17.reuse, 0.5 ;  /* 0x3f00000004137423 */ /* 0x080fe20000002011 */
[-C--:B------:R-:W-:Y:S01]  /*0fb0*/  FFMA.SAT R21, R20, R17.reuse, 0.5 ;  /* 0x3f00000014157423 */ /* 0x080fe20000002011 */
[-C--:B------:R-:W-:Y:S01]  /*0fc0*/  FFMA.SAT R13, R16, R17.reuse, 0.5 ;  /* 0x3f000000100d7423 */ /* 0x080fe20000002011 */
[----:B------:R-:W-:Y:S01]  /*0fd0*/  FFMA.SAT R17, R18, R17, 0.5 ;  /* 0x3f00000012117423 */ /* 0x000fe20000002011 */
[-C--:B------:R-:W-:Y:S01]  /*0fe0*/  FFMA.RM R0, R19, R2.reuse, 12582913 ;  /* 0x4b40000113007423 */ /* 0x080fe20000004002 */
[-C--:B------:R-:W-:Y:S01]  /*0ff0*/  FFMA.RM R21, R21, R2.reuse, 12582913 ;  /* 0x4b40000115157423 */ /* 0x080fe20000004002 */
[-C--:B------:R-:W-:Y:S01]  /*1000*/  FFMA.RM R3, R13, R2.reuse, 12582913 ;  /* 0x4b4000010d037423 */ /* 0x080fe20000004002 */
[----:B------:R-:W-:Y:S01]  /*1010*/  FFMA.RM R17, R17, R2, 12582913 ;  /* 0x4b40000111117423 */ /* 0x000fe20000004002 */
[----:B------:R-:W-:Y:S01]  /*1020*/  FADD R19, R0, -12583039 ;  /* 0xcb40007f00137421 */ /* 0x000fe20000000000 */
[----:B------:R-:W-:Y:S01]  /*1030*/  FADD R11, R21, -12583039 ;  /* 0xcb40007f150b7421 */ /* 0x000fe20000000000 */
[----:B------:R-:W-:Y:S01]  /*1040*/  FADD R13, R3, -12583039 ;  /* 0xcb40007f030d7421 */ /* 0x000fe20000000000 */
[----:B------:R-:W-:-:S02]  /*1050*/  IMAD.SHL.U32 R21, R21, 0x800000, RZ ;  /* 0x0080000015157824 */ /* 0x000fc400078e00ff */
[----:B------:R-:W-:Y:S01]  /*1060*/  FFMA R19, R4, 1.4426950216293334961, -R19 ;  /* 0x3fb8aa3b04137823 */ /* 0x000fe20000000813 */
[----:B------:R-:W-:Y:S01]  /*1070*/  FFMA R11, R20, 1.4426950216293334961, -R11 ;  /* 0x3fb8aa3b140b7823 */ /* 0x000fe2000000080b */
[----:B------:R-:W-:Y:S01]  /*1080*/  FFMA R13, R16, 1.4426950216293334961, -R13 ;  /* 0x3fb8aa3b100d7823 */ /* 0x000fe2000000080d */
[----:B------:R-:W-:Y:S01]  /*1090*/  SHF.L.U32 R2, R3, 0x17, RZ ;  /* 0x0000001703027819 */ /* 0x000fe200000006ff */
[----:B------:R-:W-:Y:S01]  /*10a0*/  FFMA R4, R4, 1.925963033500011079e-08, R19 ;  /* 0x32a5706004047823 */ /* 0x000fe20000000013 */
[----:B------:R-:W-:Y:S01]  /*10b0*/  FFMA R20, R20, 1.925963033500011079e-08, R11 ;  /* 0x32a5706014147823 */ /* 0x000fe2000000000b */
[C---:B------:R-:W-:Y:S01]  /*10c0*/  FADD R11, R17.reuse, -12583039 ;  /* 0xcb40007f110b7421 */ /* 0x040fe20000000000 */
[----:B------:R-:W-:Y:S01]  /*10d0*/  FFMA R13, R16, 1.925963033500011079e-08, R13 ;  /* 0x32a57060100d7823 */ /* 0x000fe2000000000d */
[----:B------:R-:W-:Y:S02]  /*10e0*/  SHF.L.U32 R17, R17, 0x17, RZ ;  /* 0x0000001711117819 */ /* 0x000fe400000006ff */
[----:B------:R-:W0:Y:S01]  /*10f0*/  MUFU.EX2 R4, R4 ;  /* 0x0000000400047308 */ /* 0x000e220000000800 */
[----:B------:R-:W-:-:S04]  /*1100*/  FFMA R11, R18, 1.4426950216293334961, -R11 ;  /* 0x3fb8aa3b120b7823 */ /* 0x000fc8000000080b */
[----:B------:R-:W-:Y:S01]  /*1110*/  FFMA R18, R18, 1.925963033500011079e-08, R11 ;  /* 0x32a5706012127823 */ /* 0x000fe2000000000b */
[----:B------:R-:W-:Y:S02]  /*1120*/  SHF.L.U32 R11, R0, 0x17, RZ ;  /* 0x00000017000b7819 */ /* 0x000fe400000006ff */
[----:B------:R-:W1:Y:S08]  /*1130*/  MUFU.EX2 R20, R20 ;  /* 0x0000001400147308 */ /* 0x000e700000000800 */
[----:B------:R-:W2:Y:S01]  /*1140*/  MUFU.EX2 R13, R13 ;  /* 0x0000000d000d7308 */ /* 0x000ea20000000800 */
[----:B0-----:R-:W-:-:S04]  /*1150*/  FMUL R4, R11, R4 ;  /* 0x000000040b047220 */ /* 0x001fc80000400000 */
[----:B------:R-:W-:-:S03]  /*1160*/  FADD R0, RZ, R4 ;  /* 0x00000004ff007221 */ /* 0x000fc60000000000 */
[----:B------:R-:W0:Y:S01]  /*1170*/  MUFU.EX2 R18, R18 ;  /* 0x0000001200127308 */ /* 0x000e220000000800 */
[----:B-1----:R-:W-:-:S04]  /*1180*/  FMUL R3, R21, R20 ;  /* 0x0000001415037220 */ /* 0x002fc80000400000 */
[----:B------:R-:W-:Y:S01]  /*1190*/  FADD R11, R0, R3 ;  /* 0x00000003000b7221 */ /* 0x000fe20000000000 */
[----:B--2---:R-:W-:-:S04]  /*11a0*/  FMUL R2, R2, R13 ;  /* 0x0000000d02027220 */ /* 0x004fc80000400000 */
[----:B------:R-:W-:Y:S01]  /*11b0*/  FADD R11, R11, R2 ;  /* 0x000000020b0b7221 */ /* 0x000fe20000000000 */
[----:B0-----:R-:W-:-:S04]  /*11c0*/  FMUL R0, R17, R18 ;  /* 0x0000001211007220 */ /* 0x001fc80000400000 */
[----:B------:R-:W-:Y:S01]  /*11d0*/  FADD R13, R11, R0 ;  /* 0x000000000b0d7221 */ /* 0x000fe20000000000 */
[----:B------:R-:W-:-:S07]  /*11e0*/  HFMA2 R11, -RZ, RZ, 0, 1.847743988037109375e-06 ;  /* 0x0000001fff0b7431 */ /* 0x000fce00000001ff */
[----:B------:R-:W-:Y:S05]  /*11f0*/  WARPSYNC.COLLECTIVE R15, `(.L_x_3665) ;  /* 0x000000000f087348 */ /* 0x000fea0003c00000 */
[----:B------:R0:W1:Y:S02]  /*1200*/  SHFL.BFLY P6, R14, R13, R12, R11 ;  /* 0x0c00000c0d0e7389 */ /* 0x00006400000c000b */
[----:B01----:R-:W-:Y:S05]  /*1210*/  ENDCOLLECTIVE ;  /* 0x000000000000791b */ /* 0x003fea0003800000 */
.L_x_3665:
[----:B------:R-:W-:Y:S02]  /*1220*/  IMAD.MOV.U32 R12, RZ, RZ, 0x8 ;  /* 0x00000008ff0c7424 */ /* 0x000fe400078e00ff */
[----:B------:R-:W-:-:S05]  /*1230*/  FADD R16, R13, R14 ;  /* 0x0000000e0d107221 */ /* 0x000fca0000000000 */
[----:B------:R-:W-:-:S07]  /*1240*/  MOV R13, R16 ;  /* 0x00000010000d7202 */ /* 0x000fce0000000f00 */
[----:B------:R-:W-:Y:S05]  /*1250*/  WARPSYNC.COLLECTIVE R15, `(.L_x_3666) ;  /* 0x000000000f087348 */ /* 0x000fea0003c00000 */
[----:B------:R0:W1:Y:S02]  /*1260*/  SHFL.BFLY P6, R14, R13, R12, R11 ;  /* 0x0c00000c0d0e7389 */ /* 0x00006400000c000b */
[----:B01----:R-:W-:Y:S05]  /*1270*/  ENDCOLLECTIVE ;  /* 0x000000000000791b */ /* 0x003fea0003800000 */
.L_x_3666:
[----:B------:R-:W-:Y:S02]  /*1280*/  HFMA2 R12, -RZ, RZ, 0, 2.384185791015625e-07 ;  /* 0x00000004ff0c7431 */ /* 0x000fe400000001ff */
[----:B------:R-:W-:-:S05]  /*1290*/  FADD R17, R16, R14 ;  /* 0x0000000e10117221 */ /* 0x000fca0000000000 */
[----:B------:R-:W-:-:S07]  /*12a0*/  MOV R13, R17 ;  /* 0x00000011000d7202 */ /* 0x000fce0000000f00 */
[----:B------:R-:W-:Y:S05]  /*12b0*/  WARPSYNC.COLLECTIVE R15, `(.L_x_3667) ;  /* 0x000000000f087348 */ /* 0x000fea0003c00000 */
[----:B------:R0:W1:Y:S02]  /*12c0*/  SHFL.BFLY P6, R14, R13, R12, R11 ;  /* 0x0c00000c0d0e7389 */ /* 0x00006400000c000b */
[----:B01----:R-:W-:Y:S05]  /*12d0*/  ENDCOLLECTIVE ;  /* 0x000000000000791b */ /* 0x003fea0003800000 */
.L_x_3667:
[----:B------:R-:W-:Y:S01]  /*12e0*/  MOV R12, 0x2 ;  /* 0x00000002000c7802 */ /* 0x000fe20000000f00 */
[----:B------:R-:W-:-:S04]  /*12f0*/  FADD R18, R17, R14 ;  /* 0x0000000e11127221 */ /* 0x000fc80000000000 */
[----:B------:R-:W-:-:S07]  /*1300*/  IMAD.MOV.U32 R13, RZ, RZ, R18 ;  /* 0x000000ffff0d7224 */ /* 0x000fce00078e0012 */
[----:B------:R-:W-:Y:S05]  /*1310*/  WARPSYNC.COLLECTIVE R15, `(.L_x_3668) ;  /* 0x000000000f087348 */ /* 0x000fea0003c00000 */
[----:B------:R0:W1:Y:S02]  /*1320*/  SHFL.BFLY P6, R14, R13, R12, R11 ;  /* 0x0c00000c0d0e7389 */ /* 0x00006400000c000b */
[----:B01----:R-:W-:Y:S05]  /*1330*/  ENDCOLLECTIVE ;  /* 0x000000000000791b */ /* 0x003fea0003800000 */
.L_x_3668:
[----:B------:R-:W-:Y:S02]  /*1340*/  IMAD.MOV.U32 R12, RZ, RZ, 0x1 ;  /* 0x00000001ff0c7424 */ /* 0x000fe400078e00ff */
[----:B------:R-:W-:-:S05]  /*1350*/  FADD R19, R18, R14 ;  /* 0x0000000e12137221 */ /* 0x000fca0000000000 */
[----:B------:R-:W-:-:S07]  /*1360*/  MOV R13, R19 ;  /* 0x00000013000d7202 */ /* 0x000fce0000000f00 */
[----:B------:R-:W-:Y:S05]  /*1370*/  WARPSYNC.COLLECTIVE R15, `(.L_x_3669) ;  /* 0x000000000f087348 */ /* 0x000fea0003c00000 */
[----:B------:R0:W1:Y:S02]  /*1380*/  SHFL.BFLY P6, R14, R13, R12, R11 ;  /* 0x0c00000c0d0e7389 */ /* 0x00006400000c000b */
[----:B01----:R-:W-:Y:S05]  /*1390*/  ENDCOLLECTIVE ;  /* 0x000000000000791b */ /* 0x003fea0003800000 */
.L_x_3669:
[----:B------:R-:W-:Y:S05]  /*13a0*/  BRA `(.L_x_3670) ;  /* 0xfffffff400087947 */ /* 0x000fea000383ffff */
        .weak           $__internal_57_$__cuda_sm3x_div_rn_noftz_f32_slowpath
        .type           $__internal_57_$__cuda_sm3x_div_rn_noftz_f32_slowpath,@function
        .size           $__internal_57_$__cuda_sm3x_div_rn_noftz_f32_slowpath,(.L_x_15374 - $__internal_57_$__cuda_sm3x_div_rn_noftz_f32_slowpath)
$__internal_57_$__cuda_sm3x_div_rn_noftz_f32_slowpath:
        /* <DEDUP_REMOVED lines=35> */
.L_x_3672:
[----:B------:R-:W-:Y:S01]  /*15e0*/  LEA R18, R15, 0xc0800000, 0x17 ;  /* 0xc08000000f127811 */ /* 0x000fe200078eb8ff */
[----:B------:R-:W-:Y:S01]  /*15f0*/  VIADD R20, R20, 0xffffff81 ;  /* 0xffffff8114147836 */ /* 0x000fe20000000000 */
[----:B------:R-:W-:Y:S02]  /*1600*/  BSSY.RECONVERGENT B2, `(.L_x_3677) ;  /* 0x0000035000027945 */ /* 0x000fe40003800200 */
[----:B------:R-:W-:Y:S01]  /*1610*/  IADD3 R21, PT, PT, -R18, R17, RZ ;  /* 0x0000001112157210 */ /* 0x000fe20007ffe1ff */
[----:B------:R-:W-:-:S03]  /*1620*/  IMAD R4, R20, -0x800000, R4 ;  /* 0xff80000014047824 */ /* 0x000fc600078e0204 */
        /* <DEDUP_REMOVED lines=46> */
.L_x_3679:
[----:B------:R-:W-:-:S04]  /*1910*/  LOP3.LUT R4, R4, 0x80000000, RZ, 0xc0, !PT ;  /* 0x8000000004047812 */ /* 0x000fc800078ec0ff */
[----:B------:R-:W-:Y:S01]  /*1920*/  LOP3.LUT R4, R4, 0x7f800000, RZ, 0xfc, !PT ;  /* 0x7f80000004047812 */ /* 0x000fe200078efcff */
[----:B------:R-:W-:Y:S06]  /*1930*/  BRA `(.L_x_3680) ;  /* 0x0000000000047947 */ /* 0x000fec0003800000 */
.L_x_3678:
[----:B------:R-:W-:-:S07]  /*1940*/  LEA R4, R21, R4, 0x17 ;  /* 0x0000000415047211 */ /* 0x000fce00078eb8ff */
.L_x_3680:
[----:B------:R-:W-:Y:S05]  /*1950*/  BSYNC.RECONVERGENT B2 ;  /* 0x0000000000027941 */ /* 0x000fea0003800200 */
.L_x_3677:
[----:B------:R-:W-:Y:S05]  /*1960*/  BRA `(.L_x_3681) ;  /* 0x0000000000207947 */ /* 0x000fea0003800000 */
.L_x_3676:
[----:B------:R-:W-:-:S04]  /*1970*/  LOP3.LUT R4, R17, 0x80000000, R4, 0x48, !PT ;  /* 0x8000000011047812 */ /* 0x000fc800078e4804 */
[----:B------:R-:W-:Y:S01]  /*1980*/  LOP3.LUT R4, R4, 0x7f800000, RZ, 0xfc, !PT ;  /* 0x7f80000004047812 */ /* 0x000fe200078efcff */
[----:B------:R-:W-:Y:S06]  /*1990*/  BRA `(.L_x_3681) ;  /* 0x0000000000147947 */ /* 0x000fec0003800000 */
.L_x_3675:
[----:B------:R-:W-:Y:S01]  /*19a0*/  LOP3.LUT R4, R17, 0x80000000, R4, 0x48, !PT ;  /* 0x8000000011047812 */ /* 0x000fe200078e4804 */
[----:B------:R-:W-:Y:S06]  /*19b0*/  BRA `(.L_x_3681) ;  /* 0x00000000000c7947 */ /* 0x000fec0003800000 */
.L_x_3674:
[----:B------:R-:W0:Y:S01]  /*19c0*/  MUFU.RSQ R4, -QNAN ;  /* 0xffc0000000047908 */ /* 0x000e220000001400 */
[----:B------:R-:W-:Y:S05]  /*19d0*/  BRA `(.L_x_3681) ;  /* 0x0000000000047947 */ /* 0x000fea0003800000 */
.L_x_3673:
[----:B------:R-:W-:-:S07]  /*19e0*/  FADD.FTZ R4, R4, R11 ;  /* 0x0000000b04047221 */ /* 0x000fce0000010000 */
.L_x_3681:
[----:B------:R-:W-:Y:S05]  /*19f0*/  BSYNC.RECONVERGENT B1 ;  /* 0x0000000000017941 */ /* 0x000fea0003800200 */
.L_x_3671:
[----:B------:R-:W-:-:S04]  /*1a00*/  HFMA2 R15, -RZ, RZ, 0, 0 ;  /* 0x00000000ff0f7431 */ /* 0x000fc800000001ff */
[----:B0-----:R-:W-:Y:S05]  /*1a10*/  RET.REL.NODEC R14 `(_ZN7oneflow4cuda7softmax15SoftmaxWarpImplI10SimpleLoadI6__halffE11SimpleStoreIS4_fEfLi1ELi4ELi32ELi1ELb0ELNS1_9AlgorithmE0EEEvT_T0_ll) ;  /* 0xffffffe40e787950 */ /* 0x001fea0003c3ffff */
.L_x_3682:
        /* <DEDUP_REMOVED lines=14> */
.L_x_15374:


//--------------------- .text._ZN7oneflow4cuda7softmax15SoftmaxWarpImplI10SimpleLoadI6__halffE11SimpleStoreIS4_fEfLi1ELi3ELi32ELi1ELb1ELNS1_9AlgorithmE0EEEvT_T0_ll --------------------------
	.section	.text._ZN7oneflow4cuda7softmax15SoftmaxWarpImplI10SimpleLoadI6__halffE11SimpleStoreIS4_fEfLi1ELi3ELi32ELi1ELb1ELNS1_9AlgorithmE0EEEvT_T0_ll,"ax",@progbits
	.align	128
        .global         _ZN7oneflow4cuda7softmax15SoftmaxWarpImplI10SimpleLoadI6__halffE11SimpleStoreIS4_fEfLi1ELi3ELi32ELi1ELb1ELNS1_9AlgorithmE0EEEvT_T0_ll
        .type           _ZN7oneflow4cuda7softmax15SoftmaxWarpImplI10SimpleLoadI6__halffE11SimpleStoreIS4_fEfLi1ELi3ELi32ELi1ELb1ELNS1_9AlgorithmE0EEEvT_T0_ll,@function
        .size           _ZN7oneflow4cuda7softmax15SoftmaxWarpImplI10SimpleLoadI6__halffE11SimpleStoreIS4_fEfLi1ELi3ELi32ELi1ELb1ELNS1_9AlgorithmE0EEEvT_T0_ll,(.L_x_15375 - _ZN7oneflow4cuda7softmax15SoftmaxWarpImplI10SimpleLoadI6__halffE11SimpleStoreIS4_fEfLi1ELi3ELi32ELi1ELb1ELNS1_9AlgorithmE0EEEvT_T0_ll)
        .other          _ZN7oneflow4cuda7softmax15SoftmaxWarpImplI10SimpleLoadI6__halffE11SimpleStoreIS4_fEfLi1ELi3ELi32ELi1ELb1ELNS1_9AlgorithmE0EEEvT_T0_ll,@"STO_CUDA_ENTRY STV_DEFAULT"
_ZN7oneflow4cuda7softmax15SoftmaxWarpImplI10SimpleLoadI6__halffE11SimpleStoreIS4_fEfLi1ELi3ELi32ELi1ELb1ELNS1_9AlgorithmE0EEEvT_T0_ll:
.text._ZN7oneflow4cuda7softmax15SoftmaxWarpImplI10SimpleLoadI6__halffE11SimpleStoreIS4_fEfLi1ELi3ELi32ELi1ELb1ELNS1_9AlgorithmE0EEEvT_T0_ll:
        /* <DEDUP_REMOVED lines=17> */
[----:B-1----:R-:W-:Y:S02]  /*0110*/  IMAD.U32 R4, RZ, RZ, UR4 ;  /* 0x00000004ff047e24 */ /* 0x002fe4000f8e00ff */
[----:B------:R-:W-:Y:S01]  /*0120*/  IMAD.U32 R5, RZ, RZ, UR5 ;  /* 0x00000005ff057e24 */ /* 0x000fe2000f8e00ff */
[----:B----4-:R-:W-:Y:S01]  /*0130*/  MOV R6, UR6 ;  /* 0x0000000600067c02 */ /* 0x010fe20008000f00 */
[----:B------:R-:W-:Y:S01]  /*0140*/  IMAD.U32 R7, RZ, RZ, UR7 ;  /* 0x00000007ff077e24 */ /* 0x000fe2000f8e00ff */
[----:B-----5:R-:W-:Y:S01]  /*0150*/  MOV R10, UR8 ;  /* 0x00000008000a7c02 */ /* 0x020fe20008000f00 */
[----:B--2---:R-:W-:-:S07]  /*0160*/  IMAD.U32 R11, RZ, RZ, UR9 ;  /* 0x00000009ff0b7e24 */ /* 0x004fce000f8e00ff */
[----:B------:R-:W-:-:S07]  /*0170*/  LEPC R20, `(.L_x_3683) ;  /* 0x000000001014794e */ /* 0x000fce0000000000 */
[----:B0--3--:R-:W-:Y:S05]  /*0180*/  CALL.ABS.NOINC R2 ;  /* 0x0000000002007343 */ /* 0x009fea0003c00000 */
.L_x_3683:
        /* <DEDUP_REMOVED lines=15> */
[----:B------:R-:W-:-:S07]  /*0280*/  IADD3 R10, PT, PT, R8, 0x40, RZ ;  /* 0x00000040080a7810 */ /* 0x000fce0007ffe0ff */
.L_x_3692:
[----:B------:R-:W-:Y:S01]  /*0290*/  ISETP.GE.U32.AND P0, PT, R8, UR44, PT ;  /* 0x0000002c08007c0c */ /* 0x000fe2000bf06070 */
[----:B--2---:R-:W-:Y:S01]  /*02a0*/  HFMA2 R3, -RZ, RZ, 0, 0 ;  /* 0x00000000ff037431 */ /* 0x004fe200000001ff */
[----:B------:R-:W-:Y:S01]  /*02b0*/  ISETP.GE.U32.AND P1, PT, R16, UR44, PT ;  /* 0x0000002c10007c0c */ /* 0x000fe2000bf26070 */
[----:B------:R-:W-:Y:S01]  /*02c0*/  IMAD R0, R6, UR42, RZ ;  /* 0x0000002a06007c24 */ /* 0x000fe2000f8e02ff */
[----:B------:R-:W-:Y:S01]  /*02d0*/  ISETP.GE.AND.EX P0, PT, RZ, UR45, PT, P0 ;  /* 0x0000002dff007c0c */ /* 0x000fe2000bf06300 */
[----:B------:R-:W-:Y:S01]  /*02e0*/  IMAD.MOV.U32 R2, RZ, RZ, R8 ;  /* 0x000000ffff027224 */ /* 0x000fe200078e0008 */
[----:B------:R-:W-:Y:S01]  /*02f0*/  ISETP.GE.U32.AND P2, PT, R10, UR44, PT ;  /* 0x0000002c0a007c0c */ /* 0x000fe2000bf46070 */
[C---:B------:R-:W-:Y:S01]  /*0300*/  IMAD R11, R7.reuse, UR43, R0 ;  /* 0x0000002b070b7c24 */ /* 0x040fe2000f8e0200 */
[----:B------:R-:W-:Y:S02]  /*0310*/  ISETP.GE.AND.EX P1, PT, RZ, UR45, PT, P1 ;  /* 0x0000002dff007c0c */ /* 0x000fe4000bf26310 */
[----:B------:R-:W-:Y:S01]  /*0320*/  ISETP.GE.AND.EX P2, PT, RZ, UR45, PT, P2 ;  /* 0x0000002dff007c0c */ /* 0x000fe2000bf46320 */
[----:B------:R-:W-:-:S04]  /*0330*/  IMAD.WIDE.U32 R2, R7, UR42, R2 ;  /* 0x0000002a07027c25 */ /* 0x000fc8000f8e0002 */
[----:B------:R-:W-:Y:S01]  /*0340*/  IMAD.IADD R3, R3, 0x1, R11 ;  /* 0x0000000103037824 */ /* 0x000fe200078e020b */
[----:B------:R-:W-:Y:S02]  /*0350*/  LEA R14, P3, R2, UR40, 0x1 ;  /* 0x00000028020e7c11 */ /* 0x000fe4000f8608ff */
[C---:B-1----:R-:W-:Y:S02]  /*0360*/  @!P0 R2UR UR4, R4.reuse ;  /* 0x00000000040482ca */ /* 0x042fe400000e0000 */
[C---:B------:R-:W-:Y:S02]  /*0370*/  @!P0 R2UR UR5, R5.reuse ;  /* 0x00000000050582ca */ /* 0x040fe400000e0000 */
[----:B------:R-:W-:Y:S02]  /*0380*/  @!P1 R2UR UR6, R4 ;  /* 0x00000000040692ca */ /* 0x000fe400000e0000 */
[----:B------:R-:W-:Y:S02]  /*0390*/  @!P1 R2UR UR7, R5 ;  /* 0x00000000050792ca */ /* 0x000fe400000e0000 */
[----:B------:R-:W-:-:S02]  /*03a0*/  LEA.HI.X R15, R2, UR41, R3, 0x1, P3 ;  /* 0x00000029020f7c11 */ /* 0x000fc400098f0c03 */
[----:B------:R-:W-:Y:S02]  /*03b0*/  @!P2 R2UR UR8, R4 ;  /* 0x000000000408a2ca */ /* 0x000fe400000e0000 */
[----:B------:R-:W-:-:S03]  /*03c0*/  @!P2 R2UR UR9, R5 ;  /* 0x000000000509a2ca */ /* 0x000fc600000e0000 */
[----:B------:R-:W2:Y:S04]  /*03d0*/  @!P0 LDG.E.U16 R3, desc[UR4][R14.64] ;  /* 0x000000040e038981 */ /* 0x000ea8000c1e1500 */
[----:B------:R-:W3:Y:S06]  /*03e0*/  @!P1 LDG.E.U16 R0, desc[UR6][R14.64+0x40] ;  /* 0x000040060e009981 */ /* 0x000eec000c1e1500 */
[----:B------:R-:W4:Y:S01]  /*03f0*/  @!P2 LDG.E.U16 R2, desc[UR8][R14.64+0x80] ;  /* 0x000080080e02a981 */ /* 0x000f22000c1e1500 */
[----:B------:R-:W-:Y:S01]  /*0400*/  MOV R22, 0xff800000 ;  /* 0xff80000000167802 */ /* 0x000fe20000000f00 */
[----:B0-----:R-:W-:Y:S01]  /*0410*/  IMAD.MOV.U32 R20, RZ, RZ, -0x800000 ;  /* 0xff800000ff147424 */ /* 0x001fe200078e00ff */
[----:B------:R-:W-:Y:S01]  /*0420*/  MOV R13, 0xff800000 ;  /* 0xff800000000d7802 */ /* 0x000fe20000000f00 */
[----:B------:R-:W-:Y:S01]  /*0430*/  IMAD.MOV.U32 R18, RZ, RZ, -0x800000 ;  /* 0xff800000ff127424 */ /* 0x000fe200078e00ff */
[----:B------:R-:W-:Y:S01]  /*0440*/  UMOV UR4, 0xffffffff ;  /* 0xffffffff00047882 */ /* 0x000fe20000000000 */
[----:B--2---:R-:W-:-:S02]  /*0450*/  @!P0 HADD2.F32 R22, -RZ, R3.H0_H0 ;  /* 0x20000003ff168230 */ /* 0x004fc40000004100 */
[----:B---3--:R-:W-:-:S03]  /*0460*/  @!P1 HADD2.F32 R20, -RZ, R0.H0_H0 ;  /* 0x20000000ff149230 */ /* 0x008fc60000004100 */
[----:B------:R-:W-:-:S04]  /*0470*/  @!P0 FMNMX R13, R22, -INF , !PT ;  /* 0xff800000160d8809 */ /* 0x000fc80007800000 */
[----:B------:R-:W-:Y:S01]  /*0480*/  @!P1 FMNMX R13, R13, R20, !PT ;  /* 0x000000140d0d9209 */ /* 0x000fe20007800000 */
[----:B----4-:R-:W-:-:S05]  /*0490*/  @!P2 HADD2.F32 R18, -RZ, R2.H0_H0 ;  /* 0x20000002ff12a230 */ /* 0x010fca0000004100 */
        /* <DEDUP_REMOVED lines=16> */
[----:B------:R-:W-:Y:S02]  /*05a0*/  FADD R18, -R11, R18 ;  /* 0x000000120b127221 */ /* 0x000fe40000000100 */
[-C--:B------:R-:W-:Y:S02]  /*05b0*/  FFMA.SAT R12, R22, R15.reuse, 0.5 ;  /* 0x3f000000160c7423 */ /* 0x080fe4000000200f */
[----:B------:R-:W-:Y:S02]  /*05c0*/  FFMA.SAT R11, R18, R15, 0.5 ;  /* 0x3f000000120b7423 */ /* 0x000fe4000000200f */
[----:B------:R-:W-:Y:S01]  /*05d0*/  FFMA.RM R0, R12, R17, 12582913 ;  /* 0x4b4000010c007423 */ /* 0x000fe20000004011 */
[----:B------:R-:W-:-:S03]  /*05e0*/  FFMA.SAT R12, R20, R15, 0.5 ;  /* 0x3f000000140c7423 */ /* 0x000fc6000000200f */
[----:B------:R-:W-:Y:S01]  /*05f0*/  FADD R13, R0, -12583039 ;  /* 0xcb40007f000d7421 */ /* 0x000fe20000000000 */
[-C--:B------:R-:W-:Y:S01]  /*0600*/  FFMA.RM R2, R12, R17.reuse, 12582913 ;  /* 0x4b4000010c027423 */ /* 0x080fe20000004011 */
[----:B------:R-:W-:Y:S01]  /*0610*/  FFMA.RM R12, R11, R17, 12582913 ;  /* 0x4b4000010b0c7423 */ /* 0x000fe20000004011 */
[----:B------:R-:W-:Y:S01]  /*0620*/  SHF.L.U32 R0, R0, 0x17, RZ ;  /* 0x0000001700007819 */ /* 0x000fe200000006ff */
[----:B------:R-:W-:Y:S01]  /*0630*/  FFMA R13, R22, 1.4426950216293334961, -R13 ;  /* 0x3fb8aa3b160d7823 */ /* 0x000fe2000000080d */
[----:B------:R-:W-:Y:S01]  /*0640*/  FADD R3, R2, -12583039 ;  /* 0xcb40007f02037421 */ /* 0x000fe20000000000 */
[----:B------:R-:W-:Y:S01]  /*0650*/  FADD R11, R12, -12583039 ;  /* 0xcb40007f0c0b7421 */ /* 0x000fe20000000000 */
[----:B------:R-:W-:Y:S02]  /*0660*/  IMAD.SHL.U32 R2, R2, 0x800000, RZ ;  /* 0x0080000002027824 */ /* 0x000fe400078e00ff */
[----:B------:R-:W-:Y:S01]  /*0670*/  FFMA R13, R22, 1.925963033500011079e-08, R13 ;  /* 0x32a57060160d7823 */ /* 0x000fe2000000000d */
[----:B------:R-:W-:-:S04]  /*0680*/  FFMA R3, R20, 1.4426950216293334961, -R3 ;  /* 0x3fb8aa3b14037823 */ /* 0x000fc80000000803 */
[----:B------:R-:W-:Y:S01]  /*0690*/  FFMA R20, R20, 1.925963033500011079e-08, R3 ;  /* 0x32a5706014147823 */ /* 0x000fe20000000003 */
[----:B------:R-:W0:Y:S01]  /*06a0*/  MUFU.EX2 R13, R13 ;  /* 0x0000000d000d7308 */ /* 0x000e220000000800 */
[----:B------:R-:W-:-:S04]  /*06b0*/  FFMA R3, R18, 1.4426950216293334961, -R11 ;  /* 0x3fb8aa3b12037823 */ /* 0x000fc8000000080b */
[----:B------:R-:W-:-:S03]  /*06c0*/  FFMA R18, R18, 1.925963033500011079e-08, R3 ;  /* 0x32a5706012127823 */ /* 0x000fc60000000003 */
[----:B------:R-:W1:Y:S08]  /*06d0*/  MUFU.EX2 R11, R20 ;  /* 0x00000014000b7308 */ /* 0x000e700000000800 */
[----:B------:R-:W2:Y:S01]  /*06e0*/  MUFU.EX2 R15, R18 ;  /* 0x00000012000f7308 */ /* 0x000ea20000000800 */
[----:B0-----:R-:W-:Y:S01]  /*06f0*/  FMUL R3, R0, R13 ;  /* 0x0000000d00037220 */ /* 0x001fe20000400000 */
[----:B------:R-:W-:Y:S01]  /*0700*/  SHF.L.U32 R0, R12, 0x17, RZ ;  /* 0x000000170c007819 */ /* 0x000fe200000006ff */
[----:B-1----:R-:W-:-:S02]  /*0710*/  FMUL R2, R2, R11 ;  /* 0x0000000b02027220 */ /* 0x002fc40000400000 */
[----:B------:R-:W-:-:S04]  /*0720*/  FADD R11, RZ, R3 ;  /* 0x00000003ff0b7221 */ /* 0x000fc80000000000 */
        /* <DEDUP_REMOVED lines=12> */
.L_x_3704:
        /* <DEDUP_REMOVED lines=11> */
[----:B0-----:R-:W-:Y:S05]  /*08a0*/  CALL.REL.NOINC `($__internal_58_$__cuda_sm3x_div_rn_noftz_f32_slowpath) ;  /* 0x0000000800747944 */ /* 0x001fea0003c00000 */
[----:B------:R-:W-:-:S07]  /*08b0*/  IMAD.MOV.U32 R11, RZ, RZ, R3 ;  /* 0x000000ffff0b7224 */ /* 0x000fce00078e0003 */
.L_x_3687:
[----:B------:R-:W-:Y:S05]  /*08c0*/  BSYNC.RECONVERGENT B1 ;  /* 0x0000000000017941 */ /* 0x000fea0003800200 */
.L_x_3686:
        /* <DEDUP_REMOVED lines=11> */
[----:B0-----:R-:W-:Y:S05]  /*0980*/  CALL.REL.NOINC `($__internal_58_$__cuda_sm3x_div_rn_noftz_f32_slowpath) ;  /* 0x00000008003c7944 */ /* 0x001fea0003c00000 */
[----:B------:R-:W-:-:S07]  /*0990*/  IMAD.MOV.U32 R13, RZ, RZ, R3 ;  /* 0x000000ffff0d7224 */ /* 0x000fce00078e0003 */
.L_x_3689:
[----:B------:R-:W-:Y:S05]  /*09a0*/  BSYNC.RECONVERGENT B1 ;  /* 0x0000000000017941 */ /* 0x000fea0003800200 */
.L_x_3688:
        /* <DEDUP_REMOVED lines=13> */
.L_x_3691:
[----:B------:R-:W-:Y:S05]  /*0a80*/  BSYNC.RECONVERGENT B1 ;  /* 0x0000000000017941 */ /* 0x000fea0003800200 */
.L_x_3690:
[----:B------:R-:W-:Y:S01]  /*0a90*/  MOV R2, R8 ;  /* 0x0000000800027202 */ /* 0x000fe20000000f00 */
[----:B------:R-:W-:Y:S01]  /*0aa0*/  IMAD.MOV.U32 R3, RZ, RZ, RZ ;  /* 0x000000ffff037224 */ /* 0x000fe200078e00ff */
[----:B------:R-:W-:Y:S01]  /*0ab0*/  @!P0 R2UR UR4, R4 ;  /* 0x00000000040482ca */ /* 0x000fe200000e0000 */
[----:B------:R-:W-:Y:S01]  /*0ac0*/  IMAD R0, R6, UR38, RZ ;  /* 0x0000002606007c24 */ /* 0x000fe2000f8e02ff */
[----:B------:R-:W-:Y:S01]  /*0ad0*/  @!P0 R2UR UR5, R5 ;  /* 0x00000000050582ca */ /* 0x000fe200000e0000 */
[C---:B------:R-:W-:Y:S01]  /*0ae0*/  IMAD.WIDE.U32 R14, R7.reuse, UR38, R2 ;  /* 0x00000026070e7c25 */ /* 0x040fe2000f8e0002 */
[----:B------:R-:W-:Y:S02]  /*0af0*/  ISETP.GE.U32.AND P1, PT, R16, UR44, PT ;  /* 0x0000002c10007c0c */ /* 0x000fe4000bf26070 */
[----:B------:R-:W-:Y:S01]  /*0b00*/  ISETP.GE.U32.AND P2, PT, R10, UR44, PT ;  /* 0x0000002c0a007c0c */ /* 0x000fe2000bf46070 */
[----:B------:R-:W-:Y:S01]  /*0b10*/  IMAD R3, R7, UR39, R0 ;  /* 0x0000002707037c24 */ /* 0x000fe2000f8e0200 */
[----:B------:R-:W-:-:S02]  /*0b20*/  LEA R2, P3, R14, UR36, 0x1 ;  /* 0x000000240e027c11 */ /* 0x000fc4000f8608ff */
[----:B------:R-:W-:Y:S02]  /*0b30*/  @!P0 F2FP.F16.F32.PACK_AB R11, RZ, R11 ;  /* 0x0000000bff0b823e */ /* 0x000fe400000000ff */
[----:B------:R-:W-:Y:S02]  /*0b40*/  IADD3 R3, PT, PT, R15, R3, RZ ;  /* 0x000000030f037210 */ /* 0x000fe40007ffe0ff */
[----:B------:R-:W-:Y:S02]  /*0b50*/  ISETP.GE.AND.EX P1, PT, RZ, UR45, PT, P1 ;  /* 0x0000002dff007c0c */ /* 0x000fe4000bf26310 */
[----:B------:R-:W-:Y:S02]  /*0b60*/  LEA.HI.X R3, R14, UR37, R3, 0x1, P3 ;  /* 0x000000250e037c11 */ /* 0x000fe400098f0c03 */
[----:B------:R-:W-:-:S03]  /*0b70*/  ISETP.GE.AND.EX P2, PT, RZ, UR45, PT, P2 ;  /* 0x0000002dff007c0c */ /* 0x000fc6000bf46320 */
[----:B------:R2:W-:Y:S01]  /*0b80*/  @!P0 STG.E.U16 desc[UR4][R2.64], R11 ;  /* 0x0000000b02008986 */ /* 0x0005e2000c101504 */
[----:B------:R-:W-:-:S04]  /*0b90*/  IADD3 R7, P0, PT, R9, R7, RZ ;  /* 0x0000000709077210 */ /* 0x000fc80007f1e0ff */
[----:B------:R-:W-:Y:S02]  /*0ba0*/  LEA.HI.X.SX32 R6, R9, R6, 0x1, P0 ;  /* 0x0000000609067211 */ /* 0x000fe400000f0eff */
[----:B------:R-:W-:Y:S02]  /*0bb0*/  ISETP.GE.U32.AND P0, PT, R7, UR46, PT ;  /* 0x0000002e07007c0c */ /* 0x000fe4000bf06070 */
[C---:B------:R-:W-:Y:S02]  /*0bc0*/  @!P1 R2UR UR6, R4.reuse ;  /* 0x00000000040692ca */ /* 0x040fe400000e0000 */
[C---:B------:R-:W-:Y:S02]  /*0bd0*/  @!P1 R2UR UR7, R5.reuse ;  /* 0x00000000050792ca */ /* 0x040fe400000e0000 */
[----:B------:R-:W-:Y:S02]  /*0be0*/  @!P2 R2UR UR8, R4 ;  /* 0x000000000408a2ca */ /* 0x000fe400000e0000 */
[----:B------:R-:W-:-:S02]  /*0bf0*/  @!P2 R2UR UR9, R5 ;  /* 0x000000000509a2ca */ /* 0x000fc400000e0000 */
[----:B------:R-:W-:Y:S02]  /*0c00*/  ISETP.GE.AND.EX P0, PT, R6, UR47, PT, P0 ;  /* 0x0000002f06007c0c */ /* 0x000fe4000bf06300 */
[----:B------:R-:W-:Y:S02]  /*0c10*/  @!P1 F2FP.F16.F32.PACK_AB R13, RZ, R13 ;  /* 0x0000000dff0d923e */ /* 0x000fe400000000ff */
[----:B------:R-:W-:-:S03]  /*0c20*/  @!P2 F2FP.F16.F32.PACK_AB R17, RZ, R17 ;  /* 0x00000011ff11a23e */ /* 0x000fc600000000ff */
[----:B------:R2:W-:Y:S04]  /*0c30*/  @!P1 STG.E.U16 desc[UR6][R2.64+0x40], R13 ;  /* 0x0000400d02009986 */ /* 0x0005e8000c101506 */
[----:B------:R2:W-:Y:S02]  /*0c40*/  @!P2 STG.E.U16 desc[UR8][R2.64+0x80], R17 ;  /* 0x000080110200a986 */ /* 0x0005e4000c101508 */
[----:B------:R-:W-:Y:S05]  /*0c50*/  @!P0 BRA `(.L_x_3692) ;  /* 0xfffffff4008c8947 */ /* 0x000fea000383ffff */
[----:B------:R-:W-:Y:S05]  /*0c60*/  BSYNC B0 ;  /* 0x0000000000007941 */ /* 0x000fea0003800000 */
.L_x_3684:
[----:B------:R-:W-:Y:S05]  /*0c70*/  EXIT ;  /* 0x000000000000794d */ /* 0x000fea0003800000 */
.L_x_3685:
[----:B------:R-:W-:Y:S01]  /*0c80*/  BSSY B1, `(.L_x_3693) ;  /* 0x0000007000017945 */ /* 0x000fe20003800000 */
[----:B------:R-:W-:Y:S01]  /*0c90*/  IMAD.MOV.U32 R12, RZ, RZ, 0x10 ;  /* 0x00000010ff0c7424 */ /* 0x000fe200078e00ff */
[----:B------:R-:W-:Y:S01]  /*0ca0*/  MOV R11, 0x1f ;  /* 0x0000001f000b7802 */ /* 0x000fe20000000f00 */
[----:B------:R-:W-:-:S07]  /*0cb0*/  IMAD.MOV.U32 R15, RZ, RZ, -0x1 ;  /* 0xffffffffff0f7424 */ /* 0x000fce00078e00ff */
[----:B------:R-:W-:Y:S05]  /*0cc0*/  WARPSYNC.COLLECTIVE R15, `(.L_x_3694) ;  /* 0x000000000f087348 */ /* 0x000fea0003c00000 */
[----:B------:R0:W1:Y:S02]  /*0cd0*/  SHFL.BFLY P6, R14, R13, R12, R11 ;  /* 0x0c00000c0d0e7389 */ /* 0x00006400000c000b */
[----:B01----:R-:W-:Y:S05]  /*0ce0*/  ENDCOLLECTIVE ;  /* 0x000000000000791b */ /* 0x003fea0003800000 */
.L_x_3694:
[----:B------:R-:W-:Y:S05]  /*0cf0*/  BSYNC B1 ;  /* 0x0000000000017941 */ /* 0x000fea0003800000 */
.L_x_3693:
[----:B------:R-:W-:Y:S01]  /*0d00*/  HFMA2 R12, -RZ, RZ, 0, 4.76837158203125e-07 ;  /* 0x00000008ff0c7431 */ /* 0x000fe200000001ff */
        /* <DEDUP_REMOVED lines=8> */
.L_x_3695:
[----:B------:R-:W-:Y:S01]  /*0d90*/  HFMA2 R12, -RZ, RZ, 0, 2.384185791015625e-07 ;  /* 0x00000004ff0c7431 */ /* 0x000fe200000001ff */
[----:B------:R-:W-:-:S05]  /*0da0*/  FMNMX R0, R13, R14, !PT ;  /* 0x0000000e0d007209 */ /* 0x000fca0007800000 */
[----:B------:R-:W-:-:S07]  /*0db0*/  IMAD.MOV.U32 R13, RZ, RZ, R0 ;  /* 0x000000ffff0d7224 */ /* 0x000fce00078e0000 */
[----:B------:R-:W-:Y:S05]  /*0dc0*/  WARPSYNC.COLLECTIVE R15, `(.L_x_3696) ;  /* 0x000000000f087348 */ /* 0x000fea0003c00000 */
[----:B------:R0:W1:Y:S02]  /*0dd0*/  SHFL.BFLY P6, R14, R13, R12, R11 ;  /* 0x0c00000c0d0e7389 */ /* 0x00006400000c000b */
[----:B01----:R-:W-:Y:S05]  /*0de0*/  ENDCOLLECTIVE ;  /* 0x000000000000791b */ /* 0x003fea0003800000 */
.L_x_3696:
[----:B------:R-:W-:Y:S02]  /*0df0*/  MOV R12, 0x2 ;  /* 0x00000002000c7802 */ /* 0x000fe40000000f00 */
[----:B------:R-:W-:-:S05]  /*0e00*/  FMNMX R2, R0, R14, !PT ;  /* 0x0000000e00027209 */ /* 0x000fca0007800000 */
[----:B------:R-:W-:-:S07]  /*0e10*/  IMAD.MOV.U32 R13, RZ, RZ, R2 ;  /* 0x000000ffff0d7224 */ /* 0x000fce00078e0002 */
[----:B------:R-:W-:Y:S05]  /*0e20*/  WARPSYNC.COLLECTIVE R15, `(.L_x_3697) ;  /* 0x000000000f087348 */ /* 0x000fea0003c00000 */
[----:B------:R0:W1:Y:S02]  /*0e30*/  SHFL.BFLY P6, R14, R13, R12, R11 ;  /* 0x0c00000c0d0e7389 */ /* 0x00006400000c000b */
[----:B01----:R-:W-:Y:S05]  /*0e40*/  ENDCOLLECTIVE ;  /* 0x000000000000791b */ /* 0x003fea0003800000 */
.L_x_3697:
[----:B------:R-:W-:Y:S01]  /*0e50*/  HFMA2 R12, -RZ, RZ, 0, 5.9604644775390625e-08 ;  /* 0x00000001ff0c7431 */ /* 0x000fe200000001ff */
[----:B------:R-:W-:-:S05]  /*0e60*/  FMNMX R3, R2, R14, !PT ;  /* 0x0000000e02037209 */ /* 0x000fca0007800000 */
[----:B------:R-:W-:-:S07]  /*0e70*/  IMAD.MOV.U32 R13, RZ, RZ, R3 ;  /* 0x000000ffff0d7224 */ /* 0x000fce00078e0003 */
[----:B------:R-:W-:Y:S05]  /*0e80*/  WARPSYNC.COLLECTIVE R15, `(.L_x_3698) ;  /* 0x000000000f087348 */ /* 0x000fea0003c00000 */
[----:B------:R0:W1:Y:S02]  /*0e90*/  SHFL.BFLY P6, R14, R13, R12, R11 ;  /* 0x0c00000c0d0e7389 */ /* 0x00006400000c000b */
[----:B01----:R-:W-:Y:S05]  /*0ea0*/  ENDCOLLECTIVE ;  /* 0x000000000000791b */ /* 0x003fea0003800000 */
.L_x_3698:
[----:B------:R-:W-:-:S05]  /*0eb0*/  FMNMX R3, R3, R14, !PT ;  /* 0x0000000e03037209 */ /* 0x000fca0007800000 */
[C---:B------:R-:W-:Y:S01]  /*0ec0*/  FADD R2, -R3.reuse, R22 ;  /* 0x0000001603027221 */ /* 0x040fe20000000100 */
[C---:B------:R-:W-:Y:S01]  /*0ed0*/  FADD R20, -R3.reuse, R20 ;  /* 0x0000001403147221 */ /* 0x040fe20000000100 */
[----:B------:R-:W-:Y:S02]  /*0ee0*/  FADD R18, -R3, R18 ;  /* 0x0000001203127221 */ /* 0x000fe40000000100 */
[-C--:B------:R-:W-:Y:S01]  /*0ef0*/  FFMA.SAT R0, R2, R17.reuse, 0.5 ;  /* 0x3f00000002007423 */ /* 0x080fe20000002011 */
[-C--:B------:R-:W-:Y:S01]  /*0f00*/  FFMA.SAT R14, R20, R17.reuse, 0.5 ;  /* 0x3f000000140e7423 */ /* 0x080fe20000002011 */
[----:B------:R-:W-:Y:S02]  /*0f10*/  FFMA.SAT R12, R18, R17, 0.5 ;  /* 0x3f000000120c7423 */ /* 0x000fe40000002011 */
[-C--:B------:R-:W-:Y:S01]  /*0f20*/  FFMA.RM R0, R0, R19.reuse, 12582913 ;  /* 0x4b40000100007423 */ /* 0x080fe20000004013 */
[-C--:B------:R-:W-:Y:S01]  /*0f30*/  FFMA.RM R14, R14, R19.reuse, 12582913 ;  /* 0x4b4000010e0e7423 */ /* 0x080fe20000004013 */
[----:B------:R-:W-:-:S02]  /*0f40*/  FFMA.RM R12, R12, R19, 12582913 ;  /* 0x4b4000010c0c7423 */ /* 0x000fc40000004013 */
[----:B------:R-:W-:Y:S01]  /*0f50*/  FADD R21, R0, -12583039 ;  /* 0xcb40007f00157421 */ /* 0x000fe20000000000 */
[----:B------:R-:W-:Y:S01]  /*0f60*/  FADD R3, R14, -12583039 ;  /* 0xcb40007f0e037421 */ /* 0x000fe20000000000 */
[----:B------:R-:W-:Y:S01]  /*0f70*/  FADD R11, R12, -12583039 ;  /* 0xcb40007f0c0b7421 */ /* 0x000fe20000000000 */
[----:B------:R-:W-:Y:S02]  /*0f80*/  IMAD.SHL.U32 R0, R0, 0x800000, RZ ;  /* 0x0080000000007824 */ /* 0x000fe400078e00ff */
[----:B------:R-:W-:Y:S01]  /*0f90*/  FFMA R21, R2, 1.4426950216293334961, -R21 ;  /* 0x3fb8aa3b02157823 */ /* 0x000fe20000000815 */
[----:B------:R-:W-:Y:S01]  /*0fa0*/  FFMA R3, R20, 1.4426950216293334961, -R3 ;  /* 0x3fb8aa3b14037823 */ /* 0x000fe20000000803 */
[----:B------:R-:W-:Y:S02]  /*0fb0*/  FFMA R11, R18, 1.4426950216293334961, -R11 ;  /* 0x3fb8aa3b120b7823 */ /* 0x000fe4000000080b */
[----:B------:R-:W-:Y:S01]  /*0fc0*/  FFMA R21, R2, 1.925963033500011079e-08, R21 ;  /* 0x32a5706002157823 */ /* 0x000fe20000000015 */
[----:B------:R-:W-:Y:S01]  /*0fd0*/  FFMA R20, R20, 1.925963033500011079e-08, R3 ;  /* 0x32a5706014147823 */ /* 0x000fe20000000003 */
[----:B------:R-:W-:Y:S01]  /*0fe0*/  FFMA R11, R18, 1.925963033500011079e-08, R11 ;  /* 0x32a57060120b7823 */ /* 0x000fe2000000000b */
[----:B------:R-:W-:-:S02]  /*0ff0*/  SHF.L.U32 R2, R14, 0x17, RZ ;  /* 0x000000170e027819 */ /* 0x000fc400000006ff */
[----:B------:R-:W0:Y:S08]  /*1000*/  MUFU.EX2 R13, R20 ;  /* 0x00000014000d7308 */ /* 0x000e300000000800 */
[----:B------:R-:W1:Y:S08]  /*1010*/  MUFU.EX2 R21, R21 ;  /* 0x0000001500157308 */ /* 0x000e700000000800 */
[----:B------:R-:W2:Y:S01]  /*1020*/  MUFU.EX2 R11, R11 ;  /* 0x0000000b000b7308 */ /* 0x000ea20000000800 */
[----:B0-----:R-:W-:Y:S01]  /*1030*/  FMUL R2, R2, R13 ;  /* 0x0000000d02027220 */ /* 0x001fe20000400000 */
[----:B-1----:R-:W-:Y:S01]  /*1040*/  FMUL R3, R0, R21 ;  /* 0x0000001500037220 */ /* 0x002fe20000400000 */
[----:B------:R-:W-:-:S02]  /*1050*/  IMAD.SHL.U32 R0, R12, 0x800000, RZ ;  /* 0x008000000c007824 */ /* 0x000fc400078e00ff */
[----:B------:R-:W-:Y:S02]  /*1060*/  HFMA2 R12, -RZ, RZ, 0, 9.5367431640625e-07 ;  /* 0x00000010ff0c7431 */ /* 0x000fe400000001ff */
[----:B------:R-:W-:Y:S01]  /*1070*/  FADD R13, RZ, R3 ;  /* 0x00000003ff0d7221 */ /* 0x000fe20000000000 */
[----:B--2---:R-:W-:-:S03]  /*1080*/  FMUL R0, R0, R11 ;  /* 0x0000000b00007220 */ /* 0x004fc60000400000 */
[----:B------:R-:W-:Y:S01]  /*1090*/  FADD R13, R13, R2 ;  /* 0x000000020d0d7221 */ /* 0x000fe20000000000 */
[----:B------:R-:W-:-:S03]  /*10a0*/  IMAD.MOV.U32 R11, RZ, RZ, 0x1f ;  /* 0x0000001fff0b7424 */ /* 0x000fc600078e00ff */
[----:B------:R-:W-:-:S07]  /*10b0*/  FADD R13, R13, R0 ;  /* 0x000000000d0d7221 */ /* 0x000fce0000000000 */
[----:B------:R-:W-:Y:S05]  /*10c0*/  WARPSYNC.COLLECTIVE R15, `(.L_x_3699) ;  /* 0x000000000f087348 */ /* 0x000fea0003c00000 */
[----:B------:R0:W1:Y:S02]  /*10d0*/  SHFL.BFLY P6, R14, R13, R12, R11 ;  /* 0x0c00000c0d0e7389 */ /* 0x00006400000c000b */
[----:B01----:R-:W-:Y:S05]  /*10e0*/  ENDCOLLECTIVE ;  /* 0x000000000000791b */ /* 0x003fea0003800000 */
.L_x_3699:
[----:B------:R-:W-:Y:S02]  /*10f0*/  IMAD.MOV.U32 R12, RZ, RZ, 0x8 ;  /* 0x00000008ff0c7424 */ /* 0x000fe400078e00ff */
[----:B------:R-:W-:-:S05]  /*1100*/  FADD R17, R13, R14 ;  /* 0x0000000e0d117221 */ /* 0x000fca0000000000 */
[----:B------:R-:W-:-:S07]  /*1110*/  MOV R13, R17 ;  /* 0x00000011000d7202 */ /* 0x000fce0000000f00 */
[----:B------:R-:W-:Y:S05]  /*1120*/  WARPSYNC.COLLECTIVE R15, `(.L_x_3700) ;  /* 0x000000000f087348 */ /* 0x000fea0003c00000 */
[----:B------:R0:W1:Y:S02]  /*1130*/  SHFL.BFLY P6, R14, R13, R12, R11 ;  /* 0x0c00000c0d0e7389 */ /* 0x00006400000c000b */
[----:B01----:R-:W-:Y:S05]  /*1140*/  ENDCOLLECTIVE ;  /* 0x000000000000791b */ /* 0x003fea0003800000 */
.L_x_3700:
[----:B------:R-:W-:Y:S02]  /*1150*/  IMAD.MOV.U32 R12, RZ, RZ, 0x4 ;  /* 0x00000004ff0c7424 */ /* 0x000fe400078e00ff */
[----:B------:R-:W-:-:S05]  /*1160*/  FADD R18, R17, R14 ;  /* 0x0000000e11127221 */ /* 0x000fca0000000000 */
[----:B------:R-:W-:-:S07]  /*1170*/  MOV R13, R18 ;  /* 0x00000012000d7202 */ /* 0x000fce0000000f00 */
[----:B------:R-:W-:Y:S05]  /*1180*/  WARPSYNC.COLLECTIVE R15, `(.L_x_3701) ;  /* 0x000000000f087348 */ /* 0x000fea0003c00000 */
[----:B------:R0:W1:Y:S02]  /*1190*/  SHFL.BFLY P6, R14, R13, R12, R11 ;  /* 0x0c00000c0d0e7389 */ /* 0x00006400000c000b */
[----:B01----:R-:W-:Y:S05]  /*11a0*/  ENDCOLLECTIVE ;  /* 0x000000000000791b */ /* 0x003fea0003800000 */
.L_x_3701:
[----:B------:R-:W-:Y:S02]  /*11b0*/  IMAD.MOV.U32 R12, RZ, RZ, 0x2 ;  /* 0x00000002ff0c7424 */ /* 0x000fe400078e00ff */
[----:B------:R-:W-:-:S05]  /*11c0*/  FADD R19, R18, R14 ;  /* 0x0000000e12137221 */ /* 0x000fca0000000000 */
[----:B------:R-:W-:-:S07]  /*11d0*/  MOV R13, R19 ;  /* 0x00000013000d7202 */ /* 0x000fce0000000f00 */
[----:B------:R-:W-:Y:S05]  /*11e0*/  WARPSYNC.COLLECTIVE R15, `(.L_x_3702) ;  /* 0x000000000f087348 */ /* 0x000fea0003c00000 */
[----:B------:R0:W1:Y:S02]  /*11f0*/  SHFL.BFLY P6, R14, R13, R12, R11 ;  /* 0x0c00000c0d0e7389 */ /* 0x00006400000c000b */
[----:B01----:R-:W-:Y:S05]  /*1200*/  ENDCOLLECTIVE ;  /* 0x000000000000791b */ /* 0x003fea0003800000 */
.L_x_3702:
[----:B------:R-:W-:Y:S02]  /*1210*/  IMAD.MOV.U32 R12, RZ, RZ, 0x1 ;  /* 0x00000001ff0c7424 */ /* 0x000fe400078e00ff */
[----:B------:R-:W-:-:S05]  /*1220*/  FADD R20, R19, R14 ;  /* 0x0000000e13147221 */ /* 0x000fca0000000000 */
[----:B------:R-:W-:-:S07]  /*1230*/  MOV R13, R20 ;  /* 0x00000014000d7202 */ /* 0x000fce0000000f00 */
[----:B------:R-:W-:Y:S05]  /*1240*/  WARPSYNC.COLLECTIVE R15, `(.L_x_3703) ;  /* 0x000000000f087348 */ /* 0x000fea0003c00000 */
[----:B------:R0:W1:Y:S02]  /*1250*/  SHFL.BFLY P6, R14, R13, R12, R11 ;  /* 0x0c00000c0d0e7389 */ /* 0x00006400000c000b */
[----:B01----:R-:W-:Y:S05]  /*1260*/  ENDCOLLECTIVE ;  /* 0x000000000000791b */ /* 0x003fea0003800000 */
.L_x_3703:
[----:B------:R-:W-:Y:S05]  /*1270*/  BRA `(.L_x_3704) ;  /* 0xfffffff4005c7947 */ /* 0x000fea000383ffff */
        .weak           $__internal_58_$__cuda_sm3x_div_rn_noftz_f32_slowpath
        .type           $__internal_58_$__cuda_sm3x_div_rn_noftz_f32_slowpath,@function
        .size           $__internal_58_$__cuda_sm3x_div_rn_noftz_f32_slowpath,(.L_x_15375 - $__internal_58_$__cuda_sm3x_div_rn_noftz_f32_slowpath)
$__internal_58_$__cuda_sm3x_div_rn_noftz_f32_slowpath:
        /* <DEDUP_REMOVED lines=35> */
.L_x_3706:
[----:B------:R-:W-:Y:S01]  /*14b0*/  LEA R19, R15, 0xc0800000, 0x17 ;  /* 0xc08000000f137811 */ /* 0x000fe200078eb8ff */
[----:B------:R-:W-:Y:S01]  /*14c0*/  BSSY.RECONVERGENT B3, `(.L_x_3711) ;  /* 0x0000036000037945 */ /* 0x000fe20003800200 */
[----:B------:R-:W-:-:S03]  /*14d0*/  IADD3 R22, PT, PT, R22, -0x7f, RZ ;  /* 0xffffff8116167810 */ /* 0x000fc60007ffe0ff */
[----:B------:R-:W-:Y:S02]  /*14e0*/  IMAD.IADD R21, R18, 0x1, -R19 ;  /* 0x0000000112157824 */ /* 0x000fe400078e0a13 */
[C---:B------:R-:W-:Y:S01]  /*14f0*/  IMAD R3, R22.reuse, -0x800000, R3 ;  /* 0xff80000016037824 */ /* 0x040fe200078e0203 */
[----:B------:R-:W-:Y:S01]  /*1500*/  IADD3 R22, PT, PT, R22, 0x7f, -R15 ;  /* 0x0000007f16167810 */ /* 0x000fe20007ffe80f */
[----:B------:R-:W0:Y:S01]  /*1510*/  MUFU.RCP R18, R21 ;  /* 0x0000001500127308 */ /* 0x000e220000001000 */
[----:B------:R-:W-:-:S03]  /*1520*/  FADD.FTZ R20, -R21, -RZ ;  /* 0x800000ff15147221 */ /* 0x000fc60000010100 */
        /* <DEDUP_REMOVED lines=43> */
.L_x_3713:
[----:B------:R-:W-:-:S04]  /*17e0*/  LOP3.LUT R3, R3, 0x80000000, RZ, 0xc0, !PT ;  /* 0x8000000003037812 */ /* 0x000fc800078ec0ff */
[----:B------:R-:W-:Y:S01]  /*17f0*/  LOP3.LUT R3, R3, 0x7f800000, RZ, 0xfc, !PT ;  /* 0x7f80000003037812 */ /* 0x000fe200078efcff */
[----:B------:R-:W-:Y:S06]  /*1800*/  BRA `(.L_x_3714) ;  /* 0x0000000000047947 */ /* 0x000fec0003800000 */
.L_x_3712:
[----:B------:R-:W-:-:S07]  /*1810*/  IMAD R3, R22, 0x800000, R3 ;  /* 0x0080000016037824 */ /* 0x000fce00078e0203 */
.L_x_3714:
[----:B------:R-:W-:Y:S05]  /*1820*/  BSYNC.RECONVERGENT B3 ;  /* 0x0000000000037941 */ /* 0x000fea0003800200 */
.L_x_3711:
[----:B------:R-:W-:Y:S05]  /*1830*/  BRA `(.L_x_3715) ;  /* 0x0000000000207947 */ /* 0x000fea0003800000 */
.L_x_3710:
[----:B------:R-:W-:-:S04]  /*1840*/  LOP3.LUT R3, R18, 0x80000000, R3, 0x48, !PT ;  /* 0x8000000012037812 */ /* 0x000fc800078e4803 */
[----:B------:R-:W-:Y:S01]  /*1850*/  LOP3.LUT R3, R3, 0x7f800000, RZ, 0xfc, !PT ;  /* 0x7f80000003037812 */ /* 0x000fe200078efcff */
[----:B------:R-:W-:Y:S06]  /*1860*/  BRA `(.L_x_3715) ;  /* 0x0000000000147947 */ /* 0x000fec0003800000 */
.L_x_3709:
[----:B------:R-:W-:Y:S01]  /*1870*/  LOP3.LUT R3, R18, 0x80000000, R3, 0x48, !PT ;  /* 0x8000000012037812 */ /* 0x000fe200078e4803 */
[----:B------:R-:W-:Y:S06]  /*1880*/  BRA `(.L_x_3715) ;  /* 0x00000000000c7947 */ /* 0x000fec0003800000 */
.L_x_3708:
[----:B------:R-:W0:Y:S01]  /*1890*/  MUFU.RSQ R3, -QNAN ;  /* 0xffc0000000037908 */ /* 0x000e220000001400 */
[----:B------:R-:W-:Y:S05]  /*18a0*/  BRA `(.L_x_3715) ;  /* 0x0000000000047947 */ /* 0x000fea0003800000 */
.L_x_3707:
[----:B------:R-:W-:-:S07]  /*18b0*/  FADD.FTZ R3, R3, R12 ;  /* 0x0000000c03037221 */ /* 0x000fce0000010000 */
.L_x_3715:
[----:B------:R-:W-:Y:S05]  /*18c0*/  BSYNC.RECONVERGENT B2 ;  /* 0x0000000000027941 */ /* 0x000fea0003800200 */
.L_x_3705:
[----:B------:R-:W-:-:S04]  /*18d0*/  HFMA2 R15, -RZ, RZ, 0, 0 ;  /* 0x00000000ff0f7431 */ /* 0x000fc800000001ff */
[----:B0-----:R-:W-:Y:S05]  /*18e0*/  RET.REL.NODEC R14 `(_ZN7oneflow4cuda7softmax15SoftmaxWarpImplI10SimpleLoadI6__halffE11SimpleStoreIS4_fEfLi1ELi3ELi32ELi1ELb1ELNS1_9AlgorithmE0EEEvT_T0_ll) ;  /* 0xffffffe40ec47950 */ /* 0x001fea0003c3ffff */
.L_x_3716:
        /* <DEDUP_REMOVED lines=9> */
.L_x_15375:


//--------------------- .text._ZN7oneflow4cuda7softmax15SoftmaxWarpImplI10SimpleLoadI6__halffE11SimpleStoreIS4_fEfLi1ELi3ELi32ELi1ELb0ELNS1_9AlgorithmE0EEEvT_T0_ll --------------------------
	.section	.text._ZN7oneflow4cuda7softmax15SoftmaxWarpImplI10SimpleLoadI6__halffE11SimpleStoreIS4_fEfLi1ELi3ELi32ELi1ELb0ELNS1_9AlgorithmE0EEEvT_T0_ll,"ax",@progbits
	.align	128
        .global         _ZN7oneflow4cuda7softmax15SoftmaxWarpImplI10SimpleLoadI6__halffE11SimpleStoreIS4_fEfLi1ELi3ELi32ELi1ELb0ELNS1_9AlgorithmE0EEEvT_T0_ll
        .type           _ZN7oneflow4cuda7softmax15SoftmaxWarpImplI10SimpleLoadI6__halffE11SimpleStoreIS4_fEfLi1ELi3ELi32ELi1ELb0ELNS1_9AlgorithmE0EEEvT_T0_ll,@function
        .size           _ZN7oneflow4cuda7softmax15SoftmaxWarpImplI10SimpleLoadI6__halffE11SimpleStoreIS4_fEfLi1ELi3ELi32ELi1ELb0ELNS1_9AlgorithmE0EEEvT_T0_ll,(.L_x_15376 - _ZN7oneflow4cuda7softmax15SoftmaxWarpImplI10SimpleLoadI6__halffE11SimpleStoreIS4_fEfLi1ELi3ELi32ELi1ELb0ELNS1_9AlgorithmE0EEEvT_T0_ll)
        .other          _ZN7oneflow4cuda7softmax15SoftmaxWarpImplI10SimpleLoadI6__halffE11SimpleStoreIS4_fEfLi1ELi3ELi32ELi1ELb0ELNS1_9AlgorithmE0EEEvT_T0_ll,@"STO_CUDA_ENTRY STV_DEFAULT"
_ZN7oneflow4cuda7softmax15SoftmaxWarpImplI10SimpleLoadI6__halffE11SimpleStoreIS4_fEfLi1ELi3ELi32ELi1ELb0ELNS1_9AlgorithmE0EEEvT_T0_ll:
.text._ZN7oneflow4cuda7softmax15SoftmaxWarpImplI10SimpleLoadI6__halffE11SimpleStoreIS4_fEfLi1ELi3ELi32ELi1ELb0ELNS1_9AlgorithmE0EEEvT_T0_ll:
        /* <DEDUP_REMOVED lines=24> */
.L_x_3717:
        /* <DEDUP_REMOVED lines=13> */
.L_x_3725:
[----:B------:R-:W-:Y:S01]  /*0250*/  IMAD R3, R7, UR38, RZ ;  /* 0x0000002607037c24 */ /* 0x000fe2000f8e02ff */
[----:B--2---:R-:W-:Y:S01]  /*0260*/  R2UR UR4, R4 ;  /* 0x00000000040472ca */ /* 0x004fe200000e0000 */
[----:B---3--:R-:W-:Y:S01]  /*0270*/  IMAD.MOV.U32 R11, RZ, RZ, RZ ;  /* 0x000000ffff0b7224 */ /* 0x008fe200078e00ff */
[C---:B------:R-:W-:Y:S01]  /*0280*/  R2UR UR5, R5.reuse ;  /* 0x00000000050572ca */ /* 0x040fe200000e0000 */
[----:B------:R-:W-:Y:S01]  /*0290*/  IMAD R3, R8, UR39, R3 ;  /* 0x0000002708037c24 */ /* 0x000fe2000f8e0203 */
[----:B------:R-:W-:Y:S01]  /*02a0*/  R2UR UR6, R4 ;  /* 0x00000000040672ca */ /* 0x000fe200000e0000 */
[----:B-1----:R-:W-:Y:S01]  /*02b0*/  IMAD.WIDE.U32 R12, R8, UR38, R10 ;  /* 0x00000026080c7c25 */ /* 0x002fe2000f8e000a */
[----:B------:R-:W-:Y:S02]  /*02c0*/  R2UR UR7, R5 ;  /* 0x00000000050772ca */ /* 0x000fe400000e0000 */
[----:B------:R-:W-:Y:S02]  /*02d0*/  R2UR UR8, R4 ;  /* 0x00000000040872ca */ /* 0x000fe400000e0000 */
[----:B------:R-:W-:-:S02]  /*02e0*/  IADD3 R3, PT, PT, R13, R3, RZ ;  /* 0x000000030d037210 */ /* 0x000fc40007ffe0ff */
[C---:B------:R-:W-:Y:S02]  /*02f0*/  LEA R2, P0, R12.reuse, UR36, 0x1 ;  /* 0x000000240c027c11 */ /* 0x040fe4000f8008ff */
[----:B------:R-:W-:Y:S02]  /*0300*/  R2UR UR9, R5 ;  /* 0x00000000050972ca */ /* 0x000fe400000e0000 */
[----:B------:R-:W-:-:S05]  /*0310*/  LEA.HI.X R3, R12, UR37, R3, 0x1, P0 ;  /* 0x000000250c037c11 */ /* 0x000fca00080f0c03 */
[----:B------:R-:W2:Y:S04]  /*0320*/  LDG.E.U16 R18, desc[UR4][R2.64] ;  /* 0x0000000402127981 */ /* 0x000ea8000c1e1500 */
[----:B------:R-:W3:Y:S04]  /*0330*/  LDG.E.U16 R16, desc[UR6][R2.64+0x40] ;  /* 0x0000400602107981 */ /* 0x000ee8000c1e1500 */
[----:B------:R-:W4:Y:S01]  /*0340*/  LDG.E.U16 R6, desc[UR8][R2.64+0x80] ;  /* 0x0000800802067981 */ /* 0x000f22000c1e1500 */
[----:B------:R-:W-:Y:S01]  /*0350*/  UMOV UR4, 0xffffffff ;  /* 0xffffffff00047882 */ /* 0x000fe20000000000 */
[----:B--2---:R-:W-:-:S02]  /*0360*/  HADD2.F32 R18, -RZ, R18.H0_H0 ;  /* 0x20000012ff127230 */ /* 0x004fc40000004100 */
[----:B---3--:R-:W-:Y:S02]  /*0370*/  HADD2.F32 R16, -RZ, R16.H0_H0 ;  /* 0x20000010ff107230 */ /* 0x008fe40000004100 */
[----:B----4-:R-:W-:-:S03]  /*0380*/  HADD2.F32 R6, -RZ, R6.H0_H0 ;  /* 0x20000006ff067230 */ /* 0x010fc60000004100 */
[----:B------:R-:W-:-:S04]  /*0390*/  FMNMX3 R13, R18, -INF , R16, !PT ;  /* 0xff800000120d7876 */ /* 0x000fc80007800010 */
[----:B------:R-:W-:Y:S01]  /*03a0*/  FMNMX R13, R13, R6, !PT ;  /* 0x000000060d0d7209 */ /* 0x000fe20007800000 */
[----:B------:R-:W-:Y:S06]  /*03b0*/  BRA.DIV UR4, `(.L_x_3718) ;  /* 0x0000000604dc7947 */ /* 0x000fec000b800000 */
[----:B------:R-:W1:Y:S01]  /*03c0*/  SHFL.BFLY PT, R14, R13, 0x10, 0x1f ;  /* 0x0e001f000d0e7f89 */ /* 0x000e6200000e0000 */
[----:B------:R-:W-:Y:S02]  /*03d0*/  HFMA2 R17, -RZ, RZ, 3.7421875, 0 ;  /* 0x437c0000ff117431 */ /* 0x000fe400000001ff */
        /* <DEDUP_REMOVED lines=12> */
[----:B------:R-:W-:Y:S02]  /*04a0*/  FADD R6, R6, -R11 ;  /* 0x8000000b06067221 */ /* 0x000fe40000000000 */
[-C--:B------:R-:W-:Y:S02]  /*04b0*/  FFMA.SAT R12, R18, R15.reuse, 0.5 ;  /* 0x3f000000120c7423 */ /* 0x080fe4000000200f */
[----:B------:R-:W-:Y:S02]  /*04c0*/  FFMA.SAT R2, R6, R15, 0.5 ;  /* 0x3f00000006027423 */ /* 0x000fe4000000200f */
[----:B------:R-:W-:Y:S01]  /*04d0*/  FFMA.RM R0, R12, R17, 12582913 ;  /* 0x4b4000010c007423 */ /* 0x000fe20000004011 */
[----:B------:R-:W-:Y:S01]  /*04e0*/  FFMA.SAT R12, R16, R15, 0.5 ;  /* 0x3f000000100c7423 */ /* 0x000fe2000000200f */
[----:B------:R-:W-:-:S02]  /*04f0*/  FFMA.RM R14, R2, R17, 12582913 ;  /* 0x4b400001020e7423 */ /* 0x000fc40000004011 */
[----:B------:R-:W-:Y:S01]  /*0500*/  FADD R13, R0, -12583039 ;  /* 0xcb40007f000d7421 */ /* 0x000fe20000000000 */
[----:B------:R-:W-:Y:S01]  /*0510*/  FFMA.RM R12, R12, R17, 12582913 ;  /* 0x4b4000010c0c7423 */ /* 0x000fe20000004011 */
[----:B------:R-:W-:Y:S01]  /*0520*/  FADD R11, R14, -12583039 ;  /* 0xcb40007f0e0b7421 */ /* 0x000fe20000000000 */
[----:B------:R-:W-:Y:S02]  /*0530*/  IMAD.SHL.U32 R0, R0, 0x800000, RZ ;  /* 0x0080000000007824 */ /* 0x000fe400078e00ff */
[----:B------:R-:W-:Y:S01]  /*0540*/  FFMA R13, R18, 1.4426950216293334961, -R13 ;  /* 0x3fb8aa3b120d7823 */ /* 0x000fe2000000080d */
[C---:B------:R-:W-:Y:S01]  /*0550*/  FADD R3, R12.reuse, -12583039 ;  /* 0xcb40007f0c037421 */ /* 0x040fe20000000000 */
[----:B------:R-:W-:Y:S02]  /*0560*/  SHF.L.U32 R2, R12, 0x17, RZ ;  /* 0x000000170c027819 */ /* 0x000fe400000006ff */
[----:B------:R-:W-:Y:S01]  /*0570*/  FFMA R13, R18, 1.925963033500011079e-08, R13 ;  /* 0x32a57060120d7823 */ /* 0x000fe2000000000d */
[----:B------:R-:W-:-:S04]  /*0580*/  FFMA R3, R16, 1.4426950216293334961, -R3 ;  /* 0x3fb8aa3b10037823 */ /* 0x000fc80000000803 */
[----:B------:R-:W-:Y:S01]  /*0590*/  FFMA R16, R16, 1.925963033500011079e-08, R3 ;  /* 0x32a5706010107823 */ /* 0x000fe20000000003 */
[----:B------:R-:W1:Y:S01]  /*05a0*/  MUFU.EX2 R13, R13 ;  /* 0x0000000d000d7308 */ /* 0x000e620000000800 */
[----:B------:R-:W-:-:S04]  /*05b0*/  FFMA R3, R6, 1.4426950216293334961, -R11 ;  /* 0x3fb8aa3b06037823 */ /* 0x000fc8000000080b */
[----:B------:R-:W-:-:S03]  /*05c0*/  FFMA R6, R6, 1.925963033500011079e-08, R3 ;  /* 0x32a5706006067823 */ /* 0x000fc60000000003 */
[----:B------:R-:W2:Y:S08]  /*05d0*/  MUFU.EX2 R11, R16 ;  /* 0x00000010000b7308 */ /* 0x000eb00000000800 */
[----:B------:R-:W3:Y:S01]  /*05e0*/  MUFU.EX2 R15, R6 ;  /* 0x00000006000f7308 */ /* 0x000ee20000000800 */
[----:B-1----:R-:W-:Y:S01]  /*05f0*/  FMUL R3, R0, R13 ;  /* 0x0000000d00037220 */ /* 0x002fe20000400000 */
[----:B------:R-:W-:-:S02]  /*0600*/  IMAD.SHL.U32 R0, R14, 0x800000, RZ ;  /* 0x008000000e007824 */ /* 0x000fc400078e00ff */
[----:B--2---:R-:W-:Y:S01]  /*0610*/  FMUL R2, R2, R11 ;  /* 0x0000000b02027220 */ /* 0x004fe20000400000 */
[----:B------:R-:W-:-:S04]  /*0620*/  FADD R11, RZ, R3 ;  /* 0x00000003ff0b7221 */ /* 0x000fc80000000000 */
        /* <DEDUP_REMOVED lines=12> */
.L_x_3737:
        /* <DEDUP_REMOVED lines=11> */
[----:B01----:R-:W-:Y:S05]  /*07a0*/  CALL.REL.NOINC `($__internal_59_$__cuda_sm3x_div_rn_noftz_f32_slowpath) ;  /* 0x0000000800607944 */ /* 0x003fea0003c00000 */
[----:B------:R-:W-:-:S07]  /*07b0*/  MOV R11, R3 ;  /* 0x00000003000b7202 */ /* 0x000fce0000000f00 */
.L_x_3720:
[----:B------:R-:W-:Y:S05]  /*07c0*/  BSYNC.RECONVERGENT B0 ;  /* 0x0000000000007941 */ /* 0x000fea0003800200 */
.L_x_3719:
        /* <DEDUP_REMOVED lines=11> */
[----:B01----:R-:W-:Y:S05]  /*0880*/  CALL.REL.NOINC `($__internal_59_$__cuda_sm3x_div_rn_noftz_f32_slowpath) ;  /* 0x0000000800287944 */ /* 0x003fea0003c00000 */
[----:B------:R-:W-:-:S07]  /*0890*/  MOV R12, R3 ;  /* 0x00000003000c7202 */ /* 0x000fce0000000f00 */
.L_x_3722:
[----:B------:R-:W-:Y:S05]  /*08a0*/  BSYNC.RECONVERGENT B0 ;  /* 0x0000000000007941 */ /* 0x000fea0003800200 */
.L_x_3721:
        /* <DEDUP_REMOVED lines=13> */
.L_x_3724:
[----:B------:R-:W-:Y:S05]  /*0980*/  BSYNC.RECONVERGENT B0 ;  /* 0x0000000000007941 */ /* 0x000fea0003800200 */
.L_x_3723:
[----:B------:R-:W-:Y:S02]  /*0990*/  HFMA2 R3, -RZ, RZ, 0, 0 ;  /* 0x00000000ff037431 */ /* 0x000fe400000001ff */
[----:B------:R-:W-:Y:S01]  /*09a0*/  IMAD R15, R7, UR42, RZ ;  /* 0x0000002a070f7c24 */ /* 0x000fe2000f8e02ff */
[----:B------:R-:W-:Y:S01]  /*09b0*/  R2UR UR4, R4 ;  /* 0x00000000040472ca */ /* 0x000fe200000e0000 */
[----:B------:R-:W-:Y:S01]  /*09c0*/  IMAD.MOV.U32 R2, RZ, RZ, R10 ;  /* 0x000000ffff027224 */ /* 0x000fe200078e000a */
[C---:B------:R-:W-:Y:S01]  /*09d0*/  R2UR UR5, R5.reuse ;  /* 0x00000000050572ca */ /* 0x040fe200000e0000 */
[----:B------:R-:W-:Y:S01]  /*09e0*/  IMAD R15, R8, UR43, R15 ;  /* 0x0000002b080f7c24 */ /* 0x000fe2000f8e020f */
[----:B------:R-:W-:Y:S02]  /*09f0*/  R2UR UR6, R4 ;  /* 0x00000000040672ca */ /* 0x000fe400000e0000 */
[----:B------:R-:W-:Y:S01]  /*0a00*/  R2UR UR7, R5 ;  /* 0x00000000050772ca */ /* 0x000fe200000e0000 */
[----:B------:R-:W-:Y:S01]  /*0a10*/  IMAD.WIDE.U32 R2, R8, UR42, R2 ;  /* 0x0000002a08027c25 */ /* 0x000fe2000f8e0002 */
[----:B------:R-:W-:-:S02]  /*0a20*/  R2UR UR8, R4 ;  /* 0x00000000040872ca */ /* 0x000fc400000e0000 */
[----:B------:R-:W-:Y:S01]  /*0a30*/  R2UR UR9, R5 ;  /* 0x00000000050972ca */ /* 0x000fe200000e0000 */
[----:B------:R-:W-:Y:S01]  /*0a40*/  IMAD.IADD R3, R3, 0x1, R15 ;  /* 0x0000000103037824 */ /* 0x000fe200078e020f */
[----:B------:R-:W-:Y:S02]  /*0a50*/  LEA R14, P0, R2, UR40, 0x1 ;  /* 0x00000028020e7c11 */ /* 0x000fe4000f8008ff */
[----:B------:R-:W-:Y:S02]  /*0a60*/  F2FP.F16.F32.PACK_AB R11, R12, R11 ;  /* 0x0000000b0c0b723e */ /* 0x000fe400000000ff */
[----:B------:R-:W-:Y:S02]  /*0a70*/  LEA.HI.X R15, R2, UR41, R3, 0x1, P0 ;  /* 0x00000029020f7c11 */ /* 0x000fe400080f0c03 */
[C---:B------:R-:W-:Y:S02]  /*0a80*/  IADD3 R8, P0, PT, R9.reuse, R8, RZ ;  /* 0x0000000809087210 */ /* 0x040fe40007f1e0ff */
[----:B------:R-:W-:Y:S01]  /*0a90*/  F2FP.F16.F32.PACK_AB R13, RZ, R13 ;  /* 0x0000000dff0d723e */ /* 0x000fe200000000ff */
[----:B------:R3:W-:Y:S01]  /*0aa0*/  STG.E.U16 desc[UR4][R14.64], R11 ;  /* 0x0000000b0e007986 */ /* 0x0007e2000c101504 */
[----:B------:R-:W-:-:S02]  /*0ab0*/  LEA.HI.X.SX32 R7, R9, R7, 0x1, P0 ;  /* 0x0000000709077211 */ /* 0x000fc400000f0eff */
[----:B------:R-:W-:Y:S01]  /*0ac0*/  ISETP.GE.U32.AND P0, PT, R8, UR44, PT ;  /* 0x0000002c08007c0c */ /* 0x000fe2000bf06070 */
[----:B------:R3:W-:Y:S01]  /*0ad0*/  STG.E.U16 desc[UR8][R14.64+0x80], R13 ;  /* 0x0000800d0e007986 */ /* 0x0007e2000c101508 */
[----:B------:R-:W-:Y:S02]  /*0ae0*/  PRMT R0, R11, 0x7632, R0 ;  /* 0x000076320b007816 */ /* 0x000fe40000000000 */
[----:B------:R-:W-:-:S03]  /*0af0*/  ISETP.GE.AND.EX P0, PT, R7, UR45, PT, P0 ;  /* 0x0000002d07007c0c */ /* 0x000fc6000bf06300 */
[----:B------:R3:W-:Y:S10]  /*0b00*/  STG.E.U16 desc[UR6][R14.64+0x40], R0 ;  /* 0x000040000e007986 */ /* 0x0007f4000c101506 */
[----:B------:R-:W-:Y:S05]  /*0b10*/  @!P0 BRA `(.L_x_3725) ;  /* 0xfffffff400cc8947 */ /* 0x000fea000383ffff */
[----:B------:R-:W-:Y:S05]  /*0b20*/  EXIT ;  /* 0x000000000000794d */ /* 0x000fea0003800000 */
.L_x_3718:
[----:B------:R-:W-:Y:S01]  /*0b30*/  BSSY B0, `(.L_x_3726) ;  /* 0x0000007000007945 */ /* 0x000fe20003800000 */
[----:B------:R-:W-:Y:S01]  /*0b40*/  MOV R12, 0x10 ;  /* 0x00000010000c7802 */ /* 0x000fe20000000f00 */
[----:B------:R-:W-:Y:S01]  /*0b50*/  IMAD.MOV.U32 R11, RZ, RZ, 0x1f ;  /* 0x0000001fff0b7424 */ /* 0x000fe200078e00ff */
[----:B------:R-:W-:-:S07]  /*0b60*/  MOV R15, 0xffffffff ;  /* 0xffffffff000f7802 */ /* 0x000fce0000000f00 */
[----:B0-----:R-:W-:Y:S05]  /*0b70*/  WARPSYNC.COLLECTIVE R15, `(.L_x_3727) ;  /* 0x000000000f087348 */ /* 0x001fea0003c00000 */
[----:B------:R1:W2:Y:S02]  /*0b80*/  SHFL.BFLY P6, R14, R13, R12, R11 ;  /* 0x0c00000c0d0e7389 */ /* 0x0002a400000c000b */
[----:B012---:R-:W-:Y:S05]  /*0b90*/  ENDCOLLECTIVE ;  /* 0x000000000000791b */ /* 0x007fea0003800000 */
.L_x_3727:
[----:B------:R-:W-:Y:S05]  /*0ba0*/  BSYNC B0 ;  /* 0x0000000000007941 */ /* 0x000fea0003800000 */
.L_x_3726:
[----:B------:R-:W-:Y:S01]  /*0bb0*/  HFMA2 R11, -RZ, RZ, 0, 1.847743988037109375e-06 ;  /* 0x0000001fff0b7431 */ /* 0x000fe200000001ff */
[----:B------:R-:W-:Y:S01]  /*0bc0*/  FMNMX R13, R13, R14, !PT ;  /* 0x0000000e0d0d7209 */ /* 0x000fe20007800000 */
[----:B------:R-:W-:Y:S02]  /*0bd0*/  IMAD.MOV.U32 R12, RZ, RZ, 0x8 ;  /* 0x00000008ff0c7424 */ /* 0x000fe400078e00ff */
[----:B------:R-:W-:Y:S02]  /*0be0*/  HFMA2 R17, -RZ, RZ, 0.96630859375, -0.0022525787353515625 ;  /* 0x3bbb989dff117431 */ /* 0x000fe400000001ff */
[----:B------:R-:W-:Y:S02]  /*0bf0*/  IMAD.MOV.U32 R15, RZ, RZ, -0x1 ;  /* 0xffffffffff0f7424 */ /* 0x000fe400078e00ff */
[----:B------:R-:W-:-:S07]  /*0c00*/  IMAD.MOV.U32 R19, RZ, RZ, 0x437c0000 ;  /* 0x437c0000ff137424 */ /* 0x000fce00078e00ff */
[----:B------:R-:W-:Y:S05]  /*0c10*/  WARPSYNC.COLLECTIVE R15, `(.L_x_3728) ;  /* 0x000000000f087348 */ /* 0x000fea0003c00000 */
[----:B------:R0:W1:Y:S02]  /*0c20*/  SHFL.BFLY P6, R14, R13, R12, R11 ;  /* 0x0c00000c0d0e7389 */ /* 0x00006400000c000b */
[----:B01----:R-:W-:Y:S05]  /*0c30*/  ENDCOLLECTIVE ;  /* 0x000000000000791b */ /* 0x003fea0003800000 */
.L_x_3728:
[----:B------:R-:W-:Y:S01]  /*0c40*/  IMAD.MOV.U32 R12, RZ, RZ, 0x4 ;  /* 0x00000004ff0c7424 */ /* 0x000fe200078e00ff */
[----:B------:R-:W-:-:S04]  /*0c50*/  FMNMX R0, R13, R14, !PT ;  /* 0x0000000e0d007209 */ /* 0x000fc80007800000 */
[----:B------:R-:W-:-:S07]  /*0c60*/  MOV R13, R0 ;  /* 0x00000000000d7202 */ /* 0x000fce0000000f00 */
[----:B------:R-:W-:Y:S05]  /*0c70*/  WARPSYNC.COLLECTIVE R15, `(.L_x_3729) ;  /* 0x000000000f087348 */ /* 0x000fea0003c00000 */
[----:B------:R0:W1:Y:S02]  /*0c80*/  SHFL.BFLY P6, R14, R13, R12, R11 ;  /* 0x0c00000c0d0e7389 */ /* 0x00006400000c000b */
[----:B01----:R-:W-:Y:S05]  /*0c90*/  ENDCOLLECTIVE ;  /* 0x000000000000791b */ /* 0x003fea0003800000 */
.L_x_3729:
[----:B------:R-:W-:Y:S01]  /*0ca0*/  IMAD.MOV.U32 R12, RZ, RZ, 0x2 ;  /* 0x00000002ff0c7424 */ /* 0x000fe200078e00ff */
[----:B------:R-:W-:-:S04]  /*0cb0*/  FMNMX R2, R0, R14, !PT ;  /* 0x0000000e00027209 */ /* 0x000fc80007800000 */
[----:B------:R-:W-:-:S07]  /*0cc0*/  MOV R13, R2 ;  /* 0x00000002000d7202 */ /* 0x000fce0000000f00 */
[----:B------:R-:W-:Y:S05]  /*0cd0*/  WARPSYNC.COLLECTIVE R15, `(.L_x_3730) ;  /* 0x000000000f087348 */ /* 0x000fea0003c00000 */
[----:B------:R0:W1:Y:S02]  /*0ce0*/  SHFL.BFLY P6, R14, R13, R12, R11 ;  /* 0x0c00000c0d0e7389 */ /* 0x00006400000c000b */
[----:B01----:R-:W-:Y:S05]  /*0cf0*/  ENDCOLLECTIVE ;  /* 0x000000000000791b */ /* 0x003fea0003800000 */
.L_x_3730:
[----:B------:R-:W-:Y:S01]  /*0d00*/  IMAD.MOV.U32 R12, RZ, RZ, 0x1 ;  /* 0x00000001ff0c7424 */ /* 0x000fe200078e00ff */
[----:B------:R-:W-:-:S04]  /*0d10*/  FMNMX R3, R2, R14, !PT ;  /* 0x0000000e02037209 */ /* 0x000fc80007800000 */
[----:B------:R-:W-:-:S07]  /*0d20*/  MOV R13, R3 ;  /* 0x00000003000d7202 */ /* 0x000fce0000000f00 */
[----:B------:R-:W-:Y:S05]  /*0d30*/  WARPSYNC.COLLECTIVE R15, `(.L_x_3731) ;  /* 0x000000000f087348 */ /* 0x000fea0003c00000 */
[----:B------:R0:W1:Y:S02]  /*0d40*/  SHFL.BFLY P6, R14, R13, R12, R11 ;  /* 0x0c00000c0d0e7389 */ /* 0x00006400000c000b */
[----:B01----:R-:W-:Y:S05]  /*0d50*/  ENDCOLLECTIVE ;  /* 0x000000000000791b */ /* 0x003fea0003800000 */
.L_x_3731:
[----:B------:R-:W-:-:S05]  /*0d60*/  FMNMX R3, R3, R14, !PT ;  /* 0x0000000e03037209 */ /* 0x000fca0007800000 */
[--C-:B------:R-:W-:Y:S01]  /*0d70*/  FADD R2, R18, -R3.reuse ;  /* 0x8000000312027221 */ /* 0x100fe20000000000 */
[--C-:B------:R-:W-:Y:S01]  /*0d80*/  FADD R14, R16, -R3.reuse ;  /* 0x80000003100e7221 */ /* 0x100fe20000000000 */
[----:B------:R-:W-:Y:S02]  /*0d90*/  FADD R6, R6, -R3 ;  /* 0x8000000306067221 */ /* 0x000fe40000000000 */
        /* <DEDUP_REMOVED lines=9> */
[----:B------:R-:W-:Y:S01]  /*0e30*/  SHF.L.U32 R0, R0, 0x17, RZ ;  /* 0x0000001700007819 */ /* 0x000fe200000006ff */
[----:B------:R-:W-:Y:S01]  /*0e40*/  FFMA R21, R2, 1.4426950216293334961, -R21 ;  /* 0x3fb8aa3b02157823 */ /* 0x000fe20000000815 */
[----:B------:R-:W-:-:S03]  /*0e50*/  FFMA R3, R14, 1.4426950216293334961, -R3 ;  /* 0x3fb8aa3b0e037823 */ /* 0x000fc60000000803 */
[----:B------:R-:W-:Y:S01]  /*0e60*/  FFMA R21, R2, 1.925963033500011079e-08, R21 ;  /* 0x32a5706002157823 */ /* 0x000fe20000000015 */
[----:B------:R-:W-:Y:S01]  /*0e70*/  FFMA R14, R14, 1.925963033500011079e-08, R3 ;  /* 0x32a570600e0e7823 */ /* 0x000fe20000000003 */
[----:B------:R-:W-:Y:S01]  /*0e80*/  FFMA R3, R6, 1.4426950216293334961, -R11 ;  /* 0x3fb8aa3b06037823 */ /* 0x000fe2000000080b */
[----:B------:R-:W-:Y:S02]  /*0e90*/  IMAD.SHL.U32 R2, R16, 0x800000, RZ ;  /* 0x0080000010027824 */ /* 0x000fe400078e00ff */
[----:B------:R-:W0:Y:S01]  /*0ea0*/  MUFU.EX2 R11, R14 ;  /* 0x0000000e000b7308 */ /* 0x000e220000000800 */
[----:B------:R-:W-:-:S07]  /*0eb0*/  FFMA R6, R6, 1.925963033500011079e-08, R3 ;  /* 0x32a5706006067823 */ /* 0x000fce0000000003 */
[----:B------:R-:W1:Y:S08]  /*0ec0*/  MUFU.EX2 R21, R21 ;  /* 0x0000001500157308 */ /* 0x000e700000000800 */
[----:B------:R-:W2:Y:S01]  /*0ed0*/  MUFU.EX2 R13, R6 ;  /* 0x00000006000d7308 */ /* 0x000ea20000000800 */
[----:B0-----:R-:W-:Y:S01]  /*0ee0*/  FMUL R2, R2, R11 ;  /* 0x0000000b02027220 */ /* 0x001fe20000400000 */
[----:B-1----:R-:W-:Y:S01]  /*0ef0*/  FMUL R3, R0, R21 ;  /* 0x0000001500037220 */ /* 0x002fe20000400000 */
[----:B------:R-:W-:Y:S01]  /*0f00*/  SHF.L.U32 R0, R12, 0x17, RZ ;  /* 0x000000170c007819 */ /* 0x000fe200000006ff */
[----:B------:R-:W-:-:S02]  /*0f10*/  IMAD.MOV.U32 R12, RZ, RZ, 0x10 ;  /* 0x00000010ff0c7424 */ /* 0x000fc400078e00ff */
[----:B------:R-:W-:Y:S02]  /*0f20*/  FADD R11, RZ, R3 ;  /* 0x00000003ff0b7221 */ /* 0x000fe40000000000 */
[----:B--2---:R-:W-:Y:S02]  /*0f30*/  FMUL R0, R0, R13 ;  /* 0x0000000d00007220 */ /* 0x004fe40000400000 */
[----:B------:R-:W-:-:S04]  /*0f40*/  FADD R11, R11, R2 ;  /* 0x000000020b0b7221 */ /* 0x000fc80000000000 */
[----:B------:R-:W-:Y:S01]  /*0f50*/  FADD R13, R11, R0 ;  /* 0x000000000b0d7221 */ /* 0x000fe20000000000 */
[----:B------:R-:W-:-:S07]  /*0f60*/  MOV R11, 0x1f ;  /* 0x0000001f000b7802 */ /* 0x000fce0000000f00 */
[----:B------:R-:W-:Y:S05]  /*0f70*/  WARPSYNC.COLLECTIVE R15, `(.L_x_3732) ;  /* 0x000000000f087348 */ /* 0x000fea0003c00000 */
[----:B------:R0:W1:Y:S02]  /*0f80*/  SHFL.BFLY P6, R14, R13, R12, R11 ;  /* 0x0c00000c0d0e7389 */ /* 0x00006400000c000b */
[----:B01----:R-:W-:Y:S05]  /*0f90*/  ENDCOLLECTIVE ;  /* 0x000000000000791b */ /* 0x003fea0003800000 */
.L_x_3732:
[----:B------:R-:W-:Y:S02]  /*0fa0*/  HFMA2 R12, -RZ, RZ, 0, 4.76837158203125e-07 ;  /* 0x00000008ff0c7431 */ /* 0x000fe400000001ff */
[----:B------:R-:W-:-:S04]  /*0fb0*/  FADD R6, R13, R14 ;  /* 0x0000000e0d067221 */ /* 0x000fc80000000000 */
[----:B------:R-:W-:-:S07]  /*0fc0*/  IMAD.MOV.U32 R13, RZ, RZ, R6 ;  /* 0x000000ffff0d7224 */ /* 0x000fce00078e0006 */
[----:B------:R-:W-:Y:S05]  /*0fd0*/  WARPSYNC.COLLECTIVE R15, `(.L_x_3733) ;  /* 0x000000000f087348 */ /* 0x000fea0003c00000 */
[----:B------:R0:W1:Y:S02]  /*0fe0*/  SHFL.BFLY P6, R14, R13, R12, R11 ;  /* 0x0c00000c0d0e7389 */ /* 0x00006400000c000b */
[----:B01----:R-:W-:Y:S05]  /*0ff0*/  ENDCOLLECTIVE ;  /* 0x000000000000791b */ /* 0x003fea0003800000 */
.L_x_3733:
[----:B------:R-:W-:Y:S01]  /*1000*/  MOV R12, 0x4 ;  /* 0x00000004000c7802 */ /* 0x000fe20000000f00 */
[----:B------:R-:W-:-:S04]  /*1010*/  FADD R16, R6, R14 ;  /* 0x0000000e06107221 */ /* 0x000fc80000000000 */
[----:B------:R-:W-:-:S07]  /*1020*/  IMAD.MOV.U32 R13, RZ, RZ, R16 ;  /* 0x000000ffff0d7224 */ /* 0x000fce00078e0010 */
[----:B------:R-:W-:Y:S05]  /*1030*/  WARPSYNC.COLLECTIVE R15, `(.L_x_3734) ;  /* 0x000000000f087348 */ /* 0x000fea0003c00000 */
[----:B------:R0:W1:Y:S02]  /*1040*/  SHFL.BFLY P6, R14, R13, R12, R11 ;  /* 0x0c00000c0d0e7389 */ /* 0x00006400000c000b */
[----:B01----:R-:W-:Y:S05]  /*1050*/  ENDCOLLECTIVE ;  /* 0x000000000000791b */ /* 0x003fea0003800000 */
.L_x_3734:
[----:B------:R-:W-:Y:S02]  /*1060*/  HFMA2 R12, -RZ, RZ, 0, 1.1920928955078125e-07 ;  /* 0x00000002ff0c7431 */ /* 0x000fe400000001ff */
[----:B------:R-:W-:-:S04]  /*1070*/  FADD R17, R16, R14 ;  /* 0x0000000e10117221 */ /* 0x000fc80000000000 */
[----:B------:R-:W-:-:S07]  /*1080*/  IMAD.MOV.U32 R13, RZ, RZ, R17 ;  /* 0x000000ffff0d7224 */ /* 0x000fce00078e0011 */
[----:B------:R-:W-:Y:S05]  /*1090*/  WARPSYNC.COLLECTIVE R15, `(.L_x_3735) ;  /* 0x000000000f087348 */ /* 0x000fea0003c00000 */
[----:B------:R0:W1:Y:S02]  /*10a0*/  SHFL.BFLY P6, R14, R13, R12, R11 ;  /* 0x0c00000c0d0e7389 */ /* 0x00006400000c000b */
[----:B01----:R-:W-:Y:S05]  /*10b0*/  ENDCOLLECTIVE ;  /* 0x000000000000791b */ /* 0x003fea0003800000 */
.L_x_3735:
[----:B------:R-:W-:Y:S02]  /*10c0*/  IMAD.MOV.U32 R12, RZ, RZ, 0x1 ;  /* 0x00000001ff0c7424 */ /* 0x000fe400078e00ff */
[----:B------:R-:W-:-:S05]  /*10d0*/  FADD R18, R17, R14 ;  /* 0x0000000e11127221 */ /* 0x000fca0000000000 */
[----:B------:R-:W-:-:S07]  /*10e0*/  MOV R13, R18 ;  /* 0x00000012000d7202 */ /* 0x000fce0000000f00 */
[----:B------:R-:W-:Y:S05]  /*10f0*/  WARPSYNC.COLLECTIVE R15, `(.L_x_3736) ;  /* 0x000000000f087348 */ /* 0x000fea0003c00000 */
[----:B------:R0:W1:Y:S02]  /*1100*/  SHFL.BFLY P6, R14, R13, R12, R11 ;  /* 0x0c00000c0d0e7389 */ /* 0x00006400000c000b */
[----:B01----:R-:W-:Y:S05]  /*1110*/  ENDCOLLECTIVE ;  /* 0x000000000000791b */ /* 0x003fea0003800000 */
.L_x_3736:
[----:B------:R-:W-:Y:S05]  /*1120*/  BRA `(.L_x_3737) ;  /* 0xfffffff400707947 */ /* 0x000fea000383ffff */
        .weak           $__internal_59_$__cuda_sm3x_div_rn_noftz_f32_slowpath
        .type           $__internal_59_$__cuda_sm3x_div_rn_noftz_f32_slowpath,@function
        .size           $__internal_59_$__cuda_sm3x_div_rn_noftz_f32_slowpath,(.L_x_15376 - $__internal_59_$__cuda_sm3x_div_rn_noftz_f32_slowpath)
$__internal_59_$__cuda_sm3x_div_rn_noftz_f32_slowpath:
        /* <DEDUP_REMOVED lines=35> */
.L_x_3739:
        /* <DEDUP_REMOVED lines=51> */
.L_x_3746:
[----:B------:R-:W-:-:S04]  /*1690*/  LOP3.LUT R3, R3, 0x80000000, RZ, 0xc0, !PT ;  /* 0x8000000003037812 */ /* 0x000fc800078ec0ff */
[----:B------:R-:W-:Y:S01]  /*16a0*/  LOP3.LUT R3, R3, 0x7f800000, RZ, 0xfc, !PT ;  /* 0x7f80000003037812 */ /* 0x000fe200078efcff */
[----:B------:R-:W-:Y:S06]  /*16b0*/  BRA `(.L_x_3747) ;  /* 0x0000000000047947 */ /* 0x000fec0003800000 */
.L_x_3745:
[----:B------:R-:W-:-:S07]  /*16c0*/  LEA R3, R18, R3, 0x17 ;  /* 0x0000000312037211 */ /* 0x000fce00078eb8ff */
.L_x_3747:
[----:B------:R-:W-:Y:S05]  /*16d0*/  BSYNC.RECONVERGENT B2 ;  /* 0x0000000000027941 */ /* 0x000fea0003800200 */
.L_x_3744:
[----:B------:R-:W-:Y:S05]  /*16e0*/  BRA `(.L_x_3748) ;  /* 0x0000000000207947 */ /* 0x000fea0003800000 */
.L_x_3743:
[----:B------:R-:W-:-:S04]  /*16f0*/  LOP3.LUT R3, R16, 0x80000000, R3, 0x48, !PT ;  /* 0x8000000010037812 */ /* 0x000fc800078e4803 */
[----:B------:R-:W-:Y:S01]  /*1700*/  LOP3.LUT R3, R3, 0x7f800000, RZ, 0xfc, !PT ;  /* 0x7f80000003037812 */ /* 0x000fe200078efcff */
[----:B------:R-:W-:Y:S06]  /*1710*/  BRA `(.L_x_3748) ;  /* 0x0000000000147947 */ /* 0x000fec0003800000 */
.L_x_3742:
[----:B------:R-:W-:Y:S01]  /*1720*/  LOP3.LUT R3, R16, 0x80000000, R3, 0x48, !PT ;  /* 0x8000000010037812 */ /* 0x000fe200078e4803 */
[----:B------:R-:W-:Y:S06]  /*1730*/  BRA `(.L_x_3748) ;  /* 0x00000000000c7947 */ /* 0x000fec0003800000 */
.L_x_3741:
[----:B------:R-:W0:Y:S01]  /*1740*/  MUFU.RSQ R3, -QNAN ;  /* 0xffc0000000037908 */ /* 0x000e220000001400 */
[----:B------:R-:W-:Y:S05]  /*1750*/  BRA `(.L_x_3748) ;  /* 0x0000000000047947 */ /* 0x000fea0003800000 */
.L_x_3740:
[----:B------:R-:W-:-:S07]  /*1760*/  FADD.FTZ R3, R3, R6 ;  /* 0x0000000603037221 */ /* 0x000fce0000010000 */
.L_x_3748:
[----:B------:R-:W-:Y:S05]  /*1770*/  BSYNC.RECONVERGENT B1 ;  /* 0x0000000000017941 */ /* 0x000fea0003800200 */
.L_x_3738:
[----:B------:R-:W-:-:S04]  /*1780*/  HFMA2 R15, -RZ, RZ, 0, 0 ;  /* 0x00000000ff0f7431 */ /* 0x000fc800000001ff */
[----:B0-----:R-:W-:Y:S05]  /*1790*/  RET.REL.NODEC R14 `(_ZN7oneflow4cuda7softmax15SoftmaxWarpImplI10SimpleLoadI6__halffE11SimpleStoreIS4_fEfLi1ELi3ELi32ELi1ELb0ELNS1_9AlgorithmE0EEEvT_T0_ll) ;  /* 0xffffffe80e187950 */ /* 0x001fea0003c3ffff */
.L_x_3749:
        /* <DEDUP_REMOVED lines=14> */
.L_x_15376:


//--------------------- .text._ZN7oneflow4cuda7softmax15SoftmaxWarpImplI10SimpleLoadI6__halffE11SimpleStoreIS4_fEfLi1ELi2ELi32ELi1ELb1ELNS1_9AlgorithmE0EEEvT_T0_ll --------------------------
	.section	.text._ZN7oneflow4cuda7softmax15SoftmaxWarpImplI10SimpleLoadI6__halffE11SimpleStoreIS4_fEfLi1ELi2ELi32ELi1ELb1ELNS1_9AlgorithmE0EEEvT_T0_ll,"ax",@progbits
	.align	128
        .global         _ZN7oneflow4cuda7softmax15SoftmaxWarpImplI10SimpleLoadI6__halffE11SimpleStoreIS4_fEfLi1ELi2ELi32ELi1ELb1ELNS1_9AlgorithmE0EEEvT_T0_ll
        .type           _ZN7oneflow4cuda7softmax15SoftmaxWarpImplI10SimpleLoadI6__halffE11SimpleStoreIS4_fEfLi1ELi2ELi32ELi1ELb1ELNS1_9AlgorithmE0EEEvT_T0_ll,@function
        .size           _ZN7oneflow4cuda7softmax15SoftmaxWarpImplI10SimpleLoadI6__halffE11SimpleStoreIS4_fEfLi1ELi2ELi32ELi1ELb1ELNS1_9AlgorithmE0EEEvT_T0_ll,(.L_x_15377 - _ZN7oneflow4cuda7softmax15SoftmaxWarpImplI10SimpleLoadI6__halffE11SimpleStoreIS4_fEfLi1ELi2ELi32ELi1ELb1ELNS1_9AlgorithmE0EEEvT_T0_ll)
        .other          _ZN7oneflow4cuda7softmax15SoftmaxWarpImplI10SimpleLoadI6__halffE11SimpleStoreIS4_fEfLi1ELi2ELi32ELi1ELb1ELNS1_9AlgorithmE0EEEvT_T0_ll,@"STO_CUDA_ENTRY STV_DEFAULT"
_ZN7oneflow4cuda7softmax15SoftmaxWarpImplI10SimpleLoadI6__halffE11SimpleStoreIS4_fEfLi1ELi2ELi32ELi1ELb1ELNS1_9AlgorithmE0EEEvT_T0_ll:
.text._ZN7oneflow4cuda7softmax15SoftmaxWarpImplI10SimpleLoadI6__halffE11SimpleStoreIS4_fEfLi1ELi2ELi32ELi1ELb1ELNS1_9AlgorithmE0EEEvT_T0_ll:
        /* <DEDUP_REMOVED lines=11> */
[----:B------:R-:W-:Y:S02]  /*00b0*/  HFMA2 R13, -RZ, RZ, 0, 0 ;  /* 0x00000000ff0d7431 */ /* 0x000fe400000001ff */
[----:B------:R-:W-:Y:S01]  /*00c0*/  IMAD.MOV.U32 R8, RZ, RZ, 0xe4 ;  /* 0x000000e4ff087424 */ /* 0x000fe200078e00ff */
[----:B------:R2:W3:Y:S01]  /*00d0*/  LDC.64 R2, c[0x4][R0] ;  /* 0x0100000000027b82 */ /* 0x0004e20000000a00 */
[----:B------:R-:W4:Y:S01]  /*00e0*/  LDCU.64 UR6, c[0x4][0xa10] ;  /* 0x01014200ff0677ac */ /* 0x000f220008000a00 */
[----:B------:R-:W-:Y:S01]  /*00f0*/  IMAD.MOV.U32 R12, RZ, RZ, 0x1 ;  /* 0x00000001ff0c7424 */ /* 0x000fe200078e00ff */
[----:B------:R-:W5:Y:S01]  /*0100*/  LDCU.64 UR8, c[0x4][0x6e0] ;  /* 0x0100dc00ff0877ac */ /* 0x000f620008000a00 */
[----:B-1----:R-:W-:Y:S02]  /*0110*/  IMAD.U32 R4, RZ, RZ, UR4 ;  /* 0x00000004ff047e24 */ /* 0x002fe4000f8e00ff */
[----:B------:R-:W-:Y:S01]  /*0120*/  IMAD.U32 R5, RZ, RZ, UR5 ;  /* 0x00000005ff057e24 */ /* 0x000fe2000f8e00ff */
[----:B----4-:R-:W-:Y:S01]  /*0130*/  MOV R6, UR6 ;  /* 0x0000000600067c02 */ /* 0x010fe20008000f00 */
[----:B------:R-:W-:-:S02]  /*0140*/  IMAD.U32 R7, RZ, RZ, UR7 ;  /* 0x00000007ff077e24 */ /* 0x000fc4000f8e00ff */
[----:B-----5:R-:W-:Y:S01]  /*0150*/  IMAD.U32 R10, RZ, RZ, UR8 ;  /* 0x00000008ff0a7e24 */ /* 0x020fe2000f8e00ff */
[----:B--2---:R-:W-:-:S07]  /*0160*/  MOV R11, UR9 ;  /* 0x00000009000b7c02 */ /* 0x004fce0008000f00 */
[----:B------:R-:W-:-:S07]  /*0170*/  LEPC R20, `(.L_x_3750) ;  /* 0x000000001014794e */ /* 0x000fce0000000000 */
[----:B0--3--:R-:W-:Y:S05]  /*0180*/  CALL.ABS.NOINC R2 ;  /* 0x0000000002007343 */ /* 0x009fea0003c00000 */
.L_x_3750:
        /* <DEDUP_REMOVED lines=14> */
[----:B0-----:R-:W-:-:S07]  /*0270*/  VIADD R16, R10, 0x20 ;  /* 0x000000200a107836 */ /* 0x001fce0000000000 */
.L_x_3757:
[----:B------:R-:W-:Y:S01]  /*0280*/  ISETP.GE.U32.AND P0, PT, R10, UR44, PT ;  /* 0x0000002c0a007c0c */ /* 0x000fe2000bf06070 */
[----:B------:R-:W-:Y:S01]  /*0290*/  IMAD R13, R7, UR42, RZ ;  /* 0x0000002a070d7c24 */ /* 0x000fe2000f8e02ff */
[----:B------:R-:W-:Y:S01]  /*02a0*/  ISETP.GE.U32.AND P1, PT, R16, UR44, PT ;  /* 0x0000002c10007c0c */ /* 0x000fe2000bf26070 */
[----:B------:R-:W-:Y:S01]  /*02b0*/  IMAD.MOV.U32 R11, RZ, RZ, RZ ;  /* 0x000000ffff0b7224 */ /* 0x000fe200078e00ff */
[----:B------:R-:W-:Y:S01]  /*02c0*/  ISETP.GE.AND.EX P0, PT, RZ, UR45, PT, P0 ;  /* 0x0000002dff007c0c */ /* 0x000fe2000bf06300 */
[C---:B------:R-:W-:Y:S01]  /*02d0*/  IMAD R13, R8.reuse, UR43, R13 ;  /* 0x0000002b080d7c24 */ /* 0x040fe2000f8e020d */
[----:B------:R-:W-:Y:S01]  /*02e0*/  ISETP.GE.AND.EX P1, PT, RZ, UR45, PT, P1 ;  /* 0x0000002dff007c0c */ /* 0x000fe2000bf26310 */
[----:B------:R-:W-:-:S05]  /*02f0*/  IMAD.WIDE.U32 R2, R8, UR42, R10 ;  /* 0x0000002a08027c25 */ /* 0x000fca000f8e000a */
[----:B------:R-:W-:Y:S02]  /*0300*/  IADD3 R3, PT, PT, R3, R13, RZ ;  /* 0x0000000d03037210 */ /* 0x000fe40007ffe0ff */
[----:B------:R-:W-:-:S03]  /*0310*/  LEA R14, P2, R2, UR40, 0x1 ;  /* 0x00000028020e7c11 */ /* 0x000fc6000f8408ff */
[C---:B-1----:R-:W-:Y:S02]  /*0320*/  @!P0 R2UR UR4, R4.reuse ;  /* 0x00000000040482ca */ /* 0x042fe400000e0000 */
[C---:B------:R-:W-:Y:S02]  /*0330*/  @!P0 R2UR UR5, R5.reuse ;  /* 0x00000000050582ca */ /* 0x040fe400000e0000 */
[----:B------:R-:W-:Y:S02]  /*0340*/  @!P1 R2UR UR6, R4 ;  /* 0x00000000040692ca */ /* 0x000fe400000e0000 */
[----:B------:R-:W-:Y:S02]  /*0350*/  @!P1 R2UR UR7, R5 ;  /* 0x00000000050792ca */ /* 0x000fe400000e0000 */
[----:B------:R-:W-:-:S07]  /*0360*/  LEA.HI.X R15, R2, UR41, R3, 0x1, P2 ;  /* 0x00000029020f7c11 */ /* 0x000fce00090f0c03 */
[----:B------:R-:W2:Y:S04]  /*0370*/  @!P0 LDG.E.U16 R2, desc[UR4][R14.64] ;  /* 0x000000040e028981 */ /* 0x000ea8000c1e1500 */
[----:B------:R-:W3:Y:S01]  /*0380*/  @!P1 LDG.E.U16 R0, desc[UR6][R14.64+0x40] ;  /* 0x000040060e009981 */ /* 0x000ee2000c1e1500 */
[----:B0-----:R-:W-:Y:S01]  /*0390*/  IMAD.MOV.U32 R18, RZ, RZ, -0x800000 ;  /* 0xff800000ff127424 */ /* 0x001fe200078e00ff */
[----:B------:R-:W-:Y:S01]  /*03a0*/  MOV R13, 0xff800000 ;  /* 0xff800000000d7802 */ /* 0x000fe20000000f00 */
[----:B------:R-:W-:Y:S01]  /*03b0*/  IMAD.MOV.U32 R6, RZ, RZ, -0x800000 ;  /* 0xff800000ff067424 */ /* 0x000fe200078e00ff */
[----:B------:R-:W-:Y:S01]  /*03c0*/  UMOV UR4, 0xffffffff ;  /* 0xffffffff00047882 */ /* 0x000fe20000000000 */
[----:B--2---:R-:W-:Y:S02]  /*03d0*/  @!P0 HADD2.F32 R18, -RZ, R2.H0_H0 ;  /* 0x20000002ff128230 */ /* 0x004fe40000004100 */
[----:B---3--:R-:W-:-:S03]  /*03e0*/  @!P1 HADD2.F32 R6, -RZ, R0.H0_H0 ;  /* 0x20000000ff069230 */ /* 0x008fc60000004100 */
[----:B------:R-:W-:-:S04]  /*03f0*/  @!P0 FMNMX R13, R18, -INF , !PT ;  /* 0xff800000120d8809 */ /* 0x000fc80007800000 */
[----:B------:R-:W-:Y:S01]  /*0400*/  @!P1 FMNMX R13, R13, R6, !PT ;  /* 0x000000060d0d9209 */ /* 0x000fe20007800000 */
[----:B------:R-:W-:Y:S06]  /*0410*/  BRA.DIV UR4, `(.L_x_3752) ;  /* 0x0000000604747947 */ /* 0x000fec000b800000 */
[----:B------:R-:W0:Y:S01]  /*0420*/  SHFL.BFLY PT, R14, R13, 0x10, 0x1f ;  /* 0x0e001f000d0e7f89 */ /* 0x000e2200000e0000 */
[----:B------:R-:W-:Y:S02]  /*0430*/  IMAD.MOV.U32 R15, RZ, RZ, 0x3bbb989d ;  /* 0x3bbb989dff0f7424 */ /* 0x000fe400078e00ff */
        /* <DEDUP_REMOVED lines=11> */
[----:B------:R-:W-:-:S03]  /*04f0*/  FADD R6, -R11, R6 ;  /* 0x000000060b067221 */ /* 0x000fc60000000100 */
[-C--:B------:R-:W-:Y:S01]  /*0500*/  FFMA.SAT R12, R18, R15.reuse, 0.5 ;  /* 0x3f000000120c7423 */ /* 0x080fe2000000200f */
[----:B------:R-:W-:-:S03]  /*0510*/  FFMA.SAT R0, R6, R15, 0.5 ;  /* 0x3f00000006007423 */ /* 0x000fc6000000200f */
[-C--:B------:R-:W-:Y:S01]  /*0520*/  FFMA.RM R12, R12, R17.reuse, 12582913 ;  /* 0x4b4000010c0c7423 */ /* 0x080fe20000004011 */
[----:B------:R-:W-:-:S03]  /*0530*/  FFMA.RM R0, R0, R17, 12582913 ;  /* 0x4b40000100007423 */ /* 0x000fc60000004011 */
[----:B------:R-:W-:Y:S01]  /*0540*/  FADD R11, R12, -12583039 ;  /* 0xcb40007f0c0b7421 */ /* 0x000fe20000000000 */
[----:B------:R-:W-:Y:S01]  /*0550*/  FADD R3, R0, -12583039 ;  /* 0xcb40007f00037421 */ /* 0x000fe20000000000 */
[----:B------:R-:W-:Y:S01]  /*0560*/  SHF.L.U32 R2, R12, 0x17, RZ ;  /* 0x000000170c027819 */ /* 0x000fe200000006ff */
[----:B------:R-:W-:Y:S02]  /*0570*/  IMAD.SHL.U32 R0, R0, 0x800000, RZ ;  /* 0x0080000000007824 */ /* 0x000fe400078e00ff */
[----:B------:R-:W-:Y:S01]  /*0580*/  FFMA R11, R18, 1.4426950216293334961, -R11 ;  /* 0x3fb8aa3b120b7823 */ /* 0x000fe2000000080b */
[----:B------:R-:W-:-:S03]  /*0590*/  FFMA R3, R6, 1.4426950216293334961, -R3 ;  /* 0x3fb8aa3b06037823 */ /* 0x000fc60000000803 */
[----:B------:R-:W-:Y:S01]  /*05a0*/  FFMA R11, R18, 1.925963033500011079e-08, R11 ;  /* 0x32a57060120b7823 */ /* 0x000fe2000000000b */
[----:B------:R-:W-:-:S05]  /*05b0*/  FFMA R15, R6, 1.925963033500011079e-08, R3 ;  /* 0x32a57060060f7823 */ /* 0x000fca0000000003 */
[----:B------:R-:W0:Y:S08]  /*05c0*/  MUFU.EX2 R11, R11 ;  /* 0x0000000b000b7308 */ /* 0x000e300000000800 */
[----:B------:R-:W1:Y:S01]  /*05d0*/  MUFU.EX2 R15, R15 ;  /* 0x0000000f000f7308 */ /* 0x000e620000000800 */
[----:B0-----:R-:W-:-:S04]  /*05e0*/  FMUL R2, R2, R11 ;  /* 0x0000000b02027220 */ /* 0x001fc80000400000 */
[----:B------:R-:W-:Y:S01]  /*05f0*/  FADD R13, RZ, R2 ;  /* 0x00000002ff0d7221 */ /* 0x000fe20000000000 */
        /* <DEDUP_REMOVED lines=11> */
.L_x_3769:
        /* <DEDUP_REMOVED lines=11> */
[----:B0-----:R-:W-:Y:S05]  /*0760*/  CALL.REL.NOINC `($__internal_60_$__cuda_sm3x_div_rn_noftz_f32_slowpath) ;  /* 0x0000000400f87944 */ /* 0x001fea0003c00000 */
[----:B------:R-:W-:-:S07]  /*0770*/  IMAD.MOV.U32 R6, RZ, RZ, R2 ;  /* 0x000000ffff067224 */ /* 0x000fce00078e0002 */
.L_x_3754:
[----:B------:R-:W-:Y:S05]  /*0780*/  BSYNC.RECONVERGENT B1 ;  /* 0x0000000000017941 */ /* 0x000fea0003800200 */
.L_x_3753:
        /* <DEDUP_REMOVED lines=11> */
[----:B0-----:R-:W-:Y:S05]  /*0840*/  CALL.REL.NOINC `($__internal_60_$__cuda_sm3x_div_rn_noftz_f32_slowpath) ;  /* 0x0000000400c07944 */ /* 0x001fea0003c00000 */
[----:B------:R-:W-:-:S07]  /*0850*/  IMAD.MOV.U32 R13, RZ, RZ, R2 ;  /* 0x000000ffff0d7224 */ /* 0x000fce00078e0002 */
.L_x_3756:
[----:B------:R-:W-:Y:S05]  /*0860*/  BSYNC.RECONVERGENT B1 ;  /* 0x0000000000017941 */ /* 0x000fea0003800200 */
.L_x_3755:
[----:B------:R-:W-:Y:S01]  /*0870*/  ISETP.GE.U32.AND P1, PT, R16, UR44, PT ;  /* 0x0000002c10007c0c */ /* 0x000fe2000bf26070 */
[----:B------:R-:W-:Y:S01]  /*0880*/  IMAD R15, R7, UR38, RZ ;  /* 0x00000026070f7c24 */ /* 0x000fe2000f8e02ff */
[----:B------:R-:W-:Y:S01]  /*0890*/  @!P0 R2UR UR4, R4 ;  /* 0x00000000040482ca */ /* 0x000fe200000e0000 */
[----:B------:R-:W-:Y:S01]  /*08a0*/  IMAD.MOV.U32 R11, RZ, RZ, RZ ;  /* 0x000000ffff0b7224 */ /* 0x000fe200078e00ff */
[----:B------:R-:W-:Y:S01]  /*08b0*/  ISETP.GE.AND.EX P1, PT, RZ, UR45, PT, P1 ;  /* 0x0000002dff007c0c */ /* 0x000fe2000bf26310 */
[C---:B------:R-:W-:Y:S01]  /*08c0*/  IMAD R15, R8.reuse, UR39, R15 ;  /* 0x00000027080f7c24 */ /* 0x040fe2000f8e020f */
[----:B------:R-:W-:Y:S01]  /*08d0*/  @!P0 R2UR UR5, R5 ;  /* 0x00000000050582ca */ /* 0x000fe200000e0000 */
[----:B------:R-:W-:Y:S01]  /*08e0*/  IMAD.WIDE.U32 R2, R8, UR38, R10 ;  /* 0x0000002608027c25 */ /* 0x000fe2000f8e000a */
[----:B------:R-:W-:-:S04]  /*08f0*/  @!P0 F2FP.F16.F32.PACK_AB R6, RZ, R6 ;  /* 0x00000006ff06823e */ /* 0x000fc800000000ff */
[----:B------:R-:W-:Y:S02]  /*0900*/  IADD3 R3, PT, PT, R3, R15, RZ ;  /* 0x0000000f03037210 */ /* 0x000fe40007ffe0ff */
[----:B------:R-:W-:-:S03]  /*0910*/  LEA R12, P2, R2, UR36, 0x1 ;  /* 0x00000024020c7c11 */ /* 0x000fc6000f8408ff */
[----:B------:R-:W-:Y:S02]  /*0920*/  @!P1 F2FP.F16.F32.PACK_AB R0, RZ, R13 ;  /* 0x0000000dff00923e */ /* 0x000fe400000000ff */
[----:B------:R-:W-:Y:S02]  /*0930*/  LEA.HI.X R13, R2, UR37, R3, 0x1, P2 ;  /* 0x00000025020d7c11 */ /* 0x000fe400090f0c03 */
[----:B------:R-:W-:Y:S02]  /*0940*/  @!P1 R2UR UR6, R4 ;  /* 0x00000000040692ca */ /* 0x000fe400000e0000 */
[----:B------:R-:W-:Y:S01]  /*0950*/  @!P1 R2UR UR7, R5 ;  /* 0x00000000050792ca */ /* 0x000fe200000e0000 */
[----:B------:R2:W-:Y:S01]  /*0960*/  @!P0 STG.E.U16 desc[UR4][R12.64], R6 ;  /* 0x000000060c008986 */ /* 0x0005e2000c101504 */
[----:B------:R-:W-:-:S04]  /*0970*/  IADD3 R8, P0, PT, R9, R8, RZ ;  /* 0x0000000809087210 */ /* 0x000fc80007f1e0ff */
[----:B------:R-:W-:Y:S02]  /*0980*/  LEA.HI.X.SX32 R7, R9, R7, 0x1, P0 ;  /* 0x0000000709077211 */ /* 0x000fe400000f0eff */
[----:B------:R-:W-:-:S04]  /*0990*/  ISETP.GE.U32.AND P0, PT, R8, UR46, PT ;  /* 0x0000002e08007c0c */ /* 0x000fc8000bf06070 */
[----:B------:R-:W-:Y:S01]  /*09a0*/  ISETP.GE.AND.EX P0, PT, R7, UR47, PT, P0 ;  /* 0x0000002f07007c0c */ /* 0x000fe2000bf06300 */
[----:B------:R2:W-:-:S12]  /*09b0*/  @!P1 STG.E.U16 desc[UR6][R12.64+0x40], R0 ;  /* 0x000040000c009986 */ /* 0x0005d8000c101506 */
[----:B--2---:R-:W-:Y:S05]  /*09c0*/  @!P0 BRA `(.L_x_3757) ;  /* 0xfffffff8002c8947 */ /* 0x004fea000383ffff */
[----:B------:R-:W-:Y:S05]  /*09d0*/  BSYNC B0 ;  /* 0x0000000000007941 */ /* 0x000fea0003800000 */
.L_x_3751:
[----:B------:R-:W-:Y:S05]  /*09e0*/  EXIT ;  /* 0x000000000000794d */ /* 0x000fea0003800000 */
.L_x_3752:
[----:B------:R-:W-:Y:S01]  /*09f0*/  BSSY B1, `(.L_x_3758) ;  /* 0x0000007000017945 */ /* 0x000fe20003800000 */
[----:B------:R-:W-:Y:S01]  /*0a00*/  IMAD.MOV.U32 R12, RZ, RZ, 0x10 ;  /* 0x00000010ff0c7424 */ /* 0x000fe200078e00ff */
[----:B------:R-:W-:Y:S01]  /*0a10*/  MOV R15, 0xffffffff ;  /* 0xffffffff000f7802 */ /* 0x000fe20000000f00 */
[----:B------:R-:W-:-:S07]  /*0a20*/  IMAD.MOV.U32 R11, RZ, RZ, 0x1f ;  /* 0x0000001fff0b7424 */ /* 0x000fce00078e00ff */
[----:B------:R-:W-:Y:S05]  /*0a30*/  WARPSYNC.COLLECTIVE R15, `(.L_x_3759) ;  /* 0x000000000f087348 */ /* 0x000fea0003c00000 */
[----:B------:R0:W1:Y:S02]  /*0a40*/  SHFL.BFLY P6, R14, R13, R12, R11 ;  /* 0x0c00000c0d0e7389 */ /* 0x00006400000c000b */
[----:B01----:R-:W-:Y:S05]  /*0a50*/  ENDCOLLECTIVE ;  /* 0x000000000000791b */ /* 0x003fea0003800000 */
.L_x_3759:
[----:B------:R-:W-:Y:S05]  /*0a60*/  BSYNC B1 ;  /* 0x0000000000017941 */ /* 0x000fea0003800000 */
.L_x_3758:
[----:B------:R-:W-:Y:S01]  /*0a70*/  FMNMX R13, R14, R13, !PT ;  /* 0x0000000d0e0d7209 */ /* 0x000fe20007800000 */
[----:B------:R-:W-:Y:S01]  /*0a80*/  IMAD.MOV.U32 R12, RZ, RZ, 0x8 ;  /* 0x00000008ff0c7424 */ /* 0x000fe200078e00ff */
[----:B------:R-:W-:Y:S01]  /*0a90*/  MOV R15, 0xffffffff ;  /* 0xffffffff000f7802 */ /* 0x000fe20000000f00 */
[----:B------:R-:W-:Y:S02]  /*0aa0*/  IMAD.MOV.U32 R11, RZ, RZ, 0x1f ;  /* 0x0000001fff0b7424 */ /* 0x000fe400078e00ff */
[----:B------:R-:W-:Y:S02]  /*0ab0*/  IMAD.MOV.U32 R17, RZ, RZ, 0x3bbb989d ;  /* 0x3bbb989dff117424 */ /* 0x000fe400078e00ff */
[----:B------:R-:W-:-:S07]  /*0ac0*/  IMAD.MOV.U32 R19, RZ, RZ, 0x437c0000 ;  /* 0x437c0000ff137424 */ /* 0x000fce00078e00ff */
[----:B------:R-:W-:Y:S05]  /*0ad0*/  WARPSYNC.COLLECTIVE R15, `(.L_x_3760) ;  /* 0x000000000f087348 */ /* 0x000fea0003c00000 */
[----:B------:R0:W1:Y:S02]  /*0ae0*/  SHFL.BFLY P6, R14, R13, R12, R11 ;  /* 0x0c00000c0d0e7389 */ /* 0x00006400000c000b */
[----:B01----:R-:W-:Y:S05]  /*0af0*/  ENDCOLLECTIVE ;  /* 0x000000000000791b */ /* 0x003fea0003800000 */
.L_x_3760:
[----:B------:R-:W-:Y:S01]  /*0b00*/  IMAD.MOV.U32 R12, RZ, RZ, 0x4 ;  /* 0x00000004ff0c7424 */ /* 0x000fe200078e00ff */
[----:B------:R-:W-:-:S05]  /*0b10*/  FMNMX R0, R13, R14, !PT ;  /* 0x0000000e0d007209 */ /* 0x000fca0007800000 */
[----:B------:R-:W-:-:S07]  /*0b20*/  IMAD.MOV.U32 R13, RZ, RZ, R0 ;  /* 0x000000ffff0d7224 */ /* 0x000fce00078e0000 */
[----:B------:R-:W-:Y:S05]  /*0b30*/  WARPSYNC.COLLECTIVE R15, `(.L_x_3761) ;  /* 0x000000000f087348 */ /* 0x000fea0003c00000 */
[----:B------:R0:W1:Y:S02]  /*0b40*/  SHFL.BFLY P6, R14, R13, R12, R11 ;  /* 0x0c00000c0d0e7389 */ /* 0x00006400000c000b */
[----:B01----:R-:W-:Y:S05]  /*0b50*/  ENDCOLLECTIVE ;  /* 0x000000000000791b */ /* 0x003fea0003800000 */
.L_x_3761:
[----:B------:R-:W-:Y:S01]  /*0b60*/  IMAD.MOV.U32 R12, RZ, RZ, 0x2 ;  /* 0x00000002ff0c7424 */ /* 0x000fe200078e00ff */
[----:B------:R-:W-:-:S04]  /*0b70*/  FMNMX R2, R0, R14, !PT ;  /* 0x0000000e00027209 */ /* 0x000fc80007800000 */
[----:B------:R-:W-:-:S07]  /*0b80*/  MOV R13, R2 ;  /* 0x00000002000d7202 */ /* 0x000fce0000000f00 */
[----:B------:R-:W-:Y:S05]  /*0b90*/  WARPSYNC.COLLECTIVE R15, `(.L_x_3762) ;  /* 0x000000000f087348 */ /* 0x000fea0003c00000 */
[----:B------:R0:W1:Y:S02]  /*0ba0*/  SHFL.BFLY P6, R14, R13, R12, R11 ;  /* 0x0c00000c0d0e7389 */ /* 0x00006400000c000b */
[----:B01----:R-:W-:Y:S05]  /*0bb0*/  ENDCOLLECTIVE ;  /* 0x000000000000791b */ /* 0x003fea0003800000 */
.L_x_3762:
[----:B------:R-:W-:Y:S01]  /*0bc0*/  HFMA2 R12, -RZ, RZ, 0, 5.9604644775390625e-08 ;  /* 0x00000001ff0c7431 */ /* 0x000fe200000001ff */
[----:B------:R-:W-:-:S05]  /*0bd0*/  FMNMX R3, R2, R14, !PT ;  /* 0x0000000e02037209 */ /* 0x000fca0007800000 */
[----:B------:R-:W-:-:S07]  /*0be0*/  IMAD.MOV.U32 R13, RZ, RZ, R3 ;  /* 0x000000ffff0d7224 */ /* 0x000fce00078e0003 */
[----:B------:R-:W-:Y:S05]  /*0bf0*/  WARPSYNC.COLLECTIVE R15, `(.L_x_3763) ;  /* 0x000000000f087348 */ /* 0x000fea0003c00000 */
[----:B------:R0:W1:Y:S02]  /*0c00*/  SHFL.BFLY P6, R14, R13, R12, R11 ;  /* 0x0c00000c0d0e7389 */ /* 0x00006400000c000b */
[----:B01----:R-:W-:Y:S05]  /*0c10*/  ENDCOLLECTIVE ;  /* 0x000000000000791b */ /* 0x003fea0003800000 */
.L_x_3763:
[----:B------:R-:W-:Y:S02]  /*0c20*/  MOV R12, 0x10 ;  /* 0x00000010000c7802 */ /* 0x000fe40000000f00 */
[----:B------:R-:W-:-:S05]  /*0c30*/  FMNMX R3, R3, R14, !PT ;  /* 0x0000000e03037209 */ /* 0x000fca0007800000 */
        /* <DEDUP_REMOVED lines=13> */
[----:B------:R-:W-:-:S03]  /*0d10*/  IMAD.SHL.U32 R0, R14, 0x800000, RZ ;  /* 0x008000000e007824 */ /* 0x000fc600078e00ff */
[----:B------:R-:W0:Y:S08]  /*0d20*/  MUFU.EX2 R11, R6 ;  /* 0x00000006000b7308 */ /* 0x000e300000000800 */
[----:B------:R-:W1:Y:S01]  /*0d30*/  MUFU.EX2 R3, R3 ;  /* 0x0000000300037308 */ /* 0x000e620000000800 */
[----:B0-----:R-:W-:Y:S01]  /*0d40*/  FMUL R0, R0, R11 ;  /* 0x0000000b00007220 */ /* 0x001fe20000400000 */
[----:B------:R-:W-:-:S02]  /*0d50*/  IMAD.MOV.U32 R11, RZ, RZ, 0x1f ;  /* 0x0000001fff0b7424 */ /* 0x000fc400078e00ff */
[----:B-1----:R-:W-:-:S04]  /*0d60*/  FMUL R2, R2, R3 ;  /* 0x0000000302027220 */ /* 0x002fc80000400000 */
[----:B------:R-:W-:-:S04]  /*0d70*/  FADD R13, RZ, R2 ;  /* 0x00000002ff0d7221 */ /* 0x000fc80000000000 */
[----:B------:R-:W-:-:S07]  /*0d80*/  FADD R13, R13, R0 ;  /* 0x000000000d0d7221 */ /* 0x000fce0000000000 */
[----:B------:R-:W-:Y:S05]  /*0d90*/  WARPSYNC.COLLECTIVE R15, `(.L_x_3764) ;  /* 0x000000000f087348 */ /* 0x000fea0003c00000 */
[----:B------:R0:W1:Y:S02]  /*0da0*/  SHFL.BFLY P6, R14, R13, R12, R11 ;  /* 0x0c00000c0d0e7389 */ /* 0x00006400000c000b */
[----:B01----:R-:W-:Y:S05]  /*0db0*/  ENDCOLLECTIVE ;  /* 0x000000000000791b */ /* 0x003fea0003800000 */
.L_x_3764:
[----:B------:R-:W-:Y:S02]  /*0dc0*/  IMAD.MOV.U32 R12, RZ, RZ, 0x8 ;  /* 0x00000008ff0c7424 */ /* 0x000fe400078e00ff */
[----:B------:R-:W-:-:S05]  /*0dd0*/  FADD R3, R13, R14 ;  /* 0x0000000e0d037221 */ /* 0x000fca0000000000 */
[----:B------:R-:W-:-:S07]  /*0de0*/  MOV R13, R3 ;  /* 0x00000003000d7202 */ /* 0x000fce0000000f00 */
[----:B------:R-:W-:Y:S05]  /*0df0*/  WARPSYNC.COLLECTIVE R15, `(.L_x_3765) ;  /* 0x000000000f087348 */ /* 0x000fea0003c00000 */
[----:B------:R0:W1:Y:S02]  /*0e00*/  SHFL.BFLY P6, R14, R13, R12, R11 ;  /* 0x0c00000c0d0e7389 */ /* 0x00006400000c000b */
[----:B01----:R-:W-:Y:S05]  /*0e10*/  ENDCOLLECTIVE ;  /* 0x000000000000791b */ /* 0x003fea0003800000 */
.L_x_3765:
[----:B------:R-:W-:Y:S02]  /*0e20*/  IMAD.MOV.U32 R12, RZ, RZ, 0x4 ;  /* 0x00000004ff0c7424 */ /* 0x000fe400078e00ff */
[----:B------:R-:W-:-:S05]  /*0e30*/  FADD R6, R3, R14 ;  /* 0x0000000e03067221 */ /* 0x000fca0000000000 */
[----:B------:R-:W-:-:S07]  /*0e40*/  MOV R13, R6 ;  /* 0x00000006000d7202 */ /* 0x000fce0000000f00 */
[----:B------:R-:W-:Y:S05]  /*0e50*/  WARPSYNC.COLLECTIVE R15, `(.L_x_3766) ;  /* 0x000000000f087348 */ /* 0x000fea0003c00000 */
[----:B------:R0:W1:Y:S02]  /*0e60*/  SHFL.BFLY P6, R14, R13, R12, R11 ;  /* 0x0c00000c0d0e7389 */ /* 0x00006400000c000b */
[----:B01----:R-:W-:Y:S05]  /*0e70*/  ENDCOLLECTIVE ;  /* 0x000000000000791b */ /* 0x003fea0003800000 */
.L_x_3766:
[----:B------:R-:W-:Y:S02]  /*0e80*/  IMAD.MOV.U32 R12, RZ, RZ, 0x2 ;  /* 0x00000002ff0c7424 */ /* 0x000fe400078e00ff */
[----:B------:R-:W-:-:S05]  /*0e90*/  FADD R17, R6, R14 ;  /* 0x0000000e06117221 */ /* 0x000fca0000000000 */
[----:B------:R-:W-:-:S07]  /*0ea0*/  MOV R13, R17 ;  /* 0x00000011000d7202 */ /* 0x000fce0000000f00 */
[----:B------:R-:W-:Y:S05]  /*0eb0*/  WARPSYNC.COLLECTIVE R15, `(.L_x_3767) ;  /* 0x000000000f087348 */ /* 0x000fea0003c00000 */
[----:B------:R0:W1:Y:S02]  /*0ec0*/  SHFL.BFLY P6, R14, R13, R12, R11 ;  /* 0x0c00000c0d0e7389 */ /* 0x00006400000c000b */
[----:B01----:R-:W-:Y:S05]  /*0ed0*/  ENDCOLLECTIVE ;  /* 0x000000000000791b */ /* 0x003fea0003800000 */
.L_x_3767:
[----:B------:R-:W-:Y:S02]  /*0ee0*/  IMAD.MOV.U32 R12, RZ, RZ, 0x1 ;  /* 0x00000001ff0c7424 */ /* 0x000fe400078e00ff */
[----:B------:R-:W-:-:S05]  /*0ef0*/  FADD R18, R17, R14 ;  /* 0x0000000e11127221 */ /* 0x000fca0000000000 */
[----:B------:R-:W-:-:S07]  /*0f00*/  MOV R13, R18 ;  /* 0x00000012000d7202 */ /* 0x000fce0000000f00 */
[----:B------:R-:W-:Y:S05]  /*0f10*/  WARPSYNC.COLLECTIVE R15, `(.L_x_3768) ;  /* 0x000000000f087348 */ /* 0x000fea0003c00000 */
[----:B------:R0:W1:Y:S02]  /*0f20*/  SHFL.BFLY P6, R14, R13, R12, R11 ;  /* 0x0c00000c0d0e7389 */ /* 0x00006400000c000b */
[----:B01----:R-:W-:Y:S05]  /*0f30*/  ENDCOLLECTIVE ;  /* 0x000000000000791b */ /* 0x003fea0003800000 */
.L_x_3768:
[----:B------:R-:W-:Y:S05]  /*0f40*/  BRA `(.L_x_3769) ;  /* 0xfffffff400d87947 */ /* 0x000fea000383ffff */
        .weak           $__internal_60_$__cuda_sm3x_div_rn_noftz_f32_slowpath
        .type           $__internal_60_$__cuda_sm3x_div_rn_noftz_f32_slowpath,@function
        .size           $__internal_60_$__cuda_sm3x_div_rn_noftz_f32_slowpath,(.L_x_15377 - $__internal_60_$__cuda_sm3x_div_rn_noftz_f32_slowpath)
$__internal_60_$__cuda_sm3x_div_rn_noftz_f32_slowpath:
        /* <DEDUP_REMOVED lines=35> */
.L_x_3771:
[----:B------:R-:W-:Y:S01]  /*1180*/  LEA R14, R13, 0xc0800000, 0x17 ;  /* 0xc08000000d0e7811 */ /* 0x000fe200078eb8ff */
[----:B------:R-:W-:Y:S04]  /*1190*/  BSSY.RECONVERGENT B3, `(.L_x_3776) ;  /* 0x0000036000037945 */ /* 0x000fe80003800200 */
[----:B------:R-:W-:Y:S01]  /*11a0*/  IMAD.IADD R17, R15, 0x1, -R14 ;  /* 0x000000010f117824 */ /* 0x000fe200078e0a0e */
[----:B------:R-:W-:-:S03]  /*11b0*/  IADD3 R14, PT, PT, R18, -0x7f, RZ ;  /* 0xffffff81120e7810 */ /* 0x000fc60007ffe0ff */
[----:B------:R-:W0:Y:S01]  /*11c0*/  MUFU.RCP R15, R17 ;  /* 0x00000011000f7308 */ /* 0x000e220000001000 */
[----:B------:R-:W-:Y:S01]  /*11d0*/  FADD.FTZ R19, -R17, -RZ ;  /* 0x800000ff11137221 */ /* 0x000fe20000010100 */
[C---:B------:R-:W-:Y:S01]  /*11e0*/  IMAD R2, R14.reuse, -0x800000, R2 ;  /* 0xff8000000e027824 */ /* 0x040fe200078e0202 */
        /* <DEDUP_REMOVED lines=24> */
[-CC-:B------:R-:W-:Y:S01]  /*1370*/  FFMA.RM R14, R15, R19.reuse, R20.reuse ;  /* 0x000000130f0e7223 */ /* 0x180fe20000004014 */
[----:B------:R-:W-:Y:S02]  /*1380*/  ISETP.NE.AND P3, PT, R17, RZ, PT ;  /* 0x000000ff1100720c */ /* 0x000fe40003f65270 */
[----:B------:R-:W-:Y:S01]  /*1390*/  LOP3.LUT R13, R11, 0x7fffff, RZ, 0xc0, !PT ;  /* 0x007fffff0b0d7812 */ /* 0x000fe200078ec0ff */
[----:B------:R-:W-:Y:S01]  /*13a0*/  FFMA.RP R11, R15, R19, R20 ;  /* 0x000000130f0b7223 */ /* 0x000fe20000008014 */
[----:B------:R-:W-:Y:S01]  /*13b0*/  IMAD.MOV R15, RZ, RZ, -R17 ;  /* 0x000000ffff0f7224 */ /* 0x000fe200078e0a11 */
[----:B------:R-:W-:Y:S02]  /*13c0*/  ISETP.NE.AND P2, PT, R17, RZ, PT ;  /* 0x000000ff1100720c */ /* 0x000fe40003f45270 */
        /* <DEDUP_REMOVED lines=14> */
.L_x_3778:
[----:B------:R-:W-:-:S04]  /*14b0*/  LOP3.LUT R2, R2, 0x80000000, RZ, 0xc0, !PT ;  /* 0x8000000002027812 */ /* 0x000fc800078ec0ff */
[----:B------:R-:W-:Y:S01]  /*14c0*/  LOP3.LUT R2, R2, 0x7f800000, RZ, 0xfc, !PT ;  /* 0x7f80000002027812 */ /* 0x000fe200078efcff */
[----:B------:R-:W-:Y:S06]  /*14d0*/  BRA `(.L_x_3779) ;  /* 0x0000000000047947 */ /* 0x000fec0003800000 */
.L_x_3777:
[----:B------:R-:W-:-:S07]  /*14e0*/  IMAD R2, R14, 0x800000, R2 ;  /* 0x008000000e027824 */ /* 0x000fce00078e0202 */
.L_x_3779:
[----:B------:R-:W-:Y:S05]  /*14f0*/  BSYNC.RECONVERGENT B3 ;  /* 0x0000000000037941 */ /* 0x000fea0003800200 */
.L_x_3776:
[----:B------:R-:W-:Y:S05]  /*1500*/  BRA `(.L_x_3780) ;  /* 0x0000000000207947 */ /* 0x000fea0003800000 */
.L_x_3775:
[----:B------:R-:W-:-:S04]  /*1510*/  LOP3.LUT R2, R15, 0x80000000, R2, 0x48, !PT ;  /* 0x800000000f027812 */ /* 0x000fc800078e4802 */
[----:B------:R-:W-:Y:S01]  /*1520*/  LOP3.LUT R2, R2, 0x7f800000, RZ, 0xfc, !PT ;  /* 0x7f80000002027812 */ /* 0x000fe200078efcff */
[----:B------:R-:W-:Y:S06]  /*1530*/  BRA `(.L_x_3780) ;  /* 0x0000000000147947 */ /* 0x000fec0003800000 */
.L_x_3774:
[----:B------:R-:W-:Y:S01]  /*1540*/  LOP3.LUT R2, R15, 0x80000000, R2, 0x48, !PT ;  /* 0x800000000f027812 */ /* 0x000fe200078e4802 */
[----:B------:R-:W-:Y:S06]  /*1550*/  BRA `(.L_x_3780) ;  /* 0x00000000000c7947 */ /* 0x000fec0003800000 */
.L_x_3773:
[----:B------:R-:W0:Y:S01]  /*1560*/  MUFU.RSQ R2, -QNAN ;  /* 0xffc0000000027908 */ /* 0x000e220000001400 */
[----:B------:R-:W-:Y:S05]  /*1570*/  BRA `(.L_x_3780) ;  /* 0x0000000000047947 */ /* 0x000fea0003800000 */
.L_x_3772:
[----:B------:R-:W-:-:S07]  /*1580*/  FADD.FTZ R2, R2, R3 ;  /* 0x0000000302027221 */ /* 0x000fce0000010000 */
.L_x_3780:
[----:B------:R-:W-:Y:S05]  /*1590*/  BSYNC.RECONVERGENT B2 ;  /* 0x0000000000027941 */ /* 0x000fea0003800200 */
.L_x_3770:
[----:B------:R-:W-:-:S04]  /*15a0*/  HFMA2 R13, -RZ, RZ, 0, 0 ;  /* 0x00000000ff0d7431 */ /* 0x000fc800000001ff */
[----:B0-----:R-:W-:Y:S05]  /*15b0*/  RET.REL.NODEC R12 `(_ZN7oneflow4cuda7softmax15SoftmaxWarpImplI10SimpleLoadI6__halffE11SimpleStoreIS4_fEfLi1ELi2ELi32ELi1ELb1ELNS1_9AlgorithmE0EEEvT_T0_ll) ;  /* 0xffffffe80c907950 */ /* 0x001fea0003c3ffff */
.L_x_3781:
        /* <DEDUP_REMOVED lines=12> */
.L_x_15377:


//--------------------- .text._ZN7oneflow4cuda7softmax15SoftmaxWarpImplI10SimpleLoadI6__halffE11SimpleStoreIS4_fEfLi1ELi2ELi32ELi1ELb0ELNS1_9AlgorithmE0EEEvT_T0_ll --------------------------
	.section	.text._ZN7oneflow4cuda7softmax15SoftmaxWarpImplI10SimpleLoadI6__halffE11SimpleStoreIS4_fEfLi1ELi2ELi32ELi1ELb0ELNS1_9AlgorithmE0EEEvT_T0_ll,"ax",@progbits
	.align	128
        .global         _ZN7oneflow4cuda7softmax15SoftmaxWarpImplI10SimpleLoadI6__halffE11SimpleStoreIS4_fEfLi1ELi2ELi32ELi1ELb0ELNS1_9AlgorithmE0EEEvT_T0_ll
        .type           _ZN7oneflow4cuda7softmax15SoftmaxWarpImplI10SimpleLoadI6__halffE11SimpleStoreIS4_fEfLi1ELi2ELi32ELi1ELb0ELNS1_9AlgorithmE0EEEvT_T0_ll,@function
        .size           _ZN7oneflow4cuda7softmax15SoftmaxWarpImplI10SimpleLoadI6__halffE11SimpleStoreIS4_fEfLi1ELi2ELi32ELi1ELb0ELNS1_9AlgorithmE0EEEvT_T0_ll,(.L_x_15378 - _ZN7oneflow4cuda7softmax15SoftmaxWarpImplI10SimpleLoadI6__halffE11SimpleStoreIS4_fEfLi1ELi2ELi32ELi1ELb0ELNS1_9AlgorithmE0EEEvT_T0_ll)
        .other          _ZN7oneflow4cuda7softmax15SoftmaxWarpImplI10SimpleLoadI6__halffE11SimpleStoreIS4_fEfLi1ELi2ELi32ELi1ELb0ELNS1_9AlgorithmE0EEEvT_T0_ll,@"STO_CUDA_ENTRY STV_DEFAULT"
_ZN7oneflow4cuda7softmax15SoftmaxWarpImplI10SimpleLoadI6__halffE11SimpleStoreIS4_fEfLi1ELi2ELi32ELi1ELb0ELNS1_9AlgorithmE0EEEvT_T0_ll:
.text._ZN7oneflow4cuda7softmax15SoftmaxWarpImplI10SimpleLoadI6__halffE11SimpleStoreIS4_fEfLi1ELi2ELi32ELi1ELb0ELNS1_9AlgorithmE0EEEvT_T0_ll:
        /* <DEDUP_REMOVED lines=24> */
.L_x_3782:
        /* <DEDUP_REMOVED lines=13> */
.L_x_3788:
[----:B------:R-:W-:Y:S01]  /*0250*/  IMAD R3, R7, UR38, RZ ;  /* 0x0000002607037c24 */ /* 0x000fe2000f8e02ff */
[----:B--2---:R-:W-:Y:S01]  /*0260*/  R2UR UR4, R4 ;  /* 0x00000000040472ca */ /* 0x004fe200000e0000 */
[----:B------:R-:W-:Y:S01]  /*0270*/  IMAD.MOV.U32 R11, RZ, RZ, RZ ;  /* 0x000000ffff0b7224 */ /* 0x000fe200078e00ff */
[C---:B------:R-:W-:Y:S01]  /*0280*/  R2UR UR5, R5.reuse ;  /* 0x00000000050572ca */ /* 0x040fe200000e0000 */
[----:B------:R-:W-:Y:S01]  /*0290*/  IMAD R3, R8, UR39, R3 ;  /* 0x0000002708037c24 */ /* 0x000fe2000f8e0203 */
[----:B------:R-:W-:Y:S01]  /*02a0*/  R2UR UR6, R4 ;  /* 0x00000000040672ca */ /* 0x000fe200000e0000 */
[----:B-1----:R-:W-:Y:S01]  /*02b0*/  IMAD.WIDE.U32 R12, R8, UR38, R10 ;  /* 0x00000026080c7c25 */ /* 0x002fe2000f8e000a */
[----:B------:R-:W-:-:S03]  /*02c0*/  R2UR UR7, R5 ;  /* 0x00000000050772ca */ /* 0x000fc600000e0000 */
[----:B------:R-:W-:Y:S01]  /*02d0*/  IMAD.IADD R3, R13, 0x1, R3 ;  /* 0x000000010d037824 */ /* 0x000fe200078e0203 */
[----:B------:R-:W-:-:S04]  /*02e0*/  LEA R2, P0, R12, UR36, 0x1 ;  /* 0x000000240c027c11 */ /* 0x000fc8000f8008ff */
[----:B------:R-:W-:-:S05]  /*02f0*/  LEA.HI.X R3, R12, UR37, R3, 0x1, P0 ;  /* 0x000000250c037c11 */ /* 0x000fca00080f0c03 */
[----:B------:R-:W2:Y:S04]  /*0300*/  LDG.E.U16 R0, desc[UR4][R2.64] ;  /* 0x0000000402007981 */ /* 0x000ea8000c1e1500 */
[----:B------:R-:W3:Y:S01]  /*0310*/  LDG.E.U16 R6, desc[UR6][R2.64+0x40] ;  /* 0x0000400602067981 */ /* 0x000ee2000c1e1500 */
[----:B------:R-:W-:Y:S01]  /*0320*/  UMOV UR4, 0xffffffff ;  /* 0xffffffff00047882 */ /* 0x000fe20000000000 */
[----:B--2---:R-:W-:Y:S02]  /*0330*/  HADD2.F32 R16, -RZ, R0.H0_H0 ;  /* 0x20000000ff107230 */ /* 0x004fe40000004100 */
[----:B---3--:R-:W-:-:S05]  /*0340*/  HADD2.F32 R6, -RZ, R6.H0_H0 ;  /* 0x20000006ff067230 */ /* 0x008fca0000004100 */
[----:B------:R-:W-:Y:S01]  /*0350*/  FMNMX3 R13, R16, -INF , R6, !PT ;  /* 0xff800000100d7876 */ /* 0x000fe20007800006 */
[----:B------:R-:W-:Y:S06]  /*0360*/  BRA.DIV UR4, `(.L_x_3783) ;  /* 0x0000000604687947 */ /* 0x000fec000b800000 */
[----:B------:R-:W1:Y:S01]  /*0370*/  SHFL.BFLY PT, R14, R13, 0x10, 0x1f ;  /* 0x0e001f000d0e7f89 */ /* 0x000e6200000e0000 */
[----:B------:R-:W-:Y:S02]  /*0380*/  HFMA2 R15, -RZ, RZ, 0.96630859375, -0.0022525787353515625 ;  /* 0x3bbb989dff0f7431 */ /* 0x000fe400000001ff */
        /* <DEDUP_REMOVED lines=11> */
[----:B------:R-:W-:-:S03]  /*0440*/  FADD R6, R6, -R11 ;  /* 0x8000000b06067221 */ /* 0x000fc60000000000 */
[-C--:B------:R-:W-:Y:S01]  /*0450*/  FFMA.SAT R12, R16, R15.reuse, 0.5 ;  /* 0x3f000000100c7423 */ /* 0x080fe2000000200f */
[----:B------:R-:W-:-:S03]  /*0460*/  FFMA.SAT R0, R6, R15, 0.5 ;  /* 0x3f00000006007423 */ /* 0x000fc6000000200f */
[-C--:B------:R-:W-:Y:S01]  /*0470*/  FFMA.RM R12, R12, R17.reuse, 12582913 ;  /* 0x4b4000010c0c7423 */ /* 0x080fe20000004011 */
[----:B------:R-:W-:-:S03]  /*0480*/  FFMA.RM R0, R0, R17, 12582913 ;  /* 0x4b40000100007423 */ /* 0x000fc60000004011 */
[----:B------:R-:W-:Y:S01]  /*0490*/  FADD R11, R12, -12583039 ;  /* 0xcb40007f0c0b7421 */ /* 0x000fe20000000000 */
[----:B------:R-:W-:Y:S01]  /*04a0*/  FADD R3, R0, -12583039 ;  /* 0xcb40007f00037421 */ /* 0x000fe20000000000 */
[----:B------:R-:W-:Y:S01]  /*04b0*/  IMAD.SHL.U32 R2, R12, 0x800000, RZ ;  /* 0x008000000c027824 */ /* 0x000fe200078e00ff */
[----:B------:R-:W-:Y:S01]  /*04c0*/  SHF.L.U32 R0, R0, 0x17, RZ ;  /* 0x0000001700007819 */ /* 0x000fe200000006ff */
[----:B------:R-:W-:Y:S01]  /*04d0*/  FFMA R11, R16, 1.4426950216293334961, -R11 ;  /* 0x3fb8aa3b100b7823 */ /* 0x000fe2000000080b */
[----:B------:R-:W-:-:S03]  /*04e0*/  FFMA R3, R6, 1.4426950216293334961, -R3 ;  /* 0x3fb8aa3b06037823 */ /* 0x000fc60000000803 */
[----:B------:R-:W-:Y:S01]  /*04f0*/  FFMA R11, R16, 1.925963033500011079e-08, R11 ;  /* 0x32a57060100b7823 */ /* 0x000fe2000000000b */
[----:B------:R-:W-:-:S05]  /*0500*/  FFMA R15, R6, 1.925963033500011079e-08, R3 ;  /* 0x32a57060060f7823 */ /* 0x000fca0000000003 */
[----:B------:R-:W1:Y:S08]  /*0510*/  MUFU.EX2 R11, R11 ;  /* 0x0000000b000b7308 */ /* 0x000e700000000800 */
[----:B------:R-:W2:Y:S01]  /*0520*/  MUFU.EX2 R15, R15 ;  /* 0x0000000f000f7308 */ /* 0x000ea20000000800 */
[----:B-1----:R-:W-:-:S04]  /*0530*/  FMUL R2, R2, R11 ;  /* 0x0000000b02027220 */ /* 0x002fc80000400000 */
[----:B------:R-:W-:Y:S01]  /*0540*/  FADD R13, RZ, R2 ;  /* 0x00000002ff0d7221 */ /* 0x000fe20000000000 */
        /* <DEDUP_REMOVED lines=11> */
.L_x_3800:
        /* <DEDUP_REMOVED lines=11> */
[----:B01----:R-:W-:Y:S05]  /*06b0*/  CALL.REL.NOINC `($__internal_61_$__cuda_sm3x_div_rn_noftz_f32_slowpath) ;  /* 0x0000000400ec7944 */ /* 0x003fea0003c00000 */
[----:B------:R-:W-:-:S07]  /*06c0*/  IMAD.MOV.U32 R6, RZ, RZ, R2 ;  /* 0x000000ffff067224 */ /* 0x000fce00078e0002 */
.L_x_3785:
[----:B------:R-:W-:Y:S05]  /*06d0*/  BSYNC.RECONVERGENT B0 ;  /* 0x0000000000007941 */ /* 0x000fea0003800200 */
.L_x_3784:
        /* <DEDUP_REMOVED lines=11> */
[----:B01----:R-:W-:Y:S05]  /*0790*/  CALL.REL.NOINC `($__internal_61_$__cuda_sm3x_div_rn_noftz_f32_slowpath) ;  /* 0x0000000400b47944 */ /* 0x003fea0003c00000 */
[----:B------:R-:W-:-:S07]  /*07a0*/  IMAD.MOV.U32 R15, RZ, RZ, R2 ;  /* 0x000000ffff0f7224 */ /* 0x000fce00078e0002 */
.L_x_3787:
[----:B------:R-:W-:Y:S05]  /*07b0*/  BSYNC.RECONVERGENT B0 ;  /* 0x0000000000007941 */ /* 0x000fea0003800200 */
.L_x_3786:
        /* <DEDUP_REMOVED lines=8> */
[----:B------:R-:W-:-:S03]  /*0840*/  F2FP.F16.F32.PACK_AB R6, R15, R6 ;  /* 0x000000060f06723e */ /* 0x000fc600000000ff */
[----:B------:R-:W-:Y:S01]  /*0850*/  IMAD.IADD R3, R13, 0x1, R3 ;  /* 0x000000010d037824 */ /* 0x000fe200078e0203 */
[----:B------:R-:W-:Y:S02]  /*0860*/  LEA R2, P0, R12, UR40, 0x1 ;  /* 0x000000280c027c11 */ /* 0x000fe4000f8008ff */
[----:B------:R-:W-:Y:S02]  /*0870*/  PRMT R0, R6, 0x7632, R0 ;  /* 0x0000763206007816 */ /* 0x000fe40000000000 */
[----:B------:R-:W-:Y:S02]  /*0880*/  LEA.HI.X R3, R12, UR41, R3, 0x1, P0 ;  /* 0x000000290c037c11 */ /* 0x000fe400080f0c03 */
[----:B------:R-:W-:-:S03]  /*0890*/  IADD3 R8, P0, PT, R9, R8, RZ ;  /* 0x0000000809087210 */ /* 0x000fc60007f1e0ff */
[----:B------:R3:W-:Y:S01]  /*08a0*/  STG.E.U16 desc[UR4][R2.64], R6 ;  /* 0x0000000602007986 */ /* 0x0007e2000c101504 */
[----:B------:R-:W-:Y:S02]  /*08b0*/  LEA.HI.X.SX32 R7, R9, R7, 0x1, P0 ;  /* 0x0000000709077211 */ /* 0x000fe400000f0eff */
[----:B------:R-:W-:Y:S01]  /*08c0*/  ISETP.GE.U32.AND P0, PT, R8, UR44, PT ;  /* 0x0000002c08007c0c */ /* 0x000fe2000bf06070 */
[----:B------:R3:W-:Y:S03]  /*08d0*/  STG.E.U16 desc[UR6][R2.64+0x40], R0 ;  /* 0x0000400002007986 */ /* 0x0007e6000c101506 */
[----:B------:R-:W-:-:S13]  /*08e0*/  ISETP.GE.AND.EX P0, PT, R7, UR45, PT, P0 ;  /* 0x0000002d07007c0c */ /* 0x000fda000bf06300 */
[----:B---3--:R-:W-:Y:S05]  /*08f0*/  @!P0 BRA `(.L_x_3788) ;  /* 0xfffffff800548947 */ /* 0x008fea000383ffff */
[----:B------:R-:W-:Y:S05]  /*0900*/  EXIT ;  /* 0x000000000000794d */ /* 0x000fea0003800000 */
.L_x_3783:
[----:B------:R-:W-:Y:S01]  /*0910*/  BSSY B0, `(.L_x_3789) ;  /* 0x0000007000007945 */ /* 0x000fe20003800000 */
[----:B------:R-:W-:Y:S01]  /*0920*/  MOV R12, 0x10 ;  /* 0x00000010000c7802 */ /* 0x000fe20000000f00 */
[----:B------:R-:W-:Y:S01]  /*0930*/  IMAD.MOV.U32 R11, RZ, RZ, 0x1f ;  /* 0x0000001fff0b7424 */ /* 0x000fe200078e00ff */
[----:B------:R-:W-:-:S07]  /*0940*/  MOV R15, 0xffffffff ;  /* 0xffffffff000f7802 */ /* 0x000fce0000000f00 */
[----:B0-----:R-:W-:Y:S05]  /*0950*/  WARPSYNC.COLLECTIVE R15, `(.L_x_3790) ;  /* 0x000000000f087348 */ /* 0x001fea0003c00000 */
[----:B------:R1:W2:Y:S02]  /*0960*/  SHFL.BFLY P6, R14, R13, R12, R11 ;  /* 0x0c00000c0d0e7389 */ /* 0x0002a400000c000b */
[----:B012---:R-:W-:Y:S05]  /*0970*/  ENDCOLLECTIVE ;  /* 0x000000000000791b */ /* 0x007fea0003800000 */
.L_x_3790:
[----:B------:R-:W-:Y:S05]  /*0980*/  BSYNC B0 ;  /* 0x0000000000007941 */ /* 0x000fea0003800000 */
.L_x_3789:
        /* <DEDUP_REMOVED lines=9> */
.L_x_3791:
[----:B------:R-:W-:Y:S01]  /*0a20*/  IMAD.MOV.U32 R12, RZ, RZ, 0x4 ;  /* 0x00000004ff0c7424 */ /* 0x000fe200078e00ff */
[----:B------:R-:W-:-:S04]  /*0a30*/  FMNMX R0, R13, R14, !PT ;  /* 0x0000000e0d007209 */ /* 0x000fc80007800000 */
[----:B------:R-:W-:-:S07]  /*0a40*/  MOV R13, R0 ;  /* 0x00000000000d7202 */ /* 0x000fce0000000f00 */
[----:B------:R-:W-:Y:S05]  /*0a50*/  WARPSYNC.COLLECTIVE R15, `(.L_x_3792) ;  /* 0x000000000f087348 */ /* 0x000fea0003c00000 */
[----:B------:R0:W1:Y:S02]  /*0a60*/  SHFL.BFLY P6, R14, R13, R12, R11 ;  /* 0x0c00000c0d0e7389 */ /* 0x00006400000c000b */
[----:B01----:R-:W-:Y:S05]  /*0a70*/  ENDCOLLECTIVE ;  /* 0x000000000000791b */ /* 0x003fea0003800000 */
.L_x_3792:
[----:B------:R-:W-:Y:S01]  /*0a80*/  IMAD.MOV.U32 R12, RZ, RZ, 0x2 ;  /* 0x00000002ff0c7424 */ /* 0x000fe200078e00ff */
[----:B------:R-:W-:-:S04]  /*0a90*/  FMNMX R2, R0, R14, !PT ;  /* 0x0000000e00027209 */ /* 0x000fc80007800000 */
[----:B------:R-:W-:-:S07]  /*0aa0*/  MOV R13, R2 ;  /* 0x00000002000d7202 */ /* 0x000fce0000000f00 */
[----:B------:R-:W-:Y:S05]  /*0ab0*/  WARPSYNC.COLLECTIVE R15, `(.L_x_3793) ;  /* 0x000000000f087348 */ /* 0x000fea0003c00000 */
[----:B------:R0:W1:Y:S02]  /*0ac0*/  SHFL.BFLY P6, R14, R13, R12, R11 ;  /* 0x0c00000c0d0e7389 */ /* 0x00006400000c000b */
[----:B01----:R-:W-:Y:S05]  /*0ad0*/  ENDCOLLECTIVE ;  /* 0x000000000000791b */ /* 0x003fea0003800000 */
.L_x_3793:
[----:B------:R-:W-:Y:S01]  /*0ae0*/  IMAD.MOV.U32 R12, RZ, RZ, 0x1 ;  /* 0x00000001ff0c7424 */ /* 0x000fe200078e00ff */
[----:B------:R-:W-:-:S04]  /*0af0*/  FMNMX R3, R2, R14, !PT ;  /* 0x0000000e02037209 */ /* 0x000fc80007800000 */
[----:B------:R-:W-:-:S07]  /*0b00*/  MOV R13, R3 ;  /* 0x00000003000d7202 */ /* 0x000fce0000000f00 */
[----:B------:R-:W-:Y:S05]  /*0b10*/  WARPSYNC.COLLECTIVE R15, `(.L_x_3794) ;  /* 0x000000000f087348 */ /* 0x000fea0003c00000 */
[----:B------:R0:W1:Y:S02]  /*0b20*/  SHFL.BFLY P6, R14, R13, R12, R11 ;  /* 0x0c00000c0d0e7389 */ /* 0x00006400000c000b */
[----:B01----:R-:W-:Y:S05]  /*0b30*/  ENDCOLLECTIVE ;  /* 0x000000000000791b */ /* 0x003fea0003800000 */
.L_x_3794:
[----:B------:R-:W-:Y:S02]  /*0b40*/  MOV R12, 0x10 ;  /* 0x00000010000c7802 */ /* 0x000fe40000000f00 */
[----:B------:R-:W-:-:S05]  /*0b50*/  FMNMX R3, R3, R14, !PT ;  /* 0x0000000e03037209 */ /* 0x000fca0007800000 */
        /* <DEDUP_REMOVED lines=24> */
.L_x_3795:
[----:B------:R-:W-:Y:S02]  /*0ce0*/  IMAD.MOV.U32 R12, RZ, RZ, 0x8 ;  /* 0x00000008ff0c7424 */ /* 0x000fe400078e00ff */
[----:B------:R-:W-:-:S05]  /*0cf0*/  FADD R3, R13, R14 ;  /* 0x0000000e0d037221 */ /* 0x000fca0000000000 */
[----:B------:R-:W-:-:S07]  /*0d00*/  MOV R13, R3 ;  /* 0x00000003000d7202 */ /* 0x000fce0000000f00 */
[----:B------:R-:W-:Y:S05]  /*0d10*/  WARPSYNC.COLLECTIVE R15, `(.L_x_3796) ;  /* 0x000000000f087348 */ /* 0x000fea0003c00000 */
[----:B------:R0:W1:Y:S02]  /*0d20*/  SHFL.BFLY P6, R14, R13, R12, R11 ;  /* 0x0c00000c0d0e7389 */ /* 0x00006400000c000b */
[----:B01----:R-:W-:Y:S05]  /*0d30*/  ENDCOLLECTIVE ;  /* 0x000000000000791b */ /* 0x003fea0003800000 */
.L_x_3796:
[----:B------:R-:W-:Y:S02]  /*0d40*/  IMAD.MOV.U32 R12, RZ, RZ, 0x4 ;  /* 0x00000004ff0c7424 */ /* 0x000fe400078e00ff */
[----:B------:R-:W-:-:S05]  /*0d50*/  FADD R6, R3, R14 ;  /* 0x0000000e03067221 */ /* 0x000fca0000000000 */
[----:B------:R-:W-:-:S07]  /*0d60*/  MOV R13, R6 ;  /* 0x00000006000d7202 */ /* 0x000fce0000000f00 */
[----:B------:R-:W-:Y:S05]  /*0d70*/  WARPSYNC.COLLECTIVE R15, `(.L_x_3797) ;  /* 0x000000000f087348 */ /* 0x000fea0003c00000 */
[----:B------:R0:W1:Y:S02]  /*0d80*/  SHFL.BFLY P6, R14, R13, R12, R11 ;  /* 0x0c00000c0d0e7389 */ /* 0x00006400000c000b */
[----:B01----:R-:W-:Y:S05]  /*0d90*/  ENDCOLLECTIVE ;  /* 0x000000000000791b */ /* 0x003fea0003800000 */
.L_x_3797:
[----:B------:R-:W-:Y:S02]  /*0da0*/  IMAD.MOV.U32 R12, RZ, RZ, 0x2 ;  /* 0x00000002ff0c7424 */ /* 0x000fe400078e00ff */
[----:B------:R-:W-:-:S05]  /*0db0*/  FADD R16, R6, R14 ;  /* 0x0000000e06107221 */ /* 0x000fca0000000000 */
[----:B------:R-:W-:-:S07]  /*0dc0*/  MOV R13, R16 ;  /* 0x00000010000d7202 */ /* 0x000fce0000000f00 */
[----:B------:R-:W-:Y:S05]  /*0dd0*/  WARPSYNC.COLLECTIVE R15, `(.L_x_3798) ;  /* 0x000000000f087348 */ /* 0x000fea0003c00000 */
[----:B------:R0:W1:Y:S02]  /*0de0*/  SHFL.BFLY P6, R14, R13, R12, R11 ;  /* 0x0c00000c0d0e7389 */ /* 0x00006400000c000b */
[----:B01----:R-:W-:Y:S05]  /*0df0*/  ENDCOLLECTIVE ;  /* 0x000000000000791b */ /* 0x003fea0003800000 */
.L_x_3798:
[----:B------:R-:W-:Y:S02]  /*0e00*/  IMAD.MOV.U32 R12, RZ, RZ, 0x1 ;  /* 0x00000001ff0c7424 */ /* 0x000fe400078e00ff */
[----:B------:R-:W-:-:S05]  /*0e10*/  FADD R17, R16, R14 ;  /* 0x0000000e10117221 */ /* 0x000fca0000000000 */
[----:B------:R-:W-:-:S07]  /*0e20*/  MOV R13, R17 ;  /* 0x00000011000d7202 */ /* 0x000fce0000000f00 */
[----:B------:R-:W-:Y:S05]  /*0e30*/  WARPSYNC.COLLECTIVE R15, `(.L_x_3799) ;  /* 0x000000000f087348 */ /* 0x000fea0003c00000 */
[----:B------:R0:W1:Y:S02]  /*0e40*/  SHFL.BFLY P6, R14, R13, R12, R11 ;  /* 0x0c00000c0d0e7389 */ /* 0x00006400000c000b */
[----:B01----:R-:W-:Y:S05]  /*0e50*/  ENDCOLLECTIVE ;  /* 0x000000000000791b */ /* 0x003fea0003800000 */
.L_x_3799:
[----:B------:R-:W-:Y:S05]  /*0e60*/  BRA `(.L_x_3800) ;  /* 0xfffffff400e47947 */ /* 0x000fea000383ffff */
        .weak           $__internal_61_$__cuda_sm3x_div_rn_noftz_f32_slowpath
        .type           $__internal_61_$__cuda_sm3x_div_rn_noftz_f32_slowpath,@function
        .size           $__internal_61_$__cuda_sm3x_div_rn_noftz_f32_slowpath,(.L_x_15378 - $__internal_61_$__cuda_sm3x_div_rn_noftz_f32_slowpath)
$__internal_61_$__cuda_sm3x_div_rn_noftz_f32_slowpath:
        /* <DEDUP_REMOVED lines=35> */
.L_x_3802:
        /* <DEDUP_REMOVED lines=51> */
.L_x_3809:
[----:B------:R-:W-:-:S04]  /*13d0*/  LOP3.LUT R2, R2, 0x80000000, RZ, 0xc0, !PT ;  /* 0x8000000002027812 */ /* 0x000fc800078ec0ff */
[----:B------:R-:W-:Y:S01]  /*13e0*/  LOP3.LUT R2, R2, 0x7f800000, RZ, 0xfc, !PT ;  /* 0x7f80000002027812 */ /* 0x000fe200078efcff */
[----:B------:R-:W-:Y:S06]  /*13f0*/  BRA `(.L_x_3810) ;  /* 0x0000000000047947 */ /* 0x000fec0003800000 */
.L_x_3808:
[----:B------:R-:W-:-:S07]  /*1400*/  IMAD R2, R14, 0x800000, R2 ;  /* 0x008000000e027824 */ /* 0x000fce00078e0202 */
.L_x_3810:
[----:B------:R-:W-:Y:S05]  /*1410*/  BSYNC.RECONVERGENT B2 ;  /* 0x0000000000027941 */ /* 0x000fea0003800200 */
.L_x_3807:
[----:B------:R-:W-:Y:S05]  /*1420*/  BRA `(.L_x_3811) ;  /* 0x0000000000207947 */ /* 0x000fea0003800000 */
.L_x_3806:
[----:B------:R-:W-:-:S04]  /*1430*/  LOP3.LUT R2, R15, 0x80000000, R2, 0x48, !PT ;  /* 0x800000000f027812 */ /* 0x000fc800078e4802 */
[----:B------:R-:W-:Y:S01]  /*1440*/  LOP3.LUT R2, R2, 0x7f800000, RZ, 0xfc, !PT ;  /* 0x7f80000002027812 */ /* 0x000fe200078efcff */
[----:B------:R-:W-:Y:S06]  /*1450*/  BRA `(.L_x_3811) ;  /* 0x0000000000147947 */ /* 0x000fec0003800000 */
.L_x_3805:
[----:B------:R-:W-:Y:S01]  /*1460*/  LOP3.LUT R2, R15, 0x80000000, R2, 0x48, !PT ;  /* 0x800000000f027812 */ /* 0x000fe200078e4802 */
[----:B------:R-:W-:Y:S06]  /*1470*/  BRA `(.L_x_3811) ;  /* 0x00000000000c7947 */ /* 0x000fec0003800000 */
.L_x_3804:
[----:B------:R-:W0:Y:S01]  /*1480*/  MUFU.RSQ R2, -QNAN ;  /* 0xffc0000000027908 */ /* 0x000e220000001400 */
[----:B------:R-:W-:Y:S05]  /*1490*/  BRA `(.L_x_3811) ;  /* 0x0000000000047947 */ /* 0x000fea0003800000 */
.L_x_3803:
[----:B------:R-:W-:-:S07]  /*14a0*/  FADD.FTZ R2, R2, R3 ;  /* 0x0000000302027221 */ /* 0x000fce0000010000 */
.L_x_3811:
[----:B------:R-:W-:Y:S05]  /*14b0*/  BSYNC.RECONVERGENT B1 ;  /* 0x0000000000017941 */ /* 0x000fea0003800200 */
.L_x_3801:
[----:B------:R-:W-:-:S04]  /*14c0*/  HFMA2 R13, -RZ, RZ, 0, 0 ;  /* 0x00000000ff0d7431 */ /* 0x000fc800000001ff */
[----:B0-----:R-:W-:Y:S05]  /*14d0*/  RET.REL.NODEC R12 `(_ZN7oneflow4cuda7softmax15SoftmaxWarpImplI10SimpleLoadI6__halffE11SimpleStoreIS4_fEfLi1ELi2ELi32ELi1ELb0ELNS1_9AlgorithmE0EEEvT_T0_ll) ;  /* 0xffffffe80cc87950 */ /* 0x001fea0003c3ffff */
.L_x_3812:
        /* <DEDUP_REMOVED lines=10> */
.L_x_15378:


//--------------------- .text._ZN7oneflow4cuda7softmax15SoftmaxWarpImplI10SimpleLoadI6__halffE11SimpleStoreIS4_fEfLi1ELi1ELi32ELi1ELb1ELNS1_9AlgorithmE0EEEvT_T0_ll --------------------------
	.section	.text._ZN7oneflow4cuda7softmax15SoftmaxWarpImplI10SimpleLoadI6__halffE11SimpleStoreIS4_fEfLi1ELi1ELi32ELi1ELb1ELNS1_9AlgorithmE0EEEvT_T0_ll,"ax",@progbits
	.align	128
        .global         _ZN7oneflow4cuda7softmax15SoftmaxWarpImplI10SimpleLoadI6__halffE11SimpleStoreIS4_fEfLi1ELi1ELi32ELi1ELb1ELNS1_9AlgorithmE0EEEvT_T0_ll
        .type           _ZN7oneflow4cuda7softmax15SoftmaxWarpImplI10SimpleLoadI6__halffE11SimpleStoreIS4_fEfLi1ELi1ELi32ELi1ELb1ELNS1_9AlgorithmE0EEEvT_T0_ll,@function
        .size           _ZN7oneflow4cuda7softmax15SoftmaxWarpImplI10SimpleLoadI6__halffE11SimpleStoreIS4_fEfLi1ELi1ELi32ELi1ELb1ELNS1_9AlgorithmE0EEEvT_T0_ll,(.L_x_15380 - _ZN7oneflow4cuda7softmax15SoftmaxWarpImplI10SimpleLoadI6__halffE11SimpleStoreIS4_fEfLi1ELi1ELi32ELi1ELb1ELNS1_9AlgorithmE0EEEvT_T0_ll)
        .other          _ZN7oneflow4cuda7softmax15SoftmaxWarpImplI10SimpleLoadI6__halffE11SimpleStoreIS4_fEfLi1ELi1ELi32ELi1ELb1ELNS1_9AlgorithmE0EEEvT_T0_ll,@"STO_CUDA_ENTRY STV_DEFAULT"
_ZN7oneflow4cuda7softmax15SoftmaxWarpImplI10SimpleLoadI6__halffE11SimpleStoreIS4_fEfLi1ELi1ELi32ELi1ELb1ELNS1_9AlgorithmE0EEEvT_T0_ll:
.text._ZN7oneflow4cuda7softmax15SoftmaxWarpImplI10SimpleLoadI6__halffE11SimpleStoreIS4_fEfLi1ELi1ELi32ELi1ELb1ELNS1_9AlgorithmE0EEEvT_T0_ll:
[----:B------:R-:W0:Y:S01]  /*0000*/  LDC R1, c[0x0][0x37c] ;  /* 0x0000df00ff017b82 */ /* 0x000e220000000800 */
[----:B------:R-:W1:Y:S01]  /*0010*/  LDCU.64 UR4, c[0x0][0x3a8] ;  /* 0x00007500ff0477ac */ /* 0x000e620008000a00 */
[----:B------:R-:W2:Y:S01]  /*0020*/  LDCU.64 UR40, c[0x0][0x3a8] ;  /* 0x00007500ff2877ac */ /* 0x000ea20008000a00 */
[----:B------:R-:W3:Y:S01]  /*0030*/  LDCU.64 UR42, c[0x0][0x3a0] ;  /* 0x00007400ff2a77ac */ /* 0x000ee20008000a00 */
        /* <DEDUP_REMOVED lines=20> */
.L_x_3813:
[----:B------:R-:W1:Y:S01]  /*0180*/  S2R R21, SR_TID.Y ;  /* 0x0000000000157919 */ /* 0x000e620000002200 */
[----:B------:R-:W1:Y:S08]  /*0190*/  S2UR UR4, SR_CTAID.X ;  /* 0x00000000000479c3 */ /* 0x000e700000002500 */
[----:B------:R-:W1:Y:S01]  /*01a0*/  LDC R10, c[0x0][0x364] ;  /* 0x0000d900ff0a7b82 */ /* 0x000e620000000800 */
[----:B------:R-:W2:Y:S07]  /*01b0*/  LDCU UR5, c[0x0][0x370] ;  /* 0x00006e00ff0577ac */ /* 0x000eae0008000800 */
[----:B------:R-:W3:Y:S01]  /*01c0*/  LDC.64 R2, c[0x0][0x3a0] ;  /* 0x0000e800ff027b82 */ /* 0x000ee20000000a00 */
[----:B-1----:R-:W-:-:S02]  /*01d0*/  IMAD R21, R10, UR4, R21 ;  /* 0x000000040a157c24 */ /* 0x002fc4000f8e0215 */
[----:B--2---:R-:W-:-:S03]  /*01e0*/  IMAD R10, R10, UR5, RZ ;  /* 0x000000050a0a7c24 */ /* 0x004fc6000f8e02ff */
[----:B------:R-:W-:Y:S02]  /*01f0*/  SHF.R.S32.HI R20, RZ, 0x1f, R21 ;  /* 0x0000001fff147819 */ /* 0x000fe40000011415 */
[----:B---3--:R-:W-:-:S04]  /*0200*/  ISETP.GE.U32.AND P0, PT, R21, R2, PT ;  /* 0x000000021500720c */ /* 0x008fc80003f06070 */
[----:B------:R-:W-:-:S13]  /*0210*/  ISETP.GE.AND.EX P0, PT, R20, R3, PT, P0 ;  /* 0x000000031400720c */ /* 0x000fda0003f06300 */
[----:B------:R-:W-:Y:S05]  /*0220*/  @P0 EXIT ;  /* 0x000000000000094d */ /* 0x000fea0003800000 */
[----:B------:R-:W-:Y:S01]  /*0230*/  IADD3 R19, P0, PT, R21, R10, RZ ;  /* 0x0000000a15137210 */ /* 0x000fe20007f1e0ff */
[----:B------:R-:W-:Y:S01]  /*0240*/  BSSY.RECONVERGENT B0, `(.L_x_3814) ;  /* 0x0000025000007945 */ /* 0x000fe20003800200 */
[----:B------:R-:W-:Y:S02]  /*0250*/  SHF.R.S32.HI R9, RZ, 0x1f, R10 ;  /* 0x0000001fff097819 */ /* 0x000fe4000001140a */
[----:B------:R-:W-:-:S03]  /*0260*/  ISETP.GT.U32.AND P1, PT, R19, R2, PT ;  /* 0x000000021300720c */ /* 0x000fc60003f24070 */
[----:B------:R-:W-:Y:S01]  /*0270*/  IMAD.X R18, R9, 0x1, R20, P0 ;  /* 0x0000000109127824 */ /* 0x000fe200000e0614 */
[----:B------:R-:W-:-:S04]  /*0280*/  ISETP.GE.U32.AND P0, PT, R19, R2, PT ;  /* 0x000000021300720c */ /* 0x000fc80003f06070 */
[CC--:B------:R-:W-:Y:S02]  /*0290*/  ISETP.GT.AND.EX P1, PT, R18.reuse, R3.reuse, PT, P1 ;  /* 0x000000031200720c */ /* 0x0c0fe40003f24310 */
[CC--:B------:R-:W-:Y:S02]  /*02a0*/  ISETP.GE.AND.EX P0, PT, R18.reuse, R3.reuse, PT, P0 ;  /* 0x000000031200720c */ /* 0x0c0fe40003f06300 */
[----:B------:R-:W-:Y:S02]  /*02b0*/  SEL R5, R19, R2, P1 ;  /* 0x0000000213057207 */ /* 0x000fe40000800000 */
[----:B------:R-:W-:Y:S02]  /*02c0*/  SEL R0, RZ, 0x1, P0 ;  /* 0x00000001ff007807 */ /* 0x000fe40000000000 */
[----:B------:R-:W-:Y:S02]  /*02d0*/  SEL R3, R18, R3, P1 ;  /* 0x0000000312037207 */ /* 0x000fe40000800000 */
[----:B------:R-:W-:-:S04]  /*02e0*/  IADD3 R5, P0, P1, R5, -R19, -R0 ;  /* 0x8000001305057210 */ /* 0x000fc8000791e800 */
[----:B------:R-:W-:-:S04]  /*02f0*/  IADD3.X R6, PT, PT, R3, -0x1, ~R18, P0, P1 ;  /* 0xffffffff03067810 */ /* 0x000fc800007e2c12 */
[----:B------:R-:W-:-:S04]  /*0300*/  LOP3.LUT R2, R6, R9, RZ, 0xfc, !PT ;  /* 0x0000000906027212 */ /* 0x000fc800078efcff */
[----:B------:R-:W-:-:S13]  /*0310*/  ISETP.NE.U32.AND P0, PT, R2, RZ, PT ;  /* 0x000000ff0200720c */ /* 0x000fda0003f05070 */
[----:B------:R-:W-:Y:S05]  /*0320*/  @P0 BRA `(.L_x_3815) ;  /* 0x0000000000500947 */ /* 0x000fea0003800000 */
[----:B------:R-:W1:Y:S01]  /*0330*/  I2F.U32.RP R4, R10 ;  /* 0x0000000a00047306 */ /* 0x000e620000209000 */
[----:B------:R-:W-:Y:S02]  /*0340*/  IADD3 R7, PT, PT, RZ, -R10, RZ ;  /* 0x8000000aff077210 */ /* 0x000fe40007ffe0ff */
[----:B------:R-:W-:-:S05]  /*0350*/  ISETP.NE.U32.AND P2, PT, R10, RZ, PT ;  /* 0x000000ff0a00720c */ /* 0x000fca0003f45070 */
[----:B-1----:R-:W1:Y:S02]  /*0360*/  MUFU.RCP R4, R4 ;  /* 0x0000000400047308 */ /* 0x002e640000001000 */
[----:B-1----:R-:W-:-:S06]  /*0370*/  VIADD R2, R4, 0xffffffe ;  /* 0x0ffffffe04027836 */ /* 0x002fcc0000000000 */
[----:B------:R1:W2:Y:S02]  /*0380*/  F2I.FTZ.U32.TRUNC.NTZ R3, R2 ;  /* 0x0000000200037305 */ /* 0x0002a4000021f000 */
[----:B-1----:R-:W-:Y:S02]  /*0390*/  IMAD.MOV.U32 R2, RZ, RZ, RZ ;  /* 0x000000ffff027224 */ /* 0x002fe400078e00ff */
[----:B--2---:R-:W-:-:S04]  /*03a0*/  IMAD R7, R7, R3, RZ ;  /* 0x0000000307077224 */ /* 0x004fc800078e02ff */
[----:B------:R-:W-:Y:S01]  /*03b0*/  IMAD.HI.U32 R6, R3, R7, R2 ;  /* 0x0000000703067227 */ /* 0x000fe200078e0002 */
[----:B------:R-:W-:-:S05]  /*03c0*/  MOV R7, RZ ;  /* 0x000000ff00077202 */ /* 0x000fca0000000f00 */
[----:B------:R-:W-:-:S04]  /*03d0*/  IMAD.HI.U32 R6, R6, R5, RZ ;  /* 0x0000000506067227 */ /* 0x000fc800078e00ff */
[----:B------:R-:W-:-:S04]  /*03e0*/  IMAD.MOV R3, RZ, RZ, -R6 ;  /* 0x000000ffff037224 */ /* 0x000fc800078e0a06 */
[----:B------:R-:W-:-:S05]  /*03f0*/  IMAD R5, R10, R3, R5 ;  /* 0x000000030a057224 */ /* 0x000fca00078e0205 */
[----:B------:R-:W-:-:S13]  /*0400*/  ISETP.GE.U32.AND P0, PT, R5, R10, PT ;  /* 0x0000000a0500720c */ /* 0x000fda0003f06070 */
[----:B------:R-:W-:Y:S01]  /*0410*/  @P0 IADD3 R5, PT, PT, -R10, R5, RZ ;  /* 0x000000050a050210 */ /* 0x000fe20007ffe1ff */
[----:B------:R-:W-:-:S03]  /*0420*/  @P0 VIADD R6, R6, 0x1 ;  /* 0x0000000106060836 */ /* 0x000fc60000000000 */
[----:B------:R-:W-:-:S13]  /*0430*/  ISETP.GE.U32.AND P1, PT, R5, R10, PT ;  /* 0x0000000a0500720c */ /* 0x000fda0003f26070 */
[----:B------:R-:W-:Y:S01]  /*0440*/  @P1 VIADD R6, R6, 0x1 ;  /* 0x0000000106061836 */ /* 0x000fe20000000000 */
[----:B------:R-:W-:Y:S01]  /*0450*/  @!P2 LOP3.LUT R6, RZ, R10, RZ, 0x33, !PT ;  /* 0x0000000aff06a212 */ /* 0x000fe200078e33ff */
[----:B------:R-:W-:Y:S06]  /*0460*/  BRA `(.L_x_3816) ;  /* 0x0000000000087947 */ /* 0x000fec0003800000 */
.L_x_3815:
[----:B------:R-:W-:-:S07]  /*0470*/  MOV R4, 0x490 ;  /* 0x0000049000047802 */ /* 0x000fce0000000f00 */
[----:B0-----:R-:W-:Y:S05]  /*0480*/  CALL.REL.NOINC `($__internal_62_$__cuda_sm20_div_u64) ;  /* 0x0000001c00a87944 */ /* 0x001fea0003c00000 */
.L_x_3816:
[----:B------:R-:W-:Y:S05]  /*0490*/  BSYNC.RECONVERGENT B0 ;  /* 0x0000000000007941 */ /* 0x000fea0003800200 */
.L_x_3814:
[----:B------:R-:W-:Y:S01]  /*04a0*/  IADD3 R17, P1, PT, R6, R0, RZ ;  /* 0x0000000006117210 */ /* 0x000fe20007f3e0ff */
[----:B------:R-:W1:Y:S01]  /*04b0*/  S2R R2, SR_TID.X ;  /* 0x0000000000027919 */ /* 0x000e620000002100 */
[----:B------:R-:W2:Y:S01]  /*04c0*/  LDC.64 R4, c[0x0][0x358] ;  /* 0x0000d600ff047b82 */ /* 0x000ea20000000a00 */
[----:B------:R-:W-:Y:S01]  /*04d0*/  BSSY B0, `(.L_x_3817) ;  /* 0x000005a000007945 */ /* 0x000fe20003800000 */
[----:B------:R-:W-:Y:S01]  /*04e0*/  LOP3.LUT R0, R17, 0x1, RZ, 0xc0, !PT ;  /* 0x0000000111007812 */ /* 0x000fe200078ec0ff */
[----:B------:R-:W-:Y:S01]  /*04f0*/  IMAD.X R16, RZ, RZ, R7, P1 ;  /* 0x000000ffff107224 */ /* 0x000fe200008e0607 */
[----:B------:R-:W-:Y:S01]  /*0500*/  MOV R7, R20 ;  /* 0x0000001400077202 */ /* 0x000fe20000000f00 */
[----:B------:R-:W-:Y:S01]  /*0510*/  IMAD.MOV.U32 R23, RZ, RZ, R21 ;  /* 0x000000ffff177224 */ /* 0x000fe200078e0015 */
[----:B------:R-:W-:-:S04]  /*0520*/  ISETP.NE.U32.AND P0, PT, R0, 0x1, PT ;  /* 0x000000010000780c */ /* 0x000fc80003f05070 */
[----:B------:R-:W-:-:S13]  /*0530*/  ISETP.NE.U32.AND.EX P0, PT, RZ, RZ, PT, P0 ;  /* 0x000000ffff00720c */ /* 0x000fda0003f05100 */
[----:B------:R-:W-:Y:S05]  /*0540*/  @!P0 BRA `(.L_x_3818) ;  /* 0x0000000400488947 */ /* 0x000fea0003800000 */
[----:B------:R-:W1:Y:S01]  /*0550*/  LDCU.64 UR4, c[0x0][0x3a8] ;  /* 0x00007500ff0477ac */ /* 0x000e620008000a00 */
[----:B------:R-:W3:Y:S08]  /*0560*/  LDC.64 R12, c[0x0][0x388] ;  /* 0x0000e200ff0c7b82 */ /* 0x000ef00000000a00 */
[----:B------:R-:W4:Y:S01]  /*0570*/  LDC.64 R6, c[0x0][0x380] ;  /* 0x0000e000ff067b82 */ /* 0x000f220000000a00 */
[----:B-1----:R-:W-:-:S04]  /*0580*/  ISETP.GE.U32.AND P0, PT, R2, UR4, PT ;  /* 0x0000000402007c0c */ /* 0x002fc8000bf06070 */
[----:B------:R-:W-:-:S13]  /*0590*/  ISETP.GE.AND.EX P0, PT, RZ, UR5, PT, P0 ;  /* 0x00000005ff007c0c */ /* 0x000fda000bf06300 */
[-C--:B---3--:R-:W-:Y:S01]  /*05a0*/  @!P0 IMAD R0, R20, R12.reuse, RZ ;  /* 0x0000000c14008224 */ /* 0x088fe200078e02ff */
[----:B--2---:R-:W-:Y:S01]  /*05b0*/  @!P0 R2UR UR4, R4 ;  /* 0x00000000040482ca */ /* 0x004fe200000e0000 */
[----:B------:R-:W-:Y:S01]  /*05c0*/  @!P0 IMAD.MOV.U32 R3, RZ, RZ, RZ ;  /* 0x000000ffff038224 */ /* 0x000fe200078e00ff */
[----:B------:R-:W-:Y:S01]  /*05d0*/  @!P0 R2UR UR5, R5 ;  /* 0x00000000050582ca */ /* 0x000fe200000e0000 */
[C---:B------:R-:W-:Y:S02]  /*05e0*/  @!P0 IMAD R11, R21.reuse, R13, R0 ;  /* 0x0000000d150b8224 */ /* 0x040fe400078e0200 */
[----:B------:R-:W-:-:S04]  /*05f0*/  @!P0 IMAD.WIDE.U32 R12, R21, R12, R2 ;  /* 0x0000000c150c8225 */ /* 0x000fc800078e0002 */
[----:B------:R-:W-:Y:S01]  /*0600*/  @!P0 IMAD.IADD R0, R13, 0x1, R11 ;  /* 0x000000010d008824 */ /* 0x000fe200078e020b */
[----:B----4-:R-:W-:-:S04]  /*0610*/  @!P0 LEA R6, P1, R12, R6, 0x1 ;  /* 0x000000060c068211 */ /* 0x010fc800078208ff */
[----:B------:R-:W-:-:S05]  /*0620*/  @!P0 LEA.HI.X R7, R12, R7, R0, 0x1, P1 ;  /* 0x000000070c078211 */ /* 0x000fca00008f0c00 */
[----:B------:R-:W2:Y:S01]  /*0630*/  @!P0 LDG.E.U16 R6, desc[UR4][R6.64] ;  /* 0x0000000406068981 */ /* 0x000ea2000c1e1500 */
[----:B------:R-:W-:Y:S01]  /*0640*/  MOV R23, 0xff800000 ;  /* 0xff80000000177802 */ /* 0x000fe20000000f00 */
[----:B------:R-:W-:Y:S01]  /*0650*/  UMOV UR4, 0xffffffff ;  /* 0xffffffff00047882 */ /* 0x000fe20000000000 */
[----:B------:R-:W-:Y:S02]  /*0660*/  IMAD.MOV.U32 R13, RZ, RZ, -0x800000 ;  /* 0xff800000ff0d7424 */ /* 0x000fe400078e00ff */
[----:B--2---:R-:W-:-:S05]  /*0670*/  @!P0 HADD2.F32 R23, -RZ, R6.H0_H0 ;  /* 0x20000006ff178230 */ /* 0x004fca0000004100 */
[----:B------:R-:W-:Y:S01]  /*0680*/  @!P0 FMNMX R13, R23, -INF , !PT ;  /* 0xff800000170d8809 */ /* 0x000fe20007800000 */
[----:B------:R-:W-:Y:S06]  /*0690*/  BRA.DIV UR4, `(.L_x_3819) ;  /* 0x0000000e04ac7947 */ /* 0x000fec000b800000 */
[----:B------:R-:W1:Y:S01]  /*06a0*/  SHFL.BFLY PT, R14, R13, 0x10, 0x1f ;  /* 0x0e001f000d0e7f89 */ /* 0x000e6200000e0000 */
[----:B------:R-:W-:Y:S01]  /*06b0*/  IMAD.MOV.U32 R11, RZ, RZ, 0x3bbb989d ;  /* 0x3bbb989dff0b7424 */ /* 0x000fe200078e00ff */
[----:B-1----:R-:W-:Y:S01]  /*06c0*/  FMNMX R0, R14, R13, !PT ;  /* 0x0000000d0e007209 */ /* 0x002fe20007800000 */
[----:B------:R-:W-:-:S04]  /*06d0*/  HFMA2 R13, -RZ, RZ, 3.7421875, 0 ;  /* 0x437c0000ff0d7431 */ /* 0x000fc800000001ff */
        /* <DEDUP_REMOVED lines=8> */
[----:B------:R-:W-:-:S04]  /*0760*/  FADD R14, -R14, R23 ;  /* 0x000000170e0e7221 */ /* 0x000fc80000000100 */
[----:B------:R-:W-:-:S04]  /*0770*/  FFMA.SAT R0, R14, R11, 0.5 ;  /* 0x3f0000000e007423 */ /* 0x000fc8000000200b */
[----:B------:R-:W-:-:S04]  /*0780*/  FFMA.RM R0, R0, R13, 12582913 ;  /* 0x4b40000100007423 */ /* 0x000fc8000000400d */
[C---:B------:R-:W-:Y:S01]  /*0790*/  FADD R11, R0.reuse, -12583039 ;  /* 0xcb40007f000b7421 */ /* 0x040fe20000000000 */
[----:B------:R-:W-:-:S03]  /*07a0*/  IMAD.SHL.U32 R0, R0, 0x800000, RZ ;  /* 0x0080000000007824 */ /* 0x000fc600078e00ff */
[----:B------:R-:W-:-:S04]  /*07b0*/  FFMA R11, R14, 1.4426950216293334961, -R11 ;  /* 0x3fb8aa3b0e0b7823 */ /* 0x000fc8000000080b */
[----:B------:R-:W-:-:S06]  /*07c0*/  FFMA R11, R14, 1.925963033500011079e-08, R11 ;  /* 0x32a570600e0b7823 */ /* 0x000fcc000000000b */
[----:B------:R-:W1:Y:S02]  /*07d0*/  MUFU.EX2 R11, R11 ;  /* 0x0000000b000b7308 */ /* 0x000e640000000800 */
[----:B-1----:R-:W-:-:S04]  /*07e0*/  FMUL R0, R0, R11 ;  /* 0x0000000b00007220 */ /* 0x002fc80000400000 */
[----:B------:R-:W-:-:S05]  /*07f0*/  FADD R13, RZ, R0 ;  /* 0x00000000ff0d7221 */ /* 0x000fca0000000000 */
        /* <DEDUP_REMOVED lines=9> */
.L_x_3843:
        /* <DEDUP_REMOVED lines=11> */
[----:B01----:R-:W-:Y:S05]  /*0940*/  CALL.REL.NOINC `($__internal_63_$__cuda_sm3x_div_rn_noftz_f32_slowpath) ;  /* 0x0000001c00887944 */ /* 0x003fea0003c00000 */
[----:B------:R-:W-:-:S07]  /*0950*/  IMAD.MOV.U32 R6, RZ, RZ, R11 ;  /* 0x000000ffff067224 */ /* 0x000fce00078e000b */
.L_x_3821:
[----:B------:R-:W-:Y:S05]  /*0960*/  BSYNC.RECONVERGENT B1 ;  /* 0x0000000000017941 */ /* 0x000fea0003800200 */
.L_x_3820:
[----:B------:R-:W-:Y:S01]  /*0970*/  MOV R23, R19 ;  /* 0x0000001300177202 */ /* 0x000fe20000000f00 */
[----:B------:R-:W-:Y:S01]  /*0980*/  IMAD.MOV.U32 R7, RZ, RZ, R18 ;  /* 0x000000ffff077224 */ /* 0x000fe200078e0012 */
[----:B------:R-:W-:Y:S06]  /*0990*/  @P0 BRA `(.L_x_3818) ;  /* 0x0000000000340947 */ /* 0x000fec0003800000 */
[----:B------:R-:W2:Y:S01]  /*09a0*/  LDCU.128 UR4, c[0x0][0x390] ;  /* 0x00007200ff0477ac */ /* 0x000ea20008000c00 */
[----:B------:R-:W-:Y:S02]  /*09b0*/  HFMA2 R13, -RZ, RZ, 0, 0 ;  /* 0x00000000ff0d7431 */ /* 0x000fe400000001ff */
[----:B------:R-:W-:Y:S01]  /*09c0*/  IMAD.MOV.U32 R12, RZ, RZ, R2 ;  /* 0x000000ffff0c7224 */ /* 0x000fe200078e0002 */
[----:B------:R-:W-:Y:S01]  /*09d0*/  F2FP.F16.F32.PACK_AB R6, RZ, R6 ;  /* 0x00000006ff06723e */ /* 0x000fe200000000ff */
[----:B--2---:R-:W-:Y:S02]  /*09e0*/  IMAD R0, R20, UR6, RZ ;  /* 0x0000000614007c24 */ /* 0x004fe4000f8e02ff */
[----:B------:R-:W-:Y:S01]  /*09f0*/  IMAD.WIDE.U32 R12, R21, UR6, R12 ;  /* 0x00000006150c7c25 */ /* 0x000fe2000f8e000c */
[----:B------:R-:W-:-:S03]  /*0a00*/  R2UR UR6, R4 ;  /* 0x00000000040672ca */ /* 0x000fc600000e0000 */
[----:B------:R-:W-:Y:S01]  /*0a10*/  IMAD R11, R21, UR7, R0 ;  /* 0x00000007150b7c24 */ /* 0x000fe2000f8e0200 */
[----:B------:R-:W-:Y:S02]  /*0a20*/  R2UR UR7, R5 ;  /* 0x00000000050772ca */ /* 0x000fe400000e0000 */
[----:B------:R-:W-:Y:S01]  /*0a30*/  LEA R14, P0, R12, UR4, 0x1 ;  /* 0x000000040c0e7c11 */ /* 0x000fe2000f8008ff */
[----:B------:R-:W-:-:S05]  /*0a40*/  IMAD.IADD R11, R13, 0x1, R11 ;  /* 0x000000010d0b7824 */ /* 0x000fca00078e020b */
[----:B------:R-:W-:-:S05]  /*0a50*/  LEA.HI.X R15, R12, UR5, R11, 0x1, P0 ;  /* 0x000000050c0f7c11 */ /* 0x000fca00080f0c0b */
[----:B------:R3:W-:Y:S02]  /*0a60*/  STG.E.U16 desc[UR6][R14.64], R6 ;  /* 0x000000060e007986 */ /* 0x0007e4000c101506 */
.L_x_3818:
[----:B------:R-:W-:Y:S05]  /*0a70*/  BSYNC B0 ;  /* 0x0000000000007941 */ /* 0x000fea0003800000 */
.L_x_3817:
[----:B------:R-:W-:-:S04]  /*0a80*/  ISETP.NE.U32.AND P0, PT, R17, RZ, PT ;  /* 0x000000ff1100720c */ /* 0x000fc80003f05070 */
[----:B------:R-:W-:-:S13]  /*0a90*/  ISETP.NE.AND.EX P0, PT, R16, RZ, PT, P0 ;  /* 0x000000ff1000720c */ /* 0x000fda0003f05300 */
[----:B------:R-:W-:Y:S05]  /*0aa0*/  @!P0 EXIT ;  /* 0x000000000000894d */ /* 0x000fea0003800000 */
.L_x_3832:
[----:B---3--:R-:W3:Y:S01]  /*0ab0*/  LDC.64 R14, c[0x0][0x388] ;  /* 0x0000e200ff0e7b82 */ /* 0x008ee20000000a00 */
[----:B-1----:R-:W-:-:S04]  /*0ac0*/  ISETP.GE.U32.AND P0, PT, R2, UR40, PT ;  /* 0x0000002802007c0c */ /* 0x002fc8000bf06070 */
[----:B------:R-:W-:-:S03]  /*0ad0*/  ISETP.GE.AND.EX P0, PT, RZ, UR41, PT, P0 ;  /* 0x00000029ff007c0c */ /* 0x000fc6000bf06300 */
[----:B------:R-:W1:Y:S10]  /*0ae0*/  LDC.64 R16, c[0x0][0x380] ;  /* 0x0000e000ff107b82 */ /* 0x000e740000000a00 */
[----:B--2---:R-:W-:Y:S01]  /*0af0*/  @!P0 MOV R13, RZ ;  /* 0x000000ff000d8202 */ /* 0x004fe20000000f00 */
[----:B------:R-:W-:Y:S01]  /*0b00*/  @!P0 IMAD.MOV.U32 R12, RZ, RZ, R2 ;  /* 0x000000ffff0c8224 */ /* 0x000fe200078e0002 */
[----:B--2---:R-:W-:-:S02]  /*0b10*/  @!P0 R2UR UR4, R4 ;  /* 0x00000000040482ca */ /* 0x004fc400000e0000 */
[----:B------:R-:W-:Y:S01]  /*0b20*/  @!P0 R2UR UR5, R5 ;  /* 0x00000000050582ca */ /* 0x000fe200000e0000 */
[-C--:B---3--:R-:W-:Y:S02]  /*0b30*/  @!P0 IMAD R0, R7, R14.reuse, RZ ;  /* 0x0000000e07008224 */ /* 0x088fe400078e02ff */
[----:B------:R-:W-:-:S04]  /*0b40*/  @!P0 IMAD.WIDE.U32 R12, R23, R14, R12 ;  /* 0x0000000e170c8225 */ /* 0x000fc800078e000c */
[----:B------:R-:W-:Y:S01]  /*0b50*/  @!P0 IMAD R11, R23, R15, R0 ;  /* 0x0000000f170b8224 */ /* 0x000fe200078e0200 */
[----:B-1----:R-:W-:-:S03]  /*0b60*/  @!P0 LEA R14, P1, R12, R16, 0x1 ;  /* 0x000000100c0e8211 */ /* 0x002fc600078208ff */
[----:B------:R-:W-:-:S05]  /*0b70*/  @!P0 IMAD.IADD R0, R13, 0x1, R11 ;  /* 0x000000010d008824 */ /* 0x000fca00078e020b */
[----:B------:R-:W-:-:S05]  /*0b80*/  @!P0 LEA.HI.X R15, R12, R17, R0, 0x1, P1 ;  /* 0x000000110c0f8211 */ /* 0x000fca00008f0c00 */
[----:B------:R-:W2:Y:S01]  /*0b90*/  @!P0 LDG.E.U16 R14, desc[UR4][R14.64] ;  /* 0x000000040e0e8981 */ /* 0x000ea2000c1e1500 */
[----:B------:R-:W-:Y:S01]  /*0ba0*/  IMAD.MOV.U32 R19, RZ, RZ, -0x800000 ;  /* 0xff800000ff137424 */ /* 0x000fe200078e00ff */
[----:B------:R-:W-:Y:S01]  /*0bb0*/  UMOV UR4, 0xffffffff ;  /* 0xffffffff00047882 */ /* 0x000fe20000000000 */
[----:B------:R-:W-:Y:S01]  /*0bc0*/  MOV R13, 0xff800000 ;  /* 0xff800000000d7802 */ /* 0x000fe20000000f00 */
[----:B--2---:R-:W-:-:S05]  /*0bd0*/  @!P0 HADD2.F32 R19, -RZ, R14.H0_H0 ;  /* 0x2000000eff138230 */ /* 0x004fca0000004100 */
[----:B------:R-:W-:Y:S01]  /*0be0*/  @!P0 FMNMX R13, R19, -INF , !PT ;  /* 0xff800000130d8809 */ /* 0x000fe20007800000 */
[----:B------:R-:W-:Y:S06]  /*0bf0*/  BRA.DIV UR4, `(.L_x_3822) ;  /* 0x0000000e04747947 */ /* 0x000fec000b800000 */
[----:B------:R-:W1:Y:S01]  /*0c00*/  SHFL.BFLY PT, R14, R13, 0x10, 0x1f ;  /* 0x0e001f000d0e7f89 */ /* 0x000e6200000e0000 */
[----:B------:R-:W-:Y:S02]  /*0c10*/  IMAD.MOV.U32 R11, RZ, RZ, 0x3bbb989d ;  /* 0x3bbb989dff0b7424 */ /* 0x000fe400078e00ff */
        /* <DEDUP_REMOVED lines=14> */
[----:B------:R-:W-:-:S03]  /*0d00*/  SHF.L.U32 R0, R11, 0x17, RZ ;  /* 0x000000170b007819 */ /* 0x000fc600000006ff */
[----:B------:R-:W-:-:S04]  /*0d10*/  FFMA R13, R14, 1.4426950216293334961, -R13 ;  /* 0x3fb8aa3b0e0d7823 */ /* 0x000fc8000000080d */
[----:B------:R-:W-:-:S04]  /*0d20*/  FFMA R12, R14, 1.925963033500011079e-08, R13 ;  /* 0x32a570600e0c7823 */ /* 0x000fc8000000000d */
        /* <DEDUP_REMOVED lines=12> */
.L_x_3855:
        /* <DEDUP_REMOVED lines=12> */
[----:B0-----:R-:W-:Y:S05]  /*0eb0*/  CALL.REL.NOINC `($__internal_63_$__cuda_sm3x_div_rn_noftz_f32_slowpath) ;  /* 0x00000018002c7944 */ /* 0x001fea0003c00000 */
.L_x_3824:
[----:B------:R-:W-:Y:S05]  /*0ec0*/  BSYNC.RECONVERGENT B0 ;  /* 0x0000000000007941 */ /* 0x000fea0003800200 */
.L_x_3823:
[----:B------:R-:W1:Y:S01]  /*0ed0*/  LDC.64 R18, c[0x0][0x388] ;  /* 0x0000e200ff127b82 */ /* 0x000e620000000a00 */
[----:B------:R-:W-:Y:S01]  /*0ee0*/  ISETP.GE.U32.AND P1, PT, R2, UR40, PT ;  /* 0x0000002802007c0c */ /* 0x000fe2000bf26070 */
[----:B------:R-:W-:Y:S01]  /*0ef0*/  BSSY.RECONVERGENT B0, `(.L_x_3825) ;  /* 0x0000017000007945 */ /* 0x000fe20003800200 */
[----:B------:R-:W-:Y:S02]  /*0f00*/  IADD3 R17, P2, PT, R10, R23, RZ ;  /* 0x000000170a117210 */ /* 0x000fe40007f5e0ff */
[----:B------:R-:W-:-:S03]  /*0f10*/  ISETP.GE.AND.EX P1, PT, RZ, UR41, PT, P1 ;  /* 0x00000029ff007c0c */ /* 0x000fc6000bf26310 */
[----:B------:R-:W2:Y:S01]  /*0f20*/  LDC.64 R14, c[0x0][0x380] ;  /* 0x0000e000ff0e7b82 */ /* 0x000ea20000000a00 */
[----:B------:R-:W-:-:S09]  /*0f30*/  IMAD.X R8, R9, 0x1, R7, P2 ;  /* 0x0000000109087824 */ /* 0x000fd200010e0607 */
[----:B------:R-:W-:Y:S01]  /*0f40*/  @!P1 MOV R12, R2 ;  /* 0x00000002000c9202 */ /* 0x000fe20000000f00 */
[----:B------:R-:W-:Y:S02]  /*0f50*/  @!P1 IMAD.MOV.U32 R13, RZ, RZ, RZ ;  /* 0x000000ffff0d9224 */ /* 0x000fe400078e00ff */
[-C--:B-1----:R-:W-:Y:S02]  /*0f60*/  @!P1 IMAD R0, R8, R18.reuse, RZ ;  /* 0x0000001208009224 */ /* 0x082fe400078e02ff */
[----:B------:R-:W-:-:S04]  /*0f70*/  @!P1 IMAD.WIDE.U32 R12, R17, R18, R12 ;  /* 0x00000012110c9225 */ /* 0x000fc800078e000c */
[----:B------:R-:W-:Y:S01]  /*0f80*/  @!P1 IMAD R19, R17, R19, R0 ;  /* 0x0000001311139224 */ /* 0x000fe200078e0200 */
[----:B------:R-:W-:Y:S06]  /*0f90*/  @P0 BRA `(.L_x_3826) ;  /* 0x0000000000300947 */ /* 0x000fec0003800000 */
[----:B------:R-:W-:Y:S02]  /*0fa0*/  IMAD R0, R7, UR38, RZ ;  /* 0x0000002607007c24 */ /* 0x000fe4000f8e02ff */
[----:B------:R-:W-:Y:S02]  /*0fb0*/  HFMA2 R7, -RZ, RZ, 0, 0 ;  /* 0x00000000ff077431 */ /* 0x000fe400000001ff */
[----:B------:R-:W-:Y:S01]  /*0fc0*/  IMAD.MOV.U32 R6, RZ, RZ, R2 ;  /* 0x000000ffff067224 */ /* 0x000fe200078e0002 */
[----:B------:R-:W-:Y:S02]  /*0fd0*/  R2UR UR4, R4 ;  /* 0x00000000040472ca */ /* 0x000fe400000e0000 */
[----:B------:R-:W-:Y:S02]  /*0fe0*/  R2UR UR5, R5 ;  /* 0x00000000050572ca */ /* 0x000fe400000e0000 */
[----:B------:R-:W-:Y:S01]  /*0ff0*/  F2FP.F16.F32.PACK_AB R11, RZ, R11 ;  /* 0x0000000bff0b723e */ /* 0x000fe200000000ff */
[----:B------:R-:W-:-:S04]  /*1000*/  IMAD.WIDE.U32 R6, R23, UR38, R6 ;  /* 0x0000002617067c25 */ /* 0x000fc8000f8e0006 */
[----:B------:R-:W-:Y:S01]  /*1010*/  IMAD R23, R23, UR39, R0 ;  /* 0x0000002717177c24 */ /* 0x000fe2000f8e0200 */
[----:B------:R-:W-:-:S03]  /*1020*/  LEA R20, P0, R6, UR36, 0x1 ;  /* 0x0000002406147c11 */ /* 0x000fc6000f8008ff */
[----:B------:R-:W-:-:S05]  /*1030*/  IMAD.IADD R7, R7, 0x1, R23 ;  /* 0x0000000107077824 */ /* 0x000fca00078e0217 */
[----:B------:R-:W-:-:S05]  /*1040*/  LEA.HI.X R21, R6, UR37, R7, 0x1, P0 ;  /* 0x0000002506157c11 */ /* 0x000fca00080f0c07 */
[----:B------:R1:W-:Y:S02]  /*1050*/  STG.E.U16 desc[UR4][R20.64], R11 ;  /* 0x0000000b14007986 */ /* 0x0003e4000c101504 */
.L_x_3826:
[----:B------:R-:W-:Y:S05]  /*1060*/  BSYNC.RECONVERGENT B0 ;  /* 0x0000000000007941 */ /* 0x000fea0003800200 */
.L_x_3825:
[----:B------:R-:W-:Y:S01]  /*1070*/  @!P1 R2UR UR4, R4 ;  /* 0x00000000040492ca */ /* 0x000fe200000e0000 */
[----:B------:R-:W-:Y:S01]  /*1080*/  @!P1 IMAD.IADD R19, R13, 0x1, R19 ;  /* 0x000000010d139824 */ /* 0x000fe200078e0213 */
[----:B------:R-:W-:Y:S02]  /*1090*/  @!P1 R2UR UR5, R5 ;  /* 0x00000000050592ca */ /* 0x000fe400000e0000 */
[----:B--2---:R-:W-:-:S04]  /*10a0*/  @!P1 LEA R14, P0, R12, R14, 0x1 ;  /* 0x0000000e0c0e9211 */ /* 0x004fc800078008ff */
[----:B------:R-:W-:-:S07]  /*10b0*/  @!P1 LEA.HI.X R15, R12, R15, R19, 0x1, P0 ;  /* 0x0000000f0c0f9211 */ /* 0x000fce00000f0c13 */
[----:B------:R-:W2:Y:S01]  /*10c0*/  @!P1 LDG.E.U16 R14, desc[UR4][R14.64] ;  /* 0x000000040e0e9981 */ /* 0x000ea2000c1e1500 */
[----:B------:R-:W-:Y:S01]  /*10d0*/  MOV R16, 0xff800000 ;  /* 0xff80000000107802 */ /* 0x000fe20000000f00 */
[----:B------:R-:W-:Y:S01]  /*10e0*/  UMOV UR4, 0xffffffff ;  /* 0xffffffff00047882 */ /* 0x000fe20000000000 */
[----:B------:R-:W-:Y:S02]  /*10f0*/  IMAD.MOV.U32 R13, RZ, RZ, -0x800000 ;  /* 0xff800000ff0d7424 */ /* 0x000fe400078e00ff */
[----:B--2---:R-:W-:-:S05]  /*1100*/  @!P1 HADD2.F32 R16, -RZ, R14.H0_H0 ;  /* 0x2000000eff109230 */ /* 0x004fca0000004100 */
[----:B------:R-:W-:Y:S01]  /*1110*/  @!P1 FMNMX R13, R16, -INF , !PT ;  /* 0xff800000100d9809 */ /* 0x000fe20007800000 */
[----:B------:R-:W-:Y:S06]  /*1120*/  BRA.DIV UR4, `(.L_x_3827) ;  /* 0x0000000e04547947 */ /* 0x000fec000b800000 */
[----:B------:R-:W2:Y:S01]  /*1130*/  SHFL.BFLY PT, R14, R13, 0x10, 0x1f ;  /* 0x0e001f000d0e7f89 */ /* 0x000ea200000e0000 */
[----:B------:R-:W-:Y:S02]  /*1140*/  HFMA2 R12, -RZ, RZ, 0.96630859375, -0.0022525787353515625 ;  /* 0x3bbb989dff0c7431 */ /* 0x000fe400000001ff */
[----:B------:R-:W-:Y:S01]  /*1150*/  IMAD.MOV.U32 R15, RZ, RZ, 0x437c0000 ;  /* 0x437c0000ff0f7424 */ /* 0x000fe200078e00ff */
[----:B--2---:R-:W-:-:S05]  /*1160*/  FMNMX R13, R14, R13, !PT ;  /* 0x0000000d0e0d7209 */ /* 0x004fca0007800000 */
[----:B------:R-:W2:Y:S02]  /*1170*/  SHFL.BFLY PT, R14, R13, 0x8, 0x1f ;  /* 0x0d001f000d0e7f89 */ /* 0x000ea400000e0000 */
[----:B--2---:R-:W-:-:S05]  /*1180*/  FMNMX R0, R13, R14, !PT ;  /* 0x0000000e0d007209 */ /* 0x004fca0007800000 */
[----:B------:R-:W2:Y:S02]  /*1190*/  SHFL.BFLY PT, R14, R0, 0x4, 0x1f ;  /* 0x0c801f00000e7f89 */ /* 0x000ea400000e0000 */
[----:B--2---:R-:W-:-:S05]  /*11a0*/  FMNMX R6, R0, R14, !PT ;  /* 0x0000000e00067209 */ /* 0x004fca0007800000 */
[----:B------:R-:W2:Y:S02]  /*11b0*/  SHFL.BFLY PT, R14, R6, 0x2, 0x1f ;  /* 0x0c401f00060e7f89 */ /* 0x000ea400000e0000 */
[----:B--2---:R-:W-:-:S05]  /*11c0*/  FMNMX R7, R6, R14, !PT ;  /* 0x0000000e06077209 */ /* 0x004fca0007800000 */
[----:B------:R-:W1:Y:S02]  /*11d0*/  SHFL.BFLY PT, R14, R7, 0x1, 0x1f ;  /* 0x0c201f00070e7f89 */ /* 0x000e6400000e0000 */
[----:B-1----:R-:W-:-:S05]  /*11e0*/  FMNMX R11, R7, R14, !PT ;  /* 0x0000000e070b7209 */ /* 0x002fca0007800000 */
[----:B------:R-:W-:-:S04]  /*11f0*/  FADD R11, -R11, R16 ;  /* 0x000000100b0b7221 */ /* 0x000fc80000000100 */
[----:B------:R-:W-:-:S04]  /*1200*/  FFMA.SAT R12, R11, R12, 0.5 ;  /* 0x3f0000000b0c7423 */ /* 0x000fc8000000200c */
[----:B------:R-:W-:-:S04]  /*1210*/  FFMA.RM R12, R12, R15, 12582913 ;  /* 0x4b4000010c0c7423 */ /* 0x000fc8000000400f */
[----:B------:R-:W-:-:S04]  /*1220*/  FADD R0, R12, -12583039 ;  /* 0xcb40007f0c007421 */ /* 0x000fc80000000000 */
[----:B------:R-:W-:-:S04]  /*1230*/  FFMA R0, R11, 1.4426950216293334961, -R0 ;  /* 0x3fb8aa3b0b007823 */ /* 0x000fc80000000800 */
[----:B------:R-:W-:Y:S01]  /*1240*/  FFMA R11, R11, 1.925963033500011079e-08, R0 ;  /* 0x32a570600b0b7823 */ /* 0x000fe20000000000 */
[----:B------:R-:W-:-:S05]  /*1250*/  SHF.L.U32 R0, R12, 0x17, RZ ;  /* 0x000000170c007819 */ /* 0x000fca00000006ff */
        /* <DEDUP_REMOVED lines=12> */
.L_x_3867:
        /* <DEDUP_REMOVED lines=12> */
[----:B01----:R-:W-:Y:S05]  /*13e0*/  CALL.REL.NOINC `($__internal_63_$__cuda_sm3x_div_rn_noftz_f32_slowpath) ;  /* 0x0000001000e07944 */ /* 0x003fea0003c00000 */
.L_x_3829:
[----:B------:R-:W-:Y:S05]  /*13f0*/  BSYNC.RECONVERGENT B0 ;  /* 0x0000000000007941 */ /* 0x000fea0003800200 */
.L_x_3828:
[----:B------:R-:W-:Y:S04]  /*1400*/  BSSY.RECONVERGENT B0, `(.L_x_3830) ;  /* 0x000000e000007945 */ /* 0x000fe80003800200 */
[----:B------:R-:W-:Y:S05]  /*1410*/  @P1 BRA `(.L_x_3831) ;  /* 0x0000000000301947 */ /* 0x000fea0003800000 */
[----:B------:R-:W-:Y:S01]  /*1420*/  MOV R6, R2 ;  /* 0x0000000200067202 */ /* 0x000fe20000000f00 */
[----:B------:R-:W-:Y:S01]  /*1430*/  IMAD R0, R8, UR38, RZ ;  /* 0x0000002608007c24 */ /* 0x000fe2000f8e02ff */
[----:B------:R-:W-:Y:S01]  /*1440*/  R2UR UR4, R4 ;  /* 0x00000000040472ca */ /* 0x000fe200000e0000 */
[----:B------:R-:W-:Y:S01]  /*1450*/  IMAD.MOV.U32 R7, RZ, RZ, RZ ;  /* 0x000000ffff077224 */ /* 0x000fe200078e00ff */
[----:B------:R-:W-:Y:S01]  /*1460*/  R2UR UR5, R5 ;  /* 0x00000000050572ca */ /* 0x000fe200000e0000 */
[C---:B------:R-:W-:Y:S01]  /*1470*/  IMAD R13, R17.reuse, UR39, R0 ;  /* 0x00000027110d7c24 */ /* 0x040fe2000f8e0200 */
[----:B------:R-:W-:Y:S01]  /*1480*/  F2FP.F16.F32.PACK_AB R11, RZ, R11 ;  /* 0x0000000bff0b723e */ /* 0x000fe200000000ff */
[----:B------:R-:W-:-:S05]  /*1490*/  IMAD.WIDE.U32 R6, R17, UR38, R6 ;  /* 0x0000002611067c25 */ /* 0x000fca000f8e0006 */
[----:B------:R-:W-:Y:S02]  /*14a0*/  IADD3 R7, PT, PT, R7, R13, RZ ;  /* 0x0000000d07077210 */ /* 0x000fe40007ffe0ff */
[----:B------:R-:W-:-:S04]  /*14b0*/  LEA R12, P0, R6, UR36, 0x1 ;  /* 0x00000024060c7c11 */ /* 0x000fc8000f8008ff */
[----:B------:R-:W-:-:S05]  /*14c0*/  LEA.HI.X R13, R6, UR37, R7, 0x1, P0 ;  /* 0x00000025060d7c11 */ /* 0x000fca00080f0c07 */
[----:B------:R2:W-:Y:S04]  /*14d0*/  STG.E.U16 desc[UR4][R12.64], R11 ;  /* 0x0000000b0c007986 */ /* 0x0005e8000c101504 */
.L_x_3831:
[----:B------:R-:W-:Y:S05]  /*14e0*/  BSYNC.RECONVERGENT B0 ;  /* 0x0000000000007941 */ /* 0x000fea0003800200 */
.L_x_3830:
[----:B------:R-:W-:-:S05]  /*14f0*/  IADD3 R23, P0, PT, R10, R17, RZ ;  /* 0x000000110a177210 */ /* 0x000fca0007f1e0ff */
[----:B------:R-:W-:Y:S01]  /*1500*/  IMAD.X R7, R9, 0x1, R8, P0 ;  /* 0x0000000109077824 */ /* 0x000fe200000e0608 */
[----:B------:R-:W-:-:S04]  /*1510*/  ISETP.GE.U32.AND P0, PT, R23, UR42, PT ;  /* 0x0000002a17007c0c */ /* 0x000fc8000bf06070 */
[----:B------:R-:W-:-:S13]  /*1520*/  ISETP.GE.AND.EX P0, PT, R7, UR43, PT, P0 ;  /* 0x0000002b07007c0c */ /* 0x000fda000bf06300 */
[----:B------:R-:W-:Y:S05]  /*1530*/  @!P0 BRA `(.L_x_3832) ;  /* 0xfffffff4005c8947 */ /* 0x000fea000383ffff */
[----:B------:R-:W-:Y:S05]  /*1540*/  EXIT ;  /* 0x000000000000794d */ /* 0x000fea0003800000 */
.L_x_3819:
[----:B------:R-:W-:Y:S02]  /*1550*/  HFMA2 R12, -RZ, RZ, 0, 9.5367431640625e-07 ;  /* 0x00000010ff0c7431 */ /* 0x000fe400000001ff */
[----:B------:R-:W-:Y:S01]  /*1560*/  IMAD.MOV.U32 R11, RZ, RZ, 0x1f ;  /* 0x0000001fff0b7424 */ /* 0x000fe200078e00ff */
[----:B------:R-:W-:-:S07]  /*1570*/  MOV R15, 0xffffffff ;  /* 0xffffffff000f7802 */ /* 0x000fce0000000f00 */
[----:B0-----:R-:W-:Y:S05]  /*1580*/  WARPSYNC.COLLECTIVE R15, `(.L_x_3833) ;  /* 0x000000000f087348 */ /* 0x001fea0003c00000 */
[----:B------:R1:W2:Y:S02]  /*1590*/  SHFL.BFLY P6, R14, R13, R12, R11 ;  /* 0x0c00000c0d0e7389 */ /* 0x0002a400000c000b */
[----:B012---:R-:W-:Y:S05]  /*15a0*/  ENDCOLLECTIVE ;  /* 0x000000000000791b */ /* 0x007fea0003800000 */
.L_x_3833:
[----:B------:R-:W-:Y:S01]  /*15b0*/  HFMA2 R12, -RZ, RZ, 0, 4.76837158203125e-07 ;  /* 0x00000008ff0c7431 */ /* 0x000fe200000001ff */
[----:B------:R-:W-:-:S05]  /*15c0*/  FMNMX R0, R14, R13, !PT ;  /* 0x0000000d0e007209 */ /* 0x000fca0007800000 */
[----:B------:R-:W-:-:S07]  /*15d0*/  IMAD.MOV.U32 R13, RZ, RZ, R0 ;  /* 0x000000ffff0d7224 */ /* 0x000fce00078e0000 */
[----:B------:R-:W-:Y:S05]  /*15e0*/  WARPSYNC.COLLECTIVE R15, `(.L_x_3834) ;  /* 0x000000000f087348 */ /* 0x000fea0003c00000 */
[----:B------:R0:W1:Y:S02]  /*15f0*/  SHFL.BFLY P6, R14, R13, R12, R11 ;  /* 0x0c00000c0d0e7389 */ /* 0x00006400000c000b */
[----:B01----:R-:W-:Y:S05]  /*1600*/  ENDCOLLECTIVE ;  /* 0x000000000000791b */ /* 0x003fea0003800000 */
.L_x_3834:
[----:B------:R-:W-:Y:S02]  /*1610*/  MOV R12, 0x4 ;  /* 0x00000004000c7802 */ /* 0x000fe40000000f00 */
[----:B------:R-:W-:Y:S01]  /*1620*/  FMNMX R6, R0, R14, !PT ;  /* 0x0000000e00067209 */ /* 0x000fe20007800000 */
[----:B------:R-:W-:-:S04]  /*1630*/  HFMA2 R0, -RZ, RZ, 3.7421875, 0 ;  /* 0x437c0000ff007431 */ /* 0x000fc800000001ff */
[----:B------:R-:W-:-:S07]  /*1640*/  IMAD.MOV.U32 R13, RZ, RZ, R6 ;  /* 0x000000ffff0d7224 */ /* 0x000fce00078e0006 */
[----:B------:R-:W-:Y:S05]  /*1650*/  WARPSYNC.COLLECTIVE R15, `(.L_x_3835) ;  /* 0x000000000f087348 */ /* 0x000fea0003c00000 */
[----:B------:R0:W1:Y:S02]  /*1660*/  SHFL.BFLY P6, R14, R13, R12, R11 ;  /* 0x0c00000c0d0e7389 */ /* 0x00006400000c000b */
[----:B01----:R-:W-:Y:S05]  /*1670*/  ENDCOLLECTIVE ;  /* 0x000000000000791b */ /* 0x003fea0003800000 */
.L_x_3835:
[----:B------:R-:W-:Y:S01]  /*1680*/  HFMA2 R12, -RZ, RZ, 0, 1.1920928955078125e-07 ;  /* 0x00000002ff0c7431 */ /* 0x000fe200000001ff */
[----:B------:R-:W-:-:S05]  /*1690*/  FMNMX R7, R6, R14, !PT ;  /* 0x0000000e06077209 */ /* 0x000fca0007800000 */
[----:B------:R-:W-:-:S07]  /*16a0*/  IMAD.MOV.U32 R13, RZ, RZ, R7 ;  /* 0x000000ffff0d7224 */ /* 0x000fce00078e0007 */
[----:B------:R-:W-:Y:S05]  /*16b0*/  WARPSYNC.COLLECTIVE R15, `(.L_x_3836) ;  /* 0x000000000f087348 */ /* 0x000fea0003c00000 */
[----:B------:R0:W1:Y:S02]  /*16c0*/  SHFL.BFLY P6, R14, R13, R12, R11 ;  /* 0x0c00000c0d0e7389 */ /* 0x00006400000c000b */
[----:B01----:R-:W-:Y:S05]  /*16d0*/  ENDCOLLECTIVE ;  /* 0x000000000000791b */ /* 0x003fea0003800000 */
.L_x_3836:
[----:B------:R-:W-:Y:S02]  /*16e0*/  MOV R12, 0x1 ;  /* 0x00000001000c7802 */ /* 0x000fe40000000f00 */
[----:B------:R-:W-:Y:S01]  /*16f0*/  FMNMX R8, R7, R14, !PT ;  /* 0x0000000e07087209 */ /* 0x000fe20007800000 */
[----:B------:R-:W-:-:S04]  /*1700*/  IMAD.MOV.U32 R7, RZ, RZ, 0x3bbb989d ;  /* 0x3bbb989dff077424 */ /* 0x000fc800078e00ff */
[----:B------:R-:W-:-:S07]  /*1710*/  IMAD.MOV.U32 R13, RZ, RZ, R8 ;  /* 0x000000ffff0d7224 */ /* 0x000fce00078e0008 */
[----:B------:R-:W-:Y:S05]  /*1720*/  WARPSYNC.COLLECTIVE R15, `(.L_x_3837) ;  /* 0x000000000f087348 */ /* 0x000fea0003c00000 */
[----:B------:R0:W1:Y:S02]  /*1730*/  SHFL.BFLY P6, R14, R13, R12, R11 ;  /* 0x0c00000c0d0e7389 */ /* 0x00006400000c000b */
[----:B01----:R-:W-:Y:S05]  /*1740*/  ENDCOLLECTIVE ;  /* 0x000000000000791b */ /* 0x003fea0003800000 */
.L_x_3837:
[----:B------:R-:W-:Y:S02]  /*1750*/  MOV R12, 0x10 ;  /* 0x00000010000c7802 */ /* 0x000fe40000000f00 */
[----:B------:R-:W-:-:S05]  /*1760*/  FMNMX R8, R8, R14, !PT ;  /* 0x0000000e08087209 */ /* 0x000fca0007800000 */
[----:B------:R-:W-:-:S04]  /*1770*/  FADD R8, -R8, R23 ;  /* 0x0000001708087221 */ /* 0x000fc80000000100 */
[----:B------:R-:W-:-:S04]  /*1780*/  FFMA.SAT R7, R8, R7, 0.5 ;  /* 0x3f00000008077423 */ /* 0x000fc80000002007 */
[----:B------:R-:W-:-:S04]  /*1790*/  FFMA.RM R0, R7, R0, 12582913 ;  /* 0x4b40000107007423 */ /* 0x000fc80000004000 */
[C---:B------:R-:W-:Y:S01]  /*17a0*/  FADD R7, R0.reuse, -12583039 ;  /* 0xcb40007f00077421 */ /* 0x040fe20000000000 */
[----:B------:R-:W-:-:S03]  /*17b0*/  IMAD.SHL.U32 R0, R0, 0x800000, RZ ;  /* 0x0080000000007824 */ /* 0x000fc600078e00ff */
[----:B------:R-:W-:-:S04]  /*17c0*/  FFMA R7, R8, 1.4426950216293334961, -R7 ;  /* 0x3fb8aa3b08077823 */ /* 0x000fc80000000807 */
[----:B------:R-:W-:-:S06]  /*17d0*/  FFMA R7, R8, 1.925963033500011079e-08, R7 ;  /* 0x32a5706008077823 */ /* 0x000fcc0000000007 */
[----:B------:R-:W0:Y:S02]  /*17e0*/  MUFU.EX2 R7, R7 ;  /* 0x0000000700077308 */ /* 0x000e240000000800 */
[----:B0-----:R-:W-:-:S04]  /*17f0*/  FMUL R0, R0, R7 ;  /* 0x0000000700007220 */ /* 0x001fc80000400000 */
[----:B------:R-:W-:-:S07]  /*1800*/  FADD R13, RZ, R0 ;  /* 0x00000000ff0d7221 */ /* 0x000fce0000000000 */
[----:B------:R-:W-:Y:S05]  /*1810*/  WARPSYNC.COLLECTIVE R15, `(.L_x_3838) ;  /* 0x000000000f087348 */ /* 0x000fea0003c00000 */
[----:B------:R0:W1:Y:S02]  /*1820*/  SHFL.BFLY P6, R14, R13, R12, R11 ;  /* 0x0c00000c0d0e7389 */ /* 0x00006400000c000b */
[----:B01----:R-:W-:Y:S05]  /*1830*/  ENDCOLLECTIVE ;  /* 0x000000000000791b */ /* 0x003fea0003800000 */
.L_x_3838:
[----:B------:R-:W-:Y:S02]  /*1840*/  HFMA2 R12, -RZ, RZ, 0, 4.76837158203125e-07 ;  /* 0x00000008ff0c7431 */ /* 0x000fe400000001ff */
[----:B------:R-:W-:-:S04]  /*1850*/  FADD R6, R13, R14 ;  /* 0x0000000e0d067221 */ /* 0x000fc80000000000 */
[----:B------:R-:W-:-:S07]  /*1860*/  IMAD.MOV.U32 R13, RZ, RZ, R6 ;  /* 0x000000ffff0d7224 */ /* 0x000fce00078e0006 */
[----:B------:R-:W-:Y:S05]  /*1870*/  WARPSYNC.COLLECTIVE R15, `(.L_x_3839) ;  /* 0x000000000f087348 */ /* 0x000fea0003c00000 */
[----:B------:R0:W1:Y:S02]  /*1880*/  SHFL.BFLY P6, R14, R13, R12, R11 ;  /* 0x0c00000c0d0e7389 */ /* 0x00006400000c000b */
[----:B01----:R-:W-:Y:S05]  /*1890*/  ENDCOLLECTIVE ;  /* 0x000000000000791b */ /* 0x003fea0003800000 */
.L_x_3839:
[----:B------:R-:W-:Y:S01]  /*18a0*/  MOV R12, 0x4 ;  /* 0x00000004000c7802 */ /* 0x000fe20000000f00 */
[----:B------:R-:W-:-:S04]  /*18b0*/  FADD R7, R6, R14 ;  /* 0x0000000e06077221 */ /* 0x000fc80000000000 */
[----:B------:R-:W-:-:S07]  /*18c0*/  IMAD.MOV.U32 R13, RZ, RZ, R7 ;  /* 0x000000ffff0d7224 */ /* 0x000fce00078e0007 */
[----:B------:R-:W-:Y:S05]  /*18d0*/  WARPSYNC.COLLECTIVE R15, `(.L_x_3840) ;  /* 0x000000000f087348 */ /* 0x000fea0003c00000 */
[----:B------:R0:W1:Y:S02]  /*18e0*/  SHFL.BFLY P6, R14, R13, R12, R11 ;  /* 0x0c00000c0d0e7389 */ /* 0x00006400000c000b */
[----:B01----:R-:W-:Y:S05]  /*18f0*/  ENDCOLLECTIVE ;  /* 0x000000000000791b */ /* 0x003fea0003800000 */
.L_x_3840:
[----:B------:R-:W-:Y:S02]  /*1900*/  HFMA2 R12, -RZ, RZ, 0, 1.1920928955078125e-07 ;  /* 0x00000002ff0c7431 */ /* 0x000fe400000001ff */
[----:B------:R-:W-:-:S04]  /*1910*/  FADD R8, R7, R14 ;  /* 0x0000000e07087221 */ /* 0x000fc80000000000 */
[----:B------:R-:W-:-:S07]  /*1920*/  IMAD.MOV.U32 R13, RZ, RZ, R8 ;  /* 0x000000ffff0d7224 */ /* 0x000fce00078e0008 */
[----:B------:R-:W-:Y:S05]  /*1930*/  WARPSYNC.COLLECTIVE R15, `(.L_x_3841) ;  /* 0x000000000f087348 */ /* 0x000fea0003c00000 */
[----:B------:R0:W1:Y:S02]  /*1940*/  SHFL.BFLY P6, R14, R13, R12, R11 ;  /* 0x0c00000c0d0e7389 */ /* 0x00006400000c000b */
[----:B01----:R-:W-:Y:S05]  /*1950*/  ENDCOLLECTIVE ;  /* 0x000000000000791b */ /* 0x003fea0003800000 */
.L_x_3841:
[----:B------:R-:W-:Y:S01]  /*1960*/  MOV R12, 0x1 ;  /* 0x00000001000c7802 */ /* 0x000fe20000000f00 */
[----:B------:R-:W-:-:S04]  /*1970*/  FADD R22, R8, R14 ;  /* 0x0000000e08167221 */ /* 0x000fc80000000000 */
[----:B------:R-:W-:-:S07]  /*1980*/  IMAD.MOV.U32 R13, RZ, RZ, R22 ;  /* 0x000000ffff0d7224 */ /* 0x000fce00078e0016 */
[----:B------:R-:W-:Y:S05]  /*1990*/  WARPSYNC.COLLECTIVE R15, `(.L_x_3842) ;  /* 0x000000000f087348 */ /* 0x000fea0003c00000 */
[----:B------:R0:W1:Y:S02]  /*19a0*/  SHFL.BFLY P6, R14, R13, R12, R11 ;  /* 0x0c00000c0d0e7389 */ /* 0x00006400000c000b */
[----:B01----:R-:W-:Y:S05]  /*19b0*/  ENDCOLLECTIVE ;  /* 0x000000000000791b */ /* 0x003fea0003800000 */
.L_x_3842:
[----:B------:R-:W-:Y:S05]  /*19c0*/  BRA `(.L_x_3843) ;  /* 0xffffffec00b07947 */ /* 0x000fea000383ffff */
.L_x_3822:
[----:B------:R-:W-:Y:S01]  /*19d0*/  HFMA2 R11, -RZ, RZ, 0, 1.847743988037109375e-06 ;  /* 0x0000001fff0b7431 */ /* 0x000fe200000001ff */
[----:B------:R-:W-:Y:S01]  /*19e0*/  BSSY B0, `(.L_x_3844) ;  /* 0x0000006000007945 */ /* 0x000fe20003800000 */
[----:B------:R-:W-:Y:S02]  /*19f0*/  IMAD.MOV.U32 R12, RZ, RZ, 0x10 ;  /* 0x00000010ff0c7424 */ /* 0x000fe400078e00ff */
[----:B------:R-:W-:-:S07]  /*1a00*/  IMAD.MOV.U32 R15, RZ, RZ, -0x1 ;  /* 0xffffffffff0f7424 */ /* 0x000fce00078e00ff */
[----:B0-----:R-:W-:Y:S05]  /*1a10*/  WARPSYNC.COLLECTIVE R15, `(.L_x_3845) ;  /* 0x000000000f087348 */ /* 0x001fea0003c00000 */
[----:B------:R1:W2:Y:S02]  /*1a20*/  SHFL.BFLY P6, R14, R13, R12, R11 ;  /* 0x0c00000c0d0e7389 */ /* 0x0002a400000c000b */
[----:B012---:R-:W-:Y:S05]  /*1a30*/  ENDCOLLECTIVE ;  /* 0x000000000000791b */ /* 0x007fea0003800000 */
.L_x_3845:
[----:B------:R-:W-:Y:S05]  /*1a40*/  BSYNC B0 ;  /* 0x0000000000007941 */ /* 0x000fea0003800000 */
.L_x_3844:
        /* <DEDUP_REMOVED lines=8> */
.L_x_3846:
[----:B------:R-:W-:Y:S01]  /*1ad0*/  HFMA2 R12, -RZ, RZ, 0, 2.384185791015625e-07 ;  /* 0x00000004ff0c7431 */ /* 0x000fe200000001ff */
[----:B------:R-:W-:-:S05]  /*1ae0*/  FMNMX R0, R13, R14, !PT ;  /* 0x0000000e0d007209 */ /* 0x000fca0007800000 */
[----:B------:R-:W-:-:S07]  /*1af0*/  IMAD.MOV.U32 R13, RZ, RZ, R0 ;  /* 0x000000ffff0d7224 */ /* 0x000fce00078e0000 */
[----:B------:R-:W-:Y:S05]  /*1b00*/  WARPSYNC.COLLECTIVE R15, `(.L_x_3847) ;  /* 0x000000000f087348 */ /* 0x000fea0003c00000 */
[----:B------:R0:W1:Y:S02]  /*1b10*/  SHFL.BFLY P6, R14, R13, R12, R11 ;  /* 0x0c00000c0d0e7389 */ /* 0x00006400000c000b */
[----:B01----:R-:W-:Y:S05]  /*1b20*/  ENDCOLLECTIVE ;  /* 0x000000000000791b */ /* 0x003fea0003800000 */
.L_x_3847:
[----:B------:R-:W-:Y:S02]  /*1b30*/  MOV R12, 0x2 ;  /* 0x00000002000c7802 */ /* 0x000fe40000000f00 */
[----:B------:R-:W-:Y:S02]  /*1b40*/  FMNMX R6, R0, R14, !PT ;  /* 0x0000000e00067209 */ /* 0x000fe40007800000 */
[----:B------:R-:W-:-:S03]  /*1b50*/  MOV R0, 0x437c0000 ;  /* 0x437c000000007802 */ /* 0x000fc60000000f00 */
[----:B------:R-:W-:-:S07]  /*1b60*/  IMAD.MOV.U32 R13, RZ, RZ, R6 ;  /* 0x000000ffff0d7224 */ /* 0x000fce00078e0006 */
[----:B------:R-:W-:Y:S05]  /*1b70*/  WARPSYNC.COLLECTIVE R15, `(.L_x_3848) ;  /* 0x000000000f087348 */ /* 0x000fea0003c00000 */
[----:B------:R0:W1:Y:S02]  /*1b80*/  SHFL.BFLY P6, R14, R13, R12, R11 ;  /* 0x0c00000c0d0e7389 */ /* 0x00006400000c000b */
[----:B01----:R-:W-:Y:S05]  /*1b90*/  ENDCOLLECTIVE ;  /* 0x000000000000791b */ /* 0x003fea0003800000 */
.L_x_3848:
[----:B------:R-:W-:Y:S01]  /*1ba0*/  HFMA2 R12, -RZ, RZ, 0, 5.9604644775390625e-08 ;  /* 0x00000001ff0c7431 */ /* 0x000fe200000001ff */
[----:B------:R-:W-:-:S05]  /*1bb0*/  FMNMX R8, R6, R14, !PT ;  /* 0x0000000e06087209 */ /* 0x000fca0007800000 */
[----:B------:R-:W-:-:S07]  /*1bc0*/  IMAD.MOV.U32 R13, RZ, RZ, R8 ;  /* 0x000000ffff0d7224 */ /* 0x000fce00078e0008 */
[----:B------:R-:W-:Y:S05]  /*1bd0*/  WARPSYNC.COLLECTIVE R15, `(.L_x_3849) ;  /* 0x000000000f087348 */ /* 0x000fea0003c00000 */
[----:B------:R0:W1:Y:S02]  /*1be0*/  SHFL.BFLY P6, R14, R13, R12, R11 ;  /* 0x0c00000c0d0e7389 */ /* 0x00006400000c000b */
[----:B01----:R-:W-:Y:S05]  /*1bf0*/  ENDCOLLECTIVE ;  /* 0x000000000000791b */ /* 0x003fea0003800000 */
.L_x_3849:
[----:B------:R-:W-:Y:S01]  /*1c00*/  HFMA2 R12, -RZ, RZ, 0, 9.5367431640625e-07 ;  /* 0x00000010ff0c7431 */ /* 0x000fe200000001ff */
        /* <DEDUP_REMOVED lines=14> */
.L_x_3850:
[----:B------:R-:W-:Y:S01]  /*1cf0*/  MOV R12, 0x8 ;  /* 0x00000008000c7802 */ /* 0x000fe20000000f00 */
[----:B------:R-:W-:-:S04]  /*1d00*/  FADD R6, R13, R14 ;  /* 0x0000000e0d067221 */ /* 0x000fc80000000000 */
[----:B------:R-:W-:-:S07]  /*1d10*/  IMAD.MOV.U32 R13, RZ, RZ, R6 ;  /* 0x000000ffff0d7224 */ /* 0x000fce00078e0006 */
[----:B------:R-:W-:Y:S05]  /*1d20*/  WARPSYNC.COLLECTIVE R15, `(.L_x_3851) ;  /* 0x000000000f087348 */ /* 0x000fea0003c00000 */
[----:B------:R0:W1:Y:S02]  /*1d30*/  SHFL.BFLY P6, R14, R13, R12, R11 ;  /* 0x0c00000c0d0e7389 */ /* 0x00006400000c000b */
[----:B01----:R-:W-:Y:S05]  /*1d40*/  ENDCOLLECTIVE ;  /* 0x000000000000791b */ /* 0x003fea0003800000 */
.L_x_3851:
[----:B------:R-:W-:Y:S02]  /*1d50*/  HFMA2 R12, -RZ, RZ, 0, 2.384185791015625e-07 ;  /* 0x00000004ff0c7431 */ /* 0x000fe400000001ff */
[----:B------:R-:W-:-:S04]  /*1d60*/  FADD R8, R6, R14 ;  /* 0x0000000e06087221 */ /* 0x000fc80000000000 */
[----:B------:R-:W-:-:S07]  /*1d70*/  IMAD.MOV.U32 R13, RZ, RZ, R8 ;  /* 0x000000ffff0d7224 */ /* 0x000fce00078e0008 */
[----:B------:R-:W-:Y:S05]  /*1d80*/  WARPSYNC.COLLECTIVE R15, `(.L_x_3852) ;  /* 0x000000000f087348 */ /* 0x000fea0003c00000 */
[----:B------:R0:W1:Y:S02]  /*1d90*/  SHFL.BFLY P6, R14, R13, R12, R11 ;  /* 0x0c00000c0d0e7389 */ /* 0x00006400000c000b */
[----:B01----:R-:W-:Y:S05]  /*1da0*/  ENDCOLLECTIVE ;  /* 0x000000000000791b */ /* 0x003fea0003800000 */
.L_x_3852:
[----:B------:R-:W-:Y:S01]  /*1db0*/  MOV R12, 0x2 ;  /* 0x00000002000c7802 */ /* 0x000fe20000000f00 */
[----:B------:R-:W-:-:S04]  /*1dc0*/  FADD R16, R8, R14 ;  /* 0x0000000e08107221 */ /* 0x000fc80000000000 */
[----:B------:R-:W-:-:S07]  /*1dd0*/  IMAD.MOV.U32 R13, RZ, RZ, R16 ;  /* 0x000000ffff0d7224 */ /* 0x000fce00078e0010 */
[----:B------:R-:W-:Y:S05]  /*1de0*/  WARPSYNC.COLLECTIVE R15, `(.L_x_3853) ;  /* 0x000000000f087348 */ /* 0x000fea0003c00000 */
[----:B------:R0:W1:Y:S02]  /*1df0*/  SHFL.BFLY P6, R14, R13, R12, R11 ;  /* 0x0c00000c0d0e7389 */ /* 0x00006400000c000b */
[----:B01----:R-:W-:Y:S05]  /*1e00*/  ENDCOLLECTIVE ;  /* 0x000000000000791b */ /* 0x003fea0003800000 */
.L_x_3853:
[----:B------:R-:W-:Y:S02]  /*1e10*/  HFMA2 R12, -RZ, RZ, 0, 5.9604644775390625e-08 ;  /* 0x00000001ff0c7431 */ /* 0x000fe400000001ff */
[----:B------:R-:W-:-:S04]  /*1e20*/  FADD R17, R16, R14 ;  /* 0x0000000e10117221 */ /* 0x000fc80000000000 */
[----:B------:R-:W-:-:S07]  /*1e30*/  IMAD.MOV.U32 R13, RZ, RZ, R17 ;  /* 0x000000ffff0d7224 */ /* 0x000fce00078e0011 */
[----:B------:R-:W-:Y:S05]  /*1e40*/  WARPSYNC.COLLECTIVE R15, `(.L_x_3854) ;  /* 0x000000000f087348 */ /* 0x000fea0003c00000 */
[----:B------:R0:W1:Y:S02]  /*1e50*/  SHFL.BFLY P6, R14, R13, R12, R11 ;  /* 0x0c00000c0d0e7389 */ /* 0x00006400000c000b */
[----:B01----:R-:W-:Y:S05]  /*1e60*/  ENDCOLLECTIVE ;  /* 0x000000000000791b */ /* 0x003fea0003800000 */
.L_x_3854:
[----:B------:R-:W-:Y:S05]  /*1e70*/  BRA `(.L_x_3855) ;  /* 0xffffffec00dc7947 */ /* 0x000fea000383ffff */
.L_x_3827:
[----:B------:R-:W-:Y:S01]  /*1e80*/  BSSY B0, `(.L_x_3856) ;  /* 0x0000007000007945 */ /* 0x000fe20003800000 */
[----:B------:R-:W-:Y:S01]  /*1e90*/  IMAD.MOV.U32 R12, RZ, RZ, 0x10 ;  /* 0x00000010ff0c7424 */ /* 0x000fe200078e00ff */
[----:B-1----:R-:W-:Y:S01]  /*1ea0*/  MOV R11, 0x1f ;  /* 0x0000001f000b7802 */ /* 0x002fe20000000f00 */
[----:B------:R-:W-:-:S07]  /*1eb0*/  IMAD.MOV.U32 R15, RZ, RZ, -0x1 ;  /* 0xffffffffff0f7424 */ /* 0x000fce00078e00ff */
[----:B0-----:R-:W-:Y:S05]  /*1ec0*/  WARPSYNC.COLLECTIVE R15, `(.L_x_3857) ;  /* 0x000000000f087348 */ /* 0x001fea0003c00000 */
[----:B------:R1:W2:Y:S02]  /*1ed0*/  SHFL.BFLY P6, R14, R13, R12, R11 ;  /* 0x0c00000c0d0e7389 */ /* 0x0002a400000c000b */
[----:B012---:R-:W-:Y:S05]  /*1ee0*/  ENDCOLLECTIVE ;  /* 0x000000000000791b */ /* 0x007fea0003800000 */
.L_x_3857:
[----:B------:R-:W-:Y:S05]  /*1ef0*/  BSYNC B0 ;  /* 0x0000000000007941 */ /* 0x000fea0003800000 */
.L_x_3856:
[----:B------:R-:W-:Y:S01]  /*1f00*/  HFMA2 R12, -RZ, RZ, 0, 4.76837158203125e-07 ;  /* 0x00000008ff0c7431 */ /* 0x000fe200000001ff */
[----:B------:R-:W-:Y:S01]  /*1f10*/  FMNMX R13, R14, R13, !PT ;  /* 0x0000000d0e0d7209 */ /* 0x000fe20007800000 */
[----:B------:R-:W-:Y:S01]  /*1f20*/  IMAD.MOV.U32 R11, RZ, RZ, 0x1f ;  /* 0x0000001fff0b7424 */ /* 0x000fe200078e00ff */
[----:B------:R-:W-:Y:S02]  /*1f30*/  MOV R15, 0xffffffff ;  /* 0xffffffff000f7802 */ /* 0x000fe40000000f00 */
[----:B------:R-:W-:-:S07]  /*1f40*/  MOV R19, 0x437c0000 ;  /* 0x437c000000137802 */ /* 0x000fce0000000f00 */
[----:B------:R-:W-:Y:S05]  /*1f50*/  WARPSYNC.COLLECTIVE R15, `(.L_x_3858) ;  /* 0x000000000f087348 */ /* 0x000fea0003c00000 */
[----:B------:R0:W1:Y:S02]  /*1f60*/  SHFL.BFLY P6, R14, R13, R12, R11 ;  /* 0x0c00000c0d0e7389 */ /* 0x00006400000c000b */
[----:B01----:R-:W-:Y:S05]  /*1f70*/  ENDCOLLECTIVE ;  /* 0x000000000000791b */ /* 0x003fea0003800000 */
.L_x_3858:
[----:B------:R-:W-:Y:S01]  /*1f80*/  HFMA2 R12, -RZ, RZ, 0, 2.384185791015625e-07 ;  /* 0x00000004ff0c7431 */ /* 0x000fe200000001ff */
[----:B------:R-:W-:-:S05]  /*1f90*/  FMNMX R0, R13, R14, !PT ;  /* 0x0000000e0d007209 */ /* 0x000fca0007800000 */
[----:B------:R-:W-:-:S07]  /*1fa0*/  IMAD.MOV.U32 R13, RZ, RZ, R0 ;  /* 0x000000ffff0d7224 */ /* 0x000fce00078e0000 */
[----:B------:R-:W-:Y:S05]  /*1fb0*/  WARPSYNC.COLLECTIVE R15, `(.L_x_3859) ;  /* 0x000000000f087348 */ /* 0x000fea0003c00000 */
[----:B------:R0:W1:Y:S02]  /*1fc0*/  SHFL.BFLY P6, R14, R13, R12, R11 ;  /* 0x0c00000c0d0e7389 */ /* 0x00006400000c000b */
[----:B01----:R-:W-:Y:S05]  /*1fd0*/  ENDCOLLECTIVE ;  /* 0x000000000000791b */ /* 0x003fea0003800000 */
.L_x_3859:
[----:B------:R-:W-:Y:S02]  /*1fe0*/  MOV R12, 0x2 ;  /* 0x00000002000c7802 */ /* 0x000fe40000000f00 */
[----:B------:R-:W-:Y:S01]  /*1ff0*/  FMNMX R6, R0, R14, !PT ;  /* 0x0000000e00067209 */ /* 0x000fe20007800000 */
[----:B------:R-:W-:-:S04]  /*2000*/  IMAD.MOV.U32 R0, RZ, RZ, 0x3bbb989d ;  /* 0x3bbb989dff007424 */ /* 0x000fc800078e00ff */
[----:B------:R-:W-:-:S07]  /*2010*/  IMAD.MOV.U32 R13, RZ, RZ, R6 ;  /* 0x000000ffff0d7224 */ /* 0x000fce00078e0006 */
[----:B------:R-:W-:Y:S05]  /*2020*/  WARPSYNC.COLLECTIVE R15, `(.L_x_3860) ;  /* 0x000000000f087348 */ /* 0x000fea0003c00000 */
[----:B------:R0:W1:Y:S02]  /*2030*/  SHFL.BFLY P6, R14, R13, R12, R11 ;  /* 0x0c00000c0d0e7389 */ /* 0x00006400000c000b */
[----:B01----:R-:W-:Y:S05]  /*2040*/  ENDCOLLECTIVE ;  /* 0x000000000000791b */ /* 0x003fea0003800000 */
.L_x_3860:
[----:B------:R-:W-:Y:S01]  /*2050*/  HFMA2 R12, -RZ, RZ, 0, 5.9604644775390625e-08 ;  /* 0x00000001ff0c7431 */ /* 0x000fe200000001ff */
[----:B------:R-:W-:-:S05]  /*2060*/  FMNMX R7, R6, R14, !PT ;  /* 0x0000000e06077209 */ /* 0x000fca0007800000 */
[----:B------:R-:W-:-:S07]  /*2070*/  IMAD.MOV.U32 R13, RZ, RZ, R7 ;  /* 0x000000ffff0d7224 */ /* 0x000fce00078e0007 */
[----:B------:R-:W-:Y:S05]  /*2080*/  WARPSYNC.COLLECTIVE R15, `(.L_x_3861) ;  /* 0x000000000f087348 */ /* 0x000fea0003c00000 */
[----:B------:R0:W1:Y:S02]  /*2090*/  SHFL.BFLY P6, R14, R13, R12, R11 ;  /* 0x0c00000c0d0e7389 */ /* 0x00006400000c000b */
[----:B01----:R-:W-:Y:S05]  /*20a0*/  ENDCOLLECTIVE ;  /* 0x000000000000791b */ /* 0x003fea0003800000 */
.L_x_3861:
        /* <DEDUP_REMOVED lines=15> */
.L_x_3862:
[----:B------:R-:W-:Y:S01]  /*21a0*/  MOV R12, 0x8 ;  /* 0x00000008000c7802 */ /* 0x000fe20000000f00 */
[----:B------:R-:W-:-:S04]  /*21b0*/  FADD R6, R13, R14 ;  /* 0x0000000e0d067221 */ /* 0x000fc80000000000 */
[----:B------:R-:W-:-:S07]  /*21c0*/  IMAD.MOV.U32 R13, RZ, RZ, R6 ;  /* 0x000000ffff0d7224 */ /* 0x000fce00078e0006 */
[----:B------:R-:W-:Y:S05]  /*21d0*/  WARPSYNC.COLLECTIVE R15, `(.L_x_3863) ;  /* 0x000000000f087348 */ /* 0x000fea0003c00000 */
[----:B------:R0:W1:Y:S02]  /*21e0*/  SHFL.BFLY P6, R14, R13, R12, R11 ;  /* 0x0c00000c0d0e7389 */ /* 0x00006400000c000b */
[----:B01----:R-:W-:Y:S05]  /*21f0*/  ENDCOLLECTIVE ;  /* 0x000000000000791b */ /* 0x003fea0003800000 */
.L_x_3863:
[----:B------:R-:W-:Y:S02]  /*2200*/  HFMA2 R12, -RZ, RZ, 0, 2.384185791015625e-07 ;  /* 0x00000004ff0c7431 */ /* 0x000fe400000001ff */
[----:B------:R-:W-:-:S04]  /*2210*/  FADD R7, R6, R14 ;  /* 0x0000000e06077221 */ /* 0x000fc80000000000 */
[----:B------:R-:W-:-:S07]  /*2220*/  IMAD.MOV.U32 R13, RZ, RZ, R7 ;  /* 0x000000ffff0d7224 */ /* 0x000fce00078e0007 */
[----:B------:R-:W-:Y:S05]  /*2230*/  WARPSYNC.COLLECTIVE R15, `(.L_x_3864) ;  /* 0x000000000f087348 */ /* 0x000fea0003c00000 */
[----:B------:R0:W1:Y:S02]  /*2240*/  SHFL.BFLY P6, R14, R13, R12, R11 ;  /* 0x0c00000c0d0e7389 */ /* 0x00006400000c000b */
[----:B01----:R-:W-:Y:S05]  /*2250*/  ENDCOLLECTIVE ;  /* 0x000000000000791b */ /* 0x003fea0003800000 */
.L_x_3864:
[----:B------:R-:W-:Y:S01]  /*2260*/  MOV R12, 0x2 ;  /* 0x00000002000c7802 */ /* 0x000fe20000000f00 */
[----:B------:R-:W-:-:S04]  /*2270*/  FADD R16, R7, R14 ;  /* 0x0000000e07107221 */ /* 0x000fc80000000000 */
[----:B------:R-:W-:-:S07]  /*2280*/  IMAD.MOV.U32 R13, RZ, RZ, R16 ;  /* 0x000000ffff0d7224 */ /* 0x000fce00078e0010 */
[----:B------:R-:W-:Y:S05]  /*2290*/  WARPSYNC.COLLECTIVE R15, `(.L_x_3865) ;  /* 0x000000000f087348 */ /* 0x000fea0003c00000 */
[----:B------:R0:W1:Y:S02]  /*22a0*/  SHFL.BFLY P6, R14, R13, R12, R11 ;  /* 0x0c00000c0d0e7389 */ /* 0x00006400000c000b */
[----:B01----:R-:W-:Y:S05]  /*22b0*/  ENDCOLLECTIVE ;  /* 0x000000000000791b */ /* 0x003fea0003800000 */
.L_x_3865:
[----:B------:R-:W-:Y:S02]  /*22c0*/  HFMA2 R12, -RZ, RZ, 0, 5.9604644775390625e-08 ;  /* 0x00000001ff0c7431 */ /* 0x000fe400000001ff */
[----:B------:R-:W-:-:S04]  /*22d0*/  FADD R18, R16, R14 ;  /* 0x0000000e10127221 */ /* 0x000fc80000000000 */
[----:B------:R-:W-:-:S07]  /*22e0*/  IMAD.MOV.U32 R13, RZ, RZ, R18 ;  /* 0x000000ffff0d7224 */ /* 0x000fce00078e0012 */
[----:B------:R-:W-:Y:S05]  /*22f0*/  WARPSYNC.COLLECTIVE R15, `(.L_x_3866) ;  /* 0x000000000f087348 */ /* 0x000fea0003c00000 */
[----:B------:R0:W1:Y:S02]  /*2300*/  SHFL.BFLY P6, R14, R13, R12, R11 ;  /* 0x0c00000c0d0e7389 */ /* 0x00006400000c000b */
[----:B01----:R-:W-:Y:S05]  /*2310*/  ENDCOLLECTIVE ;  /* 0x000000000000791b */ /* 0x003fea0003800000 */
.L_x_3866:
[----:B------:R-:W-:Y:S05]  /*2320*/  BRA `(.L_x_3867) ;  /* 0xffffffec00fc7947 */ /* 0x000fea000383ffff */
        .weak           $__internal_62_$__cuda_sm20_div_u64
        .type           $__internal_62_$__cuda_sm20_div_u64,@function
        .size           $__internal_62_$__cuda_sm20_div_u64,($__internal_63_$__cuda_sm3x_div_rn_noftz_f32_slowpath - $__internal_62_$__cuda_sm20_div_u64)
$__internal_62_$__cuda_sm20_div_u64:
[----:B------:R-:W-:-:S04]  /*2330*/  IMAD.MOV.U32 R8, RZ, RZ, R10 ;  /* 0x000000ffff087224 */ /* 0x000fc800078e000a */
[----:B------:R-:W0:Y:S08]  /*2340*/  I2F.U64.RP R7, R8 ;  /* 0x0000000800077312 */ /* 0x000e300000309000 */
[----:B0-----:R-:W0:Y:S02]  /*2350*/  MUFU.RCP R7, R7 ;  /* 0x0000000700077308 */ /* 0x001e240000001000 */
[----:B0-----:R-:W-:-:S06]  /*2360*/  IADD3 R2, PT, PT, R7, 0x1ffffffe, RZ ;  /* 0x1ffffffe07027810 */ /* 0x001fcc0007ffe0ff */
[----:B------:R-:W0:Y:S02]  /*2370*/  F2I.U64.TRUNC R2, R2 ;  /* 0x0000000200027311 */ /* 0x000e24000020d800 */
[----:B0-----:R-:W-:-:S04]  /*2380*/  IMAD.WIDE.U32 R12, R2, R10, RZ ;  /* 0x0000000a020c7225 */ /* 0x001fc800078e00ff */
[C---:B------:R-:W-:Y:S01]  /*2390*/  IMAD R11, R2.reuse, R9, R13 ;  /* 0x00000009020b7224 */ /* 0x040fe200078e020d */
[----:B------:R-:W-:Y:S02]  /*23a0*/  IADD3 R15, P0, PT, RZ, -R12, RZ ;  /* 0x8000000cff0f7210 */ /* 0x000fe40007f1e0ff */
[----:B------:R-:W-:Y:S01]  /*23b0*/  MOV R13, R2 ;  /* 0x00000002000d7202 */ /* 0x000fe20000000f00 */
[----:B------:R-:W-:Y:S02]  /*23c0*/  IMAD R11, R3, R10, R11 ;  /* 0x0000000a030b7224 */ /* 0x000fe400078e020b */
[----:B------:R-:W-:-:S04]  /*23d0*/  IMAD.HI.U32 R12, R2, R15, RZ ;  /* 0x0000000f020c7227 */ /* 0x000fc800078e00ff */
[----:B------:R-:W-:-:S04]  /*23e0*/  IMAD.X R11, RZ, RZ, ~R11, P0 ;  /* 0x000000ffff0b7224 */ /* 0x000fc800000e0e0b */
[----:B------:R-:W-:-:S04]  /*23f0*/  IMAD.WIDE.U32 R12, P0, R2, R11, R12 ;  /* 0x0000000b020c7225 */ /* 0x000fc8000780000c */
[C---:B------:R-:W-:Y:S02]  /*2400*/  IMAD R17, R3.reuse, R11, RZ ;  /* 0x0000000b03117224 */ /* 0x040fe400078e02ff */
[----:B------:R-:W-:-:S04]  /*2410*/  IMAD.HI.U32 R12, P1, R3, R15, R12 ;  /* 0x0000000f030c7227 */ /* 0x000fc8000782000c */
[----:B------:R-:W-:Y:S01]  /*2420*/  IMAD.HI.U32 R7, R3, R11, RZ ;  /* 0x0000000b03077227 */ /* 0x000fe200078e00ff */
[----:B------:R-:W-:-:S03]  /*2430*/  IADD3 R13, P2, PT, R17, R12, RZ ;  /* 0x0000000c110d7210 */ /* 0x000fc60007f5e0ff */
[----:B------:R-:W-:Y:S02]  /*2440*/  IMAD.X R7, R7, 0x1, R3, P0 ;  /* 0x0000000107077824 */ /* 0x000fe400000e0603 */
[----:B------:R-:W-:-:S03]  /*2450*/  IMAD.WIDE.U32 R2, R13, R10, RZ ;  /* 0x0000000a0d027225 */ /* 0x000fc600078e00ff */
[----:B------:R-:W-:Y:S01]  /*2460*/  IADD3.X R7, PT, PT, RZ, RZ, R7, P2, P1 ;  /* 0x000000ffff077210 */ /* 0x000fe200017e2407 */
[----:B------:R-:W-:Y:S01]  /*2470*/  IMAD R3, R13, R9, R3 ;  /* 0x000000090d037224 */ /* 0x000fe200078e0203 */
[----:B------:R-:W-:-:S03]  /*2480*/  IADD3 R11, P0, PT, RZ, -R2, RZ ;  /* 0x80000002ff0b7210 */ /* 0x000fc60007f1e0ff */
[----:B------:R-:W-:Y:S02]  /*2490*/  IMAD R3, R7, R10, R3 ;  /* 0x0000000a07037224 */ /* 0x000fe400078e0203 */
[----:B------:R-:W-:-:S03]  /*24a0*/  IMAD.HI.U32 R12, R13, R11, RZ ;  /* 0x0000000b0d0c7227 */ /* 0x000fc600078e00ff */
[----:B------:R-:W-:Y:S01]  /*24b0*/  IADD3.X R2, PT, PT, RZ, ~R3, RZ, P0, !PT ;  /* 0x80000003ff027210 */ /* 0x000fe200007fe4ff */
[----:B------:R-:W-:-:S04]  /*24c0*/  HFMA2 R3, -RZ, RZ, 0, 0 ;  /* 0x00000000ff037431 */ /* 0x000fc800000001ff */
[----:B------:R-:W-:-:S04]  /*24d0*/  IMAD.WIDE.U32 R12, P0, R13, R2, R12 ;  /* 0x000000020d0c7225 */ /* 0x000fc8000780000c */
[C---:B------:R-:W-:Y:S02]  /*24e0*/  IMAD R8, R7.reuse, R2, RZ ;  /* 0x0000000207087224 */ /* 0x040fe400078e02ff */
[----:B------:R-:W-:-:S04]  /*24f0*/  IMAD.HI.U32 R11, P1, R7, R11, R12 ;  /* 0x0000000b070b7227 */ /* 0x000fc8000782000c */
[----:B------:R-:W-:Y:S01]  /*2500*/  IMAD.HI.U32 R2, R7, R2, RZ ;  /* 0x0000000207027227 */ /* 0x000fe200078e00ff */
[----:B------:R-:W-:-:S03]  /*2510*/  IADD3 R11, P2, PT, R8, R11, RZ ;  /* 0x0000000b080b7210 */ /* 0x000fc60007f5e0ff */
[----:B------:R-:W-:Y:S02]  /*2520*/  IMAD.X R7, R2, 0x1, R7, P0 ;  /* 0x0000000102077824 */ /* 0x000fe400000e0607 */
[----:B------:R-:W-:-:S03]  /*2530*/  IMAD.HI.U32 R2, R11, R5, RZ ;  /* 0x000000050b027227 */ /* 0x000fc600078e00ff */
[----:B------:R-:W-:Y:S01]  /*2540*/  IADD3.X R7, PT, PT, RZ, RZ, R7, P2, P1 ;  /* 0x000000ffff077210 */ /* 0x000fe200017e2407 */
[----:B------:R-:W-:-:S04]  /*2550*/  IMAD.WIDE.U32 R2, R11, R6, R2 ;  /* 0x000000060b027225 */ /* 0x000fc800078e0002 */
[C---:B------:R-:W-:Y:S02]  /*2560*/  IMAD R11, R7.reuse, R6, RZ ;  /* 0x00000006070b7224 */ /* 0x040fe400078e02ff */
[----:B------:R-:W-:-:S04]  /*2570*/  IMAD.HI.U32 R2, P0, R7, R5, R2 ;  /* 0x0000000507027227 */ /* 0x000fc80007800002 */
[----:B------:R-:W-:Y:S01]  /*2580*/  IMAD.HI.U32 R7, R7, R6, RZ ;  /* 0x0000000607077227 */ /* 0x000fe200078e00ff */
[----:B------:R-:W-:-:S03]  /*2590*/  IADD3 R11, P1, PT, R11, R2, RZ ;  /* 0x000000020b0b7210 */ /* 0x000fc60007f3e0ff */
[----:B------:R-:W-:Y:S02]  /*25a0*/  IMAD.X R7, RZ, RZ, R7, P0 ;  /* 0x000000ffff077224 */ /* 0x000fe400000e0607 */
[----:B------:R-:W-:-:S03]  /*25b0*/  IMAD.WIDE.U32 R2, R11, R10, RZ ;  /* 0x0000000a0b027225 */ /* 0x000fc600078e00ff */
[----:B------:R-:W-:Y:S01]  /*25c0*/  IADD3.X R7, PT, PT, RZ, R7, RZ, P1, !PT ;  /* 0x00000007ff077210 */ /* 0x000fe20000ffe4ff */
[C---:B------:R-:W-:Y:S01]  /*25d0*/  IMAD R3, R11.reuse, R9, R3 ;  /* 0x000000090b037224 */ /* 0x040fe200078e0203 */
[----:B------:R-:W-:Y:S02]  /*25e0*/  IADD3 R5, P1, PT, -R2, R5, RZ ;  /* 0x0000000502057210 */ /* 0x000fe40007f3e1ff */
[----:B------:R-:W-:Y:S01]  /*25f0*/  IADD3 R2, P2, PT, R11, 0x1, RZ ;  /* 0x000000010b027810 */ /* 0x000fe20007f5e0ff */
[-C--:B------:R-:W-:Y:S01]  /*2600*/  IMAD R3, R7, R10.reuse, R3 ;  /* 0x0000000a07037224 */ /* 0x080fe200078e0203 */
[----:B------:R-:W-:-:S03]  /*2610*/  ISETP.GE.U32.AND P0, PT, R5, R10, PT ;  /* 0x0000000a0500720c */ /* 0x000fc60003f06070 */
[----:B------:R-:W-:Y:S01]  /*2620*/  IMAD.X R12, R6, 0x1, ~R3, P1 ;  /* 0x00000001060c7824 */ /* 0x000fe200008e0e03 */
[----:B------:R-:W-:Y:S01]  /*2630*/  IADD3 R3, P1, PT, -R10, R5, RZ ;  /* 0x000000050a037210 */ /* 0x000fe20007f3e1ff */
[----:B------:R-:W-:-:S03]  /*2640*/  IMAD.X R6, RZ, RZ, R7, P2 ;  /* 0x000000ffff067224 */ /* 0x000fc600010e0607 */
[----:B------:R-:W-:Y:S02]  /*2650*/  ISETP.GE.U32.AND.EX P0, PT, R12, R9, PT, P0 ;  /* 0x000000090c00720c */ /* 0x000fe40003f06100 */
[-C--:B------:R-:W-:Y:S02]  /*2660*/  IADD3.X R8, PT, PT, ~R9, R12.reuse, RZ, P1, !PT ;  /* 0x0000000c09087210 */ /* 0x080fe40000ffe5ff */
[----:B------:R-:W-:Y:S01]  /*2670*/  SEL R3, R3, R5, P0 ;  /* 0x0000000503037207 */ /* 0x000fe20000000000 */
[----:B------:R-:W-:Y:S01]  /*2680*/  IMAD.MOV.U32 R5, RZ, RZ, 0x0 ;  /* 0x00000000ff057424 */ /* 0x000fe200078e00ff */
[----:B------:R-:W-:Y:S02]  /*2690*/  SEL R11, R2, R11, P0 ;  /* 0x0000000b020b7207 */ /* 0x000fe40000000000 */
[----:B------:R-:W-:Y:S02]  /*26a0*/  SEL R8, R8, R12, P0 ;  /* 0x0000000c08087207 */ /* 0x000fe40000000000 */
[----:B------:R-:W-:-:S02]  /*26b0*/  SEL R2, R6, R7, P0 ;  /* 0x0000000706027207 */ /* 0x000fc40000000000 */
[----:B------:R-:W-:Y:S02]  /*26c0*/  ISETP.GE.U32.AND P0, PT, R3, R10, PT ;  /* 0x0000000a0300720c */ /* 0x000fe40003f06070 */
[----:B------:R-:W-:Y:S02]  /*26d0*/  IADD3 R6, P2, PT, R11, 0x1, RZ ;  /* 0x000000010b067810 */ /* 0x000fe40007f5e0ff */
[----:B------:R-:W-:Y:S02]  /*26e0*/  ISETP.NE.U32.AND P1, PT, R10, RZ, PT ;  /* 0x000000ff0a00720c */ /* 0x000fe40003f25070 */
[----:B------:R-:W-:Y:S02]  /*26f0*/  ISETP.GE.U32.AND.EX P0, PT, R8, R9, PT, P0 ;  /* 0x000000090800720c */ /* 0x000fe40003f06100 */
[----:B------:R-:W-:Y:S02]  /*2700*/  IADD3.X R7, PT, PT, RZ, R2, RZ, P2, !PT ;  /* 0x00000002ff077210 */ /* 0x000fe400017fe4ff */
[----:B------:R-:W-:-:S02]  /*2710*/  ISETP.NE.AND.EX P1, PT, R9, RZ, PT, P1 ;  /* 0x000000ff0900720c */ /* 0x000fc40003f25310 */
[----:B------:R-:W-:Y:S02]  /*2720*/  SEL R6, R6, R11, P0 ;  /* 0x0000000b06067207 */ /* 0x000fe40000000000 */
[----:B------:R-:W-:Y:S02]  /*2730*/  SEL R7, R7, R2, P0 ;  /* 0x0000000207077207 */ /* 0x000fe40000000000 */
[----:B------:R-:W-:Y:S02]  /*2740*/  SEL R6, R6, 0xffffffff, P1 ;  /* 0xffffffff06067807 */ /* 0x000fe40000800000 */
[----:B------:R-:W-:Y:S01]  /*2750*/  SEL R7, R7, 0xffffffff, P1 ;  /* 0xffffffff07077807 */ /* 0x000fe20000800000 */
[----:B------:R-:W-:Y:S06]  /*2760*/  RET.REL.NODEC R4 `(_ZN7oneflow4cuda7softmax15SoftmaxWarpImplI10SimpleLoadI6__halffE11SimpleStoreIS4_fEfLi1ELi1ELi32ELi1ELb1ELNS1_9AlgorithmE0EEEvT_T0_ll) ;  /* 0xffffffd804247950 */ /* 0x000fec0003c3ffff */
        .weak           $__internal_63_$__cuda_sm3x_div_rn_noftz_f32_slowpath
        .type           $__internal_63_$__cuda_sm3x_div_rn_noftz_f32_slowpath,@function
        .size           $__internal_63_$__cuda_sm3x_div_rn_noftz_f32_slowpath,(.L_x_15380 - $__internal_63_$__cuda_sm3x_div_rn_noftz_f32_slowpath)
$__internal_63_$__cuda_sm3x_div_rn_noftz_f32_slowpath:
        /* <DEDUP_REMOVED lines=32> */
[----:B------:R-:W-:-:S03]  /*2970*/  @!P3 FFMA R11, R11, 1.84467440737095516160e+19, RZ ;  /* 0x5f8000000b0bb823 */ /* 0x000fc600000000ff */
[----:B------:R-:W-:-:S07]  /*2980*/  @!P3 VIADD R13, R13, 0x40 ;  /* 0x000000400d0db836 */ /* 0x000fce0000000000 */
.L_x_3869:
[----:B------:R-:W-:Y:S01]  /*2990*/  LEA R22, R6, 0xc0800000, 0x17 ;  /* 0xc080000006167811 */ /* 0x000fe200078eb8ff */
[----:B------:R-:W-:Y:S03]  /*29a0*/  BSSY.RECONVERGENT B3, `(.L_x_3874) ;  /* 0x0000036000037945 */ /* 0x000fe60003800200 */
[----:B------:R-:W-:Y:S01]  /*29b0*/  IADD3 R22, PT, PT, -R22, R11, RZ ;  /* 0x0000000b16167210 */ /* 0x000fe20007ffe1ff */
[----:B------:R-:W-:-:S03]  /*29c0*/  VIADD R11, R14, 0xffffff81 ;  /* 0xffffff810e0b7836 */ /* 0x000fc60000000000 */
[----:B------:R0:W1:Y:S01]  /*29d0*/  MUFU.RCP R24, R22 ;  /* 0x0000001600187308 */ /* 0x0000620000001000 */
[----:B------:R-:W-:Y:S01]  /*29e0*/  FADD.FTZ R15, -R22, -RZ ;  /* 0x800000ff160f7221 */ /* 0x000fe20000010100 */
[C---:B------:R-:W-:Y:S01]  /*29f0*/  IMAD R0, R11.reuse, -0x800000, R0 ;  /* 0xff8000000b007824 */ /* 0x040fe200078e0200 */
        /* <DEDUP_REMOVED lines=23> */
[C---:B------:R-:W-:Y:S01]  /*2b70*/  VIADD R22, R6.reuse, 0x20 ;  /* 0x0000002006167836 */ /* 0x040fe20000000000 */
[C---:B------:R-:W-:Y:S02]  /*2b80*/  ISETP.NE.AND P4, PT, R6.reuse, RZ, PT ;  /* 0x000000ff0600720c */ /* 0x040fe40003f85270 */
[C---:B------:R-:W-:Y:S02]  /*2b90*/  ISETP.NE.AND P3, PT, R6.reuse, RZ, PT ;  /* 0x000000ff0600720c */ /* 0x040fe40003f65270 */
[----:B------:R-:W-:Y:S01]  /*2ba0*/  LOP3.LUT R13, R11, 0x7fffff, RZ, 0xc0, !PT ;  /* 0x007fffff0b0d7812 */ /* 0x000fe200078ec0ff */
[CCC-:B------:R-:W-:Y:S01]  /*2bb0*/  FFMA.RP R11, R25.reuse, R15.reuse, R14.reuse ;  /* 0x0000000f190b7223 */ /* 0x1c0fe2000000800e */
[----:B------:R-:W-:Y:S01]  /*2bc0*/  FFMA.RM R14, R25, R15, R14 ;  /* 0x0000000f190e7223 */ /* 0x000fe2000000400e */
[----:B------:R-:W-:Y:S02]  /*2bd0*/  IADD3 R6, PT, PT, -R6, RZ, RZ ;  /* 0x000000ff06067210 */ /* 0x000fe40007ffe1ff */
        /* <DEDUP_REMOVED lines=10> */
[----:B------:R-:W-:-:S05]  /*2c80*/  LOP3.LUT R11, R11, R6, RZ, 0xc0, !PT ;  /* 0x000000060b0b7212 */ /* 0x000fca00078ec0ff */
[----:B------:R-:W-:-:S05]  /*2c90*/  IMAD.IADD R11, R14, 0x1, R11 ;  /* 0x000000010e0b7824 */ /* 0x000fca00078e020b */
[----:B------:R-:W-:Y:S01]  /*2ca0*/  LOP3.LUT R0, R11, R0, RZ, 0xfc, !PT ;  /* 0x000000000b007212 */ /* 0x000fe200078efcff */
[----:B------:R-:W-:Y:S06]  /*2cb0*/  BRA `(.L_x_3877) ;  /* 0x0000000000107947 */ /* 0x000fec0003800000 */
.L_x_3876:
[----:B------:R-:W-:-:S04]  /*2cc0*/  LOP3.LUT R0, R0, 0x80000000, RZ, 0xc0, !PT ;  /* 0x8000000000007812 */ /* 0x000fc800078ec0ff */
[----:B------:R-:W-:Y:S01]  /*2cd0*/  LOP3.LUT R0, R0, 0x7f800000, RZ, 0xfc, !PT ;  /* 0x7f80000000007812 */ /* 0x000fe200078efcff */
[----:B------:R-:W-:Y:S06]  /*2ce0*/  BRA `(.L_x_3877) ;  /* 0x0000000000047947 */ /* 0x000fec0003800000 */
.L_x_3875:
[----:B------:R-:W-:-:S07]  /*2cf0*/  LEA R0, R13, R0, 0x17 ;  /* 0x000000000d007211 */ /* 0x000fce00078eb8ff */
.L_x_3877:
[----:B------:R-:W-:Y:S05]  /*2d00*/  BSYNC.RECONVERGENT B3 ;  /* 0x0000000000037941 */ /* 0x000fea0003800200 */
.L_x_3874:
[----:B------:R-:W-:Y:S05]  /*2d10*/  BRA `(.L_x_3878) ;  /* 0x0000000000207947 */ /* 0x000fea0003800000 */
.L_x_3873:
[----:B------:R-:W-:-:S04]  /*2d20*/  LOP3.LUT R0, R11, 0x80000000, R0, 0x48, !PT ;  /* 0x800000000b007812 */ /* 0x000fc800078e4800 */
[----:B------:R-:W-:Y:S01]  /*2d30*/  LOP3.LUT R0, R0, 0x7f800000, RZ, 0xfc, !PT ;  /* 0x7f80000000007812 */ /* 0x000fe200078efcff */
[----:B------:R-:W-:Y:S06]  /*2d40*/  BRA `(.L_x_3878) ;  /* 0x0000000000147947 */ /* 0x000fec0003800000 */
.L_x_3872:
[----:B------:R-:W-:Y:S01]  /*2d50*/  LOP3.LUT R0, R11, 0x80000000, R0, 0x48, !PT ;  /* 0x800000000b007812 */ /* 0x000fe200078e4800 */
[----:B------:R-:W-:Y:S06]  /*2d60*/  BRA `(.L_x_3878) ;  /* 0x00000000000c7947 */ /* 0x000fec0003800000 */
.L_x_3871:
[----:B------:R-:W0:Y:S01]  /*2d70*/  MUFU.RSQ R0, -QNAN ;  /* 0xffc0000000007908 */ /* 0x000e220000001400 */
[----:B------:R-:W-:Y:S05]  /*2d80*/  BRA `(.L_x_3878) ;  /* 0x0000000000047947 */ /* 0x000fea0003800000 */
.L_x_3870:
[----:B------:R-:W-:-:S07]  /*2d90*/  FADD.FTZ R0, R0, R11 ;  /* 0x0000000b00007221 */ /* 0x000fce0000010000 */
.L_x_3878:
[----:B------:R-:W-:Y:S05]  /*2da0*/  BSYNC.RECONVERGENT B2 ;  /* 0x0000000000027941 */ /* 0x000fea0003800200 */
.L_x_3868:
[----:B------:R-:W-:Y:S02]  /*2db0*/  HFMA2 R13, -RZ, RZ, 0, 0 ;  /* 0x00000000ff0d7431 */ /* 0x000fe400000001ff */
[----:B0-----:R-:W-:Y:S02]  /*2dc0*/  IMAD.MOV.U32 R11, RZ, RZ, R0 ;  /* 0x000000ffff0b7224 */ /* 0x001fe400078e0000 */
[----:B------:R-:W-:Y:S05]  /*2dd0*/  RET.REL.NODEC R12 `(_ZN7oneflow4cuda7softmax15SoftmaxWarpImplI10SimpleLoadI6__halffE11SimpleStoreIS4_fEfLi1ELi1ELi32ELi1ELb1ELNS1_9AlgorithmE0EEEvT_T0_ll) ;  /* 0xffffffd00c887950 */ /* 0x000fea0003c3ffff */
.L_x_3879:
        /* <DEDUP_REMOVED lines=10> */
.L_x_15380:


//--------------------- .text._ZN7oneflow4cuda7softmax15SoftmaxWarpImplI10SimpleLoadI6__halffE11SimpleStoreIS4_fEfLi1ELi1ELi32ELi1ELb0ELNS1_9AlgorithmE0EEEvT_T0_ll --------------------------
	.section	.text._ZN7oneflow4cuda7softmax15SoftmaxWarpImplI10SimpleLoadI6__halffE11SimpleStoreIS4_fEfLi1ELi1ELi32ELi1ELb0ELNS1_9AlgorithmE0EEEvT_T0_ll,"ax",@progbits
	.align	128
        .global         _ZN7oneflow4cuda7softmax15SoftmaxWarpImplI10SimpleLoadI6__halffE11SimpleStoreIS4_fEfLi1ELi1ELi32ELi1ELb0ELNS1_9AlgorithmE0EEEvT_T0_ll
        .type           _ZN7oneflow4cuda7softmax15SoftmaxWarpImplI10SimpleLoadI6__halffE11SimpleStoreIS4_fEfLi1ELi1ELi32ELi1ELb0ELNS1_9AlgorithmE0EEEvT_T0_ll,@function
        .size           _ZN7oneflow4cuda7softmax15SoftmaxWarpImplI10SimpleLoadI6__halffE11SimpleStoreIS4_fEfLi1ELi1ELi32ELi1ELb0ELNS1_9AlgorithmE0EEEvT_T0_ll,(.L_x_15382 - _ZN7oneflow4cuda7softmax15SoftmaxWarpImplI10SimpleLoadI6__halffE11SimpleStoreIS4_fEfLi1ELi1ELi32ELi1ELb0ELNS1_9AlgorithmE0EEEvT_T0_ll)
        .other          _ZN7oneflow4cuda7softmax15SoftmaxWarpImplI10SimpleLoadI6__halffE11SimpleStoreIS4_fEfLi1ELi1ELi32ELi1ELb0ELNS1_9AlgorithmE0EEEvT_T0_ll,@"STO_CUDA_ENTRY STV_DEFAULT"
_ZN7oneflow4cuda7softmax15SoftmaxWarpImplI10SimpleLoadI6__halffE11SimpleStoreIS4_fEfLi1ELi1ELi32ELi1ELb0ELNS1_9AlgorithmE0EEEvT_T0_ll:
.text._ZN7oneflow4cuda7softmax15SoftmaxWarpImplI10SimpleLoadI6__halffE11SimpleStoreIS4_fEfLi1ELi1ELi32ELi1ELb0ELNS1_9AlgorithmE0EEEvT_T0_ll:
        /* <DEDUP_REMOVED lines=24> */
.L_x_3880:
        /* <DEDUP_REMOVED lines=47> */
.L_x_3882:
[----:B------:R-:W-:-:S07]  /*0470*/  MOV R4, 0x490 ;  /* 0x0000049000047802 */ /* 0x000fce0000000f00 */
[----:B0-----:R-:W-:Y:S05]  /*0480*/  CALL.REL.NOINC `($__internal_64_$__cuda_sm20_div_u64) ;  /* 0x0000001c00387944 */ /* 0x001fea0003c00000 */
.L_x_3883:
[----:B------:R-:W-:Y:S05]  /*0490*/  BSYNC.RECONVERGENT B0 ;  /* 0x0000000000007941 */ /* 0x000fea0003800200 */
.L_x_3881:
[----:B------:R-:W-:Y:S01]  /*04a0*/  IADD3 R19, P1, PT, R6, R0, RZ ;  /* 0x0000000006137210 */ /* 0x000fe20007f3e0ff */
[----:B------:R-:W1:Y:S01]  /*04b0*/  S2R R2, SR_TID.X ;  /* 0x0000000000027919 */ /* 0x000e620000002100 */
[----:B------:R-:W2:Y:S01]  /*04c0*/  LDC.64 R4, c[0x0][0x358] ;  /* 0x0000d600ff047b82 */ /* 0x000ea20000000a00 */
[----:B------:R-:W-:Y:S01]  /*04d0*/  BSSY B0, `(.L_x_3884) ;  /* 0x0000051000007945 */ /* 0x000fe20003800000 */
[----:B------:R-:W-:Y:S01]  /*04e0*/  LOP3.LUT R0, R19, 0x1, RZ, 0xc0, !PT ;  /* 0x0000000113007812 */ /* 0x000fe200078ec0ff */
[----:B------:R-:W-:-:S03]  /*04f0*/  IMAD.X R18, RZ, RZ, R7, P1 ;  /* 0x000000ffff127224 */ /* 0x000fc600008e0607 */
[----:B------:R-:W-:-:S04]  /*0500*/  ISETP.NE.U32.AND P0, PT, R0, 0x1, PT ;  /* 0x000000010000780c */ /* 0x000fc80003f05070 */
[----:B------:R-:W-:-:S13]  /*0510*/  ISETP.NE.U32.AND.EX P0, PT, RZ, RZ, PT, P0 ;  /* 0x000000ffff00720c */ /* 0x000fda0003f05100 */
[----:B------:R-:W-:Y:S05]  /*0520*/  @!P0 BRA `(.L_x_3885) ;  /* 0x00000004002c8947 */ /* 0x000fea0003800000 */
[----:B------:R-:W3:Y:S01]  /*0530*/  LDCU.128 UR4, c[0x0][0x380] ;  /* 0x00007000ff0477ac */ /* 0x000ee20008000c00 */
[----:B------:R-:W-:Y:S02]  /*0540*/  IMAD.MOV.U32 R3, RZ, RZ, RZ ;  /* 0x000000ffff037224 */ /* 0x000fe400078e00ff */
[----:B---3--:R-:W-:Y:S02]  /*0550*/  IMAD R0, R16, UR6, RZ ;  /* 0x0000000610007c24 */ /* 0x008fe4000f8e02ff */
[----:B-1----:R-:W-:Y:S01]  /*0560*/  IMAD.WIDE.U32 R6, R17, UR6, R2 ;  /* 0x0000000611067c25 */ /* 0x002fe2000f8e0002 */
[----:B--2---:R-:W-:-:S03]  /*0570*/  R2UR UR6, R4 ;  /* 0x00000000040672ca */ /* 0x004fc600000e0000 */
[----:B------:R-:W-:Y:S01]  /*0580*/  IMAD R11, R17, UR7, R0 ;  /* 0x00000007110b7c24 */ /* 0x000fe2000f8e0200 */
[----:B------:R-:W-:Y:S02]  /*0590*/  R2UR UR7, R5 ;  /* 0x00000000050772ca */ /* 0x000fe400000e0000 */
[----:B------:R-:W-:Y:S02]  /*05a0*/  LEA R14, P0, R6, UR4, 0x1 ;  /* 0x00000004060e7c11 */ /* 0x000fe4000f8008ff */
[----:B------:R-:W-:-:S04]  /*05b0*/  IADD3 R7, PT, PT, R7, R11, RZ ;  /* 0x0000000b07077210 */ /* 0x000fc80007ffe0ff */
[----:B------:R-:W-:-:S05]  /*05c0*/  LEA.HI.X R15, R6, UR5, R7, 0x1, P0 ;  /* 0x00000005060f7c11 */ /* 0x000fca00080f0c07 */
[----:B------:R-:W2:Y:S01]  /*05d0*/  LDG.E.U16 R14, desc[UR6][R14.64] ;  /* 0x000000060e0e7981 */ /* 0x000ea2000c1e1500 */
[----:B------:R-:W-:Y:S01]  /*05e0*/  UMOV UR4, 0xffffffff ;  /* 0xffffffff00047882 */ /* 0x000fe20000000000 */
[----:B--2---:R-:W-:-:S05]  /*05f0*/  HADD2.F32 R23, -RZ, R14.H0_H0 ;  /* 0x2000000eff177230 */ /* 0x004fca0000004100 */
[----:B------:R-:W-:Y:S01]  /*0600*/  FMNMX R13, R23, -INF , !PT ;  /* 0xff800000170d7809 */ /* 0x000fe20007800000 */
[----:B------:R-:W-:Y:S06]  /*0610*/  BRA.DIV UR4, `(.L_x_3886) ;  /* 0x0000000e045c7947 */ /* 0x000fec000b800000 */
[----:B------:R-:W1:Y:S01]  /*0620*/  SHFL.BFLY PT, R14, R13, 0x10, 0x1f ;  /* 0x0e001f000d0e7f89 */ /* 0x000e6200000e0000 */
[----:B------:R-:W-:Y:S01]  /*0630*/  IMAD.MOV.U32 R11, RZ, RZ, 0x3bbb989d ;  /* 0x3bbb989dff0b7424 */ /* 0x000fe200078e00ff */
[----:B-1----:R-:W-:Y:S01]  /*0640*/  FMNMX R0, R13, R14, !PT ;  /* 0x0000000e0d007209 */ /* 0x002fe20007800000 */
[----:B------:R-:W-:-:S04]  /*0650*/  IMAD.MOV.U32 R13, RZ, RZ, 0x437c0000 ;  /* 0x437c0000ff0d7424 */ /* 0x000fc800078e00ff */
        /* <DEDUP_REMOVED lines=8> */
[----:B------:R-:W-:-:S04]  /*06e0*/  FADD R14, R23, -R14 ;  /* 0x8000000e170e7221 */ /* 0x000fc80000000000 */
[----:B------:R-:W-:-:S04]  /*06f0*/  FFMA.SAT R0, R14, R11, 0.5 ;  /* 0x3f0000000e007423 */ /* 0x000fc8000000200b */
[----:B------:R-:W-:-:S04]  /*0700*/  FFMA.RM R0, R0, R13, 12582913 ;  /* 0x4b40000100007423 */ /* 0x000fc8000000400d */
[C---:B------:R-:W-:Y:S01]  /*0710*/  FADD R11, R0.reuse, -12583039 ;  /* 0xcb40007f000b7421 */ /* 0x040fe20000000000 */
[----:B------:R-:W-:-:S03]  /*0720*/  SHF.L.U32 R0, R0, 0x17, RZ ;  /* 0x0000001700007819 */ /* 0x000fc600000006ff */
        /* <DEDUP_REMOVED lines=14> */
.L_x_3906:
        /* <DEDUP_REMOVED lines=12> */
[----:B01----:R-:W-:Y:S05]  /*08d0*/  CALL.REL.NOINC `($__internal_65_$__cuda_sm3x_div_rn_noftz_f32_slowpath) ;  /* 0x0000001c00347944 */ /* 0x003fea0003c00000 */
.L_x_3888:
[----:B------:R-:W-:Y:S05]  /*08e0*/  BSYNC.RECONVERGENT B1 ;  /* 0x0000000000017941 */ /* 0x000fea0003800200 */
.L_x_3887:
        /* <DEDUP_REMOVED lines=8> */
[----:B------:R-:W-:Y:S01]  /*0970*/  R2UR UR7, R5 ;  /* 0x00000000050772ca */ /* 0x000fe200000e0000 */
[----:B------:R-:W-:Y:S01]  /*0980*/  IMAD.MOV.U32 R16, RZ, RZ, R20 ;  /* 0x000000ffff107224 */ /* 0x000fe200078e0014 */
[----:B------:R-:W-:Y:S01]  /*0990*/  LEA R12, P0, R6, UR4, 0x1 ;  /* 0x00000004060c7c11 */ /* 0x000fe2000f8008ff */
[----:B------:R-:W-:Y:S01]  /*09a0*/  IMAD.IADD R7, R7, 0x1, R11 ;  /* 0x0000000107077824 */ /* 0x000fe200078e020b */
[----:B------:R-:W-:-:S04]  /*09b0*/  MOV R17, R21 ;  /* 0x0000001500117202 */ /* 0x000fc80000000f00 */
[----:B------:R-:W-:-:S05]  /*09c0*/  LEA.HI.X R13, R6, UR5, R7, 0x1, P0 ;  /* 0x00000005060d7c11 */ /* 0x000fca00080f0c07 */
[----:B------:R3:W-:Y:S02]  /*09d0*/  STG.E.U16 desc[UR6][R12.64], R8 ;  /* 0x000000080c007986 */ /* 0x0007e4000c101506 */
.L_x_3885:
[----:B------:R-:W-:Y:S05]  /*09e0*/  BSYNC B0 ;  /* 0x0000000000007941 */ /* 0x000fea0003800000 */
.L_x_3884:
[----:B------:R-:W-:-:S04]  /*09f0*/  ISETP.NE.U32.AND P0, PT, R19, RZ, PT ;  /* 0x000000ff1300720c */ /* 0x000fc80003f05070 */
[----:B------:R-:W-:-:S13]  /*0a00*/  ISETP.NE.AND.EX P0, PT, R18, RZ, PT, P0 ;  /* 0x000000ff1200720c */ /* 0x000fda0003f05300 */
[----:B------:R-:W-:Y:S05]  /*0a10*/  @!P0 EXIT ;  /* 0x000000000000894d */ /* 0x000fea0003800000 */
.L_x_3895:
[----:B------:R-:W-:Y:S02]  /*0a20*/  HFMA2 R7, -RZ, RZ, 0, 0 ;  /* 0x00000000ff077431 */ /* 0x000fe400000001ff */
[----:B------:R-:W-:Y:S01]  /*0a30*/  IMAD R0, R16, UR38, RZ ;  /* 0x0000002610007c24 */ /* 0x000fe2000f8e02ff */
[----:B--2---:R-:W-:Y:S01]  /*0a40*/  R2UR UR4, R4 ;  /* 0x00000000040472ca */ /* 0x004fe200000e0000 */
[----:B-1----:R-:W-:Y:S01]  /*0a50*/  IMAD.MOV.U32 R6, RZ, RZ, R2 ;  /* 0x000000ffff067224 */ /* 0x002fe200078e0002 */
[----:B------:R-:W-:Y:S01]  /*0a60*/  R2UR UR5, R5 ;  /* 0x00000000050572ca */ /* 0x000fe200000e0000 */
[C---:B------:R-:W-:Y:S02]  /*0a70*/  IMAD R11, R17.reuse, UR39, R0 ;  /* 0x00000027110b7c24 */ /* 0x040fe4000f8e0200 */
[----:B------:R-:W-:-:S04]  /*0a80*/  IMAD.WIDE.U32 R6, R17, UR38, R6 ;  /* 0x0000002611067c25 */ /* 0x000fc8000f8e0006 */
[----:B------:R-:W-:Y:S01]  /*0a90*/  IMAD.IADD R7, R7, 0x1, R11 ;  /* 0x0000000107077824 */ /* 0x000fe200078e020b */
[----:B------:R-:W-:-:S04]  /*0aa0*/  LEA R14, P0, R6, UR36, 0x1 ;  /* 0x00000024060e7c11 */ /* 0x000fc8000f8008ff */
[----:B------:R-:W-:-:S05]  /*0ab0*/  LEA.HI.X R15, R6, UR37, R7, 0x1, P0 ;  /* 0x00000025060f7c11 */ /* 0x000fca00080f0c07 */
[----:B------:R-:W3:Y:S01]  /*0ac0*/  LDG.E.U16 R14, desc[UR4][R14.64] ;  /* 0x000000040e0e7981 */ /* 0x000ee2000c1e1500 */
[----:B------:R-:W-:Y:S01]  /*0ad0*/  UMOV UR4, 0xffffffff ;  /* 0xffffffff00047882 */ /* 0x000fe20000000000 */
[----:B---3--:R-:W-:-:S05]  /*0ae0*/  HADD2.F32 R8, -RZ, R14.H0_H0 ;  /* 0x2000000eff087230 */ /* 0x008fca0000004100 */
[----:B------:R-:W-:Y:S01]  /*0af0*/  FMNMX R13, R8, -INF , !PT ;  /* 0xff800000080d7809 */ /* 0x000fe20007800000 */
        /* <DEDUP_REMOVED lines=32> */
.L_x_3918:
        /* <DEDUP_REMOVED lines=13> */
[----:B------:R-:W-:-:S07]  /*0dd0*/  MOV R6, R8 ;  /* 0x0000000800067202 */ /* 0x000fce0000000f00 */
.L_x_3891:
[----:B------:R-:W-:Y:S05]  /*0de0*/  BSYNC.RECONVERGENT B0 ;  /* 0x0000000000007941 */ /* 0x000fea0003800200 */
.L_x_3890:
[----:B------:R-:W-:Y:S01]  /*0df0*/  IADD3 R19, P0, PT, R10, R17, RZ ;  /* 0x000000110a137210 */ /* 0x000fe20007f1e0ff */
[----:B------:R-:W-:Y:S01]  /*0e00*/  IMAD R8, R16, UR42, RZ ;  /* 0x0000002a10087c24 */ /* 0x000fe2000f8e02ff */
[----:B------:R-:W-:Y:S01]  /*0e10*/  MOV R12, R2 ;  /* 0x00000002000c7202 */ /* 0x000fe20000000f00 */
[----:B------:R-:W-:Y:S01]  /*0e20*/  IMAD.MOV.U32 R13, RZ, RZ, RZ ;  /* 0x000000ffff0d7224 */ /* 0x000fe200078e00ff */
[----:B------:R-:W-:Y:S01]  /*0e30*/  F2FP.F16.F32.PACK_AB R0, RZ, R6 ;  /* 0x00000006ff00723e */ /* 0x000fe200000000ff */
[----:B------:R-:W-:Y:S01]  /*0e40*/  IMAD.X R16, R9, 0x1, R16, P0 ;  /* 0x0000000109107824 */ /* 0x000fe200000e0610 */
[----:B------:R-:W-:Y:S01]  /*0e50*/  R2UR UR4, R4 ;  /* 0x00000000040472ca */ /* 0x000fe200000e0000 */
[----:B------:R-:W-:Y:S01]  /*0e60*/  IMAD R11, R17, UR43, R8 ;  /* 0x0000002b110b7c24 */ /* 0x000fe2000f8e0208 */
[----:B------:R-:W-:Y:S01]  /*0e70*/  R2UR UR5, R5 ;  /* 0x00000000050572ca */ /* 0x000fe200000e0000 */
[----:B------:R-:W-:Y:S01]  /*0e80*/  IMAD R8, R16, UR38, RZ ;  /* 0x0000002610087c24 */ /* 0x000fe2000f8e02ff */
[----:B------:R-:W-:Y:S01]  /*0e90*/  R2UR UR6, R4 ;  /* 0x00000000040672ca */ /* 0x000fe200000e0000 */
[----:B------:R-:W-:Y:S01]  /*0ea0*/  IMAD.WIDE.U32 R6, R17, UR42, R12 ;  /* 0x0000002a11067c25 */ /* 0x000fe2000f8e000c */
[----:B------:R-:W-:-:S03]  /*0eb0*/  R2UR UR7, R5 ;  /* 0x00000000050772ca */ /* 0x000fc600000e0000 */
[----:B------:R-:W-:Y:S01]  /*0ec0*/  IMAD.WIDE.U32 R12, R19, UR38, R12 ;  /* 0x00000026130c7c25 */ /* 0x000fe2000f8e000c */
[----:B------:R-:W-:Y:S02]  /*0ed0*/  IADD3 R11, PT, PT, R7, R11, RZ ;  /* 0x0000000b070b7210 */ /* 0x000fe40007ffe0ff */
[----:B------:R-:W-:Y:S01]  /*0ee0*/  LEA R20, P0, R6, UR40, 0x1 ;  /* 0x0000002806147c11 */ /* 0x000fe2000f8008ff */
[----:B------:R-:W-:Y:S01]  /*0ef0*/  IMAD R15, R19, UR39, R8 ;  /* 0x00000027130f7c24 */ /* 0x000fe2000f8e0208 */
[----:B------:R-:W-:Y:S02]  /*0f00*/  LEA R14, P1, R12, UR36, 0x1 ;  /* 0x000000240c0e7c11 */ /* 0x000fe4000f8208ff */
[----:B------:R-:W-:Y:S01]  /*0f10*/  LEA.HI.X R21, R6, UR41, R11, 0x1, P0 ;  /* 0x0000002906157c11 */ /* 0x000fe200080f0c0b */
[----:B------:R-:W-:-:S04]  /*0f20*/  IMAD.IADD R7, R13, 0x1, R15 ;  /* 0x000000010d077824 */ /* 0x000fc800078e020f */
[----:B------:R2:W-:Y:S01]  /*0f30*/  STG.E.U16 desc[UR4][R20.64], R0 ;  /* 0x0000000014007986 */ /* 0x0005e2000c101504 */
[----:B------:R-:W-:-:S05]  /*0f40*/  LEA.HI.X R15, R12, UR37, R7, 0x1, P1 ;  /* 0x000000250c0f7c11 */ /* 0x000fca00088f0c07 */
[----:B------:R-:W3:Y:S01]  /*0f50*/  LDG.E.U16 R14, desc[UR6][R14.64] ;  /* 0x000000060e0e7981 */ /* 0x000ee2000c1e1500 */
[----:B------:R-:W-:Y:S01]  /*0f60*/  UMOV UR4, 0xffffffff ;  /* 0xffffffff00047882 */ /* 0x000fe20000000000 */
[----:B---3--:R-:W-:-:S05]  /*0f70*/  HADD2.F32 R8, -RZ, R14.H0_H0 ;  /* 0x2000000eff087230 */ /* 0x008fca0000004100 */
[----:B------:R-:W-:Y:S01]  /*0f80*/  FMNMX R13, R8, -INF , !PT ;  /* 0xff800000080d7809 */ /* 0x000fe20007800000 */
[----:B--2---:R-:W-:Y:S06]  /*0f90*/  BRA.DIV UR4, `(.L_x_3892) ;  /* 0x0000000e04487947 */ /* 0x004fec000b800000 */
        /* <DEDUP_REMOVED lines=10> */
[----:B------:R-:W2:Y:S02]  /*1040*/  SHFL.BFLY PT, R14, R7, 0x1, 0x1f ;  /* 0x0c201f00070e7f89 */ /* 0x000ea400000e0000 */
[----:B--2---:R-:W-:-:S05]  /*1050*/  FMNMX R11, R7, R14, !PT ;  /* 0x0000000e070b7209 */ /* 0x004fca0007800000 */
[----:B------:R-:W-:-:S04]  /*1060*/  FADD R11, R8, -R11 ;  /* 0x8000000b080b7221 */ /* 0x000fc80000000000 */
[----:B------:R-:W-:-:S04]  /*1070*/  FFMA.SAT R8, R11, R12, 0.5 ;  /* 0x3f0000000b087423 */ /* 0x000fc8000000200c */
[----:B------:R-:W-:-:S04]  /*1080*/  FFMA.RM R8, R8, R15, 12582913 ;  /* 0x4b40000108087423 */ /* 0x000fc8000000400f */
[----:B------:R-:W-:-:S04]  /*1090*/  FADD R0, R8, -12583039 ;  /* 0xcb40007f08007421 */ /* 0x000fc80000000000 */
[----:B------:R-:W-:-:S04]  /*10a0*/  FFMA R0, R11, 1.4426950216293334961, -R0 ;  /* 0x3fb8aa3b0b007823 */ /* 0x000fc80000000800 */
[----:B------:R-:W-:Y:S01]  /*10b0*/  FFMA R11, R11, 1.925963033500011079e-08, R0 ;  /* 0x32a570600b0b7823 */ /* 0x000fe20000000000 */
[----:B------:R-:W-:-:S05]  /*10c0*/  SHF.L.U32 R0, R8, 0x17, RZ ;  /* 0x0000001708007819 */ /* 0x000fca00000006ff */
[----:B------:R-:W2:Y:S02]  /*10d0*/  MUFU.EX2 R11, R11 ;  /* 0x0000000b000b7308 */ /* 0x000ea40000000800 */
[----:B--2---:R-:W-:-:S04]  /*10e0*/  FMUL R0, R0, R11 ;  /* 0x0000000b00007220 */ /* 0x004fc80000400000 */
[----:B------:R-:W-:-:S05]  /*10f0*/  FADD R13, RZ, R0 ;  /* 0x00000000ff0d7221 */ /* 0x000fca0000000000 */
[----:B------:R-:W2:Y:S02]  /*1100*/  SHFL.BFLY PT, R14, R13, 0x10, 0x1f ;  /* 0x0e001f000d0e7f89 */ /* 0x000ea400000e0000 */
[----:B--2---:R-:W-:-:S05]  /*1110*/  FADD R6, R13, R14 ;  /* 0x0000000e0d067221 */ /* 0x004fca0000000000 */
[----:B------:R-:W2:Y:S02]  /*1120*/  SHFL.BFLY PT, R14, R6, 0x8, 0x1f ;  /* 0x0d001f00060e7f89 */ /* 0x000ea400000e0000 */
[----:B--2---:R-:W-:-:S05]  /*1130*/  FADD R7, R6, R14 ;  /* 0x0000000e06077221 */ /* 0x004fca0000000000 */
[----:B------:R-:W2:Y:S02]  /*1140*/  SHFL.BFLY PT, R14, R7, 0x4, 0x1f ;  /* 0x0c801f00070e7f89 */ /* 0x000ea400000e0000 */
[----:B--2---:R-:W-:-:S05]  /*1150*/  FADD R8, R7, R14 ;  /* 0x0000000e07087221 */ /* 0x004fca0000000000 */
[----:B------:R-:W2:Y:S02]  /*1160*/  SHFL.BFLY PT, R14, R8, 0x2, 0x1f ;  /* 0x0c401f00080e7f89 */ /* 0x000ea400000e0000 */
[----:B--2---:R-:W-:-:S05]  /*1170*/  FADD R17, R8, R14 ;  /* 0x0000000e08117221 */ /* 0x004fca0000000000 */
[----:B------:R2:W3:Y:S02]  /*1180*/  SHFL.BFLY PT, R14, R17, 0x1, 0x1f ;  /* 0x0c201f00110e7f89 */ /* 0x0004e400000e0000 */
.L_x_3930:
[----:B--23--:R-:W-:Y:S01]  /*1190*/  FADD R17, R17, R14 ;  /* 0x0000000e11117221 */ /* 0x00cfe20000000000 */
        /* <DEDUP_REMOVED lines=12> */
.L_x_3894:
[----:B------:R-:W-:Y:S05]  /*1260*/  BSYNC.RECONVERGENT B0 ;  /* 0x0000000000007941 */ /* 0x000fea0003800200 */
.L_x_3893:
        /* <DEDUP_REMOVED lines=10> */
[----:B------:R-:W-:Y:S02]  /*1310*/  LEA.HI.X R13, R6, UR41, R7, 0x1, P0 ;  /* 0x00000029060d7c11 */ /* 0x000fe400080f0c07 */
[----:B------:R-:W-:-:S03]  /*1320*/  IADD3 R17, P0, PT, R10, R19, RZ ;  /* 0x000000130a117210 */ /* 0x000fc60007f1e0ff */
[----:B------:R4:W-:Y:S02]  /*1330*/  STG.E.U16 desc[UR4][R12.64], R8 ;  /* 0x000000080c007986 */ /* 0x0009e4000c101504 */
[----:B------:R-:W-:Y:S01]  /*1340*/  IMAD.X R16, R9, 0x1, R16, P0 ;  /* 0x0000000109107824 */ /* 0x000fe200000e0610 */
[----:B------:R-:W-:-:S04]  /*1350*/  ISETP.GE.U32.AND P0, PT, R17, UR44, PT ;  /* 0x0000002c11007c0c */ /* 0x000fc8000bf06070 */
[----:B------:R-:W-:-:S13]  /*1360*/  ISETP.GE.AND.EX P0, PT, R16, UR45, PT, P0 ;  /* 0x0000002d10007c0c */ /* 0x000fda000bf06300 */
[----:B----4-:R-:W-:Y:S05]  /*1370*/  @!P0 BRA `(.L_x_3895) ;  /* 0xfffffff400a88947 */ /* 0x010fea000383ffff */
[----:B------:R-:W-:Y:S05]  /*1380*/  EXIT ;  /* 0x000000000000794d */ /* 0x000fea0003800000 */
.L_x_3886:
[----:B------:R-:W-:Y:S02]  /*1390*/  HFMA2 R12, -RZ, RZ, 0, 9.5367431640625e-07 ;  /* 0x00000010ff0c7431 */ /* 0x000fe400000001ff */
[----:B------:R-:W-:Y:S01]  /*13a0*/  IMAD.MOV.U32 R11, RZ, RZ, 0x1f ;  /* 0x0000001fff0b7424 */ /* 0x000fe200078e00ff */
[----:B------:R-:W-:-:S07]  /*13b0*/  MOV R15, 0xffffffff ;  /* 0xffffffff000f7802 */ /* 0x000fce0000000f00 */
[----:B0-----:R-:W-:Y:S05]  /*13c0*/  WARPSYNC.COLLECTIVE R15, `(.L_x_3896) ;  /* 0x000000000f087348 */ /* 0x001fea0003c00000 */
[----:B------:R1:W2:Y:S02]  /*13d0*/  SHFL.BFLY P6, R14, R13, R12, R11 ;  /* 0x0c00000c0d0e7389 */ /* 0x0002a400000c000b */
[----:B012---:R-:W-:Y:S05]  /*13e0*/  ENDCOLLECTIVE ;  /* 0x000000000000791b */ /* 0x007fea0003800000 */
.L_x_3896:
[----:B------:R-:W-:Y:S01]  /*13f0*/  HFMA2 R12, -RZ, RZ, 0, 4.76837158203125e-07 ;  /* 0x00000008ff0c7431 */ /* 0x000fe200000001ff */
[----:B------:R-:W-:-:S05]  /*1400*/  FMNMX R0, R13, R14, !PT ;  /* 0x0000000e0d007209 */ /* 0x000fca0007800000 */
[----:B------:R-:W-:-:S07]  /*1410*/  IMAD.MOV.U32 R13, RZ, RZ, R0 ;  /* 0x000000ffff0d7224 */ /* 0x000fce00078e0000 */
[----:B------:R-:W-:Y:S05]  /*1420*/  WARPSYNC.COLLECTIVE R15, `(.L_x_3897) ;  /* 0x000000000f087348 */ /* 0x000fea0003c00000 */
[----:B------:R0:W1:Y:S02]  /*1430*/  SHFL.BFLY P6, R14, R13, R12, R11 ;  /* 0x0c00000c0d0e7389 */ /* 0x00006400000c000b */
[----:B01----:R-:W-:Y:S05]  /*1440*/  ENDCOLLECTIVE ;  /* 0x000000000000791b */ /* 0x003fea0003800000 */
.L_x_3897:
[----:B------:R-:W-:Y:S02]  /*1450*/  MOV R12, 0x4 ;  /* 0x00000004000c7802 */ /* 0x000fe40000000f00 */
[----:B------:R-:W-:Y:S01]  /*1460*/  FMNMX R6, R0, R14, !PT ;  /* 0x0000000e00067209 */ /* 0x000fe20007800000 */
[----:B------:R-:W-:-:S04]  /*1470*/  HFMA2 R0, -RZ, RZ, 3.7421875, 0 ;  /* 0x437c0000ff007431 */ /* 0x000fc800000001ff */
[----:B------:R-:W-:-:S07]  /*1480*/  IMAD.MOV.U32 R13, RZ, RZ, R6 ;  /* 0x000000ffff0d7224 */ /* 0x000fce00078e0006 */
[----:B------:R-:W-:Y:S05]  /*1490*/  WARPSYNC.COLLECTIVE R15, `(.L_x_3898) ;  /* 0x000000000f087348 */ /* 0x000fea0003c00000 */
[----:B------:R0:W1:Y:S02]  /*14a0*/  SHFL.BFLY P6, R14, R13, R12, R11 ;  /* 0x0c00000c0d0e7389 */ /* 0x00006400000c000b */
[----:B01----:R-:W-:Y:S05]  /*14b0*/  ENDCOLLECTIVE ;  /* 0x000000000000791b */ /* 0x003fea0003800000 */
.L_x_3898:
[----:B------:R-:W-:Y:S01]  /*14c0*/  HFMA2 R12, -RZ, RZ, 0, 1.1920928955078125e-07 ;  /* 0x00000002ff0c7431 */ /* 0x000fe200000001ff */
[----:B------:R-:W-:-:S05]  /*14d0*/  FMNMX R7, R6, R14, !PT ;  /* 0x0000000e06077209 */ /* 0x000fca0007800000 */
[----:B------:R-:W-:-:S07]  /*14e0*/  IMAD.MOV.U32 R13, RZ, RZ, R7 ;  /* 0x000000ffff0d7224 */ /* 0x000fce00078e0007 */
[----:B------:R-:W-:Y:S05]  /*14f0*/  WARPSYNC.COLLECTIVE R15, `(.L_x_3899) ;  /* 0x000000000f087348 */ /* 0x000fea0003c00000 */
[----:B------:R0:W1:Y:S02]  /*1500*/  SHFL.BFLY P6, R14, R13, R12, R11 ;  /* 0x0c00000c0d0e7389 */ /* 0x00006400000c000b */
[----:B01----:R-:W-:Y:S05]  /*1510*/  ENDCOLLECTIVE ;  /* 0x000000000000791b */ /* 0x003fea0003800000 */
.L_x_3899:
[----:B------:R-:W-:Y:S02]  /*1520*/  MOV R12, 0x1 ;  /* 0x00000001000c7802 */ /* 0x000fe40000000f00 */
[----:B------:R-:W-:Y:S01]  /*1530*/  FMNMX R8, R7, R14, !PT ;  /* 0x0000000e07087209 */ /* 0x000fe20007800000 */
[----:B------:R-:W-:-:S04]  /*1540*/  IMAD.MOV.U32 R7, RZ, RZ, 0x3bbb989d ;  /* 0x3bbb989dff077424 */ /* 0x000fc800078e00ff */
[----:B------:R-:W-:-:S07]  /*1550*/  IMAD.MOV.U32 R13, RZ, RZ, R8 ;  /* 0x000000ffff0d7224 */ /* 0x000fce00078e0008 */
[----:B------:R-:W-:Y:S05]  /*1560*/  WARPSYNC.COLLECTIVE R15, `(.L_x_3900) ;  /* 0x000000000f087348 */ /* 0x000fea0003c00000 */
[----:B------:R0:W1:Y:S02]  /*1570*/  SHFL.BFLY P6, R14, R13, R12, R11 ;  /* 0x0c00000c0d0e7389 */ /* 0x00006400000c000b */
[----:B01----:R-:W-:Y:S05]  /*1580*/  ENDCOLLECTIVE ;  /* 0x000000000000791b */ /* 0x003fea0003800000 */
.L_x_3900:
[----:B------:R-:W-:Y:S02]  /*1590*/  MOV R12, 0x10 ;  /* 0x00000010000c7802 */ /* 0x000fe40000000f00 */
[----:B------:R-:W-:-:S05]  /*15a0*/  FMNMX R8, R8, R14, !PT ;  /* 0x0000000e08087209 */ /* 0x000fca0007800000 */
[----:B------:R-:W-:-:S04]  /*15b0*/  FADD R8, R23, -R8 ;  /* 0x8000000817087221 */ /* 0x000fc80000000000 */
        /* <DEDUP_REMOVED lines=12> */
.L_x_3901:
[----:B------:R-:W-:Y:S02]  /*1680*/  HFMA2 R12, -RZ, RZ, 0, 4.76837158203125e-07 ;  /* 0x00000008ff0c7431 */ /* 0x000fe400000001ff */
[----:B------:R-:W-:-:S04]  /*1690*/  FADD R6, R13, R14 ;  /* 0x0000000e0d067221 */ /* 0x000fc80000000000 */
[----:B------:R-:W-:-:S07]  /*16a0*/  IMAD.MOV.U32 R13, RZ, RZ, R6 ;  /* 0x000000ffff0d7224 */ /* 0x000fce00078e0006 */
[----:B------:R-:W-:Y:S05]  /*16b0*/  WARPSYNC.COLLECTIVE R15, `(.L_x_3902) ;  /* 0x000000000f087348 */ /* 0x000fea0003c00000 */
[----:B------:R0:W1:Y:S02]  /*16c0*/  SHFL.BFLY P6, R14, R13, R12, R11 ;  /* 0x0c00000c0d0e7389 */ /* 0x00006400000c000b */
[----:B01----:R-:W-:Y:S05]  /*16d0*/  ENDCOLLECTIVE ;  /* 0x000000000000791b */ /* 0x003fea0003800000 */
.L_x_3902:
[----:B------:R-:W-:Y:S01]  /*16e0*/  MOV R12, 0x4 ;  /* 0x00000004000c7802 */ /* 0x000fe20000000f00 */
[----:B------:R-:W-:-:S04]  /*16f0*/  FADD R7, R6, R14 ;  /* 0x0000000e06077221 */ /* 0x000fc80000000000 */
[----:B------:R-:W-:-:S07]  /*1700*/  IMAD.MOV.U32 R13, RZ, RZ, R7 ;  /* 0x000000ffff0d7224 */ /* 0x000fce00078e0007 */
[----:B------:R-:W-:Y:S05]  /*1710*/  WARPSYNC.COLLECTIVE R15, `(.L_x_3903) ;  /* 0x000000000f087348 */ /* 0x000fea0003c00000 */
[----:B------:R0:W1:Y:S02]  /*1720*/  SHFL.BFLY P6, R14, R13, R12, R11 ;  /* 0x0c00000c0d0e7389 */ /* 0x00006400000c000b */
[----:B01----:R-:W-:Y:S05]  /*1730*/  ENDCOLLECTIVE ;  /* 0x000000000000791b */ /* 0x003fea0003800000 */
.L_x_3903:
[----:B------:R-:W-:Y:S02]  /*1740*/  HFMA2 R12, -RZ, RZ, 0, 1.1920928955078125e-07 ;  /* 0x00000002ff0c7431 */ /* 0x000fe400000001ff */
[----:B------:R-:W-:-:S04]  /*1750*/  FADD R8, R7, R14 ;  /* 0x0000000e07087221 */ /* 0x000fc80000000000 */
[----:B------:R-:W-:-:S07]  /*1760*/  IMAD.MOV.U32 R13, RZ, RZ, R8 ;  /* 0x000000ffff0d7224 */ /* 0x000fce00078e0008 */
[----:B------:R-:W-:Y:S05]  /*1770*/  WARPSYNC.COLLECTIVE R15, `(.L_x_3904) ;  /* 0x000000000f087348 */ /* 0x000fea0003c00000 */
[----:B------:R0:W1:Y:S02]  /*1780*/  SHFL.BFLY P6, R14, R13, R12, R11 ;  /* 0x0c00000c0d0e7389 */ /* 0x00006400000c000b */
[----:B01----:R-:W-:Y:S05]  /*1790*/  ENDCOLLECTIVE ;  /* 0x000000000000791b */ /* 0x003fea0003800000 */
.L_x_3904:
[----:B------:R-:W-:Y:S01]  /*17a0*/  MOV R12, 0x1 ;  /* 0x00000001000c7802 */ /* 0x000fe20000000f00 */
[----:B------:R-:W-:-:S04]  /*17b0*/  FADD R22, R8, R14 ;  /* 0x0000000e08167221 */ /* 0x000fc80000000000 */
[----:B------:R-:W-:-:S07]  /*17c0*/  IMAD.MOV.U32 R13, RZ, RZ, R22 ;  /* 0x000000ffff0d7224 */ /* 0x000fce00078e0016 */
[----:B------:R-:W-:Y:S05]  /*17d0*/  WARPSYNC.COLLECTIVE R15, `(.L_x_3905) ;  /* 0x000000000f087348 */ /* 0x000fea0003c00000 */
[----:B------:R0:W1:Y:S02]  /*17e0*/  SHFL.BFLY P6, R14, R13, R12, R11 ;  /* 0x0c00000c0d0e7389 */ /* 0x00006400000c000b */
[----:B01----:R-:W-:Y:S05]  /*17f0*/  ENDCOLLECTIVE ;  /* 0x000000000000791b */ /* 0x003fea0003800000 */
.L_x_3905:
[----:B------:R-:W-:Y:S05]  /*1800*/  BRA `(.L_x_3906) ;  /* 0xfffffff000007947 */ /* 0x000fea000383ffff */
.L_x_3889:
[----:B------:R-:W-:Y:S01]  /*1810*/  BSSY B0, `(.L_x_3907) ;  /* 0x0000007000007945 */ /* 0x000fe20003800000 */
[----:B------:R-:W-:Y:S01]  /*1820*/  IMAD.MOV.U32 R12, RZ, RZ, 0x10 ;  /* 0x00000010ff0c7424 */ /* 0x000fe200078e00ff */
[----:B------:R-:W-:Y:S01]  /*1830*/  MOV R11, 0x1f ;  /* 0x0000001f000b7802 */ /* 0x000fe20000000f00 */
[----:B------:R-:W-:-:S07]  /*1840*/  IMAD.MOV.U32 R15, RZ, RZ, -0x1 ;  /* 0xffffffffff0f7424 */ /* 0x000fce00078e00ff */
[----:B0-----:R-:W-:Y:S05]  /*1850*/  WARPSYNC.COLLECTIVE R15, `(.L_x_3908) ;  /* 0x000000000f087348 */ /* 0x001fea0003c00000 */
[----:B------:R1:W2:Y:S02]  /*1860*/  SHFL.BFLY P6, R14, R13, R12, R11 ;  /* 0x0c00000c0d0e7389 */ /* 0x0002a400000c000b */
[----:B012---:R-:W-:Y:S05]  /*1870*/  ENDCOLLECTIVE ;  /* 0x000000000000791b */ /* 0x007fea0003800000 */
.L_x_3908:
[----:B------:R-:W-:Y:S05]  /*1880*/  BSYNC B0 ;  /* 0x0000000000007941 */ /* 0x000fea0003800000 */
.L_x_3907:
        /* <DEDUP_REMOVED lines=8> */
.L_x_3909:
[----:B------:R-:W-:Y:S01]  /*1910*/  HFMA2 R12, -RZ, RZ, 0, 2.384185791015625e-07 ;  /* 0x00000004ff0c7431 */ /* 0x000fe200000001ff */
[----:B------:R-:W-:-:S05]  /*1920*/  FMNMX R0, R13, R14, !PT ;  /* 0x0000000e0d007209 */ /* 0x000fca0007800000 */
[----:B------:R-:W-:-:S07]  /*1930*/  IMAD.MOV.U32 R13, RZ, RZ, R0 ;  /* 0x000000ffff0d7224 */ /* 0x000fce00078e0000 */
[----:B------:R-:W-:Y:S05]  /*1940*/  WARPSYNC.COLLECTIVE R15, `(.L_x_3910) ;  /* 0x000000000f087348 */ /* 0x000fea0003c00000 */
[----:B------:R0:W1:Y:S02]  /*1950*/  SHFL.BFLY P6, R14, R13, R12, R11 ;  /* 0x0c00000c0d0e7389 */ /* 0x00006400000c000b */
[----:B01----:R-:W-:Y:S05]  /*1960*/  ENDCOLLECTIVE ;  /* 0x000000000000791b */ /* 0x003fea0003800000 */
.L_x_3910:
[----:B------:R-:W-:Y:S02]  /*1970*/  MOV R12, 0x2 ;  /* 0x00000002000c7802 */ /* 0x000fe40000000f00 */
[----:B------:R-:W-:Y:S01]  /*1980*/  FMNMX R6, R0, R14, !PT ;  /* 0x0000000e00067209 */ /* 0x000fe20007800000 */
[----:B------:R-:W-:-:S04]  /*1990*/  IMAD.MOV.U32 R0, RZ, RZ, 0x3bbb989d ;  /* 0x3bbb989dff007424 */ /* 0x000fc800078e00ff */
[----:B------:R-:W-:-:S07]  /*19a0*/  IMAD.MOV.U32 R13, RZ, RZ, R6 ;  /* 0x000000ffff0d7224 */ /* 0x000fce00078e0006 */
[----:B------:R-:W-:Y:S05]  /*19b0*/  WARPSYNC.COLLECTIVE R15, `(.L_x_3911) ;  /* 0x000000000f087348 */ /* 0x000fea0003c00000 */
[----:B------:R0:W1:Y:S02]  /*19c0*/  SHFL.BFLY P6, R14, R13, R12, R11 ;  /* 0x0c00000c0d0e7389 */ /* 0x00006400000c000b */
[----:B01----:R-:W-:Y:S05]  /*19d0*/  ENDCOLLECTIVE ;  /* 0x000000000000791b */ /* 0x003fea0003800000 */
.L_x_3911:
[----:B------:R-:W-:Y:S01]  /*19e0*/  HFMA2 R12, -RZ, RZ, 0, 5.9604644775390625e-08 ;  /* 0x00000001ff0c7431 */ /* 0x000fe200000001ff */
[----:B------:R-:W-:-:S05]  /*19f0*/  FMNMX R7, R6, R14, !PT ;  /* 0x0000000e06077209 */ /* 0x000fca0007800000 */
[----:B------:R-:W-:-:S07]  /*1a00*/  IMAD.MOV.U32 R13, RZ, RZ, R7 ;  /* 0x000000ffff0d7224 */ /* 0x000fce00078e0007 */
[----:B------:R-:W-:Y:S05]  /*1a10*/  WARPSYNC.COLLECTIVE R15, `(.L_x_3912) ;  /* 0x000000000f087348 */ /* 0x000fea0003c00000 */
[----:B------:R0:W1:Y:S02]  /*1a20*/  SHFL.BFLY P6, R14, R13, R12, R11 ;  /* 0x0c00000c0d0e7389 */ /* 0x00006400000c000b */
[----:B01----:R-:W-:Y:S05]  /*1a30*/  ENDCOLLECTIVE ;  /* 0x000000000000791b */ /* 0x003fea0003800000 */
.L_x_3912:
[----:B------:R-:W-:Y:S01]  /*1a40*/  HFMA2 R12, -RZ, RZ, 0, 9.5367431640625e-07 ;  /* 0x00000010ff0c7431 */ /* 0x000fe200000001ff */
        /* <DEDUP_REMOVED lines=14> */
.L_x_3913:
[----:B------:R-:W-:Y:S01]  /*1b30*/  MOV R12, 0x8 ;  /* 0x00000008000c7802 */ /* 0x000fe20000000f00 */
[----:B------:R-:W-:-:S04]  /*1b40*/  FADD R6, R13, R14 ;  /* 0x0000000e0d067221 */ /* 0x000fc80000000000 */
[----:B------:R-:W-:-:S07]  /*1b50*/  IMAD.MOV.U32 R13, RZ, RZ, R6 ;  /* 0x000000ffff0d7224 */ /* 0x000fce00078e0006 */
[----:B------:R-:W-:Y:S05]  /*1b60*/  WARPSYNC.COLLECTIVE R15, `(.L_x_3914) ;  /* 0x000000000f087348 */ /* 0x000fea0003c00000 */
[----:B------:R0:W1:Y:S02]  /*1b70*/  SHFL.BFLY P6, R14, R13, R12, R11 ;  /* 0x0c00000c0d0e7389 */ /* 0x00006400000c000b */
[----:B01----:R-:W-:Y:S05]  /*1b80*/  ENDCOLLECTIVE ;  /* 0x000000000000791b */ /* 0x003fea0003800000 */
.L_x_3914:
[----:B------:R-:W-:Y:S02]  /*1b90*/  HFMA2 R12, -RZ, RZ, 0, 2.384185791015625e-07 ;  /* 0x00000004ff0c7431 */ /* 0x000fe400000001ff */
[----:B------:R-:W-:-:S04]  /*1ba0*/  FADD R7, R6, R14 ;  /* 0x0000000e06077221 */ /* 0x000fc80000000000 */
[----:B------:R-:W-:-:S07]  /*1bb0*/  IMAD.MOV.U32 R13, RZ, RZ, R7 ;  /* 0x000000ffff0d7224 */ /* 0x000fce00078e0007 */
[----:B------:R-:W-:Y:S05]  /*1bc0*/  WARPSYNC.COLLECTIVE R15, `(.L_x_3915) ;  /* 0x000000000f087348 */ /* 0x000fea0003c00000 */
[----:B------:R0:W1:Y:S02]  /*1bd0*/  SHFL.BFLY P6, R14, R13, R12, R11 ;  /* 0x0c00000c0d0e7389 */ /* 0x00006400000c000b */
[----:B01----:R-:W-:Y:S05]  /*1be0*/  ENDCOLLECTIVE ;  /* 0x000000000000791b */ /* 0x003fea0003800000 */
.L_x_3915:
[----:B------:R-:W-:Y:S01]  /*1bf0*/  MOV R12, 0x2 ;  /* 0x00000002000c7802 */ /* 0x000fe20000000f00 */
[----:B------:R-:W-:-:S04]  /*1c00*/  FADD R8, R7, R14 ;  /* 0x0000000e07087221 */ /* 0x000fc80000000000 */
[----:B------:R-:W-:-:S07]  /*1c10*/  IMAD.MOV.U32 R13, RZ, RZ, R8 ;  /* 0x000000ffff0d7224 */ /* 0x000fce00078e0008 */
[----:B------:R-:W-:Y:S05]  /*1c20*/  WARPSYNC.COLLECTIVE R15, `(.L_x_3916) ;  /* 0x000000000f087348 */ /* 0x000fea0003c00000 */
[----:B------:R0:W1:Y:S02]  /*1c30*/  SHFL.BFLY P6, R14, R13, R12, R11 ;  /* 0x0c00000c0d0e7389 */ /* 0x00006400000c000b */
[----:B01----:R-:W-:Y:S05]  /*1c40*/  ENDCOLLECTIVE ;  /* 0x000000000000791b */ /* 0x003fea0003800000 */
.L_x_3916:
[----:B------:R-:W-:Y:S02]  /*1c50*/  HFMA2 R12, -RZ, RZ, 0, 5.9604644775390625e-08 ;  /* 0x00000001ff0c7431 */ /* 0x000fe400000001ff */
[----:B------:R-:W-:-:S04]  /*1c60*/  FADD R18, R8, R14 ;  /* 0x0000000e08127221 */ /* 0x000fc80000000000 */
[----:B------:R-:W-:-:S07]  /*1c70*/  IMAD.MOV.U32 R13, RZ, RZ, R18 ;  /* 0x000000ffff0d7224 */ /* 0x000fce00078e0012 */
[----:B------:R-:W-:Y:S05]  /*1c80*/  WARPSYNC.COLLECTIVE R15, `(.L_x_3917) ;  /* 0x000000000f087348 */ /* 0x000fea0003c00000 */
[----:B------:R0:W1:Y:S02]  /*1c90*/  SHFL.BFLY P6, R14, R13, R12, R11 ;  /* 0x0c00000c0d0e7389 */ /* 0x00006400000c000b */
[----:B01----:R-:W-:Y:S05]  /*1ca0*/  ENDCOLLECTIVE ;  /* 0x000000000000791b */ /* 0x003fea0003800000 */
.L_x_3917:
[----:B------:R-:W-:Y:S05]  /*1cb0*/  BRA `(.L_x_3918) ;  /* 0xfffffff000107947 */ /* 0x000fea000383ffff */
.L_x_3892:
[----:B------:R-:W-:Y:S01]  /*1cc0*/  BSSY B0, `(.L_x_3919) ;  /* 0x0000007000007945 */ /* 0x000fe20003800000 */
[----:B------:R-:W-:Y:S01]  /*1cd0*/  IMAD.MOV.U32 R12, RZ, RZ, 0x10 ;  /* 0x00000010ff0c7424 */ /* 0x000fe200078e00ff */
[----:B------:R-:W-:Y:S01]  /*1ce0*/  MOV R11, 0x1f ;  /* 0x0000001f000b7802 */ /* 0x000fe20000000f00 */
[----:B------:R-:W-:-:S07]  /*1cf0*/  IMAD.MOV.U32 R15, RZ, RZ, -0x1 ;  /* 0xffffffffff0f7424 */ /* 0x000fce00078e00ff */
[----:B01----:R-:W-:Y:S05]  /*1d00*/  WARPSYNC.COLLECTIVE R15, `(.L_x_3920) ;  /* 0x000000000f087348 */ /* 0x003fea0003c00000 */
[----:B------:R2:W3:Y:S02]  /*1d10*/  SHFL.BFLY P6, R14, R13, R12, R11 ;  /* 0x0c00000c0d0e7389 */ /* 0x0004e400000c000b */
[----:B0123--:R-:W-:Y:S05]  /*1d20*/  ENDCOLLECTIVE ;  /* 0x000000000000791b */ /* 0x00ffea0003800000 */
.L_x_3920:
[----:B------:R-:W-:Y:S05]  /*1d30*/  BSYNC B0 ;  /* 0x0000000000007941 */ /* 0x000fea0003800000 */
.L_x_3919:
        /* <DEDUP_REMOVED lines=8> */
.L_x_3921:
[----:B------:R-:W-:Y:S01]  /*1dc0*/  HFMA2 R12, -RZ, RZ, 0, 2.384185791015625e-07 ;  /* 0x00000004ff0c7431 */ /* 0x000fe200000001ff */
[----:B------:R-:W-:-:S05]  /*1dd0*/  FMNMX R0, R13, R14, !PT ;  /* 0x0000000e0d007209 */ /* 0x000fca0007800000 */
[----:B------:R-:W-:-:S07]  /*1de0*/  IMAD.MOV.U32 R13, RZ, RZ, R0 ;  /* 0x000000ffff0d7224 */ /* 0x000fce00078e0000 */
[----:B------:R-:W-:Y:S05]  /*1df0*/  WARPSYNC.COLLECTIVE R15, `(.L_x_3922) ;  /* 0x000000000f087348 */ /* 0x000fea0003c00000 */
[----:B------:R0:W1:Y:S02]  /*1e00*/  SHFL.BFLY P6, R14, R13, R12, R11 ;  /* 0x0c00000c0d0e7389 */ /* 0x00006400000c000b */
[----:B01----:R-:W-:Y:S05]  /*1e10*/  ENDCOLLECTIVE ;  /* 0x000000000000791b */ /* 0x003fea0003800000 */
.L_x_3922:
[----:B------:R-:W-:Y:S02]  /*1e20*/  MOV R12, 0x2 ;  /* 0x00000002000c7802 */ /* 0x000fe40000000f00 */
[----:B------:R-:W-:Y:S01]  /*1e30*/  FMNMX R6, R0, R14, !PT ;  /* 0x0000000e00067209 */ /* 0x000fe20007800000 */
[----:B------:R-:W-:-:S04]  /*1e40*/  IMAD.MOV.U32 R0, RZ, RZ, 0x3bbb989d ;  /* 0x3bbb989dff007424 */ /* 0x000fc800078e00ff */
[----:B------:R-:W-:-:S07]  /*1e50*/  IMAD.MOV.U32 R13, RZ, RZ, R6 ;  /* 0x000000ffff0d7224 */ /* 0x000fce00078e0006 */
[----:B------:R-:W-:Y:S05]  /*1e60*/  WARPSYNC.COLLECTIVE R15, `(.L_x_3923) ;  /* 0x000000000f087348 */ /* 0x000fea0003c00000 */
[----:B------:R0:W1:Y:S02]  /*1e70*/  SHFL.BFLY P6, R14, R13, R12, R11 ;  /* 0x0c00000c0d0e7389 */ /* 0x00006400000c000b */
[----:B01----:R-:W-:Y:S05]  /*1e80*/  ENDCOLLECTIVE ;  /* 0x000000000000791b */ /* 0x003fea0003800000 */
.L_x_3923:
[----:B------:R-:W-:Y:S01]  /*1e90*/  HFMA2 R12, -RZ, RZ, 0, 5.9604644775390625e-08 ;  /* 0x00000001ff0c7431 */ /* 0x000fe200000001ff */
[----:B------:R-:W-:-:S05]  /*1ea0*/  FMNMX R7, R6, R14, !PT ;  /* 0x0000000e06077209 */ /* 0x000fca0007800000 */
[----:B------:R-:W-:-:S07]  /*1eb0*/  IMAD.MOV.U32 R13, RZ, RZ, R7 ;  /* 0x000000ffff0d7224 */ /* 0x000fce00078e0007 */
[----:B------:R-:W-:Y:S05]  /*1ec0*/  WARPSYNC.COLLECTIVE R15, `(.L_x_3924) ;  /* 0x000000000f087348 */ /* 0x000fea0003c00000 */
[----:B------:R0:W1:Y:S02]  /*1ed0*/  SHFL.BFLY P6, R14, R13, R12, R11 ;  /* 0x0c00000c0d0e7389 */ /* 0x00006400000c000b */
[----:B01----:R-:W-:Y:S05]  /*1ee0*/  ENDCOLLECTIVE ;  /* 0x000000000000791b */ /* 0x003fea0003800000 */
.L_x_3924:
        /* <DEDUP_REMOVED lines=15> */
.L_x_3925:
[----:B------:R-:W-:Y:S01]  /*1fe0*/  MOV R12, 0x8 ;  /* 0x00000008000c7802 */ /* 0x000fe20000000f00 */
[----:B------:R-:W-:-:S04]  /*1ff0*/  FADD R6, R13, R14 ;  /* 0x0000000e0d067221 */ /* 0x000fc80000000000 */
[----:B------:R-:W-:-:S07]  /*2000*/  IMAD.MOV.U32 R13, RZ, RZ, R6 ;  /* 0x000000ffff0d7224 */ /* 0x000fce00078e0006 */
[----:B------:R-:W-:Y:S05]  /*2010*/  WARPSYNC.COLLECTIVE R15, `(.L_x_3926) ;  /* 0x000000000f087348 */ /* 0x000fea0003c00000 */
[----:B------:R0:W1:Y:S02]  /*2020*/  SHFL.BFLY P6, R14, R13, R12, R11 ;  /* 0x0c00000c0d0e7389 */ /* 0x00006400000c000b */
[----:B01----:R-:W-:Y:S05]  /*2030*/  ENDCOLLECTIVE ;  /* 0x000000000000791b */ /* 0x003fea0003800000 */
.L_x_3926:
[----:B------:R-:W-:Y:S02]  /*2040*/  HFMA2 R12, -RZ, RZ, 0, 2.384185791015625e-07 ;  /* 0x00000004ff0c7431 */ /* 0x000fe400000001ff */
[----:B------:R-:W-:-:S04]  /*2050*/  FADD R7, R6, R14 ;  /* 0x0000000e06077221 */ /* 0x000fc80000000000 */
[----:B------:R-:W-:-:S07]  /*2060*/  IMAD.MOV.U32 R13, RZ, RZ, R7 ;  /* 0x000000ffff0d7224 */ /* 0x000fce00078e0007 */
[----:B------:R-:W-:Y:S05]  /*2070*/  WARPSYNC.COLLECTIVE R15, `(.L_x_3927) ;  /* 0x000000000f087348 */ /* 0x000fea0003c00000 */
[----:B------:R0:W1:Y:S02]  /*2080*/  SHFL.BFLY P6, R14, R13, R12, R11 ;  /* 0x0c00000c0d0e7389 */ /* 0x00006400000c000b */
[----:B01----:R-:W-:Y:S05]  /*2090*/  ENDCOLLECTIVE ;  /* 0x000000000000791b */ /* 0x003fea0003800000 */
.L_x_3927:
[----:B------:R-:W-:Y:S01]  /*20a0*/  MOV R12, 0x2 ;  /* 0x00000002000c7802 */ /* 0x000fe20000000f00 */
[----:B------:R-:W-:-:S04]  /*20b0*/  FADD R8, R7, R14 ;  /* 0x0000000e07087221 */ /* 0x000fc80000000000 */
[----:B------:R-:W-:-:S07]  /*20c0*/  IMAD.MOV.U32 R13, RZ, RZ, R8 ;  /* 0x000000ffff0d7224 */ /* 0x000fce00078e0008 */
[----:B------:R-:W-:Y:S05]  /*20d0*/  WARPSYNC.COLLECTIVE R15, `(.L_x_3928) ;  /* 0x000000000f087348 */ /* 0x000fea0003c00000 */
[----:B------:R0:W1:Y:S02]  /*20e0*/  SHFL.BFLY P6, R14, R13, R12, R11 ;  /* 0x0c00000c0d0e7389 */ /* 0x00006400000c000b */
[----:B01----:R-:W-:Y:S05]  /*20f0*/  ENDCOLLECTIVE ;  /* 0x000000000000791b */ /* 0x003fea0003800000 */
.L_x_3928:
[----:B------:R-:W-:Y:S02]  /*2100*/  HFMA2 R12, -RZ, RZ, 0, 5.9604644775390625e-08 ;  /* 0x00000001ff0c7431 */ /* 0x000fe400000001ff */
[----:B------:R-:W-:-:S04]  /*2110*/  FADD R17, R8, R14 ;  /* 0x0000000e08117221 */ /* 0x000fc80000000000 */
[----:B------:R-:W-:-:S07]  /*2120*/  IMAD.MOV.U32 R13, RZ, RZ, R17 ;  /* 0x000000ffff0d7224 */ /* 0x000fce00078e0011 */
[----:B------:R-:W-:Y:S05]  /*2130*/  WARPSYNC.COLLECTIVE R15, `(.L_x_3929) ;  /* 0x000000000f087348 */ /* 0x000fea0003c00000 */
[----:B------:R0:W1:Y:S02]  /*2140*/  SHFL.BFLY P6, R14, R13, R12, R11 ;  /* 0x0c00000c0d0e7389 */ /* 0x00006400000c000b */
[----:B01----:R-:W-:Y:S05]  /*2150*/  ENDCOLLECTIVE ;  /* 0x000000000000791b */ /* 0x003fea0003800000 */
.L_x_3929:
[----:B------:R-:W-:Y:S05]  /*2160*/  BRA `(.L_x_3930) ;  /* 0xfffffff000087947 */ /* 0x000fea000383ffff */
        .weak           $__internal_64_$__cuda_sm20_div_u64
        .type           $__internal_64_$__cuda_sm20_div_u64,@function
        .size           $__internal_64_$__cuda_sm20_div_u64,($__internal_65_$__cuda_sm3x_div_rn_noftz_f32_slowpath - $__internal_64_$__cuda_sm20_div_u64)
$__internal_64_$__cuda_sm20_div_u64:
        /* <DEDUP_REMOVED lines=42> */
[----:B------:R-:W-:Y:S01]  /*2410*/  IMAD R3, R11, R9, R3 ;  /* 0x000000090b037224 */ /* 0x000fe200078e0203 */
[----:B------:R-:W-:-:S03]  /*2420*/  IADD3 R5, P1, PT, -R2, R5, RZ ;  /* 0x0000000502057210 */ /* 0x000fc60007f3e1ff */
[-C--:B------:R-:W-:Y:S01]  /*2430*/  IMAD R3, R7, R10.reuse, R3 ;  /* 0x0000000a07037224 */ /* 0x080fe200078e0203 */
[----:B------:R-:W-:-:S03]  /*2440*/  ISETP.GE.U32.AND P0, PT, R5, R10, PT ;  /* 0x0000000a0500720c */ /* 0x000fc60003f06070 */
[----:B------:R-:W-:Y:S01]  /*2450*/  IMAD.X R12, R6, 0x1, ~R3, P1 ;  /* 0x00000001060c7824 */ /* 0x000fe200008e0e03 */
[----:B------:R-:W-:Y:S02]  /*2460*/  IADD3 R2, P1, PT, R11, 0x1, RZ ;  /* 0x000000010b027810 */ /* 0x000fe40007f3e0ff */
[----:B------:R-:W-:Y:S02]  /*2470*/  IADD3 R3, P2, PT, -R10, R5, RZ ;  /* 0x000000050a037210 */ /* 0x000fe40007f5e1ff */
[----:B------:R-:W-:Y:S01]  /*2480*/  ISETP.GE.U32.AND.EX P0, PT, R12, R9, PT, P0 ;  /* 0x000000090c00720c */ /* 0x000fe20003f06100 */
[----:B------:R-:W-:Y:S01]  /*2490*/  IMAD.X R6, RZ, RZ, R7, P1 ;  /* 0x000000ffff067224 */ /* 0x000fe200008e0607 */
[----:B------:R-:W-:Y:S02]  /*24a0*/  IADD3.X R8, PT, PT, ~R9, R12, RZ, P2, !PT ;  /* 0x0000000c09087210 */ /* 0x000fe400017fe5ff */
[----:B------:R-:W-:Y:S01]  /*24b0*/  SEL R3, R3, R5, P0 ;  /* 0x0000000503037207 */ /* 0x000fe20000000000 */
[----:B------:R-:W-:Y:S01]  /*24c0*/  IMAD.MOV.U32 R5, RZ, RZ, 0x0 ;  /* 0x00000000ff057424 */ /* 0x000fe200078e00ff */
[----:B------:R-:W-:-:S02]  /*24d0*/  SEL R11, R2, R11, P0 ;  /* 0x0000000b020b7207 */ /* 0x000fc40000000000 */
[----:B------:R-:W-:Y:S02]  /*24e0*/  SEL R8, R8, R12, P0 ;  /* 0x0000000c08087207 */ /* 0x000fe40000000000 */
[----:B------:R-:W-:Y:S02]  /*24f0*/  SEL R2, R6, R7, P0 ;  /* 0x0000000706027207 */ /* 0x000fe40000000000 */
[----:B------:R-:W-:Y:S02]  /*2500*/  ISETP.GE.U32.AND P0, PT, R3, R10, PT ;  /* 0x0000000a0300720c */ /* 0x000fe40003f06070 */
[----:B------:R-:W-:Y:S02]  /*2510*/  IADD3 R6, P2, PT, R11, 0x1, RZ ;  /* 0x000000010b067810 */ /* 0x000fe40007f5e0ff */
[----:B------:R-:W-:Y:S02]  /*2520*/  ISETP.NE.U32.AND P1, PT, R10, RZ, PT ;  /* 0x000000ff0a00720c */ /* 0x000fe40003f25070 */
[----:B------:R-:W-:-:S02]  /*2530*/  ISETP.GE.U32.AND.EX P0, PT, R8, R9, PT, P0 ;  /* 0x000000090800720c */ /* 0x000fc40003f06100 */
[-C--:B------:R-:W-:Y:S02]  /*2540*/  IADD3.X R7, PT, PT, RZ, R2.reuse, RZ, P2, !PT ;  /* 0x00000002ff077210 */ /* 0x080fe400017fe4ff */
[----:B------:R-:W-:Y:S02]  /*2550*/  ISETP.NE.AND.EX P1, PT, R9, RZ, PT, P1 ;  /* 0x000000ff0900720c */ /* 0x000fe40003f25310 */
[----:B------:R-:W-:Y:S02]  /*2560*/  SEL R6, R6, R11, P0 ;  /* 0x0000000b06067207 */ /* 0x000fe40000000000 */
[----:B------:R-:W-:Y:S02]  /*2570*/  SEL R7, R7, R2, P0 ;  /* 0x0000000207077207 */ /* 0x000fe40000000000 */
[----:B------:R-:W-:Y:S02]  /*2580*/  SEL R6, R6, 0xffffffff, P1 ;  /* 0xffffffff06067807 */ /* 0x000fe40000800000 */
[----:B------:R-:W-:Y:S01]  /*2590*/  SEL R7, R7, 0xffffffff, P1 ;  /* 0xffffffff07077807 */ /* 0x000fe20000800000 */
[----:B------:R-:W-:Y:S06]  /*25a0*/  RET.REL.NODEC R4 `(_ZN7oneflow4cuda7softmax15SoftmaxWarpImplI10SimpleLoadI6__halffE11SimpleStoreIS4_fEfLi1ELi1ELi32ELi1ELb0ELNS1_9AlgorithmE0EEEvT_T0_ll) ;  /* 0xffffffd804947950 */ /* 0x000fec0003c3ffff */
        .weak           $__internal_65_$__cuda_sm3x_div_rn_noftz_f32_slowpath
        .type           $__internal_65_$__cuda_sm3x_div_rn_noftz_f32_slowpath,@function
        .size           $__internal_65_$__cuda_sm3x_div_rn_noftz_f32_slowpath,(.L_x_15382 - $__internal_65_$__cuda_sm3x_div_rn_noftz_f32_slowpath)
$__internal_65_$__cuda_sm3x_div_rn_noftz_f32_slowpath:
        /* <DEDUP_REMOVED lines=34> */
.L_x_3932:
        /* <DEDUP_REMOVED lines=51> */
.L_x_3939:
[----:B------:R-:W-:-:S04]  /*2b00*/  LOP3.LUT R0, R0, 0x80000000, RZ, 0xc0, !PT ;  /* 0x8000000000007812 */ /* 0x000fc800078ec0ff */
[----:B------:R-:W-:Y:S01]  /*2b10*/  LOP3.LUT R0, R0, 0x7f800000, RZ, 0xfc, !PT ;  /* 0x7f80000000007812 */ /* 0x000fe200078efcff */
[----:B------:R-:W-:Y:S06]  /*2b20*/  BRA `(.L_x_3940) ;  /* 0x0000000000047947 */ /* 0x000fec0003800000 */
.L_x_3938:
[----:B------:R-:W-:-:S07]  /*2b30*/  LEA R0, R11, R0, 0x17 ;  /* 0x000000000b007211 */ /* 0x000fce00078eb8ff */
.L_x_3940:
[----:B------:R-:W-:Y:S05]  /*2b40*/  BSYNC.RECONVERGENT B3 ;  /* 0x0000000000037941 */ /* 0x000fea0003800200 */
.L_x_3937:
[----:B------:R-:W-:Y:S05]  /*2b50*/  BRA `(.L_x_3941) ;  /* 0x0000000000207947 */ /* 0x000fea0003800000 */
.L_x_3936:
[----:B------:R-:W-:-:S04]  /*2b60*/  LOP3.LUT R0, R7, 0x80000000, R0, 0x48, !PT ;  /* 0x8000000007007812 */ /* 0x000fc800078e4800 */
[----:B------:R-:W-:Y:S01]  /*2b70*/  LOP3.LUT R0, R0, 0x7f800000, RZ, 0xfc, !PT ;  /* 0x7f80000000007812 */ /* 0x000fe200078efcff */
[----:B------:R-:W-:Y:S06]  /*2b80*/  BRA `(.L_x_3941) ;  /* 0x0000000000147947 */ /* 0x000fec0003800000 */
.L_x_3935:
[----:B------:R-:W-:Y:S01]  /*2b90*/  LOP3.LUT R0, R7, 0x80000000, R0, 0x48, !PT ;  /* 0x8000000007007812 */ /* 0x000fe200078e4800 */
[----:B------:R-:W-:Y:S06]  /*2ba0*/  BRA `(.L_x_3941) ;  /* 0x00000000000c7947 */ /* 0x000fec0003800000 */
.L_x_3934:
[----:B------:R-:W0:Y:S01]  /*2bb0*/  MUFU.RSQ R0, -QNAN ;  /* 0xffc0000000007908 */ /* 0x000e220000001400 */
[----:B------:R-:W-:Y:S05]  /*2bc0*/  BRA `(.L_x_3941) ;  /* 0x0000000000047947 */ /* 0x000fea0003800000 */
.L_x_3933:
[----:B------:R-:W-:-:S07]  /*2bd0*/  FADD.FTZ R0, R0, R7 ;  /* 0x0000000700007221 */ /* 0x000fce0000010000 */
.L_x_3941:
[----:B------:R-:W-:Y:S05]  /*2be0*/  BSYNC.RECONVERGENT B2 ;  /* 0x0000000000027941 */ /* 0x000fea0003800200 */
.L_x_3931:
[----:B------:R-:W-:Y:S02]  /*2bf0*/  HFMA2 R7, -RZ, RZ, 0, 0 ;  /* 0x00000000ff077431 */ /* 0x000fe400000001ff */
[----:B0-----:R-:W-:Y:S02]  /*2c00*/  IMAD.MOV.U32 R8, RZ, RZ, R0 ;  /* 0x000000ffff087224 */ /* 0x001fe400078e0000 */
[----:B------:R-:W-:Y:S05]  /*2c10*/  RET.REL.NODEC R6 `(_ZN7oneflow4cuda7softmax15SoftmaxWarpImplI10SimpleLoadI6__halffE11SimpleStoreIS4_fEfLi1ELi1ELi32ELi1ELb0ELNS1_9AlgorithmE0EEEvT_T0_ll) ;  /* 0xffffffd006f87950 */ /* 0x000fea0003c3ffff */
.L_x_3942:
        /* <DEDUP_REMOVED lines=14> */
.L_x_15382:


//--------------------- .text._ZN7oneflow4cuda7softmax15SoftmaxWarpImplI10SimpleLoadI6__halffE11SimpleStoreIS4_fEfLi1ELi1ELi32ELi2ELb1ELNS1_9AlgorithmE0EEEvT_T0_ll --------------------------
	.section	.text._ZN7oneflow4cuda7softmax15SoftmaxWarpImplI10SimpleLoadI6__halffE11SimpleStoreIS4_fEfLi1ELi1ELi32ELi2ELb1ELNS1_9AlgorithmE0EEEvT_T0_ll,"ax",@progbits
	.align	128
        .global         _ZN7oneflow4cuda7softmax15SoftmaxWarpImplI10SimpleLoadI6__halffE11SimpleStoreIS4_fEfLi1ELi1ELi32ELi2ELb1ELNS1_9AlgorithmE0EEEvT_T0_ll
        .type           _ZN7oneflow4cuda7softmax15SoftmaxWarpImplI10SimpleLoadI6__halffE11SimpleStoreIS4_fEfLi1ELi1ELi32ELi2ELb1ELNS1_9AlgorithmE0EEEvT_T0_ll,@function
        .size           _ZN7oneflow4cuda7softmax15SoftmaxWarpImplI10SimpleLoadI6__halffE11SimpleStoreIS4_fEfLi1ELi1ELi32ELi2ELb1ELNS1_9AlgorithmE0EEEvT_T0_ll,(.L_x_15383 - _ZN7oneflow4cuda7softmax15SoftmaxWarpImplI10SimpleLoadI6__halffE11SimpleStoreIS4_fEfLi1ELi1ELi32ELi2ELb1ELNS1_9AlgorithmE0EEEvT_T0_ll)
        .other          _ZN7oneflow4cuda7softmax15SoftmaxWarpImplI10SimpleLoadI6__halffE11SimpleStoreIS4_fEfLi1ELi1ELi32ELi2ELb1ELNS1_9AlgorithmE0EEEvT_T0_ll,@"STO_CUDA_ENTRY STV_DEFAULT"
_ZN7oneflow4cuda7softmax15SoftmaxWarpImplI10SimpleLoadI6__halffE11SimpleStoreIS4_fEfLi1ELi1ELi32ELi2ELb1ELNS1_9AlgorithmE0EEEvT_T0_ll:
.text._ZN7oneflow4cuda7softmax15SoftmaxWarpImplI10SimpleLoadI6__halffE11SimpleStoreIS4_fEfLi1ELi1ELi32ELi2ELb1ELNS1_9AlgorithmE0EEEvT_T0_ll:
        /* <DEDUP_REMOVED lines=24> */
.L_x_3943:
[----:B------:R-:W1:Y:S01]  /*0180*/  S2R R3, SR_TID.Y ;  /* 0x0000000000037919 */ /* 0x000e620000002200 */
[----:B------:R-:W1:Y:S01]  /*0190*/  S2UR UR4, SR_CTAID.X ;  /* 0x00000000000479c3 */ /* 0x000e620000002500 */
[----:B------:R-:W2:Y:S07]  /*01a0*/  LDCU.64 UR6, c[0x0][0x3a0] ;  /* 0x00007400ff0677ac */ /* 0x000eae0008000a00 */
[----:B------:R-:W1:Y:S01]  /*01b0*/  LDC R16, c[0x0][0x364] ;  /* 0x0000d900ff107b82 */ /* 0x000e620000000800 */
[----:B------:R-:W3:Y:S01]  /*01c0*/  LDCU UR5, c[0x0][0x370] ;  /* 0x00006e00ff0577ac */ /* 0x000ee20008000800 */
[----:B-1----:R-:W-:-:S02]  /*01d0*/  IMAD R0, R16, UR4, R3 ;  /* 0x0000000410007c24 */ /* 0x002fc4000f8e0203 */
[----:B---3--:R-:W-:Y:S02]  /*01e0*/  IMAD R16, R16, UR5, RZ ;  /* 0x0000000510107c24 */ /* 0x008fe4000f8e02ff */
[----:B------:R-:W-:-:S05]  /*01f0*/  IMAD.SHL.U32 R19, R0, 0x2, RZ ;  /* 0x0000000200137824 */ /* 0x000fca00078e00ff */
[----:B--2---:R-:W-:Y:S02]  /*0200*/  ISETP.GE.U32.AND P0, PT, R19, UR6, PT ;  /* 0x0000000613007c0c */ /* 0x004fe4000bf06070 */
[----:B------:R-:W-:-:S04]  /*0210*/  SHF.R.S32.HI R17, RZ, 0x1f, R19 ;  /* 0x0000001fff117819 */ /* 0x000fc80000011413 */
[----:B------:R-:W-:-:S13]  /*0220*/  ISETP.GE.AND.EX P0, PT, R17, UR7, PT, P0 ;  /* 0x0000000711007c0c */ /* 0x000fda000bf06300 */
[----:B------:R-:W-:Y:S05]  /*0230*/  @P0 EXIT ;  /* 0x000000000000094d */ /* 0x000fea0003800000 */
[----:B------:R-:W1:Y:S01]  /*0240*/  S2R R18, SR_TID.X ;  /* 0x0000000000127919 */ /* 0x000e620000002100 */
[----:B------:R-:W2:Y:S01]  /*0250*/  LDC.64 R8, c[0x0][0x358] ;  /* 0x0000d600ff087b82 */ /* 0x000ea20000000a00 */
[----:B------:R-:W-:-:S07]  /*0260*/  IMAD.SHL.U32 R16, R16, 0x2, RZ ;  /* 0x0000000210107824 */ /* 0x000fce00078e00ff */
[----:B------:R-:W3:Y:S02]  /*0270*/  LDC.64 R6, c[0x0][0x398] ;  /* 0x0000e600ff067b82 */ /* 0x000ee40000000a00 */
.L_x_3953:
[----:B-1----:R-:W-:Y:S01]  /*0280*/  ISETP.GE.U32.AND P0, PT, R18, UR40, PT ;  /* 0x0000002812007c0c */ /* 0x002fe2000bf06070 */
[----:B------:R-:W1:Y:S03]  /*0290*/  LDC.64 R10, c[0x0][0x388] ;  /* 0x0000e200ff0a7b82 */ /* 0x000e660000000a00 */
[----:B------:R-:W-:-:S05]  /*02a0*/  ISETP.GE.AND.EX P0, PT, RZ, UR41, PT, P0 ;  /* 0x00000029ff007c0c */ /* 0x000fca000bf06300 */
[----:B------:R-:W4:Y:S08]  /*02b0*/  LDC.64 R14, c[0x0][0x388] ;  /* 0x0000e200ff0e7b82 */ /* 0x000f300000000a00 */
[----:B--2---:R-:W5:Y:S01]  /*02c0*/  @!P0 LDC.64 R12, c[0x0][0x388] ;  /* 0x0000e200ff0c8b82 */ /* 0x004f620000000a00 */
[----:B------:R-:W-:Y:S01]  /*02d0*/  @!P0 MOV R20, R18 ;  /* 0x0000001200148202 */ /* 0x000fe20000000f00 */
[----:B------:R-:W-:Y:S01]  /*02e0*/  @!P0 IMAD.MOV.U32 R21, RZ, RZ, RZ ;  /* 0x000000ffff158224 */ /* 0x000fe200078e00ff */
[----:B--2---:R-:W-:-:S02]  /*02f0*/  @!P0 R2UR UR4, R8 ;  /* 0x00000000080482ca */ /* 0x004fc400000e0000 */
[----:B------:R-:W-:Y:S02]  /*0300*/  @!P0 R2UR UR5, R9 ;  /* 0x00000000090582ca */ /* 0x000fe400000e0000 */
[----:B------:R-:W-:Y:S01]  /*0310*/  @!P0 R2UR UR6, R8 ;  /* 0x00000000080682ca */ /* 0x000fe200000e0000 */
[----:B------:R-:W2:Y:S01]  /*0320*/  LDC.64 R4, c[0x0][0x380] ;  /* 0x0000e000ff047b82 */ /* 0x000ea20000000a00 */
[----:B-1----:R-:W-:Y:S01]  /*0330*/  @!P0 IMAD R0, R17, R10, RZ ;  /* 0x0000000a11008224 */ /* 0x002fe200078e02ff */
[----:B------:R-:W-:-:S03]  /*0340*/  @!P0 R2UR UR7, R9 ;  /* 0x00000000090782ca */ /* 0x000fc600000e0000 */
[C---:B------:R-:W-:Y:S02]  /*0350*/  @!P0 IMAD R23, R19.reuse, R11, R0 ;  /* 0x0000000b13178224 */ /* 0x040fe400078e0200 */
[----:B------:R-:W-:Y:S01]  /*0360*/  @!P0 IMAD.WIDE.U32 R10, R19, R10, R20 ;  /* 0x0000000a130a8225 */ /* 0x000fe200078e0014 */
[----:B------:R-:W1:Y:S03]  /*0370*/  LDC.64 R2, c[0x0][0x380] ;  /* 0x0000e000ff027b82 */ /* 0x000e660000000a00 */
[----:B----4-:R-:W-:Y:S02]  /*0380*/  @!P0 IMAD R0, R17, R14, RZ ;  /* 0x0000000e11008224 */ /* 0x010fe400078e02ff */
[----:B------:R-:W-:Y:S02]  /*0390*/  @!P0 IMAD.IADD R11, R11, 0x1, R23 ;  /* 0x000000010b0b8824 */ /* 0x000fe400078e0217 */
[----:B------:R-:W-:-:S02]  /*03a0*/  @!P0 IMAD R15, R19, R15, R0 ;  /* 0x0000000f130f8224 */ /* 0x000fc400078e0200 */
[----:B-----5:R-:W-:-:S03]  /*03b0*/  @!P0 IMAD.WIDE.U32 R12, R19, R14, R12 ;  /* 0x0000000e130c8225 */ /* 0x020fc600078e000c */
[----:B------:R-:W-:Y:S02]  /*03c0*/  @!P0 IADD3 R0, P2, PT, R18, R12, RZ ;  /* 0x0000000c12008210 */ /* 0x000fe40007f5e0ff */
[C---:B--2---:R-:W-:Y:S02]  /*03d0*/  @!P0 LEA R4, P1, R10.reuse, R4, 0x1 ;  /* 0x000000040a048211 */ /* 0x044fe400078208ff */
[----:B------:R-:W-:Y:S02]  /*03e0*/  @!P0 IADD3.X R12, PT, PT, R15, R13, RZ, P2, !PT ;  /* 0x0000000d0f0c8210 */ /* 0x000fe400017fe4ff */
[----:B------:R-:W-:Y:S02]  /*03f0*/  @!P0 LEA.HI.X R5, R10, R5, R11, 0x1, P1 ;  /* 0x000000050a058211 */ /* 0x000fe400008f0c0b */
[----:B-1----:R-:W-:-:S03]  /*0400*/  @!P0 LEA R2, P2, R0, R2, 0x1 ;  /* 0x0000000200028211 */ /* 0x002fc600078408ff */
[----:B------:R-:W2:Y:S01]  /*0410*/  @!P0 LDG.E.U16 R4, desc[UR4][R4.64] ;  /* 0x0000000404048981 */ /* 0x000ea2000c1e1500 */
[----:B------:R-:W-:-:S05]  /*0420*/  @!P0 LEA.HI.X R3, R0, R3, R12, 0x1, P2 ;  /* 0x0000000300038211 */ /* 0x000fca00010f0c0c */
[----:B------:R-:W4:Y:S01]  /*0430*/  @!P0 LDG.E.U16 R2, desc[UR6][R2.64] ;  /* 0x0000000602028981 */ /* 0x000f22000c1e1500 */
[----:B------:R-:W-:Y:S01]  /*0440*/  IMAD.MOV.U32 R22, RZ, RZ, -0x800000 ;  /* 0xff800000ff167424 */ /* 0x000fe200078e00ff */
[----:B------:R-:W-:Y:S01]  /*0450*/  UMOV UR4, 0xffffffff ;  /* 0xffffffff00047882 */ /* 0x000fe20000000000 */
[----:B------:R-:W-:Y:S01]  /*0460*/  IMAD.MOV.U32 R20, RZ, RZ, -0x800000 ;  /* 0xff800000ff147424 */ /* 0x000fe200078e00ff */
[----:B------:R-:W-:Y:S01]  /*0470*/  MOV R13, 0xff800000 ;  /* 0xff800000000d7802 */ /* 0x000fe20000000f00 */
[----:B------:R-:W-:Y:S02]  /*0480*/  IMAD.MOV.U32 R0, RZ, RZ, -0x800000 ;  /* 0xff800000ff007424 */ /* 0x000fe400078e00ff */
[----:B--2---:R-:W-:Y:S02]  /*0490*/  @!P0 HADD2.F32 R22, -RZ, R4.H0_H0 ;  /* 0x20000004ff168230 */ /* 0x004fe40000004100 */
[----:B----4-:R-:W-:-:S03]  /*04a0*/  @!P0 HADD2.F32 R20, -RZ, R2.H0_H0 ;  /* 0x20000002ff148230 */ /* 0x010fc60000004100 */
[----:B------:R-:W-:Y:S02]  /*04b0*/  @!P0 FMNMX R13, R22, -INF , !PT ;  /* 0xff800000160d8809 */ /* 0x000fe40007800000 */
[----:B------:R-:W-:Y:S01]  /*04c0*/  @!P0 FMNMX R0, R20, -INF , !PT ;  /* 0xff80000014008809 */ /* 0x000fe20007800000 */
[----:B------:R-:W-:Y:S06]  /*04d0*/  BRA.DIV UR4, `(.L_x_3944) ;  /* 0x0000000604fc7947 */ /* 0x000fec000b800000 */
[----:B------:R-:W1:Y:S04]  /*04e0*/  SHFL.BFLY PT, R14, R13, 0x10, 0x1f ;  /* 0x0e001f000d0e7f89 */ /* 0x000e6800000e0000 */
[----:B------:R-:W2:Y:S01]  /*04f0*/  SHFL.BFLY PT, R3, R0, 0x10, 0x1f ;  /* 0x0e001f0000037f89 */ /* 0x000ea200000e0000 */
[----:B-1----:R-:W-:Y:S02]  /*0500*/  FMNMX R13, R14, R13, !PT ;  /* 0x0000000d0e0d7209 */ /* 0x002fe40007800000 */
[----:B--2---:R-:W-:-:S03]  /*0510*/  FMNMX R5, R3, R0, !PT ;  /* 0x0000000003057209 */ /* 0x004fc60007800000 */
[----:B------:R-:W1:Y:S04]  /*0520*/  SHFL.BFLY PT, R14, R13, 0x8, 0x1f ;  /* 0x0d001f000d0e7f89 */ /* 0x000e6800000e0000 */
[----:B------:R-:W2:Y:S01]  /*0530*/  SHFL.BFLY PT, R4, R5, 0x8, 0x1f ;  /* 0x0d001f0005047f89 */ /* 0x000ea200000e0000 */
[----:B-1----:R-:W-:Y:S01]  /*0540*/  FMNMX R2, R13, R14, !PT ;  /* 0x0000000e0d027209 */ /* 0x002fe20007800000 */
[----:B------:R-:W-:Y:S01]  /*0550*/  HFMA2 R13, -RZ, RZ, 3.7421875, 0 ;  /* 0x437c0000ff0d7431 */ /* 0x000fe200000001ff */
[----:B--2---:R-:W-:-:S03]  /*0560*/  FMNMX R25, R5, R4, !PT ;  /* 0x0000000405197209 */ /* 0x004fc60007800000 */
[----:B------:R-:W1:Y:S04]  /*0570*/  SHFL.BFLY PT, R14, R2, 0x4, 0x1f ;  /* 0x0c801f00020e7f89 */ /* 0x000e6800000e0000 */
[----:B------:R-:W2:Y:S01]  /*0580*/  SHFL.BFLY PT, R4, R25, 0x4, 0x1f ;  /* 0x0c801f0019047f89 */ /* 0x000ea200000e0000 */
[----:B-1----:R-:W-:Y:S01]  /*0590*/  FMNMX R3, R2, R14, !PT ;  /* 0x0000000e02037209 */ /* 0x002fe20007800000 */
[----:B------:R-:W-:Y:S01]  /*05a0*/  IMAD.MOV.U32 R2, RZ, RZ, 0x3bbb989d ;  /* 0x3bbb989dff027424 */ /* 0x000fe200078e00ff */
[----:B--2---:R-:W-:-:S03]  /*05b0*/  FMNMX R4, R25, R4, !PT ;  /* 0x0000000419047209 */ /* 0x004fc60007800000 */
[----:B------:R-:W1:Y:S04]  /*05c0*/  SHFL.BFLY PT, R14, R3, 0x2, 0x1f ;  /* 0x0c401f00030e7f89 */ /* 0x000e6800000e0000 */
[----:B------:R-:W2:Y:S01]  /*05d0*/  SHFL.BFLY PT, R23, R4, 0x2, 0x1f ;  /* 0x0c401f0004177f89 */ /* 0x000ea200000e0000 */
[----:B-1----:R-:W-:Y:S02]  /*05e0*/  FMNMX R21, R3, R14, !PT ;  /* 0x0000000e03157209 */ /* 0x002fe40007800000 */
[----:B--2---:R-:W-:-:S03]  /*05f0*/  FMNMX R5, R4, R23, !PT ;  /* 0x0000001704057209 */ /* 0x004fc60007800000 */
[----:B------:R-:W1:Y:S04]  /*0600*/  SHFL.BFLY PT, R24, R21, 0x1, 0x1f ;  /* 0x0c201f0015187f89 */ /* 0x000e6800000e0000 */
[----:B------:R-:W2:Y:S01]  /*0610*/  SHFL.BFLY PT, R10, R5, 0x1, 0x1f ;  /* 0x0c201f00050a7f89 */ /* 0x000ea200000e0000 */
[----:B-1----:R-:W-:Y:S02]  /*0620*/  FMNMX R23, R21, R24, !PT ;  /* 0x0000001815177209 */ /* 0x002fe40007800000 */
[----:B--2---:R-:W-:-:S03]  /*0630*/  FMNMX R11, R5, R10, !PT ;  /* 0x0000000a050b7209 */ /* 0x004fc60007800000 */
[----:B------:R-:W-:Y:S02]  /*0640*/  FADD R22, -R23, R22 ;  /* 0x0000001617167221 */ /* 0x000fe40000000100 */
[----:B------:R-:W-:Y:S02]  /*0650*/  FADD R11, -R11, R20 ;  /* 0x000000140b0b7221 */ /* 0x000fe40000000100 */
[-C--:B------:R-:W-:Y:S02]  /*0660*/  FFMA.SAT R0, R22, R2.reuse, 0.5 ;  /* 0x3f00000016007423 */ /* 0x080fe40000002002 */
[----:B------:R-:W-:Y:S02]  /*0670*/  FFMA.SAT R2, R11, R2, 0.5 ;  /* 0x3f0000000b027423 */ /* 0x000fe40000002002 */
[-C--:B------:R-:W-:Y:S02]  /*0680*/  FFMA.RM R0, R0, R13.reuse, 12582913 ;  /* 0x4b40000100007423 */ /* 0x080fe4000000400d */
[----:B------:R-:W-:-:S02]  /*0690*/  FFMA.RM R4, R2, R13, 12582913 ;  /* 0x4b40000102047423 */ /* 0x000fc4000000400d */
[C---:B------:R-:W-:Y:S01]  /*06a0*/  FADD R3, R0.reuse, -12583039 ;  /* 0xcb40007f00037421 */ /* 0x040fe20000000000 */
[----:B------:R-:W-:Y:S02]  /*06b0*/  IMAD.SHL.U32 R0, R0, 0x800000, RZ ;  /* 0x0080000000007824 */ /* 0x000fe400078e00ff */
[----:B------:R-:W-:Y:S01]  /*06c0*/  FADD R2, R4, -12583039 ;  /* 0xcb40007f04027421 */ /* 0x000fe20000000000 */
[----:B------:R-:W-:-:S03]  /*06d0*/  FFMA R3, R22, 1.4426950216293334961, -R3 ;  /* 0x3fb8aa3b16037823 */ /* 0x000fc60000000803 */
[----:B------:R-:W-:Y:S01]  /*06e0*/  FFMA R2, R11, 1.4426950216293334961, -R2 ;  /* 0x3fb8aa3b0b027823 */ /* 0x000fe20000000802 */
[----:B------:R-:W-:-:S03]  /*06f0*/  FFMA R22, R22, 1.925963033500011079e-08, R3 ;  /* 0x32a5706016167823 */ /* 0x000fc60000000003 */
[----:B------:R-:W-:Y:S01]  /*0700*/  FFMA R11, R11, 1.925963033500011079e-08, R2 ;  /* 0x32a570600b0b7823 */ /* 0x000fe20000000002 */
[----:B------:R-:W1:Y:S08]  /*0710*/  MUFU.EX2 R3, R22 ;  /* 0x0000001600037308 */ /* 0x000e700000000800 */
[----:B------:R-:W2:Y:S01]  /*0720*/  MUFU.EX2 R11, R11 ;  /* 0x0000000b000b7308 */ /* 0x000ea20000000800 */
[----:B-1----:R-:W-:Y:S01]  /*0730*/  FMUL R2, R0, R3 ;  /* 0x0000000300027220 */ /* 0x002fe20000400000 */
[----:B------:R-:W-:-:S03]  /*0740*/  IMAD.SHL.U32 R0, R4, 0x800000, RZ ;  /* 0x0080000004007824 */ /* 0x000fc600078e00ff */
[----:B------:R-:W-:Y:S01]  /*0750*/  FADD R21, RZ, R2 ;  /* 0x00000002ff157221 */ /* 0x000fe20000000000 */
[----:B--2---:R-:W-:-:S04]  /*0760*/  FMUL R0, R0, R11 ;  /* 0x0000000b00007220 */ /* 0x004fc80000400000 */
[----:B------:R-:W1:Y:S01]  /*0770*/  SHFL.BFLY PT, R14, R21, 0x10, 0x1f ;  /* 0x0e001f00150e7f89 */ /* 0x000e6200000e0000 */
[----:B------:R-:W-:-:S05]  /*0780*/  FADD R3, RZ, R0 ;  /* 0x00000000ff037221 */ /* 0x000fca0000000000 */
[----:B------:R-:W2:Y:S01]  /*0790*/  SHFL.BFLY PT, R4, R3, 0x10, 0x1f ;  /* 0x0e001f0003047f89 */ /* 0x000ea200000e0000 */
[----:B-1----:R-:W-:-:S05]  /*07a0*/  FADD R22, R21, R14 ;  /* 0x0000000e15167221 */ /* 0x002fca0000000000 */
[----:B------:R-:W1:Y:S01]  /*07b0*/  SHFL.BFLY PT, R14, R22, 0x8, 0x1f ;  /* 0x0d001f00160e7f89 */ /* 0x000e6200000e0000 */
[----:B--2---:R-:W-:-:S05]  /*07c0*/  FADD R20, R3, R4 ;  /* 0x0000000403147221 */ /* 0x004fca0000000000 */
        /* <DEDUP_REMOVED lines=12> */
[----:B------:R2:W4:Y:S02]  /*0890*/  SHFL.BFLY PT, R14, R3, 0x1, 0x1f ;  /* 0x0c201f00030e7f89 */ /* 0x00052400000e0000 */
[----:B-12---:R-:W-:-:S07]  /*08a0*/  FADD R21, R10, R21 ;  /* 0x000000150a157221 */ /* 0x006fce0000000000 */
.L_x_3975:
[----:B------:R-:W1:Y:S01]  /*08b0*/  MUFU.RCP R4, R21 ;  /* 0x0000001500047308 */ /* 0x000e620000001000 */
[----:B------:R-:W-:Y:S07]  /*08c0*/  BSSY.RECONVERGENT B0, `(.L_x_3945) ;  /* 0x000000d000007945 */ /* 0x000fee0003800200 */
[----:B------:R-:W2:Y:S01]  /*08d0*/  FCHK P1, R2, R21 ;  /* 0x0000001502007302 */ /* 0x000ea20000020000 */
[----:B-1----:R-:W-:-:S04]  /*08e0*/  FFMA R5, -R21, R4, 1 ;  /* 0x3f80000015057423 */ /* 0x002fc80000000104 */
[----:B------:R-:W-:Y:S01]  /*08f0*/  FFMA R11, R4, R5, R4 ;  /* 0x00000005040b7223 */ /* 0x000fe20000000004 */
[----:B----4-:R-:W-:-:S03]  /*0900*/  FADD R5, R3, R14 ;  /* 0x0000000e03057221 */ /* 0x010fc60000000000 */
[----:B------:R-:W-:-:S04]  /*0910*/  FFMA R4, R2, R11, RZ ;  /* 0x0000000b02047223 */ /* 0x000fc800000000ff */
[----:B------:R-:W-:-:S04]  /*0920*/  FFMA R10, -R21, R4, R2 ;  /* 0x00000004150a7223 */ /* 0x000fc80000000102 */
[----:B------:R-:W-:Y:S01]  /*0930*/  FFMA R4, R11, R10, R4 ;  /* 0x0000000a0b047223 */ /* 0x000fe20000000004 */
[----:B--2---:R-:W-:Y:S06]  /*0940*/  @!P1 BRA `(.L_x_3946) ;  /* 0x0000000000109947 */ /* 0x004fec0003800000 */
[----:B------:R-:W-:Y:S02]  /*0950*/  MOV R3, R21 ;  /* 0x0000001500037202 */ /* 0x000fe40000000f00 */
[----:B------:R-:W-:-:S07]  /*0960*/  MOV R4, 0x980 ;  /* 0x0000098000047802 */ /* 0x000fce0000000f00 */
[----:B0--3--:R-:W-:Y:S05]  /*0970*/  CALL.REL.NOINC `($__internal_66_$__cuda_sm3x_div_rn_noftz_f32_slowpath) ;  /* 0x0000000c00487944 */ /* 0x009fea0003c00000 */
[----:B------:R-:W-:-:S07]  /*0980*/  IMAD.MOV.U32 R4, RZ, RZ, R12 ;  /* 0x000000ffff047224 */ /* 0x000fce00078e000c */
.L_x_3946:
[----:B------:R-:W-:Y:S05]  /*0990*/  BSYNC.RECONVERGENT B0 ;  /* 0x0000000000007941 */ /* 0x000fea0003800200 */
.L_x_3945:
[----:B------:R-:W1:Y:S01]  /*09a0*/  MUFU.RCP R2, R5 ;  /* 0x0000000500027308 */ /* 0x000e620000001000 */
[----:B------:R-:W-:Y:S01]  /*09b0*/  ISETP.GE.U32.AND P1, PT, R18, UR40, PT ;  /* 0x0000002812007c0c */ /* 0x000fe2000bf26070 */
[----:B------:R-:W-:Y:S03]  /*09c0*/  BSSY.RECONVERGENT B0, `(.L_x_3947) ;  /* 0x0000014000007945 */ /* 0x000fe60003800200 */
[----:B------:R-:W-:-:S03]  /*09d0*/  ISETP.GE.AND.EX P1, PT, RZ, UR41, PT, P1 ;  /* 0x00000029ff007c0c */ /* 0x000fc6000bf26310 */
[----:B------:R2:W4:Y:S01]  /*09e0*/  FCHK P2, R0, R5 ;  /* 0x0000000500007302 */ /* 0x0005220000040000 */
[----:B-1----:R-:W-:-:S04]  /*09f0*/  FFMA R3, -R5, R2, 1 ;  /* 0x3f80000005037423 */ /* 0x002fc80000000102 */
[----:B------:R-:W-:-:S04]  /*0a00*/  FFMA R13, R2, R3, R2 ;  /* 0x00000003020d7223 */ /* 0x000fc80000000002 */
[----:B------:R-:W-:-:S04]  /*0a10*/  FFMA R12, R0, R13, RZ ;  /* 0x0000000d000c7223 */ /* 0x000fc800000000ff */
[----:B------:R-:W-:Y:S01]  /*0a20*/  FFMA R14, -R5, R12, R0 ;  /* 0x0000000c050e7223 */ /* 0x000fe20000000100 */
[----:B--2-4-:R-:W-:Y:S06]  /*0a30*/  @P0 BRA `(.L_x_3948) ;  /* 0x0000000000300947 */ /* 0x014fec0003800000 */
[----:B------:R-:W-:Y:S02]  /*0a40*/  HFMA2 R3, -RZ, RZ, 0, 0 ;  /* 0x00000000ff037431 */ /* 0x000fe400000001ff */
[----:B------:R-:W-:Y:S01]  /*0a50*/  IMAD R10, R17, UR38, RZ ;  /* 0x00000026110a7c24 */ /* 0x000fe2000f8e02ff */
[----:B------:R-:W-:Y:S01]  /*0a60*/  R2UR UR4, R8 ;  /* 0x00000000080472ca */ /* 0x000fe200000e0000 */
[----:B------:R-:W-:Y:S01]  /*0a70*/  IMAD.MOV.U32 R2, RZ, RZ, R18 ;  /* 0x000000ffff027224 */ /* 0x000fe200078e0012 */
[----:B------:R-:W-:Y:S01]  /*0a80*/  R2UR UR5, R9 ;  /* 0x00000000090572ca */ /* 0x000fe200000e0000 */
[C---:B------:R-:W-:Y:S01]  /*0a90*/  IMAD R11, R19.reuse, UR39, R10 ;  /* 0x00000027130b7c24 */ /* 0x040fe2000f8e020a */
[----:B------:R-:W-:Y:S01]  /*0aa0*/  F2FP.F16.F32.PACK_AB R4, RZ, R4 ;  /* 0x00000004ff04723e */ /* 0x000fe200000000ff */
[----:B------:R-:W-:-:S04]  /*0ab0*/  IMAD.WIDE.U32 R2, R19, UR38, R2 ;  /* 0x0000002613027c25 */ /* 0x000fc8000f8e0002 */
[----:B------:R-:W-:Y:S01]  /*0ac0*/  IMAD.IADD R3, R3, 0x1, R11 ;  /* 0x0000000103037824 */ /* 0x000fe200078e020b */
[----:B------:R-:W-:-:S04]  /*0ad0*/  LEA R10, P0, R2, UR36, 0x1 ;  /* 0x00000024020a7c11 */ /* 0x000fc8000f8008ff */
[----:B------:R-:W-:-:S05]  /*0ae0*/  LEA.HI.X R11, R2, UR37, R3, 0x1, P0 ;  /* 0x00000025020b7c11 */ /* 0x000fca00080f0c03 */
[----:B------:R1:W-:Y:S04]  /*0af0*/  STG.E.U16 desc[UR4][R10.64], R4 ;  /* 0x000000040a007986 */ /* 0x0003e8000c101504 */
.L_x_3948:
[----:B------:R-:W-:Y:S05]  /*0b00*/  BSYNC.RECONVERGENT B0 ;  /* 0x0000000000007941 */ /* 0x000fea0003800200 */
.L_x_3947:
[----:B------:R-:W-:Y:S01]  /*0b10*/  BSSY.RECONVERGENT B0, `(.L_x_3949) ;  /* 0x0000007000007945 */ /* 0x000fe20003800200 */
[----:B------:R-:W-:-:S03]  /*0b20*/  FFMA R12, R13, R14, R12 ;  /* 0x0000000e0d0c7223 */ /* 0x000fc6000000000c */
[----:B------:R-:W-:Y:S05]  /*0b30*/  @!P2 BRA `(.L_x_3950) ;  /* 0x000000000010a947 */ /* 0x000fea0003800000 */
[----:B------:R-:W-:Y:S01]  /*0b40*/  IMAD.MOV.U32 R2, RZ, RZ, R0 ;  /* 0x000000ffff027224 */ /* 0x000fe200078e0000 */
[----:B------:R-:W-:Y:S02]  /*0b50*/  MOV R3, R5 ;  /* 0x0000000500037202 */ /* 0x000fe40000000f00 */
[----:B-1----:R-:W-:-:S07]  /*0b60*/  MOV R4, 0xb80 ;  /* 0x00000b8000047802 */ /* 0x002fce0000000f00 */
[----:B0--3--:R-:W-:Y:S05]  /*0b70*/  CALL.REL.NOINC `($__internal_66_$__cuda_sm3x_div_rn_noftz_f32_slowpath) ;  /* 0x0000000800c87944 */ /* 0x009fea0003c00000 */
.L_x_3950:
[----:B------:R-:W-:Y:S05]  /*0b80*/  BSYNC.RECONVERGENT B0 ;  /* 0x0000000000007941 */ /* 0x000fea0003800200 */
.L_x_3949:
[----:B------:R-:W-:Y:S04]  /*0b90*/  BSSY.RECONVERGENT B0, `(.L_x_3951) ;  /* 0x000000d000007945 */ /* 0x000fe80003800200 */
[----:B------:R-:W-:Y:S05]  /*0ba0*/  @P1 BRA `(.L_x_3952) ;  /* 0x00000000002c1947 */ /* 0x000fea0003800000 */
[----:B------:R-:W-:Y:S01]  /*0bb0*/  IMAD R0, R17, UR38, RZ ;  /* 0x0000002611007c24 */ /* 0x000fe2000f8e02ff */
[----:B------:R-:W-:Y:S01]  /*0bc0*/  R2UR UR4, R8 ;  /* 0x00000000080472ca */ /* 0x000fe200000e0000 */
[----:B---3--:R-:W-:Y:S01]  /*0bd0*/  IMAD.WIDE.U32 R2, R19, UR38, R6 ;  /* 0x0000002613027c25 */ /* 0x008fe2000f8e0006 */
[----:B------:R-:W-:Y:S02]  /*0be0*/  R2UR UR5, R9 ;  /* 0x00000000090572ca */ /* 0x000fe400000e0000 */
[----:B------:R-:W-:Y:S01]  /*0bf0*/  F2FP.F16.F32.PACK_AB R12, RZ, R12 ;  /* 0x0000000cff0c723e */ /* 0x000fe200000000ff */
[----:B------:R-:W-:Y:S01]  /*0c00*/  IMAD R5, R19, UR39, R0 ;  /* 0x0000002713057c24 */ /* 0x000fe2000f8e0200 */
[----:B------:R-:W-:-:S05]  /*0c10*/  IADD3 R0, P0, PT, R18, R2, RZ ;  /* 0x0000000212007210 */ /* 0x000fca0007f1e0ff */
[----:B------:R-:W-:Y:S01]  /*0c20*/  IMAD.X R3, R5, 0x1, R3, P0 ;  /* 0x0000000105037824 */ /* 0x000fe200000e0603 */
[----:B------:R-:W-:-:S04]  /*0c30*/  LEA R2, P0, R0, UR36, 0x1 ;  /* 0x0000002400027c11 */ /* 0x000fc8000f8008ff */
[----:B------:R-:W-:-:S05]  /*0c40*/  LEA.HI.X R3, R0, UR37, R3, 0x1, P0 ;  /* 0x0000002500037c11 */ /* 0x000fca00080f0c03 */
[----:B------:R2:W-:Y:S04]  /*0c50*/  STG.E.U16 desc[UR4][R2.64], R12 ;  /* 0x0000000c02007986 */ /* 0x0005e8000c101504 */
.L_x_3952:
[----:B------:R-:W-:Y:S05]  /*0c60*/  BSYNC.RECONVERGENT B0 ;  /* 0x0000000000007941 */ /* 0x000fea0003800200 */
.L_x_3951:
[----:B------:R-:W-:-:S04]  /*0c70*/  IADD3 R19, P0, PT, R16, R19, RZ ;  /* 0x0000001310137210 */ /* 0x000fc80007f1e0ff */
[----:B------:R-:W-:Y:S02]  /*0c80*/  LEA.HI.X.SX32 R17, R16, R17, 0x1, P0 ;  /* 0x0000001110117211 */ /* 0x000fe400000f0eff */
[----:B------:R-:W-:-:S04]  /*0c90*/  ISETP.GE.U32.AND P0, PT, R19, UR42, PT ;  /* 0x0000002a13007c0c */ /* 0x000fc8000bf06070 */
[----:B------:R-:W-:-:S13]  /*0ca0*/  ISETP.GE.AND.EX P0, PT, R17, UR43, PT, P0 ;  /* 0x0000002b11007c0c */ /* 0x000fda000bf06300 */
[----:B------:R-:W-:Y:S05]  /*0cb0*/  @!P0 BRA `(.L_x_3953) ;  /* 0xfffffff400708947 */ /* 0x000fea000383ffff */
[----:B------:R-:W-:Y:S05]  /*0cc0*/  EXIT ;  /* 0x000000000000794d */ /* 0x000fea0003800000 */
.L_x_3944:
[----:B------:R-:W-:Y:S01]  /*0cd0*/  HFMA2 R12, -RZ, RZ, 0, 9.5367431640625e-07 ;  /* 0x00000010ff0c7431 */ /* 0x000fe200000001ff */
[----:B------:R-:W-:Y:S01]  /*0ce0*/  BSSY B0, `(.L_x_3954) ;  /* 0x0000006000007945 */ /* 0x000fe20003800000 */
[----:B------:R-:W-:Y:S01]  /*0cf0*/  IMAD.MOV.U32 R11, RZ, RZ, 0x1f ;  /* 0x0000001fff0b7424 */ /* 0x000fe200078e00ff */
[----:B------:R-:W-:-:S07]  /*0d00*/  MOV R15, 0xffffffff ;  /* 0xffffffff000f7802 */ /* 0x000fce0000000f00 */
[----:B0--3--:R-:W-:Y:S05]  /*0d10*/  WARPSYNC.COLLECTIVE R15, `(.L_x_3955) ;  /* 0x000000000f087348 */ /* 0x009fea0003c00000 */
[----:B------:R1:W2:Y:S02]  /*0d20*/  SHFL.BFLY P6, R14, R13, R12, R11 ;  /* 0x0c00000c0d0e7389 */ /* 0x0002a400000c000b */
[----:B0123--:R-:W-:Y:S05]  /*0d30*/  ENDCOLLECTIVE ;  /* 0x000000000000791b */ /* 0x00ffea0003800000 */
.L_x_3955:
[----:B------:R-:W-:Y:S05]  /*0d40*/  BSYNC B0 ;  /* 0x0000000000007941 */ /* 0x000fea0003800000 */
.L_x_3954:
[----:B------:R-:W-:Y:S01]  /*0d50*/  HFMA2 R11, -RZ, RZ, 0, 1.847743988037109375e-06 ;  /* 0x0000001fff0b7431 */ /* 0x000fe200000001ff */
[----:B------:R-:W-:Y:S01]  /*0d60*/  FMNMX R13, R14, R13, !PT ;  /* 0x0000000d0e0d7209 */ /* 0x000fe20007800000 */
[----:B------:R-:W-:Y:S02]  /*0d70*/  IMAD.MOV.U32 R12, RZ, RZ, 0x8 ;  /* 0x00000008ff0c7424 */ /* 0x000fe400078e00ff */
[----:B------:R-:W-:-:S07]  /*0d80*/  IMAD.MOV.U32 R15, RZ, RZ, -0x1 ;  /* 0xffffffffff0f7424 */ /* 0x000fce00078e00ff */
[----:B------:R-:W-:Y:S05]  /*0d90*/  WARPSYNC.COLLECTIVE R15, `(.L_x_3956) ;  /* 0x000000000f087348 */ /* 0x000fea0003c00000 */
[----:B------:R0:W1:Y:S02]  /*0da0*/  SHFL.BFLY P6, R14, R13, R12, R11 ;  /* 0x0c00000c0d0e7389 */ /* 0x00006400000c000b */
[----:B01----:R-:W-:Y:S05]  /*0db0*/  ENDCOLLECTIVE ;  /* 0x000000000000791b */ /* 0x003fea0003800000 */
.L_x_3956:
[----:B------:R-:W-:Y:S01]  /*0dc0*/  IMAD.MOV.U32 R12, RZ, RZ, 0x4 ;  /* 0x00000004ff0c7424 */ /* 0x000fe200078e00ff */
[----:B------:R-:W-:-:S04]  /*0dd0*/  FMNMX R2, R13, R14, !PT ;  /* 0x0000000e0d027209 */ /* 0x000fc80007800000 */
[----:B------:R-:W-:-:S07]  /*0de0*/  MOV R13, R2 ;  /* 0x00000002000d7202 */ /* 0x000fce0000000f00 */
[----:B------:R-:W-:Y:S05]  /*0df0*/  WARPSYNC.COLLECTIVE R15, `(.L_x_3957) ;  /* 0x000000000f087348 */ /* 0x000fea0003c00000 */
[----:B------:R0:W1:Y:S02]  /*0e00*/  SHFL.BFLY P6, R14, R13, R12, R11 ;  /* 0x0c00000c0d0e7389 */ /* 0x00006400000c000b */
[----:B01----:R-:W-:Y:S05]  /*0e10*/  ENDCOLLECTIVE ;  /* 0x000000000000791b */ /* 0x003fea0003800000 */
.L_x_3957:
[----:B------:R-:W-:Y:S01]  /*0e20*/  IMAD.MOV.U32 R12, RZ, RZ, 0x2 ;  /* 0x00000002ff0c7424 */ /* 0x000fe200078e00ff */
[----:B------:R-:W-:-:S04]  /*0e30*/  FMNMX R3, R2, R14, !PT ;  /* 0x0000000e02037209 */ /* 0x000fc80007800000 */
[----:B------:R-:W-:-:S07]  /*0e40*/  MOV R13, R3 ;  /* 0x00000003000d7202 */ /* 0x000fce0000000f00 */
[----:B------:R-:W-:Y:S05]  /*0e50*/  WARPSYNC.COLLECTIVE R15, `(.L_x_3958) ;  /* 0x000000000f087348 */ /* 0x000fea0003c00000 */
[----:B------:R0:W1:Y:S02]  /*0e60*/  SHFL.BFLY P6, R14, R13, R12, R11 ;  /* 0x0c00000c0d0e7389 */ /* 0x00006400000c000b */
[----:B01----:R-:W-:Y:S05]  /*0e70*/  ENDCOLLECTIVE ;  /* 0x000000000000791b */ /* 0x003fea0003800000 */
.L_x_3958:
[----:B------:R-:W-:Y:S01]  /*0e80*/  IMAD.MOV.U32 R12, RZ, RZ, 0x1 ;  /* 0x00000001ff0c7424 */ /* 0x000fe200078e00ff */
[----:B------:R-:W-:-:S04]  /*0e90*/  FMNMX R21, R3, R14, !PT ;  /* 0x0000000e03157209 */ /* 0x000fc80007800000 */
[----:B------:R-:W-:-:S07]  /*0ea0*/  MOV R13, R21 ;  /* 0x00000015000d7202 */ /* 0x000fce0000000f00 */
[----:B------:R-:W-:Y:S05]  /*0eb0*/  WARPSYNC.COLLECTIVE R15, `(.L_x_3959) ;  /* 0x000000000f087348 */ /* 0x000fea0003c00000 */
[----:B------:R0:W1:Y:S02]  /*0ec0*/  SHFL.BFLY P6, R14, R13, R12, R11 ;  /* 0x0c00000c0d0e7389 */ /* 0x00006400000c000b */
[----:B01----:R-:W-:Y:S05]  /*0ed0*/  ENDCOLLECTIVE ;  /* 0x000000000000791b */ /* 0x003fea0003800000 */
.L_x_3959:
[----:B------:R-:W-:Y:S02]  /*0ee0*/  HFMA2 R12, -RZ, RZ, 0, 9.5367431640625e-07 ;  /* 0x00000010ff0c7431 */ /* 0x000fe400000001ff */
[----:B------:R-:W-:Y:S01]  /*0ef0*/  IMAD.MOV.U32 R13, RZ, RZ, R0 ;  /* 0x000000ffff0d7224 */ /* 0x000fe200078e0000 */
[----:B------:R-:W-:-:S07]  /*0f00*/  MOV R24, R14 ;  /* 0x0000000e00187202 */ /* 0x000fce0000000f00 */
[----:B------:R-:W-:Y:S05]  /*0f10*/  WARPSYNC.COLLECTIVE R15, `(.L_x_3960) ;  /* 0x000000000f087348 */ /* 0x000fea0003c00000 */
[----:B------:R0:W1:Y:S02]  /*0f20*/  SHFL.BFLY P6, R14, R13, R12, R11 ;  /* 0x0c00000c0d0e7389 */ /* 0x00006400000c000b */
[----:B01----:R-:W-:Y:S05]  /*0f30*/  ENDCOLLECTIVE ;  /* 0x000000000000791b */ /* 0x003fea0003800000 */
.L_x_3960:
[----:B------:R-:W-:-:S05]  /*0f40*/  FMNMX R23, R21, R24, !PT ;  /* 0x0000001815177209 */ /* 0x000fca0007800000 */
[----:B------:R-:W-:Y:S01]  /*0f50*/  FADD R23, -R23, R22 ;  /* 0x0000001617177221 */ /* 0x000fe20000000100 */
[----:B------:R-:W-:Y:S02]  /*0f60*/  IMAD.MOV.U32 R12, RZ, RZ, 0x8 ;  /* 0x00000008ff0c7424 */ /* 0x000fe400078e00ff */
[----:B------:R-:W-:-:S05]  /*0f70*/  IMAD.MOV.U32 R3, RZ, RZ, R14 ;  /* 0x000000ffff037224 */ /* 0x000fca00078e000e */
[----:B------:R-:W-:Y:S01]  /*0f80*/  FMNMX R5, R3, R0, !PT ;  /* 0x0000000003057209 */ /* 0x000fe20007800000 */
[----:B------:R-:W-:Y:S01]  /*0f90*/  IMAD.MOV.U32 R3, RZ, RZ, 0x437c0000 ;  /* 0x437c0000ff037424 */ /* 0x000fe200078e00ff */
[----:B------:R-:W-:Y:S02]  /*0fa0*/  MOV R0, 0x3bbb989d ;  /* 0x3bbb989d00007802 */ /* 0x000fe40000000f00 */
[----:B------:R-:W-:-:S03]  /*0fb0*/  MOV R13, R5 ;  /* 0x00000005000d7202 */ /* 0x000fc60000000f00 */
[----:B------:R-:W-:-:S07]  /*0fc0*/  FFMA.SAT R2, R23, R0, 0.5 ;  /* 0x3f00000017027423 */ /* 0x000fce0000002000 */
[----:B------:R-:W-:Y:S05]  /*0fd0*/  WARPSYNC.COLLECTIVE R15, `(.L_x_3961) ;  /* 0x000000000f087348 */ /* 0x000fea0003c00000 */
[----:B------:R0:W1:Y:S02]  /*0fe0*/  SHFL.BFLY P6, R14, R13, R12, R11 ;  /* 0x0c00000c0d0e7389 */ /* 0x00006400000c000b */
[----:B01----:R-:W-:Y:S05]  /*0ff0*/  ENDCOLLECTIVE ;  /* 0x000000000000791b */ /* 0x003fea0003800000 */
.L_x_3961:
[----:B------:R-:W-:-:S04]  /*1000*/  FFMA.RM R2, R2, R3, 12582913 ;  /* 0x4b40000102027423 */ /* 0x000fc80000004003 */
[C---:B------:R-:W-:Y:S01]  /*1010*/  FADD R10, R2.reuse, -12583039 ;  /* 0xcb40007f020a7421 */ /* 0x040fe20000000000 */
[----:B------:R-:W-:-:S03]  /*1020*/  IMAD.SHL.U32 R2, R2, 0x800000, RZ ;  /* 0x0080000002027824 */ /* 0x000fc600078e00ff */
[----:B------:R-:W-:Y:S01]  /*1030*/  FFMA R10, R23, 1.4426950216293334961, -R10 ;  /* 0x3fb8aa3b170a7823 */ /* 0x000fe2000000080a */
[----:B------:R-:W-:-:S03]  /*1040*/  HFMA2 R12, -RZ, RZ, 0, 2.384185791015625e-07 ;  /* 0x00000004ff0c7431 */ /* 0x000fc600000001ff */
[----:B------:R-:W-:Y:S01]  /*1050*/  FFMA R22, R23, 1.925963033500011079e-08, R10 ;  /* 0x32a5706017167823 */ /* 0x000fe2000000000a */
[----:B------:R-:W-:-:S04]  /*1060*/  MOV R4, R14 ;  /* 0x0000000e00047202 */ /* 0x000fc80000000f00 */
[----:B------:R-:W-:Y:S02]  /*1070*/  FMNMX R25, R5, R4, !PT ;  /* 0x0000000405197209 */ /* 0x000fe40007800000 */
[----:B------:R0:W1:Y:S03]  /*1080*/  MUFU.EX2 R5, R22 ;  /* 0x0000001600057308 */ /* 0x0000660000000800 */
[----:B------:R-:W-:-:S07]  /*1090*/  IMAD.MOV.U32 R13, RZ, RZ, R25 ;  /* 0x000000ffff0d7224 */ /* 0x000fce00078e0019 */
[----:B01----:R-:W-:Y:S05]  /*10a0*/  WARPSYNC.COLLECTIVE R15, `(.L_x_3962) ;  /* 0x000000000f087348 */ /* 0x003fea0003c00000 */
[----:B------:R2:W3:Y:S02]  /*10b0*/  SHFL.BFLY P6, R14, R13, R12, R11 ;  /* 0x0c00000c0d0e7389 */ /* 0x0004e400000c000b */
[----:B0123--:R-:W-:Y:S05]  /*10c0*/  ENDCOLLECTIVE ;  /* 0x000000000000791b */ /* 0x00ffea0003800000 */
.L_x_3962:
[----:B------:R-:W-:-:S04]  /*10d0*/  FMUL R2, R2, R5 ;  /* 0x0000000502027220 */ /* 0x000fc80000400000 */
[----:B------:R-:W-:Y:S01]  /*10e0*/  FADD R21, RZ, R2 ;  /* 0x00000002ff157221 */ /* 0x000fe20000000000 */
[----:B------:R-:W-:Y:S02]  /*10f0*/  IMAD.MOV.U32 R12, RZ, RZ, 0x2 ;  /* 0x00000002ff0c7424 */ /* 0x000fe400078e00ff */
[----:B------:R-:W-:-:S05]  /*1100*/  IMAD.MOV.U32 R4, RZ, RZ, R14 ;  /* 0x000000ffff047224 */ /* 0x000fca00078e000e */
[----:B------:R-:W-:-:S04]  /*1110*/  FMNMX R4, R25, R4, !PT ;  /* 0x0000000419047209 */ /* 0x000fc80007800000 */
[----:B------:R-:W-:-:S07]  /*1120*/  MOV R13, R4 ;  /* 0x00000004000d7202 */ /* 0x000fce0000000f00 */
[----:B------:R-:W-:Y:S05]  /*1130*/  WARPSYNC.COLLECTIVE R15, `(.L_x_3963) ;  /* 0x000000000f087348 */ /* 0x000fea0003c00000 */
[----:B------:R0:W1:Y:S02]  /*1140*/  SHFL.BFLY P6, R14, R13, R12, R11 ;  /* 0x0c00000c0d0e7389 */ /* 0x00006400000c000b */
[----:B01----:R-:W-:Y:S05]  /*1150*/  ENDCOLLECTIVE ;  /* 0x000000000000791b */ /* 0x003fea0003800000 */
.L_x_3963:
[----:B------:R-:W-:Y:S01]  /*1160*/  IMAD.MOV.U32 R12, RZ, RZ, 0x1 ;  /* 0x00000001ff0c7424 */ /* 0x000fe200078e00ff */
[----:B------:R-:W-:-:S04]  /*1170*/  MOV R23, R14 ;  /* 0x0000000e00177202 */ /* 0x000fc80000000f00 */
[----:B------:R-:W-:-:S04]  /*1180*/  FMNMX R5, R4, R23, !PT ;  /* 0x0000001704057209 */ /* 0x000fc80007800000 */
[----:B------:R-:W-:-:S07]  /*1190*/  MOV R13, R5 ;  /* 0x00000005000d7202 */ /* 0x000fce0000000f00 */
[----:B------:R-:W-:Y:S05]  /*11a0*/  WARPSYNC.COLLECTIVE R15, `(.L_x_3964) ;  /* 0x000000000f087348 */ /* 0x000fea0003c00000 */
[----:B------:R0:W1:Y:S02]  /*11b0*/  SHFL.BFLY P6, R14, R13, R12, R11 ;  /* 0x0c00000c0d0e7389 */ /* 0x00006400000c000b */
[----:B01----:R-:W-:Y:S05]  /*11c0*/  ENDCOLLECTIVE ;  /* 0x000000000000791b */ /* 0x003fea0003800000 */
.L_x_3964:
[----:B------:R-:W-:Y:S02]  /*11d0*/  HFMA2 R12, -RZ, RZ, 0, 9.5367431640625e-07 ;  /* 0x00000010ff0c7431 */ /* 0x000fe400000001ff */
[----:B------:R-:W-:Y:S01]  /*11e0*/  IMAD.MOV.U32 R13, RZ, RZ, R21 ;  /* 0x000000ffff0d7224 */ /* 0x000fe200078e0015 */
[----:B------:R-:W-:-:S07]  /*11f0*/  MOV R10, R14 ;  /* 0x0000000e000a7202 */ /* 0x000fce0000000f00 */
[----:B------:R-:W-:Y:S05]  /*1200*/  WARPSYNC.COLLECTIVE R15, `(.L_x_3965) ;  /* 0x000000000f087348 */ /* 0x000fea0003c00000 */
[----:B------:R0:W1:Y:S02]  /*1210*/  SHFL.BFLY P6, R14, R13, R12, R11 ;  /* 0x0c00000c0d0e7389 */ /* 0x00006400000c000b */
[----:B01----:R-:W-:Y:S05]  /*1220*/  ENDCOLLECTIVE ;  /* 0x000000000000791b */ /* 0x003fea0003800000 */
.L_x_3965:
[----:B------:R-:W-:Y:S02]  /*1230*/  FMNMX R5, R5, R10, !PT ;  /* 0x0000000a05057209 */ /* 0x000fe40007800000 */
[----:B------:R-:W-:Y:S01]  /*1240*/  MOV R12, 0x8 ;  /* 0x00000008000c7802 */ /* 0x000fe20000000f00 */
[----:B------:R-:W-:Y:S02]  /*1250*/  FADD R22, R21, R14 ;  /* 0x0000000e15167221 */ /* 0x000fe40000000000 */
[----:B------:R-:W-:Y:S02]  /*1260*/  FADD R21, -R5, R20 ;  /* 0x0000001405157221 */ /* 0x000fe40000000100 */
[----:B------:R-:W-:Y:S02]  /*1270*/  IMAD.MOV.U32 R13, RZ, RZ, R22 ;  /* 0x000000ffff0d7224 */ /* 0x000fe400078e0016 */
[----:B------:R-:W-:-:S07]  /*1280*/  FFMA.SAT R0, R21, R0, 0.5 ;  /* 0x3f00000015007423 */ /* 0x000fce0000002000 */
[----:B------:R-:W-:Y:S05]  /*1290*/  WARPSYNC.COLLECTIVE R15, `(.L_x_3966) ;  /* 0x000000000f087348 */ /* 0x000fea0003c00000 */
[----:B------:R0:W1:Y:S02]  /*12a0*/  SHFL.BFLY P6, R14, R13, R12, R11 ;  /* 0x0c00000c0d0e7389 */ /* 0x00006400000c000b */
[----:B01----:R-:W-:Y:S05]  /*12b0*/  ENDCOLLECTIVE ;  /* 0x000000000000791b */ /* 0x003fea0003800000 */
.L_x_3966:
[----:B------:R-:W-:-:S04]  /*12c0*/  FFMA.RM R0, R0, R3, 12582913 ;  /* 0x4b40000100007423 */ /* 0x000fc80000004003 */
[C---:B------:R-:W-:Y:S01]  /*12d0*/  FADD R10, R0.reuse, -12583039 ;  /* 0xcb40007f000a7421 */ /* 0x040fe20000000000 */
[----:B------:R-:W-:-:S03]  /*12e0*/  IMAD.SHL.U32 R0, R0, 0x800000, RZ ;  /* 0x0080000000007824 */ /* 0x000fc600078e00ff */
[----:B------:R-:W-:Y:S01]  /*12f0*/  FFMA R10, R21, 1.4426950216293334961, -R10 ;  /* 0x3fb8aa3b150a7823 */ /* 0x000fe2000000080a */
[----:B------:R-:W-:Y:S02]  /*1300*/  HFMA2 R12, -RZ, RZ, 0, 2.384185791015625e-07 ;  /* 0x00000004ff0c7431 */ /* 0x000fe400000001ff */
[----:B------:R-:W-:-:S04]  /*1310*/  FADD R4, R22, R14 ;  /* 0x0000000e16047221 */ /* 0x000fc80000000000 */
[----:B------:R-:W-:-:S07]  /*1320*/  IMAD.MOV.U32 R13, RZ, RZ, R4 ;  /* 0x000000ffff0d7224 */ /* 0x000fce00078e0004 */
[----:B------:R-:W-:Y:S05]  /*1330*/  WARPSYNC.COLLECTIVE R15, `(.L_x_3967) ;  /* 0x000000000f087348 */ /* 0x000fea0003c00000 */
[----:B------:R0:W1:Y:S02]  /*1340*/  SHFL.BFLY P6, R14, R13, R12, R11 ;  /* 0x0c00000c0d0e7389 */ /* 0x00006400000c000b */
[----:B01----:R-:W-:Y:S05]  /*1350*/  ENDCOLLECTIVE ;  /* 0x000000000000791b */ /* 0x003fea0003800000 */
.L_x_3967:
[----:B------:R-:W-:Y:S01]  /*1360*/  MOV R12, 0x2 ;  /* 0x00000002000c7802 */ /* 0x000fe20000000f00 */
[----:B------:R-:W-:Y:S01]  /*1370*/  FADD R5, R4, R14 ;  /* 0x0000000e04057221 */ /* 0x000fe20000000000 */
[----:B------:R-:W-:-:S03]  /*1380*/  FFMA R4, R21, 1.925963033500011079e-08, R10 ;  /* 0x32a5706015047823 */ /* 0x000fc6000000000a */
[----:B------:R-:W-:Y:S01]  /*1390*/  IMAD.MOV.U32 R13, RZ, RZ, R5 ;  /* 0x000000ffff0d7224 */ /* 0x000fe200078e0005 */
[----:B------:R0:W1:Y:S06]  /*13a0*/  MUFU.EX2 R3, R4 ;  /* 0x0000000400037308 */ /* 0x00006c0000000800 */
[----:B01----:R-:W-:Y:S05]  /*13b0*/  WARPSYNC.COLLECTIVE R15, `(.L_x_3968) ;  /* 0x000000000f087348 */ /* 0x003fea0003c00000 */
[----:B------:R2:W3:Y:S02]  /*13c0*/  SHFL.BFLY P6, R14, R13, R12, R11 ;  /* 0x0c00000c0d0e7389 */ /* 0x0004e400000c000b */
[----:B0123--:R-:W-:Y:S05]  /*13d0*/  ENDCOLLECTIVE ;  /* 0x000000000000791b */ /* 0x00ffea0003800000 */
.L_x_3968:
[----:B------:R-:W-:Y:S01]  /*13e0*/  FMUL R0, R0, R3 ;  /* 0x0000000300007220 */ /* 0x000fe20000400000 */
[----:B------:R-:W-:-:S03]  /*13f0*/  IMAD.MOV.U32 R12, RZ, RZ, 0x1 ;  /* 0x00000001ff0c7424 */ /* 0x000fc600078e00ff */
[----:B------:R-:W-:Y:S01]  /*1400*/  FADD R3, RZ, R0 ;  /* 0x00000000ff037221 */ /* 0x000fe20000000000 */
[----:B------:R-:W-:-:S05]  /*1410*/  FADD R10, R5, R14 ;  /* 0x0000000e050a7221 */ /* 0x000fca0000000000 */
[----:B------:R-:W-:-:S07]  /*1420*/  MOV R13, R10 ;  /* 0x0000000a000d7202 */ /* 0x000fce0000000f00 */
[----:B------:R-:W-:Y:S05]  /*1430*/  WARPSYNC.COLLECTIVE R15, `(.L_x_3969) ;  /* 0x000000000f087348 */ /* 0x000fea0003c00000 */
[----:B------:R0:W1:Y:S02]  /*1440*/  SHFL.BFLY P6, R14, R13, R12, R11 ;  /* 0x0c00000c0d0e7389 */ /* 0x00006400000c000b */
[----:B01----:R-:W-:Y:S05]  /*1450*/  ENDCOLLECTIVE ;  /* 0x000000000000791b */ /* 0x003fea0003800000 */
.L_x_3969:
[----:B------:R-:W-:Y:S02]  /*1460*/  HFMA2 R12, -RZ, RZ, 0, 9.5367431640625e-07 ;  /* 0x00000010ff0c7431 */ /* 0x000fe400000001ff */
[----:B------:R-:W-:Y:S01]  /*1470*/  IMAD.MOV.U32 R13, RZ, RZ, R3 ;  /* 0x000000ffff0d7224 */ /* 0x000fe200078e0003 */
[----:B------:R-:W-:-:S07]  /*1480*/  MOV R21, R14 ;  /* 0x0000000e00157202 */ /* 0x000fce0000000f00 */
[----:B------:R-:W-:Y:S05]  /*1490*/  WARPSYNC.COLLECTIVE R15, `(.L_x_3970) ;  /* 0x000000000f087348 */ /* 0x000fea0003c00000 */
[----:B------:R0:W1:Y:S02]  /*14a0*/  SHFL.BFLY P6, R14, R13, R12, R11 ;  /* 0x0c00000c0d0e7389 */ /* 0x00006400000c000b */
[----:B01----:R-:W-:Y:S05]  /*14b0*/  ENDCOLLECTIVE ;  /* 0x000000000000791b */ /* 0x003fea0003800000 */
.L_x_3970:
[----:B------:R-:W-:Y:S01]  /*14c0*/  FADD R21, R10, R21 ;  /* 0x000000150a157221 */ /* 0x000fe20000000000 */
[----:B------:R-:W-:Y:S02]  /*14d0*/  IMAD.MOV.U32 R12, RZ, RZ, 0x8 ;  /* 0x00000008ff0c7424 */ /* 0x000fe400078e00ff */
[----:B------:R-:W-:-:S04]  /*14e0*/  IMAD.MOV.U32 R4, RZ, RZ, R14 ;  /* 0x000000ffff047224 */ /* 0x000fc800078e000e */
[----:B------:R-:W-:-:S05]  /*14f0*/  FADD R20, R3, R4 ;  /* 0x0000000403147221 */ /* 0x000fca0000000000 */
[----:B------:R-:W-:-:S07]  /*1500*/  MOV R13, R20 ;  /* 0x00000014000d7202 */ /* 0x000fce0000000f00 */
[----:B------:R-:W-:Y:S05]  /*1510*/  WARPSYNC.COLLECTIVE R15, `(.L_x_3971) ;  /* 0x000000000f087348 */ /* 0x000fea0003c00000 */
[----:B------:R0:W1:Y:S02]  /*1520*/  SHFL.BFLY P6, R14, R13, R12, R11 ;  /* 0x0c00000c0d0e7389 */ /* 0x00006400000c000b */
[----:B01----:R-:W-:Y:S05]  /*1530*/  ENDCOLLECTIVE ;  /* 0x000000000000791b */ /* 0x003fea0003800000 */
.L_x_3971:
[----:B------:R-:W-:Y:S01]  /*1540*/  HFMA2 R12, -RZ, RZ, 0, 2.384185791015625e-07 ;  /* 0x00000004ff0c7431 */ /* 0x000fe200000001ff */
[----:B------:R-:W-:-:S05]  /*1550*/  MOV R5, R14 ;  /* 0x0000000e00057202 */ /* 0x000fca0000000f00 */
[----:B------:R-:W-:-:S04]  /*1560*/  FADD R23, R20, R5 ;  /* 0x0000000514177221 */ /* 0x000fc80000000000 */
[----:B------:R-:W-:-:S07]  /*1570*/  IMAD.MOV.U32 R13, RZ, RZ, R23 ;  /* 0x000000ffff0d7224 */ /* 0x000fce00078e0017 */
[----:B------:R-:W-:Y:S05]  /*1580*/  WARPSYNC.COLLECTIVE R15, `(.L_x_3972) ;  /* 0x000000000f087348 */ /* 0x000fea0003c00000 */
[----:B------:R0:W1:Y:S02]  /*1590*/  SHFL.BFLY P6, R14, R13, R12, R11 ;  /* 0x0c00000c0d0e7389 */ /* 0x00006400000c000b */
[----:B01----:R-:W-:Y:S05]  /*15a0*/  ENDCOLLECTIVE ;  /* 0x000000000000791b */ /* 0x003fea0003800000 */
.L_x_3972:
[----:B------:R-:W-:Y:S02]  /*15b0*/  IMAD.MOV.U32 R12, RZ, RZ, 0x2 ;  /* 0x00000002ff0c7424 */ /* 0x000fe400078e00ff */
[----:B------:R-:W-:-:S04]  /*15c0*/  IMAD.MOV.U32 R24, RZ, RZ, R14 ;  /* 0x000000ffff187224 */ /* 0x000fc800078e000e */
[----:B------:R-:W-:-:S05]  /*15d0*/  FADD R24, R23, R24 ;  /* 0x0000001817187221 */ /* 0x000fca0000000000 */
[----:B------:R-:W-:-:S07]  /*15e0*/  MOV R13, R24 ;  /* 0x00000018000d7202 */ /* 0x000fce0000000f00 */
[----:B------:R-:W-:Y:S05]  /*15f0*/  WARPSYNC.COLLECTIVE R15, `(.L_x_3973) ;  /* 0x000000000f087348 */ /* 0x000fea0003c00000 */
[----:B------:R0:W1:Y:S02]  /*1600*/  SHFL.BFLY P6, R14, R13, R12, R11 ;  /* 0x0c00000c0d0e7389 */ /* 0x00006400000c000b */
[----:B01----:R-:W-:Y:S05]  /*1610*/  ENDCOLLECTIVE ;  /* 0x000000000000791b */ /* 0x003fea0003800000 */
.L_x_3973:
[----:B------:R-:W-:Y:S01]  /*1620*/  HFMA2 R12, -RZ, RZ, 0, 5.9604644775390625e-08 ;  /* 0x00000001ff0c7431 */ /* 0x000fe200000001ff */
[----:B------:R-:W-:-:S05]  /*1630*/  MOV R3, R14 ;  /* 0x0000000e00037202 */ /* 0x000fca0000000f00 */
[----:B------:R-:W-:-:S04]  /*1640*/  FADD R3, R24, R3 ;  /* 0x0000000318037221 */ /* 0x000fc80000000000 */
[----:B------:R-:W-:-:S07]  /*1650*/  IMAD.MOV.U32 R13, RZ, RZ, R3 ;  /* 0x000000ffff0d7224 */ /* 0x000fce00078e0003 */
[----:B------:R-:W-:Y:S05]  /*1660*/  WARPSYNC.COLLECTIVE R15, `(.L_x_3974) ;  /* 0x000000000f087348 */ /* 0x000fea0003c00000 */
[----:B------:R0:W1:Y:S02]  /*1670*/  SHFL.BFLY P6, R14, R13, R12, R11 ;  /* 0x0c00000c0d0e7389 */ /* 0x00006400000c000b */
[----:B01----:R-:W-:Y:S05]  /*1680*/  ENDCOLLECTIVE ;  /* 0x000000000000791b */ /* 0x003fea0003800000 */
.L_x_3974:
[----:B------:R-:W-:Y:S05]  /*1690*/  BRA `(.L_x_3975) ;  /* 0xfffffff000847947 */ /* 0x000fea000383ffff */
        .weak           $__internal_66_$__cuda_sm3x_div_rn_noftz_f32_slowpath
        .type           $__internal_66_$__cuda_sm3x_div_rn_noftz_f32_slowpath,@function
        .size           $__internal_66_$__cuda_sm3x_div_rn_noftz_f32_slowpath,(.L_x_15383 - $__internal_66_$__cuda_sm3x_div_rn_noftz_f32_slowpath)
$__internal_66_$__cuda_sm3x_div_rn_noftz_f32_slowpath:
        /* <DEDUP_REMOVED lines=34> */
.L_x_3977:
[----:B------:R-:W-:Y:S01]  /*18c0*/  LEA R12, R11, 0xc0800000, 0x17 ;  /* 0xc08000000b0c7811 */ /* 0x000fe200078eb8ff */
[----:B------:R-:W-:Y:S04]  /*18d0*/  BSSY.RECONVERGENT B2, `(.L_x_3982) ;  /* 0x0000036000027945 */ /* 0x000fe80003800200 */
[----:B------:R-:W-:Y:S01]  /*18e0*/  IMAD.IADD R13, R3, 0x1, -R12 ;  /* 0x00000001030d7824 */ /* 0x000fe200078e0a0c */
[----:B------:R-:W-:-:S03]  /*18f0*/  IADD3 R12, PT, PT, R14, -0x7f, RZ ;  /* 0xffffff810e0c7810 */ /* 0x000fc60007ffe0ff */
[----:B------:R0:W1:Y:S01]  /*1900*/  MUFU.RCP R3, R13 ;  /* 0x0000000d00037308 */ /* 0x0000620000001000 */
[----:B------:R-:W-:Y:S01]  /*1910*/  FADD.FTZ R15, -R13, -RZ ;  /* 0x800000ff0d0f7221 */ /* 0x000fe20000010100 */
[C---:B------:R-:W-:Y:S01]  /*1920*/  IMAD R2, R12.reuse, -0x800000, R2 ;  /* 0xff8000000c027824 */ /* 0x040fe200078e0202 */
        /* <DEDUP_REMOVED lines=22> */
[CC--:B------:R-:W-:Y:S01]  /*1a90*/  FFMA.RZ R10, R3.reuse, R15.reuse, R20 ;  /* 0x0000000f030a7223 */ /* 0x0c0fe2000000c014 */
[C---:B------:R-:W-:Y:S01]  /*1aa0*/  IADD3 R12, PT, PT, R14.reuse, 0x20, RZ ;  /* 0x000000200e0c7810 */ /* 0x040fe20007ffe0ff */
[----:B------:R-:W-:Y:S01]  /*1ab0*/  IMAD.MOV R13, RZ, RZ, -R14 ;  /* 0x000000ffff0d7224 */ /* 0x000fe200078e0a0e */
[----:B------:R-:W-:Y:S02]  /*1ac0*/  ISETP.NE.AND P4, PT, R14, RZ, PT ;  /* 0x000000ff0e00720c */ /* 0x000fe40003f85270 */
[----:B------:R-:W-:Y:S01]  /*1ad0*/  LOP3.LUT R11, R10, 0x7fffff, RZ, 0xc0, !PT ;  /* 0x007fffff0a0b7812 */ /* 0x000fe200078ec0ff */
[CCC-:B------:R-:W-:Y:S01]  /*1ae0*/  FFMA.RP R10, R3.reuse, R15.reuse, R20.reuse ;  /* 0x0000000f030a7223 */ /* 0x1c0fe20000008014 */
[----:B------:R-:W-:Y:S01]  /*1af0*/  FFMA.RM R3, R3, R15, R20 ;  /* 0x0000000f03037223 */ /* 0x000fe20000004014 */
        /* <DEDUP_REMOVED lines=15> */
.L_x_3984:
[----:B------:R-:W-:-:S04]  /*1bf0*/  LOP3.LUT R2, R2, 0x80000000, RZ, 0xc0, !PT ;  /* 0x8000000002027812 */ /* 0x000fc800078ec0ff */
[----:B------:R-:W-:Y:S01]  /*1c00*/  LOP3.LUT R2, R2, 0x7f800000, RZ, 0xfc, !PT ;  /* 0x7f80000002027812 */ /* 0x000fe200078efcff */
[----:B------:R-:W-:Y:S06]  /*1c10*/  BRA `(.L_x_3985) ;  /* 0x0000000000047947 */ /* 0x000fec0003800000 */
.L_x_3983:
[----:B------:R-:W-:-:S07]  /*1c20*/  IMAD R2, R13, 0x800000, R2 ;  /* 0x008000000d027824 */ /* 0x000fce00078e0202 */
.L_x_3985:
[----:B------:R-:W-:Y:S05]  /*1c30*/  BSYNC.RECONVERGENT B2 ;  /* 0x0000000000027941 */ /* 0x000fea0003800200 */
.L_x_3982:
[----:B------:R-:W-:Y:S05]  /*1c40*/  BRA `(.L_x_3986) ;  /* 0x0000000000207947 */ /* 0x000fea0003800000 */
.L_x_3981:
[----:B------:R-:W-:-:S04]  /*1c50*/  LOP3.LUT R2, R3, 0x80000000, R2, 0x48, !PT ;  /* 0x8000000003027812 */ /* 0x000fc800078e4802 */
[----:B------:R-:W-:Y:S01]  /*1c60*/  LOP3.LUT R2, R2, 0x7f800000, RZ, 0xfc, !PT ;  /* 0x7f80000002027812 */ /* 0x000fe200078efcff */
[----:B------:R-:W-:Y:S06]  /*1c70*/  BRA `(.L_x_3986) ;  /* 0x0000000000147947 */ /* 0x000fec0003800000 */
.L_x_3980:
[----:B------:R-:W-:Y:S01]  /*1c80*/  LOP3.LUT R2, R3, 0x80000000, R2, 0x48, !PT ;  /* 0x8000000003027812 */ /* 0x000fe200078e4802 */
[----:B------:R-:W-:Y:S06]  /*1c90*/  BRA `(.L_x_3986) ;  /* 0x00000000000c7947 */ /* 0x000fec0003800000 */
.L_x_3979:
[----:B------:R-:W0:Y:S01]  /*1ca0*/  MUFU.RSQ R2, -QNAN ;  /* 0xffc0000000027908 */ /* 0x000e220000001400 */
[----:B------:R-:W-:Y:S05]  /*1cb0*/  BRA `(.L_x_3986) ;  /* 0x0000000000047947 */ /* 0x000fea0003800000 */
.L_x_3978:
[----:B------:R-:W-:-:S07]  /*1cc0*/  FADD.FTZ R2, R2, R3 ;  /* 0x0000000302027221 */ /* 0x000fce0000010000 */
.L_x_3986:
[----:B------:R-:W-:Y:S05]  /*1cd0*/  BSYNC.RECONVERGENT B1 ;  /* 0x0000000000017941 */ /* 0x000fea0003800200 */
.L_x_3976:
[----:B------:R-:W-:Y:S01]  /*1ce0*/  HFMA2 R3, -RZ, RZ, 0, 0 ;  /* 0x00000000ff037431 */ /* 0x000fe200000001ff */
[----:B0-----:R-:W-:Y:S01]  /*1cf0*/  MOV R12, R2 ;  /* 0x00000002000c7202 */ /* 0x001fe20000000f00 */
[----:B------:R-:W-:-:S04]  /*1d00*/  IMAD.MOV.U32 R2, RZ, RZ, R4 ;  /* 0x000000ffff027224 */ /* 0x000fc800078e0004 */
[----:B------:R-:W-:Y:S05]  /*1d10*/  RET.REL.NODEC R2 `(_ZN7oneflow4cuda7softmax15SoftmaxWarpImplI10SimpleLoadI6__halffE11SimpleStoreIS4_fEfLi1ELi1ELi32ELi2ELb1ELNS1_9AlgorithmE0EEEvT_T0_ll) ;  /* 0xffffffe002b87950 */ /* 0x000fea0003c3ffff */
.L_x_3987:
        /* <DEDUP_REMOVED lines=14> */
.L_x_15383:


//--------------------- .text._ZN7oneflow4cuda7softmax15SoftmaxWarpImplI10SimpleLoadI6__halffE11SimpleStoreIS4_fEfLi1ELi1ELi32ELi2ELb0ELNS1_9AlgorithmE0EEEvT_T0_ll --------------------------
	.section	.text._ZN7oneflow4cuda7softmax15SoftmaxWarpImplI10SimpleLoadI6__halffE11SimpleStoreIS4_fEfLi1ELi1ELi32ELi2ELb0ELNS1_9AlgorithmE0EEEvT_T0_ll,"ax",@progbits
	.align	128
        .global         _ZN7oneflow4cuda7softmax15SoftmaxWarpImplI10SimpleLoadI6__halffE11SimpleStoreIS4_fEfLi1ELi1ELi32ELi2ELb0ELNS1_9AlgorithmE0EEEvT_T0_ll
        .type           _ZN7oneflow4cuda7softmax15SoftmaxWarpImplI10SimpleLoadI6__halffE11SimpleStoreIS4_fEfLi1ELi1ELi32ELi2ELb0ELNS1_9AlgorithmE0EEEvT_T0_ll,@function
        .size           _ZN7oneflow4cuda7softmax15SoftmaxWarpImplI10SimpleLoadI6__halffE11SimpleStoreIS4_fEfLi1ELi1ELi32ELi2ELb0ELNS1_9AlgorithmE0EEEvT_T0_ll,(.L_x_15384 - _ZN7oneflow4cuda7softmax15SoftmaxWarpImplI10SimpleLoadI6__halffE11SimpleStoreIS4_fEfLi1ELi1ELi32ELi2ELb0ELNS1_9AlgorithmE0EEEvT_T0_ll)
        .other          _ZN7oneflow4cuda7softmax15SoftmaxWarpImplI10SimpleLoadI6__halffE11SimpleStoreIS4_fEfLi1ELi1ELi32ELi2ELb0ELNS1_9AlgorithmE0EEEvT_T0_ll,@"STO_CUDA_ENTRY STV_DEFAULT"
_ZN7oneflow4cuda7softmax15SoftmaxWarpImplI10SimpleLoadI6__halffE11SimpleStoreIS4_fEfLi1ELi1ELi32ELi2ELb0ELNS1_9AlgorithmE0EEEvT_T0_ll:
.text._ZN7oneflow4cuda7softmax15SoftmaxWarpImplI10SimpleLoadI6__halffE11SimpleStoreIS4_fEfLi1ELi1ELi32ELi2ELb0ELNS1_9AlgorithmE0EEEvT_T0_ll:
[----:B------:R-:W0:Y:S01]  /*0000*/  LDC R1, c[0x0][0x37c] ;  /* 0x0000df00ff017b82 */ /* 0x000e220000000800 */
[----:B------:R-:W1:Y:S01]  /*0010*/  LDCU.64 UR4, c[0x0][0x3a8] ;  /* 0x00007500ff0477ac */ /* 0x000e620008000a00 */
[----:B------:R-:W2:Y:S01]  /*0020*/  LDCU.64 UR40, c[0x0][0x3a0] ;  /* 0x00007400ff2877ac */ /* 0x000ea20008000a00 */
[----:B------:R-:W3:Y:S01]  /*0030*/  LDCU.128 UR36, c[0x0][0x390] ;  /* 0x00007200ff2477ac */ /* 0x000ee20008000c00 */
[----:B-1----:R-:W-:-:S04]  /*0040*/  UISETP.GE.U32.AND UP0, UPT, UR4, 0x21, UPT ;  /* 0x000000210400788c */ /* 0x002fc8000bf06070 */
[----:B------:R-:W-:-:S09]  /*0050*/  UISETP.GE.AND.EX UP0, UPT, UR5, URZ, UPT, UP0 ;  /* 0x000000ff0500728c */ /* 0x000fd2000bf06300 */
[----:B--23--:R-:W-:Y:S05]  /*0060*/  BRA.U !UP0, `(.L_x_3988) ;  /* 0x0000000108407547 */ /* 0x00cfea000b800000 */
        /* <DEDUP_REMOVED lines=16> */
.L_x_3988:
        /* <DEDUP_REMOVED lines=15> */
[----:B------:R-:W3:Y:S08]  /*0260*/  LDC.64 R16, c[0x0][0x380] ;  /* 0x0000e000ff107b82 */ /* 0x000ef00000000a00 */
[----:B------:R-:W4:Y:S08]  /*0270*/  LDC.64 R8, c[0x0][0x388] ;  /* 0x0000e200ff087b82 */ /* 0x000f300000000a00 */
[----:B------:R-:W0:Y:S02]  /*0280*/  LDC.64 R4, c[0x0][0x398] ;  /* 0x0000e600ff047b82 */ /* 0x000e240000000a00 */
.L_x_3994:
[----:B------:R-:W-:Y:S01]  /*0290*/  MOV R25, RZ ;  /* 0x000000ff00197202 */ /* 0x000fe20000000f00 */
[-C--:B0---4-:R-:W-:Y:S01]  /*02a0*/  IMAD R0, R21, R8.reuse, RZ ;  /* 0x0000000815007224 */ /* 0x091fe200078e02ff */
[----:B--2---:R-:W-:Y:S02]  /*02b0*/  R2UR UR4, R6 ;  /* 0x00000000060472ca */ /* 0x004fe400000e0000 */
[C---:B------:R-:W-:Y:S01]  /*02c0*/  R2UR UR5, R7.reuse ;  /* 0x00000000070572ca */ /* 0x040fe200000e0000 */
[----:B-1----:R-:W-:Y:S01]  /*02d0*/  IMAD.WIDE.U32 R2, R20, R8, R24 ;  /* 0x0000000814027225 */ /* 0x002fe200078e0018 */
[----:B------:R-:W-:Y:S02]  /*02e0*/  R2UR UR6, R6 ;  /* 0x00000000060672ca */ /* 0x000fe400000e0000 */
[----:B------:R-:W-:Y:S01]  /*02f0*/  R2UR UR7, R7 ;  /* 0x00000000070772ca */ /* 0x000fe200000e0000 */
[----:B------:R-:W-:Y:S01]  /*0300*/  IMAD R11, R20, R9, R0 ;  /* 0x00000009140b7224 */ /* 0x000fe200078e0200 */
[----:B---3--:R-:W-:-:S03]  /*0310*/  LEA R10, P0, R2, R16, 0x1 ;  /* 0x00000010020a7211 */ /* 0x008fc600078008ff */
[----:B------:R-:W-:-:S05]  /*0320*/  IMAD.IADD R0, R3, 0x1, R11 ;  /* 0x0000000103007824 */ /* 0x000fca00078e020b */
[----:B------:R-:W-:Y:S02]  /*0330*/  LEA.HI.X R11, R2, R17, R0, 0x1, P0 ;  /* 0x00000011020b7211 */ /* 0x000fe400000f0c00 */
[----:B------:R-:W-:-:S03]  /*0340*/  LEA R2, P0, R8, R10, 0x1 ;  /* 0x0000000a08027211 */ /* 0x000fc600078008ff */
[----:B------:R-:W2:Y:S01]  /*0350*/  LDG.E.U16 R23, desc[UR4][R10.64] ;  /* 0x000000040a177981 */ /* 0x000ea2000c1e1500 */
[----:B------:R-:W-:-:S05]  /*0360*/  LEA.HI.X R3, R8, R11, R9, 0x1, P0 ;  /* 0x0000000b08037211 */ /* 0x000fca00000f0c09 */
[----:B------:R-:W3:Y:S01]  /*0370*/  LDG.E.U16 R2, desc[UR6][R2.64] ;  /* 0x0000000602027981 */ /* 0x000ee2000c1e1500 */
[----:B------:R-:W-:Y:S01]  /*0380*/  UMOV UR4, 0xffffffff ;  /* 0xffffffff00047882 */ /* 0x000fe20000000000 */
[----:B--2---:R-:W-:Y:S02]  /*0390*/  HADD2.F32 R23, -RZ, R23.H0_H0 ;  /* 0x20000017ff177230 */ /* 0x004fe40000004100 */
[----:B---3--:R-:W-:-:S03]  /*03a0*/  HADD2.F32 R19, -RZ, R2.H0_H0 ;  /* 0x20000002ff137230 */ /* 0x008fc60000004100 */
[----:B------:R-:W-:Y:S02]  /*03b0*/  FMNMX R13, R23, -INF , !PT ;  /* 0xff800000170d7809 */ /* 0x000fe40007800000 */
[----:B------:R-:W-:Y:S01]  /*03c0*/  FMNMX R0, R19, -INF , !PT ;  /* 0xff80000013007809 */ /* 0x000fe20007800000 */
[----:B------:R-:W-:Y:S06]  /*03d0*/  BRA.DIV UR4, `(.L_x_3989) ;  /* 0x0000000604c47947 */ /* 0x000fec000b800000 */
[----:B------:R-:W1:Y:S01]  /*03e0*/  SHFL.BFLY PT, R14, R13, 0x10, 0x1f ;  /* 0x0e001f000d0e7f89 */ /* 0x000e6200000e0000 */
[----:B------:R-:W-:Y:S02]  /*03f0*/  HFMA2 R12, -RZ, RZ, 3.7421875, 0 ;  /* 0x437c0000ff0c7431 */ /* 0x000fe400000001ff */
[----:B------:R-:W-:Y:S01]  /*0400*/  IMAD.MOV.U32 R11, RZ, RZ, 0x3bbb989d ;  /* 0x3bbb989dff0b7424 */ /* 0x000fe200078e00ff */
[----:B------:R-:W2:Y:S01]  /*0410*/  SHFL.BFLY PT, R25, R0, 0x10, 0x1f ;  /* 0x0e001f0000197f89 */ /* 0x000ea200000e0000 */
[----:B-1----:R-:W-:Y:S02]  /*0420*/  FMNMX R13, R13, R14, !PT ;  /* 0x0000000e0d0d7209 */ /* 0x002fe40007800000 */
        /* <DEDUP_REMOVED lines=17> */
[----:B------:R-:W-:-:S04]  /*0540*/  FADD R2, R23, -R2 ;  /* 0x8000000217027221 */ /* 0x000fc80000000000 */
[----:B------:R-:W-:Y:S01]  /*0550*/  FFMA.SAT R0, R2, R11, 0.5 ;  /* 0x3f00000002007423 */ /* 0x000fe2000000200b */
[----:B------:R-:W-:-:S03]  /*0560*/  FADD R14, R19, -R14 ;  /* 0x8000000e130e7221 */ /* 0x000fc60000000000 */
[----:B------:R-:W-:Y:S01]  /*0570*/  FFMA.RM R0, R0, R12, 12582913 ;  /* 0x4b40000100007423 */ /* 0x000fe2000000400c */
[----:B------:R-:W-:-:S03]  /*0580*/  FFMA.SAT R11, R14, R11, 0.5 ;  /* 0x3f0000000e0b7423 */ /* 0x000fc6000000200b */
[C---:B------:R-:W-:Y:S01]  /*0590*/  FADD R3, R0.reuse, -12583039 ;  /* 0xcb40007f00037421 */ /* 0x040fe20000000000 */
[----:B------:R-:W-:Y:S01]  /*05a0*/  FFMA.RM R11, R11, R12, 12582913 ;  /* 0x4b4000010b0b7423 */ /* 0x000fe2000000400c */
[----:B------:R-:W-:Y:S02]  /*05b0*/  IMAD.SHL.U32 R0, R0, 0x800000, RZ ;  /* 0x0080000000007824 */ /* 0x000fe400078e00ff */
[----:B------:R-:W-:Y:S01]  /*05c0*/  FFMA R3, R2, 1.4426950216293334961, -R3 ;  /* 0x3fb8aa3b02037823 */ /* 0x000fe20000000803 */
[----:B------:R-:W-:-:S03]  /*05d0*/  FADD R13, R11, -12583039 ;  /* 0xcb40007f0b0d7421 */ /* 0x000fc60000000000 */
[----:B------:R-:W-:Y:S01]  /*05e0*/  FFMA R3, R2, 1.925963033500011079e-08, R3 ;  /* 0x32a5706002037823 */ /* 0x000fe20000000003 */
[----:B------:R-:W-:Y:S01]  /*05f0*/  FFMA R13, R14, 1.4426950216293334961, -R13 ;  /* 0x3fb8aa3b0e0d7823 */ /* 0x000fe2000000080d */
[----:B------:R-:W-:-:S03]  /*0600*/  IMAD.SHL.U32 R2, R11, 0x800000, RZ ;  /* 0x008000000b027824 */ /* 0x000fc600078e00ff */
[----:B------:R-:W-:Y:S01]  /*0610*/  FFMA R10, R14, 1.925963033500011079e-08, R13 ;  /* 0x32a570600e0a7823 */ /* 0x000fe2000000000d */
[----:B------:R-:W1:Y:S08]  /*0620*/  MUFU.EX2 R3, R3 ;  /* 0x0000000300037308 */ /* 0x000e700000000800 */
[----:B------:R-:W2:Y:S01]  /*0630*/  MUFU.EX2 R15, R10 ;  /* 0x0000000a000f7308 */ /* 0x000ea20000000800 */
[----:B-1----:R-:W-:-:S04]  /*0640*/  FMUL R0, R0, R3 ;  /* 0x0000000300007220 */ /* 0x002fc80000400000 */
        /* <DEDUP_REMOVED lines=20> */
[----:B------:R2:W3:Y:S02]  /*0790*/  SHFL.BFLY PT, R14, R23, 0x1, 0x1f ;  /* 0x0c201f00170e7f89 */ /* 0x0004e400000e0000 */
[----:B-12---:R-:W-:-:S07]  /*07a0*/  FADD R3, R10, R3 ;  /* 0x000000030a037221 */ /* 0x006fce0000000000 */
.L_x_4016:
[----:B------:R-:W1:Y:S01]  /*07b0*/  MUFU.RCP R10, R3 ;  /* 0x00000003000a7308 */ /* 0x000e620000001000 */
[----:B------:R-:W-:Y:S01]  /*07c0*/  BSSY.RECONVERGENT B0, `(.L_x_3990) ;  /* 0x000000c000007945 */ /* 0x000fe20003800200 */
[----:B---3--:R-:W-:-:S06]  /*07d0*/  FADD R23, R23, R14 ;  /* 0x0000000e17177221 */ /* 0x008fcc0000000000 */
        /* <DEDUP_REMOVED lines=8> */
[----:B0-----:R-:W-:Y:S05]  /*0860*/  CALL.REL.NOINC `($__internal_67_$__cuda_sm3x_div_rn_noftz_f32_slowpath) ;  /* 0x0000000c000c7944 */ /* 0x001fea0003c00000 */
[----:B------:R-:W-:-:S07]  /*0870*/  MOV R11, R0 ;  /* 0x00000000000b7202 */ /* 0x000fce0000000f00 */
.L_x_3991:
[----:B------:R-:W-:Y:S05]  /*0880*/  BSYNC.RECONVERGENT B0 ;  /* 0x0000000000007941 */ /* 0x000fea0003800200 */
.L_x_3990:
[----:B------:R-:W-:Y:S01]  /*0890*/  IMAD.MOV.U32 R25, RZ, RZ, RZ ;  /* 0x000000ffff197224 */ /* 0x000fe200078e00ff */
[----:B------:R-:W1:Y:S01]  /*08a0*/  MUFU.RCP R14, R23 ;  /* 0x00000017000e7308 */ /* 0x000e620000001000 */
[----:B------:R-:W-:Y:S01]  /*08b0*/  IMAD R3, R21, UR38, RZ ;  /* 0x0000002615037c24 */ /* 0x000fe2000f8e02ff */
[----:B------:R-:W-:Y:S01]  /*08c0*/  F2FP.F16.F32.PACK_AB R0, RZ, R11 ;  /* 0x0000000bff00723e */ /* 0x000fe200000000ff */
[----:B------:R-:W-:Y:S01]  /*08d0*/  IMAD.WIDE.U32 R12, R20, UR38, R24 ;  /* 0x00000026140c7c25 */ /* 0x000fe2000f8e0018 */
[----:B------:R-:W-:Y:S01]  /*08e0*/  R2UR UR4, R6 ;  /* 0x00000000060472ca */ /* 0x000fe200000e0000 */
[----:B------:R-:W-:Y:S01]  /*08f0*/  BSSY.RECONVERGENT B0, `(.L_x_3992) ;  /* 0x0000013000007945 */ /* 0x000fe20003800200 */
[----:B------:R-:W-:Y:S01]  /*0900*/  R2UR UR5, R7 ;  /* 0x00000000070572ca */ /* 0x000fe200000e0000 */
[----:B------:R-:W-:Y:S01]  /*0910*/  IMAD R3, R20, UR39, R3 ;  /* 0x0000002714037c24 */ /* 0x000fe2000f8e0203 */
[----:B------:R-:W-:-:S03]  /*0920*/  LEA R10, P0, R12, UR36, 0x1 ;  /* 0x000000240c0a7c11 */ /* 0x000fc6000f8008ff */
[----:B------:R-:W-:Y:S01]  /*0930*/  IMAD.IADD R3, R13, 0x1, R3 ;  /* 0x000000010d037824 */ /* 0x000fe200078e0203 */
[----:B------:R-:W-:-:S04]  /*0940*/  PRMT R13, R0, 0x7610, R13 ;  /* 0x00007610000d7816 */ /* 0x000fc8000000000d */
[----:B------:R-:W-:Y:S01]  /*0950*/  LEA.HI.X R11, R12, UR37, R3, 0x1, P0 ;  /* 0x000000250c0b7c11 */ /* 0x000fe200080f0c03 */
[----:B-1----:R-:W-:-:S03]  /*0960*/  FFMA R3, -R23, R14, 1 ;  /* 0x3f80000017037423 */ /* 0x002fc6000000010e */
[----:B------:R-:W1:Y:S01]  /*0970*/  FCHK P0, R2, R23 ;  /* 0x0000001702007302 */ /* 0x000e620000000000 */
[----:B------:R-:W-:Y:S01]  /*0980*/  FFMA R3, R14, R3, R14 ;  /* 0x000000030e037223 */ /* 0x000fe2000000000e */
[----:B------:R2:W-:Y:S03]  /*0990*/  STG.E.U16 desc[UR4][R10.64], R13 ;  /* 0x0000000d0a007986 */ /* 0x0005e6000c101504 */
[----:B------:R-:W-:-:S04]  /*09a0*/  FFMA R0, R2, R3, RZ ;  /* 0x0000000302007223 */ /* 0x000fc800000000ff */
[----:B------:R-:W-:-:S04]  /*09b0*/  FFMA R12, -R23, R0, R2 ;  /* 0x00000000170c7223 */ /* 0x000fc80000000102 */
[----:B------:R-:W-:Y:S01]  /*09c0*/  FFMA R0, R3, R12, R0 ;  /* 0x0000000c03007223 */ /* 0x000fe20000000000 */
[----:B-12---:R-:W-:Y:S06]  /*09d0*/  @!P0 BRA `(.L_x_3993) ;  /* 0x0000000000108947 */ /* 0x006fec0003800000 */
[----:B------:R-:W-:Y:S01]  /*09e0*/  MOV R0, R2 ;  /* 0x0000000200007202 */ /* 0x000fe20000000f00 */
[----:B------:R-:W-:Y:S01]  /*09f0*/  IMAD.MOV.U32 R3, RZ, RZ, R23 ;  /* 0x000000ffff037224 */ /* 0x000fe200078e0017 */
[----:B------:R-:W-:-:S07]  /*0a00*/  MOV R12, 0xa20 ;  /* 0x00000a20000c7802 */ /* 0x000fce0000000f00 */
[----:B0-----:R-:W-:Y:S05]  /*0a10*/  CALL.REL.NOINC `($__internal_67_$__cuda_sm3x_div_rn_noftz_f32_slowpath) ;  /* 0x0000000800a07944 */ /* 0x001fea0003c00000 */
.L_x_3993:
[----:B------:R-:W-:Y:S05]  /*0a20*/  BSYNC.RECONVERGENT B0 ;  /* 0x0000000000007941 */ /* 0x000fea0003800200 */
.L_x_3992:
[----:B0-----:R-:W-:Y:S02]  /*0a30*/  LEA R2, P0, R4, R10, 0x1 ;  /* 0x0000000a04027211 */ /* 0x001fe400078008ff */
[----:B------:R-:W-:Y:S02]  /*0a40*/  R2UR UR4, R6 ;  /* 0x00000000060472ca */ /* 0x000fe400000e0000 */
[----:B------:R-:W-:Y:S02]  /*0a50*/  LEA.HI.X R3, R4, R11, R5, 0x1, P0 ;  /* 0x0000000b04037211 */ /* 0x000fe400000f0c05 */
[C---:B------:R-:W-:Y:S02]  /*0a60*/  IADD3 R20, P0, PT, R22.reuse, R20, RZ ;  /* 0x0000001416147210 */ /* 0x040fe40007f1e0ff */
[----:B------:R-:W-:Y:S02]  /*0a70*/  R2UR UR5, R7 ;  /* 0x00000000070572ca */ /* 0x000fe400000e0000 */
[----:B------:R-:W-:-:S02]  /*0a80*/  LEA.HI.X.SX32 R21, R22, R21, 0x1, P0 ;  /* 0x0000001516157211 */ /* 0x000fc400000f0eff */
[----:B------:R-:W-:Y:S02]  /*0a90*/  ISETP.GE.U32.AND P0, PT, R20, UR40, PT ;  /* 0x0000002814007c0c */ /* 0x000fe4000bf06070 */
[----:B------:R-:W-:Y:S02]  /*0aa0*/  F2FP.F16.F32.PACK_AB R0, RZ, R0 ;  /* 0x00000000ff00723e */ /* 0x000fe400000000ff */
[----:B------:R-:W-:-:S05]  /*0ab0*/  ISETP.GE.AND.EX P0, PT, R21, UR41, PT, P0 ;  /* 0x0000002915007c0c */ /* 0x000fca000bf06300 */
[----:B------:R0:W-:Y:S08]  /*0ac0*/  STG.E.U16 desc[UR4][R2.64], R0 ;  /* 0x0000000002007986 */ /* 0x0001f0000c101504 */
[----:B------:R-:W-:Y:S05]  /*0ad0*/  @!P0 BRA `(.L_x_3994) ;  /* 0xfffffff400ec8947 */ /* 0x000fea000383ffff */
[----:B------:R-:W-:Y:S05]  /*0ae0*/  EXIT ;  /* 0x000000000000794d */ /* 0x000fea0003800000 */
.L_x_3989:
[----:B------:R-:W-:Y:S01]  /*0af0*/  HFMA2 R11, -RZ, RZ, 0, 1.847743988037109375e-06 ;  /* 0x0000001fff0b7431 */ /* 0x000fe200000001ff */
[----:B------:R-:W-:Y:S01]  /*0b00*/  BSSY B0, `(.L_x_3995) ;  /* 0x0000006000007945 */ /* 0x000fe20003800000 */
[----:B------:R-:W-:Y:S02]  /*0b10*/  IMAD.MOV.U32 R12, RZ, RZ, 0x10 ;  /* 0x00000010ff0c7424 */ /* 0x000fe400078e00ff */
[----:B------:R-:W-:-:S07]  /*0b20*/  IMAD.MOV.U32 R15, RZ, RZ, -0x1 ;  /* 0xffffffffff0f7424 */ /* 0x000fce00078e00ff */
[----:B0-----:R-:W-:Y:S05]  /*0b30*/  WARPSYNC.COLLECTIVE R15, `(.L_x_3996) ;  /* 0x000000000f087348 */ /* 0x001fea0003c00000 */
[----:B------:R1:W2:Y:S02]  /*0b40*/  SHFL.BFLY P6, R14, R13, R12, R11 ;  /* 0x0c00000c0d0e7389 */ /* 0x0002a400000c000b */
[----:B012---:R-:W-:Y:S05]  /*0b50*/  ENDCOLLECTIVE ;  /* 0x000000000000791b */ /* 0x007fea0003800000 */
.L_x_3996:
[----:B------:R-:W-:Y:S05]  /*0b60*/  BSYNC B0 ;  /* 0x0000000000007941 */ /* 0x000fea0003800000 */
.L_x_3995:
[----:B------:R-:W-:Y:S01]  /*0b70*/  FMNMX R13, R13, R14, !PT ;  /* 0x0000000e0d0d7209 */ /* 0x000fe20007800000 */
[----:B------:R-:W-:Y:S01]  /*0b80*/  IMAD.MOV.U32 R12, RZ, RZ, 0x8 ;  /* 0x00000008ff0c7424 */ /* 0x000fe200078e00ff */
[----:B------:R-:W-:Y:S01]  /*0b90*/  MOV R11, 0x1f ;  /* 0x0000001f000b7802 */ /* 0x000fe20000000f00 */
[----:B------:R-:W-:-:S07]  /*0ba0*/  IMAD.MOV.U32 R15, RZ, RZ, -0x1 ;  /* 0xffffffffff0f7424 */ /* 0x000fce00078e00ff */
[----:B------:R-:W-:Y:S05]  /*0bb0*/  WARPSYNC.COLLECTIVE R15, `(.L_x_3997) ;  /* 0x000000000f087348 */ /* 0x000fea0003c00000 */
[----:B------:R0:W1:Y:S02]  /*0bc0*/  SHFL.BFLY P6, R14, R13, R12, R11 ;  /* 0x0c00000c0d0e7389 */ /* 0x00006400000c000b */
[----:B01----:R-:W-:Y:S05]  /*0bd0*/  ENDCOLLECTIVE ;  /* 0x000000000000791b */ /* 0x003fea0003800000 */
.L_x_3997:
[----:B------:R-:W-:Y:S01]  /*0be0*/  HFMA2 R12, -RZ, RZ, 0, 2.384185791015625e-07 ;  /* 0x00000004ff0c7431 */ /* 0x000fe200000001ff */
[----:B------:R-:W-:-:S05]  /*0bf0*/  FMNMX R18, R13, R14, !PT ;  /* 0x0000000e0d127209 */ /* 0x000fca0007800000 */
[----:B------:R-:W-:-:S07]  /*0c00*/  IMAD.MOV.U32 R13, RZ, RZ, R18 ;  /* 0x000000ffff0d7224 */ /* 0x000fce00078e0012 */
[----:B------:R-:W-:Y:S05]  /*0c10*/  WARPSYNC.COLLECTIVE R15, `(.L_x_3998) ;  /* 0x000000000f087348 */ /* 0x000fea0003c00000 */
[----:B------:R0:W1:Y:S02]  /*0c20*/  SHFL.BFLY P6, R14, R13, R12, R11 ;  /* 0x0c00000c0d0e7389 */ /* 0x00006400000c000b */
[----:B01----:R-:W-:Y:S05]  /*0c30*/  ENDCOLLECTIVE ;  /* 0x000000000000791b */ /* 0x003fea0003800000 */
.L_x_3998:
[----:B------:R-:W-:Y:S01]  /*0c40*/  IMAD.MOV.U32 R12, RZ, RZ, 0x2 ;  /* 0x00000002ff0c7424 */ /* 0x000fe200078e00ff */
[----:B------:R-:W-:-:S05]  /*0c50*/  FMNMX R25, R18, R14, !PT ;  /* 0x0000000e12197209 */ /* 0x000fca0007800000 */
[----:B------:R-:W-:-:S07]  /*0c60*/  IMAD.MOV.U32 R13, RZ, RZ, R25 ;  /* 0x000000ffff0d7224 */ /* 0x000fce00078e0019 */
[----:B------:R-:W-:Y:S05]  /*0c70*/  WARPSYNC.COLLECTIVE R15, `(.L_x_3999) ;  /* 0x000000000f087348 */ /* 0x000fea0003c00000 */
[----:B------:R0:W1:Y:S02]  /*0c80*/  SHFL.BFLY P6, R14, R13, R12, R11 ;  /* 0x0c00000c0d0e7389 */ /* 0x00006400000c000b */
[----:B01----:R-:W-:Y:S05]  /*0c90*/  ENDCOLLECTIVE ;  /* 0x000000000000791b */ /* 0x003fea0003800000 */
.L_x_3999:
[----:B------:R-:W-:Y:S01]  /*0ca0*/  IMAD.MOV.U32 R12, RZ, RZ, 0x1 ;  /* 0x00000001ff0c7424 */ /* 0x000fe200078e00ff */
[----:B------:R-:W-:-:S04]  /*0cb0*/  FMNMX R3, R25, R14, !PT ;  /* 0x0000000e19037209 */ /* 0x000fc80007800000 */
[----:B------:R-:W-:-:S07]  /*0cc0*/  MOV R13, R3 ;  /* 0x00000003000d7202 */ /* 0x000fce0000000f00 */
[----:B------:R-:W-:Y:S05]  /*0cd0*/  WARPSYNC.COLLECTIVE R15, `(.L_x_4000) ;  /* 0x000000000f087348 */ /* 0x000fea0003c00000 */
[----:B------:R0:W1:Y:S02]  /*0ce0*/  SHFL.BFLY P6, R14, R13, R12, R11 ;  /* 0x0c00000c0d0e7389 */ /* 0x00006400000c000b */
[----:B01----:R-:W-:Y:S05]  /*0cf0*/  ENDCOLLECTIVE ;  /* 0x000000000000791b */ /* 0x003fea0003800000 */
.L_x_4000:
[----:B------:R-:W-:Y:S02]  /*0d00*/  HFMA2 R12, -RZ, RZ, 0, 9.5367431640625e-07 ;  /* 0x00000010ff0c7431 */ /* 0x000fe400000001ff */
[----:B------:R-:W-:Y:S01]  /*0d10*/  IMAD.MOV.U32 R13, RZ, RZ, R0 ;  /* 0x000000ffff0d7224 */ /* 0x000fe200078e0000 */
[----:B------:R-:W-:-:S07]  /*0d20*/  MOV R2, R14 ;  /* 0x0000000e00027202 */ /* 0x000fce0000000f00 */
[----:B------:R-:W-:Y:S05]  /*0d30*/  WARPSYNC.COLLECTIVE R15, `(.L_x_4001) ;  /* 0x000000000f087348 */ /* 0x000fea0003c00000 */
[----:B------:R0:W1:Y:S02]  /*0d40*/  SHFL.BFLY P6, R14, R13, R12, R11 ;  /* 0x0c00000c0d0e7389 */ /* 0x00006400000c000b */
[----:B01----:R-:W-:Y:S05]  /*0d50*/  ENDCOLLECTIVE ;  /* 0x000000000000791b */ /* 0x003fea0003800000 */
.L_x_4001:
[----:B------:R-:W-:Y:S02]  /*0d60*/  FMNMX R2, R3, R2, !PT ;  /* 0x0000000203027209 */ /* 0x000fe40007800000 */
[----:B------:R-:W-:-:S03]  /*0d70*/  MOV R3, 0x437c0000 ;  /* 0x437c000000037802 */ /* 0x000fc60000000f00 */
[----:B------:R-:W-:Y:S01]  /*0d80*/  FADD R23, R23, -R2 ;  /* 0x8000000217177221 */ /* 0x000fe20000000000 */
[----:B------:R-:W-:Y:S02]  /*0d90*/  IMAD.MOV.U32 R2, RZ, RZ, 0x3bbb989d ;  /* 0x3bbb989dff027424 */ /* 0x000fe400078e00ff */
[----:B------:R-:W-:Y:S02]  /*0da0*/  IMAD.MOV.U32 R12, RZ, RZ, 0x8 ;  /* 0x00000008ff0c7424 */ /* 0x000fe400078e00ff */
[----:B------:R-:W-:-:S05]  /*0db0*/  IMAD.MOV.U32 R25, RZ, RZ, R14 ;  /* 0x000000ffff197224 */ /* 0x000fca00078e000e */
[----:B------:R-:W-:-:S04]  /*0dc0*/  FMNMX R10, R0, R25, !PT ;  /* 0x00000019000a7209 */ /* 0x000fc80007800000 */
[----:B------:R-:W-:-:S07]  /*0dd0*/  MOV R13, R10 ;  /* 0x0000000a000d7202 */ /* 0x000fce0000000f00 */
[----:B------:R-:W-:Y:S05]  /*0de0*/  WARPSYNC.COLLECTIVE R15, `(.L_x_4002) ;  /* 0x000000000f087348 */ /* 0x000fea0003c00000 */
[----:B------:R0:W1:Y:S02]  /*0df0*/  SHFL.BFLY P6, R14, R13, R12, R11 ;  /* 0x0c00000c0d0e7389 */ /* 0x00006400000c000b */
[----:B01----:R-:W-:Y:S05]  /*0e00*/  ENDCOLLECTIVE ;  /* 0x000000000000791b */ /* 0x003fea0003800000 */
.L_x_4002:
[----:B------:R-:W-:Y:S01]  /*0e10*/  HFMA2 R12, -RZ, RZ, 0, 2.384185791015625e-07 ;  /* 0x00000004ff0c7431 */ /* 0x000fe200000001ff */
[----:B------:R-:W-:-:S04]  /*0e20*/  MOV R25, R14 ;  /* 0x0000000e00197202 */ /* 0x000fc80000000f00 */
[----:B------:R-:W-:-:S05]  /*0e30*/  FMNMX R26, R10, R25, !PT ;  /* 0x000000190a1a7209 */ /* 0x000fca0007800000 */
[----:B------:R-:W-:-:S07]  /*0e40*/  IMAD.MOV.U32 R13, RZ, RZ, R26 ;  /* 0x000000ffff0d7224 */ /* 0x000fce00078e001a */
[----:B------:R-:W-:Y:S05]  /*0e50*/  WARPSYNC.COLLECTIVE R15, `(.L_x_4003) ;  /* 0x000000000f087348 */ /* 0x000fea0003c00000 */
[----:B------:R0:W1:Y:S02]  /*0e60*/  SHFL.BFLY P6, R14, R13, R12, R11 ;  /* 0x0c00000c0d0e7389 */ /* 0x00006400000c000b */
[----:B01----:R-:W-:Y:S05]  /*0e70*/  ENDCOLLECTIVE ;  /* 0x000000000000791b */ /* 0x003fea0003800000 */
.L_x_4003:
[----:B------:R-:W-:Y:S02]  /*0e80*/  IMAD.MOV.U32 R12, RZ, RZ, 0x2 ;  /* 0x00000002ff0c7424 */ /* 0x000fe400078e00ff */
[----:B------:R-:W-:-:S05]  /*0e90*/  IMAD.MOV.U32 R27, RZ, RZ, R14 ;  /* 0x000000ffff1b7224 */ /* 0x000fca00078e000e */
[----:B------:R-:W-:-:S04]  /*0ea0*/  FMNMX R27, R26, R27, !PT ;  /* 0x0000001b1a1b7209 */ /* 0x000fc80007800000 */
[----:B------:R-:W-:-:S07]  /*0eb0*/  MOV R13, R27 ;  /* 0x0000001b000d7202 */ /* 0x000fce0000000f00 */
[----:B------:R-:W-:Y:S05]  /*0ec0*/  WARPSYNC.COLLECTIVE R15, `(.L_x_4004) ;  /* 0x000000000f087348 */ /* 0x000fea0003c00000 */
[----:B------:R0:W1:Y:S02]  /*0ed0*/  SHFL.BFLY P6, R14, R13, R12, R11 ;  /* 0x0c00000c0d0e7389 */ /* 0x00006400000c000b */
[----:B01----:R-:W-:Y:S05]  /*0ee0*/  ENDCOLLECTIVE ;  /* 0x000000000000791b */ /* 0x003fea0003800000 */
.L_x_4004:
[----:B------:R-:W-:Y:S01]  /*0ef0*/  HFMA2 R12, -RZ, RZ, 0, 5.9604644775390625e-08 ;  /* 0x00000001ff0c7431 */ /* 0x000fe200000001ff */
[----:B------:R-:W-:-:S04]  /*0f00*/  MOV R0, R14 ;  /* 0x0000000e00007202 */ /* 0x000fc80000000f00 */
[----:B------:R-:W-:Y:S01]  /*0f10*/  FMNMX R10, R27, R0, !PT ;  /* 0x000000001b0a7209 */ /* 0x000fe20007800000 */
[----:B------:R-:W-:-:S04]  /*0f20*/  FFMA.SAT R0, R23, R2, 0.5 ;  /* 0x3f00000017007423 */ /* 0x000fc80000002002 */
[----:B------:R-:W-:Y:S02]  /*0f30*/  IMAD.MOV.U32 R13, RZ, RZ, R10 ;  /* 0x000000ffff0d7224 */ /* 0x000fe400078e000a */
[----:B------:R-:W-:-:S07]  /*0f40*/  FFMA.RM R0, R0, R3, 12582913 ;  /* 0x4b40000100007423 */ /* 0x000fce0000004003 */
[----:B------:R-:W-:Y:S05]  /*0f50*/  WARPSYNC.COLLECTIVE R15, `(.L_x_4005) ;  /* 0x000000000f087348 */ /* 0x000fea0003c00000 */
[----:B------:R0:W1:Y:S02]  /*0f60*/  SHFL.BFLY P6, R14, R13, R12, R11 ;  /* 0x0c00000c0d0e7389 */ /* 0x00006400000c000b */
[----:B01----:R-:W-:Y:S05]  /*0f70*/  ENDCOLLECTIVE ;  /* 0x000000000000791b */ /* 0x003fea0003800000 */
.L_x_4005:
[----:B------:R-:W-:Y:S01]  /*0f80*/  HFMA2 R12, -RZ, RZ, 0, 9.5367431640625e-07 ;  /* 0x00000010ff0c7431 */ /* 0x000fe200000001ff */
[----:B------:R-:W-:Y:S01]  /*0f90*/  FMNMX R10, R10, R14, !PT ;  /* 0x0000000e0a0a7209 */ /* 0x000fe20007800000 */
[C---:B------:R-:W-:Y:S01]  /*0fa0*/  FADD R14, R0.reuse, -12583039 ;  /* 0xcb40007f000e7421 */ /* 0x040fe20000000000 */
[----:B------:R-:W-:-:S03]  /*0fb0*/  IMAD.SHL.U32 R0, R0, 0x800000, RZ ;  /* 0x0080000000007824 */ /* 0x000fc600078e00ff */
[----:B------:R-:W-:-:S04]  /*0fc0*/  FFMA R14, R23, 1.4426950216293334961, -R14 ;  /* 0x3fb8aa3b170e7823 */ /* 0x000fc8000000080e */
[----:B------:R-:W-:-:S06]  /*0fd0*/  FFMA R23, R23, 1.925963033500011079e-08, R14 ;  /* 0x32a5706017177823 */ /* 0x000fcc000000000e */
[----:B------:R-:W0:Y:S02]  /*0fe0*/  MUFU.EX2 R23, R23 ;  /* 0x0000001700177308 */ /* 0x000e240000000800 */
[----:B0-----:R-:W-:Y:S01]  /*0ff0*/  FMUL R0, R0, R23 ;  /* 0x0000001700007220 */ /* 0x001fe20000400000 */
[----:B------:R-:W-:-:S03]  /*1000*/  FADD R23, R19, -R10 ;  /* 0x8000000a13177221 */ /* 0x000fc60000000000 */
[----:B------:R-:W-:Y:S01]  /*1010*/  FADD R13, RZ, R0 ;  /* 0x00000000ff0d7221 */ /* 0x000fe20000000000 */
[----:B------:R-:W-:-:S07]  /*1020*/  FFMA.SAT R2, R23, R2, 0.5 ;  /* 0x3f00000017027423 */ /* 0x000fce0000002002 */
[----:B------:R-:W-:Y:S05]  /*1030*/  WARPSYNC.COLLECTIVE R15, `(.L_x_4006) ;  /* 0x000000000f087348 */ /* 0x000fea0003c00000 */
[----:B------:R0:W1:Y:S02]  /*1040*/  SHFL.BFLY P6, R14, R13, R12, R11 ;  /* 0x0c00000c0d0e7389 */ /* 0x00006400000c000b */
[----:B01----:R-:W-:Y:S05]  /*1050*/  ENDCOLLECTIVE ;  /* 0x000000000000791b */ /* 0x003fea0003800000 */
.L_x_4006:
[----:B------:R-:W-:-:S04]  /*1060*/  FFMA.RM R2, R2, R3, 12582913 ;  /* 0x4b40000102027423 */ /* 0x000fc80000004003 */
[C---:B------:R-:W-:Y:S01]  /*1070*/  FADD R10, R2.reuse, -12583039 ;  /* 0xcb40007f020a7421 */ /* 0x040fe20000000000 */
[----:B------:R-:W-:-:S03]  /*1080*/  IMAD.SHL.U32 R2, R2, 0x800000, RZ ;  /* 0x0080000002027824 */ /* 0x000fc600078e00ff */
[----:B------:R-:W-:Y:S01]  /*1090*/  FFMA R10, R23, 1.4426950216293334961, -R10 ;  /* 0x3fb8aa3b170a7823 */ /* 0x000fe2000000080a */
[----:B------:R-:W-:Y:S01]  /*10a0*/  MOV R12, 0x8 ;  /* 0x00000008000c7802 */ /* 0x000fe20000000f00 */
[----:B------:R-:W-:-:S04]  /*10b0*/  FADD R25, R13, R14 ;  /* 0x0000000e0d197221 */ /* 0x000fc80000000000 */
[----:B------:R-:W-:-:S07]  /*10c0*/  IMAD.MOV.U32 R13, RZ, RZ, R25 ;  /* 0x000000ffff0d7224 */ /* 0x000fce00078e0019 */
[----:B------:R-:W-:Y:S05]  /*10d0*/  WARPSYNC.COLLECTIVE R15, `(.L_x_4007) ;  /* 0x000000000f087348 */ /* 0x000fea0003c00000 */
[----:B------:R0:W1:Y:S02]  /*10e0*/  SHFL.BFLY P6, R14, R13, R12, R11 ;  /* 0x0c00000c0d0e7389 */ /* 0x00006400000c000b */
[----:B01----:R-:W-:Y:S05]  /*10f0*/  ENDCOLLECTIVE ;  /* 0x000000000000791b */ /* 0x003fea0003800000 */
.L_x_4007:
[----:B------:R-:W-:Y:S02]  /*1100*/  HFMA2 R12, -RZ, RZ, 0, 2.384185791015625e-07 ;  /* 0x00000004ff0c7431 */ /* 0x000fe400000001ff */
[----:B------:R-:W-:-:S04]  /*1110*/  FADD R18, R25, R14 ;  /* 0x0000000e19127221 */ /* 0x000fc80000000000 */
[----:B------:R-:W-:-:S07]  /*1120*/  IMAD.MOV.U32 R13, RZ, RZ, R18 ;  /* 0x000000ffff0d7224 */ /* 0x000fce00078e0012 */
[----:B------:R-:W-:Y:S05]  /*1130*/  WARPSYNC.COLLECTIVE R15, `(.L_x_4008) ;  /* 0x000000000f087348 */ /* 0x000fea0003c00000 */
[----:B------:R0:W1:Y:S02]  /*1140*/  SHFL.BFLY P6, R14, R13, R12, R11 ;  /* 0x0c00000c0d0e7389 */ /* 0x00006400000c000b */
[----:B01----:R-:W-:Y:S05]  /*1150*/  ENDCOLLECTIVE ;  /* 0x000000000000791b */ /* 0x003fea0003800000 */
.L_x_4008:
        /* <DEDUP_REMOVED lines=8> */
.L_x_4009:
        /* <DEDUP_REMOVED lines=8> */
.L_x_4010:
[----:B------:R-:W-:Y:S02]  /*1260*/  HFMA2 R12, -RZ, RZ, 0, 9.5367431640625e-07 ;  /* 0x00000010ff0c7431 */ /* 0x000fe400000001ff */
[----:B------:R-:W-:Y:S01]  /*1270*/  IMAD.MOV.U32 R13, RZ, RZ, R23 ;  /* 0x000000ffff0d7224 */ /* 0x000fe200078e0017 */
[----:B------:R-:W-:-:S07]  /*1280*/  MOV R3, R14 ;  /* 0x0000000e00037202 */ /* 0x000fce0000000f00 */
[----:B------:R-:W-:Y:S05]  /*1290*/  WARPSYNC.COLLECTIVE R15, `(.L_x_4011) ;  /* 0x000000000f087348 */ /* 0x000fea0003c00000 */
[----:B------:R0:W1:Y:S02]  /*12a0*/  SHFL.BFLY P6, R14, R13, R12, R11 ;  /* 0x0c00000c0d0e7389 */ /* 0x00006400000c000b */
[----:B01----:R-:W-:Y:S05]  /*12b0*/  ENDCOLLECTIVE ;  /* 0x000000000000791b */ /* 0x003fea0003800000 */
.L_x_4011:
        /* <DEDUP_REMOVED lines=8> */
.L_x_4012:
[----:B------:R-:W-:Y:S01]  /*1340*/  HFMA2 R12, -RZ, RZ, 0, 2.384185791015625e-07 ;  /* 0x00000004ff0c7431 */ /* 0x000fe200000001ff */
[----:B------:R-:W-:-:S05]  /*1350*/  MOV R19, R14 ;  /* 0x0000000e00137202 */ /* 0x000fca0000000f00 */
[----:B------:R-:W-:-:S04]  /*1360*/  FADD R27, R26, R19 ;  /* 0x000000131a1b7221 */ /* 0x000fc80000000000 */
[----:B------:R-:W-:-:S07]  /*1370*/  IMAD.MOV.U32 R13, RZ, RZ, R27 ;  /* 0x000000ffff0d7224 */ /* 0x000fce00078e001b */
[----:B------:R-:W-:Y:S05]  /*1380*/  WARPSYNC.COLLECTIVE R15, `(.L_x_4013) ;  /* 0x000000000f087348 */ /* 0x000fea0003c00000 */
[----:B------:R0:W1:Y:S02]  /*1390*/  SHFL.BFLY P6, R14, R13, R12, R11 ;  /* 0x0c00000c0d0e7389 */ /* 0x00006400000c000b */
[----:B01----:R-:W-:Y:S05]  /*13a0*/  ENDCOLLECTIVE ;  /* 0x000000000000791b */ /* 0x003fea0003800000 */
.L_x_4013:
[----:B------:R-:W-:Y:S02]  /*13b0*/  IMAD.MOV.U32 R12, RZ, RZ, 0x2 ;  /* 0x00000002ff0c7424 */ /* 0x000fe400078e00ff */
[----:B------:R-:W-:-:S04]  /*13c0*/  IMAD.MOV.U32 R28, RZ, RZ, R14 ;  /* 0x000000ffff1c7224 */ /* 0x000fc800078e000e */
[----:B------:R-:W-:-:S05]  /*13d0*/  FADD R28, R27, R28 ;  /* 0x0000001c1b1c7221 */ /* 0x000fca0000000000 */
[----:B------:R-:W-:-:S07]  /*13e0*/  MOV R13, R28 ;  /* 0x0000001c000d7202 */ /* 0x000fce0000000f00 */
[----:B------:R-:W-:Y:S05]  /*13f0*/  WARPSYNC.COLLECTIVE R15, `(.L_x_4014) ;  /* 0x000000000f087348 */ /* 0x000fea0003c00000 */
[----:B------:R0:W1:Y:S02]  /*1400*/  SHFL.BFLY P6, R14, R13, R12, R11 ;  /* 0x0c00000c0d0e7389 */ /* 0x00006400000c000b */
[----:B01----:R-:W-:Y:S05]  /*1410*/  ENDCOLLECTIVE ;  /* 0x000000000000791b */ /* 0x003fea0003800000 */
.L_x_4014:
[----:B------:R-:W-:Y:S01]  /*1420*/  HFMA2 R12, -RZ, RZ, 0, 5.9604644775390625e-08 ;  /* 0x00000001ff0c7431 */ /* 0x000fe200000001ff */
[----:B------:R-:W-:-:S05]  /*1430*/  MOV R23, R14 ;  /* 0x0000000e00177202 */ /* 0x000fca0000000f00 */
[----:B------:R-:W-:-:S04]  /*1440*/  FADD R23, R28, R23 ;  /* 0x000000171c177221 */ /* 0x000fc80000000000 */
[----:B------:R-:W-:-:S07]  /*1450*/  IMAD.MOV.U32 R13, RZ, RZ, R23 ;  /* 0x000000ffff0d7224 */ /* 0x000fce00078e0017 */
[----:B------:R-:W-:Y:S05]  /*1460*/  WARPSYNC.COLLECTIVE R15, `(.L_x_4015) ;  /* 0x000000000f087348 */ /* 0x000fea0003c00000 */
[----:B------:R0:W1:Y:S02]  /*1470*/  SHFL.BFLY P6, R14, R13, R12, R11 ;  /* 0x0c00000c0d0e7389 */ /* 0x00006400000c000b */
[----:B01----:R-:W-:Y:S05]  /*1480*/  ENDCOLLECTIVE ;  /* 0x000000000000791b */ /* 0x003fea0003800000 */
.L_x_4015:
[----:B------:R-:W-:Y:S05]  /*1490*/  BRA `(.L_x_4016) ;  /* 0xfffffff000c47947 */ /* 0x000fea000383ffff */
        .weak           $__internal_67_$__cuda_sm3x_div_rn_noftz_f32_slowpath
        .type           $__internal_67_$__cuda_sm3x_div_rn_noftz_f32_slowpath,@function
        .size           $__internal_67_$__cuda_sm3x_div_rn_noftz_f32_slowpath,(.L_x_15384 - $__internal_67_$__cuda_sm3x_div_rn_noftz_f32_slowpath)
$__internal_67_$__cuda_sm3x_div_rn_noftz_f32_slowpath:
        /* <DEDUP_REMOVED lines=34> */
.L_x_4018:
[----:B------:R-:W-:Y:S01]  /*16c0*/  LEA R26, R13, 0xc0800000, 0x17 ;  /* 0xc08000000d1a7811 */ /* 0x000fe200078eb8ff */
[----:B------:R-:W-:Y:S01]  /*16d0*/  BSSY.RECONVERGENT B2, `(.L_x_4023) ;  /* 0x0000036000027945 */ /* 0x000fe20003800200 */
[----:B------:R-:W-:-:S03]  /*16e0*/  IADD3 R18, PT, PT, R18, -0x7f, RZ ;  /* 0xffffff8112127810 */ /* 0x000fc60007ffe0ff */
[----:B------:R-:W-:Y:S02]  /*16f0*/  IMAD.IADD R19, R3, 0x1, -R26 ;  /* 0x0000000103137824 */ /* 0x000fe400078e0a1a */
[C---:B------:R-:W-:Y:S02]  /*1700*/  IMAD R0, R18.reuse, -0x800000, R0 ;  /* 0xff80000012007824 */ /* 0x040fe400078e0200 */
        /* <DEDUP_REMOVED lines=46> */
.L_x_4025:
[----:B------:R-:W-:-:S04]  /*19f0*/  LOP3.LUT R0, R0, 0x80000000, RZ, 0xc0, !PT ;  /* 0x8000000000007812 */ /* 0x000fc800078ec0ff */
[----:B------:R-:W-:Y:S01]  /*1a00*/  LOP3.LUT R0, R0, 0x7f800000, RZ, 0xfc, !PT ;  /* 0x7f80000000007812 */ /* 0x000fe200078efcff */
[----:B------:R-:W-:Y:S06]  /*1a10*/  BRA `(.L_x_4026) ;  /* 0x0000000000047947 */ /* 0x000fec0003800000 */
.L_x_4024:
[----:B------:R-:W-:-:S07]  /*1a20*/  IMAD R0, R19, 0x800000, R0 ;  /* 0x0080000013007824 */ /* 0x000fce00078e0200 */
.L_x_4026:
[----:B------:R-:W-:Y:S05]  /*1a30*/  BSYNC.RECONVERGENT B2 ;  /* 0x0000000000027941 */ /* 0x000fea0003800200 */
.L_x_4023:
[----:B------:R-:W-:Y:S05]  /*1a40*/  BRA `(.L_x_4027) ;  /* 0x0000000000207947 */ /* 0x000fea0003800000 */
.L_x_4022:
[----:B------:R-:W-:-:S04]  /*1a50*/  LOP3.LUT R0, R3, 0x80000000, R0, 0x48, !PT ;  /* 0x8000000003007812 */ /* 0x000fc800078e4800 */
[----:B------:R-:W-:Y:S01]  /*1a60*/  LOP3.LUT R0, R0, 0x7f800000, RZ, 0xfc, !PT ;  /* 0x7f80000000007812 */ /* 0x000fe200078efcff */
[----:B------:R-:W-:Y:S06]  /*1a70*/  BRA `(.L_x_4027) ;  /* 0x0000000000147947 */ /* 0x000fec0003800000 */
.L_x_4021:
[----:B------:R-:W-:Y:S01]  /*1a80*/  LOP3.LUT R0, R3, 0x80000000, R0, 0x48, !PT ;  /* 0x8000000003007812 */ /* 0x000fe200078e4800 */
[----:B------:R-:W-:Y:S06]  /*1a90*/  BRA `(.L_x_4027) ;  /* 0x00000000000c7947 */ /* 0x000fec0003800000 */
.L_x_4020:
[----:B------:R-:W0:Y:S01]  /*1aa0*/  MUFU.RSQ R0, -QNAN ;  /* 0xffc0000000007908 */ /* 0x000e220000001400 */
[----:B------:R-:W-:Y:S05]  /*1ab0*/  BRA `(.L_x_4027) ;  /* 0x0000000000047947 */ /* 0x000fea0003800000 */
.L_x_4019:
[----:B------:R-:W-:-:S07]  /*1ac0*/  FADD.FTZ R0, R0, R3 ;  /* 0x0000000300007221 */ /* 0x000fce0000010000 */
.L_x_4027:
[----:B------:R-:W-:Y:S05]  /*1ad0*/  BSYNC.RECONVERGENT B1 ;  /* 0x0000000000017941 */ /* 0x000fea0003800200 */
.L_x_4017:
[----:B------:R-:W-:-:S04]  /*1ae0*/  HFMA2 R13, -RZ, RZ, 0, 0 ;  /* 0x00000000ff0d7431 */ /* 0x000fc800000001ff */
[----:B0-----:R-:W-:Y:S05]  /*1af0*/  RET.REL.NODEC R12 `(_ZN7oneflow4cuda7softmax15SoftmaxWarpImplI10SimpleLoadI6__halffE11SimpleStoreIS4_fEfLi1ELi1ELi32ELi2ELb0ELNS1_9AlgorithmE0EEEvT_T0_ll) ;  /* 0xffffffe40c407950 */ /* 0x001fea0003c3ffff */
.L_x_4028:
        /* <DEDUP_REMOVED lines=16> */
.L_x_15384:


//--------------------- .text._ZN7oneflow4cuda7softmax15SoftmaxWarpImplI10SimpleLoadI6__halffE11SimpleStoreIS4_fEfLi1ELi1ELi16ELi1ELb1ELNS1_9AlgorithmE0EEEvT_T0_ll --------------------------
	.section	.text._ZN7oneflow4cuda7softmax15SoftmaxWarpImplI10SimpleLoadI6__halffE11SimpleStoreIS4_fEfLi1ELi1ELi16ELi1ELb1ELNS1_9AlgorithmE0EEEvT_T0_ll,"ax",@progbits
	.align	128
        .global         _ZN7oneflow4cuda7softmax15SoftmaxWarpImplI10SimpleLoadI6__halffE11SimpleStoreIS4_fEfLi1ELi1ELi16ELi1ELb1ELNS1_9AlgorithmE0EEEvT_T0_ll
        .type           _ZN7oneflow4cuda7softmax15SoftmaxWarpImplI10SimpleLoadI6__halffE11SimpleStoreIS4_fEfLi1ELi1ELi16ELi1ELb1ELNS1_9AlgorithmE0EEEvT_T0_ll,@function
        .size           _ZN7oneflow4cuda7softmax15SoftmaxWarpImplI10SimpleLoadI6__halffE11SimpleStoreIS4_fEfLi1ELi1ELi16ELi1ELb1ELNS1_9AlgorithmE0EEEvT_T0_ll,(.L_x_15386 - _ZN7oneflow4cuda7softmax15SoftmaxWarpImplI10SimpleLoadI6__halffE11SimpleStoreIS4_fEfLi1ELi1ELi16ELi1ELb1ELNS1_9AlgorithmE0EEEvT_T0_ll)
        .other          _ZN7oneflow4cuda7softmax15SoftmaxWarpImplI10SimpleLoadI6__halffE11SimpleStoreIS4_fEfLi1ELi1ELi16ELi1ELb1ELNS1_9AlgorithmE0EEEvT_T0_ll,@"STO_CUDA_ENTRY STV_DEFAULT"
_ZN7oneflow4cuda7softmax15SoftmaxWarpImplI10SimpleLoadI6__halffE11SimpleStoreIS4_fEfLi1ELi1ELi16ELi1ELb1ELNS1_9AlgorithmE0EEEvT_T0_ll:
.text._ZN7oneflow4cuda7softmax15SoftmaxWarpImplI10SimpleLoadI6__halffE11SimpleStoreIS4_fEfLi1ELi1ELi16ELi1ELb1ELNS1_9AlgorithmE0EEEvT_T0_ll:
        /* <DEDUP_REMOVED lines=24> */
.L_x_4029:
        /* <DEDUP_REMOVED lines=35> */
[----:B------:R-:W-:-:S06]  /*03b0*/  IMAD.HI.U32 R6, R3, R7, R2 ;  /* 0x0000000703067227 */ /* 0x000fcc00078e0002 */
[----:B------:R-:W-:-:S04]  /*03c0*/  IMAD.HI.U32 R2, R6, R5, RZ ;  /* 0x0000000506027227 */ /* 0x000fc800078e00ff */
[----:B------:R-:W-:-:S04]  /*03d0*/  IMAD.MOV R3, RZ, RZ, -R2 ;  /* 0x000000ffff037224 */ /* 0x000fc800078e0a02 */
[----:B------:R-:W-:Y:S01]  /*03e0*/  IMAD R5, R16, R3, R5 ;  /* 0x0000000310057224 */ /* 0x000fe200078e0205 */
[----:B------:R-:W-:-:S04]  /*03f0*/  MOV R3, RZ ;  /* 0x000000ff00037202 */ /* 0x000fc80000000f00 */
[----:B------:R-:W-:-:S13]  /*0400*/  ISETP.GE.U32.AND P0, PT, R5, R16, PT ;  /* 0x000000100500720c */ /* 0x000fda0003f06070 */
[----:B------:R-:W-:Y:S01]  /*0410*/  @P0 IADD3 R5, PT, PT, -R16, R5, RZ ;  /* 0x0000000510050210 */ /* 0x000fe20007ffe1ff */
[----:B------:R-:W-:-:S03]  /*0420*/  @P0 VIADD R2, R2, 0x1 ;  /* 0x0000000102020836 */ /* 0x000fc60000000000 */
[----:B------:R-:W-:-:S13]  /*0430*/  ISETP.GE.U32.AND P1, PT, R5, R16, PT ;  /* 0x000000100500720c */ /* 0x000fda0003f26070 */
[----:B------:R-:W-:Y:S01]  /*0440*/  @P1 VIADD R2, R2, 0x1 ;  /* 0x0000000102021836 */ /* 0x000fe20000000000 */
[----:B------:R-:W-:Y:S01]  /*0450*/  @!P2 LOP3.LUT R2, RZ, R16, RZ, 0x33, !PT ;  /* 0x00000010ff02a212 */ /* 0x000fe200078e33ff */
[----:B------:R-:W-:Y:S06]  /*0460*/  BRA `(.L_x_4032) ;  /* 0x0000000000087947 */ /* 0x000fec0003800000 */
.L_x_4031:
[----:B------:R-:W-:-:S07]  /*0470*/  MOV R4, 0x490 ;  /* 0x0000049000047802 */ /* 0x000fce0000000f00 */
[----:B0-----:R-:W-:Y:S05]  /*0480*/  CALL.REL.NOINC `($__internal_68_$__cuda_sm20_div_u64) ;  /* 0x0000001800f07944 */ /* 0x001fea0003c00000 */
.L_x_4032:
[----:B------:R-:W-:Y:S05]  /*0490*/  BSYNC.RECONVERGENT B0 ;  /* 0x0000000000007941 */ /* 0x000fea0003800200 */
.L_x_4030:
        /* <DEDUP_REMOVED lines=48> */
[----:B------:R-:W-:-:S05]  /*07a0*/  IMAD.SHL.U32 R0, R12, 0x800000, RZ ;  /* 0x008000000c007824 */ /* 0x000fca00078e00ff */
        /* <DEDUP_REMOVED lines=9> */
[----:B------:R1:W2:Y:S02]  /*0840*/  SHFL.BFLY PT, R14, R20, 0x1, 0x1f ;  /* 0x0c201f00140e7f89 */ /* 0x0002a400000e0000 */
.L_x_4057:
        /* <DEDUP_REMOVED lines=12> */
[----:B01----:R-:W-:Y:S05]  /*0910*/  CALL.REL.NOINC `($__internal_69_$__cuda_sm3x_div_rn_noftz_f32_slowpath) ;  /* 0x0000001800d87944 */ /* 0x003fea0003c00000 */
[----:B------:R-:W-:-:S07]  /*0920*/  MOV R2, R0 ;  /* 0x0000000000027202 */ /* 0x000fce0000000f00 */
.L_x_4037:
[----:B------:R-:W-:Y:S05]  /*0930*/  BSYNC.RECONVERGENT B1 ;  /* 0x0000000000017941 */ /* 0x000fea0003800200 */
.L_x_4036:
[----:B------:R-:W-:Y:S02]  /*0940*/  IMAD.MOV.U32 R23, RZ, RZ, R19 ;  /* 0x000000ffff177224 */ /* 0x000fe400078e0013 */
[----:B------:R-:W-:Y:S01]  /*0950*/  IMAD.MOV.U32 R3, RZ, RZ, R10 ;  /* 0x000000ffff037224 */ /* 0x000fe200078e000a */
[----:B------:R-:W-:Y:S06]  /*0960*/  @P0 BRA `(.L_x_4034) ;  /* 0x0000000000340947 */ /* 0x000fec0003800000 */
[----:B------:R-:W2:Y:S01]  /*0970*/  LDCU.128 UR4, c[0x0][0x390] ;  /* 0x00007200ff0477ac */ /* 0x000ea20008000c00 */
[----:B------:R-:W-:Y:S01]  /*0980*/  MOV R10, R4 ;  /* 0x00000004000a7202 */ /* 0x000fe20000000f00 */
[----:B------:R-:W-:Y:S01]  /*0990*/  IMAD.MOV.U32 R11, RZ, RZ, RZ ;  /* 0x000000ffff0b7224 */ /* 0x000fe200078e00ff */
        /* <DEDUP_REMOVED lines=10> */
.L_x_4034:
[----:B------:R-:W-:Y:S05]  /*0a40*/  BSYNC B0 ;  /* 0x0000000000007941 */ /* 0x000fea0003800000 */
.L_x_4033:
[----:B------:R-:W-:-:S04]  /*0a50*/  ISETP.NE.U32.AND P0, PT, R9, RZ, PT ;  /* 0x000000ff0900720c */ /* 0x000fc80003f05070 */
[----:B------:R-:W-:-:S13]  /*0a60*/  ISETP.NE.AND.EX P0, PT, R8, RZ, PT, P0 ;  /* 0x000000ff0800720c */ /* 0x000fda0003f05300 */
[----:B------:R-:W-:Y:S05]  /*0a70*/  @!P0 EXIT ;  /* 0x000000000000894d */ /* 0x000fea0003800000 */
.L_x_4048:
[----:B-1----:R-:W4:Y:S01]  /*0a80*/  LDC.64 R10, c[0x0][0x388] ;  /* 0x0000e200ff0a7b82 */ /* 0x002f220000000a00 */
[----:B-1----:R-:W-:-:S04]  /*0a90*/  ISETP.GE.U32.AND P0, PT, R4, UR40, PT ;  /* 0x0000002804007c0c */ /* 0x002fc8000bf06070 */
[----:B------:R-:W-:-:S03]  /*0aa0*/  ISETP.GE.AND.EX P0, PT, RZ, UR41, PT, P0 ;  /* 0x00000029ff007c0c */ /* 0x000fc6000bf06300 */
[----:B---3--:R-:W1:Y:S10]  /*0ab0*/  LDC.64 R12, c[0x0][0x380] ;  /* 0x0000e000ff0c7b82 */ /* 0x008e740000000a00 */
[----:B------:R-:W-:Y:S01]  /*0ac0*/  @!P0 MOV R8, R4 ;  /* 0x0000000400088202 */ /* 0x000fe20000000f00 */
[----:B------:R-:W-:Y:S01]  /*0ad0*/  @!P0 IMAD.MOV.U32 R9, RZ, RZ, RZ ;  /* 0x000000ffff098224 */ /* 0x000fe200078e00ff */
[----:B--2---:R-:W-:-:S02]  /*0ae0*/  @!P0 R2UR UR4, R6 ;  /* 0x00000000060482ca */ /* 0x004fc400000e0000 */
[----:B------:R-:W-:Y:S01]  /*0af0*/  @!P0 R2UR UR5, R7 ;  /* 0x00000000070582ca */ /* 0x000fe200000e0000 */
[-C--:B----4-:R-:W-:Y:S02]  /*0b00*/  @!P0 IMAD R0, R3, R10.reuse, RZ ;  /* 0x0000000a03008224 */ /* 0x090fe400078e02ff */
[----:B------:R-:W-:-:S04]  /*0b10*/  @!P0 IMAD.WIDE.U32 R8, R23, R10, R8 ;  /* 0x0000000a17088225 */ /* 0x000fc800078e0008 */
[----:B------:R-:W-:Y:S01]  /*0b20*/  @!P0 IMAD R11, R23, R11, R0 ;  /* 0x0000000b170b8224 */ /* 0x000fe200078e0200 */
[----:B-1----:R-:W-:-:S03]  /*0b30*/  @!P0 LEA R10, P1, R8, R12, 0x1 ;  /* 0x0000000c080a8211 */ /* 0x002fc600078208ff */
[----:B------:R-:W-:-:S05]  /*0b40*/  @!P0 IMAD.IADD R0, R9, 0x1, R11 ;  /* 0x0000000109008824 */ /* 0x000fca00078e020b */
        /* <DEDUP_REMOVED lines=35> */
.L_x_4067:
        /* <DEDUP_REMOVED lines=13> */
[----:B01----:R-:W-:Y:S05]  /*0e50*/  CALL.REL.NOINC `($__internal_69_$__cuda_sm3x_div_rn_noftz_f32_slowpath) ;  /* 0x0000001400887944 */ /* 0x003fea0003c00000 */
.L_x_4040:
[----:B------:R-:W-:Y:S05]  /*0e60*/  BSYNC.RECONVERGENT B0 ;  /* 0x0000000000007941 */ /* 0x000fea0003800200 */
.L_x_4039:
[----:B------:R-:W2:Y:S01]  /*0e70*/  LDC.64 R14, c[0x0][0x388] ;  /* 0x0000e200ff0e7b82 */ /* 0x000ea20000000a00 */
[----:B------:R-:W-:Y:S01]  /*0e80*/  ISETP.GE.U32.AND P1, PT, R4, UR40, PT ;  /* 0x0000002804007c0c */ /* 0x000fe2000bf26070 */
[----:B------:R-:W-:Y:S01]  /*0e90*/  BSSY.RECONVERGENT B0, `(.L_x_4041) ;  /* 0x0000017000007945 */ /* 0x000fe20003800200 */
[----:B------:R-:W-:Y:S02]  /*0ea0*/  IADD3 R9, P2, PT, R16, R23, RZ ;  /* 0x0000001710097210 */ /* 0x000fe40007f5e0ff */
[----:B------:R-:W-:-:S03]  /*0eb0*/  ISETP.GE.AND.EX P1, PT, RZ, UR41, PT, P1 ;  /* 0x00000029ff007c0c */ /* 0x000fc6000bf26310 */
[----:B------:R-:W3:Y:S01]  /*0ec0*/  LDC.64 R12, c[0x0][0x380] ;  /* 0x0000e000ff0c7b82 */ /* 0x000ee20000000a00 */
[----:B-1----:R-:W-:-:S09]  /*0ed0*/  IMAD.X R8, R17, 0x1, R3, P2 ;  /* 0x0000000111087824 */ /* 0x002fd200010e0603 */
[----:B------:R-:W-:Y:S01]  /*0ee0*/  @!P1 MOV R11, RZ ;  /* 0x000000ff000b9202 */ /* 0x000fe20000000f00 */
[----:B------:R-:W-:Y:S02]  /*0ef0*/  @!P1 IMAD.MOV.U32 R10, RZ, RZ, R4 ;  /* 0x000000ffff0a9224 */ /* 0x000fe400078e0004 */
[-C--:B--2---:R-:W-:Y:S02]  /*0f00*/  @!P1 IMAD R2, R8, R14.reuse, RZ ;  /* 0x0000000e08029224 */ /* 0x084fe400078e02ff */
[----:B------:R-:W-:-:S04]  /*0f10*/  @!P1 IMAD.WIDE.U32 R10, R9, R14, R10 ;  /* 0x0000000e090a9225 */ /* 0x000fc800078e000a */
[----:B------:R-:W-:Y:S01]  /*0f20*/  @!P1 IMAD R15, R9, R15, R2 ;  /* 0x0000000f090f9224 */ /* 0x000fe200078e0202 */
[----:B------:R-:W-:Y:S06]  /*0f30*/  @P0 BRA `(.L_x_4042) ;  /* 0x0000000000300947 */ /* 0x000fec0003800000 */
[----:B------:R-:W-:Y:S01]  /*0f40*/  IMAD R14, R3, UR38, RZ ;  /* 0x00000026030e7c24 */ /* 0x000fe2000f8e02ff */
[----:B------:R-:W-:Y:S01]  /*0f50*/  R2UR UR4, R6 ;  /* 0x00000000060472ca */ /* 0x000fe200000e0000 */
[----:B------:R-:W-:Y:S01]  /*0f60*/  IMAD.MOV.U32 R2, RZ, RZ, R4 ;  /* 0x000000ffff027224 */ /* 0x000fe200078e0004 */
[----:B------:R-:W-:Y:S01]  /*0f70*/  R2UR UR5, R7 ;  /* 0x00000000070572ca */ /* 0x000fe200000e0000 */
[----:B------:R-:W-:Y:S01]  /*0f80*/  IMAD.MOV.U32 R3, RZ, RZ, RZ ;  /* 0x000000ffff037224 */ /* 0x000fe200078e00ff */
[----:B------:R-:W-:Y:S01]  /*0f90*/  F2FP.F16.F32.PACK_AB R0, RZ, R0 ;  /* 0x00000000ff00723e */ /* 0x000fe200000000ff */
[----:B------:R-:W-:-:S04]  /*0fa0*/  IMAD.WIDE.U32 R2, R23, UR38, R2 ;  /* 0x0000002617027c25 */ /* 0x000fc8000f8e0002 */
[----:B------:R-:W-:Y:S01]  /*0fb0*/  IMAD R23, R23, UR39, R14 ;  /* 0x0000002717177c24 */ /* 0x000fe2000f8e020e */
[----:B------:R-:W-:-:S04]  /*0fc0*/  LEA R18, P0, R2, UR36, 0x1 ;  /* 0x0000002402127c11 */ /* 0x000fc8000f8008ff */
[----:B------:R-:W-:-:S04]  /*0fd0*/  IADD3 R3, PT, PT, R3, R23, RZ ;  /* 0x0000001703037210 */ /* 0x000fc80007ffe0ff */
[----:B------:R-:W-:-:S05]  /*0fe0*/  LEA.HI.X R19, R2, UR37, R3, 0x1, P0 ;  /* 0x0000002502137c11 */ /* 0x000fca00080f0c03 */
[----:B------:R1:W-:Y:S02]  /*0ff0*/  STG.E.U16 desc[UR4][R18.64], R0 ;  /* 0x0000000012007986 */ /* 0x0003e4000c101504 */
.L_x_4042:
[----:B------:R-:W-:Y:S05]  /*1000*/  BSYNC.RECONVERGENT B0 ;  /* 0x0000000000007941 */ /* 0x000fea0003800200 */
.L_x_4041:
[----:B------:R-:W-:Y:S01]  /*1010*/  @!P1 R2UR UR4, R6 ;  /* 0x00000000060492ca */ /* 0x000fe200000e0000 */
[----:B------:R-:W-:Y:S01]  /*1020*/  @!P1 IMAD.IADD R15, R11, 0x1, R15 ;  /* 0x000000010b0f9824 */ /* 0x000fe200078e020f */
[----:B------:R-:W-:Y:S02]  /*1030*/  @!P1 R2UR UR5, R7 ;  /* 0x00000000070592ca */ /* 0x000fe400000e0000 */
[----:B---3--:R-:W-:-:S04]  /*1040*/  @!P1 LEA R2, P0, R10, R12, 0x1 ;  /* 0x0000000c0a029211 */ /* 0x008fc800078008ff */
[----:B------:R-:W-:-:S07]  /*1050*/  @!P1 LEA.HI.X R3, R10, R13, R15, 0x1, P0 ;  /* 0x0000000d0a039211 */ /* 0x000fce00000f0c0f */
[----:B------:R-:W2:Y:S01]  /*1060*/  @!P1 LDG.E.U16 R2, desc[UR4][R2.64] ;  /* 0x0000000402029981 */ /* 0x000ea2000c1e1500 */
[----:B-1----:R-:W-:Y:S01]  /*1070*/  MOV R19, 0xff800000 ;  /* 0xff80000000137802 */ /* 0x002fe20000000f00 */
[----:B------:R-:W-:Y:S01]  /*1080*/  UMOV UR4, 0xffffffff ;  /* 0xffffffff00047882 */ /* 0x000fe20000000000 */
[----:B------:R-:W-:Y:S02]  /*1090*/  IMAD.MOV.U32 R13, RZ, RZ, -0x800000 ;  /* 0xff800000ff0d7424 */ /* 0x000fe400078e00ff */
[----:B--2---:R-:W-:-:S05]  /*10a0*/  @!P1 HADD2.F32 R19, -RZ, R2.H0_H0 ;  /* 0x20000002ff139230 */ /* 0x004fca0000004100 */
[----:B------:R-:W-:Y:S01]  /*10b0*/  @!P1 FMNMX R13, R19, -INF , !PT ;  /* 0xff800000130d9809 */ /* 0x000fe20007800000 */
        /* <DEDUP_REMOVED lines=28> */
.L_x_4077:
[----:B--2---:R-:W-:Y:S01]  /*1280*/  FADD R11, R3, R14 ;  /* 0x0000000e030b7221 */ /* 0x004fe20000000000 */
        /* <DEDUP_REMOVED lines=11> */
[----:B0-----:R-:W-:Y:S05]  /*1340*/  CALL.REL.NOINC `($__internal_69_$__cuda_sm3x_div_rn_noftz_f32_slowpath) ;  /* 0x00000010004c7944 */ /* 0x001fea0003c00000 */
.L_x_4045:
[----:B------:R-:W-:Y:S05]  /*1350*/  BSYNC.RECONVERGENT B0 ;  /* 0x0000000000007941 */ /* 0x000fea0003800200 */
.L_x_4044:
        /* <DEDUP_REMOVED lines=14> */
.L_x_4047:
[----:B------:R-:W-:Y:S05]  /*1440*/  BSYNC.RECONVERGENT B0 ;  /* 0x0000000000007941 */ /* 0x000fea0003800200 */
.L_x_4046:
[----:B------:R-:W-:-:S05]  /*1450*/  IADD3 R23, P0, PT, R16, R9, RZ ;  /* 0x0000000910177210 */ /* 0x000fca0007f1e0ff */
[----:B------:R-:W-:Y:S01]  /*1460*/  IMAD.X R3, R17, 0x1, R8, P0 ;  /* 0x0000000111037824 */ /* 0x000fe200000e0608 */
[----:B------:R-:W-:-:S04]  /*1470*/  ISETP.GE.U32.AND P0, PT, R23, UR42, PT ;  /* 0x0000002a17007c0c */ /* 0x000fc8000bf06070 */
[----:B------:R-:W-:-:S13]  /*1480*/  ISETP.GE.AND.EX P0, PT, R3, UR43, PT, P0 ;  /* 0x0000002b03007c0c */ /* 0x000fda000bf06300 */
[----:B------:R-:W-:Y:S05]  /*1490*/  @!P0 BRA `(.L_x_4048) ;  /* 0xfffffff400788947 */ /* 0x000fea000383ffff */
[----:B------:R-:W-:Y:S05]  /*14a0*/  EXIT ;  /* 0x000000000000794d */ /* 0x000fea0003800000 */
.L_x_4035:
[----:B------:R-:W-:Y:S02]  /*14b0*/  HFMA2 R12, -RZ, RZ, 0, 4.76837158203125e-07 ;  /* 0x00000008ff0c7431 */ /* 0x000fe400000001ff */
[----:B------:R-:W-:Y:S01]  /*14c0*/  IMAD.MOV.U32 R11, RZ, RZ, 0x1f ;  /* 0x0000001fff0b7424 */ /* 0x000fe200078e00ff */
[----:B------:R-:W-:Y:S02]  /*14d0*/  MOV R15, 0xffffffff ;  /* 0xffffffff000f7802 */ /* 0x000fe40000000f00 */
[----:B------:R-:W-:-:S07]  /*14e0*/  MOV R23, 0x437c0000 ;  /* 0x437c000000177802 */ /* 0x000fce0000000f00 */
[----:B0-----:R-:W-:Y:S05]  /*14f0*/  WARPSYNC.COLLECTIVE R15, `(.L_x_4049) ;  /* 0x000000000f087348 */ /* 0x001fea0003c00000 */
[----:B------:R1:W2:Y:S02]  /*1500*/  SHFL.BFLY P6, R14, R13, R12, R11 ;  /* 0x0c00000c0d0e7389 */ /* 0x0002a400000c000b */
[----:B012---:R-:W-:Y:S05]  /*1510*/  ENDCOLLECTIVE ;  /* 0x000000000000791b */ /* 0x007fea0003800000 */
.L_x_4049:
[----:B------:R-:W-:Y:S01]  /*1520*/  HFMA2 R12, -RZ, RZ, 0, 2.384185791015625e-07 ;  /* 0x00000004ff0c7431 */ /* 0x000fe200000001ff */
[----:B------:R-:W-:-:S05]  /*1530*/  FMNMX R0, R14, R13, !PT ;  /* 0x0000000d0e007209 */ /* 0x000fca0007800000 */
[----:B------:R-:W-:-:S07]  /*1540*/  IMAD.MOV.U32 R13, RZ, RZ, R0 ;  /* 0x000000ffff0d7224 */ /* 0x000fce00078e0000 */
[----:B------:R-:W-:Y:S05]  /*1550*/  WARPSYNC.COLLECTIVE R15, `(.L_x_4050) ;  /* 0x000000000f087348 */ /* 0x000fea0003c00000 */
[----:B------:R0:W1:Y:S02]  /*1560*/  SHFL.BFLY P6, R14, R13, R12, R11 ;  /* 0x0c00000c0d0e7389 */ /* 0x00006400000c000b */
[----:B01----:R-:W-:Y:S05]  /*1570*/  ENDCOLLECTIVE ;  /* 0x000000000000791b */ /* 0x003fea0003800000 */
.L_x_4050:
[----:B------:R-:W-:Y:S02]  /*1580*/  MOV R12, 0x2 ;  /* 0x00000002000c7802 */ /* 0x000fe40000000f00 */
[----:B------:R-:W-:Y:S01]  /*1590*/  FMNMX R2, R0, R14, !PT ;  /* 0x0000000e00027209 */ /* 0x000fe20007800000 */
[----:B------:R-:W-:-:S04]  /*15a0*/  IMAD.MOV.U32 R0, RZ, RZ, 0x3bbb989d ;  /* 0x3bbb989dff007424 */ /* 0x000fc800078e00ff */
[----:B------:R-:W-:-:S07]  /*15b0*/  IMAD.MOV.U32 R13, RZ, RZ, R2 ;  /* 0x000000ffff0d7224 */ /* 0x000fce00078e0002 */
[----:B------:R-:W-:Y:S05]  /*15c0*/  WARPSYNC.COLLECTIVE R15, `(.L_x_4051) ;  /* 0x000000000f087348 */ /* 0x000fea0003c00000 */
[----:B------:R0:W1:Y:S02]  /*15d0*/  SHFL.BFLY P6, R14, R13, R12, R11 ;  /* 0x0c00000c0d0e7389 */ /* 0x00006400000c000b */
[----:B01----:R-:W-:Y:S05]  /*15e0*/  ENDCOLLECTIVE ;  /* 0x000000000000791b */ /* 0x003fea0003800000 */
.L_x_4051:
[----:B------:R-:W-:Y:S01]  /*15f0*/  HFMA2 R12, -RZ, RZ, 0, 5.9604644775390625e-08 ;  /* 0x00000001ff0c7431 */ /* 0x000fe200000001ff */
[----:B------:R-:W-:-:S05]  /*1600*/  FMNMX R3, R2, R14, !PT ;  /* 0x0000000e02037209 */ /* 0x000fca0007800000 */
[----:B------:R-:W-:-:S07]  /*1610*/  IMAD.MOV.U32 R13, RZ, RZ, R3 ;  /* 0x000000ffff0d7224 */ /* 0x000fce00078e0003 */
[----:B------:R-:W-:Y:S05]  /*1620*/  WARPSYNC.COLLECTIVE R15, `(.L_x_4052) ;  /* 0x000000000f087348 */ /* 0x000fea0003c00000 */
[----:B------:R0:W1:Y:S02]  /*1630*/  SHFL.BFLY P6, R14, R13, R12, R11 ;  /* 0x0c00000c0d0e7389 */ /* 0x00006400000c000b */
[----:B01----:R-:W-:Y:S05]  /*1640*/  ENDCOLLECTIVE ;  /* 0x000000000000791b */ /* 0x003fea0003800000 */
.L_x_4052:
[----:B------:R-:W-:Y:S01]  /*1650*/  HFMA2 R12, -RZ, RZ, 0, 4.76837158203125e-07 ;  /* 0x00000008ff0c7431 */ /* 0x000fe200000001ff */
        /* <DEDUP_REMOVED lines=14> */
.L_x_4053:
[----:B------:R-:W-:Y:S01]  /*1740*/  MOV R12, 0x4 ;  /* 0x00000004000c7802 */ /* 0x000fe20000000f00 */
[----:B------:R-:W-:-:S04]  /*1750*/  FADD R2, R13, R14 ;  /* 0x0000000e0d027221 */ /* 0x000fc80000000000 */
[----:B------:R-:W-:-:S07]  /*1760*/  IMAD.MOV.U32 R13, RZ, RZ, R2 ;  /* 0x000000ffff0d7224 */ /* 0x000fce00078e0002 */
[----:B------:R-:W-:Y:S05]  /*1770*/  WARPSYNC.COLLECTIVE R15, `(.L_x_4054) ;  /* 0x000000000f087348 */ /* 0x000fea0003c00000 */
[----:B------:R0:W1:Y:S02]  /*1780*/  SHFL.BFLY P6, R14, R13, R12, R11 ;  /* 0x0c00000c0d0e7389 */ /* 0x00006400000c000b */
[----:B01----:R-:W-:Y:S05]  /*1790*/  ENDCOLLECTIVE ;  /* 0x000000000000791b */ /* 0x003fea0003800000 */
.L_x_4054:
[----:B------:R-:W-:Y:S02]  /*17a0*/  HFMA2 R12, -RZ, RZ, 0, 1.1920928955078125e-07 ;  /* 0x00000002ff0c7431 */ /* 0x000fe400000001ff */
[----:B------:R-:W-:-:S04]  /*17b0*/  FADD R3, R2, R14 ;  /* 0x0000000e02037221 */ /* 0x000fc80000000000 */
[----:B------:R-:W-:-:S07]  /*17c0*/  IMAD.MOV.U32 R13, RZ, RZ, R3 ;  /* 0x000000ffff0d7224 */ /* 0x000fce00078e0003 */
[----:B------:R-:W-:Y:S05]  /*17d0*/  WARPSYNC.COLLECTIVE R15, `(.L_x_4055) ;  /* 0x000000000f087348 */ /* 0x000fea0003c00000 */
[----:B------:R0:W1:Y:S02]  /*17e0*/  SHFL.BFLY P6, R14, R13, R12, R11 ;  /* 0x0c00000c0d0e7389 */ /* 0x00006400000c000b */
[----:B01----:R-:W-:Y:S05]  /*17f0*/  ENDCOLLECTIVE ;  /* 0x000000000000791b */ /* 0x003fea0003800000 */
.L_x_4055:
[----:B------:R-:W-:Y:S01]  /*1800*/  MOV R12, 0x1 ;  /* 0x00000001000c7802 */ /* 0x000fe20000000f00 */
[----:B------:R-:W-:-:S04]  /*1810*/  FADD R20, R3, R14 ;  /* 0x0000000e03147221 */ /* 0x000fc80000000000 */
[----:B------:R-:W-:-:S07]  /*1820*/  IMAD.MOV.U32 R13, RZ, RZ, R20 ;  /* 0x000000ffff0d7224 */ /* 0x000fce00078e0014 */
[----:B------:R-:W-:Y:S05]  /*1830*/  WARPSYNC.COLLECTIVE R15, `(.L_x_4056) ;  /* 0x000000000f087348 */ /* 0x000fea0003c00000 */
[----:B------:R0:W1:Y:S02]  /*1840*/  SHFL.BFLY P6, R14, R13, R12, R11 ;  /* 0x0c00000c0d0e7389 */ /* 0x00006400000c000b */
[----:B01----:R-:W-:Y:S05]  /*1850*/  ENDCOLLECTIVE ;  /* 0x000000000000791b */ /* 0x003fea0003800000 */
.L_x_4056:
[----:B------:R-:W-:Y:S05]  /*1860*/  BRA `(.L_x_4057) ;  /* 0xffffffec00f87947 */ /* 0x000fea000383ffff */
.L_x_4038:
[----:B------:R-:W-:Y:S01]  /*1870*/  HFMA2 R11, -RZ, RZ, 0, 1.847743988037109375e-06 ;  /* 0x0000001fff0b7431 */ /* 0x000fe200000001ff */
[----:B------:R-:W-:Y:S01]  /*1880*/  BSSY B0, `(.L_x_4058) ;  /* 0x0000006000007945 */ /* 0x000fe20003800000 */
[----:B------:R-:W-:Y:S02]  /*1890*/  IMAD.MOV.U32 R12, RZ, RZ, 0x8 ;  /* 0x00000008ff0c7424 */ /* 0x000fe400078e00ff */
[----:B------:R-:W-:-:S07]  /*18a0*/  IMAD.MOV.U32 R15, RZ, RZ, -0x1 ;  /* 0xffffffffff0f7424 */ /* 0x000fce00078e00ff */
[----:B0-----:R-:W-:Y:S05]  /*18b0*/  WARPSYNC.COLLECTIVE R15, `(.L_x_4059) ;  /* 0x000000000f087348 */ /* 0x001fea0003c00000 */
[----:B------:R1:W2:Y:S02]  /*18c0*/  SHFL.BFLY P6, R14, R13, R12, R11 ;  /* 0x0c00000c0d0e7389 */ /* 0x0002a400000c000b */
[----:B012---:R-:W-:Y:S05]  /*18d0*/  ENDCOLLECTIVE ;  /* 0x000000000000791b */ /* 0x007fea0003800000 */
.L_x_4059:
[----:B------:R-:W-:Y:S05]  /*18e0*/  BSYNC B0 ;  /* 0x0000000000007941 */ /* 0x000fea0003800000 */
.L_x_4058:
        /* <DEDUP_REMOVED lines=8> */
.L_x_4060:
[----:B------:R-:W-:Y:S01]  /*1970*/  HFMA2 R12, -RZ, RZ, 0, 1.1920928955078125e-07 ;  /* 0x00000002ff0c7431 */ /* 0x000fe200000001ff */
[----:B------:R-:W-:-:S05]  /*1980*/  FMNMX R0, R13, R14, !PT ;  /* 0x0000000e0d007209 */ /* 0x000fca0007800000 */
[----:B------:R-:W-:-:S07]  /*1990*/  IMAD.MOV.U32 R13, RZ, RZ, R0 ;  /* 0x000000ffff0d7224 */ /* 0x000fce00078e0000 */
[----:B------:R-:W-:Y:S05]  /*19a0*/  WARPSYNC.COLLECTIVE R15, `(.L_x_4061) ;  /* 0x000000000f087348 */ /* 0x000fea0003c00000 */
[----:B------:R0:W1:Y:S02]  /*19b0*/  SHFL.BFLY P6, R14, R13, R12, R11 ;  /* 0x0c00000c0d0e7389 */ /* 0x00006400000c000b */
[----:B01----:R-:W-:Y:S05]  /*19c0*/  ENDCOLLECTIVE ;  /* 0x000000000000791b */ /* 0x003fea0003800000 */
.L_x_4061:
[----:B------:R-:W-:Y:S02]  /*19d0*/  MOV R12, 0x1 ;  /* 0x00000001000c7802 */ /* 0x000fe40000000f00 */
[----:B------:R-:W-:Y:S01]  /*19e0*/  FMNMX R2, R0, R14, !PT ;  /* 0x0000000e00027209 */ /* 0x000fe20007800000 */
[----:B------:R-:W-:-:S04]  /*19f0*/  HFMA2 R0, -RZ, RZ, 3.7421875, 0 ;  /* 0x437c0000ff007431 */ /* 0x000fc800000001ff */
[----:B------:R-:W-:-:S07]  /*1a00*/  IMAD.MOV.U32 R13, RZ, RZ, R2 ;  /* 0x000000ffff0d7224 */ /* 0x000fce00078e0002 */
[----:B------:R-:W-:Y:S05]  /*1a10*/  WARPSYNC.COLLECTIVE R15, `(.L_x_4062) ;  /* 0x000000000f087348 */ /* 0x000fea0003c00000 */
[----:B------:R0:W1:Y:S02]  /*1a20*/  SHFL.BFLY P6, R14, R13, R12, R11 ;  /* 0x0c00000c0d0e7389 */ /* 0x00006400000c000b */
[----:B01----:R-:W-:Y:S05]  /*1a30*/  ENDCOLLECTIVE ;  /* 0x000000000000791b */ /* 0x003fea0003800000 */
.L_x_4062:
        /* <DEDUP_REMOVED lines=8> */
[----:B------:R-:W-:-:S04]  /*1ac0*/  FFMA R2, R2, 1.925963033500011079e-08, R9 ;  /* 0x32a5706002027823 */ /* 0x000fc80000000009 */
[----:B------:R-:W0:Y:S02]  /*1ad0*/  MUFU.EX2 R9, R2 ;  /* 0x0000000200097308 */ /* 0x000e240000000800 */
[----:B0-----:R-:W-:-:S04]  /*1ae0*/  FMUL R9, R0, R9 ;  /* 0x0000000900097220 */ /* 0x001fc80000400000 */
[----:B------:R-:W-:-:S07]  /*1af0*/  FADD R13, RZ, R9 ;  /* 0x00000009ff0d7221 */ /* 0x000fce0000000000 */
[----:B------:R-:W-:Y:S05]  /*1b00*/  WARPSYNC.COLLECTIVE R15, `(.L_x_4063) ;  /* 0x000000000f087348 */ /* 0x000fea0003c00000 */
[----:B------:R0:W1:Y:S02]  /*1b10*/  SHFL.BFLY P6, R14, R13, R12, R11 ;  /* 0x0c00000c0d0e7389 */ /* 0x00006400000c000b */
[----:B01----:R-:W-:Y:S05]  /*1b20*/  ENDCOLLECTIVE ;  /* 0x000000000000791b */ /* 0x003fea0003800000 */
.L_x_4063:
[----:B------:R-:W-:Y:S02]  /*1b30*/  HFMA2 R12, -RZ, RZ, 0, 2.384185791015625e-07 ;  /* 0x00000004ff0c7431 */ /* 0x000fe400000001ff */
[----:B------:R-:W-:-:S04]  /*1b40*/  FADD R0, R13, R14 ;  /* 0x0000000e0d007221 */ /* 0x000fc80000000000 */
[----:B------:R-:W-:-:S07]  /*1b50*/  IMAD.MOV.U32 R13, RZ, RZ, R0 ;  /* 0x000000ffff0d7224 */ /* 0x000fce00078e0000 */
[----:B------:R-:W-:Y:S05]  /*1b60*/  WARPSYNC.COLLECTIVE R15, `(.L_x_4064) ;  /* 0x000000000f087348 */ /* 0x000fea0003c00000 */
[----:B------:R0:W1:Y:S02]  /*1b70*/  SHFL.BFLY P6, R14, R13, R12, R11 ;  /* 0x0c00000c0d0e7389 */ /* 0x00006400000c000b */
[----:B01----:R-:W-:Y:S05]  /*1b80*/  ENDCOLLECTIVE ;  /* 0x000000000000791b */ /* 0x003fea0003800000 */
.L_x_4064:
[----:B------:R-:W-:Y:S01]  /*1b90*/  MOV R12, 0x2 ;  /* 0x00000002000c7802 */ /* 0x000fe20000000f00 */
[----:B------:R-:W-:-:S04]  /*1ba0*/  FADD R2, R0, R14 ;  /* 0x0000000e00027221 */ /* 0x000fc80000000000 */
[----:B------:R-:W-:-:S07]  /*1bb0*/  IMAD.MOV.U32 R13, RZ, RZ, R2 ;  /* 0x000000ffff0d7224 */ /* 0x000fce00078e0002 */
[----:B------:R-:W-:Y:S05]  /*1bc0*/  WARPSYNC.COLLECTIVE R15, `(.L_x_4065) ;  /* 0x000000000f087348 */ /* 0x000fea0003c00000 */
[----:B------:R0:W1:Y:S02]  /*1bd0*/  SHFL.BFLY P6, R14, R13, R12, R11 ;  /* 0x0c00000c0d0e7389 */ /* 0x00006400000c000b */
[----:B01----:R-:W-:Y:S05]  /*1be0*/  ENDCOLLECTIVE ;  /* 0x000000000000791b */ /* 0x003fea0003800000 */
.L_x_4065:
[----:B------:R-:W-:Y:S02]  /*1bf0*/  HFMA2 R12, -RZ, RZ, 0, 5.9604644775390625e-08 ;  /* 0x00000001ff0c7431 */ /* 0x000fe400000001ff */
[----:B------:R-:W-:-:S04]  /*1c00*/  FADD R8, R2, R14 ;  /* 0x0000000e02087221 */ /* 0x000fc80000000000 */
[----:B------:R-:W-:-:S07]  /*1c10*/  IMAD.MOV.U32 R13, RZ, RZ, R8 ;  /* 0x000000ffff0d7224 */ /* 0x000fce00078e0008 */
[----:B------:R-:W-:Y:S05]  /*1c20*/  WARPSYNC.COLLECTIVE R15, `(.L_x_4066) ;  /* 0x000000000f087348 */ /* 0x000fea0003c00000 */
[----:B------:R0:W1:Y:S02]  /*1c30*/  SHFL.BFLY P6, R14, R13, R12, R11 ;  /* 0x0c00000c0d0e7389 */ /* 0x00006400000c000b */
[----:B01----:R-:W-:Y:S05]  /*1c40*/  ENDCOLLECTIVE ;  /* 0x000000000000791b */ /* 0x003fea0003800000 */
.L_x_4066:
[----:B------:R-:W-:Y:S05]  /*1c50*/  BRA `(.L_x_4067) ;  /* 0xfffffff000487947 */ /* 0x000fea000383ffff */
.L_x_4043:
[----:B------:R-:W-:Y:S01]  /*1c60*/  BSSY B0, `(.L_x_4068) ;  /* 0x0000007000007945 */ /* 0x000fe20003800000 */
[----:B------:R-:W-:Y:S01]  /*1c70*/  IMAD.MOV.U32 R12, RZ, RZ, 0x8 ;  /* 0x00000008ff0c7424 */ /* 0x000fe200078e00ff */
[----:B------:R-:W-:Y:S01]  /*1c80*/  MOV R11, 0x1f ;  /* 0x0000001f000b7802 */ /* 0x000fe20000000f00 */
[----:B------:R-:W-:-:S07]  /*1c90*/  IMAD.MOV.U32 R15, RZ, RZ, -0x1 ;  /* 0xffffffffff0f7424 */ /* 0x000fce00078e00ff */
[----:B0-----:R-:W-:Y:S05]  /*1ca0*/  WARPSYNC.COLLECTIVE R15, `(.L_x_4069) ;  /* 0x000000000f087348 */ /* 0x001fea0003c00000 */
[----:B------:R1:W2:Y:S02]  /*1cb0*/  SHFL.BFLY P6, R14, R13, R12, R11 ;  /* 0x0c00000c0d0e7389 */ /* 0x0002a400000c000b */
[----:B012---:R-:W-:Y:S05]  /*1cc0*/  ENDCOLLECTIVE ;  /* 0x000000000000791b */ /* 0x007fea0003800000 */
.L_x_4069:
[----:B------:R-:W-:Y:S05]  /*1cd0*/  BSYNC B0 ;  /* 0x0000000000007941 */ /* 0x000fea0003800000 */
.L_x_4068:
[----:B------:R-:W-:Y:S01]  /*1ce0*/  HFMA2 R12, -RZ, RZ, 0, 2.384185791015625e-07 ;  /* 0x00000004ff0c7431 */ /* 0x000fe200000001ff */
[----:B------:R-:W-:Y:S01]  /*1cf0*/  FMNMX R13, R14, R13, !PT ;  /* 0x0000000d0e0d7209 */ /* 0x000fe20007800000 */
[----:B------:R-:W-:Y:S01]  /*1d00*/  IMAD.MOV.U32 R11, RZ, RZ, 0x1f ;  /* 0x0000001fff0b7424 */ /* 0x000fe200078e00ff */
[----:B------:R-:W-:Y:S01]  /*1d10*/  MOV R15, 0xffffffff ;  /* 0xffffffff000f7802 */ /* 0x000fe20000000f00 */
[----:B------:R-:W-:-:S07]  /*1d20*/  IMAD.MOV.U32 R3, RZ, RZ, 0x3bbb989d ;  /* 0x3bbb989dff037424 */ /* 0x000fce00078e00ff */
[----:B------:R-:W-:Y:S05]  /*1d30*/  WARPSYNC.COLLECTIVE R15, `(.L_x_4070) ;  /* 0x000000000f087348 */ /* 0x000fea0003c00000 */
[----:B------:R0:W1:Y:S02]  /*1d40*/  SHFL.BFLY P6, R14, R13, R12, R11 ;  /* 0x0c00000c0d0e7389 */ /* 0x00006400000c000b */
[----:B01----:R-:W-:Y:S05]  /*1d50*/  ENDCOLLECTIVE ;  /* 0x000000000000791b */ /* 0x003fea0003800000 */
.L_x_4070:
[----:B------:R-:W-:Y:S01]  /*1d60*/  HFMA2 R12, -RZ, RZ, 0, 1.1920928955078125e-07 ;  /* 0x00000002ff0c7431 */ /* 0x000fe200000001ff */
[----:B------:R-:W-:-:S05]  /*1d70*/  FMNMX R0, R13, R14, !PT ;  /* 0x0000000e0d007209 */ /* 0x000fca0007800000 */
[----:B------:R-:W-:-:S07]  /*1d80*/  IMAD.MOV.U32 R13, RZ, RZ, R0 ;  /* 0x000000ffff0d7224 */ /* 0x000fce00078e0000 */
[----:B------:R-:W-:Y:S05]  /*1d90*/  WARPSYNC.COLLECTIVE R15, `(.L_x_4071) ;  /* 0x000000000f087348 */ /* 0x000fea0003c00000 */
[----:B------:R0:W1:Y:S02]  /*1da0*/  SHFL.BFLY P6, R14, R13, R12, R11 ;  /* 0x0c00000c0d0e7389 */ /* 0x00006400000c000b */
[----:B01----:R-:W-:Y:S05]  /*1db0*/  ENDCOLLECTIVE ;  /* 0x000000000000791b */ /* 0x003fea0003800000 */
.L_x_4071:
[----:B------:R-:W-:Y:S02]  /*1dc0*/  MOV R12, 0x1 ;  /* 0x00000001000c7802 */ /* 0x000fe40000000f00 */
[----:B------:R-:W-:Y:S01]  /*1dd0*/  FMNMX R2, R0, R14, !PT ;  /* 0x0000000e00027209 */ /* 0x000fe20007800000 */
[----:B------:R-:W-:-:S04]  /*1de0*/  HFMA2 R0, -RZ, RZ, 3.7421875, 0 ;  /* 0x437c0000ff007431 */ /* 0x000fc800000001ff */
[----:B------:R-:W-:-:S07]  /*1df0*/  IMAD.MOV.U32 R13, RZ, RZ, R2 ;  /* 0x000000ffff0d7224 */ /* 0x000fce00078e0002 */
[----:B------:R-:W-:Y:S05]  /*1e00*/  WARPSYNC.COLLECTIVE R15, `(.L_x_4072) ;  /* 0x000000000f087348 */ /* 0x000fea0003c00000 */
[----:B------:R0:W1:Y:S02]  /*1e10*/  SHFL.BFLY P6, R14, R13, R12, R11 ;  /* 0x0c00000c0d0e7389 */ /* 0x00006400000c000b */
[----:B01----:R-:W-:Y:S05]  /*1e20*/  ENDCOLLECTIVE ;  /* 0x000000000000791b */ /* 0x003fea0003800000 */
.L_x_4072:
        /* <DEDUP_REMOVED lines=15> */
.L_x_4073:
[----:B------:R-:W-:Y:S02]  /*1f20*/  HFMA2 R12, -RZ, RZ, 0, 2.384185791015625e-07 ;  /* 0x00000004ff0c7431 */ /* 0x000fe400000001ff */
[----:B------:R-:W-:-:S04]  /*1f30*/  FADD R0, R13, R14 ;  /* 0x0000000e0d007221 */ /* 0x000fc80000000000 */
[----:B------:R-:W-:-:S07]  /*1f40*/  IMAD.MOV.U32 R13, RZ, RZ, R0 ;  /* 0x000000ffff0d7224 */ /* 0x000fce00078e0000 */
[----:B------:R-:W-:Y:S05]  /*1f50*/  WARPSYNC.COLLECTIVE R15, `(.L_x_4074) ;  /* 0x000000000f087348 */ /* 0x000fea0003c00000 */
[----:B------:R0:W1:Y:S02]  /*1f60*/  SHFL.BFLY P6, R14, R13, R12, R11 ;  /* 0x0c00000c0d0e7389 */ /* 0x00006400000c000b */
[----:B01----:R-:W-:Y:S05]  /*1f70*/  ENDCOLLECTIVE ;  /* 0x000000000000791b */ /* 0x003fea0003800000 */
.L_x_4074:
[----:B------:R-:W-:Y:S01]  /*1f80*/  MOV R12, 0x2 ;  /* 0x00000002000c7802 */ /* 0x000fe20000000f00 */
[----:B------:R-:W-:-:S04]  /*1f90*/  FADD R2, R0, R14 ;  /* 0x0000000e00027221 */ /* 0x000fc80000000000 */
[----:B------:R-:W-:-:S07]  /*1fa0*/  IMAD.MOV.U32 R13, RZ, RZ, R2 ;  /* 0x000000ffff0d7224 */ /* 0x000fce00078e0002 */
[----:B------:R-:W-:Y:S05]  /*1fb0*/  WARPSYNC.COLLECTIVE R15, `(.L_x_4075) ;  /* 0x000000000f087348 */ /* 0x000fea0003c00000 */
[----:B------:R0:W1:Y:S02]  /*1fc0*/  SHFL.BFLY P6, R14, R13, R12, R11 ;  /* 0x0c00000c0d0e7389 */ /* 0x00006400000c000b */
[----:B01----:R-:W-:Y:S05]  /*1fd0*/  ENDCOLLECTIVE ;  /* 0x000000000000791b */ /* 0x003fea0003800000 */
.L_x_4075:
[----:B------:R-:W-:Y:S02]  /*1fe0*/  HFMA2 R12, -RZ, RZ, 0, 5.9604644775390625e-08 ;  /* 0x00000001ff0c7431 */ /* 0x000fe400000001ff */
[----:B------:R-:W-:-:S04]  /*1ff0*/  FADD R3, R2, R14 ;  /* 0x0000000e02037221 */ /* 0x000fc80000000000 */
[----:B------:R-:W-:-:S07]  /*2000*/  IMAD.MOV.U32 R13, RZ, RZ, R3 ;  /* 0x000000ffff0d7224 */ /* 0x000fce00078e0003 */
[----:B------:R-:W-:Y:S05]  /*2010*/  WARPSYNC.COLLECTIVE R15, `(.L_x_4076) ;  /* 0x000000000f087348 */ /* 0x000fea0003c00000 */
[----:B------:R0:W1:Y:S02]  /*2020*/  SHFL.BFLY P6, R14, R13, R12, R11 ;  /* 0x0c00000c0d0e7389 */ /* 0x00006400000c000b */
[----:B01----:R-:W-:Y:S05]  /*2030*/  ENDCOLLECTIVE ;  /* 0x000000000000791b */ /* 0x003fea0003800000 */
.L_x_4076:
[----:B------:R-:W-:Y:S05]  /*2040*/  BRA `(.L_x_4077) ;  /* 0xfffffff0008c7947 */ /* 0x000fea000383ffff */
        .weak           $__internal_68_$__cuda_sm20_div_u64
        .type           $__internal_68_$__cuda_sm20_div_u64,@function
        .size           $__internal_68_$__cuda_sm20_div_u64,($__internal_69_$__cuda_sm3x_div_rn_noftz_f32_slowpath - $__internal_68_$__cuda_sm20_div_u64)
$__internal_68_$__cuda_sm20_div_u64:
[----:B------:R-:W0:Y:S08]  /*2050*/  I2F.U64.RP R7, R16 ;  /* 0x0000001000077312 */ /* 0x000e300000309000 */
[----:B0-----:R-:W0:Y:S02]  /*2060*/  MUFU.RCP R7, R7 ;  /* 0x0000000700077308 */ /* 0x001e240000001000 */
[----:B0-----:R-:W-:-:S06]  /*2070*/  VIADD R2, R7, 0x1ffffffe ;  /* 0x1ffffffe07027836 */ /* 0x001fcc0000000000 */
[----:B------:R-:W0:Y:S02]  /*2080*/  F2I.U64.TRUNC R2, R2 ;  /* 0x0000000200027311 */ /* 0x000e24000020d800 */
[----:B0-----:R-:W-:-:S04]  /*2090*/  IMAD.WIDE.U32 R8, R2, R16, RZ ;  /* 0x0000001002087225 */ /* 0x001fc800078e00ff */
[----:B------:R-:W-:Y:S01]  /*20a0*/  IMAD R9, R2, R17, R9 ;  /* 0x0000001102097224 */ /* 0x000fe200078e0209 */
[----:B------:R-:W-:-:S03]  /*20b0*/  IADD3 R11, P0, PT, RZ, -R8, RZ ;  /* 0x80000008ff0b7210 */ /* 0x000fc60007f1e0ff */
[----:B------:R-:W-:Y:S02]  /*20c0*/  IMAD R9, R3, R16, R9 ;  /* 0x0000001003097224 */ /* 0x000fe400078e0209 */
[----:B------:R-:W-:-:S03]  /*20d0*/  IMAD.HI.U32 R8, R2, R11, RZ ;  /* 0x0000000b02087227 */ /* 0x000fc600078e00ff */
[----:B------:R-:W-:Y:S01]  /*20e0*/  IADD3.X R13, PT, PT, RZ, ~R9, RZ, P0, !PT ;  /* 0x80000009ff0d7210 */ /* 0x000fe200007fe4ff */
[----:B------:R-:W-:-:S04]  /*20f0*/  IMAD.MOV.U32 R9, RZ, RZ, R2 ;  /* 0x000000ffff097224 */ /* 0x000fc800078e0002 */
[----:B------:R-:W-:-:S04]  /*2100*/  IMAD.WIDE.U32 R8, P0, R2, R13, R8 ;  /* 0x0000000d02087225 */ /* 0x000fc80007800008 */
[C---:B------:R-:W-:Y:S02]  /*2110*/  IMAD R15, R3.reuse, R13, RZ ;  /* 0x0000000d030f7224 */ /* 0x040fe400078e02ff */
[----:B------:R-:W-:-:S04]  /*2120*/  IMAD.HI.U32 R8, P1, R3, R11, R8 ;  /* 0x0000000b03087227 */ /* 0x000fc80007820008 */
[----:B------:R-:W-:Y:S01]  /*2130*/  IMAD.HI.U32 R7, R3, R13, RZ ;  /* 0x0000000d03077227 */ /* 0x000fe200078e00ff */
[----:B------:R-:W-:-:S04]  /*2140*/  IADD3 R9, P2, PT, R15, R8, RZ ;  /* 0x000000080f097210 */ /* 0x000fc80007f5e0ff */
[----:B------:R-:W-:Y:S01]  /*2150*/  IADD3.X R7, PT, PT, R7, R3, RZ, P0, !PT ;  /* 0x0000000307077210 */ /* 0x000fe200007fe4ff */
[----:B------:R-:W-:-:S03]  /*2160*/  IMAD.WIDE.U32 R2, R9, R16, RZ ;  /* 0x0000001009027225 */ /* 0x000fc600078e00ff */
[----:B------:R-:W-:Y:S01]  /*2170*/  IADD3.X R7, PT, PT, RZ, RZ, R7, P2, P1 ;  /* 0x000000ffff077210 */ /* 0x000fe200017e2407 */
[----:B------:R-:W-:Y:S01]  /*2180*/  IMAD R3, R9, R17, R3 ;  /* 0x0000001109037224 */ /* 0x000fe200078e0203 */
[----:B------:R-:W-:-:S03]  /*2190*/  IADD3 R11, P0, PT, RZ, -R2, RZ ;  /* 0x80000002ff0b7210 */ /* 0x000fc60007f1e0ff */
[----:B------:R-:W-:Y:S02]  /*21a0*/  IMAD R3, R7, R16, R3 ;  /* 0x0000001007037224 */ /* 0x000fe400078e0203 */
[----:B------:R-:W-:-:S04]  /*21b0*/  IMAD.HI.U32 R8, R9, R11, RZ ;  /* 0x0000000b09087227 */ /* 0x000fc800078e00ff */
[----:B------:R-:W-:Y:S02]  /*21c0*/  IMAD.X R2, RZ, RZ, ~R3, P0 ;  /* 0x000000ffff027224 */ /* 0x000fe400000e0e03 */
[----:B------:R-:W-:Y:S02]  /*21d0*/  IMAD.MOV.U32 R3, RZ, RZ, RZ ;  /* 0x000000ffff037224 */ /* 0x000fe400078e00ff */
[----:B------:R-:W-:-:S04]  /*21e0*/  IMAD.WIDE.U32 R8, P0, R9, R2, R8 ;  /* 0x0000000209087225 */ /* 0x000fc80007800008 */
[C---:B------:R-:W-:Y:S02]  /*21f0*/  IMAD R12, R7.reuse, R2, RZ ;  /* 0x00000002070c7224 */ /* 0x040fe400078e02ff */
[----:B------:R-:W-:-:S04]  /*2200*/  IMAD.HI.U32 R9, P1, R7, R11, R8 ;  /* 0x0000000b07097227 */ /* 0x000fc80007820008 */
[----:B------:R-:W-:Y:S01]  /*2210*/  IMAD.HI.U32 R2, R7, R2, RZ ;  /* 0x0000000207027227 */ /* 0x000fe200078e00ff */
[----:B------:R-:W-:-:S04]  /*2220*/  IADD3 R9, P2, PT, R12, R9, RZ ;  /* 0x000000090c097210 */ /* 0x000fc80007f5e0ff */
[----:B------:R-:W-:Y:S01]  /*2230*/  IADD3.X R7, PT, PT, R2, R7, RZ, P0, !PT ;  /* 0x0000000702077210 */ /* 0x000fe200007fe4ff */
[----:B------:R-:W-:-:S03]  /*2240*/  IMAD.HI.U32 R2, R9, R5, RZ ;  /* 0x0000000509027227 */ /* 0x000fc600078e00ff */
[----:B------:R-:W-:Y:S01]  /*2250*/  IADD3.X R7, PT, PT, RZ, RZ, R7, P2, P1 ;  /* 0x000000ffff077210 */ /* 0x000fe200017e2407 */
[----:B------:R-:W-:-:S04]  /*2260*/  IMAD.WIDE.U32 R2, R9, R6, R2 ;  /* 0x0000000609027225 */ /* 0x000fc800078e0002 */
[C---:B------:R-:W-:Y:S02]  /*2270*/  IMAD R9, R7.reuse, R6, RZ ;  /* 0x0000000607097224 */ /* 0x040fe400078e02ff */
[----:B------:R-:W-:-:S04]  /*2280*/  IMAD.HI.U32 R2, P0, R7, R5, R2 ;  /* 0x0000000507027227 */ /* 0x000fc80007800002 */
[----:B------:R-:W-:Y:S01]  /*2290*/  IMAD.HI.U32 R7, R7, R6, RZ ;  /* 0x0000000607077227 */ /* 0x000fe200078e00ff */
[----:B------:R-:W-:-:S04]  /*22a0*/  IADD3 R9, P1, PT, R9, R2, RZ ;  /* 0x0000000209097210 */ /* 0x000fc80007f3e0ff */
[----:B------:R-:W-:Y:S01]  /*22b0*/  IADD3.X R7, PT, PT, R7, RZ, RZ, P0, !PT ;  /* 0x000000ff07077210 */ /* 0x000fe200007fe4ff */
[----:B------:R-:W-:-:S04]  /*22c0*/  IMAD.WIDE.U32 R2, R9, R16, RZ ;  /* 0x0000001009027225 */ /* 0x000fc800078e00ff */
[----:B------:R-:W-:Y:S01]  /*22d0*/  IMAD.X R7, RZ, RZ, R7, P1 ;  /* 0x000000ffff077224 */ /* 0x000fe200008e0607 */
[----:B------:R-:W-:Y:S01]  /*22e0*/  IADD3 R5, P1, PT, -R2, R5, RZ ;  /* 0x0000000502057210 */ /* 0x000fe20007f3e1ff */
[C---:B------:R-:W-:Y:S01]  /*22f0*/  IMAD R3, R9.reuse, R17, R3 ;  /* 0x0000001109037224 */ /* 0x040fe200078e0203 */
[----:B------:R-:W-:Y:S02]  /*2300*/  IADD3 R2, P2, PT, R9, 0x1, RZ ;  /* 0x0000000109027810 */ /* 0x000fe40007f5e0ff */
[-C--:B------:R-:W-:Y:S01]  /*2310*/  ISETP.GE.U32.AND P0, PT, R5, R16.reuse, PT ;  /* 0x000000100500720c */ /* 0x080fe20003f06070 */
[----:B------:R-:W-:-:S05]  /*2320*/  IMAD R3, R7, R16, R3 ;  /* 0x0000001007037224 */ /* 0x000fca00078e0203 */
[----:B------:R-:W-:Y:S02]  /*2330*/  IADD3.X R12, PT, PT, ~R3, R6, RZ, P1, !PT ;  /* 0x00000006030c7210 */ /* 0x000fe40000ffe5ff */
[----:B------:R-:W-:Y:S02]  /*2340*/  IADD3 R3, P1, PT, -R16, R5, RZ ;  /* 0x0000000510037210 */ /* 0x000fe40007f3e1ff */
[C---:B------:R-:W-:Y:S02]  /*2350*/  ISETP.GE.U32.AND.EX P0, PT, R12.reuse, R17, PT, P0 ;  /* 0x000000110c00720c */ /* 0x040fe40003f06100 */
[----:B------:R-:W-:Y:S01]  /*2360*/  IADD3.X R6, PT, PT, RZ, R7, RZ, P2, !PT ;  /* 0x00000007ff067210 */ /* 0x000fe200017fe4ff */
[----:B------:R-:W-:Y:S01]  /*2370*/  IMAD.X R8, R12, 0x1, ~R17, P1 ;  /* 0x000000010c087824 */ /* 0x000fe200008e0e11 */
[----:B------:R-:W-:Y:S02]  /*2380*/  SEL R9, R2, R9, P0 ;  /* 0x0000000902097207 */ /* 0x000fe40000000000 */
[----:B------:R-:W-:-:S02]  /*2390*/  SEL R3, R3, R5, P0 ;  /* 0x0000000503037207 */ /* 0x000fc40000000000 */
[----:B------:R-:W-:Y:S02]  /*23a0*/  SEL R6, R6, R7, P0 ;  /* 0x0000000706067207 */ /* 0x000fe40000000000 */
[----:B------:R-:W-:Y:S02]  /*23b0*/  IADD3 R2, P2, PT, R9, 0x1, RZ ;  /* 0x0000000109027810 */ /* 0x000fe40007f5e0ff */
[----:B------:R-:W-:Y:S02]  /*23c0*/  SEL R8, R8, R12, P0 ;  /* 0x0000000c08087207 */ /* 0x000fe40000000000 */
[----:B------:R-:W-:Y:S01]  /*23d0*/  ISETP.GE.U32.AND P0, PT, R3, R16, PT ;  /* 0x000000100300720c */ /* 0x000fe20003f06070 */
[----:B------:R-:W-:Y:S01]  /*23e0*/  IMAD.X R3, RZ, RZ, R6, P2 ;  /* 0x000000ffff037224 */ /* 0x000fe200010e0606 */
[----:B------:R-:W-:Y:S02]  /*23f0*/  ISETP.NE.U32.AND P1, PT, R16, RZ, PT ;  /* 0x000000ff1000720c */ /* 0x000fe40003f25070 */
[----:B------:R-:W-:-:S02]  /*2400*/  ISETP.GE.U32.AND.EX P0, PT, R8, R17, PT, P0 ;  /* 0x000000110800720c */ /* 0x000fc40003f06100 */
[----:B------:R-:W-:Y:S02]  /*2410*/  MOV R5, 0x0 ;  /* 0x0000000000057802 */ /* 0x000fe40000000f00 */
[----:B------:R-:W-:Y:S02]  /*2420*/  ISETP.NE.AND.EX P1, PT, R17, RZ, PT, P1 ;  /* 0x000000ff1100720c */ /* 0x000fe40003f25310 */
[----:B------:R-:W-:Y:S02]  /*2430*/  SEL R2, R2, R9, P0 ;  /* 0x0000000902027207 */ /* 0x000fe40000000000 */
[----:B------:R-:W-:Y:S02]  /*2440*/  SEL R3, R3, R6, P0 ;  /* 0x0000000603037207 */ /* 0x000fe40000000000 */
[----:B------:R-:W-:Y:S02]  /*2450*/  SEL R2, R2, 0xffffffff, P1 ;  /* 0xffffffff02027807 */ /* 0x000fe40000800000 */
[----:B------:R-:W-:Y:S01]  /*2460*/  SEL R3, R3, 0xffffffff, P1 ;  /* 0xffffffff03037807 */ /* 0x000fe20000800000 */
[----:B------:R-:W-:Y:S06]  /*2470*/  RET.REL.NODEC R4 `(_ZN7oneflow4cuda7softmax15SoftmaxWarpImplI10SimpleLoadI6__halffE11SimpleStoreIS4_fEfLi1ELi1ELi16ELi1ELb1ELNS1_9AlgorithmE0EEEvT_T0_ll) ;  /* 0xffffffd804e07950 */ /* 0x000fec0003c3ffff */
        .weak           $__internal_69_$__cuda_sm3x_div_rn_noftz_f32_slowpath
        .type           $__internal_69_$__cuda_sm3x_div_rn_noftz_f32_slowpath,@function
        .size           $__internal_69_$__cuda_sm3x_div_rn_noftz_f32_slowpath,(.L_x_15386 - $__internal_69_$__cuda_sm3x_div_rn_noftz_f32_slowpath)
$__internal_69_$__cuda_sm3x_div_rn_noftz_f32_slowpath:
        /* <DEDUP_REMOVED lines=34> */
.L_x_4079:
        /* <DEDUP_REMOVED lines=34> */
[----:B------:R-:W-:Y:S01]  /*28c0*/  ISETP.NE.AND P3, PT, R2, RZ, PT ;  /* 0x000000ff0200720c */ /* 0x000fe20003f65270 */
[----:B------:R-:W-:Y:S01]  /*28d0*/  FFMA.RM R14, R25, R15, R14 ;  /* 0x0000000f190e7223 */ /* 0x000fe2000000400e */
[----:B------:R-:W-:Y:S01]  /*28e0*/  LOP3.LUT R13, R13, 0x800000, RZ, 0xfc, !PT ;  /* 0x008000000d0d7812 */ /* 0x000fe200078efcff */
[----:B------:R-:W-:-:S03]  /*28f0*/  IMAD.MOV R2, RZ, RZ, -R2 ;  /* 0x000000ffff027224 */ /* 0x000fc600078e0a02 */
        /* <DEDUP_REMOVED lines=13> */
.L_x_4086:
[----:B------:R-:W-:-:S04]  /*29d0*/  LOP3.LUT R0, R0, 0x80000000, RZ, 0xc0, !PT ;  /* 0x8000000000007812 */ /* 0x000fc800078ec0ff */
[----:B------:R-:W-:Y:S01]  /*29e0*/  LOP3.LUT R0, R0, 0x7f800000, RZ, 0xfc, !PT ;  /* 0x7f80000000007812 */ /* 0x000fe200078efcff */
[----:B------:R-:W-:Y:S06]  /*29f0*/  BRA `(.L_x_4087) ;  /* 0x0000000000047947 */ /* 0x000fec0003800000 */
.L_x_4085:
[----:B------:R-:W-:-:S07]  /*2a00*/  IMAD R0, R13, 0x800000, R0 ;  /* 0x008000000d007824 */ /* 0x000fce00078e0200 */
.L_x_4087:
[----:B------:R-:W-:Y:S05]  /*2a10*/  BSYNC.RECONVERGENT B3 ;  /* 0x0000000000037941 */ /* 0x000fea0003800200 */
.L_x_4084:
[----:B------:R-:W-:Y:S05]  /*2a20*/  BRA `(.L_x_4088) ;  /* 0x0000000000207947 */ /* 0x000fea0003800000 */
.L_x_4083:
[----:B------:R-:W-:-:S04]  /*2a30*/  LOP3.LUT R0, R11, 0x80000000, R0, 0x48, !PT ;  /* 0x800000000b007812 */ /* 0x000fc800078e4800 */
[----:B------:R-:W-:Y:S01]  /*2a40*/  LOP3.LUT R0, R0, 0x7f800000, RZ, 0xfc, !PT ;  /* 0x7f80000000007812 */ /* 0x000fe200078efcff */
[----:B------:R-:W-:Y:S06]  /*2a50*/  BRA `(.L_x_4088) ;  /* 0x0000000000147947 */ /* 0x000fec0003800000 */
.L_x_4082:
[----:B------:R-:W-:Y:S01]  /*2a60*/  LOP3.LUT R0, R11, 0x80000000, R0, 0x48, !PT ;  /* 0x800000000b007812 */ /* 0x000fe200078e4800 */
[----:B------:R-:W-:Y:S06]  /*2a70*/  BRA `(.L_x_4088) ;  /* 0x00000000000c7947 */ /* 0x000fec0003800000 */
.L_x_4081:
[----:B------:R-:W0:Y:S01]  /*2a80*/  MUFU.RSQ R0, -QNAN ;  /* 0xffc0000000007908 */ /* 0x000e220000001400 */
[----:B------:R-:W-:Y:S05]  /*2a90*/  BRA `(.L_x_4088) ;  /* 0x0000000000047947 */ /* 0x000fea0003800000 */
.L_x_4080:
[----:B------:R-:W-:-:S07]  /*2aa0*/  FADD.FTZ R0, R0, R11 ;  /* 0x0000000b00007221 */ /* 0x000fce0000010000 */
.L_x_4088:
[----:B------:R-:W-:Y:S05]  /*2ab0*/  BSYNC.RECONVERGENT B2 ;  /* 0x0000000000027941 */ /* 0x000fea0003800200 */
.L_x_4078:
[----:B------:R-:W-:-:S04]  /*2ac0*/  HFMA2 R13, -RZ, RZ, 0, 0 ;  /* 0x00000000ff0d7431 */ /* 0x000fc800000001ff */
[----:B0-----:R-:W-:Y:S05]  /*2ad0*/  RET.REL.NODEC R12 `(_ZN7oneflow4cuda7softmax15SoftmaxWarpImplI10SimpleLoadI6__halffE11SimpleStoreIS4_fEfLi1ELi1ELi16ELi1ELb1ELNS1_9AlgorithmE0EEEvT_T0_ll) ;  /* 0xffffffd40c487950 */ /* 0x001fea0003c3ffff */
.L_x_4089:
        /* <DEDUP_REMOVED lines=10> */
.L_x_15386:


//--------------------- .text._ZN7oneflow4cuda7softmax15SoftmaxWarpImplI10SimpleLoadI6__halffE11SimpleStoreIS4_fEfLi1ELi1ELi16ELi1ELb0ELNS1_9AlgorithmE0EEEvT_T0_ll --------------------------
	.section	.text._ZN7oneflow4cuda7softmax15SoftmaxWarpImplI10SimpleLoadI6__halffE11SimpleStoreIS4_fEfLi1ELi1ELi16ELi1ELb0ELNS1_9AlgorithmE0EEEvT_T0_ll,"ax",@progbits
	.align	128
        .global         _ZN7oneflow4cuda7softmax15SoftmaxWarpImplI10SimpleLoadI6__halffE11SimpleStoreIS4_fEfLi1ELi1ELi16ELi1ELb0ELNS1_9AlgorithmE0EEEvT_T0_ll
        .type           _ZN7oneflow4cuda7softmax15SoftmaxWarpImplI10SimpleLoadI6__halffE11SimpleStoreIS4_fEfLi1ELi1ELi16ELi1ELb0ELNS1_9AlgorithmE0EEEvT_T0_ll,@function
        .size           _ZN7oneflow4cuda7softmax15SoftmaxWarpImplI10SimpleLoadI6__halffE11SimpleStoreIS4_fEfLi1ELi1ELi16ELi1ELb0ELNS1_9AlgorithmE0EEEvT_T0_ll,(.L_x_15388 - _ZN7oneflow4cuda7softmax15SoftmaxWarpImplI10SimpleLoadI6__halffE11SimpleStoreIS4_fEfLi1ELi1ELi16ELi1ELb0ELNS1_9AlgorithmE0EEEvT_T0_ll)
        .other          _ZN7oneflow4cuda7softmax15SoftmaxWarpImplI10SimpleLoadI6__halffE11SimpleStoreIS4_fEfLi1ELi1ELi16ELi1ELb0ELNS1_9AlgorithmE0EEEvT_T0_ll,@"STO_CUDA_ENTRY STV_DEFAULT"
_ZN7oneflow4cuda7softmax15SoftmaxWarpImplI10SimpleLoadI6__halffE11SimpleStoreIS4_fEfLi1ELi1ELi16ELi1ELb0ELNS1_9AlgorithmE0EEEvT_T0_ll:
.text._ZN7oneflow4cuda7softmax15SoftmaxWarpImplI10SimpleLoadI6__halffE11SimpleStoreIS4_fEfLi1ELi1ELi16ELi1ELb0ELNS1_9AlgorithmE0EEEvT_T0_ll:
        /* <DEDUP_REMOVED lines=24> */
.L_x_4090:
        /* <DEDUP_REMOVED lines=47> */
.L_x_4092:
[----:B------:R-:W-:-:S07]  /*0470*/  MOV R4, 0x490 ;  /* 0x0000049000047802 */ /* 0x000fce0000000f00 */
[----:B0-----:R-:W-:Y:S05]  /*0480*/  CALL.REL.NOINC `($__internal_70_$__cuda_sm20_div_u64) ;  /* 0x0000001800807944 */ /* 0x001fea0003c00000 */
.L_x_4093:
[----:B------:R-:W-:Y:S05]  /*0490*/  BSYNC.RECONVERGENT B0 ;  /* 0x0000000000007941 */ /* 0x000fea0003800200 */
.L_x_4091:
        /* <DEDUP_REMOVED lines=51> */
.L_x_4114:
        /* <DEDUP_REMOVED lines=12> */
[----:B01----:R-:W-:Y:S05]  /*0890*/  CALL.REL.NOINC `($__internal_71_$__cuda_sm3x_div_rn_noftz_f32_slowpath) ;  /* 0x0000001800907944 */ /* 0x003fea0003c00000 */
[----:B------:R-:W-:-:S07]  /*08a0*/  IMAD.MOV.U32 R11, RZ, RZ, R0 ;  /* 0x000000ffff0b7224 */ /* 0x000fce00078e0000 */
.L_x_4098:
[----:B------:R-:W-:Y:S05]  /*08b0*/  BSYNC.RECONVERGENT B1 ;  /* 0x0000000000017941 */ /* 0x000fea0003800200 */
.L_x_4097:
[----:B------:R-:W2:Y:S01]  /*08c0*/  LDCU.128 UR4, c[0x0][0x390] ;  /* 0x00007200ff0477ac */ /* 0x000ea20008000c00 */
[----:B------:R-:W-:Y:S01]  /*08d0*/  MOV R2, R4 ;  /* 0x0000000400027202 */ /* 0x000fe20000000f00 */
[----:B------:R-:W-:Y:S01]  /*08e0*/  IMAD.MOV.U32 R3, RZ, RZ, RZ ;  /* 0x000000ffff037224 */ /* 0x000fe200078e00ff */
[----:B------:R-:W-:Y:S01]  /*08f0*/  F2FP.F16.F32.PACK_AB R11, RZ, R11 ;  /* 0x0000000bff0b723e */ /* 0x000fe200000000ff */
[----:B--2---:R-:W-:Y:S01]  /*0900*/  IMAD R0, R16, UR6, RZ ;  /* 0x0000000610007c24 */ /* 0x004fe2000f8e02ff */
[----:B------:R-:W-:Y:S01]  /*0910*/  MOV R16, R10 ;  /* 0x0000000a00107202 */ /* 0x000fe20000000f00 */
[----:B------:R-:W-:Y:S01]  /*0920*/  IMAD.WIDE.U32 R2, R21, UR6, R2 ;  /* 0x0000000615027c25 */ /* 0x000fe2000f8e0002 */
[----:B------:R-:W-:-:S03]  /*0930*/  R2UR UR6, R6 ;  /* 0x00000000060672ca */ /* 0x000fc600000e0000 */
[----:B------:R-:W-:Y:S01]  /*0940*/  IMAD R13, R21, UR7, R0 ;  /* 0x00000007150d7c24 */ /* 0x000fe2000f8e0200 */
[----:B------:R-:W-:Y:S01]  /*0950*/  R2UR UR7, R7 ;  /* 0x00000000070772ca */ /* 0x000fe200000e0000 */
[----:B------:R-:W-:Y:S01]  /*0960*/  IMAD.MOV.U32 R21, RZ, RZ, R19 ;  /* 0x000000ffff157224 */ /* 0x000fe200078e0013 */
[----:B------:R-:W-:Y:S01]  /*0970*/  LEA R12, P0, R2, UR4, 0x1 ;  /* 0x00000004020c7c11 */ /* 0x000fe2000f8008ff */
[----:B------:R-:W-:-:S05]  /*0980*/  IMAD.IADD R3, R3, 0x1, R13 ;  /* 0x0000000103037824 */ /* 0x000fca00078e020d */
[----:B------:R-:W-:-:S05]  /*0990*/  LEA.HI.X R13, R2, UR5, R3, 0x1, P0 ;  /* 0x00000005020d7c11 */ /* 0x000fca00080f0c03 */
[----:B------:R3:W-:Y:S02]  /*09a0*/  STG.E.U16 desc[UR6][R12.64], R11 ;  /* 0x0000000b0c007986 */ /* 0x0007e4000c101506 */
.L_x_4095:
[----:B------:R-:W-:Y:S05]  /*09b0*/  BSYNC B0 ;  /* 0x0000000000007941 */ /* 0x000fea0003800000 */
.L_x_4094:
[----:B------:R-:W-:-:S04]  /*09c0*/  ISETP.NE.U32.AND P0, PT, R9, RZ, PT ;  /* 0x000000ff0900720c */ /* 0x000fc80003f05070 */
[----:B------:R-:W-:-:S13]  /*09d0*/  ISETP.NE.AND.EX P0, PT, R8, RZ, PT, P0 ;  /* 0x000000ff0800720c */ /* 0x000fda0003f05300 */
[----:B------:R-:W-:Y:S05]  /*09e0*/  @!P0 EXIT ;  /* 0x000000000000894d */ /* 0x000fea0003800000 */
.L_x_4105:
[----:B-1----:R-:W-:Y:S01]  /*09f0*/  MOV R2, R4 ;  /* 0x0000000400027202 */ /* 0x002fe20000000f00 */
[----:B------:R-:W-:Y:S01]  /*0a00*/  IMAD R0, R16, UR38, RZ ;  /* 0x0000002610007c24 */ /* 0x000fe2000f8e02ff */
[----:B--2---:R-:W-:Y:S01]  /*0a10*/  R2UR UR4, R6 ;  /* 0x00000000060472ca */ /* 0x004fe200000e0000 */
[----:B------:R-:W-:Y:S01]  /*0a20*/  IMAD.MOV.U32 R3, RZ, RZ, RZ ;  /* 0x000000ffff037224 */ /* 0x000fe200078e00ff */
[----:B------:R-:W-:Y:S01]  /*0a30*/  R2UR UR5, R7 ;  /* 0x00000000070572ca */ /* 0x000fe200000e0000 */
[C---:B------:R-:W-:Y:S02]  /*0a40*/  IMAD R9, R21.reuse, UR39, R0 ;  /* 0x0000002715097c24 */ /* 0x040fe4000f8e0200 */
[----:B------:R-:W-:-:S05]  /*0a50*/  IMAD.WIDE.U32 R2, R21, UR38, R2 ;  /* 0x0000002615027c25 */ /* 0x000fca000f8e0002 */
[----:B------:R-:W-:Y:S02]  /*0a60*/  IADD3 R3, PT, PT, R3, R9, RZ ;  /* 0x0000000903037210 */ /* 0x000fe40007ffe0ff */
[----:B------:R-:W-:-:S04]  /*0a70*/  LEA R8, P0, R2, UR36, 0x1 ;  /* 0x0000002402087c11 */ /* 0x000fc8000f8008ff */
[----:B------:R-:W-:-:S05]  /*0a80*/  LEA.HI.X R9, R2, UR37, R3, 0x1, P0 ;  /* 0x0000002502097c11 */ /* 0x000fca00080f0c03 */
[----:B------:R-:W2:Y:S01]  /*0a90*/  LDG.E.U16 R8, desc[UR4][R8.64] ;  /* 0x0000000408087981 */ /* 0x000ea2000c1e1500 */
[----:B------:R-:W-:Y:S01]  /*0aa0*/  UMOV UR4, 0xffffffff ;  /* 0xffffffff00047882 */ /* 0x000fe20000000000 */
[----:B--2---:R-:W-:-:S05]  /*0ab0*/  HADD2.F32 R19, -RZ, R8.H0_H0 ;  /* 0x20000008ff137230 */ /* 0x004fca0000004100 */
[----:B---3--:R-:W-:Y:S01]  /*0ac0*/  FMNMX R13, R19, -INF , !PT ;  /* 0xff800000130d7809 */ /* 0x008fe20007800000 */
        /* <DEDUP_REMOVED lines=28> */
.L_x_4124:
        /* <DEDUP_REMOVED lines=13> */
[----:B0-----:R-:W-:Y:S05]  /*0d60*/  CALL.REL.NOINC `($__internal_71_$__cuda_sm3x_div_rn_noftz_f32_slowpath) ;  /* 0x00000014005c7944 */ /* 0x001fea0003c00000 */
.L_x_4101:
[----:B------:R-:W-:Y:S05]  /*0d70*/  BSYNC.RECONVERGENT B0 ;  /* 0x0000000000007941 */ /* 0x000fea0003800200 */
.L_x_4100:
[----:B------:R-:W-:Y:S01]  /*0d80*/  IADD3 R9, P0, PT, R18, R21, RZ ;  /* 0x0000001512097210 */ /* 0x000fe20007f1e0ff */
[----:B------:R-:W-:Y:S02]  /*0d90*/  HFMA2 R11, -RZ, RZ, 0, 0 ;  /* 0x00000000ff0b7431 */ /* 0x000fe400000001ff */
[----:B------:R-:W-:Y:S01]  /*0da0*/  IMAD R2, R16, UR42, RZ ;  /* 0x0000002a10027c24 */ /* 0x000fe2000f8e02ff */
[C---:B------:R-:W-:Y:S01]  /*0db0*/  R2UR UR4, R6.reuse ;  /* 0x00000000060472ca */ /* 0x040fe200000e0000 */
[----:B------:R-:W-:Y:S01]  /*0dc0*/  IMAD.MOV.U32 R10, RZ, RZ, R4 ;  /* 0x000000ffff0a7224 */ /* 0x000fe200078e0004 */
[----:B------:R-:W-:Y:S01]  /*0dd0*/  IADD3.X R16, PT, PT, R17, R16, RZ, P0, !PT ;  /* 0x0000001011107210 */ /* 0x000fe200007fe4ff */
[----:B------:R-:W-:Y:S01]  /*0de0*/  IMAD R13, R21, UR43, R2 ;  /* 0x0000002b150d7c24 */ /* 0x000fe2000f8e0202 */
[C---:B------:R-:W-:Y:S02]  /*0df0*/  R2UR UR5, R7.reuse ;  /* 0x00000000070572ca */ /* 0x040fe400000e0000 */
[----:B------:R-:W-:Y:S01]  /*0e00*/  R2UR UR6, R6 ;  /* 0x00000000060672ca */ /* 0x000fe200000e0000 */
[----:B------:R-:W-:Y:S01]  /*0e10*/  IMAD R8, R16, UR38, RZ ;  /* 0x0000002610087c24 */ /* 0x000fe2000f8e02ff */
[----:B------:R-:W-:Y:S01]  /*0e20*/  R2UR UR7, R7 ;  /* 0x00000000070772ca */ /* 0x000fe200000e0000 */
[----:B------:R-:W-:Y:S01]  /*0e30*/  IMAD.WIDE.U32 R2, R21, UR42, R10 ;  /* 0x0000002a15027c25 */ /* 0x000fe2000f8e000a */
[----:B------:R-:W-:-:S03]  /*0e40*/  F2FP.F16.F32.PACK_AB R0, RZ, R0 ;  /* 0x00000000ff00723e */ /* 0x000fc600000000ff */
[----:B------:R-:W-:Y:S01]  /*0e50*/  IMAD.WIDE.U32 R10, R9, UR38, R10 ;  /* 0x00000026090a7c25 */ /* 0x000fe2000f8e000a */
[----:B------:R-:W-:-:S03]  /*0e60*/  LEA R20, P0, R2, UR40, 0x1 ;  /* 0x0000002802147c11 */ /* 0x000fc6000f8008ff */
[----:B------:R-:W-:Y:S01]  /*0e70*/  IMAD R15, R9, UR39, R8 ;  /* 0x00000027090f7c24 */ /* 0x000fe2000f8e0208 */
[----:B------:R-:W-:Y:S01]  /*0e80*/  LEA R14, P1, R10, UR36, 0x1 ;  /* 0x000000240a0e7c11 */ /* 0x000fe2000f8208ff */
[----:B------:R-:W-:-:S03]  /*0e90*/  IMAD.IADD R13, R3, 0x1, R13 ;  /* 0x00000001030d7824 */ /* 0x000fc600078e020d */
[----:B------:R-:W-:Y:S02]  /*0ea0*/  IADD3 R3, PT, PT, R11, R15, RZ ;  /* 0x0000000f0b037210 */ /* 0x000fe40007ffe0ff */
[----:B------:R-:W-:Y:S02]  /*0eb0*/  LEA.HI.X R21, R2, UR41, R13, 0x1, P0 ;  /* 0x0000002902157c11 */ /* 0x000fe400080f0c0d */
[----:B------:R-:W-:-:S03]  /*0ec0*/  LEA.HI.X R15, R10, UR37, R3, 0x1, P1 ;  /* 0x000000250a0f7c11 */ /* 0x000fc600088f0c03 */
[----:B------:R1:W-:Y:S04]  /*0ed0*/  STG.E.U16 desc[UR4][R20.64], R0 ;  /* 0x0000000014007986 */ /* 0x0003e8000c101504 */
[----:B------:R-:W2:Y:S01]  /*0ee0*/  LDG.E.U16 R14, desc[UR6][R14.64] ;  /* 0x000000060e0e7981 */ /* 0x000ea2000c1e1500 */
[----:B------:R-:W-:Y:S01]  /*0ef0*/  UMOV UR4, 0xffffffff ;  /* 0xffffffff00047882 */ /* 0x000fe20000000000 */
[----:B--2---:R-:W-:-:S05]  /*0f00*/  HADD2.F32 R19, -RZ, R14.H0_H0 ;  /* 0x2000000eff137230 */ /* 0x004fca0000004100 */
[----:B------:R-:W-:Y:S01]  /*0f10*/  FMNMX R13, R19, -INF , !PT ;  /* 0xff800000130d7809 */ /* 0x000fe20007800000 */
[----:B-1----:R-:W-:Y:S06]  /*0f20*/  BRA.DIV UR4, `(.L_x_4102) ;  /* 0x0000000a04dc7947 */ /* 0x002fec000b800000 */
        /* <DEDUP_REMOVED lines=27> */
.L_x_4134:
        /* <DEDUP_REMOVED lines=14> */
.L_x_4104:
[----:B------:R-:W-:Y:S05]  /*11c0*/  BSYNC.RECONVERGENT B0 ;  /* 0x0000000000007941 */ /* 0x000fea0003800200 */
.L_x_4103:
        /* <DEDUP_REMOVED lines=18> */
.L_x_4096:
[----:B------:R-:W-:Y:S02]  /*12f0*/  HFMA2 R12, -RZ, RZ, 0, 4.76837158203125e-07 ;  /* 0x00000008ff0c7431 */ /* 0x000fe400000001ff */
[----:B------:R-:W-:Y:S01]  /*1300*/  IMAD.MOV.U32 R11, RZ, RZ, 0x1f ;  /* 0x0000001fff0b7424 */ /* 0x000fe200078e00ff */
[----:B------:R-:W-:Y:S02]  /*1310*/  MOV R15, 0xffffffff ;  /* 0xffffffff000f7802 */ /* 0x000fe40000000f00 */
[----:B------:R-:W-:-:S07]  /*1320*/  MOV R23, 0x437c0000 ;  /* 0x437c000000177802 */ /* 0x000fce0000000f00 */
[----:B0-----:R-:W-:Y:S05]  /*1330*/  WARPSYNC.COLLECTIVE R15, `(.L_x_4106) ;  /* 0x000000000f087348 */ /* 0x001fea0003c00000 */
[----:B------:R1:W2:Y:S02]  /*1340*/  SHFL.BFLY P6, R14, R13, R12, R11 ;  /* 0x0c00000c0d0e7389 */ /* 0x0002a400000c000b */
[----:B012---:R-:W-:Y:S05]  /*1350*/  ENDCOLLECTIVE ;  /* 0x000000000000791b */ /* 0x007fea0003800000 */
.L_x_4106:
[----:B------:R-:W-:Y:S01]  /*1360*/  HFMA2 R12, -RZ, RZ, 0, 2.384185791015625e-07 ;  /* 0x00000004ff0c7431 */ /* 0x000fe200000001ff */
[----:B------:R-:W-:-:S05]  /*1370*/  FMNMX R0, R13, R14, !PT ;  /* 0x0000000e0d007209 */ /* 0x000fca0007800000 */
[----:B------:R-:W-:-:S07]  /*1380*/  IMAD.MOV.U32 R13, RZ, RZ, R0 ;  /* 0x000000ffff0d7224 */ /* 0x000fce00078e0000 */
[----:B------:R-:W-:Y:S05]  /*1390*/  WARPSYNC.COLLECTIVE R15, `(.L_x_4107) ;  /* 0x000000000f087348 */ /* 0x000fea0003c00000 */
[----:B------:R0:W1:Y:S02]  /*13a0*/  SHFL.BFLY P6, R14, R13, R12, R11 ;  /* 0x0c00000c0d0e7389 */ /* 0x00006400000c000b */
[----:B01----:R-:W-:Y:S05]  /*13b0*/  ENDCOLLECTIVE ;  /* 0x000000000000791b */ /* 0x003fea0003800000 */
.L_x_4107:
[----:B------:R-:W-:Y:S02]  /*13c0*/  MOV R12, 0x2 ;  /* 0x00000002000c7802 */ /* 0x000fe40000000f00 */
[----:B------:R-:W-:Y:S01]  /*13d0*/  FMNMX R2, R0, R14, !PT ;  /* 0x0000000e00027209 */ /* 0x000fe20007800000 */
[----:B------:R-:W-:-:S04]  /*13e0*/  IMAD.MOV.U32 R0, RZ, RZ, 0x3bbb989d ;  /* 0x3bbb989dff007424 */ /* 0x000fc800078e00ff */
[----:B------:R-:W-:-:S07]  /*13f0*/  IMAD.MOV.U32 R13, RZ, RZ, R2 ;  /* 0x000000ffff0d7224 */ /* 0x000fce00078e0002 */
[----:B------:R-:W-:Y:S05]  /*1400*/  WARPSYNC.COLLECTIVE R15, `(.L_x_4108) ;  /* 0x000000000f087348 */ /* 0x000fea0003c00000 */
[----:B------:R0:W1:Y:S02]  /*1410*/  SHFL.BFLY P6, R14, R13, R12, R11 ;  /* 0x0c00000c0d0e7389 */ /* 0x00006400000c000b */
[----:B01----:R-:W-:Y:S05]  /*1420*/  ENDCOLLECTIVE ;  /* 0x000000000000791b */ /* 0x003fea0003800000 */
.L_x_4108:
[----:B------:R-:W-:Y:S01]  /*1430*/  HFMA2 R12, -RZ, RZ, 0, 5.9604644775390625e-08 ;  /* 0x00000001ff0c7431 */ /* 0x000fe200000001ff */
[----:B------:R-:W-:-:S05]  /*1440*/  FMNMX R3, R2, R14, !PT ;  /* 0x0000000e02037209 */ /* 0x000fca0007800000 */
[----:B------:R-:W-:-:S07]  /*1450*/  IMAD.MOV.U32 R13, RZ, RZ, R3 ;  /* 0x000000ffff0d7224 */ /* 0x000fce00078e0003 */
[----:B------:R-:W-:Y:S05]  /*1460*/  WARPSYNC.COLLECTIVE R15, `(.L_x_4109) ;  /* 0x000000000f087348 */ /* 0x000fea0003c00000 */
[----:B------:R0:W1:Y:S02]  /*1470*/  SHFL.BFLY P6, R14, R13, R12, R11 ;  /* 0x0c00000c0d0e7389 */ /* 0x00006400000c000b */
[----:B01----:R-:W-:Y:S05]  /*1480*/  ENDCOLLECTIVE ;  /* 0x000000000000791b */ /* 0x003fea0003800000 */
.L_x_4109:
[----:B------:R-:W-:Y:S01]  /*1490*/  HFMA2 R12, -RZ, RZ, 0, 4.76837158203125e-07 ;  /* 0x00000008ff0c7431 */ /* 0x000fe200000001ff */
        /* <DEDUP_REMOVED lines=14> */
.L_x_4110:
[----:B------:R-:W-:Y:S01]  /*1580*/  MOV R12, 0x4 ;  /* 0x00000004000c7802 */ /* 0x000fe20000000f00 */
[----:B------:R-:W-:-:S04]  /*1590*/  FADD R2, R13, R14 ;  /* 0x0000000e0d027221 */ /* 0x000fc80000000000 */
[----:B------:R-:W-:-:S07]  /*15a0*/  IMAD.MOV.U32 R13, RZ, RZ, R2 ;  /* 0x000000ffff0d7224 */ /* 0x000fce00078e0002 */
[----:B------:R-:W-:Y:S05]  /*15b0*/  WARPSYNC.COLLECTIVE R15, `(.L_x_4111) ;  /* 0x000000000f087348 */ /* 0x000fea0003c00000 */
[----:B------:R0:W1:Y:S02]  /*15c0*/  SHFL.BFLY P6, R14, R13, R12, R11 ;  /* 0x0c00000c0d0e7389 */ /* 0x00006400000c000b */
[----:B01----:R-:W-:Y:S05]  /*15d0*/  ENDCOLLECTIVE ;  /* 0x000000000000791b */ /* 0x003fea0003800000 */
.L_x_4111:
[----:B------:R-:W-:Y:S02]  /*15e0*/  HFMA2 R12, -RZ, RZ, 0, 1.1920928955078125e-07 ;  /* 0x00000002ff0c7431 */ /* 0x000fe400000001ff */
[----:B------:R-:W-:-:S04]  /*15f0*/  FADD R3, R2, R14 ;  /* 0x0000000e02037221 */ /* 0x000fc80000000000 */
[----:B------:R-:W-:-:S07]  /*1600*/  IMAD.MOV.U32 R13, RZ, RZ, R3 ;  /* 0x000000ffff0d7224 */ /* 0x000fce00078e0003 */
[----:B------:R-:W-:Y:S05]  /*1610*/  WARPSYNC.COLLECTIVE R15, `(.L_x_4112) ;  /* 0x000000000f087348 */ /* 0x000fea0003c00000 */
[----:B------:R0:W1:Y:S02]  /*1620*/  SHFL.BFLY P6, R14, R13, R12, R11 ;  /* 0x0c00000c0d0e7389 */ /* 0x00006400000c000b */
[----:B01----:R-:W-:Y:S05]  /*1630*/  ENDCOLLECTIVE ;  /* 0x000000000000791b */ /* 0x003fea0003800000 */
.L_x_4112:
[----:B------:R-:W-:Y:S01]  /*1640*/  MOV R12, 0x1 ;  /* 0x00000001000c7802 */ /* 0x000fe20000000f00 */
[----:B------:R-:W-:-:S04]  /*1650*/  FADD R20, R3, R14 ;  /* 0x0000000e03147221 */ /* 0x000fc80000000000 */
[----:B------:R-:W-:-:S07]  /*1660*/  IMAD.MOV.U32 R13, RZ, RZ, R20 ;  /* 0x000000ffff0d7224 */ /* 0x000fce00078e0014 */
[----:B------:R-:W-:Y:S05]  /*1670*/  WARPSYNC.COLLECTIVE R15, `(.L_x_4113) ;  /* 0x000000000f087348 */ /* 0x000fea0003c00000 */
[----:B------:R0:W1:Y:S02]  /*1680*/  SHFL.BFLY P6, R14, R13, R12, R11 ;  /* 0x0c00000c0d0e7389 */ /* 0x00006400000c000b */
[----:B01----:R-:W-:Y:S05]  /*1690*/  ENDCOLLECTIVE ;  /* 0x000000000000791b */ /* 0x003fea0003800000 */
.L_x_4113:
[----:B------:R-:W-:Y:S05]  /*16a0*/  BRA `(.L_x_4114) ;  /* 0xfffffff000487947 */ /* 0x000fea000383ffff */
.L_x_4099:
[----:B------:R-:W-:Y:S01]  /*16b0*/  HFMA2 R11, -RZ, RZ, 0, 1.847743988037109375e-06 ;  /* 0x0000001fff0b7431 */ /* 0x000fe200000001ff */
[----:B------:R-:W-:Y:S01]  /*16c0*/  BSSY B0, `(.L_x_4115) ;  /* 0x0000006000007945 */ /* 0x000fe20003800000 */
[----:B------:R-:W-:Y:S02]  /*16d0*/  IMAD.MOV.U32 R12, RZ, RZ, 0x8 ;  /* 0x00000008ff0c7424 */ /* 0x000fe400078e00ff */
[----:B------:R-:W-:-:S07]  /*16e0*/  IMAD.MOV.U32 R15, RZ, RZ, -0x1 ;  /* 0xffffffffff0f7424 */ /* 0x000fce00078e00ff */
[----:B0-----:R-:W-:Y:S05]  /*16f0*/  WARPSYNC.COLLECTIVE R15, `(.L_x_4116) ;  /* 0x000000000f087348 */ /* 0x001fea0003c00000 */
[----:B------:R1:W2:Y:S02]  /*1700*/  SHFL.BFLY P6, R14, R13, R12, R11 ;  /* 0x0c00000c0d0e7389 */ /* 0x0002a400000c000b */
[----:B012---:R-:W-:Y:S05]  /*1710*/  ENDCOLLECTIVE ;  /* 0x000000000000791b */ /* 0x007fea0003800000 */
.L_x_4116:
[----:B------:R-:W-:Y:S05]  /*1720*/  BSYNC B0 ;  /* 0x0000000000007941 */ /* 0x000fea0003800000 */
.L_x_4115:
        /* <DEDUP_REMOVED lines=8> */
.L_x_4117:
[----:B------:R-:W-:Y:S01]  /*17b0*/  HFMA2 R12, -RZ, RZ, 0, 1.1920928955078125e-07 ;  /* 0x00000002ff0c7431 */ /* 0x000fe200000001ff */
[----:B------:R-:W-:-:S05]  /*17c0*/  FMNMX R0, R13, R14, !PT ;  /* 0x0000000e0d007209 */ /* 0x000fca0007800000 */
[----:B------:R-:W-:-:S07]  /*17d0*/  IMAD.MOV.U32 R13, RZ, RZ, R0 ;  /* 0x000000ffff0d7224 */ /* 0x000fce00078e0000 */
[----:B------:R-:W-:Y:S05]  /*17e0*/  WARPSYNC.COLLECTIVE R15, `(.L_x_4118) ;  /* 0x000000000f087348 */ /* 0x000fea0003c00000 */
[----:B------:R0:W1:Y:S02]  /*17f0*/  SHFL.BFLY P6, R14, R13, R12, R11 ;  /* 0x0c00000c0d0e7389 */ /* 0x00006400000c000b */
[----:B01----:R-:W-:Y:S05]  /*1800*/  ENDCOLLECTIVE ;  /* 0x000000000000791b */ /* 0x003fea0003800000 */
.L_x_4118:
[----:B------:R-:W-:Y:S02]  /*1810*/  MOV R12, 0x1 ;  /* 0x00000001000c7802 */ /* 0x000fe40000000f00 */
[----:B------:R-:W-:Y:S01]  /*1820*/  FMNMX R2, R0, R14, !PT ;  /* 0x0000000e00027209 */ /* 0x000fe20007800000 */
[----:B------:R-:W-:-:S04]  /*1830*/  HFMA2 R0, -RZ, RZ, 3.7421875, 0 ;  /* 0x437c0000ff007431 */ /* 0x000fc800000001ff */
[----:B------:R-:W-:-:S07]  /*1840*/  IMAD.MOV.U32 R13, RZ, RZ, R2 ;  /* 0x000000ffff0d7224 */ /* 0x000fce00078e0002 */
[----:B------:R-:W-:Y:S05]  /*1850*/  WARPSYNC.COLLECTIVE R15, `(.L_x_4119) ;  /* 0x000000000f087348 */ /* 0x000fea0003c00000 */
[----:B------:R0:W1:Y:S02]  /*1860*/  SHFL.BFLY P6, R14, R13, R12, R11 ;  /* 0x0c00000c0d0e7389 */ /* 0x00006400000c000b */
[----:B01----:R-:W-:Y:S05]  /*1870*/  ENDCOLLECTIVE ;  /* 0x000000000000791b */ /* 0x003fea0003800000 */
.L_x_4119:
        /* <DEDUP_REMOVED lines=15> */
.L_x_4120:
[----:B------:R-:W-:Y:S02]  /*1970*/  HFMA2 R12, -RZ, RZ, 0, 2.384185791015625e-07 ;  /* 0x00000004ff0c7431 */ /* 0x000fe400000001ff */
[----:B------:R-:W-:-:S04]  /*1980*/  FADD R0, R13, R14 ;  /* 0x0000000e0d007221 */ /* 0x000fc80000000000 */
[----:B------:R-:W-:-:S07]  /*1990*/  IMAD.MOV.U32 R13, RZ, RZ, R0 ;  /* 0x000000ffff0d7224 */ /* 0x000fce00078e0000 */
[----:B------:R-:W-:Y:S05]  /*19a0*/  WARPSYNC.COLLECTIVE R15, `(.L_x_4121) ;  /* 0x000000000f087348 */ /* 0x000fea0003c00000 */
[----:B------:R0:W1:Y:S02]  /*19b0*/  SHFL.BFLY P6, R14, R13, R12, R11 ;  /* 0x0c00000c0d0e7389 */ /* 0x00006400000c000b */
[----:B01----:R-:W-:Y:S05]  /*19c0*/  ENDCOLLECTIVE ;  /* 0x000000000000791b */ /* 0x003fea0003800000 */
.L_x_4121:
[----:B------:R-:W-:Y:S01]  /*19d0*/  MOV R12, 0x2 ;  /* 0x00000002000c7802 */ /* 0x000fe20000000f00 */
[----:B------:R-:W-:-:S04]  /*19e0*/  FADD R2, R0, R14 ;  /* 0x0000000e00027221 */ /* 0x000fc80000000000 */
[----:B------:R-:W-:-:S07]  /*19f0*/  IMAD.MOV.U32 R13, RZ, RZ, R2 ;  /* 0x000000ffff0d7224 */ /* 0x000fce00078e0002 */
[----:B------:R-:W-:Y:S05]  /*1a00*/  WARPSYNC.COLLECTIVE R15, `(.L_x_4122) ;  /* 0x000000000f087348 */ /* 0x000fea0003c00000 */
[----:B------:R0:W1:Y:S02]  /*1a10*/  SHFL.BFLY P6, R14, R13, R12, R11 ;  /* 0x0c00000c0d0e7389 */ /* 0x00006400000c000b */
[----:B01----:R-:W-:Y:S05]  /*1a20*/  ENDCOLLECTIVE ;  /* 0x000000000000791b */ /* 0x003fea0003800000 */
.L_x_4122:
[----:B------:R-:W-:Y:S02]  /*1a30*/  HFMA2 R12, -RZ, RZ, 0, 5.9604644775390625e-08 ;  /* 0x00000001ff0c7431 */ /* 0x000fe400000001ff */
[----:B------:R-:W-:-:S04]  /*1a40*/  FADD R3, R2, R14 ;  /* 0x0000000e02037221 */ /* 0x000fc80000000000 */
[----:B------:R-:W-:-:S07]  /*1a50*/  IMAD.MOV.U32 R13, RZ, RZ, R3 ;  /* 0x000000ffff0d7224 */ /* 0x000fce00078e0003 */
[----:B------:R-:W-:Y:S05]  /*1a60*/  WARPSYNC.COLLECTIVE R15, `(.L_x_4123) ;  /* 0x000000000f087348 */ /* 0x000fea0003c00000 */
[----:B------:R0:W1:Y:S02]  /*1a70*/  SHFL.BFLY P6, R14, R13, R12, R11 ;  /* 0x0c00000c0d0e7389 */ /* 0x00006400000c000b */
[----:B01----:R-:W-:Y:S05]  /*1a80*/  ENDCOLLECTIVE ;  /* 0x000000000000791b */ /* 0x003fea0003800000 */
.L_x_4123:
[----:B------:R-:W-:Y:S05]  /*1a90*/  BRA `(.L_x_4124) ;  /* 0xfffffff0007c7947 */ /* 0x000fea000383ffff */
.L_x_4102:
[----:B------:R-:W-:Y:S01]  /*1aa0*/  BSSY B0, `(.L_x_4125) ;  /* 0x0000007000007945 */ /* 0x000fe20003800000 */
[----:B------:R-:W-:Y:S01]  /*1ab0*/  IMAD.MOV.U32 R12, RZ, RZ, 0x8 ;  /* 0x00000008ff0c7424 */ /* 0x000fe200078e00ff */
[----:B------:R-:W-:Y:S01]  /*1ac0*/  MOV R11, 0x1f ;  /* 0x0000001f000b7802 */ /* 0x000fe20000000f00 */
[----:B------:R-:W-:-:S07]  /*1ad0*/  IMAD.MOV.U32 R15, RZ, RZ, -0x1 ;  /* 0xffffffffff0f7424 */ /* 0x000fce00078e00ff */
[----:B0-----:R-:W-:Y:S05]  /*1ae0*/  WARPSYNC.COLLECTIVE R15, `(.L_x_4126) ;  /* 0x000000000f087348 */ /* 0x001fea0003c00000 */
[----:B------:R1:W2:Y:S02]  /*1af0*/  SHFL.BFLY P6, R14, R13, R12, R11 ;  /* 0x0c00000c0d0e7389 */ /* 0x0002a400000c000b */
[----:B012---:R-:W-:Y:S05]  /*1b00*/  ENDCOLLECTIVE ;  /* 0x000000000000791b */ /* 0x007fea0003800000 */
.L_x_4126:
[----:B------:R-:W-:Y:S05]  /*1b10*/  BSYNC B0 ;  /* 0x0000000000007941 */ /* 0x000fea0003800000 */
.L_x_4125:
        /* <DEDUP_REMOVED lines=8> */
.L_x_4127:
[----:B------:R-:W-:Y:S01]  /*1ba0*/  HFMA2 R12, -RZ, RZ, 0, 1.1920928955078125e-07 ;  /* 0x00000002ff0c7431 */ /* 0x000fe200000001ff */
[----:B------:R-:W-:-:S05]  /*1bb0*/  FMNMX R0, R13, R14, !PT ;  /* 0x0000000e0d007209 */ /* 0x000fca0007800000 */
[----:B------:R-:W-:-:S07]  /*1bc0*/  IMAD.MOV.U32 R13, RZ, RZ, R0 ;  /* 0x000000ffff0d7224 */ /* 0x000fce00078e0000 */
[----:B------:R-:W-:Y:S05]  /*1bd0*/  WARPSYNC.COLLECTIVE R15, `(.L_x_4128) ;  /* 0x000000000f087348 */ /* 0x000fea0003c00000 */
[----:B------:R0:W1:Y:S02]  /*1be0*/  SHFL.BFLY P6, R14, R13, R12, R11 ;  /* 0x0c00000c0d0e7389 */ /* 0x00006400000c000b */
[----:B01----:R-:W-:Y:S05]  /*1bf0*/  ENDCOLLECTIVE ;  /* 0x000000000000791b */ /* 0x003fea0003800000 */
.L_x_4128:
[----:B------:R-:W-:Y:S02]  /*1c00*/  MOV R12, 0x1 ;  /* 0x00000001000c7802 */ /* 0x000fe40000000f00 */
[----:B------:R-:W-:Y:S01]  /*1c10*/  FMNMX R2, R0, R14, !PT ;  /* 0x0000000e00027209 */ /* 0x000fe20007800000 */
[----:B------:R-:W-:-:S04]  /*1c20*/  HFMA2 R0, -RZ, RZ, 3.7421875, 0 ;  /* 0x437c0000ff007431 */ /* 0x000fc800000001ff */
[----:B------:R-:W-:-:S07]  /*1c30*/  IMAD.MOV.U32 R13, RZ, RZ, R2 ;  /* 0x000000ffff0d7224 */ /* 0x000fce00078e0002 */
[----:B------:R-:W-:Y:S05]  /*1c40*/  WARPSYNC.COLLECTIVE R15, `(.L_x_4129) ;  /* 0x000000000f087348 */ /* 0x000fea0003c00000 */
[----:B------:R0:W1:Y:S02]  /*1c50*/  SHFL.BFLY P6, R14, R13, R12, R11 ;  /* 0x0c00000c0d0e7389 */ /* 0x00006400000c000b */
[----:B01----:R-:W-:Y:S05]  /*1c60*/  ENDCOLLECTIVE ;  /* 0x000000000000791b */ /* 0x003fea0003800000 */
.L_x_4129:
        /* <DEDUP_REMOVED lines=15> */
.L_x_4130:
[----:B------:R-:W-:Y:S02]  /*1d60*/  HFMA2 R12, -RZ, RZ, 0, 2.384185791015625e-07 ;  /* 0x00000004ff0c7431 */ /* 0x000fe400000001ff */
[----:B------:R-:W-:-:S04]  /*1d70*/  FADD R0, R13, R14 ;  /* 0x0000000e0d007221 */ /* 0x000fc80000000000 */
[----:B------:R-:W-:-:S07]  /*1d80*/  IMAD.MOV.U32 R13, RZ, RZ, R0 ;  /* 0x000000ffff0d7224 */ /* 0x000fce00078e0000 */
[----:B------:R-:W-:Y:S05]  /*1d90*/  WARPSYNC.COLLECTIVE R15, `(.L_x_4131) ;  /* 0x000000000f087348 */ /* 0x000fea0003c00000 */
[----:B------:R0:W1:Y:S02]  /*1da0*/  SHFL.BFLY P6, R14, R13, R12, R11 ;  /* 0x0c00000c0d0e7389 */ /* 0x00006400000c000b */
[----:B01----:R-:W-:Y:S05]  /*1db0*/  ENDCOLLECTIVE ;  /* 0x000000000000791b */ /* 0x003fea0003800000 */
.L_x_4131:
[----:B------:R-:W-:Y:S01]  /*1dc0*/  MOV R12, 0x2 ;  /* 0x00000002000c7802 */ /* 0x000fe20000000f00 */
[----:B------:R-:W-:-:S04]  /*1dd0*/  FADD R2, R0, R14 ;  /* 0x0000000e00027221 */ /* 0x000fc80000000000 */
[----:B------:R-:W-:-:S07]  /*1de0*/  IMAD.MOV.U32 R13, RZ, RZ, R2 ;  /* 0x000000ffff0d7224 */ /* 0x000fce00078e0002 */
[----:B------:R-:W-:Y:S05]  /*1df0*/  WARPSYNC.COLLECTIVE R15, `(.L_x_4132) ;  /* 0x000000000f087348 */ /* 0x000fea0003c00000 */
[----:B------:R0:W1:Y:S02]  /*1e00*/  SHFL.BFLY P6, R14, R13, R12, R11 ;  /* 0x0c00000c0d0e7389 */ /* 0x00006400000c000b */
[----:B01----:R-:W-:Y:S05]  /*1e10*/  ENDCOLLECTIVE ;  /* 0x000000000000791b */ /* 0x003fea0003800000 */
.L_x_4132:
[----:B------:R-:W-:Y:S02]  /*1e20*/  HFMA2 R12, -RZ, RZ, 0, 5.9604644775390625e-08 ;  /* 0x00000001ff0c7431 */ /* 0x000fe400000001ff */
[----:B------:R-:W-:-:S04]  /*1e30*/  FADD R3, R2, R14 ;  /* 0x0000000e02037221 */ /* 0x000fc80000000000 */
[----:B------:R-:W-:-:S07]  /*1e40*/  IMAD.MOV.U32 R13, RZ, RZ, R3 ;  /* 0x000000ffff0d7224 */ /* 0x000fce00078e0003 */
[----:B------:R-:W-:Y:S05]  /*1e50*/  WARPSYNC.COLLECTIVE R15, `(.L_x_4133) ;  /* 0x000000000f087348 */ /* 0x000fea0003c00000 */
[----:B------:R0:W1:Y:S02]  /*1e60*/  SHFL.BFLY P6, R14, R13, R12, R11 ;  /* 0x0c00000c0d0e7389 */ /* 0x00006400000c000b */
[----:B01----:R-:W-:Y:S05]  /*1e70*/  ENDCOLLECTIVE ;  /* 0x000000000000791b */ /* 0x003fea0003800000 */
.L_x_4133:
[----:B------:R-:W-:Y:S05]  /*1e80*/  BRA `(.L_x_4134) ;  /* 0xfffffff000947947 */ /* 0x000fea000383ffff */
        .weak           $__internal_70_$__cuda_sm20_div_u64
        .type           $__internal_70_$__cuda_sm20_div_u64,@function
        .size           $__internal_70_$__cuda_sm20_div_u64,($__internal_71_$__cuda_sm3x_div_rn_noftz_f32_slowpath - $__internal_70_$__cuda_sm20_div_u64)
$__internal_70_$__cuda_sm20_div_u64:
[----:B------:R-:W-:Y:S01]  /*1e90*/  IMAD.MOV.U32 R12, RZ, RZ, R18 ;  /* 0x000000ffff0c7224 */ /* 0x000fe200078e0012 */
[----:B------:R-:W-:-:S04]  /*1ea0*/  MOV R13, R17 ;  /* 0x00000011000d7202 */ /* 0x000fc80000000f00 */
        /* <DEDUP_REMOVED lines=42> */
[----:B------:R-:W-:-:S03]  /*2150*/  IMAD R3, R9, R17, R3 ;  /* 0x0000001109037224 */ /* 0x000fc600078e0203 */
[-C--:B------:R-:W-:Y:S01]  /*2160*/  ISETP.GE.U32.AND P0, PT, R5, R18.reuse, PT ;  /* 0x000000120500720c */ /* 0x080fe20003f06070 */
[----:B------:R-:W-:-:S05]  /*2170*/  IMAD R3, R7, R18, R3 ;  /* 0x0000001207037224 */ /* 0x000fca00078e0203 */
[----:B------:R-:W-:Y:S02]  /*2180*/  IADD3.X R12, PT, PT, ~R3, R6, RZ, P1, !PT ;  /* 0x00000006030c7210 */ /* 0x000fe40000ffe5ff */
[----:B------:R-:W-:Y:S02]  /*2190*/  IADD3 R3, P2, PT, -R18, R5, RZ ;  /* 0x0000000512037210 */ /* 0x000fe40007f5e1ff */
[----:B------:R-:W-:Y:S02]  /*21a0*/  IADD3 R2, P1, PT, R9, 0x1, RZ ;  /* 0x0000000109027810 */ /* 0x000fe40007f3e0ff */
[C---:B------:R-:W-:Y:S01]  /*21b0*/  ISETP.GE.U32.AND.EX P0, PT, R12.reuse, R17, PT, P0 ;  /* 0x000000110c00720c */ /* 0x040fe20003f06100 */
[----:B------:R-:W-:Y:S01]  /*21c0*/  IMAD.X R8, R12, 0x1, ~R17, P2 ;  /* 0x000000010c087824 */ /* 0x000fe200010e0e11 */
[----:B------:R-:W-:Y:S02]  /*21d0*/  IADD3.X R6, PT, PT, RZ, R7, RZ, P1, !PT ;  /* 0x00000007ff067210 */ /* 0x000fe40000ffe4ff */
[----:B------:R-:W-:-:S02]  /*21e0*/  SEL R9, R2, R9, P0 ;  /* 0x0000000902097207 */ /* 0x000fc40000000000 */
[----:B------:R-:W-:Y:S01]  /*21f0*/  SEL R3, R3, R5, P0 ;  /* 0x0000000503037207 */ /* 0x000fe20000000000 */
[----:B------:R-:W-:Y:S01]  /*2200*/  HFMA2 R5, -RZ, RZ, 0, 0 ;  /* 0x00000000ff057431 */ /* 0x000fe200000001ff */
[----:B------:R-:W-:Y:S02]  /*2210*/  SEL R6, R6, R7, P0 ;  /* 0x0000000706067207 */ /* 0x000fe40000000000 */
[----:B------:R-:W-:Y:S02]  /*2220*/  IADD3 R2, P2, PT, R9, 0x1, RZ ;  /* 0x0000000109027810 */ /* 0x000fe40007f5e0ff */
[----:B------:R-:W-:Y:S02]  /*2230*/  SEL R8, R8, R12, P0 ;  /* 0x0000000c08087207 */ /* 0x000fe40000000000 */
[----:B------:R-:W-:Y:S01]  /*2240*/  ISETP.GE.U32.AND P0, PT, R3, R18, PT ;  /* 0x000000120300720c */ /* 0x000fe20003f06070 */
[----:B------:R-:W-:Y:S01]  /*2250*/  IMAD.X R3, RZ, RZ, R6, P2 ;  /* 0x000000ffff037224 */ /* 0x000fe200010e0606 */
[----:B------:R-:W-:-:S02]  /*2260*/  ISETP.NE.U32.AND P1, PT, R18, RZ, PT ;  /* 0x000000ff1200720c */ /* 0x000fc40003f25070 */
[----:B------:R-:W-:Y:S02]  /*2270*/  ISETP.GE.U32.AND.EX P0, PT, R8, R17, PT, P0 ;  /* 0x000000110800720c */ /* 0x000fe40003f06100 */
[----:B------:R-:W-:Y:S02]  /*2280*/  ISETP.NE.AND.EX P1, PT, R17, RZ, PT, P1 ;  /* 0x000000ff1100720c */ /* 0x000fe40003f25310 */
[----:B------:R-:W-:Y:S02]  /*2290*/  SEL R2, R2, R9, P0 ;  /* 0x0000000902027207 */ /* 0x000fe40000000000 */
[----:B------:R-:W-:Y:S02]  /*22a0*/  SEL R3, R3, R6, P0 ;  /* 0x0000000603037207 */ /* 0x000fe40000000000 */
[----:B------:R-:W-:Y:S02]  /*22b0*/  SEL R2, R2, 0xffffffff, P1 ;  /* 0xffffffff02027807 */ /* 0x000fe40000800000 */
[----:B------:R-:W-:Y:S01]  /*22c0*/  SEL R3, R3, 0xffffffff, P1 ;  /* 0xffffffff03037807 */ /* 0x000fe20000800000 */
[----:B------:R-:W-:Y:S06]  /*22d0*/  RET.REL.NODEC R4 `(_ZN7oneflow4cuda7softmax15SoftmaxWarpImplI10SimpleLoadI6__halffE11SimpleStoreIS4_fEfLi1ELi1ELi16ELi1ELb0ELNS1_9AlgorithmE0EEEvT_T0_ll) ;  /* 0xffffffdc04487950 */ /* 0x000fec0003c3ffff */
        .weak           $__internal_71_$__cuda_sm3x_div_rn_noftz_f32_slowpath
        .type           $__internal_71_$__cuda_sm3x_div_rn_noftz_f32_slowpath,@function
        .size           $__internal_71_$__cuda_sm3x_div_rn_noftz_f32_slowpath,(.L_x_15388 - $__internal_71_$__cuda_sm3x_div_rn_noftz_f32_slowpath)
$__internal_71_$__cuda_sm3x_div_rn_noftz_f32_slowpath:
        /* <DEDUP_REMOVED lines=34> */
.L_x_4136:
        /* <DEDUP_REMOVED lines=51> */
.L_x_4143:
[----:B------:R-:W-:-:S04]  /*2830*/  LOP3.LUT R0, R0, 0x80000000, RZ, 0xc0, !PT ;  /* 0x8000000000007812 */ /* 0x000fc800078ec0ff */
[----:B------:R-:W-:Y:S01]  /*2840*/  LOP3.LUT R0, R0, 0x7f800000, RZ, 0xfc, !PT ;  /* 0x7f80000000007812 */ /* 0x000fe200078efcff */
[----:B------:R-:W-:Y:S06]  /*2850*/  BRA `(.L_x_4144) ;  /* 0x0000000000047947 */ /* 0x000fec0003800000 */
.L_x_4142:
[----:B------:R-:W-:-:S07]  /*2860*/  IMAD R0, R15, 0x800000, R0 ;  /* 0x008000000f007824 */ /* 0x000fce00078e0200 */
.L_x_4144:
[----:B------:R-:W-:Y:S05]  /*2870*/  BSYNC.RECONVERGENT B3 ;  /* 0x0000000000037941 */ /* 0x000fea0003800200 */
.L_x_4141:
[----:B------:R-:W-:Y:S05]  /*2880*/  BRA `(.L_x_4145) ;  /* 0x0000000000207947 */ /* 0x000fea0003800000 */
.L_x_4140:
[----:B------:R-:W-:-:S04]  /*2890*/  LOP3.LUT R0, R3, 0x80000000, R0, 0x48, !PT ;  /* 0x8000000003007812 */ /* 0x000fc800078e4800 */
[----:B------:R-:W-:Y:S01]  /*28a0*/  LOP3.LUT R0, R0, 0x7f800000, RZ, 0xfc, !PT ;  /* 0x7f80000000007812 */ /* 0x000fe200078efcff */
[----:B------:R-:W-:Y:S06]  /*28b0*/  BRA `(.L_x_4145) ;  /* 0x0000000000147947 */ /* 0x000fec0003800000 */
.L_x_4139:
[----:B------:R-:W-:Y:S01]  /*28c0*/  LOP3.LUT R0, R3, 0x80000000, R0, 0x48, !PT ;  /* 0x8000000003007812 */ /* 0x000fe200078e4800 */
[----:B------:R-:W-:Y:S06]  /*28d0*/  BRA `(.L_x_4145) ;  /* 0x00000000000c7947 */ /* 0x000fec0003800000 */
.L_x_4138:
[----:B------:R-:W0:Y:S01]  /*28e0*/  MUFU.RSQ R0, -QNAN ;  /* 0xffc0000000007908 */ /* 0x000e220000001400 */
[----:B------:R-:W-:Y:S05]  /*28f0*/  BRA `(.L_x_4145) ;  /* 0x0000000000047947 */ /* 0x000fea0003800000 */
.L_x_4137:
[----:B------:R-:W-:-:S07]  /*2900*/  FADD.FTZ R0, R0, R3 ;  /* 0x0000000300007221 */ /* 0x000fce0000010000 */
.L_x_4145:
[----:B------:R-:W-:Y:S05]  /*2910*/  BSYNC.RECONVERGENT B2 ;  /* 0x0000000000027941 */ /* 0x000fea0003800200 */
.L_x_4135:
[----:B------:R-:W-:-:S04]  /*2920*/  HFMA2 R3, -RZ, RZ, 0, 0 ;  /* 0x00000000ff037431 */ /* 0x000fc800000001ff */
[----:B0-----:R-:W-:Y:S05]  /*2930*/  RET.REL.NODEC R2 `(_ZN7oneflow4cuda7softmax15SoftmaxWarpImplI10SimpleLoadI6__halffE11SimpleStoreIS4_fEfLi1ELi1ELi16ELi1ELb0ELNS1_9AlgorithmE0EEEvT_T0_ll) ;  /* 0xffffffd402b07950 */ /* 0x001fea0003c3ffff */
.L_x_4146:
        /* <DEDUP_REMOVED lines=12> */
.L_x_15388:


//--------------------- .text._ZN7oneflow4cuda7softmax15SoftmaxWarpImplI10SimpleLoadI6__halffE11SimpleStoreIS4_fEfLi1ELi1ELi16ELi2ELb1ELNS1_9AlgorithmE0EEEvT_T0_ll --------------------------
	.section	.text._ZN7oneflow4cuda7softmax15SoftmaxWarpImplI10SimpleLoadI6__halffE11SimpleStoreIS4_fEfLi1ELi1ELi16ELi2ELb1ELNS1_9AlgorithmE0EEEvT_T0_ll,"ax",@progbits
	.align	128
        .global         _ZN7oneflow4cuda7softmax15SoftmaxWarpImplI10SimpleLoadI6__halffE11SimpleStoreIS4_fEfLi1ELi1ELi16ELi2ELb1ELNS1_9AlgorithmE0EEEvT_T0_ll
        .type           _ZN7oneflow4cuda7softmax15SoftmaxWarpImplI10SimpleLoadI6__halffE11SimpleStoreIS4_fEfLi1ELi1ELi16ELi2ELb1ELNS1_9AlgorithmE0EEEvT_T0_ll,@function
        .size           _ZN7oneflow4cuda7softmax15SoftmaxWarpImplI10SimpleLoadI6__halffE11SimpleStoreIS4_fEfLi1ELi1ELi16ELi2ELb1ELNS1_9AlgorithmE0EEEvT_T0_ll,(.L_x_15389 - _ZN7oneflow4cuda7softmax15SoftmaxWarpImplI10SimpleLoadI6__halffE11SimpleStoreIS4_fEfLi1ELi1ELi16ELi2ELb1ELNS1_9AlgorithmE0EEEvT_T0_ll)
        .other          _ZN7oneflow4cuda7softmax15SoftmaxWarpImplI10SimpleLoadI6__halffE11SimpleStoreIS4_fEfLi1ELi1ELi16ELi2ELb1ELNS1_9AlgorithmE0EEEvT_T0_ll,@"STO_CUDA_ENTRY STV_DEFAULT"
_ZN7oneflow4cuda7softmax15SoftmaxWarpImplI10SimpleLoadI6__halffE11SimpleStoreIS4_fEfLi1ELi1ELi16ELi2ELb1ELNS1_9AlgorithmE0EEEvT_T0_ll:
.text._ZN7oneflow4cuda7softmax15SoftmaxWarpImplI10SimpleLoadI6__halffE11SimpleStoreIS4_fEfLi1ELi1ELi16ELi2ELb1ELNS1_9AlgorithmE0EEEvT_T0_ll:
        /* <DEDUP_REMOVED lines=24> */
.L_x_4147:
        /* <DEDUP_REMOVED lines=16> */
.L_x_4157:
[----:B-1----:R-:W-:Y:S01]  /*0280*/  ISETP.GE.U32.AND P0, PT, R18, UR40, PT ;  /* 0x0000002812007c0c */ /* 0x002fe2000bf06070 */
[----:B------:R-:W1:Y:S03]  /*0290*/  LDC.64 R12, c[0x0][0x388] ;  /* 0x0000e200ff0c7b82 */ /* 0x000e660000000a00 */
[----:B------:R-:W-:-:S05]  /*02a0*/  ISETP.GE.AND.EX P0, PT, RZ, UR41, PT, P0 ;  /* 0x00000029ff007c0c */ /* 0x000fca000bf06300 */
[----:B------:R-:W4:Y:S08]  /*02b0*/  LDC.64 R20, c[0x0][0x388] ;  /* 0x0000e200ff147b82 */ /* 0x000f300000000a00 */
[----:B------:R-:W5:Y:S01]  /*02c0*/  @!P0 LDC.64 R14, c[0x0][0x388] ;  /* 0x0000e200ff0e8b82 */ /* 0x000f620000000a00 */
[----:B------:R-:W-:Y:S02]  /*02d0*/  @!P0 MOV R19, RZ ;  /* 0x000000ff00138202 */ /* 0x000fe40000000f00 */
        /* <DEDUP_REMOVED lines=14> */
[----:B--2---:R-:W-:-:S03]  /*03c0*/  @!P0 LEA R10, P1, R12, R10, 0x1 ;  /* 0x0000000a0c0a8211 */ /* 0x004fc600078208ff */
[----:B------:R-:W-:Y:S01]  /*03d0*/  @!P0 IMAD.X R14, R21, 0x1, R15, P2 ;  /* 0x00000001150e8824 */ /* 0x000fe200010e060f */
[----:B------:R-:W-:Y:S02]  /*03e0*/  @!P0 LEA.HI.X R11, R12, R11, R4, 0x1, P1 ;  /* 0x0000000b0c0b8211 */ /* 0x000fe400008f0c04 */
[----:B-1----:R-:W-:-:S03]  /*03f0*/  @!P0 LEA R2, P2, R0, R2, 0x1 ;  /* 0x0000000200028211 */ /* 0x002fc600078408ff */
[----:B------:R-:W2:Y:S01]  /*0400*/  @!P0 LDG.E.U16 R10, desc[UR4][R10.64] ;  /* 0x000000040a0a8981 */ /* 0x000ea2000c1e1500 */
[----:B------:R-:W-:-:S05]  /*0410*/  @!P0 LEA.HI.X R3, R0, R3, R14, 0x1, P2 ;  /* 0x0000000300038211 */ /* 0x000fca00010f0c0e */
[----:B------:R-:W4:Y:S01]  /*0420*/  @!P0 LDG.E.U16 R2, desc[UR6][R2.64] ;  /* 0x0000000602028981 */ /* 0x000f22000c1e1500 */
[----:B------:R-:W-:Y:S01]  /*0430*/  MOV R23, 0xff800000 ;  /* 0xff80000000177802 */ /* 0x000fe20000000f00 */
[----:B------:R-:W-:Y:S01]  /*0440*/  IMAD.MOV.U32 R19, RZ, RZ, -0x800000 ;  /* 0xff800000ff137424 */ /* 0x000fe200078e00ff */
[----:B------:R-:W-:Y:S01]  /*0450*/  UMOV UR4, 0xffffffff ;  /* 0xffffffff00047882 */ /* 0x000fe20000000000 */
[----:B------:R-:W-:Y:S01]  /*0460*/  IMAD.MOV.U32 R13, RZ, RZ, -0x800000 ;  /* 0xff800000ff0d7424 */ /* 0x000fe200078e00ff */
[----:B------:R-:W-:Y:S01]  /*0470*/  MOV R0, 0xff800000 ;  /* 0xff80000000007802 */ /* 0x000fe20000000f00 */
[----:B--2---:R-:W-:Y:S02]  /*0480*/  @!P0 HADD2.F32 R23, -RZ, R10.H0_H0 ;  /* 0x2000000aff178230 */ /* 0x004fe40000004100 */
[----:B----4-:R-:W-:-:S03]  /*0490*/  @!P0 HADD2.F32 R19, -RZ, R2.H0_H0 ;  /* 0x20000002ff138230 */ /* 0x010fc60000004100 */
[----:B------:R-:W-:Y:S02]  /*04a0*/  @!P0 FMNMX R13, R23, -INF , !PT ;  /* 0xff800000170d8809 */ /* 0x000fe40007800000 */
[----:B------:R-:W-:Y:S01]  /*04b0*/  @!P0 FMNMX R0, R19, -INF , !PT ;  /* 0xff80000013008809 */ /* 0x000fe20007800000 */
[----:B------:R-:W-:Y:S06]  /*04c0*/  BRA.DIV UR4, `(.L_x_4148) ;  /* 0x0000000604d47947 */ /* 0x000fec000b800000 */
[----:B------:R-:W1:Y:S01]  /*04d0*/  SHFL.BFLY PT, R14, R13, 0x8, 0x1f ;  /* 0x0d001f000d0e7f89 */ /* 0x000e6200000e0000 */
[----:B------:R-:W-:-:S03]  /*04e0*/  IMAD.MOV.U32 R11, RZ, RZ, 0x3bbb989d ;  /* 0x3bbb989dff0b7424 */ /* 0x000fc600078e00ff */
[----:B------:R-:W2:Y:S01]  /*04f0*/  SHFL.BFLY PT, R21, R0, 0x8, 0x1f ;  /* 0x0d001f0000157f89 */ /* 0x000ea200000e0000 */
[----:B-1----:R-:W-:Y:S02]  /*0500*/  FMNMX R13, R14, R13, !PT ;  /* 0x0000000d0e0d7209 */ /* 0x002fe40007800000 */
        /* <DEDUP_REMOVED lines=21> */
[----:B------:R-:W-:Y:S01]  /*0660*/  SHF.L.U32 R0, R0, 0x17, RZ ;  /* 0x0000001700007819 */ /* 0x000fe200000006ff */
[----:B------:R-:W-:Y:S02]  /*0670*/  FADD R11, R2, -12583039 ;  /* 0xcb40007f020b7421 */ /* 0x000fe40000000000 */
[----:B------:R-:W-:Y:S01]  /*0680*/  FFMA R3, R10, 1.4426950216293334961, -R3 ;  /* 0x3fb8aa3b0a037823 */ /* 0x000fe20000000803 */
[----:B------:R-:W-:Y:S02]  /*0690*/  IMAD.SHL.U32 R2, R2, 0x800000, RZ ;  /* 0x0080000002027824 */ /* 0x000fe400078e00ff */
[----:B------:R-:W-:Y:S01]  /*06a0*/  FFMA R11, R20, 1.4426950216293334961, -R11 ;  /* 0x3fb8aa3b140b7823 */ /* 0x000fe2000000080b */
[----:B------:R-:W-:-:S03]  /*06b0*/  FFMA R4, R10, 1.925963033500011079e-08, R3 ;  /* 0x32a570600a047823 */ /* 0x000fc60000000003 */
        /* <DEDUP_REMOVED lines=22> */
.L_x_4175:
        /* <DEDUP_REMOVED lines=10> */
[----:B------:R-:W-:-:S07]  /*08c0*/  MOV R4, 0x8e0 ;  /* 0x000008e000047802 */ /* 0x000fce0000000f00 */
[----:B0--3--:R-:W-:Y:S05]  /*08d0*/  CALL.REL.NOINC `($__internal_72_$__cuda_sm3x_div_rn_noftz_f32_slowpath) ;  /* 0x0000000800dc7944 */ /* 0x009fea0003c00000 */
[----:B------:R-:W-:-:S07]  /*08e0*/  IMAD.MOV.U32 R4, RZ, RZ, R0 ;  /* 0x000000ffff047224 */ /* 0x000fce00078e0000 */
.L_x_4150:
[----:B------:R-:W-:Y:S05]  /*08f0*/  BSYNC.RECONVERGENT B0 ;  /* 0x0000000000007941 */ /* 0x000fea0003800200 */
.L_x_4149:
        /* <DEDUP_REMOVED lines=12> */
[----:B------:R-:W-:Y:S02]  /*09c0*/  R2UR UR4, R8 ;  /* 0x00000000080472ca */ /* 0x000fe400000e0000 */
        /* <DEDUP_REMOVED lines=8> */
.L_x_4152:
[----:B------:R-:W-:Y:S05]  /*0a50*/  BSYNC.RECONVERGENT B0 ;  /* 0x0000000000007941 */ /* 0x000fea0003800200 */
.L_x_4151:
[----:B------:R-:W-:Y:S01]  /*0a60*/  BSSY.RECONVERGENT B0, `(.L_x_4153) ;  /* 0x0000007000007945 */ /* 0x000fe20003800200 */
[----:B------:R-:W-:-:S03]  /*0a70*/  FFMA R0, R3, R10, R0 ;  /* 0x0000000a03007223 */ /* 0x000fc60000000000 */
[----:B------:R-:W-:Y:S05]  /*0a80*/  @!P2 BRA `(.L_x_4154) ;  /* 0x000000000010a947 */ /* 0x000fea0003800000 */
[----:B------:R-:W-:Y:S01]  /*0a90*/  IMAD.MOV.U32 R0, RZ, RZ, R2 ;  /* 0x000000ffff007224 */ /* 0x000fe200078e0002 */
[----:B------:R-:W-:Y:S02]  /*0aa0*/  MOV R3, R11 ;  /* 0x0000000b00037202 */ /* 0x000fe40000000f00 */
[----:B-1----:R-:W-:-:S07]  /*0ab0*/  MOV R4, 0xad0 ;  /* 0x00000ad000047802 */ /* 0x002fce0000000f00 */
[----:B0--3--:R-:W-:Y:S05]  /*0ac0*/  CALL.REL.NOINC `($__internal_72_$__cuda_sm3x_div_rn_noftz_f32_slowpath) ;  /* 0x0000000800607944 */ /* 0x009fea0003c00000 */
.L_x_4154:
[----:B------:R-:W-:Y:S05]  /*0ad0*/  BSYNC.RECONVERGENT B0 ;  /* 0x0000000000007941 */ /* 0x000fea0003800200 */
.L_x_4153:
[----:B------:R-:W-:Y:S04]  /*0ae0*/  BSSY.RECONVERGENT B0, `(.L_x_4155) ;  /* 0x000000d000007945 */ /* 0x000fe80003800200 */
[----:B------:R-:W-:Y:S05]  /*0af0*/  @P1 BRA `(.L_x_4156) ;  /* 0x00000000002c1947 */ /* 0x000fea0003800000 */
[----:B-1----:R-:W-:Y:S01]  /*0b00*/  IMAD R4, R5, UR38, RZ ;  /* 0x0000002605047c24 */ /* 0x002fe2000f8e02ff */
        /* <DEDUP_REMOVED lines=10> */
.L_x_4156:
[----:B------:R-:W-:Y:S05]  /*0bb0*/  BSYNC.RECONVERGENT B0 ;  /* 0x0000000000007941 */ /* 0x000fea0003800200 */
.L_x_4155:
[----:B------:R-:W-:-:S04]  /*0bc0*/  IADD3 R17, P0, PT, R16, R17, RZ ;  /* 0x0000001110117210 */ /* 0x000fc80007f1e0ff */
[----:B------:R-:W-:Y:S02]  /*0bd0*/  LEA.HI.X.SX32 R5, R16, R5, 0x1, P0 ;  /* 0x0000000510057211 */ /* 0x000fe400000f0eff */
[----:B------:R-:W-:-:S04]  /*0be0*/  ISETP.GE.U32.AND P0, PT, R17, UR42, PT ;  /* 0x0000002a11007c0c */ /* 0x000fc8000bf06070 */
[----:B------:R-:W-:-:S13]  /*0bf0*/  ISETP.GE.AND.EX P0, PT, R5, UR43, PT, P0 ;  /* 0x0000002b05007c0c */ /* 0x000fda000bf06300 */
[----:B------:R-:W-:Y:S05]  /*0c00*/  @!P0 BRA `(.L_x_4157) ;  /* 0xfffffff4009c8947 */ /* 0x000fea000383ffff */
[----:B------:R-:W-:Y:S05]  /*0c10*/  EXIT ;  /* 0x000000000000794d */ /* 0x000fea0003800000 */
.L_x_4148:
[----:B------:R-:W-:Y:S01]  /*0c20*/  HFMA2 R11, -RZ, RZ, 0, 1.847743988037109375e-06 ;  /* 0x0000001fff0b7431 */ /* 0x000fe200000001ff */
[----:B------:R-:W-:Y:S01]  /*0c30*/  BSSY B0, `(.L_x_4158) ;  /* 0x0000006000007945 */ /* 0x000fe20003800000 */
[----:B------:R-:W-:Y:S02]  /*0c40*/  IMAD.MOV.U32 R12, RZ, RZ, 0x8 ;  /* 0x00000008ff0c7424 */ /* 0x000fe400078e00ff */
[----:B------:R-:W-:-:S07]  /*0c50*/  IMAD.MOV.U32 R15, RZ, RZ, -0x1 ;  /* 0xffffffffff0f7424 */ /* 0x000fce00078e00ff */
[----:B0--3--:R-:W-:Y:S05]  /*0c60*/  WARPSYNC.COLLECTIVE R15, `(.L_x_4159) ;  /* 0x000000000f087348 */ /* 0x009fea0003c00000 */
[----:B------:R1:W2:Y:S02]  /*0c70*/  SHFL.BFLY P6, R14, R13, R12, R11 ;  /* 0x0c00000c0d0e7389 */ /* 0x0002a400000c000b */
[----:B0123--:R-:W-:Y:S05]  /*0c80*/  ENDCOLLECTIVE ;  /* 0x000000000000791b */ /* 0x00ffea0003800000 */
.L_x_4159:
[----:B------:R-:W-:Y:S05]  /*0c90*/  BSYNC B0 ;  /* 0x0000000000007941 */ /* 0x000fea0003800000 */
.L_x_4158:
[----:B------:R-:W-:Y:S01]  /*0ca0*/  FMNMX R13, R14, R13, !PT ;  /* 0x0000000d0e0d7209 */ /* 0x000fe20007800000 */
[----:B------:R-:W-:Y:S01]  /*0cb0*/  IMAD.MOV.U32 R11, RZ, RZ, 0x1f ;  /* 0x0000001fff0b7424 */ /* 0x000fe200078e00ff */
[----:B------:R-:W-:Y:S02]  /*0cc0*/  MOV R12, 0x4 ;  /* 0x00000004000c7802 */ /* 0x000fe40000000f00 */
[----:B------:R-:W-:-:S07]  /*0cd0*/  MOV R15, 0xffffffff ;  /* 0xffffffff000f7802 */ /* 0x000fce0000000f00 */
[----:B------:R-:W-:Y:S05]  /*0ce0*/  WARPSYNC.COLLECTIVE R15, `(.L_x_4160) ;  /* 0x000000000f087348 */ /* 0x000fea0003c00000 */
[----:B------:R0:W1:Y:S02]  /*0cf0*/  SHFL.BFLY P6, R14, R13, R12, R11 ;  /* 0x0c00000c0d0e7389 */ /* 0x00006400000c000b */
[----:B01----:R-:W-:Y:S05]  /*0d00*/  ENDCOLLECTIVE ;  /* 0x000000000000791b */ /* 0x003fea0003800000 */
.L_x_4160:
[----:B------:R-:W-:Y:S01]  /*0d10*/  HFMA2 R12, -RZ, RZ, 0, 1.1920928955078125e-07 ;  /* 0x00000002ff0c7431 */ /* 0x000fe200000001ff */
[----:B------:R-:W-:-:S05]  /*0d20*/  FMNMX R2, R13, R14, !PT ;  /* 0x0000000e0d027209 */ /* 0x000fca0007800000 */
[----:B------:R-:W-:-:S07]  /*0d30*/  IMAD.MOV.U32 R13, RZ, RZ, R2 ;  /* 0x000000ffff0d7224 */ /* 0x000fce00078e0002 */
[----:B------:R-:W-:Y:S05]  /*0d40*/  WARPSYNC.COLLECTIVE R15, `(.L_x_4161) ;  /* 0x000000000f087348 */ /* 0x000fea0003c00000 */
[----:B------:R0:W1:Y:S02]  /*0d50*/  SHFL.BFLY P6, R14, R13, R12, R11 ;  /* 0x0c00000c0d0e7389 */ /* 0x00006400000c000b */
[----:B01----:R-:W-:Y:S05]  /*0d60*/  ENDCOLLECTIVE ;  /* 0x000000000000791b */ /* 0x003fea0003800000 */
.L_x_4161:
[----:B------:R-:W-:Y:S02]  /*0d70*/  MOV R12, 0x1 ;  /* 0x00000001000c7802 */ /* 0x000fe40000000f00 */
[----:B------:R-:W-:Y:S02]  /*0d80*/  FMNMX R3, R2, R14, !PT ;  /* 0x0000000e02037209 */ /* 0x000fe40007800000 */
[----:B------:R-:W-:-:S03]  /*0d90*/  MOV R2, 0x3bbb989d ;  /* 0x3bbb989d00027802 */ /* 0x000fc60000000f00 */
[----:B------:R-:W-:-:S07]  /*0da0*/  IMAD.MOV.U32 R13, RZ, RZ, R3 ;  /* 0x000000ffff0d7224 */ /* 0x000fce00078e0003 */
[----:B------:R-:W-:Y:S05]  /*0db0*/  WARPSYNC.COLLECTIVE R15, `(.L_x_4162) ;  /* 0x000000000f087348 */ /* 0x000fea0003c00000 */
[----:B------:R0:W1:Y:S02]  /*0dc0*/  SHFL.BFLY P6, R14, R13, R12, R11 ;  /* 0x0c00000c0d0e7389 */ /* 0x00006400000c000b */
[----:B01----:R-:W-:Y:S05]  /*0dd0*/  ENDCOLLECTIVE ;  /* 0x000000000000791b */ /* 0x003fea0003800000 */
.L_x_4162:
[----:B------:R-:W-:Y:S01]  /*0de0*/  MOV R13, R0 ;  /* 0x00000000000d7202 */ /* 0x000fe20000000f00 */
[----:B------:R-:W-:Y:S02]  /*0df0*/  IMAD.MOV.U32 R12, RZ, RZ, 0x8 ;  /* 0x00000008ff0c7424 */ /* 0x000fe400078e00ff */
[----:B------:R-:W-:-:S07]  /*0e00*/  IMAD.MOV.U32 R10, RZ, RZ, R14 ;  /* 0x000000ffff0a7224 */ /* 0x000fce00078e000e */
[----:B------:R-:W-:Y:S05]  /*0e10*/  WARPSYNC.COLLECTIVE R15, `(.L_x_4163) ;  /* 0x000000000f087348 */ /* 0x000fea0003c00000 */
[----:B------:R0:W1:Y:S02]  /*0e20*/  SHFL.BFLY P6, R14, R13, R12, R11 ;  /* 0x0c00000c0d0e7389 */ /* 0x00006400000c000b */
[----:B01----:R-:W-:Y:S05]  /*0e30*/  ENDCOLLECTIVE ;  /* 0x000000000000791b */ /* 0x003fea0003800000 */
.L_x_4163:
[----:B------:R-:W-:Y:S01]  /*0e40*/  FMNMX R10, R3, R10, !PT ;  /* 0x0000000a030a7209 */ /* 0x000fe20007800000 */
[----:B------:R-:W-:-:S04]  /*0e50*/  IMAD.MOV.U32 R3, RZ, RZ, 0x437c0000 ;  /* 0x437c0000ff037424 */ /* 0x000fc800078e00ff */
[----:B------:R-:W-:Y:S01]  /*0e60*/  FADD R23, -R10, R23 ;  /* 0x000000170a177221 */ /* 0x000fe20000000100 */
[----:B------:R-:W-:Y:S01]  /*0e70*/  HFMA2 R12, -RZ, RZ, 0, 2.384185791015625e-07 ;  /* 0x00000004ff0c7431 */ /* 0x000fe200000001ff */
        /* <DEDUP_REMOVED lines=8> */
.L_x_4164:
[C---:B------:R-:W-:Y:S01]  /*0f00*/  FADD R10, R0.reuse, -12583039 ;  /* 0xcb40007f000a7421 */ /* 0x040fe20000000000 */
[----:B------:R-:W-:-:S03]  /*0f10*/  IMAD.SHL.U32 R0, R0, 0x800000, RZ ;  /* 0x0080000000007824 */ /* 0x000fc600078e00ff */
[----:B------:R-:W-:-:S04]  /*0f20*/  FFMA R10, R23, 1.4426950216293334961, -R10 ;  /* 0x3fb8aa3b170a7823 */ /* 0x000fc8000000080a */
[----:B------:R-:W-:Y:S01]  /*0f30*/  FFMA R23, R23, 1.925963033500011079e-08, R10 ;  /* 0x32a5706017177823 */ /* 0x000fe2000000000a */
[----:B------:R-:W-:-:S05]  /*0f40*/  IMAD.MOV.U32 R12, RZ, RZ, 0x2 ;  /* 0x00000002ff0c7424 */ /* 0x000fca00078e00ff */
[----:B------:R-:W0:Y:S01]  /*0f50*/  MUFU.EX2 R23, R23 ;  /* 0x0000001700177308 */ /* 0x000e220000000800 */
[----:B------:R-:W-:-:S05]  /*0f60*/  IMAD.MOV.U32 R4, RZ, RZ, R14 ;  /* 0x000000ffff047224 */ /* 0x000fca00078e000e */
[----:B------:R-:W-:Y:S01]  /*0f70*/  FMNMX R4, R21, R4, !PT ;  /* 0x0000000415047209 */ /* 0x000fe20007800000 */
[----:B0-----:R-:W-:-:S03]  /*0f80*/  FMUL R0, R0, R23 ;  /* 0x0000001700007220 */ /* 0x001fc60000400000 */
[----:B------:R-:W-:Y:S01]  /*0f90*/  MOV R13, R4 ;  /* 0x00000004000d7202 */ /* 0x000fe20000000f00 */
[----:B------:R-:W-:-:S07]  /*0fa0*/  FADD R10, RZ, R0 ;  /* 0x00000000ff0a7221 */ /* 0x000fce0000000000 */
[----:B------:R-:W-:Y:S05]  /*0fb0*/  WARPSYNC.COLLECTIVE R15, `(.L_x_4165) ;  /* 0x000000000f087348 */ /* 0x000fea0003c00000 */
[----:B------:R0:W1:Y:S02]  /*0fc0*/  SHFL.BFLY P6, R14, R13, R12, R11 ;  /* 0x0c00000c0d0e7389 */ /* 0x00006400000c000b */
[----:B01----:R-:W-:Y:S05]  /*0fd0*/  ENDCOLLECTIVE ;  /* 0x000000000000791b */ /* 0x003fea0003800000 */
.L_x_4165:
[----:B------:R-:W-:Y:S01]  /*0fe0*/  IMAD.MOV.U32 R12, RZ, RZ, 0x1 ;  /* 0x00000001ff0c7424 */ /* 0x000fe200078e00ff */
[----:B------:R-:W-:-:S04]  /*0ff0*/  MOV R25, R14 ;  /* 0x0000000e00197202 */ /* 0x000fc80000000f00 */
[----:B------:R-:W-:-:S04]  /*1000*/  FMNMX R25, R4, R25, !PT ;  /* 0x0000001904197209 */ /* 0x000fc80007800000 */
[----:B------:R-:W-:-:S07]  /*1010*/  MOV R13, R25 ;  /* 0x00000019000d7202 */ /* 0x000fce0000000f00 */
[----:B------:R-:W-:Y:S05]  /*1020*/  WARPSYNC.COLLECTIVE R15, `(.L_x_4166) ;  /* 0x000000000f087348 */ /* 0x000fea0003c00000 */
[----:B------:R0:W1:Y:S02]  /*1030*/  SHFL.BFLY P6, R14, R13, R12, R11 ;  /* 0x0c00000c0d0e7389 */ /* 0x00006400000c000b */
[----:B01----:R-:W-:Y:S05]  /*1040*/  ENDCOLLECTIVE ;  /* 0x000000000000791b */ /* 0x003fea0003800000 */
.L_x_4166:
[----:B------:R-:W-:Y:S02]  /*1050*/  HFMA2 R12, -RZ, RZ, 0, 4.76837158203125e-07 ;  /* 0x00000008ff0c7431 */ /* 0x000fe400000001ff */
[----:B------:R-:W-:Y:S01]  /*1060*/  IMAD.MOV.U32 R13, RZ, RZ, R10 ;  /* 0x000000ffff0d7224 */ /* 0x000fe200078e000a */
[----:B------:R-:W-:-:S07]  /*1070*/  MOV R20, R14 ;  /* 0x0000000e00147202 */ /* 0x000fce0000000f00 */
[----:B------:R-:W-:Y:S05]  /*1080*/  WARPSYNC.COLLECTIVE R15, `(.L_x_4167) ;  /* 0x000000000f087348 */ /* 0x000fea0003c00000 */
[----:B------:R0:W1:Y:S02]  /*1090*/  SHFL.BFLY P6, R14, R13, R12, R11 ;  /* 0x0c00000c0d0e7389 */ /* 0x00006400000c000b */
[----:B01----:R-:W-:Y:S05]  /*10a0*/  ENDCOLLECTIVE ;  /* 0x000000000000791b */ /* 0x003fea0003800000 */
.L_x_4167:
[----:B------:R-:W-:-:S05]  /*10b0*/  FMNMX R20, R25, R20, !PT ;  /* 0x0000001419147209 */ /* 0x000fca0007800000 */
[----:B------:R-:W-:-:S04]  /*10c0*/  FADD R21, -R20, R19 ;  /* 0x0000001314157221 */ /* 0x000fc80000000100 */
[----:B------:R-:W-:Y:S01]  /*10d0*/  FFMA.SAT R2, R21, R2, 0.5 ;  /* 0x3f00000015027423 */ /* 0x000fe20000002002 */
[----:B------:R-:W-:-:S03]  /*10e0*/  MOV R12, 0x4 ;  /* 0x00000004000c7802 */ /* 0x000fc60000000f00 */
[----:B------:R-:W-:Y:S01]  /*10f0*/  FFMA.RM R2, R2, R3, 12582913 ;  /* 0x4b40000102027423 */ /* 0x000fe20000004003 */
[----:B------:R-:W-:-:S03]  /*1100*/  FADD R4, R10, R14 ;  /* 0x0000000e0a047221 */ /* 0x000fc60000000000 */
[C---:B------:R-:W-:Y:S01]  /*1110*/  FADD R10, R2.reuse, -12583039 ;  /* 0xcb40007f020a7421 */ /* 0x040fe20000000000 */
[----:B------:R-:W-:Y:S02]  /*1120*/  IMAD.SHL.U32 R2, R2, 0x800000, RZ ;  /* 0x0080000002027824 */ /* 0x000fe400078e00ff */
[----:B------:R-:W-:Y:S02]  /*1130*/  IMAD.MOV.U32 R13, RZ, RZ, R4 ;  /* 0x000000ffff0d7224 */ /* 0x000fe400078e0004 */
[----:B------:R-:W-:-:S07]  /*1140*/  FFMA R10, R21, 1.4426950216293334961, -R10 ;  /* 0x3fb8aa3b150a7823 */ /* 0x000fce000000080a */
[----:B------:R-:W-:Y:S05]  /*1150*/  WARPSYNC.COLLECTIVE R15, `(.L_x_4168) ;  /* 0x000000000f087348 */ /* 0x000fea0003c00000 */
[----:B------:R0:W1:Y:S02]  /*1160*/  SHFL.BFLY P6, R14, R13, R12, R11 ;  /* 0x0c00000c0d0e7389 */ /* 0x00006400000c000b */
[----:B01----:R-:W-:Y:S05]  /*1170*/  ENDCOLLECTIVE ;  /* 0x000000000000791b */ /* 0x003fea0003800000 */
.L_x_4168:
[----:B------:R-:W-:Y:S02]  /*1180*/  HFMA2 R12, -RZ, RZ, 0, 1.1920928955078125e-07 ;  /* 0x00000002ff0c7431 */ /* 0x000fe400000001ff */
[----:B------:R-:W-:Y:S01]  /*1190*/  FADD R19, R4, R14 ;  /* 0x0000000e04137221 */ /* 0x000fe20000000000 */
[----:B------:R-:W-:-:S03]  /*11a0*/  FFMA R4, R21, 1.925963033500011079e-08, R10 ;  /* 0x32a5706015047823 */ /* 0x000fc6000000000a */
[----:B------:R-:W-:Y:S01]  /*11b0*/  IMAD.MOV.U32 R13, RZ, RZ, R19 ;  /* 0x000000ffff0d7224 */ /* 0x000fe200078e0013 */
[----:B------:R0:W1:Y:S06]  /*11c0*/  MUFU.EX2 R3, R4 ;  /* 0x0000000400037308 */ /* 0x00006c0000000800 */
[----:B01----:R-:W-:Y:S05]  /*11d0*/  WARPSYNC.COLLECTIVE R15, `(.L_x_4169) ;  /* 0x000000000f087348 */ /* 0x003fea0003c00000 */
[----:B------:R2:W3:Y:S02]  /*11e0*/  SHFL.BFLY P6, R14, R13, R12, R11 ;  /* 0x0c00000c0d0e7389 */ /* 0x0004e400000c000b */
[----:B0123--:R-:W-:Y:S05]  /*11f0*/  ENDCOLLECTIVE ;  /* 0x000000000000791b */ /* 0x00ffea0003800000 */
.L_x_4169:
        /* <DEDUP_REMOVED lines=8> */
.L_x_4170:
[----:B------:R-:W-:Y:S02]  /*1280*/  HFMA2 R12, -RZ, RZ, 0, 4.76837158203125e-07 ;  /* 0x00000008ff0c7431 */ /* 0x000fe400000001ff */
[----:B------:R-:W-:Y:S01]  /*1290*/  IMAD.MOV.U32 R13, RZ, RZ, R3 ;  /* 0x000000ffff0d7224 */ /* 0x000fe200078e0003 */
[----:B------:R-:W-:-:S07]  /*12a0*/  MOV R21, R14 ;  /* 0x0000000e00157202 */ /* 0x000fce0000000f00 */
[----:B------:R-:W-:Y:S05]  /*12b0*/  WARPSYNC.COLLECTIVE R15, `(.L_x_4171) ;  /* 0x000000000f087348 */ /* 0x000fea0003c00000 */
[----:B------:R0:W1:Y:S02]  /*12c0*/  SHFL.BFLY P6, R14, R13, R12, R11 ;  /* 0x0c00000c0d0e7389 */ /* 0x00006400000c000b */
[----:B01----:R-:W-:Y:S05]  /*12d0*/  ENDCOLLECTIVE ;  /* 0x000000000000791b */ /* 0x003fea0003800000 */
.L_x_4171:
[----:B------:R-:W-:Y:S02]  /*12e0*/  IMAD.MOV.U32 R12, RZ, RZ, 0x4 ;  /* 0x00000004ff0c7424 */ /* 0x000fe400078e00ff */
[----:B------:R-:W-:-:S04]  /*12f0*/  IMAD.MOV.U32 R20, RZ, RZ, R14 ;  /* 0x000000ffff147224 */ /* 0x000fc800078e000e */
[----:B------:R-:W-:Y:S01]  /*1300*/  FADD R20, R3, R20 ;  /* 0x0000001403147221 */ /* 0x000fe20000000000 */
[----:B------:R-:W-:-:S04]  /*1310*/  FADD R3, R10, R21 ;  /* 0x000000150a037221 */ /* 0x000fc80000000000 */
[----:B------:R-:W-:-:S07]  /*1320*/  MOV R13, R20 ;  /* 0x00000014000d7202 */ /* 0x000fce0000000f00 */
[----:B------:R-:W-:Y:S05]  /*1330*/  WARPSYNC.COLLECTIVE R15, `(.L_x_4172) ;  /* 0x000000000f087348 */ /* 0x000fea0003c00000 */
[----:B------:R0:W1:Y:S02]  /*1340*/  SHFL.BFLY P6, R14, R13, R12, R11 ;  /* 0x0c00000c0d0e7389 */ /* 0x00006400000c000b */
[----:B01----:R-:W-:Y:S05]  /*1350*/  ENDCOLLECTIVE ;  /* 0x000000000000791b */ /* 0x003fea0003800000 */
.L_x_4172:
[----:B------:R-:W-:Y:S01]  /*1360*/  HFMA2 R12, -RZ, RZ, 0, 1.1920928955078125e-07 ;  /* 0x00000002ff0c7431 */ /* 0x000fe200000001ff */
[----:B------:R-:W-:-:S05]  /*1370*/  MOV R23, R14 ;  /* 0x0000000e00177202 */ /* 0x000fca0000000f00 */
[----:B------:R-:W-:-:S04]  /*1380*/  FADD R23, R20, R23 ;  /* 0x0000001714177221 */ /* 0x000fc80000000000 */
[----:B------:R-:W-:-:S07]  /*1390*/  IMAD.MOV.U32 R13, RZ, RZ, R23 ;  /* 0x000000ffff0d7224 */ /* 0x000fce00078e0017 */
[----:B------:R-:W-:Y:S05]  /*13a0*/  WARPSYNC.COLLECTIVE R15, `(.L_x_4173) ;  /* 0x000000000f087348 */ /* 0x000fea0003c00000 */
[----:B------:R0:W1:Y:S02]  /*13b0*/  SHFL.BFLY P6, R14, R13, R12, R11 ;  /* 0x0c00000c0d0e7389 */ /* 0x00006400000c000b */
[----:B01----:R-:W-:Y:S05]  /*13c0*/  ENDCOLLECTIVE ;  /* 0x000000000000791b */ /* 0x003fea0003800000 */
.L_x_4173:
[----:B------:R-:W-:Y:S02]  /*13d0*/  IMAD.MOV.U32 R12, RZ, RZ, 0x1 ;  /* 0x00000001ff0c7424 */ /* 0x000fe400078e00ff */
[----:B------:R-:W-:-:S04]  /*13e0*/  IMAD.MOV.U32 R22, RZ, RZ, R14 ;  /* 0x000000ffff167224 */ /* 0x000fc800078e000e */
[----:B------:R-:W-:-:S05]  /*13f0*/  FADD R22, R23, R22 ;  /* 0x0000001617167221 */ /* 0x000fca0000000000 */
[----:B------:R-:W-:-:S07]  /*1400*/  MOV R13, R22 ;  /* 0x00000016000d7202 */ /* 0x000fce0000000f00 */
[----:B------:R-:W-:Y:S05]  /*1410*/  WARPSYNC.COLLECTIVE R15, `(.L_x_4174) ;  /* 0x000000000f087348 */ /* 0x000fea0003c00000 */
[----:B------:R0:W1:Y:S02]  /*1420*/  SHFL.BFLY P6, R14, R13, R12, R11 ;  /* 0x0c00000c0d0e7389 */ /* 0x00006400000c000b */
[----:B01----:R-:W-:Y:S05]  /*1430*/  ENDCOLLECTIVE ;  /* 0x000000000000791b */ /* 0x003fea0003800000 */
.L_x_4174:
[----:B------:R-:W-:Y:S05]  /*1440*/  BRA `(.L_x_4175) ;  /* 0xfffffff000f47947 */ /* 0x000fea000383ffff */
        .weak           $__internal_72_$__cuda_sm3x_div_rn_noftz_f32_slowpath
        .type           $__internal_72_$__cuda_sm3x_div_rn_noftz_f32_slowpath,@function
        .size           $__internal_72_$__cuda_sm3x_div_rn_noftz_f32_slowpath,(.L_x_15389 - $__internal_72_$__cuda_sm3x_div_rn_noftz_f32_slowpath)
$__internal_72_$__cuda_sm3x_div_rn_noftz_f32_slowpath:
        /* <DEDUP_REMOVED lines=34> */
.L_x_4177:
        /* <DEDUP_REMOVED lines=30> */
[C---:B------:R-:W-:Y:S01]  /*1850*/  VIADD R13, R14.reuse, 0x20 ;  /* 0x000000200e0d7836 */ /* 0x040fe20000000000 */
[C---:B------:R-:W-:Y:S02]  /*1860*/  ISETP.NE.AND P4, PT, R14.reuse, RZ, PT ;  /* 0x000000ff0e00720c */ /* 0x040fe40003f85270 */
[----:B------:R-:W-:Y:S02]  /*1870*/  ISETP.NE.AND P3, PT, R14, RZ, PT ;  /* 0x000000ff0e00720c */ /* 0x000fe40003f65270 */
        /* <DEDUP_REMOVED lines=18> */
.L_x_4184:
[----:B------:R-:W-:-:S04]  /*19a0*/  LOP3.LUT R0, R0, 0x80000000, RZ, 0xc0, !PT ;  /* 0x8000000000007812 */ /* 0x000fc800078ec0ff */
[----:B------:R-:W-:Y:S01]  /*19b0*/  LOP3.LUT R0, R0, 0x7f800000, RZ, 0xfc, !PT ;  /* 0x7f80000000007812 */ /* 0x000fe200078efcff */
[----:B------:R-:W-:Y:S06]  /*19c0*/  BRA `(.L_x_4185) ;  /* 0x0000000000047947 */ /* 0x000fec0003800000 */
.L_x_4183:
[----:B------:R-:W-:-:S07]  /*19d0*/  LEA R0, R13, R0, 0x17 ;  /* 0x000000000d007211 */ /* 0x000fce00078eb8ff */
.L_x_4185:
[----:B------:R-:W-:Y:S05]  /*19e0*/  BSYNC.RECONVERGENT B2 ;  /* 0x0000000000027941 */ /* 0x000fea0003800200 */
.L_x_4182:
[----:B------:R-:W-:Y:S05]  /*19f0*/  BRA `(.L_x_4186) ;  /* 0x0000000000207947 */ /* 0x000fea0003800000 */
.L_x_4181:
[----:B------:R-:W-:-:S04]  /*1a00*/  LOP3.LUT R0, R3, 0x80000000, R0, 0x48, !PT ;  /* 0x8000000003007812 */ /* 0x000fc800078e4800 */
[----:B------:R-:W-:Y:S01]  /*1a10*/  LOP3.LUT R0, R0, 0x7f800000, RZ, 0xfc, !PT ;  /* 0x7f80000000007812 */ /* 0x000fe200078efcff */
[----:B------:R-:W-:Y:S06]  /*1a20*/  BRA `(.L_x_4186) ;  /* 0x0000000000147947 */ /* 0x000fec0003800000 */
.L_x_4180:
[----:B------:R-:W-:Y:S01]  /*1a30*/  LOP3.LUT R0, R3, 0x80000000, R0, 0x48, !PT ;  /* 0x8000000003007812 */ /* 0x000fe200078e4800 */
[----:B------:R-:W-:Y:S06]  /*1a40*/  BRA `(.L_x_4186) ;  /* 0x00000000000c7947 */ /* 0x000fec0003800000 */
.L_x_4179:
[----:B------:R-:W0:Y:S01]  /*1a50*/  MUFU.RSQ R0, -QNAN ;  /* 0xffc0000000007908 */ /* 0x000e220000001400 */
[----:B------:R-:W-:Y:S05]  /*1a60*/  BRA `(.L_x_4186) ;  /* 0x0000000000047947 */ /* 0x000fea0003800000 */
.L_x_4178:
[----:B------:R-:W-:-:S07]  /*1a70*/  FADD.FTZ R0, R0, R3 ;  /* 0x0000000300007221 */ /* 0x000fce0000010000 */
.L_x_4186:
[----:B------:R-:W-:Y:S05]  /*1a80*/  BSYNC.RECONVERGENT B1 ;  /* 0x0000000000017941 */ /* 0x000fea0003800200 */
.L_x_4176:
[----:B------:R-:W-:Y:S02]  /*1a90*/  HFMA2 R13, -RZ, RZ, 0, 0 ;  /* 0x00000000ff0d7431 */ /* 0x000fe400000001ff */
[----:B------:R-:W-:-:S04]  /*1aa0*/  IMAD.MOV.U32 R12, RZ, RZ, R4 ;  /* 0x000000ffff0c7224 */ /* 0x000fc800078e0004 */
[----:B0-----:R-:W-:Y:S05]  /*1ab0*/  RET.REL.NODEC R12 `(_ZN7oneflow4cuda7softmax15SoftmaxWarpImplI10SimpleLoadI6__halffE11SimpleStoreIS4_fEfLi1ELi1ELi16ELi2ELb1ELNS1_9AlgorithmE0EEEvT_T0_ll) ;  /* 0xffffffe40c507950 */ /* 0x001fea0003c3ffff */
.L_x_4187:
        /* <DEDUP_REMOVED lines=12> */
.L_x_15389:


//--------------------- .text._ZN7oneflow4cuda7softmax15SoftmaxWarpImplI10SimpleLoadI6__halffE11SimpleStoreIS4_fEfLi1ELi1ELi16ELi2ELb0ELNS1_9AlgorithmE0EEEvT_T0_ll --------------------------
	.section	.text._ZN7oneflow4cuda7softmax15SoftmaxWarpImplI10SimpleLoadI6__halffE11SimpleStoreIS4_fEfLi1ELi1ELi16ELi2ELb0ELNS1_9AlgorithmE0EEEvT_T0_ll,"ax",@progbits
	.align	128
        .global         _ZN7oneflow4cuda7softmax15SoftmaxWarpImplI10SimpleLoadI6__halffE11SimpleStoreIS4_fEfLi1ELi1ELi16ELi2ELb0ELNS1_9AlgorithmE0EEEvT_T0_ll
        .type           _ZN7oneflow4cuda7softmax15SoftmaxWarpImplI10SimpleLoadI6__halffE11SimpleStoreIS4_fEfLi1ELi1ELi16ELi2ELb0ELNS1_9AlgorithmE0EEEvT_T0_ll,@function
        .size           _ZN7oneflow4cuda7softmax15SoftmaxWarpImplI10SimpleLoadI6__halffE11SimpleStoreIS4_fEfLi1ELi1ELi16ELi2ELb0ELNS1_9AlgorithmE0EEEvT_T0_ll,(.L_x_15390 - _ZN7oneflow4cuda7softmax15SoftmaxWarpImplI10SimpleLoadI6__halffE11SimpleStoreIS4_fEfLi1ELi1ELi16ELi2ELb0ELNS1_9AlgorithmE0EEEvT_T0_ll)
        .other          _ZN7oneflow4cuda7softmax15SoftmaxWarpImplI10SimpleLoadI6__halffE11SimpleStoreIS4_fEfLi1ELi1ELi16ELi2ELb0ELNS1_9AlgorithmE0EEEvT_T0_ll,@"STO_CUDA_ENTRY STV_DEFAULT"
_ZN7oneflow4cuda7softmax15SoftmaxWarpImplI10SimpleLoadI6__halffE11SimpleStoreIS4_fEfLi1ELi1ELi16ELi2ELb0ELNS1_9AlgorithmE0EEEvT_T0_ll:
.text._ZN7oneflow4cuda7softmax15SoftmaxWarpImplI10SimpleLoadI6__halffE11SimpleStoreIS4_fEfLi1ELi1ELi16ELi2ELb0ELNS1_9AlgorithmE0EEEvT_T0_ll:
        /* <DEDUP_REMOVED lines=23> */
.L_x_4188:
        /* <DEDUP_REMOVED lines=18> */
.L_x_4194:
        /* <DEDUP_REMOVED lines=74> */
.L_x_4212:
        /* <DEDUP_REMOVED lines=11> */
[----:B0-----:R-:W-:Y:S05]  /*07e0*/  CALL.REL.NOINC `($__internal_73_$__cuda_sm3x_div_rn_noftz_f32_slowpath) ;  /* 0x0000000800a47944 */ /* 0x001fea0003c00000 */
[----:B------:R-:W-:-:S07]  /*07f0*/  MOV R5, R0 ;  /* 0x0000000000057202 */ /* 0x000fce0000000f00 */
.L_x_4191:
[----:B------:R-:W-:Y:S05]  /*0800*/  BSYNC.RECONVERGENT B0 ;  /* 0x0000000000007941 */ /* 0x000fea0003800200 */
.L_x_4190:
        /* <DEDUP_REMOVED lines=10> */
[----:B------:R-:W-:-:S05]  /*08b0*/  IMAD.IADD R3, R13, 0x1, R3 ;  /* 0x000000010d037824 */ /* 0x000fca00078e0203 */
[----:B------:R-:W-:Y:S01]  /*08c0*/  LEA.HI.X R5, R12, UR37, R3, 0x1, P0 ;  /* 0x000000250c057c11 */ /* 0x000fe200080f0c03 */
[----:B-1----:R-:W-:Y:S01]  /*08d0*/  FFMA R3, -R27, R14, 1 ;  /* 0x3f8000001b037423 */ /* 0x002fe2000000010e */
[----:B------:R-:W-:Y:S02]  /*08e0*/  PRMT R12, R0, 0x7610, R12 ;  /* 0x00007610000c7816 */ /* 0x000fe4000000000c */
[----:B------:R-:W1:Y:S01]  /*08f0*/  FCHK P0, R2, R27 ;  /* 0x0000001b02007302 */ /* 0x000e620000000000 */
[----:B------:R-:W-:Y:S02]  /*0900*/  FFMA R3, R14, R3, R14 ;  /* 0x000000030e037223 */ /* 0x000fe4000000000e */
[----:B------:R2:W-:Y:S02]  /*0910*/  STG.E.U16 desc[UR4][R4.64], R12 ;  /* 0x0000000c04007986 */ /* 0x0005e4000c101504 */
[----:B------:R-:W-:-:S04]  /*0920*/  FFMA R0, R2, R3, RZ ;  /* 0x0000000302007223 */ /* 0x000fc800000000ff */
[----:B------:R-:W-:-:S04]  /*0930*/  FFMA R11, -R27, R0, R2 ;  /* 0x000000001b0b7223 */ /* 0x000fc80000000102 */
[----:B------:R-:W-:Y:S01]  /*0940*/  FFMA R0, R3, R11, R0 ;  /* 0x0000000b03007223 */ /* 0x000fe20000000000 */
[----:B-12---:R-:W-:Y:S06]  /*0950*/  @!P0 BRA `(.L_x_4193) ;  /* 0x0000000000108947 */ /* 0x006fec0003800000 */
[----:B------:R-:W-:Y:S01]  /*0960*/  MOV R0, R2 ;  /* 0x0000000200007202 */ /* 0x000fe20000000f00 */
[----:B------:R-:W-:Y:S01]  /*0970*/  IMAD.MOV.U32 R3, RZ, RZ, R27 ;  /* 0x000000ffff037224 */ /* 0x000fe200078e001b */
[----:B------:R-:W-:-:S07]  /*0980*/  MOV R12, 0x9a0 ;  /* 0x000009a0000c7802 */ /* 0x000fce0000000f00 */
[----:B0-----:R-:W-:Y:S05]  /*0990*/  CALL.REL.NOINC `($__internal_73_$__cuda_sm3x_div_rn_noftz_f32_slowpath) ;  /* 0x0000000800387944 */ /* 0x001fea0003c00000 */
.L_x_4193:
[----:B------:R-:W-:Y:S05]  /*09a0*/  BSYNC.RECONVERGENT B0 ;  /* 0x0000000000007941 */ /* 0x000fea0003800200 */
.L_x_4192:
        /* <DEDUP_REMOVED lines=12> */
.L_x_4189:
[----:B------:R-:W-:Y:S01]  /*0a70*/  HFMA2 R11, -RZ, RZ, 0, 1.847743988037109375e-06 ;  /* 0x0000001fff0b7431 */ /* 0x000fe200000001ff */
[----:B------:R-:W-:Y:S01]  /*0a80*/  BSSY B0, `(.L_x_4195) ;  /* 0x0000006000007945 */ /* 0x000fe20003800000 */
[----:B------:R-:W-:Y:S02]  /*0a90*/  IMAD.MOV.U32 R12, RZ, RZ, 0x8 ;  /* 0x00000008ff0c7424 */ /* 0x000fe400078e00ff */
[----:B------:R-:W-:-:S07]  /*0aa0*/  IMAD.MOV.U32 R15, RZ, RZ, -0x1 ;  /* 0xffffffffff0f7424 */ /* 0x000fce00078e00ff */
[----:B0-----:R-:W-:Y:S05]  /*0ab0*/  WARPSYNC.COLLECTIVE R15, `(.L_x_4196) ;  /* 0x000000000f087348 */ /* 0x001fea0003c00000 */
[----:B------:R1:W2:Y:S02]  /*0ac0*/  SHFL.BFLY P6, R14, R13, R12, R11 ;  /* 0x0c00000c0d0e7389 */ /* 0x0002a400000c000b */
[----:B012---:R-:W-:Y:S05]  /*0ad0*/  ENDCOLLECTIVE ;  /* 0x000000000000791b */ /* 0x007fea0003800000 */
.L_x_4196:
[----:B------:R-:W-:Y:S05]  /*0ae0*/  BSYNC B0 ;  /* 0x0000000000007941 */ /* 0x000fea0003800000 */
.L_x_4195:
[----:B------:R-:W-:Y:S01]  /*0af0*/  FMNMX R13, R13, R14, !PT ;  /* 0x0000000e0d0d7209 */ /* 0x000fe20007800000 */
[----:B------:R-:W-:Y:S01]  /*0b00*/  IMAD.MOV.U32 R12, RZ, RZ, 0x4 ;  /* 0x00000004ff0c7424 */ /* 0x000fe200078e00ff */
[----:B------:R-:W-:Y:S01]  /*0b10*/  MOV R11, 0x1f ;  /* 0x0000001f000b7802 */ /* 0x000fe20000000f00 */
[----:B------:R-:W-:-:S07]  /*0b20*/  IMAD.MOV.U32 R15, RZ, RZ, -0x1 ;  /* 0xffffffffff0f7424 */ /* 0x000fce00078e00ff */
[----:B------:R-:W-:Y:S05]  /*0b30*/  WARPSYNC.COLLECTIVE R15, `(.L_x_4197) ;  /* 0x000000000f087348 */ /* 0x000fea0003c00000 */
[----:B------:R0:W1:Y:S02]  /*0b40*/  SHFL.BFLY P6, R14, R13, R12, R11 ;  /* 0x0c00000c0d0e7389 */ /* 0x00006400000c000b */
[----:B01----:R-:W-:Y:S05]  /*0b50*/  ENDCOLLECTIVE ;  /* 0x000000000000791b */ /* 0x003fea0003800000 */
.L_x_4197:
[----:B------:R-:W-:Y:S01]  /*0b60*/  HFMA2 R12, -RZ, RZ, 0, 1.1920928955078125e-07 ;  /* 0x00000002ff0c7431 */ /* 0x000fe200000001ff */
[----:B------:R-:W-:-:S05]  /*0b70*/  FMNMX R2, R13, R14, !PT ;  /* 0x0000000e0d027209 */ /* 0x000fca0007800000 */
[----:B------:R-:W-:-:S07]  /*0b80*/  IMAD.MOV.U32 R13, RZ, RZ, R2 ;  /* 0x000000ffff0d7224 */ /* 0x000fce00078e0002 */
[----:B------:R-:W-:Y:S05]  /*0b90*/  WARPSYNC.COLLECTIVE R15, `(.L_x_4198) ;  /* 0x000000000f087348 */ /* 0x000fea0003c00000 */
[----:B------:R0:W1:Y:S02]  /*0ba0*/  SHFL.BFLY P6, R14, R13, R12, R11 ;  /* 0x0c00000c0d0e7389 */ /* 0x00006400000c000b */
[----:B01----:R-:W-:Y:S05]  /*0bb0*/  ENDCOLLECTIVE ;  /* 0x000000000000791b */ /* 0x003fea0003800000 */
.L_x_4198:
[----:B------:R-:W-:Y:S01]  /*0bc0*/  IMAD.MOV.U32 R12, RZ, RZ, 0x1 ;  /* 0x00000001ff0c7424 */ /* 0x000fe200078e00ff */
[----:B------:R-:W-:Y:S01]  /*0bd0*/  FMNMX R3, R2, R14, !PT ;  /* 0x0000000e02037209 */ /* 0x000fe20007800000 */
[----:B------:R-:W-:-:S04]  /*0be0*/  IMAD.MOV.U32 R2, RZ, RZ, 0x437c0000 ;  /* 0x437c0000ff027424 */ /* 0x000fc800078e00ff */
[----:B------:R-:W-:-:S07]  /*0bf0*/  IMAD.MOV.U32 R13, RZ, RZ, R3 ;  /* 0x000000ffff0d7224 */ /* 0x000fce00078e0003 */
[----:B------:R-:W-:Y:S05]  /*0c00*/  WARPSYNC.COLLECTIVE R15, `(.L_x_4199) ;  /* 0x000000000f087348 */ /* 0x000fea0003c00000 */
[----:B------:R0:W1:Y:S02]  /*0c10*/  SHFL.BFLY P6, R14, R13, R12, R11 ;  /* 0x0c00000c0d0e7389 */ /* 0x00006400000c000b */
[----:B01----:R-:W-:Y:S05]  /*0c20*/  ENDCOLLECTIVE ;  /* 0x000000000000791b */ /* 0x003fea0003800000 */
.L_x_4199:
[----:B------:R-:W-:Y:S02]  /*0c30*/  HFMA2 R12, -RZ, RZ, 0, 4.76837158203125e-07 ;  /* 0x00000008ff0c7431 */ /* 0x000fe400000001ff */
[----:B------:R-:W-:Y:S01]  /*0c40*/  IMAD.MOV.U32 R13, RZ, RZ, R0 ;  /* 0x000000ffff0d7224 */ /* 0x000fe200078e0000 */
[----:B------:R-:W-:-:S07]  /*0c50*/  MOV R24, R14 ;  /* 0x0000000e00187202 */ /* 0x000fce0000000f00 */
[----:B------:R-:W-:Y:S05]  /*0c60*/  WARPSYNC.COLLECTIVE R15, `(.L_x_4200) ;  /* 0x000000000f087348 */ /* 0x000fea0003c00000 */
[----:B------:R0:W1:Y:S02]  /*0c70*/  SHFL.BFLY P6, R14, R13, R12, R11 ;  /* 0x0c00000c0d0e7389 */ /* 0x00006400000c000b */
[----:B01----:R-:W-:Y:S05]  /*0c80*/  ENDCOLLECTIVE ;  /* 0x000000000000791b */ /* 0x003fea0003800000 */
.L_x_4200:
[----:B------:R-:W-:Y:S01]  /*0c90*/  FMNMX R24, R3, R24, !PT ;  /* 0x0000001803187209 */ /* 0x000fe20007800000 */
[----:B------:R-:W-:-:S04]  /*0ca0*/  HFMA2 R3, -RZ, RZ, 0.96630859375, -0.0022525787353515625 ;  /* 0x3bbb989dff037431 */ /* 0x000fc800000001ff */
[----:B------:R-:W-:-:S04]  /*0cb0*/  FADD R24, R5, -R24 ;  /* 0x8000001805187221 */ /* 0x000fc80000000000 */
[----:B------:R-:W-:Y:S01]  /*0cc0*/  FFMA.SAT R5, R24, R3, 0.5 ;  /* 0x3f00000018057423 */ /* 0x000fe20000002003 */
[----:B------:R-:W-:-:S03]  /*0cd0*/  IMAD.MOV.U32 R12, RZ, RZ, 0x4 ;  /* 0x00000004ff0c7424 */ /* 0x000fc600078e00ff */
[----:B------:R-:W-:Y:S01]  /*0ce0*/  FFMA.RM R5, R5, R2, 12582913 ;  /* 0x4b40000105057423 */ /* 0x000fe20000004002 */
[----:B------:R-:W-:-:S05]  /*0cf0*/  IMAD.MOV.U32 R25, RZ, RZ, R14 ;  /* 0x000000ffff197224 */ /* 0x000fca00078e000e */
[----:B------:R-:W-:Y:S02]  /*0d00*/  FMNMX R25, R0, R25, !PT ;  /* 0x0000001900197209 */ /* 0x000fe40007800000 */
[----:B------:R-:W-:Y:S02]  /*0d10*/  SHF.L.U32 R0, R5, 0x17, RZ ;  /* 0x0000001705007819 */ /* 0x000fe400000006ff */
[----:B------:R-:W-:-:S07]  /*0d20*/  MOV R13, R25 ;  /* 0x00000019000d7202 */ /* 0x000fce0000000f00 */
[----:B------:R-:W-:Y:S05]  /*0d30*/  WARPSYNC.COLLECTIVE R15, `(.L_x_4201) ;  /* 0x000000000f087348 */ /* 0x000fea0003c00000 */
[----:B------:R0:W1:Y:S02]  /*0d40*/  SHFL.BFLY P6, R14, R13, R12, R11 ;  /* 0x0c00000c0d0e7389 */ /* 0x00006400000c000b */
[----:B01----:R-:W-:Y:S05]  /*0d50*/  ENDCOLLECTIVE ;  /* 0x000000000000791b */ /* 0x003fea0003800000 */
.L_x_4201:
[----:B------:R-:W-:Y:S01]  /*0d60*/  HFMA2 R12, -RZ, RZ, 0, 1.1920928955078125e-07 ;  /* 0x00000002ff0c7431 */ /* 0x000fe200000001ff */
[----:B------:R-:W-:-:S04]  /*0d70*/  MOV R4, R14 ;  /* 0x0000000e00047202 */ /* 0x000fc80000000f00 */
[----:B------:R-:W-:Y:S01]  /*0d80*/  FMNMX R26, R25, R4, !PT ;  /* 0x00000004191a7209 */ /* 0x000fe20007800000 */
[----:B------:R-:W-:-:S04]  /*0d90*/  FADD R25, R5, -12583039 ;  /* 0xcb40007f05197421 */ /* 0x000fc80000000000 */
[----:B------:R-:W-:Y:S02]  /*0da0*/  IMAD.MOV.U32 R13, RZ, RZ, R26 ;  /* 0x000000ffff0d7224 */ /* 0x000fe400078e001a */
[----:B------:R-:W-:-:S07]  /*0db0*/  FFMA R25, R24, 1.4426950216293334961, -R25 ;  /* 0x3fb8aa3b18197823 */ /* 0x000fce0000000819 */
[----:B------:R-:W-:Y:S05]  /*0dc0*/  WARPSYNC.COLLECTIVE R15, `(.L_x_4202) ;  /* 0x000000000f087348 */ /* 0x000fea0003c00000 */
[----:B------:R0:W1:Y:S02]  /*0dd0*/  SHFL.BFLY P6, R14, R13, R12, R11 ;  /* 0x0c00000c0d0e7389 */ /* 0x00006400000c000b */
[----:B01----:R-:W-:Y:S05]  /*0de0*/  ENDCOLLECTIVE ;  /* 0x000000000000791b */ /* 0x003fea0003800000 */
.L_x_4202:
[----:B------:R-:W-:-:S06]  /*0df0*/  FFMA R25, R24, 1.925963033500011079e-08, R25 ;  /* 0x32a5706018197823 */ /* 0x000fcc0000000019 */
[----:B------:R-:W0:Y:S01]  /*0e00*/  MUFU.EX2 R25, R25 ;  /* 0x0000001900197308 */ /* 0x000e220000000800 */
[----:B------:R-:W-:Y:S02]  /*0e10*/  IMAD.MOV.U32 R12, RZ, RZ, 0x1 ;  /* 0x00000001ff0c7424 */ /* 0x000fe400078e00ff */
[----:B------:R-:W-:Y:S02]  /*0e20*/  IMAD.MOV.U32 R27, RZ, RZ, R14 ;  /* 0x000000ffff1b7224 */ /* 0x000fe400078e000e */
[----:B0-----:R-:W-:-:S03]  /*0e30*/  FMUL R0, R0, R25 ;  /* 0x0000001900007220 */ /* 0x001fc60000400000 */
[----:B------:R-:W-:-:S04]  /*0e40*/  FMNMX R4, R26, R27, !PT ;  /* 0x0000001b1a047209 */ /* 0x000fc80007800000 */
[----:B------:R-:W-:-:S07]  /*0e50*/  MOV R13, R4 ;  /* 0x00000004000d7202 */ /* 0x000fce0000000f00 */
[----:B------:R-:W-:Y:S05]  /*0e60*/  WARPSYNC.COLLECTIVE R15, `(.L_x_4203) ;  /* 0x000000000f087348 */ /* 0x000fea0003c00000 */
[----:B------:R0:W1:Y:S02]  /*0e70*/  SHFL.BFLY P6, R14, R13, R12, R11 ;  /* 0x0c00000c0d0e7389 */ /* 0x00006400000c000b */
[----:B01----:R-:W-:Y:S05]  /*0e80*/  ENDCOLLECTIVE ;  /* 0x000000000000791b */ /* 0x003fea0003800000 */
.L_x_4203:
[----:B------:R-:W-:Y:S01]  /*0e90*/  FADD R13, RZ, R0 ;  /* 0x00000000ff0d7221 */ /* 0x000fe20000000000 */
[----:B------:R-:W-:Y:S01]  /*0ea0*/  IMAD.MOV.U32 R12, RZ, RZ, 0x8 ;  /* 0x00000008ff0c7424 */ /* 0x000fe200078e00ff */
[----:B------:R-:W-:-:S07]  /*0eb0*/  FMNMX R4, R4, R14, !PT ;  /* 0x0000000e04047209 */ /* 0x000fce0007800000 */
[----:B------:R-:W-:Y:S05]  /*0ec0*/  WARPSYNC.COLLECTIVE R15, `(.L_x_4204) ;  /* 0x000000000f087348 */ /* 0x000fea0003c00000 */
[----:B------:R0:W1:Y:S02]  /*0ed0*/  SHFL.BFLY P6, R14, R13, R12, R11 ;  /* 0x0c00000c0d0e7389 */ /* 0x00006400000c000b */
[----:B01----:R-:W-:Y:S05]  /*0ee0*/  ENDCOLLECTIVE ;  /* 0x000000000000791b */ /* 0x003fea0003800000 */
.L_x_4204:
[----:B------:R-:W-:-:S04]  /*0ef0*/  FADD R4, R23, -R4 ;  /* 0x8000000417047221 */ /* 0x000fc80000000000 */
[----:B------:R-:W-:-:S04]  /*0f00*/  FFMA.SAT R3, R4, R3, 0.5 ;  /* 0x3f00000004037423 */ /* 0x000fc80000002003 */
[----:B------:R-:W-:Y:S01]  /*0f10*/  FFMA.RM R2, R3, R2, 12582913 ;  /* 0x4b40000103027423 */ /* 0x000fe20000004002 */
[----:B------:R-:W-:-:S03]  /*0f20*/  IMAD.MOV.U32 R12, RZ, RZ, 0x4 ;  /* 0x00000004ff0c7424 */ /* 0x000fc600078e00ff */
[C---:B------:R-:W-:Y:S01]  /*0f30*/  FADD R23, R2.reuse, -12583039 ;  /* 0xcb40007f02177421 */ /* 0x040fe20000000000 */
[----:B------:R-:W-:-:S03]  /*0f40*/  SHF.L.U32 R2, R2, 0x17, RZ ;  /* 0x0000001702027819 */ /* 0x000fc600000006ff */
[----:B------:R-:W-:Y:S01]  /*0f50*/  FFMA R23, R4, 1.4426950216293334961, -R23 ;  /* 0x3fb8aa3b04177823 */ /* 0x000fe20000000817 */
[----:B------:R-:W-:-:S05]  /*0f60*/  FADD R5, R13, R14 ;  /* 0x0000000e0d057221 */ /* 0x000fca0000000000 */
[----:B------:R-:W-:-:S07]  /*0f70*/  MOV R13, R5 ;  /* 0x00000005000d7202 */ /* 0x000fce0000000f00 */
[----:B------:R-:W-:Y:S05]  /*0f80*/  WARPSYNC.COLLECTIVE R15, `(.L_x_4205) ;  /* 0x000000000f087348 */ /* 0x000fea0003c00000 */
[----:B------:R0:W1:Y:S02]  /*0f90*/  SHFL.BFLY P6, R14, R13, R12, R11 ;  /* 0x0c00000c0d0e7389 */ /* 0x00006400000c000b */
[----:B01----:R-:W-:Y:S05]  /*0fa0*/  ENDCOLLECTIVE ;  /* 0x000000000000791b */ /* 0x003fea0003800000 */
.L_x_4205:
[----:B------:R-:W-:Y:S02]  /*0fb0*/  IMAD.MOV.U32 R12, RZ, RZ, 0x2 ;  /* 0x00000002ff0c7424 */ /* 0x000fe400078e00ff */
[----:B------:R-:W-:Y:S01]  /*0fc0*/  FADD R3, R5, R14 ;  /* 0x0000000e05037221 */ /* 0x000fe20000000000 */
[----:B------:R-:W-:-:S04]  /*0fd0*/  FFMA R5, R4, 1.925963033500011079e-08, R23 ;  /* 0x32a5706004057823 */ /* 0x000fc80000000017 */
[----:B------:R-:W-:Y:S02]  /*0fe0*/  MOV R13, R3 ;  /* 0x00000003000d7202 */ /* 0x000fe40000000f00 */
[----:B------:R-:W0:Y:S05]  /*0ff0*/  MUFU.EX2 R5, R5 ;  /* 0x0000000500057308 */ /* 0x000e2a0000000800 */
[----:B0-----:R-:W-:Y:S05]  /*1000*/  WARPSYNC.COLLECTIVE R15, `(.L_x_4206) ;  /* 0x000000000f087348 */ /* 0x001fea0003c00000 */
[----:B------:R1:W2:Y:S02]  /*1010*/  SHFL.BFLY P6, R14, R13, R12, R11 ;  /* 0x0c00000c0d0e7389 */ /* 0x0002a400000c000b */
[----:B012---:R-:W-:Y:S05]  /*1020*/  ENDCOLLECTIVE ;  /* 0x000000000000791b */ /* 0x007fea0003800000 */
.L_x_4206:
[----:B------:R-:W-:Y:S02]  /*1030*/  HFMA2 R12, -RZ, RZ, 0, 5.9604644775390625e-08 ;  /* 0x00000001ff0c7431 */ /* 0x000fe400000001ff */
[----:B------:R-:W-:-:S04]  /*1040*/  FMUL R2, R2, R5 ;  /* 0x0000000502027220 */ /* 0x000fc80000400000 */
[----:B------:R-:W-:Y:S01]  /*1050*/  FADD R4, RZ, R2 ;  /* 0x00000002ff047221 */ /* 0x000fe20000000000 */
[----:B------:R-:W-:-:S04]  /*1060*/  FADD R23, R3, R14 ;  /* 0x0000000e03177221 */ /* 0x000fc80000000000 */
[----:B------:R-:W-:-:S07]  /*1070*/  IMAD.MOV.U32 R13, RZ, RZ, R23 ;  /* 0x000000ffff0d7224 */ /* 0x000fce00078e0017 */
[----:B------:R-:W-:Y:S05]  /*1080*/  WARPSYNC.COLLECTIVE R15, `(.L_x_4207) ;  /* 0x000000000f087348 */ /* 0x000fea0003c00000 */
[----:B------:R0:W1:Y:S02]  /*1090*/  SHFL.BFLY P6, R14, R13, R12, R11 ;  /* 0x0c00000c0d0e7389 */ /* 0x00006400000c000b */
[----:B01----:R-:W-:Y:S05]  /*10a0*/  ENDCOLLECTIVE ;  /* 0x000000000000791b */ /* 0x003fea0003800000 */
.L_x_4207:
[----:B------:R-:W-:Y:S01]  /*10b0*/  MOV R13, R4 ;  /* 0x00000004000d7202 */ /* 0x000fe20000000f00 */
[----:B------:R-:W-:Y:S02]  /*10c0*/  IMAD.MOV.U32 R12, RZ, RZ, 0x8 ;  /* 0x00000008ff0c7424 */ /* 0x000fe400078e00ff */
[----:B------:R-:W-:-:S07]  /*10d0*/  IMAD.MOV.U32 R24, RZ, RZ, R14 ;  /* 0x000000ffff187224 */ /* 0x000fce00078e000e */
[----:B------:R-:W-:Y:S05]  /*10e0*/  WARPSYNC.COLLECTIVE R15, `(.L_x_4208) ;  /* 0x000000000f087348 */ /* 0x000fea0003c00000 */
[----:B------:R0:W1:Y:S02]  /*10f0*/  SHFL.BFLY P6, R14, R13, R12, R11 ;  /* 0x0c00000c0d0e7389 */ /* 0x00006400000c000b */
[----:B01----:R-:W-:Y:S05]  /*1100*/  ENDCOLLECTIVE ;  /* 0x000000000000791b */ /* 0x003fea0003800000 */
.L_x_4208:
[----:B------:R-:W-:Y:S01]  /*1110*/  HFMA2 R12, -RZ, RZ, 0, 2.384185791015625e-07 ;  /* 0x00000004ff0c7431 */ /* 0x000fe200000001ff */
[----:B------:R-:W-:-:S05]  /*1120*/  MOV R3, R14 ;  /* 0x0000000e00037202 */ /* 0x000fca0000000f00 */
[----:B------:R-:W-:Y:S01]  /*1130*/  FADD R25, R4, R3 ;  /* 0x0000000304197221 */ /* 0x000fe20000000000 */
[----:B------:R-:W-:-:S03]  /*1140*/  FADD R3, R23, R24 ;  /* 0x0000001817037221 */ /* 0x000fc60000000000 */
[----:B------:R-:W-:-:S07]  /*1150*/  IMAD.MOV.U32 R13, RZ, RZ, R25 ;  /* 0x000000ffff0d7224 */ /* 0x000fce00078e0019 */
[----:B------:R-:W-:Y:S05]  /*1160*/  WARPSYNC.COLLECTIVE R15, `(.L_x_4209) ;  /* 0x000000000f087348 */ /* 0x000fea0003c00000 */
[----:B------:R0:W1:Y:S02]  /*1170*/  SHFL.BFLY P6, R14, R13, R12, R11 ;  /* 0x0c00000c0d0e7389 */ /* 0x00006400000c000b */
[----:B01----:R-:W-:Y:S05]  /*1180*/  ENDCOLLECTIVE ;  /* 0x000000000000791b */ /* 0x003fea0003800000 */
.L_x_4209:
[----:B------:R-:W-:Y:S02]  /*1190*/  IMAD.MOV.U32 R12, RZ, RZ, 0x2 ;  /* 0x00000002ff0c7424 */ /* 0x000fe400078e00ff */
[----:B------:R-:W-:-:S04]  /*11a0*/  IMAD.MOV.U32 R26, RZ, RZ, R14 ;  /* 0x000000ffff1a7224 */ /* 0x000fc800078e000e */
[----:B------:R-:W-:-:S05]  /*11b0*/  FADD R26, R25, R26 ;  /* 0x0000001a191a7221 */ /* 0x000fca0000000000 */
[----:B------:R-:W-:-:S07]  /*11c0*/  MOV R13, R26 ;  /* 0x0000001a000d7202 */ /* 0x000fce0000000f00 */
[----:B------:R-:W-:Y:S05]  /*11d0*/  WARPSYNC.COLLECTIVE R15, `(.L_x_4210) ;  /* 0x000000000f087348 */ /* 0x000fea0003c00000 */
[----:B------:R0:W1:Y:S02]  /*11e0*/  SHFL.BFLY P6, R14, R13, R12, R11 ;  /* 0x0c00000c0d0e7389 */ /* 0x00006400000c000b */
[----:B01----:R-:W-:Y:S05]  /*11f0*/  ENDCOLLECTIVE ;  /* 0x000000000000791b */ /* 0x003fea0003800000 */
.L_x_4210:
[----:B------:R-:W-:Y:S01]  /*1200*/  HFMA2 R12, -RZ, RZ, 0, 5.9604644775390625e-08 ;  /* 0x00000001ff0c7431 */ /* 0x000fe200000001ff */
[----:B------:R-:W-:-:S05]  /*1210*/  MOV R27, R14 ;  /* 0x0000000e001b7202 */ /* 0x000fca0000000f00 */
[----:B------:R-:W-:-:S04]  /*1220*/  FADD R27, R26, R27 ;  /* 0x0000001b1a1b7221 */ /* 0x000fc80000000000 */
[----:B------:R-:W-:-:S07]  /*1230*/  IMAD.MOV.U32 R13, RZ, RZ, R27 ;  /* 0x000000ffff0d7224 */ /* 0x000fce00078e001b */
[----:B------:R-:W-:Y:S05]  /*1240*/  WARPSYNC.COLLECTIVE R15, `(.L_x_4211) ;  /* 0x000000000f087348 */ /* 0x000fea0003c00000 */
[----:B------:R0:W1:Y:S02]  /*1250*/  SHFL.BFLY P6, R14, R13, R12, R11 ;  /* 0x0c00000c0d0e7389 */ /* 0x00006400000c000b */
[----:B01----:R-:W-:Y:S05]  /*1260*/  ENDCOLLECTIVE ;  /* 0x000000000000791b */ /* 0x003fea0003800000 */
.L_x_4211:
[----:B------:R-:W-:Y:S05]  /*1270*/  BRA `(.L_x_4212) ;  /* 0xfffffff4002c7947 */ /* 0x000fea000383ffff */
        .weak           $__internal_73_$__cuda_sm3x_div_rn_noftz_f32_slowpath
        .type           $__internal_73_$__cuda_sm3x_div_rn_noftz_f32_slowpath,@function
        .size           $__internal_73_$__cuda_sm3x_div_rn_noftz_f32_slowpath,(.L_x_15390 - $__internal_73_$__cuda_sm3x_div_rn_noftz_f32_slowpath)
$__internal_73_$__cuda_sm3x_div_rn_noftz_f32_slowpath:
        /* <DEDUP_REMOVED lines=34> */
.L_x_4214:
        /* <DEDUP_REMOVED lines=51> */
.L_x_4221:
[----:B------:R-:W-:-:S04]  /*17d0*/  LOP3.LUT R0, R0, 0x80000000, RZ, 0xc0, !PT ;  /* 0x8000000000007812 */ /* 0x000fc800078ec0ff */
[----:B------:R-:W-:Y:S01]  /*17e0*/  LOP3.LUT R0, R0, 0x7f800000, RZ, 0xfc, !PT ;  /* 0x7f80000000007812 */ /* 0x000fe200078efcff */
[----:B------:R-:W-:Y:S06]  /*17f0*/  BRA `(.L_x_4222) ;  /* 0x0000000000047947 */ /* 0x000fec0003800000 */
.L_x_4220:
[----:B------:R-:W-:-:S07]  /*1800*/  IMAD R0, R14, 0x800000, R0 ;  /* 0x008000000e007824 */ /* 0x000fce00078e0200 */
.L_x_4222:
[----:B------:R-:W-:Y:S05]  /*1810*/  BSYNC.RECONVERGENT B2 ;  /* 0x0000000000027941 */ /* 0x000fea0003800200 */
.L_x_4219:
[----:B------:R-:W-:Y:S05]  /*1820*/  BRA `(.L_x_4223) ;  /* 0x0000000000207947 */ /* 0x000fea0003800000 */
.L_x_4218:
[----:B------:R-:W-:-:S04]  /*1830*/  LOP3.LUT R0, R3, 0x80000000, R0, 0x48, !PT ;  /* 0x8000000003007812 */ /* 0x000fc800078e4800 */
[----:B------:R-:W-:Y:S01]  /*1840*/  LOP3.LUT R0, R0, 0x7f800000, RZ, 0xfc, !PT ;  /* 0x7f80000000007812 */ /* 0x000fe200078efcff */
[----:B------:R-:W-:Y:S06]  /*1850*/  BRA `(.L_x_4223) ;  /* 0x0000000000147947 */ /* 0x000fec0003800000 */
.L_x_4217:
[----:B------:R-:W-:Y:S01]  /*1860*/  LOP3.LUT R0, R3, 0x80000000, R0, 0x48, !PT ;  /* 0x8000000003007812 */ /* 0x000fe200078e4800 */
[----:B------:R-:W-:Y:S06]  /*1870*/  BRA `(.L_x_4223) ;  /* 0x00000000000c7947 */ /* 0x000fec0003800000 */
.L_x_4216:
[----:B------:R-:W0:Y:S01]  /*1880*/  MUFU.RSQ R0, -QNAN ;  /* 0xffc0000000007908 */ /* 0x000e220000001400 */
[----:B------:R-:W-:Y:S05]  /*1890*/  BRA `(.L_x_4223) ;  /* 0x0000000000047947 */ /* 0x000fea0003800000 */
.L_x_4215:
[----:B------:R-:W-:-:S07]  /*18a0*/  FADD.FTZ R0, R0, R3 ;  /* 0x0000000300007221 */ /* 0x000fce0000010000 */
.L_x_4223:
[----:B------:R-:W-:Y:S05]  /*18b0*/  BSYNC.RECONVERGENT B1 ;  /* 0x0000000000017941 */ /* 0x000fea0003800200 */
.L_x_4213:
[----:B------:R-:W-:-:S04]  /*18c0*/  HFMA2 R13, -RZ, RZ, 0, 0 ;  /* 0x00000000ff0d7431 */ /* 0x000fc800000001ff */
[----:B0-----:R-:W-:Y:S05]  /*18d0*/  RET.REL.NODEC R12 `(_ZN7oneflow4cuda7softmax15SoftmaxWarpImplI10SimpleLoadI6__halffE11SimpleStoreIS4_fEfLi1ELi1ELi16ELi2ELb0ELNS1_9AlgorithmE0EEEvT_T0_ll) ;  /* 0xffffffe40cc87950 */ /* 0x001fea0003c3ffff */
.L_x_4224:
        /* <DEDUP_REMOVED lines=10> */
.L_x_15390:


//--------------------- .text._ZN7oneflow4cuda7softmax15SoftmaxWarpImplI10SimpleLoadI6__halffE11SimpleStoreIS4_fEfLi1ELi1ELi8ELi1ELb1ELNS1_9AlgorithmE0EEEvT_T0_ll --------------------------
	.section	.text._ZN7oneflow4cuda7softmax15SoftmaxWarpImplI10SimpleLoadI6__halffE11SimpleStoreIS4_fEfLi1ELi1ELi8ELi1ELb1ELNS1_9AlgorithmE0EEEvT_T0_ll,"ax",@progbits
	.align	128
        .global         _ZN7oneflow4cuda7softmax15SoftmaxWarpImplI10SimpleLoadI6__halffE11SimpleStoreIS4_fEfLi1ELi1ELi8ELi1ELb1ELNS1_9AlgorithmE0EEEvT_T0_ll
        .type           _ZN7oneflow4cuda7softmax15SoftmaxWarpImplI10SimpleLoadI6__halffE11SimpleStoreIS4_fEfLi1ELi1ELi8ELi1ELb1ELNS1_9AlgorithmE0EEEvT_T0_ll,@function
        .size           _ZN7oneflow4cuda7softmax15SoftmaxWarpImplI10SimpleLoadI6__halffE11SimpleStoreIS4_fEfLi1ELi1ELi8ELi1ELb1ELNS1_9AlgorithmE0EEEvT_T0_ll,(.L_x_15392 - _ZN7oneflow4cuda7softmax15SoftmaxWarpImplI10SimpleLoadI6__halffE11SimpleStoreIS4_fEfLi1ELi1ELi8ELi1ELb1ELNS1_9AlgorithmE0EEEvT_T0_ll)
        .other          _ZN7oneflow4cuda7softmax15SoftmaxWarpImplI10SimpleLoadI6__halffE11SimpleStoreIS4_fEfLi1ELi1ELi8ELi1ELb1ELNS1_9AlgorithmE0EEEvT_T0_ll,@"STO_CUDA_ENTRY STV_DEFAULT"
_ZN7oneflow4cuda7softmax15SoftmaxWarpImplI10SimpleLoadI6__halffE11SimpleStoreIS4_fEfLi1ELi1ELi8ELi1ELb1ELNS1_9AlgorithmE0EEEvT_T0_ll:
.text._ZN7oneflow4cuda7softmax15SoftmaxWarpImplI10SimpleLoadI6__halffE11SimpleStoreIS4_fEfLi1ELi1ELi8ELi1ELb1ELNS1_9AlgorithmE0EEEvT_T0_ll:
        /* <DEDUP_REMOVED lines=24> */
.L_x_4225:
        /* <DEDUP_REMOVED lines=47> */
.L_x_4227:
[----:B------:R-:W-:-:S07]  /*0470*/  MOV R0, 0x490 ;  /* 0x0000049000007802 */ /* 0x000fce0000000f00 */
[----:B0-----:R-:W-:Y:S05]  /*0480*/  CALL.REL.NOINC `($__internal_74_$__cuda_sm20_div_u64) ;  /* 0x0000001800387944 */ /* 0x001fea0003c00000 */
[----:B------:R-:W-:Y:S02]  /*0490*/  IMAD.MOV.U32 R2, RZ, RZ, R4 ;  /* 0x000000ffff027224 */ /* 0x000fe400078e0004 */
[----:B------:R-:W-:-:S07]  /*04a0*/  IMAD.MOV.U32 R3, RZ, RZ, R5 ;  /* 0x000000ffff037224 */ /* 0x000fce00078e0005 */
.L_x_4228:
[----:B------:R-:W-:Y:S05]  /*04b0*/  BSYNC.RECONVERGENT B0 ;  /* 0x0000000000007941 */ /* 0x000fea0003800200 */
.L_x_4226:
[----:B------:R-:W-:Y:S01]  /*04c0*/  IADD3 R8, P1, PT, R2, R8, RZ ;  /* 0x0000000802087210 */ /* 0x000fe20007f3e0ff */
[----:B------:R-:W1:Y:S01]  /*04d0*/  S2R R4, SR_TID.X ;  /* 0x0000000000047919 */ /* 0x000e620000002100 */
[----:B------:R-:W2:Y:S01]  /*04e0*/  LDC.64 R6, c[0x0][0x358] ;  /* 0x0000d600ff067b82 */ /* 0x000ea20000000a00 */
[----:B------:R-:W-:Y:S01]  /*04f0*/  BSSY B0, `(.L_x_4229) ;  /* 0x0000053000007945 */ /* 0x000fe20003800000 */
[----:B------:R-:W-:Y:S01]  /*0500*/  LOP3.LUT R0, R8, 0x1, RZ, 0xc0, !PT ;  /* 0x0000000108007812 */ /* 0x000fe200078ec0ff */
[----:B------:R-:W-:Y:S01]  /*0510*/  IMAD.MOV.U32 R21, RZ, RZ, R19 ;  /* 0x000000ffff157224 */ /* 0x000fe200078e0013 */
[----:B------:R-:W-:Y:S01]  /*0520*/  IADD3.X R3, PT, PT, RZ, R3, RZ, P1, !PT ;  /* 0x00000003ff037210 */ /* 0x000fe20000ffe4ff */
        /* <DEDUP_REMOVED lines=10> */
[----:B------:R-:W-:Y:S02]  /*05d0*/  @!P0 MOV R5, RZ ;  /* 0x000000ff00058202 */ /* 0x000fe40000000f00 */
[----:B--2---:R-:W-:Y:S01]  /*05e0*/  @!P0 R2UR UR4, R6 ;  /* 0x00000000060482ca */ /* 0x004fe200000e0000 */
[----:B------:R-:W-:Y:S01]  /*05f0*/  @!P0 IMAD R11, R19, R15, R0 ;  /* 0x0000000f130b8224 */ /* 0x000fe200078e0200 */
[----:B------:R-:W-:Y:S01]  /*0600*/  @!P0 R2UR UR5, R7 ;  /* 0x00000000070582ca */ /* 0x000fe200000e0000 */
[----:B------:R-:W-:-:S04]  /*0610*/  @!P0 IMAD.WIDE.U32 R14, R19, R14, R4 ;  /* 0x0000000e130e8225 */ /* 0x000fc800078e0004 */
[----:B------:R-:W-:Y:S01]  /*0620*/  @!P0 IMAD.IADD R0, R15, 0x1, R11 ;  /* 0x000000010f008824 */ /* 0x000fe200078e020b */
[----:B----4-:R-:W-:-:S04]  /*0630*/  @!P0 LEA R20, P1, R14, R12, 0x1 ;  /* 0x0000000c0e148211 */ /* 0x010fc800078208ff */
        /* <DEDUP_REMOVED lines=30> */
[----:B------:R1:W2:Y:S02]  /*0820*/  SHFL.BFLY PT, R14, R20, 0x1, 0x1f ;  /* 0x0c201f00140e7f89 */ /* 0x0002a400000e0000 */
.L_x_4251:
        /* <DEDUP_REMOVED lines=12> */
[----:B01----:R-:W-:Y:S05]  /*08f0*/  CALL.REL.NOINC `($__internal_75_$__cuda_sm3x_div_rn_noftz_f32_slowpath) ;  /* 0x0000001800347944 */ /* 0x003fea0003c00000 */
[----:B------:R-:W-:-:S07]  /*0900*/  IMAD.MOV.U32 R13, RZ, RZ, R0 ;  /* 0x000000ffff0d7224 */ /* 0x000fce00078e0000 */
.L_x_4233:
[----:B------:R-:W-:Y:S05]  /*0910*/  BSYNC.RECONVERGENT B1 ;  /* 0x0000000000017941 */ /* 0x000fea0003800200 */
.L_x_4232:
[----:B------:R-:W-:Y:S01]  /*0920*/  MOV R21, R17 ;  /* 0x0000001100157202 */ /* 0x000fe20000000f00 */
[----:B------:R-:W-:Y:S01]  /*0930*/  IMAD.MOV.U32 R2, RZ, RZ, R10 ;  /* 0x000000ffff027224 */ /* 0x000fe200078e000a */
[----:B------:R-:W-:Y:S06]  /*0940*/  @P0 BRA `(.L_x_4230) ;  /* 0x0000000000340947 */ /* 0x000fec0003800000 */
[----:B------:R-:W2:Y:S01]  /*0950*/  LDCU.128 UR4, c[0x0][0x390] ;  /* 0x00007200ff0477ac */ /* 0x000ea20008000c00 */
[----:B------:R-:W-:Y:S02]  /*0960*/  HFMA2 R11, -RZ, RZ, 0, 0 ;  /* 0x00000000ff0b7431 */ /* 0x000fe400000001ff */
[----:B------:R-:W-:Y:S02]  /*0970*/  IMAD.MOV.U32 R10, RZ, RZ, R4 ;  /* 0x000000ffff0a7224 */ /* 0x000fe400078e0004 */
[----:B--2---:R-:W-:Y:S02]  /*0980*/  IMAD R0, R18, UR6, RZ ;  /* 0x0000000612007c24 */ /* 0x004fe4000f8e02ff */
[----:B------:R-:W-:Y:S01]  /*0990*/  IMAD.WIDE.U32 R10, R19, UR6, R10 ;  /* 0x00000006130a7c25 */ /* 0x000fe2000f8e000a */
[----:B------:R-:W-:-:S03]  /*09a0*/  R2UR UR6, R6 ;  /* 0x00000000060672ca */ /* 0x000fc600000e0000 */
[----:B------:R-:W-:Y:S01]  /*09b0*/  IMAD R15, R19, UR7, R0 ;  /* 0x00000007130f7c24 */ /* 0x000fe2000f8e0200 */
[----:B------:R-:W-:Y:S02]  /*09c0*/  R2UR UR7, R7 ;  /* 0x00000000070772ca */ /* 0x000fe400000e0000 */
[----:B------:R-:W-:Y:S01]  /*09d0*/  LEA R12, P0, R10, UR4, 0x1 ;  /* 0x000000040a0c7c11 */ /* 0x000fe2000f8008ff */
[----:B------:R-:W-:Y:S01]  /*09e0*/  IMAD.IADD R11, R11, 0x1, R15 ;  /* 0x000000010b0b7824 */ /* 0x000fe200078e020f */
[----:B------:R-:W-:-:S04]  /*09f0*/  F2FP.F16.F32.PACK_AB R0, RZ, R13 ;  /* 0x0000000dff00723e */ /* 0x000fc800000000ff */
[----:B------:R-:W-:-:S05]  /*0a00*/  LEA.HI.X R13, R10, UR5, R11, 0x1, P0 ;  /* 0x000000050a0d7c11 */ /* 0x000fca00080f0c0b */
[----:B------:R3:W-:Y:S02]  /*0a10*/  STG.E.U16 desc[UR6][R12.64], R0 ;  /* 0x000000000c007986 */ /* 0x0007e4000c101506 */
.L_x_4230:
[----:B------:R-:W-:Y:S05]  /*0a20*/  BSYNC B0 ;  /* 0x0000000000007941 */ /* 0x000fea0003800000 */
.L_x_4229:
[----:B------:R-:W-:-:S04]  /*0a30*/  ISETP.NE.U32.AND P0, PT, R8, RZ, PT ;  /* 0x000000ff0800720c */ /* 0x000fc80003f05070 */
[----:B------:R-:W-:-:S13]  /*0a40*/  ISETP.NE.AND.EX P0, PT, R3, RZ, PT, P0 ;  /* 0x000000ff0300720c */ /* 0x000fda0003f05300 */
[----:B------:R-:W-:Y:S05]  /*0a50*/  @!P0 EXIT ;  /* 0x000000000000894d */ /* 0x000fea0003800000 */
.L_x_4244:
[----:B-1-3--:R-:W3:Y:S01]  /*0a60*/  LDC.64 R12, c[0x0][0x388] ;  /* 0x0000e200ff0c7b82 */ /* 0x00aee20000000a00 */
[----:B-1----:R-:W-:-:S04]  /*0a70*/  ISETP.GE.U32.AND P0, PT, R4, UR40, PT ;  /* 0x0000002804007c0c */ /* 0x002fc8000bf06070 */
[----:B------:R-:W-:-:S03]  /*0a80*/  ISETP.GE.AND.EX P0, PT, RZ, UR41, PT, P0 ;  /* 0x00000029ff007c0c */ /* 0x000fc6000bf06300 */
[----:B------:R-:W1:Y:S10]  /*0a90*/  LDC.64 R14, c[0x0][0x380] ;  /* 0x0000e000ff0e7b82 */ /* 0x000e740000000a00 */
[----:B------:R-:W-:Y:S01]  /*0aa0*/  @!P0 MOV R11, RZ ;  /* 0x000000ff000b8202 */ /* 0x000fe20000000f00 */
        /* <DEDUP_REMOVED lines=39> */
.L_x_4259:
        /* <DEDUP_REMOVED lines=12> */
[----:B0-----:R-:W-:Y:S05]  /*0de0*/  CALL.REL.NOINC `($__internal_75_$__cuda_sm3x_div_rn_noftz_f32_slowpath) ;  /* 0x0000001000f87944 */ /* 0x001fea0003c00000 */
.L_x_4236:
[----:B------:R-:W-:Y:S05]  /*0df0*/  BSYNC.RECONVERGENT B0 ;  /* 0x0000000000007941 */ /* 0x000fea0003800200 */
.L_x_4235:
        /* <DEDUP_REMOVED lines=13> */
[----:B------:R-:W-:Y:S01]  /*0ed0*/  MOV R14, R4 ;  /* 0x00000004000e7202 */ /* 0x000fe20000000f00 */
[----:B------:R-:W-:Y:S01]  /*0ee0*/  IMAD.MOV.U32 R15, RZ, RZ, RZ ;  /* 0x000000ffff0f7224 */ /* 0x000fe200078e00ff */
[----:B------:R-:W-:Y:S01]  /*0ef0*/  R2UR UR4, R6 ;  /* 0x00000000060472ca */ /* 0x000fe200000e0000 */
[----:B------:R-:W-:Y:S01]  /*0f00*/  IMAD R2, R2, UR38, RZ ;  /* 0x0000002602027c24 */ /* 0x000fe2000f8e02ff */
[----:B------:R-:W-:Y:S01]  /*0f10*/  R2UR UR5, R7 ;  /* 0x00000000070572ca */ /* 0x000fe200000e0000 */
[----:B------:R-:W-:Y:S01]  /*0f20*/  IMAD.WIDE.U32 R14, R21, UR38, R14 ;  /* 0x00000026150e7c25 */ /* 0x000fe2000f8e000e */
[----:B------:R-:W-:-:S03]  /*0f30*/  F2FP.F16.F32.PACK_AB R0, RZ, R0 ;  /* 0x00000000ff00723e */ /* 0x000fc600000000ff */
[----:B------:R-:W-:Y:S01]  /*0f40*/  IMAD R21, R21, UR39, R2 ;  /* 0x0000002715157c24 */ /* 0x000fe2000f8e0202 */
[----:B------:R-:W-:-:S04]  /*0f50*/  LEA R20, P0, R14, UR36, 0x1 ;  /* 0x000000240e147c11 */ /* 0x000fc8000f8008ff */
[----:B------:R-:W-:-:S04]  /*0f60*/  IADD3 R15, PT, PT, R15, R21, RZ ;  /* 0x000000150f0f7210 */ /* 0x000fc80007ffe0ff */
[----:B------:R-:W-:-:S05]  /*0f70*/  LEA.HI.X R21, R14, UR37, R15, 0x1, P0 ;  /* 0x000000250e157c11 */ /* 0x000fca00080f0c0f */
[----:B------:R1:W-:Y:S02]  /*0f80*/  STG.E.U16 desc[UR4][R20.64], R0 ;  /* 0x0000000014007986 */ /* 0x0003e4000c101504 */
.L_x_4238:
[----:B------:R-:W-:Y:S05]  /*0f90*/  BSYNC.RECONVERGENT B0 ;  /* 0x0000000000007941 */ /* 0x000fea0003800200 */
.L_x_4237:
[----:B------:R-:W-:Y:S01]  /*0fa0*/  @!P1 R2UR UR4, R6 ;  /* 0x00000000060492ca */ /* 0x000fe200000e0000 */
[----:B------:R-:W-:Y:S01]  /*0fb0*/  @!P1 IMAD.IADD R19, R11, 0x1, R19 ;  /* 0x000000010b139824 */ /* 0x000fe200078e0213 */
[----:B------:R-:W-:Y:S02]  /*0fc0*/  @!P1 R2UR UR5, R7 ;  /* 0x00000000070592ca */ /* 0x000fe400000e0000 */
[----:B--2---:R-:W-:-:S04]  /*0fd0*/  @!P1 LEA R14, P0, R10, R12, 0x1 ;  /* 0x0000000c0a0e9211 */ /* 0x004fc800078008ff */
        /* <DEDUP_REMOVED lines=31> */
.L_x_4267:
[----:B--2---:R-:W-:Y:S01]  /*11d0*/  FADD R13, R2, R14 ;  /* 0x0000000e020d7221 */ /* 0x004fe20000000000 */
[----:B------:R-:W-:Y:S03]  /*11e0*/  BSSY.RECONVERGENT B0, `(.L_x_4240) ;  /* 0x000000d000007945 */ /* 0x000fe60003800200 */
[----:B------:R-:W2:Y:S08]  /*11f0*/  MUFU.RCP R0, R13 ;  /* 0x0000000d00007308 */ /* 0x000eb00000001000 */
[----:B------:R-:W3:Y:S01]  /*1200*/  FCHK P0, R8, R13 ;  /* 0x0000000d08007302 */ /* 0x000ee20000000000 */
[----:B--2---:R-:W-:-:S04]  /*1210*/  FFMA R11, -R13, R0, 1 ;  /* 0x3f8000000d0b7423 */ /* 0x004fc80000000100 */
[----:B------:R-:W-:-:S04]  /*1220*/  FFMA R11, R0, R11, R0 ;  /* 0x0000000b000b7223 */ /* 0x000fc80000000000 */
[----:B------:R-:W-:-:S04]  /*1230*/  FFMA R0, R8, R11, RZ ;  /* 0x0000000b08007223 */ /* 0x000fc800000000ff */
[----:B-1----:R-:W-:-:S04]  /*1240*/  FFMA R2, -R13, R0, R8 ;  /* 0x000000000d027223 */ /* 0x002fc80000000108 */
[----:B------:R-:W-:Y:S01]  /*1250*/  FFMA R0, R11, R2, R0 ;  /* 0x000000020b007223 */ /* 0x000fe20000000000 */
[----:B---3--:R-:W-:Y:S06]  /*1260*/  @!P0 BRA `(.L_x_4241) ;  /* 0x0000000000108947 */ /* 0x008fec0003800000 */
[----:B------:R-:W-:Y:S01]  /*1270*/  IMAD.MOV.U32 R0, RZ, RZ, R8 ;  /* 0x000000ffff007224 */ /* 0x000fe200078e0008 */
[----:B------:R-:W-:Y:S02]  /*1280*/  MOV R11, R13 ;  /* 0x0000000d000b7202 */ /* 0x000fe40000000f00 */
[----:B------:R-:W-:-:S07]  /*1290*/  MOV R12, 0x12b0 ;  /* 0x000012b0000c7802 */ /* 0x000fce0000000f00 */
[----:B0-----:R-:W-:Y:S05]  /*12a0*/  CALL.REL.NOINC `($__internal_75_$__cuda_sm3x_div_rn_noftz_f32_slowpath) ;  /* 0x0000000c00c87944 */ /* 0x001fea0003c00000 */
.L_x_4241:
[----:B------:R-:W-:Y:S05]  /*12b0*/  BSYNC.RECONVERGENT B0 ;  /* 0x0000000000007941 */ /* 0x000fea0003800200 */
.L_x_4240:
[----:B------:R-:W-:Y:S04]  /*12c0*/  BSSY.RECONVERGENT B0, `(.L_x_4242) ;  /* 0x000000e000007945 */ /* 0x000fe80003800200 */
[----:B------:R-:W-:Y:S05]  /*12d0*/  @P1 BRA `(.L_x_4243) ;  /* 0x0000000000301947 */ /* 0x000fea0003800000 */
        /* <DEDUP_REMOVED lines=12> */
.L_x_4243:
[----:B------:R-:W-:Y:S05]  /*13a0*/  BSYNC.RECONVERGENT B0 ;  /* 0x0000000000007941 */ /* 0x000fea0003800200 */
.L_x_4242:
[----:B------:R-:W-:-:S04]  /*13b0*/  IADD3 R21, P0, PT, R16, R17, RZ ;  /* 0x0000001110157210 */ /* 0x000fc80007f1e0ff */
[----:B------:R-:W-:Y:S02]  /*13c0*/  IADD3.X R2, PT, PT, R9, R3, RZ, P0, !PT ;  /* 0x0000000309027210 */ /* 0x000fe400007fe4ff */
[----:B------:R-:W-:-:S04]  /*13d0*/  ISETP.GE.U32.AND P0, PT, R21, UR42, PT ;  /* 0x0000002a15007c0c */ /* 0x000fc8000bf06070 */
[----:B------:R-:W-:-:S13]  /*13e0*/  ISETP.GE.AND.EX P0, PT, R2, UR43, PT, P0 ;  /* 0x0000002b02007c0c */ /* 0x000fda000bf06300 */
[----:B------:R-:W-:Y:S05]  /*13f0*/  @!P0 BRA `(.L_x_4244) ;  /* 0xfffffff400988947 */ /* 0x000fea000383ffff */
[----:B------:R-:W-:Y:S05]  /*1400*/  EXIT ;  /* 0x000000000000794d */ /* 0x000fea0003800000 */
.L_x_4231:
[----:B------:R-:W-:Y:S01]  /*1410*/  IMAD.MOV.U32 R12, RZ, RZ, 0x4 ;  /* 0x00000004ff0c7424 */ /* 0x000fe200078e00ff */
[----:B------:R-:W-:Y:S01]  /*1420*/  MOV R11, 0x1f ;  /* 0x0000001f000b7802 */ /* 0x000fe20000000f00 */
[----:B------:R-:W-:Y:S02]  /*1430*/  IMAD.MOV.U32 R15, RZ, RZ, -0x1 ;  /* 0xffffffffff0f7424 */ /* 0x000fe400078e00ff */
[----:B------:R-:W-:-:S07]  /*1440*/  HFMA2 R21, -RZ, RZ, 0.96630859375, -0.0022525787353515625 ;  /* 0x3bbb989dff157431 */ /* 0x000fce00000001ff */
[----:B0-----:R-:W-:Y:S05]  /*1450*/  WARPSYNC.COLLECTIVE R15, `(.L_x_4245) ;  /* 0x000000000f087348 */ /* 0x001fea0003c00000 */
[----:B------:R1:W2:Y:S02]  /*1460*/  SHFL.BFLY P6, R14, R13, R12, R11 ;  /* 0x0c00000c0d0e7389 */ /* 0x0002a400000c000b */
[----:B012---:R-:W-:Y:S05]  /*1470*/  ENDCOLLECTIVE ;  /* 0x000000000000791b */ /* 0x007fea0003800000 */
.L_x_4245:
[----:B------:R-:W-:Y:S01]  /*1480*/  IMAD.MOV.U32 R12, RZ, RZ, 0x2 ;  /* 0x00000002ff0c7424 */ /* 0x000fe200078e00ff */
[----:B------:R-:W-:-:S04]  /*1490*/  FMNMX R0, R14, R13, !PT ;  /* 0x0000000d0e007209 */ /* 0x000fc80007800000 */
[----:B------:R-:W-:-:S07]  /*14a0*/  MOV R13, R0 ;  /* 0x00000000000d7202 */ /* 0x000fce0000000f00 */
[----:B------:R-:W-:Y:S05]  /*14b0*/  WARPSYNC.COLLECTIVE R15, `(.L_x_4246) ;  /* 0x000000000f087348 */ /* 0x000fea0003c00000 */
[----:B------:R0:W1:Y:S02]  /*14c0*/  SHFL.BFLY P6, R14, R13, R12, R11 ;  /* 0x0c00000c0d0e7389 */ /* 0x00006400000c000b */
[----:B01----:R-:W-:Y:S05]  /*14d0*/  ENDCOLLECTIVE ;  /* 0x000000000000791b */ /* 0x003fea0003800000 */
.L_x_4246:
[----:B------:R-:W-:Y:S01]  /*14e0*/  IMAD.MOV.U32 R12, RZ, RZ, 0x1 ;  /* 0x00000001ff0c7424 */ /* 0x000fe200078e00ff */
[----:B------:R-:W-:Y:S01]  /*14f0*/  FMNMX R2, R0, R14, !PT ;  /* 0x0000000e00027209 */ /* 0x000fe20007800000 */
[----:B------:R-:W-:-:S03]  /*1500*/  IMAD.MOV.U32 R0, RZ, RZ, 0x437c0000 ;  /* 0x437c0000ff007424 */ /* 0x000fc600078e00ff */
[----:B------:R-:W-:-:S07]  /*1510*/  MOV R13, R2 ;  /* 0x00000002000d7202 */ /* 0x000fce0000000f00 */
[----:B------:R-:W-:Y:S05]  /*1520*/  WARPSYNC.COLLECTIVE R15, `(.L_x_4247) ;  /* 0x000000000f087348 */ /* 0x000fea0003c00000 */
[----:B------:R0:W1:Y:S02]  /*1530*/  SHFL.BFLY P6, R14, R13, R12, R11 ;  /* 0x0c00000c0d0e7389 */ /* 0x00006400000c000b */
[----:B01----:R-:W-:Y:S05]  /*1540*/  ENDCOLLECTIVE ;  /* 0x000000000000791b */ /* 0x003fea0003800000 */
.L_x_4247:
[----:B------:R-:W-:Y:S01]  /*1550*/  IMAD.MOV.U32 R12, RZ, RZ, 0x4 ;  /* 0x00000004ff0c7424 */ /* 0x000fe200078e00ff */
[----:B------:R-:W-:-:S05]  /*1560*/  FMNMX R2, R2, R14, !PT ;  /* 0x0000000e02027209 */ /* 0x000fca0007800000 */
[----:B------:R-:W-:-:S04]  /*1570*/  FADD R2, -R2, R23 ;  /* 0x0000001702027221 */ /* 0x000fc80000000100 */
[----:B------:R-:W-:-:S04]  /*1580*/  FFMA.SAT R21, R2, R21, 0.5 ;  /* 0x3f00000002157423 */ /* 0x000fc80000002015 */
[----:B------:R-:W-:-:S04]  /*1590*/  FFMA.RM R0, R21, R0, 12582913 ;  /* 0x4b40000115007423 */ /* 0x000fc80000004000 */
[C---:B------:R-:W-:Y:S01]  /*15a0*/  FADD R21, R0.reuse, -12583039 ;  /* 0xcb40007f00157421 */ /* 0x040fe20000000000 */
[----:B------:R-:W-:-:S03]  /*15b0*/  SHF.L.U32 R0, R0, 0x17, RZ ;  /* 0x0000001700007819 */ /* 0x000fc600000006ff */
        /* <DEDUP_REMOVED lines=8> */
.L_x_4248:
[----:B------:R-:W-:Y:S02]  /*1640*/  IMAD.MOV.U32 R12, RZ, RZ, 0x2 ;  /* 0x00000002ff0c7424 */ /* 0x000fe400078e00ff */
[----:B------:R-:W-:-:S05]  /*1650*/  FADD R2, R13, R14 ;  /* 0x0000000e0d027221 */ /* 0x000fca0000000000 */
[----:B------:R-:W-:-:S07]  /*1660*/  MOV R13, R2 ;  /* 0x00000002000d7202 */ /* 0x000fce0000000f00 */
[----:B------:R-:W-:Y:S05]  /*1670*/  WARPSYNC.COLLECTIVE R15, `(.L_x_4249) ;  /* 0x000000000f087348 */ /* 0x000fea0003c00000 */
[----:B------:R0:W1:Y:S02]  /*1680*/  SHFL.BFLY P6, R14, R13, R12, R11 ;  /* 0x0c00000c0d0e7389 */ /* 0x00006400000c000b */
[----:B01----:R-:W-:Y:S05]  /*1690*/  ENDCOLLECTIVE ;  /* 0x000000000000791b */ /* 0x003fea0003800000 */
.L_x_4249:
[----:B------:R-:W-:Y:S02]  /*16a0*/  IMAD.MOV.U32 R12, RZ, RZ, 0x1 ;  /* 0x00000001ff0c7424 */ /* 0x000fe400078e00ff */
[----:B------:R-:W-:-:S05]  /*16b0*/  FADD R20, R2, R14 ;  /* 0x0000000e02147221 */ /* 0x000fca0000000000 */
[----:B------:R-:W-:-:S07]  /*16c0*/  MOV R13, R20 ;  /* 0x00000014000d7202 */ /* 0x000fce0000000f00 */
[----:B------:R-:W-:Y:S05]  /*16d0*/  WARPSYNC.COLLECTIVE R15, `(.L_x_4250) ;  /* 0x000000000f087348 */ /* 0x000fea0003c00000 */
[----:B------:R0:W1:Y:S02]  /*16e0*/  SHFL.BFLY P6, R14, R13, R12, R11 ;  /* 0x0c00000c0d0e7389 */ /* 0x00006400000c000b */
[----:B01----:R-:W-:Y:S05]  /*16f0*/  ENDCOLLECTIVE ;  /* 0x000000000000791b */ /* 0x003fea0003800000 */
.L_x_4250:
[----:B------:R-:W-:Y:S05]  /*1700*/  BRA `(.L_x_4251) ;  /* 0xfffffff000487947 */ /* 0x000fea000383ffff */
.L_x_4234:
[----:B------:R-:W-:Y:S01]  /*1710*/  HFMA2 R12, -RZ, RZ, 0, 2.384185791015625e-07 ;  /* 0x00000004ff0c7431 */ /* 0x000fe200000001ff */
[----:B------:R-:W-:Y:S01]  /*1720*/  BSSY B0, `(.L_x_4252) ;  /* 0x0000006000007945 */ /* 0x000fe20003800000 */
[----:B------:R-:W-:Y:S01]  /*1730*/  IMAD.MOV.U32 R11, RZ, RZ, 0x1f ;  /* 0x0000001fff0b7424 */ /* 0x000fe200078e00ff */
[----:B------:R-:W-:-:S07]  /*1740*/  MOV R15, 0xffffffff ;  /* 0xffffffff000f7802 */ /* 0x000fce0000000f00 */
[----:B0-----:R-:W-:Y:S05]  /*1750*/  WARPSYNC.COLLECTIVE R15, `(.L_x_4253) ;  /* 0x000000000f087348 */ /* 0x001fea0003c00000 */
[----:B------:R1:W2:Y:S02]  /*1760*/  SHFL.BFLY P6, R14, R13, R12, R11 ;  /* 0x0c00000c0d0e7389 */ /* 0x0002a400000c000b */
[----:B012---:R-:W-:Y:S05]  /*1770*/  ENDCOLLECTIVE ;  /* 0x000000000000791b */ /* 0x007fea0003800000 */
.L_x_4253:
[----:B------:R-:W-:Y:S05]  /*1780*/  BSYNC B0 ;  /* 0x0000000000007941 */ /* 0x000fea0003800000 */
.L_x_4252:
        /* <DEDUP_REMOVED lines=9> */
.L_x_4254:
[----:B------:R-:W-:Y:S01]  /*1820*/  IMAD.MOV.U32 R12, RZ, RZ, 0x1 ;  /* 0x00000001ff0c7424 */ /* 0x000fe200078e00ff */
[----:B------:R-:W-:-:S04]  /*1830*/  FMNMX R0, R13, R14, !PT ;  /* 0x0000000e0d007209 */ /* 0x000fc80007800000 */
[----:B------:R-:W-:-:S07]  /*1840*/  MOV R13, R0 ;  /* 0x00000000000d7202 */ /* 0x000fce0000000f00 */
[----:B------:R-:W-:Y:S05]  /*1850*/  WARPSYNC.COLLECTIVE R15, `(.L_x_4255) ;  /* 0x000000000f087348 */ /* 0x000fea0003c00000 */
[----:B------:R0:W1:Y:S02]  /*1860*/  SHFL.BFLY P6, R14, R13, R12, R11 ;  /* 0x0c00000c0d0e7389 */ /* 0x00006400000c000b */
[----:B01----:R-:W-:Y:S05]  /*1870*/  ENDCOLLECTIVE ;  /* 0x000000000000791b */ /* 0x003fea0003800000 */
.L_x_4255:
        /* <DEDUP_REMOVED lines=15> */
.L_x_4256:
[----:B------:R-:W-:Y:S02]  /*1970*/  IMAD.MOV.U32 R12, RZ, RZ, 0x2 ;  /* 0x00000002ff0c7424 */ /* 0x000fe400078e00ff */
[----:B------:R-:W-:-:S05]  /*1980*/  FADD R0, R13, R14 ;  /* 0x0000000e0d007221 */ /* 0x000fca0000000000 */
[----:B------:R-:W-:-:S07]  /*1990*/  MOV R13, R0 ;  /* 0x00000000000d7202 */ /* 0x000fce0000000f00 */
[----:B------:R-:W-:Y:S05]  /*19a0*/  WARPSYNC.COLLECTIVE R15, `(.L_x_4257) ;  /* 0x000000000f087348 */ /* 0x000fea0003c00000 */
[----:B------:R0:W1:Y:S02]  /*19b0*/  SHFL.BFLY P6, R14, R13, R12, R11 ;  /* 0x0c00000c0d0e7389 */ /* 0x00006400000c000b */
[----:B01----:R-:W-:Y:S05]  /*19c0*/  ENDCOLLECTIVE ;  /* 0x000000000000791b */ /* 0x003fea0003800000 */
.L_x_4257:
[----:B------:R-:W-:Y:S02]  /*19d0*/  IMAD.MOV.U32 R12, RZ, RZ, 0x1 ;  /* 0x00000001ff0c7424 */ /* 0x000fe400078e00ff */
[----:B------:R-:W-:-:S05]  /*19e0*/  FADD R3, R0, R14 ;  /* 0x0000000e00037221 */ /* 0x000fca0000000000 */
[----:B------:R-:W-:-:S07]  /*19f0*/  MOV R13, R3 ;  /* 0x00000003000d7202 */ /* 0x000fce0000000f00 */
[----:B------:R-:W-:Y:S05]  /*1a00*/  WARPSYNC.COLLECTIVE R15, `(.L_x_4258) ;  /* 0x000000000f087348 */ /* 0x000fea0003c00000 */
[----:B------:R0:W1:Y:S02]  /*1a10*/  SHFL.BFLY P6, R14, R13, R12, R11 ;  /* 0x0c00000c0d0e7389 */ /* 0x00006400000c000b */
[----:B01----:R-:W-:Y:S05]  /*1a20*/  ENDCOLLECTIVE ;  /* 0x000000000000791b */ /* 0x003fea0003800000 */
.L_x_4258:
[----:B------:R-:W-:Y:S05]  /*1a30*/  BRA `(.L_x_4259) ;  /* 0xfffffff000b87947 */ /* 0x000fea000383ffff */
.L_x_4239:
[----:B------:R-:W-:Y:S01]  /*1a40*/  HFMA2 R12, -RZ, RZ, 0, 2.384185791015625e-07 ;  /* 0x00000004ff0c7431 */ /* 0x000fe200000001ff */
[----:B------:R-:W-:Y:S01]  /*1a50*/  BSSY B0, `(.L_x_4260) ;  /* 0x0000006000007945 */ /* 0x000fe20003800000 */
[----:B------:R-:W-:Y:S01]  /*1a60*/  IMAD.MOV.U32 R11, RZ, RZ, 0x1f ;  /* 0x0000001fff0b7424 */ /* 0x000fe200078e00ff */
[----:B------:R-:W-:-:S07]  /*1a70*/  MOV R15, 0xffffffff ;  /* 0xffffffff000f7802 */ /* 0x000fce0000000f00 */
[----:B0-----:R-:W-:Y:S05]  /*1a80*/  WARPSYNC.COLLECTIVE R15, `(.L_x_4261) ;  /* 0x000000000f087348 */ /* 0x001fea0003c00000 */
[----:B------:R1:W2:Y:S02]  /*1a90*/  SHFL.BFLY P6, R14, R13, R12, R11 ;  /* 0x0c00000c0d0e7389 */ /* 0x0002a400000c000b */
[----:B012---:R-:W-:Y:S05]  /*1aa0*/  ENDCOLLECTIVE ;  /* 0x000000000000791b */ /* 0x007fea0003800000 */
.L_x_4261:
[----:B------:R-:W-:Y:S05]  /*1ab0*/  BSYNC B0 ;  /* 0x0000000000007941 */ /* 0x000fea0003800000 */
.L_x_4260:
        /* <DEDUP_REMOVED lines=9> */
.L_x_4262:
[----:B------:R-:W-:Y:S01]  /*1b50*/  IMAD.MOV.U32 R12, RZ, RZ, 0x1 ;  /* 0x00000001ff0c7424 */ /* 0x000fe200078e00ff */
[----:B------:R-:W-:-:S04]  /*1b60*/  FMNMX R0, R13, R14, !PT ;  /* 0x0000000e0d007209 */ /* 0x000fc80007800000 */
[----:B------:R-:W-:-:S07]  /*1b70*/  MOV R13, R0 ;  /* 0x00000000000d7202 */ /* 0x000fce0000000f00 */
[----:B------:R-:W-:Y:S05]  /*1b80*/  WARPSYNC.COLLECTIVE R15, `(.L_x_4263) ;  /* 0x000000000f087348 */ /* 0x000fea0003c00000 */
[----:B------:R0:W1:Y:S02]  /*1b90*/  SHFL.BFLY P6, R14, R13, R12, R11 ;  /* 0x0c00000c0d0e7389 */ /* 0x00006400000c000b */
[----:B01----:R-:W-:Y:S05]  /*1ba0*/  ENDCOLLECTIVE ;  /* 0x000000000000791b */ /* 0x003fea0003800000 */
.L_x_4263:
        /* <DEDUP_REMOVED lines=15> */
.L_x_4264:
[----:B------:R-:W-:Y:S02]  /*1ca0*/  IMAD.MOV.U32 R12, RZ, RZ, 0x2 ;  /* 0x00000002ff0c7424 */ /* 0x000fe400078e00ff */
[----:B------:R-:W-:-:S05]  /*1cb0*/  FADD R0, R13, R14 ;  /* 0x0000000e0d007221 */ /* 0x000fca0000000000 */
[----:B------:R-:W-:-:S07]  /*1cc0*/  MOV R13, R0 ;  /* 0x00000000000d7202 */ /* 0x000fce0000000f00 */
[----:B------:R-:W-:Y:S05]  /*1cd0*/  WARPSYNC.COLLECTIVE R15, `(.L_x_4265) ;  /* 0x000000000f087348 */ /* 0x000fea0003c00000 */
[----:B------:R0:W1:Y:S02]  /*1ce0*/  SHFL.BFLY P6, R14, R13, R12, R11 ;  /* 0x0c00000c0d0e7389 */ /* 0x00006400000c000b */
[----:B01----:R-:W-:Y:S05]  /*1cf0*/  ENDCOLLECTIVE ;  /* 0x000000000000791b */ /* 0x003fea0003800000 */
.L_x_4265:
[----:B------:R-:W-:Y:S02]  /*1d00*/  IMAD.MOV.U32 R12, RZ, RZ, 0x1 ;  /* 0x00000001ff0c7424 */ /* 0x000fe400078e00ff */
[----:B------:R-:W-:-:S05]  /*1d10*/  FADD R2, R0, R14 ;  /* 0x0000000e00027221 */ /* 0x000fca0000000000 */
[----:B------:R-:W-:-:S07]  /*1d20*/  MOV R13, R2 ;  /* 0x00000002000d7202 */ /* 0x000fce0000000f00 */
[----:B------:R-:W-:Y:S05]  /*1d30*/  WARPSYNC.COLLECTIVE R15, `(.L_x_4266) ;  /* 0x000000000f087348 */ /* 0x000fea0003c00000 */
[----:B------:R0:W1:Y:S02]  /*1d40*/  SHFL.BFLY P6, R14, R13, R12, R11 ;  /* 0x0c00000c0d0e7389 */ /* 0x00006400000c000b */
[----:B01----:R-:W-:Y:S05]  /*1d50*/  ENDCOLLECTIVE ;  /* 0x000000000000791b */ /* 0x003fea0003800000 */
.L_x_4266:
[----:B------:R-:W-:Y:S05]  /*1d60*/  BRA `(.L_x_4267) ;  /* 0xfffffff400187947 */ /* 0x000fea000383ffff */
        .weak           $__internal_74_$__cuda_sm20_div_u64
        .type           $__internal_74_$__cuda_sm20_div_u64,@function
        .size           $__internal_74_$__cuda_sm20_div_u64,($__internal_75_$__cuda_sm3x_div_rn_noftz_f32_slowpath - $__internal_74_$__cuda_sm20_div_u64)
$__internal_74_$__cuda_sm20_div_u64:
[----:B------:R-:W-:Y:S01]  /*1d70*/  MOV R12, R16 ;  /* 0x00000010000c7202 */ /* 0x000fe20000000f00 */
[----:B------:R-:W-:-:S04]  /*1d80*/  IMAD.MOV.U32 R13, RZ, RZ, R9 ;  /* 0x000000ffff0d7224 */ /* 0x000fc800078e0009 */
[----:B------:R-:W0:Y:S08]  /*1d90*/  I2F.U64.RP R11, R12 ;  /* 0x0000000c000b7312 */ /* 0x000e300000309000 */
[----:B0-----:R-:W0:Y:S02]  /*1da0*/  MUFU.RCP R11, R11 ;  /* 0x0000000b000b7308 */ /* 0x001e240000001000 */
[----:B0-----:R-:W-:-:S06]  /*1db0*/  IADD3 R2, PT, PT, R11, 0x1ffffffe, RZ ;  /* 0x1ffffffe0b027810 */ /* 0x001fcc0007ffe0ff */
[----:B------:R-:W0:Y:S02]  /*1dc0*/  F2I.U64.TRUNC R2, R2 ;  /* 0x0000000200027311 */ /* 0x000e24000020d800 */
[----:B0-----:R-:W-:-:S04]  /*1dd0*/  IMAD.WIDE.U32 R6, R2, R16, RZ ;  /* 0x0000001002067225 */ /* 0x001fc800078e00ff */
[----:B------:R-:W-:Y:S01]  /*1de0*/  IMAD R7, R2, R9, R7 ;  /* 0x0000000902077224 */ /* 0x000fe200078e0207 */
[----:B------:R-:W-:-:S03]  /*1df0*/  IADD3 R15, P0, PT, RZ, -R6, RZ ;  /* 0x80000006ff0f7210 */ /* 0x000fc60007f1e0ff */
[----:B------:R-:W-:Y:S02]  /*1e00*/  IMAD R7, R3, R16, R7 ;  /* 0x0000001003077224 */ /* 0x000fe400078e0207 */
[----:B------:R-:W-:-:S04]  /*1e10*/  IMAD.HI.U32 R6, R2, R15, RZ ;  /* 0x0000000f02067227 */ /* 0x000fc800078e00ff */
[----:B------:R-:W-:Y:S01]  /*1e20*/  IMAD.X R21, RZ, RZ, ~R7, P0 ;  /* 0x000000ffff157224 */ /* 0x000fe200000e0e07 */
[----:B------:R-:W-:-:S03]  /*1e30*/  MOV R7, R2 ;  /* 0x0000000200077202 */ /* 0x000fc60000000f00 */
[-C--:B------:R-:W-:Y:S02]  /*1e40*/  IMAD R11, R3, R21.reuse, RZ ;  /* 0x00000015030b7224 */ /* 0x080fe400078e02ff */
[----:B------:R-:W-:-:S04]  /*1e50*/  IMAD.WIDE.U32 R6, P0, R2, R21, R6 ;  /* 0x0000001502067225 */ /* 0x000fc80007800006 */
[----:B------:R-:W-:-:S04]  /*1e60*/  IMAD.HI.U32 R21, R3, R21, RZ ;  /* 0x0000001503157227 */ /* 0x000fc800078e00ff */
[----:B------:R-:W-:-:S05]  /*1e70*/  IMAD.HI.U32 R6, P1, R3, R15, R6 ;  /* 0x0000000f03067227 */ /* 0x000fca0007820006 */
[----:B------:R-:W-:Y:S01]  /*1e80*/  IADD3 R7, P2, PT, R11, R6, RZ ;  /* 0x000000060b077210 */ /* 0x000fe20007f5e0ff */
[----:B------:R-:W-:-:S04]  /*1e90*/  IMAD.X R6, R21, 0x1, R3, P0 ;  /* 0x0000000115067824 */ /* 0x000fc800000e0603 */
[----:B------:R-:W-:Y:S01]  /*1ea0*/  IMAD.WIDE.U32 R2, R7, R16, RZ ;  /* 0x0000001007027225 */ /* 0x000fe200078e00ff */
[----:B------:R-:W-:-:S03]  /*1eb0*/  IADD3.X R11, PT, PT, RZ, RZ, R6, P2, P1 ;  /* 0x000000ffff0b7210 */ /* 0x000fc600017e2406 */
        /* <DEDUP_REMOVED lines=32> */
[----:B------:R-:W-:Y:S02]  /*20c0*/  SEL R3, R3, R5, P0 ;  /* 0x0000000503037207 */ /* 0x000fe40000000000 */
[----:B------:R-:W-:Y:S02]  /*20d0*/  SEL R7, R2, R7, P0 ;  /* 0x0000000702077207 */ /* 0x000fe40000000000 */
[----:B------:R-:W-:Y:S02]  /*20e0*/  SEL R6, R6, R12, P0 ;  /* 0x0000000c06067207 */ /* 0x000fe40000000000 */
[----:B------:R-:W-:-:S02]  /*20f0*/  SEL R2, R4, R11, P0 ;  /* 0x0000000b04027207 */ /* 0x000fc40000000000 */
[----:B------:R-:W-:Y:S02]  /*2100*/  ISETP.GE.U32.AND P0, PT, R3, R16, PT ;  /* 0x000000100300720c */ /* 0x000fe40003f06070 */
[----:B------:R-:W-:Y:S02]  /*2110*/  IADD3 R4, P2, PT, R7, 0x1, RZ ;  /* 0x0000000107047810 */ /* 0x000fe40007f5e0ff */
[----:B------:R-:W-:Y:S02]  /*2120*/  ISETP.GE.U32.AND.EX P0, PT, R6, R9, PT, P0 ;  /* 0x000000090600720c */ /* 0x000fe40003f06100 */
[-C--:B------:R-:W-:Y:S02]  /*2130*/  IADD3.X R5, PT, PT, RZ, R2.reuse, RZ, P2, !PT ;  /* 0x00000002ff057210 */ /* 0x080fe400017fe4ff */
[----:B------:R-:W-:Y:S02]  /*2140*/  ISETP.NE.U32.AND P1, PT, R16, RZ, PT ;  /* 0x000000ff1000720c */ /* 0x000fe40003f25070 */
[----:B------:R-:W-:Y:S01]  /*2150*/  SEL R5, R5, R2, P0 ;  /* 0x0000000205057207 */ /* 0x000fe20000000000 */
[----:B------:R-:W-:Y:S01]  /*2160*/  IMAD.MOV.U32 R2, RZ, RZ, R0 ;  /* 0x000000ffff027224 */ /* 0x000fe200078e0000 */
[----:B------:R-:W-:-:S02]  /*2170*/  MOV R3, 0x0 ;  /* 0x0000000000037802 */ /* 0x000fc40000000f00 */
[----:B------:R-:W-:Y:S02]  /*2180*/  ISETP.NE.AND.EX P1, PT, R9, RZ, PT, P1 ;  /* 0x000000ff0900720c */ /* 0x000fe40003f25310 */
[----:B------:R-:W-:Y:S02]  /*2190*/  SEL R4, R4, R7, P0 ;  /* 0x0000000704047207 */ /* 0x000fe40000000000 */
[----:B------:R-:W-:Y:S02]  /*21a0*/  SEL R5, R5, 0xffffffff, P1 ;  /* 0xffffffff05057807 */ /* 0x000fe40000800000 */
[----:B------:R-:W-:Y:S01]  /*21b0*/  SEL R4, R4, 0xffffffff, P1 ;  /* 0xffffffff04047807 */ /* 0x000fe20000800000 */
[----:B------:R-:W-:Y:S06]  /*21c0*/  RET.REL.NODEC R2 `(_ZN7oneflow4cuda7softmax15SoftmaxWarpImplI10SimpleLoadI6__halffE11SimpleStoreIS4_fEfLi1ELi1ELi8ELi1ELb1ELNS1_9AlgorithmE0EEEvT_T0_ll) ;  /* 0xffffffdc028c7950 */ /* 0x000fec0003c3ffff */
        .weak           $__internal_75_$__cuda_sm3x_div_rn_noftz_f32_slowpath
        .type           $__internal_75_$__cuda_sm3x_div_rn_noftz_f32_slowpath,@function
        .size           $__internal_75_$__cuda_sm3x_div_rn_noftz_f32_slowpath,(.L_x_15392 - $__internal_75_$__cuda_sm3x_div_rn_noftz_f32_slowpath)
$__internal_75_$__cuda_sm3x_div_rn_noftz_f32_slowpath:
        /* <DEDUP_REMOVED lines=34> */
.L_x_4269:
        /* <DEDUP_REMOVED lines=51> */
.L_x_4276:
[----:B------:R-:W-:-:S04]  /*2720*/  LOP3.LUT R0, R0, 0x80000000, RZ, 0xc0, !PT ;  /* 0x8000000000007812 */ /* 0x000fc800078ec0ff */
[----:B------:R-:W-:Y:S01]  /*2730*/  LOP3.LUT R0, R0, 0x7f800000, RZ, 0xfc, !PT ;  /* 0x7f80000000007812 */ /* 0x000fe200078efcff */
[----:B------:R-:W-:Y:S06]  /*2740*/  BRA `(.L_x_4277) ;  /* 0x0000000000047947 */ /* 0x000fec0003800000 */
.L_x_4275:
[----:B------:R-:W-:-:S07]  /*2750*/  IMAD R0, R23, 0x800000, R0 ;  /* 0x0080000017007824 */ /* 0x000fce00078e0200 */
.L_x_4277:
[----:B------:R-:W-:Y:S05]  /*2760*/  BSYNC.RECONVERGENT B3 ;  /* 0x0000000000037941 */ /* 0x000fea0003800200 */
.L_x_4274:
[----:B------:R-:W-:Y:S05]  /*2770*/  BRA `(.L_x_4278) ;  /* 0x0000000000207947 */ /* 0x000fea0003800000 */
.L_x_4273:
[----:B------:R-:W-:-:S04]  /*2780*/  LOP3.LUT R0, R11, 0x80000000, R0, 0x48, !PT ;  /* 0x800000000b007812 */ /* 0x000fc800078e4800 */
[----:B------:R-:W-:Y:S01]  /*2790*/  LOP3.LUT R0, R0, 0x7f800000, RZ, 0xfc, !PT ;  /* 0x7f80000000007812 */ /* 0x000fe200078efcff */
[----:B------:R-:W-:Y:S06]  /*27a0*/  BRA `(.L_x_4278) ;  /* 0x0000000000147947 */ /* 0x000fec0003800000 */
.L_x_4272:
[----:B------:R-:W-:Y:S01]  /*27b0*/  LOP3.LUT R0, R11, 0x80000000, R0, 0x48, !PT ;  /* 0x800000000b007812 */ /* 0x000fe200078e4800 */
[----:B------:R-:W-:Y:S06]  /*27c0*/  BRA `(.L_x_4278) ;  /* 0x00000000000c7947 */ /* 0x000fec0003800000 */
.L_x_4271:
[----:B------:R-:W0:Y:S01]  /*27d0*/  MUFU.RSQ R0, -QNAN ;  /* 0xffc0000000007908 */ /* 0x000e220000001400 */
[----:B------:R-:W-:Y:S05]  /*27e0*/  BRA `(.L_x_4278) ;  /* 0x0000000000047947 */ /* 0x000fea0003800000 */
.L_x_4270:
[----:B------:R-:W-:-:S07]  /*27f0*/  FADD.FTZ R0, R0, R11 ;  /* 0x0000000b00007221 */ /* 0x000fce0000010000 */
.L_x_4278:
[----:B------:R-:W-:Y:S05]  /*2800*/  BSYNC.RECONVERGENT B2 ;  /* 0x0000000000027941 */ /* 0x000fea0003800200 */
.L_x_4268:
[----:B------:R-:W-:-:S04]  /*2810*/  HFMA2 R13, -RZ, RZ, 0, 0 ;  /* 0x00000000ff0d7431 */ /* 0x000fc800000001ff */
[----:B0-----:R-:W-:Y:S05]  /*2820*/  RET.REL.NODEC R12 `(_ZN7oneflow4cuda7softmax15SoftmaxWarpImplI10SimpleLoadI6__halffE11SimpleStoreIS4_fEfLi1ELi1ELi8ELi1ELb1ELNS1_9AlgorithmE0EEEvT_T0_ll) ;  /* 0xffffffd40cf47950 */ /* 0x001fea0003c3ffff */
.L_x_4279:
        /* <DEDUP_REMOVED lines=13> */
.L_x_15392:


//--------------------- .text._ZN7oneflow4cuda7softmax15SoftmaxWarpImplI10SimpleLoadI6__halffE11SimpleStoreIS4_fEfLi1ELi1ELi8ELi1ELb0ELNS1_9AlgorithmE0EEEvT_T0_ll --------------------------
	.section	.text._ZN7oneflow4cuda7softmax15SoftmaxWarpImplI10SimpleLoadI6__halffE11SimpleStoreIS4_fEfLi1ELi1ELi8ELi1ELb0ELNS1_9AlgorithmE0EEEvT_T0_ll,"ax",@progbits
	.align	128
        .global         _ZN7oneflow4cuda7softmax15SoftmaxWarpImplI10SimpleLoadI6__halffE11SimpleStoreIS4_fEfLi1ELi1ELi8ELi1ELb0ELNS1_9AlgorithmE0EEEvT_T0_ll
        .type           _ZN7oneflow4cuda7softmax15SoftmaxWarpImplI10SimpleLoadI6__halffE11SimpleStoreIS4_fEfLi1ELi1ELi8ELi1ELb0ELNS1_9AlgorithmE0EEEvT_T0_ll,@function
        .size           _ZN7oneflow4cuda7softmax15SoftmaxWarpImplI10SimpleLoadI6__halffE11SimpleStoreIS4_fEfLi1ELi1ELi8ELi1ELb0ELNS1_9AlgorithmE0EEEvT_T0_ll,(.L_x_15394 - _ZN7oneflow4cuda7softmax15SoftmaxWarpImplI10SimpleLoadI6__halffE11SimpleStoreIS4_fEfLi1ELi1ELi8ELi1ELb0ELNS1_9AlgorithmE0EEEvT_T0_ll)
        .other          _ZN7oneflow4cuda7softmax15SoftmaxWarpImplI10SimpleLoadI6__halffE11SimpleStoreIS4_fEfLi1ELi1ELi8ELi1ELb0ELNS1_9AlgorithmE0EEEvT_T0_ll,@"STO_CUDA_ENTRY STV_DEFAULT"
_ZN7oneflow4cuda7softmax15SoftmaxWarpImplI10SimpleLoadI6__halffE11SimpleStoreIS4_fEfLi1ELi1ELi8ELi1ELb0ELNS1_9AlgorithmE0EEEvT_T0_ll:
.text._ZN7oneflow4cuda7softmax15SoftmaxWarpImplI10SimpleLoadI6__halffE11SimpleStoreIS4_fEfLi1ELi1ELi8ELi1ELb0ELNS1_9AlgorithmE0EEEvT_T0_ll:
        /* <DEDUP_REMOVED lines=24> */
.L_x_4280:
        /* <DEDUP_REMOVED lines=47> */
.L_x_4282:
[----:B------:R-:W-:-:S07]  /*0470*/  MOV R4, 0x490 ;  /* 0x0000049000047802 */ /* 0x000fce0000000f00 */
[----:B0-----:R-:W-:Y:S05]  /*0480*/  CALL.REL.NOINC `($__internal_76_$__cuda_sm20_div_u64) ;  /* 0x0000001400c07944 */ /* 0x001fea0003c00000 */
.L_x_4283:
[----:B------:R-:W-:Y:S05]  /*0490*/  BSYNC.RECONVERGENT B0 ;  /* 0x0000000000007941 */ /* 0x000fea0003800200 */
.L_x_4281:
        /* <DEDUP_REMOVED lines=47> */
.L_x_4302:
        /* <DEDUP_REMOVED lines=12> */
[----:B0-----:R-:W-:Y:S05]  /*0850*/  CALL.REL.NOINC `($__internal_77_$__cuda_sm3x_div_rn_noftz_f32_slowpath) ;  /* 0x0000001400e07944 */ /* 0x001fea0003c00000 */
[----:B------:R-:W-:-:S07]  /*0860*/  IMAD.MOV.U32 R11, RZ, RZ, R0 ;  /* 0x000000ffff0b7224 */ /* 0x000fce00078e0000 */
.L_x_4288:
[----:B------:R-:W-:Y:S05]  /*0870*/  BSYNC.RECONVERGENT B1 ;  /* 0x0000000000017941 */ /* 0x000fea0003800200 */
.L_x_4287:
[----:B------:R-:W1:Y:S01]  /*0880*/  LDCU.128 UR4, c[0x0][0x390] ;  /* 0x00007200ff0477ac */ /* 0x000e620008000c00 */
[----:B------:R-:W-:Y:S01]  /*0890*/  MOV R2, R4 ;  /* 0x0000000400027202 */ /* 0x000fe20000000f00 */
[----:B------:R-:W-:Y:S01]  /*08a0*/  IMAD.MOV.U32 R3, RZ, RZ, RZ ;  /* 0x000000ffff037224 */ /* 0x000fe200078e00ff */
[----:B------:R-:W-:Y:S01]  /*08b0*/  F2FP.F16.F32.PACK_AB R11, RZ, R11 ;  /* 0x0000000bff0b723e */ /* 0x000fe200000000ff */
[----:B-1----:R-:W-:Y:S01]  /*08c0*/  IMAD R0, R16, UR6, RZ ;  /* 0x0000000610007c24 */ /* 0x002fe2000f8e02ff */
        /* <DEDUP_REMOVED lines=10> */
.L_x_4285:
[----:B------:R-:W-:Y:S05]  /*0970*/  BSYNC B0 ;  /* 0x0000000000007941 */ /* 0x000fea0003800000 */
.L_x_4284:
[----:B------:R-:W-:-:S04]  /*0980*/  ISETP.NE.U32.AND P0, PT, R9, RZ, PT ;  /* 0x000000ff0900720c */ /* 0x000fc80003f05070 */
[----:B------:R-:W-:-:S13]  /*0990*/  ISETP.NE.AND.EX P0, PT, R8, RZ, PT, P0 ;  /* 0x000000ff0800720c */ /* 0x000fda0003f05300 */
[----:B------:R-:W-:Y:S05]  /*09a0*/  @!P0 EXIT ;  /* 0x000000000000894d */ /* 0x000fea0003800000 */
.L_x_4295:
        /* <DEDUP_REMOVED lines=38> */
.L_x_4310:
        /* <DEDUP_REMOVED lines=10> */
[----:B------:R-:W-:Y:S01]  /*0cb0*/  MOV R0, R3 ;  /* 0x0000000300007202 */ /* 0x000fe20000000f00 */
[----:B------:R-:W-:Y:S01]  /*0cc0*/  IMAD.MOV.U32 R3, RZ, RZ, R14 ;  /* 0x000000ffff037224 */ /* 0x000fe200078e000e */
[----:B------:R-:W-:-:S07]  /*0cd0*/  MOV R2, 0xcf0 ;  /* 0x00000cf000027802 */ /* 0x000fce0000000f00 */
[----:B0-----:R-:W-:Y:S05]  /*0ce0*/  CALL.REL.NOINC `($__internal_77_$__cuda_sm3x_div_rn_noftz_f32_slowpath) ;  /* 0x0000001000bc7944 */ /* 0x001fea0003c00000 */
.L_x_4291:
[----:B------:R-:W-:Y:S05]  /*0cf0*/  BSYNC.RECONVERGENT B0 ;  /* 0x0000000000007941 */ /* 0x000fea0003800200 */
.L_x_4290:
        /* <DEDUP_REMOVED lines=50> */
.L_x_4318:
        /* <DEDUP_REMOVED lines=14> */
.L_x_4294:
[----:B------:R-:W-:Y:S05]  /*1100*/  BSYNC.RECONVERGENT B0 ;  /* 0x0000000000007941 */ /* 0x000fea0003800200 */
.L_x_4293:
        /* <DEDUP_REMOVED lines=18> */
.L_x_4286:
[----:B------:R-:W-:Y:S02]  /*1230*/  HFMA2 R12, -RZ, RZ, 0, 2.384185791015625e-07 ;  /* 0x00000004ff0c7431 */ /* 0x000fe400000001ff */
[----:B------:R-:W-:Y:S01]  /*1240*/  IMAD.MOV.U32 R11, RZ, RZ, 0x1f ;  /* 0x0000001fff0b7424 */ /* 0x000fe200078e00ff */
[----:B------:R-:W-:Y:S01]  /*1250*/  MOV R15, 0xffffffff ;  /* 0xffffffff000f7802 */ /* 0x000fe20000000f00 */
[----:B------:R-:W-:-:S07]  /*1260*/  IMAD.MOV.U32 R3, RZ, RZ, 0x3bbb989d ;  /* 0x3bbb989dff037424 */ /* 0x000fce00078e00ff */
[----:B0-----:R-:W-:Y:S05]  /*1270*/  WARPSYNC.COLLECTIVE R15, `(.L_x_4296) ;  /* 0x000000000f087348 */ /* 0x001fea0003c00000 */
[----:B------:R1:W2:Y:S02]  /*1280*/  SHFL.BFLY P6, R14, R13, R12, R11 ;  /* 0x0c00000c0d0e7389 */ /* 0x0002a400000c000b */
[----:B012---:R-:W-:Y:S05]  /*1290*/  ENDCOLLECTIVE ;  /* 0x000000000000791b */ /* 0x007fea0003800000 */
.L_x_4296:
[----:B------:R-:W-:Y:S01]  /*12a0*/  HFMA2 R12, -RZ, RZ, 0, 1.1920928955078125e-07 ;  /* 0x00000002ff0c7431 */ /* 0x000fe200000001ff */
[----:B------:R-:W-:-:S05]  /*12b0*/  FMNMX R0, R13, R14, !PT ;  /* 0x0000000e0d007209 */ /* 0x000fca0007800000 */
[----:B------:R-:W-:-:S07]  /*12c0*/  IMAD.MOV.U32 R13, RZ, RZ, R0 ;  /* 0x000000ffff0d7224 */ /* 0x000fce00078e0000 */
[----:B------:R-:W-:Y:S05]  /*12d0*/  WARPSYNC.COLLECTIVE R15, `(.L_x_4297) ;  /* 0x000000000f087348 */ /* 0x000fea0003c00000 */
[----:B------:R0:W1:Y:S02]  /*12e0*/  SHFL.BFLY P6, R14, R13, R12, R11 ;  /* 0x0c00000c0d0e7389 */ /* 0x00006400000c000b */
[----:B01----:R-:W-:Y:S05]  /*12f0*/  ENDCOLLECTIVE ;  /* 0x000000000000791b */ /* 0x003fea0003800000 */
.L_x_4297:
[----:B------:R-:W-:Y:S02]  /*1300*/  MOV R12, 0x1 ;  /* 0x00000001000c7802 */ /* 0x000fe40000000f00 */
[----:B------:R-:W-:Y:S01]  /*1310*/  FMNMX R2, R0, R14, !PT ;  /* 0x0000000e00027209 */ /* 0x000fe20007800000 */
[----:B------:R-:W-:-:S04]  /*1320*/  HFMA2 R0, -RZ, RZ, 3.7421875, 0 ;  /* 0x437c0000ff007431 */ /* 0x000fc800000001ff */
[----:B------:R-:W-:-:S07]  /*1330*/  IMAD.MOV.U32 R13, RZ, RZ, R2 ;  /* 0x000000ffff0d7224 */ /* 0x000fce00078e0002 */
[----:B------:R-:W-:Y:S05]  /*1340*/  WARPSYNC.COLLECTIVE R15, `(.L_x_4298) ;  /* 0x000000000f087348 */ /* 0x000fea0003c00000 */
[----:B------:R0:W1:Y:S02]  /*1350*/  SHFL.BFLY P6, R14, R13, R12, R11 ;  /* 0x0c00000c0d0e7389 */ /* 0x00006400000c000b */
[----:B01----:R-:W-:Y:S05]  /*1360*/  ENDCOLLECTIVE ;  /* 0x000000000000791b */ /* 0x003fea0003800000 */
.L_x_4298:
        /* <DEDUP_REMOVED lines=15> */
.L_x_4299:
[----:B------:R-:W-:Y:S02]  /*1460*/  HFMA2 R12, -RZ, RZ, 0, 1.1920928955078125e-07 ;  /* 0x00000002ff0c7431 */ /* 0x000fe400000001ff */
[----:B------:R-:W-:-:S04]  /*1470*/  FADD R2, R13, R14 ;  /* 0x0000000e0d027221 */ /* 0x000fc80000000000 */
[----:B------:R-:W-:-:S07]  /*1480*/  IMAD.MOV.U32 R13, RZ, RZ, R2 ;  /* 0x000000ffff0d7224 */ /* 0x000fce00078e0002 */
[----:B------:R-:W-:Y:S05]  /*1490*/  WARPSYNC.COLLECTIVE R15, `(.L_x_4300) ;  /* 0x000000000f087348 */ /* 0x000fea0003c00000 */
[----:B------:R0:W1:Y:S02]  /*14a0*/  SHFL.BFLY P6, R14, R13, R12, R11 ;  /* 0x0c00000c0d0e7389 */ /* 0x00006400000c000b */
[----:B01----:R-:W-:Y:S05]  /*14b0*/  ENDCOLLECTIVE ;  /* 0x000000000000791b */ /* 0x003fea0003800000 */
.L_x_4300:
[----:B------:R-:W-:Y:S01]  /*14c0*/  MOV R12, 0x1 ;  /* 0x00000001000c7802 */ /* 0x000fe20000000f00 */
[----:B------:R-:W-:-:S04]  /*14d0*/  FADD R3, R2, R14 ;  /* 0x0000000e02037221 */ /* 0x000fc80000000000 */
[----:B------:R-:W-:-:S07]  /*14e0*/  IMAD.MOV.U32 R13, RZ, RZ, R3 ;  /* 0x000000ffff0d7224 */ /* 0x000fce00078e0003 */
[----:B------:R-:W-:Y:S05]  /*14f0*/  WARPSYNC.COLLECTIVE R15, `(.L_x_4301) ;  /* 0x000000000f087348 */ /* 0x000fea0003c00000 */
[----:B------:R0:W1:Y:S02]  /*1500*/  SHFL.BFLY P6, R14, R13, R12, R11 ;  /* 0x0c00000c0d0e7389 */ /* 0x00006400000c000b */
[----:B01----:R-:W-:Y:S05]  /*1510*/  ENDCOLLECTIVE ;  /* 0x000000000000791b */ /* 0x003fea0003800000 */
.L_x_4301:
[----:B------:R-:W-:Y:S05]  /*1520*/  BRA `(.L_x_4302) ;  /* 0xfffffff000987947 */ /* 0x000fea000383ffff */
.L_x_4289:
[----:B------:R-:W-:Y:S01]  /*1530*/  HFMA2 R11, -RZ, RZ, 0, 1.847743988037109375e-06 ;  /* 0x0000001fff0b7431 */ /* 0x000fe200000001ff */
[----:B------:R-:W-:Y:S01]  /*1540*/  BSSY B0, `(.L_x_4303) ;  /* 0x0000006000007945 */ /* 0x000fe20003800000 */
[----:B------:R-:W-:Y:S02]  /*1550*/  IMAD.MOV.U32 R12, RZ, RZ, 0x4 ;  /* 0x00000004ff0c7424 */ /* 0x000fe400078e00ff */
[----:B------:R-:W-:-:S07]  /*1560*/  IMAD.MOV.U32 R15, RZ, RZ, -0x1 ;  /* 0xffffffffff0f7424 */ /* 0x000fce00078e00ff */
[----:B0-----:R-:W-:Y:S05]  /*1570*/  WARPSYNC.COLLECTIVE R15, `(.L_x_4304) ;  /* 0x000000000f087348 */ /* 0x001fea0003c00000 */
[----:B------:R1:W2:Y:S02]  /*1580*/  SHFL.BFLY P6, R14, R13, R12, R11 ;  /* 0x0c00000c0d0e7389 */ /* 0x0002a400000c000b */
[----:B012---:R-:W-:Y:S05]  /*1590*/  ENDCOLLECTIVE ;  /* 0x000000000000791b */ /* 0x007fea0003800000 */
.L_x_4304:
[----:B------:R-:W-:Y:S05]  /*15a0*/  BSYNC B0 ;  /* 0x0000000000007941 */ /* 0x000fea0003800000 */
.L_x_4303:
[----:B------:R-:W-:Y:S01]  /*15b0*/  FMNMX R13, R13, R14, !PT ;  /* 0x0000000e0d0d7209 */ /* 0x000fe20007800000 */
[----:B------:R-:W-:Y:S01]  /*15c0*/  IMAD.MOV.U32 R11, RZ, RZ, 0x1f ;  /* 0x0000001fff0b7424 */ /* 0x000fe200078e00ff */
[----:B------:R-:W-:Y:S01]  /*15d0*/  MOV R12, 0x2 ;  /* 0x00000002000c7802 */ /* 0x000fe20000000f00 */
[----:B------:R-:W-:Y:S01]  /*15e0*/  IMAD.MOV.U32 R3, RZ, RZ, 0x3bbb989d ;  /* 0x3bbb989dff037424 */ /* 0x000fe200078e00ff */
[----:B------:R-:W-:Y:S02]  /*15f0*/  MOV R15, 0xffffffff ;  /* 0xffffffff000f7802 */ /* 0x000fe40000000f00 */
[----:B------:R-:W-:-:S07]  /*1600*/  MOV R2, 0x437c0000 ;  /* 0x437c000000027802 */ /* 0x000fce0000000f00 */
[----:B------:R-:W-:Y:S05]  /*1610*/  WARPSYNC.COLLECTIVE R15, `(.L_x_4305) ;  /* 0x000000000f087348 */ /* 0x000fea0003c00000 */
[----:B------:R0:W1:Y:S02]  /*1620*/  SHFL.BFLY P6, R14, R13, R12, R11 ;  /* 0x0c00000c0d0e7389 */ /* 0x00006400000c000b */
[----:B01----:R-:W-:Y:S05]  /*1630*/  ENDCOLLECTIVE ;  /* 0x000000000000791b */ /* 0x003fea0003800000 */
.L_x_4305:
[----:B------:R-:W-:Y:S01]  /*1640*/  HFMA2 R12, -RZ, RZ, 0, 5.9604644775390625e-08 ;  /* 0x00000001ff0c7431 */ /* 0x000fe200000001ff */
[----:B------:R-:W-:-:S05]  /*1650*/  FMNMX R0, R13, R14, !PT ;  /* 0x0000000e0d007209 */ /* 0x000fca0007800000 */
[----:B------:R-:W-:-:S07]  /*1660*/  IMAD.MOV.U32 R13, RZ, RZ, R0 ;  /* 0x000000ffff0d7224 */ /* 0x000fce00078e0000 */
[----:B------:R-:W-:Y:S05]  /*1670*/  WARPSYNC.COLLECTIVE R15, `(.L_x_4306) ;  /* 0x000000000f087348 */ /* 0x000fea0003c00000 */
[----:B------:R0:W1:Y:S02]  /*1680*/  SHFL.BFLY P6, R14, R13, R12, R11 ;  /* 0x0c00000c0d0e7389 */ /* 0x00006400000c000b */
[----:B01----:R-:W-:Y:S05]  /*1690*/  ENDCOLLECTIVE ;  /* 0x000000000000791b */ /* 0x003fea0003800000 */
.L_x_4306:
[----:B------:R-:W-:Y:S01]  /*16a0*/  HFMA2 R12, -RZ, RZ, 0, 2.384185791015625e-07 ;  /* 0x00000004ff0c7431 */ /* 0x000fe200000001ff */
[----:B------:R-:W-:-:S05]  /*16b0*/  FMNMX R0, R0, R14, !PT ;  /* 0x0000000e00007209 */ /* 0x000fca0007800000 */
[----:B------:R-:W-:-:S04]  /*16c0*/  FADD R0, R19, -R0 ;  /* 0x8000000013007221 */ /* 0x000fc80000000000 */
        /* <DEDUP_REMOVED lines=12> */
.L_x_4307:
[----:B------:R-:W-:Y:S01]  /*1790*/  MOV R12, 0x2 ;  /* 0x00000002000c7802 */ /* 0x000fe20000000f00 */
[----:B------:R-:W-:-:S04]  /*17a0*/  FADD R0, R13, R14 ;  /* 0x0000000e0d007221 */ /* 0x000fc80000000000 */
[----:B------:R-:W-:-:S07]  /*17b0*/  IMAD.MOV.U32 R13, RZ, RZ, R0 ;  /* 0x000000ffff0d7224 */ /* 0x000fce00078e0000 */
[----:B------:R-:W-:Y:S05]  /*17c0*/  WARPSYNC.COLLECTIVE R15, `(.L_x_4308) ;  /* 0x000000000f087348 */ /* 0x000fea0003c00000 */
[----:B------:R0:W1:Y:S02]  /*17d0*/  SHFL.BFLY P6, R14, R13, R12, R11 ;  /* 0x0c00000c0d0e7389 */ /* 0x00006400000c000b */
[----:B01----:R-:W-:Y:S05]  /*17e0*/  ENDCOLLECTIVE ;  /* 0x000000000000791b */ /* 0x003fea0003800000 */
.L_x_4308:
[----:B------:R-:W-:Y:S02]  /*17f0*/  HFMA2 R12, -RZ, RZ, 0, 5.9604644775390625e-08 ;  /* 0x00000001ff0c7431 */ /* 0x000fe400000001ff */
[----:B------:R-:W-:-:S04]  /*1800*/  FADD R2, R0, R14 ;  /* 0x0000000e00027221 */ /* 0x000fc80000000000 */
[----:B------:R-:W-:-:S07]  /*1810*/  IMAD.MOV.U32 R13, RZ, RZ, R2 ;  /* 0x000000ffff0d7224 */ /* 0x000fce00078e0002 */
[----:B------:R-:W-:Y:S05]  /*1820*/  WARPSYNC.COLLECTIVE R15, `(.L_x_4309) ;  /* 0x000000000f087348 */ /* 0x000fea0003c00000 */
[----:B------:R0:W1:Y:S02]  /*1830*/  SHFL.BFLY P6, R14, R13, R12, R11 ;  /* 0x0c00000c0d0e7389 */ /* 0x00006400000c000b */
[----:B01----:R-:W-:Y:S05]  /*1840*/  ENDCOLLECTIVE ;  /* 0x000000000000791b */ /* 0x003fea0003800000 */
.L_x_4309:
[----:B------:R-:W-:Y:S05]  /*1850*/  BRA `(.L_x_4310) ;  /* 0xfffffff000ec7947 */ /* 0x000fea000383ffff */
.L_x_4292:
[----:B------:R-:W-:Y:S01]  /*1860*/  BSSY B0, `(.L_x_4311) ;  /* 0x0000007000007945 */ /* 0x000fe20003800000 */
[----:B------:R-:W-:Y:S01]  /*1870*/  IMAD.MOV.U32 R12, RZ, RZ, 0x4 ;  /* 0x00000004ff0c7424 */ /* 0x000fe200078e00ff */
[----:B------:R-:W-:Y:S01]  /*1880*/  MOV R11, 0x1f ;  /* 0x0000001f000b7802 */ /* 0x000fe20000000f00 */
[----:B------:R-:W-:-:S07]  /*1890*/  IMAD.MOV.U32 R15, RZ, RZ, -0x1 ;  /* 0xffffffffff0f7424 */ /* 0x000fce00078e00ff */
[----:B0-----:R-:W-:Y:S05]  /*18a0*/  WARPSYNC.COLLECTIVE R15, `(.L_x_4312) ;  /* 0x000000000f087348 */ /* 0x001fea0003c00000 */
[----:B------:R1:W2:Y:S02]  /*18b0*/  SHFL.BFLY P6, R14, R13, R12, R11 ;  /* 0x0c00000c0d0e7389 */ /* 0x0002a400000c000b */
[----:B012---:R-:W-:Y:S05]  /*18c0*/  ENDCOLLECTIVE ;  /* 0x000000000000791b */ /* 0x007fea0003800000 */
.L_x_4312:
[----:B------:R-:W-:Y:S05]  /*18d0*/  BSYNC B0 ;  /* 0x0000000000007941 */ /* 0x000fea0003800000 */
.L_x_4311:
        /* <DEDUP_REMOVED lines=9> */
.L_x_4313:
[----:B------:R-:W-:Y:S01]  /*1970*/  HFMA2 R12, -RZ, RZ, 0, 5.9604644775390625e-08 ;  /* 0x00000001ff0c7431 */ /* 0x000fe200000001ff */
[----:B------:R-:W-:-:S05]  /*1980*/  FMNMX R0, R13, R14, !PT ;  /* 0x0000000e0d007209 */ /* 0x000fca0007800000 */
[----:B------:R-:W-:-:S07]  /*1990*/  IMAD.MOV.U32 R13, RZ, RZ, R0 ;  /* 0x000000ffff0d7224 */ /* 0x000fce00078e0000 */
[----:B------:R-:W-:Y:S05]  /*19a0*/  WARPSYNC.COLLECTIVE R15, `(.L_x_4314) ;  /* 0x000000000f087348 */ /* 0x000fea0003c00000 */
[----:B------:R0:W1:Y:S02]  /*19b0*/  SHFL.BFLY P6, R14, R13, R12, R11 ;  /* 0x0c00000c0d0e7389 */ /* 0x00006400000c000b */
[----:B01----:R-:W-:Y:S05]  /*19c0*/  ENDCOLLECTIVE ;  /* 0x000000000000791b */ /* 0x003fea0003800000 */
.L_x_4314:
        /* <DEDUP_REMOVED lines=15> */
.L_x_4315:
[----:B------:R-:W-:Y:S01]  /*1ac0*/  MOV R12, 0x2 ;  /* 0x00000002000c7802 */ /* 0x000fe20000000f00 */
[----:B------:R-:W-:-:S04]  /*1ad0*/  FADD R0, R13, R14 ;  /* 0x0000000e0d007221 */ /* 0x000fc80000000000 */
[----:B------:R-:W-:-:S07]  /*1ae0*/  IMAD.MOV.U32 R13, RZ, RZ, R0 ;  /* 0x000000ffff0d7224 */ /* 0x000fce00078e0000 */
[----:B------:R-:W-:Y:S05]  /*1af0*/  WARPSYNC.COLLECTIVE R15, `(.L_x_4316) ;  /* 0x000000000f087348 */ /* 0x000fea0003c00000 */
[----:B------:R0:W1:Y:S02]  /*1b00*/  SHFL.BFLY P6, R14, R13, R12, R11 ;  /* 0x0c00000c0d0e7389 */ /* 0x00006400000c000b */
[----:B01----:R-:W-:Y:S05]  /*1b10*/  ENDCOLLECTIVE ;  /* 0x000000000000791b */ /* 0x003fea0003800000 */
.L_x_4316:
[----:B------:R-:W-:Y:S02]  /*1b20*/  HFMA2 R12, -RZ, RZ, 0, 5.9604644775390625e-08 ;  /* 0x00000001ff0c7431 */ /* 0x000fe400000001ff */
[----:B------:R-:W-:-:S04]  /*1b30*/  FADD R2, R0, R14 ;  /* 0x0000000e00027221 */ /* 0x000fc80000000000 */
[----:B------:R-:W-:-:S07]  /*1b40*/  IMAD.MOV.U32 R13, RZ, RZ, R2 ;  /* 0x000000ffff0d7224 */ /* 0x000fce00078e0002 */
[----:B------:R-:W-:Y:S05]  /*1b50*/  WARPSYNC.COLLECTIVE R15, `(.L_x_4317) ;  /* 0x000000000f087348 */ /* 0x000fea0003c00000 */
[----:B------:R0:W1:Y:S02]  /*1b60*/  SHFL.BFLY P6, R14, R13, R12, R11 ;  /* 0x0c00000c0d0e7389 */ /* 0x00006400000c000b */
[----:B01----:R-:W-:Y:S05]  /*1b70*/  ENDCOLLECTIVE ;  /* 0x000000000000791b */ /* 0x003fea0003800000 */
.L_x_4317:
[----:B------:R-:W-:Y:S05]  /*1b80*/  BRA `(.L_x_4318) ;  /* 0xfffffff400247947 */ /* 0x000fea000383ffff */
        .weak           $__internal_76_$__cuda_sm20_div_u64
        .type           $__internal_76_$__cuda_sm20_div_u64,@function
        .size           $__internal_76_$__cuda_sm20_div_u64,($__internal_77_$__cuda_sm3x_div_rn_noftz_f32_slowpath - $__internal_76_$__cuda_sm20_div_u64)
$__internal_76_$__cuda_sm20_div_u64:
        /* <DEDUP_REMOVED lines=68> */
[----:B------:R-:W-:Y:S06]  /*1fd0*/  RET.REL.NODEC R4 `(_ZN7oneflow4cuda7softmax15SoftmaxWarpImplI10SimpleLoadI6__halffE11SimpleStoreIS4_fEfLi1ELi1ELi8ELi1ELb0ELNS1_9AlgorithmE0EEEvT_T0_ll) ;  /* 0xffffffe004087950 */ /* 0x000fec0003c3ffff */
        .weak           $__internal_77_$__cuda_sm3x_div_rn_noftz_f32_slowpath
        .type           $__internal_77_$__cuda_sm3x_div_rn_noftz_f32_slowpath,@function
        .size           $__internal_77_$__cuda_sm3x_div_rn_noftz_f32_slowpath,(.L_x_15394 - $__internal_77_$__cuda_sm3x_div_rn_noftz_f32_slowpath)
$__internal_77_$__cuda_sm3x_div_rn_noftz_f32_slowpath:
        /* <DEDUP_REMOVED lines=34> */
.L_x_4320:
        /* <DEDUP_REMOVED lines=51> */
.L_x_4327:
[----:B------:R-:W-:-:S04]  /*2530*/  LOP3.LUT R0, R0, 0x80000000, RZ, 0xc0, !PT ;  /* 0x8000000000007812 */ /* 0x000fc800078ec0ff */
[----:B------:R-:W-:Y:S01]  /*2540*/  LOP3.LUT R0, R0, 0x7f800000, RZ, 0xfc, !PT ;  /* 0x7f80000000007812 */ /* 0x000fe200078efcff */
[----:B------:R-:W-:Y:S06]  /*2550*/  BRA `(.L_x_4328) ;  /* 0x0000000000047947 */ /* 0x000fec0003800000 */
.L_x_4326:
[----:B------:R-:W-:-:S07]  /*2560*/  IMAD R0, R15, 0x800000, R0 ;  /* 0x008000000f007824 */ /* 0x000fce00078e0200 */
.L_x_4328:
[----:B------:R-:W-:Y:S05]  /*2570*/  BSYNC.RECONVERGENT B3 ;  /* 0x0000000000037941 */ /* 0x000fea0003800200 */
.L_x_4325:
[----:B------:R-:W-:Y:S05]  /*2580*/  BRA `(.L_x_4329) ;  /* 0x0000000000207947 */ /* 0x000fea0003800000 */
.L_x_4324:
[----:B------:R-:W-:-:S04]  /*2590*/  LOP3.LUT R0, R3, 0x80000000, R0, 0x48, !PT ;  /* 0x8000000003007812 */ /* 0x000fc800078e4800 */
[----:B------:R-:W-:Y:S01]  /*25a0*/  LOP3.LUT R0, R0, 0x7f800000, RZ, 0xfc, !PT ;  /* 0x7f80000000007812 */ /* 0x000fe200078efcff */
[----:B------:R-:W-:Y:S06]  /*25b0*/  BRA `(.L_x_4329) ;  /* 0x0000000000147947 */ /* 0x000fec0003800000 */
.L_x_4323:
[----:B------:R-:W-:Y:S01]  /*25c0*/  LOP3.LUT R0, R3, 0x80000000, R0, 0x48, !PT ;  /* 0x8000000003007812 */ /* 0x000fe200078e4800 */
[----:B------:R-:W-:Y:S06]  /*25d0*/  BRA `(.L_x_4329) ;  /* 0x00000000000c7947 */ /* 0x000fec0003800000 */
.L_x_4322:
[----:B------:R-:W0:Y:S01]  /*25e0*/  MUFU.RSQ R0, -QNAN ;  /* 0xffc0000000007908 */ /* 0x000e220000001400 */
[----:B------:R-:W-:Y:S05]  /*25f0*/  BRA `(.L_x_4329) ;  /* 0x0000000000047947 */ /* 0x000fea0003800000 */
.L_x_4321:
[----:B------:R-:W-:-:S07]  /*2600*/  FADD.FTZ R0, R0, R3 ;  /* 0x0000000300007221 */ /* 0x000fce0000010000 */
.L_x_4329:
[----:B------:R-:W-:Y:S05]  /*2610*/  BSYNC.RECONVERGENT B2 ;  /* 0x0000000000027941 */ /* 0x000fea0003800200 */
.L_x_4319:
[----:B------:R-:W-:-:S04]  /*2620*/  HFMA2 R3, -RZ, RZ, 0, 0 ;  /* 0x00000000ff037431 */ /* 0x000fc800000001ff */
[----:B0-----:R-:W-:Y:S05]  /*2630*/  RET.REL.NODEC R2 `(_ZN7oneflow4cuda7softmax15SoftmaxWarpImplI10SimpleLoadI6__halffE11SimpleStoreIS4_fEfLi1ELi1ELi8ELi1ELb0ELNS1_9AlgorithmE0EEEvT_T0_ll) ;  /* 0xffffffd802707950 */ /* 0x001fea0003c3ffff */
.L_x_4330:
        /* <DEDUP_REMOVED lines=12> */
.L_x_15394:


//--------------------- .text._ZN7oneflow4cuda7softmax15SoftmaxWarpImplI10SimpleLoadI6__halffE11SimpleStoreIS4_fEfLi1ELi1ELi8ELi2ELb1ELNS1_9AlgorithmE0EEEvT_T0_ll --------------------------
	.section	.text._ZN7oneflow4cuda7softmax15SoftmaxWarpImplI10SimpleLoadI6__halffE11SimpleStoreIS4_fEfLi1ELi1ELi8ELi2ELb1ELNS1_9AlgorithmE0EEEvT_T0_ll,"ax",@progbits
	.align	128
        .global         _ZN7oneflow4cuda7softmax15SoftmaxWarpImplI10SimpleLoadI6__halffE11SimpleStoreIS4_fEfLi1ELi1ELi8ELi2ELb1ELNS1_9AlgorithmE0EEEvT_T0_ll
        .type           _ZN7oneflow4cuda7softmax15SoftmaxWarpImplI10SimpleLoadI6__halffE11SimpleStoreIS4_fEfLi1ELi1ELi8ELi2ELb1ELNS1_9AlgorithmE0EEEvT_T0_ll,@function
        .size           _ZN7oneflow4cuda7softmax15SoftmaxWarpImplI10SimpleLoadI6__halffE11SimpleStoreIS4_fEfLi1ELi1ELi8ELi2ELb1ELNS1_9AlgorithmE0EEEvT_T0_ll,(.L_x_15395 - _ZN7oneflow4cuda7softmax15SoftmaxWarpImplI10SimpleLoadI6__halffE11SimpleStoreIS4_fEfLi1ELi1ELi8ELi2ELb1ELNS1_9AlgorithmE0EEEvT_T0_ll)
        .other          _ZN7oneflow4cuda7softmax15SoftmaxWarpImplI10SimpleLoadI6__halffE11SimpleStoreIS4_fEfLi1ELi1ELi8ELi2ELb1ELNS1_9AlgorithmE0EEEvT_T0_ll,@"STO_CUDA_ENTRY STV_DEFAULT"
_ZN7oneflow4cuda7softmax15SoftmaxWarpImplI10SimpleLoadI6__halffE11SimpleStoreIS4_fEfLi1ELi1ELi8ELi2ELb1ELNS1_9AlgorithmE0EEEvT_T0_ll:
.text._ZN7oneflow4cuda7softmax15SoftmaxWarpImplI10SimpleLoadI6__halffE11SimpleStoreIS4_fEfLi1ELi1ELi8ELi2ELb1ELNS1_9AlgorithmE0EEEvT_T0_ll:
        /* <DEDUP_REMOVED lines=24> */
.L_x_4331:
        /* <DEDUP_REMOVED lines=16> */
.L_x_4341:
        /* <DEDUP_REMOVED lines=38> */
[----:B------:R-:W-:Y:S02]  /*04e0*/  IMAD.MOV.U32 R12, RZ, RZ, 0x3bbb989d ;  /* 0x3bbb989dff0c7424 */ /* 0x000fe400078e00ff */
        /* <DEDUP_REMOVED lines=12> */
[----:B------:R-:W-:-:S04]  /*05b0*/  FADD R3, -R3, R20 ;  /* 0x0000001403037221 */ /* 0x000fc80000000100 */
[----:B------:R-:W-:Y:S01]  /*05c0*/  FFMA.SAT R0, R3, R12, 0.5 ;  /* 0x3f00000003007423 */ /* 0x000fe2000000200c */
[----:B------:R-:W-:-:S03]  /*05d0*/  FADD R7, -R7, R18 ;  /* 0x0000001207077221 */ /* 0x000fc60000000100 */
[----:B------:R-:W-:Y:S01]  /*05e0*/  FFMA.RM R0, R0, R11, 12582913 ;  /* 0x4b40000100007423 */ /* 0x000fe2000000400b */
[----:B------:R-:W-:-:S03]  /*05f0*/  FFMA.SAT R5, R7, R12, 0.5 ;  /* 0x3f00000007057423 */ /* 0x000fc6000000200c */
[C---:B------:R-:W-:Y:S01]  /*0600*/  FADD R2, R0.reuse, -12583039 ;  /* 0xcb40007f00027421 */ /* 0x040fe20000000000 */
[----:B------:R-:W-:Y:S01]  /*0610*/  FFMA.RM R5, R5, R11, 12582913 ;  /* 0x4b40000105057423 */ /* 0x000fe2000000400b */
[----:B------:R-:W-:Y:S02]  /*0620*/  SHF.L.U32 R0, R0, 0x17, RZ ;  /* 0x0000001700007819 */ /* 0x000fe400000006ff */
[----:B------:R-:W-:Y:S01]  /*0630*/  FFMA R2, R3, 1.4426950216293334961, -R2 ;  /* 0x3fb8aa3b03027823 */ /* 0x000fe20000000802 */
[----:B------:R-:W-:-:S03]  /*0640*/  FADD R12, R5, -12583039 ;  /* 0xcb40007f050c7421 */ /* 0x000fc60000000000 */
[----:B------:R-:W-:Y:S01]  /*0650*/  FFMA R4, R3, 1.925963033500011079e-08, R2 ;  /* 0x32a5706003047823 */ /* 0x000fe20000000002 */
[----:B------:R-:W-:Y:S01]  /*0660*/  FFMA R12, R7, 1.4426950216293334961, -R12 ;  /* 0x3fb8aa3b070c7823 */ /* 0x000fe2000000080c */
[----:B------:R-:W-:Y:S02]  /*0670*/  IMAD.SHL.U32 R2, R5, 0x800000, RZ ;  /* 0x0080000005027824 */ /* 0x000fe400078e00ff */
[----:B------:R-:W1:Y:S01]  /*0680*/  MUFU.EX2 R3, R4 ;  /* 0x0000000400037308 */ /* 0x000e620000000800 */
[----:B------:R-:W-:-:S07]  /*0690*/  FFMA R12, R7, 1.925963033500011079e-08, R12 ;  /* 0x32a57060070c7823 */ /* 0x000fce000000000c */
        /* <DEDUP_REMOVED lines=16> */
.L_x_4355:
[----:B------:R-:W1:Y:S01]  /*07a0*/  MUFU.RCP R4, R3 ;  /* 0x0000000300047308 */ /* 0x000e620000001000 */
[----:B------:R-:W-:Y:S01]  /*07b0*/  BSSY.RECONVERGENT B0, `(.L_x_4333) ;  /* 0x000000c000007945 */ /* 0x000fe20003800200 */
[----:B----4-:R-:W-:-:S06]  /*07c0*/  FADD R23, R23, R14 ;  /* 0x0000000e17177221 */ /* 0x010fcc0000000000 */
        /* <DEDUP_REMOVED lines=8> */
[----:B0--3--:R-:W-:Y:S05]  /*0850*/  CALL.REL.NOINC `($__internal_78_$__cuda_sm3x_div_rn_noftz_f32_slowpath) ;  /* 0x0000000800747944 */ /* 0x009fea0003c00000 */
[----:B------:R-:W-:-:S07]  /*0860*/  IMAD.MOV.U32 R7, RZ, RZ, R0 ;  /* 0x000000ffff077224 */ /* 0x000fce00078e0000 */
.L_x_4334:
[----:B------:R-:W-:Y:S05]  /*0870*/  BSYNC.RECONVERGENT B0 ;  /* 0x0000000000007941 */ /* 0x000fea0003800200 */
.L_x_4333:
        /* <DEDUP_REMOVED lines=21> */
.L_x_4336:
[----:B------:R-:W-:Y:S05]  /*09d0*/  BSYNC.RECONVERGENT B0 ;  /* 0x0000000000007941 */ /* 0x000fea0003800200 */
.L_x_4335:
[----:B------:R-:W-:Y:S01]  /*09e0*/  BSSY.RECONVERGENT B0, `(.L_x_4337) ;  /* 0x0000007000007945 */ /* 0x000fe20003800200 */
[----:B------:R-:W-:-:S03]  /*09f0*/  FFMA R0, R3, R14, R0 ;  /* 0x0000000e03007223 */ /* 0x000fc60000000000 */
[----:B------:R-:W-:Y:S05]  /*0a00*/  @!P2 BRA `(.L_x_4338) ;  /* 0x000000000010a947 */ /* 0x000fea0003800000 */
[----:B------:R-:W-:Y:S01]  /*0a10*/  IMAD.MOV.U32 R0, RZ, RZ, R2 ;  /* 0x000000ffff007224 */ /* 0x000fe200078e0002 */
[----:B------:R-:W-:Y:S02]  /*0a20*/  MOV R3, R23 ;  /* 0x0000001700037202 */ /* 0x000fe40000000f00 */
[----:B------:R-:W-:-:S07]  /*0a30*/  MOV R4, 0xa50 ;  /* 0x00000a5000047802 */ /* 0x000fce0000000f00 */
[----:B01-3--:R-:W-:Y:S05]  /*0a40*/  CALL.REL.NOINC `($__internal_78_$__cuda_sm3x_div_rn_noftz_f32_slowpath) ;  /* 0x0000000400f87944 */ /* 0x00bfea0003c00000 */
.L_x_4338:
[----:B------:R-:W-:Y:S05]  /*0a50*/  BSYNC.RECONVERGENT B0 ;  /* 0x0000000000007941 */ /* 0x000fea0003800200 */
.L_x_4337:
        /* <DEDUP_REMOVED lines=13> */
.L_x_4340:
[----:B------:R-:W-:Y:S05]  /*0b30*/  BSYNC.RECONVERGENT B0 ;  /* 0x0000000000007941 */ /* 0x000fea0003800200 */
.L_x_4339:
[----:B------:R-:W-:-:S04]  /*0b40*/  IADD3 R21, P0, PT, R6, R21, RZ ;  /* 0x0000001506157210 */ /* 0x000fc80007f1e0ff */
[----:B------:R-:W-:Y:S02]  /*0b50*/  LEA.HI.X.SX32 R19, R6, R19, 0x1, P0 ;  /* 0x0000001306137211 */ /* 0x000fe400000f0eff */
[----:B------:R-:W-:-:S04]  /*0b60*/  ISETP.GE.U32.AND P0, PT, R21, UR42, PT ;  /* 0x0000002a15007c0c */ /* 0x000fc8000bf06070 */
[----:B------:R-:W-:-:S13]  /*0b70*/  ISETP.GE.AND.EX P0, PT, R19, UR43, PT, P0 ;  /* 0x0000002b13007c0c */ /* 0x000fda000bf06300 */
[----:B------:R-:W-:Y:S05]  /*0b80*/  @!P0 BRA `(.L_x_4341) ;  /* 0xfffffff400bc8947 */ /* 0x000fea000383ffff */
[----:B------:R-:W-:Y:S05]  /*0b90*/  EXIT ;  /* 0x000000000000794d */ /* 0x000fea0003800000 */
.L_x_4332:
[----:B------:R-:W-:Y:S01]  /*0ba0*/  HFMA2 R11, -RZ, RZ, 0, 1.847743988037109375e-06 ;  /* 0x0000001fff0b7431 */ /* 0x000fe200000001ff */
[----:B------:R-:W-:Y:S01]  /*0bb0*/  BSSY B0, `(.L_x_4342) ;  /* 0x0000006000007945 */ /* 0x000fe20003800000 */
[----:B------:R-:W-:Y:S02]  /*0bc0*/  IMAD.MOV.U32 R12, RZ, RZ, 0x4 ;  /* 0x00000004ff0c7424 */ /* 0x000fe400078e00ff */
[----:B------:R-:W-:-:S07]  /*0bd0*/  IMAD.MOV.U32 R15, RZ, RZ, -0x1 ;  /* 0xffffffffff0f7424 */ /* 0x000fce00078e00ff */
[----:B0--3--:R-:W-:Y:S05]  /*0be0*/  WARPSYNC.COLLECTIVE R15, `(.L_x_4343) ;  /* 0x000000000f087348 */ /* 0x009fea0003c00000 */
[----:B------:R1:W2:Y:S02]  /*0bf0*/  SHFL.BFLY P6, R14, R13, R12, R11 ;  /* 0x0c00000c0d0e7389 */ /* 0x0002a400000c000b */
[----:B0123--:R-:W-:Y:S05]  /*0c00*/  ENDCOLLECTIVE ;  /* 0x000000000000791b */ /* 0x00ffea0003800000 */
.L_x_4343:
[----:B------:R-:W-:Y:S05]  /*0c10*/  BSYNC B0 ;  /* 0x0000000000007941 */ /* 0x000fea0003800000 */
.L_x_4342:
[----:B------:R-:W-:Y:S01]  /*0c20*/  FMNMX R13, R14, R13, !PT ;  /* 0x0000000d0e0d7209 */ /* 0x000fe20007800000 */
[----:B------:R-:W-:Y:S01]  /*0c30*/  IMAD.MOV.U32 R12, RZ, RZ, 0x2 ;  /* 0x00000002ff0c7424 */ /* 0x000fe200078e00ff */
[----:B------:R-:W-:Y:S01]  /*0c40*/  MOV R11, 0x1f ;  /* 0x0000001f000b7802 */ /* 0x000fe20000000f00 */
[----:B------:R-:W-:-:S07]  /*0c50*/  IMAD.MOV.U32 R15, RZ, RZ, -0x1 ;  /* 0xffffffffff0f7424 */ /* 0x000fce00078e00ff */
[----:B------:R-:W-:Y:S05]  /*0c60*/  WARPSYNC.COLLECTIVE R15, `(.L_x_4344) ;  /* 0x000000000f087348 */ /* 0x000fea0003c00000 */
[----:B------:R0:W1:Y:S02]  /*0c70*/  SHFL.BFLY P6, R14, R13, R12, R11 ;  /* 0x0c00000c0d0e7389 */ /* 0x00006400000c000b */
[----:B01----:R-:W-:Y:S05]  /*0c80*/  ENDCOLLECTIVE ;  /* 0x000000000000791b */ /* 0x003fea0003800000 */
.L_x_4344:
[----:B------:R-:W-:Y:S01]  /*0c90*/  IMAD.MOV.U32 R12, RZ, RZ, 0x1 ;  /* 0x00000001ff0c7424 */ /* 0x000fe200078e00ff */
[----:B------:R-:W-:-:S04]  /*0ca0*/  FMNMX R2, R13, R14, !PT ;  /* 0x0000000e0d027209 */ /* 0x000fc80007800000 */
[----:B------:R-:W-:-:S07]  /*0cb0*/  MOV R13, R2 ;  /* 0x00000002000d7202 */ /* 0x000fce0000000f00 */
[----:B------:R-:W-:Y:S05]  /*0cc0*/  WARPSYNC.COLLECTIVE R15, `(.L_x_4345) ;  /* 0x000000000f087348 */ /* 0x000fea0003c00000 */
[----:B------:R0:W1:Y:S02]  /*0cd0*/  SHFL.BFLY P6, R14, R13, R12, R11 ;  /* 0x0c00000c0d0e7389 */ /* 0x00006400000c000b */
[----:B01----:R-:W-:Y:S05]  /*0ce0*/  ENDCOLLECTIVE ;  /* 0x000000000000791b */ /* 0x003fea0003800000 */
.L_x_4345:
[----:B------:R-:W-:Y:S02]  /*0cf0*/  HFMA2 R12, -RZ, RZ, 0, 2.384185791015625e-07 ;  /* 0x00000004ff0c7431 */ /* 0x000fe400000001ff */
[----:B------:R-:W-:Y:S01]  /*0d00*/  IMAD.MOV.U32 R13, RZ, RZ, R0 ;  /* 0x000000ffff0d7224 */ /* 0x000fe200078e0000 */
[----:B------:R-:W-:-:S07]  /*0d10*/  MOV R3, R14 ;  /* 0x0000000e00037202 */ /* 0x000fce0000000f00 */
[----:B------:R-:W-:Y:S05]  /*0d20*/  WARPSYNC.COLLECTIVE R15, `(.L_x_4346) ;  /* 0x000000000f087348 */ /* 0x000fea0003c00000 */
[----:B------:R0:W1:Y:S02]  /*0d30*/  SHFL.BFLY P6, R14, R13, R12, R11 ;  /* 0x0c00000c0d0e7389 */ /* 0x00006400000c000b */
[----:B01----:R-:W-:Y:S05]  /*0d40*/  ENDCOLLECTIVE ;  /* 0x000000000000791b */ /* 0x003fea0003800000 */
.L_x_4346:
[----:B------:R-:W-:Y:S02]  /*0d50*/  FMNMX R3, R2, R3, !PT ;  /* 0x0000000302037209 */ /* 0x000fe40007800000 */
[----:B------:R-:W-:-:S03]  /*0d60*/  MOV R2, 0x3bbb989d ;  /* 0x3bbb989d00027802 */ /* 0x000fc60000000f00 */
[----:B------:R-:W-:Y:S01]  /*0d70*/  FADD R7, -R3, R20 ;  /* 0x0000001403077221 */ /* 0x000fe20000000100 */
[----:B------:R-:W-:Y:S01]  /*0d80*/  MOV R3, 0x437c0000 ;  /* 0x437c000000037802 */ /* 0x000fe20000000f00 */
[----:B------:R-:W-:Y:S02]  /*0d90*/  HFMA2 R12, -RZ, RZ, 0, 1.1920928955078125e-07 ;  /* 0x00000002ff0c7431 */ /* 0x000fe400000001ff */
[----:B------:R-:W-:-:S05]  /*0da0*/  IMAD.MOV.U32 R5, RZ, RZ, R14 ;  /* 0x000000ffff057224 */ /* 0x000fca00078e000e */
[----:B------:R-:W-:Y:S01]  /*0db0*/  FMNMX R5, R5, R0, !PT ;  /* 0x0000000005057209 */ /* 0x000fe20007800000 */
[----:B------:R-:W-:-:S04]  /*0dc0*/  FFMA.SAT R0, R7, R2, 0.5 ;  /* 0x3f00000007007423 */ /* 0x000fc80000002002 */
[----:B------:R-:W-:Y:S02]  /*0dd0*/  IMAD.MOV.U32 R13, RZ, RZ, R5 ;  /* 0x000000ffff0d7224 */ /* 0x000fe400078e0005 */
[----:B------:R-:W-:-:S07]  /*0de0*/  FFMA.RM R0, R0, R3, 12582913 ;  /* 0x4b40000100007423 */ /* 0x000fce0000004003 */
[----:B------:R-:W-:Y:S05]  /*0df0*/  WARPSYNC.COLLECTIVE R15, `(.L_x_4347) ;  /* 0x000000000f087348 */ /* 0x000fea0003c00000 */
[----:B------:R0:W1:Y:S02]  /*0e00*/  SHFL.BFLY P6, R14, R13, R12, R11 ;  /* 0x0c00000c0d0e7389 */ /* 0x00006400000c000b */
[----:B01----:R-:W-:Y:S05]  /*0e10*/  ENDCOLLECTIVE ;  /* 0x000000000000791b */ /* 0x003fea0003800000 */
.L_x_4347:
[----:B------:R-:W-:Y:S02]  /*0e20*/  HFMA2 R12, -RZ, RZ, 0, 5.9604644775390625e-08 ;  /* 0x00000001ff0c7431 */ /* 0x000fe400000001ff */
[----:B------:R-:W-:Y:S02]  /*0e30*/  IMAD.MOV.U32 R4, RZ, RZ, R14 ;  /* 0x000000ffff047224 */ /* 0x000fe400078e000e */
[C---:B------:R-:W-:Y:S01]  /*0e40*/  FADD R14, R0.reuse, -12583039 ;  /* 0xcb40007f000e7421 */ /* 0x040fe20000000000 */
[----:B------:R-:W-:-:S03]  /*0e50*/  SHF.L.U32 R0, R0, 0x17, RZ ;  /* 0x0000001700007819 */ /* 0x000fc600000006ff */
[----:B------:R-:W-:Y:S01]  /*0e60*/  FFMA R14, R7, 1.4426950216293334961, -R14 ;  /* 0x3fb8aa3b070e7823 */ /* 0x000fe2000000080e */
[----:B------:R-:W-:-:S03]  /*0e70*/  FMNMX R4, R5, R4, !PT ;  /* 0x0000000405047209 */ /* 0x000fc60007800000 */
[----:B------:R-:W-:Y:S02]  /*0e80*/  FFMA R20, R7, 1.925963033500011079e-08, R14 ;  /* 0x32a5706007147823 */ /* 0x000fe4000000000e */
[----:B------:R-:W-:Y:S02]  /*0e90*/  IMAD.MOV.U32 R13, RZ, RZ, R4 ;  /* 0x000000ffff0d7224 */ /* 0x000fe400078e0004 */
[----:B------:R0:W1:Y:S05]  /*0ea0*/  MUFU.EX2 R5, R20 ;  /* 0x0000001400057308 */ /* 0x00006a0000000800 */
[----:B01----:R-:W-:Y:S05]  /*0eb0*/  WARPSYNC.COLLECTIVE R15, `(.L_x_4348) ;  /* 0x000000000f087348 */ /* 0x003fea0003c00000 */
[----:B------:R2:W3:Y:S02]  /*0ec0*/  SHFL.BFLY P6, R14, R13, R12, R11 ;  /* 0x0c00000c0d0e7389 */ /* 0x0004e400000c000b */
[----:B0123--:R-:W-:Y:S05]  /*0ed0*/  ENDCOLLECTIVE ;  /* 0x000000000000791b */ /* 0x00ffea0003800000 */
.L_x_4348:
[----:B------:R-:W-:Y:S01]  /*0ee0*/  FMUL R0, R0, R5 ;  /* 0x0000000500007220 */ /* 0x000fe20000400000 */
[----:B------:R-:W-:-:S03]  /*0ef0*/  MOV R12, 0x4 ;  /* 0x00000004000c7802 */ /* 0x000fc60000000f00 */
[----:B------:R-:W-:-:S04]  /*0f00*/  FADD R5, RZ, R0 ;  /* 0x00000000ff057221 */ /* 0x000fc80000000000 */
[----:B------:R-:W-:Y:S02]  /*0f10*/  IMAD.MOV.U32 R13, RZ, RZ, R5 ;  /* 0x000000ffff0d7224 */ /* 0x000fe400078e0005 */
[----:B------:R-:W-:-:S07]  /*0f20*/  IMAD.MOV.U32 R7, RZ, RZ, R14 ;  /* 0x000000ffff077224 */ /* 0x000fce00078e000e */
[----:B------:R-:W-:Y:S05]  /*0f30*/  WARPSYNC.COLLECTIVE R15, `(.L_x_4349) ;  /* 0x000000000f087348 */ /* 0x000fea0003c00000 */
[----:B------:R0:W1:Y:S02]  /*0f40*/  SHFL.BFLY P6, R14, R13, R12, R11 ;  /* 0x0c00000c0d0e7389 */ /* 0x00006400000c000b */
[----:B01----:R-:W-:Y:S05]  /*0f50*/  ENDCOLLECTIVE ;  /* 0x000000000000791b */ /* 0x003fea0003800000 */
.L_x_4349:
[----:B------:R-:W-:-:S05]  /*0f60*/  FMNMX R7, R4, R7, !PT ;  /* 0x0000000704077209 */ /* 0x000fca0007800000 */
[----:B------:R-:W-:-:S04]  /*0f70*/  FADD R7, -R7, R18 ;  /* 0x0000001207077221 */ /* 0x000fc80000000100 */
[----:B------:R-:W-:Y:S01]  /*0f80*/  FFMA.SAT R2, R7, R2, 0.5 ;  /* 0x3f00000007027423 */ /* 0x000fe20000002002 */
[----:B------:R-:W-:-:S03]  /*0f90*/  HFMA2 R12, -RZ, RZ, 0, 1.1920928955078125e-07 ;  /* 0x00000002ff0c7431 */ /* 0x000fc600000001ff */
[----:B------:R-:W-:-:S04]  /*0fa0*/  FFMA.RM R2, R2, R3, 12582913 ;  /* 0x4b40000102027423 */ /* 0x000fc80000004003 */
[C---:B------:R-:W-:Y:S01]  /*0fb0*/  FADD R4, R2.reuse, -12583039 ;  /* 0xcb40007f02047421 */ /* 0x040fe20000000000 */
[----:B------:R-:W-:-:S03]  /*0fc0*/  IMAD.SHL.U32 R2, R2, 0x800000, RZ ;  /* 0x0080000002027824 */ /* 0x000fc600078e00ff */
[----:B------:R-:W-:Y:S01]  /*0fd0*/  FFMA R18, R7, 1.4426950216293334961, -R4 ;  /* 0x3fb8aa3b07127823 */ /* 0x000fe20000000804 */
[----:B------:R-:W-:-:S03]  /*0fe0*/  FADD R4, R5, R14 ;  /* 0x0000000e05047221 */ /* 0x000fc60000000000 */
[----:B------:R-:W-:Y:S01]  /*0ff0*/  FFMA R5, R7, 1.925963033500011079e-08, R18 ;  /* 0x32a5706007057823 */ /* 0x000fe20000000012 */
[----:B------:R-:W-:-:S07]  /*1000*/  IMAD.MOV.U32 R13, RZ, RZ, R4 ;  /* 0x000000ffff0d7224 */ /* 0x000fce00078e0004 */
[----:B------:R-:W-:Y:S05]  /*1010*/  WARPSYNC.COLLECTIVE R15, `(.L_x_4350) ;  /* 0x000000000f087348 */ /* 0x000fea0003c00000 */
[----:B------:R0:W1:Y:S02]  /*1020*/  SHFL.BFLY P6, R14, R13, R12, R11 ;  /* 0x0c00000c0d0e7389 */ /* 0x00006400000c000b */
[----:B01----:R-:W-:Y:S05]  /*1030*/  ENDCOLLECTIVE ;  /* 0x000000000000791b */ /* 0x003fea0003800000 */
.L_x_4350:
[----:B------:R-:W0:Y:S01]  /*1040*/  MUFU.EX2 R5, R5 ;  /* 0x0000000500057308 */ /* 0x000e220000000800 */
[----:B------:R-:W-:Y:S02]  /*1050*/  IMAD.MOV.U32 R12, RZ, RZ, 0x1 ;  /* 0x00000001ff0c7424 */ /* 0x000fe400078e00ff */
[----:B0-----:R-:W-:-:S04]  /*1060*/  FMUL R2, R2, R5 ;  /* 0x0000000502027220 */ /* 0x001fc80000400000 */
[----:B------:R-:W-:Y:S01]  /*1070*/  FADD R3, RZ, R2 ;  /* 0x00000002ff037221 */ /* 0x000fe20000000000 */
[----:B------:R-:W-:-:S05]  /*1080*/  FADD R7, R4, R14 ;  /* 0x0000000e04077221 */ /* 0x000fca0000000000 */
[----:B------:R-:W-:-:S07]  /*1090*/  MOV R13, R7 ;  /* 0x00000007000d7202 */ /* 0x000fce0000000f00 */
[----:B------:R-:W-:Y:S05]  /*10a0*/  WARPSYNC.COLLECTIVE R15, `(.L_x_4351) ;  /* 0x000000000f087348 */ /* 0x000fea0003c00000 */
[----:B------:R0:W1:Y:S02]  /*10b0*/  SHFL.BFLY P6, R14, R13, R12, R11 ;  /* 0x0c00000c0d0e7389 */ /* 0x00006400000c000b */
[----:B01----:R-:W-:Y:S05]  /*10c0*/  ENDCOLLECTIVE ;  /* 0x000000000000791b */ /* 0x003fea0003800000 */
.L_x_4351:
[----:B------:R-:W-:Y:S02]  /*10d0*/  HFMA2 R12, -RZ, RZ, 0, 2.384185791015625e-07 ;  /* 0x00000004ff0c7431 */ /* 0x000fe400000001ff */
[----:B------:R-:W-:Y:S01]  /*10e0*/  IMAD.MOV.U32 R13, RZ, RZ, R3 ;  /* 0x000000ffff0d7224 */ /* 0x000fe200078e0003 */
[----:B------:R-:W-:-:S07]  /*10f0*/  MOV R18, R14 ;  /* 0x0000000e00127202 */ /* 0x000fce0000000f00 */
[----:B------:R-:W-:Y:S05]  /*1100*/  WARPSYNC.COLLECTIVE R15, `(.L_x_4352) ;  /* 0x000000000f087348 */ /* 0x000fea0003c00000 */
[----:B------:R0:W1:Y:S02]  /*1110*/  SHFL.BFLY P6, R14, R13, R12, R11 ;  /* 0x0c00000c0d0e7389 */ /* 0x00006400000c000b */
[----:B01----:R-:W-:Y:S05]  /*1120*/  ENDCOLLECTIVE ;  /* 0x000000000000791b */ /* 0x003fea0003800000 */
.L_x_4352:
        /* <DEDUP_REMOVED lines=8> */
.L_x_4353:
[----:B------:R-:W-:Y:S01]  /*11b0*/  HFMA2 R12, -RZ, RZ, 0, 5.9604644775390625e-08 ;  /* 0x00000001ff0c7431 */ /* 0x000fe200000001ff */
[----:B------:R-:W-:-:S05]  /*11c0*/  MOV R23, R14 ;  /* 0x0000000e00177202 */ /* 0x000fca0000000f00 */
[----:B------:R-:W-:-:S04]  /*11d0*/  FADD R23, R20, R23 ;  /* 0x0000001714177221 */ /* 0x000fc80000000000 */
[----:B------:R-:W-:-:S07]  /*11e0*/  IMAD.MOV.U32 R13, RZ, RZ, R23 ;  /* 0x000000ffff0d7224 */ /* 0x000fce00078e0017 */
[----:B------:R-:W-:Y:S05]  /*11f0*/  WARPSYNC.COLLECTIVE R15, `(.L_x_4354) ;  /* 0x000000000f087348 */ /* 0x000fea0003c00000 */
[----:B------:R0:W1:Y:S02]  /*1200*/  SHFL.BFLY P6, R14, R13, R12, R11 ;  /* 0x0c00000c0d0e7389 */ /* 0x00006400000c000b */
[----:B01----:R-:W-:Y:S05]  /*1210*/  ENDCOLLECTIVE ;  /* 0x000000000000791b */ /* 0x003fea0003800000 */
.L_x_4354:
[----:B------:R-:W-:Y:S05]  /*1220*/  BRA `(.L_x_4355) ;  /* 0xfffffff4005c7947 */ /* 0x000fea000383ffff */
        .weak           $__internal_78_$__cuda_sm3x_div_rn_noftz_f32_slowpath
        .type           $__internal_78_$__cuda_sm3x_div_rn_noftz_f32_slowpath,@function
        .size           $__internal_78_$__cuda_sm3x_div_rn_noftz_f32_slowpath,(.L_x_15395 - $__internal_78_$__cuda_sm3x_div_rn_noftz_f32_slowpath)
$__internal_78_$__cuda_sm3x_div_rn_noftz_f32_slowpath:
        /* <DEDUP_REMOVED lines=34> */
.L_x_4357:
        /* <DEDUP_REMOVED lines=30> */
[-CC-:B------:R-:W-:Y:S01]  /*1630*/  FFMA.RM R12, R3, R13.reuse, R14.reuse ;  /* 0x0000000d030c7223 */ /* 0x180fe2000000400e */
[C---:B------:R-:W-:Y:S02]  /*1640*/  ISETP.NE.AND P4, PT, R11.reuse, RZ, PT ;  /* 0x000000ff0b00720c */ /* 0x040fe40003f85270 */
[----:B------:R-:W-:Y:S02]  /*1650*/  ISETP.NE.AND P3, PT, R11, RZ, PT ;  /* 0x000000ff0b00720c */ /* 0x000fe40003f65270 */
[----:B------:R-:W-:Y:S01]  /*1660*/  LOP3.LUT R7, R5, 0x7fffff, RZ, 0xc0, !PT ;  /* 0x007fffff05077812 */ /* 0x000fe200078ec0ff */
[----:B------:R-:W-:Y:S01]  /*1670*/  FFMA.RP R5, R3, R13, R14 ;  /* 0x0000000d03057223 */ /* 0x000fe2000000800e */
        /* <DEDUP_REMOVED lines=16> */
.L_x_4364:
[----:B------:R-:W-:-:S04]  /*1780*/  LOP3.LUT R0, R0, 0x80000000, RZ, 0xc0, !PT ;  /* 0x8000000000007812 */ /* 0x000fc800078ec0ff */
[----:B------:R-:W-:Y:S01]  /*1790*/  LOP3.LUT R0, R0, 0x7f800000, RZ, 0xfc, !PT ;  /* 0x7f80000000007812 */ /* 0x000fe200078efcff */
[----:B------:R-:W-:Y:S06]  /*17a0*/  BRA `(.L_x_4365) ;  /* 0x0000000000047947 */ /* 0x000fec0003800000 */
.L_x_4363:
[----:B------:R-:W-:-:S07]  /*17b0*/  IMAD R0, R12, 0x800000, R0 ;  /* 0x008000000c007824 */ /* 0x000fce00078e0200 */
.L_x_4365:
[----:B------:R-:W-:Y:S05]  /*17c0*/  BSYNC.RECONVERGENT B2 ;  /* 0x0000000000027941 */ /* 0x000fea0003800200 */
.L_x_4362:
[----:B------:R-:W-:Y:S05]  /*17d0*/  BRA `(.L_x_4366) ;  /* 0x0000000000207947 */ /* 0x000fea0003800000 */
.L_x_4361:
[----:B------:R-:W-:-:S04]  /*17e0*/  LOP3.LUT R0, R3, 0x80000000, R0, 0x48, !PT ;  /* 0x8000000003007812 */ /* 0x000fc800078e4800 */
[----:B------:R-:W-:Y:S01]  /*17f0*/  LOP3.LUT R0, R0, 0x7f800000, RZ, 0xfc, !PT ;  /* 0x7f80000000007812 */ /* 0x000fe200078efcff */
[----:B------:R-:W-:Y:S06]  /*1800*/  BRA `(.L_x_4366) ;  /* 0x0000000000147947 */ /* 0x000fec0003800000 */
.L_x_4360:
[----:B------:R-:W-:Y:S01]  /*1810*/  LOP3.LUT R0, R3, 0x80000000, R0, 0x48, !PT ;  /* 0x8000000003007812 */ /* 0x000fe200078e4800 */
[----:B------:R-:W-:Y:S06]  /*1820*/  BRA `(.L_x_4366) ;  /* 0x00000000000c7947 */ /* 0x000fec0003800000 */
.L_x_4359:
[----:B------:R-:W0:Y:S01]  /*1830*/  MUFU.RSQ R0, -QNAN ;  /* 0xffc0000000007908 */ /* 0x000e220000001400 */
[----:B------:R-:W-:Y:S05]  /*1840*/  BRA `(.L_x_4366) ;  /* 0x0000000000047947 */ /* 0x000fea0003800000 */
.L_x_4358:
[----:B------:R-:W-:-:S07]  /*1850*/  FADD.FTZ R0, R0, R3 ;  /* 0x0000000300007221 */ /* 0x000fce0000010000 */
.L_x_4366:
[----:B------:R-:W-:Y:S05]  /*1860*/  BSYNC.RECONVERGENT B1 ;  /* 0x0000000000017941 */ /* 0x000fea0003800200 */
.L_x_4356:
[----:B------:R-:W-:-:S04]  /*1870*/  HFMA2 R5, -RZ, RZ, 0, 0 ;  /* 0x00000000ff057431 */ /* 0x000fc800000001ff */
[----:B0-----:R-:W-:Y:S05]  /*1880*/  RET.REL.NODEC R4 `(_ZN7oneflow4cuda7softmax15SoftmaxWarpImplI10SimpleLoadI6__halffE11SimpleStoreIS4_fEfLi1ELi1ELi8ELi2ELb1ELNS1_9AlgorithmE0EEEvT_T0_ll) ;  /* 0xffffffe404dc7950 */ /* 0x001fea0003c3ffff */
.L_x_4367:
        /* <DEDUP_REMOVED lines=15> */
.L_x_15395:


//--------------------- .text._ZN7oneflow4cuda7softmax15SoftmaxWarpImplI10SimpleLoadI6__halffE11SimpleStoreIS4_fEfLi1ELi1ELi8ELi2ELb0ELNS1_9AlgorithmE0EEEvT_T0_ll --------------------------
	.section	.text._ZN7oneflow4cuda7softmax15SoftmaxWarpImplI10SimpleLoadI6__halffE11SimpleStoreIS4_fEfLi1ELi1ELi8ELi2ELb0ELNS1_9AlgorithmE0EEEvT_T0_ll,"ax",@progbits
	.align	128
        .global         _ZN7oneflow4cuda7softmax15SoftmaxWarpImplI10SimpleLoadI6__halffE11SimpleStoreIS4_fEfLi1ELi1ELi8ELi2ELb0ELNS1_9AlgorithmE0EEEvT_T0_ll
        .type           _ZN7oneflow4cuda7softmax15SoftmaxWarpImplI10SimpleLoadI6__halffE11SimpleStoreIS4_fEfLi1ELi1ELi8ELi2ELb0ELNS1_9AlgorithmE0EEEvT_T0_ll,@function
        .size           _ZN7oneflow4cuda7softmax15SoftmaxWarpImplI10SimpleLoadI6__halffE11SimpleStoreIS4_fEfLi1ELi1ELi8ELi2ELb0ELNS1_9AlgorithmE0EEEvT_T0_ll,(.L_x_15396 - _ZN7oneflow4cuda7softmax15SoftmaxWarpImplI10SimpleLoadI6__halffE11SimpleStoreIS4_fEfLi1ELi1ELi8ELi2ELb0ELNS1_9AlgorithmE0EEEvT_T0_ll)
        .other          _ZN7oneflow4cuda7softmax15SoftmaxWarpImplI10SimpleLoadI6__halffE11SimpleStoreIS4_fEfLi1ELi1ELi8ELi2ELb0ELNS1_9AlgorithmE0EEEvT_T0_ll,@"STO_CUDA_ENTRY STV_DEFAULT"
_ZN7oneflow4cuda7softmax15SoftmaxWarpImplI10SimpleLoadI6__halffE11SimpleStoreIS4_fEfLi1ELi1ELi8ELi2ELb0ELNS1_9AlgorithmE0EEEvT_T0_ll:
.text._ZN7oneflow4cuda7softmax15SoftmaxWarpImplI10SimpleLoadI6__halffE11SimpleStoreIS4_fEfLi1ELi1ELi8ELi2ELb0ELNS1_9AlgorithmE0EEEvT_T0_ll:
        /* <DEDUP_REMOVED lines=23> */
.L_x_4368:
        /* <DEDUP_REMOVED lines=18> */
.L_x_4374:
        /* <DEDUP_REMOVED lines=43> */
[C---:B------:R-:W-:Y:S01]  /*0540*/  FFMA R3, R10.reuse, 1.4426950216293334961, -R3 ;  /* 0x3fb8aa3b0a037823 */ /* 0x040fe20000000803 */
[C---:B------:R-:W-:Y:S01]  /*0550*/  FADD R13, R11.reuse, -12583039 ;  /* 0xcb40007f0b0d7421 */ /* 0x040fe20000000000 */
[----:B------:R-:W-:Y:S02]  /*0560*/  IMAD.SHL.U32 R2, R11, 0x800000, RZ ;  /* 0x008000000b027824 */ /* 0x000fe400078e00ff */
[----:B------:R-:W-:Y:S01]  /*0570*/  FFMA R3, R10, 1.925963033500011079e-08, R3 ;  /* 0x32a570600a037823 */ /* 0x000fe20000000003 */
[----:B------:R-:W-:-:S04]  /*0580*/  FFMA R13, R14, 1.4426950216293334961, -R13 ;  /* 0x3fb8aa3b0e0d7823 */ /* 0x000fc8000000080d */
        /* <DEDUP_REMOVED lines=18> */
.L_x_4388:
        /* <DEDUP_REMOVED lines=11> */
[----:B0-----:R-:W-:Y:S05]  /*0760*/  CALL.REL.NOINC `($__internal_79_$__cuda_sm3x_div_rn_noftz_f32_slowpath) ;  /* 0x00000008003c7944 */ /* 0x001fea0003c00000 */
[----:B------:R-:W-:-:S07]  /*0770*/  MOV R11, R0 ;  /* 0x00000000000b7202 */ /* 0x000fce0000000f00 */
.L_x_4371:
[----:B------:R-:W-:Y:S05]  /*0780*/  BSYNC.RECONVERGENT B0 ;  /* 0x0000000000007941 */ /* 0x000fea0003800200 */
.L_x_4370:
        /* <DEDUP_REMOVED lines=24> */
[----:B0-----:R-:W-:Y:S05]  /*0910*/  CALL.REL.NOINC `($__internal_79_$__cuda_sm3x_div_rn_noftz_f32_slowpath) ;  /* 0x0000000400d07944 */ /* 0x001fea0003c00000 */
.L_x_4373:
[----:B------:R-:W-:Y:S05]  /*0920*/  BSYNC.RECONVERGENT B0 ;  /* 0x0000000000007941 */ /* 0x000fea0003800200 */
.L_x_4372:
        /* <DEDUP_REMOVED lines=12> */
.L_x_4369:
[----:B------:R-:W-:Y:S01]  /*09f0*/  HFMA2 R11, -RZ, RZ, 0, 1.847743988037109375e-06 ;  /* 0x0000001fff0b7431 */ /* 0x000fe200000001ff */
[----:B------:R-:W-:Y:S01]  /*0a00*/  BSSY B0, `(.L_x_4375) ;  /* 0x0000006000007945 */ /* 0x000fe20003800000 */
[----:B------:R-:W-:Y:S02]  /*0a10*/  IMAD.MOV.U32 R12, RZ, RZ, 0x4 ;  /* 0x00000004ff0c7424 */ /* 0x000fe400078e00ff */
[----:B------:R-:W-:-:S07]  /*0a20*/  IMAD.MOV.U32 R15, RZ, RZ, -0x1 ;  /* 0xffffffffff0f7424 */ /* 0x000fce00078e00ff */
[----:B0-----:R-:W-:Y:S05]  /*0a30*/  WARPSYNC.COLLECTIVE R15, `(.L_x_4376) ;  /* 0x000000000f087348 */ /* 0x001fea0003c00000 */
[----:B------:R1:W2:Y:S02]  /*0a40*/  SHFL.BFLY P6, R14, R13, R12, R11 ;  /* 0x0c00000c0d0e7389 */ /* 0x0002a400000c000b */
[----:B012---:R-:W-:Y:S05]  /*0a50*/  ENDCOLLECTIVE ;  /* 0x000000000000791b */ /* 0x007fea0003800000 */
.L_x_4376:
[----:B------:R-:W-:Y:S05]  /*0a60*/  BSYNC B0 ;  /* 0x0000000000007941 */ /* 0x000fea0003800000 */
.L_x_4375:
[----:B------:R-:W-:Y:S01]  /*0a70*/  FMNMX R13, R13, R14, !PT ;  /* 0x0000000e0d0d7209 */ /* 0x000fe20007800000 */
[----:B------:R-:W-:Y:S01]  /*0a80*/  IMAD.MOV.U32 R12, RZ, RZ, 0x2 ;  /* 0x00000002ff0c7424 */ /* 0x000fe200078e00ff */
[----:B------:R-:W-:Y:S01]  /*0a90*/  MOV R11, 0x1f ;  /* 0x0000001f000b7802 */ /* 0x000fe20000000f00 */
[----:B------:R-:W-:-:S07]  /*0aa0*/  IMAD.MOV.U32 R15, RZ, RZ, -0x1 ;  /* 0xffffffffff0f7424 */ /* 0x000fce00078e00ff */
[----:B------:R-:W-:Y:S05]  /*0ab0*/  WARPSYNC.COLLECTIVE R15, `(.L_x_4377) ;  /* 0x000000000f087348 */ /* 0x000fea0003c00000 */
[----:B------:R0:W1:Y:S02]  /*0ac0*/  SHFL.BFLY P6, R14, R13, R12, R11 ;  /* 0x0c00000c0d0e7389 */ /* 0x00006400000c000b */
[----:B01----:R-:W-:Y:S05]  /*0ad0*/  ENDCOLLECTIVE ;  /* 0x000000000000791b */ /* 0x003fea0003800000 */
.L_x_4377:
[----:B------:R-:W-:Y:S01]  /*0ae0*/  HFMA2 R12, -RZ, RZ, 0, 5.9604644775390625e-08 ;  /* 0x00000001ff0c7431 */ /* 0x000fe200000001ff */
[----:B------:R-:W-:-:S05]  /*0af0*/  FMNMX R3, R13, R14, !PT ;  /* 0x0000000e0d037209 */ /* 0x000fca0007800000 */
[----:B------:R-:W-:-:S07]  /*0b00*/  IMAD.MOV.U32 R13, RZ, RZ, R3 ;  /* 0x000000ffff0d7224 */ /* 0x000fce00078e0003 */
[----:B------:R-:W-:Y:S05]  /*0b10*/  WARPSYNC.COLLECTIVE R15, `(.L_x_4378) ;  /* 0x000000000f087348 */ /* 0x000fea0003c00000 */
[----:B------:R0:W1:Y:S02]  /*0b20*/  SHFL.BFLY P6, R14, R13, R12, R11 ;  /* 0x0c00000c0d0e7389 */ /* 0x00006400000c000b */
[----:B01----:R-:W-:Y:S05]  /*0b30*/  ENDCOLLECTIVE ;  /* 0x000000000000791b */ /* 0x003fea0003800000 */
.L_x_4378:
[----:B------:R-:W-:Y:S01]  /*0b40*/  IMAD.MOV.U32 R13, RZ, RZ, R2 ;  /* 0x000000ffff0d7224 */ /* 0x000fe200078e0002 */
[----:B------:R-:W-:Y:S01]  /*0b50*/  MOV R12, 0x4 ;  /* 0x00000004000c7802 */ /* 0x000fe20000000f00 */
[----:B------:R-:W-:-:S07]  /*0b60*/  IMAD.MOV.U32 R10, RZ, RZ, R14 ;  /* 0x000000ffff0a7224 */ /* 0x000fce00078e000e */
[----:B------:R-:W-:Y:S05]  /*0b70*/  WARPSYNC.COLLECTIVE R15, `(.L_x_4379) ;  /* 0x000000000f087348 */ /* 0x000fea0003c00000 */
[----:B------:R0:W1:Y:S02]  /*0b80*/  SHFL.BFLY P6, R14, R13, R12, R11 ;  /* 0x0c00000c0d0e7389 */ /* 0x00006400000c000b */
[----:B01----:R-:W-:Y:S05]  /*0b90*/  ENDCOLLECTIVE ;  /* 0x000000000000791b */ /* 0x003fea0003800000 */
.L_x_4379:
[----:B------:R-:W-:Y:S01]  /*0ba0*/  FMNMX R10, R3, R10, !PT ;  /* 0x0000000a030a7209 */ /* 0x000fe20007800000 */
[----:B------:R-:W-:-:S04]  /*0bb0*/  HFMA2 R3, -RZ, RZ, 0.96630859375, -0.0022525787353515625 ;  /* 0x3bbb989dff037431 */ /* 0x000fc800000001ff */
[----:B------:R-:W-:Y:S01]  /*0bc0*/  FADD R24, R25, -R10 ;  /* 0x8000000a19187221 */ /* 0x000fe20000000000 */
[----:B------:R-:W-:Y:S02]  /*0bd0*/  HFMA2 R12, -RZ, RZ, 0, 1.1920928955078125e-07 ;  /* 0x00000002ff0c7431 */ /* 0x000fe400000001ff */
[----:B------:R-:W-:-:S05]  /*0be0*/  IMAD.MOV.U32 R23, RZ, RZ, R14 ;  /* 0x000000ffff177224 */ /* 0x000fca00078e000e */
[----:B------:R-:W-:Y:S01]  /*0bf0*/  FMNMX R23, R2, R23, !PT ;  /* 0x0000001702177209 */ /* 0x000fe20007800000 */
[----:B------:R-:W-:-:S04]  /*0c00*/  IMAD.MOV.U32 R2, RZ, RZ, 0x437c0000 ;  /* 0x437c0000ff027424 */ /* 0x000fc800078e00ff */
[----:B------:R-:W-:-:S07]  /*0c10*/  IMAD.MOV.U32 R13, RZ, RZ, R23 ;  /* 0x000000ffff0d7224 */ /* 0x000fce00078e0017 */
[----:B------:R-:W-:Y:S05]  /*0c20*/  WARPSYNC.COLLECTIVE R15, `(.L_x_4380) ;  /* 0x000000000f087348 */ /* 0x000fea0003c00000 */
[----:B------:R0:W1:Y:S02]  /*0c30*/  SHFL.BFLY P6, R14, R13, R12, R11 ;  /* 0x0c00000c0d0e7389 */ /* 0x00006400000c000b */
[----:B01----:R-:W-:Y:S05]  /*0c40*/  ENDCOLLECTIVE ;  /* 0x000000000000791b */ /* 0x003fea0003800000 */
.L_x_4380:
[----:B------:R-:W-:Y:S02]  /*0c50*/  IMAD.MOV.U32 R12, RZ, RZ, 0x1 ;  /* 0x00000001ff0c7424 */ /* 0x000fe400078e00ff */
[----:B------:R-:W-:-:S05]  /*0c60*/  IMAD.MOV.U32 R0, RZ, RZ, R14 ;  /* 0x000000ffff007224 */ /* 0x000fca00078e000e */
[----:B------:R-:W-:Y:S01]  /*0c70*/  FMNMX R0, R23, R0, !PT ;  /* 0x0000000017007209 */ /* 0x000fe20007800000 */
[----:B------:R-:W-:-:S03]  /*0c80*/  FFMA.SAT R23, R24, R3, 0.5 ;  /* 0x3f00000018177423 */ /* 0x000fc60000002003 */
[----:B------:R-:W-:Y:S01]  /*0c90*/  MOV R13, R0 ;  /* 0x00000000000d7202 */ /* 0x000fe20000000f00 */
[----:B------:R-:W-:-:S04]  /*0ca0*/  FFMA.RM R23, R23, R2, 12582913 ;  /* 0x4b40000117177423 */ /* 0x000fc80000004002 */
[----:B------:R-:W-:-:S07]  /*0cb0*/  FADD R25, R23, -12583039 ;  /* 0xcb40007f17197421 */ /* 0x000fce0000000000 */
[----:B------:R-:W-:Y:S05]  /*0cc0*/  WARPSYNC.COLLECTIVE R15, `(.L_x_4381) ;  /* 0x000000000f087348 */ /* 0x000fea0003c00000 */
[----:B------:R0:W1:Y:S02]  /*0cd0*/  SHFL.BFLY P6, R14, R13, R12, R11 ;  /* 0x0c00000c0d0e7389 */ /* 0x00006400000c000b */
[----:B01----:R-:W-:Y:S05]  /*0ce0*/  ENDCOLLECTIVE ;  /* 0x000000000000791b */ /* 0x003fea0003800000 */
.L_x_4381:
[----:B------:R-:W-:-:S04]  /*0cf0*/  FFMA R25, R24, 1.4426950216293334961, -R25 ;  /* 0x3fb8aa3b18197823 */ /* 0x000fc80000000819 */
[----:B------:R-:W-:-:S06]  /*0d00*/  FFMA R25, R24, 1.925963033500011079e-08, R25 ;  /* 0x32a5706018197823 */ /* 0x000fcc0000000019 */
[----:B------:R-:W0:Y:S01]  /*0d10*/  MUFU.EX2 R25, R25 ;  /* 0x0000001900197308 */ /* 0x000e220000000800 */
[----:B------:R-:W-:Y:S01]  /*0d20*/  IMAD.MOV.U32 R12, RZ, RZ, 0x4 ;  /* 0x00000004ff0c7424 */ /* 0x000fe200078e00ff */
[----:B------:R-:W-:Y:S02]  /*0d30*/  FMNMX R10, R0, R14, !PT ;  /* 0x0000000e000a7209 */ /* 0x000fe40007800000 */
[----:B------:R-:W-:-:S03]  /*0d40*/  SHF.L.U32 R0, R23, 0x17, RZ ;  /* 0x0000001717007819 */ /* 0x000fc600000006ff */
[----:B------:R-:W-:Y:S02]  /*0d50*/  FADD R10, R21, -R10 ;  /* 0x8000000a150a7221 */ /* 0x000fe40000000000 */
[----:B0-----:R-:W-:Y:S02]  /*0d60*/  FMUL R0, R0, R25 ;  /* 0x0000001900007220 */ /* 0x001fe40000400000 */
[----:B------:R-:W-:Y:S02]  /*0d70*/  FFMA.SAT R3, R10, R3, 0.5 ;  /* 0x3f0000000a037423 */ /* 0x000fe40000002003 */
[----:B------:R-:W-:Y:S02]  /*0d80*/  FADD R13, RZ, R0 ;  /* 0x00000000ff0d7221 */ /* 0x000fe40000000000 */
[----:B------:R-:W-:-:S07]  /*0d90*/  FFMA.RM R2, R3, R2, 12582913 ;  /* 0x4b40000103027423 */ /* 0x000fce0000004002 */
[----:B------:R-:W-:Y:S05]  /*0da0*/  WARPSYNC.COLLECTIVE R15, `(.L_x_4382) ;  /* 0x000000000f087348 */ /* 0x000fea0003c00000 */
[----:B------:R0:W1:Y:S02]  /*0db0*/  SHFL.BFLY P6, R14, R13, R12, R11 ;  /* 0x0c00000c0d0e7389 */ /* 0x00006400000c000b */
[----:B01----:R-:W-:Y:S05]  /*0dc0*/  ENDCOLLECTIVE ;  /* 0x000000000000791b */ /* 0x003fea0003800000 */
.L_x_4382:
[C---:B------:R-:W-:Y:S01]  /*0dd0*/  FADD R21, R2.reuse, -12583039 ;  /* 0xcb40007f02157421 */ /* 0x040fe20000000000 */
[----:B------:R-:W-:-:S03]  /*0de0*/  SHF.L.U32 R2, R2, 0x17, RZ ;  /* 0x0000001702027819 */ /* 0x000fc600000006ff */
[----:B------:R-:W-:-:S04]  /*0df0*/  FFMA R21, R10, 1.4426950216293334961, -R21 ;  /* 0x3fb8aa3b0a157823 */ /* 0x000fc80000000815 */
[----:B------:R-:W-:Y:S01]  /*0e00*/  FFMA R23, R10, 1.925963033500011079e-08, R21 ;  /* 0x32a570600a177823 */ /* 0x000fe20000000015 */
[----:B------:R-:W-:-:S05]  /*0e10*/  IMAD.MOV.U32 R12, RZ, RZ, 0x2 ;  /* 0x00000002ff0c7424 */ /* 0x000fca00078e00ff */
[----:B------:R-:W0:Y:S01]  /*0e20*/  MUFU.EX2 R23, R23 ;  /* 0x0000001700177308 */ /* 0x000e220000000800 */
[----:B------:R-:W-:-:S05]  /*0e30*/  FADD R3, R13, R14 ;  /* 0x0000000e0d037221 */ /* 0x000fca0000000000 */
[----:B------:R-:W-:Y:S01]  /*0e40*/  MOV R13, R3 ;  /* 0x00000003000d7202 */ /* 0x000fe20000000f00 */
[----:B0-----:R-:W-:-:S07]  /*0e50*/  FMUL R2, R2, R23 ;  /* 0x0000001702027220 */ /* 0x001fce0000400000 */
[----:B------:R-:W-:Y:S05]  /*0e60*/  WARPSYNC.COLLECTIVE R15, `(.L_x_4383) ;  /* 0x000000000f087348 */ /* 0x000fea0003c00000 */
[----:B------:R0:W1:Y:S02]  /*0e70*/  SHFL.BFLY P6, R14, R13, R12, R11 ;  /* 0x0c00000c0d0e7389 */ /* 0x00006400000c000b */
[----:B01----:R-:W-:Y:S05]  /*0e80*/  ENDCOLLECTIVE ;  /* 0x000000000000791b */ /* 0x003fea0003800000 */
.L_x_4383:
[----:B------:R-:W-:Y:S01]  /*0e90*/  FADD R10, RZ, R2 ;  /* 0x00000002ff0a7221 */ /* 0x000fe20000000000 */
[----:B------:R-:W-:Y:S02]  /*0ea0*/  HFMA2 R12, -RZ, RZ, 0, 5.9604644775390625e-08 ;  /* 0x00000001ff0c7431 */ /* 0x000fe400000001ff */
[----:B------:R-:W-:-:S04]  /*0eb0*/  FADD R21, R3, R14 ;  /* 0x0000000e03157221 */ /* 0x000fc80000000000 */
[----:B------:R-:W-:-:S07]  /*0ec0*/  IMAD.MOV.U32 R13, RZ, RZ, R21 ;  /* 0x000000ffff0d7224 */ /* 0x000fce00078e0015 */
[----:B------:R-:W-:Y:S05]  /*0ed0*/  WARPSYNC.COLLECTIVE R15, `(.L_x_4384) ;  /* 0x000000000f087348 */ /* 0x000fea0003c00000 */
[----:B------:R0:W1:Y:S02]  /*0ee0*/  SHFL.BFLY P6, R14, R13, R12, R11 ;  /* 0x0c00000c0d0e7389 */ /* 0x00006400000c000b */
[----:B01----:R-:W-:Y:S05]  /*0ef0*/  ENDCOLLECTIVE ;  /* 0x000000000000791b */ /* 0x003fea0003800000 */
.L_x_4384:
[----:B------:R-:W-:Y:S01]  /*0f00*/  MOV R13, R10 ;  /* 0x0000000a000d7202 */ /* 0x000fe20000000f00 */
[----:B------:R-:W-:Y:S02]  /*0f10*/  IMAD.MOV.U32 R12, RZ, RZ, 0x4 ;  /* 0x00000004ff0c7424 */ /* 0x000fe400078e00ff */
[----:B------:R-:W-:-:S07]  /*0f20*/  IMAD.MOV.U32 R24, RZ, RZ, R14 ;  /* 0x000000ffff187224 */ /* 0x000fce00078e000e */
[----:B------:R-:W-:Y:S05]  /*0f30*/  WARPSYNC.COLLECTIVE R15, `(.L_x_4385) ;  /* 0x000000000f087348 */ /* 0x000fea0003c00000 */
[----:B------:R0:W1:Y:S02]  /*0f40*/  SHFL.BFLY P6, R14, R13, R12, R11 ;  /* 0x0c00000c0d0e7389 */ /* 0x00006400000c000b */
[----:B01----:R-:W-:Y:S05]  /*0f50*/  ENDCOLLECTIVE ;  /* 0x000000000000791b */ /* 0x003fea0003800000 */
.L_x_4385:
[----:B------:R-:W-:Y:S01]  /*0f60*/  FADD R3, R21, R24 ;  /* 0x0000001815037221 */ /* 0x000fe20000000000 */
[----:B------:R-:W-:Y:S01]  /*0f70*/  HFMA2 R12, -RZ, RZ, 0, 1.1920928955078125e-07 ;  /* 0x00000002ff0c7431 */ /* 0x000fe200000001ff */
[----:B------:R-:W-:-:S05]  /*0f80*/  MOV R23, R14 ;  /* 0x0000000e00177202 */ /* 0x000fca0000000f00 */
[----:B------:R-:W-:-:S04]  /*0f90*/  FADD R23, R10, R23 ;  /* 0x000000170a177221 */ /* 0x000fc80000000000 */
[----:B------:R-:W-:-:S07]  /*0fa0*/  IMAD.MOV.U32 R13, RZ, RZ, R23 ;  /* 0x000000ffff0d7224 */ /* 0x000fce00078e0017 */
[----:B------:R-:W-:Y:S05]  /*0fb0*/  WARPSYNC.COLLECTIVE R15, `(.L_x_4386) ;  /* 0x000000000f087348 */ /* 0x000fea0003c00000 */
[----:B------:R0:W1:Y:S02]  /*0fc0*/  SHFL.BFLY P6, R14, R13, R12, R11 ;  /* 0x0c00000c0d0e7389 */ /* 0x00006400000c000b */
[----:B01----:R-:W-:Y:S05]  /*0fd0*/  ENDCOLLECTIVE ;  /* 0x000000000000791b */ /* 0x003fea0003800000 */
.L_x_4386:
[----:B------:R-:W-:Y:S02]  /*0fe0*/  IMAD.MOV.U32 R12, RZ, RZ, 0x1 ;  /* 0x00000001ff0c7424 */ /* 0x000fe400078e00ff */
[----:B------:R-:W-:-:S04]  /*0ff0*/  IMAD.MOV.U32 R26, RZ, RZ, R14 ;  /* 0x000000ffff1a7224 */ /* 0x000fc800078e000e */
[----:B------:R-:W-:-:S05]  /*1000*/  FADD R26, R23, R26 ;  /* 0x0000001a171a7221 */ /* 0x000fca0000000000 */
[----:B------:R-:W-:-:S07]  /*1010*/  MOV R13, R26 ;  /* 0x0000001a000d7202 */ /* 0x000fce0000000f00 */
[----:B------:R-:W-:Y:S05]  /*1020*/  WARPSYNC.COLLECTIVE R15, `(.L_x_4387) ;  /* 0x000000000f087348 */ /* 0x000fea0003c00000 */
[----:B------:R0:W1:Y:S02]  /*1030*/  SHFL.BFLY P6, R14, R13, R12, R11 ;  /* 0x0c00000c0d0e7389 */ /* 0x00006400000c000b */
[----:B01----:R-:W-:Y:S05]  /*1040*/  ENDCOLLECTIVE ;  /* 0x000000000000791b */ /* 0x003fea0003800000 */
.L_x_4387:
[----:B------:R-:W-:Y:S05]  /*1050*/  BRA `(.L_x_4388) ;  /* 0xfffffff400947947 */ /* 0x000fea000383ffff */
        .weak           $__internal_79_$__cuda_sm3x_div_rn_noftz_f32_slowpath
        .type           $__internal_79_$__cuda_sm3x_div_rn_noftz_f32_slowpath,@function
        .size           $__internal_79_$__cuda_sm3x_div_rn_noftz_f32_slowpath,(.L_x_15396 - $__internal_79_$__cuda_sm3x_div_rn_noftz_f32_slowpath)
$__internal_79_$__cuda_sm3x_div_rn_noftz_f32_slowpath:
        /* <DEDUP_REMOVED lines=34> */
.L_x_4390:
[----:B------:R-:W-:Y:S01]  /*1280*/  LEA R24, R14, 0xc0800000, 0x17 ;  /* 0xc08000000e187811 */ /* 0x000fe200078eb8ff */
[----:B------:R-:W-:Y:S03]  /*1290*/  BSSY.RECONVERGENT B2, `(.L_x_4395) ;  /* 0x0000036000027945 */ /* 0x000fe60003800200 */
[----:B------:R-:W-:Y:S01]  /*12a0*/  IADD3 R25, PT, PT, -R24, R3, RZ ;  /* 0x0000000318197210 */ /* 0x000fe20007ffe1ff */
[----:B------:R-:W-:-:S03]  /*12b0*/  VIADD R3, R23, 0xffffff81 ;  /* 0xffffff8117037836 */ /* 0x000fc60000000000 */
        /* <DEDUP_REMOVED lines=47> */
.L_x_4397:
[----:B------:R-:W-:-:S04]  /*15b0*/  LOP3.LUT R0, R0, 0x80000000, RZ, 0xc0, !PT ;  /* 0x8000000000007812 */ /* 0x000fc800078ec0ff */
[----:B------:R-:W-:Y:S01]  /*15c0*/  LOP3.LUT R0, R0, 0x7f800000, RZ, 0xfc, !PT ;  /* 0x7f80000000007812 */ /* 0x000fe200078efcff */
[----:B------:R-:W-:Y:S06]  /*15d0*/  BRA `(.L_x_4398) ;  /* 0x0000000000047947 */ /* 0x000fec0003800000 */
.L_x_4396:
[----:B------:R-:W-:-:S07]  /*15e0*/  LEA R0, R14, R0, 0x17 ;  /* 0x000000000e007211 */ /* 0x000fce00078eb8ff */
.L_x_4398:
[----:B------:R-:W-:Y:S05]  /*15f0*/  BSYNC.RECONVERGENT B2 ;  /* 0x0000000000027941 */ /* 0x000fea0003800200 */
.L_x_4395:
[----:B------:R-:W-:Y:S05]  /*1600*/  BRA `(.L_x_4399) ;  /* 0x0000000000207947 */ /* 0x000fea0003800000 */
.L_x_4394:
[----:B------:R-:W-:-:S04]  /*1610*/  LOP3.LUT R0, R3, 0x80000000, R0, 0x48, !PT ;  /* 0x8000000003007812 */ /* 0x000fc800078e4800 */
[----:B------:R-:W-:Y:S01]  /*1620*/  LOP3.LUT R0, R0, 0x7f800000, RZ, 0xfc, !PT ;  /* 0x7f80000000007812 */ /* 0x000fe200078efcff */
[----:B------:R-:W-:Y:S06]  /*1630*/  BRA `(.L_x_4399) ;  /* 0x0000000000147947 */ /* 0x000fec0003800000 */
.L_x_4393:
[----:B------:R-:W-:Y:S01]  /*1640*/  LOP3.LUT R0, R3, 0x80000000, R0, 0x48, !PT ;  /* 0x8000000003007812 */ /* 0x000fe200078e4800 */
[----:B------:R-:W-:Y:S06]  /*1650*/  BRA `(.L_x_4399) ;  /* 0x00000000000c7947 */ /* 0x000fec0003800000 */
.L_x_4392:
[----:B------:R-:W0:Y:S01]  /*1660*/  MUFU.RSQ R0, -QNAN ;  /* 0xffc0000000007908 */ /* 0x000e220000001400 */
[----:B------:R-:W-:Y:S05]  /*1670*/  BRA `(.L_x_4399) ;  /* 0x0000000000047947 */ /* 0x000fea0003800000 */
.L_x_4391:
[----:B------:R-:W-:-:S07]  /*1680*/  FADD.FTZ R0, R0, R3 ;  /* 0x0000000300007221 */ /* 0x000fce0000010000 */
.L_x_4399:
[----:B------:R-:W-:Y:S05]  /*1690*/  BSYNC.RECONVERGENT B1 ;  /* 0x0000000000017941 */ /* 0x000fea0003800200 */
.L_x_4389:
[----:B------:R-:W-:Y:S02]  /*16a0*/  HFMA2 R15, -RZ, RZ, 0, 0 ;  /* 0x00000000ff0f7431 */ /* 0x000fe400000001ff */
[----:B------:R-:W-:-:S04]  /*16b0*/  IMAD.MOV.U32 R14, RZ, RZ, R12 ;  /* 0x000000ffff0e7224 */ /* 0x000fc800078e000c */
[----:B0-----:R-:W-:Y:S05]  /*16c0*/  RET.REL.NODEC R14 `(_ZN7oneflow4cuda7softmax15SoftmaxWarpImplI10SimpleLoadI6__halffE11SimpleStoreIS4_fEfLi1ELi1ELi8ELi2ELb0ELNS1_9AlgorithmE0EEEvT_T0_ll) ;  /* 0xffffffe80e4c7950 */ /* 0x001fea0003c3ffff */
.L_x_4400:
        /* <DEDUP_REMOVED lines=11> */
.L_x_15396:


//--------------------- .text._ZN7oneflow4cuda7softmax15SoftmaxWarpImplI10SimpleLoadI6__halffE11SimpleStoreIS4_fEfLi1ELi1ELi4ELi1ELb1ELNS1_9AlgorithmE0EEEvT_T0_ll --------------------------
	.section	.text._ZN7oneflow4cuda7softmax15SoftmaxWarpImplI10SimpleLoadI6__halffE11SimpleStoreIS4_fEfLi1ELi1ELi4ELi1ELb1ELNS1_9AlgorithmE0EEEvT_T0_ll,"ax",@progbits
	.align	128
        .global         _ZN7oneflow4cuda7softmax15SoftmaxWarpImplI10SimpleLoadI6__halffE11SimpleStoreIS4_fEfLi1ELi1ELi4ELi1ELb1ELNS1_9AlgorithmE0EEEvT_T0_ll
        .type           _ZN7oneflow4cuda7softmax15SoftmaxWarpImplI10SimpleLoadI6__halffE11SimpleStoreIS4_fEfLi1ELi1ELi4ELi1ELb1ELNS1_9AlgorithmE0EEEvT_T0_ll,@function
        .size           _ZN7oneflow4cuda7softmax15SoftmaxWarpImplI10SimpleLoadI6__halffE11SimpleStoreIS4_fEfLi1ELi1ELi4ELi1ELb1ELNS1_9AlgorithmE0EEEvT_T0_ll,(.L_x_15398 - _ZN7oneflow4cuda7softmax15SoftmaxWarpImplI10SimpleLoadI6__halffE11SimpleStoreIS4_fEfLi1ELi1ELi4ELi1ELb1ELNS1_9AlgorithmE0EEEvT_T0_ll)
        .other          _ZN7oneflow4cuda7softmax15SoftmaxWarpImplI10SimpleLoadI6__halffE11SimpleStoreIS4_fEfLi1ELi1ELi4ELi1ELb1ELNS1_9AlgorithmE0EEEvT_T0_ll,@"STO_CUDA_ENTRY STV_DEFAULT"
_ZN7oneflow4cuda7softmax15SoftmaxWarpImplI10SimpleLoadI6__halffE11SimpleStoreIS4_fEfLi1ELi1ELi4ELi1ELb1ELNS1_9AlgorithmE0EEEvT_T0_ll:
.text._ZN7oneflow4cuda7softmax15SoftmaxWarpImplI10SimpleLoadI6__halffE11SimpleStoreIS4_fEfLi1ELi1ELi4ELi1ELb1ELNS1_9AlgorithmE0EEEvT_T0_ll:
        /* <DEDUP_REMOVED lines=24> */
.L_x_4401:
        /* <DEDUP_REMOVED lines=29> */
[----:B------:R-:W-:Y:S02]  /*0350*/  ISETP.NE.U32.AND P2, PT, R6, RZ, PT ;  /* 0x000000ff0600720c */ /* 0x000fe40003f45070 */
[----:B------:R-:W-:-:S03]  /*0360*/  MOV R11, RZ ;  /* 0x000000ff000b7202 */ /* 0x000fc60000000f00 */
        /* <DEDUP_REMOVED lines=16> */
.L_x_4403:
[----:B------:R-:W-:-:S07]  /*0470*/  MOV R0, 0x490 ;  /* 0x0000049000007802 */ /* 0x000fce0000000f00 */
[----:B0-----:R-:W-:Y:S05]  /*0480*/  CALL.REL.NOINC `($__internal_80_$__cuda_sm20_div_u64) ;  /* 0x0000001400747944 */ /* 0x001fea0003c00000 */
.L_x_4404:
[----:B------:R-:W-:Y:S05]  /*0490*/  BSYNC.RECONVERGENT B0 ;  /* 0x0000000000007941 */ /* 0x000fea0003800200 */
.L_x_4402:
        /* <DEDUP_REMOVED lines=50> */
[----:B------:R1:W2:Y:S02]  /*07c0*/  SHFL.BFLY PT, R14, R0, 0x1, 0x1f ;  /* 0x0c201f00000e7f89 */ /* 0x0002a400000e0000 */
.L_x_4425:
[----:B--2---:R-:W-:Y:S01]  /*07d0*/  FADD R13, R0, R14 ;  /* 0x0000000e000d7221 */ /* 0x004fe20000000000 */
[----:B------:R-:W-:Y:S03]  /*07e0*/  BSSY.RECONVERGENT B1, `(.L_x_4408) ;  /* 0x000000d000017945 */ /* 0x000fe60003800200 */
[----:B-1----:R-:W1:Y:S08]  /*07f0*/  MUFU.RCP R0, R13 ;  /* 0x0000000d00007308 */ /* 0x002e700000001000 */
        /* <DEDUP_REMOVED lines=10> */
[----:B0-----:R-:W-:Y:S05]  /*08a0*/  CALL.REL.NOINC `($__internal_81_$__cuda_sm3x_div_rn_noftz_f32_slowpath) ;  /* 0x00000014007c7944 */ /* 0x001fea0003c00000 */
.L_x_4409:
[----:B------:R-:W-:Y:S05]  /*08b0*/  BSYNC.RECONVERGENT B1 ;  /* 0x0000000000017941 */ /* 0x000fea0003800200 */
.L_x_4408:
[----:B------:R-:W-:Y:S02]  /*08c0*/  IMAD.MOV.U32 R9, RZ, RZ, R17 ;  /* 0x000000ffff097224 */ /* 0x000fe400078e0011 */
[----:B------:R-:W-:Y:S01]  /*08d0*/  IMAD.MOV.U32 R8, RZ, RZ, R18 ;  /* 0x000000ffff087224 */ /* 0x000fe200078e0012 */
[----:B------:R-:W-:Y:S06]  /*08e0*/  @P0 BRA `(.L_x_4406) ;  /* 0x0000000000340947 */ /* 0x000fec0003800000 */
[----:B------:R-:W1:Y:S01]  /*08f0*/  LDCU.128 UR4, c[0x0][0x390] ;  /* 0x00007200ff0477ac */ /* 0x000e620008000c00 */
[----:B------:R-:W-:Y:S01]  /*0900*/  MOV R12, R2 ;  /* 0x00000002000c7202 */ /* 0x000fe20000000f00 */
[----:B------:R-:W-:Y:S01]  /*0910*/  IMAD.MOV.U32 R13, RZ, RZ, RZ ;  /* 0x000000ffff0d7224 */ /* 0x000fe200078e00ff */
[----:B------:R-:W-:Y:S01]  /*0920*/  F2FP.F16.F32.PACK_AB R0, RZ, R0 ;  /* 0x00000000ff00723e */ /* 0x000fe200000000ff */
[----:B-1----:R-:W-:Y:S02]  /*0930*/  IMAD R14, R20, UR6, RZ ;  /* 0x00000006140e7c24 */ /* 0x002fe4000f8e02ff */
        /* <DEDUP_REMOVED lines=8> */
.L_x_4406:
[----:B------:R-:W-:Y:S05]  /*09c0*/  BSYNC B0 ;  /* 0x0000000000007941 */ /* 0x000fea0003800000 */
.L_x_4405:
[----:B------:R-:W-:-:S04]  /*09d0*/  ISETP.NE.U32.AND P0, PT, R16, RZ, PT ;  /* 0x000000ff1000720c */ /* 0x000fc80003f05070 */
[----:B------:R-:W-:-:S13]  /*09e0*/  ISETP.NE.AND.EX P0, PT, R10, RZ, PT, P0 ;  /* 0x000000ff0a00720c */ /* 0x000fda0003f05300 */
[----:B------:R-:W-:Y:S05]  /*09f0*/  @!P0 EXIT ;  /* 0x000000000000894d */ /* 0x000fea0003800000 */
.L_x_4420:
        /* <DEDUP_REMOVED lines=40> */
.L_x_4431:
        /* <DEDUP_REMOVED lines=14> */
.L_x_4412:
[----:B------:R-:W-:Y:S05]  /*0d60*/  BSYNC.RECONVERGENT B0 ;  /* 0x0000000000007941 */ /* 0x000fea0003800200 */
.L_x_4411:
[----:B------:R-:W1:Y:S01]  /*0d70*/  LDC.64 R18, c[0x0][0x388] ;  /* 0x0000e200ff127b82 */ /* 0x000e620000000a00 */
[----:B------:R-:W-:Y:S01]  /*0d80*/  ISETP.GE.U32.AND P1, PT, R2, UR40, PT ;  /* 0x0000002802007c0c */ /* 0x000fe2000bf26070 */
[----:B------:R-:W-:Y:S01]  /*0d90*/  BSSY.RECONVERGENT B0, `(.L_x_4413) ;  /* 0x0000017000007945 */ /* 0x000fe20003800200 */
[----:B------:R-:W-:Y:S02]  /*0da0*/  IADD3 R17, P2, PT, R6, R9, RZ ;  /* 0x0000000906117210 */ /* 0x000fe40007f5e0ff */
[----:B------:R-:W-:-:S03]  /*0db0*/  ISETP.GE.AND.EX P1, PT, RZ, UR41, PT, P1 ;  /* 0x00000029ff007c0c */ /* 0x000fc6000bf26310 */
[----:B------:R-:W2:Y:S01]  /*0dc0*/  LDC.64 R14, c[0x0][0x380] ;  /* 0x0000e000ff0e7b82 */ /* 0x000ea20000000a00 */
[----:B------:R-:W-:-:S09]  /*0dd0*/  IMAD.X R10, R7, 0x1, R8, P2 ;  /* 0x00000001070a7824 */ /* 0x000fd200010e0608 */
[----:B------:R-:W-:Y:S01]  /*0de0*/  @!P1 MOV R13, RZ ;  /* 0x000000ff000d9202 */ /* 0x000fe20000000f00 */
[----:B------:R-:W-:Y:S02]  /*0df0*/  @!P1 IMAD.MOV.U32 R12, RZ, RZ, R2 ;  /* 0x000000ffff0c9224 */ /* 0x000fe400078e0002 */
[-C--:B-1----:R-:W-:Y:S02]  /*0e00*/  @!P1 IMAD R16, R10, R18.reuse, RZ ;  /* 0x000000120a109224 */ /* 0x082fe400078e02ff */
[----:B------:R-:W-:-:S04]  /*0e10*/  @!P1 IMAD.WIDE.U32 R12, R17, R18, R12 ;  /* 0x00000012110c9225 */ /* 0x000fc800078e000c */
[----:B------:R-:W-:Y:S01]  /*0e20*/  @!P1 IMAD R11, R17, R19, R16 ;  /* 0x00000013110b9224 */ /* 0x000fe200078e0210 */
[----:B------:R-:W-:Y:S06]  /*0e30*/  @P0 BRA `(.L_x_4414) ;  /* 0x0000000000300947 */ /* 0x000fec0003800000 */
[----:B------:R-:W-:Y:S01]  /*0e40*/  IMAD.MOV.U32 R18, RZ, RZ, R2 ;  /* 0x000000ffff127224 */ /* 0x000fe200078e0002 */
[----:B------:R-:W-:Y:S01]  /*0e50*/  R2UR UR4, R4 ;  /* 0x00000000040472ca */ /* 0x000fe200000e0000 */
[----:B------:R-:W-:Y:S01]  /*0e60*/  IMAD.MOV.U32 R19, RZ, RZ, RZ ;  /* 0x000000ffff137224 */ /* 0x000fe200078e00ff */
[----:B------:R-:W-:Y:S01]  /*0e70*/  R2UR UR5, R5 ;  /* 0x00000000050572ca */ /* 0x000fe200000e0000 */
[----:B------:R-:W-:Y:S01]  /*0e80*/  IMAD R8, R8, UR38, RZ ;  /* 0x0000002608087c24 */ /* 0x000fe2000f8e02ff */
[----:B------:R-:W-:Y:S01]  /*0e90*/  F2FP.F16.F32.PACK_AB R0, RZ, R0 ;  /* 0x00000000ff00723e */ /* 0x000fe200000000ff */
[----:B------:R-:W-:-:S04]  /*0ea0*/  IMAD.WIDE.U32 R18, R9, UR38, R18 ;  /* 0x0000002609127c25 */ /* 0x000fc8000f8e0012 */
[----:B------:R-:W-:Y:S01]  /*0eb0*/  IMAD R9, R9, UR39, R8 ;  /* 0x0000002709097c24 */ /* 0x000fe2000f8e0208 */
[----:B------:R-:W-:-:S04]  /*0ec0*/  LEA R8, P0, R18, UR36, 0x1 ;  /* 0x0000002412087c11 */ /* 0x000fc8000f8008ff */
[----:B------:R-:W-:-:S04]  /*0ed0*/  IADD3 R9, PT, PT, R19, R9, RZ ;  /* 0x0000000913097210 */ /* 0x000fc80007ffe0ff */
[----:B------:R-:W-:-:S05]  /*0ee0*/  LEA.HI.X R9, R18, UR37, R9, 0x1, P0 ;  /* 0x0000002512097c11 */ /* 0x000fca00080f0c09 */
[----:B------:R1:W-:Y:S02]  /*0ef0*/  STG.E.U16 desc[UR4][R8.64], R0 ;  /* 0x0000000008007986 */ /* 0x0003e4000c101504 */
.L_x_4414:
[----:B------:R-:W-:Y:S05]  /*0f00*/  BSYNC.RECONVERGENT B0 ;  /* 0x0000000000007941 */ /* 0x000fea0003800200 */
.L_x_4413:
        /* <DEDUP_REMOVED lines=13> */
[----:B-1----:R-:W-:Y:S02]  /*0fe0*/  HFMA2 R9, -RZ, RZ, 0.96630859375, -0.0022525787353515625 ;  /* 0x3bbb989dff097431 */ /* 0x002fe400000001ff */
[----:B------:R-:W-:Y:S01]  /*0ff0*/  IMAD.MOV.U32 R11, RZ, RZ, 0x437c0000 ;  /* 0x437c0000ff0b7424 */ /* 0x000fe200078e00ff */
[----:B--2---:R-:W-:-:S05]  /*1000*/  FMNMX R13, R14, R13, !PT ;  /* 0x0000000d0e0d7209 */ /* 0x004fca0007800000 */
        /* <DEDUP_REMOVED lines=15> */
.L_x_4437:
        /* <DEDUP_REMOVED lines=14> */
.L_x_4417:
[----:B------:R-:W-:Y:S05]  /*11e0*/  BSYNC.RECONVERGENT B0 ;  /* 0x0000000000007941 */ /* 0x000fea0003800200 */
.L_x_4416:
        /* <DEDUP_REMOVED lines=14> */
.L_x_4419:
[----:B------:R-:W-:Y:S05]  /*12d0*/  BSYNC.RECONVERGENT B0 ;  /* 0x0000000000007941 */ /* 0x000fea0003800200 */
.L_x_4418:
[----:B------:R-:W-:-:S04]  /*12e0*/  IADD3 R9, P0, PT, R6, R17, RZ ;  /* 0x0000001106097210 */ /* 0x000fc80007f1e0ff */
[----:B------:R-:W-:Y:S02]  /*12f0*/  IADD3.X R8, PT, PT, R7, R10, RZ, P0, !PT ;  /* 0x0000000a07087210 */ /* 0x000fe400007fe4ff */
[----:B------:R-:W-:-:S04]  /*1300*/  ISETP.GE.U32.AND P0, PT, R9, UR42, PT ;  /* 0x0000002a09007c0c */ /* 0x000fc8000bf06070 */
[----:B------:R-:W-:-:S13]  /*1310*/  ISETP.GE.AND.EX P0, PT, R8, UR43, PT, P0 ;  /* 0x0000002b08007c0c */ /* 0x000fda000bf06300 */
[----:B------:R-:W-:Y:S05]  /*1320*/  @!P0 BRA `(.L_x_4420) ;  /* 0xfffffff400b48947 */ /* 0x000fea000383ffff */
[----:B------:R-:W-:Y:S05]  /*1330*/  EXIT ;  /* 0x000000000000794d */ /* 0x000fea0003800000 */
.L_x_4407:
[----:B------:R-:W-:Y:S01]  /*1340*/  IMAD.MOV.U32 R12, RZ, RZ, 0x2 ;  /* 0x00000002ff0c7424 */ /* 0x000fe200078e00ff */
[----:B------:R-:W-:Y:S01]  /*1350*/  MOV R11, 0x1f ;  /* 0x0000001f000b7802 */ /* 0x000fe20000000f00 */
[----:B------:R-:W-:Y:S02]  /*1360*/  IMAD.MOV.U32 R15, RZ, RZ, -0x1 ;  /* 0xffffffffff0f7424 */ /* 0x000fe400078e00ff */
[----:B------:R-:W-:Y:S02]  /*1370*/  HFMA2 R9, -RZ, RZ, 0.96630859375, -0.0022525787353515625 ;  /* 0x3bbb989dff097431 */ /* 0x000fe400000001ff */
[----:B------:R-:W-:-:S07]  /*1380*/  IMAD.MOV.U32 R8, RZ, RZ, 0x437c0000 ;  /* 0x437c0000ff087424 */ /* 0x000fce00078e00ff */
[----:B0-----:R-:W-:Y:S05]  /*1390*/  WARPSYNC.COLLECTIVE R15, `(.L_x_4421) ;  /* 0x000000000f087348 */ /* 0x001fea0003c00000 */
[----:B------:R1:W2:Y:S02]  /*13a0*/  SHFL.BFLY P6, R14, R13, R12, R11 ;  /* 0x0c00000c0d0e7389 */ /* 0x0002a400000c000b */
[----:B012---:R-:W-:Y:S05]  /*13b0*/  ENDCOLLECTIVE ;  /* 0x000000000000791b */ /* 0x007fea0003800000 */
.L_x_4421:
[----:B------:R-:W-:Y:S01]  /*13c0*/  IMAD.MOV.U32 R12, RZ, RZ, 0x1 ;  /* 0x00000001ff0c7424 */ /* 0x000fe200078e00ff */
[----:B------:R-:W-:-:S04]  /*13d0*/  FMNMX R0, R14, R13, !PT ;  /* 0x0000000d0e007209 */ /* 0x000fc80007800000 */
[----:B------:R-:W-:-:S07]  /*13e0*/  MOV R13, R0 ;  /* 0x00000000000d7202 */ /* 0x000fce0000000f00 */
[----:B------:R-:W-:Y:S05]  /*13f0*/  WARPSYNC.COLLECTIVE R15, `(.L_x_4422) ;  /* 0x000000000f087348 */ /* 0x000fea0003c00000 */
[----:B------:R0:W1:Y:S02]  /*1400*/  SHFL.BFLY P6, R14, R13, R12, R11 ;  /* 0x0c00000c0d0e7389 */ /* 0x00006400000c000b */
[----:B01----:R-:W-:Y:S05]  /*1410*/  ENDCOLLECTIVE ;  /* 0x000000000000791b */ /* 0x003fea0003800000 */
.L_x_4422:
        /* <DEDUP_REMOVED lines=15> */
.L_x_4423:
[----:B------:R-:W-:Y:S02]  /*1510*/  IMAD.MOV.U32 R12, RZ, RZ, 0x1 ;  /* 0x00000001ff0c7424 */ /* 0x000fe400078e00ff */
[----:B------:R-:W-:-:S05]  /*1520*/  FADD R0, R13, R14 ;  /* 0x0000000e0d007221 */ /* 0x000fca0000000000 */
[----:B------:R-:W-:-:S07]  /*1530*/  MOV R13, R0 ;  /* 0x00000000000d7202 */ /* 0x000fce0000000f00 */
[----:B------:R-:W-:Y:S05]  /*1540*/  WARPSYNC.COLLECTIVE R15, `(.L_x_4424) ;  /* 0x000000000f087348 */ /* 0x000fea0003c00000 */
[----:B------:R0:W1:Y:S02]  /*1550*/  SHFL.BFLY P6, R14, R13, R12, R11 ;  /* 0x0c00000c0d0e7389 */ /* 0x00006400000c000b */
[----:B01----:R-:W-:Y:S05]  /*1560*/  ENDCOLLECTIVE ;  /* 0x000000000000791b */ /* 0x003fea0003800000 */
.L_x_4424:
[----:B------:R-:W-:Y:S05]  /*1570*/  BRA `(.L_x_4425) ;  /* 0xfffffff000947947 */ /* 0x000fea000383ffff */
.L_x_4410:
[----:B------:R-:W-:Y:S01]  /*1580*/  HFMA2 R12, -RZ, RZ, 0, 1.1920928955078125e-07 ;  /* 0x00000002ff0c7431 */ /* 0x000fe200000001ff */
[----:B------:R-:W-:Y:S01]  /*1590*/  BSSY B0, `(.L_x_4426) ;  /* 0x0000006000007945 */ /* 0x000fe20003800000 */
[----:B------:R-:W-:Y:S01]  /*15a0*/  IMAD.MOV.U32 R11, RZ, RZ, 0x1f ;  /* 0x0000001fff0b7424 */ /* 0x000fe200078e00ff */
[----:B------:R-:W-:-:S07]  /*15b0*/  MOV R15, 0xffffffff ;  /* 0xffffffff000f7802 */ /* 0x000fce0000000f00 */
[----:B0-----:R-:W-:Y:S05]  /*15c0*/  WARPSYNC.COLLECTIVE R15, `(.L_x_4427) ;  /* 0x000000000f087348 */ /* 0x001fea0003c00000 */
[----:B------:R1:W2:Y:S02]  /*15d0*/  SHFL.BFLY P6, R14, R13, R12, R11 ;  /* 0x0c00000c0d0e7389 */ /* 0x0002a400000c000b */
[----:B012---:R-:W-:Y:S05]  /*15e0*/  ENDCOLLECTIVE ;  /* 0x000000000000791b */ /* 0x007fea0003800000 */
.L_x_4427:
[----:B------:R-:W-:Y:S05]  /*15f0*/  BSYNC B0 ;  /* 0x0000000000007941 */ /* 0x000fea0003800000 */
.L_x_4426:
[----:B------:R-:W-:Y:S01]  /*1600*/  HFMA2 R11, -RZ, RZ, 0, 1.847743988037109375e-06 ;  /* 0x0000001fff0b7431 */ /* 0x000fe200000001ff */
[----:B------:R-:W-:Y:S01]  /*1610*/  FMNMX R13, R14, R13, !PT ;  /* 0x0000000d0e0d7209 */ /* 0x000fe20007800000 */
[----:B------:R-:W-:Y:S01]  /*1620*/  IMAD.MOV.U32 R12, RZ, RZ, 0x1 ;  /* 0x00000001ff0c7424 */ /* 0x000fe200078e00ff */
[----:B------:R-:W-:Y:S01]  /*1630*/  MOV R17, 0x3bbb989d ;  /* 0x3bbb989d00117802 */ /* 0x000fe20000000f00 */
[----:B------:R-:W-:Y:S02]  /*1640*/  IMAD.MOV.U32 R15, RZ, RZ, -0x1 ;  /* 0xffffffffff0f7424 */ /* 0x000fe400078e00ff */
[----:B------:R-:W-:-:S07]  /*1650*/  IMAD.MOV.U32 R0, RZ, RZ, 0x437c0000 ;  /* 0x437c0000ff007424 */ /* 0x000fce00078e00ff */
[----:B------:R-:W-:Y:S05]  /*1660*/  WARPSYNC.COLLECTIVE R15, `(.L_x_4428) ;  /* 0x000000000f087348 */ /* 0x000fea0003c00000 */
[----:B------:R0:W1:Y:S02]  /*1670*/  SHFL.BFLY P6, R14, R13, R12, R11 ;  /* 0x0c00000c0d0e7389 */ /* 0x00006400000c000b */
[----:B01----:R-:W-:Y:S05]  /*1680*/  ENDCOLLECTIVE ;  /* 0x000000000000791b */ /* 0x003fea0003800000 */
.L_x_4428:
        /* <DEDUP_REMOVED lines=15> */
.L_x_4429:
[----:B------:R-:W-:Y:S02]  /*1780*/  IMAD.MOV.U32 R12, RZ, RZ, 0x1 ;  /* 0x00000001ff0c7424 */ /* 0x000fe400078e00ff */
[----:B------:R-:W-:-:S05]  /*1790*/  FADD R0, R13, R14 ;  /* 0x0000000e0d007221 */ /* 0x000fca0000000000 */
[----:B------:R-:W-:-:S07]  /*17a0*/  MOV R13, R0 ;  /* 0x00000000000d7202 */ /* 0x000fce0000000f00 */
[----:B------:R-:W-:Y:S05]  /*17b0*/  WARPSYNC.COLLECTIVE R15, `(.L_x_4430) ;  /* 0x000000000f087348 */ /* 0x000fea0003c00000 */
[----:B------:R0:W1:Y:S02]  /*17c0*/  SHFL.BFLY P6, R14, R13, R12, R11 ;  /* 0x0c00000c0d0e7389 */ /* 0x00006400000c000b */
[----:B01----:R-:W-:Y:S05]  /*17d0*/  ENDCOLLECTIVE ;  /* 0x000000000000791b */ /* 0x003fea0003800000 */
.L_x_4430:
[----:B------:R-:W-:Y:S05]  /*17e0*/  BRA `(.L_x_4431) ;  /* 0xfffffff400247947 */ /* 0x000fea000383ffff */
.L_x_4415:
[----:B------:R-:W-:Y:S01]  /*17f0*/  HFMA2 R12, -RZ, RZ, 0, 1.1920928955078125e-07 ;  /* 0x00000002ff0c7431 */ /* 0x000fe200000001ff */
[----:B------:R-:W-:Y:S01]  /*1800*/  BSSY B0, `(.L_x_4432) ;  /* 0x0000006000007945 */ /* 0x000fe20003800000 */
[----:B------:R-:W-:Y:S01]  /*1810*/  IMAD.MOV.U32 R11, RZ, RZ, 0x1f ;  /* 0x0000001fff0b7424 */ /* 0x000fe200078e00ff */
[----:B------:R-:W-:-:S07]  /*1820*/  MOV R15, 0xffffffff ;  /* 0xffffffff000f7802 */ /* 0x000fce0000000f00 */
[----:B01----:R-:W-:Y:S05]  /*1830*/  WARPSYNC.COLLECTIVE R15, `(.L_x_4433) ;  /* 0x000000000f087348 */ /* 0x003fea0003c00000 */
[----:B------:R2:W3:Y:S02]  /*1840*/  SHFL.BFLY P6, R14, R13, R12, R11 ;  /* 0x0c00000c0d0e7389 */ /* 0x0004e400000c000b */
[----:B0123--:R-:W-:Y:S05]  /*1850*/  ENDCOLLECTIVE ;  /* 0x000000000000791b */ /* 0x00ffea0003800000 */
.L_x_4433:
[----:B------:R-:W-:Y:S05]  /*1860*/  BSYNC B0 ;  /* 0x0000000000007941 */ /* 0x000fea0003800000 */
.L_x_4432:
        /* <DEDUP_REMOVED lines=9> */
.L_x_4434:
        /* <DEDUP_REMOVED lines=15> */
.L_x_4435:
[----:B------:R-:W-:Y:S02]  /*19f0*/  IMAD.MOV.U32 R12, RZ, RZ, 0x1 ;  /* 0x00000001ff0c7424 */ /* 0x000fe400078e00ff */
[----:B------:R-:W-:-:S05]  /*1a00*/  FADD R0, R13, R14 ;  /* 0x0000000e0d007221 */ /* 0x000fca0000000000 */
[----:B------:R-:W-:-:S07]  /*1a10*/  MOV R13, R0 ;  /* 0x00000000000d7202 */ /* 0x000fce0000000f00 */
[----:B------:R-:W-:Y:S05]  /*1a20*/  WARPSYNC.COLLECTIVE R15, `(.L_x_4436) ;  /* 0x000000000f087348 */ /* 0x000fea0003c00000 */
[----:B------:R0:W1:Y:S02]  /*1a30*/  SHFL.BFLY P6, R14, R13, R12, R11 ;  /* 0x0c00000c0d0e7389 */ /* 0x00006400000c000b */
[----:B01----:R-:W-:Y:S05]  /*1a40*/  ENDCOLLECTIVE ;  /* 0x000000000000791b */ /* 0x003fea0003800000 */
.L_x_4436:
[----:B------:R-:W-:Y:S05]  /*1a50*/  BRA `(.L_x_4437) ;  /* 0xfffffff400a87947 */ /* 0x000fea000383ffff */
        .weak           $__internal_80_$__cuda_sm20_div_u64
        .type           $__internal_80_$__cuda_sm20_div_u64,@function
        .size           $__internal_80_$__cuda_sm20_div_u64,($__internal_81_$__cuda_sm3x_div_rn_noftz_f32_slowpath - $__internal_80_$__cuda_sm20_div_u64)
$__internal_80_$__cuda_sm20_div_u64:
        /* <DEDUP_REMOVED lines=67> */
[----:B------:R-:W-:Y:S06]  /*1e90*/  RET.REL.NODEC R2 `(_ZN7oneflow4cuda7softmax15SoftmaxWarpImplI10SimpleLoadI6__halffE11SimpleStoreIS4_fEfLi1ELi1ELi4ELi1ELb1ELNS1_9AlgorithmE0EEEvT_T0_ll) ;  /* 0xffffffe002587950 */ /* 0x000fec0003c3ffff */
        .weak           $__internal_81_$__cuda_sm3x_div_rn_noftz_f32_slowpath
        .type           $__internal_81_$__cuda_sm3x_div_rn_noftz_f32_slowpath,@function
        .size           $__internal_81_$__cuda_sm3x_div_rn_noftz_f32_slowpath,(.L_x_15398 - $__internal_81_$__cuda_sm3x_div_rn_noftz_f32_slowpath)
$__internal_81_$__cuda_sm3x_div_rn_noftz_f32_slowpath:
        /* <DEDUP_REMOVED lines=34> */
.L_x_4439:
        /* <DEDUP_REMOVED lines=35> */
[----:B------:R-:W-:Y:S01]  /*22f0*/  ISETP.NE.AND P3, PT, R13, RZ, PT ;  /* 0x000000ff0d00720c */ /* 0x000fe20003f65270 */
        /* <DEDUP_REMOVED lines=15> */
.L_x_4446:
[----:B------:R-:W-:-:S04]  /*23f0*/  LOP3.LUT R0, R0, 0x80000000, RZ, 0xc0, !PT ;  /* 0x8000000000007812 */ /* 0x000fc800078ec0ff */
[----:B------:R-:W-:Y:S01]  /*2400*/  LOP3.LUT R0, R0, 0x7f800000, RZ, 0xfc, !PT ;  /* 0x7f80000000007812 */ /* 0x000fe200078efcff */
[----:B------:R-:W-:Y:S06]  /*2410*/  BRA `(.L_x_4447) ;  /* 0x0000000000047947 */ /* 0x000fec0003800000 */
.L_x_4445:
[----:B------:R-:W-:-:S07]  /*2420*/  IMAD R0, R21, 0x800000, R0 ;  /* 0x0080000015007824 */ /* 0x000fce00078e0200 */
.L_x_4447:
[----:B------:R-:W-:Y:S05]  /*2430*/  BSYNC.RECONVERGENT B3 ;  /* 0x0000000000037941 */ /* 0x000fea0003800200 */
.L_x_4444:
[----:B------:R-:W-:Y:S05]  /*2440*/  BRA `(.L_x_4448) ;  /* 0x0000000000207947 */ /* 0x000fea0003800000 */
.L_x_4443:
[----:B------:R-:W-:-:S04]  /*2450*/  LOP3.LUT R0, R11, 0x80000000, R0, 0x48, !PT ;  /* 0x800000000b007812 */ /* 0x000fc800078e4800 */
[----:B------:R-:W-:Y:S01]  /*2460*/  LOP3.LUT R0, R0, 0x7f800000, RZ, 0xfc, !PT ;  /* 0x7f80000000007812 */ /* 0x000fe200078efcff */
[----:B------:R-:W-:Y:S06]  /*2470*/  BRA `(.L_x_4448) ;  /* 0x0000000000147947 */ /* 0x000fec0003800000 */
.L_x_4442:
[----:B------:R-:W-:Y:S01]  /*2480*/  LOP3.LUT R0, R11, 0x80000000, R0, 0x48, !PT ;  /* 0x800000000b007812 */ /* 0x000fe200078e4800 */
[----:B------:R-:W-:Y:S06]  /*2490*/  BRA `(.L_x_4448) ;  /* 0x00000000000c7947 */ /* 0x000fec0003800000 */
.L_x_4441:
[----:B------:R-:W0:Y:S01]  /*24a0*/  MUFU.RSQ R0, -QNAN ;  /* 0xffc0000000007908 */ /* 0x000e220000001400 */
[----:B------:R-:W-:Y:S05]  /*24b0*/  BRA `(.L_x_4448) ;  /* 0x0000000000047947 */ /* 0x000fea0003800000 */
.L_x_4440:
[----:B------:R-:W-:-:S07]  /*24c0*/  FADD.FTZ R0, R0, R11 ;  /* 0x0000000b00007221 */ /* 0x000fce0000010000 */
.L_x_4448:
[----:B------:R-:W-:Y:S05]  /*24d0*/  BSYNC.RECONVERGENT B2 ;  /* 0x0000000000027941 */ /* 0x000fea0003800200 */
.L_x_4438:
[----:B------:R-:W-:-:S04]  /*24e0*/  HFMA2 R13, -RZ, RZ, 0, 0 ;  /* 0x00000000ff0d7431 */ /* 0x000fc800000001ff */
[----:B0-----:R-:W-:Y:S05]  /*24f0*/  RET.REL.NODEC R12 `(_ZN7oneflow4cuda7softmax15SoftmaxWarpImplI10SimpleLoadI6__halffE11SimpleStoreIS4_fEfLi1ELi1ELi4ELi1ELb1ELNS1_9AlgorithmE0EEEvT_T0_ll) ;  /* 0xffffffd80cc07950 */ /* 0x001fea0003c3ffff */
.L_x_4449:
        /* <DEDUP_REMOVED lines=16> */
.L_x_15398:


//--------------------- .text._ZN7oneflow4cuda7softmax15SoftmaxWarpImplI10SimpleLoadI6__halffE11SimpleStoreIS4_fEfLi1ELi1ELi4ELi1ELb0ELNS1_9AlgorithmE0EEEvT_T0_ll --------------------------
	.section	.text._ZN7oneflow4cuda7softmax15SoftmaxWarpImplI10SimpleLoadI6__halffE11SimpleStoreIS4_fEfLi1ELi1ELi4ELi1ELb0ELNS1_9AlgorithmE0EEEvT_T0_ll,"ax",@progbits
	.align	128
        .global         _ZN7oneflow4cuda7softmax15SoftmaxWarpImplI10SimpleLoadI6__halffE11SimpleStoreIS4_fEfLi1ELi1ELi4ELi1ELb0ELNS1_9AlgorithmE0EEEvT_T0_ll
        .type           _ZN7oneflow4cuda7softmax15SoftmaxWarpImplI10SimpleLoadI6__halffE11SimpleStoreIS4_fEfLi1ELi1ELi4ELi1ELb0ELNS1_9AlgorithmE0EEEvT_T0_ll,@function
        .size           _ZN7oneflow4cuda7softmax15SoftmaxWarpImplI10SimpleLoadI6__halffE11SimpleStoreIS4_fEfLi1ELi1ELi4ELi1ELb0ELNS1_9AlgorithmE0EEEvT_T0_ll,(.L_x_15400 - _ZN7oneflow4cuda7softmax15SoftmaxWarpImplI10SimpleLoadI6__halffE11SimpleStoreIS4_fEfLi1ELi1ELi4ELi1ELb0ELNS1_9AlgorithmE0EEEvT_T0_ll)
        .other          _ZN7oneflow4cuda7softmax15SoftmaxWarpImplI10SimpleLoadI6__halffE11SimpleStoreIS4_fEfLi1ELi1ELi4ELi1ELb0ELNS1_9AlgorithmE0EEEvT_T0_ll,@"STO_CUDA_ENTRY STV_DEFAULT"
_ZN7oneflow4cuda7softmax15SoftmaxWarpImplI10SimpleLoadI6__halffE11SimpleStoreIS4_fEfLi1ELi1ELi4ELi1ELb0ELNS1_9AlgorithmE0EEEvT_T0_ll:
.text._ZN7oneflow4cuda7softmax15SoftmaxWarpImplI10SimpleLoadI6__halffE11SimpleStoreIS4_fEfLi1ELi1ELi4ELi1ELb0ELNS1_9AlgorithmE0EEEvT_T0_ll:
        /* <DEDUP_REMOVED lines=24> */
.L_x_4450:
        /* <DEDUP_REMOVED lines=47> */
.L_x_4452:
[----:B------:R-:W-:-:S07]  /*0470*/  MOV R0, 0x490 ;  /* 0x0000049000007802 */ /* 0x000fce0000000f00 */
[----:B0-----:R-:W-:Y:S05]  /*0480*/  CALL.REL.NOINC `($__internal_82_$__cuda_sm20_div_u64) ;  /* 0x0000001400007944 */ /* 0x001fea0003c00000 */
.L_x_4453:
[----:B------:R-:W-:Y:S05]  /*0490*/  BSYNC.RECONVERGENT B0 ;  /* 0x0000000000007941 */ /* 0x000fea0003800200 */
.L_x_4451:
        /* <DEDUP_REMOVED lines=43> */
.L_x_4470:
        /* <DEDUP_REMOVED lines=11> */
[----:B------:R-:W-:Y:S01]  /*0800*/  MOV R12, 0x830 ;  /* 0x00000830000c7802 */ /* 0x000fe20000000f00 */
[----:B------:R-:W-:-:S07]  /*0810*/  IMAD.MOV.U32 R11, RZ, RZ, R13 ;  /* 0x000000ffff0b7224 */ /* 0x000fce00078e000d */
[----:B0-----:R-:W-:Y:S05]  /*0820*/  CALL.REL.NOINC `($__internal_83_$__cuda_sm3x_div_rn_noftz_f32_slowpath) ;  /* 0x0000001400287944 */ /* 0x001fea0003c00000 */
.L_x_4458:
[----:B------:R-:W-:Y:S05]  /*0830*/  BSYNC.RECONVERGENT B1 ;  /* 0x0000000000017941 */ /* 0x000fea0003800200 */
.L_x_4457:
        /* <DEDUP_REMOVED lines=10> */
[----:B------:R-:W-:Y:S01]  /*08e0*/  IMAD.IADD R9, R11, 0x1, R9 ;  /* 0x000000010b097824 */ /* 0x000fe200078e0209 */
[----:B------:R-:W-:-:S04]  /*08f0*/  MOV R8, R16 ;  /* 0x0000001000087202 */ /* 0x000fc80000000f00 */
[----:B------:R-:W-:Y:S01]  /*0900*/  LEA.HI.X R13, R10, UR5, R9, 0x1, P0 ;  /* 0x000000050a0d7c11 */ /* 0x000fe200080f0c09 */
[----:B------:R-:W-:-:S04]  /*0910*/  IMAD.MOV.U32 R9, RZ, RZ, R17 ;  /* 0x000000ffff097224 */ /* 0x000fc800078e0011 */
[----:B------:R3:W-:Y:S03]  /*0920*/  STG.E.U16 desc[UR6][R12.64], R0 ;  /* 0x000000000c007986 */ /* 0x0007e6000c101506 */
.L_x_4455:
[----:B------:R-:W-:Y:S05]  /*0930*/  BSYNC B0 ;  /* 0x0000000000007941 */ /* 0x000fea0003800000 */
.L_x_4454:
[----:B------:R-:W-:-:S04]  /*0940*/  ISETP.NE.U32.AND P0, PT, R18, RZ, PT ;  /* 0x000000ff1200720c */ /* 0x000fc80003f05070 */
[----:B------:R-:W-:-:S13]  /*0950*/  ISETP.NE.AND.EX P0, PT, R19, RZ, PT, P0 ;  /* 0x000000ff1300720c */ /* 0x000fda0003f05300 */
[----:B------:R-:W-:Y:S05]  /*0960*/  @!P0 EXIT ;  /* 0x000000000000894d */ /* 0x000fea0003800000 */
.L_x_4465:
[----:B------:R-:W-:Y:S02]  /*0970*/  HFMA2 R11, -RZ, RZ, 0, 0 ;  /* 0x00000000ff0b7431 */ /* 0x000fe400000001ff */
[----:B---3--:R-:W-:Y:S01]  /*0980*/  IMAD R0, R8, UR38, RZ ;  /* 0x0000002608007c24 */ /* 0x008fe2000f8e02ff */
        /* <DEDUP_REMOVED lines=8> */
[----:B------:R-:W2:Y:S01]  /*0a10*/  LDG.E.U16 R14, desc[UR4][R14.64] ;  /* 0x000000040e0e7981 */ /* 0x000ea2000c1e1500 */
[----:B------:R-:W-:Y:S01]  /*0a20*/  UMOV UR4, 0xffffffff ;  /* 0xffffffff00047882 */ /* 0x000fe20000000000 */
[----:B--2---:R-:W-:-:S05]  /*0a30*/  HADD2.F32 R19, -RZ, R14.H0_H0 ;  /* 0x2000000eff137230 */ /* 0x004fca0000004100 */
        /* <DEDUP_REMOVED lines=21> */
.L_x_4476:
        /* <DEDUP_REMOVED lines=13> */
[----:B0-----:R-:W-:Y:S05]  /*0c60*/  CALL.REL.NOINC `($__internal_83_$__cuda_sm3x_div_rn_noftz_f32_slowpath) ;  /* 0x0000001000187944 */ /* 0x001fea0003c00000 */
.L_x_4461:
[----:B------:R-:W-:Y:S05]  /*0c70*/  BSYNC.RECONVERGENT B0 ;  /* 0x0000000000007941 */ /* 0x000fea0003800200 */
.L_x_4460:
[----:B------:R-:W-:Y:S01]  /*0c80*/  IADD3 R17, P0, PT, R6, R9, RZ ;  /* 0x0000000906117210 */ /* 0x000fe20007f1e0ff */
[----:B------:R-:W-:Y:S01]  /*0c90*/  IMAD R14, R8, UR42, RZ ;  /* 0x0000002a080e7c24 */ /* 0x000fe2000f8e02ff */
[----:B------:R-:W-:Y:S01]  /*0ca0*/  MOV R12, R2 ;  /* 0x00000002000c7202 */ /* 0x000fe20000000f00 */
[----:B------:R-:W-:Y:S01]  /*0cb0*/  IMAD.MOV.U32 R13, RZ, RZ, RZ ;  /* 0x000000ffff0d7224 */ /* 0x000fe200078e00ff */
[C---:B------:R-:W-:Y:S01]  /*0cc0*/  R2UR UR4, R4.reuse ;  /* 0x00000000040472ca */ /* 0x040fe200000e0000 */
[----:B------:R-:W-:Y:S01]  /*0cd0*/  IMAD.X R10, R7, 0x1, R8, P0 ;  /* 0x00000001070a7824 */ /* 0x000fe200000e0608 */
[----:B------:R-:W-:Y:S01]  /*0ce0*/  R2UR UR5, R5 ;  /* 0x00000000050572ca */ /* 0x000fe200000e0000 */
[----:B------:R-:W-:Y:S01]  /*0cf0*/  IMAD R11, R9, UR43, R14 ;  /* 0x0000002b090b7c24 */ /* 0x000fe2000f8e020e */
[----:B------:R-:W-:Y:S01]  /*0d00*/  R2UR UR6, R4 ;  /* 0x00000000040672ca */ /* 0x000fe200000e0000 */
[----:B------:R-:W-:Y:S01]  /*0d10*/  IMAD R14, R10, UR38, RZ ;  /* 0x000000260a0e7c24 */ /* 0x000fe2000f8e02ff */
[----:B------:R-:W-:Y:S01]  /*0d20*/  R2UR UR7, R5 ;  /* 0x00000000050772ca */ /* 0x000fe200000e0000 */
[----:B------:R-:W-:Y:S01]  /*0d30*/  IMAD.WIDE.U32 R8, R9, UR42, R12 ;  /* 0x0000002a09087c25 */ /* 0x000fe2000f8e000c */
[----:B------:R-:W-:-:S03]  /*0d40*/  F2FP.F16.F32.PACK_AB R0, RZ, R0 ;  /* 0x00000000ff00723e */ /* 0x000fc600000000ff */
        /* <DEDUP_REMOVED lines=9> */
[----:B------:R-:W2:Y:S01]  /*0de0*/  LDG.E.U16 R14, desc[UR6][R14.64] ;  /* 0x000000060e0e7981 */ /* 0x000ea2000c1e1500 */
[----:B------:R-:W-:Y:S01]  /*0df0*/  UMOV UR4, 0xffffffff ;  /* 0xffffffff00047882 */ /* 0x000fe20000000000 */
[----:B--2---:R-:W-:-:S05]  /*0e00*/  HADD2.F32 R21, -RZ, R14.H0_H0 ;  /* 0x2000000eff157230 */ /* 0x004fca0000004100 */
[----:B------:R-:W-:Y:S01]  /*0e10*/  FMNMX R13, R21, -INF , !PT ;  /* 0xff800000150d7809 */ /* 0x000fe20007800000 */
[----:B-1----:R-:W-:Y:S06]  /*0e20*/  BRA.DIV UR4, `(.L_x_4462) ;  /* 0x0000000604fc7947 */ /* 0x002fec000b800000 */
[----:B------:R-:W1:Y:S01]  /*0e30*/  SHFL.BFLY PT, R14, R13, 0x2, 0x1f ;  /* 0x0c401f000d0e7f89 */ /* 0x000e6200000e0000 */
[----:B------:R-:W-:Y:S02]  /*0e40*/  HFMA2 R9, -RZ, RZ, 0.96630859375, -0.0022525787353515625 ;  /* 0x3bbb989dff097431 */ /* 0x000fe400000001ff */
        /* <DEDUP_REMOVED lines=17> */
.L_x_4482:
        /* <DEDUP_REMOVED lines=14> */
.L_x_4464:
[----:B------:R-:W-:Y:S05]  /*1040*/  BSYNC.RECONVERGENT B0 ;  /* 0x0000000000007941 */ /* 0x000fea0003800200 */
.L_x_4463:
        /* <DEDUP_REMOVED lines=10> */
[----:B------:R-:W-:Y:S02]  /*10f0*/  LEA.HI.X R13, R8, UR41, R9, 0x1, P0 ;  /* 0x00000029080d7c11 */ /* 0x000fe400080f0c09 */
[----:B------:R-:W-:-:S03]  /*1100*/  IADD3 R9, P0, PT, R6, R17, RZ ;  /* 0x0000001106097210 */ /* 0x000fc60007f1e0ff */
[----:B------:R4:W-:Y:S01]  /*1110*/  STG.E.U16 desc[UR4][R12.64], R0 ;  /* 0x000000000c007986 */ /* 0x0009e2000c101504 */
[----:B------:R-:W-:Y:S02]  /*1120*/  IADD3.X R8, PT, PT, R7, R10, RZ, P0, !PT ;  /* 0x0000000a07087210 */ /* 0x000fe400007fe4ff */
[----:B------:R-:W-:-:S04]  /*1130*/  ISETP.GE.U32.AND P0, PT, R9, UR44, PT ;  /* 0x0000002c09007c0c */ /* 0x000fc8000bf06070 */
[----:B------:R-:W-:-:S13]  /*1140*/  ISETP.GE.AND.EX P0, PT, R8, UR45, PT, P0 ;  /* 0x0000002d08007c0c */ /* 0x000fda000bf06300 */
[----:B----4-:R-:W-:Y:S05]  /*1150*/  @!P0 BRA `(.L_x_4465) ;  /* 0xfffffff800048947 */ /* 0x010fea000383ffff */
[----:B------:R-:W-:Y:S05]  /*1160*/  EXIT ;  /* 0x000000000000794d */ /* 0x000fea0003800000 */
.L_x_4456:
        /* <DEDUP_REMOVED lines=8> */
.L_x_4466:
[----:B------:R-:W-:Y:S01]  /*11f0*/  IMAD.MOV.U32 R12, RZ, RZ, 0x1 ;  /* 0x00000001ff0c7424 */ /* 0x000fe200078e00ff */
[----:B------:R-:W-:-:S04]  /*1200*/  FMNMX R0, R13, R14, !PT ;  /* 0x0000000e0d007209 */ /* 0x000fc80007800000 */
[----:B------:R-:W-:-:S07]  /*1210*/  MOV R13, R0 ;  /* 0x00000000000d7202 */ /* 0x000fce0000000f00 */
[----:B------:R-:W-:Y:S05]  /*1220*/  WARPSYNC.COLLECTIVE R15, `(.L_x_4467) ;  /* 0x000000000f087348 */ /* 0x000fea0003c00000 */
[----:B------:R0:W1:Y:S02]  /*1230*/  SHFL.BFLY P6, R14, R13, R12, R11 ;  /* 0x0c00000c0d0e7389 */ /* 0x00006400000c000b */
[----:B01----:R-:W-:Y:S05]  /*1240*/  ENDCOLLECTIVE ;  /* 0x000000000000791b */ /* 0x003fea0003800000 */
.L_x_4467:
[----:B------:R-:W-:Y:S01]  /*1250*/  IMAD.MOV.U32 R12, RZ, RZ, 0x2 ;  /* 0x00000002ff0c7424 */ /* 0x000fe200078e00ff */
[----:B------:R-:W-:-:S05]  /*1260*/  FMNMX R0, R0, R14, !PT ;  /* 0x0000000e00007209 */ /* 0x000fca0007800000 */
[----:B------:R-:W-:-:S04]  /*1270*/  FADD R0, R23, -R0 ;  /* 0x8000000017007221 */ /* 0x000fc80000000000 */
        /* <DEDUP_REMOVED lines=12> */
.L_x_4468:
[----:B------:R-:W-:Y:S02]  /*1340*/  IMAD.MOV.U32 R12, RZ, RZ, 0x1 ;  /* 0x00000001ff0c7424 */ /* 0x000fe400078e00ff */
[----:B------:R-:W-:-:S05]  /*1350*/  FADD R0, R13, R14 ;  /* 0x0000000e0d007221 */ /* 0x000fca0000000000 */
[----:B------:R-:W-:-:S07]  /*1360*/  MOV R13, R0 ;  /* 0x00000000000d7202 */ /* 0x000fce0000000f00 */
[----:B------:R-:W-:Y:S05]  /*1370*/  WARPSYNC.COLLECTIVE R15, `(.L_x_4469) ;  /* 0x000000000f087348 */ /* 0x000fea0003c00000 */
[----:B------:R0:W1:Y:S02]  /*1380*/  SHFL.BFLY P6, R14, R13, R12, R11 ;  /* 0x0c00000c0d0e7389 */ /* 0x00006400000c000b */
[----:B01----:R-:W-:Y:S05]  /*1390*/  ENDCOLLECTIVE ;  /* 0x000000000000791b */ /* 0x003fea0003800000 */
.L_x_4469:
[----:B------:R-:W-:Y:S05]  /*13a0*/  BRA `(.L_x_4470) ;  /* 0xfffffff000e87947 */ /* 0x000fea000383ffff */
.L_x_4459:
[----:B------:R-:W-:Y:S01]  /*13b0*/  BSSY B0, `(.L_x_4471) ;  /* 0x0000007000007945 */ /* 0x000fe20003800000 */
[----:B------:R-:W-:Y:S01]  /*13c0*/  MOV R12, 0x2 ;  /* 0x00000002000c7802 */ /* 0x000fe20000000f00 */
[----:B------:R-:W-:Y:S01]  /*13d0*/  IMAD.MOV.U32 R11, RZ, RZ, 0x1f ;  /* 0x0000001fff0b7424 */ /* 0x000fe200078e00ff */
[----:B------:R-:W-:-:S07]  /*13e0*/  MOV R15, 0xffffffff ;  /* 0xffffffff000f7802 */ /* 0x000fce0000000f00 */
[----:B0-----:R-:W-:Y:S05]  /*13f0*/  WARPSYNC.COLLECTIVE R15, `(.L_x_4472) ;  /* 0x000000000f087348 */ /* 0x001fea0003c00000 */
[----:B------:R1:W2:Y:S02]  /*1400*/  SHFL.BFLY P6, R14, R13, R12, R11 ;  /* 0x0c00000c0d0e7389 */ /* 0x0002a400000c000b */
[----:B012---:R-:W-:Y:S05]  /*1410*/  ENDCOLLECTIVE ;  /* 0x000000000000791b */ /* 0x007fea0003800000 */
.L_x_4472:
[----:B------:R-:W-:Y:S05]  /*1420*/  BSYNC B0 ;  /* 0x0000000000007941 */ /* 0x000fea0003800000 */
.L_x_4471:
        /* <DEDUP_REMOVED lines=9> */
.L_x_4473:
        /* <DEDUP_REMOVED lines=15> */
.L_x_4474:
[----:B------:R-:W-:Y:S02]  /*15b0*/  IMAD.MOV.U32 R12, RZ, RZ, 0x1 ;  /* 0x00000001ff0c7424 */ /* 0x000fe400078e00ff */
[----:B------:R-:W-:-:S05]  /*15c0*/  FADD R0, R13, R14 ;  /* 0x0000000e0d007221 */ /* 0x000fca0000000000 */
[----:B------:R-:W-:-:S07]  /*15d0*/  MOV R13, R0 ;  /* 0x00000000000d7202 */ /* 0x000fce0000000f00 */
[----:B------:R-:W-:Y:S05]  /*15e0*/  WARPSYNC.COLLECTIVE R15, `(.L_x_4475) ;  /* 0x000000000f087348 */ /* 0x000fea0003c00000 */
[----:B------:R0:W1:Y:S02]  /*15f0*/  SHFL.BFLY P6, R14, R13, R12, R11 ;  /* 0x0c00000c0d0e7389 */ /* 0x00006400000c000b */
[----:B01----:R-:W-:Y:S05]  /*1600*/  ENDCOLLECTIVE ;  /* 0x000000000000791b */ /* 0x003fea0003800000 */
.L_x_4475:
[----:B------:R-:W-:Y:S05]  /*1610*/  BRA `(.L_x_4476) ;  /* 0xfffffff4005c7947 */ /* 0x000fea000383ffff */
.L_x_4462:
[----:B------:R-:W-:Y:S01]  /*1620*/  HFMA2 R12, -RZ, RZ, 0, 1.1920928955078125e-07 ;  /* 0x00000002ff0c7431 */ /* 0x000fe200000001ff */
[----:B------:R-:W-:Y:S01]  /*1630*/  BSSY B0, `(.L_x_4477) ;  /* 0x0000006000007945 */ /* 0x000fe20003800000 */
[----:B------:R-:W-:Y:S01]  /*1640*/  IMAD.MOV.U32 R11, RZ, RZ, 0x1f ;  /* 0x0000001fff0b7424 */ /* 0x000fe200078e00ff */
[----:B------:R-:W-:-:S07]  /*1650*/  MOV R15, 0xffffffff ;  /* 0xffffffff000f7802 */ /* 0x000fce0000000f00 */
[----:B0-----:R-:W-:Y:S05]  /*1660*/  WARPSYNC.COLLECTIVE R15, `(.L_x_4478) ;  /* 0x000000000f087348 */ /* 0x001fea0003c00000 */
[----:B------:R1:W2:Y:S02]  /*1670*/  SHFL.BFLY P6, R14, R13, R12, R11 ;  /* 0x0c00000c0d0e7389 */ /* 0x0002a400000c000b */
[----:B012---:R-:W-:Y:S05]  /*1680*/  ENDCOLLECTIVE ;  /* 0x000000000000791b */ /* 0x007fea0003800000 */
.L_x_4478:
[----:B------:R-:W-:Y:S05]  /*1690*/  BSYNC B0 ;  /* 0x0000000000007941 */ /* 0x000fea0003800000 */
.L_x_4477:
        /* <DEDUP_REMOVED lines=9> */
.L_x_4479:
        /* <DEDUP_REMOVED lines=15> */
.L_x_4480:
[----:B------:R-:W-:Y:S02]  /*1820*/  IMAD.MOV.U32 R12, RZ, RZ, 0x1 ;  /* 0x00000001ff0c7424 */ /* 0x000fe400078e00ff */
[----:B------:R-:W-:-:S05]  /*1830*/  FADD R0, R13, R14 ;  /* 0x0000000e0d007221 */ /* 0x000fca0000000000 */
[----:B------:R-:W-:-:S07]  /*1840*/  MOV R13, R0 ;  /* 0x00000000000d7202 */ /* 0x000fce0000000f00 */
[----:B------:R-:W-:Y:S05]  /*1850*/  WARPSYNC.COLLECTIVE R15, `(.L_x_4481) ;  /* 0x000000000f087348 */ /* 0x000fea0003c00000 */
[----:B------:R0:W1:Y:S02]  /*1860*/  SHFL.BFLY P6, R14, R13, R12, R11 ;  /* 0x0c00000c0d0e7389 */ /* 0x00006400000c000b */
[----:B01----:R-:W-:Y:S05]  /*1870*/  ENDCOLLECTIVE ;  /* 0x000000000000791b */ /* 0x003fea0003800000 */
.L_x_4481:
[----:B------:R-:W-:Y:S05]  /*1880*/  BRA `(.L_x_4482) ;  /* 0xfffffff400b47947 */ /* 0x000fea000383ffff */
        .weak           $__internal_82_$__cuda_sm20_div_u64
        .type           $__internal_82_$__cuda_sm20_div_u64,@function
        .size           $__internal_82_$__cuda_sm20_div_u64,($__internal_83_$__cuda_sm3x_div_rn_noftz_f32_slowpath - $__internal_82_$__cuda_sm20_div_u64)
$__internal_82_$__cuda_sm20_div_u64:
        /* <DEDUP_REMOVED lines=44> */
[----:B------:R-:W-:Y:S02]  /*1b50*/  ISETP.GE.U32.AND P0, PT, R15, R6, PT ;  /* 0x000000060f00720c */ /* 0x000fe40003f06070 */
[----:B------:R-:W-:Y:S01]  /*1b60*/  IADD3 R5, P2, PT, -R6, R15, RZ ;  /* 0x0000000f06057210 */ /* 0x000fe20007f5e1ff */
[----:B------:R-:W-:Y:S01]  /*1b70*/  IMAD.X R10, R4, 0x1, ~R3, P1 ;  /* 0x00000001040a7824 */ /* 0x000fe200008e0e03 */
[----:B------:R-:W-:-:S04]  /*1b80*/  IADD3 R2, P1, PT, R11, 0x1, RZ ;  /* 0x000000010b027810 */ /* 0x000fc80007f3e0ff */
[----:B------:R-:W-:Y:S01]  /*1b90*/  ISETP.GE.U32.AND.EX P0, PT, R10, R7, PT, P0 ;  /* 0x000000070a00720c */ /* 0x000fe20003f06100 */
[----:B------:R-:W-:Y:S01]  /*1ba0*/  IMAD.X R4, RZ, RZ, R13, P1 ;  /* 0x000000ffff047224 */ /* 0x000fe200008e060d */
        /* <DEDUP_REMOVED lines=8> */
[----:B------:R-:W-:Y:S02]  /*1c30*/  IADD3.X R11, PT, PT, RZ, R2, RZ, P2, !PT ;  /* 0x00000002ff0b7210 */ /* 0x000fe400017fe4ff */
[----:B------:R-:W-:Y:S02]  /*1c40*/  ISETP.NE.U32.AND P1, PT, R6, RZ, PT ;  /* 0x000000ff0600720c */ /* 0x000fe40003f25070 */
[----:B------:R-:W-:-:S02]  /*1c50*/  SEL R10, R10, R3, P0 ;  /* 0x000000030a0a7207 */ /* 0x000fc40000000000 */
[----:B------:R-:W-:Y:S01]  /*1c60*/  SEL R11, R11, R2, P0 ;  /* 0x000000020b0b7207 */ /* 0x000fe20000000000 */
[----:B------:R-:W-:Y:S01]  /*1c70*/  IMAD.MOV.U32 R2, RZ, RZ, R0 ;  /* 0x000000ffff027224 */ /* 0x000fe200078e0000 */
[----:B------:R-:W-:Y:S02]  /*1c80*/  MOV R3, 0x0 ;  /* 0x0000000000037802 */ /* 0x000fe40000000f00 */
[----:B------:R-:W-:-:S04]  /*1c90*/  ISETP.NE.AND.EX P1, PT, R7, RZ, PT, P1 ;  /* 0x000000ff0700720c */ /* 0x000fc80003f25310 */
[----:B------:R-:W-:Y:S02]  /*1ca0*/  SEL R10, R10, 0xffffffff, P1 ;  /* 0xffffffff0a0a7807 */ /* 0x000fe40000800000 */
[----:B------:R-:W-:Y:S01]  /*1cb0*/  SEL R11, R11, 0xffffffff, P1 ;  /* 0xffffffff0b0b7807 */ /* 0x000fe20000800000 */
[----:B------:R-:W-:Y:S06]  /*1cc0*/  RET.REL.NODEC R2 `(_ZN7oneflow4cuda7softmax15SoftmaxWarpImplI10SimpleLoadI6__halffE11SimpleStoreIS4_fEfLi1ELi1ELi4ELi1ELb0ELNS1_9AlgorithmE0EEEvT_T0_ll) ;  /* 0xffffffe002cc7950 */ /* 0x000fec0003c3ffff */
        .weak           $__internal_83_$__cuda_sm3x_div_rn_noftz_f32_slowpath
        .type           $__internal_83_$__cuda_sm3x_div_rn_noftz_f32_slowpath,@function
        .size           $__internal_83_$__cuda_sm3x_div_rn_noftz_f32_slowpath,(.L_x_15400 - $__internal_83_$__cuda_sm3x_div_rn_noftz_f32_slowpath)
$__internal_83_$__cuda_sm3x_div_rn_noftz_f32_slowpath:
        /* <DEDUP_REMOVED lines=34> */
.L_x_4484:
        /* <DEDUP_REMOVED lines=51> */
.L_x_4491:
[----:B------:R-:W-:-:S04]  /*2220*/  LOP3.LUT R0, R0, 0x80000000, RZ, 0xc0, !PT ;  /* 0x8000000000007812 */ /* 0x000fc800078ec0ff */
[----:B------:R-:W-:Y:S01]  /*2230*/  LOP3.LUT R0, R0, 0x7f800000, RZ, 0xfc, !PT ;  /* 0x7f80000000007812 */ /* 0x000fe200078efcff */
[----:B------:R-:W-:Y:S06]  /*2240*/  BRA `(.L_x_4492) ;  /* 0x0000000000047947 */ /* 0x000fec0003800000 */
.L_x_4490:
[----:B------:R-:W-:-:S07]  /*2250*/  IMAD R0, R21, 0x800000, R0 ;  /* 0x0080000015007824 */ /* 0x000fce00078e0200 */
.L_x_4492:
[----:B------:R-:W-:Y:S05]  /*2260*/  BSYNC.RECONVERGENT B3 ;  /* 0x0000000000037941 */ /* 0x000fea0003800200 */
.L_x_4489:
[----:B------:R-:W-:Y:S05]  /*2270*/  BRA `(.L_x_4493) ;  /* 0x0000000000207947 */ /* 0x000fea0003800000 */
.L_x_4488:
[----:B------:R-:W-:-:S04]  /*2280*/  LOP3.LUT R0, R11, 0x80000000, R0, 0x48, !PT ;  /* 0x800000000b007812 */ /* 0x000fc800078e4800 */
[----:B------:R-:W-:Y:S01]  /*2290*/  LOP3.LUT R0, R0, 0x7f800000, RZ, 0xfc, !PT ;  /* 0x7f80000000007812 */ /* 0x000fe200078efcff */
[----:B------:R-:W-:Y:S06]  /*22a0*/  BRA `(.L_x_4493) ;  /* 0x0000000000147947 */ /* 0x000fec0003800000 */
.L_x_4487:
[----:B------:R-:W-:Y:S01]  /*22b0*/  LOP3.LUT R0, R11, 0x80000000, R0, 0x48, !PT ;  /* 0x800000000b007812 */ /* 0x000fe200078e4800 */
[----:B------:R-:W-:Y:S06]  /*22c0*/  BRA `(.L_x_4493) ;  /* 0x00000000000c7947 */ /* 0x000fec0003800000 */
.L_x_4486:
[----:B------:R-:W0:Y:S01]  /*22d0*/  MUFU.RSQ R0, -QNAN ;  /* 0xffc0000000007908 */ /* 0x000e220000001400 */
[----:B------:R-:W-:Y:S05]  /*22e0*/  BRA `(.L_x_4493) ;  /* 0x0000000000047947 */ /* 0x000fea0003800000 */
.L_x_4485:
[----:B------:R-:W-:-:S07]  /*22f0*/  FADD.FTZ R0, R0, R11 ;  /* 0x0000000b00007221 */ /* 0x000fce0000010000 */
.L_x_4493:
[----:B------:R-:W-:Y:S05]  /*2300*/  BSYNC.RECONVERGENT B2 ;  /* 0x0000000000027941 */ /* 0x000fea0003800200 */
.L_x_4483:
[----:B------:R-:W-:-:S04]  /*2310*/  HFMA2 R13, -RZ, RZ, 0, 0 ;  /* 0x00000000ff0d7431 */ /* 0x000fc800000001ff */
[----:B0-----:R-:W-:Y:S05]  /*2320*/  RET.REL.NODEC R12 `(_ZN7oneflow4cuda7softmax15SoftmaxWarpImplI10SimpleLoadI6__halffE11SimpleStoreIS4_fEfLi1ELi1ELi4ELi1ELb0ELNS1_9AlgorithmE0EEEvT_T0_ll) ;  /* 0xffffffdc0c347950 */ /* 0x001fea0003c3ffff */
.L_x_4494:
        /* <DEDUP_REMOVED lines=13> */
.L_x_15400:


//--------------------- .text._ZN7oneflow4cuda7softmax15SoftmaxWarpImplI10SimpleLoadI6__halffE11SimpleStoreIS4_fEfLi1ELi1ELi4ELi2ELb1ELNS1_9AlgorithmE0EEEvT_T0_ll --------------------------
	.section	.text._ZN7oneflow4cuda7softmax15SoftmaxWarpImplI10SimpleLoadI6__halffE11SimpleStoreIS4_fEfLi1ELi1ELi4ELi2ELb1ELNS1_9AlgorithmE0EEEvT_T0_ll,"ax",@progbits
	.align	128
        .global         _ZN7oneflow4cuda7softmax15SoftmaxWarpImplI10SimpleLoadI6__halffE11SimpleStoreIS4_fEfLi1ELi1ELi4ELi2ELb1ELNS1_9AlgorithmE0EEEvT_T0_ll
        .type           _ZN7oneflow4cuda7softmax15SoftmaxWarpImplI10SimpleLoadI6__halffE11SimpleStoreIS4_fEfLi1ELi1ELi4ELi2ELb1ELNS1_9AlgorithmE0EEEvT_T0_ll,@function
        .size           _ZN7oneflow4cuda7softmax15SoftmaxWarpImplI10SimpleLoadI6__halffE11SimpleStoreIS4_fEfLi1ELi1ELi4ELi2ELb1ELNS1_9AlgorithmE0EEEvT_T0_ll,(.L_x_15401 - _ZN7oneflow4cuda7softmax15SoftmaxWarpImplI10SimpleLoadI6__halffE11SimpleStoreIS4_fEfLi1ELi1ELi4ELi2ELb1ELNS1_9AlgorithmE0EEEvT_T0_ll)
        .other          _ZN7oneflow4cuda7softmax15SoftmaxWarpImplI10SimpleLoadI6__halffE11SimpleStoreIS4_fEfLi1ELi1ELi4ELi2ELb1ELNS1_9AlgorithmE0EEEvT_T0_ll,@"STO_CUDA_ENTRY STV_DEFAULT"
_ZN7oneflow4cuda7softmax15SoftmaxWarpImplI10SimpleLoadI6__halffE11SimpleStoreIS4_fEfLi1ELi1ELi4ELi2ELb1ELNS1_9AlgorithmE0EEEvT_T0_ll:
.text._ZN7oneflow4cuda7softmax15SoftmaxWarpImplI10SimpleLoadI6__halffE11SimpleStoreIS4_fEfLi1ELi1ELi4ELi2ELb1ELNS1_9AlgorithmE0EEEvT_T0_ll:
        /* <DEDUP_REMOVED lines=24> */
.L_x_4495:
        /* <DEDUP_REMOVED lines=16> */
.L_x_4505:
[----:B-1----:R-:W-:Y:S01]  /*0280*/  ISETP.GE.U32.AND P0, PT, R16, UR40, PT ;  /* 0x0000002810007c0c */ /* 0x002fe2000bf06070 */
[----:B--2---:R-:W1:Y:S03]  /*0290*/  LDC.64 R12, c[0x0][0x388] ;  /* 0x0000e200ff0c7b82 */ /* 0x004e660000000a00 */
[----:B------:R-:W-:-:S05]  /*02a0*/  ISETP.GE.AND.EX P0, PT, RZ, UR41, PT, P0 ;  /* 0x00000029ff007c0c */ /* 0x000fca000bf06300 */
[----:B------:R-:W4:Y:S08]  /*02b0*/  LDC.64 R20, c[0x0][0x388] ;  /* 0x0000e200ff147b82 */ /* 0x000f300000000a00 */
[----:B------:R-:W5:Y:S01]  /*02c0*/  @!P0 LDC.64 R14, c[0x0][0x388] ;  /* 0x0000e200ff0e8b82 */ /* 0x000f620000000a00 */
        /* <DEDUP_REMOVED lines=41> */
[----:B-1----:R-:W-:-:S05]  /*0560*/  FMNMX R3, R2, R3, !PT ;  /* 0x0000000302037209 */ /* 0x002fca0007800000 */
[----:B------:R-:W-:Y:S01]  /*0570*/  FADD R18, -R3, R18 ;  /* 0x0000001203127221 */ /* 0x000fe20000000100 */
[----:B--2---:R-:W-:-:S03]  /*0580*/  FMNMX R3, R9, R14, !PT ;  /* 0x0000000e09037209 */ /* 0x004fc60007800000 */
[-C--:B------:R-:W-:Y:S02]  /*0590*/  FFMA.SAT R11, R18, R15.reuse, 0.5 ;  /* 0x3f000000120b7423 */ /* 0x080fe4000000200f */
[----:B------:R-:W-:Y:S02]  /*05a0*/  FADD R0, -R3, R8 ;  /* 0x0000000803007221 */ /* 0x000fe40000000100 */
[-C--:B------:R-:W-:Y:S02]  /*05b0*/  FFMA.RM R11, R11, R12.reuse, 12582913 ;  /* 0x4b4000010b0b7423 */ /* 0x080fe4000000400c */
[----:B------:R-:W-:Y:S02]  /*05c0*/  FFMA.SAT R2, R0, R15, 0.5 ;  /* 0x3f00000000027423 */ /* 0x000fe4000000200f */
[C---:B------:R-:W-:Y:S02]  /*05d0*/  FADD R3, R11.reuse, -12583039 ;  /* 0xcb40007f0b037421 */ /* 0x040fe40000000000 */
[----:B------:R-:W-:Y:S01]  /*05e0*/  FFMA.RM R9, R2, R12, 12582913 ;  /* 0x4b40000102097423 */ /* 0x000fe2000000400c */
[----:B------:R-:W-:-:S02]  /*05f0*/  IMAD.SHL.U32 R2, R11, 0x800000, RZ ;  /* 0x008000000b027824 */ /* 0x000fc400078e00ff */
[----:B------:R-:W-:Y:S01]  /*0600*/  FFMA R3, R18, 1.4426950216293334961, -R3 ;  /* 0x3fb8aa3b12037823 */ /* 0x000fe20000000803 */
[----:B------:R-:W-:-:S03]  /*0610*/  FADD R13, R9, -12583039 ;  /* 0xcb40007f090d7421 */ /* 0x000fc60000000000 */
[----:B------:R-:W-:Y:S01]  /*0620*/  FFMA R8, R18, 1.925963033500011079e-08, R3 ;  /* 0x32a5706012087823 */ /* 0x000fe20000000003 */
[----:B------:R-:W-:-:S03]  /*0630*/  FFMA R13, R0, 1.4426950216293334961, -R13 ;  /* 0x3fb8aa3b000d7823 */ /* 0x000fc6000000080d */
[----:B------:R-:W1:Y:S01]  /*0640*/  MUFU.EX2 R3, R8 ;  /* 0x0000000800037308 */ /* 0x000e620000000800 */
[----:B------:R-:W-:Y:S01]  /*0650*/  FFMA R12, R0, 1.925963033500011079e-08, R13 ;  /* 0x32a57060000c7823 */ /* 0x000fe2000000000d */
[----:B------:R-:W-:-:S06]  /*0660*/  IMAD.SHL.U32 R0, R9, 0x800000, RZ ;  /* 0x0080000009007824 */ /* 0x000fcc00078e00ff */
        /* <DEDUP_REMOVED lines=10> */
[----:B------:R2:W4:Y:S02]  /*0710*/  SHFL.BFLY PT, R14, R18, 0x1, 0x1f ;  /* 0x0c201f00120e7f89 */ /* 0x00052400000e0000 */
[----:B-12---:R-:W-:-:S07]  /*0720*/  FADD R9, R8, R9 ;  /* 0x0000000908097221 */ /* 0x006fce0000000000 */
.L_x_4515:
        /* <DEDUP_REMOVED lines=12> */
[----:B0--3--:R-:W-:Y:S05]  /*07f0*/  CALL.REL.NOINC `($__internal_84_$__cuda_sm3x_div_rn_noftz_f32_slowpath) ;  /* 0x0000000800107944 */ /* 0x009fea0003c00000 */
[----:B------:R-:W-:-:S07]  /*0800*/  IMAD.MOV.U32 R12, RZ, RZ, R2 ;  /* 0x000000ffff0c7224 */ /* 0x000fce00078e0002 */
.L_x_4498:
[----:B------:R-:W-:Y:S05]  /*0810*/  BSYNC.RECONVERGENT B0 ;  /* 0x0000000000007941 */ /* 0x000fea0003800200 */
.L_x_4497:
        /* <DEDUP_REMOVED lines=22> */
.L_x_4500:
[----:B------:R-:W-:Y:S05]  /*0980*/  BSYNC.RECONVERGENT B0 ;  /* 0x0000000000007941 */ /* 0x000fea0003800200 */
.L_x_4499:
[----:B------:R-:W-:Y:S01]  /*0990*/  BSSY.RECONVERGENT B0, `(.L_x_4501) ;  /* 0x0000008000007945 */ /* 0x000fe20003800200 */
[----:B------:R-:W-:-:S03]  /*09a0*/  FFMA R13, R13, R15, R14 ;  /* 0x0000000f0d0d7223 */ /* 0x000fc6000000000e */
[----:B------:R-:W-:Y:S05]  /*09b0*/  @!P2 BRA `(.L_x_4502) ;  /* 0x000000000014a947 */ /* 0x000fea0003800000 */
[----:B------:R-:W-:Y:S01]  /*09c0*/  IMAD.MOV.U32 R2, RZ, RZ, R0 ;  /* 0x000000ffff027224 */ /* 0x000fe200078e0000 */
[----:B------:R-:W-:Y:S02]  /*09d0*/  MOV R3, R11 ;  /* 0x0000000b00037202 */ /* 0x000fe40000000f00 */
[----:B-1----:R-:W-:-:S07]  /*09e0*/  MOV R8, 0xa00 ;  /* 0x00000a0000087802 */ /* 0x002fce0000000f00 */
[----:B0--3--:R-:W-:Y:S05]  /*09f0*/  CALL.REL.NOINC `($__internal_84_$__cuda_sm3x_div_rn_noftz_f32_slowpath) ;  /* 0x0000000400907944 */ /* 0x009fea0003c00000 */
[----:B------:R-:W-:-:S07]  /*0a00*/  IMAD.MOV.U32 R13, RZ, RZ, R2 ;  /* 0x000000ffff0d7224 */ /* 0x000fce00078e0002 */
.L_x_4502:
[----:B------:R-:W-:Y:S05]  /*0a10*/  BSYNC.RECONVERGENT B0 ;  /* 0x0000000000007941 */ /* 0x000fea0003800200 */
.L_x_4501:
[----:B------:R-:W-:Y:S04]  /*0a20*/  BSSY.RECONVERGENT B0, `(.L_x_4503) ;  /* 0x000000d000007945 */ /* 0x000fe80003800200 */
[----:B------:R-:W-:Y:S05]  /*0a30*/  @P1 BRA `(.L_x_4504) ;  /* 0x00000000002c1947 */ /* 0x000fea0003800000 */
[----:B------:R-:W-:Y:S01]  /*0a40*/  IMAD R0, R17, UR38, RZ ;  /* 0x0000002611007c24 */ /* 0x000fe2000f8e02ff */
[----:B------:R-:W-:Y:S01]  /*0a50*/  R2UR UR4, R6 ;  /* 0x00000000060472ca */ /* 0x000fe200000e0000 */
[----:B---3--:R-:W-:Y:S01]  /*0a60*/  IMAD.WIDE.U32 R2, R19, UR38, R4 ;  /* 0x0000002613027c25 */ /* 0x008fe2000f8e0004 */
[----:B------:R-:W-:Y:S02]  /*0a70*/  R2UR UR5, R7 ;  /* 0x00000000070572ca */ /* 0x000fe400000e0000 */
[----:B------:R-:W-:Y:S01]  /*0a80*/  F2FP.F16.F32.PACK_AB R13, RZ, R13 ;  /* 0x0000000dff0d723e */ /* 0x000fe200000000ff */
[----:B-1----:R-:W-:Y:S01]  /*0a90*/  IMAD R9, R19, UR39, R0 ;  /* 0x0000002713097c24 */ /* 0x002fe2000f8e0200 */
[----:B------:R-:W-:-:S04]  /*0aa0*/  IADD3 R0, P0, PT, R16, R2, RZ ;  /* 0x0000000210007210 */ /* 0x000fc80007f1e0ff */
[----:B------:R-:W-:Y:S02]  /*0ab0*/  IADD3.X R3, PT, PT, R9, R3, RZ, P0, !PT ;  /* 0x0000000309037210 */ /* 0x000fe400007fe4ff */
[----:B------:R-:W-:-:S04]  /*0ac0*/  LEA R2, P0, R0, UR36, 0x1 ;  /* 0x0000002400027c11 */ /* 0x000fc8000f8008ff */
[----:B------:R-:W-:-:S05]  /*0ad0*/  LEA.HI.X R3, R0, UR37, R3, 0x1, P0 ;  /* 0x0000002500037c11 */ /* 0x000fca00080f0c03 */
[----:B------:R2:W-:Y:S04]  /*0ae0*/  STG.E.U16 desc[UR4][R2.64], R13 ;  /* 0x0000000d02007986 */ /* 0x0005e8000c101504 */
.L_x_4504:
[----:B------:R-:W-:Y:S05]  /*0af0*/  BSYNC.RECONVERGENT B0 ;  /* 0x0000000000007941 */ /* 0x000fea0003800200 */
.L_x_4503:
[----:B------:R-:W-:-:S04]  /*0b00*/  IADD3 R19, P0, PT, R10, R19, RZ ;  /* 0x000000130a137210 */ /* 0x000fc80007f1e0ff */
[----:B------:R-:W-:Y:S02]  /*0b10*/  LEA.HI.X.SX32 R17, R10, R17, 0x1, P0 ;  /* 0x000000110a117211 */ /* 0x000fe400000f0eff */
[----:B------:R-:W-:-:S04]  /*0b20*/  ISETP.GE.U32.AND P0, PT, R19, UR42, PT ;  /* 0x0000002a13007c0c */ /* 0x000fc8000bf06070 */
[----:B------:R-:W-:-:S13]  /*0b30*/  ISETP.GE.AND.EX P0, PT, R17, UR43, PT, P0 ;  /* 0x0000002b11007c0c */ /* 0x000fda000bf06300 */
[----:B------:R-:W-:Y:S05]  /*0b40*/  @!P0 BRA `(.L_x_4505) ;  /* 0xfffffff400cc8947 */ /* 0x000fea000383ffff */
[----:B------:R-:W-:Y:S05]  /*0b50*/  EXIT ;  /* 0x000000000000794d */ /* 0x000fea0003800000 */
.L_x_4496:
[----:B------:R-:W-:Y:S01]  /*0b60*/  HFMA2 R11, -RZ, RZ, 0, 1.847743988037109375e-06 ;  /* 0x0000001fff0b7431 */ /* 0x000fe200000001ff */
[----:B------:R-:W-:Y:S01]  /*0b70*/  BSSY B0, `(.L_x_4506) ;  /* 0x0000006000007945 */ /* 0x000fe20003800000 */
[----:B------:R-:W-:Y:S02]  /*0b80*/  IMAD.MOV.U32 R12, RZ, RZ, 0x2 ;  /* 0x00000002ff0c7424 */ /* 0x000fe400078e00ff */
[----:B------:R-:W-:-:S07]  /*0b90*/  IMAD.MOV.U32 R15, RZ, RZ, -0x1 ;  /* 0xffffffffff0f7424 */ /* 0x000fce00078e00ff */
[----:B0--3--:R-:W-:Y:S05]  /*0ba0*/  WARPSYNC.COLLECTIVE R15, `(.L_x_4507) ;  /* 0x000000000f087348 */ /* 0x009fea0003c00000 */
[----:B------:R1:W2:Y:S02]  /*0bb0*/  SHFL.BFLY P6, R14, R13, R12, R11 ;  /* 0x0c00000c0d0e7389 */ /* 0x0002a400000c000b */
[----:B0123--:R-:W-:Y:S05]  /*0bc0*/  ENDCOLLECTIVE ;  /* 0x000000000000791b */ /* 0x00ffea0003800000 */
.L_x_4507:
[----:B------:R-:W-:Y:S05]  /*0bd0*/  BSYNC B0 ;  /* 0x0000000000007941 */ /* 0x000fea0003800000 */
.L_x_4506:
[----:B------:R-:W-:Y:S01]  /*0be0*/  FMNMX R2, R14, R13, !PT ;  /* 0x0000000d0e027209 */ /* 0x000fe20007800000 */
[----:B------:R-:W-:Y:S02]  /*0bf0*/  HFMA2 R11, -RZ, RZ, 0, 1.847743988037109375e-06 ;  /* 0x0000001fff0b7431 */ /* 0x000fe400000001ff */
[----:B------:R-:W-:Y:S01]  /*0c00*/  IMAD.MOV.U32 R12, RZ, RZ, 0x1 ;  /* 0x00000001ff0c7424 */ /* 0x000fe200078e00ff */
[----:B------:R-:W-:Y:S01]  /*0c10*/  MOV R13, R2 ;  /* 0x00000002000d7202 */ /* 0x000fe20000000f00 */
[----:B------:R-:W-:Y:S02]  /*0c20*/  IMAD.MOV.U32 R15, RZ, RZ, -0x1 ;  /* 0xffffffffff0f7424 */ /* 0x000fe400078e00ff */
[----:B------:R-:W-:-:S07]  /*0c30*/  IMAD.MOV.U32 R21, RZ, RZ, 0x437c0000 ;  /* 0x437c0000ff157424 */ /* 0x000fce00078e00ff */
[----:B------:R-:W-:Y:S05]  /*0c40*/  WARPSYNC.COLLECTIVE R15, `(.L_x_4508) ;  /* 0x000000000f087348 */ /* 0x000fea0003c00000 */
[----:B------:R0:W1:Y:S02]  /*0c50*/  SHFL.BFLY P6, R14, R13, R12, R11 ;  /* 0x0c00000c0d0e7389 */ /* 0x00006400000c000b */
[----:B01----:R-:W-:Y:S05]  /*0c60*/  ENDCOLLECTIVE ;  /* 0x000000000000791b */ /* 0x003fea0003800000 */
.L_x_4508:
[----:B------:R-:W-:Y:S02]  /*0c70*/  HFMA2 R12, -RZ, RZ, 0, 1.1920928955078125e-07 ;  /* 0x00000002ff0c7431 */ /* 0x000fe400000001ff */
[----:B------:R-:W-:Y:S01]  /*0c80*/  IMAD.MOV.U32 R13, RZ, RZ, R0 ;  /* 0x000000ffff0d7224 */ /* 0x000fe200078e0000 */
[----:B------:R-:W-:-:S07]  /*0c90*/  MOV R3, R14 ;  /* 0x0000000e00037202 */ /* 0x000fce0000000f00 */
[----:B------:R-:W-:Y:S05]  /*0ca0*/  WARPSYNC.COLLECTIVE R15, `(.L_x_4509) ;  /* 0x000000000f087348 */ /* 0x000fea0003c00000 */
[----:B------:R0:W1:Y:S02]  /*0cb0*/  SHFL.BFLY P6, R14, R13, R12, R11 ;  /* 0x0c00000c0d0e7389 */ /* 0x00006400000c000b */
[----:B01----:R-:W-:Y:S05]  /*0cc0*/  ENDCOLLECTIVE ;  /* 0x000000000000791b */ /* 0x003fea0003800000 */
.L_x_4509:
[----:B------:R-:W-:-:S05]  /*0cd0*/  FMNMX R3, R2, R3, !PT ;  /* 0x0000000302037209 */ /* 0x000fca0007800000 */
[----:B------:R-:W-:Y:S01]  /*0ce0*/  FADD R3, -R3, R18 ;  /* 0x0000001203037221 */ /* 0x000fe20000000100 */
[----:B------:R-:W-:Y:S02]  /*0cf0*/  HFMA2 R12, -RZ, RZ, 0, 5.9604644775390625e-08 ;  /* 0x00000001ff0c7431 */ /* 0x000fe400000001ff */
[----:B------:R-:W-:-:S05]  /*0d00*/  IMAD.MOV.U32 R9, RZ, RZ, R14 ;  /* 0x000000ffff097224 */ /* 0x000fca00078e000e */
[----:B------:R-:W-:Y:S02]  /*0d10*/  FMNMX R9, R9, R0, !PT ;  /* 0x0000000009097209 */ /* 0x000fe40007800000 */
[----:B------:R-:W-:-:S03]  /*0d20*/  MOV R0, 0x3bbb989d ;  /* 0x3bbb989d00007802 */ /* 0x000fc60000000f00 */
[----:B------:R-:W-:Y:S02]  /*0d30*/  IMAD.MOV.U32 R13, RZ, RZ, R9 ;  /* 0x000000ffff0d7224 */ /* 0x000fe400078e0009 */
[----:B------:R-:W-:-:S07]  /*0d40*/  FFMA.SAT R2, R3, R0, 0.5 ;  /* 0x3f00000003027423 */ /* 0x000fce0000002000 */
[----:B------:R-:W-:Y:S05]  /*0d50*/  WARPSYNC.COLLECTIVE R15, `(.L_x_4510) ;  /* 0x000000000f087348 */ /* 0x000fea0003c00000 */
[----:B------:R0:W1:Y:S02]  /*0d60*/  SHFL.BFLY P6, R14, R13, R12, R11 ;  /* 0x0c00000c0d0e7389 */ /* 0x00006400000c000b */
[----:B01----:R-:W-:Y:S05]  /*0d70*/  ENDCOLLECTIVE ;  /* 0x000000000000791b */ /* 0x003fea0003800000 */
.L_x_4510:
[----:B------:R-:W-:-:S04]  /*0d80*/  FFMA.RM R2, R2, R21, 12582913 ;  /* 0x4b40000102027423 */ /* 0x000fc80000004015 */
[----:B------:R-:W-:-:S04]  /*0d90*/  FADD R18, R2, -12583039 ;  /* 0xcb40007f02127421 */ /* 0x000fc80000000000 */
[----:B------:R-:W-:-:S04]  /*0da0*/  FFMA R18, R3, 1.4426950216293334961, -R18 ;  /* 0x3fb8aa3b03127823 */ /* 0x000fc80000000812 */
[----:B------:R-:W-:Y:S01]  /*0db0*/  FFMA R18, R3, 1.925963033500011079e-08, R18 ;  /* 0x32a5706003127823 */ /* 0x000fe20000000012 */
[----:B------:R-:W-:Y:S01]  /*0dc0*/  SHF.L.U32 R3, R2, 0x17, RZ ;  /* 0x0000001702037819 */ /* 0x000fe200000006ff */
[----:B------:R-:W-:-:S04]  /*0dd0*/  IMAD.MOV.U32 R12, RZ, RZ, 0x2 ;  /* 0x00000002ff0c7424 */ /* 0x000fc800078e00ff */
[----:B------:R-:W0:Y:S01]  /*0de0*/  MUFU.EX2 R18, R18 ;  /* 0x0000001200127308 */ /* 0x000e220000000800 */
[----:B------:R-:W-:-:S05]  /*0df0*/  FMNMX R9, R9, R14, !PT ;  /* 0x0000000e09097209 */ /* 0x000fca0007800000 */
[----:B------:R-:W-:-:S04]  /*0e00*/  FADD R9, -R9, R8 ;  /* 0x0000000809097221 */ /* 0x000fc80000000100 */
[----:B------:R-:W-:Y:S01]  /*0e10*/  FFMA.SAT R0, R9, R0, 0.5 ;  /* 0x3f00000009007423 */ /* 0x000fe20000002000 */
[----:B0-----:R-:W-:-:S03]  /*0e20*/  FMUL R2, R3, R18 ;  /* 0x0000001203027220 */ /* 0x001fc60000400000 */
[----:B------:R-:W-:Y:S01]  /*0e30*/  FFMA.RM R0, R0, R21, 12582913 ;  /* 0x4b40000100007423 */ /* 0x000fe20000004015 */
[----:B------:R-:W-:-:S03]  /*0e40*/  FADD R13, RZ, R2 ;  /* 0x00000002ff0d7221 */ /* 0x000fc60000000000 */
[C---:B------:R-:W-:Y:S01]  /*0e50*/  FADD R8, R0.reuse, -12583039 ;  /* 0xcb40007f00087421 */ /* 0x040fe20000000000 */
[----:B------:R-:W-:-:S07]  /*0e60*/  SHF.L.U32 R0, R0, 0x17, RZ ;  /* 0x0000001700007819 */ /* 0x000fce00000006ff */
[----:B------:R-:W-:Y:S05]  /*0e70*/  WARPSYNC.COLLECTIVE R15, `(.L_x_4511) ;  /* 0x000000000f087348 */ /* 0x000fea0003c00000 */
[----:B------:R0:W1:Y:S02]  /*0e80*/  SHFL.BFLY P6, R14, R13, R12, R11 ;  /* 0x0c00000c0d0e7389 */ /* 0x00006400000c000b */
[----:B01----:R-:W-:Y:S05]  /*0e90*/  ENDCOLLECTIVE ;  /* 0x000000000000791b */ /* 0x003fea0003800000 */
.L_x_4511:
[----:B------:R-:W-:-:S04]  /*0ea0*/  FFMA R8, R9, 1.4426950216293334961, -R8 ;  /* 0x3fb8aa3b09087823 */ /* 0x000fc80000000808 */
[----:B------:R-:W-:-:S04]  /*0eb0*/  FFMA R20, R9, 1.925963033500011079e-08, R8 ;  /* 0x32a5706009147823 */ /* 0x000fc80000000008 */
[----:B------:R-:W0:Y:S01]  /*0ec0*/  MUFU.EX2 R3, R20 ;  /* 0x0000001400037308 */ /* 0x000e220000000800 */
[----:B------:R-:W-:Y:S01]  /*0ed0*/  MOV R12, 0x1 ;  /* 0x00000001000c7802 */ /* 0x000fe20000000f00 */
[----:B------:R-:W-:Y:S01]  /*0ee0*/  FADD R8, R13, R14 ;  /* 0x0000000e0d087221 */ /* 0x000fe20000000000 */
[----:B0-----:R-:W-:-:S03]  /*0ef0*/  FMUL R0, R0, R3 ;  /* 0x0000000300007220 */ /* 0x001fc60000400000 */
[----:B------:R-:W-:Y:S02]  /*0f00*/  IMAD.MOV.U32 R13, RZ, RZ, R8 ;  /* 0x000000ffff0d7224 */ /* 0x000fe400078e0008 */
[----:B------:R-:W-:-:S07]  /*0f10*/  FADD R3, RZ, R0 ;  /* 0x00000000ff037221 */ /* 0x000fce0000000000 */
[----:B------:R-:W-:Y:S05]  /*0f20*/  WARPSYNC.COLLECTIVE R15, `(.L_x_4512) ;  /* 0x000000000f087348 */ /* 0x000fea0003c00000 */
[----:B------:R0:W1:Y:S02]  /*0f30*/  SHFL.BFLY P6, R14, R13, R12, R11 ;  /* 0x0c00000c0d0e7389 */ /* 0x00006400000c000b */
[----:B01----:R-:W-:Y:S05]  /*0f40*/  ENDCOLLECTIVE ;  /* 0x000000000000791b */ /* 0x003fea0003800000 */
.L_x_4512:
[----:B------:R-:W-:Y:S01]  /*0f50*/  MOV R13, R3 ;  /* 0x00000003000d7202 */ /* 0x000fe20000000f00 */
[----:B------:R-:W-:Y:S02]  /*0f60*/  IMAD.MOV.U32 R12, RZ, RZ, 0x2 ;  /* 0x00000002ff0c7424 */ /* 0x000fe400078e00ff */
[----:B------:R-:W-:-:S07]  /*0f70*/  IMAD.MOV.U32 R9, RZ, RZ, R14 ;  /* 0x000000ffff097224 */ /* 0x000fce00078e000e */
[----:B------:R-:W-:Y:S05]  /*0f80*/  WARPSYNC.COLLECTIVE R15, `(.L_x_4513) ;  /* 0x000000000f087348 */ /* 0x000fea0003c00000 */
[----:B------:R0:W1:Y:S02]  /*0f90*/  SHFL.BFLY P6, R14, R13, R12, R11 ;  /* 0x0c00000c0d0e7389 */ /* 0x00006400000c000b */
[----:B01----:R-:W-:Y:S05]  /*0fa0*/  ENDCOLLECTIVE ;  /* 0x000000000000791b */ /* 0x003fea0003800000 */
.L_x_4513:
[----:B------:R-:W-:Y:S01]  /*0fb0*/  FADD R9, R8, R9 ;  /* 0x0000000908097221 */ /* 0x000fe20000000000 */
[----:B------:R-:W-:Y:S01]  /*0fc0*/  HFMA2 R12, -RZ, RZ, 0, 5.9604644775390625e-08 ;  /* 0x00000001ff0c7431 */ /* 0x000fe200000001ff */
[----:B------:R-:W-:-:S05]  /*0fd0*/  MOV R18, R14 ;  /* 0x0000000e00127202 */ /* 0x000fca0000000f00 */
[----:B------:R-:W-:-:S04]  /*0fe0*/  FADD R18, R3, R18 ;  /* 0x0000001203127221 */ /* 0x000fc80000000000 */
[----:B------:R-:W-:-:S07]  /*0ff0*/  IMAD.MOV.U32 R13, RZ, RZ, R18 ;  /* 0x000000ffff0d7224 */ /* 0x000fce00078e0012 */
[----:B------:R-:W-:Y:S05]  /*1000*/  WARPSYNC.COLLECTIVE R15, `(.L_x_4514) ;  /* 0x000000000f087348 */ /* 0x000fea0003c00000 */
[----:B------:R0:W1:Y:S02]  /*1010*/  SHFL.BFLY P6, R14, R13, R12, R11 ;  /* 0x0c00000c0d0e7389 */ /* 0x00006400000c000b */
[----:B01----:R-:W-:Y:S05]  /*1020*/  ENDCOLLECTIVE ;  /* 0x000000000000791b */ /* 0x003fea0003800000 */
.L_x_4514:
[----:B------:R-:W-:Y:S05]  /*1030*/  BRA `(.L_x_4515) ;  /* 0xfffffff400bc7947 */ /* 0x000fea000383ffff */
        .weak           $__internal_84_$__cuda_sm3x_div_rn_noftz_f32_slowpath
        .type           $__internal_84_$__cuda_sm3x_div_rn_noftz_f32_slowpath,@function
        .size           $__internal_84_$__cuda_sm3x_div_rn_noftz_f32_slowpath,(.L_x_15401 - $__internal_84_$__cuda_sm3x_div_rn_noftz_f32_slowpath)
$__internal_84_$__cuda_sm3x_div_rn_noftz_f32_slowpath:
        /* <DEDUP_REMOVED lines=34> */
.L_x_4517:
        /* <DEDUP_REMOVED lines=31> */
[-CC-:B------:R-:W-:Y:S01]  /*1450*/  FFMA.RM R12, R3, R15.reuse, R20.reuse ;  /* 0x0000000f030c7223 */ /* 0x180fe20000004014 */
[C---:B------:R-:W-:Y:S02]  /*1460*/  ISETP.NE.AND P4, PT, R18.reuse, RZ, PT ;  /* 0x000000ff1200720c */ /* 0x040fe40003f85270 */
        /* <DEDUP_REMOVED lines=18> */
.L_x_4524:
[----:B------:R-:W-:-:S04]  /*1590*/  LOP3.LUT R2, R2, 0x80000000, RZ, 0xc0, !PT ;  /* 0x8000000002027812 */ /* 0x000fc800078ec0ff */
[----:B------:R-:W-:Y:S01]  /*15a0*/  LOP3.LUT R2, R2, 0x7f800000, RZ, 0xfc, !PT ;  /* 0x7f80000002027812 */ /* 0x000fe200078efcff */
[----:B------:R-:W-:Y:S06]  /*15b0*/  BRA `(.L_x_4525) ;  /* 0x0000000000047947 */ /* 0x000fec0003800000 */
.L_x_4523:
[----:B------:R-:W-:-:S07]  /*15c0*/  IMAD R2, R9, 0x800000, R2 ;  /* 0x0080000009027824 */ /* 0x000fce00078e0202 */
.L_x_4525:
[----:B------:R-:W-:Y:S05]  /*15d0*/  BSYNC.RECONVERGENT B2 ;  /* 0x0000000000027941 */ /* 0x000fea0003800200 */
.L_x_4522:
[----:B------:R-:W-:Y:S05]  /*15e0*/  BRA `(.L_x_4526) ;  /* 0x0000000000207947 */ /* 0x000fea0003800000 */
.L_x_4521:
[----:B------:R-:W-:-:S04]  /*15f0*/  LOP3.LUT R2, R3, 0x80000000, R2, 0x48, !PT ;  /* 0x8000000003027812 */ /* 0x000fc800078e4802 */
[----:B------:R-:W-:Y:S01]  /*1600*/  LOP3.LUT R2, R2, 0x7f800000, RZ, 0xfc, !PT ;  /* 0x7f80000002027812 */ /* 0x000fe200078efcff */
[----:B------:R-:W-:Y:S06]  /*1610*/  BRA `(.L_x_4526) ;  /* 0x0000000000147947 */ /* 0x000fec0003800000 */
.L_x_4520:
[----:B------:R-:W-:Y:S01]  /*1620*/  LOP3.LUT R2, R3, 0x80000000, R2, 0x48, !PT ;  /* 0x8000000003027812 */ /* 0x000fe200078e4802 */
[----:B------:R-:W-:Y:S06]  /*1630*/  BRA `(.L_x_4526) ;  /* 0x00000000000c7947 */ /* 0x000fec0003800000 */
.L_x_4519:
[----:B------:R-:W0:Y:S01]  /*1640*/  MUFU.RSQ R2, -QNAN ;  /* 0xffc0000000027908 */ /* 0x000e220000001400 */
[----:B------:R-:W-:Y:S05]  /*1650*/  BRA `(.L_x_4526) ;  /* 0x0000000000047947 */ /* 0x000fea0003800000 */
.L_x_4518:
[----:B------:R-:W-:-:S07]  /*1660*/  FADD.FTZ R2, R2, R3 ;  /* 0x0000000302027221 */ /* 0x000fce0000010000 */
.L_x_4526:
[----:B------:R-:W-:Y:S05]  /*1670*/  BSYNC.RECONVERGENT B1 ;  /* 0x0000000000017941 */ /* 0x000fea0003800200 */
.L_x_4516:
[----:B------:R-:W-:-:S04]  /*1680*/  HFMA2 R9, -RZ, RZ, 0, 0 ;  /* 0x00000000ff097431 */ /* 0x000fc800000001ff */
[----:B0-----:R-:W-:Y:S05]  /*1690*/  RET.REL.NODEC R8 `(_ZN7oneflow4cuda7softmax15SoftmaxWarpImplI10SimpleLoadI6__halffE11SimpleStoreIS4_fEfLi1ELi1ELi4ELi2ELb1ELNS1_9AlgorithmE0EEEvT_T0_ll) ;  /* 0xffffffe808587950 */ /* 0x001fea0003c3ffff */
.L_x_4527:
        /* <DEDUP_REMOVED lines=14> */
.L_x_15401:


//--------------------- .text._ZN7oneflow4cuda7softmax15SoftmaxWarpImplI10SimpleLoadI6__halffE11SimpleStoreIS4_fEfLi1ELi1ELi4ELi2ELb0ELNS1_9AlgorithmE0EEEvT_T0_ll --------------------------
	.section	.text._ZN7oneflow4cuda7softmax15SoftmaxWarpImplI10SimpleLoadI6__halffE11SimpleStoreIS4_fEfLi1ELi1ELi4ELi2ELb0ELNS1_9AlgorithmE0EEEvT_T0_ll,"ax",@progbits
	.align	128
        .global         _ZN7oneflow4cuda7softmax15SoftmaxWarpImplI10SimpleLoadI6__halffE11SimpleStoreIS4_fEfLi1ELi1ELi4ELi2ELb0ELNS1_9AlgorithmE0EEEvT_T0_ll
        .type           _ZN7oneflow4cuda7softmax15SoftmaxWarpImplI10SimpleLoadI6__halffE11SimpleStoreIS4_fEfLi1ELi1ELi4ELi2ELb0ELNS1_9AlgorithmE0EEEvT_T0_ll,@function
        .size           _ZN7oneflow4cuda7softmax15SoftmaxWarpImplI10SimpleLoadI6__halffE11SimpleStoreIS4_fEfLi1ELi1ELi4ELi2ELb0ELNS1_9AlgorithmE0EEEvT_T0_ll,(.L_x_15402 - _ZN7oneflow4cuda7softmax15SoftmaxWarpImplI10SimpleLoadI6__halffE11SimpleStoreIS4_fEfLi1ELi1ELi4ELi2ELb0ELNS1_9AlgorithmE0EEEvT_T0_ll)
        .other          _ZN7oneflow4cuda7softmax15SoftmaxWarpImplI10SimpleLoadI6__halffE11SimpleStoreIS4_fEfLi1ELi1ELi4ELi2ELb0ELNS1_9AlgorithmE0EEEvT_T0_ll,@"STO_CUDA_ENTRY STV_DEFAULT"
_ZN7oneflow4cuda7softmax15SoftmaxWarpImplI10SimpleLoadI6__halffE11SimpleStoreIS4_fEfLi1ELi1ELi4ELi2ELb0ELNS1_9AlgorithmE0EEEvT_T0_ll:
.text._ZN7oneflow4cuda7softmax15SoftmaxWarpImplI10SimpleLoadI6__halffE11SimpleStoreIS4_fEfLi1ELi1ELi4ELi2ELb0ELNS1_9AlgorithmE0EEEvT_T0_ll:
        /* <DEDUP_REMOVED lines=23> */
.L_x_4528:
        /* <DEDUP_REMOVED lines=18> */
.L_x_4534:
        /* <DEDUP_REMOVED lines=40> */
[C---:B------:R-:W-:Y:S01]  /*0510*/  FADD R13, R0.reuse, -12583039 ;  /* 0xcb40007f000d7421 */ /* 0x040fe20000000000 */
[----:B------:R-:W-:Y:S02]  /*0520*/  IMAD.SHL.U32 R0, R0, 0x800000, RZ ;  /* 0x0080000000007824 */ /* 0x000fe400078e00ff */
[----:B------:R-:W-:Y:S01]  /*0530*/  FFMA R10, R10, 1.925963033500011079e-08, R3 ;  /* 0x32a570600a0a7823 */ /* 0x000fe20000000003 */
[----:B------:R-:W-:-:S03]  /*0540*/  FFMA R13, R14, 1.4426950216293334961, -R13 ;  /* 0x3fb8aa3b0e0d7823 */ /* 0x000fc6000000080d */
        /* <DEDUP_REMOVED lines=12> */
[----:B------:R2:W3:Y:S02]  /*0610*/  SHFL.BFLY PT, R14, R24, 0x1, 0x1f ;  /* 0x0c201f00180e7f89 */ /* 0x0004e400000e0000 */
[----:B-12---:R-:W-:-:S07]  /*0620*/  FADD R19, R10, R19 ;  /* 0x000000130a137221 */ /* 0x006fce0000000000 */
.L_x_4544:
        /* <DEDUP_REMOVED lines=12> */
[----:B0-----:R-:W-:Y:S05]  /*06f0*/  CALL.REL.NOINC `($__internal_85_$__cuda_sm3x_div_rn_noftz_f32_slowpath) ;  /* 0x0000000400dc7944 */ /* 0x001fea0003c00000 */
[----:B------:R-:W-:-:S07]  /*0700*/  IMAD.MOV.U32 R11, RZ, RZ, R14 ;  /* 0x000000ffff0b7224 */ /* 0x000fce00078e000e */
.L_x_4531:
[----:B------:R-:W-:Y:S05]  /*0710*/  BSYNC.RECONVERGENT B0 ;  /* 0x0000000000007941 */ /* 0x000fea0003800200 */
.L_x_4530:
[----:B------:R-:W-:Y:S01]  /*0720*/  IMAD.MOV.U32 R23, RZ, RZ, RZ ;  /* 0x000000ffff177224 */ /* 0x000fe200078e00ff */
[----:B------:R-:W1:Y:S01]  /*0730*/  MUFU.RCP R12, R13 ;  /* 0x0000000d000c7308 */ /* 0x000e620000001000 */
[----:B------:R-:W-:Y:S01]  /*0740*/  IMAD R15, R21, UR38, RZ ;  /* 0x00000026150f7c24 */ /* 0x000fe2000f8e02ff */
[----:B------:R-:W-:Y:S01]  /*0750*/  R2UR UR4, R6 ;  /* 0x00000000060472ca */ /* 0x000fe200000e0000 */
[C---:B------:R-:W-:Y:S01]  /*0760*/  IMAD.WIDE.U32 R2, R18.reuse, UR38, R22 ;  /* 0x0000002612027c25 */ /* 0x040fe2000f8e0016 */
[----:B------:R-:W-:Y:S01]  /*0770*/  R2UR UR5, R7 ;  /* 0x00000000070572ca */ /* 0x000fe200000e0000 */
[----:B------:R-:W-:Y:S02]  /*0780*/  BSSY.RECONVERGENT B0, `(.L_x_4532) ;  /* 0x0000014000007945 */ /* 0x000fe40003800200 */
[----:B------:R-:W-:Y:S01]  /*0790*/  IMAD R15, R18, UR39, R15 ;  /* 0x00000027120f7c24 */ /* 0x000fe2000f8e020f */
[----:B------:R-:W-:-:S04]  /*07a0*/  LEA R10, P0, R2, UR36, 0x1 ;  /* 0x00000024020a7c11 */ /* 0x000fc8000f8008ff */
[----:B------:R-:W-:Y:S02]  /*07b0*/  IADD3 R15, PT, PT, R3, R15, RZ ;  /* 0x0000000f030f7210 */ /* 0x000fe40007ffe0ff */
[----:B------:R-:W-:Y:S02]  /*07c0*/  F2FP.F16.F32.PACK_AB R3, RZ, R11 ;  /* 0x0000000bff03723e */ /* 0x000fe400000000ff */
[----:B------:R-:W-:Y:S02]  /*07d0*/  LEA.HI.X R11, R2, UR37, R15, 0x1, P0 ;  /* 0x00000025020b7c11 */ /* 0x000fe400080f0c0f */
[----:B------:R-:W-:Y:S01]  /*07e0*/  PRMT R14, R3, 0x7610, R14 ;  /* 0x00007610030e7816 */ /* 0x000fe2000000000e */
[----:B-1----:R-:W-:Y:S01]  /*07f0*/  FFMA R3, -R13, R12, 1 ;  /* 0x3f8000000d037423 */ /* 0x002fe2000000010c */
[----:B------:R-:W1:Y:S03]  /*0800*/  FCHK P0, R0, R13 ;  /* 0x0000000d00007302 */ /* 0x000e660000000000 */
[----:B------:R-:W-:Y:S01]  /*0810*/  FFMA R3, R12, R3, R12 ;  /* 0x000000030c037223 */ /* 0x000fe2000000000c */
[----:B------:R2:W-:Y:S03]  /*0820*/  STG.E.U16 desc[UR4][R10.64], R14 ;  /* 0x0000000e0a007986 */ /* 0x0005e6000c101504 */
[----:B------:R-:W-:-:S04]  /*0830*/  FFMA R2, R0, R3, RZ ;  /* 0x0000000300027223 */ /* 0x000fc800000000ff */
[----:B------:R-:W-:-:S04]  /*0840*/  FFMA R12, -R13, R2, R0 ;  /* 0x000000020d0c7223 */ /* 0x000fc80000000100 */
[----:B------:R-:W-:Y:S01]  /*0850*/  FFMA R3, R3, R12, R2 ;  /* 0x0000000c03037223 */ /* 0x000fe20000000002 */
[----:B-12---:R-:W-:Y:S06]  /*0860*/  @!P0 BRA `(.L_x_4533) ;  /* 0x0000000000148947 */ /* 0x006fec0003800000 */
[----:B------:R-:W-:Y:S01]  /*0870*/  IMAD.MOV.U32 R2, RZ, RZ, R0 ;  /* 0x000000ffff027224 */ /* 0x000fe200078e0000 */
[----:B------:R-:W-:Y:S01]  /*0880*/  MOV R12, 0x8b0 ;  /* 0x000008b0000c7802 */ /* 0x000fe20000000f00 */
[----:B------:R-:W-:-:S07]  /*0890*/  IMAD.MOV.U32 R3, RZ, RZ, R13 ;  /* 0x000000ffff037224 */ /* 0x000fce00078e000d */
[----:B0-----:R-:W-:Y:S05]  /*08a0*/  CALL.REL.NOINC `($__internal_85_$__cuda_sm3x_div_rn_noftz_f32_slowpath) ;  /* 0x0000000400707944 */ /* 0x001fea0003c00000 */
[----:B------:R-:W-:-:S07]  /*08b0*/  MOV R3, R14 ;  /* 0x0000000e00037202 */ /* 0x000fce0000000f00 */
.L_x_4533:
[----:B------:R-:W-:Y:S05]  /*08c0*/  BSYNC.RECONVERGENT B0 ;  /* 0x0000000000007941 */ /* 0x000fea0003800200 */
.L_x_4532:
[C---:B0-----:R-:W-:Y:S02]  /*08d0*/  LEA R2, P0, R4.reuse, R10, 0x1 ;  /* 0x0000000a04027211 */ /* 0x041fe400078008ff */
[----:B------:R-:W-:Y:S02]  /*08e0*/  F2FP.F16.F32.PACK_AB R0, RZ, R3 ;  /* 0x00000003ff00723e */ /* 0x000fe400000000ff */
[----:B------:R-:W-:Y:S02]  /*08f0*/  LEA.HI.X R3, R4, R11, R5, 0x1, P0 ;  /* 0x0000000b04037211 */ /* 0x000fe400000f0c05 */
[----:B------:R-:W-:Y:S02]  /*0900*/  IADD3 R18, P0, PT, R20, R18, RZ ;  /* 0x0000001214127210 */ /* 0x000fe40007f1e0ff */
[----:B------:R-:W-:Y:S02]  /*0910*/  R2UR UR4, R6 ;  /* 0x00000000060472ca */ /* 0x000fe400000e0000 */
[----:B------:R-:W-:-:S02]  /*0920*/  LEA.HI.X.SX32 R21, R20, R21, 0x1, P0 ;  /* 0x0000001514157211 */ /* 0x000fc400000f0eff */
[----:B------:R-:W-:Y:S02]  /*0930*/  ISETP.GE.U32.AND P0, PT, R18, UR40, PT ;  /* 0x0000002812007c0c */ /* 0x000fe4000bf06070 */
[----:B------:R-:W-:Y:S02]  /*0940*/  R2UR UR5, R7 ;  /* 0x00000000070572ca */ /* 0x000fe400000e0000 */
[----:B------:R-:W-:-:S11]  /*0950*/  ISETP.GE.AND.EX P0, PT, R21, UR41, PT, P0 ;  /* 0x0000002915007c0c */ /* 0x000fd6000bf06300 */
[----:B------:R0:W-:Y:S02]  /*0960*/  STG.E.U16 desc[UR4][R2.64], R0 ;  /* 0x0000000002007986 */ /* 0x0001e4000c101504 */
[----:B------:R-:W-:Y:S05]  /*0970*/  @!P0 BRA `(.L_x_4534) ;  /* 0xfffffff800448947 */ /* 0x000fea000383ffff */
[----:B------:R-:W-:Y:S05]  /*0980*/  EXIT ;  /* 0x000000000000794d */ /* 0x000fea0003800000 */
.L_x_4529:
[----:B------:R-:W-:Y:S01]  /*0990*/  BSSY B0, `(.L_x_4535) ;  /* 0x0000007000007945 */ /* 0x000fe20003800000 */
[----:B------:R-:W-:Y:S01]  /*09a0*/  IMAD.MOV.U32 R12, RZ, RZ, 0x2 ;  /* 0x00000002ff0c7424 */ /* 0x000fe200078e00ff */
[----:B------:R-:W-:Y:S01]  /*09b0*/  MOV R15, 0xffffffff ;  /* 0xffffffff000f7802 */ /* 0x000fe20000000f00 */
[----:B------:R-:W-:-:S07]  /*09c0*/  IMAD.MOV.U32 R11, RZ, RZ, 0x1f ;  /* 0x0000001fff0b7424 */ /* 0x000fce00078e00ff */
[----:B0-----:R-:W-:Y:S05]  /*09d0*/  WARPSYNC.COLLECTIVE R15, `(.L_x_4536) ;  /* 0x000000000f087348 */ /* 0x001fea0003c00000 */
[----:B------:R1:W2:Y:S02]  /*09e0*/  SHFL.BFLY P6, R14, R13, R12, R11 ;  /* 0x0c00000c0d0e7389 */ /* 0x0002a400000c000b */
[----:B012---:R-:W-:Y:S05]  /*09f0*/  ENDCOLLECTIVE ;  /* 0x000000000000791b */ /* 0x007fea0003800000 */
.L_x_4536:
[----:B------:R-:W-:Y:S05]  /*0a00*/  BSYNC B0 ;  /* 0x0000000000007941 */ /* 0x000fea0003800000 */
.L_x_4535:
[----:B------:R-:W-:Y:S01]  /*0a10*/  FMNMX R3, R13, R14, !PT ;  /* 0x0000000e0d037209 */ /* 0x000fe20007800000 */
[----:B------:R-:W-:Y:S02]  /*0a20*/  HFMA2 R11, -RZ, RZ, 0, 1.847743988037109375e-06 ;  /* 0x0000001fff0b7431 */ /* 0x000fe400000001ff */
[----:B------:R-:W-:Y:S02]  /*0a30*/  IMAD.MOV.U32 R12, RZ, RZ, 0x1 ;  /* 0x00000001ff0c7424 */ /* 0x000fe400078e00ff */
[----:B------:R-:W-:Y:S02]  /*0a40*/  IMAD.MOV.U32 R15, RZ, RZ, -0x1 ;  /* 0xffffffffff0f7424 */ /* 0x000fe400078e00ff */
[----:B------:R-:W-:-:S07]  /*0a50*/  IMAD.MOV.U32 R13, RZ, RZ, R3 ;  /* 0x000000ffff0d7224 */ /* 0x000fce00078e0003 */
[----:B------:R-:W-:Y:S05]  /*0a60*/  WARPSYNC.COLLECTIVE R15, `(.L_x_4537) ;  /* 0x000000000f087348 */ /* 0x000fea0003c00000 */
[----:B------:R0:W1:Y:S02]  /*0a70*/  SHFL.BFLY P6, R14, R13, R12, R11 ;  /* 0x0c00000c0d0e7389 */ /* 0x00006400000c000b */
[----:B01----:R-:W-:Y:S05]  /*0a80*/  ENDCOLLECTIVE ;  /* 0x000000000000791b */ /* 0x003fea0003800000 */
.L_x_4537:
[----:B------:R-:W-:Y:S01]  /*0a90*/  MOV R13, R2 ;  /* 0x00000002000d7202 */ /* 0x000fe20000000f00 */
[----:B------:R-:W-:Y:S02]  /*0aa0*/  IMAD.MOV.U32 R12, RZ, RZ, 0x2 ;  /* 0x00000002ff0c7424 */ /* 0x000fe400078e00ff */
[----:B------:R-:W-:-:S07]  /*0ab0*/  IMAD.MOV.U32 R10, RZ, RZ, R14 ;  /* 0x000000ffff0a7224 */ /* 0x000fce00078e000e */
[----:B------:R-:W-:Y:S05]  /*0ac0*/  WARPSYNC.COLLECTIVE R15, `(.L_x_4538) ;  /* 0x000000000f087348 */ /* 0x000fea0003c00000 */
[----:B------:R0:W1:Y:S02]  /*0ad0*/  SHFL.BFLY P6, R14, R13, R12, R11 ;  /* 0x0c00000c0d0e7389 */ /* 0x00006400000c000b */
[----:B01----:R-:W-:Y:S05]  /*0ae0*/  ENDCOLLECTIVE ;  /* 0x000000000000791b */ /* 0x003fea0003800000 */
.L_x_4538:
[----:B------:R-:W-:Y:S01]  /*0af0*/  FMNMX R10, R3, R10, !PT ;  /* 0x0000000a030a7209 */ /* 0x000fe20007800000 */
[----:B------:R-:W-:-:S04]  /*0b00*/  HFMA2 R3, -RZ, RZ, 0.96630859375, -0.0022525787353515625 ;  /* 0x3bbb989dff037431 */ /* 0x000fc800000001ff */
[----:B------:R-:W-:Y:S01]  /*0b10*/  FADD R10, R25, -R10 ;  /* 0x8000000a190a7221 */ /* 0x000fe20000000000 */
[----:B------:R-:W-:Y:S02]  /*0b20*/  IMAD.MOV.U32 R12, RZ, RZ, 0x1 ;  /* 0x00000001ff0c7424 */ /* 0x000fe400078e00ff */
[----:B------:R-:W-:-:S05]  /*0b30*/  IMAD.MOV.U32 R19, RZ, RZ, R14 ;  /* 0x000000ffff137224 */ /* 0x000fca00078e000e */
[----:B------:R-:W-:Y:S01]  /*0b40*/  FMNMX R0, R2, R19, !PT ;  /* 0x0000001302007209 */ /* 0x000fe20007800000 */
[----:B------:R-:W-:Y:S02]  /*0b50*/  IMAD.MOV.U32 R19, RZ, RZ, 0x437c0000 ;  /* 0x437c0000ff137424 */ /* 0x000fe400078e00ff */
[----:B------:R-:W-:Y:S01]  /*0b60*/  FFMA.SAT R2, R10, R3, 0.5 ;  /* 0x3f0000000a027423 */ /* 0x000fe20000002003 */
[----:B------:R-:W-:-:S03]  /*0b70*/  MOV R13, R0 ;  /* 0x00000000000d7202 */ /* 0x000fc60000000f00 */
[----:B------:R-:W-:-:S07]  /*0b80*/  FFMA.RM R2, R2, R19, 12582913 ;  /* 0x4b40000102027423 */ /* 0x000fce0000004013 */
[----:B------:R-:W-:Y:S05]  /*0b90*/  WARPSYNC.COLLECTIVE R15, `(.L_x_4539) ;  /* 0x000000000f087348 */ /* 0x000fea0003c00000 */
[----:B------:R0:W1:Y:S02]  /*0ba0*/  SHFL.BFLY P6, R14, R13, R12, R11 ;  /* 0x0c00000c0d0e7389 */ /* 0x00006400000c000b */
[----:B01----:R-:W-:Y:S05]  /*0bb0*/  ENDCOLLECTIVE ;  /* 0x000000000000791b */ /* 0x003fea0003800000 */
.L_x_4539:
[C---:B------:R-:W-:Y:S01]  /*0bc0*/  FADD R25, R2.reuse, -12583039 ;  /* 0xcb40007f02197421 */ /* 0x040fe20000000000 */
[----:B------:R-:W-:-:S03]  /*0bd0*/  SHF.L.U32 R2, R2, 0x17, RZ ;  /* 0x0000001702027819 */ /* 0x000fc600000006ff */
[----:B------:R-:W-:-:S04]  /*0be0*/  FFMA R25, R10, 1.4426950216293334961, -R25 ;  /* 0x3fb8aa3b0a197823 */ /* 0x000fc80000000819 */
[----:B------:R-:W-:Y:S01]  /*0bf0*/  FFMA R25, R10, 1.925963033500011079e-08, R25 ;  /* 0x32a570600a197823 */ /* 0x000fe20000000019 */
[----:B------:R-:W-:-:S05]  /*0c00*/  IMAD.MOV.U32 R12, RZ, RZ, 0x2 ;  /* 0x00000002ff0c7424 */ /* 0x000fca00078e00ff */
[----:B------:R-:W0:Y:S01]  /*0c10*/  MUFU.EX2 R25, R25 ;  /* 0x0000001900197308 */ /* 0x000e220000000800 */
[----:B------:R-:W-:-:S05]  /*0c20*/  FMNMX R0, R0, R14, !PT ;  /* 0x0000000e00007209 */ /* 0x000fca0007800000 */
[----:B------:R-:W-:Y:S01]  /*0c30*/  FADD R0, R23, -R0 ;  /* 0x8000000017007221 */ /* 0x000fe20000000000 */
[----:B0-----:R-:W-:-:S03]  /*0c40*/  FMUL R2, R2, R25 ;  /* 0x0000001902027220 */ /* 0x001fc60000400000 */
[----:B------:R-:W-:Y:S01]  /*0c50*/  FFMA.SAT R10, R0, R3, 0.5 ;  /* 0x3f000000000a7423 */ /* 0x000fe20000002003 */
[----:B------:R-:W-:-:S03]  /*0c60*/  FADD R13, RZ, R2 ;  /* 0x00000002ff0d7221 */ /* 0x000fc60000000000 */
[----:B------:R-:W-:-:S07]  /*0c70*/  FFMA.RM R10, R10, R19, 12582913 ;  /* 0x4b4000010a0a7423 */ /* 0x000fce0000004013 */
[----:B------:R-:W-:Y:S05]  /*0c80*/  WARPSYNC.COLLECTIVE R15, `(.L_x_4540) ;  /* 0x000000000f087348 */ /* 0x000fea0003c00000 */
[----:B------:R0:W1:Y:S02]  /*0c90*/  SHFL.BFLY P6, R14, R13, R12, R11 ;  /* 0x0c00000c0d0e7389 */ /* 0x00006400000c000b */
[----:B01----:R-:W-:Y:S05]  /*0ca0*/  ENDCOLLECTIVE ;  /* 0x000000000000791b */ /* 0x003fea0003800000 */
.L_x_4540:
[----:B------:R-:W-:-:S04]  /*0cb0*/  FADD R3, R10, -12583039 ;  /* 0xcb40007f0a037421 */ /* 0x000fc80000000000 */
[----:B------:R-:W-:-:S04]  /*0cc0*/  FFMA R3, R0, 1.4426950216293334961, -R3 ;  /* 0x3fb8aa3b00037823 */ /* 0x000fc80000000803 */
[----:B------:R-:W-:Y:S01]  /*0cd0*/  FFMA R23, R0, 1.925963033500011079e-08, R3 ;  /* 0x32a5706000177823 */ /* 0x000fe20000000003 */
[----:B------:R-:W-:Y:S02]  /*0ce0*/  SHF.L.U32 R0, R10, 0x17, RZ ;  /* 0x000000170a007819 */ /* 0x000fe400000006ff */
[----:B------:R-:W-:-:S03]  /*0cf0*/  MOV R12, 0x1 ;  /* 0x00000001000c7802 */ /* 0x000fc60000000f00 */
[----:B------:R-:W0:Y:S01]  /*0d00*/  MUFU.EX2 R23, R23 ;  /* 0x0000001700177308 */ /* 0x000e220000000800 */
[----:B------:R-:W-:-:S04]  /*0d10*/  FADD R10, R13, R14 ;  /* 0x0000000e0d0a7221 */ /* 0x000fc80000000000 */
[----:B------:R-:W-:Y:S02]  /*0d20*/  IMAD.MOV.U32 R13, RZ, RZ, R10 ;  /* 0x000000ffff0d7224 */ /* 0x000fe400078e000a */
[----:B0-----:R-:W-:-:S07]  /*0d30*/  FMUL R0, R0, R23 ;  /* 0x0000001700007220 */ /* 0x001fce0000400000 */
[----:B------:R-:W-:Y:S05]  /*0d40*/  WARPSYNC.COLLECTIVE R15, `(.L_x_4541) ;  /* 0x000000000f087348 */ /* 0x000fea0003c00000 */
[----:B------:R0:W1:Y:S02]  /*0d50*/  SHFL.BFLY P6, R14, R13, R12, R11 ;  /* 0x0c00000c0d0e7389 */ /* 0x00006400000c000b */
[----:B01----:R-:W-:Y:S05]  /*0d60*/  ENDCOLLECTIVE ;  /* 0x000000000000791b */ /* 0x003fea0003800000 */
.L_x_4541:
[----:B------:R-:W-:-:S05]  /*0d70*/  FADD R3, RZ, R0 ;  /* 0x00000000ff037221 */ /* 0x000fca0000000000 */
[----:B------:R-:W-:Y:S01]  /*0d80*/  MOV R13, R3 ;  /* 0x00000003000d7202 */ /* 0x000fe20000000f00 */
[----:B------:R-:W-:Y:S02]  /*0d90*/  IMAD.MOV.U32 R12, RZ, RZ, 0x2 ;  /* 0x00000002ff0c7424 */ /* 0x000fe400078e00ff */
[----:B------:R-:W-:-:S07]  /*0da0*/  IMAD.MOV.U32 R19, RZ, RZ, R14 ;  /* 0x000000ffff137224 */ /* 0x000fce00078e000e */
[----:B------:R-:W-:Y:S05]  /*0db0*/  WARPSYNC.COLLECTIVE R15, `(.L_x_4542) ;  /* 0x000000000f087348 */ /* 0x000fea0003c00000 */
[----:B------:R0:W1:Y:S02]  /*0dc0*/  SHFL.BFLY P6, R14, R13, R12, R11 ;  /* 0x0c00000c0d0e7389 */ /* 0x00006400000c000b */
[----:B01----:R-:W-:Y:S05]  /*0dd0*/  ENDCOLLECTIVE ;  /* 0x000000000000791b */ /* 0x003fea0003800000 */
.L_x_4542:
        /* <DEDUP_REMOVED lines=8> */
.L_x_4543:
[----:B------:R-:W-:Y:S05]  /*0e60*/  BRA `(.L_x_4544) ;  /* 0xfffffff400f07947 */ /* 0x000fea000383ffff */
        .weak           $__internal_85_$__cuda_sm3x_div_rn_noftz_f32_slowpath
        .type           $__internal_85_$__cuda_sm3x_div_rn_noftz_f32_slowpath,@function
        .size           $__internal_85_$__cuda_sm3x_div_rn_noftz_f32_slowpath,(.L_x_15402 - $__internal_85_$__cuda_sm3x_div_rn_noftz_f32_slowpath)
$__internal_85_$__cuda_sm3x_div_rn_noftz_f32_slowpath:
        /* <DEDUP_REMOVED lines=34> */
.L_x_4546:
        /* <DEDUP_REMOVED lines=51> */
.L_x_4553:
[----:B------:R-:W-:-:S04]  /*13c0*/  LOP3.LUT R2, R2, 0x80000000, RZ, 0xc0, !PT ;  /* 0x8000000002027812 */ /* 0x000fc800078ec0ff */
[----:B------:R-:W-:Y:S01]  /*13d0*/  LOP3.LUT R2, R2, 0x7f800000, RZ, 0xfc, !PT ;  /* 0x7f80000002027812 */ /* 0x000fe200078efcff */
[----:B------:R-:W-:Y:S06]  /*13e0*/  BRA `(.L_x_4554) ;  /* 0x0000000000047947 */ /* 0x000fec0003800000 */
.L_x_4552:
[----:B------:R-:W-:-:S07]  /*13f0*/  IMAD R2, R14, 0x800000, R2 ;  /* 0x008000000e027824 */ /* 0x000fce00078e0202 */
.L_x_4554:
[----:B------:R-:W-:Y:S05]  /*1400*/  BSYNC.RECONVERGENT B2 ;  /* 0x0000000000027941 */ /* 0x000fea0003800200 */
.L_x_4551:
[----:B------:R-:W-:Y:S05]  /*1410*/  BRA `(.L_x_4555) ;  /* 0x0000000000207947 */ /* 0x000fea0003800000 */
.L_x_4550:
[----:B------:R-:W-:-:S04]  /*1420*/  LOP3.LUT R2, R3, 0x80000000, R2, 0x48, !PT ;  /* 0x8000000003027812 */ /* 0x000fc800078e4802 */
[----:B------:R-:W-:Y:S01]  /*1430*/  LOP3.LUT R2, R2, 0x7f800000, RZ, 0xfc, !PT ;  /* 0x7f80000002027812 */ /* 0x000fe200078efcff */
[----:B------:R-:W-:Y:S06]  /*1440*/  BRA `(.L_x_4555) ;  /* 0x0000000000147947 */ /* 0x000fec0003800000 */
.L_x_4549:
[----:B------:R-:W-:Y:S01]  /*1450*/  LOP3.LUT R2, R3, 0x80000000, R2, 0x48, !PT ;  /* 0x8000000003027812 */ /* 0x000fe200078e4802 */
[----:B------:R-:W-:Y:S06]  /*1460*/  BRA `(.L_x_4555) ;  /* 0x00000000000c7947 */ /* 0x000fec0003800000 */
.L_x_4548:
[----:B------:R-:W0:Y:S01]  /*1470*/  MUFU.RSQ R2, -QNAN ;  /* 0xffc0000000027908 */ /* 0x000e220000001400 */
[----:B------:R-:W-:Y:S05]  /*1480*/  BRA `(.L_x_4555) ;  /* 0x0000000000047947 */ /* 0x000fea0003800000 */
.L_x_4547:
[----:B------:R-:W-:-:S07]  /*1490*/  FADD.FTZ R2, R2, R3 ;  /* 0x0000000302027221 */ /* 0x000fce0000010000 */
.L_x_4555:
[----:B------:R-:W-:Y:S05]  /*14a0*/  BSYNC.RECONVERGENT B1 ;  /* 0x0000000000017941 */ /* 0x000fea0003800200 */
.L_x_4545:
[----:B------:R-:W-:Y:S01]  /*14b0*/  HFMA2 R3, -RZ, RZ, 0, 0 ;  /* 0x00000000ff037431 */ /* 0x000fe200000001ff */
[----:B0-----:R-:W-:Y:S01]  /*14c0*/  MOV R14, R2 ;  /* 0x00000002000e7202 */ /* 0x001fe20000000f00 */
[----:B------:R-:W-:-:S04]  /*14d0*/  IMAD.MOV.U32 R2, RZ, RZ, R12 ;  /* 0x000000ffff027224 */ /* 0x000fc800078e000c */
[----:B------:R-:W-:Y:S05]  /*14e0*/  RET.REL.NODEC R2 `(_ZN7oneflow4cuda7softmax15SoftmaxWarpImplI10SimpleLoadI6__halffE11SimpleStoreIS4_fEfLi1ELi1ELi4ELi2ELb0ELNS1_9AlgorithmE0EEEvT_T0_ll) ;  /* 0xffffffe802c47950 */ /* 0x000fea0003c3ffff */
.L_x_4556:
        /* <DEDUP_REMOVED lines=9> */
.L_x_15402:


//--------------------- .text._ZN7oneflow4cuda7softmax15SoftmaxWarpImplI10SimpleLoadI6__halffE11SimpleStoreIS4_fEfLi1ELi1ELi2ELi1ELb1ELNS1_9AlgorithmE0EEEvT_T0_ll --------------------------
	.section	.text._ZN7oneflow4cuda7softmax15SoftmaxWarpImplI10SimpleLoadI6__halffE11SimpleStoreIS4_fEfLi1ELi1ELi2ELi1ELb1ELNS1_9AlgorithmE0EEEvT_T0_ll,"ax",@progbits
	.align	128
        .global         _ZN7oneflow4cuda7softmax15SoftmaxWarpImplI10SimpleLoadI6__halffE11SimpleStoreIS4_fEfLi1ELi1ELi2ELi1ELb1ELNS1_9AlgorithmE0EEEvT_T0_ll
        .type           _ZN7oneflow4cuda7softmax15SoftmaxWarpImplI10SimpleLoadI6__halffE11SimpleStoreIS4_fEfLi1ELi1ELi2ELi1ELb1ELNS1_9AlgorithmE0EEEvT_T0_ll,@function
        .size           _ZN7oneflow4cuda7softmax15SoftmaxWarpImplI10SimpleLoadI6__halffE11SimpleStoreIS4_fEfLi1ELi1ELi2ELi1ELb1ELNS1_9AlgorithmE0EEEvT_T0_ll,(.L_x_15403 - _ZN7oneflow4cuda7softmax15SoftmaxWarpImplI10SimpleLoadI6__halffE11SimpleStoreIS4_fEfLi1ELi1ELi2ELi1ELb1ELNS1_9AlgorithmE0EEEvT_T0_ll)
        .other          _ZN7oneflow4cuda7softmax15SoftmaxWarpImplI10SimpleLoadI6__halffE11SimpleStoreIS4_fEfLi1ELi1ELi2ELi1ELb1ELNS1_9AlgorithmE0EEEvT_T0_ll,@"STO_CUDA_ENTRY STV_DEFAULT"
_ZN7oneflow4cuda7softmax15SoftmaxWarpImplI10SimpleLoadI6__halffE11SimpleStoreIS4_fEfLi1ELi1ELi2ELi1ELb1ELNS1_9AlgorithmE0EEEvT_T0_ll:
.text._ZN7oneflow4cuda7softmax15SoftmaxWarpImplI10SimpleLoadI6__halffE11SimpleStoreIS4_fEfLi1ELi1ELi2ELi1ELb1ELNS1_9AlgorithmE0EEEvT_T0_ll:
        /* <DEDUP_REMOVED lines=17> */
[----:B------:R-:W-:-:S02]  /*0110*/  IMAD.U32 R5, RZ, RZ, UR5 ;  /* 0x00000005ff057e24 */ /* 0x000fc4000f8e00ff */
[----:B----4-:R-:W-:Y:S02]  /*0120*/  IMAD.U32 R6, RZ, RZ, UR6 ;  /* 0x00000006ff067e24 */ /* 0x010fe4000f8e00ff */
[----:B------:R-:W-:Y:S01]  /*0130*/  IMAD.U32 R7, RZ, RZ, UR7 ;  /* 0x00000007ff077e24 */ /* 0x000fe2000f8e00ff */
[----:B-----5:R-:W-:Y:S01]  /*0140*/  MOV R10, UR8 ;  /* 0x00000008000a7c02 */ /* 0x020fe20008000f00 */
[----:B--2---:R-:W-:-:S07]  /*0150*/  IMAD.U32 R11, RZ, RZ, UR9 ;  /* 0x00000009ff0b7e24 */ /* 0x004fce000f8e00ff */
[----:B------:R-:W-:-:S07]  /*0160*/  LEPC R20, `(.L_x_4557) ;  /* 0x000000001014794e */ /* 0x000fce0000000000 */
[----:B0--3--:R-:W-:Y:S05]  /*0170*/  CALL.ABS.NOINC R2 ;  /* 0x0000000002007343 */ /* 0x009fea0003c00000 */
.L_x_4557:
        /* <DEDUP_REMOVED lines=13> */
.L_x_4563:
[----:B-1----:R-:W3:Y:S01]  /*0250*/  LDC.64 R10, c[0x0][0x388] ;  /* 0x0000e200ff0a7b82 */ /* 0x002ee20000000a00 */
[----:B-1----:R-:W-:-:S04]  /*0260*/  ISETP.GE.U32.AND P0, PT, R8, UR40, PT ;  /* 0x0000002808007c0c */ /* 0x002fc8000bf06070 */
[----:B------:R-:W-:-:S03]  /*0270*/  ISETP.GE.AND.EX P0, PT, RZ, UR41, PT, P0 ;  /* 0x00000029ff007c0c */ /* 0x000fc6000bf06300 */
[----:B------:R-:W1:Y:S10]  /*0280*/  LDC.64 R12, c[0x0][0x380] ;  /* 0x0000e000ff0c7b82 */ /* 0x000e740000000a00 */
[----:B------:R-:W-:Y:S01]  /*0290*/  @!P0 IMAD.MOV.U32 R2, RZ, RZ, R8 ;  /* 0x000000ffff028224 */ /* 0x000fe200078e0008 */
[----:B--2---:R-:W-:Y:S01]  /*02a0*/  @!P0 R2UR UR4, R4 ;  /* 0x00000000040482ca */ /* 0x004fe200000e0000 */
[----:B------:R-:W-:Y:S01]  /*02b0*/  @!P0 IMAD.MOV.U32 R3, RZ, RZ, RZ ;  /* 0x000000ffff038224 */ /* 0x000fe200078e00ff */
[----:B------:R-:W-:Y:S01]  /*02c0*/  @!P0 R2UR UR5, R5 ;  /* 0x00000000050582ca */ /* 0x000fe200000e0000 */
[----:B---3--:R-:W-:-:S02]  /*02d0*/  @!P0 IMAD R0, R9, R10, RZ ;  /* 0x0000000a09008224 */ /* 0x008fc400078e02ff */
        /* <DEDUP_REMOVED lines=13> */
[----:B------:R-:W-:Y:S02]  /*03b0*/  IMAD.MOV.U32 R2, RZ, RZ, 0x3bbb989d ;  /* 0x3bbb989dff027424 */ /* 0x000fe400078e00ff */
[----:B------:R-:W-:Y:S01]  /*03c0*/  IMAD.MOV.U32 R11, RZ, RZ, 0x437c0000 ;  /* 0x437c0000ff0b7424 */ /* 0x000fe200078e00ff */
        /* <DEDUP_REMOVED lines=11> */
[----:B------:R1:W2:Y:S02]  /*0480*/  SHFL.BFLY PT, R14, R13, 0x1, 0x1f ;  /* 0x0c201f000d0e7f89 */ /* 0x0002a400000e0000 */
.L_x_4567:
        /* <DEDUP_REMOVED lines=11> */
[----:B0-----:R-:W-:Y:S05]  /*0540*/  CALL.REL.NOINC `($__internal_86_$__cuda_sm3x_div_rn_noftz_f32_slowpath) ;  /* 0x0000000000cc7944 */ /* 0x001fea0003c00000 */
[----:B------:R-:W-:-:S07]  /*0550*/  IMAD.MOV.U32 R11, RZ, RZ, R0 ;  /* 0x000000ffff0b7224 */ /* 0x000fce00078e0000 */
.L_x_4560:
[----:B------:R-:W-:Y:S05]  /*0560*/  BSYNC.RECONVERGENT B0 ;  /* 0x0000000000007941 */ /* 0x000fea0003800200 */
.L_x_4559:
[----:B------:R-:W-:Y:S04]  /*0570*/  BSSY.RECONVERGENT B0, `(.L_x_4561) ;  /* 0x000000e000007945 */ /* 0x000fe80003800200 */
[----:B------:R-:W-:Y:S05]  /*0580*/  @P0 BRA `(.L_x_4562) ;  /* 0x0000000000300947 */ /* 0x000fea0003800000 */
[----:B------:R-:W-:Y:S01]  /*0590*/  IMAD R0, R9, UR38, RZ ;  /* 0x0000002609007c24 */ /* 0x000fe2000f8e02ff */
[----:B------:R-:W-:Y:S01]  /*05a0*/  R2UR UR4, R4 ;  /* 0x00000000040472ca */ /* 0x000fe200000e0000 */
[----:B------:R-:W-:Y:S01]  /*05b0*/  IMAD.MOV.U32 R2, RZ, RZ, R8 ;  /* 0x000000ffff027224 */ /* 0x000fe200078e0008 */
[----:B------:R-:W-:Y:S01]  /*05c0*/  R2UR UR5, R5 ;  /* 0x00000000050572ca */ /* 0x000fe200000e0000 */
[----:B------:R-:W-:Y:S02]  /*05d0*/  IMAD.MOV.U32 R3, RZ, RZ, RZ ;  /* 0x000000ffff037224 */ /* 0x000fe400078e00ff */
[C---:B------:R-:W-:Y:S01]  /*05e0*/  IMAD R13, R7.reuse, UR39, R0 ;  /* 0x00000027070d7c24 */ /* 0x040fe2000f8e0200 */
[----:B------:R-:W-:Y:S01]  /*05f0*/  F2FP.F16.F32.PACK_AB R0, RZ, R11 ;  /* 0x0000000bff00723e */ /* 0x000fe200000000ff */
[----:B------:R-:W-:-:S05]  /*0600*/  IMAD.WIDE.U32 R2, R7, UR38, R2 ;  /* 0x0000002607027c25 */ /* 0x000fca000f8e0002 */
[----:B------:R-:W-:Y:S02]  /*0610*/  IADD3 R3, PT, PT, R3, R13, RZ ;  /* 0x0000000d03037210 */ /* 0x000fe40007ffe0ff */
[----:B------:R-:W-:-:S04]  /*0620*/  LEA R10, P0, R2, UR36, 0x1 ;  /* 0x00000024020a7c11 */ /* 0x000fc8000f8008ff */
[----:B------:R-:W-:-:S05]  /*0630*/  LEA.HI.X R11, R2, UR37, R3, 0x1, P0 ;  /* 0x00000025020b7c11 */ /* 0x000fca00080f0c03 */
[----:B------:R1:W-:Y:S04]  /*0640*/  STG.E.U16 desc[UR4][R10.64], R0 ;  /* 0x000000000a007986 */ /* 0x0003e8000c101504 */
.L_x_4562:
[----:B------:R-:W-:Y:S05]  /*0650*/  BSYNC.RECONVERGENT B0 ;  /* 0x0000000000007941 */ /* 0x000fea0003800200 */
.L_x_4561:
[----:B------:R-:W-:-:S04]  /*0660*/  IADD3 R7, P0, PT, R6, R7, RZ ;  /* 0x0000000706077210 */ /* 0x000fc80007f1e0ff */
[----:B------:R-:W-:Y:S02]  /*0670*/  LEA.HI.X.SX32 R9, R6, R9, 0x1, P0 ;  /* 0x0000000906097211 */ /* 0x000fe400000f0eff */
[----:B------:R-:W-:-:S04]  /*0680*/  ISETP.GE.U32.AND P0, PT, R7, UR42, PT ;  /* 0x0000002a07007c0c */ /* 0x000fc8000bf06070 */
[----:B------:R-:W-:-:S13]  /*0690*/  ISETP.GE.AND.EX P0, PT, R9, UR43, PT, P0 ;  /* 0x0000002b09007c0c */ /* 0x000fda000bf06300 */
[----:B------:R-:W-:Y:S05]  /*06a0*/  @!P0 BRA `(.L_x_4563) ;  /* 0xfffffff800e88947 */ /* 0x000fea000383ffff */
[----:B------:R-:W-:Y:S05]  /*06b0*/  EXIT ;  /* 0x000000000000794d */ /* 0x000fea0003800000 */
.L_x_4558:
[----:B------:R-:W-:Y:S01]  /*06c0*/  BSSY B0, `(.L_x_4564) ;  /* 0x0000007000007945 */ /* 0x000fe20003800000 */
[----:B------:R-:W-:Y:S02]  /*06d0*/  IMAD.MOV.U32 R12, RZ, RZ, 0x1 ;  /* 0x00000001ff0c7424 */ /* 0x000fe400078e00ff */
[----:B------:R-:W-:Y:S02]  /*06e0*/  IMAD.MOV.U32 R11, RZ, RZ, 0x1f ;  /* 0x0000001fff0b7424 */ /* 0x000fe400078e00ff */
[----:B------:R-:W-:-:S07]  /*06f0*/  IMAD.MOV.U32 R15, RZ, RZ, -0x1 ;  /* 0xffffffffff0f7424 */ /* 0x000fce00078e00ff */
[----:B0-----:R-:W-:Y:S05]  /*0700*/  WARPSYNC.COLLECTIVE R15, `(.L_x_4565) ;  /* 0x000000000f087348 */ /* 0x001fea0003c00000 */
[----:B------:R1:W2:Y:S02]  /*0710*/  SHFL.BFLY P6, R14, R13, R12, R11 ;  /* 0x0c00000c0d0e7389 */ /* 0x0002a400000c000b */
[----:B012---:R-:W-:Y:S05]  /*0720*/  ENDCOLLECTIVE ;  /* 0x000000000000791b */ /* 0x007fea0003800000 */
.L_x_4565:
[----:B------:R-:W-:Y:S05]  /*0730*/  BSYNC B0 ;  /* 0x0000000000007941 */ /* 0x000fea0003800000 */
.L_x_4564:
[----:B------:R-:W-:Y:S01]  /*0740*/  HFMA2 R2, -RZ, RZ, 0.96630859375, -0.0022525787353515625 ;  /* 0x3bbb989dff027431 */ /* 0x000fe200000001ff */
[----:B------:R-:W-:Y:S01]  /*0750*/  FMNMX R13, R14, R13, !PT ;  /* 0x0000000d0e0d7209 */ /* 0x000fe20007800000 */
[----:B------:R-:W-:Y:S02]  /*0760*/  IMAD.MOV.U32 R3, RZ, RZ, 0x437c0000 ;  /* 0x437c0000ff037424 */ /* 0x000fe400078e00ff */
[----:B------:R-:W-:Y:S02]  /*0770*/  IMAD.MOV.U32 R12, RZ, RZ, 0x1 ;  /* 0x00000001ff0c7424 */ /* 0x000fe400078e00ff */
[----:B------:R-:W-:Y:S01]  /*0780*/  FADD R13, -R13, R0 ;  /* 0x000000000d0d7221 */ /* 0x000fe20000000100 */
[----:B------:R-:W-:-:S03]  /*0790*/  IMAD.MOV.U32 R15, RZ, RZ, -0x1 ;  /* 0xffffffffff0f7424 */ /* 0x000fc600078e00ff */
[----:B------:R-:W-:-:S04]  /*07a0*/  FFMA.SAT R2, R13, R2, 0.5 ;  /* 0x3f0000000d027423 */ /* 0x000fc80000002002 */
[----:B------:R-:W-:-:S04]  /*07b0*/  FFMA.RM R3, R2, R3, 12582913 ;  /* 0x4b40000102037423 */ /* 0x000fc80000004003 */
[----:B------:R-:W-:-:S04]  /*07c0*/  FADD R0, R3, -12583039 ;  /* 0xcb40007f03007421 */ /* 0x000fc80000000000 */
[----:B------:R-:W-:-:S04]  /*07d0*/  FFMA R0, R13, 1.4426950216293334961, -R0 ;  /* 0x3fb8aa3b0d007823 */ /* 0x000fc80000000800 */
[----:B------:R-:W-:Y:S01]  /*07e0*/  FFMA R2, R13, 1.925963033500011079e-08, R0 ;  /* 0x32a570600d027823 */ /* 0x000fe20000000000 */
[----:B------:R-:W-:-:S03]  /*07f0*/  IMAD.SHL.U32 R0, R3, 0x800000, RZ ;  /* 0x0080000003007824 */ /* 0x000fc600078e00ff */
[----:B------:R-:W0:Y:S02]  /*0800*/  MUFU.EX2 R11, R2 ;  /* 0x00000002000b7308 */ /* 0x000e240000000800 */
[----:B0-----:R-:W-:Y:S01]  /*0810*/  FMUL R0, R0, R11 ;  /* 0x0000000b00007220 */ /* 0x001fe20000400000 */
[----:B------:R-:W-:-:S03]  /*0820*/  MOV R11, 0x1f ;  /* 0x0000001f000b7802 */ /* 0x000fc60000000f00 */
[----:B------:R-:W-:-:S07]  /*0830*/  FADD R13, RZ, R0 ;  /* 0x00000000ff0d7221 */ /* 0x000fce0000000000 */
[----:B------:R-:W-:Y:S05]  /*0840*/  WARPSYNC.COLLECTIVE R15, `(.L_x_4566) ;  /* 0x000000000f087348 */ /* 0x000fea0003c00000 */
[----:B------:R0:W1:Y:S02]  /*0850*/  SHFL.BFLY P6, R14, R13, R12, R11 ;  /* 0x0c00000c0d0e7389 */ /* 0x00006400000c000b */
[----:B01----:R-:W-:Y:S05]  /*0860*/  ENDCOLLECTIVE ;  /* 0x000000000000791b */ /* 0x003fea0003800000 */
.L_x_4566:
[----:B------:R-:W-:Y:S05]  /*0870*/  BRA `(.L_x_4567) ;  /* 0xfffffffc00047947 */ /* 0x000fea000383ffff */
        .weak           $__internal_86_$__cuda_sm3x_div_rn_noftz_f32_slowpath
        .type           $__internal_86_$__cuda_sm3x_div_rn_noftz_f32_slowpath,@function
        .size           $__internal_86_$__cuda_sm3x_div_rn_noftz_f32_slowpath,(.L_x_15403 - $__internal_86_$__cuda_sm3x_div_rn_noftz_f32_slowpath)
$__internal_86_$__cuda_sm3x_div_rn_noftz_f32_slowpath:
[----:B------:R-:W-:Y:S01]  /*0880*/  SHF.R.U32.HI R11, RZ, 0x17, R13 ;  /* 0x00000017ff0b7819 */ /* 0x000fe2000001160d */
[----:B------:R-:W-:Y:S01]  /*0890*/  BSSY.RECONVERGENT B1, `(.L_x_4568) ;  /* 0x0000064000017945 */ /* 0x000fe20003800200 */
[----:B------:R-:W-:Y:S02]  /*08a0*/  SHF.R.U32.HI R3, RZ, 0x17, R0 ;  /* 0x00000017ff037819 */ /* 0x000fe40000011600 */
[----:B------:R-:W-:Y:S02]  /*08b0*/  LOP3.LUT R11, R11, 0xff, RZ, 0xc0, !PT ;  /* 0x000000ff0b0b7812 */ /* 0x000fe400078ec0ff */
[----:B------:R-:W-:Y:S02]  /*08c0*/  LOP3.LUT R16, R3, 0xff, RZ, 0xc0, !PT ;  /* 0x000000ff03107812 */ /* 0x000fe400078ec0ff */
[----:B------:R-:W-:Y:S01]  /*08d0*/  MOV R12, R0 ;  /* 0x00000000000c7202 */ /* 0x000fe20000000f00 */
[----:B------:R-:W-:Y:S02]  /*08e0*/  VIADD R15, R11, 0xffffffff ;  /* 0xffffffff0b0f7836 */ /* 0x000fe40000000000 */
[----:B------:R-:W-:-:S03]  /*08f0*/  VIADD R14, R16, 0xffffffff ;  /* 0xffffffff100e7836 */ /* 0x000fc60000000000 */
[----:B------:R-:W-:-:S04]  /*0900*/  ISETP.GT.U32.AND P1, PT, R15, 0xfd, PT ;  /* 0x000000fd0f00780c */ /* 0x000fc80003f24070 */
[----:B------:R-:W-:-:S13]  /*0910*/  ISETP.GT.U32.OR P1, PT, R14, 0xfd, P1 ;  /* 0x000000fd0e00780c */ /* 0x000fda0000f24470 */
[----:B------:R-:W-:Y:S01]  /*0920*/  @!P1 IMAD.MOV.U32 R10, RZ, RZ, RZ ;  /* 0x000000ffff0a9224 */ /* 0x000fe200078e00ff */
[----:B------:R-:W-:Y:S06]  /*0930*/  @!P1 BRA `(.L_x_4569) ;  /* 0x0000000000609947 */ /* 0x000fec0003800000 */
[----:B------:R-:W-:Y:S01]  /*0940*/  FSETP.GTU.FTZ.AND P1, PT, |R0|, +INF , PT ;  /* 0x7f8000000000780b */ /* 0x000fe20003f3c200 */
[----:B------:R-:W-:Y:S01]  /*0950*/  IMAD.MOV.U32 R3, RZ, RZ, R13 ;  /* 0x000000ffff037224 */ /* 0x000fe200078e000d */
        /* <DEDUP_REMOVED lines=22> */
.L_x_4569:
[----:B------:R-:W-:Y:S01]  /*0ac0*/  LEA R0, R11, 0xc0800000, 0x17 ;  /* 0xc08000000b007811 */ /* 0x000fe200078eb8ff */
[----:B------:R-:W-:Y:S01]  /*0ad0*/  VIADD R3, R16, 0xffffff81 ;  /* 0xffffff8110037836 */ /* 0x000fe20000000000 */
[----:B------:R-:W-:Y:S03]  /*0ae0*/  BSSY.RECONVERGENT B2, `(.L_x_4574) ;  /* 0x0000035000027945 */ /* 0x000fe60003800200 */
[----:B------:R-:W-:Y:S01]  /*0af0*/  IMAD.IADD R13, R13, 0x1, -R0 ;  /* 0x000000010d0d7824 */ /* 0x000fe200078e0a00 */
        /* <DEDUP_REMOVED lines=14> */
[----:B------:R-:W-:-:S04]  /*0be0*/  IMAD.IADD R13, R3, 0x1, R11 ;  /* 0x00000001030d7824 */ /* 0x000fc800078e020b */
        /* <DEDUP_REMOVED lines=32> */
.L_x_4576:
[----:B------:R-:W-:-:S04]  /*0df0*/  LOP3.LUT R0, R0, 0x80000000, RZ, 0xc0, !PT ;  /* 0x8000000000007812 */ /* 0x000fc800078ec0ff */
[----:B------:R-:W-:Y:S01]  /*0e00*/  LOP3.LUT R0, R0, 0x7f800000, RZ, 0xfc, !PT ;  /* 0x7f80000000007812 */ /* 0x000fe200078efcff */
[----:B------:R-:W-:Y:S06]  /*0e10*/  BRA `(.L_x_4577) ;  /* 0x0000000000047947 */ /* 0x000fec0003800000 */
.L_x_4575:
[----:B------:R-:W-:-:S07]  /*0e20*/  LEA R0, R11, R0, 0x17 ;  /* 0x000000000b007211 */ /* 0x000fce00078eb8ff */
.L_x_4577:
[----:B------:R-:W-:Y:S05]  /*0e30*/  BSYNC.RECONVERGENT B2 ;  /* 0x0000000000027941 */ /* 0x000fea0003800200 */
.L_x_4574:
[----:B------:R-:W-:Y:S05]  /*0e40*/  BRA `(.L_x_4578) ;  /* 0x0000000000207947 */ /* 0x000fea0003800000 */
.L_x_4573:
[----:B------:R-:W-:-:S04]  /*0e50*/  LOP3.LUT R0, R13, 0x80000000, R12, 0x48, !PT ;  /* 0x800000000d007812 */ /* 0x000fc800078e480c */
[----:B------:R-:W-:Y:S01]  /*0e60*/  LOP3.LUT R0, R0, 0x7f800000, RZ, 0xfc, !PT ;  /* 0x7f80000000007812 */ /* 0x000fe200078efcff */
[----:B------:R-:W-:Y:S06]  /*0e70*/  BRA `(.L_x_4578) ;  /* 0x0000000000147947 */ /* 0x000fec0003800000 */
.L_x_4572:
[----:B------:R-:W-:Y:S01]  /*0e80*/  LOP3.LUT R0, R13, 0x80000000, R12, 0x48, !PT ;  /* 0x800000000d007812 */ /* 0x000fe200078e480c */
[----:B------:R-:W-:Y:S06]  /*0e90*/  BRA `(.L_x_4578) ;  /* 0x00000000000c7947 */ /* 0x000fec0003800000 */
.L_x_4571:
[----:B------:R-:W0:Y:S01]  /*0ea0*/  MUFU.RSQ R0, -QNAN ;  /* 0xffc0000000007908 */ /* 0x000e220000001400 */
[----:B------:R-:W-:Y:S05]  /*0eb0*/  BRA `(.L_x_4578) ;  /* 0x0000000000047947 */ /* 0x000fea0003800000 */
.L_x_4570:
[----:B------:R-:W-:-:S07]  /*0ec0*/  FADD.FTZ R0, R0, R3 ;  /* 0x0000000300007221 */ /* 0x000fce0000010000 */
.L_x_4578:
[----:B------:R-:W-:Y:S05]  /*0ed0*/  BSYNC.RECONVERGENT B1 ;  /* 0x0000000000017941 */ /* 0x000fea0003800200 */
.L_x_4568:
[----:B------:R-:W-:-:S04]  /*0ee0*/  IMAD.MOV.U32 R3, RZ, RZ, 0x0 ;  /* 0x00000000ff037424 */ /* 0x000fc800078e00ff */
[----:B0-----:R-:W-:Y:S05]  /*0ef0*/  RET.REL.NODEC R2 `(_ZN7oneflow4cuda7softmax15SoftmaxWarpImplI10SimpleLoadI6__halffE11SimpleStoreIS4_fEfLi1ELi1ELi2ELi1ELb1ELNS1_9AlgorithmE0EEEvT_T0_ll) ;  /* 0xfffffff002407950 */ /* 0x001fea0003c3ffff */
.L_x_4579:
        /* <DEDUP_REMOVED lines=16> */
.L_x_15403:


//--------------------- .text._ZN7oneflow4cuda7softmax15SoftmaxWarpImplI10SimpleLoadI6__halffE11SimpleStoreIS4_fEfLi1ELi1ELi2ELi1ELb0ELNS1_9AlgorithmE0EEEvT_T0_ll --------------------------
	.section	.text._ZN7oneflow4cuda7softmax15SoftmaxWarpImplI10SimpleLoadI6__halffE11SimpleStoreIS4_fEfLi1ELi1ELi2ELi1ELb0ELNS1_9AlgorithmE0EEEvT_T0_ll,"ax",@progbits
	.align	128
        .global         _ZN7oneflow4cuda7softmax15SoftmaxWarpImplI10SimpleLoadI6__halffE11SimpleStoreIS4_fEfLi1ELi1ELi2ELi1ELb0ELNS1_9AlgorithmE0EEEvT_T0_ll
        .type           _ZN7oneflow4cuda7softmax15SoftmaxWarpImplI10SimpleLoadI6__halffE11SimpleStoreIS4_fEfLi1ELi1ELi2ELi1ELb0ELNS1_9AlgorithmE0EEEvT_T0_ll,@function
        .size           _ZN7oneflow4cuda7softmax15SoftmaxWarpImplI10SimpleLoadI6__halffE11SimpleStoreIS4_fEfLi1ELi1ELi2ELi1ELb0ELNS1_9AlgorithmE0EEEvT_T0_ll,(.L_x_15404 - _ZN7oneflow4cuda7softmax15SoftmaxWarpImplI10SimpleLoadI6__halffE11SimpleStoreIS4_fEfLi1ELi1ELi2ELi1ELb0ELNS1_9AlgorithmE0EEEvT_T0_ll)
        .other          _ZN7oneflow4cuda7softmax15SoftmaxWarpImplI10SimpleLoadI6__halffE11SimpleStoreIS4_fEfLi1ELi1ELi2ELi1ELb0ELNS1_9AlgorithmE0EEEvT_T0_ll,@"STO_CUDA_ENTRY STV_DEFAULT"
_ZN7oneflow4cuda7softmax15SoftmaxWarpImplI10SimpleLoadI6__halffE11SimpleStoreIS4_fEfLi1ELi1ELi2ELi1ELb0ELNS1_9AlgorithmE0EEEvT_T0_ll:
.text._ZN7oneflow4cuda7softmax15SoftmaxWarpImplI10SimpleLoadI6__halffE11SimpleStoreIS4_fEfLi1ELi1ELi2ELi1ELb0ELNS1_9AlgorithmE0EEEvT_T0_ll:
        /* <DEDUP_REMOVED lines=14> */
[----:B------:R-:W-:Y:S01]  /*00e0*/  IMAD.MOV.U32 R13, RZ, RZ, RZ ;  /* 0x000000ffff0d7224 */ /* 0x000fe200078e00ff */
[----:B------:R-:W5:Y:S01]  /*00f0*/  LDCU.64 UR8, c[0x4][0x648] ;  /* 0x0100c900ff0877ac */ /* 0x000f620008000a00 */
[----:B-1----:R-:W-:Y:S02]  /*0100*/  IMAD.U32 R4, RZ, RZ, UR4 ;  /* 0x00000004ff047e24 */ /* 0x002fe4000f8e00ff */
[----:B------:R-:W-:-:S02]  /*0110*/  IMAD.U32 R5, RZ, RZ, UR5 ;  /* 0x00000005ff057e24 */ /* 0x000fc4000f8e00ff */
[----:B----4-:R-:W-:Y:S01]  /*0120*/  IMAD.U32 R6, RZ, RZ, UR6 ;  /* 0x00000006ff067e24 */ /* 0x010fe2000f8e00ff */
[----:B------:R-:W-:Y:S01]  /*0130*/  MOV R7, UR7 ;  /* 0x0000000700077c02 */ /* 0x000fe20008000f00 */
[----:B-----5:R-:W-:Y:S02]  /*0140*/  IMAD.U32 R10, RZ, RZ, UR8 ;  /* 0x00000008ff0a7e24 */ /* 0x020fe4000f8e00ff */
[----:B--2---:R-:W-:-:S07]  /*0150*/  IMAD.U32 R11, RZ, RZ, UR9 ;  /* 0x00000009ff0b7e24 */ /* 0x004fce000f8e00ff */
[----:B------:R-:W-:-:S07]  /*0160*/  LEPC R20, `(.L_x_4580) ;  /* 0x000000001014794e */ /* 0x000fce0000000000 */
[----:B0--3--:R-:W-:Y:S05]  /*0170*/  CALL.ABS.NOINC R2 ;  /* 0x0000000002007343 */ /* 0x009fea0003c00000 */
.L_x_4580:
        /* <DEDUP_REMOVED lines=13> */
.L_x_4584:
[----:B------:R-:W-:Y:S01]  /*0250*/  IMAD R0, R9, UR38, RZ ;  /* 0x0000002609007c24 */ /* 0x000fe2000f8e02ff */
[----:B--2---:R-:W-:Y:S01]  /*0260*/  R2UR UR4, R4 ;  /* 0x00000000040472ca */ /* 0x004fe200000e0000 */
[----:B-1----:R-:W-:Y:S01]  /*0270*/  IMAD.MOV.U32 R2, RZ, RZ, R8 ;  /* 0x000000ffff027224 */ /* 0x002fe200078e0008 */
[----:B------:R-:W-:Y:S01]  /*0280*/  R2UR UR5, R5 ;  /* 0x00000000050572ca */ /* 0x000fe200000e0000 */
[----:B------:R-:W-:Y:S02]  /*0290*/  IMAD.MOV.U32 R3, RZ, RZ, RZ ;  /* 0x000000ffff037224 */ /* 0x000fe400078e00ff */
        /* <DEDUP_REMOVED lines=24> */
[----:B------:R1:W2:Y:S02]  /*0420*/  SHFL.BFLY PT, R14, R13, 0x1, 0x1f ;  /* 0x0c201f000d0e7f89 */ /* 0x0002a400000e0000 */
.L_x_4588:
        /* <DEDUP_REMOVED lines=11> */
[----:B0-----:R-:W-:Y:S05]  /*04e0*/  CALL.REL.NOINC `($__internal_87_$__cuda_sm3x_div_rn_noftz_f32_slowpath) ;  /* 0x0000000000c07944 */ /* 0x001fea0003c00000 */
[----:B------:R-:W-:-:S07]  /*04f0*/  MOV R11, R0 ;  /* 0x00000000000b7202 */ /* 0x000fce0000000f00 */
.L_x_4583:
[----:B------:R-:W-:Y:S05]  /*0500*/  BSYNC.RECONVERGENT B0 ;  /* 0x0000000000007941 */ /* 0x000fea0003800200 */
.L_x_4582:
[----:B------:R-:W-:Y:S01]  /*0510*/  IMAD R0, R9, UR42, RZ ;  /* 0x0000002a09007c24 */ /* 0x000fe2000f8e02ff */
[----:B------:R-:W-:Y:S01]  /*0520*/  R2UR UR4, R4 ;  /* 0x00000000040472ca */ /* 0x000fe200000e0000 */
[----:B------:R-:W-:Y:S01]  /*0530*/  IMAD.MOV.U32 R2, RZ, RZ, R8 ;  /* 0x000000ffff027224 */ /* 0x000fe200078e0008 */
[----:B------:R-:W-:Y:S01]  /*0540*/  R2UR UR5, R5 ;  /* 0x00000000050572ca */ /* 0x000fe200000e0000 */
[----:B------:R-:W-:Y:S02]  /*0550*/  IMAD.MOV.U32 R3, RZ, RZ, RZ ;  /* 0x000000ffff037224 */ /* 0x000fe400078e00ff */
        /* <DEDUP_REMOVED lines=8> */
[----:B------:R-:W-:Y:S02]  /*05e0*/  LEA.HI.X.SX32 R9, R6, R9, 0x1, P0 ;  /* 0x0000000906097211 */ /* 0x000fe400000f0eff */
[----:B------:R-:W-:-:S04]  /*05f0*/  ISETP.GE.U32.AND P0, PT, R7, UR44, PT ;  /* 0x0000002c07007c0c */ /* 0x000fc8000bf06070 */
[----:B------:R-:W-:-:S13]  /*0600*/  ISETP.GE.AND.EX P0, PT, R9, UR45, PT, P0 ;  /* 0x0000002d09007c0c */ /* 0x000fda000bf06300 */
[----:B---3--:R-:W-:Y:S05]  /*0610*/  @!P0 BRA `(.L_x_4584) ;  /* 0xfffffffc000c8947 */ /* 0x008fea000383ffff */
[----:B------:R-:W-:Y:S05]  /*0620*/  EXIT ;  /* 0x000000000000794d */ /* 0x000fea0003800000 */
.L_x_4581:
[----:B------:R-:W-:Y:S01]  /*0630*/  HFMA2 R12, -RZ, RZ, 0, 5.9604644775390625e-08 ;  /* 0x00000001ff0c7431 */ /* 0x000fe200000001ff */
[----:B------:R-:W-:Y:S01]  /*0640*/  BSSY B0, `(.L_x_4585) ;  /* 0x0000006000007945 */ /* 0x000fe20003800000 */
[----:B------:R-:W-:Y:S02]  /*0650*/  IMAD.MOV.U32 R11, RZ, RZ, 0x1f ;  /* 0x0000001fff0b7424 */ /* 0x000fe400078e00ff */
[----:B------:R-:W-:-:S07]  /*0660*/  IMAD.MOV.U32 R15, RZ, RZ, -0x1 ;  /* 0xffffffffff0f7424 */ /* 0x000fce00078e00ff */
[----:B0-----:R-:W-:Y:S05]  /*0670*/  WARPSYNC.COLLECTIVE R15, `(.L_x_4586) ;  /* 0x000000000f087348 */ /* 0x001fea0003c00000 */
[----:B------:R1:W2:Y:S02]  /*0680*/  SHFL.BFLY P6, R14, R13, R12, R11 ;  /* 0x0c00000c0d0e7389 */ /* 0x0002a400000c000b */
[----:B012---:R-:W-:Y:S05]  /*0690*/  ENDCOLLECTIVE ;  /* 0x000000000000791b */ /* 0x007fea0003800000 */
.L_x_4586:
[----:B------:R-:W-:Y:S05]  /*06a0*/  BSYNC B0 ;  /* 0x0000000000007941 */ /* 0x000fea0003800000 */
.L_x_4585:
[----:B------:R-:W-:Y:S01]  /*06b0*/  FMNMX R13, R13, R14, !PT ;  /* 0x0000000e0d0d7209 */ /* 0x000fe20007800000 */
[----:B------:R-:W-:Y:S01]  /*06c0*/  IMAD.MOV.U32 R2, RZ, RZ, 0x3bbb989d ;  /* 0x3bbb989dff027424 */ /* 0x000fe200078e00ff */
[----:B------:R-:W-:Y:S01]  /*06d0*/  MOV R3, 0x437c0000 ;  /* 0x437c000000037802 */ /* 0x000fe20000000f00 */
[----:B------:R-:W-:Y:S01]  /*06e0*/  IMAD.MOV.U32 R12, RZ, RZ, 0x1 ;  /* 0x00000001ff0c7424 */ /* 0x000fe200078e00ff */
[----:B------:R-:W-:Y:S01]  /*06f0*/  MOV R15, 0xffffffff ;  /* 0xffffffff000f7802 */ /* 0x000fe20000000f00 */
[----:B------:R-:W-:-:S04]  /*0700*/  FADD R13, R0, -R13 ;  /* 0x8000000d000d7221 */ /* 0x000fc80000000000 */
        /* <DEDUP_REMOVED lines=8> */
[----:B------:R-:W-:-:S03]  /*0790*/  IMAD.MOV.U32 R11, RZ, RZ, 0x1f ;  /* 0x0000001fff0b7424 */ /* 0x000fc600078e00ff */
[----:B------:R-:W-:-:S07]  /*07a0*/  FADD R13, RZ, R0 ;  /* 0x00000000ff0d7221 */ /* 0x000fce0000000000 */
[----:B------:R-:W-:Y:S05]  /*07b0*/  WARPSYNC.COLLECTIVE R15, `(.L_x_4587) ;  /* 0x000000000f087348 */ /* 0x000fea0003c00000 */
[----:B------:R0:W1:Y:S02]  /*07c0*/  SHFL.BFLY P6, R14, R13, R12, R11 ;  /* 0x0c00000c0d0e7389 */ /* 0x00006400000c000b */
[----:B01----:R-:W-:Y:S05]  /*07d0*/  ENDCOLLECTIVE ;  /* 0x000000000000791b */ /* 0x003fea0003800000 */
.L_x_4587:
[----:B------:R-:W-:Y:S05]  /*07e0*/  BRA `(.L_x_4588) ;  /* 0xfffffffc00107947 */ /* 0x000fea000383ffff */
        .weak           $__internal_87_$__cuda_sm3x_div_rn_noftz_f32_slowpath
        .type           $__internal_87_$__cuda_sm3x_div_rn_noftz_f32_slowpath,@function
        .size           $__internal_87_$__cuda_sm3x_div_rn_noftz_f32_slowpath,(.L_x_15404 - $__internal_87_$__cuda_sm3x_div_rn_noftz_f32_slowpath)
$__internal_87_$__cuda_sm3x_div_rn_noftz_f32_slowpath:
[----:B------:R-:W-:Y:S01]  /*07f0*/  SHF.R.U32.HI R11, RZ, 0x17, R13 ;  /* 0x00000017ff0b7819 */ /* 0x000fe2000001160d */
[----:B------:R-:W-:Y:S01]  /*0800*/  BSSY.RECONVERGENT B1, `(.L_x_4589) ;  /* 0x0000064000017945 */ /* 0x000fe20003800200 */
[--C-:B------:R-:W-:Y:S01]  /*0810*/  SHF.R.U32.HI R3, RZ, 0x17, R0.reuse ;  /* 0x00000017ff037819 */ /* 0x100fe20000011600 */
[----:B------:R-:W-:Y:S01]  /*0820*/  IMAD.MOV.U32 R12, RZ, RZ, R0 ;  /* 0x000000ffff0c7224 */ /* 0x000fe200078e0000 */
[----:B------:R-:W-:Y:S02]  /*0830*/  LOP3.LUT R11, R11, 0xff, RZ, 0xc0, !PT ;  /* 0x000000ff0b0b7812 */ /* 0x000fe400078ec0ff */
[----:B------:R-:W-:-:S03]  /*0840*/  LOP3.LUT R16, R3, 0xff, RZ, 0xc0, !PT ;  /* 0x000000ff03107812 */ /* 0x000fc600078ec0ff */
[----:B------:R-:W-:Y:S02]  /*0850*/  VIADD R15, R11, 0xffffffff ;  /* 0xffffffff0b0f7836 */ /* 0x000fe40000000000 */
[----:B------:R-:W-:-:S03]  /*0860*/  VIADD R14, R16, 0xffffffff ;  /* 0xffffffff100e7836 */ /* 0x000fc60000000000 */
[----:B------:R-:W-:-:S04]  /*0870*/  ISETP.GT.U32.AND P0, PT, R15, 0xfd, PT ;  /* 0x000000fd0f00780c */ /* 0x000fc80003f04070 */
[----:B------:R-:W-:-:S13]  /*0880*/  ISETP.GT.U32.OR P0, PT, R14, 0xfd, P0 ;  /* 0x000000fd0e00780c */ /* 0x000fda0000704470 */
[----:B------:R-:W-:Y:S01]  /*0890*/  @!P0 MOV R10, RZ ;  /* 0x000000ff000a8202 */ /* 0x000fe20000000f00 */
        /* <DEDUP_REMOVED lines=20> */
[----:B------:R-:W-:Y:S02]  /*09e0*/  @P0 IMAD.MOV.U32 R10, RZ, RZ, RZ ;  /* 0x000000ffff0a0224 */ /* 0x000fe400078e00ff */
[----:B------:R-:W-:Y:S01]  /*09f0*/  @!P0 FFMA R12, R0, 1.84467440737095516160e+19, RZ ;  /* 0x5f800000000c8823 */ /* 0x000fe200000000ff */
[----:B------:R-:W-:Y:S02]  /*0a00*/  @!P0 IMAD.MOV.U32 R10, RZ, RZ, -0x40 ;  /* 0xffffffc0ff0a8424 */ /* 0x000fe400078e00ff */
[----:B------:R-:W-:-:S03]  /*0a10*/  @!P1 FFMA R13, R3, 1.84467440737095516160e+19, RZ ;  /* 0x5f800000030d9823 */ /* 0x000fc600000000ff */
[----:B------:R-:W-:-:S07]  /*0a20*/  @!P1 IADD3 R10, PT, PT, R10, 0x40, RZ ;  /* 0x000000400a0a9810 */ /* 0x000fce0007ffe0ff */
.L_x_4590:
        /* <DEDUP_REMOVED lines=51> */
.L_x_4597:
[----:B------:R-:W-:-:S04]  /*0d60*/  LOP3.LUT R0, R0, 0x80000000, RZ, 0xc0, !PT ;  /* 0x8000000000007812 */ /* 0x000fc800078ec0ff */
[----:B------:R-:W-:Y:S01]  /*0d70*/  LOP3.LUT R0, R0, 0x7f800000, RZ, 0xfc, !PT ;  /* 0x7f80000000007812 */ /* 0x000fe200078efcff */
[----:B------:R-:W-:Y:S06]  /*0d80*/  BRA `(.L_x_4598) ;  /* 0x0000000000047947 */ /* 0x000fec0003800000 */
.L_x_4596:
[----:B------:R-:W-:-:S07]  /*0d90*/  LEA R0, R11, R0, 0x17 ;  /* 0x000000000b007211 */ /* 0x000fce00078eb8ff */
.L_x_4598:
[----:B------:R-:W-:Y:S05]  /*0da0*/  BSYNC.RECONVERGENT B2 ;  /* 0x0000000000027941 */ /* 0x000fea0003800200 */
.L_x_4595:
[----:B------:R-:W-:Y:S05]  /*0db0*/  BRA `(.L_x_4599) ;  /* 0x0000000000207947 */ /* 0x000fea0003800000 */
.L_x_4594:
[----:B------:R-:W-:-:S04]  /*0dc0*/  LOP3.LUT R0, R13, 0x80000000, R12, 0x48, !PT ;  /* 0x800000000d007812 */ /* 0x000fc800078e480c */
[----:B------:R-:W-:Y:S01]  /*0dd0*/  LOP3.LUT R0, R0, 0x7f800000, RZ, 0xfc, !PT ;  /* 0x7f80000000007812 */ /* 0x000fe200078efcff */
[----:B------:R-:W-:Y:S06]  /*0de0*/  BRA `(.L_x_4599) ;  /* 0x0000000000147947 */ /* 0x000fec0003800000 */
.L_x_4593:
[----:B------:R-:W-:Y:S01]  /*0df0*/  LOP3.LUT R0, R13, 0x80000000, R12, 0x48, !PT ;  /* 0x800000000d007812 */ /* 0x000fe200078e480c */
[----:B------:R-:W-:Y:S06]  /*0e00*/  BRA `(.L_x_4599) ;  /* 0x00000000000c7947 */ /* 0x000fec0003800000 */
.L_x_4592:
[----:B------:R-:W0:Y:S01]  /*0e10*/  MUFU.RSQ R0, -QNAN ;  /* 0xffc0000000007908 */ /* 0x000e220000001400 */
[----:B------:R-:W-:Y:S05]  /*0e20*/  BRA `(.L_x_4599) ;  /* 0x0000000000047947 */ /* 0x000fea0003800000 */
.L_x_4591:
[----:B------:R-:W-:-:S07]  /*0e30*/  FADD.FTZ R0, R0, R3 ;  /* 0x0000000300007221 */ /* 0x000fce0000010000 */
.L_x_4599:
[----:B------:R-:W-:Y:S05]  /*0e40*/  BSYNC.RECONVERGENT B1 ;  /* 0x0000000000017941 */ /* 0x000fea0003800200 */
.L_x_4589:
[----:B------:R-:W-:-:S04]  /*0e50*/  IMAD.MOV.U32 R3, RZ, RZ, 0x0 ;  /* 0x00000000ff037424 */ /* 0x000fc800078e00ff */
[----:B0-----:R-:W-:Y:S05]  /*0e60*/  RET.REL.NODEC R2 `(_ZN7oneflow4cuda7softmax15SoftmaxWarpImplI10SimpleLoadI6__halffE11SimpleStoreIS4_fEfLi1ELi1ELi2ELi1ELb0ELNS1_9AlgorithmE0EEEvT_T0_ll) ;  /* 0xfffffff002647950 */ /* 0x001fea0003c3ffff */
.L_x_4600:
        /* <DEDUP_REMOVED lines=9> */
.L_x_15404:


//--------------------- .text._ZN7oneflow4cuda7softmax15SoftmaxWarpImplI10SimpleLoadI6__halffE11SimpleStoreIS4_fEfLi1ELi1ELi2ELi2ELb1ELNS1_9AlgorithmE0EEEvT_T0_ll --------------------------
	.section	.text._ZN7oneflow4cuda7softmax15SoftmaxWarpImplI10SimpleLoadI6__halffE11SimpleStoreIS4_fEfLi1ELi1ELi2ELi2ELb1ELNS1_9AlgorithmE0EEEvT_T0_ll,"ax",@progbits
	.align	128
        .global         _ZN7oneflow4cuda7softmax15SoftmaxWarpImplI10SimpleLoadI6__halffE11SimpleStoreIS4_fEfLi1ELi1ELi2ELi2ELb1ELNS1_9AlgorithmE0EEEvT_T0_ll
        .type           _ZN7oneflow4cuda7softmax15SoftmaxWarpImplI10SimpleLoadI6__halffE11SimpleStoreIS4_fEfLi1ELi1ELi2ELi2ELb1ELNS1_9AlgorithmE0EEEvT_T0_ll,@function
        .size           _ZN7oneflow4cuda7softmax15SoftmaxWarpImplI10SimpleLoadI6__halffE11SimpleStoreIS4_fEfLi1ELi1ELi2ELi2ELb1ELNS1_9AlgorithmE0EEEvT_T0_ll,(.L_x_15405 - _ZN7oneflow4cuda7softmax15SoftmaxWarpImplI10SimpleLoadI6__halffE11SimpleStoreIS4_fEfLi1ELi1ELi2ELi2ELb1ELNS1_9AlgorithmE0EEEvT_T0_ll)
        .other          _ZN7oneflow4cuda7softmax15SoftmaxWarpImplI10SimpleLoadI6__halffE11SimpleStoreIS4_fEfLi1ELi1ELi2ELi2ELb1ELNS1_9AlgorithmE0EEEvT_T0_ll,@"STO_CUDA_ENTRY STV_DEFAULT"
_ZN7oneflow4cuda7softmax15SoftmaxWarpImplI10SimpleLoadI6__halffE11SimpleStoreIS4_fEfLi1ELi1ELi2ELi2ELb1ELNS1_9AlgorithmE0EEEvT_T0_ll:
.text._ZN7oneflow4cuda7softmax15SoftmaxWarpImplI10SimpleLoadI6__halffE11SimpleStoreIS4_fEfLi1ELi1ELi2ELi2ELb1ELNS1_9AlgorithmE0EEEvT_T0_ll:
        /* <DEDUP_REMOVED lines=24> */
.L_x_4601:
        /* <DEDUP_REMOVED lines=16> */
.L_x_4611:
[----:B-1----:R-:W-:Y:S01]  /*0280*/  ISETP.GE.U32.AND P0, PT, R16, UR40, PT ;  /* 0x0000002810007c0c */ /* 0x002fe2000bf06070 */
[----:B------:R-:W1:Y:S03]  /*0290*/  LDC.64 R12, c[0x0][0x388] ;  /* 0x0000e200ff0c7b82 */ /* 0x000e660000000a00 */
        /* <DEDUP_REMOVED lines=47> */
[----:B------:R-:W-:Y:S01]  /*0590*/  FADD R0, R8, -12583039 ;  /* 0xcb40007f08007421 */ /* 0x000fe20000000000 */
        /* <DEDUP_REMOVED lines=15> */
[----:B------:R2:W4:Y:S02]  /*0690*/  SHFL.BFLY PT, R14, R8, 0x1, 0x1f ;  /* 0x0c201f00080e7f89 */ /* 0x00052400000e0000 */
[----:B-12---:R-:W-:-:S07]  /*06a0*/  FADD R3, R3, R10 ;  /* 0x0000000a03037221 */ /* 0x006fce0000000000 */
.L_x_4617:
        /* <DEDUP_REMOVED lines=11> */
[----:B0--3--:R-:W-:Y:S05]  /*0760*/  CALL.REL.NOINC `($__internal_88_$__cuda_sm3x_div_rn_noftz_f32_slowpath) ;  /* 0x0000000400a87944 */ /* 0x009fea0003c00000 */
.L_x_4604:
[----:B------:R-:W-:Y:S05]  /*0770*/  BSYNC.RECONVERGENT B0 ;  /* 0x0000000000007941 */ /* 0x000fea0003800200 */
.L_x_4603:
        /* <DEDUP_REMOVED lines=10> */
[----:B------:R-:W-:Y:S01]  /*0820*/  MOV R2, R16 ;  /* 0x0000001000027202 */ /* 0x000fe20000000f00 */
[----:B------:R-:W-:Y:S01]  /*0830*/  IMAD R12, R19, UR38, RZ ;  /* 0x00000026130c7c24 */ /* 0x000fe2000f8e02ff */
[----:B------:R-:W-:Y:S01]  /*0840*/  R2UR UR4, R6 ;  /* 0x00000000060472ca */ /* 0x000fe200000e0000 */
[----:B------:R-:W-:Y:S01]  /*0850*/  IMAD.MOV.U32 R3, RZ, RZ, RZ ;  /* 0x000000ffff037224 */ /* 0x000fe200078e00ff */
        /* <DEDUP_REMOVED lines=8> */
.L_x_4606:
[----:B------:R-:W-:Y:S05]  /*08e0*/  BSYNC.RECONVERGENT B0 ;  /* 0x0000000000007941 */ /* 0x000fea0003800200 */
.L_x_4605:
[----:B------:R-:W-:Y:S01]  /*08f0*/  BSSY.RECONVERGENT B0, `(.L_x_4607) ;  /* 0x0000008000007945 */ /* 0x000fe20003800200 */
[----:B------:R-:W-:-:S03]  /*0900*/  FFMA R8, R15, R14, R8 ;  /* 0x0000000e0f087223 */ /* 0x000fc60000000008 */
[----:B------:R-:W-:Y:S05]  /*0910*/  @!P2 BRA `(.L_x_4608) ;  /* 0x000000000014a947 */ /* 0x000fea0003800000 */
[----:B------:R-:W-:Y:S01]  /*0920*/  MOV R2, R0 ;  /* 0x0000000000027202 */ /* 0x000fe20000000f00 */
[----:B------:R-:W-:Y:S01]  /*0930*/  IMAD.MOV.U32 R3, RZ, RZ, R11 ;  /* 0x000000ffff037224 */ /* 0x000fe200078e000b */
[----:B------:R-:W-:-:S07]  /*0940*/  MOV R8, 0x960 ;  /* 0x0000096000087802 */ /* 0x000fce0000000f00 */
[----:B01-3--:R-:W-:Y:S05]  /*0950*/  CALL.REL.NOINC `($__internal_88_$__cuda_sm3x_div_rn_noftz_f32_slowpath) ;  /* 0x00000004002c7944 */ /* 0x00bfea0003c00000 */
[----:B------:R-:W-:-:S07]  /*0960*/  IMAD.MOV.U32 R8, RZ, RZ, R10 ;  /* 0x000000ffff087224 */ /* 0x000fce00078e000a */
.L_x_4608:
[----:B------:R-:W-:Y:S05]  /*0970*/  BSYNC.RECONVERGENT B0 ;  /* 0x0000000000007941 */ /* 0x000fea0003800200 */
.L_x_4607:
        /* <DEDUP_REMOVED lines=8> */
[----:B------:R-:W-:-:S04]  /*0a00*/  IADD3 R0, P0, PT, R16, R2, RZ ;  /* 0x0000000210007210 */ /* 0x000fc80007f1e0ff */
[----:B------:R-:W-:Y:S02]  /*0a10*/  IADD3.X R3, PT, PT, R11, R3, RZ, P0, !PT ;  /* 0x000000030b037210 */ /* 0x000fe400007fe4ff */
[----:B------:R-:W-:-:S04]  /*0a20*/  LEA R2, P0, R0, UR36, 0x1 ;  /* 0x0000002400027c11 */ /* 0x000fc8000f8008ff */
[----:B------:R-:W-:-:S05]  /*0a30*/  LEA.HI.X R3, R0, UR37, R3, 0x1, P0 ;  /* 0x0000002500037c11 */ /* 0x000fca00080f0c03 */
[----:B------:R2:W-:Y:S04]  /*0a40*/  STG.E.U16 desc[UR4][R2.64], R8 ;  /* 0x0000000802007986 */ /* 0x0005e8000c101504 */
.L_x_4610:
[----:B------:R-:W-:Y:S05]  /*0a50*/  BSYNC.RECONVERGENT B0 ;  /* 0x0000000000007941 */ /* 0x000fea0003800200 */
.L_x_4609:
[----:B------:R-:W-:-:S04]  /*0a60*/  IADD3 R17, P0, PT, R9, R17, RZ ;  /* 0x0000001109117210 */ /* 0x000fc80007f1e0ff */
[----:B------:R-:W-:Y:S02]  /*0a70*/  LEA.HI.X.SX32 R19, R9, R19, 0x1, P0 ;  /* 0x0000001309137211 */ /* 0x000fe400000f0eff */
[----:B------:R-:W-:-:S04]  /*0a80*/  ISETP.GE.U32.AND P0, PT, R17, UR42, PT ;  /* 0x0000002a11007c0c */ /* 0x000fc8000bf06070 */
[----:B------:R-:W-:-:S13]  /*0a90*/  ISETP.GE.AND.EX P0, PT, R19, UR43, PT, P0 ;  /* 0x0000002b13007c0c */ /* 0x000fda000bf06300 */
[----:B------:R-:W-:Y:S05]  /*0aa0*/  @!P0 BRA `(.L_x_4611) ;  /* 0xfffffff400f48947 */ /* 0x000fea000383ffff */
[----:B------:R-:W-:Y:S05]  /*0ab0*/  EXIT ;  /* 0x000000000000794d */ /* 0x000fea0003800000 */
.L_x_4602:
[----:B------:R-:W-:Y:S01]  /*0ac0*/  HFMA2 R11, -RZ, RZ, 0, 1.847743988037109375e-06 ;  /* 0x0000001fff0b7431 */ /* 0x000fe200000001ff */
[----:B------:R-:W-:Y:S01]  /*0ad0*/  BSSY B0, `(.L_x_4612) ;  /* 0x0000007000007945 */ /* 0x000fe20003800000 */
[----:B------:R-:W-:Y:S02]  /*0ae0*/  IMAD.MOV.U32 R13, RZ, RZ, R0 ;  /* 0x000000ffff0d7224 */ /* 0x000fe400078e0000 */
[----:B------:R-:W-:Y:S02]  /*0af0*/  IMAD.MOV.U32 R12, RZ, RZ, 0x1 ;  /* 0x00000001ff0c7424 */ /* 0x000fe400078e00ff */
[----:B------:R-:W-:-:S07]  /*0b00*/  IMAD.MOV.U32 R15, RZ, RZ, -0x1 ;  /* 0xffffffffff0f7424 */ /* 0x000fce00078e00ff */
[----:B0--3--:R-:W-:Y:S05]  /*0b10*/  WARPSYNC.COLLECTIVE R15, `(.L_x_4613) ;  /* 0x000000000f087348 */ /* 0x009fea0003c00000 */
[----:B------:R1:W2:Y:S02]  /*0b20*/  SHFL.BFLY P6, R14, R13, R12, R11 ;  /* 0x0c00000c0d0e7389 */ /* 0x0002a400000c000b */
[----:B0123--:R-:W-:Y:S05]  /*0b30*/  ENDCOLLECTIVE ;  /* 0x000000000000791b */ /* 0x00ffea0003800000 */
.L_x_4613:
[----:B------:R-:W-:Y:S05]  /*0b40*/  BSYNC B0 ;  /* 0x0000000000007941 */ /* 0x000fea0003800000 */
.L_x_4612:
[----:B------:R-:W-:Y:S02]  /*0b50*/  HFMA2 R12, -RZ, RZ, 0, 5.9604644775390625e-08 ;  /* 0x00000001ff0c7431 */ /* 0x000fe400000001ff */
[----:B------:R-:W-:Y:S01]  /*0b60*/  IMAD.MOV.U32 R13, RZ, RZ, R2 ;  /* 0x000000ffff0d7224 */ /* 0x000fe200078e0002 */
[----:B------:R-:W-:Y:S01]  /*0b70*/  MOV R15, 0xffffffff ;  /* 0xffffffff000f7802 */ /* 0x000fe20000000f00 */
[----:B------:R-:W-:Y:S01]  /*0b80*/  IMAD.MOV.U32 R11, RZ, RZ, 0x1f ;  /* 0x0000001fff0b7424 */ /* 0x000fe200078e00ff */
[----:B------:R-:W-:Y:S01]  /*0b90*/  MOV R3, R14 ;  /* 0x0000000e00037202 */ /* 0x000fe20000000f00 */
[----:B------:R-:W-:-:S07]  /*0ba0*/  HFMA2 R21, -RZ, RZ, 3.7421875, 0 ;  /* 0x437c0000ff157431 */ /* 0x000fce00000001ff */
[----:B------:R-:W-:Y:S05]  /*0bb0*/  WARPSYNC.COLLECTIVE R15, `(.L_x_4614) ;  /* 0x000000000f087348 */ /* 0x000fea0003c00000 */
[----:B------:R0:W1:Y:S02]  /*0bc0*/  SHFL.BFLY P6, R14, R13, R12, R11 ;  /* 0x0c00000c0d0e7389 */ /* 0x00006400000c000b */
[----:B01----:R-:W-:Y:S05]  /*0bd0*/  ENDCOLLECTIVE ;  /* 0x000000000000791b */ /* 0x003fea0003800000 */
.L_x_4614:
[----:B------:R-:W-:Y:S01]  /*0be0*/  FMNMX R3, R3, R0, !PT ;  /* 0x0000000003037209 */ /* 0x000fe20007800000 */
[----:B------:R-:W-:-:S04]  /*0bf0*/  IMAD.MOV.U32 R0, RZ, RZ, 0x3bbb989d ;  /* 0x3bbb989dff007424 */ /* 0x000fc800078e00ff */
[----:B------:R-:W-:-:S04]  /*0c00*/  FADD R3, -R3, R8 ;  /* 0x0000000803037221 */ /* 0x000fc80000000100 */
[----:B------:R-:W-:-:S04]  /*0c10*/  FFMA.SAT R8, R3, R0, 0.5 ;  /* 0x3f00000003087423 */ /* 0x000fc80000002000 */
[----:B------:R-:W-:Y:S01]  /*0c20*/  FFMA.RM R8, R8, R21, 12582913 ;  /* 0x4b40000108087423 */ /* 0x000fe20000004015 */
[----:B------:R-:W-:-:S05]  /*0c30*/  FMNMX R2, R14, R2, !PT ;  /* 0x000000020e027209 */ /* 0x000fca0007800000 */
[----:B------:R-:W-:Y:S01]  /*0c40*/  FADD R23, -R2, R23 ;  /* 0x0000001702177221 */ /* 0x000fe20000000100 */
[----:B------:R-:W-:-:S03]  /*0c50*/  FADD R2, R8, -12583039 ;  /* 0xcb40007f08027421 */ /* 0x000fc60000000000 */
[----:B------:R-:W-:Y:S01]  /*0c60*/  FFMA.SAT R0, R23, R0, 0.5 ;  /* 0x3f00000017007423 */ /* 0x000fe20000002000 */
[----:B------:R-:W-:-:S03]  /*0c70*/  FFMA R2, R3, 1.4426950216293334961, -R2 ;  /* 0x3fb8aa3b03027823 */ /* 0x000fc60000000802 */
[----:B------:R-:W-:Y:S01]  /*0c80*/  FFMA.RM R0, R0, R21, 12582913 ;  /* 0x4b40000100007423 */ /* 0x000fe20000004015 */
[----:B------:R-:W-:Y:S01]  /*0c90*/  FFMA R10, R3, 1.925963033500011079e-08, R2 ;  /* 0x32a57060030a7823 */ /* 0x000fe20000000002 */
[----:B------:R-:W-:Y:S02]  /*0ca0*/  IMAD.SHL.U32 R2, R8, 0x800000, RZ ;  /* 0x0080000008027824 */ /* 0x000fe400078e00ff */
[C---:B------:R-:W-:Y:S01]  /*0cb0*/  FADD R12, R0.reuse, -12583039 ;  /* 0xcb40007f000c7421 */ /* 0x040fe20000000000 */
[----:B------:R-:W0:Y:S01]  /*0cc0*/  MUFU.EX2 R3, R10 ;  /* 0x0000000a00037308 */ /* 0x000e220000000800 */
[----:B------:R-:W-:Y:S02]  /*0cd0*/  SHF.L.U32 R0, R0, 0x17, RZ ;  /* 0x0000001700007819 */ /* 0x000fe400000006ff */
[----:B------:R-:W-:-:S04]  /*0ce0*/  FFMA R12, R23, 1.4426950216293334961, -R12 ;  /* 0x3fb8aa3b170c7823 */ /* 0x000fc8000000080c */
[----:B------:R-:W-:Y:S01]  /*0cf0*/  FFMA R23, R23, 1.925963033500011079e-08, R12 ;  /* 0x32a5706017177823 */ /* 0x000fe2000000000c */
[----:B------:R-:W-:-:S05]  /*0d00*/  MOV R12, 0x1 ;  /* 0x00000001000c7802 */ /* 0x000fca0000000f00 */
[----:B------:R-:W1:Y:S01]  /*0d10*/  MUFU.EX2 R23, R23 ;  /* 0x0000001700177308 */ /* 0x000e620000000800 */
[----:B0-----:R-:W-:-:S04]  /*0d20*/  FMUL R2, R2, R3 ;  /* 0x0000000302027220 */ /* 0x001fc80000400000 */
[----:B------:R-:W-:-:S04]  /*0d30*/  FADD R3, RZ, R2 ;  /* 0x00000002ff037221 */ /* 0x000fc80000000000 */
[----:B------:R-:W-:-:S07]  /*0d40*/  IMAD.MOV.U32 R13, RZ, RZ, R3 ;  /* 0x000000ffff0d7224 */ /* 0x000fce00078e0003 */
[----:B-1----:R-:W-:Y:S05]  /*0d50*/  WARPSYNC.COLLECTIVE R15, `(.L_x_4615) ;  /* 0x000000000f087348 */ /* 0x002fea0003c00000 */
[----:B------:R0:W2:Y:S02]  /*0d60*/  SHFL.BFLY P6, R14, R13, R12, R11 ;  /* 0x0c00000c0d0e7389 */ /* 0x0000a400000c000b */
[----:B012---:R-:W-:Y:S05]  /*0d70*/  ENDCOLLECTIVE ;  /* 0x000000000000791b */ /* 0x007fea0003800000 */
.L_x_4615:
[----:B------:R-:W-:-:S04]  /*0d80*/  FMUL R0, R0, R23 ;  /* 0x0000001700007220 */ /* 0x000fc80000400000 */
[----:B------:R-:W-:-:S05]  /*0d90*/  FADD R8, RZ, R0 ;  /* 0x00000000ff087221 */ /* 0x000fca0000000000 */
[----:B------:R-:W-:Y:S01]  /*0da0*/  MOV R13, R8 ;  /* 0x00000008000d7202 */ /* 0x000fe20000000f00 */
[----:B------:R-:W-:-:S07]  /*0db0*/  IMAD.MOV.U32 R10, RZ, RZ, R14 ;  /* 0x000000ffff0a7224 */ /* 0x000fce00078e000e */
[----:B------:R-:W-:Y:S05]  /*0dc0*/  WARPSYNC.COLLECTIVE R15, `(.L_x_4616) ;  /* 0x000000000f087348 */ /* 0x000fea0003c00000 */
[----:B------:R0:W1:Y:S02]  /*0dd0*/  SHFL.BFLY P6, R14, R13, R12, R11 ;  /* 0x0c00000c0d0e7389 */ /* 0x00006400000c000b */
[----:B01----:R-:W-:Y:S05]  /*0de0*/  ENDCOLLECTIVE ;  /* 0x000000000000791b */ /* 0x003fea0003800000 */
.L_x_4616:
[----:B------:R-:W-:Y:S01]  /*0df0*/  FADD R3, R3, R10 ;  /* 0x0000000a03037221 */ /* 0x000fe20000000000 */
[----:B------:R-:W-:Y:S06]  /*0e00*/  BRA `(.L_x_4617) ;  /* 0xfffffff800287947 */ /* 0x000fec000383ffff */
        .weak           $__internal_88_$__cuda_sm3x_div_rn_noftz_f32_slowpath
        .type           $__internal_88_$__cuda_sm3x_div_rn_noftz_f32_slowpath,@function
        .size           $__internal_88_$__cuda_sm3x_div_rn_noftz_f32_slowpath,(.L_x_15405 - $__internal_88_$__cuda_sm3x_div_rn_noftz_f32_slowpath)
$__internal_88_$__cuda_sm3x_div_rn_noftz_f32_slowpath:
        /* <DEDUP_REMOVED lines=34> */
.L_x_4619:
        /* <DEDUP_REMOVED lines=51> */
.L_x_4626:
[----:B------:R-:W-:-:S04]  /*1360*/  LOP3.LUT R2, R2, 0x80000000, RZ, 0xc0, !PT ;  /* 0x8000000002027812 */ /* 0x000fc800078ec0ff */
[----:B------:R-:W-:Y:S01]  /*1370*/  LOP3.LUT R2, R2, 0x7f800000, RZ, 0xfc, !PT ;  /* 0x7f80000002027812 */ /* 0x000fe200078efcff */
[----:B------:R-:W-:Y:S06]  /*1380*/  BRA `(.L_x_4627) ;  /* 0x0000000000047947 */ /* 0x000fec0003800000 */
.L_x_4625:
[----:B------:R-:W-:-:S07]  /*1390*/  IMAD R2, R13, 0x800000, R2 ;  /* 0x008000000d027824 */ /* 0x000fce00078e0202 */
.L_x_4627:
[----:B------:R-:W-:Y:S05]  /*13a0*/  BSYNC.RECONVERGENT B2 ;  /* 0x0000000000027941 */ /* 0x000fea0003800200 */
.L_x_4624:
[----:B------:R-:W-:Y:S05]  /*13b0*/  BRA `(.L_x_4628) ;  /* 0x0000000000207947 */ /* 0x000fea0003800000 */
.L_x_4623:
[----:B------:R-:W-:-:S04]  /*13c0*/  LOP3.LUT R2, R3, 0x80000000, R2, 0x48, !PT ;  /* 0x8000000003027812 */ /* 0x000fc800078e4802 */
[----:B------:R-:W-:Y:S01]  /*13d0*/  LOP3.LUT R2, R2, 0x7f800000, RZ, 0xfc, !PT ;  /* 0x7f80000002027812 */ /* 0x000fe200078efcff */
[----:B------:R-:W-:Y:S06]  /*13e0*/  BRA `(.L_x_4628) ;  /* 0x0000000000147947 */ /* 0x000fec0003800000 */
.L_x_4622:
[----:B------:R-:W-:Y:S01]  /*13f0*/  LOP3.LUT R2, R3, 0x80000000, R2, 0x48, !PT ;  /* 0x8000000003027812 */ /* 0x000fe200078e4802 */
[----:B------:R-:W-:Y:S06]  /*1400*/  BRA `(.L_x_4628) ;  /* 0x00000000000c7947 */ /* 0x000fec0003800000 */
.L_x_4621:
[----:B------:R-:W0:Y:S01]  /*1410*/  MUFU.RSQ R2, -QNAN ;  /* 0xffc0000000027908 */ /* 0x000e220000001400 */
[----:B------:R-:W-:Y:S05]  /*1420*/  BRA `(.L_x_4628) ;  /* 0x0000000000047947 */ /* 0x000fea0003800000 */
.L_x_4620:
[----:B------:R-:W-:-:S07]  /*1430*/  FADD.FTZ R2, R2, R3 ;  /* 0x0000000302027221 */ /* 0x000fce0000010000 */
.L_x_4628:
[----:B------:R-:W-:Y:S05]  /*1440*/  BSYNC.RECONVERGENT B1 ;  /* 0x0000000000017941 */ /* 0x000fea0003800200 */
.L_x_4618:
[----:B------:R-:W-:Y:S01]  /*1450*/  HFMA2 R3, -RZ, RZ, 0, 0 ;  /* 0x00000000ff037431 */ /* 0x000fe200000001ff */
[----:B0-----:R-:W-:Y:S01]  /*1460*/  MOV R10, R2 ;  /* 0x00000002000a7202 */ /* 0x001fe20000000f00 */
[----:B------:R-:W-:-:S04]  /*1470*/  IMAD.MOV.U32 R2, RZ, RZ, R8 ;  /* 0x000000ffff027224 */ /* 0x000fc800078e0008 */
[----:B------:R-:W-:Y:S05]  /*1480*/  RET.REL.NODEC R2 `(_ZN7oneflow4cuda7softmax15SoftmaxWarpImplI10SimpleLoadI6__halffE11SimpleStoreIS4_fEfLi1ELi1ELi2ELi2ELb1ELNS1_9AlgorithmE0EEEvT_T0_ll) ;  /* 0xffffffe802dc7950 */ /* 0x000fea0003c3ffff */
.L_x_4629:
        /* <DEDUP_REMOVED lines=15> */
.L_x_15405:


//--------------------- .text._ZN7oneflow4cuda7softmax15SoftmaxWarpImplI10SimpleLoadI6__halffE11SimpleStoreIS4_fEfLi1ELi1ELi2ELi2ELb0ELNS1_9AlgorithmE0EEEvT_T0_ll --------------------------
	.section	.text._ZN7oneflow4cuda7softmax15SoftmaxWarpImplI10SimpleLoadI6__halffE11SimpleStoreIS4_fEfLi1ELi1ELi2ELi2ELb0ELNS1_9AlgorithmE0EEEvT_T0_ll,"ax",@progbits
	.align	128
        .global         _ZN7oneflow4cuda7softmax15SoftmaxWarpImplI10SimpleLoadI6__halffE11SimpleStoreIS4_fEfLi1ELi1ELi2ELi2ELb0ELNS1_9AlgorithmE0EEEvT_T0_ll
        .type           _ZN7oneflow4cuda7softmax15SoftmaxWarpImplI10SimpleLoadI6__halffE11SimpleStoreIS4_fEfLi1ELi1ELi2ELi2ELb0ELNS1_9AlgorithmE0EEEvT_T0_ll,@function
        .size           _ZN7oneflow4cuda7softmax15SoftmaxWarpImplI10SimpleLoadI6__halffE11SimpleStoreIS4_fEfLi1ELi1ELi2ELi2ELb0ELNS1_9AlgorithmE0EEEvT_T0_ll,(.L_x_15407 - _ZN7oneflow4cuda7softmax15SoftmaxWarpImplI10SimpleLoadI6__halffE11SimpleStoreIS4_fEfLi1ELi1ELi2ELi2ELb0ELNS1_9AlgorithmE0EEEvT_T0_ll)
        .other          _ZN7oneflow4cuda7softmax15SoftmaxWarpImplI10SimpleLoadI6__halffE11SimpleStoreIS4_fEfLi1ELi1ELi2ELi2ELb0ELNS1_9AlgorithmE0EEEvT_T0_ll,@"STO_CUDA_ENTRY STV_DEFAULT"
_ZN7oneflow4cuda7softmax15SoftmaxWarpImplI10SimpleLoadI6__halffE11SimpleStoreIS4_fEfLi1ELi1ELi2ELi2ELb0ELNS1_9AlgorithmE0EEEvT_T0_ll:
.text._ZN7oneflow4cuda7softmax15SoftmaxWarpImplI10SimpleLoadI6__halffE11SimpleStoreIS4_fEfLi1ELi1ELi2ELi2ELb0ELNS1_9AlgorithmE0EEEvT_T0_ll:
[----:B------:R-:W0:Y:S01]  /*0000*/  LDC R1, c[0x0][0x37c] ;  /* 0x0000df00ff017b82 */ /* 0x000e220000000800 */
[----:B------:R-:W1:Y:S02]  /*0010*/  LDCU.64 UR4, c[0x0][0x3a8] ;  /* 0x00007500ff0477ac */ /* 0x000e640008000a00 */
[----:B-1----:R-:W-:-:S04]  /*0020*/  UISETP.GE.U32.AND UP0, UPT, UR4, 0x3, UPT ;  /* 0x000000030400788c */ /* 0x002fc8000bf06070 */
[----:B------:R-:W-:-:S09]  /*0030*/  UISETP.GE.AND.EX UP0, UPT, UR5, URZ, UPT, UP0 ;  /* 0x000000ff0500728c */ /* 0x000fd2000bf06300 */
[----:B------:R-:W-:Y:S05]  /*0040*/  BRA.U !UP0, `(.L_x_4630) ;  /* 0x0000000108407547 */ /* 0x000fea000b800000 */
        /* <DEDUP_REMOVED lines=16> */
.L_x_4630:
[----:B------:R-:W1:Y:S01]  /*0150*/  S2R R3, SR_TID.Y ;  /* 0x0000000000037919 */ /* 0x000e620000002200 */
[----:B------:R-:W1:Y:S08]  /*0160*/  S2UR UR4, SR_CTAID.X ;  /* 0x00000000000479c3 */ /* 0x000e700000002500 */
[----:B------:R-:W1:Y:S08]  /*0170*/  LDC R16, c[0x0][0x364] ;  /* 0x0000d900ff107b82 */ /* 0x000e700000000800 */
[----:B------:R-:W2:Y:S01]  /*0180*/  LDC.64 R4, c[0x0][0x3a0] ;  /* 0x0000e800ff047b82 */ /* 0x000ea20000000a00 */
[----:B-1----:R-:W-:Y:S01]  /*0190*/  IMAD R0, R16, UR4, R3 ;  /* 0x0000000410007c24 */ /* 0x002fe2000f8e0203 */
[----:B------:R-:W1:Y:S03]  /*01a0*/  LDCU UR4, c[0x0][0x370] ;  /* 0x00006e00ff0477ac */ /* 0x000e660008000800 */
[----:B------:R-:W-:-:S05]  /*01b0*/  IMAD.SHL.U32 R19, R0, 0x2, RZ ;  /* 0x0000000200137824 */ /* 0x000fca00078e00ff */
[----:B------:R-:W-:Y:S02]  /*01c0*/  SHF.R.S32.HI R10, RZ, 0x1f, R19 ;  /* 0x0000001fff0a7819 */ /* 0x000fe40000011413 */
[----:B--2---:R-:W-:-:S04]  /*01d0*/  ISETP.GE.U32.AND P0, PT, R19, R4, PT ;  /* 0x000000041300720c */ /* 0x004fc80003f06070 */
[----:B------:R-:W-:Y:S01]  /*01e0*/  ISETP.GE.AND.EX P0, PT, R10, R5, PT, P0 ;  /* 0x000000050a00720c */ /* 0x000fe20003f06300 */
[----:B-1----:R-:W-:-:S12]  /*01f0*/  IMAD R16, R16, UR4, RZ ;  /* 0x0000000410107c24 */ /* 0x002fd8000f8e02ff */
[----:B------:R-:W-:Y:S05]  /*0200*/  @P0 EXIT ;  /* 0x000000000000094d */ /* 0x000fea0003800000 */
[----:B------:R-:W-:Y:S01]  /*0210*/  SHF.L.U32 R16, R16, 0x1, RZ ;  /* 0x0000000110107819 */ /* 0x000fe200000006ff */
[----:B------:R-:W-:Y:S03]  /*0220*/  BSSY.RECONVERGENT B0, `(.L_x_4631) ;  /* 0x0000028000007945 */ /* 0x000fe60003800200 */
[----:B------:R-:W-:Y:S02]  /*0230*/  IADD3 R23, P0, PT, R16, R19, RZ ;  /* 0x0000001310177210 */ /* 0x000fe40007f1e0ff */
        /* <DEDUP_REMOVED lines=15> */
[----:B------:R-:W-:Y:S01]  /*0330*/  IMAD.MOV R7, RZ, RZ, -R16 ;  /* 0x000000ffff077224 */ /* 0x000fe200078e0a10 */
[----:B------:R-:W-:-:S06]  /*0340*/  ISETP.NE.U32.AND P2, PT, R16, RZ, PT ;  /* 0x000000ff1000720c */ /* 0x000fcc0003f45070 */
[----:B-1----:R-:W1:Y:S02]  /*0350*/  MUFU.RCP R0, R0 ;  /* 0x0000000000007308 */ /* 0x002e640000001000 */
[----:B-1----:R-:W-:-:S06]  /*0360*/  IADD3 R4, PT, PT, R0, 0xffffffe, RZ ;  /* 0x0ffffffe00047810 */ /* 0x002fcc0007ffe0ff */
[----:B------:R1:W2:Y:S02]  /*0370*/  F2I.FTZ.U32.TRUNC.NTZ R5, R4 ;  /* 0x0000000400057305 */ /* 0x0002a4000021f000 */
[----:B-1----:R-:W-:Y:S02]  /*0380*/  HFMA2 R4, -RZ, RZ, 0, 0 ;  /* 0x00000000ff047431 */ /* 0x002fe400000001ff */
        /* <DEDUP_REMOVED lines=8> */
[----:B------:R-:W-:Y:S01]  /*0410*/  ISETP.GE.U32.AND P1, PT, R3, R16, PT ;  /* 0x000000100300720c */ /* 0x000fe20003f26070 */
[----:B------:R-:W-:-:S12]  /*0420*/  IMAD.MOV.U32 R3, RZ, RZ, RZ ;  /* 0x000000ffff037224 */ /* 0x000fd800078e00ff */
[----:B------:R-:W-:Y:S02]  /*0430*/  @P1 IADD3 R2, PT, PT, R2, 0x1, RZ ;  /* 0x0000000102021810 */ /* 0x000fe40007ffe0ff */
[----:B------:R-:W-:Y:S01]  /*0440*/  @!P2 LOP3.LUT R2, RZ, R16, RZ, 0x33, !PT ;  /* 0x00000010ff02a212 */ /* 0x000fe200078e33ff */
[----:B------:R-:W-:Y:S06]  /*0450*/  BRA `(.L_x_4633) ;  /* 0x0000000000107947 */ /* 0x000fec0003800000 */
.L_x_4632:
[----:B------:R-:W-:-:S07]  /*0460*/  MOV R0, 0x480 ;  /* 0x0000048000007802 */ /* 0x000fce0000000f00 */
[----:B0-----:R-:W-:Y:S05]  /*0470*/  CALL.REL.NOINC `($__internal_89_$__cuda_sm20_div_u64) ;  /* 0x0000001c00c87944 */ /* 0x001fea0003c00000 */
[----:B------:R-:W-:Y:S01]  /*0480*/  MOV R2, R4 ;  /* 0x0000000400027202 */ /* 0x000fe20000000f00 */
[----:B------:R-:W-:-:S07]  /*0490*/  IMAD.MOV.U32 R3, RZ, RZ, R5 ;  /* 0x000000ffff037224 */ /* 0x000fce00078e0005 */
.L_x_4633:
[----:B------:R-:W-:Y:S05]  /*04a0*/  BSYNC.RECONVERGENT B0 ;  /* 0x0000000000007941 */ /* 0x000fea0003800200 */
.L_x_4631:
[----:B------:R-:W-:Y:S01]  /*04b0*/  IADD3 R20, P1, PT, R2, R20, RZ ;  /* 0x0000001402147210 */ /* 0x000fe20007f3e0ff */
[----:B------:R-:W1:Y:S01]  /*04c0*/  S2R R6, SR_TID.X ;  /* 0x0000000000067919 */ /* 0x000e620000002100 */
[----:B------:R-:W2:Y:S01]  /*04d0*/  LDC.64 R8, c[0x0][0x358] ;  /* 0x0000d600ff087b82 */ /* 0x000ea20000000a00 */
[----:B------:R-:W-:Y:S01]  /*04e0*/  BSSY B0, `(.L_x_4634) ;  /* 0x0000071000007945 */ /* 0x000fe20003800000 */
[----:B------:R-:W-:Y:S02]  /*04f0*/  LOP3.LUT R0, R20, 0x1, RZ, 0xc0, !PT ;  /* 0x0000000114007812 */ /* 0x000fe400078ec0ff */
[----:B------:R-:W-:Y:S02]  /*0500*/  IADD3.X R18, PT, PT, RZ, R3, RZ, P1, !PT ;  /* 0x00000003ff127210 */ /* 0x000fe40000ffe4ff */
[----:B------:R-:W-:-:S04]  /*0510*/  ISETP.NE.U32.AND P0, PT, R0, 0x1, PT ;  /* 0x000000010000780c */ /* 0x000fc80003f05070 */
[----:B------:R-:W-:-:S13]  /*0520*/  ISETP.NE.U32.AND.EX P0, PT, RZ, RZ, PT, P0 ;  /* 0x000000ffff00720c */ /* 0x000fda0003f05100 */
[----:B------:R-:W-:Y:S05]  /*0530*/  @!P0 BRA `(.L_x_4635) ;  /* 0x0000000400ac8947 */ /* 0x000fea0003800000 */
[----:B------:R-:W3:Y:S01]  /*0540*/  LDC.64 R14, c[0x0][0x388] ;  /* 0x0000e200ff0e7b82 */ /* 0x000ee20000000a00 */
[----:B------:R-:W4:Y:S01]  /*0550*/  LDCU.64 UR4, c[0x0][0x380] ;  /* 0x00007000ff0477ac */ /* 0x000f220008000a00 */
[----:B------:R-:W-:Y:S01]  /*0560*/  IMAD.MOV.U32 R7, RZ, RZ, RZ ;  /* 0x000000ffff077224 */ /* 0x000fe200078e00ff */
[C---:B--2---:R-:W-:Y:S02]  /*0570*/  R2UR UR6, R8.reuse ;  /* 0x00000000080672ca */ /* 0x044fe400000e0000 */
[C---:B------:R-:W-:Y:S02]  /*0580*/  R2UR UR7, R9.reuse ;  /* 0x00000000090772ca */ /* 0x040fe400000e0000 */
[----:B------:R-:W-:Y:S02]  /*0590*/  R2UR UR8, R8 ;  /* 0x00000000080872ca */ /* 0x000fe400000e0000 */
[----:B------:R-:W-:Y:S01]  /*05a0*/  R2UR UR9, R9 ;  /* 0x00000000090972ca */ /* 0x000fe200000e0000 */
[----:B---3--:R-:W-:-:S02]  /*05b0*/  IMAD R0, R10, R14, RZ ;  /* 0x0000000e0a007224 */ /* 0x008fc400078e02ff */
[----:B-1----:R-:W-:-:S04]  /*05c0*/  IMAD.WIDE.U32 R4, R19, R14, R6 ;  /* 0x0000000e13047225 */ /* 0x002fc800078e0006 */
[----:B------:R-:W-:Y:S01]  /*05d0*/  IMAD R3, R19, R15, R0 ;  /* 0x0000000f13037224 */ /* 0x000fe200078e0200 */
[----:B----4-:R-:W-:-:S04]  /*05e0*/  LEA R12, P0, R4, UR4, 0x1 ;  /* 0x00000004040c7c11 */ /* 0x010fc8000f8008ff */
[----:B------:R-:W-:Y:S01]  /*05f0*/  IADD3 R5, PT, PT, R5, R3, RZ ;  /* 0x0000000305057210 */ /* 0x000fe20007ffe0ff */
[----:B------:R-:W-:-:S03]  /*0600*/  IMAD.WIDE.U32 R2, R14, 0x2, RZ ;  /* 0x000000020e027825 */ /* 0x000fc600078e00ff */
[----:B------:R-:W-:Y:S01]  /*0610*/  LEA.HI.X R13, R4, UR5, R5, 0x1, P0 ;  /* 0x00000005040d7c11 */ /* 0x000fe200080f0c05 */
[----:B------:R-:W-:Y:S01]  /*0620*/  IMAD.SHL.U32 R5, R15, 0x2, RZ ;  /* 0x000000020f057824 */ /* 0x000fe200078e00ff */
[----:B------:R-:W-:-:S03]  /*0630*/  IADD3 R4, P0, PT, R12, R2, RZ ;  /* 0x000000020c047210 */ /* 0x000fc60007f1e0ff */
[----:B------:R-:W2:Y:S01]  /*0640*/  LDG.E.U16 R12, desc[UR6][R12.64] ;  /* 0x000000060c0c7981 */ /* 0x000ea2000c1e1500 */
[----:B------:R-:W-:-:S05]  /*0650*/  IADD3.X R5, PT, PT, R13, R3, R5, P0, !PT ;  /* 0x000000030d057210 */ /* 0x000fca00007fe405 */
        /* <DEDUP_REMOVED lines=8> */
[----:B------:R-:W-:Y:S02]  /*06e0*/  HFMA2 R5, -RZ, RZ, 0.96630859375, -0.0022525787353515625 ;  /* 0x3bbb989dff057431 */ /* 0x000fe400000001ff */
[----:B------:R-:W-:Y:S01]  /*06f0*/  IMAD.MOV.U32 R11, RZ, RZ, 0x437c0000 ;  /* 0x437c0000ff0b7424 */ /* 0x000fe200078e00ff */
        /* <DEDUP_REMOVED lines=24> */
[----:B------:R2:W3:Y:S02]  /*0880*/  SHFL.BFLY PT, R14, R3, 0x1, 0x1f ;  /* 0x0c201f00030e7f89 */ /* 0x0004e400000e0000 */
[----:B-12---:R-:W-:-:S07]  /*0890*/  FADD R5, R2, R5 ;  /* 0x0000000502057221 */ /* 0x006fce0000000000 */
.L_x_4656:
[----:B------:R-:W1:Y:S01]  /*08a0*/  MUFU.RCP R2, R5 ;  /* 0x0000000500027308 */ /* 0x000e620000001000 */
[----:B------:R-:W-:Y:S07]  /*08b0*/  BSSY.RECONVERGENT B1, `(.L_x_4637) ;  /* 0x000000e000017945 */ /* 0x000fee0003800200 */
[----:B------:R-:W2:Y:S01]  /*08c0*/  FCHK P0, R4, R5 ;  /* 0x0000000504007302 */ /* 0x000ea20000000000 */
[----:B-1----:R-:W-:-:S04]  /*08d0*/  FFMA R11, -R5, R2, 1 ;  /* 0x3f800000050b7423 */ /* 0x002fc80000000102 */
[----:B------:R-:W-:Y:S01]  /*08e0*/  FFMA R13, R2, R11, R2 ;  /* 0x0000000b020d7223 */ /* 0x000fe20000000002 */
[----:B---3--:R-:W-:-:S03]  /*08f0*/  FADD R11, R3, R14 ;  /* 0x0000000e030b7221 */ /* 0x008fc60000000000 */
[----:B------:R-:W-:-:S04]  /*0900*/  FFMA R2, R4, R13, RZ ;  /* 0x0000000d04027223 */ /* 0x000fc800000000ff */
[----:B------:R-:W-:-:S04]  /*0910*/  FFMA R12, -R5, R2, R4 ;  /* 0x00000002050c7223 */ /* 0x000fc80000000104 */
[----:B------:R-:W-:Y:S01]  /*0920*/  FFMA R12, R13, R12, R2 ;  /* 0x0000000c0d0c7223 */ /* 0x000fe20000000002 */
[----:B--2---:R-:W-:Y:S06]  /*0930*/  @!P0 BRA `(.L_x_4638) ;  /* 0x0000000000148947 */ /* 0x004fec0003800000 */
[----:B------:R-:W-:Y:S01]  /*0940*/  MOV R2, R4 ;  /* 0x0000000400027202 */ /* 0x000fe20000000f00 */
[----:B------:R-:W-:Y:S01]  /*0950*/  IMAD.MOV.U32 R3, RZ, RZ, R5 ;  /* 0x000000ffff037224 */ /* 0x000fe200078e0005 */
[----:B------:R-:W-:-:S07]  /*0960*/  MOV R12, 0x980 ;  /* 0x00000980000c7802 */ /* 0x000fce0000000f00 */
[----:B0-----:R-:W-:Y:S05]  /*0970*/  CALL.REL.NOINC `($__internal_90_$__cuda_sm3x_div_rn_noftz_f32_slowpath) ;  /* 0x0000001c00987944 */ /* 0x001fea0003c00000 */
[----:B------:R-:W-:-:S07]  /*0980*/  MOV R12, R13 ;  /* 0x0000000d000c7202 */ /* 0x000fce0000000f00 */
.L_x_4638:
[----:B------:R-:W-:Y:S05]  /*0990*/  BSYNC.RECONVERGENT B1 ;  /* 0x0000000000017941 */ /* 0x000fea0003800200 */
.L_x_4637:
[----:B------:R-:W1:Y:S01]  /*09a0*/  LDCU.128 UR4, c[0x0][0x390] ;  /* 0x00007200ff0477ac */ /* 0x000e620008000c00 */
[----:B------:R-:W-:Y:S02]  /*09b0*/  HFMA2 R3, -RZ, RZ, 0, 0 ;  /* 0x00000000ff037431 */ /* 0x000fe400000001ff */
[----:B------:R-:W-:Y:S01]  /*09c0*/  IMAD.MOV.U32 R2, RZ, RZ, R6 ;  /* 0x000000ffff027224 */ /* 0x000fe200078e0006 */
[----:B------:R-:W-:Y:S01]  /*09d0*/  F2FP.F16.F32.PACK_AB R12, RZ, R12 ;  /* 0x0000000cff0c723e */ /* 0x000fe200000000ff */
[----:B------:R-:W-:Y:S01]  /*09e0*/  BSSY.RECONVERGENT B1, `(.L_x_4639) ;  /* 0x0000017000017945 */ /* 0x000fe20003800200 */
[----:B-1----:R-:W-:Y:S02]  /*09f0*/  IMAD R4, R10, UR6, RZ ;  /* 0x000000060a047c24 */ /* 0x002fe4000f8e02ff */
[----:B------:R-:W-:Y:S01]  /*0a00*/  IMAD.WIDE.U32 R2, R19, UR6, R2 ;  /* 0x0000000613027c25 */ /* 0x000fe2000f8e0002 */
[----:B------:R-:W1:Y:S01]  /*0a10*/  MUFU.RCP R10, R11 ;  /* 0x0000000b000a7308 */ /* 0x000e620000001000 */
[----:B------:R-:W-:-:S02]  /*0a20*/  R2UR UR6, R8 ;  /* 0x00000000080672ca */ /* 0x000fc400000e0000 */
[----:B------:R-:W-:Y:S01]  /*0a30*/  IMAD R5, R19, UR7, R4 ;  /* 0x0000000713057c24 */ /* 0x000fe2000f8e0204 */
[----:B------:R-:W-:Y:S02]  /*0a40*/  LEA R4, P0, R2, UR4, 0x1 ;  /* 0x0000000402047c11 */ /* 0x000fe4000f8008ff */
[----:B------:R-:W-:Y:S01]  /*0a50*/  R2UR UR7, R9 ;  /* 0x00000000090772ca */ /* 0x000fe200000e0000 */
[----:B------:R-:W-:-:S05]  /*0a60*/  IMAD.IADD R3, R3, 0x1, R5 ;  /* 0x0000000103037824 */ /* 0x000fca00078e0205 */
[----:B------:R-:W-:-:S04]  /*0a70*/  LEA.HI.X R5, R2, UR5, R3, 0x1, P0 ;  /* 0x0000000502057c11 */ /* 0x000fc800080f0c03 */
[----:B------:R-:W2:Y:S01]  /*0a80*/  FCHK P0, R0, R11 ;  /* 0x0000000b00007302 */ /* 0x000ea20000000000 */
[----:B-1----:R-:W-:Y:S02]  /*0a90*/  FFMA R3, -R11, R10, 1 ;  /* 0x3f8000000b037423 */ /* 0x002fe4000000010a */
[----:B------:R1:W-:Y:S02]  /*0aa0*/  STG.E.U16 desc[UR6][R4.64], R12 ;  /* 0x0000000c04007986 */ /* 0x0003e4000c101506 */
[----:B------:R-:W-:-:S04]  /*0ab0*/  FFMA R3, R10, R3, R10 ;  /* 0x000000030a037223 */ /* 0x000fc8000000000a */
[----:B------:R-:W-:-:S04]  /*0ac0*/  FFMA R2, R0, R3, RZ ;  /* 0x0000000300027223 */ /* 0x000fc800000000ff */
[----:B------:R-:W-:-:S04]  /*0ad0*/  FFMA R10, -R11, R2, R0 ;  /* 0x000000020b0a7223 */ /* 0x000fc80000000100 */
[----:B------:R-:W-:Y:S01]  /*0ae0*/  FFMA R3, R3, R10, R2 ;  /* 0x0000000a03037223 */ /* 0x000fe20000000002 */
[----:B-12---:R-:W-:Y:S06]  /*0af0*/  @!P0 BRA `(.L_x_4640) ;  /* 0x0000000000148947 */ /* 0x006fec0003800000 */
[----:B------:R-:W-:Y:S01]  /*0b00*/  MOV R2, R0 ;  /* 0x0000000000027202 */ /* 0x000fe20000000f00 */
[----:B------:R-:W-:Y:S01]  /*0b10*/  IMAD.MOV.U32 R3, RZ, RZ, R11 ;  /* 0x000000ffff037224 */ /* 0x000fe200078e000b */
[----:B------:R-:W-:-:S07]  /*0b20*/  MOV R12, 0xb40 ;  /* 0x00000b40000c7802 */ /* 0x000fce0000000f00 */
[----:B0-----:R-:W-:Y:S05]  /*0b30*/  CALL.REL.NOINC `($__internal_90_$__cuda_sm3x_div_rn_noftz_f32_slowpath) ;  /* 0x0000001c00287944 */ /* 0x001fea0003c00000 */
[----:B------:R-:W-:-:S07]  /*0b40*/  MOV R3, R13 ;  /* 0x0000000d00037202 */ /* 0x000fce0000000f00 */
.L_x_4640:
[----:B------:R-:W-:Y:S05]  /*0b50*/  BSYNC.RECONVERGENT B1 ;  /* 0x0000000000017941 */ /* 0x000fea0003800200 */
.L_x_4639:
[----:B------:R-:W1:Y:S01]  /*0b60*/  LDC.64 R10, c[0x0][0x398] ;  /* 0x0000e600ff0a7b82 */ /* 0x000e620000000a00 */
[----:B------:R-:W-:Y:S01]  /*0b70*/  R2UR UR4, R8 ;  /* 0x00000000080472ca */ /* 0x000fe200000e0000 */
[----:B------:R-:W-:Y:S01]  /*0b80*/  IMAD.MOV.U32 R19, RZ, RZ, R23 ;  /* 0x000000ffff137224 */ /* 0x000fe200078e0017 */
[----:B------:R-:W-:Y:S02]  /*0b90*/  R2UR UR5, R9 ;  /* 0x00000000090572ca */ /* 0x000fe400000e0000 */
[----:B------:R-:W-:Y:S02]  /*0ba0*/  F2FP.F16.F32.PACK_AB R0, RZ, R3 ;  /* 0x00000003ff00723e */ /* 0x000fe400000000ff */
[----:B-1----:R-:W-:-:S04]  /*0bb0*/  LEA R2, P0, R10, R4, 0x1 ;  /* 0x000000040a027211 */ /* 0x002fc800078008ff */
[----:B------:R-:W-:Y:S02]  /*0bc0*/  LEA.HI.X R3, R10, R5, R11, 0x1, P0 ;  /* 0x000000050a037211 */ /* 0x000fe400000f0c0b */
[----:B------:R-:W-:-:S03]  /*0bd0*/  MOV R10, R22 ;  /* 0x00000016000a7202 */ /* 0x000fc60000000f00 */
[----:B------:R3:W-:Y:S04]  /*0be0*/  STG.E.U16 desc[UR4][R2.64], R0 ;  /* 0x0000000002007986 */ /* 0x0007e8000c101504 */
.L_x_4635:
[----:B------:R-:W-:Y:S05]  /*0bf0*/  BSYNC B0 ;  /* 0x0000000000007941 */ /* 0x000fea0003800000 */
.L_x_4634:
[----:B------:R-:W-:-:S04]  /*0c00*/  ISETP.NE.U32.AND P0, PT, R20, RZ, PT ;  /* 0x000000ff1400720c */ /* 0x000fc80003f05070 */
[----:B------:R-:W-:-:S13]  /*0c10*/  ISETP.NE.AND.EX P0, PT, R18, RZ, PT, P0 ;  /* 0x000000ff1200720c */ /* 0x000fda0003f05300 */
[----:B------:R-:W-:Y:S05]  /*0c20*/  @!P0 EXIT ;  /* 0x000000000000894d */ /* 0x000fea0003800000 */
[----:B------:R-:W4:Y:S08]  /*0c30*/  LDC.64 R20, c[0x0][0x388] ;  /* 0x0000e200ff147b82 */ /* 0x000f300000000a00 */
[----:B------:R-:W5:Y:S01]  /*0c40*/  LDC.64 R22, c[0x0][0x398] ;  /* 0x0000e600ff167b82 */ /* 0x000f620000000a00 */
[C---:B----4-:R-:W-:Y:S01]  /*0c50*/  SHF.L.U64.HI R18, R20.reuse, 0x1, R21 ;  /* 0x0000000114127819 */ /* 0x050fe20000010215 */
[----:B------:R-:W-:Y:S01]  /*0c60*/  IMAD.SHL.U32 R20, R20, 0x2, RZ ;  /* 0x0000000214147824 */ /* 0x000fe200078e00ff */
[----:B-----5:R-:W-:-:S02]  /*0c70*/  SHF.L.U64.HI R21, R22, 0x1, R23 ;  /* 0x0000000116157819 */ /* 0x020fc40000010217 */
[----:B------:R-:W-:-:S07]  /*0c80*/  SHF.L.U32 R22, R22, 0x1, RZ ;  /* 0x0000000116167819 */ /* 0x000fce00000006ff */
.L_x_4651:
[----:B----4-:R-:W4:Y:S01]  /*0c90*/  LDCU.128 UR4, c[0x0][0x380] ;  /* 0x00007000ff0477ac */ /* 0x010f220008000c00 */
[----:B---3--:R-:W-:Y:S02]  /*0ca0*/  HFMA2 R3, -RZ, RZ, 0, 0 ;  /* 0x00000000ff037431 */ /* 0x008fe400000001ff */
[----:B-1----:R-:W-:Y:S01]  /*0cb0*/  IMAD.MOV.U32 R2, RZ, RZ, R6 ;  /* 0x000000ffff027224 */ /* 0x002fe200078e0006 */
[----:B--2---:R-:W-:Y:S02]  /*0cc0*/  R2UR UR8, R8 ;  /* 0x00000000080872ca */ /* 0x004fe400000e0000 */
[----:B------:R-:W-:Y:S01]  /*0cd0*/  R2UR UR9, R9 ;  /* 0x00000000090972ca */ /* 0x000fe200000e0000 */
[----:B----4-:R-:W-:Y:S02]  /*0ce0*/  IMAD R0, R10, UR6, RZ ;  /* 0x000000060a007c24 */ /* 0x010fe4000f8e02ff */
[----:B------:R-:W-:Y:S01]  /*0cf0*/  IMAD.WIDE.U32 R2, R19, UR6, R2 ;  /* 0x0000000613027c25 */ /* 0x000fe2000f8e0002 */
[----:B------:R-:W-:-:S03]  /*0d00*/  R2UR UR6, R8 ;  /* 0x00000000080672ca */ /* 0x000fc600000e0000 */
[----:B------:R-:W-:Y:S01]  /*0d10*/  IMAD R5, R19, UR7, R0 ;  /* 0x0000000713057c24 */ /* 0x000fe2000f8e0200 */
[----:B------:R-:W-:Y:S02]  /*0d20*/  LEA R4, P0, R2, UR4, 0x1 ;  /* 0x0000000402047c11 */ /* 0x000fe4000f8008ff */
[----:B------:R-:W-:Y:S01]  /*0d30*/  R2UR UR7, R9 ;  /* 0x00000000090772ca */ /* 0x000fe200000e0000 */
[----:B------:R-:W-:-:S05]  /*0d40*/  IMAD.IADD R3, R3, 0x1, R5 ;  /* 0x0000000103037824 */ /* 0x000fca00078e0205 */
[----:B------:R-:W-:Y:S02]  /*0d50*/  LEA.HI.X R5, R2, UR5, R3, 0x1, P0 ;  /* 0x0000000502057c11 */ /* 0x000fe400080f0c03 */
[----:B------:R-:W-:-:S04]  /*0d60*/  IADD3 R12, P0, PT, R4, R20, RZ ;  /* 0x00000014040c7210 */ /* 0x000fc80007f1e0ff */
[----:B------:R-:W-:Y:S01]  /*0d70*/  IADD3.X R13, PT, PT, R5, R18, RZ, P0, !PT ;  /* 0x00000012050d7210 */ /* 0x000fe200007fe4ff */
[----:B------:R-:W2:Y:S04]  /*0d80*/  LDG.E.U16 R4, desc[UR6][R4.64] ;  /* 0x0000000604047981 */ /* 0x000ea8000c1e1500 */
        /* <DEDUP_REMOVED lines=8> */
[----:B------:R-:W-:Y:S01]  /*0e10*/  IMAD.MOV.U32 R5, RZ, RZ, 0x3bbb989d ;  /* 0x3bbb989dff057424 */ /* 0x000fe200078e00ff */
[----:B------:R-:W-:Y:S02]  /*0e20*/  MOV R11, 0x437c0000 ;  /* 0x437c0000000b7802 */ /* 0x000fe40000000f00 */
        /* <DEDUP_REMOVED lines=15> */
[----:B------:R-:W-:-:S03]  /*0f20*/  SHF.L.U32 R0, R5, 0x17, RZ ;  /* 0x0000001705007819 */ /* 0x000fc600000006ff */
        /* <DEDUP_REMOVED lines=10> */
.L_x_4662:
        /* <DEDUP_REMOVED lines=10> */
[----:B------:R-:W-:Y:S01]  /*1070*/  IMAD.MOV.U32 R2, RZ, RZ, R4 ;  /* 0x000000ffff027224 */ /* 0x000fe200078e0004 */
[----:B------:R-:W-:Y:S02]  /*1080*/  MOV R3, R5 ;  /* 0x0000000500037202 */ /* 0x000fe40000000f00 */
[----:B------:R-:W-:-:S07]  /*1090*/  MOV R12, 0x10b0 ;  /* 0x000010b0000c7802 */ /* 0x000fce0000000f00 */
[----:B0-----:R-:W-:Y:S05]  /*10a0*/  CALL.REL.NOINC `($__internal_90_$__cuda_sm3x_div_rn_noftz_f32_slowpath) ;  /* 0x0000001400cc7944 */ /* 0x001fea0003c00000 */
[----:B------:R-:W-:-:S07]  /*10b0*/  IMAD.MOV.U32 R12, RZ, RZ, R13 ;  /* 0x000000ffff0c7224 */ /* 0x000fce00078e000d */
.L_x_4643:
[----:B------:R-:W-:Y:S05]  /*10c0*/  BSYNC.RECONVERGENT B0 ;  /* 0x0000000000007941 */ /* 0x000fea0003800200 */
.L_x_4642:
[----:B------:R-:W1:Y:S01]  /*10d0*/  LDCU.128 UR4, c[0x0][0x390] ;  /* 0x00007200ff0477ac */ /* 0x000e620008000c00 */
[----:B------:R-:W-:Y:S01]  /*10e0*/  MOV R2, R6 ;  /* 0x0000000600027202 */ /* 0x000fe20000000f00 */
[----:B------:R-:W-:Y:S01]  /*10f0*/  IMAD.MOV.U32 R3, RZ, RZ, RZ ;  /* 0x000000ffff037224 */ /* 0x000fe200078e00ff */
[----:B------:R-:W2:Y:S01]  /*1100*/  MUFU.RCP R14, R11 ;  /* 0x0000000b000e7308 */ /* 0x000ea20000001000 */
[----:B------:R-:W-:Y:S01]  /*1110*/  F2FP.F16.F32.PACK_AB R12, RZ, R12 ;  /* 0x0000000cff0c723e */ /* 0x000fe200000000ff */
[----:B------:R-:W-:Y:S03]  /*1120*/  BSSY.RECONVERGENT B0, `(.L_x_4644) ;  /* 0x0000016000007945 */ /* 0x000fe60003800200 */
[----:B------:R-:W-:Y:S01]  /*1130*/  PRMT R15, R12, 0x7610, R15 ;  /* 0x000076100c0f7816 */ /* 0x000fe2000000000f */
[----:B-1----:R-:W-:Y:S02]  /*1140*/  IMAD R4, R10, UR6, RZ ;  /* 0x000000060a047c24 */ /* 0x002fe4000f8e02ff */
[----:B------:R-:W-:Y:S01]  /*1150*/  IMAD.WIDE.U32 R2, R19, UR6, R2 ;  /* 0x0000000613027c25 */ /* 0x000fe2000f8e0002 */
[----:B------:R-:W-:-:S03]  /*1160*/  R2UR UR6, R8 ;  /* 0x00000000080672ca */ /* 0x000fc600000e0000 */
[----:B------:R-:W-:Y:S01]  /*1170*/  IMAD R5, R19, UR7, R4 ;  /* 0x0000000713057c24 */ /* 0x000fe2000f8e0204 */
[----:B------:R-:W-:Y:S02]  /*1180*/  LEA R4, P0, R2, UR4, 0x1 ;  /* 0x0000000402047c11 */ /* 0x000fe4000f8008ff */
[----:B------:R-:W-:Y:S02]  /*1190*/  R2UR UR7, R9 ;  /* 0x00000000090772ca */ /* 0x000fe400000e0000 */
[----:B------:R-:W-:-:S04]  /*11a0*/  IADD3 R3, PT, PT, R3, R5, RZ ;  /* 0x0000000503037210 */ /* 0x000fc80007ffe0ff */
[----:B------:R-:W-:Y:S01]  /*11b0*/  LEA.HI.X R5, R2, UR5, R3, 0x1, P0 ;  /* 0x0000000502057c11 */ /* 0x000fe200080f0c03 */
[----:B--2---:R-:W-:-:S03]  /*11c0*/  FFMA R3, -R11, R14, 1 ;  /* 0x3f8000000b037423 */ /* 0x004fc6000000010e */
[----:B------:R-:W1:Y:S01]  /*11d0*/  FCHK P0, R0, R11 ;  /* 0x0000000b00007302 */ /* 0x000e620000000000 */
[----:B------:R-:W-:Y:S02]  /*11e0*/  FFMA R3, R14, R3, R14 ;  /* 0x000000030e037223 */ /* 0x000fe4000000000e */
[----:B------:R2:W-:Y:S02]  /*11f0*/  STG.E.U16 desc[UR6][R4.64], R15 ;  /* 0x0000000f04007986 */ /* 0x0005e4000c101506 */
[----:B------:R-:W-:-:S04]  /*1200*/  FFMA R2, R0, R3, RZ ;  /* 0x0000000300027223 */ /* 0x000fc800000000ff */
[----:B------:R-:W-:-:S04]  /*1210*/  FFMA R12, -R11, R2, R0 ;  /* 0x000000020b0c7223 */ /* 0x000fc80000000100 */
[----:B------:R-:W-:Y:S01]  /*1220*/  FFMA R13, R3, R12, R2 ;  /* 0x0000000c030d7223 */ /* 0x000fe20000000002 */
[----:B-12---:R-:W-:Y:S06]  /*1230*/  @!P0 BRA `(.L_x_4645) ;  /* 0x0000000000108947 */ /* 0x006fec0003800000 */
[----:B------:R-:W-:Y:S01]  /*1240*/  IMAD.MOV.U32 R2, RZ, RZ, R0 ;  /* 0x000000ffff027224 */ /* 0x000fe200078e0000 */
[----:B------:R-:W-:Y:S02]  /*1250*/  MOV R3, R11 ;  /* 0x0000000b00037202 */ /* 0x000fe40000000f00 */
[----:B------:R-:W-:-:S07]  /*1260*/  MOV R12, 0x1280 ;  /* 0x00001280000c7802 */ /* 0x000fce0000000f00 */
[----:B0-----:R-:W-:Y:S05]  /*1270*/  CALL.REL.NOINC `($__internal_90_$__cuda_sm3x_div_rn_noftz_f32_slowpath) ;  /* 0x0000001400587944 */ /* 0x001fea0003c00000 */
.L_x_4645:
[----:B------:R-:W-:Y:S05]  /*1280*/  BSYNC.RECONVERGENT B0 ;  /* 0x0000000000007941 */ /* 0x000fea0003800200 */
.L_x_4644:
[----:B------:R-:W1:Y:S01]  /*1290*/  LDCU.128 UR4, c[0x0][0x380] ;  /* 0x00007000ff0477ac */ /* 0x000e620008000c00 */
[----:B------:R-:W-:Y:S01]  /*12a0*/  IADD3 R23, P0, PT, R16, R19, RZ ;  /* 0x0000001310177210 */ /* 0x000fe20007f1e0ff */
[----:B------:R-:W-:Y:S01]  /*12b0*/  IMAD.MOV.U32 R3, RZ, RZ, RZ ;  /* 0x000000ffff037224 */ /* 0x000fe200078e00ff */
[----:B------:R-:W-:Y:S02]  /*12c0*/  MOV R2, R6 ;  /* 0x0000000600027202 */ /* 0x000fe40000000f00 */
[----:B------:R-:W-:Y:S01]  /*12d0*/  R2UR UR8, R8 ;  /* 0x00000000080872ca */ /* 0x000fe200000e0000 */
[----:B------:R-:W-:Y:S01]  /*12e0*/  IMAD.X R10, R17, 0x1, R10, P0 ;  /* 0x00000001110a7824 */ /* 0x000fe200000e060a */
[----:B------:R-:W-:Y:S02]  /*12f0*/  IADD3 R4, P0, PT, R4, R22, RZ ;  /* 0x0000001604047210 */ /* 0x000fe40007f1e0ff */
[----:B------:R-:W-:Y:S02]  /*1300*/  R2UR UR9, R9 ;  /* 0x00000000090972ca */ /* 0x000fe400000e0000 */
[----:B------:R-:W-:Y:S01]  /*1310*/  R2UR UR10, R8 ;  /* 0x00000000080a72ca */ /* 0x000fe200000e0000 */
[----:B------:R-:W-:Y:S01]  /*1320*/  IMAD.X R5, R5, 0x1, R21, P0 ;  /* 0x0000000105057824 */ /* 0x000fe200000e0615 */
[----:B------:R-:W-:Y:S01]  /*1330*/  R2UR UR11, R9 ;  /* 0x00000000090b72ca */ /* 0x000fe200000e0000 */
[----:B-1----:R-:W-:-:S02]  /*1340*/  IMAD R0, R10, UR6, RZ ;  /* 0x000000060a007c24 */ /* 0x002fc4000f8e02ff */
[----:B------:R-:W-:Y:S01]  /*1350*/  IMAD.WIDE.U32 R2, R23, UR6, R2 ;  /* 0x0000000617027c25 */ /* 0x000fe2000f8e0002 */
[----:B------:R-:W-:-:S03]  /*1360*/  R2UR UR6, R8 ;  /* 0x00000000080672ca */ /* 0x000fc600000e0000 */
[----:B------:R-:W-:Y:S01]  /*1370*/  IMAD R11, R23, UR7, R0 ;  /* 0x00000007170b7c24 */ /* 0x000fe2000f8e0200 */
[----:B------:R-:W-:Y:S02]  /*1380*/  R2UR UR7, R9 ;  /* 0x00000000090772ca */ /* 0x000fe400000e0000 */
[C---:B------:R-:W-:Y:S02]  /*1390*/  LEA R12, P1, R2.reuse, UR4, 0x1 ;  /* 0x00000004020c7c11 */ /* 0x040fe4000f8208ff */
[----:B------:R-:W-:Y:S02]  /*13a0*/  IADD3 R3, PT, PT, R3, R11, RZ ;  /* 0x0000000b03037210 */ /* 0x000fe40007ffe0ff */
[----:B------:R-:W-:Y:S02]  /*13b0*/  F2FP.F16.F32.PACK_AB R0, RZ, R13 ;  /* 0x0000000dff00723e */ /* 0x000fe400000000ff */
[----:B------:R-:W-:Y:S02]  /*13c0*/  LEA.HI.X R13, R2, UR5, R3, 0x1, P1 ;  /* 0x00000005020d7c11 */ /* 0x000fe400088f0c03 */
[----:B------:R-:W-:-:S02]  /*13d0*/  IADD3 R14, P0, PT, R12, R20, RZ ;  /* 0x000000140c0e7210 */ /* 0x000fc40007f1e0ff */
[----:B------:R-:W-:Y:S02]  /*13e0*/  PRMT R3, R0, 0x7610, R3 ;  /* 0x0000761000037816 */ /* 0x000fe40000000003 */
[----:B------:R-:W-:-:S03]  /*13f0*/  IADD3.X R15, PT, PT, R13, R18, RZ, P0, !PT ;  /* 0x000000120d0f7210 */ /* 0x000fc600007fe4ff */
[----:B------:R1:W-:Y:S04]  /*1400*/  STG.E.U16 desc[UR6][R4.64], R3 ;  /* 0x0000000304007986 */ /* 0x0003e8000c101506 */
[----:B------:R-:W2:Y:S04]  /*1410*/  LDG.E.U16 R12, desc[UR8][R12.64] ;  /* 0x000000080c0c7981 */ /* 0x000ea8000c1e1500 */
[----:B------:R-:W3:Y:S01]  /*1420*/  LDG.E.U16 R14, desc[UR10][R14.64] ;  /* 0x0000000a0e0e7981 */ /* 0x000ee2000c1e1500 */
[----:B------:R-:W-:Y:S01]  /*1430*/  UMOV UR4, 0xffffffff ;  /* 0xffffffff00047882 */ /* 0x000fe20000000000 */
[----:B--2---:R-:W-:-:S02]  /*1440*/  HADD2.F32 R24, -RZ, R12.H0_H0 ;  /* 0x2000000cff187230 */ /* 0x004fc40000004100 */
[----:B---3--:R-:W-:-:S03]  /*1450*/  HADD2.F32 R19, -RZ, R14.H0_H0 ;  /* 0x2000000eff137230 */ /* 0x008fc60000004100 */
[----:B------:R-:W-:Y:S02]  /*1460*/  FMNMX R0, R24, -INF , !PT ;  /* 0xff80000018007809 */ /* 0x000fe40007800000 */
[----:B------:R-:W-:Y:S01]  /*1470*/  FMNMX R2, R19, -INF , !PT ;  /* 0xff80000013027809 */ /* 0x000fe20007800000 */
[----:B-1----:R-:W-:Y:S06]  /*1480*/  BRA.DIV UR4, `(.L_x_4646) ;  /* 0x0000000a04f07947 */ /* 0x002fec000b800000 */
[----:B------:R-:W1:Y:S01]  /*1490*/  SHFL.BFLY PT, R3, R0, 0x1, 0x1f ;  /* 0x0c201f0000037f89 */ /* 0x000e6200000e0000 */
[----:B------:R-:W-:Y:S02]  /*14a0*/  HFMA2 R11, -RZ, RZ, 3.7421875, 0 ;  /* 0x437c0000ff0b7431 */ /* 0x000fe400000001ff */
        /* <DEDUP_REMOVED lines=27> */
.L_x_4668:
        /* <DEDUP_REMOVED lines=15> */
.L_x_4648:
[----:B------:R-:W-:Y:S05]  /*1750*/  BSYNC.RECONVERGENT B0 ;  /* 0x0000000000007941 */ /* 0x000fea0003800200 */
.L_x_4647:
        /* <DEDUP_REMOVED lines=27> */
[----:B------:R-:W-:-:S07]  /*1910*/  IMAD.MOV.U32 R3, RZ, RZ, R13 ;  /* 0x000000ffff037224 */ /* 0x000fce00078e000d */
.L_x_4650:
[----:B------:R-:W-:Y:S05]  /*1920*/  BSYNC.RECONVERGENT B0 ;  /* 0x0000000000007941 */ /* 0x000fea0003800200 */
.L_x_4649:
[----:B------:R-:W1:Y:S01]  /*1930*/  LDCU.64 UR4, c[0x0][0x3a0] ;  /* 0x00007400ff0477ac */ /* 0x000e620008000a00 */
[----:B------:R-:W-:Y:S02]  /*1940*/  IADD3 R2, P0, PT, R4, R22, RZ ;  /* 0x0000001604027210 */ /* 0x000fe40007f1e0ff */
[----:B------:R-:W-:Y:S02]  /*1950*/  F2FP.F16.F32.PACK_AB R0, RZ, R3 ;  /* 0x00000003ff00723e */ /* 0x000fe400000000ff */
[----:B------:R-:W-:Y:S02]  /*1960*/  IADD3.X R3, PT, PT, R5, R21, RZ, P0, !PT ;  /* 0x0000001505037210 */ /* 0x000fe400007fe4ff */
[----:B------:R-:W-:Y:S02]  /*1970*/  IADD3 R19, P0, PT, R16, R23, RZ ;  /* 0x0000001710137210 */ /* 0x000fe40007f1e0ff */
[----:B------:R-:W-:Y:S02]  /*1980*/  R2UR UR6, R8 ;  /* 0x00000000080672ca */ /* 0x000fe400000e0000 */
[----:B------:R-:W-:Y:S01]  /*1990*/  R2UR UR7, R9 ;  /* 0x00000000090772ca */ /* 0x000fe200000e0000 */
[----:B------:R-:W-:Y:S01]  /*19a0*/  IMAD.X R10, R17, 0x1, R10, P0 ;  /* 0x00000001110a7824 */ /* 0x000fe200000e060a */
[----:B-1----:R-:W-:-:S04]  /*19b0*/  ISETP.GE.U32.AND P0, PT, R19, UR4, PT ;  /* 0x0000000413007c0c */ /* 0x002fc8000bf06070 */
[----:B------:R-:W-:-:S07]  /*19c0*/  ISETP.GE.AND.EX P0, PT, R10, UR5, PT, P0 ;  /* 0x000000050a007c0c */ /* 0x000fce000bf06300 */
[----:B------:R4:W-:Y:S06]  /*19d0*/  STG.E.U16 desc[UR6][R2.64], R0 ;  /* 0x0000000002007986 */ /* 0x0009ec000c101506 */
[----:B------:R-:W-:Y:S05]  /*19e0*/  @!P0 BRA `(.L_x_4651) ;  /* 0xfffffff000a88947 */ /* 0x000fea000383ffff */
[----:B------:R-:W-:Y:S05]  /*19f0*/  EXIT ;  /* 0x000000000000794d */ /* 0x000fea0003800000 */
.L_x_4636:
[----:B------:R-:W-:Y:S01]  /*1a00*/  HFMA2 R11, -RZ, RZ, 0, 1.847743988037109375e-06 ;  /* 0x0000001fff0b7431 */ /* 0x000fe200000001ff */
[----:B------:R-:W-:Y:S01]  /*1a10*/  MOV R13, R0 ;  /* 0x00000000000d7202 */ /* 0x000fe20000000f00 */
[----:B------:R-:W-:Y:S02]  /*1a20*/  IMAD.MOV.U32 R12, RZ, RZ, 0x1 ;  /* 0x00000001ff0c7424 */ /* 0x000fe400078e00ff */
[----:B------:R-:W-:Y:S02]  /*1a30*/  IMAD.MOV.U32 R15, RZ, RZ, -0x1 ;  /* 0xffffffffff0f7424 */ /* 0x000fe400078e00ff */
[----:B------:R-:W-:-:S07]  /*1a40*/  IMAD.MOV.U32 R5, RZ, RZ, 0x437c0000 ;  /* 0x437c0000ff057424 */ /* 0x000fce00078e00ff */
[----:B0-----:R-:W-:Y:S05]  /*1a50*/  WARPSYNC.COLLECTIVE R15, `(.L_x_4652) ;  /* 0x000000000f087348 */ /* 0x001fea0003c00000 */
[----:B------:R1:W2:Y:S02]  /*1a60*/  SHFL.BFLY P6, R14, R13, R12, R11 ;  /* 0x0c00000c0d0e7389 */ /* 0x0002a400000c000b */
[----:B012---:R-:W-:Y:S05]  /*1a70*/  ENDCOLLECTIVE ;  /* 0x000000000000791b */ /* 0x007fea0003800000 */
.L_x_4652:
[----:B------:R-:W-:Y:S01]  /*1a80*/  IMAD.MOV.U32 R13, RZ, RZ, R2 ;  /* 0x000000ffff0d7224 */ /* 0x000fe200078e0002 */
[----:B------:R-:W-:-:S07]  /*1a90*/  MOV R3, R14 ;  /* 0x0000000e00037202 */ /* 0x000fce0000000f00 */
[----:B------:R-:W-:Y:S05]  /*1aa0*/  WARPSYNC.COLLECTIVE R15, `(.L_x_4653) ;  /* 0x000000000f087348 */ /* 0x000fea0003c00000 */
[----:B------:R0:W1:Y:S02]  /*1ab0*/  SHFL.BFLY P6, R14, R13, R12, R11 ;  /* 0x0c00000c0d0e7389 */ /* 0x00006400000c000b */
[----:B01----:R-:W-:Y:S05]  /*1ac0*/  ENDCOLLECTIVE ;  /* 0x000000000000791b */ /* 0x003fea0003800000 */
.L_x_4653:
[----:B------:R-:W-:Y:S01]  /*1ad0*/  FMNMX R3, R0, R3, !PT ;  /* 0x0000000300037209 */ /* 0x000fe20007800000 */
[----:B------:R-:W-:-:S04]  /*1ae0*/  HFMA2 R0, -RZ, RZ, 0.96630859375, -0.0022525787353515625 ;  /* 0x3bbb989dff007431 */ /* 0x000fc800000001ff */
[----:B------:R-:W-:-:S04]  /*1af0*/  FADD R3, R24, -R3 ;  /* 0x8000000318037221 */ /* 0x000fc80000000000 */
[----:B------:R-:W-:-:S04]  /*1b00*/  FFMA.SAT R4, R3, R0, 0.5 ;  /* 0x3f00000003047423 */ /* 0x000fc80000002000 */
[----:B------:R-:W-:Y:S01]  /*1b10*/  FFMA.RM R4, R4, R5, 12582913 ;  /* 0x4b40000104047423 */ /* 0x000fe20000004005 */
[----:B------:R-:W-:-:S05]  /*1b20*/  FMNMX R2, R2, R14, !PT ;  /* 0x0000000e02027209 */ /* 0x000fca0007800000 */
[----:B------:R-:W-:Y:S01]  /*1b30*/  FADD R21, R21, -R2 ;  /* 0x8000000215157221 */ /* 0x000fe20000000000 */
[C---:B------:R-:W-:Y:S01]  /*1b40*/  FADD R2, R4.reuse, -12583039 ;  /* 0xcb40007f04027421 */ /* 0x040fe20000000000 */
[----:B------:R-:W-:Y:S02]  /*1b50*/  SHF.L.U32 R4, R4, 0x17, RZ ;  /* 0x0000001704047819 */ /* 0x000fe400000006ff */
[----:B------:R-:W-:Y:S01]  /*1b60*/  FFMA.SAT R0, R21, R0, 0.5 ;  /* 0x3f00000015007423 */ /* 0x000fe20000002000 */
[----:B------:R-:W-:-:S03]  /*1b70*/  FFMA R2, R3, 1.4426950216293334961, -R2 ;  /* 0x3fb8aa3b03027823 */ /* 0x000fc60000000802 */
[----:B------:R-:W-:Y:S01]  /*1b80*/  FFMA.RM R0, R0, R5, 12582913 ;  /* 0x4b40000100007423 */ /* 0x000fe20000004005 */
[----:B------:R-:W-:-:S03]  /*1b90*/  FFMA R3, R3, 1.925963033500011079e-08, R2 ;  /* 0x32a5706003037823 */ /* 0x000fc60000000002 */
[C---:B------:R-:W-:Y:S01]  /*1ba0*/  FADD R12, R0.reuse, -12583039 ;  /* 0xcb40007f000c7421 */ /* 0x040fe20000000000 */
[----:B------:R-:W-:Y:S02]  /*1bb0*/  IMAD.SHL.U32 R0, R0, 0x800000, RZ ;  /* 0x0080000000007824 */ /* 0x000fe400078e00ff */
[----:B------:R-:W0:Y:S01]  /*1bc0*/  MUFU.EX2 R3, R3 ;  /* 0x0000000300037308 */ /* 0x000e220000000800 */
[----:B------:R-:W-:-:S04]  /*1bd0*/  FFMA R12, R21, 1.4426950216293334961, -R12 ;  /* 0x3fb8aa3b150c7823 */ /* 0x000fc8000000080c */
[----:B------:R-:W-:Y:S01]  /*1be0*/  FFMA R21, R21, 1.925963033500011079e-08, R12 ;  /* 0x32a5706015157823 */ /* 0x000fe2000000000c */
[----:B------:R-:W-:-:S05]  /*1bf0*/  IMAD.MOV.U32 R12, RZ, RZ, 0x1 ;  /* 0x00000001ff0c7424 */ /* 0x000fca00078e00ff */
[----:B------:R-:W1:Y:S01]  /*1c00*/  MUFU.EX2 R21, R21 ;  /* 0x0000001500157308 */ /* 0x000e620000000800 */
[----:B0-----:R-:W-:-:S04]  /*1c10*/  FMUL R4, R4, R3 ;  /* 0x0000000304047220 */ /* 0x001fc80000400000 */
[----:B------:R-:W-:-:S05]  /*1c20*/  FADD R2, RZ, R4 ;  /* 0x00000004ff027221 */ /* 0x000fca0000000000 */
[----:B------:R-:W-:Y:S01]  /*1c30*/  MOV R13, R2 ;  /* 0x00000002000d7202 */ /* 0x000fe20000000f00 */
[----:B-1----:R-:W-:-:S07]  /*1c40*/  FMUL R0, R0, R21 ;  /* 0x0000001500007220 */ /* 0x002fce0000400000 */
[----:B------:R-:W-:Y:S05]  /*1c50*/  WARPSYNC.COLLECTIVE R15, `(.L_x_4654) ;  /* 0x000000000f087348 */ /* 0x000fea0003c00000 */
[----:B------:R0:W1:Y:S02]  /*1c60*/  SHFL.BFLY P6, R14, R13, R12, R11 ;  /* 0x0c00000c0d0e7389 */ /* 0x00006400000c000b */
[----:B01----:R-:W-:Y:S05]  /*1c70*/  ENDCOLLECTIVE ;  /* 0x000000000000791b */ /* 0x003fea0003800000 */
.L_x_4654:
[----:B------:R-:W-:-:S04]  /*1c80*/  FADD R3, RZ, R0 ;  /* 0x00000000ff037221 */ /* 0x000fc80000000000 */
[----:B------:R-:W-:Y:S01]  /*1c90*/  IMAD.MOV.U32 R13, RZ, RZ, R3 ;  /* 0x000000ffff0d7224 */ /* 0x000fe200078e0003 */
[----:B------:R-:W-:-:S07]  /*1ca0*/  MOV R5, R14 ;  /* 0x0000000e00057202 */ /* 0x000fce0000000f00 */
[----:B------:R-:W-:Y:S05]  /*1cb0*/  WARPSYNC.COLLECTIVE R15, `(.L_x_4655) ;  /* 0x000000000f087348 */ /* 0x000fea0003c00000 */
[----:B------:R0:W1:Y:S02]  /*1cc0*/  SHFL.BFLY P6, R14, R13, R12, R11 ;  /* 0x0c00000c0d0e7389 */ /* 0x00006400000c000b */
[----:B01----:R-:W-:Y:S05]  /*1cd0*/  ENDCOLLECTIVE ;  /* 0x000000000000791b */ /* 0x003fea0003800000 */
.L_x_4655:
[----:B------:R-:W-:Y:S01]  /*1ce0*/  FADD R5, R2, R5 ;  /* 0x0000000502057221 */ /* 0x000fe20000000000 */
[----:B------:R-:W-:Y:S06]  /*1cf0*/  BRA `(.L_x_4656) ;  /* 0xffffffe800e87947 */ /* 0x000fec000383ffff */
.L_x_4641:
[----:B------:R-:W-:Y:S01]  /*1d00*/  BSSY B0, `(.L_x_4657) ;  /* 0x0000008000007945 */ /* 0x000fe20003800000 */
[----:B------:R-:W-:Y:S01]  /*1d10*/  MOV R13, R0 ;  /* 0x00000000000d7202 */ /* 0x000fe20000000f00 */
[----:B------:R-:W-:Y:S01]  /*1d20*/  IMAD.MOV.U32 R12, RZ, RZ, 0x1 ;  /* 0x00000001ff0c7424 */ /* 0x000fe200078e00ff */
[----:B------:R-:W-:Y:S01]  /*1d30*/  MOV R11, 0x1f ;  /* 0x0000001f000b7802 */ /* 0x000fe20000000f00 */
[----:B------:R-:W-:-:S07]  /*1d40*/  IMAD.MOV.U32 R15, RZ, RZ, -0x1 ;  /* 0xffffffffff0f7424 */ /* 0x000fce00078e00ff */
[----:B0-----:R-:W-:Y:S05]  /*1d50*/  WARPSYNC.COLLECTIVE R15, `(.L_x_4658) ;  /* 0x000000000f087348 */ /* 0x001fea0003c00000 */
[----:B------:R1:W2:Y:S02]  /*1d60*/  SHFL.BFLY P6, R14, R13, R12, R11 ;  /* 0x0c00000c0d0e7389 */ /* 0x0002a400000c000b */
[----:B012---:R-:W-:Y:S05]  /*1d70*/  ENDCOLLECTIVE ;  /* 0x000000000000791b */ /* 0x007fea0003800000 */
.L_x_4658:
[----:B------:R-:W-:Y:S05]  /*1d80*/  BSYNC B0 ;  /* 0x0000000000007941 */ /* 0x000fea0003800000 */
.L_x_4657:
[----:B------:R-:W-:Y:S02]  /*1d90*/  HFMA2 R12, -RZ, RZ, 0, 5.9604644775390625e-08 ;  /* 0x00000001ff0c7431 */ /* 0x000fe400000001ff */
[----:B------:R-:W-:Y:S01]  /*1da0*/  IMAD.MOV.U32 R13, RZ, RZ, R2 ;  /* 0x000000ffff0d7224 */ /* 0x000fe200078e0002 */
[----:B------:R-:W-:Y:S01]  /*1db0*/  MOV R15, 0xffffffff ;  /* 0xffffffff000f7802 */ /* 0x000fe20000000f00 */
[----:B------:R-:W-:Y:S01]  /*1dc0*/  IMAD.MOV.U32 R11, RZ, RZ, 0x1f ;  /* 0x0000001fff0b7424 */ /* 0x000fe200078e00ff */
[----:B------:R-:W-:Y:S01]  /*1dd0*/  MOV R3, R14 ;  /* 0x0000000e00037202 */ /* 0x000fe20000000f00 */
[----:B------:R-:W-:-:S07]  /*1de0*/  IMAD.MOV.U32 R5, RZ, RZ, 0x437c0000 ;  /* 0x437c0000ff057424 */ /* 0x000fce00078e00ff */
[----:B------:R-:W-:Y:S05]  /*1df0*/  WARPSYNC.COLLECTIVE R15, `(.L_x_4659) ;  /* 0x000000000f087348 */ /* 0x000fea0003c00000 */
[----:B------:R0:W1:Y:S02]  /*1e00*/  SHFL.BFLY P6, R14, R13, R12, R11 ;  /* 0x0c00000c0d0e7389 */ /* 0x00006400000c000b */
[----:B01----:R-:W-:Y:S05]  /*1e10*/  ENDCOLLECTIVE ;  /* 0x000000000000791b */ /* 0x003fea0003800000 */
.L_x_4659:
        /* <DEDUP_REMOVED lines=17> */
[----:B------:R-:W-:Y:S01]  /*1f30*/  FFMA R23, R23, 1.925963033500011079e-08, R12 ;  /* 0x32a5706017177823 */ /* 0x000fe2000000000c */
[----:B------:R-:W-:-:S05]  /*1f40*/  MOV R12, 0x1 ;  /* 0x00000001000c7802 */ /* 0x000fca0000000f00 */
[----:B------:R-:W1:Y:S01]  /*1f50*/  MUFU.EX2 R23, R23 ;  /* 0x0000001700177308 */ /* 0x000e620000000800 */
[----:B0-----:R-:W-:-:S04]  /*1f60*/  FMUL R4, R4, R3 ;  /* 0x0000000304047220 */ /* 0x001fc80000400000 */
[----:B------:R-:W-:-:S04]  /*1f70*/  FADD R2, RZ, R4 ;  /* 0x00000004ff027221 */ /* 0x000fc80000000000 */
[----:B------:R-:W-:Y:S02]  /*1f80*/  IMAD.MOV.U32 R13, RZ, RZ, R2 ;  /* 0x000000ffff0d7224 */ /* 0x000fe400078e0002 */
[----:B-1----:R-:W-:-:S07]  /*1f90*/  FMUL R0, R0, R23 ;  /* 0x0000001700007220 */ /* 0x002fce0000400000 */
[----:B------:R-:W-:Y:S05]  /*1fa0*/  WARPSYNC.COLLECTIVE R15, `(.L_x_4660) ;  /* 0x000000000f087348 */ /* 0x000fea0003c00000 */
[----:B------:R0:W1:Y:S02]  /*1fb0*/  SHFL.BFLY P6, R14, R13, R12, R11 ;  /* 0x0c00000c0d0e7389 */ /* 0x00006400000c000b */
[----:B01----:R-:W-:Y:S05]  /*1fc0*/  ENDCOLLECTIVE ;  /* 0x000000000000791b */ /* 0x003fea0003800000 */
.L_x_4660:
[----:B------:R-:W-:-:S04]  /*1fd0*/  FADD R3, RZ, R0 ;  /* 0x00000000ff037221 */ /* 0x000fc80000000000 */
[----:B------:R-:W-:Y:S01]  /*1fe0*/  IMAD.MOV.U32 R13, RZ, RZ, R3 ;  /* 0x000000ffff0d7224 */ /* 0x000fe200078e0003 */
[----:B------:R-:W-:-:S07]  /*1ff0*/  MOV R5, R14 ;  /* 0x0000000e00057202 */ /* 0x000fce0000000f00 */
[----:B------:R-:W-:Y:S05]  /*2000*/  WARPSYNC.COLLECTIVE R15, `(.L_x_4661) ;  /* 0x000000000f087348 */ /* 0x000fea0003c00000 */
[----:B------:R0:W1:Y:S02]  /*2010*/  SHFL.BFLY P6, R14, R13, R12, R11 ;  /* 0x0c00000c0d0e7389 */ /* 0x00006400000c000b */
[----:B01----:R-:W-:Y:S05]  /*2020*/  ENDCOLLECTIVE ;  /* 0x000000000000791b */ /* 0x003fea0003800000 */
.L_x_4661:
[----:B------:R-:W-:Y:S01]  /*2030*/  FADD R5, R2, R5 ;  /* 0x0000000502057221 */ /* 0x000fe20000000000 */
[----:B------:R-:W-:Y:S06]  /*2040*/  BRA `(.L_x_4662) ;  /* 0xffffffec00e07947 */ /* 0x000fec000383ffff */
.L_x_4646:
[----:B------:R-:W-:Y:S01]  /*2050*/  HFMA2 R12, -RZ, RZ, 0, 5.9604644775390625e-08 ;  /* 0x00000001ff0c7431 */ /* 0x000fe200000001ff */
[----:B------:R-:W-:Y:S01]  /*2060*/  BSSY B0, `(.L_x_4663) ;  /* 0x0000007000007945 */ /* 0x000fe20003800000 */
[----:B------:R-:W-:Y:S01]  /*2070*/  MOV R13, R0 ;  /* 0x00000000000d7202 */ /* 0x000fe20000000f00 */
[----:B------:R-:W-:Y:S01]  /*2080*/  IMAD.MOV.U32 R11, RZ, RZ, 0x1f ;  /* 0x0000001fff0b7424 */ /* 0x000fe200078e00ff */
[----:B------:R-:W-:-:S07]  /*2090*/  MOV R15, 0xffffffff ;  /* 0xffffffff000f7802 */ /* 0x000fce0000000f00 */
[----:B0-----:R-:W-:Y:S05]  /*20a0*/  WARPSYNC.COLLECTIVE R15, `(.L_x_4664) ;  /* 0x000000000f087348 */ /* 0x001fea0003c00000 */
[----:B------:R1:W2:Y:S02]  /*20b0*/  SHFL.BFLY P6, R14, R13, R12, R11 ;  /* 0x0c00000c0d0e7389 */ /* 0x0002a400000c000b */
[----:B012---:R-:W-:Y:S05]  /*20c0*/  ENDCOLLECTIVE ;  /* 0x000000000000791b */ /* 0x007fea0003800000 */
.L_x_4664:
[----:B------:R-:W-:Y:S05]  /*20d0*/  BSYNC B0 ;  /* 0x0000000000007941 */ /* 0x000fea0003800000 */
.L_x_4663:
[----:B------:R-:W-:Y:S02]  /*20e0*/  HFMA2 R12, -RZ, RZ, 0, 5.9604644775390625e-08 ;  /* 0x00000001ff0c7431 */ /* 0x000fe400000001ff */
[----:B------:R-:W-:Y:S01]  /*20f0*/  IMAD.MOV.U32 R13, RZ, RZ, R2 ;  /* 0x000000ffff0d7224 */ /* 0x000fe200078e0002 */
[----:B------:R-:W-:Y:S01]  /*2100*/  MOV R11, 0x1f ;  /* 0x0000001f000b7802 */ /* 0x000fe20000000f00 */
[----:B------:R-:W-:Y:S01]  /*2110*/  IMAD.MOV.U32 R15, RZ, RZ, -0x1 ;  /* 0xffffffffff0f7424 */ /* 0x000fe200078e00ff */
[----:B------:R-:W-:Y:S02]  /*2120*/  MOV R3, R14 ;  /* 0x0000000e00037202 */ /* 0x000fe40000000f00 */
[----:B------:R-:W-:-:S07]  /*2130*/  MOV R5, 0x437c0000 ;  /* 0x437c000000057802 */ /* 0x000fce0000000f00 */
[----:B------:R-:W-:Y:S05]  /*2140*/  WARPSYNC.COLLECTIVE R15, `(.L_x_4665) ;  /* 0x000000000f087348 */ /* 0x000fea0003c00000 */
[----:B------:R0:W1:Y:S02]  /*2150*/  SHFL.BFLY P6, R14, R13, R12, R11 ;  /* 0x0c00000c0d0e7389 */ /* 0x00006400000c000b */
[----:B01----:R-:W-:Y:S05]  /*2160*/  ENDCOLLECTIVE ;  /* 0x000000000000791b */ /* 0x003fea0003800000 */
.L_x_4665:
        /* <DEDUP_REMOVED lines=8> */
[----:B------:R-:W-:Y:S02]  /*21f0*/  IMAD.SHL.U32 R4, R4, 0x800000, RZ ;  /* 0x0080000004047824 */ /* 0x000fe400078e00ff */
        /* <DEDUP_REMOVED lines=18> */
.L_x_4666:
[----:B------:R-:W-:-:S05]  /*2320*/  FADD R3, RZ, R0 ;  /* 0x00000000ff037221 */ /* 0x000fca0000000000 */
[----:B------:R-:W-:Y:S02]  /*2330*/  MOV R13, R3 ;  /* 0x00000003000d7202 */ /* 0x000fe40000000f00 */
[----:B------:R-:W-:-:S07]  /*2340*/  MOV R5, R14 ;  /* 0x0000000e00057202 */ /* 0x000fce0000000f00 */
[----:B------:R-:W-:Y:S05]  /*2350*/  WARPSYNC.COLLECTIVE R15, `(.L_x_4667) ;  /* 0x000000000f087348 */ /* 0x000fea0003c00000 */
[----:B------:R0:W1:Y:S02]  /*2360*/  SHFL.BFLY P6, R14, R13, R12, R11 ;  /* 0x0c00000c0d0e7389 */ /* 0x00006400000c000b */
[----:B01----:R-:W-:Y:S05]  /*2370*/  ENDCOLLECTIVE ;  /* 0x000000000000791b */ /* 0x003fea0003800000 */
.L_x_4667:
[----:B------:R-:W-:Y:S01]  /*2380*/  FADD R5, R2, R5 ;  /* 0x0000000502057221 */ /* 0x000fe20000000000 */
[----:B------:R-:W-:Y:S06]  /*2390*/  BRA `(.L_x_4668) ;  /* 0xfffffff000b07947 */ /* 0x000fec000383ffff */
        .weak           $__internal_89_$__cuda_sm20_div_u64
        .type           $__internal_89_$__cuda_sm20_div_u64,@function
        .size           $__internal_89_$__cuda_sm20_div_u64,($__internal_90_$__cuda_sm3x_div_rn_noftz_f32_slowpath - $__internal_89_$__cuda_sm20_div_u64)
$__internal_89_$__cuda_sm20_div_u64:
        /* <DEDUP_REMOVED lines=9> */
[----:B------:R-:W-:Y:S02]  /*2430*/  IADD3.X R11, PT, PT, RZ, ~R7, RZ, P0, !PT ;  /* 0x80000007ff0b7210 */ /* 0x000fe400007fe4ff */
        /* <DEDUP_REMOVED lines=14> */
[----:B------:R-:W-:-:S04]  /*2520*/  IMAD.MOV.U32 R5, RZ, RZ, RZ ;  /* 0x000000ffff057224 */ /* 0x000fc800078e00ff */
        /* <DEDUP_REMOVED lines=23> */
[----:B------:R-:W-:Y:S02]  /*26a0*/  ISETP.GE.U32.AND.EX P0, PT, R8, R17, PT, P0 ;  /* 0x000000110800720c */ /* 0x000fe40003f06100 */
[----:B------:R-:W-:Y:S02]  /*26b0*/  IADD3.X R4, PT, PT, RZ, R9, RZ, P1, !PT ;  /* 0x00000009ff047210 */ /* 0x000fe40000ffe4ff */
[----:B------:R-:W-:Y:S02]  /*26c0*/  SEL R7, R2, R7, P0 ;  /* 0x0000000702077207 */ /* 0x000fe40000000000 */
[----:B------:R-:W-:Y:S02]  /*26d0*/  IADD3.X R6, PT, PT, ~R17, R8, RZ, P2, !PT ;  /* 0x0000000811067210 */ /* 0x000fe400017fe5ff */
[----:B------:R-:W-:Y:S02]  /*26e0*/  SEL R3, R3, R11, P0 ;  /* 0x0000000b03037207 */ /* 0x000fe40000000000 */
[----:B------:R-:W-:-:S02]  /*26f0*/  SEL R2, R4, R9, P0 ;  /* 0x0000000904027207 */ /* 0x000fc40000000000 */
[----:B------:R-:W-:Y:S02]  /*2700*/  IADD3 R4, P2, PT, R7, 0x1, RZ ;  /* 0x0000000107047810 */ /* 0x000fe40007f5e0ff */
[----:B------:R-:W-:Y:S02]  /*2710*/  SEL R6, R6, R8, P0 ;  /* 0x0000000806067207 */ /* 0x000fe40000000000 */
[----:B------:R-:W-:Y:S01]  /*2720*/  ISETP.GE.U32.AND P0, PT, R3, R16, PT ;  /* 0x000000100300720c */ /* 0x000fe20003f06070 */
[----:B------:R-:W-:Y:S01]  /*2730*/  IMAD.X R5, RZ, RZ, R2, P2 ;  /* 0x000000ffff057224 */ /* 0x000fe200010e0602 */
[----:B------:R-:W-:Y:S01]  /*2740*/  ISETP.NE.U32.AND P1, PT, R16, RZ, PT ;  /* 0x000000ff1000720c */ /* 0x000fe20003f25070 */
[----:B------:R-:W-:Y:S01]  /*2750*/  HFMA2 R3, -RZ, RZ, 0, 0 ;  /* 0x00000000ff037431 */ /* 0x000fe200000001ff */
[----:B------:R-:W-:Y:S02]  /*2760*/  ISETP.GE.U32.AND.EX P0, PT, R6, R17, PT, P0 ;  /* 0x000000110600720c */ /* 0x000fe40003f06100 */
[----:B------:R-:W-:-:S02]  /*2770*/  ISETP.NE.AND.EX P1, PT, R17, RZ, PT, P1 ;  /* 0x000000ff1100720c */ /* 0x000fc40003f25310 */
[----:B------:R-:W-:Y:S02]  /*2780*/  SEL R5, R5, R2, P0 ;  /* 0x0000000205057207 */ /* 0x000fe40000000000 */
[----:B------:R-:W-:Y:S02]  /*2790*/  MOV R2, R0 ;  /* 0x0000000000027202 */ /* 0x000fe40000000f00 */
[----:B------:R-:W-:Y:S02]  /*27a0*/  SEL R4, R4, R7, P0 ;  /* 0x0000000704047207 */ /* 0x000fe40000000000 */
[----:B------:R-:W-:Y:S02]  /*27b0*/  SEL R5, R5, 0xffffffff, P1 ;  /* 0xffffffff05057807 */ /* 0x000fe40000800000 */
[----:B------:R-:W-:Y:S01]  /*27c0*/  SEL R4, R4, 0xffffffff, P1 ;  /* 0xffffffff04047807 */ /* 0x000fe20000800000 */
[----:B------:R-:W-:Y:S06]  /*27d0*/  RET.REL.NODEC R2 `(_ZN7oneflow4cuda7softmax15SoftmaxWarpImplI10SimpleLoadI6__halffE11SimpleStoreIS4_fEfLi1ELi1ELi2ELi2ELb0ELNS1_9AlgorithmE0EEEvT_T0_ll) ;  /* 0xffffffd802087950 */ /* 0x000fec0003c3ffff */
        .weak           $__internal_90_$__cuda_sm3x_div_rn_noftz_f32_slowpath
        .type           $__internal_90_$__cuda_sm3x_div_rn_noftz_f32_slowpath,@function
        .size           $__internal_90_$__cuda_sm3x_div_rn_noftz_f32_slowpath,(.L_x_15407 - $__internal_90_$__cuda_sm3x_div_rn_noftz_f32_slowpath)
$__internal_90_$__cuda_sm3x_div_rn_noftz_f32_slowpath:
        /* <DEDUP_REMOVED lines=34> */
.L_x_4670:
[----:B------:R-:W-:Y:S01]  /*2a00*/  LEA R24, R13, 0xc0800000, 0x17 ;  /* 0xc08000000d187811 */ /* 0x000fe200078eb8ff */
[----:B------:R-:W-:Y:S01]  /*2a10*/  BSSY.RECONVERGENT B3, `(.L_x_4675) ;  /* 0x0000036000037945 */ /* 0x000fe20003800200 */
[----:B------:R-:W-:-:S03]  /*2a20*/  IADD3 R25, PT, PT, R25, -0x7f, RZ ;  /* 0xffffff8119197810 */ /* 0x000fc60007ffe0ff */
[----:B------:R-:W-:Y:S02]  /*2a30*/  IMAD.IADD R26, R3, 0x1, -R24 ;  /* 0x00000001031a7824 */ /* 0x000fe400078e0a18 */
[C---:B------:R-:W-:Y:S01]  /*2a40*/  IMAD R2, R25.reuse, -0x800000, R2 ;  /* 0xff80000019027824 */ /* 0x040fe200078e0202 */
[----:B------:R-:W-:Y:S01]  /*2a50*/  IADD3 R25, PT, PT, R25, 0x7f, -R13 ;  /* 0x0000007f19197810 */ /* 0x000fe20007ffe80d */
[----:B------:R-:W0:Y:S01]  /*2a60*/  MUFU.RCP R3, R26 ;  /* 0x0000001a00037308 */ /* 0x000e220000001000 */
[----:B------:R-:W-:Y:S02]  /*2a70*/  FADD.FTZ R15, -R26, -RZ ;  /* 0x800000ff1a0f7221 */ /* 0x000fe40000010100 */
[----:B------:R-:W-:Y:S02]  /*2a80*/  IADD3 R25, PT, PT, R25, R14, RZ ;  /* 0x0000000e19197210 */ /* 0x000fe40007ffe0ff */
        /* <DEDUP_REMOVED lines=42> */
.L_x_4677:
[----:B------:R-:W-:-:S04]  /*2d30*/  LOP3.LUT R2, R2, 0x80000000, RZ, 0xc0, !PT ;  /* 0x8000000002027812 */ /* 0x000fc800078ec0ff */
[----:B------:R-:W-:Y:S01]  /*2d40*/  LOP3.LUT R2, R2, 0x7f800000, RZ, 0xfc, !PT ;  /* 0x7f80000002027812 */ /* 0x000fe200078efcff */
[----:B------:R-:W-:Y:S06]  /*2d50*/  BRA `(.L_x_4678) ;  /* 0x0000000000047947 */ /* 0x000fec0003800000 */
.L_x_4676:
[----:B------:R-:W-:-:S07]  /*2d60*/  LEA R2, R25, R2, 0x17 ;  /* 0x0000000219027211 */ /* 0x000fce00078eb8ff */
.L_x_4678:
[----:B------:R-:W-:Y:S05]  /*2d70*/  BSYNC.RECONVERGENT B3 ;  /* 0x0000000000037941 */ /* 0x000fea0003800200 */
.L_x_4675:
[----:B------:R-:W-:Y:S05]  /*2d80*/  BRA `(.L_x_4679) ;  /* 0x0000000000207947 */ /* 0x000fea0003800000 */
.L_x_4674:
[----:B------:R-:W-:-:S04]  /*2d90*/  LOP3.LUT R2, R3, 0x80000000, R2, 0x48, !PT ;  /* 0x8000000003027812 */ /* 0x000fc800078e4802 */
[----:B------:R-:W-:Y:S01]  /*2da0*/  LOP3.LUT R2, R2, 0x7f800000, RZ, 0xfc, !PT ;  /* 0x7f80000002027812 */ /* 0x000fe200078efcff */
[----:B------:R-:W-:Y:S06]  /*2db0*/  BRA `(.L_x_4679) ;  /* 0x0000000000147947 */ /* 0x000fec0003800000 */
.L_x_4673:
[----:B------:R-:W-:Y:S01]  /*2dc0*/  LOP3.LUT R2, R3, 0x80000000, R2, 0x48, !PT ;  /* 0x8000000003027812 */ /* 0x000fe200078e4802 */
[----:B------:R-:W-:Y:S06]  /*2dd0*/  BRA `(.L_x_4679) ;  /* 0x00000000000c7947 */ /* 0x000fec0003800000 */
.L_x_4672:
[----:B------:R-:W0:Y:S01]  /*2de0*/  MUFU.RSQ R2, -QNAN ;  /* 0xffc0000000027908 */ /* 0x000e220000001400 */
[----:B------:R-:W-:Y:S05]  /*2df0*/  BRA `(.L_x_4679) ;  /* 0x0000000000047947 */ /* 0x000fea0003800000 */
.L_x_4671:
[----:B------:R-:W-:-:S07]  /*2e00*/  FADD.FTZ R2, R2, R3 ;  /* 0x0000000302027221 */ /* 0x000fce0000010000 */
.L_x_4679:
[----:B------:R-:W-:Y:S05]  /*2e10*/  BSYNC.RECONVERGENT B2 ;  /* 0x0000000000027941 */ /* 0x000fea0003800200 */
.L_x_4669:
[----:B------:R-:W-:Y:S02]  /*2e20*/  HFMA2 R3, -RZ, RZ, 0, 0 ;  /* 0x00000000ff037431 */ /* 0x000fe400000001ff */
[----:B0-----:R-:W-:Y:S01]  /*2e30*/  IMAD.MOV.U32 R13, RZ, RZ, R2 ;  /* 0x000000ffff0d7224 */ /* 0x001fe200078e0002 */
[----:B------:R-:W-:-:S04]  /*2e40*/  MOV R2, R12 ;  /* 0x0000000c00027202 */ /* 0x000fc80000000f00 */
[----:B------:R-:W-:Y:S05]  /*2e50*/  RET.REL.NODEC R2 `(_ZN7oneflow4cuda7softmax15SoftmaxWarpImplI10SimpleLoadI6__halffE11SimpleStoreIS4_fEfLi1ELi1ELi2ELi2ELb0ELNS1_9AlgorithmE0EEEvT_T0_ll) ;  /* 0xffffffd002687950 */ /* 0x000fea0003c3ffff */
.L_x_4680:
        /* <DEDUP_REMOVED lines=10> */
.L_x_15407:


//--------------------- .text._ZN7oneflow4cuda7softmax15SoftmaxWarpImplI10SimpleLoadI6__halffE11SimpleStoreIS4_fEfLi1ELi1ELi1ELi1ELb1ELNS1_9AlgorithmE0EEEvT_T0_ll --------------------------
	.section	.text._ZN7oneflow4cuda7softmax15SoftmaxWarpImplI10SimpleLoadI6__halffE11SimpleStoreIS4_fEfLi1ELi1ELi1ELi1ELb1ELNS1_9AlgorithmE0EEEvT_T0_ll,"ax",@progbits
	.align	128
        .global         _ZN7oneflow4cuda7softmax15SoftmaxWarpImplI10SimpleLoadI6__halffE11SimpleStoreIS4_fEfLi1ELi1ELi1ELi1ELb1ELNS1_9AlgorithmE0EEEvT_T0_ll
        .type           _ZN7oneflow4cuda7softmax15SoftmaxWarpImplI10SimpleLoadI6__halffE11SimpleStoreIS4_fEfLi1ELi1ELi1ELi1ELb1ELNS1_9AlgorithmE0EEEvT_T0_ll,@function
        .size           _ZN7oneflow4cuda7softmax15SoftmaxWarpImplI10SimpleLoadI6__halffE11SimpleStoreIS4_fEfLi1ELi1ELi1ELi1ELb1ELNS1_9AlgorithmE0EEEvT_T0_ll,(.L_x_15409 - _ZN7oneflow4cuda7softmax15SoftmaxWarpImplI10SimpleLoadI6__halffE11SimpleStoreIS4_fEfLi1ELi1ELi1ELi1ELb1ELNS1_9AlgorithmE0EEEvT_T0_ll)
        .other          _ZN7oneflow4cuda7softmax15SoftmaxWarpImplI10SimpleLoadI6__halffE11SimpleStoreIS4_fEfLi1ELi1ELi1ELi1ELb1ELNS1_9AlgorithmE0EEEvT_T0_ll,@"STO_CUDA_ENTRY STV_DEFAULT"
_ZN7oneflow4cuda7softmax15SoftmaxWarpImplI10SimpleLoadI6__halffE11SimpleStoreIS4_fEfLi1ELi1ELi1ELi1ELb1ELNS1_9AlgorithmE0EEEvT_T0_ll:
.text._ZN7oneflow4cuda7softmax15SoftmaxWarpImplI10SimpleLoadI6__halffE11SimpleStoreIS4_fEfLi1ELi1ELi1ELi1ELb1ELNS1_9AlgorithmE0EEEvT_T0_ll:
[----:B------:R-:W0:Y:S01]  /*0000*/  LDC R1, c[0x0][0x37c] ;  /* 0x0000df00ff017b82 */ /* 0x000e220000000800 */
[----:B------:R-:W1:Y:S01]  /*0010*/  LDCU.64 UR4, c[0x0][0x3a8] ;  /* 0x00007500ff0477ac */ /* 0x000e620008000a00 */
[----:B------:R-:W2:Y:S01]  /*0020*/  LDCU.64 UR40, c[0x0][0x3a8] ;  /* 0x00007500ff2877ac */ /* 0x000ea20008000a00 */
[----:B------:R-:W3:Y:S01]  /*0030*/  LDCU.64 UR42, c[0x0][0x3a8] ;  /* 0x00007500ff2a77ac */ /* 0x000ee20008000a00 */
[----:B------:R-:W4:Y:S01]  /*0040*/  LDCU.64 UR44, c[0x0][0x3a0] ;  /* 0x00007400ff2c77ac */ /* 0x000f220008000a00 */
[----:B------:R-:W0:Y:S01]  /*0050*/  LDCU.64 UR46, c[0x0][0x398] ;  /* 0x00007300ff2e77ac */ /* 0x000e220008000a00 */
[----:B-1----:R-:W-:Y:S01]  /*0060*/  UISETP.GE.U32.AND UP0, UPT, UR4, 0x2, UPT ;  /* 0x000000020400788c */ /* 0x002fe2000bf06070 */
[----:B------:R-:W1:Y:S03]  /*0070*/  LDCU.128 UR36, c[0x0][0x390] ;  /* 0x00007200ff2477ac */ /* 0x000e660008000c00 */
[----:B------:R-:W-:-:S09]  /*0080*/  UISETP.GE.AND.EX UP0, UPT, UR5, URZ, UPT, UP0 ;  /* 0x000000ff0500728c */ /* 0x000fd2000bf06300 */
[----:B--234-:R-:W-:Y:S05]  /*0090*/  BRA.U !UP0, `(.L_x_4681) ;  /* 0x0000000108407547 */ /* 0x01cfea000b800000 */
[----:B------:R-:W-:Y:S01]  /*00a0*/  MOV R0, 0x0 ;  /* 0x0000000000007802 */ /* 0x000fe20000000f00 */
[----:B------:R-:W2:Y:S01]  /*00b0*/  LDCU.64 UR4, c[0x4][0xa08] ;  /* 0x01014100ff0477ac */ /* 0x000ea20008000a00 */
[----:B------:R-:W-:Y:S02]  /*00c0*/  HFMA2 R13, -RZ, RZ, 0, 0 ;  /* 0x00000000ff0d7431 */ /* 0x000fe400000001ff */
[----:B------:R-:W-:Y:S01]  /*00d0*/  IMAD.MOV.U32 R8, RZ, RZ, 0xe4 ;  /* 0x000000e4ff087424 */ /* 0x000fe200078e00ff */
[----:B------:R3:W4:Y:S01]  /*00e0*/  LDC.64 R2, c[0x4][R0] ;  /* 0x0100000000027b82 */ /* 0x0007220000000a00 */
[----:B------:R-:W5:Y:S01]  /*00f0*/  LDCU.64 UR6, c[0x4][0xa10] ;  /* 0x01014200ff0677ac */ /* 0x000f620008000a00 */
[----:B------:R-:W-:Y:S01]  /*0100*/  IMAD.MOV.U32 R12, RZ, RZ, 0x1 ;  /* 0x00000001ff0c7424 */ /* 0x000fe200078e00ff */
[----:B------:R-:W1:Y:S01]  /*0110*/  LDCU.64 UR8, c[0x4][0x630] ;  /* 0x0100c600ff0877ac */ /* 0x000e620008000a00 */
[----:B--2---:R-:W-:Y:S02]  /*0120*/  IMAD.U32 R4, RZ, RZ, UR4 ;  /* 0x00000004ff047e24 */ /* 0x004fe4000f8e00ff */
[----:B------:R-:W-:Y:S01]  /*0130*/  IMAD.U32 R5, RZ, RZ, UR5 ;  /* 0x00000005ff057e24 */ /* 0x000fe2000f8e00ff */
[----:B-----5:R-:W-:Y:S01]  /*0140*/  MOV R6, UR6 ;  /* 0x0000000600067c02 */ /* 0x020fe20008000f00 */
[----:B------:R-:W-:-:S02]  /*0150*/  IMAD.U32 R7, RZ, RZ, UR7 ;  /* 0x00000007ff077e24 */ /* 0x000fc4000f8e00ff */
[----:B-1----:R-:W-:Y:S01]  /*0160*/  IMAD.U32 R10, RZ, RZ, UR8 ;  /* 0x00000008ff0a7e24 */ /* 0x002fe2000f8e00ff */
[----:B---3--:R-:W-:-:S07]  /*0170*/  MOV R11, UR9 ;  /* 0x00000009000b7c02 */ /* 0x008fce0008000f00 */
[----:B------:R-:W-:-:S07]  /*0180*/  LEPC R20, `(.L_x_4681) ;  /* 0x000000001014794e */ /* 0x000fce0000000000 */
[----:B0---4-:R-:W-:Y:S05]  /*0190*/  CALL.ABS.NOINC R2 ;  /* 0x0000000002007343 */ /* 0x011fea0003c00000 */
.L_x_4681:
[----:B------:R-:W2:Y:S01]  /*01a0*/  S2R R11, SR_TID.Y ;  /* 0x00000000000b7919 */ /* 0x000ea20000002200 */
[----:B------:R-:W2:Y:S08]  /*01b0*/  S2UR UR4, SR_CTAID.X ;  /* 0x00000000000479c3 */ /* 0x000eb00000002500 */
[----:B------:R-:W2:Y:S01]  /*01c0*/  LDC R8, c[0x0][0x364] ;  /* 0x0000d900ff087b82 */ /* 0x000ea20000000800 */
[----:B------:R-:W3:Y:S07]  /*01d0*/  LDCU UR5, c[0x0][0x370] ;  /* 0x00006e00ff0577ac */ /* 0x000eee0008000800 */
[----:B------:R-:W4:Y:S01]  /*01e0*/  LDC.64 R6, c[0x0][0x3a0] ;  /* 0x0000e800ff067b82 */ /* 0x000f220000000a00 */
[----:B--2---:R-:W-:-:S02]  /*01f0*/  IMAD R11, R8, UR4, R11 ;  /* 0x00000004080b7c24 */ /* 0x004fc4000f8e020b */
[----:B---3--:R-:W-:-:S03]  /*0200*/  IMAD R8, R8, UR5, RZ ;  /* 0x0000000508087c24 */ /* 0x008fc6000f8e02ff */
[----:B------:R-:W-:Y:S02]  /*0210*/  SHF.R.S32.HI R10, RZ, 0x1f, R11 ;  /* 0x0000001fff0a7819 */ /* 0x000fe4000001140b */
[----:B----4-:R-:W-:-:S04]  /*0220*/  ISETP.GE.U32.AND P0, PT, R11, R6, PT ;  /* 0x000000060b00720c */ /* 0x010fc80003f06070 */
[----:B------:R-:W-:-:S13]  /*0230*/  ISETP.GE.AND.EX P0, PT, R10, R7, PT, P0 ;  /* 0x000000070a00720c */ /* 0x000fda0003f06300 */
[----:B01----:R-:W-:Y:S05]  /*0240*/  @P0 EXIT ;  /* 0x000000000000094d */ /* 0x003fea0003800000 */
        /* <DEDUP_REMOVED lines=16> */
[----:B------:R-:W0:Y:S01]  /*0350*/  I2F.U32.RP R0, R8 ;  /* 0x0000000800007306 */ /* 0x000e220000209000 */
[----:B------:R-:W-:Y:S02]  /*0360*/  IADD3 R7, PT, PT, RZ, -R8, RZ ;  /* 0x80000008ff077210 */ /* 0x000fe40007ffe0ff */
[----:B------:R-:W-:-:S05]  /*0370*/  ISETP.NE.U32.AND P2, PT, R8, RZ, PT ;  /* 0x000000ff0800720c */ /* 0x000fca0003f45070 */
[----:B0-----:R-:W0:Y:S02]  /*0380*/  MUFU.RCP R0, R0 ;  /* 0x0000000000007308 */ /* 0x001e240000001000 */
[----:B0-----:R-:W-:-:S06]  /*0390*/  VIADD R4, R0, 0xffffffe ;  /* 0x0ffffffe00047836 */ /* 0x001fcc0000000000 */
[----:B------:R0:W1:Y:S02]  /*03a0*/  F2I.FTZ.U32.TRUNC.NTZ R5, R4 ;  /* 0x0000000400057305 */ /* 0x000064000021f000 */
[----:B0-----:R-:W-:Y:S02]  /*03b0*/  IMAD.MOV.U32 R4, RZ, RZ, RZ ;  /* 0x000000ffff047224 */ /* 0x001fe400078e00ff */
[----:B-1----:R-:W-:-:S04]  /*03c0*/  IMAD R7, R7, R5, RZ ;  /* 0x0000000507077224 */ /* 0x002fc800078e02ff */
[----:B------:R-:W-:-:S06]  /*03d0*/  IMAD.HI.U32 R2, R5, R7, R4 ;  /* 0x0000000705027227 */ /* 0x000fcc00078e0004 */
[----:B------:R-:W-:-:S04]  /*03e0*/  IMAD.HI.U32 R2, R2, R3, RZ ;  /* 0x0000000302027227 */ /* 0x000fc800078e00ff */
[----:B------:R-:W-:-:S04]  /*03f0*/  IMAD.MOV R5, RZ, RZ, -R2 ;  /* 0x000000ffff057224 */ /* 0x000fc800078e0a02 */
[----:B------:R-:W-:-:S05]  /*0400*/  IMAD R3, R8, R5, R3 ;  /* 0x0000000508037224 */ /* 0x000fca00078e0203 */
[----:B------:R-:W-:-:S13]  /*0410*/  ISETP.GE.U32.AND P0, PT, R3, R8, PT ;  /* 0x000000080300720c */ /* 0x000fda0003f06070 */
[----:B------:R-:W-:Y:S01]  /*0420*/  @P0 IADD3 R3, PT, PT, -R8, R3, RZ ;  /* 0x0000000308030210 */ /* 0x000fe20007ffe1ff */
[----:B------:R-:W-:-:S03]  /*0430*/  @P0 VIADD R2, R2, 0x1 ;  /* 0x0000000102020836 */ /* 0x000fc60000000000 */
[----:B------:R-:W-:Y:S02]  /*0440*/  ISETP.GE.U32.AND P1, PT, R3, R8, PT ;  /* 0x000000080300720c */ /* 0x000fe40003f26070 */
[----:B------:R-:W-:-:S11]  /*0450*/  MOV R3, RZ ;  /* 0x000000ff00037202 */ /* 0x000fd60000000f00 */
[----:B------:R-:W-:Y:S01]  /*0460*/  @P1 VIADD R2, R2, 0x1 ;  /* 0x0000000102021836 */ /* 0x000fe20000000000 */
[----:B------:R-:W-:Y:S01]  /*0470*/  @!P2 LOP3.LUT R2, RZ, R8, RZ, 0x33, !PT ;  /* 0x00000008ff02a212 */ /* 0x000fe200078e33ff */
[----:B------:R-:W-:Y:S06]  /*0480*/  BRA `(.L_x_4684) ;  /* 0x0000000000107947 */ /* 0x000fec0003800000 */
.L_x_4683:
[----:B------:R-:W-:-:S07]  /*0490*/  MOV R0, 0x4b0 ;  /* 0x000004b000007802 */ /* 0x000fce0000000f00 */
[----:B------:R-:W-:Y:S05]  /*04a0*/  CALL.REL.NOINC `($__internal_91_$__cuda_sm20_div_u64) ;  /* 0x0000001400807944 */ /* 0x000fea0003c00000 */
[----:B------:R-:W-:Y:S02]  /*04b0*/  IMAD.MOV.U32 R2, RZ, RZ, R4 ;  /* 0x000000ffff027224 */ /* 0x000fe400078e0004 */
[----:B------:R-:W-:-:S07]  /*04c0*/  IMAD.MOV.U32 R3, RZ, RZ, R5 ;  /* 0x000000ffff037224 */ /* 0x000fce00078e0005 */
.L_x_4684:
[----:B------:R-:W-:Y:S05]  /*04d0*/  BSYNC.RECONVERGENT B0 ;  /* 0x0000000000007941 */ /* 0x000fea0003800200 */
.L_x_4682:
[----:B------:R-:W-:Y:S01]  /*04e0*/  IADD3 R17, P1, PT, R2, R17, RZ ;  /* 0x0000001102117210 */ /* 0x000fe20007f3e0ff */
[----:B------:R-:W0:Y:S01]  /*04f0*/  S2R R4, SR_TID.X ;  /* 0x0000000000047919 */ /* 0x000e220000002100 */
[----:B------:R-:W1:Y:S01]  /*0500*/  LDC.64 R14, c[0x0][0x358] ;  /* 0x0000d600ff0e7b82 */ /* 0x000e620000000a00 */
[----:B------:R-:W-:Y:S01]  /*0510*/  BSSY.RECONVERGENT B0, `(.L_x_4685) ;  /* 0x0000058000007945 */ /* 0x000fe20003800200 */
[----:B------:R-:W-:Y:S02]  /*0520*/  LOP3.LUT R0, R17, 0x3, RZ, 0xc0, !PT ;  /* 0x0000000311007812 */ /* 0x000fe400078ec0ff */
[----:B------:R-:W-:Y:S02]  /*0530*/  IADD3.X R19, PT, PT, RZ, R3, RZ, P1, !PT ;  /* 0x00000003ff137210 */ /* 0x000fe40000ffe4ff */
[----:B------:R-:W-:-:S04]  /*0540*/  ISETP.NE.U32.AND P0, PT, R0, 0x3, PT ;  /* 0x000000030000780c */ /* 0x000fc80003f05070 */
[----:B------:R-:W-:-:S13]  /*0550*/  ISETP.NE.AND.EX P0, PT, RZ, RZ, PT, P0 ;  /* 0x000000ffff00720c */ /* 0x000fda0003f05300 */
[----:B------:R-:W-:Y:S05]  /*0560*/  @!P0 BRA `(.L_x_4686) ;  /* 0x0000000400488947 */ /* 0x000fea0003800000 */
[----:B------:R-:W2:Y:S01]  /*0570*/  LDCU.128 UR8, c[0x0][0x380] ;  /* 0x00007000ff0877ac */ /* 0x000ea20008000c00 */
[----:B------:R-:W-:Y:S02]  /*0580*/  IMAD.MOV.U32 R5, RZ, RZ, RZ ;  /* 0x000000ffff057224 */ /* 0x000fe400078e00ff */
[----:B------:R-:W-:Y:S02]  /*0590*/  HFMA2 R20, -RZ, RZ, 0, 0 ;  /* 0x00000000ff147431 */ /* 0x000fe400000001ff */
[----:B------:R-:W-:Y:S01]  /*05a0*/  VIADD R22, R17, 0x1 ;  /* 0x0000000111167836 */ /* 0x000fe20000000000 */
[----:B------:R-:W3:Y:S04]  /*05b0*/  LDCU.128 UR4, c[0x0][0x390] ;  /* 0x00007200ff0477ac */ /* 0x000ee80008000c00 */
[----:B------:R-:W-:Y:S01]  /*05c0*/  LOP3.LUT R22, R22, 0x3, RZ, 0xc0, !PT ;  /* 0x0000000316167812 */ /* 0x000fe200078ec0ff */
[----:B--2---:R-:W-:-:S02]  /*05d0*/  IMAD R16, R10, UR10, RZ ;  /* 0x0000000a0a107c24 */ /* 0x004fc4000f8e02ff */
[----:B------:R-:W-:Y:S02]  /*05e0*/  IMAD R25, R9, UR10, RZ ;  /* 0x0000000a09197c24 */ /* 0x000fe4000f8e02ff */
[----:B---3--:R-:W-:Y:S02]  /*05f0*/  IMAD R0, R10, UR6, RZ ;  /* 0x000000060a007c24 */ /* 0x008fe4000f8e02ff */
[----:B0-----:R-:W-:-:S04]  /*0600*/  IMAD.WIDE.U32 R2, R11, UR10, R4 ;  /* 0x0000000a0b027c25 */ /* 0x001fc8000f8e0004 */
[C---:B------:R-:W-:Y:S01]  /*0610*/  IMAD R23, R11.reuse, UR11, R16 ;  /* 0x0000000b0b177c24 */ /* 0x040fe2000f8e0210 */
[----:B------:R-:W-:Y:S01]  /*0620*/  LEA R16, P1, R2, UR8, 0x1 ;  /* 0x0000000802107c11 */ /* 0x000fe2000f8208ff */
[----:B------:R-:W-:-:S03]  /*0630*/  IMAD.WIDE.U32 R12, R11, UR6, R4 ;  /* 0x000000060b0c7c25 */ /* 0x000fc6000f8e0004 */
[----:B------:R-:W-:Y:S01]  /*0640*/  IADD3 R23, PT, PT, R3, R23, RZ ;  /* 0x0000001703177210 */ /* 0x000fe20007ffe0ff */
[----:B------:R-:W-:Y:S01]  /*0650*/  IMAD R21, R11, UR7, R0 ;  /* 0x000000070b157c24 */ /* 0x000fe2000f8e0200 */
[----:B------:R-:W-:Y:S01]  /*0660*/  LEA R18, P0, R12, UR4, 0x1 ;  /* 0x000000040c127c11 */ /* 0x000fe2000f8008ff */
[----:B------:R-:W-:Y:S01]  /*0670*/  IMAD.WIDE.U32 R6, R8, UR10, RZ ;  /* 0x0000000a08067c25 */ /* 0x000fe2000f8e00ff */
[----:B------:R-:W-:-:S03]  /*0680*/  LEA.HI.X R23, R2, UR9, R23, 0x1, P1 ;  /* 0x0000000902177c11 */ /* 0x000fc600088f0c17 */
[----:B------:R-:W-:Y:S02]  /*0690*/  IMAD R25, R8, UR11, R25 ;  /* 0x0000000b08197c24 */ /* 0x000fe4000f8e0219 */
[----:B------:R-:W-:Y:S02]  /*06a0*/  IMAD.IADD R21, R13, 0x1, R21 ;  /* 0x000000010d157824 */ /* 0x000fe400078e0215 */
[----:B------:R-:W-:-:S03]  /*06b0*/  IMAD.IADD R3, R7, 0x1, R25 ;  /* 0x0000000107037824 */ /* 0x000fc600078e0219 */
[----:B------:R-:W-:Y:S02]  /*06c0*/  LEA.HI.X R21, R12, UR5, R21, 0x1, P0 ;  /* 0x000000050c157c11 */ /* 0x000fe400080f0c15 */
[----:B------:R-:W-:-:S07]  /*06d0*/  SHF.L.U64.HI R24, R6, 0x1, R3 ;  /* 0x0000000106187819 */ /* 0x000fce0000010203 */
.L_x_4689:
[----:B------:R-:W-:-:S04]  /*06e0*/  ISETP.GE.U32.AND P0, PT, R4, UR42, PT ;  /* 0x0000002a04007c0c */ /* 0x000fc8000bf06070 */
[----:B------:R-:W-:-:S13]  /*06f0*/  ISETP.GE.AND.EX P0, PT, RZ, UR43, PT, P0 ;  /* 0x0000002bff007c0c */ /* 0x000fda000bf06300 */
[----:B-1----:R-:W-:Y:S01]  /*0700*/  @!P0 R2UR UR4, R14 ;  /* 0x000000000e0482ca */ /* 0x002fe200000e0000 */
[----:B------:R-:W-:Y:S01]  /*0710*/  @!P0 IMAD.MOV.U32 R2, RZ, RZ, R16 ;  /* 0x000000ffff028224 */ /* 0x000fe200078e0010 */
[----:B------:R-:W-:Y:S01]  /*0720*/  @!P0 R2UR UR5, R15 ;  /* 0x000000000f0582ca */ /* 0x000fe200000e0000 */
[----:B------:R-:W-:-:S12]  /*0730*/  @!P0 IMAD.MOV.U32 R3, RZ, RZ, R23 ;  /* 0x000000ffff038224 */ /* 0x000fd800078e0017 */
[----:B------:R-:W2:Y:S01]  /*0740*/  @!P0 LDG.E.U16 R2, desc[UR4][R2.64] ;  /* 0x0000000402028981 */ /* 0x000ea2000c1e1500 */
[----:B------:R-:W-:Y:S01]  /*0750*/  MOV R0, 0xff800000 ;  /* 0xff80000000007802 */ /* 0x000fe20000000f00 */
[----:B------:R-:W-:Y:S01]  /*0760*/  IMAD.MOV.U32 R13, RZ, RZ, -0x800000 ;  /* 0xff800000ff0d7424 */ /* 0x000fe200078e00ff */
[----:B------:R-:W-:Y:S01]  /*0770*/  MOV R25, 0x437c0000 ;  /* 0x437c000000197802 */ /* 0x000fe20000000f00 */
[----:B------:R-:W-:Y:S01]  /*0780*/  IMAD.MOV.U32 R12, RZ, RZ, 0x3bbb989d ;  /* 0x3bbb989dff0c7424 */ /* 0x000fe200078e00ff */
[----:B------:R-:W-:Y:S01]  /*0790*/  IADD3 R22, P1, PT, R22, -0x1, RZ ;  /* 0xffffffff16167810 */ /* 0x000fe20007f3e0ff */
[----:B------:R-:W-:Y:S03]  /*07a0*/  BSSY.RECONVERGENT B1, `(.L_x_4687) ;  /* 0x000001c000017945 */ /* 0x000fe60003800200 */
[----:B------:R-:W-:Y:S02]  /*07b0*/  IADD3.X R20, PT, PT, R20, -0x1, RZ, P1, !PT ;  /* 0xffffffff14147810 */ /* 0x000fe40000ffe4ff */
[----:B------:R-:W-:-:S04]  /*07c0*/  ISETP.NE.U32.AND P1, PT, R22, RZ, PT ;  /* 0x000000ff1600720c */ /* 0x000fc80003f25070 */
[----:B------:R-:W-:Y:S01]  /*07d0*/  ISETP.NE.AND.EX P1, PT, R20, RZ, PT, P1 ;  /* 0x000000ff1400720c */ /* 0x000fe20003f25310 */
[----:B--2---:R-:W-:-:S05]  /*07e0*/  @!P0 HADD2.F32 R0, -RZ, R2.H0_H0 ;  /* 0x20000002ff008230 */ /* 0x004fca0000004100 */
[----:B------:R-:W-:-:S05]  /*07f0*/  @!P0 FMNMX R13, R0, -INF , !PT ;  /* 0xff800000000d8809 */ /* 0x000fca0007800000 */
        /* <DEDUP_REMOVED lines=9> */
[----:B------:R-:W-:-:S04]  /*0890*/  FADD R13, RZ, R0 ;  /* 0x00000000ff0d7221 */ /* 0x000fc80000000000 */
        /* <DEDUP_REMOVED lines=10> */
[----:B------:R-:W-:Y:S05]  /*0940*/  CALL.REL.NOINC `($__internal_92_$__cuda_sm3x_div_rn_noftz_f32_slowpath) ;  /* 0x0000001400687944 */ /* 0x000fea0003c00000 */
[----:B------:R-:W-:-:S07]  /*0950*/  MOV R2, R0 ;  /* 0x0000000000027202 */ /* 0x000fce0000000f00 */
.L_x_4688:
[----:B------:R-:W-:Y:S05]  /*0960*/  BSYNC.RECONVERGENT B1 ;  /* 0x0000000000017941 */ /* 0x000fea0003800200 */
.L_x_4687:
[----:B------:R-:W-:Y:S01]  /*0970*/  @!P0 R2UR UR4, R14 ;  /* 0x000000000e0482ca */ /* 0x000fe200000e0000 */
[----:B------:R-:W-:Y:S01]  /*0980*/  @!P0 IMAD.MOV.U32 R12, RZ, RZ, R18 ;  /* 0x000000ffff0c8224 */ /* 0x000fe200078e0012 */
[----:B------:R-:W-:Y:S01]  /*0990*/  @!P0 R2UR UR5, R15 ;  /* 0x000000000f0582ca */ /* 0x000fe200000e0000 */
[----:B------:R-:W-:Y:S01]  /*09a0*/  @!P0 IMAD.MOV.U32 R13, RZ, RZ, R21 ;  /* 0x000000ffff0d8224 */ /* 0x000fe200078e0015 */
[----:B------:R-:W-:Y:S01]  /*09b0*/  @!P0 F2FP.F16.F32.PACK_AB R2, RZ, R2 ;  /* 0x00000002ff02823e */ /* 0x000fe200000000ff */
[----:B------:R-:W-:Y:S01]  /*09c0*/  IMAD R25, R9, UR46, RZ ;  /* 0x0000002e09197c24 */ /* 0x000fe2000f8e02ff */
[----:B------:R-:W-:Y:S02]  /*09d0*/  LEA R16, P3, R6, R16, 0x1 ;  /* 0x0000001006107211 */ /* 0x000fe400078608ff */
[----:B------:R-:W-:Y:S01]  /*09e0*/  PRMT R3, R2, 0x7610, R3 ;  /* 0x0000761002037816 */ /* 0x000fe20000000003 */
[----:B------:R-:W-:Y:S02]  /*09f0*/  IMAD R25, R8, UR47, R25 ;  /* 0x0000002f08197c24 */ /* 0x000fe4000f8e0219 */
[----:B------:R-:W-:-:S04]  /*0a00*/  IMAD.X R23, R23, 0x1, R24, P3 ;  /* 0x0000000117177824 */ /* 0x000fc800018e0618 */
[----:B------:R0:W-:Y:S01]  /*0a10*/  @!P0 STG.E.U16 desc[UR4][R12.64], R3 ;  /* 0x000000030c008986 */ /* 0x0001e2000c101504 */
[----:B------:R-:W-:-:S05]  /*0a20*/  IADD3 R11, P0, PT, R8, R11, RZ ;  /* 0x0000000b080b7210 */ /* 0x000fca0007f1e0ff */
[----:B------:R-:W-:Y:S02]  /*0a30*/  IMAD.X R10, R9, 0x1, R10, P0 ;  /* 0x00000001090a7824 */ /* 0x000fe400000e060a */
[----:B0-----:R-:W-:-:S03]  /*0a40*/  IMAD.WIDE.U32 R2, R8, UR46, RZ ;  /* 0x0000002e08027c25 */ /* 0x001fc6000f8e00ff */
[----:B------:R-:W-:Y:S02]  /*0a50*/  LEA R18, P2, R2, R18, 0x1 ;  /* 0x0000001202127211 */ /* 0x000fe400078408ff */
[----:B------:R-:W-:-:S04]  /*0a60*/  IADD3 R0, PT, PT, R3, R25, RZ ;  /* 0x0000001903007210 */ /* 0x000fc80007ffe0ff */
[----:B------:R-:W-:Y:S01]  /*0a70*/  LEA.HI.X R21, R2, R21, R0, 0x1, P2 ;  /* 0x0000001502157211 */ /* 0x000fe200010f0c00 */
[----:B------:R-:W-:Y:S06]  /*0a80*/  @P1 BRA `(.L_x_4689) ;  /* 0xfffffffc00141947 */ /* 0x000fec000383ffff */
.L_x_4686:
[----:B------:R-:W-:Y:S05]  /*0a90*/  BSYNC.RECONVERGENT B0 ;  /* 0x0000000000007941 */ /* 0x000fea0003800200 */
.L_x_4685:
[----:B------:R-:W-:-:S04]  /*0aa0*/  ISETP.GE.U32.AND P0, PT, R17, 0x3, PT ;  /* 0x000000031100780c */ /* 0x000fc80003f06070 */
[----:B------:R-:W-:-:S13]  /*0ab0*/  ISETP.GE.U32.AND.EX P0, PT, R19, RZ, PT, P0 ;  /* 0x000000ff1300720c */ /* 0x000fda0003f06100 */
[----:B------:R-:W-:Y:S05]  /*0ac0*/  @!P0 EXIT ;  /* 0x000000000000894d */ /* 0x000fea0003800000 */
[----:B------:R-:W-:Y:S01]  /*0ad0*/  BSSY.RECONVERGENT B0, `(.L_x_4690) ;  /* 0x00000fc000007945 */ /* 0x000fe20003800200 */
.L_x_4707:
[----:B0-----:R-:W2:Y:S01]  /*0ae0*/  LDC.64 R6, c[0x0][0x388] ;  /* 0x0000e200ff067b82 */ /* 0x001ea20000000a00 */
[----:B0-----:R-:W-:-:S04]  /*0af0*/  ISETP.GE.U32.AND P1, PT, R4, UR40, PT ;  /* 0x0000002804007c0c */ /* 0x001fc8000bf26070 */
[----:B------:R-:W-:-:S03]  /*0b00*/  ISETP.GE.AND.EX P1, PT, RZ, UR41, PT, P1 ;  /* 0x00000029ff007c0c */ /* 0x000fc6000bf26310 */
[----:B------:R-:W0:Y:S10]  /*0b10*/  LDC.64 R12, c[0x0][0x380] ;  /* 0x0000e000ff0c7b82 */ /* 0x000e340000000a00 */
[----:B------:R-:W-:Y:S01]  /*0b20*/  @!P1 MOV R2, R4 ;  /* 0x0000000400029202 */ /* 0x000fe20000000f00 */
[----:B------:R-:W-:Y:S01]  /*0b30*/  @!P1 IMAD.MOV.U32 R3, RZ, RZ, RZ ;  /* 0x000000ffff039224 */ /* 0x000fe200078e00ff */
[----:B-1----:R-:W-:-:S02]  /*0b40*/  @!P1 R2UR UR4, R14 ;  /* 0x000000000e0492ca */ /* 0x002fc400000e0000 */
[----:B------:R-:W-:Y:S01]  /*0b50*/  @!P1 R2UR UR5, R15 ;  /* 0x000000000f0592ca */ /* 0x000fe200000e0000 */
[-C--:B--2---:R-:W-:Y:S02]  /*0b60*/  @!P1 IMAD R0, R10, R6.reuse, RZ ;  /* 0x000000060a009224 */ /* 0x084fe400078e02ff */
[----:B------:R-:W-:-:S04]  /*0b70*/  @!P1 IMAD.WIDE.U32 R2, R11, R6, R2 ;  /* 0x000000060b029225 */ /* 0x000fc800078e0002 */
[----:B------:R-:W-:Y:S01]  /*0b80*/  @!P1 IMAD R7, R11, R7, R0 ;  /* 0x000000070b079224 */ /* 0x000fe200078e0200 */
[----:B0-----:R-:W-:-:S03]  /*0b90*/  @!P1 LEA R6, P0, R2, R12, 0x1 ;  /* 0x0000000c02069211 */ /* 0x001fc600078008ff */
[----:B------:R-:W-:-:S05]  /*0ba0*/  @!P1 IMAD.IADD R0, R3, 0x1, R7 ;  /* 0x0000000103009824 */ /* 0x000fca00078e0207 */
[----:B------:R-:W-:-:S05]  /*0bb0*/  @!P1 LEA.HI.X R7, R2, R13, R0, 0x1, P0 ;  /* 0x0000000d02079211 */ /* 0x000fca00000f0c00 */
[----:B------:R-:W2:Y:S01]  /*0bc0*/  @!P1 LDG.E.U16 R6, desc[UR4][R6.64] ;  /* 0x0000000406069981 */ /* 0x000ea2000c1e1500 */
[----:B------:R-:W-:Y:S01]  /*0bd0*/  MOV R0, 0xff800000 ;  /* 0xff80000000007802 */ /* 0x000fe20000000f00 */
[----:B------:R-:W-:Y:S02]  /*0be0*/  IMAD.MOV.U32 R3, RZ, RZ, -0x800000 ;  /* 0xff800000ff037424 */ /* 0x000fe400078e00ff */
[----:B------:R-:W-:Y:S02]  /*0bf0*/  HFMA2 R13, -RZ, RZ, 3.7421875, 0 ;  /* 0x437c0000ff0d7431 */ /* 0x000fe400000001ff */
[----:B------:R-:W-:Y:S01]  /*0c00*/  IMAD.MOV.U32 R2, RZ, RZ, 0x3bbb989d ;  /* 0x3bbb989dff027424 */ /* 0x000fe200078e00ff */
[----:B------:R-:W-:Y:S01]  /*0c10*/  BSSY.RECONVERGENT B1, `(.L_x_4691) ;  /* 0x0000019000017945 */ /* 0x000fe20003800200 */
        /* <DEDUP_REMOVED lines=24> */
.L_x_4692:
[----:B------:R-:W-:Y:S05]  /*0da0*/  BSYNC.RECONVERGENT B1 ;  /* 0x0000000000017941 */ /* 0x000fea0003800200 */
.L_x_4691:
[----:B------:R-:W0:Y:S01]  /*0db0*/  LDC.64 R12, c[0x0][0x388] ;  /* 0x0000e200ff0c7b82 */ /* 0x000e220000000a00 */
[----:B------:R-:W-:Y:S01]  /*0dc0*/  ISETP.GE.U32.AND P0, PT, R4, UR40, PT ;  /* 0x0000002804007c0c */ /* 0x000fe2000bf06070 */
[----:B------:R-:W-:Y:S01]  /*0dd0*/  BSSY.RECONVERGENT B1, `(.L_x_4693) ;  /* 0x0000017000017945 */ /* 0x000fe20003800200 */
[----:B------:R-:W-:Y:S02]  /*0de0*/  IADD3 R17, P2, PT, R8, R11, RZ ;  /* 0x0000000b08117210 */ /* 0x000fe40007f5e0ff */
[----:B------:R-:W-:-:S03]  /*0df0*/  ISETP.GE.AND.EX P0, PT, RZ, UR41, PT, P0 ;  /* 0x00000029ff007c0c */ /* 0x000fc6000bf06300 */
[----:B------:R-:W1:Y:S01]  /*0e00*/  LDC.64 R2, c[0x0][0x380] ;  /* 0x0000e000ff027b82 */ /* 0x000e620000000a00 */
[----:B------:R-:W-:-:S09]  /*0e10*/  IMAD.X R16, R9, 0x1, R10, P2 ;  /* 0x0000000109107824 */ /* 0x000fd200010e060a */
[----:B------:R-:W-:Y:S01]  /*0e20*/  @!P0 MOV R7, RZ ;  /* 0x000000ff00078202 */ /* 0x000fe20000000f00 */
[----:B------:R-:W-:Y:S02]  /*0e30*/  @!P0 IMAD.MOV.U32 R6, RZ, RZ, R4 ;  /* 0x000000ffff068224 */ /* 0x000fe400078e0004 */
[-C--:B0-----:R-:W-:Y:S02]  /*0e40*/  @!P0 IMAD R0, R16, R12.reuse, RZ ;  /* 0x0000000c10008224 */ /* 0x081fe400078e02ff */
        /* <DEDUP_REMOVED lines=15> */
.L_x_4694:
[----:B------:R-:W-:Y:S05]  /*0f40*/  BSYNC.RECONVERGENT B1 ;  /* 0x0000000000017941 */ /* 0x000fea0003800200 */
.L_x_4693:
[----:B------:R-:W-:Y:S01]  /*0f50*/  @!P0 R2UR UR4, R14 ;  /* 0x000000000e0482ca */ /* 0x000fe200000e0000 */
[----:B------:R-:W-:Y:S01]  /*0f60*/  @!P0 IMAD.IADD R0, R7, 0x1, R19 ;  /* 0x0000000107008824 */ /* 0x000fe200078e0213 */
[----:B------:R-:W-:Y:S02]  /*0f70*/  @!P0 R2UR UR5, R15 ;  /* 0x000000000f0582ca */ /* 0x000fe400000e0000 */
[----:B-1----:R-:W-:-:S04]  /*0f80*/  @!P0 LEA R2, P1, R6, R2, 0x1 ;  /* 0x0000000206028211 */ /* 0x002fc800078208ff */
[----:B------:R-:W-:-:S07]  /*0f90*/  @!P0 LEA.HI.X R3, R6, R3, R0, 0x1, P1 ;  /* 0x0000000306038211 */ /* 0x000fce00008f0c00 */
[----:B------:R-:W2:Y:S01]  /*0fa0*/  @!P0 LDG.E.U16 R2, desc[UR4][R2.64] ;  /* 0x0000000402028981 */ /* 0x000ea2000c1e1500 */
[----:B------:R-:W-:Y:S01]  /*0fb0*/  IMAD.MOV.U32 R0, RZ, RZ, -0x800000 ;  /* 0xff800000ff007424 */ /* 0x000fe200078e00ff */
[----:B------:R-:W-:Y:S01]  /*0fc0*/  MOV R7, 0xff800000 ;  /* 0xff80000000077802 */ /* 0x000fe20000000f00 */
[----:B------:R-:W-:Y:S01]  /*0fd0*/  IMAD.MOV.U32 R6, RZ, RZ, 0x3bbb989d ;  /* 0x3bbb989dff067424 */ /* 0x000fe200078e00ff */
[----:B------:R-:W-:Y:S01]  /*0fe0*/  BSSY.RECONVERGENT B1, `(.L_x_4695) ;  /* 0x000001a000017945 */ /* 0x000fe20003800200 */
[----:B0-----:R-:W-:Y:S02]  /*0ff0*/  IMAD.MOV.U32 R11, RZ, RZ, 0x437c0000 ;  /* 0x437c0000ff0b7424 */ /* 0x001fe400078e00ff */
[----:B--2---:R-:W-:-:S05]  /*1000*/  @!P0 HADD2.F32 R0, -RZ, R2.H0_H0 ;  /* 0x20000002ff008230 */ /* 0x004fca0000004100 */
[----:B------:R-:W-:-:S05]  /*1010*/  @!P0 FMNMX R7, R0, -INF , !PT ;  /* 0xff80000000078809 */ /* 0x000fca0007800000 */
        /* <DEDUP_REMOVED lines=21> */
[----:B------:R-:W-:-:S07]  /*1170*/  IMAD.MOV.U32 R18, RZ, RZ, R0 ;  /* 0x000000ffff127224 */ /* 0x000fce00078e0000 */
.L_x_4696:
[----:B------:R-:W-:Y:S05]  /*1180*/  BSYNC.RECONVERGENT B1 ;  /* 0x0000000000017941 */ /* 0x000fea0003800200 */
.L_x_4695:
[----:B------:R-:W0:Y:S01]  /*1190*/  LDC.64 R12, c[0x0][0x388] ;  /* 0x0000e200ff0c7b82 */ /* 0x000e220000000a00 */
[----:B------:R-:W-:Y:S01]  /*11a0*/  ISETP.GE.U32.AND P1, PT, R4, UR40, PT ;  /* 0x0000002804007c0c */ /* 0x000fe2000bf26070 */
[----:B------:R-:W-:Y:S01]  /*11b0*/  BSSY.RECONVERGENT B1, `(.L_x_4697) ;  /* 0x0000017000017945 */ /* 0x000fe20003800200 */
[----:B------:R-:W-:Y:S02]  /*11c0*/  IADD3 R7, P2, PT, R8, R17, RZ ;  /* 0x0000001108077210 */ /* 0x000fe40007f5e0ff */
[----:B------:R-:W-:Y:S02]  /*11d0*/  ISETP.GE.AND.EX P1, PT, RZ, UR41, PT, P1 ;  /* 0x00000029ff007c0c */ /* 0x000fe4000bf26310 */
[----:B------:R-:W-:Y:S01]  /*11e0*/  IADD3.X R6, PT, PT, R9, R16, RZ, P2, !PT ;  /* 0x0000001009067210 */ /* 0x000fe200017fe4ff */
[----:B------:R-:W1:Y:S10]  /*11f0*/  LDC.64 R2, c[0x0][0x380] ;  /* 0x0000e000ff027b82 */ /* 0x000e740000000a00 */
[----:B------:R-:W-:-:S02]  /*1200*/  @!P1 IMAD.MOV.U32 R10, RZ, RZ, R4 ;  /* 0x000000ffff0a9224 */ /* 0x000fc400078e0004 */
[----:B------:R-:W-:Y:S02]  /*1210*/  @!P1 IMAD.MOV.U32 R11, RZ, RZ, RZ ;  /* 0x000000ffff0b9224 */ /* 0x000fe400078e00ff */
[-C--:B0-----:R-:W-:Y:S02]  /*1220*/  @!P1 IMAD R0, R6, R12.reuse, RZ ;  /* 0x0000000c06009224 */ /* 0x081fe400078e02ff */
        /* <DEDUP_REMOVED lines=11> */
[----:B------:R-:W-:-:S03]  /*12e0*/  LEA R16, P0, R12, UR36, 0x1 ;  /* 0x000000240c107c11 */ /* 0x000fc6000f8008ff */
[----:B------:R-:W-:-:S05]  /*12f0*/  IMAD.IADD R13, R13, 0x1, R17 ;  /* 0x000000010d0d7824 */ /* 0x000fca00078e0211 */
[----:B------:R-:W-:-:S05]  /*1300*/  LEA.HI.X R17, R12, UR37, R13, 0x1, P0 ;  /* 0x000000250c117c11 */ /* 0x000fca00080f0c0d */
[----:B------:R0:W-:Y:S02]  /*1310*/  STG.E.U16 desc[UR4][R16.64], R18 ;  /* 0x0000001210007986 */ /* 0x0001e4000c101504 */
.L_x_4698:
[----:B------:R-:W-:Y:S05]  /*1320*/  BSYNC.RECONVERGENT B1 ;  /* 0x0000000000017941 */ /* 0x000fea0003800200 */
.L_x_4697:
[----:B------:R-:W-:Y:S02]  /*1330*/  @!P1 R2UR UR4, R14 ;  /* 0x000000000e0492ca */ /* 0x000fe400000e0000 */
[----:B------:R-:W-:Y:S02]  /*1340*/  @!P1 R2UR UR5, R15 ;  /* 0x000000000f0592ca */ /* 0x000fe400000e0000 */
[----:B------:R-:W-:Y:S02]  /*1350*/  @!P1 IADD3 R0, PT, PT, R11, R19, RZ ;  /* 0x000000130b009210 */ /* 0x000fe40007ffe0ff */
[----:B-1----:R-:W-:-:S04]  /*1360*/  @!P1 LEA R2, P0, R10, R2, 0x1 ;  /* 0x000000020a029211 */ /* 0x002fc800078008ff */
[----:B------:R-:W-:-:S05]  /*1370*/  @!P1 LEA.HI.X R3, R10, R3, R0, 0x1, P0 ;  /* 0x000000030a039211 */ /* 0x000fca00000f0c00 */
[----:B------:R-:W2:Y:S01]  /*1380*/  @!P1 LDG.E.U16 R2, desc[UR4][R2.64] ;  /* 0x0000000402029981 */ /* 0x000ea2000c1e1500 */
[----:B------:R-:W-:Y:S02]  /*1390*/  IMAD.MOV.U32 R0, RZ, RZ, -0x800000 ;  /* 0xff800000ff007424 */ /* 0x000fe400078e00ff */
[----:B------:R-:W-:Y:S02]  /*13a0*/  HFMA2 R10, -RZ, RZ, 0.96630859375, -0.0022525787353515625 ;  /* 0x3bbb989dff0a7431 */ /* 0x000fe400000001ff */
[----:B------:R-:W-:Y:S01]  /*13b0*/  IMAD.MOV.U32 R11, RZ, RZ, -0x800000 ;  /* 0xff800000ff0b7424 */ /* 0x000fe200078e00ff */
[----:B------:R-:W-:Y:S01]  /*13c0*/  BSSY.RECONVERGENT B1, `(.L_x_4699) ;  /* 0x000001a000017945 */ /* 0x000fe20003800200 */
[----:B------:R-:W-:Y:S02]  /*13d0*/  IMAD.MOV.U32 R13, RZ, RZ, 0x437c0000 ;  /* 0x437c0000ff0d7424 */ /* 0x000fe400078e00ff */
        /* <DEDUP_REMOVED lines=11> */
[----:B------:R-:W-:-:S04]  /*1490*/  FADD R13, RZ, R0 ;  /* 0x00000000ff0d7221 */ /* 0x000fc80000000000 */
[----:B------:R-:W1:Y:S08]  /*14a0*/  MUFU.RCP R2, R13 ;  /* 0x0000000d00027308 */ /* 0x000e700000001000 */
[----:B------:R-:W2:Y:S01]  /*14b0*/  FCHK P0, R0, R13 ;  /* 0x0000000d00007302 */ /* 0x000ea20000000000 */
[----:B-1----:R-:W-:-:S04]  /*14c0*/  FFMA R3, -R13, R2, 1 ;  /* 0x3f8000000d037423 */ /* 0x002fc80000000102 */
[----:B------:R-:W-:-:S04]  /*14d0*/  FFMA R3, R2, R3, R2 ;  /* 0x0000000302037223 */ /* 0x000fc80000000002 */
[----:B------:R-:W-:-:S04]  /*14e0*/  FFMA R2, R0, R3, RZ ;  /* 0x0000000300027223 */ /* 0x000fc800000000ff */
[----:B------:R-:W-:-:S04]  /*14f0*/  FFMA R11, -R13, R2, R0 ;  /* 0x000000020d0b7223 */ /* 0x000fc80000000100 */
[----:B0-----:R-:W-:Y:S01]  /*1500*/  FFMA R18, R3, R11, R2 ;  /* 0x0000000b03127223 */ /* 0x001fe20000000002 */
[----:B--2---:R-:W-:Y:S06]  /*1510*/  @!P0 BRA `(.L_x_4700) ;  /* 0x0000000000108947 */ /* 0x004fec0003800000 */
[----:B------:R-:W-:Y:S02]  /*1520*/  MOV R3, R13 ;  /* 0x0000000d00037202 */ /* 0x000fe40000000f00 */
[----:B------:R-:W-:-:S07]  /*1530*/  MOV R13, 0x1550 ;  /* 0x00001550000d7802 */ /* 0x000fce0000000f00 */
[----:B------:R-:W-:Y:S05]  /*1540*/  CALL.REL.NOINC `($__internal_92_$__cuda_sm3x_div_rn_noftz_f32_slowpath) ;  /* 0x0000000800687944 */ /* 0x000fea0003c00000 */
[----:B------:R-:W-:-:S07]  /*1550*/  IMAD.MOV.U32 R18, RZ, RZ, R0 ;  /* 0x000000ffff127224 */ /* 0x000fce00078e0000 */
.L_x_4700:
[----:B------:R-:W-:Y:S05]  /*1560*/  BSYNC.RECONVERGENT B1 ;  /* 0x0000000000017941 */ /* 0x000fea0003800200 */
.L_x_4699:
[----:B------:R-:W0:Y:S01]  /*1570*/  LDC.64 R16, c[0x0][0x388] ;  /* 0x0000e200ff107b82 */ /* 0x000e220000000a00 */
[----:B------:R-:W-:Y:S01]  /*1580*/  ISETP.GE.U32.AND P0, PT, R4, UR40, PT ;  /* 0x0000002804007c0c */ /* 0x000fe2000bf06070 */
[----:B------:R-:W-:Y:S01]  /*1590*/  BSSY.RECONVERGENT B1, `(.L_x_4701) ;  /* 0x0000017000017945 */ /* 0x000fe20003800200 */
[----:B------:R-:W-:Y:S02]  /*15a0*/  IADD3 R11, P2, PT, R8, R7, RZ ;  /* 0x00000007080b7210 */ /* 0x000fe40007f5e0ff */
[----:B------:R-:W-:-:S03]  /*15b0*/  ISETP.GE.AND.EX P0, PT, RZ, UR41, PT, P0 ;  /* 0x00000029ff007c0c */ /* 0x000fc6000bf06300 */
[----:B------:R-:W1:Y:S01]  /*15c0*/  LDC.64 R2, c[0x0][0x380] ;  /* 0x0000e000ff027b82 */ /* 0x000e620000000a00 */
[----:B------:R-:W-:-:S09]  /*15d0*/  IMAD.X R10, R9, 0x1, R6, P2 ;  /* 0x00000001090a7824 */ /* 0x000fd200010e0606 */
[----:B------:R-:W-:Y:S01]  /*15e0*/  @!P0 MOV R12, R4 ;  /* 0x00000004000c8202 */ /* 0x000fe20000000f00 */
[----:B------:R-:W-:Y:S02]  /*15f0*/  @!P0 IMAD.MOV.U32 R13, RZ, RZ, RZ ;  /* 0x000000ffff0d8224 */ /* 0x000fe400078e00ff */
[-C--:B0-----:R-:W-:Y:S02]  /*1600*/  @!P0 IMAD R0, R10, R16.reuse, RZ ;  /* 0x000000100a008224 */ /* 0x081fe400078e02ff */
[----:B------:R-:W-:-:S04]  /*1610*/  @!P0 IMAD.WIDE.U32 R12, R11, R16, R12 ;  /* 0x000000100b0c8225 */ /* 0x000fc800078e000c */
[----:B------:R-:W-:Y:S01]  /*1620*/  @!P0 IMAD R19, R11, R17, R0 ;  /* 0x000000110b138224 */ /* 0x000fe200078e0200 */
[----:B------:R-:W-:Y:S06]  /*1630*/  @P1 BRA `(.L_x_4702) ;  /* 0x0000000000301947 */ /* 0x000fec0003800000 */
[----:B------:R-:W-:Y:S02]  /*1640*/  HFMA2 R17, -RZ, RZ, 0, 0 ;  /* 0x00000000ff117431 */ /* 0x000fe400000001ff */
[----:B------:R-:W-:Y:S01]  /*1650*/  IMAD.MOV.U32 R16, RZ, RZ, R4 ;  /* 0x000000ffff107224 */ /* 0x000fe200078e0004 */
[----:B------:R-:W-:Y:S01]  /*1660*/  R2UR UR4, R14 ;  /* 0x000000000e0472ca */ /* 0x000fe200000e0000 */
[----:B------:R-:W-:Y:S01]  /*1670*/  IMAD R6, R6, UR38, RZ ;  /* 0x0000002606067c24 */ /* 0x000fe2000f8e02ff */
        /* <DEDUP_REMOVED lines=8> */
.L_x_4702:
[----:B------:R-:W-:Y:S05]  /*1700*/  BSYNC.RECONVERGENT B1 ;  /* 0x0000000000017941 */ /* 0x000fea0003800200 */
.L_x_4701:
[----:B------:R-:W-:Y:S01]  /*1710*/  @!P0 R2UR UR4, R14 ;  /* 0x000000000e0482ca */ /* 0x000fe200000e0000 */
[----:B------:R-:W-:Y:S01]  /*1720*/  @!P0 IMAD.IADD R0, R13, 0x1, R19 ;  /* 0x000000010d008824 */ /* 0x000fe200078e0213 */
[----:B------:R-:W-:Y:S02]  /*1730*/  @!P0 R2UR UR5, R15 ;  /* 0x000000000f0582ca */ /* 0x000fe400000e0000 */
[----:B-1----:R-:W-:-:S04]  /*1740*/  @!P0 LEA R2, P1, R12, R2, 0x1 ;  /* 0x000000020c028211 */ /* 0x002fc800078208ff */
[----:B------:R-:W-:-:S07]  /*1750*/  @!P0 LEA.HI.X R3, R12, R3, R0, 0x1, P1 ;  /* 0x000000030c038211 */ /* 0x000fce00008f0c00 */
[----:B------:R-:W2:Y:S01]  /*1760*/  @!P0 LDG.E.U16 R2, desc[UR4][R2.64] ;  /* 0x0000000402028981 */ /* 0x000ea2000c1e1500 */
[----:B------:R-:W-:Y:S01]  /*1770*/  MOV R0, 0xff800000 ;  /* 0xff80000000007802 */ /* 0x000fe20000000f00 */
[----:B0-----:R-:W-:Y:S02]  /*1780*/  IMAD.MOV.U32 R7, RZ, RZ, -0x800000 ;  /* 0xff800000ff077424 */ /* 0x001fe400078e00ff */
        /* <DEDUP_REMOVED lines=27> */
.L_x_4704:
[----:B------:R-:W-:Y:S05]  /*1940*/  BSYNC.RECONVERGENT B1 ;  /* 0x0000000000017941 */ /* 0x000fea0003800200 */
.L_x_4703:
        /* <DEDUP_REMOVED lines=14> */
.L_x_4706:
[----:B------:R-:W-:Y:S05]  /*1a30*/  BSYNC.RECONVERGENT B1 ;  /* 0x0000000000017941 */ /* 0x000fea0003800200 */
.L_x_4705:
[----:B------:R-:W-:-:S04]  /*1a40*/  IADD3 R11, P0, PT, R8, R11, RZ ;  /* 0x0000000b080b7210 */ /* 0x000fc80007f1e0ff */
[----:B------:R-:W-:Y:S02]  /*1a50*/  IADD3.X R10, PT, PT, R9, R10, RZ, P0, !PT ;  /* 0x0000000a090a7210 */ /* 0x000fe400007fe4ff */
[----:B------:R-:W-:-:S04]  /*1a60*/  ISETP.GE.U32.AND P0, PT, R11, UR44, PT ;  /* 0x0000002c0b007c0c */ /* 0x000fc8000bf06070 */
[----:B------:R-:W-:-:S13]  /*1a70*/  ISETP.GE.AND.EX P0, PT, R10, UR45, PT, P0 ;  /* 0x0000002d0a007c0c */ /* 0x000fda000bf06300 */
[----:B------:R-:W-:Y:S05]  /*1a80*/  @!P0 BRA `(.L_x_4707) ;  /* 0xfffffff000148947 */ /* 0x000fea000383ffff */
[----:B------:R-:W-:Y:S05]  /*1a90*/  BSYNC.RECONVERGENT B0 ;  /* 0x0000000000007941 */ /* 0x000fea0003800200 */
.L_x_4690:
[----:B------:R-:W-:Y:S05]  /*1aa0*/  EXIT ;  /* 0x000000000000794d */ /* 0x000fea0003800000 */
        .weak           $__internal_91_$__cuda_sm20_div_u64
        .type           $__internal_91_$__cuda_sm20_div_u64,@function
        .size           $__internal_91_$__cuda_sm20_div_u64,($__internal_92_$__cuda_sm3x_div_rn_noftz_f32_slowpath - $__internal_91_$__cuda_sm20_div_u64)
$__internal_91_$__cuda_sm20_div_u64:
        /* <DEDUP_REMOVED lines=52> */
[----:B------:R-:W-:Y:S02]  /*1df0*/  SEL R3, R3, R15, P0 ;  /* 0x0000000f03037207 */ /* 0x000fe40000000000 */
[----:B------:R-:W-:Y:S02]  /*1e00*/  SEL R2, R4, R13, P0 ;  /* 0x0000000d04027207 */ /* 0x000fe40000000000 */
[----:B------:R-:W-:Y:S02]  /*1e10*/  IADD3 R4, P2, PT, R7, 0x1, RZ ;  /* 0x0000000107047810 */ /* 0x000fe40007f5e0ff */
[----:B------:R-:W-:Y:S02]  /*1e20*/  SEL R6, R6, R12, P0 ;  /* 0x0000000c06067207 */ /* 0x000fe40000000000 */
[----:B------:R-:W-:Y:S01]  /*1e30*/  ISETP.GE.U32.AND P0, PT, R3, R8, PT ;  /* 0x000000080300720c */ /* 0x000fe20003f06070 */
[----:B------:R-:W-:Y:S01]  /*1e40*/  IMAD.X R5, RZ, RZ, R2, P2 ;  /* 0x000000ffff057224 */ /* 0x000fe200010e0602 */
[----:B------:R-:W-:Y:S01]  /*1e50*/  ISETP.NE.U32.AND P1, PT, R8, RZ, PT ;  /* 0x000000ff0800720c */ /* 0x000fe20003f25070 */
[----:B------:R-:W-:Y:S01]  /*1e60*/  IMAD.MOV.U32 R3, RZ, RZ, 0x0 ;  /* 0x00000000ff037424 */ /* 0x000fe200078e00ff */
[----:B------:R-:W-:-:S02]  /*1e70*/  ISETP.GE.U32.AND.EX P0, PT, R6, R9, PT, P0 ;  /* 0x000000090600720c */ /* 0x000fc40003f06100 */
[----:B------:R-:W-:Y:S02]  /*1e80*/  ISETP.NE.AND.EX P1, PT, R9, RZ, PT, P1 ;  /* 0x000000ff0900720c */ /* 0x000fe40003f25310 */
[----:B------:R-:W-:Y:S02]  /*1e90*/  SEL R5, R5, R2, P0 ;  /* 0x0000000205057207 */ /* 0x000fe40000000000 */
[----:B------:R-:W-:Y:S02]  /*1ea0*/  MOV R2, R0 ;  /* 0x0000000000027202 */ /* 0x000fe40000000f00 */
[----:B------:R-:W-:Y:S02]  /*1eb0*/  SEL R4, R4, R7, P0 ;  /* 0x0000000704047207 */ /* 0x000fe40000000000 */
[----:B------:R-:W-:Y:S02]  /*1ec0*/  SEL R5, R5, 0xffffffff, P1 ;  /* 0xffffffff05057807 */ /* 0x000fe40000800000 */
[----:B------:R-:W-:Y:S01]  /*1ed0*/  SEL R4, R4, 0xffffffff, P1 ;  /* 0xffffffff04047807 */ /* 0x000fe20000800000 */
[----:B------:R-:W-:Y:S06]  /*1ee0*/  RET.REL.NODEC R2 `(_ZN7oneflow4cuda7softmax15SoftmaxWarpImplI10SimpleLoadI6__halffE11SimpleStoreIS4_fEfLi1ELi1ELi1ELi1ELb1ELNS1_9AlgorithmE0EEEvT_T0_ll) ;  /* 0xffffffe002447950 */ /* 0x000fec0003c3ffff */
        .weak           $__internal_92_$__cuda_sm3x_div_rn_noftz_f32_slowpath
        .type           $__internal_92_$__cuda_sm3x_div_rn_noftz_f32_slowpath,@function
        .size           $__internal_92_$__cuda_sm3x_div_rn_noftz_f32_slowpath,(.L_x_15409 - $__internal_92_$__cuda_sm3x_div_rn_noftz_f32_slowpath)
$__internal_92_$__cuda_sm3x_div_rn_noftz_f32_slowpath:
        /* <DEDUP_REMOVED lines=34> */
.L_x_4709:
        /* <DEDUP_REMOVED lines=51> */
.L_x_4716:
[----:B------:R-:W-:-:S04]  /*2440*/  LOP3.LUT R0, R0, 0x80000000, RZ, 0xc0, !PT ;  /* 0x8000000000007812 */ /* 0x000fc800078ec0ff */
[----:B------:R-:W-:Y:S01]  /*2450*/  LOP3.LUT R0, R0, 0x7f800000, RZ, 0xfc, !PT ;  /* 0x7f80000000007812 */ /* 0x000fe200078efcff */
[----:B------:R-:W-:Y:S06]  /*2460*/  BRA `(.L_x_4717) ;  /* 0x0000000000047947 */ /* 0x000fec0003800000 */
.L_x_4715:
[----:B------:R-:W-:-:S07]  /*2470*/  LEA R0, R25, R0, 0x17 ;  /* 0x0000000019007211 */ /* 0x000fce00078eb8ff */
.L_x_4717:
[----:B------:R-:W-:Y:S05]  /*2480*/  BSYNC.RECONVERGENT B3 ;  /* 0x0000000000037941 */ /* 0x000fea0003800200 */
.L_x_4714:
[----:B------:R-:W-:Y:S05]  /*2490*/  BRA `(.L_x_4718) ;  /* 0x0000000000207947 */ /* 0x000fea0003800000 */
.L_x_4713:
[----:B------:R-:W-:-:S04]  /*24a0*/  LOP3.LUT R0, R3, 0x80000000, R0, 0x48, !PT ;  /* 0x8000000003007812 */ /* 0x000fc800078e4800 */
[----:B------:R-:W-:Y:S01]  /*24b0*/  LOP3.LUT R0, R0, 0x7f800000, RZ, 0xfc, !PT ;  /* 0x7f80000000007812 */ /* 0x000fe200078efcff */
[----:B------:R-:W-:Y:S06]  /*24c0*/  BRA `(.L_x_4718) ;  /* 0x0000000000147947 */ /* 0x000fec0003800000 */
.L_x_4712:
[----:B------:R-:W-:Y:S01]  /*24d0*/  LOP3.LUT R0, R3, 0x80000000, R0, 0x48, !PT ;  /* 0x8000000003007812 */ /* 0x000fe200078e4800 */
[----:B------:R-:W-:Y:S06]  /*24e0*/  BRA `(.L_x_4718) ;  /* 0x00000000000c7947 */ /* 0x000fec0003800000 */
.L_x_4711:
[----:B------:R-:W0:Y:S01]  /*24f0*/  MUFU.RSQ R0, -QNAN ;  /* 0xffc0000000007908 */ /* 0x000e220000001400 */
[----:B------:R-:W-:Y:S05]  /*2500*/  BRA `(.L_x_4718) ;  /* 0x0000000000047947 */ /* 0x000fea0003800000 */
.L_x_4710:
[----:B------:R-:W-:-:S07]  /*2510*/  FADD.FTZ R0, R0, R3 ;  /* 0x0000000300007221 */ /* 0x000fce0000010000 */
.L_x_4718:
[----:B------:R-:W-:Y:S05]  /*2520*/  BSYNC.RECONVERGENT B2 ;  /* 0x0000000000027941 */ /* 0x000fea0003800200 */
.L_x_4708:
[----:B------:R-:W-:Y:S02]  /*2530*/  HFMA2 R3, -RZ, RZ, 0, 0 ;  /* 0x00000000ff037431 */ /* 0x000fe400000001ff */
[----:B------:R-:W-:-:S04]  /*2540*/  IMAD.MOV.U32 R2, RZ, RZ, R13 ;  /* 0x000000ffff027224 */ /* 0x000fc800078e000d */
[----:B0-----:R-:W-:Y:S05]  /*2550*/  RET.REL.NODEC R2 `(_ZN7oneflow4cuda7softmax15SoftmaxWarpImplI10SimpleLoadI6__halffE11SimpleStoreIS4_fEfLi1ELi1ELi1ELi1ELb1ELNS1_9AlgorithmE0EEEvT_T0_ll) ;  /* 0xffffffd802a87950 */ /* 0x001fea0003c3ffff */
.L_x_4719:
        /* <DEDUP_REMOVED lines=10> */
.L_x_15409:


//--------------------- .text._ZN7oneflow4cuda7softmax15SoftmaxWarpImplI10SimpleLoadI6__halffE11SimpleStoreIS4_fEfLi1ELi1ELi1ELi1ELb0ELNS1_9AlgorithmE0EEEvT_T0_ll --------------------------
	.section	.text._ZN7oneflow4cuda7softmax15SoftmaxWarpImplI10SimpleLoadI6__halffE11SimpleStoreIS4_fEfLi1ELi1ELi1ELi1ELb0ELNS1_9AlgorithmE0EEEvT_T0_ll,"ax",@progbits
	.align	128
        .global         _ZN7oneflow4cuda7softmax15SoftmaxWarpImplI10SimpleLoadI6__halffE11SimpleStoreIS4_fEfLi1ELi1ELi1ELi1ELb0ELNS1_9AlgorithmE0EEEvT_T0_ll
        .type           _ZN7oneflow4cuda7softmax15SoftmaxWarpImplI10SimpleLoadI6__halffE11SimpleStoreIS4_fEfLi1ELi1ELi1ELi1ELb0ELNS1_9AlgorithmE0EEEvT_T0_ll,@function
        .size           _ZN7oneflow4cuda7softmax15SoftmaxWarpImplI10SimpleLoadI6__halffE11SimpleStoreIS4_fEfLi1ELi1ELi1ELi1ELb0ELNS1_9AlgorithmE0EEEvT_T0_ll,(.L_x_15411 - _ZN7oneflow4cuda7softmax15SoftmaxWarpImplI10SimpleLoadI6__halffE11SimpleStoreIS4_fEfLi1ELi1ELi1ELi1ELb0ELNS1_9AlgorithmE0EEEvT_T0_ll)
        .other          _ZN7oneflow4cuda7softmax15SoftmaxWarpImplI10SimpleLoadI6__halffE11SimpleStoreIS4_fEfLi1ELi1ELi1ELi1ELb0ELNS1_9AlgorithmE0EEEvT_T0_ll,@"STO_CUDA_ENTRY STV_DEFAULT"
_ZN7oneflow4cuda7softmax15SoftmaxWarpImplI10SimpleLoadI6__halffE11SimpleStoreIS4_fEfLi1ELi1ELi1ELi1ELb0ELNS1_9AlgorithmE0EEEvT_T0_ll:
.text._ZN7oneflow4cuda7softmax15SoftmaxWarpImplI10SimpleLoadI6__halffE11SimpleStoreIS4_fEfLi1ELi1ELi1ELi1ELb0ELNS1_9AlgorithmE0EEEvT_T0_ll:
        /* <DEDUP_REMOVED lines=24> */
.L_x_4720:
        /* <DEDUP_REMOVED lines=47> */
.L_x_4722:
[----:B------:R-:W-:-:S07]  /*0470*/  MOV R0, 0x490 ;  /* 0x0000049000007802 */ /* 0x000fce0000000f00 */
[----:B0-----:R-:W-:Y:S05]  /*0480*/  CALL.REL.NOINC `($__internal_93_$__cuda_sm20_div_u64) ;  /* 0x0000001000d07944 */ /* 0x001fea0003c00000 */
[----:B------:R-:W-:Y:S02]  /*0490*/  IMAD.MOV.U32 R2, RZ, RZ, R4 ;  /* 0x000000ffff027224 */ /* 0x000fe400078e0004 */
[----:B------:R-:W-:-:S07]  /*04a0*/  IMAD.MOV.U32 R3, RZ, RZ, R5 ;  /* 0x000000ffff037224 */ /* 0x000fce00078e0005 */
.L_x_4723:
[----:B------:R-:W-:Y:S05]  /*04b0*/  BSYNC.RECONVERGENT B0 ;  /* 0x0000000000007941 */ /* 0x000fea0003800200 */
.L_x_4721:
[----:B------:R-:W-:Y:S01]  /*04c0*/  IADD3 R14, P1, PT, R2, R14, RZ ;  /* 0x0000000e020e7210 */ /* 0x000fe20007f3e0ff */
[----:B------:R-:W1:Y:S01]  /*04d0*/  S2R R4, SR_TID.X ;  /* 0x0000000000047919 */ /* 0x000e620000002100 */
[----:B------:R-:W2:Y:S01]  /*04e0*/  LDC.64 R20, c[0x0][0x358] ;  /* 0x0000d600ff147b82 */ /* 0x000ea20000000a00 */
[----:B------:R-:W-:Y:S01]  /*04f0*/  BSSY.RECONVERGENT B0, `(.L_x_4724) ;  /* 0x0000055000007945 */ /* 0x000fe20003800200 */
[----:B------:R-:W-:Y:S02]  /*0500*/  LOP3.LUT R0, R14, 0x3, RZ, 0xc0, !PT ;  /* 0x000000030e007812 */ /* 0x000fe400078ec0ff */
[----:B------:R-:W-:Y:S02]  /*0510*/  IADD3.X R15, PT, PT, RZ, R3, RZ, P1, !PT ;  /* 0x00000003ff0f7210 */ /* 0x000fe40000ffe4ff */
[----:B------:R-:W-:-:S04]  /*0520*/  ISETP.NE.U32.AND P0, PT, R0, 0x3, PT ;  /* 0x000000030000780c */ /* 0x000fc80003f05070 */
[----:B------:R-:W-:-:S13]  /*0530*/  ISETP.NE.AND.EX P0, PT, RZ, RZ, PT, P0 ;  /* 0x000000ffff00720c */ /* 0x000fda0003f05300 */
[----:B------:R-:W-:Y:S05]  /*0540*/  @!P0 BRA `(.L_x_4725) ;  /* 0x00000004003c8947 */ /* 0x000fea0003800000 */
[----:B------:R-:W3:Y:S01]  /*0550*/  LDCU.128 UR4, c[0x0][0x390] ;  /* 0x00007200ff0477ac */ /* 0x000ee20008000c00 */
[----:B------:R-:W-:Y:S02]  /*0560*/  IMAD.MOV.U32 R5, RZ, RZ, RZ ;  /* 0x000000ffff057224 */ /* 0x000fe400078e00ff */
[----:B------:R-:W-:Y:S01]  /*0570*/  IMAD.MOV.U32 R22, RZ, RZ, RZ ;  /* 0x000000ffff167224 */ /* 0x000fe200078e00ff */
[----:B------:R-:W4:Y:S01]  /*0580*/  LDCU.128 UR8, c[0x0][0x380] ;  /* 0x00007000ff0877ac */ /* 0x000f220008000c00 */
[----:B---3--:R-:W-:Y:S02]  /*0590*/  IMAD R0, R12, UR6, RZ ;  /* 0x000000060c007c24 */ /* 0x008fe4000f8e02ff */
[----:B-1----:R-:W-:-:S04]  /*05a0*/  IMAD.WIDE.U32 R2, R13, UR6, R4 ;  /* 0x000000060d027c25 */ /* 0x002fc8000f8e0004 */
[----:B----4-:R-:W-:Y:S01]  /*05b0*/  IMAD R6, R12, UR10, RZ ;  /* 0x0000000a0c067c24 */ /* 0x010fe2000f8e02ff */
[----:B------:R-:W-:Y:S01]  /*05c0*/  LEA R16, P0, R2, UR4, 0x1 ;  /* 0x0000000402107c11 */ /* 0x000fe2000f8008ff */
[----:B------:R-:W-:-:S04]  /*05d0*/  IMAD.WIDE.U32 R18, R13, UR10, R4 ;  /* 0x0000000a0d127c25 */ /* 0x000fc8000f8e0004 */
[C---:B------:R-:W-:Y:S01]  /*05e0*/  IMAD R23, R13.reuse, UR7, R0 ;  /* 0x000000070d177c24 */ /* 0x040fe2000f8e0200 */
[----:B------:R-:W-:Y:S01]  /*05f0*/  LEA R17, P1, R18, UR8, 0x1 ;  /* 0x0000000812117c11 */ /* 0x000fe2000f8208ff */
[----:B------:R-:W-:Y:S02]  /*0600*/  IMAD R27, R13, UR11, R6 ;  /* 0x0000000b0d1b7c24 */ /* 0x000fe4000f8e0206 */
[C---:B------:R-:W-:Y:S02]  /*0610*/  IMAD R25, R11.reuse, UR6, RZ ;  /* 0x000000060b197c24 */ /* 0x040fe4000f8e02ff */
[----:B------:R-:W-:Y:S02]  /*0620*/  IMAD R29, R11, UR10, RZ ;  /* 0x0000000a0b1d7c24 */ /* 0x000fe4000f8e02ff */
[----:B------:R-:W-:Y:S01]  /*0630*/  IMAD.IADD R23, R3, 0x1, R23 ;  /* 0x0000000103177824 */ /* 0x000fe200078e0217 */
[----:B------:R-:W-:Y:S01]  /*0640*/  IADD3 R3, PT, PT, R19, R27, RZ ;  /* 0x0000001b13037210 */ /* 0x000fe20007ffe0ff */
[----:B------:R-:W-:-:S03]  /*0650*/  IMAD.WIDE.U32 R8, R10, UR6, RZ ;  /* 0x000000060a087c25 */ /* 0x000fc6000f8e00ff */
[----:B------:R-:W-:Y:S01]  /*0660*/  LEA.HI.X R19, R2, UR5, R23, 0x1, P0 ;  /* 0x0000000502137c11 */ /* 0x000fe200080f0c17 */
[----:B------:R-:W-:Y:S01]  /*0670*/  IMAD.WIDE.U32 R6, R10, UR10, RZ ;  /* 0x0000000a0a067c25 */ /* 0x000fe2000f8e00ff */
[----:B------:R-:W-:-:S03]  /*0680*/  LEA.HI.X R18, R18, UR9, R3, 0x1, P1 ;  /* 0x0000000912127c11 */ /* 0x000fc600088f0c03 */
[C---:B------:R-:W-:Y:S02]  /*0690*/  IMAD R25, R10.reuse, UR7, R25 ;  /* 0x000000070a197c24 */ /* 0x040fe4000f8e0219 */
[----:B------:R-:W-:Y:S02]  /*06a0*/  IMAD R29, R10, UR11, R29 ;  /* 0x0000000b0a1d7c24 */ /* 0x000fe4000f8e021d */
[----:B------:R-:W-:Y:S02]  /*06b0*/  VIADD R23, R14, 0x1 ;  /* 0x000000010e177836 */ /* 0x000fe40000000000 */
[----:B------:R-:W-:Y:S01]  /*06c0*/  IMAD.IADD R3, R9, 0x1, R25 ;  /* 0x0000000109037824 */ /* 0x000fe200078e0219 */
[----:B------:R-:W-:Y:S02]  /*06d0*/  IADD3 R25, PT, PT, R7, R29, RZ ;  /* 0x0000001d07197210 */ /* 0x000fe40007ffe0ff */
[----:B------:R-:W-:Y:S02]  /*06e0*/  LOP3.LUT R23, R23, 0x3, RZ, 0xc0, !PT ;  /* 0x0000000317177812 */ /* 0x000fe400078ec0ff */
[----:B------:R-:W-:-:S02]  /*06f0*/  SHF.L.U64.HI R24, R8, 0x1, R3 ;  /* 0x0000000108187819 */ /* 0x000fc40000010203 */
[----:B------:R-:W-:-:S07]  /*0700*/  SHF.L.U64.HI R25, R6, 0x1, R25 ;  /* 0x0000000106197819 */ /* 0x000fce0000010219 */
.L_x_4728:
[----:B--2---:R-:W-:Y:S01]  /*0710*/  R2UR UR4, R20 ;  /* 0x00000000140472ca */ /* 0x004fe200000e0000 */
[----:B---3--:R-:W-:Y:S01]  /*0720*/  IMAD.MOV.U32 R2, RZ, RZ, R17 ;  /* 0x000000ffff027224 */ /* 0x008fe200078e0011 */
[----:B------:R-:W-:Y:S02]  /*0730*/  R2UR UR5, R21 ;  /* 0x00000000150572ca */ /* 0x000fe400000e0000 */
[----:B------:R-:W-:-:S11]  /*0740*/  MOV R3, R18 ;  /* 0x0000001200037202 */ /* 0x000fd60000000f00 */
[----:B------:R-:W2:Y:S01]  /*0750*/  LDG.E.U16 R0, desc[UR4][R2.64] ;  /* 0x0000000402007981 */ /* 0x000ea2000c1e1500 */
[----:B------:R-:W-:Y:S01]  /*0760*/  IMAD.MOV.U32 R26, RZ, RZ, 0x3bbb989d ;  /* 0x3bbb989dff1a7424 */ /* 0x000fe200078e00ff */
[----:B------:R-:W-:Y:S01]  /*0770*/  BSSY.RECONVERGENT B1, `(.L_x_4726) ;  /* 0x000001a000017945 */ /* 0x000fe20003800200 */
[----:B------:R-:W-:Y:S02]  /*0780*/  IMAD.MOV.U32 R29, RZ, RZ, 0x437c0000 ;  /* 0x437c0000ff1d7424 */ /* 0x000fe400078e00ff */
[----:B--2---:R-:W-:-:S05]  /*0790*/  HADD2.F32 R0, -RZ, R0.H0_H0 ;  /* 0x20000000ff007230 */ /* 0x004fca0000004100 */
[----:B------:R-:W-:-:S05]  /*07a0*/  FMNMX R27, R0, -INF , !PT ;  /* 0xff800000001b7809 */ /* 0x000fca0007800000 */
[----:B------:R-:W-:-:S04]  /*07b0*/  FADD R27, R0, -R27 ;  /* 0x8000001b001b7221 */ /* 0x000fc80000000000 */
        /* <DEDUP_REMOVED lines=19> */
[----:B0-----:R-:W-:Y:S05]  /*08f0*/  CALL.REL.NOINC `($__internal_94_$__cuda_sm3x_div_rn_noftz_f32_slowpath) ;  /* 0x0000001000c47944 */ /* 0x001fea0003c00000 */
[----:B------:R-:W-:-:S07]  /*0900*/  IMAD.MOV.U32 R2, RZ, RZ, R0 ;  /* 0x000000ffff027224 */ /* 0x000fce00078e0000 */
.L_x_4727:
[----:B------:R-:W-:Y:S05]  /*0910*/  BSYNC.RECONVERGENT B1 ;  /* 0x0000000000017941 */ /* 0x000fea0003800200 */
.L_x_4726:
[----:B------:R-:W-:Y:S01]  /*0920*/  IADD3 R23, P0, PT, R23, -0x1, RZ ;  /* 0xffffffff17177810 */ /* 0x000fe20007f1e0ff */
[----:B------:R-:W-:Y:S01]  /*0930*/  IMAD.MOV.U32 R3, RZ, RZ, R19 ;  /* 0x000000ffff037224 */ /* 0x000fe200078e0013 */
[----:B------:R-:W-:Y:S02]  /*0940*/  R2UR UR4, R20 ;  /* 0x00000000140472ca */ /* 0x000fe400000e0000 */
[----:B------:R-:W-:Y:S02]  /*0950*/  IADD3.X R22, PT, PT, R22, -0x1, RZ, P0, !PT ;  /* 0xffffffff16167810 */ /* 0x000fe400007fe4ff */
[----:B------:R-:W-:Y:S02]  /*0960*/  ISETP.NE.U32.AND P0, PT, R23, RZ, PT ;  /* 0x000000ff1700720c */ /* 0x000fe40003f05070 */
[----:B------:R-:W-:Y:S02]  /*0970*/  R2UR UR5, R21 ;  /* 0x00000000150572ca */ /* 0x000fe400000e0000 */
[----:B------:R-:W-:-:S02]  /*0980*/  ISETP.NE.AND.EX P0, PT, R22, RZ, PT, P0 ;  /* 0x000000ff1600720c */ /* 0x000fc40003f05300 */
[----:B------:R-:W-:Y:S02]  /*0990*/  F2FP.F16.F32.PACK_AB R2, RZ, R2 ;  /* 0x00000002ff02723e */ /* 0x000fe400000000ff */
[----:B------:R-:W-:Y:S02]  /*09a0*/  IADD3 R13, P1, PT, R10, R13, RZ ;  /* 0x0000000d0a0d7210 */ /* 0x000fe40007f3e0ff */
[----:B------:R-:W-:Y:S02]  /*09b0*/  PRMT R0, R2, 0x7610, R0 ;  /* 0x0000761002007816 */ /* 0x000fe40000000000 */
[-C--:B------:R-:W-:Y:S01]  /*09c0*/  MOV R2, R16.reuse ;  /* 0x0000001000027202 */ /* 0x080fe20000000f00 */
[----:B------:R-:W-:Y:S01]  /*09d0*/  IMAD.X R12, R11, 0x1, R12, P1 ;  /* 0x000000010b0c7824 */ /* 0x000fe200008e060c */
[----:B------:R-:W-:Y:S02]  /*09e0*/  LEA R16, P3, R8, R16, 0x1 ;  /* 0x0000001008107211 */ /* 0x000fe400078608ff */
[----:B------:R-:W-:Y:S01]  /*09f0*/  LEA R17, P2, R6, R17, 0x1 ;  /* 0x0000001106117211 */ /* 0x000fe200078408ff */
[----:B------:R3:W-:Y:S02]  /*0a00*/  STG.E.U16 desc[UR4][R2.64], R0 ;  /* 0x0000000002007986 */ /* 0x0007e4000c101504 */
[----:B------:R-:W-:Y:S01]  /*0a10*/  IMAD.X R19, R19, 0x1, R24, P3 ;  /* 0x0000000113137824 */ /* 0x000fe200018e0618 */
[----:B------:R-:W-:Y:S01]  /*0a20*/  IADD3.X R18, PT, PT, R18, R25, RZ, P2, !PT ;  /* 0x0000001912127210 */ /* 0x000fe200017fe4ff */
[----:B------:R-:W-:Y:S08]  /*0a30*/  @P0 BRA `(.L_x_4728) ;  /* 0xfffffffc00340947 */ /* 0x000ff0000383ffff */
.L_x_4725:
[----:B------:R-:W-:Y:S05]  /*0a40*/  BSYNC.RECONVERGENT B0 ;  /* 0x0000000000007941 */ /* 0x000fea0003800200 */
.L_x_4724:
[----:B------:R-:W-:-:S04]  /*0a50*/  ISETP.GE.U32.AND P0, PT, R14, 0x3, PT ;  /* 0x000000030e00780c */ /* 0x000fc80003f06070 */
[----:B------:R-:W-:-:S13]  /*0a60*/  ISETP.GE.U32.AND.EX P0, PT, R15, RZ, PT, P0 ;  /* 0x000000ff0f00720c */ /* 0x000fda0003f06100 */
[----:B------:R-:W-:Y:S05]  /*0a70*/  @!P0 EXIT ;  /* 0x000000000000894d */ /* 0x000fea0003800000 */
.L_x_4737:
[----:B---3--:R-:W-:Y:S02]  /*0a80*/  HFMA2 R3, -RZ, RZ, 0, 0 ;  /* 0x00000000ff037431 */ /* 0x008fe400000001ff */
        /* <DEDUP_REMOVED lines=10> */
[----:B------:R-:W-:Y:S01]  /*0b30*/  IMAD.MOV.U32 R2, RZ, RZ, 0x3bbb989d ;  /* 0x3bbb989dff027424 */ /* 0x000fe200078e00ff */
[----:B------:R-:W-:Y:S01]  /*0b40*/  MOV R9, 0x437c0000 ;  /* 0x437c000000097802 */ /* 0x000fe20000000f00 */
[----:B------:R-:W-:Y:S01]  /*0b50*/  BSSY.RECONVERGENT B0, `(.L_x_4729) ;  /* 0x0000019000007945 */ /* 0x000fe20003800200 */
[----:B--2---:R-:W-:-:S05]  /*0b60*/  HADD2.F32 R0, -RZ, R6.H0_H0 ;  /* 0x20000006ff007230 */ /* 0x004fca0000004100 */
[----:B------:R-:W-:-:S05]  /*0b70*/  FMNMX R3, R0, -INF , !PT ;  /* 0xff80000000037809 */ /* 0x000fca0007800000 */
        /* <DEDUP_REMOVED lines=21> */
[----:B------:R-:W-:-:S07]  /*0cd0*/  MOV R3, R0 ;  /* 0x0000000000037202 */ /* 0x000fce0000000f00 */
.L_x_4730:
[----:B------:R-:W-:Y:S05]  /*0ce0*/  BSYNC.RECONVERGENT B0 ;  /* 0x0000000000007941 */ /* 0x000fea0003800200 */
.L_x_4729:
[----:B------:R-:W-:Y:S01]  /*0cf0*/  IADD3 R7, P0, PT, R10, R13, RZ ;  /* 0x0000000d0a077210 */ /* 0x000fe20007f1e0ff */
[----:B------:R-:W-:Y:S02]  /*0d00*/  HFMA2 R15, -RZ, RZ, 0, 0 ;  /* 0x00000000ff0f7431 */ /* 0x000fe400000001ff */
[----:B------:R-:W-:Y:S01]  /*0d10*/  IMAD R2, R12, UR42, RZ ;  /* 0x0000002a0c027c24 */ /* 0x000fe2000f8e02ff */
[----:B------:R-:W-:Y:S01]  /*0d20*/  F2FP.F16.F32.PACK_AB R0, RZ, R3 ;  /* 0x00000003ff00723e */ /* 0x000fe200000000ff */
[----:B------:R-:W-:Y:S01]  /*0d30*/  IMAD.MOV.U32 R14, RZ, RZ, R4 ;  /* 0x000000ffff0e7224 */ /* 0x000fe200078e0004 */
[C---:B------:R-:W-:Y:S01]  /*0d40*/  R2UR UR4, R20.reuse ;  /* 0x00000000140472ca */ /* 0x040fe200000e0000 */
[----:B------:R-:W-:Y:S01]  /*0d50*/  IMAD.X R12, R11, 0x1, R12, P0 ;  /* 0x000000010b0c7824 */ /* 0x000fe200000e060c */
[----:B------:R-:W-:Y:S01]  /*0d60*/  R2UR UR5, R21 ;  /* 0x00000000150572ca */ /* 0x000fe200000e0000 */
[----:B------:R-:W-:Y:S01]  /*0d70*/  IMAD R9, R13, UR43, R2 ;  /* 0x0000002b0d097c24 */ /* 0x000fe2000f8e0202 */
[----:B------:R-:W-:Y:S01]  /*0d80*/  R2UR UR6, R20 ;  /* 0x00000000140672ca */ /* 0x000fe200000e0000 */
[----:B------:R-:W-:Y:S01]  /*0d90*/  IMAD R6, R12, UR38, RZ ;  /* 0x000000260c067c24 */ /* 0x000fe2000f8e02ff */
[----:B------:R-:W-:Y:S01]  /*0da0*/  R2UR UR7, R21 ;  /* 0x00000000150772ca */ /* 0x000fe200000e0000 */
[----:B------:R-:W-:-:S04]  /*0db0*/  IMAD.WIDE.U32 R2, R13, UR42, R14 ;  /* 0x0000002a0d027c25 */ /* 0x000fc8000f8e000e */
[----:B------:R-:W-:Y:S01]  /*0dc0*/  IMAD.WIDE.U32 R14, R7, UR38, R14 ;  /* 0x00000026070e7c25 */ /* 0x000fe2000f8e000e */
[----:B------:R-:W-:-:S03]  /*0dd0*/  LEA R8, P0, R2, UR40, 0x1 ;  /* 0x0000002802087c11 */ /* 0x000fc6000f8008ff */
[--C-:B------:R-:W-:Y:S01]  /*0de0*/  IMAD R13, R7, UR39, R6.reuse ;  /* 0x00000027070d7c24 */ /* 0x100fe2000f8e0206 */
[----:B------:R-:W-:Y:S01]  /*0df0*/  LEA R16, P1, R14, UR36, 0x1 ;  /* 0x000000240e107c11 */ /* 0x000fe2000f8208ff */
[----:B------:R-:W-:Y:S01]  /*0e00*/  IMAD.IADD R9, R3, 0x1, R9 ;  /* 0x0000000103097824 */ /* 0x000fe200078e0209 */
[----:B------:R-:W-:Y:S01]  /*0e10*/  PRMT R6, R0, 0x7610, R6 ;  /* 0x0000761000067816 */ /* 0x000fe20000000006 */
[----:B------:R-:W-:-:S03]  /*0e20*/  IMAD.IADD R3, R15, 0x1, R13 ;  /* 0x000000010f037824 */ /* 0x000fc600078e020d */
[----:B------:R-:W-:Y:S02]  /*0e30*/  LEA.HI.X R9, R2, UR41, R9, 0x1, P0 ;  /* 0x0000002902097c11 */ /* 0x000fe400080f0c09 */
[----:B------:R-:W-:-:S03]  /*0e40*/  LEA.HI.X R17, R14, UR37, R3, 0x1, P1 ;  /* 0x000000250e117c11 */ /* 0x000fc600088f0c03 */
[----:B------:R1:W-:Y:S04]  /*0e50*/  STG.E.U16 desc[UR4][R8.64], R6 ;  /* 0x0000000608007986 */ /* 0x0003e8000c101504 */
[----:B------:R-:W2:Y:S01]  /*0e60*/  LDG.E.U16 R16, desc[UR6][R16.64] ;  /* 0x0000000610107981 */ /* 0x000ea2000c1e1500 */
[----:B------:R-:W-:Y:S01]  /*0e70*/  MOV R2, 0x3bbb989d ;  /* 0x3bbb989d00027802 */ /* 0x000fe20000000f00 */
[----:B------:R-:W-:Y:S01]  /*0e80*/  IMAD.MOV.U32 R13, RZ, RZ, 0x437c0000 ;  /* 0x437c0000ff0d7424 */ /* 0x000fe200078e00ff */
        /* <DEDUP_REMOVED lines=10> */
[----:B------:R-:W2:Y:S02]  /*0f30*/  MUFU.EX2 R3, R2 ;  /* 0x0000000200037308 */ /* 0x000ea40000000800 */
[----:B--2---:R-:W-:-:S04]  /*0f40*/  FMUL R0, R0, R3 ;  /* 0x0000000300007220 */ /* 0x004fc80000400000 */
[----:B-1----:R-:W-:-:S04]  /*0f50*/  FADD R9, RZ, R0 ;  /* 0x00000000ff097221 */ /* 0x002fc80000000000 */
        /* <DEDUP_REMOVED lines=10> */
[----:B0-----:R-:W-:Y:S05]  /*1000*/  CALL.REL.NOINC `($__internal_94_$__cuda_sm3x_div_rn_noftz_f32_slowpath) ;  /* 0x0000000c00007944 */ /* 0x001fea0003c00000 */
[----:B------:R-:W-:-:S07]  /*1010*/  IMAD.MOV.U32 R3, RZ, RZ, R0 ;  /* 0x000000ffff037224 */ /* 0x000fce00078e0000 */
.L_x_4732:
[----:B------:R-:W-:Y:S05]  /*1020*/  BSYNC.RECONVERGENT B0 ;  /* 0x0000000000007941 */ /* 0x000fea0003800200 */
.L_x_4731:
        /* <DEDUP_REMOVED lines=12> */
[----:B------:R-:W-:-:S02]  /*10f0*/  R2UR UR7, R21 ;  /* 0x00000000150772ca */ /* 0x000fc400000e0000 */
[----:B------:R-:W-:Y:S01]  /*1100*/  PRMT R8, R0, 0x7610, R8 ;  /* 0x0000761000087816 */ /* 0x000fe20000000008 */
[----:B------:R-:W-:-:S04]  /*1110*/  IMAD.WIDE.U32 R14, R9, UR38, R14 ;  /* 0x00000026090e7c25 */ /* 0x000fc8000f8e000e */
[----:B------:R-:W-:Y:S01]  /*1120*/  IMAD R17, R9, UR39, R6 ;  /* 0x0000002709117c24 */ /* 0x000fe2000f8e0206 */
[----:B------:R-:W-:Y:S01]  /*1130*/  LEA R6, P0, R2, UR40, 0x1 ;  /* 0x0000002802067c11 */ /* 0x000fe2000f8008ff */
[----:B------:R-:W-:Y:S01]  /*1140*/  IMAD.IADD R7, R3, 0x1, R13 ;  /* 0x0000000103077824 */ /* 0x000fe200078e020d */
[----:B------:R-:W-:Y:S02]  /*1150*/  LEA R16, P1, R14, UR36, 0x1 ;  /* 0x000000240e107c11 */ /* 0x000fe4000f8208ff */
[----:B------:R-:W-:Y:S02]  /*1160*/  IADD3 R3, PT, PT, R15, R17, RZ ;  /* 0x000000110f037210 */ /* 0x000fe40007ffe0ff */
[----:B------:R-:W-:Y:S02]  /*1170*/  LEA.HI.X R7, R2, UR41, R7, 0x1, P0 ;  /* 0x0000002902077c11 */ /* 0x000fe400080f0c07 */
[----:B------:R-:W-:-:S03]  /*1180*/  LEA.HI.X R17, R14, UR37, R3, 0x1, P1 ;  /* 0x000000250e117c11 */ /* 0x000fc600088f0c03 */
[----:B------:R1:W-:Y:S04]  /*1190*/  STG.E.U16 desc[UR4][R6.64], R8 ;  /* 0x0000000806007986 */ /* 0x0003e8000c101504 */
        /* <DEDUP_REMOVED lines=13> */
[----:B------:R-:W2:Y:S02]  /*1270*/  MUFU.EX2 R3, R2 ;  /* 0x0000000200037308 */ /* 0x000ea40000000800 */
[----:B--2---:R-:W-:-:S04]  /*1280*/  FMUL R0, R0, R3 ;  /* 0x0000000300007220 */ /* 0x004fc80000400000 */
        /* <DEDUP_REMOVED lines=13> */
.L_x_4734:
[----:B------:R-:W-:Y:S05]  /*1360*/  BSYNC.RECONVERGENT B0 ;  /* 0x0000000000007941 */ /* 0x000fea0003800200 */
.L_x_4733:
[----:B------:R-:W-:Y:S01]  /*1370*/  IADD3 R13, P0, PT, R10, R9, RZ ;  /* 0x000000090a0d7210 */ /* 0x000fe20007f1e0ff */
[----:B------:R-:W-:Y:S02]  /*1380*/  HFMA2 R7, -RZ, RZ, 0, 0 ;  /* 0x00000000ff077431 */ /* 0x000fe400000001ff */
[----:B------:R-:W-:Y:S01]  /*1390*/  IMAD R2, R12, UR42, RZ ;  /* 0x0000002a0c027c24 */ /* 0x000fe2000f8e02ff */
[----:B------:R-:W-:Y:S01]  /*13a0*/  F2FP.F16.F32.PACK_AB R0, RZ, R3 ;  /* 0x00000003ff00723e */ /* 0x000fe200000000ff */
[----:B------:R-:W-:Y:S01]  /*13b0*/  IMAD.MOV.U32 R6, RZ, RZ, R4 ;  /* 0x000000ffff067224 */ /* 0x000fe200078e0004 */
[----:B------:R-:W-:Y:S01]  /*13c0*/  IADD3.X R12, PT, PT, R11, R12, RZ, P0, !PT ;  /* 0x0000000c0b0c7210 */ /* 0x000fe200007fe4ff */
[----:B------:R-:W-:Y:S01]  /*13d0*/  IMAD R15, R9, UR43, R2 ;  /* 0x0000002b090f7c24 */ /* 0x000fe2000f8e0202 */
[----:B------:R-:W-:Y:S02]  /*13e0*/  R2UR UR4, R20 ;  /* 0x00000000140472ca */ /* 0x000fe400000e0000 */
[----:B------:R-:W-:Y:S01]  /*13f0*/  R2UR UR5, R21 ;  /* 0x00000000150572ca */ /* 0x000fe200000e0000 */
[----:B------:R-:W-:Y:S01]  /*1400*/  IMAD R14, R12, UR38, RZ ;  /* 0x000000260c0e7c24 */ /* 0x000fe2000f8e02ff */
[----:B------:R-:W-:Y:S01]  /*1410*/  R2UR UR6, R20 ;  /* 0x00000000140672ca */ /* 0x000fe200000e0000 */
[----:B------:R-:W-:Y:S01]  /*1420*/  IMAD.WIDE.U32 R2, R9, UR42, R6 ;  /* 0x0000002a09027c25 */ /* 0x000fe2000f8e0006 */
[----:B------:R-:W-:-:S02]  /*1430*/  R2UR UR7, R21 ;  /* 0x00000000150772ca */ /* 0x000fc400000e0000 */
[----:B------:R-:W-:Y:S01]  /*1440*/  PRMT R16, R0, 0x7610, R16 ;  /* 0x0000761000107816 */ /* 0x000fe20000000010 */
        /* <DEDUP_REMOVED lines=37> */
.L_x_4736:
[----:B------:R-:W-:Y:S05]  /*16a0*/  BSYNC.RECONVERGENT B0 ;  /* 0x0000000000007941 */ /* 0x000fea0003800200 */
.L_x_4735:
        /* <DEDUP_REMOVED lines=18> */
        .weak           $__internal_93_$__cuda_sm20_div_u64
        .type           $__internal_93_$__cuda_sm20_div_u64,@function
        .size           $__internal_93_$__cuda_sm20_div_u64,($__internal_94_$__cuda_sm3x_div_rn_noftz_f32_slowpath - $__internal_93_$__cuda_sm20_div_u64)
$__internal_93_$__cuda_sm20_div_u64:
        /* <DEDUP_REMOVED lines=51> */
[----:B------:R-:W-:Y:S02]  /*1b00*/  SEL R3, R3, R15, P0 ;  /* 0x0000000f03037207 */ /* 0x000fe40000000000 */
[----:B------:R-:W-:-:S02]  /*1b10*/  SEL R7, R2, R7, P0 ;  /* 0x0000000702077207 */ /* 0x000fc40000000000 */
[----:B------:R-:W-:Y:S02]  /*1b20*/  SEL R6, R6, R8, P0 ;  /* 0x0000000806067207 */ /* 0x000fe40000000000 */
[----:B------:R-:W-:Y:S02]  /*1b30*/  SEL R2, R4, R9, P0 ;  /* 0x0000000904027207 */ /* 0x000fe40000000000 */
[----:B------:R-:W-:Y:S02]  /*1b40*/  ISETP.GE.U32.AND P0, PT, R3, R10, PT ;  /* 0x0000000a0300720c */ /* 0x000fe40003f06070 */
[----:B------:R-:W-:Y:S02]  /*1b50*/  IADD3 R4, P2, PT, R7, 0x1, RZ ;  /* 0x0000000107047810 */ /* 0x000fe40007f5e0ff */
[----:B------:R-:W-:Y:S02]  /*1b60*/  ISETP.GE.U32.AND.EX P0, PT, R6, R11, PT, P0 ;  /* 0x0000000b0600720c */ /* 0x000fe40003f06100 */
[----:B------:R-:W-:-:S02]  /*1b70*/  IADD3.X R5, PT, PT, RZ, R2, RZ, P2, !PT ;  /* 0x00000002ff057210 */ /* 0x000fc400017fe4ff */
[----:B------:R-:W-:Y:S02]  /*1b80*/  ISETP.NE.U32.AND P1, PT, R10, RZ, PT ;  /* 0x000000ff0a00720c */ /* 0x000fe40003f25070 */
[----:B------:R-:W-:Y:S01]  /*1b90*/  SEL R5, R5, R2, P0 ;  /* 0x0000000205057207 */ /* 0x000fe20000000000 */
[----:B------:R-:W-:Y:S01]  /*1ba0*/  IMAD.MOV.U32 R2, RZ, RZ, R0 ;  /* 0x000000ffff027224 */ /* 0x000fe200078e0000 */
[----:B------:R-:W-:Y:S02]  /*1bb0*/  MOV R3, 0x0 ;  /* 0x0000000000037802 */ /* 0x000fe40000000f00 */
[----:B------:R-:W-:Y:S02]  /*1bc0*/  ISETP.NE.AND.EX P1, PT, R11, RZ, PT, P1 ;  /* 0x000000ff0b00720c */ /* 0x000fe40003f25310 */
[----:B------:R-:W-:Y:S02]  /*1bd0*/  SEL R4, R4, R7, P0 ;  /* 0x0000000704047207 */ /* 0x000fe40000000000 */
[----:B------:R-:W-:-:S02]  /*1be0*/  SEL R5, R5, 0xffffffff, P1 ;  /* 0xffffffff05057807 */ /* 0x000fc40000800000 */
[----:B------:R-:W-:Y:S01]  /*1bf0*/  SEL R4, R4, 0xffffffff, P1 ;  /* 0xffffffff04047807 */ /* 0x000fe20000800000 */
[----:B------:R-:W-:Y:S06]  /*1c00*/  RET.REL.NODEC R2 `(_ZN7oneflow4cuda7softmax15SoftmaxWarpImplI10SimpleLoadI6__halffE11SimpleStoreIS4_fEfLi1ELi1ELi1ELi1ELb0ELNS1_9AlgorithmE0EEEvT_T0_ll) ;  /* 0xffffffe002fc7950 */ /* 0x000fec0003c3ffff */
        .weak           $__internal_94_$__cuda_sm3x_div_rn_noftz_f32_slowpath
        .type           $__internal_94_$__cuda_sm3x_div_rn_noftz_f32_slowpath,@function
        .size           $__internal_94_$__cuda_sm3x_div_rn_noftz_f32_slowpath,(.L_x_15411 - $__internal_94_$__cuda_sm3x_div_rn_noftz_f32_slowpath)
$__internal_94_$__cuda_sm3x_div_rn_noftz_f32_slowpath:
        /* <DEDUP_REMOVED lines=34> */
.L_x_4739:
        /* <DEDUP_REMOVED lines=51> */
.L_x_4746:
[----:B------:R-:W-:-:S04]  /*2160*/  LOP3.LUT R0, R0, 0x80000000, RZ, 0xc0, !PT ;  /* 0x8000000000007812 */ /* 0x000fc800078ec0ff */
[----:B------:R-:W-:Y:S01]  /*2170*/  LOP3.LUT R0, R0, 0x7f800000, RZ, 0xfc, !PT ;  /* 0x7f80000000007812 */ /* 0x000fe200078efcff */
[----:B------:R-:W-:Y:S06]  /*2180*/  BRA `(.L_x_4747) ;  /* 0x0000000000047947 */ /* 0x000fec0003800000 */
.L_x_4745:
[----:B------:R-:W-:-:S07]  /*2190*/  IMAD R0, R27, 0x800000, R0 ;  /* 0x008000001b007824 */ /* 0x000fce00078e0200 */
.L_x_4747:
[----:B------:R-:W-:Y:S05]  /*21a0*/  BSYNC.RECONVERGENT B3 ;  /* 0x0000000000037941 */ /* 0x000fea0003800200 */
.L_x_4744:
[----:B------:R-:W-:Y:S05]  /*21b0*/  BRA `(.L_x_4748) ;  /* 0x0000000000207947 */ /* 0x000fea0003800000 */
.L_x_4743:
[----:B------:R-:W-:-:S04]  /*21c0*/  LOP3.LUT R0, R3, 0x80000000, R0, 0x48, !PT ;  /* 0x8000000003007812 */ /* 0x000fc800078e4800 */
[----:B------:R-:W-:Y:S01]  /*21d0*/  LOP3.LUT R0, R0, 0x7f800000, RZ, 0xfc, !PT ;  /* 0x7f80000000007812 */ /* 0x000fe200078efcff */
[----:B------:R-:W-:Y:S06]  /*21e0*/  BRA `(.L_x_4748) ;  /* 0x0000000000147947 */ /* 0x000fec0003800000 */
.L_x_4742:
[----:B------:R-:W-:Y:S01]  /*21f0*/  LOP3.LUT R0, R3, 0x80000000, R0, 0x48, !PT ;  /* 0x8000000003007812 */ /* 0x000fe200078e4800 */
[----:B------:R-:W-:Y:S06]  /*2200*/  BRA `(.L_x_4748) ;  /* 0x00000000000c7947 */ /* 0x000fec0003800000 */
.L_x_4741:
[----:B------:R-:W0:Y:S01]  /*2210*/  MUFU.RSQ R0, -QNAN ;  /* 0xffc0000000007908 */ /* 0x000e220000001400 */
[----:B------:R-:W-:Y:S05]  /*2220*/  BRA `(.L_x_4748) ;  /* 0x0000000000047947 */ /* 0x000fea0003800000 */
.L_x_4740:
[----:B------:R-:W-:-:S07]  /*2230*/  FADD.FTZ R0, R0, R3 ;  /* 0x0000000300007221 */ /* 0x000fce0000010000 */
.L_x_4748:
[----:B------:R-:W-:Y:S05]  /*2240*/  BSYNC.RECONVERGENT B2 ;  /* 0x0000000000027941 */ /* 0x000fea0003800200 */
.L_x_4738:
[----:B------:R-:W-:-:S04]  /*2250*/  HFMA2 R3, -RZ, RZ, 0, 0 ;  /* 0x00000000ff037431 */ /* 0x000fc800000001ff */
[----:B0-----:R-:W-:Y:S05]  /*2260*/  RET.REL.NODEC R2 `(_ZN7oneflow4cuda7softmax15SoftmaxWarpImplI10SimpleLoadI6__halffE11SimpleStoreIS4_fEfLi1ELi1ELi1ELi1ELb0ELNS1_9AlgorithmE0EEEvT_T0_ll) ;  /* 0xffffffdc02647950 */ /* 0x001fea0003c3ffff */
.L_x_4749:
        /* <DEDUP_REMOVED lines=9> */
.L_x_15411:


//--------------------- .text._ZN7oneflow4cuda7softmax15SoftmaxWarpImplI10SimpleLoadI6__halffE11SimpleStoreIS4_fEfLi1ELi1ELi1ELi2ELb1ELNS1_9AlgorithmE0EEEvT_T0_ll --------------------------
	.section	.text._ZN7oneflow4cuda7softmax15SoftmaxWarpImplI10SimpleLoadI6__halffE11SimpleStoreIS4_fEfLi1ELi1ELi1ELi2ELb1ELNS1_9AlgorithmE0EEEvT_T0_ll,"ax",@progbits
	.align	128
        .global         _ZN7oneflow4cuda7softmax15SoftmaxWarpImplI10SimpleLoadI6__halffE11SimpleStoreIS4_fEfLi1ELi1ELi1ELi2ELb1ELNS1_9AlgorithmE0EEEvT_T0_ll
        .type           _ZN7oneflow4cuda7softmax15SoftmaxWarpImplI10SimpleLoadI6__halffE11SimpleStoreIS4_fEfLi1ELi1ELi1ELi2ELb1ELNS1_9AlgorithmE0EEEvT_T0_ll,@function
        .size           _ZN7oneflow4cuda7softmax15SoftmaxWarpImplI10SimpleLoadI6__halffE11SimpleStoreIS4_fEfLi1ELi1ELi1ELi2ELb1ELNS1_9AlgorithmE0EEEvT_T0_ll,(.L_x_15413 - _ZN7oneflow4cuda7softmax15SoftmaxWarpImplI10SimpleLoadI6__halffE11SimpleStoreIS4_fEfLi1ELi1ELi1ELi2ELb1ELNS1_9AlgorithmE0EEEvT_T0_ll)
        .other          _ZN7oneflow4cuda7softmax15SoftmaxWarpImplI10SimpleLoadI6__halffE11SimpleStoreIS4_fEfLi1ELi1ELi1ELi2ELb1ELNS1_9AlgorithmE0EEEvT_T0_ll,@"STO_CUDA_ENTRY STV_DEFAULT"
_ZN7oneflow4cuda7softmax15SoftmaxWarpImplI10SimpleLoadI6__halffE11SimpleStoreIS4_fEfLi1ELi1ELi1ELi2ELb1ELNS1_9AlgorithmE0EEEvT_T0_ll:
.text._ZN7oneflow4cuda7softmax15SoftmaxWarpImplI10SimpleLoadI6__halffE11SimpleStoreIS4_fEfLi1ELi1ELi1ELi2ELb1ELNS1_9AlgorithmE0EEEvT_T0_ll:
        /* <DEDUP_REMOVED lines=24> */
.L_x_4750:
[----:B------:R-:W1:Y:S01]  /*0180*/  S2R R7, SR_TID.Y ;  /* 0x0000000000077919 */ /* 0x000e620000002200 */
[----:B------:R-:W1:Y:S08]  /*0190*/  S2UR UR4, SR_CTAID.X ;  /* 0x00000000000479c3 */ /* 0x000e700000002500 */
[----:B------:R-:W1:Y:S01]  /*01a0*/  LDC R8, c[0x0][0x364] ;  /* 0x0000d900ff087b82 */ /* 0x000e620000000800 */
[----:B------:R-:W2:Y:S07]  /*01b0*/  LDCU UR5, c[0x0][0x370] ;  /* 0x00006e00ff0577ac */ /* 0x000eae0008000800 */
[----:B------:R-:W3:Y:S01]  /*01c0*/  LDC.64 R4, c[0x0][0x3a0] ;  /* 0x0000e800ff047b82 */ /* 0x000ee20000000a00 */
[----:B-1----:R-:W-:-:S02]  /*01d0*/  IMAD R7, R8, UR4, R7 ;  /* 0x0000000408077c24 */ /* 0x002fc4000f8e0207 */
[----:B--2---:R-:W-:Y:S02]  /*01e0*/  IMAD R8, R8, UR5, RZ ;  /* 0x0000000508087c24 */ /* 0x004fe4000f8e02ff */
[----:B------:R-:W-:-:S05]  /*01f0*/  IMAD.SHL.U32 R7, R7, 0x2, RZ ;  /* 0x0000000207077824 */ /* 0x000fca00078e00ff */
[----:B------:R-:W-:Y:S02]  /*0200*/  SHF.R.S32.HI R6, RZ, 0x1f, R7 ;  /* 0x0000001fff067819 */ /* 0x000fe40000011407 */
[----:B---3--:R-:W-:-:S04]  /*0210*/  ISETP.GE.U32.AND P0, PT, R7, R4, PT ;  /* 0x000000040700720c */ /* 0x008fc80003f06070 */
[----:B------:R-:W-:-:S13]  /*0220*/  ISETP.GE.AND.EX P0, PT, R6, R5, PT, P0 ;  /* 0x000000050600720c */ /* 0x000fda0003f06300 */
[----:B------:R-:W-:Y:S05]  /*0230*/  @P0 EXIT ;  /* 0x000000000000094d */ /* 0x000fea0003800000 */
[----:B------:R-:W-:Y:S01]  /*0240*/  IMAD.SHL.U32 R8, R8, 0x2, RZ ;  /* 0x0000000208087824 */ /* 0x000fe200078e00ff */
[----:B------:R-:W-:Y:S04]  /*0250*/  BSSY.RECONVERGENT B0, `(.L_x_4751) ;  /* 0x0000028000007945 */ /* 0x000fe80003800200 */
[----:B------:R-:W-:Y:S02]  /*0260*/  IADD3 R17, P0, PT, R8, R7, RZ ;  /* 0x0000000708117210 */ /* 0x000fe40007f1e0ff */
[----:B------:R-:W-:Y:S02]  /*0270*/  SHF.R.S32.HI R9, RZ, 0x1f, R8 ;  /* 0x0000001fff097819 */ /* 0x000fe40000011408 */
[----:B------:R-:W-:Y:S02]  /*0280*/  ISETP.GT.U32.AND P1, PT, R17, R4, PT ;  /* 0x000000041100720c */ /* 0x000fe40003f24070 */
[----:B------:R-:W-:-:S02]  /*0290*/  IADD3.X R10, PT, PT, R9, R6, RZ, P0, !PT ;  /* 0x00000006090a7210 */ /* 0x000fc400007fe4ff */
[CC--:B------:R-:W-:Y:S02]  /*02a0*/  ISETP.GE.U32.AND P0, PT, R17.reuse, R4.reuse, PT ;  /* 0x000000041100720c */ /* 0x0c0fe40003f06070 */
[CC--:B------:R-:W-:Y:S02]  /*02b0*/  ISETP.GT.AND.EX P1, PT, R10.reuse, R5.reuse, PT, P1 ;  /* 0x000000050a00720c */ /* 0x0c0fe40003f24310 */
[CC--:B------:R-:W-:Y:S02]  /*02c0*/  ISETP.GE.AND.EX P0, PT, R10.reuse, R5.reuse, PT, P0 ;  /* 0x000000050a00720c */ /* 0x0c0fe40003f06300 */
[----:B------:R-:W-:Y:S02]  /*02d0*/  SEL R3, R17, R4, P1 ;  /* 0x0000000411037207 */ /* 0x000fe40000800000 */
[----:B------:R-:W-:Y:S02]  /*02e0*/  SEL R12, RZ, 0x1, P0 ;  /* 0x00000001ff0c7807 */ /* 0x000fe40000000000 */
[----:B------:R-:W-:-:S02]  /*02f0*/  SEL R5, R10, R5, P1 ;  /* 0x000000050a057207 */ /* 0x000fc40000800000 */
        /* <DEDUP_REMOVED lines=9> */
[----:B-1----:R-:W-:-:S06]  /*0390*/  VIADD R4, R0, 0xffffffe ;  /* 0x0ffffffe00047836 */ /* 0x002fcc0000000000 */
[----:B------:R1:W2:Y:S02]  /*03a0*/  F2I.FTZ.U32.TRUNC.NTZ R5, R4 ;  /* 0x0000000400057305 */ /* 0x0002a4000021f000 */
[----:B-1----:R-:W-:Y:S01]  /*03b0*/  MOV R4, RZ ;  /* 0x000000ff00047202 */ /* 0x002fe20000000f00 */
[----:B--2---:R-:W-:-:S04]  /*03c0*/  IMAD R11, R11, R5, RZ ;  /* 0x000000050b0b7224 */ /* 0x004fc800078e02ff */
[----:B------:R-:W-:-:S06]  /*03d0*/  IMAD.HI.U32 R2, R5, R11, R4 ;  /* 0x0000000b05027227 */ /* 0x000fcc00078e0004 */
[----:B------:R-:W-:-:S04]  /*03e0*/  IMAD.HI.U32 R2, R2, R3, RZ ;  /* 0x0000000302027227 */ /* 0x000fc800078e00ff */
[----:B------:R-:W-:-:S04]  /*03f0*/  IMAD.MOV R5, RZ, RZ, -R2 ;  /* 0x000000ffff057224 */ /* 0x000fc800078e0a02 */
[----:B------:R-:W-:-:S05]  /*0400*/  IMAD R3, R8, R5, R3 ;  /* 0x0000000508037224 */ /* 0x000fca00078e0203 */
[----:B------:R-:W-:-:S13]  /*0410*/  ISETP.GE.U32.AND P0, PT, R3, R8, PT ;  /* 0x000000080300720c */ /* 0x000fda0003f06070 */
[----:B------:R-:W-:Y:S01]  /*0420*/  @P0 IMAD.IADD R3, R3, 0x1, -R8 ;  /* 0x0000000103030824 */ /* 0x000fe200078e0a08 */
[----:B------:R-:W-:-:S04]  /*0430*/  @P0 IADD3 R2, PT, PT, R2, 0x1, RZ ;  /* 0x0000000102020810 */ /* 0x000fc80007ffe0ff */
[----:B------:R-:W-:Y:S01]  /*0440*/  ISETP.GE.U32.AND P1, PT, R3, R8, PT ;  /* 0x000000080300720c */ /* 0x000fe20003f26070 */
[----:B------:R-:W-:-:S12]  /*0450*/  IMAD.MOV.U32 R3, RZ, RZ, RZ ;  /* 0x000000ffff037224 */ /* 0x000fd800078e00ff */
[----:B------:R-:W-:Y:S01]  /*0460*/  @P1 VIADD R2, R2, 0x1 ;  /* 0x0000000102021836 */ /* 0x000fe20000000000 */
[----:B------:R-:W-:Y:S01]  /*0470*/  @!P2 LOP3.LUT R2, RZ, R8, RZ, 0x33, !PT ;  /* 0x00000008ff02a212 */ /* 0x000fe200078e33ff */
[----:B------:R-:W-:Y:S06]  /*0480*/  BRA `(.L_x_4753) ;  /* 0x0000000000107947 */ /* 0x000fec0003800000 */
.L_x_4752:
[----:B------:R-:W-:-:S07]  /*0490*/  MOV R0, 0x4b0 ;  /* 0x000004b000007802 */ /* 0x000fce0000000f00 */
[----:B0-----:R-:W-:Y:S05]  /*04a0*/  CALL.REL.NOINC `($__internal_95_$__cuda_sm20_div_u64) ;  /* 0x0000001400ec7944 */ /* 0x001fea0003c00000 */
[----:B------:R-:W-:Y:S01]  /*04b0*/  MOV R2, R4 ;  /* 0x0000000400027202 */ /* 0x000fe20000000f00 */
[----:B------:R-:W-:-:S07]  /*04c0*/  IMAD.MOV.U32 R3, RZ, RZ, R5 ;  /* 0x000000ffff037224 */ /* 0x000fce00078e0005 */
.L_x_4753:
[----:B------:R-:W-:Y:S05]  /*04d0*/  BSYNC.RECONVERGENT B0 ;  /* 0x0000000000007941 */ /* 0x000fea0003800200 */
.L_x_4751:
[----:B------:R-:W-:Y:S01]  /*04e0*/  IADD3 R12, P1, PT, R2, R12, RZ ;  /* 0x0000000c020c7210 */ /* 0x000fe20007f3e0ff */
[----:B------:R-:W1:Y:S01]  /*04f0*/  S2R R4, SR_TID.X ;  /* 0x0000000000047919 */ /* 0x000e620000002100 */
[----:B------:R-:W2:Y:S01]  /*0500*/  LDC.64 R14, c[0x0][0x358] ;  /* 0x0000d600ff0e7b82 */ /* 0x000ea20000000a00 */
[----:B------:R-:W-:Y:S01]  /*0510*/  BSSY.RECONVERGENT B0, `(.L_x_4754) ;  /* 0x0000080000007945 */ /* 0x000fe20003800200 */
        /* <DEDUP_REMOVED lines=9> */
[----:B------:R-:W4:Y:S08]  /*05b0*/  LDC.64 R20, c[0x0][0x380] ;  /* 0x0000e000ff147b82 */ /* 0x000f300000000a00 */
[----:B------:R-:W5:Y:S01]  /*05c0*/  LDC.64 R2, c[0x0][0x388] ;  /* 0x0000e200ff027b82 */ /* 0x000f620000000a00 */
[----:B-1----:R-:W-:-:S04]  /*05d0*/  ISETP.GE.U32.AND P4, PT, R4, UR4, PT ;  /* 0x0000000404007c0c */ /* 0x002fc8000bf86070 */
[----:B------:R-:W-:-:S13]  /*05e0*/  ISETP.GE.AND.EX P4, PT, RZ, UR5, PT, P4 ;  /* 0x00000005ff007c0c */ /* 0x000fda000bf86340 */
[-C--:B---3--:R-:W-:Y:S01]  /*05f0*/  @!P4 IMAD R0, R6, R22.reuse, RZ ;  /* 0x000000160600c224 */ /* 0x088fe200078e02ff */
[----:B--2---:R-:W-:Y:S01]  /*0600*/  @!P4 R2UR UR4, R14 ;  /* 0x000000000e04c2ca */ /* 0x004fe200000e0000 */
[----:B------:R-:W-:Y:S01]  /*0610*/  @!P4 IMAD.MOV.U32 R5, RZ, RZ, RZ ;  /* 0x000000ffff05c224 */ /* 0x000fe200078e00ff */
[----:B------:R-:W-:Y:S01]  /*0620*/  @!P4 R2UR UR5, R15 ;  /* 0x000000000f05c2ca */ /* 0x000fe200000e0000 */
[C---:B------:R-:W-:Y:S01]  /*0630*/  @!P4 IMAD R11, R7.reuse, R23, R0 ;  /* 0x00000017070bc224 */ /* 0x040fe200078e0200 */
[----:B------:R-:W5:Y:S01]  /*0640*/  @!P4 LDC.64 R18, c[0x0][0x388] ;  /* 0x0000e200ff12cb82 */ /* 0x000f620000000a00 */
[----:B------:R-:W-:-:S05]  /*0650*/  @!P4 IMAD.WIDE.U32 R22, R7, R22, R4 ;  /* 0x000000160716c225 */ /* 0x000fca00078e0004 */
[----:B------:R-:W-:Y:S02]  /*0660*/  @!P4 IADD3 R0, PT, PT, R23, R11, RZ ;  /* 0x0000000b1700c210 */ /* 0x000fe40007ffe0ff */
[----:B----4-:R-:W-:-:S04]  /*0670*/  @!P4 LEA R24, P0, R22, R20, 0x1 ;  /* 0x000000141618c211 */ /* 0x010fc800078008ff */
[----:B------:R-:W-:Y:S02]  /*0680*/  @!P4 LEA.HI.X R25, R22, R21, R0, 0x1, P0 ;  /* 0x000000151619c211 */ /* 0x000fe400000f0c00 */
[----:B------:R-:W1:Y:S03]  /*0690*/  LDC.64 R20, c[0x0][0x380] ;  /* 0x0000e000ff147b82 */ /* 0x000e660000000a00 */
[----:B------:R-:W2:Y:S01]  /*06a0*/  @!P4 LDG.E.U16 R24, desc[UR4][R24.64] ;  /* 0x000000041818c981 */ /* 0x000ea2000c1e1500 */
[----:B-----5:R-:W-:-:S04]  /*06b0*/  @!P4 IMAD.WIDE.U32 R18, R7, R2, R18 ;  /* 0x000000020712c225 */ /* 0x020fc800078e0012 */
[----:B------:R-:W-:Y:S01]  /*06c0*/  @!P4 IMAD R2, R6, R2, RZ ;  /* 0x000000020602c224 */ /* 0x000fe200078e02ff */
[----:B------:R-:W-:-:S03]  /*06d0*/  @!P4 IADD3 R0, P0, PT, R4, R18, RZ ;  /* 0x000000120400c210 */ /* 0x000fc60007f1e0ff */
[----:B------:R-:W-:-:S04]  /*06e0*/  @!P4 IMAD R3, R7, R3, R2 ;  /* 0x000000030703c224 */ /* 0x000fc800078e0202 */
[----:B------:R-:W-:Y:S01]  /*06f0*/  @!P4 IMAD.X R18, R3, 0x1, R19, P0 ;  /* 0x000000010312c824 */ /* 0x000fe200000e0613 */
[----:B-1----:R-:W-:-:S04]  /*0700*/  @!P4 LEA R20, P0, R0, R20, 0x1 ;  /* 0x000000140014c211 */ /* 0x002fc800078008ff */
[----:B------:R-:W-:-:S05]  /*0710*/  @!P4 LEA.HI.X R21, R0, R21, R18, 0x1, P0 ;  /* 0x000000150015c211 */ /* 0x000fca00000f0c12 */
[----:B------:R-:W3:Y:S01]  /*0720*/  @!P4 LDG.E.U16 R20, desc[UR4][R20.64] ;  /* 0x000000041414c981 */ /* 0x000ee2000c1e1500 */
[----:B------:R-:W-:Y:S01]  /*0730*/  IMAD.MOV.U32 R0, RZ, RZ, -0x800000 ;  /* 0xff800000ff007424 */ /* 0x000fe200078e00ff */
[----:B------:R-:W-:Y:S01]  /*0740*/  MOV R3, 0xff800000 ;  /* 0xff80000000037802 */ /* 0x000fe20000000f00 */
[----:B------:R-:W-:Y:S01]  /*0750*/  IMAD.MOV.U32 R22, RZ, RZ, 0x3bbb989d ;  /* 0x3bbb989dff167424 */ /* 0x000fe200078e00ff */
        /* <DEDUP_REMOVED lines=9> */
[----:B------:R-:W-:Y:S01]  /*07f0*/  FFMA R18, R3, 1.4426950216293334961, -R0 ;  /* 0x3fb8aa3b03127823 */ /* 0x000fe20000000800 */
[----:B------:R-:W-:-:S03]  /*0800*/  MOV R0, 0xff800000 ;  /* 0xff80000000007802 */ /* 0x000fc60000000f00 */
[----:B------:R-:W-:Y:S01]  /*0810*/  FFMA R18, R3, 1.925963033500011079e-08, R18 ;  /* 0x32a5706003127823 */ /* 0x000fe20000000012 */
[----:B---3--:R-:W-:Y:S02]  /*0820*/  @!P4 HADD2.F32 R0, -RZ, R20.H0_H0 ;  /* 0x20000014ff00c230 */ /* 0x008fe40000004100 */
[----:B------:R-:W-:Y:S01]  /*0830*/  IMAD.MOV.U32 R3, RZ, RZ, -0x800000 ;  /* 0xff800000ff037424 */ /* 0x000fe200078e00ff */
[----:B------:R-:W1:Y:S02]  /*0840*/  MUFU.EX2 R11, R18 ;  /* 0x00000012000b7308 */ /* 0x000e640000000800 */
[----:B------:R-:W-:-:S05]  /*0850*/  @!P4 FMNMX R3, R0, -INF , !PT ;  /* 0xff8000000003c809 */ /* 0x000fca0007800000 */
[----:B------:R-:W-:-:S04]  /*0860*/  FADD R3, -R3, R0 ;  /* 0x0000000003037221 */ /* 0x000fc80000000100 */
[----:B------:R-:W-:-:S04]  /*0870*/  FFMA.SAT R0, R3, R22, 0.5 ;  /* 0x3f00000003007423 */ /* 0x000fc80000002016 */
[----:B------:R-:W-:Y:S01]  /*0880*/  FFMA.RM R0, R0, R13, 12582913 ;  /* 0x4b40000100007423 */ /* 0x000fe2000000400d */
[----:B-1----:R-:W-:-:S03]  /*0890*/  FMUL R2, R2, R11 ;  /* 0x0000000b02027220 */ /* 0x002fc60000400000 */
[C---:B------:R-:W-:Y:S01]  /*08a0*/  FADD R20, R0.reuse, -12583039 ;  /* 0xcb40007f00147421 */ /* 0x040fe20000000000 */
[----:B------:R-:W-:Y:S01]  /*08b0*/  SHF.L.U32 R0, R0, 0x17, RZ ;  /* 0x0000001700007819 */ /* 0x000fe200000006ff */
[----:B------:R-:W-:Y:S02]  /*08c0*/  FADD R19, RZ, R2 ;  /* 0x00000002ff137221 */ /* 0x000fe40000000000 */
[C---:B------:R-:W-:Y:S02]  /*08d0*/  FFMA R20, R3.reuse, 1.4426950216293334961, -R20 ;  /* 0x3fb8aa3b03147823 */ /* 0x040fe40000000814 */
[----:B------:R-:W1:Y:S02]  /*08e0*/  MUFU.RCP R11, R19 ;  /* 0x00000013000b7308 */ /* 0x000e640000001000 */
[----:B------:R-:W-:-:S06]  /*08f0*/  FFMA R20, R3, 1.925963033500011079e-08, R20 ;  /* 0x32a5706003147823 */ /* 0x000fcc0000000014 */
[----:B------:R-:W2:Y:S08]  /*0900*/  MUFU.EX2 R3, R20 ;  /* 0x0000001400037308 */ /* 0x000eb00000000800 */
[----:B------:R-:W3:Y:S01]  /*0910*/  FCHK P0, R2, R19 ;  /* 0x0000001302007302 */ /* 0x000ee20000000000 */
[----:B-1----:R-:W-:-:S04]  /*0920*/  FFMA R18, -R19, R11, 1 ;  /* 0x3f80000013127423 */ /* 0x002fc8000000010b */
[----:B------:R-:W-:-:S04]  /*0930*/  FFMA R13, R11, R18, R11 ;  /* 0x000000120b0d7223 */ /* 0x000fc8000000000b */
[----:B------:R-:W-:Y:S01]  /*0940*/  FFMA R18, R2, R13, RZ ;  /* 0x0000000d02127223 */ /* 0x000fe200000000ff */
[----:B--2---:R-:W-:-:S03]  /*0950*/  FMUL R0, R0, R3 ;  /* 0x0000000300007220 */ /* 0x004fc60000400000 */
[----:B------:R-:W-:Y:S01]  /*0960*/  FFMA R3, -R19, R18, R2 ;  /* 0x0000001213037223 */ /* 0x000fe20000000102 */
[----:B------:R-:W-:-:S03]  /*0970*/  FADD R11, RZ, R0 ;  /* 0x00000000ff0b7221 */ /* 0x000fc60000000000 */
[----:B------:R-:W-:Y:S01]  /*0980*/  FFMA R13, R13, R3, R18 ;  /* 0x000000030d0d7223 */ /* 0x000fe20000000012 */
[----:B---3--:R-:W-:Y:S06]  /*0990*/  @!P0 BRA `(.L_x_4757) ;  /* 0x0000000000108947 */ /* 0x008fec0003800000 */
[----:B------:R-:W-:Y:S01]  /*09a0*/  IMAD.MOV.U32 R3, RZ, RZ, R19 ;  /* 0x000000ffff037224 */ /* 0x000fe200078e0013 */
[----:B------:R-:W-:-:S07]  /*09b0*/  MOV R18, 0x9d0 ;  /* 0x000009d000127802 */ /* 0x000fce0000000f00 */
[----:B0-----:R-:W-:Y:S05]  /*09c0*/  CALL.REL.NOINC `($__internal_96_$__cuda_sm3x_div_rn_noftz_f32_slowpath) ;  /* 0x0000001400b47944 */ /* 0x001fea0003c00000 */
[----:B------:R-:W-:-:S07]  /*09d0*/  IMAD.MOV.U32 R13, RZ, RZ, R19 ;  /* 0x000000ffff0d7224 */ /* 0x000fce00078e0013 */
.L_x_4757:
[----:B------:R-:W-:Y:S05]  /*09e0*/  BSYNC.RECONVERGENT B1 ;  /* 0x0000000000017941 */ /* 0x000fea0003800200 */
.L_x_4756:
[----:B------:R1:W2:Y:S01]  /*09f0*/  MUFU.RCP R20, R11 ;  /* 0x0000000b00147308 */ /* 0x0002a20000001000 */
[----:B------:R-:W-:Y:S04]  /*0a00*/  BSSY.RECONVERGENT B1, `(.L_x_4758) ;  /* 0x000000f000017945 */ /* 0x000fe80003800200 */
[----:B------:R-:W-:Y:S05]  /*0a10*/  @P4 BRA `(.L_x_4759) ;  /* 0x0000000000344947 */ /* 0x000fea0003800000 */
[----:B------:R-:W3:Y:S01]  /*0a20*/  LDCU.128 UR4, c[0x0][0x390] ;  /* 0x00007200ff0477ac */ /* 0x000ee20008000c00 */
[----:B------:R-:W-:Y:S01]  /*0a30*/  MOV R2, R4 ;  /* 0x0000000400027202 */ /* 0x000fe20000000f00 */
[----:B------:R-:W-:Y:S01]  /*0a40*/  IMAD.MOV.U32 R3, RZ, RZ, RZ ;  /* 0x000000ffff037224 */ /* 0x000fe200078e00ff */
[----:B------:R-:W-:Y:S01]  /*0a50*/  F2FP.F16.F32.PACK_AB R13, RZ, R13 ;  /* 0x0000000dff0d723e */ /* 0x000fe200000000ff */
[----:B---3--:R-:W-:Y:S02]  /*0a60*/  IMAD R18, R6, UR6, RZ ;  /* 0x0000000606127c24 */ /* 0x008fe4000f8e02ff */
        /* <DEDUP_REMOVED lines=8> */
.L_x_4759:
[----:B------:R-:W-:Y:S05]  /*0af0*/  BSYNC.RECONVERGENT B1 ;  /* 0x0000000000017941 */ /* 0x000fea0003800200 */
.L_x_4758:
[----:B------:R-:W4:Y:S01]  /*0b00*/  LDCU.64 UR4, c[0x0][0x3a8] ;  /* 0x00007500ff0477ac */ /* 0x000f220008000a00 */
[----:B------:R-:W5:Y:S01]  /*0b10*/  FCHK P0, R0, R11 ;  /* 0x0000000b00007302 */ /* 0x000f620000000000 */
[----:B--2---:R-:W-:Y:S01]  /*0b20*/  FFMA R3, -R11, R20, 1 ;  /* 0x3f8000000b037423 */ /* 0x004fe20000000114 */
[----:B------:R-:W-:Y:S03]  /*0b30*/  BSSY.RECONVERGENT B1, `(.L_x_4760) ;  /* 0x000000d000017945 */ /* 0x000fe60003800200 */
[----:B------:R-:W-:-:S04]  /*0b40*/  FFMA R3, R20, R3, R20 ;  /* 0x0000000314037223 */ /* 0x000fc80000000014 */
[----:B------:R-:W-:-:S04]  /*0b50*/  FFMA R2, R0, R3, RZ ;  /* 0x0000000300027223 */ /* 0x000fc800000000ff */
[----:B---3--:R-:W-:Y:S01]  /*0b60*/  FFMA R13, -R11, R2, R0 ;  /* 0x000000020b0d7223 */ /* 0x008fe20000000100 */
[----:B----4-:R-:W-:-:S03]  /*0b70*/  ISETP.GE.U32.AND P4, PT, R4, UR4, PT ;  /* 0x0000000404007c0c */ /* 0x010fc6000bf86070 */
[----:B------:R-:W-:Y:S01]  /*0b80*/  FFMA R18, R3, R13, R2 ;  /* 0x0000000d03127223 */ /* 0x000fe20000000002 */
[----:B------:R-:W-:Y:S01]  /*0b90*/  ISETP.GE.AND.EX P4, PT, RZ, UR5, PT, P4 ;  /* 0x00000005ff007c0c */ /* 0x000fe2000bf86340 */
[----:B-----5:R-:W-:-:S12]  /*0ba0*/  @!P0 BRA `(.L_x_4761) ;  /* 0x0000000000148947 */ /* 0x020fd80003800000 */
[----:B------:R-:W-:Y:S01]  /*0bb0*/  MOV R2, R0 ;  /* 0x0000000000027202 */ /* 0x000fe20000000f00 */
[----:B------:R-:W-:Y:S01]  /*0bc0*/  IMAD.MOV.U32 R3, RZ, RZ, R11 ;  /* 0x000000ffff037224 */ /* 0x000fe200078e000b */
[----:B------:R-:W-:-:S07]  /*0bd0*/  MOV R18, 0xbf0 ;  /* 0x00000bf000127802 */ /* 0x000fce0000000f00 */
[----:B01----:R-:W-:Y:S05]  /*0be0*/  CALL.REL.NOINC `($__internal_96_$__cuda_sm3x_div_rn_noftz_f32_slowpath) ;  /* 0x00000014002c7944 */ /* 0x003fea0003c00000 */
[----:B------:R-:W-:-:S07]  /*0bf0*/  IMAD.MOV.U32 R18, RZ, RZ, R19 ;  /* 0x000000ffff127224 */ /* 0x000fce00078e0013 */
.L_x_4761:
[----:B------:R-:W-:Y:S05]  /*0c00*/  BSYNC.RECONVERGENT B1 ;  /* 0x0000000000017941 */ /* 0x000fea0003800200 */
.L_x_4760:
[----:B------:R-:W-:Y:S01]  /*0c10*/  MOV R13, R17 ;  /* 0x00000011000d7202 */ /* 0x000fe20000000f00 */
[----:B-1----:R-:W-:Y:S01]  /*0c20*/  IMAD.MOV.U32 R11, RZ, RZ, R10 ;  /* 0x000000ffff0b7224 */ /* 0x002fe200078e000a */
[----:B------:R-:W-:Y:S06]  /*0c30*/  @P4 BRA `(.L_x_4755) ;  /* 0x0000000000344947 */ /* 0x000fec0003800000 */
[----:B------:R-:W1:Y:S01]  /*0c40*/  LDC.64 R2, c[0x0][0x398] ;  /* 0x0000e600ff027b82 */ /* 0x000e620000000a00 */
[----:B------:R-:W2:Y:S01]  /*0c50*/  LDCU.128 UR4, c[0x0][0x390] ;  /* 0x00007200ff0477ac */ /* 0x000ea20008000c00 */
[----:B------:R-:W-:Y:S01]  /*0c60*/  F2FP.F16.F32.PACK_AB R18, RZ, R18 ;  /* 0x00000012ff12723e */ /* 0x000fe200000000ff */
[----:B--2---:R-:W-:Y:S02]  /*0c70*/  IMAD R0, R6, UR6, RZ ;  /* 0x0000000606007c24 */ /* 0x004fe4000f8e02ff */
[----:B-1----:R-:W-:Y:S01]  /*0c80*/  IMAD.WIDE.U32 R2, R7, UR6, R2 ;  /* 0x0000000607027c25 */ /* 0x002fe2000f8e0002 */
[----:B------:R-:W-:-:S03]  /*0c90*/  R2UR UR6, R14 ;  /* 0x000000000e0672ca */ /* 0x000fc600000e0000 */
[----:B------:R-:W-:Y:S01]  /*0ca0*/  IMAD R7, R7, UR7, R0 ;  /* 0x0000000707077c24 */ /* 0x000fe2000f8e0200 */
[----:B------:R-:W-:Y:S02]  /*0cb0*/  IADD3 R0, P0, PT, R4, R2, RZ ;  /* 0x0000000204007210 */ /* 0x000fe40007f1e0ff */
[----:B------:R-:W-:-:S03]  /*0cc0*/  R2UR UR7, R15 ;  /* 0x000000000f0772ca */ /* 0x000fc600000e0000 */
[----:B------:R-:W-:Y:S01]  /*0cd0*/  IMAD.X R3, R7, 0x1, R3, P0 ;  /* 0x0000000107037824 */ /* 0x000fe200000e0603 */
[----:B------:R-:W-:-:S04]  /*0ce0*/  LEA R2, P0, R0, UR4, 0x1 ;  /* 0x0000000400027c11 */ /* 0x000fc8000f8008ff */
[----:B------:R-:W-:-:S05]  /*0cf0*/  LEA.HI.X R3, R0, UR5, R3, 0x1, P0 ;  /* 0x0000000500037c11 */ /* 0x000fca00080f0c03 */
[----:B------:R3:W-:Y:S04]  /*0d00*/  STG.E.U16 desc[UR6][R2.64], R18 ;  /* 0x0000001202007986 */ /* 0x0007e8000c101506 */
.L_x_4755:
[----:B------:R-:W-:Y:S05]  /*0d10*/  BSYNC.RECONVERGENT B0 ;  /* 0x0000000000007941 */ /* 0x000fea0003800200 */
.L_x_4754:
[----:B------:R-:W4:Y:S01]  /*0d20*/  LDC.64 R6, c[0x0][0x398] ;  /* 0x0000e600ff067b82 */ /* 0x000f220000000a00 */
[----:B------:R-:W-:-:S04]  /*0d30*/  ISETP.NE.U32.AND P0, PT, R12, RZ, PT ;  /* 0x000000ff0c00720c */ /* 0x000fc80003f05070 */
[----:B------:R-:W-:-:S13]  /*0d40*/  ISETP.NE.AND.EX P0, PT, R16, RZ, PT, P0 ;  /* 0x000000ff1000720c */ /* 0x000fda0003f05300 */
[----:B------:R-:W-:Y:S05]  /*0d50*/  @!P0 EXIT ;  /* 0x000000000000894d */ /* 0x000fea0003800000 */
.L_x_4778:
[----:B------:R-:W5:Y:S01]  /*0d60*/  LDC.64 R16, c[0x0][0x388] ;  /* 0x0000e200ff107b82 */ /* 0x000f620000000a00 */
[----:B-1----:R-:W-:-:S04]  /*0d70*/  ISETP.GE.U32.AND P4, PT, R4, UR40, PT ;  /* 0x0000002804007c0c */ /* 0x002fc8000bf86070 */
[----:B------:R-:W-:-:S03]  /*0d80*/  ISETP.GE.AND.EX P4, PT, RZ, UR41, PT, P4 ;  /* 0x00000029ff007c0c */ /* 0x000fc6000bf86340 */
[----:B------:R-:W1:Y:S08]  /*0d90*/  LDC.64 R20, c[0x0][0x380] ;  /* 0x0000e000ff147b82 */ /* 0x000e700000000a00 */
[----:B------:R-:W0:Y:S02]  /*0da0*/  LDC.64 R22, c[0x0][0x388] ;  /* 0x0000e200ff167b82 */ /* 0x000e240000000a00 */
[----:B---3--:R-:W-:Y:S01]  /*0db0*/  @!P4 MOV R2, R4 ;  /* 0x000000040002c202 */ /* 0x008fe20000000f00 */
[----:B------:R-:W-:Y:S01]  /*0dc0*/  @!P4 IMAD.MOV.U32 R3, RZ, RZ, RZ ;  /* 0x000000ffff03c224 */ /* 0x000fe200078e00ff */
[----:B--2---:R-:W-:-:S02]  /*0dd0*/  @!P4 R2UR UR4, R14 ;  /* 0x000000000e04c2ca */ /* 0x004fc400000e0000 */
[----:B------:R-:W-:Y:S01]  /*0de0*/  @!P4 R2UR UR5, R15 ;  /* 0x000000000f05c2ca */ /* 0x000fe200000e0000 */
[-C--:B-----5:R-:W-:Y:S01]  /*0df0*/  @!P4 IMAD R0, R11, R16.reuse, RZ ;  /* 0x000000100b00c224 */ /* 0x0a0fe200078e02ff */
[----:B------:R-:W0:Y:S01]  /*0e00*/  @!P4 LDC.64 R18, c[0x0][0x388] ;  /* 0x0000e200ff12cb82 */ /* 0x000e220000000a00 */
[----:B------:R-:W-:-:S04]  /*0e10*/  @!P4 IMAD.WIDE.U32 R2, R13, R16, R2 ;  /* 0x000000100d02c225 */ /* 0x000fc800078e0002 */
[----:B------:R-:W-:Y:S01]  /*0e20*/  @!P4 IMAD R17, R13, R17, R0 ;  /* 0x000000110d11c224 */ /* 0x000fe200078e0200 */
[----:B-1----:R-:W-:-:S03]  /*0e30*/  @!P4 LEA R16, P0, R2, R20, 0x1 ;  /* 0x000000140210c211 */ /* 0x002fc600078008ff */
[----:B------:R-:W-:-:S05]  /*0e40*/  @!P4 IMAD.IADD R0, R3, 0x1, R17 ;  /* 0x000000010300c824 */ /* 0x000fca00078e0211 */
[----:B------:R-:W-:Y:S02]  /*0e50*/  @!P4 LEA.HI.X R17, R2, R21, R0, 0x1, P0 ;  /* 0x000000150211c211 */ /* 0x000fe400000f0c00 */
[----:B------:R-:W1:Y:S03]  /*0e60*/  LDC.64 R20, c[0x0][0x380] ;  /* 0x0000e000ff147b82 */ /* 0x000e660000000a00 */
[----:B------:R2:W3:Y:S01]  /*0e70*/  @!P4 LDG.E.U16 R16, desc[UR4][R16.64] ;  /* 0x000000041010c981 */ /* 0x0004e2000c1e1500 */
[----:B0-----:R-:W-:-:S04]  /*0e80*/  @!P4 IMAD.WIDE.U32 R2, R13, R22, R18 ;  /* 0x000000160d02c225 */ /* 0x001fc800078e0012 */
[----:B------:R-:W-:Y:S01]  /*0e90*/  @!P4 IMAD R22, R11, R22, RZ ;  /* 0x000000160b16c224 */ /* 0x000fe200078e02ff */
[----:B------:R-:W-:-:S03]  /*0ea0*/  @!P4 IADD3 R0, P0, PT, R4, R2, RZ ;  /* 0x000000020400c210 */ /* 0x000fc60007f1e0ff */
[----:B------:R-:W-:-:S05]  /*0eb0*/  @!P4 IMAD R23, R13, R23, R22 ;  /* 0x000000170d17c224 */ /* 0x000fca00078e0216 */
[----:B------:R-:W-:Y:S02]  /*0ec0*/  @!P4 IADD3.X R3, PT, PT, R23, R3, RZ, P0, !PT ;  /* 0x000000031703c210 */ /* 0x000fe400007fe4ff */
[----:B-1----:R-:W-:-:S04]  /*0ed0*/  @!P4 LEA R2, P0, R0, R20, 0x1 ;  /* 0x000000140002c211 */ /* 0x002fc800078008ff */
[----:B------:R-:W-:-:S05]  /*0ee0*/  @!P4 LEA.HI.X R3, R0, R21, R3, 0x1, P0 ;  /* 0x000000150003c211 */ /* 0x000fca00000f0c03 */
[----:B------:R0:W5:Y:S01]  /*0ef0*/  @!P4 LDG.E.U16 R2, desc[UR4][R2.64] ;  /* 0x000000040202c981 */ /* 0x000162000c1e1500 */
[----:B------:R-:W-:Y:S01]  /*0f00*/  IMAD.MOV.U32 R0, RZ, RZ, -0x800000 ;  /* 0xff800000ff007424 */ /* 0x000fe200078e00ff */
[----:B--2---:R-:W-:Y:S01]  /*0f10*/  MOV R17, 0xff800000 ;  /* 0xff80000000117802 */ /* 0x004fe20000000f00 */
[----:B------:R-:W-:Y:S01]  /*0f20*/  HFMA2 R19, -RZ, RZ, 3.7421875, 0 ;  /* 0x437c0000ff137431 */ /* 0x000fe200000001ff */
[----:B------:R-:W-:Y:S01]  /*0f30*/  BSSY.RECONVERGENT B0, `(.L_x_4762) ;  /* 0x0000028000007945 */ /* 0x000fe20003800200 */
[----:B0-----:R-:W-:Y:S01]  /*0f40*/  MOV R3, 0xff800000 ;  /* 0xff80000000037802 */ /* 0x001fe20000000f00 */
[----:B---3--:R-:W-:Y:S02]  /*0f50*/  @!P4 HADD2.F32 R0, -RZ, R16.H0_H0 ;  /* 0x20000010ff00c230 */ /* 0x008fe40000004100 */
[----:B------:R-:W-:-:S03]  /*0f60*/  IMAD.MOV.U32 R16, RZ, RZ, 0x3bbb989d ;  /* 0x3bbb989dff107424 */ /* 0x000fc600078e00ff */
[----:B------:R-:W-:-:S05]  /*0f70*/  @!P4 FMNMX R17, R0, -INF , !PT ;  /* 0xff8000000011c809 */ /* 0x000fca0007800000 */
[----:B------:R-:W-:-:S04]  /*0f80*/  FADD R17, -R17, R0 ;  /* 0x0000000011117221 */ /* 0x000fc80000000100 */
[----:B------:R-:W-:-:S04]  /*0f90*/  FFMA.SAT R0, R17, R16, 0.5 ;  /* 0x3f00000011007423 */ /* 0x000fc80000002010 */
[----:B------:R-:W-:-:S04]  /*0fa0*/  FFMA.RM R10, R0, R19, 12582913 ;  /* 0x4b400001000a7423 */ /* 0x000fc80000004013 */
[----:B------:R-:W-:-:S04]  /*0fb0*/  FADD R0, R10, -12583039 ;  /* 0xcb40007f0a007421 */ /* 0x000fc80000000000 */
[----:B------:R-:W-:Y:S01]  /*0fc0*/  FFMA R12, R17, 1.4426950216293334961, -R0 ;  /* 0x3fb8aa3b110c7823 */ /* 0x000fe20000000800 */
[----:B------:R-:W-:-:S03]  /*0fd0*/  IMAD.MOV.U32 R0, RZ, RZ, -0x800000 ;  /* 0xff800000ff007424 */ /* 0x000fc600078e00ff */
[----:B------:R-:W-:Y:S01]  /*0fe0*/  FFMA R12, R17, 1.925963033500011079e-08, R12 ;  /* 0x32a57060110c7823 */ /* 0x000fe2000000000c */
[----:B-----5:R-:W-:Y:S02]  /*0ff0*/  @!P4 HADD2.F32 R0, -RZ, R2.H0_H0 ;  /* 0x20000002ff00c230 */ /* 0x020fe40000004100 */
[----:B------:R-:W-:Y:S01]  /*1000*/  IMAD.SHL.U32 R2, R10, 0x800000, RZ ;  /* 0x008000000a027824 */ /* 0x000fe200078e00ff */
[----:B------:R-:W0:Y:S02]  /*1010*/  MUFU.EX2 R17, R12 ;  /* 0x0000000c00117308 */ /* 0x000e240000000800 */
[----:B------:R-:W-:-:S05]  /*1020*/  @!P4 FMNMX R3, R0, -INF , !PT ;  /* 0xff8000000003c809 */ /* 0x000fca0007800000 */
[----:B------:R-:W-:-:S04]  /*1030*/  FADD R3, -R3, R0 ;  /* 0x0000000003037221 */ /* 0x000fc80000000100 */
[----:B------:R-:W-:-:S04]  /*1040*/  FFMA.SAT R0, R3, R16, 0.5 ;  /* 0x3f00000003007423 */ /* 0x000fc80000002010 */
[----:B------:R-:W-:Y:S01]  /*1050*/  FFMA.RM R0, R0, R19, 12582913 ;  /* 0x4b40000100007423 */ /* 0x000fe20000004013 */
[----:B0-----:R-:W-:-:S03]  /*1060*/  FMUL R2, R2, R17 ;  /* 0x0000001102027220 */ /* 0x001fc60000400000 */
[C---:B------:R-:W-:Y:S01]  /*1070*/  FADD R10, R0.reuse, -12583039 ;  /* 0xcb40007f000a7421 */ /* 0x040fe20000000000 */
[----:B------:R-:W-:Y:S01]  /*1080*/  SHF.L.U32 R0, R0, 0x17, RZ ;  /* 0x0000001700007819 */ /* 0x000fe200000006ff */
[----:B------:R-:W-:Y:S02]  /*1090*/  FADD R21, RZ, R2 ;  /* 0x00000002ff157221 */ /* 0x000fe40000000000 */
[C---:B------:R-:W-:Y:S02]  /*10a0*/  FFMA R10, R3.reuse, 1.4426950216293334961, -R10 ;  /* 0x3fb8aa3b030a7823 */ /* 0x040fe4000000080a */
[----:B------:R-:W0:Y:S02]  /*10b0*/  MUFU.RCP R12, R21 ;  /* 0x00000015000c7308 */ /* 0x000e240000001000 */
[----:B------:R-:W-:-:S06]  /*10c0*/  FFMA R10, R3, 1.925963033500011079e-08, R10 ;  /* 0x32a57060030a7823 */ /* 0x000fcc000000000a */
[----:B------:R-:W1:Y:S08]  /*10d0*/  MUFU.EX2 R3, R10 ;  /* 0x0000000a00037308 */ /* 0x000e700000000800 */
[----:B------:R-:W2:Y:S01]  /*10e0*/  FCHK P0, R2, R21 ;  /* 0x0000001502007302 */ /* 0x000ea20000000000 */
[----:B0-----:R-:W-:-:S04]  /*10f0*/  FFMA R17, -R21, R12, 1 ;  /* 0x3f80000015117423 */ /* 0x001fc8000000010c */
[----:B------:R-:W-:-:S04]  /*1100*/  FFMA R19, R12, R17, R12 ;  /* 0x000000110c137223 */ /* 0x000fc8000000000c */
[----:B------:R-:W-:Y:S01]  /*1110*/  FFMA R12, R2, R19, RZ ;  /* 0x00000013020c7223 */ /* 0x000fe200000000ff */
[----:B-1----:R-:W-:-:S03]  /*1120*/  FMUL R0, R0, R3 ;  /* 0x0000000300007220 */ /* 0x002fc60000400000 */
[----:B------:R-:W-:Y:S01]  /*1130*/  FFMA R3, -R21, R12, R2 ;  /* 0x0000000c15037223 */ /* 0x000fe20000000102 */
[----:B------:R-:W-:-:S03]  /*1140*/  FADD R17, RZ, R0 ;  /* 0x00000000ff117221 */ /* 0x000fc60000000000 */
[----:B------:R-:W-:Y:S01]  /*1150*/  FFMA R12, R19, R3, R12 ;  /* 0x00000003130c7223 */ /* 0x000fe2000000000c */
[----:B--2---:R-:W-:Y:S06]  /*1160*/  @!P0 BRA `(.L_x_4763) ;  /* 0x0000000000108947 */ /* 0x004fec0003800000 */
[----:B------:R-:W-:Y:S01]  /*1170*/  IMAD.MOV.U32 R3, RZ, RZ, R21 ;  /* 0x000000ffff037224 */ /* 0x000fe200078e0015 */
[----:B------:R-:W-:-:S07]  /*1180*/  MOV R18, 0x11a0 ;  /* 0x000011a000127802 */ /* 0x000fce0000000f00 */
[----:B----4-:R-:W-:Y:S05]  /*1190*/  CALL.REL.NOINC `($__internal_96_$__cuda_sm3x_div_rn_noftz_f32_slowpath) ;  /* 0x0000000c00c07944 */ /* 0x010fea0003c00000 */
[----:B------:R-:W-:-:S07]  /*11a0*/  MOV R12, R19 ;  /* 0x00000013000c7202 */ /* 0x000fce0000000f00 */
.L_x_4763:
[----:B------:R-:W-:Y:S05]  /*11b0*/  BSYNC.RECONVERGENT B0 ;  /* 0x0000000000007941 */ /* 0x000fea0003800200 */
.L_x_4762:
[----:B------:R-:W0:Y:S01]  /*11c0*/  MUFU.RCP R2, R17 ;  /* 0x0000001100027308 */ /* 0x000e220000001000 */
[----:B------:R-:W-:Y:S01]  /*11d0*/  ISETP.GE.U32.AND P5, PT, R4, UR40, PT ;  /* 0x0000002804007c0c */ /* 0x000fe2000bfa6070 */
[----:B------:R-:W-:Y:S03]  /*11e0*/  BSSY.RECONVERGENT B0, `(.L_x_4764) ;  /* 0x0000014000007945 */ /* 0x000fe60003800200 */
[----:B------:R-:W-:-:S03]  /*11f0*/  ISETP.GE.AND.EX P5, PT, RZ, UR41, PT, P5 ;  /* 0x00000029ff007c0c */ /* 0x000fc6000bfa6350 */
[----:B------:R1:W2:Y:S01]  /*1200*/  FCHK P0, R0, R17 ;  /* 0x0000001100007302 */ /* 0x0002a20000000000 */
[----:B0-----:R-:W-:-:S04]  /*1210*/  FFMA R3, -R17, R2, 1 ;  /* 0x3f80000011037423 */ /* 0x001fc80000000102 */
[----:B------:R-:W-:-:S04]  /*1220*/  FFMA R21, R2, R3, R2 ;  /* 0x0000000302157223 */ /* 0x000fc80000000002 */
[----:B------:R-:W-:-:S04]  /*1230*/  FFMA R10, R0, R21, RZ ;  /* 0x00000015000a7223 */ /* 0x000fc800000000ff */
[----:B------:R-:W-:Y:S01]  /*1240*/  FFMA R16, -R17, R10, R0 ;  /* 0x0000000a11107223 */ /* 0x000fe20000000100 */
[----:B-12---:R-:W-:Y:S06]  /*1250*/  @P4 BRA `(.L_x_4765) ;  /* 0x0000000000304947 */ /* 0x006fec0003800000 */
        /* <DEDUP_REMOVED lines=12> */
.L_x_4765:
[----:B------:R-:W-:Y:S05]  /*1320*/  BSYNC.RECONVERGENT B0 ;  /* 0x0000000000007941 */ /* 0x000fea0003800200 */
.L_x_4764:
[----:B------:R-:W-:Y:S01]  /*1330*/  BSSY.RECONVERGENT B0, `(.L_x_4766) ;  /* 0x0000008000007945 */ /* 0x000fe20003800200 */
[----:B------:R-:W-:-:S03]  /*1340*/  FFMA R16, R21, R16, R10 ;  /* 0x0000001015107223 */ /* 0x000fc6000000000a */
[----:B------:R-:W-:Y:S05]  /*1350*/  @!P0 BRA `(.L_x_4767) ;  /* 0x0000000000148947 */ /* 0x000fea0003800000 */
[----:B------:R-:W-:Y:S01]  /*1360*/  MOV R2, R0 ;  /* 0x0000000000027202 */ /* 0x000fe20000000f00 */
[----:B------:R-:W-:Y:S01]  /*1370*/  IMAD.MOV.U32 R3, RZ, RZ, R17 ;  /* 0x000000ffff037224 */ /* 0x000fe200078e0011 */
[----:B0-----:R-:W-:-:S07]  /*1380*/  MOV R18, 0x13a0 ;  /* 0x000013a000127802 */ /* 0x001fce0000000f00 */
[----:B----4-:R-:W-:Y:S05]  /*1390*/  CALL.REL.NOINC `($__internal_96_$__cuda_sm3x_div_rn_noftz_f32_slowpath) ;  /* 0x0000000c00407944 */ /* 0x010fea0003c00000 */
[----:B------:R-:W-:-:S07]  /*13a0*/  MOV R16, R19 ;  /* 0x0000001300107202 */ /* 0x000fce0000000f00 */
.L_x_4767:
[----:B------:R-:W-:Y:S05]  /*13b0*/  BSYNC.RECONVERGENT B0 ;  /* 0x0000000000007941 */ /* 0x000fea0003800200 */
.L_x_4766:
[----:B------:R-:W1:Y:S01]  /*13c0*/  LDC.64 R22, c[0x0][0x388] ;  /* 0x0000e200ff167b82 */ /* 0x000e620000000a00 */
[----:B------:R-:W-:Y:S01]  /*13d0*/  ISETP.GE.U32.AND P4, PT, R4, UR40, PT ;  /* 0x0000002804007c0c */ /* 0x000fe2000bf86070 */
[----:B------:R-:W-:Y:S01]  /*13e0*/  BSSY.RECONVERGENT B0, `(.L_x_4768) ;  /* 0x0000016000007945 */ /* 0x000fe20003800200 */
[----:B------:R-:W-:Y:S02]  /*13f0*/  IADD3 R21, P0, PT, R8, R13, RZ ;  /* 0x0000000d08157210 */ /* 0x000fe40007f1e0ff */
[----:B------:R-:W-:-:S03]  /*1400*/  ISETP.GE.AND.EX P4, PT, RZ, UR41, PT, P4 ;  /* 0x00000029ff007c0c */ /* 0x000fc6000bf86340 */
[----:B------:R-:W2:Y:S01]  /*1410*/  LDC.64 R2, c[0x0][0x380] ;  /* 0x0000e000ff027b82 */ /* 0x000ea20000000a00 */
[----:B------:R-:W-:-:S09]  /*1420*/  IMAD.X R17, R9, 0x1, R11, P0 ;  /* 0x0000000109117824 */ /* 0x000fd200000e060b */
[----:B0-----:R-:W-:Y:S01]  /*1430*/  @!P4 MOV R18, R4 ;  /* 0x000000040012c202 */ /* 0x001fe20000000f00 */
[----:B------:R-:W-:Y:S02]  /*1440*/  @!P4 IMAD.MOV.U32 R19, RZ, RZ, RZ ;  /* 0x000000ffff13c224 */ /* 0x000fe400078e00ff */
[-C--:B-1----:R-:W-:Y:S02]  /*1450*/  @!P4 IMAD R0, R17, R22.reuse, RZ ;  /* 0x000000161100c224 */ /* 0x082fe400078e02ff */
[----:B------:R-:W-:-:S04]  /*1460*/  @!P4 IMAD.WIDE.U32 R18, R21, R22, R18 ;  /* 0x000000161512c225 */ /* 0x000fc800078e0012 */
[----:B------:R-:W-:Y:S01]  /*1470*/  @!P4 IMAD R23, R21, R23, R0 ;  /* 0x000000171517c224 */ /* 0x000fe200078e0200 */
[----:B------:R-:W-:Y:S06]  /*1480*/  @P5 BRA `(.L_x_4769) ;  /* 0x00000000002c5947 */ /* 0x000fec0003800000 */
[----:B------:R-:W-:Y:S01]  /*1490*/  IMAD R0, R11, UR38, RZ ;  /* 0x000000260b007c24 */ /* 0x000fe2000f8e02ff */
[----:B------:R-:W-:Y:S01]  /*14a0*/  R2UR UR4, R14 ;  /* 0x000000000e0472ca */ /* 0x000fe200000e0000 */
[----:B----4-:R-:W-:Y:S01]  /*14b0*/  IMAD.WIDE.U32 R10, R13, UR38, R6 ;  /* 0x000000260d0a7c25 */ /* 0x010fe2000f8e0006 */
        /* <DEDUP_REMOVED lines=8> */
.L_x_4769:
[----:B------:R-:W-:Y:S05]  /*1540*/  BSYNC.RECONVERGENT B0 ;  /* 0x0000000000007941 */ /* 0x000fea0003800200 */
.L_x_4768:
[----:B------:R-:W-:Y:S01]  /*1550*/  @!P4 R2UR UR4, R14 ;  /* 0x000000000e04c2ca */ /* 0x000fe200000e0000 */
[----:B------:R-:W-:Y:S01]  /*1560*/  @!P4 IMAD.IADD R0, R19, 0x1, R23 ;  /* 0x000000011300c824 */ /* 0x000fe200078e0217 */
[----:B------:R-:W-:Y:S01]  /*1570*/  @!P4 R2UR UR5, R15 ;  /* 0x000000000f05c2ca */ /* 0x000fe200000e0000 */
[----:B------:R-:W1:Y:S01]  /*1580*/  LDC.64 R12, c[0x0][0x388] ;  /* 0x0000e200ff0c7b82 */ /* 0x000e620000000a00 */
[----:B--2---:R-:W-:-:S04]  /*1590*/  @!P4 LEA R2, P0, R18, R2, 0x1 ;  /* 0x000000021202c211 */ /* 0x004fc800078008ff */
[----:B------:R-:W-:-:S03]  /*15a0*/  @!P4 LEA.HI.X R3, R18, R3, R0, 0x1, P0 ;  /* 0x000000031203c211 */ /* 0x000fc600000f0c00 */
[----:B0-----:R-:W1:Y:S04]  /*15b0*/  @!P4 LDC.64 R10, c[0x0][0x388] ;  /* 0x0000e200ff0acb82 */ /* 0x001e680000000a00 */
[----:B------:R0:W2:Y:S04]  /*15c0*/  @!P4 LDG.E.U16 R2, desc[UR4][R2.64] ;  /* 0x000000040202c981 */ /* 0x0000a8000c1e1500 */
[----:B------:R-:W3:Y:S01]  /*15d0*/  LDC.64 R18, c[0x0][0x380] ;  /* 0x0000e000ff127b82 */ /* 0x000ee20000000a00 */
[----:B-1----:R-:W-:-:S04]  /*15e0*/  @!P4 IMAD.WIDE.U32 R10, R21, R12, R10 ;  /* 0x0000000c150ac225 */ /* 0x002fc800078e000a */
[----:B------:R-:W-:Y:S01]  /*15f0*/  @!P4 IMAD R12, R17, R12, RZ ;  /* 0x0000000c110cc224 */ /* 0x000fe200078e02ff */
[----:B------:R-:W-:-:S03]  /*1600*/  @!P4 IADD3 R0, P0, PT, R4, R10, RZ ;  /* 0x0000000a0400c210 */ /* 0x000fc60007f1e0ff */
[----:B------:R-:W-:-:S05]  /*1610*/  @!P4 IMAD R13, R21, R13, R12 ;  /* 0x0000000d150dc224 */ /* 0x000fca00078e020c */
[----:B------:R-:W-:Y:S02]  /*1620*/  @!P4 IADD3.X R11, PT, PT, R13, R11, RZ, P0, !PT ;  /* 0x0000000b0d0bc210 */ /* 0x000fe400007fe4ff */
[----:B---3--:R-:W-:-:S04]  /*1630*/  @!P4 LEA R10, P0, R0, R18, 0x1 ;  /* 0x00000012000ac211 */ /* 0x008fc800078008ff */
[----:B------:R-:W-:-:S05]  /*1640*/  @!P4 LEA.HI.X R11, R0, R19, R11, 0x1, P0 ;  /* 0x00000013000bc211 */ /* 0x000fca00000f0c0b */
[----:B------:R1:W3:Y:S01]  /*1650*/  @!P4 LDG.E.U16 R10, desc[UR4][R10.64] ;  /* 0x000000040a0ac981 */ /* 0x0002e2000c1e1500 */
[----:B------:R-:W-:Y:S01]  /*1660*/  IMAD.MOV.U32 R0, RZ, RZ, -0x800000 ;  /* 0xff800000ff007424 */ /* 0x000fe200078e00ff */
[----:B0-----:R-:W-:Y:S01]  /*1670*/  MOV R3, 0xff800000 ;  /* 0xff80000000037802 */ /* 0x001fe20000000f00 */
        /* <DEDUP_REMOVED lines=11> */
[----:B------:R-:W-:-:S03]  /*1730*/  IMAD.MOV.U32 R0, RZ, RZ, -0x800000 ;  /* 0xff800000ff007424 */ /* 0x000fc600078e00ff */
[----:B------:R-:W-:Y:S01]  /*1740*/  FFMA R12, R3, 1.925963033500011079e-08, R12 ;  /* 0x32a57060030c7823 */ /* 0x000fe2000000000c */
[----:B------:R-:W-:-:S03]  /*1750*/  MOV R3, 0xff800000 ;  /* 0xff80000000037802 */ /* 0x000fc60000000f00 */
[----:B-1----:R-:W0:Y:S01]  /*1760*/  MUFU.EX2 R11, R12 ;  /* 0x0000000c000b7308 */ /* 0x002e220000000800 */
[----:B---3--:R-:W-:-:S05]  /*1770*/  @!P4 HADD2.F32 R0, -RZ, R10.H0_H0 ;  /* 0x2000000aff00c230 */ /* 0x008fca0000004100 */
[----:B------:R-:W-:Y:S01]  /*1780*/  @!P4 FMNMX R3, R0, -INF , !PT ;  /* 0xff8000000003c809 */ /* 0x000fe20007800000 */
[----:B0-----:R-:W-:-:S04]  /*1790*/  FMUL R2, R2, R11 ;  /* 0x0000000b02027220 */ /* 0x001fc80000400000 */
[----:B------:R-:W-:Y:S01]  /*17a0*/  FADD R3, -R3, R0 ;  /* 0x0000000003037221 */ /* 0x000fe20000000100 */
[----:B------:R-:W-:-:S03]  /*17b0*/  FADD R19, RZ, R2 ;  /* 0x00000002ff137221 */ /* 0x000fc60000000000 */
[----:B------:R-:W-:Y:S01]  /*17c0*/  FFMA.SAT R0, R3, R16, 0.5 ;  /* 0x3f00000003007423 */ /* 0x000fe20000002010 */
[----:B------:R-:W0:Y:S03]  /*17d0*/  MUFU.RCP R11, R19 ;  /* 0x00000013000b7308 */ /* 0x000e260000001000 */
[----:B------:R-:W-:-:S04]  /*17e0*/  FFMA.RM R0, R0, R13, 12582913 ;  /* 0x4b40000100007423 */ /* 0x000fc8000000400d */
[C---:B------:R-:W-:Y:S01]  /*17f0*/  FADD R10, R0.reuse, -12583039 ;  /* 0xcb40007f000a7421 */ /* 0x040fe20000000000 */
[----:B------:R-:W-:Y:S01]  /*1800*/  FCHK P0, R2, R19 ;  /* 0x0000001302007302 */ /* 0x000fe20000000000 */
[----:B------:R-:W-:Y:S02]  /*1810*/  SHF.L.U32 R0, R0, 0x17, RZ ;  /* 0x0000001700007819 */ /* 0x000fe400000006ff */
[----:B------:R-:W-:-:S04]  /*1820*/  FFMA R10, R3, 1.4426950216293334961, -R10 ;  /* 0x3fb8aa3b030a7823 */ /* 0x000fc8000000080a */
[----:B------:R-:W-:Y:S01]  /*1830*/  FFMA R10, R3, 1.925963033500011079e-08, R10 ;  /* 0x32a57060030a7823 */ /* 0x000fe2000000000a */
[----:B0-----:R-:W-:-:S03]  /*1840*/  FFMA R12, -R19, R11, 1 ;  /* 0x3f800000130c7423 */ /* 0x001fc6000000010b */
[----:B------:R-:W0:Y:S01]  /*1850*/  MUFU.EX2 R3, R10 ;  /* 0x0000000a00037308 */ /* 0x000e220000000800 */
[----:B------:R-:W-:-:S04]  /*1860*/  FFMA R13, R11, R12, R11 ;  /* 0x0000000c0b0d7223 */ /* 0x000fc8000000000b */
[----:B------:R-:W-:Y:S01]  /*1870*/  FFMA R12, R2, R13, RZ ;  /* 0x0000000d020c7223 */ /* 0x000fe200000000ff */
[----:B0-----:R-:W-:-:S03]  /*1880*/  FMUL R0, R0, R3 ;  /* 0x0000000300007220 */ /* 0x001fc60000400000 */
[----:B------:R-:W-:Y:S01]  /*1890*/  FFMA R3, -R19, R12, R2 ;  /* 0x0000000c13037223 */ /* 0x000fe20000000102 */
[----:B------:R-:W-:-:S03]  /*18a0*/  FADD R11, RZ, R0 ;  /* 0x00000000ff0b7221 */ /* 0x000fc60000000000 */
[----:B------:R-:W-:Y:S01]  /*18b0*/  FFMA R13, R13, R3, R12 ;  /* 0x000000030d0d7223 */ /* 0x000fe2000000000c */
[----:B------:R-:W-:Y:S06]  /*18c0*/  @!P0 BRA `(.L_x_4771) ;  /* 0x0000000000108947 */ /* 0x000fec0003800000 */
[----:B------:R-:W-:Y:S01]  /*18d0*/  IMAD.MOV.U32 R3, RZ, RZ, R19 ;  /* 0x000000ffff037224 */ /* 0x000fe200078e0013 */
[----:B------:R-:W-:-:S07]  /*18e0*/  MOV R18, 0x1900 ;  /* 0x0000190000127802 */ /* 0x000fce0000000f00 */
[----:B----4-:R-:W-:Y:S05]  /*18f0*/  CALL.REL.NOINC `($__internal_96_$__cuda_sm3x_div_rn_noftz_f32_slowpath) ;  /* 0x0000000400e87944 */ /* 0x010fea0003c00000 */
[----:B------:R-:W-:-:S07]  /*1900*/  MOV R13, R19 ;  /* 0x00000013000d7202 */ /* 0x000fce0000000f00 */
.L_x_4771:
[----:B------:R-:W-:Y:S05]  /*1910*/  BSYNC.RECONVERGENT B0 ;  /* 0x0000000000007941 */ /* 0x000fea0003800200 */
.L_x_4770:
        /* <DEDUP_REMOVED lines=15> */
[C---:B------:R-:W-:Y:S02]  /*1a10*/  IMAD R23, R21.reuse, UR39, R12 ;  /* 0x0000002715177c24 */ /* 0x040fe4000f8e020c */
[----:B------:R-:W-:-:S04]  /*1a20*/  IMAD.WIDE.U32 R2, R21, UR38, R2 ;  /* 0x0000002615027c25 */ /* 0x000fc8000f8e0002 */
[----:B------:R-:W-:Y:S01]  /*1a30*/  IMAD.IADD R23, R3, 0x1, R23 ;  /* 0x0000000103177824 */ /* 0x000fe200078e0217 */
[C---:B------:R-:W-:Y:S02]  /*1a40*/  LEA R12, P1, R2.reuse, UR36, 0x1 ;  /* 0x00000024020c7c11 */ /* 0x040fe4000f8208ff */
[----:B------:R-:W-:Y:S02]  /*1a50*/  F2FP.F16.F32.PACK_AB R3, RZ, R13 ;  /* 0x0000000dff03723e */ /* 0x000fe400000000ff */
[----:B------:R-:W-:-:S05]  /*1a60*/  LEA.HI.X R13, R2, UR37, R23, 0x1, P1 ;  /* 0x00000025020d7c11 */ /* 0x000fca00088f0c17 */
[----:B------:R0:W-:Y:S04]  /*1a70*/  STG.E.U16 desc[UR4][R12.64], R3 ;  /* 0x000000030c007986 */ /* 0x0001e8000c101504 */
.L_x_4773:
[----:B------:R-:W-:Y:S05]  /*1a80*/  BSYNC.RECONVERGENT B0 ;  /* 0x0000000000007941 */ /* 0x000fea0003800200 */
.L_x_4772:
[----:B------:R-:W-:Y:S01]  /*1a90*/  BSSY.RECONVERGENT B0, `(.L_x_4774) ;  /* 0x0000008000007945 */ /* 0x000fe20003800200 */
[----:B------:R-:W-:-:S03]  /*1aa0*/  FFMA R10, R19, R16, R10 ;  /* 0x00000010130a7223 */ /* 0x000fc6000000000a */
[----:B------:R-:W-:Y:S05]  /*1ab0*/  @!P0 BRA `(.L_x_4775) ;  /* 0x0000000000148947 */ /* 0x000fea0003800000 */
[----:B------:R-:W-:Y:S01]  /*1ac0*/  MOV R2, R0 ;  /* 0x0000000000027202 */ /* 0x000fe20000000f00 */
[----:B0-----:R-:W-:Y:S01]  /*1ad0*/  IMAD.MOV.U32 R3, RZ, RZ, R11 ;  /* 0x000000ffff037224 */ /* 0x001fe200078e000b */
[----:B------:R-:W-:-:S07]  /*1ae0*/  MOV R18, 0x1b00 ;  /* 0x00001b0000127802 */ /* 0x000fce0000000f00 */
[----:B----4-:R-:W-:Y:S05]  /*1af0*/  CALL.REL.NOINC `($__internal_96_$__cuda_sm3x_div_rn_noftz_f32_slowpath) ;  /* 0x0000000400687944 */ /* 0x010fea0003c00000 */
[----:B------:R-:W-:-:S07]  /*1b00*/  MOV R10, R19 ;  /* 0x00000013000a7202 */ /* 0x000fce0000000f00 */
.L_x_4775:
[----:B------:R-:W-:Y:S05]  /*1b10*/  BSYNC.RECONVERGENT B0 ;  /* 0x0000000000007941 */ /* 0x000fea0003800200 */
.L_x_4774:
[----:B------:R-:W-:Y:S04]  /*1b20*/  BSSY.RECONVERGENT B0, `(.L_x_4776) ;  /* 0x000000d000007945 */ /* 0x000fe80003800200 */
[----:B------:R-:W-:Y:S05]  /*1b30*/  @P5 BRA `(.L_x_4777) ;  /* 0x00000000002c5947 */ /* 0x000fea0003800000 */
[----:B------:R-:W-:Y:S01]  /*1b40*/  IMAD R0, R17, UR38, RZ ;  /* 0x0000002611007c24 */ /* 0x000fe2000f8e02ff */
[----:B------:R-:W-:Y:S01]  /*1b50*/  R2UR UR4, R14 ;  /* 0x000000000e0472ca */ /* 0x000fe200000e0000 */
[----:B0---4-:R-:W-:Y:S01]  /*1b60*/  IMAD.WIDE.U32 R2, R21, UR38, R6 ;  /* 0x0000002615027c25 */ /* 0x011fe2000f8e0006 */
        /* <DEDUP_REMOVED lines=8> */
.L_x_4777:
[----:B------:R-:W-:Y:S05]  /*1bf0*/  BSYNC.RECONVERGENT B0 ;  /* 0x0000000000007941 */ /* 0x000fea0003800200 */
.L_x_4776:
[----:B0-----:R-:W-:-:S04]  /*1c00*/  IADD3 R13, P0, PT, R8, R21, RZ ;  /* 0x00000015080d7210 */ /* 0x001fc80007f1e0ff */
[----:B------:R-:W-:Y:S02]  /*1c10*/  IADD3.X R11, PT, PT, R9, R17, RZ, P0, !PT ;  /* 0x00000011090b7210 */ /* 0x000fe400007fe4ff */
[----:B------:R-:W-:-:S04]  /*1c20*/  ISETP.GE.U32.AND P0, PT, R13, UR42, PT ;  /* 0x0000002a0d007c0c */ /* 0x000fc8000bf06070 */
[----:B------:R-:W-:-:S13]  /*1c30*/  ISETP.GE.AND.EX P0, PT, R11, UR43, PT, P0 ;  /* 0x0000002b0b007c0c */ /* 0x000fda000bf06300 */
[----:B------:R-:W-:Y:S05]  /*1c40*/  @!P0 BRA `(.L_x_4778) ;  /* 0xfffffff000448947 */ /* 0x000fea000383ffff */
[----:B------:R-:W-:Y:S05]  /*1c50*/  EXIT ;  /* 0x000000000000794d */ /* 0x000fea0003800000 */
        .weak           $__internal_95_$__cuda_sm20_div_u64
        .type           $__internal_95_$__cuda_sm20_div_u64,@function
        .size           $__internal_95_$__cuda_sm20_div_u64,($__internal_96_$__cuda_sm3x_div_rn_noftz_f32_slowpath - $__internal_95_$__cuda_sm20_div_u64)
$__internal_95_$__cuda_sm20_div_u64:
[----:B------:R-:W0:Y:S08]  /*1c60*/  I2F.U64.RP R11, R8 ;  /* 0x00000008000b7312 */ /* 0x000e300000309000 */
[----:B0-----:R-:W0:Y:S02]  /*1c70*/  MUFU.RCP R11, R11 ;  /* 0x0000000b000b7308 */ /* 0x001e240000001000 */
[----:B0-----:R-:W-:-:S06]  /*1c80*/  VIADD R4, R11, 0x1ffffffe ;  /* 0x1ffffffe0b047836 */ /* 0x001fcc0000000000 */
[----:B------:R-:W0:Y:S02]  /*1c90*/  F2I.U64.TRUNC R4, R4 ;  /* 0x0000000400047311 */ /* 0x000e24000020d800 */
[----:B0-----:R-:W-:-:S04]  /*1ca0*/  IMAD.WIDE.U32 R14, R4, R8, RZ ;  /* 0x00000008040e7225 */ /* 0x001fc800078e00ff */
[C---:B------:R-:W-:Y:S01]  /*1cb0*/  IMAD R13, R4.reuse, R9, R15 ;  /* 0x00000009040d7224 */ /* 0x040fe200078e020f */
[----:B------:R-:W-:Y:S01]  /*1cc0*/  IADD3 R19, P0, PT, RZ, -R14, RZ ;  /* 0x8000000eff137210 */ /* 0x000fe20007f1e0ff */
[----:B------:R-:W-:Y:S02]  /*1cd0*/  IMAD.MOV.U32 R15, RZ, RZ, R4 ;  /* 0x000000ffff0f7224 */ /* 0x000fe400078e0004 */
[----:B------:R-:W-:Y:S02]  /*1ce0*/  IMAD R13, R5, R8, R13 ;  /* 0x00000008050d7224 */ /* 0x000fe400078e020d */
[----:B------:R-:W-:-:S03]  /*1cf0*/  IMAD.HI.U32 R14, R4, R19, RZ ;  /* 0x00000013040e7227 */ /* 0x000fc600078e00ff */
[----:B------:R-:W-:-:S05]  /*1d00*/  IADD3.X R13, PT, PT, RZ, ~R13, RZ, P0, !PT ;  /* 0x8000000dff0d7210 */ /* 0x000fca00007fe4ff */
        /* <DEDUP_REMOVED lines=56> */
[----:B------:R-:W-:Y:S06]  /*2090*/  RET.REL.NODEC R2 `(_ZN7oneflow4cuda7softmax15SoftmaxWarpImplI10SimpleLoadI6__halffE11SimpleStoreIS4_fEfLi1ELi1ELi1ELi2ELb1ELNS1_9AlgorithmE0EEEvT_T0_ll) ;  /* 0xffffffdc02d87950 */ /* 0x000fec0003c3ffff */
        .weak           $__internal_96_$__cuda_sm3x_div_rn_noftz_f32_slowpath
        .type           $__internal_96_$__cuda_sm3x_div_rn_noftz_f32_slowpath,@function
        .size           $__internal_96_$__cuda_sm3x_div_rn_noftz_f32_slowpath,(.L_x_15413 - $__internal_96_$__cuda_sm3x_div_rn_noftz_f32_slowpath)
$__internal_96_$__cuda_sm3x_div_rn_noftz_f32_slowpath:
        /* <DEDUP_REMOVED lines=32> */
[----:B------:R-:W-:Y:S02]  /*22a0*/  @!P0 IMAD.MOV.U32 R20, RZ, RZ, -0x40 ;  /* 0xffffffc0ff148424 */ /* 0x000fe400078e00ff */
[----:B------:R-:W-:-:S03]  /*22b0*/  @!P0 FFMA R2, R2, 1.84467440737095516160e+19, RZ ;  /* 0x5f80000002028823 */ /* 0x000fc600000000ff */
[----:B------:R-:W-:-:S07]  /*22c0*/  @!P1 IADD3 R20, PT, PT, R20, 0x40, RZ ;  /* 0x0000004014149810 */ /* 0x000fce0007ffe0ff */
.L_x_4780:
        /* <DEDUP_REMOVED lines=51> */
.L_x_4787:
[----:B------:R-:W-:-:S04]  /*2600*/  LOP3.LUT R2, R2, 0x80000000, RZ, 0xc0, !PT ;  /* 0x8000000002027812 */ /* 0x000fc800078ec0ff */
[----:B------:R-:W-:Y:S01]  /*2610*/  LOP3.LUT R2, R2, 0x7f800000, RZ, 0xfc, !PT ;  /* 0x7f80000002027812 */ /* 0x000fe200078efcff */
[----:B------:R-:W-:Y:S06]  /*2620*/  BRA `(.L_x_4788) ;  /* 0x0000000000047947 */ /* 0x000fec0003800000 */
.L_x_4786:
[----:B------:R-:W-:-:S07]  /*2630*/  IMAD R2, R25, 0x800000, R2 ;  /* 0x0080000019027824 */ /* 0x000fce00078e0202 */
.L_x_4788:
[----:B------:R-:W-:Y:S05]  /*2640*/  BSYNC.RECONVERGENT B3 ;  /* 0x0000000000037941 */ /* 0x000fea0003800200 */
.L_x_4785:
[----:B------:R-:W-:Y:S05]  /*2650*/  BRA `(.L_x_4789) ;  /* 0x0000000000207947 */ /* 0x000fea0003800000 */
.L_x_4784:
[----:B------:R-:W-:-:S04]  /*2660*/  LOP3.LUT R2, R3, 0x80000000, R2, 0x48, !PT ;  /* 0x8000000003027812 */ /* 0x000fc800078e4802 */
[----:B------:R-:W-:Y:S01]  /*2670*/  LOP3.LUT R2, R2, 0x7f800000, RZ, 0xfc, !PT ;  /* 0x7f80000002027812 */ /* 0x000fe200078efcff */
[----:B------:R-:W-:Y:S06]  /*2680*/  BRA `(.L_x_4789) ;  /* 0x0000000000147947 */ /* 0x000fec0003800000 */
.L_x_4783:
[----:B------:R-:W-:Y:S01]  /*2690*/  LOP3.LUT R2, R3, 0x80000000, R2, 0x48, !PT ;  /* 0x8000000003027812 */ /* 0x000fe200078e4802 */
[----:B------:R-:W-:Y:S06]  /*26a0*/  BRA `(.L_x_4789) ;  /* 0x00000000000c7947 */ /* 0x000fec0003800000 */
.L_x_4782:
[----:B------:R-:W0:Y:S01]  /*26b0*/  MUFU.RSQ R2, -QNAN ;  /* 0xffc0000000027908 */ /* 0x000e220000001400 */
[----:B------:R-:W-:Y:S05]  /*26c0*/  BRA `(.L_x_4789) ;  /* 0x0000000000047947 */ /* 0x000fea0003800000 */
.L_x_4781:
[----:B------:R-:W-:-:S07]  /*26d0*/  FADD.FTZ R2, R2, R3 ;  /* 0x0000000302027221 */ /* 0x000fce0000010000 */
.L_x_4789:
[----:B------:R-:W-:Y:S05]  /*26e0*/  BSYNC.RECONVERGENT B2 ;  /* 0x0000000000027941 */ /* 0x000fea0003800200 */
.L_x_4779:
[----:B------:R-:W-:Y:S01]  /*26f0*/  HFMA2 R3, -RZ, RZ, 0, 0 ;  /* 0x00000000ff037431 */ /* 0x000fe200000001ff */
[----:B0-----:R-:W-:Y:S01]  /*2700*/  MOV R19, R2 ;  /* 0x0000000200137202 */ /* 0x001fe20000000f00 */
[----:B------:R-:W-:-:S04]  /*2710*/  IMAD.MOV.U32 R2, RZ, RZ, R18 ;  /* 0x000000ffff027224 */ /* 0x000fc800078e0012 */
[----:B------:R-:W-:Y:S05]  /*2720*/  RET.REL.NODEC R2 `(_ZN7oneflow4cuda7softmax15SoftmaxWarpImplI10SimpleLoadI6__halffE11SimpleStoreIS4_fEfLi1ELi1ELi1ELi2ELb1ELNS1_9AlgorithmE0EEEvT_T0_ll) ;  /* 0xffffffd802347950 */ /* 0x000fea0003c3ffff */
.L_x_4790:
        /* <DEDUP_REMOVED lines=13> */
.L_x_15413:


//--------------------- .text._ZN7oneflow4cuda7softmax15SoftmaxWarpImplI10SimpleLoadI6__halffE11SimpleStoreIS4_fEfLi1ELi1ELi1ELi2ELb0ELNS1_9AlgorithmE0EEEvT_T0_ll --------------------------
	.section	.text._ZN7oneflow4cuda7softmax15SoftmaxWarpImplI10SimpleLoadI6__halffE11SimpleStoreIS4_fEfLi1ELi1ELi1ELi2ELb0ELNS1_9AlgorithmE0EEEvT_T0_ll,"ax",@progbits
	.align	128
        .global         _ZN7oneflow4cuda7softmax15SoftmaxWarpImplI10SimpleLoadI6__halffE11SimpleStoreIS4_fEfLi1ELi1ELi1ELi2ELb0ELNS1_9AlgorithmE0EEEvT_T0_ll
        .type           _ZN7oneflow4cuda7softmax15SoftmaxWarpImplI10SimpleLoadI6__halffE11SimpleStoreIS4_fEfLi1ELi1ELi1ELi2ELb0ELNS1_9AlgorithmE0EEEvT_T0_ll,@function
        .size           _ZN7oneflow4cuda7softmax15SoftmaxWarpImplI10SimpleLoadI6__halffE11SimpleStoreIS4_fEfLi1ELi1ELi1ELi2ELb0ELNS1_9AlgorithmE0EEEvT_T0_ll,(.L_x_15415 - _ZN7oneflow4cuda7softmax15SoftmaxWarpImplI10SimpleLoadI6__halffE11SimpleStoreIS4_fEfLi1ELi1ELi1ELi2ELb0ELNS1_9AlgorithmE0EEEvT_T0_ll)
        .other          _ZN7oneflow4cuda7softmax15SoftmaxWarpImplI10SimpleLoadI6__halffE11SimpleStoreIS4_fEfLi1ELi1ELi1ELi2ELb0ELNS1_9AlgorithmE0EEEvT_T0_ll,@"STO_CUDA_ENTRY STV_DEFAULT"
_ZN7oneflow4cuda7softmax15SoftmaxWarpImplI10SimpleLoadI6__halffE11SimpleStoreIS4_fEfLi1ELi1ELi1ELi2ELb0ELNS1_9AlgorithmE0EEEvT_T0_ll:
.text._ZN7oneflow4cuda7softmax15SoftmaxWarpImplI10SimpleLoadI6__halffE11SimpleStoreIS4_fEfLi1ELi1ELi1ELi2ELb0ELNS1_9AlgorithmE0EEEvT_T0_ll:
[----:B------:R-:W0:Y:S01]  /*0000*/  LDC R1, c[0x0][0x37c] ;  /* 0x0000df00ff017b82 */ /* 0x000e220000000800 */
[----:B------:R-:W1:Y:S02]  /*0010*/  LDCU.64 UR4, c[0x0][0x3a8] ;  /* 0x00007500ff0477ac */ /* 0x000e640008000a00 */
[----:B-1----:R-:W-:-:S04]  /*0020*/  UISETP.GE.U32.AND UP0, UPT, UR4, 0x2, UPT ;  /* 0x000000020400788c */ /* 0x002fc8000bf06070 */
[----:B------:R-:W-:-:S09]  /*0030*/  UISETP.GE.AND.EX UP0, UPT, UR5, URZ, UPT, UP0 ;  /* 0x000000ff0500728c */ /* 0x000fd2000bf06300 */
[----:B------:R-:W-:Y:S05]  /*0040*/  BRA.U !UP0, `(.L_x_4791) ;  /* 0x0000000108407547 */ /* 0x000fea000b800000 */
        /* <DEDUP_REMOVED lines=16> */
.L_x_4791:
        /* <DEDUP_REMOVED lines=49> */
.L_x_4793:
[----:B------:R-:W-:-:S07]  /*0460*/  MOV R2, 0x480 ;  /* 0x0000048000027802 */ /* 0x000fce0000000f00 */
[----:B0-----:R-:W-:Y:S05]  /*0470*/  CALL.REL.NOINC `($__internal_97_$__cuda_sm20_div_u64) ;  /* 0x0000001000e47944 */ /* 0x001fea0003c00000 */
[----:B------:R-:W-:Y:S01]  /*0480*/  MOV R2, R4 ;  /* 0x0000000400027202 */ /* 0x000fe20000000f00 */
[----:B------:R-:W-:-:S07]  /*0490*/  IMAD.MOV.U32 R3, RZ, RZ, R5 ;  /* 0x000000ffff037224 */ /* 0x000fce00078e0005 */
.L_x_4794:
[----:B------:R-:W-:Y:S05]  /*04a0*/  BSYNC.RECONVERGENT B0 ;  /* 0x0000000000007941 */ /* 0x000fea0003800200 */
.L_x_4792:
[----:B------:R-:W-:Y:S01]  /*04b0*/  IADD3 R12, P1, PT, R2, R0, RZ ;  /* 0x00000000020c7210 */ /* 0x000fe20007f3e0ff */
[----:B------:R-:W1:Y:S01]  /*04c0*/  S2R R4, SR_TID.X ;  /* 0x0000000000047919 */ /* 0x000e620000002100 */
[----:B------:R-:W2:Y:S01]  /*04d0*/  LDC.64 R14, c[0x0][0x358] ;  /* 0x0000d600ff0e7b82 */ /* 0x000ea20000000a00 */
[----:B------:R-:W-:Y:S01]  /*04e0*/  BSSY.RECONVERGENT B0, `(.L_x_4795) ;  /* 0x0000067000007945 */ /* 0x000fe20003800200 */
[----:B------:R-:W-:Y:S01]  /*04f0*/  LOP3.LUT R0, R12, 0x1, RZ, 0xc0, !PT ;  /* 0x000000010c007812 */ /* 0x000fe200078ec0ff */
[----:B------:R-:W-:-:S03]  /*0500*/  IMAD.X R13, RZ, RZ, R3, P1 ;  /* 0x000000ffff0d7224 */ /* 0x000fc600008e0603 */
[----:B------:R-:W-:-:S04]  /*0510*/  ISETP.NE.U32.AND P0, PT, R0, 0x1, PT ;  /* 0x000000010000780c */ /* 0x000fc80003f05070 */
[----:B------:R-:W-:-:S13]  /*0520*/  ISETP.NE.U32.AND.EX P0, PT, RZ, RZ, PT, P0 ;  /* 0x000000ffff00720c */ /* 0x000fda0003f05100 */
[----:B------:R-:W-:Y:S05]  /*0530*/  @!P0 BRA `(.L_x_4796) ;  /* 0x0000000400848947 */ /* 0x000fea0003800000 */
[----:B------:R-:W3:Y:S01]  /*0540*/  LDC.64 R18, c[0x0][0x388] ;  /* 0x0000e200ff127b82 */ /* 0x000ee20000000a00 */
[----:B------:R-:W4:Y:S01]  /*0550*/  LDCU.64 UR4, c[0x0][0x380] ;  /* 0x00007000ff0477ac */ /* 0x000f220008000a00 */
[----:B------:R-:W-:Y:S01]  /*0560*/  HFMA2 R5, -RZ, RZ, 0, 0 ;  /* 0x00000000ff057431 */ /* 0x000fe200000001ff */
[----:B--2---:R-:W-:Y:S02]  /*0570*/  R2UR UR6, R14 ;  /* 0x000000000e0672ca */ /* 0x004fe400000e0000 */
[----:B------:R-:W-:Y:S01]  /*0580*/  R2UR UR7, R15 ;  /* 0x000000000f0772ca */ /* 0x000fe200000e0000 */
[-C--:B---3--:R-:W-:Y:S02]  /*0590*/  IMAD R0, R10, R18.reuse, RZ ;  /* 0x000000120a007224 */ /* 0x088fe400078e02ff */
[----:B-1----:R-:W-:-:S04]  /*05a0*/  IMAD.WIDE.U32 R2, R11, R18, R4 ;  /* 0x000000120b027225 */ /* 0x002fc800078e0004 */
[----:B------:R-:W-:Y:S01]  /*05b0*/  IMAD R17, R11, R19, R0 ;  /* 0x000000130b117224 */ /* 0x000fe200078e0200 */
[----:B----4-:R-:W-:-:S03]  /*05c0*/  LEA R16, P0, R2, UR4, 0x1 ;  /* 0x0000000402107c11 */ /* 0x010fc6000f8008ff */
[----:B------:R-:W-:-:S05]  /*05d0*/  IMAD.IADD R3, R3, 0x1, R17 ;  /* 0x0000000103037824 */ /* 0x000fca00078e0211 */
[----:B------:R-:W-:-:S05]  /*05e0*/  LEA.HI.X R17, R2, UR5, R3, 0x1, P0 ;  /* 0x0000000502117c11 */ /* 0x000fca00080f0c03 */
[----:B------:R-:W2:Y:S01]  /*05f0*/  LDG.E.U16 R0, desc[UR6][R16.64] ;  /* 0x0000000610007981 */ /* 0x000ea2000c1e1500 */
[----:B------:R-:W-:Y:S01]  /*0600*/  IMAD.WIDE.U32 R2, R18, 0x2, RZ ;  /* 0x0000000212027825 */ /* 0x000fe200078e00ff */
[----:B------:R-:W-:Y:S02]  /*0610*/  R2UR UR4, R14 ;  /* 0x000000000e0472ca */ /* 0x000fe400000e0000 */
[----:B------:R-:W-:Y:S01]  /*0620*/  R2UR UR5, R15 ;  /* 0x000000000f0572ca */ /* 0x000fe200000e0000 */
[----:B------:R-:W-:Y:S01]  /*0630*/  IMAD.SHL.U32 R19, R19, 0x2, RZ ;  /* 0x0000000213137824 */ /* 0x000fe200078e00ff */
[----:B------:R-:W-:-:S04]  /*0640*/  IADD3 R2, P0, PT, R16, R2, RZ ;  /* 0x0000000210027210 */ /* 0x000fc80007f1e0ff */
[----:B------:R-:W-:-:S07]  /*0650*/  IADD3.X R3, PT, PT, R17, R3, R19, P0, !PT ;  /* 0x0000000311037210 */ /* 0x000fce00007fe413 */
[----:B------:R-:W3:Y:S01]  /*0660*/  LDG.E.U16 R2, desc[UR4][R2.64] ;  /* 0x0000000402027981 */ /* 0x000ee2000c1e1500 */
[----:B------:R-:W-:Y:S01]  /*0670*/  MOV R18, 0x3bbb989d ;  /* 0x3bbb989d00127802 */ /* 0x000fe20000000f00 */
[----:B------:R-:W-:Y:S01]  /*0680*/  IMAD.MOV.U32 R21, RZ, RZ, 0x437c0000 ;  /* 0x437c0000ff157424 */ /* 0x000fe200078e00ff */
[----:B------:R-:W-:Y:S01]  /*0690*/  BSSY.RECONVERGENT B1, `(.L_x_4797) ;  /* 0x0000025000017945 */ /* 0x000fe20003800200 */
[----:B--2---:R-:W-:-:S05]  /*06a0*/  HADD2.F32 R0, -RZ, R0.H0_H0 ;  /* 0x20000000ff007230 */ /* 0x004fca0000004100 */
[----:B------:R-:W-:-:S05]  /*06b0*/  FMNMX R19, R0, -INF , !PT ;  /* 0xff80000000137809 */ /* 0x000fca0007800000 */
[----:B------:R-:W-:-:S04]  /*06c0*/  FADD R19, R0, -R19 ;  /* 0x8000001300137221 */ /* 0x000fc80000000000 */
[----:B------:R-:W-:Y:S01]  /*06d0*/  FFMA.SAT R0, R19, R18, 0.5 ;  /* 0x3f00000013007423 */ /* 0x000fe20000002012 */
[----:B---3--:R-:W-:-:S03]  /*06e0*/  HADD2.F32 R2, -RZ, R2.H0_H0 ;  /* 0x20000002ff027230 */ /* 0x008fc60000004100 */
[----:B------:R-:W-:-:S04]  /*06f0*/  FFMA.RM R0, R0, R21, 12582913 ;  /* 0x4b40000100007423 */ /* 0x000fc80000004015 */
[----:B------:R-:W-:Y:S01]  /*0700*/  FADD R16, R0, -12583039 ;  /* 0xcb40007f00107421 */ /* 0x000fe20000000000 */
[----:B------:R-:W-:-:S03]  /*0710*/  FMNMX R3, R2, -INF , !PT ;  /* 0xff80000002037809 */ /* 0x000fc60007800000 */
[C---:B------:R-:W-:Y:S02]  /*0720*/  FFMA R16, R19.reuse, 1.4426950216293334961, -R16 ;  /* 0x3fb8aa3b13107823 */ /* 0x040fe40000000810 */
[----:B------:R-:W-:Y:S01]  /*0730*/  FADD R3, R2, -R3 ;  /* 0x8000000302037221 */ /* 0x000fe20000000000 */
[----:B------:R-:W-:Y:S02]  /*0740*/  IMAD.SHL.U32 R2, R0, 0x800000, RZ ;  /* 0x0080000000027824 */ /* 0x000fe400078e00ff */
        /* <DEDUP_REMOVED lines=8> */
[----:B-1----:R-:W-:-:S03]  /*07d0*/  FMUL R2, R2, R17 ;  /* 0x0000001102027220 */ /* 0x002fc60000400000 */
[----:B------:R-:W1:Y:S01]  /*07e0*/  MUFU.EX2 R3, R18 ;  /* 0x0000001200037308 */ /* 0x000e620000000800 */
[----:B------:R-:W-:-:S07]  /*07f0*/  FADD R21, RZ, R2 ;  /* 0x00000002ff157221 */ /* 0x000fce0000000000 */
[----:B------:R-:W2:Y:S08]  /*0800*/  MUFU.RCP R17, R21 ;  /* 0x0000001500117308 */ /* 0x000eb00000001000 */
[----:B------:R-:W3:Y:S01]  /*0810*/  FCHK P0, R2, R21 ;  /* 0x0000001502007302 */ /* 0x000ee20000000000 */
[----:B-1----:R-:W-:Y:S01]  /*0820*/  FMUL R0, R0, R3 ;  /* 0x0000000300007220 */ /* 0x002fe20000400000 */
[----:B--2---:R-:W-:-:S04]  /*0830*/  FFMA R16, -R21, R17, 1 ;  /* 0x3f80000015107423 */ /* 0x004fc80000000111 */
[----:B------:R-:W-:Y:S01]  /*0840*/  FFMA R19, R17, R16, R17 ;  /* 0x0000001011137223 */ /* 0x000fe20000000011 */
[----:B------:R-:W-:-:S03]  /*0850*/  FADD R17, RZ, R0 ;  /* 0x00000000ff117221 */ /* 0x000fc60000000000 */
[----:B------:R-:W-:-:S04]  /*0860*/  FFMA R16, R2, R19, RZ ;  /* 0x0000001302107223 */ /* 0x000fc800000000ff */
[----:B------:R-:W-:-:S04]  /*0870*/  FFMA R3, -R21, R16, R2 ;  /* 0x0000001015037223 */ /* 0x000fc80000000102 */
[----:B------:R-:W-:Y:S01]  /*0880*/  FFMA R16, R19, R3, R16 ;  /* 0x0000000313107223 */ /* 0x000fe20000000010 */
[----:B---3--:R-:W-:Y:S06]  /*0890*/  @!P0 BRA `(.L_x_4798) ;  /* 0x0000000000108947 */ /* 0x008fec0003800000 */
[----:B------:R-:W-:Y:S01]  /*08a0*/  IMAD.MOV.U32 R3, RZ, RZ, R21 ;  /* 0x000000ffff037224 */ /* 0x000fe200078e0015 */
[----:B------:R-:W-:-:S07]  /*08b0*/  MOV R16, 0x8d0 ;  /* 0x000008d000107802 */ /* 0x000fce0000000f00 */
[----:B0-----:R-:W-:Y:S05]  /*08c0*/  CALL.REL.NOINC `($__internal_98_$__cuda_sm3x_div_rn_noftz_f32_slowpath) ;  /* 0x0000001000dc7944 */ /* 0x001fea0003c00000 */
[----:B------:R-:W-:-:S07]  /*08d0*/  IMAD.MOV.U32 R16, RZ, RZ, R18 ;  /* 0x000000ffff107224 */ /* 0x000fce00078e0012 */
.L_x_4798:
[----:B------:R-:W-:Y:S05]  /*08e0*/  BSYNC.RECONVERGENT B1 ;  /* 0x0000000000017941 */ /* 0x000fea0003800200 */
.L_x_4797:
        /* <DEDUP_REMOVED lines=12> */
[----:B------:R-:W-:Y:S01]  /*09b0*/  R2UR UR7, R15 ;  /* 0x000000000f0772ca */ /* 0x000fe200000e0000 */
[----:B------:R-:W-:-:S05]  /*09c0*/  IMAD.IADD R3, R3, 0x1, R11 ;  /* 0x0000000103037824 */ /* 0x000fca00078e020b */
        /* <DEDUP_REMOVED lines=12> */
[----:B0-----:R-:W-:Y:S05]  /*0a90*/  CALL.REL.NOINC `($__internal_98_$__cuda_sm3x_div_rn_noftz_f32_slowpath) ;  /* 0x0000001000687944 */ /* 0x001fea0003c00000 */
[----:B------:R-:W-:-:S07]  /*0aa0*/  IMAD.MOV.U32 R3, RZ, RZ, R18 ;  /* 0x000000ffff037224 */ /* 0x000fce00078e0012 */
.L_x_4800:
[----:B------:R-:W-:Y:S05]  /*0ab0*/  BSYNC.RECONVERGENT B1 ;  /* 0x0000000000017941 */ /* 0x000fea0003800200 */
.L_x_4799:
[----:B------:R-:W1:Y:S01]  /*0ac0*/  LDC.64 R16, c[0x0][0x398] ;  /* 0x0000e600ff107b82 */ /* 0x000e620000000a00 */
[----:B------:R-:W-:Y:S02]  /*0ad0*/  R2UR UR4, R14 ;  /* 0x000000000e0472ca */ /* 0x000fe400000e0000 */
[----:B------:R-:W-:Y:S02]  /*0ae0*/  R2UR UR5, R15 ;  /* 0x000000000f0572ca */ /* 0x000fe400000e0000 */
[----:B------:R-:W-:Y:S02]  /*0af0*/  F2FP.F16.F32.PACK_AB R0, RZ, R3 ;  /* 0x00000003ff00723e */ /* 0x000fe400000000ff */
[----:B-1----:R-:W-:Y:S01]  /*0b00*/  LEA R2, P0, R16, R10, 0x1 ;  /* 0x0000000a10027211 */ /* 0x002fe200078008ff */
[----:B------:R-:W-:-:S03]  /*0b10*/  IMAD.MOV.U32 R10, RZ, RZ, R6 ;  /* 0x000000ffff0a7224 */ /* 0x000fc600078e0006 */
[----:B------:R-:W-:Y:S02]  /*0b20*/  LEA.HI.X R3, R16, R11, R17, 0x1, P0 ;  /* 0x0000000b10037211 */ /* 0x000fe400000f0c11 */
[----:B------:R-:W-:-:S03]  /*0b30*/  MOV R11, R7 ;  /* 0x00000007000b7202 */ /* 0x000fc60000000f00 */
[----:B------:R3:W-:Y:S04]  /*0b40*/  STG.E.U16 desc[UR4][R2.64], R0 ;  /* 0x0000000002007986 */ /* 0x0007e8000c101504 */
.L_x_4796:
[----:B------:R-:W-:Y:S05]  /*0b50*/  BSYNC.RECONVERGENT B0 ;  /* 0x0000000000007941 */ /* 0x000fea0003800200 */
.L_x_4795:
[----:B------:R-:W-:-:S04]  /*0b60*/  ISETP.NE.U32.AND P0, PT, R12, RZ, PT ;  /* 0x000000ff0c00720c */ /* 0x000fc80003f05070 */
[----:B------:R-:W-:-:S13]  /*0b70*/  ISETP.NE.AND.EX P0, PT, R13, RZ, PT, P0 ;  /* 0x000000ff0d00720c */ /* 0x000fda0003f05300 */
[----:B------:R-:W-:Y:S05]  /*0b80*/  @!P0 EXIT ;  /* 0x000000000000894d */ /* 0x000fea0003800000 */
[----:B---3--:R-:W3:Y:S08]  /*0b90*/  LDC.64 R2, c[0x0][0x388] ;  /* 0x0000e200ff027b82 */ /* 0x008ef00000000a00 */
[----:B------:R-:W4:Y:S01]  /*0ba0*/  LDC.64 R16, c[0x0][0x398] ;  /* 0x0000e600ff107b82 */ /* 0x000f220000000a00 */
[C---:B---3--:R-:W-:Y:S01]  /*0bb0*/  SHF.L.U64.HI R12, R2.reuse, 0x1, R3 ;  /* 0x00000001020c7819 */ /* 0x048fe20000010203 */
[----:B------:R-:W-:Y:S01]  /*0bc0*/  IMAD.SHL.U32 R13, R2, 0x2, RZ ;  /* 0x00000002020d7824 */ /* 0x000fe200078e00ff */
[----:B----4-:R-:W-:-:S02]  /*0bd0*/  SHF.L.U64.HI R17, R16, 0x1, R17 ;  /* 0x0000000110117819 */ /* 0x010fc40000010211 */
[----:B------:R-:W-:-:S07]  /*0be0*/  SHF.L.U32 R19, R16, 0x1, RZ ;  /* 0x0000000110137819 */ /* 0x000fce00000006ff */
.L_x_4809:
[----:B------:R-:W3:Y:S01]  /*0bf0*/  LDCU.128 UR4, c[0x0][0x380] ;  /* 0x00007000ff0477ac */ /* 0x000ee20008000c00 */
[----:B-1----:R-:W-:Y:S02]  /*0c00*/  IMAD.MOV.U32 R2, RZ, RZ, R4 ;  /* 0x000000ffff027224 */ /* 0x002fe400078e0004 */
[----:B------:R-:W-:Y:S02]  /*0c10*/  IMAD.MOV.U32 R3, RZ, RZ, RZ ;  /* 0x000000ffff037224 */ /* 0x000fe400078e00ff */
[----:B---3--:R-:W-:Y:S02]  /*0c20*/  IMAD R0, R10, UR6, RZ ;  /* 0x000000060a007c24 */ /* 0x008fe4000f8e02ff */
[----:B------:R-:W-:Y:S01]  /*0c30*/  IMAD.WIDE.U32 R2, R11, UR6, R2 ;  /* 0x000000060b027c25 */ /* 0x000fe2000f8e0002 */
[----:B--2---:R-:W-:-:S03]  /*0c40*/  R2UR UR6, R14 ;  /* 0x000000000e0672ca */ /* 0x004fc600000e0000 */
[----:B------:R-:W-:Y:S01]  /*0c50*/  IMAD R7, R11, UR7, R0 ;  /* 0x000000070b077c24 */ /* 0x000fe2000f8e0200 */
[----:B------:R-:W-:Y:S02]  /*0c60*/  R2UR UR7, R15 ;  /* 0x000000000f0772ca */ /* 0x000fe400000e0000 */
[----:B------:R-:W-:Y:S02]  /*0c70*/  LEA R6, P0, R2, UR4, 0x1 ;  /* 0x0000000402067c11 */ /* 0x000fe4000f8008ff */
[----:B------:R-:W-:-:S04]  /*0c80*/  IADD3 R3, PT, PT, R3, R7, RZ ;  /* 0x0000000703037210 */ /* 0x000fc80007ffe0ff */
[----:B------:R-:W-:-:S05]  /*0c90*/  LEA.HI.X R7, R2, UR5, R3, 0x1, P0 ;  /* 0x0000000502077c11 */ /* 0x000fca00080f0c03 */
[----:B------:R-:W2:Y:S01]  /*0ca0*/  LDG.E.U16 R0, desc[UR6][R6.64] ;  /* 0x0000000606007981 */ /* 0x000ea2000c1e1500 */
[----:B------:R-:W-:Y:S02]  /*0cb0*/  R2UR UR4, R14 ;  /* 0x000000000e0472ca */ /* 0x000fe400000e0000 */
[----:B------:R-:W-:Y:S02]  /*0cc0*/  R2UR UR5, R15 ;  /* 0x000000000f0572ca */ /* 0x000fe400000e0000 */
[----:B------:R-:W-:-:S05]  /*0cd0*/  IADD3 R2, P0, PT, R6, R13, RZ ;  /* 0x0000000d06027210 */ /* 0x000fca0007f1e0ff */
[----:B------:R-:W-:-:S06]  /*0ce0*/  IMAD.X R3, R7, 0x1, R12, P0 ;  /* 0x0000000107037824 */ /* 0x000fcc00000e060c */
[----:B------:R-:W3:Y:S01]  /*0cf0*/  LDG.E.U16 R2, desc[UR4][R2.64] ;  /* 0x0000000402027981 */ /* 0x000ee2000c1e1500 */
[----:B------:R-:W-:Y:S02]  /*0d00*/  HFMA2 R23, -RZ, RZ, 3.7421875, 0 ;  /* 0x437c0000ff177431 */ /* 0x000fe400000001ff */
[----:B------:R-:W-:Y:S01]  /*0d10*/  IMAD.MOV.U32 R16, RZ, RZ, 0x3bbb989d ;  /* 0x3bbb989dff107424 */ /* 0x000fe200078e00ff */
[----:B------:R-:W-:Y:S01]  /*0d20*/  BSSY.RECONVERGENT B0, `(.L_x_4801) ;  /* 0x0000025000007945 */ /* 0x000fe20003800200 */
[----:B--2---:R-:W-:-:S05]  /*0d30*/  HADD2.F32 R0, -RZ, R0.H0_H0 ;  /* 0x20000000ff007230 */ /* 0x004fca0000004100 */
[----:B------:R-:W-:-:S05]  /*0d40*/  FMNMX R21, R0, -INF , !PT ;  /* 0xff80000000157809 */ /* 0x000fca0007800000 */
[----:B------:R-:W-:-:S04]  /*0d50*/  FADD R21, R0, -R21 ;  /* 0x8000001500157221 */ /* 0x000fc80000000000 */
[----:B------:R-:W-:Y:S01]  /*0d60*/  FFMA.SAT R0, R21, R16, 0.5 ;  /* 0x3f00000015007423 */ /* 0x000fe20000002010 */
[----:B---3--:R-:W-:-:S03]  /*0d70*/  HADD2.F32 R2, -RZ, R2.H0_H0 ;  /* 0x20000002ff027230 */ /* 0x008fc60000004100 */
[----:B------:R-:W-:Y:S02]  /*0d80*/  FFMA.RM R0, R0, R23, 12582913 ;  /* 0x4b40000100007423 */ /* 0x000fe40000004017 */
[----:B------:R-:W-:Y:S02]  /*0d90*/  FMNMX R3, R2, -INF , !PT ;  /* 0xff80000002037809 */ /* 0x000fe40007800000 */
[----:B------:R-:W-:-:S04]  /*0da0*/  FADD R6, R0, -12583039 ;  /* 0xcb40007f00067421 */ /* 0x000fc80000000000 */
[C---:B------:R-:W-:Y:S01]  /*0db0*/  FFMA R6, R21.reuse, 1.4426950216293334961, -R6 ;  /* 0x3fb8aa3b15067823 */ /* 0x040fe20000000806 */
[----:B------:R-:W-:Y:S01]  /*0dc0*/  FADD R3, R2, -R3 ;  /* 0x8000000302037221 */ /* 0x000fe20000000000 */
[----:B------:R-:W-:Y:S02]  /*0dd0*/  IMAD.SHL.U32 R2, R0, 0x800000, RZ ;  /* 0x0080000000027824 */ /* 0x000fe400078e00ff */
[----:B------:R-:W-:Y:S01]  /*0de0*/  FFMA R6, R21, 1.925963033500011079e-08, R6 ;  /* 0x32a5706015067823 */ /* 0x000fe20000000006 */
[----:B------:R-:W-:-:S03]  /*0df0*/  FFMA.SAT R0, R3, R16, 0.5 ;  /* 0x3f00000003007423 */ /* 0x000fc60000002010 */
[----:B------:R-:W1:Y:S01]  /*0e00*/  MUFU.EX2 R7, R6 ;  /* 0x0000000600077308 */ /* 0x000e620000000800 */
[----:B------:R-:W-:-:S04]  /*0e10*/  FFMA.RM R0, R0, R23, 12582913 ;  /* 0x4b40000100007423 */ /* 0x000fc80000004017 */
[C---:B------:R-:W-:Y:S01]  /*0e20*/  FADD R16, R0.reuse, -12583039 ;  /* 0xcb40007f00107421 */ /* 0x040fe20000000000 */
[----:B------:R-:W-:-:S03]  /*0e30*/  IMAD.SHL.U32 R0, R0, 0x800000, RZ ;  /* 0x0080000000007824 */ /* 0x000fc600078e00ff */
[----:B------:R-:W-:-:S04]  /*0e40*/  FFMA R16, R3, 1.4426950216293334961, -R16 ;  /* 0x3fb8aa3b03107823 */ /* 0x000fc80000000810 */
[----:B------:R-:W-:Y:S01]  /*0e50*/  FFMA R16, R3, 1.925963033500011079e-08, R16 ;  /* 0x32a5706003107823 */ /* 0x000fe20000000010 */
[----:B-1----:R-:W-:-:S03]  /*0e60*/  FMUL R2, R2, R7 ;  /* 0x0000000702027220 */ /* 0x002fc60000400000 */
[----:B------:R-:W1:Y:S01]  /*0e70*/  MUFU.EX2 R3, R16 ;  /* 0x0000001000037308 */ /* 0x000e620000000800 */
[----:B------:R-:W-:-:S07]  /*0e80*/  FADD R23, RZ, R2 ;  /* 0x00000002ff177221 */ /* 0x000fce0000000000 */
[----:B------:R-:W2:Y:S08]  /*0e90*/  MUFU.RCP R7, R23 ;  /* 0x0000001700077308 */ /* 0x000eb00000001000 */
[----:B------:R-:W3:Y:S01]  /*0ea0*/  FCHK P0, R2, R23 ;  /* 0x0000001702007302 */ /* 0x000ee20000000000 */
[----:B-1----:R-:W-:-:S04]  /*0eb0*/  FMUL R0, R0, R3 ;  /* 0x0000000300007220 */ /* 0x002fc80000400000 */
[----:B------:R-:W-:Y:S01]  /*0ec0*/  FADD R21, RZ, R0 ;  /* 0x00000000ff157221 */ /* 0x000fe20000000000 */
        /* <DEDUP_REMOVED lines=8> */
[----:B0-----:R-:W-:Y:S05]  /*0f50*/  CALL.REL.NOINC `($__internal_98_$__cuda_sm3x_div_rn_noftz_f32_slowpath) ;  /* 0x0000000c00387944 */ /* 0x001fea0003c00000 */
[----:B------:R-:W-:-:S07]  /*0f60*/  IMAD.MOV.U32 R7, RZ, RZ, R18 ;  /* 0x000000ffff077224 */ /* 0x000fce00078e0012 */
.L_x_4802:
[----:B------:R-:W-:Y:S05]  /*0f70*/  BSYNC.RECONVERGENT B0 ;  /* 0x0000000000007941 */ /* 0x000fea0003800200 */
.L_x_4801:
[----:B------:R-:W1:Y:S01]  /*0f80*/  LDCU.128 UR4, c[0x0][0x390] ;  /* 0x00007200ff0477ac */ /* 0x000e620008000c00 */
[----:B------:R-:W-:Y:S01]  /*0f90*/  MOV R3, RZ ;  /* 0x000000ff00037202 */ /* 0x000fe20000000f00 */
[----:B------:R-:W-:Y:S01]  /*0fa0*/  IMAD.MOV.U32 R2, RZ, RZ, R4 ;  /* 0x000000ffff027224 */ /* 0x000fe200078e0004 */
[----:B------:R-:W2:Y:S01]  /*0fb0*/  MUFU.RCP R16, R21 ;  /* 0x0000001500107308 */ /* 0x000ea20000001000 */
[----:B------:R-:W-:Y:S01]  /*0fc0*/  BSSY.RECONVERGENT B0, `(.L_x_4803) ;  /* 0x0000018000007945 */ /* 0x000fe20003800200 */
[----:B-1----:R-:W-:Y:S02]  /*0fd0*/  IMAD R6, R10, UR6, RZ ;  /* 0x000000060a067c24 */ /* 0x002fe4000f8e02ff */
[----:B------:R-:W-:Y:S01]  /*0fe0*/  IMAD.WIDE.U32 R2, R11, UR6, R2 ;  /* 0x000000060b027c25 */ /* 0x000fe2000f8e0002 */
[----:B------:R-:W-:-:S03]  /*0ff0*/  R2UR UR6, R14 ;  /* 0x000000000e0672ca */ /* 0x000fc600000e0000 */
[----:B------:R-:W-:Y:S01]  /*1000*/  IMAD R23, R11, UR7, R6 ;  /* 0x000000070b177c24 */ /* 0x000fe2000f8e0206 */
[----:B------:R-:W-:Y:S02]  /*1010*/  LEA R6, P0, R2, UR4, 0x1 ;  /* 0x0000000402067c11 */ /* 0x000fe4000f8008ff */
[----:B------:R-:W-:Y:S01]  /*1020*/  R2UR UR7, R15 ;  /* 0x000000000f0772ca */ /* 0x000fe200000e0000 */
[----:B------:R-:W-:Y:S01]  /*1030*/  IMAD.IADD R23, R3, 0x1, R23 ;  /* 0x0000000103177824 */ /* 0x000fe200078e0217 */
[----:B------:R-:W-:-:S04]  /*1040*/  F2FP.F16.F32.PACK_AB R3, RZ, R7 ;  /* 0x00000007ff03723e */ /* 0x000fc800000000ff */
[----:B------:R-:W-:Y:S02]  /*1050*/  LEA.HI.X R7, R2, UR5, R23, 0x1, P0 ;  /* 0x0000000502077c11 */ /* 0x000fe400080f0c17 */
[----:B------:R-:W-:Y:S01]  /*1060*/  PRMT R18, R3, 0x7610, R18 ;  /* 0x0000761003127816 */ /* 0x000fe20000000012 */
[----:B--2---:R-:W-:Y:S01]  /*1070*/  FFMA R3, -R21, R16, 1 ;  /* 0x3f80000015037423 */ /* 0x004fe20000000110 */
        /* <DEDUP_REMOVED lines=8> */
[----:B------:R-:W-:Y:S02]  /*1100*/  MOV R3, R21 ;  /* 0x0000001500037202 */ /* 0x000fe40000000f00 */
[----:B------:R-:W-:-:S07]  /*1110*/  MOV R16, 0x1130 ;  /* 0x0000113000107802 */ /* 0x000fce0000000f00 */
[----:B0-----:R-:W-:Y:S05]  /*1120*/  CALL.REL.NOINC `($__internal_98_$__cuda_sm3x_div_rn_noftz_f32_slowpath) ;  /* 0x0000000800c47944 */ /* 0x001fea0003c00000 */
[----:B------:R-:W-:-:S07]  /*1130*/  IMAD.MOV.U32 R2, RZ, RZ, R18 ;  /* 0x000000ffff027224 */ /* 0x000fce00078e0012 */
.L_x_4804:
[----:B------:R-:W-:Y:S05]  /*1140*/  BSYNC.RECONVERGENT B0 ;  /* 0x0000000000007941 */ /* 0x000fea0003800200 */
.L_x_4803:
[----:B------:R-:W1:Y:S01]  /*1150*/  LDCU.128 UR4, c[0x0][0x380] ;  /* 0x00007000ff0477ac */ /* 0x000e620008000c00 */
[----:B------:R-:W-:Y:S01]  /*1160*/  IADD3 R11, P0, PT, R8, R11, RZ ;  /* 0x0000000b080b7210 */ /* 0x000fe20007f1e0ff */
[----:B------:R-:W-:Y:S01]  /*1170*/  IMAD.MOV.U32 R21, RZ, RZ, RZ ;  /* 0x000000ffff157224 */ /* 0x000fe200078e00ff */
[----:B------:R-:W-:Y:S02]  /*1180*/  MOV R20, R4 ;  /* 0x0000000400147202 */ /* 0x000fe40000000f00 */
[----:B------:R-:W-:Y:S01]  /*1190*/  R2UR UR8, R14 ;  /* 0x000000000e0872ca */ /* 0x000fe200000e0000 */
[----:B------:R-:W-:Y:S01]  /*11a0*/  IMAD.X R10, R9, 0x1, R10, P0 ;  /* 0x00000001090a7824 */ /* 0x000fe200000e060a */
[----:B------:R-:W-:-:S03]  /*11b0*/  R2UR UR9, R15 ;  /* 0x000000000f0972ca */ /* 0x000fc600000e0000 */
[----:B-1----:R-:W-:Y:S02]  /*11c0*/  IMAD R0, R10, UR6, RZ ;  /* 0x000000060a007c24 */ /* 0x002fe4000f8e02ff */
[----:B------:R-:W-:Y:S01]  /*11d0*/  IMAD.WIDE.U32 R20, R11, UR6, R20 ;  /* 0x000000060b147c25 */ /* 0x000fe2000f8e0014 */
[----:B------:R-:W-:-:S03]  /*11e0*/  R2UR UR6, R14 ;  /* 0x000000000e0672ca */ /* 0x000fc600000e0000 */
[----:B------:R-:W-:Y:S01]  /*11f0*/  IMAD R3, R11, UR7, R0 ;  /* 0x000000070b037c24 */ /* 0x000fe2000f8e0200 */
[----:B------:R-:W-:Y:S02]  /*1200*/  R2UR UR7, R15 ;  /* 0x000000000f0772ca */ /* 0x000fe400000e0000 */
[----:B------:R-:W-:Y:S01]  /*1210*/  F2FP.F16.F32.PACK_AB R0, RZ, R2 ;  /* 0x00000002ff00723e */ /* 0x000fe200000000ff */
[----:B------:R-:W-:Y:S01]  /*1220*/  IMAD.IADD R21, R21, 0x1, R3 ;  /* 0x0000000115157824 */ /* 0x000fe200078e0203 */
[----:B------:R-:W-:Y:S02]  /*1230*/  IADD3 R2, P0, PT, R6, R19, RZ ;  /* 0x0000001306027210 */ /* 0x000fe40007f1e0ff */
[----:B------:R-:W-:Y:S02]  /*1240*/  LEA R6, P1, R20, UR4, 0x1 ;  /* 0x0000000414067c11 */ /* 0x000fe4000f8208ff */
[----:B------:R-:W-:Y:S02]  /*1250*/  IADD3.X R3, PT, PT, R7, R17, RZ, P0, !PT ;  /* 0x0000001107037210 */ /* 0x000fe400007fe4ff */
[----:B------:R-:W-:-:S02]  /*1260*/  PRMT R18, R0, 0x7610, R18 ;  /* 0x0000761000127816 */ /* 0x000fc40000000012 */
[----:B------:R-:W-:-:S03]  /*1270*/  LEA.HI.X R7, R20, UR5, R21, 0x1, P1 ;  /* 0x0000000514077c11 */ /* 0x000fc600088f0c15 */
[----:B------:R1:W-:Y:S04]  /*1280*/  STG.E.U16 desc[UR8][R2.64], R18 ;  /* 0x0000001202007986 */ /* 0x0003e8000c101508 */
        /* <DEDUP_REMOVED lines=15> */
[----:B-1----:R-:W-:Y:S02]  /*1380*/  FMNMX R3, R20, -INF , !PT ;  /* 0xff80000014037809 */ /* 0x002fe40007800000 */
[----:B------:R-:W-:-:S04]  /*1390*/  FADD R2, R0, -12583039 ;  /* 0xcb40007f00027421 */ /* 0x000fc80000000000 */
[----:B------:R-:W-:Y:S01]  /*13a0*/  FFMA R2, R23, 1.4426950216293334961, -R2 ;  /* 0x3fb8aa3b17027823 */ /* 0x000fe20000000802 */
[----:B------:R-:W-:-:S03]  /*13b0*/  FADD R3, R20, -R3 ;  /* 0x8000000314037221 */ /* 0x000fc60000000000 */
[----:B------:R-:W-:Y:S01]  /*13c0*/  FFMA R23, R23, 1.925963033500011079e-08, R2 ;  /* 0x32a5706017177823 */ /* 0x000fe20000000002 */
[----:B------:R-:W-:Y:S02]  /*13d0*/  IMAD.SHL.U32 R2, R0, 0x800000, RZ ;  /* 0x0080000000027824 */ /* 0x000fe400078e00ff */
        /* <DEDUP_REMOVED lines=24> */
.L_x_4806:
[----:B------:R-:W-:Y:S05]  /*1560*/  BSYNC.RECONVERGENT B0 ;  /* 0x0000000000007941 */ /* 0x000fea0003800200 */
.L_x_4805:
        /* <DEDUP_REMOVED lines=27> */
[----:B------:R-:W-:-:S07]  /*1720*/  MOV R3, R18 ;  /* 0x0000001200037202 */ /* 0x000fce0000000f00 */
.L_x_4808:
[----:B------:R-:W-:Y:S05]  /*1730*/  BSYNC.RECONVERGENT B0 ;  /* 0x0000000000007941 */ /* 0x000fea0003800200 */
.L_x_4807:
[----:B------:R-:W1:Y:S01]  /*1740*/  LDCU.64 UR4, c[0x0][0x3a0] ;  /* 0x00007400ff0477ac */ /* 0x000e620008000a00 */
[----:B------:R-:W-:Y:S02]  /*1750*/  IADD3 R2, P0, PT, R6, R19, RZ ;  /* 0x0000001306027210 */ /* 0x000fe40007f1e0ff */
[----:B------:R-:W-:Y:S02]  /*1760*/  F2FP.F16.F32.PACK_AB R0, RZ, R3 ;  /* 0x00000003ff00723e */ /* 0x000fe400000000ff */
[----:B------:R-:W-:Y:S01]  /*1770*/  R2UR UR6, R14 ;  /* 0x000000000e0672ca */ /* 0x000fe200000e0000 */
[----:B------:R-:W-:Y:S01]  /*1780*/  IMAD.X R3, R7, 0x1, R17, P0 ;  /* 0x0000000107037824 */ /* 0x000fe200000e0611 */
[----:B------:R-:W-:Y:S02]  /*1790*/  IADD3 R11, P0, PT, R8, R11, RZ ;  /* 0x0000000b080b7210 */ /* 0x000fe40007f1e0ff */
[----:B------:R-:W-:Y:S02]  /*17a0*/  R2UR UR7, R15 ;  /* 0x000000000f0772ca */ /* 0x000fe400000e0000 */
[----:B------:R-:W-:-:S02]  /*17b0*/  IADD3.X R10, PT, PT, R9, R10, RZ, P0, !PT ;  /* 0x0000000a090a7210 */ /* 0x000fc400007fe4ff */
[----:B-1----:R-:W-:-:S04]  /*17c0*/  ISETP.GE.U32.AND P0, PT, R11, UR4, PT ;  /* 0x000000040b007c0c */ /* 0x002fc8000bf06070 */
[----:B------:R-:W-:-:S05]  /*17d0*/  ISETP.GE.AND.EX P0, PT, R10, UR5, PT, P0 ;  /* 0x000000050a007c0c */ /* 0x000fca000bf06300 */
[----:B------:R3:W-:Y:S08]  /*17e0*/  STG.E.U16 desc[UR6][R2.64], R0 ;  /* 0x0000000002007986 */ /* 0x0007f0000c101506 */
[----:B---3--:R-:W-:Y:S05]  /*17f0*/  @!P0 BRA `(.L_x_4809) ;  /* 0xfffffff000fc8947 */ /* 0x008fea000383ffff */
[----:B------:R-:W-:Y:S05]  /*1800*/  EXIT ;  /* 0x000000000000794d */ /* 0x000fea0003800000 */
        .weak           $__internal_97_$__cuda_sm20_div_u64
        .type           $__internal_97_$__cuda_sm20_div_u64,@function
        .size           $__internal_97_$__cuda_sm20_div_u64,($__internal_98_$__cuda_sm3x_div_rn_noftz_f32_slowpath - $__internal_97_$__cuda_sm20_div_u64)
$__internal_97_$__cuda_sm20_div_u64:
        /* <DEDUP_REMOVED lines=44> */
[----:B------:R-:W-:Y:S01]  /*1ad0*/  IMAD R13, R5, R8, R13 ;  /* 0x00000008050d7224 */ /* 0x000fe200078e020d */
[----:B------:R-:W-:-:S04]  /*1ae0*/  IADD3 R3, P2, PT, -R8, R17, RZ ;  /* 0x0000001108037210 */ /* 0x000fc80007f5e1ff */
[----:B------:R-:W-:Y:S02]  /*1af0*/  IADD3.X R16, PT, PT, ~R13, R4, RZ, P1, !PT ;  /* 0x000000040d107210 */ /* 0x000fe40000ffe5ff */
[----:B------:R-:W-:Y:S02]  /*1b00*/  IADD3 R4, P1, PT, R15, 0x1, RZ ;  /* 0x000000010f047810 */ /* 0x000fe40007f3e0ff */
[C---:B------:R-:W-:Y:S01]  /*1b10*/  ISETP.GE.U32.AND.EX P0, PT, R16.reuse, R9, PT, P0 ;  /* 0x000000091000720c */ /* 0x040fe20003f06100 */
[----:B------:R-:W-:Y:S01]  /*1b20*/  IMAD.X R14, R16, 0x1, ~R9, P2 ;  /* 0x00000001100e7824 */ /* 0x000fe200010e0e09 */
[----:B------:R-:W-:Y:S02]  /*1b30*/  IADD3.X R12, PT, PT, RZ, R5, RZ, P1, !PT ;  /* 0x00000005ff0c7210 */ /* 0x000fe40000ffe4ff */
[----:B------:R-:W-:Y:S02]  /*1b40*/  SEL R15, R4, R15, P0 ;  /* 0x0000000f040f7207 */ /* 0x000fe40000000000 */
[----:B------:R-:W-:-:S02]  /*1b50*/  SEL R3, R3, R17, P0 ;  /* 0x0000001103037207 */ /* 0x000fc40000000000 */
[----:B------:R-:W-:Y:S02]  /*1b60*/  SEL R12, R12, R5, P0 ;  /* 0x000000050c0c7207 */ /* 0x000fe40000000000 */
[----:B------:R-:W-:Y:S02]  /*1b70*/  IADD3 R4, P2, PT, R15, 0x1, RZ ;  /* 0x000000010f047810 */ /* 0x000fe40007f5e0ff */
[----:B------:R-:W-:Y:S02]  /*1b80*/  SEL R14, R14, R16, P0 ;  /* 0x000000100e0e7207 */ /* 0x000fe40000000000 */
[----:B------:R-:W-:Y:S01]  /*1b90*/  ISETP.GE.U32.AND P0, PT, R3, R8, PT ;  /* 0x000000080300720c */ /* 0x000fe20003f06070 */
[----:B------:R-:W-:Y:S01]  /*1ba0*/  IMAD.X R5, RZ, RZ, R12, P2 ;  /* 0x000000ffff057224 */ /* 0x000fe200010e060c */
[----:B------:R-:W-:Y:S01]  /*1bb0*/  ISETP.NE.U32.AND P1, PT, R8, RZ, PT ;  /* 0x000000ff0800720c */ /* 0x000fe20003f25070 */
[----:B------:R-:W-:Y:S01]  /*1bc0*/  HFMA2 R3, -RZ, RZ, 0, 0 ;  /* 0x00000000ff037431 */ /* 0x000fe200000001ff */
[----:B------:R-:W-:-:S02]  /*1bd0*/  ISETP.GE.U32.AND.EX P0, PT, R14, R9, PT, P0 ;  /* 0x000000090e00720c */ /* 0x000fc40003f06100 */
[----:B------:R-:W-:Y:S02]  /*1be0*/  ISETP.NE.AND.EX P1, PT, R9, RZ, PT, P1 ;  /* 0x000000ff0900720c */ /* 0x000fe40003f25310 */
[----:B------:R-:W-:Y:S02]  /*1bf0*/  SEL R4, R4, R15, P0 ;  /* 0x0000000f04047207 */ /* 0x000fe40000000000 */
[----:B------:R-:W-:Y:S02]  /*1c00*/  SEL R5, R5, R12, P0 ;  /* 0x0000000c05057207 */ /* 0x000fe40000000000 */
[----:B------:R-:W-:Y:S02]  /*1c10*/  SEL R4, R4, 0xffffffff, P1 ;  /* 0xffffffff04047807 */ /* 0x000fe40000800000 */
[----:B------:R-:W-:Y:S01]  /*1c20*/  SEL R5, R5, 0xffffffff, P1 ;  /* 0xffffffff05057807 */ /* 0x000fe20000800000 */
[----:B------:R-:W-:Y:S06]  /*1c30*/  RET.REL.NODEC R2 `(_ZN7oneflow4cuda7softmax15SoftmaxWarpImplI10SimpleLoadI6__halffE11SimpleStoreIS4_fEfLi1ELi1ELi1ELi2ELb0ELNS1_9AlgorithmE0EEEvT_T0_ll) ;  /* 0xffffffe002f07950 */ /* 0x000fec0003c3ffff */
        .weak           $__internal_98_$__cuda_sm3x_div_rn_noftz_f32_slowpath
        .type           $__internal_98_$__cuda_sm3x_div_rn_noftz_f32_slowpath,@function
        .size           $__internal_98_$__cuda_sm3x_div_rn_noftz_f32_slowpath,(.L_x_15415 - $__internal_98_$__cuda_sm3x_div_rn_noftz_f32_slowpath)
$__internal_98_$__cuda_sm3x_div_rn_noftz_f32_slowpath:
        /* <DEDUP_REMOVED lines=34> */
.L_x_4811:
        /* <DEDUP_REMOVED lines=51> */
.L_x_4818:
[----:B------:R-:W-:-:S04]  /*2190*/  LOP3.LUT R2, R2, 0x80000000, RZ, 0xc0, !PT ;  /* 0x8000000002027812 */ /* 0x000fc800078ec0ff */
[----:B------:R-:W-:Y:S01]  /*21a0*/  LOP3.LUT R2, R2, 0x7f800000, RZ, 0xfc, !PT ;  /* 0x7f80000002027812 */ /* 0x000fe200078efcff */
[----:B------:R-:W-:Y:S06]  /*21b0*/  BRA `(.L_x_4819) ;  /* 0x0000000000047947 */ /* 0x000fec0003800000 */
.L_x_4817:
[----:B------:R-:W-:-:S07]  /*21c0*/  IMAD R2, R25, 0x800000, R2 ;  /* 0x0080000019027824 */ /* 0x000fce00078e0202 */
.L_x_4819:
[----:B------:R-:W-:Y:S05]  /*21d0*/  BSYNC.RECONVERGENT B3 ;  /* 0x0000000000037941 */ /* 0x000fea0003800200 */
.L_x_4816:
[----:B------:R-:W-:Y:S05]  /*21e0*/  BRA `(.L_x_4820) ;  /* 0x0000000000207947 */ /* 0x000fea0003800000 */
.L_x_4815:
[----:B------:R-:W-:-:S04]  /*21f0*/  LOP3.LUT R2, R3, 0x80000000, R2, 0x48, !PT ;  /* 0x8000000003027812 */ /* 0x000fc800078e4802 */
[----:B------:R-:W-:Y:S01]  /*2200*/  LOP3.LUT R2, R2, 0x7f800000, RZ, 0xfc, !PT ;  /* 0x7f80000002027812 */ /* 0x000fe200078efcff */
[----:B------:R-:W-:Y:S06]  /*2210*/  BRA `(.L_x_4820) ;  /* 0x0000000000147947 */ /* 0x000fec0003800000 */
.L_x_4814:
[----:B------:R-:W-:Y:S01]  /*2220*/  LOP3.LUT R2, R3, 0x80000000, R2, 0x48, !PT ;  /* 0x8000000003027812 */ /* 0x000fe200078e4802 */
[----:B------:R-:W-:Y:S06]  /*2230*/  BRA `(.L_x_4820) ;  /* 0x00000000000c7947 */ /* 0x000fec0003800000 */
.L_x_4813:
[----:B------:R-:W0:Y:S01]  /*2240*/  MUFU.RSQ R2, -QNAN ;  /* 0xffc0000000027908 */ /* 0x000e220000001400 */
[----:B------:R-:W-:Y:S05]  /*2250*/  BRA `(.L_x_4820) ;  /* 0x0000000000047947 */ /* 0x000fea0003800000 */
.L_x_4812:
[----:B------:R-:W-:-:S07]  /*2260*/  FADD.FTZ R2, R2, R3 ;  /* 0x0000000302027221 */ /* 0x000fce0000010000 */
.L_x_4820:
[----:B------:R-:W-:Y:S05]  /*2270*/  BSYNC.RECONVERGENT B2 ;  /* 0x0000000000027941 */ /* 0x000fea0003800200 */
.L_x_4810:
[----:B------:R-:W-:Y:S01]  /*2280*/  HFMA2 R3, -RZ, RZ, 0, 0 ;  /* 0x00000000ff037431 */ /* 0x000fe200000001ff */
[----:B0-----:R-:W-:Y:S01]  /*2290*/  MOV R18, R2 ;  /* 0x0000000200127202 */ /* 0x001fe20000000f00 */
[----:B------:R-:W-:-:S04]  /*22a0*/  IMAD.MOV.U32 R2, RZ, RZ, R16 ;  /* 0x000000ffff027224 */ /* 0x000fc800078e0010 */
[----:B------:R-:W-:Y:S05]  /*22b0*/  RET.REL.NODEC R2 `(_ZN7oneflow4cuda7softmax15SoftmaxWarpImplI10SimpleLoadI6__halffE11SimpleStoreIS4_fEfLi1ELi1ELi1ELi2ELb0ELNS1_9AlgorithmE0EEEvT_T0_ll) ;  /* 0xffffffdc02507950 */ /* 0x000fea0003c3ffff */
.L_x_4821:
        /* <DEDUP_REMOVED lines=12> */
.L_x_15415:


//--------------------- .text._ZN7oneflow4cuda7softmax15SoftmaxWarpImplI10SimpleLoadI6__halffE11SimpleStoreIS4_fEfLi2ELi32ELi32ELi1ELb1ELNS1_9AlgorithmE0EEEvT_T0_ll --------------------------
	.section	.text._ZN7oneflow4cuda7softmax15SoftmaxWarpImplI10SimpleLoadI6__halffE11SimpleStoreIS4_fEfLi2ELi32ELi32ELi1ELb1ELNS1_9AlgorithmE0EEEvT_T0_ll,"ax",@progbits
	.align	128
        .global         _ZN7oneflow4cuda7softmax15SoftmaxWarpImplI10SimpleLoadI6__halffE11SimpleStoreIS4_fEfLi2ELi32ELi32ELi1ELb1ELNS1_9AlgorithmE0EEEvT_T0_ll
        .type           _ZN7oneflow4cuda7softmax15SoftmaxWarpImplI10SimpleLoadI6__halffE11SimpleStoreIS4_fEfLi2ELi32ELi32ELi1ELb1ELNS1_9AlgorithmE0EEEvT_T0_ll,@function
        .size           _ZN7oneflow4cuda7softmax15SoftmaxWarpImplI10SimpleLoadI6__halffE11SimpleStoreIS4_fEfLi2ELi32ELi32ELi1ELb1ELNS1_9AlgorithmE0EEEvT_T0_ll,(.L_x_15416 - _ZN7oneflow4cuda7softmax15SoftmaxWarpImplI10SimpleLoadI6__halffE11SimpleStoreIS4_fEfLi2ELi32ELi32ELi1ELb1ELNS1_9AlgorithmE0EEEvT_T0_ll)
        .other          _ZN7oneflow4cuda7softmax15SoftmaxWarpImplI10SimpleLoadI6__halffE11SimpleStoreIS4_fEfLi2ELi32ELi32ELi1ELb1ELNS1_9AlgorithmE0EEEvT_T0_ll,@"STO_CUDA_ENTRY STV_DEFAULT"
_ZN7oneflow4cuda7softmax15SoftmaxWarpImplI10SimpleLoadI6__halffE11SimpleStoreIS4_fEfLi2ELi32ELi32ELi1ELb1ELNS1_9AlgorithmE0EEEvT_T0_ll:
.text._ZN7oneflow4cuda7softmax15SoftmaxWarpImplI10SimpleLoadI6__halffE11SimpleStoreIS4_fEfLi2ELi32ELi32ELi1ELb1ELNS1_9AlgorithmE0EEEvT_T0_ll:
        /* <DEDUP_REMOVED lines=25> */
.L_x_4822:
        /* <DEDUP_REMOVED lines=14> */
[----:B0-----:R-:W-:-:S04]  /*0270*/  SHF.L.U32 R46, R46, 0x1, RZ ;  /* 0x000000012e2e7819 */ /* 0x001fc800000006ff */
        /* <DEDUP_REMOVED lines=15> */
.L_x_4889:
[----:B------:R-:W-:Y:S01]  /*0370*/  ISETP.GE.U32.AND P0, PT, R46, UR44, PT ;  /* 0x0000002c2e007c0c */ /* 0x000fe2000bf06070 */
[----:B0-----:R-:W-:Y:S01]  /*0380*/  HFMA2 R3, -RZ, RZ, 0, 0 ;  /* 0x00000000ff037431 */ /* 0x001fe200000001ff */
[----:B------:R-:W-:Y:S01]  /*0390*/  ISETP.GE.U32.AND P2, PT, R48, UR44, PT ;  /* 0x0000002c30007c0c */ /* 0x000fe2000bf46070 */
[----:B------:R-:W-:Y:S01]  /*03a0*/  IMAD R0, R47, UR38, RZ ;  /* 0x000000262f007c24 */ /* 0x000fe2000f8e02ff */
        /* <DEDUP_REMOVED lines=9> */
[C---:B------:R-:W-:Y:S02]  /*0440*/  @!P0 R2UR UR4, R42.reuse ;  /* 0x000000002a0482ca */ /* 0x040fe400000e0000 */
[----:B------:R-:W-:Y:S02]  /*0450*/  @!P0 R2UR UR5, R43 ;  /* 0x000000002b0582ca */ /* 0x000fe400000e0000 */
[----:B------:R-:W-:-:S02]  /*0460*/  @!P0 R2UR UR6, R42 ;  /* 0x000000002a0682ca */ /* 0x000fc400000e0000 */
[----:B------:R-:W-:Y:S02]  /*0470*/  @!P0 R2UR UR7, R43 ;  /* 0x000000002b0782ca */ /* 0x000fe400000e0000 */
[----:B------:R-:W-:Y:S02]  /*0480*/  IADD3 R3, PT, PT, R5, R3, RZ ;  /* 0x0000000305037210 */ /* 0x000fe40007ffe0ff */
[----:B------:R-:W-:Y:S02]  /*0490*/  LEA R2, P4, R4, UR36, 0x1 ;  /* 0x0000002404027c11 */ /* 0x000fe4000f8808ff */
[C---:B------:R-:W-:Y:S02]  /*04a0*/  @!P2 R2UR UR8, R42.reuse ;  /* 0x000000002a08a2ca */ /* 0x040fe400000e0000 */
[----:B------:R-:W-:Y:S02]  /*04b0*/  @!P2 R2UR UR9, R43 ;  /* 0x000000002b09a2ca */ /* 0x000fe400000e0000 */
[----:B------:R-:W-:-:S02]  /*04c0*/  @!P2 R2UR UR10, R42 ;  /* 0x000000002a0aa2ca */ /* 0x000fc400000e0000 */
[C---:B------:R-:W-:Y:S02]  /*04d0*/  @!P2 R2UR UR11, R43.reuse ;  /* 0x000000002b0ba2ca */ /* 0x040fe400000e0000 */
[----:B------:R-:W-:Y:S02]  /*04e0*/  LEA.HI.X R3, R4, UR37, R3, 0x1, P4 ;  /* 0x0000002504037c11 */ /* 0x000fe4000a0f0c03 */
[C---:B------:R-:W-:Y:S02]  /*04f0*/  @!P3 R2UR UR12, R42.reuse ;  /* 0x000000002a0cb2ca */ /* 0x040fe400000e0000 */
[C---:B------:R-:W-:Y:S01]  /*0500*/  @!P3 R2UR UR13, R43.reuse ;  /* 0x000000002b0db2ca */ /* 0x040fe200000e0000 */
[----:B------:R-:W2:Y:S01]  /*0510*/  @!P0 LDG.E.U16 R6, desc[UR4][R2.64] ;  /* 0x0000000402068981 */ /* 0x000ea2000c1e1500 */
[C---:B------:R-:W-:Y:S02]  /*0520*/  @!P3 R2UR UR14, R42.reuse ;  /* 0x000000002a0eb2ca */ /* 0x040fe400000e0000 */
[----:B------:R-:W-:Y:S01]  /*0530*/  @!P3 R2UR UR15, R43 ;  /* 0x000000002b0fb2ca */ /* 0x000fe200000e0000 */
[----:B------:R-:W3:Y:S01]  /*0540*/  @!P0 LDG.E.U16 R0, desc[UR6][R2.64+0x2] ;  /* 0x0000020602008981 */ /* 0x000ee2000c1e1500 */
[----:B------:R-:W-:-:S03]  /*0550*/  @!P1 R2UR UR4, R42 ;  /* 0x000000002a0492ca */ /* 0x000fc600000e0000 */
[----:B------:R-:W4:Y:S01]  /*0560*/  @!P2 LDG.E.U16 R7, desc[UR8][R2.64+0x80] ;  /* 0x000080080207a981 */ /* 0x000f22000c1e1500 */
[----:B------:R-:W-:-:S03]  /*0570*/  @!P1 R2UR UR5, R43 ;  /* 0x000000002b0592ca */ /* 0x000fc600000e0000 */
[----:B------:R-:W5:Y:S01]  /*0580*/  @!P2 LDG.E.U16 R9, desc[UR10][R2.64+0x82] ;  /* 0x0000820a0209a981 */ /* 0x000f62000c1e1500 */
[----:B------:R-:W-:Y:S02]  /*0590*/  @!P1 R2UR UR6, R42 ;  /* 0x000000002a0692ca */ /* 0x000fe400000e0000 */
[----:B------:R-:W-:Y:S01]  /*05a0*/  @!P1 R2UR UR7, R43 ;  /* 0x000000002b0792ca */ /* 0x000fe200000e0000 */
[----:B------:R-:W5:Y:S04]  /*05b0*/  @!P3 LDG.E.U16 R10, desc[UR12][R2.64+0x100] ;  /* 0x0001000c020ab981 */ /* 0x000f68000c1e1500 */
[----:B------:R-:W5:Y:S04]  /*05c0*/  @!P3 LDG.E.U16 R11, desc[UR14][R2.64+0x102] ;  /* 0x0001020e020bb981 */ /* 0x000f68000c1e1500 */
[----:B------:R-:W5:Y:S04]  /*05d0*/  @!P1 LDG.E.U16 R12, desc[UR4][R2.64+0x180] ;  /* 0x00018004020c9981 */ /* 0x000f68000c1e1500 */
[----:B------:R-:W5:Y:S01]  /*05e0*/  @!P1 LDG.E.U16 R14, desc[UR6][R2.64+0x182] ;  /* 0x00018206020e9981 */ /* 0x000f62000c1e1500 */
[----:B------:R-:W-:-:S02]  /*05f0*/  ISETP.GE.U32.AND P5, PT, R53, UR44, PT ;  /* 0x0000002c35007c0c */ /* 0x000fc4000bfa6070 */
[----:B------:R-:W-:Y:S02]  /*0600*/  MOV R5, 0xff800000 ;  /* 0xff80000000057802 */ /* 0x000fe40000000f00 */
[----:B------:R-:W-:Y:S02]  /*0610*/  MOV R4, 0xff800000 ;  /* 0xff80000000047802 */ /* 0x000fe40000000f00 */
[----:B------:R-:W-:Y:S02]  /*0620*/  ISETP.GE.AND.EX P5, PT, RZ, UR45, PT, P5 ;  /* 0x0000002dff007c0c */ /* 0x000fe4000bfa6350 */
[----:B------:R-:W-:Y:S02]  /*0630*/  MOV R8, 0xff800000 ;  /* 0xff80000000087802 */ /* 0x000fe40000000f00 */
[----:B------:R-:W-:Y:S02]  /*0640*/  MOV R13, 0xff800000 ;  /* 0xff800000000d7802 */ /* 0x000fe40000000f00 */
[----:B------:R-:W-:-:S02]  /*0650*/  ISETP.GE.U32.AND P6, PT, R54, UR44, PT ;  /* 0x0000002c36007c0c */ /* 0x000fc4000bfc6070 */
[----:B------:R-:W-:Y:S02]  /*0660*/  ISETP.GE.U32.AND P4, PT, R55, UR44, PT ;  /* 0x0000002c37007c0c */ /* 0x000fe4000bf86070 */
[----:B------:R-:W-:Y:S02]  /*0670*/  ISETP.GE.AND.EX P6, PT, RZ, UR45, PT, P6 ;  /* 0x0000002dff007c0c */ /* 0x000fe4000bfc6360 */
[----:B------:R-:W-:Y:S02]  /*0680*/  MOV R66, 0xff800000 ;  /* 0xff80000000427802 */ /* 0x000fe40000000f00 */
[----:B------:R-:W-:Y:S02]  /*0690*/  MOV R40, 0xff800000 ;  /* 0xff80000000287802 */ /* 0x000fe40000000f00 */
[----:B------:R-:W-:Y:S02]  /*06a0*/  @!P5 R2UR UR4, R42 ;  /* 0x000000002a04d2ca */ /* 0x000fe400000e0000 */
[----:B------:R-:W-:-:S02]  /*06b0*/  @!P5 R2UR UR5, R43 ;  /* 0x000000002b05d2ca */ /* 0x000fc400000e0000 */
[----:B------:R-:W-:Y:S02]  /*06c0*/  MOV R70, 0xff800000 ;  /* 0xff80000000467802 */ /* 0x000fe40000000f00 */
[----:B------:R-:W-:Y:S02]  /*06d0*/  MOV R68, 0xff800000 ;  /* 0xff80000000447802 */ /* 0x000fe40000000f00 */
[C---:B------:R-:W-:Y:S02]  /*06e0*/  @!P5 R2UR UR6, R42.reuse ;  /* 0x000000002a06d2ca */ /* 0x040fe400000e0000 */
[C---:B------:R-:W-:Y:S02]  /*06f0*/  @!P5 R2UR UR7, R43.reuse ;  /* 0x000000002b07d2ca */ /* 0x040fe400000e0000 */
[C---:B------:R-:W-:Y:S02]  /*0700*/  @!P6 R2UR UR8, R42.reuse ;  /* 0x000000002a08e2ca */ /* 0x040fe400000e0000 */
[----:B------:R-:W-:Y:S01]  /*0710*/  @!P6 R2UR UR9, R43 ;  /* 0x000000002b09e2ca */ /* 0x000fe200000e0000 */
[----:B------:R-:W5:Y:S01]  /*0720*/  @!P5 LDG.E.U16 R19, desc[UR4][R2.64+0x200] ;  /* 0x000200040213d981 */ /* 0x000f62000c1e1500 */
[----:B------:R-:W-:-:S02]  /*0730*/  @!P6 R2UR UR10, R42 ;  /* 0x000000002a0ae2ca */ /* 0x000fc400000e0000 */
[----:B------:R-:W-:Y:S01]  /*0740*/  @!P6 R2UR UR11, R43 ;  /* 0x000000002b0be2ca */ /* 0x000fe200000e0000 */
[----:B--2---:R-:W-:Y:S01]  /*0750*/  @!P0 HADD2.F32 R5, -RZ, R6.H0_H0 ;  /* 0x20000006ff058230 */ /* 0x004fe20000004100 */
[----:B------:R-:W-:Y:S01]  /*0760*/  MOV R6, 0xff800000 ;  /* 0xff80000000067802 */ /* 0x000fe20000000f00 */
[----:B---3--:R-:W-:Y:S02]  /*0770*/  @!P0 HADD2.F32 R4, -RZ, R0.H0_H0 ;  /* 0x20000000ff048230 */ /* 0x008fe40000004100 */
[----:B------:R-:W2:Y:S01]  /*0780*/  @!P5 LDG.E.U16 R0, desc[UR6][R2.64+0x202] ;  /* 0x000202060200d981 */ /* 0x000ea2000c1e1500 */
[----:B----4-:R-:W-:Y:S02]  /*0790*/  @!P2 HADD2.F32 R8, -RZ, R7.H0_H0 ;  /* 0x20000007ff08a230 */ /* 0x010fe40000004100 */
[----:B------:R-:W-:Y:S01]  /*07a0*/  @!P0 FMNMX3 R13, R5, -INF , R4, !PT ;  /* 0xff800000050d8876 */ /* 0x000fe20007800004 */
[----:B------:R-:W3:Y:S01]  /*07b0*/  @!P6 LDG.E.U16 R7, desc[UR8][R2.64+0x280] ;  /* 0x000280080207e981 */ /* 0x000ee2000c1e1500 */
[----:B-----5:R-:W-:-:S03]  /*07c0*/  @!P2 HADD2.F32 R6, -RZ, R9.H0_H0 ;  /* 0x20000009ff06a230 */ /* 0x020fc60000004100 */
[----:B------:R-:W4:Y:S02]  /*07d0*/  @!P6 LDG.E.U16 R9, desc[UR10][R2.64+0x282] ;  /* 0x0002820a0209e981 */ /* 0x000f24000c1e1500 */
[----:B------:R-:W-:Y:S02]  /*07e0*/  @!P2 FMNMX3 R13, R13, R8, R6, !PT ;  /* 0x000000080d0da276 */ /* 0x000fe40007800006 */
[----:B------:R-:W-:Y:S02]  /*07f0*/  ISETP.GE.AND.EX P2, PT, RZ, UR45, PT, P4 ;  /* 0x0000002dff007c0c */ /* 0x000fe4000bf46340 */
[----:B------:R-:W-:Y:S01]  /*0800*/  ISETP.GE.U32.AND P4, PT, R56, UR44, PT ;  /* 0x0000002c38007c0c */ /* 0x000fe2000bf86070 */
[----:B------:R-:W-:Y:S02]  /*0810*/  @!P3 HADD2.F32 R66, -RZ, R10.H0_H0 ;  /* 0x2000000aff42b230 */ /* 0x000fe40000004100 */
[----:B------:R-:W-:Y:S01]  /*0820*/  @!P3 HADD2.F32 R40, -RZ, R11.H0_H0 ;  /* 0x2000000bff28b230 */ /* 0x000fe20000004100 */
[----:B------:R-:W-:Y:S01]  /*0830*/  ISETP.GE.AND.EX P4, PT, RZ, UR45, PT, P4 ;  /* 0x0000002dff007c0c */ /* 0x000fe2000bf86340 */
[----:B------:R-:W-:-:S02]  /*0840*/  @!P1 HADD2.F32 R70, -RZ, R12.H0_H0 ;  /* 0x2000000cff469230 */ /* 0x000fc40000004100 */
[----:B------:R-:W-:Y:S01]  /*0850*/  @!P1 HADD2.F32 R68, -RZ, R14.H0_H0 ;  /* 0x2000000eff449230 */ /* 0x000fe20000004100 */
[----:B------:R-:W-:Y:S02]  /*0860*/  @!P3 FMNMX3 R13, R13, R66, R40, !PT ;  /* 0x000000420d0db276 */ /* 0x000fe40007800028 */
[----:B------:R-:W-:Y:S02]  /*0870*/  ISETP.GE.U32.AND P3, PT, R57, UR44, PT ;  /* 0x0000002c39007c0c */ /* 0x000fe4000bf66070 */
[----:B------:R-:W-:Y:S02]  /*0880*/  @!P1 FMNMX3 R13, R13, R70, R68, !PT ;  /* 0x000000460d0d9276 */ /* 0x000fe40007800044 */
[----:B------:R-:W-:Y:S02]  /*0890*/  ISETP.GE.AND.EX P3, PT, RZ, UR45, PT, P3 ;  /* 0x0000002dff007c0c */ /* 0x000fe4000bf66330 */
[----:B------:R-:W-:Y:S02]  /*08a0*/  ISETP.GE.U32.AND P1, PT, R58, UR44, PT ;  /* 0x0000002c3a007c0c */ /* 0x000fe4000bf26070 */
        /* <DEDUP_REMOVED lines=8> */
[----:B------:R-:W5:Y:S01]  /*0930*/  @!P4 LDG.E.U16 R12, desc[UR4][R2.64+0x380] ;  /* 0x00038004020cc981 */ /* 0x000f62000c1e1500 */
[C---:B------:R-:W-:Y:S02]  /*0940*/  @!P4 R2UR UR17, R43.reuse ;  /* 0x000000002b11c2ca */ /* 0x040fe400000e0000 */
[C---:B------:R-:W-:Y:S02]  /*0950*/  @!P3 R2UR UR18, R42.reuse ;  /* 0x000000002a12b2ca */ /* 0x040fe400000e0000 */
[C---:B------:R-:W-:Y:S01]  /*0960*/  @!P3 R2UR UR19, R43.reuse ;  /* 0x000000002b13b2ca */ /* 0x040fe200000e0000 */
[----:B------:R-:W5:Y:S01]  /*0970*/  @!P2 LDG.E.U16 R10, desc[UR12][R2.64+0x300] ;  /* 0x0003000c020aa981 */ /* 0x000f62000c1e1500 */
[C---:B------:R-:W-:Y:S02]  /*0980*/  @!P3 R2UR UR20, R42.reuse ;  /* 0x000000002a14b2ca */ /* 0x040fe400000e0000 */
[----:B------:R-:W-:Y:S01]  /*0990*/  @!P3 R2UR UR21, R43 ;  /* 0x000000002b15b2ca */ /* 0x000fe200000e0000 */
[----:B------:R-:W5:Y:S01]  /*09a0*/  @!P2 LDG.E.U16 R11, desc[UR14][R2.64+0x302] ;  /* 0x0003020e020ba981 */ /* 0x000f62000c1e1500 */
[----:B------:R-:W-:-:S02]  /*09b0*/  @!P1 R2UR UR4, R42 ;  /* 0x000000002a0492ca */ /* 0x000fc400000e0000 */
[C---:B------:R-:W-:Y:S01]  /*09c0*/  @!P1 R2UR UR5, R43.reuse ;  /* 0x000000002b0592ca */ /* 0x040fe200000e0000 */
[----:B------:R-:W5:Y:S01]  /*09d0*/  @!P4 LDG.E.U16 R14, desc[UR16][R2.64+0x382] ;  /* 0x00038210020ec981 */ /* 0x000f62000c1e1500 */
[----:B------:R-:W-:Y:S02]  /*09e0*/  @!P1 R2UR UR6, R42 ;  /* 0x000000002a0692ca */ /* 0x000fe400000e0000 */
[----:B------:R-:W-:Y:S01]  /*09f0*/  @!P1 R2UR UR7, R43 ;  /* 0x000000002b0792ca */ /* 0x000fe200000e0000 */
[----:B------:R-:W5:Y:S04]  /*0a00*/  @!P3 LDG.E.U16 R15, desc[UR18][R2.64+0x400] ;  /* 0x00040012020fb981 */ /* 0x000f68000c1e1500 */
[----:B------:R-:W5:Y:S04]  /*0a10*/  @!P3 LDG.E.U16 R16, desc[UR20][R2.64+0x402] ;  /* 0x000402140210b981 */ /* 0x000f68000c1e1500 */
[----:B------:R-:W5:Y:S04]  /*0a20*/  @!P1 LDG.E.U16 R17, desc[UR4][R2.64+0x480] ;  /* 0x0004800402119981 */ /* 0x000f68000c1e1500 */
[----:B------:R-:W5:Y:S01]  /*0a30*/  @!P1 LDG.E.U16 R18, desc[UR6][R2.64+0x482] ;  /* 0x0004820602129981 */ /* 0x000f62000c1e1500 */
[----:B------:R-:W-:Y:S01]  /*0a40*/  MOV R74, 0xff800000 ;  /* 0xff800000004a7802 */ /* 0x000fe20000000f00 */
[----:B------:R-:W-:Y:S01]  /*0a50*/  @!P5 HADD2.F32 R74, -RZ, R19.H0_H0 ;  /* 0x20000013ff4ad230 */ /* 0x000fe20000004100 */
[----:B------:R-:W-:-:S02]  /*0a60*/  MOV R72, 0xff800000 ;  /* 0xff80000000487802 */ /* 0x000fc40000000f00 */
[----:B------:R-:W-:Y:S02]  /*0a70*/  MOV R78, 0xff800000 ;  /* 0xff800000004e7802 */ /* 0x000fe40000000f00 */
[----:B------:R-:W-:Y:S02]  /*0a80*/  MOV R76, 0xff800000 ;  /* 0xff800000004c7802 */ /* 0x000fe40000000f00 */
[----:B------:R-:W-:Y:S02]  /*0a90*/  MOV R82, 0xff800000 ;  /* 0xff80000000527802 */ /* 0x000fe40000000f00 */
[----:B------:R-:W-:Y:S02]  /*0aa0*/  MOV R80, 0xff800000 ;  /* 0xff80000000507802 */ /* 0x000fe40000000f00 */
[----:B------:R-:W-:Y:S02]  /*0ab0*/  MOV R86, 0xff800000 ;  /* 0xff80000000567802 */ /* 0x000fe40000000f00 */
[----:B------:R-:W-:-:S02]  /*0ac0*/  MOV R84, 0xff800000 ;  /* 0xff80000000547802 */ /* 0x000fc40000000f00 */
[----:B------:R-:W-:Y:S02]  /*0ad0*/  MOV R88, 0xff800000 ;  /* 0xff80000000587802 */ /* 0x000fe40000000f00 */
[----:B------:R-:W-:Y:S02]  /*0ae0*/  MOV R36, 0xff800000 ;  /* 0xff80000000247802 */ /* 0x000fe40000000f00 */
[----:B------:R-:W-:Y:S02]  /*0af0*/  MOV R90, 0xff800000 ;  /* 0xff800000005a7802 */ /* 0x000fe40000000f00 */
[----:B------:R-:W-:Y:S01]  /*0b00*/  MOV R38, 0xff800000 ;  /* 0xff80000000267802 */ /* 0x000fe20000000f00 */
[----:B--2---:R-:W-:Y:S02]  /*0b10*/  @!P5 HADD2.F32 R72, -RZ, R0.H0_H0 ;  /* 0x20000000ff48d230 */ /* 0x004fe40000004100 */
[----:B---3--:R-:W-:-:S03]  /*0b20*/  @!P6 HADD2.F32 R78, -RZ, R7.H0_H0 ;  /* 0x20000007ff4ee230 */ /* 0x008fc60000004100 */
[----:B------:R-:W-:Y:S01]  /*0b30*/  @!P5 FMNMX3 R13, R13, R74, R72, !PT ;  /* 0x0000004a0d0dd276 */ /* 0x000fe20007800048 */
[----:B----4-:R-:W-:-:S05]  /*0b40*/  @!P6 HADD2.F32 R76, -RZ, R9.H0_H0 ;  /* 0x20000009ff4ce230 */ /* 0x010fca0000004100 */
[----:B------:R-:W-:Y:S02]  /*0b50*/  @!P6 FMNMX3 R13, R13, R78, R76, !PT ;  /* 0x0000004e0d0de276 */ /* 0x000fe4000780004c */
[----:B------:R-:W-:Y:S02]  /*0b60*/  ISETP.GE.U32.AND P6, PT, R59, UR44, PT ;  /* 0x0000002c3b007c0c */ /* 0x000fe4000bfc6070 */
[----:B------:R-:W-:Y:S02]  /*0b70*/  ISETP.GE.U32.AND P5, PT, R60, UR44, PT ;  /* 0x0000002c3c007c0c */ /* 0x000fe4000bfa6070 */
[----:B------:R-:W-:Y:S02]  /*0b80*/  ISETP.GE.AND.EX P6, PT, RZ, UR45, PT, P6 ;  /* 0x0000002dff007c0c */ /* 0x000fe4000bfc6360 */
[----:B------:R-:W-:-:S11]  /*0b90*/  ISETP.GE.AND.EX P5, PT, RZ, UR45, PT, P5 ;  /* 0x0000002dff007c0c */ /* 0x000fd6000bfa6350 */
[C---:B------:R-:W-:Y:S02]  /*0ba0*/  @!P6 R2UR UR4, R42.reuse ;  /* 0x000000002a04e2ca */ /* 0x040fe400000e0000 */
[----:B------:R-:W-:Y:S02]  /*0bb0*/  @!P6 R2UR UR5, R43 ;  /* 0x000000002b05e2ca */ /* 0x000fe400000e0000 */
[----:B------:R-:W-:Y:S01]  /*0bc0*/  @!P6 R2UR UR6, R42 ;  /* 0x000000002a06e2ca */ /* 0x000fe200000e0000 */
[----:B-----5:R-:W-:Y:S02]  /*0bd0*/  @!P4 HADD2.F32 R86, -RZ, R12.H0_H0 ;  /* 0x2000000cff56c230 */ /* 0x020fe40000004100 */
[----:B------:R-:W-:Y:S02]  /*0be0*/  @!P2 HADD2.F32 R82, -RZ, R10.H0_H0 ;  /* 0x2000000aff52a230 */ /* 0x000fe40000004100 */
[----:B------:R-:W-:Y:S02]  /*0bf0*/  @!P2 HADD2.F32 R80, -RZ, R11.H0_H0 ;  /* 0x2000000bff50a230 */ /* 0x000fe40000004100 */
[----:B------:R-:W-:-:S03]  /*0c00*/  @!P4 HADD2.F32 R84, -RZ, R14.H0_H0 ;  /* 0x2000000eff54c230 */ /* 0x000fc60000004100 */
[----:B------:R-:W-:Y:S02]  /*0c10*/  @!P2 FMNMX3 R13, R13, R82, R80, !PT ;  /* 0x000000520d0da276 */ /* 0x000fe40007800050 */
[----:B------:R-:W-:Y:S01]  /*0c20*/  ISETP.GE.U32.AND P2, PT, R61, UR44, PT ;  /* 0x0000002c3d007c0c */ /* 0x000fe2000bf46070 */
[----:B------:R-:W-:Y:S01]  /*0c30*/  @!P3 HADD2.F32 R88, -RZ, R15.H0_H0 ;  /* 0x2000000fff58b230 */ /* 0x000fe20000004100 */
[----:B------:R-:W-:Y:S01]  /*0c40*/  @!P4 FMNMX3 R13, R13, R86, R84, !PT ;  /* 0x000000560d0dc276 */ /* 0x000fe20007800054 */
[----:B------:R-:W-:Y:S01]  /*0c50*/  @!P3 HADD2.F32 R36, -RZ, R16.H0_H0 ;  /* 0x20000010ff24b230 */ /* 0x000fe20000004100 */
[----:B------:R-:W-:Y:S01]  /*0c60*/  ISETP.GE.U32.AND P4, PT, R62, UR44, PT ;  /* 0x0000002c3e007c0c */ /* 0x000fe2000bf86070 */
[----:B------:R-:W2:Y:S01]  /*0c70*/  @!P6 LDG.E.U16 R16, desc[UR4][R2.64+0x500] ;  /* 0x000500040210e981 */ /* 0x000ea2000c1e1500 */
[----:B------:R-:W-:Y:S01]  /*0c80*/  ISETP.GE.AND.EX P2, PT, RZ, UR45, PT, P2 ;  /* 0x0000002dff007c0c */ /* 0x000fe2000bf46320 */
[----:B------:R-:W-:Y:S01]  /*0c90*/  @!P1 HADD2.F32 R90, -RZ, R17.H0_H0 ;  /* 0x20000011ff5a9230 */ /* 0x000fe20000004100 */
[----:B------:R-:W-:Y:S01]  /*0ca0*/  @!P3 FMNMX3 R13, R13, R88, R36, !PT ;  /* 0x000000580d0db276 */ /* 0x000fe20007800024 */
[----:B------:R-:W-:Y:S01]  /*0cb0*/  @!P1 HADD2.F32 R38, -RZ, R18.H0_H0 ;  /* 0x20000012ff269230 */ /* 0x000fe20000004100 */
[----:B------:R-:W-:-:S02]  /*0cc0*/  ISETP.GE.U32.AND P3, PT, R63, UR44, PT ;  /* 0x0000002c3f007c0c */ /* 0x000fc4000bf66070 */
[----:B------:R-:W-:Y:S02]  /*0cd0*/  ISETP.GE.AND.EX P4, PT, RZ, UR45, PT, P4 ;  /* 0x0000002dff007c0c */ /* 0x000fe4000bf86340 */
[----:B------:R-:W-:Y:S02]  /*0ce0*/  @!P6 R2UR UR7, R43 ;  /* 0x000000002b07e2ca */ /* 0x000fe400000e0000 */
[----:B------:R-:W-:Y:S02]  /*0cf0*/  @!P1 FMNMX3 R13, R13, R90, R38, !PT ;  /* 0x0000005a0d0d9276 */ /* 0x000fe40007800026 */
[----:B------:R-:W-:Y:S02]  /*0d00*/  ISETP.GE.AND.EX P3, PT, RZ, UR45, PT, P3 ;  /* 0x0000002dff007c0c */ /* 0x000fe4000bf66330 */
[----:B------:R-:W-:Y:S02]  /*0d10*/  ISETP.GE.U32.AND P1, PT, R64, UR44, PT ;  /* 0x0000002c40007c0c */ /* 0x000fe4000bf26070 */
[----:B------:R-:W-:-:S02]  /*0d20*/  @!P5 R2UR UR8, R42 ;  /* 0x000000002a08d2ca */ /* 0x000fc400000e0000 */
[C---:B------:R-:W-:Y:S02]  /*0d30*/  @!P5 R2UR UR9, R43.reuse ;  /* 0x000000002b09d2ca */ /* 0x040fe400000e0000 */
[C---:B------:R-:W-:Y:S01]  /*0d40*/  @!P5 R2UR UR10, R42.reuse ;  /* 0x000000002a0ad2ca */ /* 0x040fe200000e0000 */
[----:B------:R-:W3:Y:S01]  /*0d50*/  @!P6 LDG.E.U16 R0, desc[UR6][R2.64+0x502] ;  /* 0x000502060200e981 */ /* 0x000ee2000c1e1500 */
[C---:B------:R-:W-:Y:S02]  /*0d60*/  @!P5 R2UR UR11, R43.reuse ;  /* 0x000000002b0bd2ca */ /* 0x040fe400000e0000 */
[----:B------:R-:W-:Y:S02]  /*0d70*/  ISETP.GE.AND.EX P1, PT, RZ, UR45, PT, P1 ;  /* 0x0000002dff007c0c */ /* 0x000fe4000bf26310 */
[----:B------:R-:W-:Y:S02]  /*0d80*/  @!P2 R2UR UR12, R42 ;  /* 0x000000002a0ca2ca */ /* 0x000fe400000e0000 */
[----:B------:R-:W-:-:S02]  /*0d90*/  @!P2 R2UR UR13, R43 ;  /* 0x000000002b0da2ca */ /* 0x000fc400000e0000 */
[C---:B------:R-:W-:Y:S01]  /*0da0*/  @!P2 R2UR UR14, R42.reuse ;  /* 0x000000002a0ea2ca */ /* 0x040fe200000e0000 */
[----:B------:R-:W4:Y:S01]  /*0db0*/  @!P5 LDG.E.U16 R7, desc[UR8][R2.64+0x580] ;  /* 0x000580080207d981 */ /* 0x000f22000c1e1500 */
[C---:B------:R-:W-:Y:S02]  /*0dc0*/  @!P2 R2UR UR15, R43.reuse ;  /* 0x000000002b0fa2ca */ /* 0x040fe400000e0000 */
[C---:B------:R-:W-:Y:S01]  /*0dd0*/  @!P4 R2UR UR16, R42.reuse ;  /* 0x000000002a10c2ca */ /* 0x040fe200000e0000 */
[----:B------:R-:W5:Y:S01]  /*0de0*/  @!P5 LDG.E.U16 R9, desc[UR10][R2.64+0x582] ;  /* 0x0005820a0209d981 */ /* 0x000f62000c1e1500 */
[C---:B------:R-:W-:Y:S02]  /*0df0*/  @!P4 R2UR UR17, R43.reuse ;  /* 0x000000002b11c2ca */ /* 0x040fe400000e0000 */
[C---:B------:R-:W-:Y:S02]  /*0e00*/  @!P4 R2UR UR18, R42.reuse ;  /* 0x000000002a12c2ca */ /* 0x040fe400000e0000 */
[----:B------:R-:W-:Y:S01]  /*0e10*/  @!P4 R2UR UR19, R43 ;  /* 0x000000002b13c2ca */ /* 0x000fe200000e0000 */
[----:B------:R-:W5:Y:S01]  /*0e20*/  @!P2 LDG.E.U16 R10, desc[UR12][R2.64+0x600] ;  /* 0x0006000c020aa981 */ /* 0x000f62000c1e1500 */
[----:B------:R-:W-:-:S02]  /*0e30*/  @!P3 R2UR UR4, R42 ;  /* 0x000000002a04b2ca */ /* 0x000fc400000e0000 */
[C---:B------:R-:W-:Y:S01]  /*0e40*/  @!P3 R2UR UR5, R43.reuse ;  /* 0x000000002b05b2ca */ /* 0x040fe200000e0000 */
[----:B------:R-:W5:Y:S01]  /*0e50*/  @!P2 LDG.E.U16 R11, desc[UR14][R2.64+0x602] ;  /* 0x0006020e020ba981 */ /* 0x000f62000c1e1500 */
[C---:B------:R-:W-:Y:S02]  /*0e60*/  @!P3 R2UR UR6, R42.reuse ;  /* 0x000000002a06b2ca */ /* 0x040fe400000e0000 */
[C---:B------:R-:W-:Y:S01]  /*0e70*/  @!P3 R2UR UR7, R43.reuse ;  /* 0x000000002b07b2ca */ /* 0x040fe200000e0000 */
[----:B------:R-:W5:Y:S01]  /*0e80*/  @!P4 LDG.E.U16 R12, desc[UR16][R2.64+0x680] ;  /* 0x00068010020cc981 */ /* 0x000f62000c1e1500 */
[C---:B------:R-:W-:Y:S02]  /*0e90*/  @!P1 R2UR UR8, R42.reuse ;  /* 0x000000002a0892ca */ /* 0x040fe400000e0000 */
[----:B------:R-:W-:Y:S01]  /*0ea0*/  @!P1 R2UR UR9, R43 ;  /* 0x000000002b0992ca */ /* 0x000fe200000e0000 */
[----:B------:R-:W5:Y:S01]  /*0eb0*/  @!P4 LDG.E.U16 R14, desc[UR18][R2.64+0x682] ;  /* 0x00068212020ec981 */ /* 0x000f62000c1e1500 */
        /* <DEDUP_REMOVED lines=15> */
[----:B------:R-:W-:Y:S01]  /*0fb0*/  MOV R20, 0xff800000 ;  /* 0xff80000000147802 */ /* 0x000fe20000000f00 */
[----:B------:R-:W-:Y:S01]  /*0fc0*/  UMOV UR4, 0xffffffff ;  /* 0xffffffff00047882 */ /* 0x000fe20000000000 */
[----:B--2---:R-:W-:Y:S01]  /*0fd0*/  @!P6 HADD2.F32 R92, -RZ, R16.H0_H0 ;  /* 0x20000010ff5ce230 */ /* 0x004fe20000004100 */
[----:B------:R-:W-:Y:S01]  /*0fe0*/  MOV R16, 0xff800000 ;  /* 0xff80000000107802 */ /* 0x000fe20000000f00 */
[----:B---3--:R-:W-:-:S05]  /*0ff0*/  @!P6 HADD2.F32 R34, -RZ, R0.H0_H0 ;  /* 0x20000000ff22e230 */ /* 0x008fca0000004100 */
[----:B------:R-:W-:Y:S01]  /*1000*/  @!P6 FMNMX3 R13, R13, R92, R34, !PT ;  /* 0x0000005c0d0de276 */ /* 0x000fe20007800022 */
[----:B----4-:R-:W-:Y:S02]  /*1010*/  @!P5 HADD2.F32 R32, -RZ, R7.H0_H0 ;  /* 0x20000007ff20d230 */ /* 0x010fe40000004100 */
[----:B-----5:R-:W-:-:S05]  /*1020*/  @!P5 HADD2.F32 R30, -RZ, R9.H0_H0 ;  /* 0x20000009ff1ed230 */ /* 0x020fca0000004100 */
[----:B------:R-:W-:Y:S01]  /*1030*/  @!P5 FMNMX3 R13, R13, R32, R30, !PT ;  /* 0x000000200d0dd276 */ /* 0x000fe2000780001e */
[----:B------:R-:W-:Y:S02]  /*1040*/  @!P2 HADD2.F32 R28, -RZ, R10.H0_H0 ;  /* 0x2000000aff1ca230 */ /* 0x000fe40000004100 */
[----:B------:R-:W-:Y:S02]  /*1050*/  @!P2 HADD2.F32 R26, -RZ, R11.H0_H0 ;  /* 0x2000000bff1aa230 */ /* 0x000fe40000004100 */
[----:B------:R-:W-:-:S03]  /*1060*/  @!P4 HADD2.F32 R24, -RZ, R12.H0_H0 ;  /* 0x2000000cff18c230 */ /* 0x000fc60000004100 */
[----:B------:R-:W-:Y:S01]  /*1070*/  @!P2 FMNMX3 R13, R13, R28, R26, !PT ;  /* 0x0000001c0d0da276 */ /* 0x000fe2000780001a */
[----:B------:R-:W-:Y:S01]  /*1080*/  @!P4 HADD2.F32 R22, -RZ, R14.H0_H0 ;  /* 0x2000000eff16c230 */ /* 0x000fe20000004100 */
[----:B------:R-:W-:Y:S01]  /*1090*/  MOV R10, 0xff800000 ;  /* 0xff800000000a7802 */ /* 0x000fe20000000f00 */
[----:B------:R-:W-:-:S03]  /*10a0*/  @!P3 HADD2.F32 R18, -RZ, R15.H0_H0 ;  /* 0x2000000fff12b230 */ /* 0x000fc60000004100 */
[----:B------:R-:W-:Y:S01]  /*10b0*/  @!P4 FMNMX3 R13, R13, R24, R22, !PT ;  /* 0x000000180d0dc276 */ /* 0x000fe20007800016 */
[----:B------:R-:W-:Y:S02]  /*10c0*/  @!P3 HADD2.F32 R20, -RZ, R17.H0_H0 ;  /* 0x20000011ff14b230 */ /* 0x000fe40000004100 */
[----:B------:R-:W-:-:S03]  /*10d0*/  @!P1 HADD2.F32 R16, -RZ, R19.H0_H0 ;  /* 0x20000013ff109230 */ /* 0x000fc60000004100 */
[----:B------:R-:W-:Y:S01]  /*10e0*/  @!P3 FMNMX3 R13, R13, R18, R20, !PT ;  /* 0x000000120d0db276 */ /* 0x000fe20007800014 */
[----:B------:R-:W-:-:S05]  /*10f0*/  @!P1 HADD2.F32 R10, -RZ, R21.H0_H0 ;  /* 0x20000015ff0a9230 */ /* 0x000fca0000004100 */
[----:B------:R-:W-:Y:S01]  /*1100*/  @!P1 FMNMX3 R13, R13, R16, R10, !PT ;  /* 0x000000100d0d9276 */ /* 0x000fe2000780000a */
        /* <DEDUP_REMOVED lines=47> */
[-C--:B------:R-:W-:Y:S01]  /*1400*/  FFMA.SAT R14, R83, R12.reuse, 0.5 ;  /* 0x3f000000530e7423 */ /* 0x080fe2000000200c */
[-C--:B------:R-:W-:Y:S01]  /*1410*/  FFMA.SAT R0, R71, R12.reuse, 0.5 ;  /* 0x3f00000047007423 */ /* 0x080fe2000000200c */
[-C--:B------:R-:W-:Y:S01]  /*1420*/  FFMA.RM R20, R8, R11.reuse, 12582913 ;  /* 0x4b40000108147423 */ /* 0x080fe2000000400b */
[-C--:B------:R-:W-:Y:S01]  /*1430*/  FFMA.RM R22, R10, R11.reuse, 12582913 ;  /* 0x4b4000010a167423 */ /* 0x080fe2000000400b */
[-C--:B------:R-:W-:Y:S01]  /*1440*/  FFMA.RM R14, R14, R11.reuse, 12582913 ;  /* 0x4b4000010e0e7423 */ /* 0x080fe2000000400b */
[-C--:B------:R-:W-:Y:S01]  /*1450*/  FFMA.RM R0, R0, R11.reuse, 12582913 ;  /* 0x4b40000100007423 */ /* 0x080fe2000000400b */
        /* <DEDUP_REMOVED lines=11> */
[-C--:B------:R-:W-:Y:S01]  /*1510*/  FFMA.SAT R10, R81, R12.reuse, 0.5 ;  /* 0x3f000000510a7423 */ /* 0x080fe2000000200c */
[----:B------:R-:W-:Y:S01]  /*1520*/  FFMA R2, R71, 1.925963033500011079e-08, R2 ;  /* 0x32a5706047027823 */ /* 0x000fe20000000002 */
[----:B------:R-:W-:Y:S01]  /*1530*/  SHF.L.U32 R0, R0, 0x17, RZ ;  /* 0x0000001700007819 */ /* 0x000fe200000006ff */
[-C--:B------:R-:W-:Y:S01]  /*1540*/  FFMA.RM R24, R8, R11.reuse, 12582913 ;  /* 0x4b40000108187423 */ /* 0x080fe2000000400b */
[-C--:B------:R-:W-:Y:S01]  /*1550*/  FFMA.RM R26, R10, R11.reuse, 12582913 ;  /* 0x4b4000010a1a7423 */ /* 0x080fe2000000400b */
[----:B------:R-:W-:Y:S01]  /*1560*/  FADD R6, R4, -12583039 ;  /* 0xcb40007f04067421 */ /* 0x000fe20000000000 */
[-C--:B------:R-:W-:Y:S01]  /*1570*/  FFMA.SAT R36, R39, R12.reuse, 0.5 ;  /* 0x3f00000027247423 */ /* 0x080fe2000000200c */
[----:B------:R-:W-:Y:S01]  /*1580*/  FADD R8, R24, -12583039 ;  /* 0xcb40007f18087421 */ /* 0x000fe20000000000 */
[----:B------:R-:W-:Y:S01]  /*1590*/  FADD R10, R26, -12583039 ;  /* 0xcb40007f1a0a7421 */ /* 0x000fe20000000000 */
[----:B------:R-:W-:Y:S01]  /*15a0*/  FFMA R6, R73, 1.4426950216293334961, -R6 ;  /* 0x3fb8aa3b49067823 */ /* 0x000fe20000000806 */
[-C--:B------:R-:W-:Y:S01]  /*15b0*/  FFMA.RM R36, R36, R11.reuse, 12582913 ;  /* 0x4b40000124247423 */ /* 0x080fe2000000400b */
[----:B------:R-:W-:Y:S01]  /*15c0*/  FFMA R8, R79, 1.4426950216293334961, -R8 ;  /* 0x3fb8aa3b4f087823 */ /* 0x000fe20000000808 */
[----:B------:R-:W-:Y:S01]  /*15d0*/  FFMA R10, R81, 1.4426950216293334961, -R10 ;  /* 0x3fb8aa3b510a7823 */ /* 0x000fe2000000080a */
[----:B------:R-:W-:Y:S01]  /*15e0*/  FFMA R6, R73, 1.925963033500011079e-08, R6 ;  /* 0x32a5706049067823 */ /* 0x000fe20000000006 */
[-C--:B------:R-:W-:Y:S01]  /*15f0*/  FFMA.SAT R38, R17, R12.reuse, 0.5 ;  /* 0x3f00000011267423 */ /* 0x080fe2000000200c */
[----:B------:R-:W-:Y:S01]  /*1600*/  FFMA R79, R79, 1.925963033500011079e-08, R8 ;  /* 0x32a570604f4f7823 */ /* 0x000fe20000000008 */
[----:B------:R-:W-:Y:S01]  /*1610*/  FFMA R81, R81, 1.925963033500011079e-08, R10 ;  /* 0x32a5706051517823 */ /* 0x000fe2000000000a */
[----:B------:R-:W-:Y:S01]  /*1620*/  FFMA.SAT R8, R3, R12, 0.5 ;  /* 0x3f00000003087423 */ /* 0x000fe2000000200c */
[----:B------:R-:W-:Y:S01]  /*1630*/  FADD R10, R14, -12583039 ;  /* 0xcb40007f0e0a7421 */ /* 0x000fe20000000000 */
[----:B------:R-:W-:Y:S01]  /*1640*/  MUFU.EX2 R71, R6 ;  /* 0x0000000600477308 */ /* 0x000fe20000000800 */
[-C--:B------:R-:W-:Y:S01]  /*1650*/  FFMA.RM R38, R38, R11.reuse, 12582913 ;  /* 0x4b40000126267423 */ /* 0x080fe2000000400b */
[----:B------:R-:W-:Y:S01]  /*1660*/  FFMA.RM R8, R8, R11, 12582913 ;  /* 0x4b40000108087423 */ /* 0x000fe2000000400b */
[----:B------:R-:W-:-:S03]  /*1670*/  FFMA R10, R83, 1.4426950216293334961, -R10 ;  /* 0x3fb8aa3b530a7823 */ /* 0x000fc6000000080a */
[C---:B------:R-:W-:Y:S01]  /*1680*/  FADD R16, R8.reuse, -12583039 ;  /* 0xcb40007f08107421 */ /* 0x040fe20000000000 */
[----:B------:R-:W-:Y:S01]  /*1690*/  FFMA R83, R83, 1.925963033500011079e-08, R10 ;  /* 0x32a5706053537823 */ /* 0x000fe2000000000a */
[----:B------:R-:W-:Y:S01]  /*16a0*/  FFMA.SAT R10, R85, R12, 0.5 ;  /* 0x3f000000550a7423 */ /* 0x000fe2000000200c */
[----:B------:R-:W-:Y:S01]  /*16b0*/  SHF.L.U32 R8, R8, 0x17, RZ ;  /* 0x0000001708087819 */ /* 0x000fe200000006ff */
[C---:B------:R-:W-:Y:S01]  /*16c0*/  FFMA R16, R3.reuse, 1.4426950216293334961, -R16 ;  /* 0x3fb8aa3b03107823 */ /* 0x040fe20000000810 */
[----:B------:R-:W-:Y:S01]  /*16d0*/  MUFU.EX2 R75, R75 ;  /* 0x0000004b004b7308 */ /* 0x000fe20000000800 */
[----:B------:R-:W-:Y:S02]  /*16e0*/  FFMA.RM R10, R10, R11, 12582913 ;  /* 0x4b4000010a0a7423 */ /* 0x000fe4000000400b */
[----:B------:R-:W-:Y:S02]  /*16f0*/  FFMA R30, R3, 1.925963033500011079e-08, R16 ;  /* 0x32a57060031e7823 */ /* 0x000fe40000000010 */
[----:B------:R-:W-:-:S03]  /*1700*/  FADD R16, R10, -12583039 ;  /* 0xcb40007f0a107421 */ /* 0x000fc60000000000 */
[----:B------:R-:W0:Y:S01]  /*1710*/  MUFU.EX2 R3, R2 ;  /* 0x0000000200037308 */ /* 0x000e220000000800 */
[----:B------:R-:W-:-:S04]  /*1720*/  FFMA R16, R85, 1.4426950216293334961, -R16 ;  /* 0x3fb8aa3b55107823 */ /* 0x000fc80000000810 */
[----:B------:R-:W-:Y:S01]  /*1730*/  FFMA R85, R85, 1.925963033500011079e-08, R16 ;  /* 0x32a5706055557823 */ /* 0x000fe20000000010 */
[----:B------:R-:W-:Y:S02]  /*1740*/  FFMA.SAT R16, R69, R12, 0.5 ;  /* 0x3f00000045107423 */ /* 0x000fe4000000200c */
[----:B------:R-:W1:Y:S02]  /*1750*/  MUFU.EX2 R77, R77 ;  /* 0x0000004d004d7308 */ /* 0x000e640000000800 */
[----:B------:R-:W-:-:S04]  /*1760*/  FFMA.RM R16, R16, R11, 12582913 ;  /* 0x4b40000110107423 */ /* 0x000fc8000000400b */
[----:B------:R-:W-:Y:S02]  /*1770*/  FADD R18, R16, -12583039 ;  /* 0xcb40007f10127421 */ /* 0x000fe40000000000 */
[----:B------:R-:W-:Y:S01]  /*1780*/  MUFU.EX2 R81, R81 ;  /* 0x0000005100517308 */ /* 0x000fe20000000800 */
[----:B0-----:R-:W-:Y:S01]  /*1790*/  FMUL R3, R0, R3 ;  /* 0x0000000300037220 */ /* 0x001fe20000400000 */
[----:B------:R-:W-:Y:S01]  /*17a0*/  FFMA R18, R69, 1.4426950216293334961, -R18 ;  /* 0x3fb8aa3b45127823 */ /* 0x000fe20000000812 */
[----:B------:R-:W-:Y:S01]  /*17b0*/  SHF.L.U32 R0, R4, 0x17, RZ ;  /* 0x0000001704007819 */ /* 0x000fe200000006ff */
[-C--:B------:R-:W-:Y:S02]  /*17c0*/  FFMA.SAT R4, R65, R12.reuse, 0.5 ;  /* 0x3f00000041047423 */ /* 0x080fe4000000200c */
        /* <DEDUP_REMOVED lines=8> */
[----:B------:R-:W-:Y:S01]  /*1850*/  SHF.L.U32 R2, R20, 0x17, RZ ;  /* 0x0000001714027819 */ /* 0x000fe200000006ff */
[-C--:B------:R-:W-:Y:S01]  /*1860*/  FFMA.RM R20, R4, R11.reuse, 12582913 ;  /* 0x4b40000104147423 */ /* 0x080fe2000000400b */
[----:B------:R-:W-:Y:S01]  /*1870*/  SHF.L.U32 R4, R22, 0x17, RZ ;  /* 0x0000001716047819 */ /* 0x000fe200000006ff */
[----:B------:R-:W-:Y:S02]  /*1880*/  FFMA.SAT R22, R5, R12, 0.5 ;  /* 0x3f00000005167423 */ /* 0x000fe4000000200c */
[----:B------:R-:W-:Y:S01]  /*1890*/  FADD R6, R20, -12583039 ;  /* 0xcb40007f14067421 */ /* 0x000fe20000000000 */
[----:B------:R-:W-:Y:S01]  /*18a0*/  MUFU.EX2 R67, R67 ;  /* 0x0000004300437308 */ /* 0x000fe20000000800 */
[----:B------:R-:W-:Y:S01]  /*18b0*/  FFMA.RM R22, R22, R11, 12582913 ;  /* 0x4b40000116167423 */ /* 0x000fe2000000400b */
[----:B------:R-:W-:Y:S01]  /*18c0*/  SHF.L.U32 R20, R20, 0x17, RZ ;  /* 0x0000001714147819 */ /* 0x000fe200000006ff */
[C---:B------:R-:W-:Y:S01]  /*18d0*/  FFMA R6, R65.reuse, 1.4426950216293334961, -R6 ;  /* 0x3fb8aa3b41067823 */ /* 0x040fe20000000806 */
[----:B------:R-:W-:Y:S01]  /*18e0*/  FMUL R2, R2, R75 ;  /* 0x0000004b02027220 */ /* 0x000fe20000400000 */
[----:B------:R-:W-:Y:S01]  /*18f0*/  FADD R28, R22, -12583039 ;  /* 0xcb40007f161c7421 */ /* 0x000fe20000000000 */
[----:B-1----:R-:W-:Y:S01]  /*1900*/  FMUL R4, R4, R77 ;  /* 0x0000004d04047220 */ /* 0x002fe20000400000 */
[----:B------:R-:W-:-:S02]  /*1910*/  FFMA R65, R65, 1.925963033500011079e-08, R6 ;  /* 0x32a5706041417823 */ /* 0x000fc40000000006 */
[----:B------:R-:W0:Y:S01]  /*1920*/  MUFU.EX2 R6, R79 ;  /* 0x0000004f00067308 */ /* 0x000e220000000800 */
[----:B------:R-:W-:-:S04]  /*1930*/  FFMA R28, R5, 1.4426950216293334961, -R28 ;  /* 0x3fb8aa3b051c7823 */ /* 0x000fc8000000081c */
[----:B------:R-:W-:Y:S01]  /*1940*/  FFMA R34, R5, 1.925963033500011079e-08, R28 ;  /* 0x32a5706005227823 */ /* 0x000fe2000000001c */
[----:B------:R-:W-:Y:S01]  /*1950*/  FFMA.SAT R28, R51, R12, 0.5 ;  /* 0x3f000000331c7423 */ /* 0x000fe2000000200c */
[----:B------:R-:W-:Y:S01]  /*1960*/  SHF.L.U32 R5, R24, 0x17, RZ ;  /* 0x0000001718057819 */ /* 0x000fe200000006ff */
[----:B------:R-:W-:Y:S02]  /*1970*/  MUFU.EX2 R65, R65 ;  /* 0x0000004100417308 */ /* 0x000fe40000000800 */
[----:B------:R-:W-:-:S04]  /*1980*/  FFMA.RM R24, R28, R11, 12582913 ;  /* 0x4b4000011c187423 */ /* 0x000fc8000000400b */
[C---:B------:R-:W-:Y:S01]  /*1990*/  FADD R28, R24.reuse, -12583039 ;  /* 0xcb40007f181c7421 */ /* 0x040fe20000000000 */
[----:B------:R-:W-:Y:S01]  /*19a0*/  SHF.L.U32 R24, R24, 0x17, RZ ;  /* 0x0000001718187819 */ /* 0x000fe200000006ff */
[----:B0-----:R-:W-:Y:S01]  /*19b0*/  FMUL R5, R5, R6 ;  /* 0x0000000605057220 */ /* 0x001fe20000400000 */
[----:B------:R-:W-:Y:S01]  /*19c0*/  SHF.L.U32 R6, R26, 0x17, RZ ;  /* 0x000000171a067819 */ /* 0x000fe200000006ff */
[----:B------:R-:W-:Y:S01]  /*19d0*/  FFMA.SAT R26, R7, R12, 0.5 ;  /* 0x3f000000071a7423 */ /* 0x000fe2000000200c */
[----:B------:R-:W-:-:S03]  /*19e0*/  FFMA R28, R51, 1.4426950216293334961, -R28 ;  /* 0x3fb8aa3b331c7823 */ /* 0x000fc6000000081c */
[----:B------:R-:W-:Y:S01]  /*19f0*/  FFMA.RM R26, R26, R11, 12582913 ;  /* 0x4b4000011a1a7423 */ /* 0x000fe2000000400b */
[----:B------:R-:W-:Y:S01]  /*1a00*/  FFMA R40, R51, 1.925963033500011079e-08, R28 ;  /* 0x32a5706033287823 */ /* 0x000fe2000000001c */
[----:B------:R-:W-:Y:S01]  /*1a10*/  FMUL R6, R6, R81 ;  /* 0x0000005106067220 */ /* 0x000fe20000400000 */
[----:B------:R-:W0:Y:S01]  /*1a20*/  MUFU.EX2 R28, R83 ;  /* 0x00000053001c7308 */ /* 0x000e220000000800 */
[----:B------:R-:W-:-:S04]  /*1a30*/  FADD R32, R26, -12583039 ;  /* 0xcb40007f1a207421 */ /* 0x000fc80000000000 */
[----:B------:R-:W-:-:S03]  /*1a40*/  FFMA R32, R7, 1.4426950216293334961, -R32 ;  /* 0x3fb8aa3b07207823 */ /* 0x000fc60000000820 */
[----:B------:R-:W1:Y:S01]  /*1a50*/  MUFU.EX2 R51, R30 ;  /* 0x0000001e00337308 */ /* 0x000e620000000800 */
[----:B------:R-:W-:Y:S01]  /*1a60*/  FFMA R66, R7, 1.925963033500011079e-08, R32 ;  /* 0x32a5706007427823 */ /* 0x000fe20000000020 */
[----:B------:R-:W-:Y:S01]  /*1a70*/  FFMA.SAT R32, R49, R12, 0.5 ;  /* 0x3f00000031207423 */ /* 0x000fe2000000200c */
[----:B------:R-:W-:-:S03]  /*1a80*/  SHF.L.U32 R7, R14, 0x17, RZ ;  /* 0x000000170e077819 */ /* 0x000fc600000006ff */
[----:B------:R-:W-:Y:S02]  /*1a90*/  FFMA.RM R14, R32, R11, 12582913 ;  /* 0x4b400001200e7423 */ /* 0x000fe4000000400b */
[----:B------:R-:W2:Y:S01]  /*1aa0*/  MUFU.EX2 R30, R85 ;  /* 0x00000055001e7308 */ /* 0x000ea20000000800 */
[----:B0-----:R-:W-:Y:S01]  /*1ab0*/  FMUL R7, R7, R28 ;  /* 0x0000001c07077220 */ /* 0x001fe20000400000 */
[C---:B------:R-:W-:Y:S01]  /*1ac0*/  FADD R28, R14.reuse, -12583039 ;  /* 0xcb40007f0e1c7421 */ /* 0x040fe20000000000 */
[----:B------:R-:W-:-:S03]  /*1ad0*/  SHF.L.U32 R14, R14, 0x17, RZ ;  /* 0x000000170e0e7819 */ /* 0x000fc600000006ff */
[----:B------:R-:W-:Y:S01]  /*1ae0*/  FFMA R28, R49, 1.4426950216293334961, -R28 ;  /* 0x3fb8aa3b311c7823 */ /* 0x000fe2000000081c */
[----:B-1----:R-:W-:-:S03]  /*1af0*/  FMUL R8, R8, R51 ;  /* 0x0000003308087220 */ /* 0x002fc60000400000 */
[----:B------:R-:W-:Y:S01]  /*1b00*/  FFMA R68, R49, 1.925963033500011079e-08, R28 ;  /* 0x32a5706031447823 */ /* 0x000fe2000000001c */
[----:B------:R-:W-:Y:S01]  /*1b10*/  FFMA.SAT R28, R9, R12, 0.5 ;  /* 0x3f000000091c7423 */ /* 0x000fe2000000200c */
[----:B------:R-:W0:Y:S03]  /*1b20*/  MUFU.EX2 R49, R40 ;  /* 0x0000002800317308 */ /* 0x000e260000000800 */
[----:B------:R-:W-:-:S04]  /*1b30*/  FFMA.RM R28, R28, R11, 12582913 ;  /* 0x4b4000011c1c7423 */ /* 0x000fc8000000400b */
[----:B------:R-:W-:-:S04]  /*1b40*/  FADD R32, R28, -12583039 ;  /* 0xcb40007f1c207421 */ /* 0x000fc80000000000 */
[----:B------:R-:W-:-:S04]  /*1b50*/  FFMA R32, R9, 1.4426950216293334961, -R32 ;  /* 0x3fb8aa3b09207823 */ /* 0x000fc80000000820 */
[----:B------:R-:W-:Y:S01]  /*1b60*/  FFMA R51, R9, 1.925963033500011079e-08, R32 ;  /* 0x32a5706009337823 */ /* 0x000fe20000000020 */
[----:B------:R-:W-:Y:S01]  /*1b70*/  SHF.L.U32 R9, R10, 0x17, RZ ;  /* 0x000000170a097819 */ /* 0x000fe200000006ff */
[----:B------:R-:W-:Y:S01]  /*1b80*/  FFMA.SAT R32, R41, R12, 0.5 ;  /* 0x3f00000029207423 */ /* 0x000fe2000000200c */
[----:B------:R-:W-:Y:S01]  /*1b90*/  SHF.L.U32 R10, R16, 0x17, RZ ;  /* 0x00000017100a7819 */ /* 0x000fe200000006ff */
[----:B------:R-:W-:Y:S02]  /*1ba0*/  FADD R16, R36, -12583039 ;  /* 0xcb40007f24107421 */ /* 0x000fe40000000000 */
[----:B------:R-:W-:Y:S01]  /*1bb0*/  FFMA.RM R32, R32, R11, 12582913 ;  /* 0x4b40000120207423 */ /* 0x000fe2000000400b */
[----:B--2---:R-:W-:Y:S01]  /*1bc0*/  FMUL R9, R9, R30 ;  /* 0x0000001e09097220 */ /* 0x004fe20000400000 */
[C---:B------:R-:W-:Y:S01]  /*1bd0*/  FFMA R16, R39.reuse, 1.4426950216293334961, -R16 ;  /* 0x3fb8aa3b27107823 */ /* 0x040fe20000000810 */
[----:B------:R-:W-:Y:S01]  /*1be0*/  FMUL R10, R10, R69 ;  /* 0x000000450a0a7220 */ /* 0x000fe20000400000 */
[----:B------:R-:W-:Y:S01]  /*1bf0*/  FADD R30, R32, -12583039 ;  /* 0xcb40007f201e7421 */ /* 0x000fe20000000000 */
[----:B------:R-:W-:Y:S01]  /*1c00*/  MUFU.EX2 R51, R51 ;  /* 0x0000003300337308 */ /* 0x000fe20000000800 */
[----:B------:R-:W-:Y:S01]  /*1c10*/  FFMA R69, R39, 1.925963033500011079e-08, R16 ;  /* 0x32a5706027457823 */ /* 0x000fe20000000010 */
[----:B------:R-:W-:Y:S01]  /*1c20*/  SHF.L.U32 R16, R18, 0x17, RZ ;  /* 0x0000001712107819 */ /* 0x000fe200000006ff */
[----:B------:R-:W-:Y:S01]  /*1c30*/  FADD R18, R38, -12583039 ;  /* 0xcb40007f26127421 */ /* 0x000fe20000000000 */
[----:B------:R-:W-:Y:S01]  /*1c40*/  FFMA R30, R41, 1.4426950216293334961, -R30 ;  /* 0x3fb8aa3b291e7823 */ /* 0x000fe2000000081e */
[----:B------:R-:W-:-:S02]  /*1c50*/  SHF.L.U32 R32, R32, 0x17, RZ ;  /* 0x0000001720207819 */ /* 0x000fc400000006ff */
[----:B------:R-:W-:Y:S01]  /*1c60*/  FFMA R18, R17, 1.4426950216293334961, -R18 ;  /* 0x3fb8aa3b11127823 */ /* 0x000fe20000000812 */
[----:B------:R-:W-:Y:S01]  /*1c70*/  FMUL R16, R16, R67 ;  /* 0x0000004310107220 */ /* 0x000fe20000400000 */
[----:B------:R-:W-:Y:S01]  /*1c80*/  FFMA R70, R41, 1.925963033500011079e-08, R30 ;  /* 0x32a5706029467823 */ /* 0x000fe2000000001e */
[-C--:B------:R-:W-:Y:S01]  /*1c90*/  FFMA.SAT R30, R19, R12.reuse, 0.5 ;  /* 0x3f000000131e7423 */ /* 0x080fe2000000200c */
[----:B------:R-:W-:Y:S01]  /*1ca0*/  FFMA R67, R17, 1.925963033500011079e-08, R18 ;  /* 0x32a5706011437823 */ /* 0x000fe20000000012 */
[----:B------:R-:W-:Y:S01]  /*1cb0*/  FFMA.SAT R18, R37, R12, 0.5 ;  /* 0x3f00000025127423 */ /* 0x000fe2000000200c */
[----:B------:R1:W2:Y:S01]  /*1cc0*/  MUFU.EX2 R41, R34 ;  /* 0x0000002200297308 */ /* 0x0002a20000000800 */
[----:B------:R-:W-:Y:S01]  /*1cd0*/  FFMA.RM R30, R30, R11, 12582913 ;  /* 0x4b4000011e1e7423 */ /* 0x000fe2000000400b */
[----:B------:R-:W-:Y:S01]  /*1ce0*/  FMUL R17, R20, R65 ;  /* 0x0000004114117220 */ /* 0x000fe20000400000 */
[----:B------:R-:W-:Y:S01]  /*1cf0*/  FFMA.RM R39, R18, R11, 12582913 ;  /* 0x4b40000112277423 */ /* 0x000fe2000000400b */
[----:B------:R-:W-:Y:S01]  /*1d00*/  SHF.L.U32 R38, R38, 0x17, RZ ;  /* 0x0000001726267819 */ /* 0x000fe200000006ff */
[----:B------:R-:W-:-:S02]  /*1d10*/  FADD R20, R30, -12583039 ;  /* 0xcb40007f1e147421 */ /* 0x000fc40000000000 */
[----:B------:R-:W-:Y:S01]  /*1d20*/  FADD R18, R39, -12583039 ;  /* 0xcb40007f27127421 */ /* 0x000fe20000000000 */
[----:B------:R-:W-:Y:S01]  /*1d30*/  MUFU.EX2 R65, R70 ;  /* 0x0000004600417308 */ /* 0x000fe20000000800 */
[-C--:B-1----:R-:W-:Y:S01]  /*1d40*/  FFMA.SAT R34, R35, R12.reuse, 0.5 ;  /* 0x3f00000023227423 */ /* 0x082fe2000000200c */
[----:B------:R-:W-:Y:S01]  /*1d50*/  FFMA R20, R19, 1.4426950216293334961, -R20 ;  /* 0x3fb8aa3b13147823 */ /* 0x000fe20000000814 */
[C---:B------:R-:W-:Y:S02]  /*1d60*/  FFMA R18, R37.reuse, 1.4426950216293334961, -R18 ;  /* 0x3fb8aa3b25127823 */ /* 0x040fe40000000812 */
[----:B------:R-:W-:Y:S02]  /*1d70*/  FFMA.RM R34, R34, R11, 12582913 ;  /* 0x4b40000122227423 */ /* 0x000fe4000000400b */
[----:B------:R-:W-:Y:S01]  /*1d80*/  FFMA R71, R37, 1.925963033500011079e-08, R18 ;  /* 0x32a5706025477823 */ /* 0x000fe20000000012 */
[----:B------:R-:W-:Y:S01]  /*1d90*/  SHF.L.U32 R18, R22, 0x17, RZ ;  /* 0x0000001716127819 */ /* 0x000fe200000006ff */
[----:B------:R-:W-:Y:S01]  /*1da0*/  FFMA R37, R19, 1.925963033500011079e-08, R20 ;  /* 0x32a5706013257823 */ /* 0x000fe20000000014 */
[----:B------:R-:W-:Y:S01]  /*1db0*/  FADD R20, R34, -12583039 ;  /* 0xcb40007f22147421 */ /* 0x000fe20000000000 */
[----:B0-----:R-:W-:Y:S01]  /*1dc0*/  FMUL R19, R24, R49 ;  /* 0x0000003118137220 */ /* 0x001fe20000400000 */
[-C--:B------:R-:W-:Y:S01]  /*1dd0*/  FFMA.SAT R22, R21, R12.reuse, 0.5 ;  /* 0x3f00000015167423 */ /* 0x080fe2000000200c */
[----:B--2---:R-:W-:Y:S01]  /*1de0*/  FMUL R18, R18, R41 ;  /* 0x0000002912127220 */ /* 0x004fe20000400000 */
[----:B------:R-:W-:Y:S01]  /*1df0*/  FFMA R20, R35, 1.4426950216293334961, -R20 ;  /* 0x3fb8aa3b23147823 */ /* 0x000fe20000000814 */
[----:B------:R0:W1:Y:S01]  /*1e00*/  MUFU.EX2 R41, R66 ;  /* 0x0000004200297308 */ /* 0x0000620000000800 */
[----:B------:R-:W-:-:S02]  /*1e10*/  FFMA.SAT R24, R23, R12, 0.5 ;  /* 0x3f00000017187423 */ /* 0x000fc4000000200c */
[----:B------:R-:W-:Y:S01]  /*1e20*/  FFMA R40, R35, 1.925963033500011079e-08, R20 ;  /* 0x32a5706023287823 */ /* 0x000fe20000000014 */
[----:B------:R-:W-:Y:S01]  /*1e30*/  FFMA.RM R35, R22, R11, 12582913 ;  /* 0x4b40000116237423 */ /* 0x000fe2000000400b */
[----:B------:R-:W-:Y:S01]  /*1e40*/  SHF.L.U32 R20, R26, 0x17, RZ ;  /* 0x000000171a147819 */ /* 0x000fe200000006ff */
[-C--:B------:R-:W-:Y:S02]  /*1e50*/  FFMA.SAT R26, R25, R12.reuse, 0.5 ;  /* 0x3f000000191a7423 */ /* 0x080fe4000000200c */
[----:B------:R-:W2:Y:S01]  /*1e60*/  MUFU.EX2 R49, R68 ;  /* 0x0000004400317308 */ /* 0x000ea20000000800 */
[----:B------:R-:W-:Y:S01]  /*1e70*/  FADD R22, R35, -12583039 ;  /* 0xcb40007f23167421 */ /* 0x000fe20000000000 */
[----:B0-----:R-:W-:-:S03]  /*1e80*/  FFMA.SAT R66, R31, R12, 0.5 ;  /* 0x3f0000001f427423 */ /* 0x001fc6000000200c */
[----:B------:R-:W-:-:S03]  /*1e90*/  FFMA R22, R21, 1.4426950216293334961, -R22 ;  /* 0x3fb8aa3b15167823 */ /* 0x000fc60000000816 */
[----:B------:R-:W0:Y:S01]  /*1ea0*/  MUFU.EX2 R69, R69 ;  /* 0x0000004500457308 */ /* 0x000e220000000800 */
[----:B-1----:R-:W-:Y:S01]  /*1eb0*/  FMUL R20, R20, R41 ;  /* 0x0000002914147220 */ /* 0x002fe20000400000 */
[----:B------:R-:W-:-:S06]  /*1ec0*/  FFMA R41, R21, 1.925963033500011079e-08, R22 ;  /* 0x32a5706015297823 */ /* 0x000fcc0000000016 */
[----:B------:R-:W1:Y:S01]  /*1ed0*/  MUFU.EX2 R67, R67 ;  /* 0x0000004300437308 */ /* 0x000e620000000800 */
[----:B--2---:R-:W-:Y:S01]  /*1ee0*/  FMUL R21, R14, R49 ;  /* 0x000000310e157220 */ /* 0x004fe20000400000 */
[----:B------:R-:W-:-:S04]  /*1ef0*/  FFMA.SAT R14, R33, R12, 0.5 ;  /* 0x3f000000210e7423 */ /* 0x000fc8000000200c */
[----:B------:R-:W-:Y:S02]  /*1f00*/  FFMA.RM R14, R14, R11, 12582913 ;  /* 0x4b4000010e0e7423 */ /* 0x000fe4000000400b */
[----:B------:R-:W-:Y:S02]  /*1f10*/  MUFU.EX2 R71, R71 ;  /* 0x0000004700477308 */ /* 0x000fe40000000800 */
[----:B------:R-:W-:-:S04]  /*1f20*/  FADD R22, R14, -12583039 ;  /* 0xcb40007f0e167421 */ /* 0x000fc80000000000 */
[C---:B------:R-:W-:Y:S02]  /*1f30*/  FFMA R22, R33.reuse, 1.4426950216293334961, -R22 ;  /* 0x3fb8aa3b21167823 */ /* 0x040fe40000000816 */
[----:B------:R-:W-:Y:S02]  /*1f40*/  MUFU.EX2 R68, R41 ;  /* 0x0000002900447308 */ /* 0x000fe40000000800 */
[----:B------:R-:W-:Y:S01]  /*1f50*/  FFMA R49, R33, 1.925963033500011079e-08, R22 ;  /* 0x32a5706021317823 */ /* 0x000fe20000000016 */
[----:B------:R-:W-:Y:S01]  /*1f60*/  FFMA.RM R33, R24, R11, 12582913 ;  /* 0x4b40000118217423 */ /* 0x000fe2000000400b */
[----:B------:R-:W-:Y:S01]  /*1f70*/  SHF.L.U32 R22, R28, 0x17, RZ ;  /* 0x000000171c167819 */ /* 0x000fe200000006ff */
[----:B------:R-:W-:Y:S02]  /*1f80*/  FFMA.SAT R28, R13, R12, 0.5 ;  /* 0x3f0000000d1c7423 */ /* 0x000fe4000000200c */
[----:B------:R-:W-:Y:S01]  /*1f90*/  FADD R24, R33, -12583039 ;  /* 0xcb40007f21187421 */ /* 0x000fe20000000000 */
[----:B------:R-:W-:Y:S01]  /*1fa0*/  MUFU.EX2 R49, R49 ;  /* 0x0000003100317308 */ /* 0x000fe20000000800 */
[----:B------:R-:W-:-:S02]  /*1fb0*/  FMUL R22, R22, R51 ;  /* 0x0000003316167220 */ /* 0x000fc40000400000 */
[----:B------:R-:W-:-:S04]  /*1fc0*/  FFMA R24, R23, 1.4426950216293334961, -R24 ;  /* 0x3fb8aa3b17187823 */ /* 0x000fc80000000818 */
[----:B------:R-:W-:Y:S01]  /*1fd0*/  FFMA R51, R23, 1.925963033500011079e-08, R24 ;  /* 0x32a5706017337823 */ /* 0x000fe20000000018 */
[----:B------:R-:W-:Y:S01]  /*1fe0*/  FMUL R23, R32, R65 ;  /* 0x0000004120177220 */ /* 0x000fe20000400000 */
[----:B------:R-:W-:Y:S02]  /*1ff0*/  FFMA.SAT R32, R29, R12, 0.5 ;  /* 0x3f0000001d207423 */ /* 0x000fe4000000200c */
[----:B------:R-:W-:Y:S02]  /*2000*/  MUFU.EX2 R70, R51 ;  /* 0x0000003300467308 */ /* 0x000fe40000000800 */
[----:B------:R-:W-:-:S04]  /*2010*/  FFMA.RM R32, R32, R11, 12582913 ;  /* 0x4b40000120207423 */ /* 0x000fc8000000400b */
[C---:B------:R-:W-:Y:S01]  /*2020*/  FADD R24, R32.reuse, -12583039 ;  /* 0xcb40007f20187421 */ /* 0x040fe20000000000 */
[----:B------:R-:W-:-:S03]  /*2030*/  SHF.L.U32 R32, R32, 0x17, RZ ;  /* 0x0000001720207819 */ /* 0x000fc600000006ff */
[----:B------:R-:W-:-:S04]  /*2040*/  FFMA R24, R29, 1.4426950216293334961, -R24 ;  /* 0x3fb8aa3b1d187823 */ /* 0x000fc80000000818 */
[----:B------:R-:W-:Y:S01]  /*2050*/  FFMA R65, R29, 1.925963033500011079e-08, R24 ;  /* 0x32a570601d417823 */ /* 0x000fe20000000018 */
[----:B------:R-:W-:Y:S01]  /*2060*/  SHF.L.U32 R24, R36, 0x17, RZ ;  /* 0x0000001724187819 */ /* 0x000fe200000006ff */
[----:B------:R-:W-:Y:S01]  /*2070*/  FFMA.RM R36, R26, R11, 12582913 ;  /* 0x4b4000011a247423 */ /* 0x000fe2000000400b */
[----:B------:R-:W-:Y:S03]  /*2080*/  MUFU.EX2 R29, R40 ;  /* 0x00000028001d7308 */ /* 0x000fe60000000800 */
[----:B------:R-:W-:Y:S01]  /*2090*/  FADD R26, R36, -12583039 ;  /* 0xcb40007f241a7421 */ /* 0x000fe20000000000 */
[----:B0-----:R-:W-:-:S03]  /*20a0*/  FMUL R24, R24, R69 ;  /* 0x0000004518187220 */ /* 0x001fc60000400000 */
[C---:B------:R-:W-:Y:S01]  /*20b0*/  FFMA R26, R25.reuse, 1.4426950216293334961, -R26 ;  /* 0x3fb8aa3b191a7823 */ /* 0x040fe2000000081a */
[----:B------:R-:W0:Y:S03]  /*20c0*/  MUFU.EX2 R65, R65 ;  /* 0x0000004100417308 */ /* 0x000e260000000800 */
[----:B------:R-:W-:Y:S01]  /*20d0*/  FFMA R69, R25, 1.925963033500011079e-08, R26 ;  /* 0x32a5706019457823 */ /* 0x000fe2000000001a */
        /* <DEDUP_REMOVED lines=8> */
[----:B------:R-:W-:Y:S01]  /*2160*/  FFMA.RM R15, R28, R11, 12582913 ;  /* 0x4b4000011c0f7423 */ /* 0x000fe2000000400b */
[----:B------:R-:W-:-:S03]  /*2170*/  SHF.L.U32 R26, R39, 0x17, RZ ;  /* 0x00000017271a7819 */ /* 0x000fc600000006ff */
[C---:B------:R-:W-:Y:S01]  /*2180*/  FADD R28, R15.reuse, -12583039 ;  /* 0xcb40007f0f1c7421 */ /* 0x040fe20000000000 */
[----:B------:R-:W-:Y:S01]  /*2190*/  MUFU.EX2 R67, R67 ;  /* 0x0000004300437308 */ /* 0x000fe20000000800 */
[----:B------:R-:W-:Y:S01]  /*21a0*/  FMUL R26, R26, R71 ;  /* 0x000000471a1a7220 */ /* 0x000fe20000400000 */
[----:B------:R-:W-:Y:S01]  /*21b0*/  SHF.L.U32 R15, R15, 0x17, RZ ;  /* 0x000000170f0f7819 */ /* 0x000fe200000006ff */
[----:B------:R-:W-:-:S04]  /*21c0*/  FFMA R28, R13, 1.4426950216293334961, -R28 ;  /* 0x3fb8aa3b0d1c7823 */ /* 0x000fc8000000081c */
[----:B------:R-:W-:Y:S01]  /*21d0*/  FFMA R39, R13, 1.925963033500011079e-08, R28 ;  /* 0x32a570600d277823 */ /* 0x000fe2000000001c */
[----:B------:R-:W-:Y:S01]  /*21e0*/  FFMA.SAT R28, R27, R12, 0.5 ;  /* 0x3f0000001b1c7423 */ /* 0x000fe2000000200c */
[----:B------:R-:W-:Y:S02]  /*21f0*/  FADD R13, RZ, R3 ;  /* 0x00000003ff0d7221 */ /* 0x000fe40000000000 */
[----:B------:R-:W-:Y:S01]  /*2200*/  MUFU.EX2 R40, R39 ;  /* 0x0000002700287308 */ /* 0x000fe20000000800 */
[-C--:B------:R-:W-:Y:S01]  /*2210*/  FFMA.RM R12, R28, R11.reuse, 12582913 ;  /* 0x4b4000011c0c7423 */ /* 0x080fe2000000400b */
[----:B------:R-:W-:Y:S01]  /*2220*/  FFMA.RM R11, R66, R11, 12582913 ;  /* 0x4b400001420b7423 */ /* 0x000fe2000000400b */
[----:B------:R-:W-:Y:S02]  /*2230*/  FADD R13, R13, R0 ;  /* 0x000000000d0d7221 */ /* 0x000fe40000000000 */
[----:B------:R-:W-:Y:S02]  /*2240*/  FADD R28, R12, -12583039 ;  /* 0xcb40007f0c1c7421 */ /* 0x000fe40000000000 */
[----:B------:R-:W-:Y:S01]  /*2250*/  FADD R13, R13, R2 ;  /* 0x000000020d0d7221 */ /* 0x000fe20000000000 */
[----:B------:R0:W1:Y:S01]  /*2260*/  MUFU.EX2 R66, R37 ;  /* 0x0000002500427308 */ /* 0x0000620000000800 */
[----:B------:R-:W-:-:S04]  /*2270*/  FFMA R28, R27, 1.4426950216293334961, -R28 ;  /* 0x3fb8aa3b1b1c7823 */ /* 0x000fc8000000081c */
[----:B------:R-:W-:Y:S01]  /*2280*/  FFMA R71, R27, 1.925963033500011079e-08, R28 ;  /* 0x32a570601b477823 */ /* 0x000fe2000000001c */
[C---:B------:R-:W-:Y:S01]  /*2290*/  FADD R28, R11.reuse, -12583039 ;  /* 0xcb40007f0b1c7421 */ /* 0x040fe20000000000 */
[----:B------:R-:W-:Y:S02]  /*22a0*/  SHF.L.U32 R27, R30, 0x17, RZ ;  /* 0x000000171e1b7819 */ /* 0x000fe400000006ff */
[----:B0-----:R-:W-:Y:S01]  /*22b0*/  SHF.L.U32 R37, R11, 0x17, RZ ;  /* 0x000000170b257819 */ /* 0x001fe200000006ff */
[C---:B------:R-:W-:Y:S01]  /*22c0*/  FFMA R28, R31.reuse, 1.4426950216293334961, -R28 ;  /* 0x3fb8aa3b1f1c7823 */ /* 0x040fe2000000081c */
[----:B------:R-:W0:Y:S03]  /*22d0*/  MUFU.EX2 R71, R71 ;  /* 0x0000004700477308 */ /* 0x000e260000000800 */
[----:B------:R-:W-:Y:S01]  /*22e0*/  FFMA R72, R31, 1.925963033500011079e-08, R28 ;  /* 0x32a570601f487823 */ /* 0x000fe2000000001c */
[----:B------:R-:W-:Y:S01]  /*22f0*/  FADD R28, R13, R4 ;  /* 0x000000040d1c7221 */ /* 0x000fe20000000000 */
[----:B------:R-:W-:Y:S01]  /*2300*/  SHF.L.U32 R31, R33, 0x17, RZ ;  /* 0x00000017211f7819 */ /* 0x000fe200000006ff */
[----:B-1----:R-:W-:Y:S01]  /*2310*/  FMUL R27, R27, R66 ;  /* 0x000000421b1b7220 */ /* 0x002fe20000400000 */
[----:B------:R-:W-:Y:S01]  /*2320*/  SHF.L.U32 R33, R36, 0x17, RZ ;  /* 0x0000001724217819 */ /* 0x000fe200000006ff */
[----:B------:R-:W-:Y:S01]  /*2330*/  FADD R13, R28, R5 ;  /* 0x000000051c0d7221 */ /* 0x000fe20000000000 */
[----:B------:R-:W1:Y:S01]  /*2340*/  MUFU.EX2 R72, R72 ;  /* 0x0000004800487308 */ /* 0x000e620000000800 */
[----:B------:R-:W-:Y:S01]  /*2350*/  FMUL R31, R31, R70 ;  /* 0x000000461f1f7220 */ /* 0x000fe20000400000 */
[----:B------:R-:W-:Y:S01]  /*2360*/  SHF.L.U32 R36, R12, 0x17, RZ ;  /* 0x000000170c247819 */ /* 0x000fe200000006ff */
        /* <DEDUP_REMOVED lines=13> */
[----:B------:R-:W-:Y:S02]  /*2440*/  SHF.L.U32 R28, R34, 0x17, RZ ;  /* 0x00000017221c7819 */ /* 0x000fe400000006ff */
[----:B------:R-:W0:Y:S01]  /*2450*/  MUFU.EX2 R34, R69 ;  /* 0x0000004500227308 */ /* 0x000e220000000800 */
[----:B------:R-:W-:Y:S02]  /*2460*/  FADD R30, R13, R22 ;  /* 0x000000160d1e7221 */ /* 0x000fe40000000000 */
[----:B------:R-:W-:Y:S01]  /*2470*/  FMUL R28, R28, R29 ;  /* 0x0000001d1c1c7220 */ /* 0x000fe20000400000 */
[----:B------:R-:W-:Y:S01]  /*2480*/  SHF.L.U32 R29, R35, 0x17, RZ ;  /* 0x00000017231d7819 */ /* 0x000fe200000006ff */
[----:B------:R-:W-:Y:S01]  /*2490*/  FADD R13, R30, R23 ;  /* 0x000000171e0d7221 */ /* 0x000fe20000000000 */
[----:B------:R-:W-:-:S03]  /*24a0*/  FMUL R35, R15, R40 ;  /* 0x000000280f237220 */ /* 0x000fc60000400000 */
[----:B------:R-:W-:Y:S01]  /*24b0*/  FADD R30, R13, R24 ;  /* 0x000000180d1e7221 */ /* 0x000fe20000000000 */
[----:B------:R-:W-:-:S03]  /*24c0*/  FMUL R29, R29, R68 ;  /* 0x000000441d1d7220 */ /* 0x000fc60000400000 */
[----:B------:R-:W-:Y:S01]  /*24d0*/  FADD R13, R30, R25 ;  /* 0x000000191e0d7221 */ /* 0x000fe20000000000 */
[----:B------:R-:W-:-:S03]  /*24e0*/  SHF.L.U32 R30, R14, 0x17, RZ ;  /* 0x000000170e1e7819 */ /* 0x000fc600000006ff */
[----:B------:R-:W-:Y:S01]  /*24f0*/  FADD R14, R13, R26 ;  /* 0x0000001a0d0e7221 */ /* 0x000fe20000000000 */
[----:B0-----:R-:W-:Y:S01]  /*2500*/  FMUL R33, R33, R34 ;  /* 0x0000002221217220 */ /* 0x001fe20000400000 */
[----:B------:R-:W-:Y:S01]  /*2510*/  FMUL R30, R30, R49 ;  /* 0x000000311e1e7220 */ /* 0x000fe20000400000 */
        /* <DEDUP_REMOVED lines=21> */
.L_x_4901:
        /* <DEDUP_REMOVED lines=12> */
[----:B------:R-:W-:Y:S05]  /*2730*/  CALL.REL.NOINC `($__internal_99_$__cuda_sm3x_div_rn_noftz_f32_slowpath) ;  /* 0x00000040000c7944 */ /* 0x000fea0003c00000 */
[----:B------:R-:W-:-:S07]  /*2740*/  MOV R11, R40 ;  /* 0x00000028000b7202 */ /* 0x000fce0000000f00 */
.L_x_4826:
[----:B------:R-:W-:Y:S05]  /*2750*/  BSYNC.RECONVERGENT B3 ;  /* 0x0000000000037941 */ /* 0x000fea0003800200 */
.L_x_4825:
        /* <DEDUP_REMOVED lines=12> */
[----:B------:R-:W-:Y:S05]  /*2820*/  CALL.REL.NOINC `($__internal_99_$__cuda_sm3x_div_rn_noftz_f32_slowpath) ;  /* 0x0000003c00d07944 */ /* 0x000fea0003c00000 */
[----:B------:R-:W-:-:S07]  /*2830*/  MOV R14, R40 ;  /* 0x00000028000e7202 */ /* 0x000fce0000000f00 */
.L_x_4828:
[----:B------:R-:W-:Y:S05]  /*2840*/  BSYNC.RECONVERGENT B3 ;  /* 0x0000000000037941 */ /* 0x000fea0003800200 */
.L_x_4827:
        /* <DEDUP_REMOVED lines=14> */
.L_x_4830:
[----:B------:R-:W-:Y:S05]  /*2930*/  BSYNC.RECONVERGENT B3 ;  /* 0x0000000000037941 */ /* 0x000fea0003800200 */
.L_x_4829:
        /* <DEDUP_REMOVED lines=14> */
.L_x_4832:
[----:B------:R-:W-:Y:S05]  /*2a20*/  BSYNC.RECONVERGENT B3 ;  /* 0x0000000000037941 */ /* 0x000fea0003800200 */
.L_x_4831:
        /* <DEDUP_REMOVED lines=14> */
.L_x_4834:
[----:B------:R-:W-:Y:S05]  /*2b10*/  BSYNC.RECONVERGENT B3 ;  /* 0x0000000000037941 */ /* 0x000fea0003800200 */
.L_x_4833:
        /* <DEDUP_REMOVED lines=14> */
.L_x_4836:
[----:B------:R-:W-:Y:S05]  /*2c00*/  BSYNC.RECONVERGENT B3 ;  /* 0x0000000000037941 */ /* 0x000fea0003800200 */
.L_x_4835:
        /* <DEDUP_REMOVED lines=14> */
.L_x_4838:
[----:B------:R-:W-:Y:S05]  /*2cf0*/  BSYNC.RECONVERGENT B3 ;  /* 0x0000000000037941 */ /* 0x000fea0003800200 */
.L_x_4837:
        /* <DEDUP_REMOVED lines=14> */
.L_x_4840:
[----:B------:R-:W-:Y:S05]  /*2de0*/  BSYNC.RECONVERGENT B3 ;  /* 0x0000000000037941 */ /* 0x000fea0003800200 */
.L_x_4839:
        /* <DEDUP_REMOVED lines=14> */
.L_x_4842:
[----:B------:R-:W-:Y:S05]  /*2ed0*/  BSYNC.RECONVERGENT B3 ;  /* 0x0000000000037941 */ /* 0x000fea0003800200 */
.L_x_4841:
        /* <DEDUP_REMOVED lines=14> */
.L_x_4844:
[----:B------:R-:W-:Y:S05]  /*2fc0*/  BSYNC.RECONVERGENT B3 ;  /* 0x0000000000037941 */ /* 0x000fea0003800200 */
.L_x_4843:
        /* <DEDUP_REMOVED lines=14> */
.L_x_4846:
[----:B------:R-:W-:Y:S05]  /*30b0*/  BSYNC.RECONVERGENT B3 ;  /* 0x0000000000037941 */ /* 0x000fea0003800200 */
.L_x_4845:
        /* <DEDUP_REMOVED lines=14> */
.L_x_4848:
[----:B------:R-:W-:Y:S05]  /*31a0*/  BSYNC.RECONVERGENT B3 ;  /* 0x0000000000037941 */ /* 0x000fea0003800200 */
.L_x_4847:
        /* <DEDUP_REMOVED lines=14> */
.L_x_4850:
[----:B------:R-:W-:Y:S05]  /*3290*/  BSYNC.RECONVERGENT B3 ;  /* 0x0000000000037941 */ /* 0x000fea0003800200 */
.L_x_4849:
        /* <DEDUP_REMOVED lines=14> */
.L_x_4852:
[----:B------:R-:W-:Y:S05]  /*3380*/  BSYNC.RECONVERGENT B3 ;  /* 0x0000000000037941 */ /* 0x000fea0003800200 */
.L_x_4851:
        /* <DEDUP_REMOVED lines=14> */
.L_x_4854:
[----:B------:R-:W-:Y:S05]  /*3470*/  BSYNC.RECONVERGENT B3 ;  /* 0x0000000000037941 */ /* 0x000fea0003800200 */
.L_x_4853:
        /* <DEDUP_REMOVED lines=14> */
.L_x_4856:
[----:B------:R-:W-:Y:S05]  /*3560*/  BSYNC.RECONVERGENT B3 ;  /* 0x0000000000037941 */ /* 0x000fea0003800200 */
.L_x_4855:
        /* <DEDUP_REMOVED lines=14> */
.L_x_4858:
[----:B------:R-:W-:Y:S05]  /*3650*/  BSYNC.RECONVERGENT B3 ;  /* 0x0000000000037941 */ /* 0x000fea0003800200 */
.L_x_4857:
        /* <DEDUP_REMOVED lines=14> */
.L_x_4860:
[----:B------:R-:W-:Y:S05]  /*3740*/  BSYNC.RECONVERGENT B3 ;  /* 0x0000000000037941 */ /* 0x000fea0003800200 */
.L_x_4859:
        /* <DEDUP_REMOVED lines=14> */
.L_x_4862:
[----:B------:R-:W-:Y:S05]  /*3830*/  BSYNC.RECONVERGENT B3 ;  /* 0x0000000000037941 */ /* 0x000fea0003800200 */
.L_x_4861:
        /* <DEDUP_REMOVED lines=14> */
.L_x_4864:
[----:B------:R-:W-:Y:S05]  /*3920*/  BSYNC.RECONVERGENT B3 ;  /* 0x0000000000037941 */ /* 0x000fea0003800200 */
.L_x_4863:
        /* <DEDUP_REMOVED lines=14> */
.L_x_4866:
[----:B------:R-:W-:Y:S05]  /*3a10*/  BSYNC.RECONVERGENT B3 ;  /* 0x0000000000037941 */ /* 0x000fea0003800200 */
.L_x_4865:
        /* <DEDUP_REMOVED lines=14> */
.L_x_4868:
[----:B------:R-:W-:Y:S05]  /*3b00*/  BSYNC.RECONVERGENT B3 ;  /* 0x0000000000037941 */ /* 0x000fea0003800200 */
.L_x_4867:
        /* <DEDUP_REMOVED lines=14> */
.L_x_4870:
[----:B------:R-:W-:Y:S05]  /*3bf0*/  BSYNC.RECONVERGENT B3 ;  /* 0x0000000000037941 */ /* 0x000fea0003800200 */
.L_x_4869:
        /* <DEDUP_REMOVED lines=14> */
.L_x_4872:
[----:B------:R-:W-:Y:S05]  /*3ce0*/  BSYNC.RECONVERGENT B3 ;  /* 0x0000000000037941 */ /* 0x000fea0003800200 */
.L_x_4871:
        /* <DEDUP_REMOVED lines=14> */
.L_x_4874:
[----:B------:R-:W-:Y:S05]  /*3dd0*/  BSYNC.RECONVERGENT B3 ;  /* 0x0000000000037941 */ /* 0x000fea0003800200 */
.L_x_4873:
        /* <DEDUP_REMOVED lines=14> */
.L_x_4876:
[----:B------:R-:W-:Y:S05]  /*3ec0*/  BSYNC.RECONVERGENT B3 ;  /* 0x0000000000037941 */ /* 0x000fea0003800200 */
.L_x_4875:
        /* <DEDUP_REMOVED lines=14> */
.L_x_4878:
[----:B------:R-:W-:Y:S05]  /*3fb0*/  BSYNC.RECONVERGENT B3 ;  /* 0x0000000000037941 */ /* 0x000fea0003800200 */
.L_x_4877:
        /* <DEDUP_REMOVED lines=14> */
.L_x_4880:
[----:B------:R-:W-:Y:S05]  /*40a0*/  BSYNC.RECONVERGENT B3 ;  /* 0x0000000000037941 */ /* 0x000fea0003800200 */
.L_x_4879:
        /* <DEDUP_REMOVED lines=14> */
.L_x_4882:
[----:B------:R-:W-:Y:S05]  /*4190*/  BSYNC.RECONVERGENT B3 ;  /* 0x0000000000037941 */ /* 0x000fea0003800200 */
.L_x_4881:
        /* <DEDUP_REMOVED lines=14> */
.L_x_4884:
[----:B------:R-:W-:Y:S05]  /*4280*/  BSYNC.RECONVERGENT B3 ;  /* 0x0000000000037941 */ /* 0x000fea0003800200 */
.L_x_4883:
        /* <DEDUP_REMOVED lines=14> */
.L_x_4886:
[----:B------:R-:W-:Y:S05]  /*4370*/  BSYNC.RECONVERGENT B3 ;  /* 0x0000000000037941 */ /* 0x000fea0003800200 */
.L_x_4885:
        /* <DEDUP_REMOVED lines=14> */
.L_x_4888:
[----:B------:R-:W-:Y:S05]  /*4460*/  BSYNC.RECONVERGENT B3 ;  /* 0x0000000000037941 */ /* 0x000fea0003800200 */
.L_x_4887:
[----:B------:R-:W-:Y:S01]  /*4470*/  ISETP.GE.U32.AND P1, PT, R48, UR44, PT ;  /* 0x0000002c30007c0c */ /* 0x000fe2000bf26070 */
[----:B------:R-:W-:Y:S01]  /*4480*/  HFMA2 R13, -RZ, RZ, 0, 0 ;  /* 0x00000000ff0d7431 */ /* 0x000fe200000001ff */
[----:B------:R-:W-:Y:S01]  /*4490*/  MOV R12, R46 ;  /* 0x0000002e000c7202 */ /* 0x000fe20000000f00 */
[----:B------:R-:W-:Y:S01]  /*44a0*/  IMAD R38, R47, UR42, RZ ;  /* 0x0000002a2f267c24 */ /* 0x000fe2000f8e02ff */
[----:B------:R-:W-:Y:S02]  /*44b0*/  ISETP.GE.AND.EX P3, PT, RZ, UR45, PT, P1 ;  /* 0x0000002dff007c0c */ /* 0x000fe4000bf66310 */
[----:B------:R-:W-:Y:S02]  /*44c0*/  ISETP.GE.U32.AND P2, PT, R50, UR44, PT ;  /* 0x0000002c32007c0c */ /* 0x000fe4000bf46070 */
[C---:B------:R-:W-:Y:S02]  /*44d0*/  @!P0 R2UR UR4, R42.reuse ;  /* 0x000000002a0482ca */ /* 0x040fe400000e0000 */
[----:B------:R-:W-:Y:S01]  /*44e0*/  @!P0 R2UR UR5, R43 ;  /* 0x000000002b0582ca */ /* 0x000fe200000e0000 */
[----:B------:R-:W-:Y:S01]  /*44f0*/  IMAD.WIDE.U32 R36, R45, UR42, R12 ;  /* 0x0000002a2d247c25 */ /* 0x000fe2000f8e000c */
[----:B------:R-:W-:-:S02]  /*4500*/  @!P0 R2UR UR6, R42 ;  /* 0x000000002a0682ca */ /* 0x000fc400000e0000 */
[----:B------:R-:W-:Y:S01]  /*4510*/  @!P0 R2UR UR7, R43 ;  /* 0x000000002b0782ca */ /* 0x000fe200000e0000 */
[----:B------:R-:W-:Y:S01]  /*4520*/  IMAD R13, R45, UR43, R38 ;  /* 0x0000002b2d0d7c24 */ /* 0x000fe2000f8e0226 */
[----:B------:R-:W-:Y:S02]  /*4530*/  LEA R12, P1, R36, UR40, 0x1 ;  /* 0x00000028240c7c11 */ /* 0x000fe4000f8208ff */
[C---:B------:R-:W-:Y:S02]  /*4540*/  @!P3 R2UR UR8, R42.reuse ;  /* 0x000000002a08b2ca */ /* 0x040fe400000e0000 */
[C---:B------:R-:W-:Y:S02]  /*4550*/  @!P3 R2UR UR9, R43.reuse ;  /* 0x000000002b09b2ca */ /* 0x040fe400000e0000 */
[----:B------:R-:W-:Y:S02]  /*4560*/  @!P3 R2UR UR10, R42 ;  /* 0x000000002a0ab2ca */ /* 0x000fe400000e0000 */
[----:B------:R-:W-:-:S02]  /*4570*/  @!P3 R2UR UR11, R43 ;  /* 0x000000002b0bb2ca */ /* 0x000fc400000e0000 */
[----:B------:R-:W-:Y:S02]  /*4580*/  IADD3 R13, PT, PT, R37, R13, RZ ;  /* 0x0000000d250d7210 */ /* 0x000fe40007ffe0ff */
[----:B------:R-:W-:Y:S02]  /*4590*/  ISETP.GE.AND.EX P2, PT, RZ, UR45, PT, P2 ;  /* 0x0000002dff007c0c */ /* 0x000fe4000bf46320 */
[----:B------:R-:W-:Y:S02]  /*45a0*/  LEA.HI.X R13, R36, UR41, R13, 0x1, P1 ;  /* 0x00000029240d7c11 */ /* 0x000fe400088f0c0d */
[----:B------:R-:W-:Y:S02]  /*45b0*/  @!P3 F2FP.F16.F32.PACK_AB R0, RZ, R0 ;  /* 0x00000000ff00b23e */ /* 0x000fe400000000ff */
[----:B------:R-:W-:Y:S02]  /*45c0*/  @!P3 F2FP.F16.F32.PACK_AB R2, RZ, R2 ;  /* 0x00000002ff02b23e */ /* 0x000fe400000000ff */
[----:B------:R-:W-:Y:S01]  /*45d0*/  @!P0 F2FP.F16.F32.PACK_AB R11, RZ, R11 ;  /* 0x0000000bff0b823e */ /* 0x000fe200000000ff */
[----:B------:R0:W-:Y:S01]  /*45e0*/  @!P3 STG.E.U16 desc[UR8][R12.64+0x80], R0 ;  /* 0x000080000c00b986 */ /* 0x0001e2000c101508 */
[----:B------:R-:W-:-:S02]  /*45f0*/  @!P0 F2FP.F16.F32.PACK_AB R14, RZ, R14 ;  /* 0x0000000eff0e823e */ /* 0x000fc400000000ff */
[----:B------:R-:W-:Y:S01]  /*4600*/  ISETP.GE.U32.AND P1, PT, R52, UR44, PT ;  /* 0x0000002c34007c0c */ /* 0x000fe2000bf26070 */
[----:B------:R0:W-:Y:S01]  /*4610*/  @!P3 STG.E.U16 desc[UR10][R12.64+0x82], R2 ;  /* 0x000082020c00b986 */ /* 0x0001e2000c10150a */
[----:B------:R-:W-:Y:S02]  /*4620*/  ISETP.GE.U32.AND P3, PT, R53, UR44, PT ;  /* 0x0000002c35007c0c */ /* 0x000fe4000bf66070 */
[----:B------:R-:W-:Y:S01]  /*4630*/  ISETP.GE.AND.EX P1, PT, RZ, UR45, PT, P1 ;  /* 0x0000002dff007c0c */ /* 0x000fe2000bf26310 */
[----:B------:R0:W-:Y:S01]  /*4640*/  @!P0 STG.E.U16 desc[UR4][R12.64], R11 ;  /* 0x0000000b0c008986 */ /* 0x0001e2000c101504 */
[C---:B------:R-:W-:Y:S02]  /*4650*/  @!P2 R2UR UR4, R42.reuse ;  /* 0x000000002a04a2ca */ /* 0x040fe400000e0000 */
[----:B------:R-:W-:Y:S01]  /*4660*/  @!P2 R2UR UR5, R43 ;  /* 0x000000002b05a2ca */ /* 0x000fe200000e0000 */
[----:B------:R0:W-:Y:S01]  /*4670*/  @!P0 STG.E.U16 desc[UR6][R12.64+0x2], R14 ;  /* 0x0000020e0c008986 */ /* 0x0001e2000c101506 */
[----:B------:R-:W-:-:S02]  /*4680*/  @!P2 R2UR UR6, R42 ;  /* 0x000000002a06a2ca */ /* 0x000fc400000e0000 */
[----:B------:R-:W-:Y:S02]  /*4690*/  @!P2 R2UR UR7, R43 ;  /* 0x000000002b07a2ca */ /* 0x000fe400000e0000 */
[----:B------:R-:W-:Y:S02]  /*46a0*/  ISETP.GE.AND.EX P3, PT, RZ, UR45, PT, P3 ;  /* 0x0000002dff007c0c */ /* 0x000fe4000bf66330 */
[----:B------:R-:W-:Y:S02]  /*46b0*/  @!P2 F2FP.F16.F32.PACK_AB R4, RZ, R4 ;  /* 0x00000004ff04a23e */ /* 0x000fe400000000ff */
[----:B------:R-:W-:Y:S02]  /*46c0*/  @!P2 F2FP.F16.F32.PACK_AB R5, RZ, R5 ;  /* 0x00000005ff05a23e */ /* 0x000fe400000000ff */
[----:B------:R-:W-:Y:S01]  /*46d0*/  ISETP.GE.U32.AND P4, PT, R54, UR44, PT ;  /* 0x0000002c36007c0c */ /* 0x000fe2000bf86070 */
[----:B------:R0:W-:Y:S01]  /*46e0*/  @!P2 STG.E.U16 desc[UR4][R12.64+0x100], R4 ;  /* 0x000100040c00a986 */ /* 0x0001e2000c101504 */
[----:B------:R-:W-:-:S02]  /*46f0*/  @!P1 R2UR UR8, R42 ;  /* 0x000000002a0892ca */ /* 0x000fc400000e0000 */
[C---:B------:R-:W-:Y:S01]  /*4700*/  @!P1 R2UR UR9, R43.reuse ;  /* 0x000000002b0992ca */ /* 0x040fe200000e0000 */
[----:B------:R0:W-:Y:S01]  /*4710*/  @!P2 STG.E.U16 desc[UR6][R12.64+0x102], R5 ;  /* 0x000102050c00a986 */ /* 0x0001e2000c101506 */
[----:B------:R-:W-:Y:S02]  /*4720*/  @!P1 R2UR UR10, R42 ;  /* 0x000000002a0a92ca */ /* 0x000fe400000e0000 */
[----:B------:R-:W-:Y:S02]  /*4730*/  @!P1 R2UR UR11, R43 ;  /* 0x000000002b0b92ca */ /* 0x000fe400000e0000 */
[----:B------:R-:W-:Y:S02]  /*4740*/  ISETP.GE.AND.EX P4, PT, RZ, UR45, PT, P4 ;  /* 0x0000002dff007c0c */ /* 0x000fe4000bf86340 */
[----:B------:R-:W-:Y:S02]  /*4750*/  ISETP.GE.U32.AND P0, PT, R55, UR44, PT ;  /* 0x0000002c37007c0c */ /* 0x000fe4000bf06070 */
[----:B------:R-:W-:-:S02]  /*4760*/  ISETP.GE.U32.AND P2, PT, R56, UR44, PT ;  /* 0x0000002c38007c0c */ /* 0x000fc4000bf46070 */
[C---:B------:R-:W-:Y:S02]  /*4770*/  @!P3 R2UR UR4, R42.reuse ;  /* 0x000000002a04b2ca */ /* 0x040fe400000e0000 */
[C---:B------:R-:W-:Y:S02]  /*4780*/  @!P3 R2UR UR5, R43.reuse ;  /* 0x000000002b05b2ca */ /* 0x040fe400000e0000 */
[----:B------:R-:W-:Y:S02]  /*4790*/  @!P3 R2UR UR6, R42 ;  /* 0x000000002a06b2ca */ /* 0x000fe400000e0000 */
[----:B------:R-:W-:Y:S02]  /*47a0*/  @!P3 R2UR UR7, R43 ;  /* 0x000000002b07b2ca */ /* 0x000fe400000e0000 */
[----:B------:R-:W-:Y:S02]  /*47b0*/  ISETP.GE.AND.EX P0, PT, RZ, UR45, PT, P0 ;  /* 0x0000002dff007c0c */ /* 0x000fe4000bf06300 */
[----:B------:R-:W-:-:S02]  /*47c0*/  ISETP.GE.AND.EX P2, PT, RZ, UR45, PT, P2 ;  /* 0x0000002dff007c0c */ /* 0x000fc4000bf46320 */
[----:B------:R-:W-:Y:S02]  /*47d0*/  @!P1 F2FP.F16.F32.PACK_AB R6, RZ, R6 ;  /* 0x00000006ff06923e */ /* 0x000fe400000000ff */
[----:B------:R-:W-:Y:S02]  /*47e0*/  @!P1 F2FP.F16.F32.PACK_AB R7, RZ, R7 ;  /* 0x00000007ff07923e */ /* 0x000fe400000000ff */
        /* <DEDUP_REMOVED lines=8> */
[----:B------:R-:W-:Y:S02]  /*4870*/  @!P4 R2UR UR10, R42 ;  /* 0x000000002a0ac2ca */ /* 0x000fe400000e0000 */
[----:B------:R-:W-:Y:S01]  /*4880*/  @!P4 R2UR UR11, R43 ;  /* 0x000000002b0bc2ca */ /* 0x000fe200000e0000 */
[----:B------:R0:W-:Y:S01]  /*4890*/  @!P3 STG.E.U16 desc[UR6][R12.64+0x202], R9 ;  /* 0x000202090c00b986 */ /* 0x0001e2000c101506 */
        /* <DEDUP_REMOVED lines=10> */
[----:B------:R-:W-:Y:S02]  /*4940*/  @!P4 F2FP.F16.F32.PACK_AB R15, RZ, R15 ;  /* 0x0000000fff0fc23e */ /* 0x000fe400000000ff */
[----:B------:R-:W-:Y:S01]  /*4950*/  ISETP.GE.U32.AND P1, PT, R59, UR44, PT ;  /* 0x0000002c3b007c0c */ /* 0x000fe2000bf26070 */
[----:B------:R0:W-:Y:S01]  /*4960*/  @!P4 STG.E.U16 desc[UR8][R12.64+0x280], R10 ;  /* 0x0002800a0c00c986 */ /* 0x0001e2000c101508 */
[----:B------:R-:W-:Y:S02]  /*4970*/  @!P0 F2FP.F16.F32.PACK_AB R17, RZ, R17 ;  /* 0x00000011ff11823e */ /* 0x000fe400000000ff */
[----:B------:R-:W-:Y:S01]  /*4980*/  @!P2 F2FP.F16.F32.PACK_AB R18, RZ, R18 ;  /* 0x00000012ff12a23e */ /* 0x000fe200000000ff */
[----:B------:R0:W-:Y:S01]  /*4990*/  @!P4 STG.E.U16 desc[UR10][R12.64+0x282], R15 ;  /* 0x0002820f0c00c986 */ /* 0x0001e2000c10150a */
[----:B------:R-:W-:-:S02]  /*49a0*/  @!P0 F2FP.F16.F32.PACK_AB R16, RZ, R16 ;  /* 0x00000010ff10823e */ /* 0x000fc400000000ff */
[C---:B------:R-:W-:Y:S01]  /*49b0*/  @!P2 R2UR UR8, R42.reuse ;  /* 0x000000002a08a2ca */ /* 0x040fe200000e0000 */
[----:B------:R0:W-:Y:S01]  /*49c0*/  @!P0 STG.E.U16 desc[UR4][R12.64+0x302], R17 ;  /* 0x000302110c008986 */ /* 0x0001e2000c101504 */
[C---:B------:R-:W-:Y:S02]  /*49d0*/  @!P2 R2UR UR9, R43.reuse ;  /* 0x000000002b09a2ca */ /* 0x040fe400000e0000 */
[C---:B------:R-:W-:Y:S01]  /*49e0*/  @!P5 R2UR UR10, R42.reuse ;  /* 0x000000002a0ad2ca */ /* 0x040fe200000e0000 */
[----:B------:R0:W-:Y:S01]  /*49f0*/  @!P2 STG.E.U16 desc[UR6][R12.64+0x380], R18 ;  /* 0x000380120c00a986 */ /* 0x0001e2000c101506 */
[----:B------:R-:W-:Y:S02]  /*4a00*/  @!P5 R2UR UR11, R43 ;  /* 0x000000002b0bd2ca */ /* 0x000fe400000e0000 */
[----:B------:R-:W-:Y:S01]  /*4a10*/  ISETP.GE.AND.EX P1, PT, RZ, UR45, PT, P1 ;  /* 0x0000002dff007c0c */ /* 0x000fe2000bf26310 */
[----:B------:R0:W-:Y:S01]  /*4a20*/  @!P0 STG.E.U16 desc[UR12][R12.64+0x300], R16 ;  /* 0x000300100c008986 */ /* 0x0001e2000c10150c */
[----:B------:R-:W-:-:S02]  /*4a30*/  @!P3 R2UR UR4, R42 ;  /* 0x000000002a04b2ca */ /* 0x000fc400000e0000 */
[C---:B------:R-:W-:Y:S02]  /*4a40*/  @!P3 R2UR UR5, R43.reuse ;  /* 0x000000002b05b2ca */ /* 0x040fe400000e0000 */
[----:B------:R-:W-:Y:S02]  /*4a50*/  @!P3 R2UR UR6, R42 ;  /* 0x000000002a06b2ca */ /* 0x000fe400000e0000 */
[----:B------:R-:W-:Y:S02]  /*4a60*/  @!P3 R2UR UR7, R43 ;  /* 0x000000002b07b2ca */ /* 0x000fe400000e0000 */
[----:B------:R-:W-:Y:S02]  /*4a70*/  ISETP.GE.U32.AND P0, PT, R60, UR44, PT ;  /* 0x0000002c3c007c0c */ /* 0x000fe4000bf06070 */
        /* <DEDUP_REMOVED lines=11> */
[----:B------:R-:W-:Y:S01]  /*4b30*/  @!P1 R2UR UR10, R42 ;  /* 0x000000002a0a92ca */ /* 0x000fe200000e0000 */
[----:B------:R0:W-:Y:S01]  /*4b40*/  @!P3 STG.E.U16 desc[UR6][R12.64+0x482], R23 ;  /* 0x000482170c00b986 */ /* 0x0001e2000c101506 */
[C---:B------:R-:W-:Y:S02]  /*4b50*/  @!P1 R2UR UR11, R43.reuse ;  /* 0x000000002b0b92ca */ /* 0x040fe400000e0000 */
[----:B------:R-:W-:Y:S02]  /*4b60*/  ISETP.GE.U32.AND P4, PT, R62, UR44, PT ;  /* 0x0000002c3e007c0c */ /* 0x000fe4000bf86070 */
[----:B------:R-:W-:Y:S02]  /*4b70*/  @!P5 R2UR UR12, R42 ;  /* 0x000000002a0cd2ca */ /* 0x000fe400000e0000 */
[----:B------:R-:W-:Y:S02]  /*4b80*/  @!P5 R2UR UR13, R43 ;  /* 0x000000002b0dd2ca */ /* 0x000fe400000e0000 */
[----:B------:R-:W-:-:S02]  /*4b90*/  ISETP.GE.AND.EX P2, PT, RZ, UR45, PT, P2 ;  /* 0x0000002dff007c0c */ /* 0x000fc4000bf46320 */
[----:B------:R-:W-:Y:S02]  /*4ba0*/  ISETP.GE.AND.EX P3, PT, RZ, UR45, PT, P4 ;  /* 0x0000002dff007c0c */ /* 0x000fe4000bf66340 */
[----:B------:R-:W-:Y:S02]  /*4bb0*/  @!P1 F2FP.F16.F32.PACK_AB R24, RZ, R24 ;  /* 0x00000018ff18923e */ /* 0x000fe400000000ff */
[----:B------:R-:W-:Y:S02]  /*4bc0*/  @!P1 F2FP.F16.F32.PACK_AB R25, RZ, R25 ;  /* 0x00000019ff19923e */ /* 0x000fe400000000ff */
[C---:B------:R-:W-:Y:S01]  /*4bd0*/  @!P0 R2UR UR4, R42.reuse ;  /* 0x000000002a0482ca */ /* 0x040fe200000e0000 */
[----:B------:R0:W-:Y:S01]  /*4be0*/  @!P1 STG.E.U16 desc[UR8][R12.64+0x500], R24 ;  /* 0x000500180c009986 */ /* 0x0001e2000c101508 */
[C---:B------:R-:W-:Y:S02]  /*4bf0*/  @!P0 R2UR UR5, R43.reuse ;  /* 0x000000002b0582ca */ /* 0x040fe400000e0000 */
[----:B------:R-:W-:Y:S01]  /*4c00*/  @!P0 R2UR UR6, R42 ;  /* 0x000000002a0682ca */ /* 0x000fe200000e0000 */
[----:B------:R0:W-:Y:S01]  /*4c10*/  @!P1 STG.E.U16 desc[UR10][R12.64+0x502], R25 ;  /* 0x000502190c009986 */ /* 0x0001e2000c10150a */
[----:B------:R-:W-:-:S02]  /*4c20*/  @!P0 R2UR UR7, R43 ;  /* 0x000000002b0782ca */ /* 0x000fc400000e0000 */
[----:B------:R-:W-:Y:S02]  /*4c30*/  @!P5 F2FP.F16.F32.PACK_AB R21, RZ, R21 ;  /* 0x00000015ff15d23e */ /* 0x000fe400000000ff */
[----:B------:R-:W-:Y:S02]  /*4c40*/  ISETP.GE.U32.AND P1, PT, R63, UR44, PT ;  /* 0x0000002c3f007c0c */ /* 0x000fe4000bf26070 */
[----:B------:R-:W-:Y:S01]  /*4c50*/  ISETP.GE.U32.AND P4, PT, R64, UR44, PT ;  /* 0x0000002c40007c0c */ /* 0x000fe2000bf86070 */
[----:B------:R0:W-:Y:S01]  /*4c60*/  @!P5 STG.E.U16 desc[UR12][R12.64+0x402], R21 ;  /* 0x000402150c00d986 */ /* 0x0001e2000c10150c */
[----:B------:R-:W-:Y:S02]  /*4c70*/  @!P0 F2FP.F16.F32.PACK_AB R26, RZ, R26 ;  /* 0x0000001aff1a823e */ /* 0x000fe400000000ff */
[----:B------:R-:W-:Y:S02]  /*4c80*/  @!P0 F2FP.F16.F32.PACK_AB R27, RZ, R27 ;  /* 0x0000001bff1b823e */ /* 0x000fe400000000ff */
[----:B------:R-:W-:Y:S01]  /*4c90*/  @!P2 R2UR UR8, R42 ;  /* 0x000000002a08a2ca */ /* 0x000fe200000e0000 */
[----:B------:R0:W-:Y:S01]  /*4ca0*/  @!P0 STG.E.U16 desc[UR4][R12.64+0x580], R26 ;  /* 0x0005801a0c008986 */ /* 0x0001e2000c101504 */
[----:B------:R-:W-:-:S02]  /*4cb0*/  @!P2 R2UR UR9, R43 ;  /* 0x000000002b09a2ca */ /* 0x000fc400000e0000 */
[C---:B------:R-:W-:Y:S01]  /*4cc0*/  @!P2 R2UR UR10, R42.reuse ;  /* 0x000000002a0aa2ca */ /* 0x040fe200000e0000 */
[----:B------:R0:W-:Y:S01]  /*4cd0*/  @!P0 STG.E.U16 desc[UR6][R12.64+0x582], R27 ;  /* 0x0005821b0c008986 */ /* 0x0001e2000c101506 */
[C---:B------:R-:W-:Y:S02]  /*4ce0*/  @!P2 R2UR UR11, R43.reuse ;  /* 0x000000002b0ba2ca */ /* 0x040fe400000e0000 */
[----:B------:R-:W-:Y:S02]  /*4cf0*/  @!P3 R2UR UR12, R42 ;  /* 0x000000002a0cb2ca */ /* 0x000fe400000e0000 */
[----:B------:R-:W-:Y:S02]  /*4d00*/  @!P3 R2UR UR13, R43 ;  /* 0x000000002b0db2ca */ /* 0x000fe400000e0000 */
[----:B------:R-:W-:Y:S02]  /*4d10*/  ISETP.GE.AND.EX P1, PT, RZ, UR45, PT, P1 ;  /* 0x0000002dff007c0c */ /* 0x000fe4000bf26310 */
[----:B------:R-:W-:-:S02]  /*4d20*/  ISETP.GE.AND.EX P4, PT, RZ, UR45, PT, P4 ;  /* 0x0000002dff007c0c */ /* 0x000fc4000bf86340 */
[C---:B------:R-:W-:Y:S02]  /*4d30*/  IADD3 R45, P0, PT, R44.reuse, R45, RZ ;  /* 0x0000002d2c2d7210 */ /* 0x040fe40007f1e0ff */
[----:B------:R-:W-:Y:S02]  /*4d40*/  @!P2 F2FP.F16.F32.PACK_AB R28, RZ, R28 ;  /* 0x0000001cff1ca23e */ /* 0x000fe400000000ff */
[----:B------:R-:W-:Y:S02]  /*4d50*/  @!P2 F2FP.F16.F32.PACK_AB R29, RZ, R29 ;  /* 0x0000001dff1da23e */ /* 0x000fe400000000ff */
[----:B------:R-:W-:Y:S01]  /*4d60*/  @!P3 F2FP.F16.F32.PACK_AB R30, RZ, R30 ;  /* 0x0000001eff1eb23e */ /* 0x000fe200000000ff */
[----:B------:R0:W-:Y:S01]  /*4d70*/  @!P2 STG.E.U16 desc[UR8][R12.64+0x600], R28 ;  /* 0x0006001c0c00a986 */ /* 0x0001e2000c101508 */
[----:B------:R-:W-:Y:S02]  /*4d80*/  LEA.HI.X.SX32 R47, R44, R47, 0x1, P0 ;  /* 0x0000002f2c2f7211 */ /* 0x000fe400000f0eff */
[----:B------:R-:W-:Y:S01]  /*4d90*/  ISETP.GE.U32.AND P0, PT, R45, UR46, PT ;  /* 0x0000002e2d007c0c */ /* 0x000fe2000bf06070 */
[----:B------:R0:W-:Y:S01]  /*4da0*/  @!P2 STG.E.U16 desc[UR10][R12.64+0x602], R29 ;  /* 0x0006021d0c00a986 */ /* 0x0001e2000c10150a */
[----:B------:R-:W-:-:S02]  /*4db0*/  @!P3 R2UR UR4, R42 ;  /* 0x000000002a04b2ca */ /* 0x000fc400000e0000 */
[C---:B------:R-:W-:Y:S01]  /*4dc0*/  @!P3 R2UR UR5, R43.reuse ;  /* 0x000000002b05b2ca */ /* 0x040fe200000e0000 */
        /* <DEDUP_REMOVED lines=22> */
.L_x_4823:
[----:B------:R-:W-:Y:S05]  /*4f30*/  EXIT ;  /* 0x000000000000794d */ /* 0x000fea0003800000 */
.L_x_4824:
[----:B------:R-:W-:Y:S01]  /*4f40*/  BSSY B1, `(.L_x_4890) ;  /* 0x0000007000017945 */ /* 0x000fe20003800000 */
[----:B------:R-:W-:Y:S02]  /*4f50*/  MOV R12, 0x10 ;  /* 0x00000010000c7802 */ /* 0x000fe40000000f00 */
[----:B------:R-:W-:Y:S02]  /*4f60*/  MOV R11, 0x1f ;  /* 0x0000001f000b7802 */ /* 0x000fe40000000f00 */
[----:B------:R-:W-:-:S07]  /*4f70*/  MOV R15, 0xffffffff ;  /* 0xffffffff000f7802 */ /* 0x000fce0000000f00 */
[----:B------:R-:W-:Y:S05]  /*4f80*/  WARPSYNC.COLLECTIVE R15, `(.L_x_4891) ;  /* 0x000000000f087348 */ /* 0x000fea0003c00000 */
[----:B------:R0:W1:Y:S02]  /*4f90*/  SHFL.BFLY P6, R14, R13, R12, R11 ;  /* 0x0c00000c0d0e7389 */ /* 0x00006400000c000b */
[----:B01----:R-:W-:Y:S05]  /*4fa0*/  ENDCOLLECTIVE ;  /* 0x000000000000791b */ /* 0x003fea0003800000 */
.L_x_4891:
[----:B------:R-:W-:Y:S05]  /*4fb0*/  BSYNC B1 ;  /* 0x0000000000017941 */ /* 0x000fea0003800000 */
.L_x_4890:
        /* <DEDUP_REMOVED lines=8> */
.L_x_4892:
[----:B------:R-:W-:Y:S01]  /*5040*/  HFMA2 R12, -RZ, RZ, 0, 2.384185791015625e-07 ;  /* 0x00000004ff0c7431 */ /* 0x000fe200000001ff */
[----:B------:R-:W-:-:S04]  /*5050*/  FMNMX R0, R13, R14, !PT ;  /* 0x0000000e0d007209 */ /* 0x000fc80007800000 */
[----:B------:R-:W-:-:S07]  /*5060*/  MOV R13, R0 ;  /* 0x00000000000d7202 */ /* 0x000fce0000000f00 */
[----:B------:R-:W-:Y:S05]  /*5070*/  WARPSYNC.COLLECTIVE R15, `(.L_x_4893) ;  /* 0x000000000f087348 */ /* 0x000fea0003c00000 */
[----:B------:R0:W1:Y:S02]  /*5080*/  SHFL.BFLY P6, R14, R13, R12, R11 ;  /* 0x0c00000c0d0e7389 */ /* 0x00006400000c000b */
[----:B01----:R-:W-:Y:S05]  /*5090*/  ENDCOLLECTIVE ;  /* 0x000000000000791b */ /* 0x003fea0003800000 */
.L_x_4893:
[----:B------:R-:W-:Y:S01]  /*50a0*/  HFMA2 R12, -RZ, RZ, 0, 1.1920928955078125e-07 ;  /* 0x00000002ff0c7431 */ /* 0x000fe200000001ff */
[----:B------:R-:W-:-:S04]  /*50b0*/  FMNMX R2, R0, R14, !PT ;  /* 0x0000000e00027209 */ /* 0x000fc80007800000 */
[----:B------:R-:W-:-:S07]  /*50c0*/  MOV R13, R2 ;  /* 0x00000002000d7202 */ /* 0x000fce0000000f00 */
[----:B------:R-:W-:Y:S05]  /*50d0*/  WARPSYNC.COLLECTIVE R15, `(.L_x_4894) ;  /* 0x000000000f087348 */ /* 0x000fea0003c00000 */
[----:B------:R0:W1:Y:S02]  /*50e0*/  SHFL.BFLY P6, R14, R13, R12, R11 ;  /* 0x0c00000c0d0e7389 */ /* 0x00006400000c000b */
[----:B01----:R-:W-:Y:S05]  /*50f0*/  ENDCOLLECTIVE ;  /* 0x000000000000791b */ /* 0x003fea0003800000 */
.L_x_4894:
[----:B------:R-:W-:Y:S01]  /*5100*/  HFMA2 R12, -RZ, RZ, 0, 5.9604644775390625e-08 ;  /* 0x00000001ff0c7431 */ /* 0x000fe200000001ff */
[----:B------:R-:W-:-:S04]  /*5110*/  FMNMX R3, R2, R14, !PT ;  /* 0x0000000e02037209 */ /* 0x000fc80007800000 */
[----:B------:R-:W-:-:S07]  /*5120*/  MOV R13, R3 ;  /* 0x00000003000d7202 */ /* 0x000fce0000000f00 */
[----:B------:R-:W-:Y:S05]  /*5130*/  WARPSYNC.COLLECTIVE R15, `(.L_x_4895) ;  /* 0x000000000f087348 */ /* 0x000fea0003c00000 */
[----:B------:R0:W1:Y:S02]  /*5140*/  SHFL.BFLY P6, R14, R13, R12, R11 ;  /* 0x0c00000c0d0e7389 */ /* 0x00006400000c000b */
[----:B01----:R-:W-:Y:S05]  /*5150*/  ENDCOLLECTIVE ;  /* 0x000000000000791b */ /* 0x003fea0003800000 */
.L_x_4895:
[----:B------:R-:W-:-:S05]  /*5160*/  FMNMX R3, R3, R14, !PT ;  /* 0x0000000e03037209 */ /* 0x000fca0007800000 */
[C---:B------:R-:W-:Y:S01]  /*5170*/  FADD R9, -R3.reuse, R66 ;  /* 0x0000004203097221 */ /* 0x040fe20000000100 */
[----:B------:R-:W-:Y:S01]  /*5180*/  MOV R66, 0x3bbb989d ;  /* 0x3bbb989d00427802 */ /* 0x000fe20000000f00 */
        /* <DEDUP_REMOVED lines=52> */
[----:B------:R-:W-:Y:S02]  /*54d0*/  FFMA R65, R4, 1.4426950216293334961, -R65 ;  /* 0x3fb8aa3b04417823 */ /* 0x000fe40000000841 */
[----:B------:R-:W-:-:S02]  /*54e0*/  FADD R18, R16, -12583039 ;  /* 0xcb40007f10127421 */ /* 0x000fc40000000000 */
[----:B------:R-:W-:Y:S01]  /*54f0*/  FFMA R65, R4, 1.925963033500011079e-08, R65 ;  /* 0x32a5706004417823 */ /* 0x000fe20000000041 */
[----:B------:R-:W-:Y:S01]  /*5500*/  FFMA.SAT R4, R5, R66, 0.5 ;  /* 0x3f00000005047423 */ /* 0x000fe20000002042 */
[----:B------:R-:W-:-:S03]  /*5510*/  FFMA R18, R9, 1.4426950216293334961, -R18 ;  /* 0x3fb8aa3b09127823 */ /* 0x000fc60000000812 */
[----:B------:R-:W-:Y:S01]  /*5520*/  FFMA.RM R4, R4, R51, 12582913 ;  /* 0x4b40000104047423 */ /* 0x000fe20000004033 */
[----:B------:R-:W-:Y:S01]  /*5530*/  FFMA R18, R9, 1.925963033500011079e-08, R18 ;  /* 0x32a5706009127823 */ /* 0x000fe20000000012 */
[----:B------:R-:W1:Y:S01]  /*5540*/  MUFU.EX2 R65, R65 ;  /* 0x0000004100417308 */ /* 0x000e620000000800 */
[----:B0-----:R-:W-:Y:S01]  /*5550*/  FMUL R0, R0, R17 ;  /* 0x0000001100007220 */ /* 0x001fe20000400000 */
[C---:B------:R-:W-:Y:S01]  /*5560*/  FADD R10, R4.reuse, -12583039 ;  /* 0xcb40007f040a7421 */ /* 0x040fe20000000000 */
[----:B------:R-:W-:-:S03]  /*5570*/  SHF.L.U32 R4, R4, 0x17, RZ ;  /* 0x0000001704047819 */ /* 0x000fc600000006ff */
[C---:B------:R-:W-:Y:S02]  /*5580*/  FFMA R10, R5.reuse, 1.4426950216293334961, -R10 ;  /* 0x3fb8aa3b050a7823 */ /* 0x040fe4000000080a */
[----:B------:R-:W-:Y:S02]  /*5590*/  MUFU.EX2 R18, R18 ;  /* 0x0000001200127308 */ /* 0x000fe40000000800 */
[----:B------:R-:W-:-:S06]  /*55a0*/  FFMA R10, R5, 1.925963033500011079e-08, R10 ;  /* 0x32a57060050a7823 */ /* 0x000fcc000000000a */
[----:B------:R0:W2:Y:S01]  /*55b0*/  MUFU.EX2 R5, R10 ;  /* 0x0000000a00057308 */ /* 0x0000a20000000800 */
[----:B-1----:R-:W-:Y:S01]  /*55c0*/  FMUL R2, R2, R65 ;  /* 0x0000004102027220 */ /* 0x002fe20000400000 */
[----:B0-----:R-:W-:-:S04]  /*55d0*/  FFMA.SAT R10, R6, R66, 0.5 ;  /* 0x3f000000060a7423 */ /* 0x001fc80000002042 */
[----:B------:R-:W-:-:S04]  /*55e0*/  FFMA.RM R10, R10, R51, 12582913 ;  /* 0x4b4000010a0a7423 */ /* 0x000fc80000004033 */
[----:B------:R-:W-:Y:S01]  /*55f0*/  FADD R9, R10, -12583039 ;  /* 0xcb40007f0a097421 */ /* 0x000fe20000000000 */
[----:B--2---:R-:W-:Y:S01]  /*5600*/  FMUL R4, R4, R5 ;  /* 0x0000000504047220 */ /* 0x004fe20000400000 */
[----:B------:R-:W-:Y:S02]  /*5610*/  SHF.L.U32 R5, R16, 0x17, RZ ;  /* 0x0000001710057819 */ /* 0x000fe400000006ff */
[----:B------:R-:W-:-:S03]  /*5620*/  FFMA R9, R6, 1.4426950216293334961, -R9 ;  /* 0x3fb8aa3b06097823 */ /* 0x000fc60000000809 */
[----:B------:R-:W-:Y:S01]  /*5630*/  FMUL R5, R5, R18 ;  /* 0x0000001205057220 */ /* 0x000fe20000400000 */
        /* <DEDUP_REMOVED lines=36> */
[----:B-1----:R-:W-:Y:S02]  /*5880*/  FMUL R9, R9, R16 ;  /* 0x0000001009097220 */ /* 0x002fe40000400000 */
        /* <DEDUP_REMOVED lines=164> */
[----:B------:R-:W-:Y:S01]  /*62d0*/  FFMA.RM R66, R66, R51, 12582913 ;  /* 0x4b40000142427423 */ /* 0x000fe20000004033 */
[----:B------:R-:W-:Y:S02]  /*62e0*/  FADD R11, R11, R0 ;  /* 0x000000000b0b7221 */ /* 0x000fe40000000000 */
[C---:B------:R-:W-:Y:S01]  /*62f0*/  FADD R14, R12.reuse, -12583039 ;  /* 0xcb40007f0c0e7421 */ /* 0x040fe20000000000 */
[----:B------:R-:W-:Y:S01]  /*6300*/  SHF.L.U32 R12, R12, 0x17, RZ ;  /* 0x000000170c0c7819 */ /* 0x000fe200000006ff */
[----:B------:R-:W-:Y:S01]  /*6310*/  FADD R11, R11, R2 ;  /* 0x000000020b0b7221 */ /* 0x000fe20000000000 */
        /* <DEDUP_REMOVED lines=44> */
.L_x_4896:
[----:B------:R-:W-:Y:S02]  /*65e0*/  HFMA2 R12, -RZ, RZ, 0, 4.76837158203125e-07 ;  /* 0x00000008ff0c7431 */ /* 0x000fe400000001ff */
[----:B------:R-:W-:-:S05]  /*65f0*/  FADD R38, R13, R14 ;  /* 0x0000000e0d267221 */ /* 0x000fca0000000000 */
[----:B------:R-:W-:-:S07]  /*6600*/  MOV R13, R38 ;  /* 0x00000026000d7202 */ /* 0x000fce0000000f00 */
[----:B------:R-:W-:Y:S05]  /*6610*/  WARPSYNC.COLLECTIVE R15, `(.L_x_4897) ;  /* 0x000000000f087348 */ /* 0x000fea0003c00000 */
[----:B------:R0:W1:Y:S02]  /*6620*/  SHFL.BFLY P6, R14, R13, R12, R11 ;  /* 0x0c00000c0d0e7389 */ /* 0x00006400000c000b */
[----:B01----:R-:W-:Y:S05]  /*6630*/  ENDCOLLECTIVE ;  /* 0x000000000000791b */ /* 0x003fea0003800000 */
.L_x_4897:
[----:B------:R-:W-:Y:S02]  /*6640*/  HFMA2 R12, -RZ, RZ, 0, 2.384185791015625e-07 ;  /* 0x00000004ff0c7431 */ /* 0x000fe400000001ff */
[----:B------:R-:W-:-:S05]  /*6650*/  FADD R39, R38, R14 ;  /* 0x0000000e26277221 */ /* 0x000fca0000000000 */
[----:B------:R-:W-:-:S07]  /*6660*/  MOV R13, R39 ;  /* 0x00000027000d7202 */ /* 0x000fce0000000f00 */
[----:B------:R-:W-:Y:S05]  /*6670*/  WARPSYNC.COLLECTIVE R15, `(.L_x_4898) ;  /* 0x000000000f087348 */ /* 0x000fea0003c00000 */
[----:B------:R0:W1:Y:S02]  /*6680*/  SHFL.BFLY P6, R14, R13, R12, R11 ;  /* 0x0c00000c0d0e7389 */ /* 0x00006400000c000b */
[----:B01----:R-:W-:Y:S05]  /*6690*/  ENDCOLLECTIVE ;  /* 0x000000000000791b */ /* 0x003fea0003800000 */
.L_x_4898:
[----:B------:R-:W-:Y:S02]  /*66a0*/  HFMA2 R12, -RZ, RZ, 0, 1.1920928955078125e-07 ;  /* 0x00000002ff0c7431 */ /* 0x000fe400000001ff */
[----:B------:R-:W-:-:S05]  /*66b0*/  FADD R40, R39, R14 ;  /* 0x0000000e27287221 */ /* 0x000fca0000000000 */
[----:B------:R-:W-:-:S07]  /*66c0*/  MOV R13, R40 ;  /* 0x00000028000d7202 */ /* 0x000fce0000000f00 */
[----:B------:R-:W-:Y:S05]  /*66d0*/  WARPSYNC.COLLECTIVE R15, `(.L_x_4899) ;  /* 0x000000000f087348 */ /* 0x000fea0003c00000 */
[----:B------:R0:W1:Y:S02]  /*66e0*/  SHFL.BFLY P6, R14, R13, R12, R11 ;  /* 0x0c00000c0d0e7389 */ /* 0x00006400000c000b */
[----:B01----:R-:W-:Y:S05]  /*66f0*/  ENDCOLLECTIVE ;  /* 0x000000000000791b */ /* 0x003fea0003800000 */
.L_x_4899:
[----:B------:R-:W-:Y:S02]  /*6700*/  HFMA2 R12, -RZ, RZ, 0, 5.9604644775390625e-08 ;  /* 0x00000001ff0c7431 */ /* 0x000fe400000001ff */
[----:B------:R-:W-:-:S05]  /*6710*/  FADD R41, R40, R14 ;  /* 0x0000000e28297221 */ /* 0x000fca0000000000 */
[----:B------:R-:W-:-:S07]  /*6720*/  MOV R13, R41 ;  /* 0x00000029000d7202 */ /* 0x000fce0000000f00 */
[----:B------:R-:W-:Y:S05]  /*6730*/  WARPSYNC.COLLECTIVE R15, `(.L_x_4900) ;  /* 0x000000000f087348 */ /* 0x000fea0003c00000 */
[----:B------:R0:W1:Y:S02]  /*6740*/  SHFL.BFLY P6, R14, R13, R12, R11 ;  /* 0x0c00000c0d0e7389 */ /* 0x00006400000c000b */
[----:B01----:R-:W-:Y:S05]  /*6750*/  ENDCOLLECTIVE ;  /* 0x000000000000791b */ /* 0x003fea0003800000 */
.L_x_4900:
[----:B------:R-:W-:Y:S05]  /*6760*/  BRA `(.L_x_4901) ;  /* 0xffffffbc00c07947 */ /* 0x000fea000383ffff */
        .weak           $__internal_99_$__cuda_sm3x_div_rn_noftz_f32_slowpath
        .type           $__internal_99_$__cuda_sm3x_div_rn_noftz_f32_slowpath,@function
        .size           $__internal_99_$__cuda_sm3x_div_rn_noftz_f32_slowpath,(.L_x_15416 - $__internal_99_$__cuda_sm3x_div_rn_noftz_f32_slowpath)
$__internal_99_$__cuda_sm3x_div_rn_noftz_f32_slowpath:
        /* <DEDUP_REMOVED lines=34> */
.L_x_4903:
        /* <DEDUP_REMOVED lines=51> */
.L_x_4910:
[----:B------:R-:W-:-:S04]  /*6cc0*/  LOP3.LUT R40, R40, 0x80000000, RZ, 0xc0, !PT ;  /* 0x8000000028287812 */ /* 0x000fc800078ec0ff */
[----:B------:R-:W-:Y:S01]  /*6cd0*/  LOP3.LUT R40, R40, 0x7f800000, RZ, 0xfc, !PT ;  /* 0x7f80000028287812 */ /* 0x000fe200078efcff */
[----:B------:R-:W-:Y:S06]  /*6ce0*/  BRA `(.L_x_4911) ;  /* 0x0000000000047947 */ /* 0x000fec0003800000 */
.L_x_4909:
[----:B------:R-:W-:-:S07]  /*6cf0*/  LEA R40, R12, R40, 0x17 ;  /* 0x000000280c287211 */ /* 0x000fce00078eb8ff */
.L_x_4911:
[----:B------:R-:W-:Y:S05]  /*6d00*/  BSYNC.RECONVERGENT B2 ;  /* 0x0000000000027941 */ /* 0x000fea0003800200 */
.L_x_4908:
[----:B------:R-:W-:Y:S05]  /*6d10*/  BRA `(.L_x_4912) ;  /* 0x0000000000207947 */ /* 0x000fea0003800000 */
.L_x_4907:
[----:B------:R-:W-:-:S04]  /*6d20*/  LOP3.LUT R3, R12, 0x80000000, R3, 0x48, !PT ;  /* 0x800000000c037812 */ /* 0x000fc800078e4803 */
[----:B------:R-:W-:Y:S01]  /*6d30*/  LOP3.LUT R40, R3, 0x7f800000, RZ, 0xfc, !PT ;  /* 0x7f80000003287812 */ /* 0x000fe200078efcff */
[----:B------:R-:W-:Y:S06]  /*6d40*/  BRA `(.L_x_4912) ;  /* 0x0000000000147947 */ /* 0x000fec0003800000 */
.L_x_4906:
[----:B------:R-:W-:Y:S01]  /*6d50*/  LOP3.LUT R40, R12, 0x80000000, R3, 0x48, !PT ;  /* 0x800000000c287812 */ /* 0x000fe200078e4803 */
[----:B------:R-:W-:Y:S06]  /*6d60*/  BRA `(.L_x_4912) ;  /* 0x00000000000c7947 */ /* 0x000fec0003800000 */
.L_x_4905:
[----:B------:R-:W0:Y:S01]  /*6d70*/  MUFU.RSQ R40, -QNAN ;  /* 0xffc0000000287908 */ /* 0x000e220000001400 */
[----:B------:R-:W-:Y:S05]  /*6d80*/  BRA `(.L_x_4912) ;  /* 0x0000000000047947 */ /* 0x000fea0003800000 */
.L_x_4904:
[----:B------:R-:W-:-:S07]  /*6d90*/  FADD.FTZ R40, R3, R12 ;  /* 0x0000000c03287221 */ /* 0x000fce0000010000 */
.L_x_4912:
[----:B------:R-:W-:Y:S05]  /*6da0*/  BSYNC.RECONVERGENT B1 ;  /* 0x0000000000017941 */ /* 0x000fea0003800200 */
.L_x_4902:
[----:B------:R-:W-:Y:S01]  /*6db0*/  HFMA2 R13, -RZ, RZ, 0, 0 ;  /* 0x00000000ff0d7431 */ /* 0x000fe200000001ff */
[----:B------:R-:W-:-:S04]  /*6dc0*/  MOV R12, R38 ;  /* 0x00000026000c7202 */ /* 0x000fc80000000f00 */
[----:B0-----:R-:W-:Y:S05]  /*6dd0*/  RET.REL.NODEC R12 `(_ZN7oneflow4cuda7softmax15SoftmaxWarpImplI10SimpleLoadI6__halffE11SimpleStoreIS4_fEfLi2ELi32ELi32ELi1ELb1ELNS1_9AlgorithmE0EEEvT_T0_ll) ;  /* 0xffffff900c887950 */ /* 0x001fea0003c3ffff */
.L_x_4913:
        /* <DEDUP_REMOVED lines=10> */
.L_x_15416:


//--------------------- .text._ZN7oneflow4cuda7softmax15SoftmaxWarpImplI10SimpleLoadI6__halffE11SimpleStoreIS4_fEfLi2ELi32ELi32ELi1ELb0ELNS1_9AlgorithmE0EEEvT_T0_ll --------------------------
	.section	.text._ZN7oneflow4cuda7softmax15SoftmaxWarpImplI10SimpleLoadI6__halffE11SimpleStoreIS4_fEfLi2ELi32ELi32ELi1ELb0ELNS1_9AlgorithmE0EEEvT_T0_ll,"ax",@progbits
	.align	128
        .global         _ZN7oneflow4cuda7softmax15SoftmaxWarpImplI10SimpleLoadI6__halffE11SimpleStoreIS4_fEfLi2ELi32ELi32ELi1ELb0ELNS1_9AlgorithmE0EEEvT_T0_ll
        .type           _ZN7oneflow4cuda7softmax15SoftmaxWarpImplI10SimpleLoadI6__halffE11SimpleStoreIS4_fEfLi2ELi32ELi32ELi1ELb0ELNS1_9AlgorithmE0EEEvT_T0_ll,@function
        .size           _ZN7oneflow4cuda7softmax15SoftmaxWarpImplI10SimpleLoadI6__halffE11SimpleStoreIS4_fEfLi2ELi32ELi32ELi1ELb0ELNS1_9AlgorithmE0EEEvT_T0_ll,(.L_x_15417 - _ZN7oneflow4cuda7softmax15SoftmaxWarpImplI10SimpleLoadI6__halffE11SimpleStoreIS4_fEfLi2ELi32ELi32ELi1ELb0ELNS1_9AlgorithmE0EEEvT_T0_ll)
        .other          _ZN7oneflow4cuda7softmax15SoftmaxWarpImplI10SimpleLoadI6__halffE11SimpleStoreIS4_fEfLi2ELi32ELi32ELi1ELb0ELNS1_9AlgorithmE0EEEvT_T0_ll,@"STO_CUDA_ENTRY STV_DEFAULT"
_ZN7oneflow4cuda7softmax15SoftmaxWarpImplI10SimpleLoadI6__halffE11SimpleStoreIS4_fEfLi2ELi32ELi32ELi1ELb0ELNS1_9AlgorithmE0EEEvT_T0_ll:
.text._ZN7oneflow4cuda7softmax15SoftmaxWarpImplI10SimpleLoadI6__halffE11SimpleStoreIS4_fEfLi2ELi32ELi32ELi1ELb0ELNS1_9AlgorithmE0EEEvT_T0_ll:
        /* <DEDUP_REMOVED lines=24> */
.L_x_4914:
        /* <DEDUP_REMOVED lines=12> */
[----:B------:R-:W2:Y:S01]  /*0240*/  LDC.64 R38, c[0x0][0x358] ;  /* 0x0000d600ff267b82 */ /* 0x000ea20000000a00 */
[----:B-1----:R-:W-:-:S07]  /*0250*/  SHF.L.U32 R44, R44, 0x1, RZ ;  /* 0x000000012c2c7819 */ /* 0x002fce00000006ff */
.L_x_4980:
[----:B-1----:R-:W-:Y:S01]  /*0260*/  HFMA2 R3, -RZ, RZ, 0, 0 ;  /* 0x00000000ff037431 */ /* 0x002fe200000001ff */
[----:B------:R-:W-:Y:S01]  /*0270*/  MOV R2, R44 ;  /* 0x0000002c00027202 */ /* 0x000fe20000000f00 */
        /* <DEDUP_REMOVED lines=445> */
.L_x_4992:
        /* <DEDUP_REMOVED lines=12> */
[----:B0-----:R-:W-:Y:S05]  /*1f10*/  CALL.REL.NOINC `($__internal_100_$__cuda_sm3x_div_rn_noftz_f32_slowpath) ;  /* 0x0000003800bc7944 */ /* 0x001fea0003c00000 */
[----:B------:R-:W-:-:S07]  /*1f20*/  MOV R11, R3 ;  /* 0x00000003000b7202 */ /* 0x000fce0000000f00 */
.L_x_4917:
[----:B------:R-:W-:Y:S05]  /*1f30*/  BSYNC.RECONVERGENT B2 ;  /* 0x0000000000027941 */ /* 0x000fea0003800200 */
.L_x_4916:
        /* <DEDUP_REMOVED lines=12> */
[----:B0-----:R-:W-:Y:S05]  /*2000*/  CALL.REL.NOINC `($__internal_100_$__cuda_sm3x_div_rn_noftz_f32_slowpath) ;  /* 0x0000003800807944 */ /* 0x001fea0003c00000 */
[----:B------:R-:W-:-:S07]  /*2010*/  MOV R14, R3 ;  /* 0x00000003000e7202 */ /* 0x000fce0000000f00 */
.L_x_4919:
[----:B------:R-:W-:Y:S05]  /*2020*/  BSYNC.RECONVERGENT B2 ;  /* 0x0000000000027941 */ /* 0x000fea0003800200 */
.L_x_4918:
        /* <DEDUP_REMOVED lines=14> */
.L_x_4921:
[----:B------:R-:W-:Y:S05]  /*2110*/  BSYNC.RECONVERGENT B2 ;  /* 0x0000000000027941 */ /* 0x000fea0003800200 */
.L_x_4920:
        /* <DEDUP_REMOVED lines=14> */
.L_x_4923:
[----:B------:R-:W-:Y:S05]  /*2200*/  BSYNC.RECONVERGENT B2 ;  /* 0x0000000000027941 */ /* 0x000fea0003800200 */
.L_x_4922:
        /* <DEDUP_REMOVED lines=14> */
.L_x_4925:
[----:B------:R-:W-:Y:S05]  /*22f0*/  BSYNC.RECONVERGENT B2 ;  /* 0x0000000000027941 */ /* 0x000fea0003800200 */
.L_x_4924:
        /* <DEDUP_REMOVED lines=14> */
.L_x_4927:
[----:B------:R-:W-:Y:S05]  /*23e0*/  BSYNC.RECONVERGENT B2 ;  /* 0x0000000000027941 */ /* 0x000fea0003800200 */
.L_x_4926:
        /* <DEDUP_REMOVED lines=14> */
.L_x_4929:
[----:B------:R-:W-:Y:S05]  /*24d0*/  BSYNC.RECONVERGENT B2 ;  /* 0x0000000000027941 */ /* 0x000fea0003800200 */
.L_x_4928:
        /* <DEDUP_REMOVED lines=14> */
.L_x_4931:
[----:B------:R-:W-:Y:S05]  /*25c0*/  BSYNC.RECONVERGENT B2 ;  /* 0x0000000000027941 */ /* 0x000fea0003800200 */
.L_x_4930:
        /* <DEDUP_REMOVED lines=14> */
.L_x_4933:
[----:B------:R-:W-:Y:S05]  /*26b0*/  BSYNC.RECONVERGENT B2 ;  /* 0x0000000000027941 */ /* 0x000fea0003800200 */
.L_x_4932:
        /* <DEDUP_REMOVED lines=14> */
.L_x_4935:
[----:B------:R-:W-:Y:S05]  /*27a0*/  BSYNC.RECONVERGENT B2 ;  /* 0x0000000000027941 */ /* 0x000fea0003800200 */
.L_x_4934:
        /* <DEDUP_REMOVED lines=14> */
.L_x_4937:
[----:B------:R-:W-:Y:S05]  /*2890*/  BSYNC.RECONVERGENT B2 ;  /* 0x0000000000027941 */ /* 0x000fea0003800200 */
.L_x_4936:
        /* <DEDUP_REMOVED lines=14> */
.L_x_4939:
[----:B------:R-:W-:Y:S05]  /*2980*/  BSYNC.RECONVERGENT B2 ;  /* 0x0000000000027941 */ /* 0x000fea0003800200 */
.L_x_4938:
        /* <DEDUP_REMOVED lines=14> */
.L_x_4941:
[----:B------:R-:W-:Y:S05]  /*2a70*/  BSYNC.RECONVERGENT B2 ;  /* 0x0000000000027941 */ /* 0x000fea0003800200 */
.L_x_4940:
        /* <DEDUP_REMOVED lines=14> */
.L_x_4943:
[----:B------:R-:W-:Y:S05]  /*2b60*/  BSYNC.RECONVERGENT B2 ;  /* 0x0000000000027941 */ /* 0x000fea0003800200 */
.L_x_4942:
        /* <DEDUP_REMOVED lines=14> */
.L_x_4945:
[----:B------:R-:W-:Y:S05]  /*2c50*/  BSYNC.RECONVERGENT B2 ;  /* 0x0000000000027941 */ /* 0x000fea0003800200 */
.L_x_4944:
        /* <DEDUP_REMOVED lines=14> */
.L_x_4947:
[----:B------:R-:W-:Y:S05]  /*2d40*/  BSYNC.RECONVERGENT B2 ;  /* 0x0000000000027941 */ /* 0x000fea0003800200 */
.L_x_4946:
        /* <DEDUP_REMOVED lines=14> */
.L_x_4949:
[----:B------:R-:W-:Y:S05]  /*2e30*/  BSYNC.RECONVERGENT B2 ;  /* 0x0000000000027941 */ /* 0x000fea0003800200 */
.L_x_4948:
        /* <DEDUP_REMOVED lines=14> */
.L_x_4951:
[----:B------:R-:W-:Y:S05]  /*2f20*/  BSYNC.RECONVERGENT B2 ;  /* 0x0000000000027941 */ /* 0x000fea0003800200 */
.L_x_4950:
        /* <DEDUP_REMOVED lines=14> */
.L_x_4953:
[----:B------:R-:W-:Y:S05]  /*3010*/  BSYNC.RECONVERGENT B2 ;  /* 0x0000000000027941 */ /* 0x000fea0003800200 */
.L_x_4952:
        /* <DEDUP_REMOVED lines=14> */
.L_x_4955:
[----:B------:R-:W-:Y:S05]  /*3100*/  BSYNC.RECONVERGENT B2 ;  /* 0x0000000000027941 */ /* 0x000fea0003800200 */
.L_x_4954:
        /* <DEDUP_REMOVED lines=14> */
.L_x_4957:
[----:B------:R-:W-:Y:S05]  /*31f0*/  BSYNC.RECONVERGENT B2 ;  /* 0x0000000000027941 */ /* 0x000fea0003800200 */
.L_x_4956:
        /* <DEDUP_REMOVED lines=14> */
.L_x_4959:
[----:B------:R-:W-:Y:S05]  /*32e0*/  BSYNC.RECONVERGENT B2 ;  /* 0x0000000000027941 */ /* 0x000fea0003800200 */
.L_x_4958:
        /* <DEDUP_REMOVED lines=14> */
.L_x_4961:
[----:B------:R-:W-:Y:S05]  /*33d0*/  BSYNC.RECONVERGENT B2 ;  /* 0x0000000000027941 */ /* 0x000fea0003800200 */
.L_x_4960:
        /* <DEDUP_REMOVED lines=14> */
.L_x_4963:
[----:B------:R-:W-:Y:S05]  /*34c0*/  BSYNC.RECONVERGENT B2 ;  /* 0x0000000000027941 */ /* 0x000fea0003800200 */
.L_x_4962:
        /* <DEDUP_REMOVED lines=14> */
.L_x_4965:
[----:B------:R-:W-:Y:S05]  /*35b0*/  BSYNC.RECONVERGENT B2 ;  /* 0x0000000000027941 */ /* 0x000fea0003800200 */
.L_x_4964:
        /* <DEDUP_REMOVED lines=14> */
.L_x_4967:
[----:B------:R-:W-:Y:S05]  /*36a0*/  BSYNC.RECONVERGENT B2 ;  /* 0x0000000000027941 */ /* 0x000fea0003800200 */
.L_x_4966:
        /* <DEDUP_REMOVED lines=14> */
.L_x_4969:
[----:B------:R-:W-:Y:S05]  /*3790*/  BSYNC.RECONVERGENT B2 ;  /* 0x0000000000027941 */ /* 0x000fea0003800200 */
.L_x_4968:
        /* <DEDUP_REMOVED lines=14> */
.L_x_4971:
[----:B------:R-:W-:Y:S05]  /*3880*/  BSYNC.RECONVERGENT B2 ;  /* 0x0000000000027941 */ /* 0x000fea0003800200 */
.L_x_4970:
        /* <DEDUP_REMOVED lines=14> */
.L_x_4973:
[----:B------:R-:W-:Y:S05]  /*3970*/  BSYNC.RECONVERGENT B2 ;  /* 0x0000000000027941 */ /* 0x000fea0003800200 */
.L_x_4972:
        /* <DEDUP_REMOVED lines=14> */
.L_x_4975:
[----:B------:R-:W-:Y:S05]  /*3a60*/  BSYNC.RECONVERGENT B2 ;  /* 0x0000000000027941 */ /* 0x000fea0003800200 */
.L_x_4974:
        /* <DEDUP_REMOVED lines=14> */
.L_x_4977:
[----:B------:R-:W-:Y:S05]  /*3b50*/  BSYNC.RECONVERGENT B2 ;  /* 0x0000000000027941 */ /* 0x000fea0003800200 */
.L_x_4976:
        /* <DEDUP_REMOVED lines=13> */
.L_x_4979:
[----:B------:R-:W-:Y:S05]  /*3c30*/  BSYNC.RECONVERGENT B2 ;  /* 0x0000000000027941 */ /* 0x000fea0003800200 */
.L_x_4978:
        /* <DEDUP_REMOVED lines=90> */
.L_x_4915:
[----:B------:R-:W-:Y:S01]  /*41e0*/  BSSY B0, `(.L_x_4981) ;  /* 0x0000007000007945 */ /* 0x000fe20003800000 */
[----:B------:R-:W-:Y:S02]  /*41f0*/  MOV R12, 0x10 ;  /* 0x00000010000c7802 */ /* 0x000fe40000000f00 */
[----:B------:R-:W-:Y:S02]  /*4200*/  MOV R11, 0x1f ;  /* 0x0000001f000b7802 */ /* 0x000fe40000000f00 */
[----:B------:R-:W-:-:S07]  /*4210*/  MOV R15, 0xffffffff ;  /* 0xffffffff000f7802 */ /* 0x000fce0000000f00 */
[----:B0-----:R-:W-:Y:S05]  /*4220*/  WARPSYNC.COLLECTIVE R15, `(.L_x_4982) ;  /* 0x000000000f087348 */ /* 0x001fea0003c00000 */
[----:B------:R1:W2:Y:S02]  /*4230*/  SHFL.BFLY P6, R14, R13, R12, R11 ;  /* 0x0c00000c0d0e7389 */ /* 0x0002a400000c000b */
[----:B012---:R-:W-:Y:S05]  /*4240*/  ENDCOLLECTIVE ;  /* 0x000000000000791b */ /* 0x007fea0003800000 */
.L_x_4982:
[----:B------:R-:W-:Y:S05]  /*4250*/  BSYNC B0 ;  /* 0x0000000000007941 */ /* 0x000fea0003800000 */
.L_x_4981:
        /* <DEDUP_REMOVED lines=8> */
.L_x_4983:
[----:B------:R-:W-:Y:S01]  /*42e0*/  HFMA2 R12, -RZ, RZ, 0, 2.384185791015625e-07 ;  /* 0x00000004ff0c7431 */ /* 0x000fe200000001ff */
[----:B------:R-:W-:-:S04]  /*42f0*/  FMNMX R0, R13, R14, !PT ;  /* 0x0000000e0d007209 */ /* 0x000fc80007800000 */
[----:B------:R-:W-:-:S07]  /*4300*/  MOV R13, R0 ;  /* 0x00000000000d7202 */ /* 0x000fce0000000f00 */
[----:B------:R-:W-:Y:S05]  /*4310*/  WARPSYNC.COLLECTIVE R15, `(.L_x_4984) ;  /* 0x000000000f087348 */ /* 0x000fea0003c00000 */
[----:B------:R0:W1:Y:S02]  /*4320*/  SHFL.BFLY P6, R14, R13, R12, R11 ;  /* 0x0c00000c0d0e7389 */ /* 0x00006400000c000b */
[----:B01----:R-:W-:Y:S05]  /*4330*/  ENDCOLLECTIVE ;  /* 0x000000000000791b */ /* 0x003fea0003800000 */
.L_x_4984:
[----:B------:R-:W-:Y:S01]  /*4340*/  HFMA2 R12, -RZ, RZ, 0, 1.1920928955078125e-07 ;  /* 0x00000002ff0c7431 */ /* 0x000fe200000001ff */
[----:B------:R-:W-:-:S04]  /*4350*/  FMNMX R2, R0, R14, !PT ;  /* 0x0000000e00027209 */ /* 0x000fc80007800000 */
[----:B------:R-:W-:-:S07]  /*4360*/  MOV R13, R2 ;  /* 0x00000002000d7202 */ /* 0x000fce0000000f00 */
[----:B------:R-:W-:Y:S05]  /*4370*/  WARPSYNC.COLLECTIVE R15, `(.L_x_4985) ;  /* 0x000000000f087348 */ /* 0x000fea0003c00000 */
[----:B------:R0:W1:Y:S02]  /*4380*/  SHFL.BFLY P6, R14, R13, R12, R11 ;  /* 0x0c00000c0d0e7389 */ /* 0x00006400000c000b */
[----:B01----:R-:W-:Y:S05]  /*4390*/  ENDCOLLECTIVE ;  /* 0x000000000000791b */ /* 0x003fea0003800000 */
.L_x_4985:
[----:B------:R-:W-:Y:S01]  /*43a0*/  HFMA2 R12, -RZ, RZ, 0, 5.9604644775390625e-08 ;  /* 0x00000001ff0c7431 */ /* 0x000fe200000001ff */
[----:B------:R-:W-:-:S04]  /*43b0*/  FMNMX R3, R2, R14, !PT ;  /* 0x0000000e02037209 */ /* 0x000fc80007800000 */
[----:B------:R-:W-:-:S07]  /*43c0*/  MOV R13, R3 ;  /* 0x00000003000d7202 */ /* 0x000fce0000000f00 */
[----:B------:R-:W-:Y:S05]  /*43d0*/  WARPSYNC.COLLECTIVE R15, `(.L_x_4986) ;  /* 0x000000000f087348 */ /* 0x000fea0003c00000 */
[----:B------:R0:W1:Y:S02]  /*43e0*/  SHFL.BFLY P6, R14, R13, R12, R11 ;  /* 0x0c00000c0d0e7389 */ /* 0x00006400000c000b */
[----:B01----:R-:W-:Y:S05]  /*43f0*/  ENDCOLLECTIVE ;  /* 0x000000000000791b */ /* 0x003fea0003800000 */
.L_x_4986:
        /* <DEDUP_REMOVED lines=328> */
.L_x_4987:
[----:B------:R-:W-:Y:S02]  /*5880*/  HFMA2 R12, -RZ, RZ, 0, 4.76837158203125e-07 ;  /* 0x00000008ff0c7431 */ /* 0x000fe400000001ff */
[----:B------:R-:W-:-:S05]  /*5890*/  FADD R40, R13, R14 ;  /* 0x0000000e0d287221 */ /* 0x000fca0000000000 */
[----:B------:R-:W-:-:S07]  /*58a0*/  MOV R13, R40 ;  /* 0x00000028000d7202 */ /* 0x000fce0000000f00 */
[----:B------:R-:W-:Y:S05]  /*58b0*/  WARPSYNC.COLLECTIVE R15, `(.L_x_4988) ;  /* 0x000000000f087348 */ /* 0x000fea0003c00000 */
[----:B------:R0:W1:Y:S02]  /*58c0*/  SHFL.BFLY P6, R14, R13, R12, R11 ;  /* 0x0c00000c0d0e7389 */ /* 0x00006400000c000b */
[----:B01----:R-:W-:Y:S05]  /*58d0*/  ENDCOLLECTIVE ;  /* 0x000000000000791b */ /* 0x003fea0003800000 */
.L_x_4988:
[----:B------:R-:W-:Y:S02]  /*58e0*/  HFMA2 R12, -RZ, RZ, 0, 2.384185791015625e-07 ;  /* 0x00000004ff0c7431 */ /* 0x000fe400000001ff */
[----:B------:R-:W-:-:S05]  /*58f0*/  FADD R41, R40, R14 ;  /* 0x0000000e28297221 */ /* 0x000fca0000000000 */
[----:B------:R-:W-:-:S07]  /*5900*/  MOV R13, R41 ;  /* 0x00000029000d7202 */ /* 0x000fce0000000f00 */
[----:B------:R-:W-:Y:S05]  /*5910*/  WARPSYNC.COLLECTIVE R15, `(.L_x_4989) ;  /* 0x000000000f087348 */ /* 0x000fea0003c00000 */
[----:B------:R0:W1:Y:S02]  /*5920*/  SHFL.BFLY P6, R14, R13, R12, R11 ;  /* 0x0c00000c0d0e7389 */ /* 0x00006400000c000b */
[----:B01----:R-:W-:Y:S05]  /*5930*/  ENDCOLLECTIVE ;  /* 0x000000000000791b */ /* 0x003fea0003800000 */
.L_x_4989:
[----:B------:R-:W-:Y:S02]  /*5940*/  HFMA2 R12, -RZ, RZ, 0, 1.1920928955078125e-07 ;  /* 0x00000002ff0c7431 */ /* 0x000fe400000001ff */
[----:B------:R-:W-:-:S05]  /*5950*/  FADD R42, R41, R14 ;  /* 0x0000000e292a7221 */ /* 0x000fca0000000000 */
[----:B------:R-:W-:-:S07]  /*5960*/  MOV R13, R42 ;  /* 0x0000002a000d7202 */ /* 0x000fce0000000f00 */
[----:B------:R-:W-:Y:S05]  /*5970*/  WARPSYNC.COLLECTIVE R15, `(.L_x_4990) ;  /* 0x000000000f087348 */ /* 0x000fea0003c00000 */
[----:B------:R0:W1:Y:S02]  /*5980*/  SHFL.BFLY P6, R14, R13, R12, R11 ;  /* 0x0c00000c0d0e7389 */ /* 0x00006400000c000b */
[----:B01----:R-:W-:Y:S05]  /*5990*/  ENDCOLLECTIVE ;  /* 0x000000000000791b */ /* 0x003fea0003800000 */
.L_x_4990:
[----:B------:R-:W-:Y:S02]  /*59a0*/  HFMA2 R12, -RZ, RZ, 0, 5.9604644775390625e-08 ;  /* 0x00000001ff0c7431 */ /* 0x000fe400000001ff */
[----:B------:R-:W-:-:S05]  /*59b0*/  FADD R43, R42, R14 ;  /* 0x0000000e2a2b7221 */ /* 0x000fca0000000000 */
[----:B------:R-:W-:-:S07]  /*59c0*/  MOV R13, R43 ;  /* 0x0000002b000d7202 */ /* 0x000fce0000000f00 */
[----:B------:R-:W-:Y:S05]  /*59d0*/  WARPSYNC.COLLECTIVE R15, `(.L_x_4991) ;  /* 0x000000000f087348 */ /* 0x000fea0003c00000 */
[----:B------:R0:W1:Y:S02]  /*59e0*/  SHFL.BFLY P6, R14, R13, R12, R11 ;  /* 0x0c00000c0d0e7389 */ /* 0x00006400000c000b */
[----:B01----:R-:W-:Y:S05]  /*59f0*/  ENDCOLLECTIVE ;  /* 0x000000000000791b */ /* 0x003fea0003800000 */
.L_x_4991:
[----:B------:R-:W-:Y:S05]  /*5a00*/  BRA `(.L_x_4992) ;  /* 0xffffffc400107947 */ /* 0x000fea000383ffff */
        .weak           $__internal_100_$__cuda_sm3x_div_rn_noftz_f32_slowpath
        .type           $__internal_100_$__cuda_sm3x_div_rn_noftz_f32_slowpath,@function
        .size           $__internal_100_$__cuda_sm3x_div_rn_noftz_f32_slowpath,(.L_x_15417 - $__internal_100_$__cuda_sm3x_div_rn_noftz_f32_slowpath)
$__internal_100_$__cuda_sm3x_div_rn_noftz_f32_slowpath:
        /* <DEDUP_REMOVED lines=34> */
.L_x_4994:
        /* <DEDUP_REMOVED lines=51> */
.L_x_5001:
[----:B------:R-:W-:-:S04]  /*5f60*/  LOP3.LUT R3, R3, 0x80000000, RZ, 0xc0, !PT ;  /* 0x8000000003037812 */ /* 0x000fc800078ec0ff */
[----:B------:R-:W-:Y:S01]  /*5f70*/  LOP3.LUT R3, R3, 0x7f800000, RZ, 0xfc, !PT ;  /* 0x7f80000003037812 */ /* 0x000fe200078efcff */
[----:B------:R-:W-:Y:S06]  /*5f80*/  BRA `(.L_x_5002) ;  /* 0x0000000000047947 */ /* 0x000fec0003800000 */
.L_x_5000:
[----:B------:R-:W-:-:S07]  /*5f90*/  LEA R3, R42, R3, 0x17 ;  /* 0x000000032a037211 */ /* 0x000fce00078eb8ff */
.L_x_5002:
[----:B------:R-:W-:Y:S05]  /*5fa0*/  BSYNC.RECONVERGENT B1 ;  /* 0x0000000000017941 */ /* 0x000fea0003800200 */
.L_x_4999:
[----:B------:R-:W-:Y:S05]  /*5fb0*/  BRA `(.L_x_5003) ;  /* 0x0000000000207947 */ /* 0x000fea0003800000 */
.L_x_4998:
[----:B------:R-:W-:-:S04]  /*5fc0*/  LOP3.LUT R3, R12, 0x80000000, R3, 0x48, !PT ;  /* 0x800000000c037812 */ /* 0x000fc800078e4803 */
[----:B------:R-:W-:Y:S01]  /*5fd0*/  LOP3.LUT R3, R3, 0x7f800000, RZ, 0xfc, !PT ;  /* 0x7f80000003037812 */ /* 0x000fe200078efcff */
[----:B------:R-:W-:Y:S06]  /*5fe0*/  BRA `(.L_x_5003) ;  /* 0x0000000000147947 */ /* 0x000fec0003800000 */
.L_x_4997:
[----:B------:R-:W-:Y:S01]  /*5ff0*/  LOP3.LUT R3, R12, 0x80000000, R3, 0x48, !PT ;  /* 0x800000000c037812 */ /* 0x000fe200078e4803 */
[----:B------:R-:W-:Y:S06]  /*6000*/  BRA `(.L_x_5003) ;  /* 0x00000000000c7947 */ /* 0x000fec0003800000 */
.L_x_4996:
[----:B------:R-:W0:Y:S01]  /*6010*/  MUFU.RSQ R3, -QNAN ;  /* 0xffc0000000037908 */ /* 0x000e220000001400 */
[----:B------:R-:W-:Y:S05]  /*6020*/  BRA `(.L_x_5003) ;  /* 0x0000000000047947 */ /* 0x000fea0003800000 */
.L_x_4995:
[----:B------:R-:W-:-:S07]  /*6030*/  FADD.FTZ R3, R3, R12 ;  /* 0x0000000c03037221 */ /* 0x000fce0000010000 */
.L_x_5003:
[----:B------:R-:W-:Y:S05]  /*6040*/  BSYNC.RECONVERGENT B0 ;  /* 0x0000000000007941 */ /* 0x000fea0003800200 */
.L_x_4993:
[----:B------:R-:W-:Y:S01]  /*6050*/  HFMA2 R13, -RZ, RZ, 0, 0 ;  /* 0x00000000ff0d7431 */ /* 0x000fe200000001ff */
[----:B------:R-:W-:-:S04]  /*6060*/  MOV R12, R40 ;  /* 0x00000028000c7202 */ /* 0x000fc80000000f00 */
[----:B0-----:R-:W-:Y:S05]  /*6070*/  RET.REL.NODEC R12 `(_ZN7oneflow4cuda7softmax15SoftmaxWarpImplI10SimpleLoadI6__halffE11SimpleStoreIS4_fEfLi2ELi32ELi32ELi1ELb0ELNS1_9AlgorithmE0EEEvT_T0_ll) ;  /* 0xffffff9c0ce07950 */ /* 0x001fea0003c3ffff */
.L_x_5004:
        /* <DEDUP_REMOVED lines=16> */
.L_x_15417:


//--------------------- .text._ZN7oneflow4cuda7softmax15SoftmaxWarpImplI10SimpleLoadI6__halffE11SimpleStoreIS4_fEfLi2ELi30ELi32ELi1ELb1ELNS1_9AlgorithmE0EEEvT_T0_ll --------------------------
	.section	.text._ZN7oneflow4cuda7softmax15SoftmaxWarpImplI10SimpleLoadI6__halffE11SimpleStoreIS4_fEfLi2ELi30ELi32ELi1ELb1ELNS1_9AlgorithmE0EEEvT_T0_ll,"ax",@progbits
	.align	128
        .global         _ZN7oneflow4cuda7softmax15SoftmaxWarpImplI10SimpleLoadI6__halffE11SimpleStoreIS4_fEfLi2ELi30ELi32ELi1ELb1ELNS1_9AlgorithmE0EEEvT_T0_ll
        .type           _ZN7oneflow4cuda7softmax15SoftmaxWarpImplI10SimpleLoadI6__halffE11SimpleStoreIS4_fEfLi2ELi30ELi32ELi1ELb1ELNS1_9AlgorithmE0EEEvT_T0_ll,@function
        .size           _ZN7oneflow4cuda7softmax15SoftmaxWarpImplI10SimpleLoadI6__halffE11SimpleStoreIS4_fEfLi2ELi30ELi32ELi1ELb1ELNS1_9AlgorithmE0EEEvT_T0_ll,(.L_x_15418 - _ZN7oneflow4cuda7softmax15SoftmaxWarpImplI10SimpleLoadI6__halffE11SimpleStoreIS4_fEfLi2ELi30ELi32ELi1ELb1ELNS1_9AlgorithmE0EEEvT_T0_ll)
        .other          _ZN7oneflow4cuda7softmax15SoftmaxWarpImplI10SimpleLoadI6__halffE11SimpleStoreIS4_fEfLi2ELi30ELi32ELi1ELb1ELNS1_9AlgorithmE0EEEvT_T0_ll,@"STO_CUDA_ENTRY STV_DEFAULT"
_ZN7oneflow4cuda7softmax15SoftmaxWarpImplI10SimpleLoadI6__halffE11SimpleStoreIS4_fEfLi2ELi30ELi32ELi1ELb1ELNS1_9AlgorithmE0EEEvT_T0_ll:
.text._ZN7oneflow4cuda7softmax15SoftmaxWarpImplI10SimpleLoadI6__halffE11SimpleStoreIS4_fEfLi2ELi30ELi32ELi1ELb1ELNS1_9AlgorithmE0EEEvT_T0_ll:
        /* <DEDUP_REMOVED lines=25> */
.L_x_5005:
        /* <DEDUP_REMOVED lines=29> */
.L_x_5068:
        /* <DEDUP_REMOVED lines=13> */
[C---:B------:R-:W-:Y:S02]  /*0430*/  @!P0 R2UR UR5, R37.reuse ;  /* 0x00000000250582ca */ /* 0x040fe400000e0000 */
[----:B------:R-:W-:Y:S02]  /*0440*/  @!P0 R2UR UR6, R36 ;  /* 0x00000000240682ca */ /* 0x000fe400000e0000 */
[----:B------:R-:W-:-:S02]  /*0450*/  @!P0 R2UR UR7, R37 ;  /* 0x00000000250782ca */ /* 0x000fc400000e0000 */
[----:B------:R-:W-:Y:S02]  /*0460*/  IADD3 R3, PT, PT, R5, R3, RZ ;  /* 0x0000000305037210 */ /* 0x000fe40007ffe0ff */
[----:B------:R-:W-:Y:S02]  /*0470*/  @!P2 R2UR UR8, R36 ;  /* 0x000000002408a2ca */ /* 0x000fe400000e0000 */
[----:B------:R-:W-:Y:S02]  /*0480*/  LEA.HI.X R3, R4, UR37, R3, 0x1, P1 ;  /* 0x0000002504037c11 */ /* 0x000fe400088f0c03 */
[C---:B------:R-:W-:Y:S02]  /*0490*/  @!P2 R2UR UR9, R37.reuse ;  /* 0x000000002509a2ca */ /* 0x040fe400000e0000 */
[----:B------:R-:W-:Y:S01]  /*04a0*/  @!P2 R2UR UR10, R36 ;  /* 0x00000000240aa2ca */ /* 0x000fe200000e0000 */
[----:B------:R-:W2:Y:S01]  /*04b0*/  @!P0 LDG.E.U16 R10, desc[UR4][R2.64] ;  /* 0x00000004020a8981 */ /* 0x000ea2000c1e1500 */
        /* <DEDUP_REMOVED lines=10> */
[----:B------:R-:W-:-:S02]  /*0560*/  ISETP.GE.U32.AND P1, PT, R58, UR44, PT ;  /* 0x0000002c3a007c0c */ /* 0x000fc4000bf26070 */
[----:B------:R-:W-:Y:S02]  /*0570*/  ISETP.GE.U32.AND P5, PT, R57, UR44, PT ;  /* 0x0000002c39007c0c */ /* 0x000fe4000bfa6070 */
[----:B------:R-:W-:Y:S02]  /*0580*/  ISETP.GE.AND.EX P1, PT, RZ, UR45, PT, P1 ;  /* 0x0000002dff007c0c */ /* 0x000fe4000bf26310 */
[----:B------:R-:W-:Y:S02]  /*0590*/  MOV R4, 0xff800000 ;  /* 0xff80000000047802 */ /* 0x000fe40000000f00 */
[----:B------:R-:W-:Y:S02]  /*05a0*/  MOV R5, 0xff800000 ;  /* 0xff80000000057802 */ /* 0x000fe40000000f00 */
[----:B------:R-:W-:Y:S02]  /*05b0*/  ISETP.GE.U32.AND P6, PT, R56, UR44, PT ;  /* 0x0000002c38007c0c */ /* 0x000fe4000bfc6070 */
[----:B------:R-:W-:-:S02]  /*05c0*/  ISETP.GE.AND.EX P5, PT, RZ, UR45, PT, P5 ;  /* 0x0000002dff007c0c */ /* 0x000fc4000bfa6350 */
[----:B------:R-:W-:Y:S02]  /*05d0*/  MOV R41, 0xff800000 ;  /* 0xff80000000297802 */ /* 0x000fe40000000f00 */
[----:B------:R-:W-:Y:S02]  /*05e0*/  MOV R34, 0xff800000 ;  /* 0xff80000000227802 */ /* 0x000fe40000000f00 */
[----:B------:R-:W-:Y:S02]  /*05f0*/  MOV R13, 0xff800000 ;  /* 0xff800000000d7802 */ /* 0x000fe40000000f00 */
[----:B------:R-:W-:Y:S02]  /*0600*/  ISETP.GE.AND.EX P6, PT, RZ, UR45, PT, P6 ;  /* 0x0000002dff007c0c */ /* 0x000fe4000bfc6360 */
[----:B------:R-:W-:Y:S02]  /*0610*/  ISETP.GE.U32.AND P4, PT, R55, UR44, PT ;  /* 0x0000002c37007c0c */ /* 0x000fe4000bf86070 */
[----:B------:R-:W-:-:S02]  /*0620*/  MOV R38, 0xff800000 ;  /* 0xff80000000267802 */ /* 0x000fc40000000f00 */
[C---:B------:R-:W-:Y:S02]  /*0630*/  @!P1 R2UR UR4, R36.reuse ;  /* 0x00000000240492ca */ /* 0x040fe400000e0000 */
[C---:B------:R-:W-:Y:S02]  /*0640*/  @!P1 R2UR UR5, R37.reuse ;  /* 0x00000000250592ca */ /* 0x040fe400000e0000 */
[C---:B------:R-:W-:Y:S02]  /*0650*/  @!P1 R2UR UR6, R36.reuse ;  /* 0x00000000240692ca */ /* 0x040fe400000e0000 */
[----:B------:R-:W-:Y:S02]  /*0660*/  @!P1 R2UR UR7, R37 ;  /* 0x00000000250792ca */ /* 0x000fe400000e0000 */
[----:B------:R-:W-:Y:S02]  /*0670*/  ISETP.GE.AND.EX P4, PT, RZ, UR45, PT, P4 ;  /* 0x0000002dff007c0c */ /* 0x000fe4000bf86340 */
[----:B------:R-:W-:-:S02]  /*0680*/  @!P5 R2UR UR8, R36 ;  /* 0x000000002408d2ca */ /* 0x000fc400000e0000 */
[C---:B------:R-:W-:Y:S02]  /*0690*/  @!P5 R2UR UR9, R37.reuse ;  /* 0x000000002509d2ca */ /* 0x040fe400000e0000 */
[C---:B------:R-:W-:Y:S01]  /*06a0*/  @!P5 R2UR UR10, R36.reuse ;  /* 0x00000000240ad2ca */ /* 0x040fe200000e0000 */
[----:B------:R-:W5:Y:S01]  /*06b0*/  @!P1 LDG.E.U16 R20, desc[UR4][R2.64+0x180] ;  /* 0x0001800402149981 */ /* 0x000f62000c1e1500 */
        /* <DEDUP_REMOVED lines=9> */
[----:B------:R-:W5:Y:S04]  /*0750*/  @!P6 LDG.E.U16 R11, desc[UR12][R2.64+0x280] ;  /* 0x0002800c020be981 */ /* 0x000f68000c1e1500 */
[----:B------:R-:W5:Y:S04]  /*0760*/  @!P6 LDG.E.U16 R12, desc[UR14][R2.64+0x282] ;  /* 0x0002820e020ce981 */ /* 0x000f68000c1e1500 */
[----:B------:R-:W5:Y:S04]  /*0770*/  @!P4 LDG.E.U16 R14, desc[UR16][R2.64+0x300] ;  /* 0x00030010020ec981 */ /* 0x000f68000c1e1500 */
[----:B------:R-:W5:Y:S01]  /*0780*/  @!P4 LDG.E.U16 R15, desc[UR18][R2.64+0x302] ;  /* 0x00030212020fc981 */ /* 0x000f62000c1e1500 */
[----:B--2---:R-:W-:-:S03]  /*0790*/  @!P0 HADD2.F32 R4, -RZ, R10.H0_H0 ;  /* 0x2000000aff048230 */ /* 0x004fc60000004100 */
[----:B------:R-:W2:Y:S01]  /*07a0*/  @!P5 LDG.E.U16 R10, desc[UR10][R2.64+0x202] ;  /* 0x0002020a020ad981 */ /* 0x000ea2000c1e1500 */
[----:B---3--:R-:W-:-:S03]  /*07b0*/  @!P0 HADD2.F32 R5, -RZ, R0.H0_H0 ;  /* 0x20000000ff058230 */ /* 0x008fc60000004100 */
[----:B------:R-:W3:Y:S02]  /*07c0*/  @!P1 LDG.E.U16 R0, desc[UR6][R2.64+0x182] ;  /* 0x0001820602009981 */ /* 0x000ee4000c1e1500 */
[----:B------:R-:W-:Y:S01]  /*07d0*/  @!P0 FMNMX3 R13, R4, -INF , R5, !PT ;  /* 0xff800000040d8876 */ /* 0x000fe20007800005 */
[----:B----4-:R-:W-:Y:S02]  /*07e0*/  @!P2 HADD2.F32 R41, -RZ, R6.H0_H0 ;  /* 0x20000006ff29a230 */ /* 0x010fe40000004100 */
[----:B------:R-:W4:Y:S01]  /*07f0*/  @!P5 LDG.E.U16 R6, desc[UR8][R2.64+0x200] ;  /* 0x000200080206d981 */ /* 0x000f22000c1e1500 */
[----:B-----5:R-:W-:Y:S01]  /*0800*/  @!P2 HADD2.F32 R34, -RZ, R7.H0_H0 ;  /* 0x20000007ff22a230 */ /* 0x020fe20000004100 */
[----:B------:R-:W-:Y:S01]  /*0810*/  MOV R7, 0xff800000 ;  /* 0xff80000000077802 */ /* 0x000fe20000000f00 */
[----:B------:R-:W-:-:S03]  /*0820*/  @!P3 HADD2.F32 R38, -RZ, R8.H0_H0 ;  /* 0x20000008ff26b230 */ /* 0x000fc60000004100 */
[----:B------:R-:W-:Y:S01]  /*0830*/  @!P2 FMNMX3 R13, R13, R41, R34, !PT ;  /* 0x000000290d0da276 */ /* 0x000fe20007800022 */
[----:B------:R-:W-:Y:S01]  /*0840*/  @!P3 HADD2.F32 R7, -RZ, R9.H0_H0 ;  /* 0x20000009ff07b230 */ /* 0x000fe20000004100 */
[----:B------:R-:W-:-:S04]  /*0850*/  ISETP.GE.U32.AND P2, PT, R54, UR44, PT ;  /* 0x0000002c36007c0c */ /* 0x000fc8000bf46070 */
[----:B------:R-:W-:Y:S02]  /*0860*/  @!P3 FMNMX3 R13, R13, R38, R7, !PT ;  /* 0x000000260d0db276 */ /* 0x000fe40007800007 */
[----:B------:R-:W-:Y:S02]  /*0870*/  ISETP.GE.AND.EX P2, PT, RZ, UR45, PT, P2 ;  /* 0x0000002dff007c0c */ /* 0x000fe4000bf46320 */
[----:B------:R-:W-:-:S04]  /*0880*/  ISETP.GE.U32.AND P3, PT, R47, UR44, PT ;  /* 0x0000002c2f007c0c */ /* 0x000fc8000bf66070 */
[----:B------:R-:W-:-:S07]  /*0890*/  ISETP.GE.AND.EX P3, PT, RZ, UR45, PT, P3 ;  /* 0x0000002dff007c0c */ /* 0x000fce000bf66330 */
[C---:B------:R-:W-:Y:S02]  /*08a0*/  @!P2 R2UR UR20, R36.reuse ;  /* 0x000000002414a2ca */ /* 0x040fe400000e0000 */
[C---:B------:R-:W-:Y:S02]  /*08b0*/  @!P2 R2UR UR21, R37.reuse ;  /* 0x000000002515a2ca */ /* 0x040fe400000e0000 */
[C---:B------:R-:W-:Y:S02]  /*08c0*/  @!P2 R2UR UR4, R36.reuse ;  /* 0x000000002404a2ca */ /* 0x040fe400000e0000 */
[C---:B------:R-:W-:Y:S02]  /*08d0*/  @!P2 R2UR UR5, R37.reuse ;  /* 0x000000002505a2ca */ /* 0x040fe400000e0000 */
[----:B------:R-:W-:Y:S02]  /*08e0*/  @!P3 R2UR UR6, R36 ;  /* 0x000000002406b2ca */ /* 0x000fe400000e0000 */
[----:B------:R-:W-:-:S02]  /*08f0*/  @!P3 R2UR UR7, R37 ;  /* 0x000000002507b2ca */ /* 0x000fc400000e0000 */
        /* <DEDUP_REMOVED lines=12> */
[----:B------:R-:W-:Y:S01]  /*09c0*/  MOV R30, 0xff800000 ;  /* 0xff800000001e7802 */ /* 0x000fe20000000f00 */
[----:B------:R-:W-:Y:S02]  /*09d0*/  @!P6 HADD2.F32 R35, -RZ, R11.H0_H0 ;  /* 0x2000000bff23e230 */ /* 0x000fe40000004100 */
[----:B------:R-:W-:Y:S01]  /*09e0*/  @!P6 HADD2.F32 R30, -RZ, R12.H0_H0 ;  /* 0x2000000cff1ee230 */ /* 0x000fe20000004100 */
[----:B------:R-:W-:-:S02]  /*09f0*/  MOV R33, 0xff800000 ;  /* 0xff80000000217802 */ /* 0x000fc40000000f00 */
[----:B------:R-:W-:Y:S01]  /*0a00*/  MOV R28, 0xff800000 ;  /* 0xff800000001c7802 */ /* 0x000fe20000000f00 */
[----:B------:R-:W-:Y:S01]  /*0a10*/  @!P4 HADD2.F32 R33, -RZ, R14.H0_H0 ;  /* 0x2000000eff21c230 */ /* 0x000fe20000004100 */
[----:B------:R-:W-:Y:S01]  /*0a20*/  MOV R31, 0xff800000 ;  /* 0xff800000001f7802 */ /* 0x000fe20000000f00 */
[----:B------:R-:W-:Y:S01]  /*0a30*/  @!P4 HADD2.F32 R28, -RZ, R15.H0_H0 ;  /* 0x2000000fff1cc230 */ /* 0x000fe20000004100 */
[----:B------:R-:W-:Y:S02]  /*0a40*/  MOV R26, 0xff800000 ;  /* 0xff800000001a7802 */ /* 0x000fe40000000f00 */
[----:B------:R-:W-:Y:S02]  /*0a50*/  MOV R27, 0xff800000 ;  /* 0xff800000001b7802 */ /* 0x000fe40000000f00 */
[----:B------:R-:W-:Y:S01]  /*0a60*/  MOV R22, 0xff800000 ;  /* 0xff80000000167802 */ /* 0x000fe20000000f00 */
[----:B--2---:R-:W-:Y:S02]  /*0a70*/  @!P5 HADD2.F32 R32, -RZ, R10.H0_H0 ;  /* 0x2000000aff20d230 */ /* 0x004fe40000004100 */
[----:B---3--:R-:W-:-:S05]  /*0a80*/  @!P1 HADD2.F32 R9, -RZ, R0.H0_H0 ;  /* 0x20000000ff099230 */ /* 0x008fca0000004100 */
[----:B------:R-:W-:Y:S01]  /*0a90*/  @!P1 FMNMX3 R13, R13, R8, R9, !PT ;  /* 0x000000080d0d9276 */ /* 0x000fe20007800009 */
[----:B----4-:R-:W-:Y:S01]  /*0aa0*/  @!P5 HADD2.F32 R39, -RZ, R6.H0_H0 ;  /* 0x20000006ff27d230 */ /* 0x010fe20000004100 */
[----:B------:R-:W-:-:S04]  /*0ab0*/  ISETP.GE.U32.AND P1, PT, R46, UR44, PT ;  /* 0x0000002c2e007c0c */ /* 0x000fc8000bf26070 */
[----:B------:R-:W-:Y:S02]  /*0ac0*/  @!P5 FMNMX3 R13, R13, R39, R32, !PT ;  /* 0x000000270d0dd276 */ /* 0x000fe40007800020 */
[----:B------:R-:W-:Y:S02]  /*0ad0*/  ISETP.GE.AND.EX P1, PT, RZ, UR45, PT, P1 ;  /* 0x0000002dff007c0c */ /* 0x000fe4000bf26310 */
[----:B------:R-:W-:Y:S02]  /*0ae0*/  ISETP.GE.U32.AND P5, PT, R53, UR44, PT ;  /* 0x0000002c35007c0c */ /* 0x000fe4000bfa6070 */
[----:B------:R-:W-:Y:S02]  /*0af0*/  @!P6 FMNMX3 R13, R13, R35, R30, !PT ;  /* 0x000000230d0de276 */ /* 0x000fe4000780001e */
[----:B------:R-:W-:Y:S02]  /*0b00*/  ISETP.GE.U32.AND P6, PT, R52, UR44, PT ;  /* 0x0000002c34007c0c */ /* 0x000fe4000bfc6070 */
[----:B------:R-:W-:-:S02]  /*0b10*/  ISETP.GE.AND.EX P5, PT, RZ, UR45, PT, P5 ;  /* 0x0000002dff007c0c */ /* 0x000fc4000bfa6350 */
[----:B------:R-:W-:Y:S02]  /*0b20*/  ISETP.GE.AND.EX P6, PT, RZ, UR45, PT, P6 ;  /* 0x0000002dff007c0c */ /* 0x000fe4000bfc6360 */
[----:B------:R-:W-:Y:S02]  /*0b30*/  @!P4 FMNMX3 R13, R13, R33, R28, !PT ;  /* 0x000000210d0dc276 */ /* 0x000fe4000780001c */
[----:B------:R-:W-:Y:S02]  /*0b40*/  ISETP.GE.U32.AND P4, PT, R51, UR44, PT ;  /* 0x0000002c33007c0c */ /* 0x000fe4000bf86070 */
[C---:B------:R-:W-:Y:S02]  /*0b50*/  @!P1 R2UR UR4, R36.reuse ;  /* 0x00000000240492ca */ /* 0x040fe400000e0000 */
[----:B------:R-:W-:Y:S02]  /*0b60*/  @!P1 R2UR UR5, R37 ;  /* 0x00000000250592ca */ /* 0x000fe400000e0000 */
[----:B------:R-:W-:-:S02]  /*0b70*/  @!P1 R2UR UR6, R36 ;  /* 0x00000000240692ca */ /* 0x000fc400000e0000 */
[C---:B------:R-:W-:Y:S02]  /*0b80*/  @!P1 R2UR UR7, R37.reuse ;  /* 0x00000000250792ca */ /* 0x040fe400000e0000 */
[----:B------:R-:W-:Y:S02]  /*0b90*/  ISETP.GE.AND.EX P4, PT, RZ, UR45, PT, P4 ;  /* 0x0000002dff007c0c */ /* 0x000fe4000bf86340 */
[----:B------:R-:W-:Y:S02]  /*0ba0*/  @!P5 R2UR UR8, R36 ;  /* 0x000000002408d2ca */ /* 0x000fe400000e0000 */
[----:B------:R-:W-:Y:S01]  /*0bb0*/  @!P5 R2UR UR9, R37 ;  /* 0x000000002509d2ca */ /* 0x000fe200000e0000 */
[----:B-----5:R-:W-:Y:S02]  /*0bc0*/  @!P2 HADD2.F32 R31, -RZ, R16.H0_H0 ;  /* 0x20000010ff1fa230 */ /* 0x020fe40000004100 */
[----:B------:R-:W-:Y:S02]  /*0bd0*/  @!P2 HADD2.F32 R26, -RZ, R17.H0_H0 ;  /* 0x20000011ff1aa230 */ /* 0x000fe40000004100 */
[----:B------:R-:W-:-:S03]  /*0be0*/  @!P3 HADD2.F32 R27, -RZ, R18.H0_H0 ;  /* 0x20000012ff1bb230 */ /* 0x000fc60000004100 */
[----:B------:R-:W-:Y:S01]  /*0bf0*/  @!P2 FMNMX3 R13, R13, R31, R26, !PT ;  /* 0x0000001f0d0da276 */ /* 0x000fe2000780001a */
[----:B------:R-:W2:Y:S01]  /*0c00*/  @!P1 LDG.E.U16 R16, desc[UR4][R2.64+0x480] ;  /* 0x0004800402109981 */ /* 0x000ea2000c1e1500 */
[----:B------:R-:W-:Y:S01]  /*0c10*/  @!P3 HADD2.F32 R22, -RZ, R19.H0_H0 ;  /* 0x20000013ff16b230 */ /* 0x000fe20000004100 */
[----:B------:R-:W-:Y:S02]  /*0c20*/  ISETP.GE.U32.AND P2, PT, R50, UR44, PT ;  /* 0x0000002c32007c0c */ /* 0x000fe4000bf46070 */
[----:B------:R-:W3:Y:S01]  /*0c30*/  @!P1 LDG.E.U16 R0, desc[UR6][R2.64+0x482] ;  /* 0x0004820602009981 */ /* 0x000ee2000c1e1500 */
[----:B------:R-:W-:Y:S02]  /*0c40*/  @!P5 R2UR UR10, R36 ;  /* 0x00000000240ad2ca */ /* 0x000fe400000e0000 */
[----:B------:R-:W-:Y:S01]  /*0c50*/  @!P3 FMNMX3 R13, R13, R27, R22, !PT ;  /* 0x0000001b0d0db276 */ /* 0x000fe20007800016 */
[----:B------:R-:W4:Y:S01]  /*0c60*/  @!P5 LDG.E.U16 R6, desc[UR8][R2.64+0x500] ;  /* 0x000500080206d981 */ /* 0x000f22000c1e1500 */
[----:B------:R-:W-:-:S02]  /*0c70*/  ISETP.GE.U32.AND P3, PT, R49, UR44, PT ;  /* 0x0000002c31007c0c */ /* 0x000fc4000bf66070 */
[----:B------:R-:W-:Y:S02]  /*0c80*/  ISETP.GE.AND.EX P2, PT, RZ, UR45, PT, P2 ;  /* 0x0000002dff007c0c */ /* 0x000fe4000bf46320 */
        /* <DEDUP_REMOVED lines=9> */
[C---:B------:R-:W-:Y:S01]  /*0d20*/  @!P4 R2UR UR6, R36.reuse ;  /* 0x000000002406c2ca */ /* 0x040fe200000e0000 */
[----:B------:R-:W5:Y:S01]  /*0d30*/  @!P6 LDG.E.U16 R11, desc[UR12][R2.64+0x580] ;  /* 0x0005800c020be981 */ /* 0x000f62000c1e1500 */
[----:B------:R-:W-:Y:S02]  /*0d40*/  @!P4 R2UR UR7, R37 ;  /* 0x000000002507c2ca */ /* 0x000fe400000e0000 */
        /* <DEDUP_REMOVED lines=22> */
[----:B------:R-:W-:Y:S01]  /*0eb0*/  MOV R19, 0xff800000 ;  /* 0xff80000000137802 */ /* 0x000fe20000000f00 */
[----:B------:R-:W-:Y:S01]  /*0ec0*/  UMOV UR4, 0xffffffff ;  /* 0xffffffff00047882 */ /* 0x000fe20000000000 */
[----:B--2---:R-:W-:Y:S02]  /*0ed0*/  @!P1 HADD2.F32 R29, -RZ, R16.H0_H0 ;  /* 0x20000010ff1d9230 */ /* 0x004fe40000004100 */
[----:B---3--:R-:W-:Y:S02]  /*0ee0*/  @!P1 HADD2.F32 R24, -RZ, R0.H0_H0 ;  /* 0x20000000ff189230 */ /* 0x008fe40000004100 */
[----:B----4-:R-:W-:-:S03]  /*0ef0*/  @!P5 HADD2.F32 R25, -RZ, R6.H0_H0 ;  /* 0x20000006ff19d230 */ /* 0x010fc60000004100 */
[----:B------:R-:W-:Y:S02]  /*0f00*/  @!P1 FMNMX3 R13, R13, R29, R24, !PT ;  /* 0x0000001d0d0d9276 */ /* 0x000fe40007800018 */
[----:B------:R-:W-:Y:S01]  /*0f10*/  MOV R16, 0xff800000 ;  /* 0xff80000000107802 */ /* 0x000fe20000000f00 */
[----:B-----5:R-:W-:Y:S02]  /*0f20*/  @!P5 HADD2.F32 R20, -RZ, R10.H0_H0 ;  /* 0x2000000aff14d230 */ /* 0x020fe40000004100 */
[----:B------:R-:W-:-:S03]  /*0f30*/  @!P6 HADD2.F32 R23, -RZ, R11.H0_H0 ;  /* 0x2000000bff17e230 */ /* 0x000fc60000004100 */
[----:B------:R-:W-:Y:S01]  /*0f40*/  @!P5 FMNMX3 R13, R13, R25, R20, !PT ;  /* 0x000000190d0dd276 */ /* 0x000fe20007800014 */
[----:B------:R-:W-:Y:S01]  /*0f50*/  @!P6 HADD2.F32 R18, -RZ, R12.H0_H0 ;  /* 0x2000000cff12e230 */ /* 0x000fe20000004100 */
[----:B------:R-:W-:Y:S01]  /*0f60*/  MOV R10, 0xff800000 ;  /* 0xff800000000a7802 */ /* 0x000fe20000000f00 */
        /* <DEDUP_REMOVED lines=35> */
[C---:B------:R-:W-:Y:S01]  /*11a0*/  FADD R87, -R14.reuse, R34 ;  /* 0x000000220e577221 */ /* 0x040fe20000000100 */
[----:B------:R-:W-:Y:S01]  /*11b0*/  FADD R81, -R14, R7 ;  /* 0x000000070e517221 */ /* 0x000fe20000000100 */
        /* <DEDUP_REMOVED lines=11> */
[-C--:B------:R-:W-:Y:S01]  /*1270*/  FFMA.SAT R6, R87, R12.reuse, 0.5 ;  /* 0x3f00000057067423 */ /* 0x080fe2000000200c */
        /* <DEDUP_REMOVED lines=21> */
[C---:B------:R-:W-:Y:S01]  /*13d0*/  FFMA R0, R85.reuse, 1.4426950216293334961, -R0 ;  /* 0x3fb8aa3b55007823 */ /* 0x040fe20000000800 */
[----:B------:R-:W0:Y:S01]  /*13e0*/  MUFU.EX2 R89, R89 ;  /* 0x0000005900597308 */ /* 0x000e220000000800 */
[----:B------:R-:W-:Y:S01]  /*13f0*/  SHF.L.U32 R2, R2, 0x17, RZ ;  /* 0x0000001702027819 */ /* 0x000fe200000006ff */
[----:B------:R-:W-:Y:S01]  /*1400*/  FADD R6, R14, -12583039 ;  /* 0xcb40007f0e067421 */ /* 0x000fe20000000000 */
[----:B------:R-:W-:Y:S01]  /*1410*/  FFMA R85, R85, 1.925963033500011079e-08, R0 ;  /* 0x32a5706055557823 */ /* 0x000fe20000000000 */
[-C--:B------:R-:W-:Y:S01]  /*1420*/  FFMA.SAT R0, R83, R12.reuse, 0.5 ;  /* 0x3f00000053007423 */ /* 0x080fe2000000200c */
[-C--:B------:R-:W-:Y:S01]  /*1430*/  FFMA.SAT R8, R5, R12.reuse, 0.5 ;  /* 0x3f00000005087423 */ /* 0x080fe2000000200c */
[C---:B------:R-:W-:Y:S01]  /*1440*/  FFMA R6, R87.reuse, 1.4426950216293334961, -R6 ;  /* 0x3fb8aa3b57067823 */ /* 0x040fe20000000806 */
[----:B------:R-:W-:Y:S01]  /*1450*/  SHF.L.U32 R4, R4, 0x17, RZ ;  /* 0x0000001704047819 */ /* 0x000fe200000006ff */
[-C--:B------:R-:W-:Y:S01]  /*1460*/  FFMA.RM R0, R0, R11.reuse, 12582913 ;  /* 0x4b40000100007423 */ /* 0x080fe2000000400b */
[----:B------:R-:W1:Y:S01]  /*1470*/  MUFU.EX2 R91, R91 ;  /* 0x0000005b005b7308 */ /* 0x000e620000000800 */
[----:B------:R-:W-:Y:S01]  /*1480*/  FFMA R87, R87, 1.925963033500011079e-08, R6 ;  /* 0x32a5706057577823 */ /* 0x000fe20000000006 */
[----:B------:R-:W-:Y:S01]  /*1490*/  FFMA.RM R8, R8, R11, 12582913 ;  /* 0x4b40000108087423 */ /* 0x000fe2000000400b */
[C---:B------:R-:W-:Y:S01]  /*14a0*/  FADD R6, R0.reuse, -12583039 ;  /* 0xcb40007f00067421 */ /* 0x040fe20000000000 */
[----:B------:R-:W-:Y:S01]  /*14b0*/  SHF.L.U32 R0, R0, 0x17, RZ ;  /* 0x0000001700007819 */ /* 0x000fe200000006ff */
[-C--:B------:R-:W-:Y:S01]  /*14c0*/  FFMA.SAT R22, R73, R12.reuse, 0.5 ;  /* 0x3f00000049167423 */ /* 0x080fe2000000200c */
[-C--:B------:R-:W-:Y:S01]  /*14d0*/  FFMA.SAT R26, R69, R12.reuse, 0.5 ;  /* 0x3f000000451a7423 */ /* 0x080fe2000000200c */
[C---:B------:R-:W-:Y:S01]  /*14e0*/  FFMA R6, R83.reuse, 1.4426950216293334961, -R6 ;  /* 0x3fb8aa3b53067823 */ /* 0x040fe20000000806 */
[----:B0-----:R-:W-:Y:S01]  /*14f0*/  FMUL R16, R2, R89 ;  /* 0x0000005902107220 */ /* 0x001fe20000400000 */
[-C--:B------:R-:W-:Y:S01]  /*1500*/  FFMA.RM R22, R22, R11.reuse, 12582913 ;  /* 0x4b40000116167423 */ /* 0x080fe2000000400b */
[-C--:B------:R-:W-:Y:S01]  /*1510*/  FFMA.RM R26, R26, R11.reuse, 12582913 ;  /* 0x4b4000011a1a7423 */ /* 0x080fe2000000400b */
[----:B------:R-:W-:Y:S01]  /*1520*/  FFMA R83, R83, 1.925963033500011079e-08, R6 ;  /* 0x32a5706053537823 */ /* 0x000fe20000000006 */
[-C--:B------:R-:W-:Y:S01]  /*1530*/  FFMA.SAT R6, R81, R12.reuse, 0.5 ;  /* 0x3f00000051067423 */ /* 0x080fe2000000200c */
[----:B------:R-:W-:Y:S01]  /*1540*/  FFMA.SAT R32, R41, R12, 0.5 ;  /* 0x3f00000029207423 */ /* 0x000fe2000000200c */
[----:B------:R-:W0:Y:S02]  /*1550*/  MUFU.EX2 R87, R87 ;  /* 0x0000005700577308 */ /* 0x000e240000000800 */
[----:B------:R-:W-:Y:S01]  /*1560*/  FFMA.RM R17, R6, R11, 12582913 ;  /* 0x4b40000106117423 */ /* 0x000fe2000000400b */
[----:B-1----:R-:W-:Y:S01]  /*1570*/  FMUL R6, R4, R91 ;  /* 0x0000005b04067220 */ /* 0x002fe20000400000 */
[----:B------:R-:W-:Y:S01]  /*1580*/  FADD R4, R8, -12583039 ;  /* 0xcb40007f08047421 */ /* 0x000fe20000000000 */
[----:B------:R-:W-:Y:S01]  /*1590*/  FFMA.RM R34, R32, R11, 12582913 ;  /* 0x4b40000120227423 */ /* 0x000fe2000000400b */
[----:B------:R-:W-:-:S02]  /*15a0*/  FADD R2, R17, -12583039 ;  /* 0xcb40007f11027421 */ /* 0x000fc40000000000 */
[----:B------:R-:W-:Y:S01]  /*15b0*/  FFMA R4, R5, 1.4426950216293334961, -R4 ;  /* 0x3fb8aa3b05047823 */ /* 0x000fe20000000804 */
[----:B------:R-:W-:Y:S01]  /*15c0*/  MUFU.EX2 R83, R83 ;  /* 0x0000005300537308 */ /* 0x000fe20000000800 */
[----:B------:R-:W-:Y:S01]  /*15d0*/  FFMA R2, R81, 1.4426950216293334961, -R2 ;  /* 0x3fb8aa3b51027823 */ /* 0x000fe20000000802 */
[----:B------:R-:W-:Y:S01]  /*15e0*/  FADD R32, R34, -12583039 ;  /* 0xcb40007f22207421 */ /* 0x000fe20000000000 */
[----:B------:R-:W-:Y:S01]  /*15f0*/  FFMA R18, R5, 1.925963033500011079e-08, R4 ;  /* 0x32a5706005127823 */ /* 0x000fe20000000004 */
[-C--:B------:R-:W-:Y:S01]  /*1600*/  FFMA.SAT R4, R79, R12.reuse, 0.5 ;  /* 0x3f0000004f047423 */ /* 0x080fe2000000200c */
[----:B------:R-:W-:Y:S01]  /*1610*/  FFMA R81, R81, 1.925963033500011079e-08, R2 ;  /* 0x32a5706051517823 */ /* 0x000fe20000000002 */
[----:B------:R-:W-:Y:S01]  /*1620*/  SHF.L.U32 R5, R10, 0x17, RZ ;  /* 0x000000170a057819 */ /* 0x000fe200000006ff */
[----:B------:R-:W-:Y:S01]  /*1630*/  FFMA R32, R41, 1.4426950216293334961, -R32 ;  /* 0x3fb8aa3b29207823 */ /* 0x000fe20000000820 */
[----:B------:R-:W1:Y:S01]  /*1640*/  MUFU.EX2 R2, R85 ;  /* 0x0000005500027308 */ /* 0x000e620000000800 */
[----:B------:R-:W-:Y:S01]  /*1650*/  FFMA.RM R10, R4, R11, 12582913 ;  /* 0x4b400001040a7423 */ /* 0x000fe2000000400b */
[----:B------:R-:W-:Y:S01]  /*1660*/  SHF.L.U32 R4, R14, 0x17, RZ ;  /* 0x000000170e047819 */ /* 0x000fe200000006ff */
[----:B------:R-:W-:Y:S01]  /*1670*/  FFMA.SAT R14, R3, R12, 0.5 ;  /* 0x3f000000030e7423 */ /* 0x000fe2000000200c */
[----:B------:R-:W-:Y:S01]  /*1680*/  FFMA R41, R41, 1.925963033500011079e-08, R32 ;  /* 0x32a5706029297823 */ /* 0x000fe20000000020 */
[----:B------:R-:W-:-:S02]  /*1690*/  SHF.L.U32 R34, R34, 0x17, RZ ;  /* 0x0000001722227819 */ /* 0x000fc400000006ff */
[----:B------:R-:W-:Y:S01]  /*16a0*/  FFMA.RM R14, R14, R11, 12582913 ;  /* 0x4b4000010e0e7423 */ /* 0x000fe2000000400b */
[----:B------:R2:W-:Y:S01]  /*16b0*/  MUFU.EX2 R19, R18 ;  /* 0x0000001200137308 */ /* 0x0005e20000000800 */
[----:B0-----:R-:W-:-:S07]  /*16c0*/  FMUL R4, R4, R87 ;  /* 0x0000005704047220 */ /* 0x001fce0000400000 */
[----:B------:R-:W-:Y:S01]  /*16d0*/  MUFU.EX2 R41, R41 ;  /* 0x0000002900297308 */ /* 0x000fe20000000800 */
[----:B-1----:R-:W-:Y:S01]  /*16e0*/  FMUL R5, R5, R2 ;  /* 0x0000000205057220 */ /* 0x002fe20000400000 */
[C---:B------:R-:W-:Y:S01]  /*16f0*/  FADD R2, R10.reuse, -12583039 ;  /* 0xcb40007f0a027421 */ /* 0x040fe20000000000 */
[----:B--2---:R-:W-:Y:S01]  /*1700*/  FFMA.SAT R18, R9, R12, 0.5 ;  /* 0x3f00000009127423 */ /* 0x004fe2000000200c */
[----:B------:R-:W-:Y:S02]  /*1710*/  SHF.L.U32 R10, R10, 0x17, RZ ;  /* 0x000000170a0a7819 */ /* 0x000fe400000006ff */
[C---:B------:R-:W-:Y:S01]  /*1720*/  FFMA R2, R79.reuse, 1.4426950216293334961, -R2 ;  /* 0x3fb8aa3b4f027823 */ /* 0x040fe20000000802 */
[----:B------:R-:W-:Y:S01]  /*1730*/  FFMA.RM R18, R18, R11, 12582913 ;  /* 0x4b40000112127423 */ /* 0x000fe2000000400b */
[----:B------:R-:W0:Y:S02]  /*1740*/  MUFU.EX2 R81, R81 ;  /* 0x0000005100517308 */ /* 0x000e240000000800 */
[----:B------:R-:W-:Y:S01]  /*1750*/  FFMA R79, R79, 1.925963033500011079e-08, R2 ;  /* 0x32a570604f4f7823 */ /* 0x000fe20000000002 */
[----:B------:R-:W-:-:S04]  /*1760*/  FADD R2, R14, -12583039 ;  /* 0xcb40007f0e027421 */ /* 0x000fc80000000000 */
[C---:B------:R-:W-:Y:S01]  /*1770*/  FFMA R2, R3.reuse, 1.4426950216293334961, -R2 ;  /* 0x3fb8aa3b03027823 */ /* 0x040fe20000000802 */
[----:B------:R-:W1:Y:S03]  /*1780*/  MUFU.EX2 R79, R79 ;  /* 0x0000004f004f7308 */ /* 0x000e660000000800 */
[----:B------:R-:W-:Y:S01]  /*1790*/  FFMA R20, R3, 1.925963033500011079e-08, R2 ;  /* 0x32a5706003147823 */ /* 0x000fe20000000002 */
[----:B------:R-:W-:Y:S01]  /*17a0*/  FFMA.SAT R2, R77, R12, 0.5 ;  /* 0x3f0000004d027423 */ /* 0x000fe2000000200c */
[----:B------:R-:W-:-:S03]  /*17b0*/  FMUL R3, R0, R83 ;  /* 0x0000005300037220 */ /* 0x000fc60000400000 */
[----:B------:R-:W-:Y:S01]  /*17c0*/  FFMA.RM R21, R2, R11, 12582913 ;  /* 0x4b40000102157423 */ /* 0x000fe2000000400b */
[----:B------:R-:W-:Y:S01]  /*17d0*/  SHF.L.U32 R2, R17, 0x17, RZ ;  /* 0x0000001711027819 */ /* 0x000fe200000006ff */
[----:B------:R-:W2:Y:S02]  /*17e0*/  MUFU.EX2 R20, R20 ;  /* 0x0000001400147308 */ /* 0x000ea40000000800 */
[----:B------:R-:W-:Y:S02]  /*17f0*/  FADD R0, R21, -12583039 ;  /* 0xcb40007f15007421 */ /* 0x000fe40000000000 */
[----:B0-----:R-:W-:Y:S02]  /*1800*/  FMUL R2, R2, R81 ;  /* 0x0000005102027220 */ /* 0x001fe40000400000 */
[----:B------:R-:W-:Y:S01]  /*1810*/  FFMA R0, R77, 1.4426950216293334961, -R0 ;  /* 0x3fb8aa3b4d007823 */ /* 0x000fe20000000800 */
[----:B-1----:R-:W-:-:S03]  /*1820*/  FMUL R10, R10, R79 ;  /* 0x0000004f0a0a7220 */ /* 0x002fc60000400000 */
        /* <DEDUP_REMOVED lines=20> */
[----:B--2---:R-:W-:Y:S01]  /*1970*/  FMUL R9, R9, R20 ;  /* 0x0000001409097220 */ /* 0x004fe20000400000 */
[----:B------:R-:W1:Y:S01]  /*1980*/  MUFU.EX2 R19, R19 ;  /* 0x0000001300137308 */ /* 0x000e620000000800 */
[C---:B------:R-:W-:Y:S01]  /*1990*/  FADD R14, R23.reuse, -12583039 ;  /* 0xcb40007f170e7421 */ /* 0x040fe20000000000 */
[----:B------:R-:W-:Y:S01]  /*19a0*/  SHF.L.U32 R23, R23, 0x17, RZ ;  /* 0x0000001717177819 */ /* 0x000fe200000006ff */
[----:B0-----:R-:W-:Y:S02]  /*19b0*/  FMUL R8, R8, R77 ;  /* 0x0000004d08087220 */ /* 0x001fe40000400000 */
[----:B------:R-:W-:-:S03]  /*19c0*/  FFMA R14, R71, 1.4426950216293334961, -R14 ;  /* 0x3fb8aa3b470e7823 */ /* 0x000fc6000000080e */
[----:B------:R-:W0:Y:S01]  /*19d0*/  MUFU.EX2 R20, R75 ;  /* 0x0000004b00147308 */ /* 0x000e220000000800 */
[----:B------:R-:W-:Y:S01]  /*19e0*/  FFMA R71, R71, 1.925963033500011079e-08, R14 ;  /* 0x32a5706047477823 */ /* 0x000fe2000000000e */
[----:B------:R-:W-:-:S04]  /*19f0*/  FFMA.SAT R14, R7, R12, 0.5 ;  /* 0x3f000000070e7423 */ /* 0x000fc8000000200c */
[----:B------:R-:W-:Y:S01]  /*1a00*/  FFMA.RM R14, R14, R11, 12582913 ;  /* 0x4b4000010e0e7423 */ /* 0x000fe2000000400b */
[----:B-1----:R-:W-:-:S03]  /*1a10*/  FMUL R18, R18, R19 ;  /* 0x0000001312127220 */ /* 0x002fc60000400000 */
[C---:B------:R-:W-:Y:S01]  /*1a20*/  FADD R24, R14.reuse, -12583039 ;  /* 0xcb40007f0e187421 */ /* 0x040fe20000000000 */
[----:B------:R-:W-:-:S03]  /*1a30*/  SHF.L.U32 R14, R14, 0x17, RZ ;  /* 0x000000170e0e7819 */ /* 0x000fc600000006ff */
[----:B------:R-:W-:-:S04]  /*1a40*/  FFMA R24, R7, 1.4426950216293334961, -R24 ;  /* 0x3fb8aa3b07187823 */ /* 0x000fc80000000818 */
[----:B------:R-:W-:Y:S01]  /*1a50*/  FFMA R21, R7, 1.925963033500011079e-08, R24 ;  /* 0x32a5706007157823 */ /* 0x000fe20000000018 */
[----:B------:R-:W-:Y:S01]  /*1a60*/  SHF.L.U32 R7, R17, 0x17, RZ ;  /* 0x0000001711077819 */ /* 0x000fe200000006ff */
[----:B------:R-:W1:Y:S01]  /*1a70*/  MUFU.EX2 R24, R73 ;  /* 0x0000004900187308 */ /* 0x000e620000000800 */
[----:B------:R-:W-:Y:S01]  /*1a80*/  SHF.L.U32 R17, R22, 0x17, RZ ;  /* 0x0000001716117819 */ /* 0x000fe200000006ff */
[----:B------:R-:W-:Y:S02]  /*1a90*/  FFMA.SAT R22, R67, R12, 0.5 ;  /* 0x3f00000043167423 */ /* 0x000fe4000000200c */
[----:B0-----:R-:W-:Y:S01]  /*1aa0*/  FMUL R7, R7, R20 ;  /* 0x0000001407077220 */ /* 0x001fe20000400000 */
[----:B------:R-:W-:Y:S01]  /*1ab0*/  FADD R20, R26, -12583039 ;  /* 0xcb40007f1a147421 */ /* 0x000fe20000000000 */
[----:B------:R-:W-:Y:S01]  /*1ac0*/  FFMA.RM R22, R22, R11, 12582913 ;  /* 0x4b40000116167423 */ /* 0x000fe2000000400b */
[----:B------:R-:W-:Y:S01]  /*1ad0*/  SHF.L.U32 R26, R26, 0x17, RZ ;  /* 0x000000171a1a7819 */ /* 0x000fe200000006ff */
[----:B------:R-:W-:Y:S01]  /*1ae0*/  MUFU.EX2 R21, R21 ;  /* 0x0000001500157308 */ /* 0x000fe20000000800 */
[----:B------:R-:W-:-:S04]  /*1af0*/  FFMA R20, R69, 1.4426950216293334961, -R20 ;  /* 0x3fb8aa3b45147823 */ /* 0x000fc80000000814 */
[----:B------:R-:W-:Y:S01]  /*1b00*/  FFMA R69, R69, 1.925963033500011079e-08, R20 ;  /* 0x32a5706045457823 */ /* 0x000fe20000000014 */
[C---:B------:R-:W-:Y:S01]  /*1b10*/  FADD R20, R22.reuse, -12583039 ;  /* 0xcb40007f16147421 */ /* 0x040fe20000000000 */
[----:B------:R-:W-:Y:S01]  /*1b20*/  SHF.L.U32 R22, R22, 0x17, RZ ;  /* 0x0000001716167819 */ /* 0x000fe200000006ff */
[----:B-1----:R-:W-:Y:S01]  /*1b30*/  FMUL R17, R17, R24 ;  /* 0x0000001811117220 */ /* 0x002fe20000400000 */
[----:B------:R-:W-:Y:S01]  /*1b40*/  FFMA.SAT R24, R65, R12, 0.5 ;  /* 0x3f00000041187423 */ /* 0x000fe2000000200c */
[C---:B------:R-:W-:Y:S01]  /*1b50*/  FFMA R20, R67.reuse, 1.4426950216293334961, -R20 ;  /* 0x3fb8aa3b43147823 */ /* 0x040fe20000000814 */
[----:B------:R-:W-:Y:S02]  /*1b60*/  MUFU.EX2 R69, R69 ;  /* 0x0000004500457308 */ /* 0x000fe40000000800 */
[----:B------:R-:W-:Y:S01]  /*1b70*/  FFMA.RM R28, R24, R11, 12582913 ;  /* 0x4b400001181c7423 */ /* 0x000fe2000000400b */
[----:B------:R-:W-:-:S03]  /*1b80*/  FFMA R67, R67, 1.925963033500011079e-08, R20 ;  /* 0x32a5706043437823 */ /* 0x000fc60000000014 */
[----:B------:R-:W-:Y:S02]  /*1b90*/  FADD R24, R28, -12583039 ;  /* 0xcb40007f1c187421 */ /* 0x000fe40000000000 */
[----:B------:R-:W0:Y:S02]  /*1ba0*/  MUFU.EX2 R20, R71 ;  /* 0x0000004700147308 */ /* 0x000e240000000800 */
[----:B------:R-:W-:-:S04]  /*1bb0*/  FFMA R24, R65, 1.4426950216293334961, -R24 ;  /* 0x3fb8aa3b41187823 */ /* 0x000fc80000000818 */
[----:B------:R-:W-:Y:S01]  /*1bc0*/  FFMA R65, R65, 1.925963033500011079e-08, R24 ;  /* 0x32a5706041417823 */ /* 0x000fe20000000018 */
[----:B------:R-:W-:Y:S01]  /*1bd0*/  FFMA.SAT R24, R63, R12, 0.5 ;  /* 0x3f0000003f187423 */ /* 0x000fe2000000200c */
[----:B------:R-:W1:Y:S03]  /*1be0*/  MUFU.EX2 R67, R67 ;  /* 0x0000004300437308 */ /* 0x000e660000000800 */
[----:B------:R-:W-:Y:S01]  /*1bf0*/  FFMA.RM R24, R24, R11, 12582913 ;  /* 0x4b40000118187423 */ /* 0x000fe2000000400b */
[----:B0-----:R-:W-:-:S03]  /*1c00*/  FMUL R19, R23, R20 ;  /* 0x0000001417137220 */ /* 0x001fc60000400000 */
[----:B------:R-:W-:Y:S01]  /*1c10*/  FADD R20, R24, -12583039 ;  /* 0xcb40007f18147421 */ /* 0x000fe20000000000 */
[----:B------:R-:W-:Y:S01]  /*1c20*/  SHF.L.U32 R23, R28, 0x17, RZ ;  /* 0x000000171c177819 */ /* 0x000fe200000006ff */
[-C--:B------:R-:W-:Y:S01]  /*1c30*/  FFMA.SAT R28, R35, R12.reuse, 0.5 ;  /* 0x3f000000231c7423 */ /* 0x080fe2000000200c */
[----:B------:R-:W-:Y:S01]  /*1c40*/  SHF.L.U32 R24, R24, 0x17, RZ ;  /* 0x0000001718187819 */ /* 0x000fe200000006ff */
[C---:B------:R-:W-:Y:S02]  /*1c50*/  FFMA R20, R63.reuse, 1.4426950216293334961, -R20 ;  /* 0x3fb8aa3b3f147823 */ /* 0x040fe40000000814 */
[----:B------:R-:W-:Y:S01]  /*1c60*/  FFMA.RM R28, R28, R11, 12582913 ;  /* 0x4b4000011c1c7423 */ /* 0x000fe2000000400b */
[----:B-1----:R-:W-:Y:S01]  /*1c70*/  FMUL R22, R22, R67 ;  /* 0x0000004316167220 */ /* 0x002fe20000400000 */
[----:B------:R-:W-:Y:S01]  /*1c80*/  FFMA R63, R63, 1.925963033500011079e-08, R20 ;  /* 0x32a570603f3f7823 */ /* 0x000fe20000000014 */
[----:B------:R-:W-:-:S04]  /*1c90*/  FFMA.SAT R20, R61, R12, 0.5 ;  /* 0x3f0000003d147423 */ /* 0x000fc8000000200c */
[----:B------:R-:W-:Y:S01]  /*1ca0*/  FFMA.RM R30, R20, R11, 12582913 ;  /* 0x4b400001141e7423 */ /* 0x000fe2000000400b */
[----:B------:R-:W-:Y:S01]  /*1cb0*/  FMUL R20, R14, R21 ;  /* 0x000000150e147220 */ /* 0x000fe20000400000 */
[----:B------:R-:W-:Y:S01]  /*1cc0*/  FMUL R21, R26, R69 ;  /* 0x000000451a157220 */ /* 0x000fe20000400000 */
[----:B------:R-:W-:Y:S01]  /*1cd0*/  FFMA.SAT R26, R39, R12, 0.5 ;  /* 0x3f000000271a7423 */ /* 0x000fe2000000200c */
[C---:B------:R-:W-:Y:S01]  /*1ce0*/  FADD R14, R30.reuse, -12583039 ;  /* 0xcb40007f1e0e7421 */ /* 0x040fe20000000000 */
[----:B------:R-:W-:Y:S01]  /*1cf0*/  SHF.L.U32 R30, R30, 0x17, RZ ;  /* 0x000000171e1e7819 */ /* 0x000fe200000006ff */
[----:B------:R-:W0:Y:S01]  /*1d00*/  MUFU.EX2 R63, R63 ;  /* 0x0000003f003f7308 */ /* 0x000e220000000800 */
[----:B------:R-:W-:Y:S01]  /*1d10*/  FFMA.RM R26, R26, R11, 12582913 ;  /* 0x4b4000011a1a7423 */ /* 0x000fe2000000400b */
[----:B------:R-:W-:-:S04]  /*1d20*/  FFMA R14, R61, 1.4426950216293334961, -R14 ;  /* 0x3fb8aa3b3d0e7823 */ /* 0x000fc8000000080e */
[----:B------:R-:W-:Y:S01]  /*1d30*/  FFMA R61, R61, 1.925963033500011079e-08, R14 ;  /* 0x32a570603d3d7823 */ /* 0x000fe2000000000e */
[C---:B------:R-:W-:Y:S01]  /*1d40*/  FADD R14, R26.reuse, -12583039 ;  /* 0xcb40007f1a0e7421 */ /* 0x040fe20000000000 */
[----:B------:R-:W-:-:S03]  /*1d50*/  SHF.L.U32 R26, R26, 0x17, RZ ;  /* 0x000000171a1a7819 */ /* 0x000fc600000006ff */
[C---:B------:R-:W-:Y:S01]  /*1d60*/  FFMA R14, R39.reuse, 1.4426950216293334961, -R14 ;  /* 0x3fb8aa3b270e7823 */ /* 0x040fe2000000080e */
[----:B------:R-:W-:Y:S03]  /*1d70*/  MUFU.EX2 R61, R61 ;  /* 0x0000003d003d7308 */ /* 0x000fe60000000800 */
[----:B------:R-:W-:Y:S01]  /*1d80*/  FFMA R39, R39, 1.925963033500011079e-08, R14 ;  /* 0x32a5706027277823 */ /* 0x000fe2000000000e */
[----:B0-----:R-:W-:-:S04]  /*1d90*/  FMUL R24, R24, R63 ;  /* 0x0000003f18187220 */ /* 0x001fc80000400000 */
[----:B------:R-:W0:Y:S08]  /*1da0*/  MUFU.EX2 R14, R65 ;  /* 0x00000041000e7308 */ /* 0x000e300000000800 */
[----:B------:R-:W1:Y:S01]  /*1db0*/  MUFU.EX2 R39, R39 ;  /* 0x0000002700277308 */ /* 0x000e620000000800 */
[----:B0-----:R-:W-:Y:S01]  /*1dc0*/  FMUL R23, R23, R14 ;  /* 0x0000000e17177220 */ /* 0x001fe20000400000 */
[C---:B------:R-:W-:Y:S01]  /*1dd0*/  FADD R14, R28.reuse, -12583039 ;  /* 0xcb40007f1c0e7421 */ /* 0x040fe20000000000 */
[----:B------:R-:W-:-:S03]  /*1de0*/  SHF.L.U32 R28, R28, 0x17, RZ ;  /* 0x000000171c1c7819 */ /* 0x000fc600000006ff */
[----:B------:R-:W-:Y:S01]  /*1df0*/  FFMA R14, R35, 1.4426950216293334961, -R14 ;  /* 0x3fb8aa3b230e7823 */ /* 0x000fe2000000080e */
[----:B-1----:R-:W-:-:S03]  /*1e00*/  FMUL R26, R26, R39 ;  /* 0x000000271a1a7220 */ /* 0x002fc60000400000 */
[----:B------:R-:W-:Y:S01]  /*1e10*/  FFMA R60, R35, 1.925963033500011079e-08, R14 ;  /* 0x32a57060233c7823 */ /* 0x000fe2000000000e */
[----:B------:R-:W-:-:S04]  /*1e20*/  FFMA.SAT R14, R25, R12, 0.5 ;  /* 0x3f000000190e7423 */ /* 0x000fc8000000200c */
[----:B------:R-:W-:-:S04]  /*1e30*/  FFMA.RM R14, R14, R11, 12582913 ;  /* 0x4b4000010e0e7423 */ /* 0x000fc8000000400b */
[----:B------:R-:W-:-:S04]  /*1e40*/  FADD R32, R14, -12583039 ;  /* 0xcb40007f0e207421 */ /* 0x000fc80000000000 */
[----:B------:R-:W-:-:S04]  /*1e50*/  FFMA R32, R25, 1.4426950216293334961, -R32 ;  /* 0x3fb8aa3b19207823 */ /* 0x000fc80000000820 */
[----:B------:R-:W-:Y:S01]  /*1e60*/  FFMA R35, R25, 1.925963033500011079e-08, R32 ;  /* 0x32a5706019237823 */ /* 0x000fe20000000020 */
[----:B------:R-:W-:Y:S01]  /*1e70*/  FMUL R25, R30, R61 ;  /* 0x0000003d1e197220 */ /* 0x000fe20000400000 */
[----:B------:R-:W-:-:S04]  /*1e80*/  FFMA.SAT R30, R33, R12, 0.5 ;  /* 0x3f000000211e7423 */ /* 0x000fc8000000200c */
[----:B------:R-:W-:-:S04]  /*1e90*/  FFMA.RM R30, R30, R11, 12582913 ;  /* 0x4b4000011e1e7423 */ /* 0x000fc8000000400b */
[C---:B------:R-:W-:Y:S01]  /*1ea0*/  FADD R32, R30.reuse, -12583039 ;  /* 0xcb40007f1e207421 */ /* 0x040fe20000000000 */
[----:B------:R-:W-:-:S03]  /*1eb0*/  SHF.L.U32 R30, R30, 0x17, RZ ;  /* 0x000000171e1e7819 */ /* 0x000fc600000006ff */
[----:B------:R-:W-:-:S04]  /*1ec0*/  FFMA R32, R33, 1.4426950216293334961, -R32 ;  /* 0x3fb8aa3b21207823 */ /* 0x000fc80000000820 */
[----:B------:R-:W-:Y:S01]  /*1ed0*/  FFMA R38, R33, 1.925963033500011079e-08, R32 ;  /* 0x32a5706021267823 */ /* 0x000fe20000000020 */
[----:B------:R-:W-:-:S03]  /*1ee0*/  FFMA.SAT R32, R27, R12, 0.5 ;  /* 0x3f0000001b207423 */ /* 0x000fc6000000200c */
[----:B------:R-:W0:Y:S01]  /*1ef0*/  MUFU.EX2 R61, R38 ;  /* 0x00000026003d7308 */ /* 0x000e220000000800 */
[----:B------:R-:W-:-:S04]  /*1f00*/  FFMA.RM R32, R32, R11, 12582913 ;  /* 0x4b40000120207423 */ /* 0x000fc8000000400b */
[C---:B------:R-:W-:Y:S01]  /*1f10*/  FADD R40, R32.reuse, -12583039 ;  /* 0xcb40007f20287421 */ /* 0x040fe20000000000 */
[----:B------:R-:W-:-:S03]  /*1f20*/  SHF.L.U32 R32, R32, 0x17, RZ ;  /* 0x0000001720207819 */ /* 0x000fc600000006ff */
[----:B------:R-:W-:-:S04]  /*1f30*/  FFMA R40, R27, 1.4426950216293334961, -R40 ;  /* 0x3fb8aa3b1b287823 */ /* 0x000fc80000000828 */
[----:B------:R-:W-:Y:S01]  /*1f40*/  FFMA R39, R27, 1.925963033500011079e-08, R40 ;  /* 0x32a570601b277823 */ /* 0x000fe20000000028 */
[----:B------:R-:W-:Y:S01]  /*1f50*/  FMUL R27, R34, R41 ;  /* 0x00000029221b7220 */ /* 0x000fe20000400000 */
[----:B------:R-:W-:Y:S01]  /*1f60*/  FFMA.SAT R34, R31, R12, 0.5 ;  /* 0x3f0000001f227423 */ /* 0x000fe2000000200c */
[----:B------:R1:W2:Y:S01]  /*1f70*/  MUFU.EX2 R41, R60 ;  /* 0x0000003c00297308 */ /* 0x0002a20000000800 */
[----:B0-----:R-:W-:Y:S02]  /*1f80*/  FMUL R30, R30, R61 ;  /* 0x0000003d1e1e7220 */ /* 0x001fe40000400000 */
[----:B------:R-:W-:-:S04]  /*1f90*/  FFMA.RM R33, R34, R11, 12582913 ;  /* 0x4b40000122217423 */ /* 0x000fc8000000400b */
[----:B------:R-:W-:Y:S01]  /*1fa0*/  FADD R34, R33, -12583039 ;  /* 0xcb40007f21227421 */ /* 0x000fe20000000000 */
[----:B------:R-:W-:Y:S01]  /*1fb0*/  MUFU.EX2 R39, R39 ;  /* 0x0000002700277308 */ /* 0x000fe20000000800 */
[----:B-1----:R-:W-:Y:S02]  /*1fc0*/  FFMA.SAT R60, R13, R12, 0.5 ;  /* 0x3f0000000d3c7423 */ /* 0x002fe4000000200c */
[----:B------:R-:W-:-:S04]  /*1fd0*/  FFMA R34, R31, 1.4426950216293334961, -R34 ;  /* 0x3fb8aa3b1f227823 */ /* 0x000fc80000000822 */
[----:B------:R-:W-:Y:S01]  /*1fe0*/  FFMA R40, R31, 1.925963033500011079e-08, R34 ;  /* 0x32a570601f287823 */ /* 0x000fe20000000022 */
[----:B------:R-:W-:Y:S01]  /*1ff0*/  FFMA.SAT R34, R15, R12, 0.5 ;  /* 0x3f0000000f227423 */ /* 0x000fe2000000200c */
[----:B--2---:R-:W-:Y:S01]  /*2000*/  FMUL R28, R28, R41 ;  /* 0x000000291c1c7220 */ /* 0x004fe20000400000 */
[----:B------:R-:W-:Y:S01]  /*2010*/  SHF.L.U32 R31, R14, 0x17, RZ ;  /* 0x000000170e1f7819 */ /* 0x000fe200000006ff */
[----:B------:R-:W-:Y:S01]  /*2020*/  MUFU.EX2 R63, R40 ;  /* 0x00000028003f7308 */ /* 0x000fe20000000800 */
[----:B------:R-:W-:-:S04]  /*2030*/  FFMA.RM R34, R34, R11, 12582913 ;  /* 0x4b40000122227423 */ /* 0x000fc8000000400b */
[----:B------:R-:W-:-:S04]  /*2040*/  FADD R62, R34, -12583039 ;  /* 0xcb40007f223e7421 */ /* 0x000fc80000000000 */
[----:B------:R-:W-:-:S04]  /*2050*/  FFMA R62, R15, 1.4426950216293334961, -R62 ;  /* 0x3fb8aa3b0f3e7823 */ /* 0x000fc8000000083e */
[----:B------:R-:W-:Y:S01]  /*2060*/  FFMA R15, R15, 1.925963033500011079e-08, R62 ;  /* 0x32a570600f0f7823 */ /* 0x000fe2000000003e */
[----:B------:R-:W-:Y:S01]  /*2070*/  FFMA.SAT R62, R29, R12, 0.5 ;  /* 0x3f0000001d3e7423 */ /* 0x000fe2000000200c */
[-C--:B------:R-:W-:Y:S02]  /*2080*/  FFMA.RM R12, R60, R11.reuse, 12582913 ;  /* 0x4b4000013c0c7423 */ /* 0x080fe4000000400b */
[----:B------:R-:W-:Y:S01]  /*2090*/  MUFU.EX2 R38, R15 ;  /* 0x0000000f00267308 */ /* 0x000fe20000000800 */
[----:B------:R-:W-:Y:S01]  /*20a0*/  FFMA.RM R11, R62, R11, 12582913 ;  /* 0x4b4000013e0b7423 */ /* 0x000fe2000000400b */
[----:B------:R-:W-:-:S04]  /*20b0*/  FADD R60, R12, -12583039 ;  /* 0xcb40007f0c3c7421 */ /* 0x000fc80000000000 */
[C---:B------:R-:W-:Y:S02]  /*20c0*/  FFMA R60, R13.reuse, 1.4426950216293334961, -R60 ;  /* 0x3fb8aa3b0d3c7823 */ /* 0x040fe4000000083c */
[----:B------:R-:W0:Y:S02]  /*20d0*/  MUFU.EX2 R62, R35 ;  /* 0x00000023003e7308 */ /* 0x000e240000000800 */
[----:B------:R-:W-:Y:S01]  /*20e0*/  FFMA R41, R13, 1.925963033500011079e-08, R60 ;  /* 0x32a570600d297823 */ /* 0x000fe2000000003c */
[C---:B------:R-:W-:Y:S01]  /*20f0*/  FADD R60, R11.reuse, -12583039 ;  /* 0xcb40007f0b3c7421 */ /* 0x040fe20000000000 */
[----:B------:R-:W-:-:S03]  /*2100*/  SHF.L.U32 R11, R11, 0x17, RZ ;  /* 0x000000170b0b7819 */ /* 0x000fc600000006ff */
[----:B------:R-:W-:-:S04]  /*2110*/  FFMA R60, R29, 1.4426950216293334961, -R60 ;  /* 0x3fb8aa3b1d3c7823 */ /* 0x000fc8000000083c */
[----:B------:R-:W-:Y:S01]  /*2120*/  FFMA R13, R29, 1.925963033500011079e-08, R60 ;  /* 0x32a570601d0d7823 */ /* 0x000fe2000000003c */
[----:B------:R-:W-:-:S03]  /*2130*/  FADD R29, RZ, R16 ;  /* 0x00000010ff1d7221 */ /* 0x000fc60000000000 */
[----:B------:R-:W-:Y:S01]  /*2140*/  MUFU.EX2 R40, R13 ;  /* 0x0000000d00287308 */ /* 0x000fe20000000800 */
        /* <DEDUP_REMOVED lines=17> */
[----:B0-----:R-:W-:-:S03]  /*2260*/  FMUL R29, R31, R62 ;  /* 0x0000003e1f1d7220 */ /* 0x001fc60000400000 */
[----:B------:R-:W-:-:S04]  /*2270*/  FADD R31, R14, R23 ;  /* 0x000000170e1f7221 */ /* 0x000fc80000000000 */
[----:B------:R-:W-:-:S04]  /*2280*/  FADD R14, R31, R24 ;  /* 0x000000181f0e7221 */ /* 0x000fc80000000000 */
[----:B------:R-:W-:-:S04]  /*2290*/  FADD R31, R14, R25 ;  /* 0x000000190e1f7221 */ /* 0x000fc80000000000 */
[----:B------:R-:W-:Y:S01]  /*22a0*/  FADD R14, R31, R26 ;  /* 0x0000001a1f0e7221 */ /* 0x000fe20000000000 */
[----:B------:R-:W-:Y:S01]  /*22b0*/  FMUL R31, R32, R39 ;  /* 0x00000027201f7220 */ /* 0x000fe20000400000 */
[----:B------:R-:W-:Y:S02]  /*22c0*/  SHF.L.U32 R32, R33, 0x17, RZ ;  /* 0x0000001721207819 */ /* 0x000fe400000006ff */
[----:B------:R-:W-:-:S03]  /*22d0*/  FADD R35, R14, R27 ;  /* 0x0000001b0e237221 */ /* 0x000fc60000000000 */
[----:B------:R-:W-:Y:S01]  /*22e0*/  FMUL R32, R32, R63 ;  /* 0x0000003f20207220 */ /* 0x000fe20000400000 */
[----:B------:R-:W-:Y:S01]  /*22f0*/  FADD R14, R35, R28 ;  /* 0x0000001c230e7221 */ /* 0x000fe20000000000 */
[----:B------:R-:W-:-:S03]  /*2300*/  SHF.L.U32 R35, R12, 0x17, RZ ;  /* 0x000000170c237819 */ /* 0x000fc600000006ff */
[----:B------:R-:W-:Y:S02]  /*2310*/  FADD R33, R14, R29 ;  /* 0x0000001d0e217221 */ /* 0x000fe40000000000 */
[----:B-1----:R-:W-:Y:S02]  /*2320*/  FMUL R35, R35, R60 ;  /* 0x0000003c23237220 */ /* 0x002fe40000400000 */
[----:B------:R-:W-:Y:S01]  /*2330*/  FADD R14, R33, R30 ;  /* 0x0000001e210e7221 */ /* 0x000fe20000000000 */
[----:B------:R-:W-:Y:S01]  /*2340*/  SHF.L.U32 R33, R34, 0x17, RZ ;  /* 0x0000001722217819 */ /* 0x000fe200000006ff */
[----:B------:R-:W-:Y:S02]  /*2350*/  FMUL R34, R11, R40 ;  /* 0x000000280b227220 */ /* 0x000fe40000400000 */
[----:B------:R-:W-:Y:S02]  /*2360*/  FADD R15, R14, R31 ;  /* 0x0000001f0e0f7221 */ /* 0x000fe40000000000 */
[----:B------:R-:W-:-:S02]  /*2370*/  FMUL R33, R33, R38 ;  /* 0x0000002621217220 */ /* 0x000fc40000400000 */
        /* <DEDUP_REMOVED lines=13> */
.L_x_5080:
[----:B-1----:R-:W-:Y:S01]  /*2450*/  FADD R61, R41, R14 ;  /* 0x0000000e293d7221 */ /* 0x002fe20000000000 */
[----:B------:R-:W-:Y:S03]  /*2460*/  BSSY.RECONVERGENT B3, `(.L_x_5008) ;  /* 0x000000d000037945 */ /* 0x000fe60003800200 */
[----:B------:R-:W1:Y:S08]  /*2470*/  MUFU.RCP R12, R61 ;  /* 0x0000003d000c7308 */ /* 0x000e700000001000 */
[----:B------:R-:W2:Y:S01]  /*2480*/  FCHK P1, R16, R61 ;  /* 0x0000003d10007302 */ /* 0x000ea20000020000 */
[----:B-1----:R-:W-:-:S04]  /*2490*/  FFMA R11, -R61, R12, 1 ;  /* 0x3f8000003d0b7423 */ /* 0x002fc8000000010c */
[----:B------:R-:W-:-:S04]  /*24a0*/  FFMA R11, R12, R11, R12 ;  /* 0x0000000b0c0b7223 */ /* 0x000fc8000000000c */
[----:B------:R-:W-:-:S04]  /*24b0*/  FFMA R12, R16, R11, RZ ;  /* 0x0000000b100c7223 */ /* 0x000fc800000000ff */
[----:B0-----:R-:W-:-:S04]  /*24c0*/  FFMA R41, -R61, R12, R16 ;  /* 0x0000000c3d297223 */ /* 0x001fc80000000110 */
[----:B------:R-:W-:Y:S01]  /*24d0*/  FFMA R41, R11, R41, R12 ;  /* 0x000000290b297223 */ /* 0x000fe2000000000c */
[----:B--2---:R-:W-:Y:S06]  /*24e0*/  @!P1 BRA `(.L_x_5009) ;  /* 0x0000000000109947 */ /* 0x004fec0003800000 */
[----:B------:R-:W-:Y:S02]  /*24f0*/  MOV R11, R61 ;  /* 0x0000003d000b7202 */ /* 0x000fe40000000f00 */
[----:B------:R-:W-:-:S07]  /*2500*/  MOV R12, 0x2520 ;  /* 0x00002520000c7802 */ /* 0x000fce0000000f00 */
[----:B------:R-:W-:Y:S05]  /*2510*/  CALL.REL.NOINC `($__internal_101_$__cuda_sm3x_div_rn_noftz_f32_slowpath) ;  /* 0x0000003c00187944 */ /* 0x000fea0003c00000 */
[----:B------:R-:W-:-:S07]  /*2520*/  MOV R41, R11 ;  /* 0x0000000b00297202 */ /* 0x000fce0000000f00 */
.L_x_5009:
[----:B------:R-:W-:Y:S05]  /*2530*/  BSYNC.RECONVERGENT B3 ;  /* 0x0000000000037941 */ /* 0x000fea0003800200 */
.L_x_5008:
        /* <DEDUP_REMOVED lines=12> */
[----:B------:R-:W-:Y:S05]  /*2600*/  CALL.REL.NOINC `($__internal_101_$__cuda_sm3x_div_rn_noftz_f32_slowpath) ;  /* 0x0000003800dc7944 */ /* 0x000fea0003c00000 */
[----:B------:R-:W-:-:S07]  /*2610*/  MOV R14, R11 ;  /* 0x0000000b000e7202 */ /* 0x000fce0000000f00 */
.L_x_5011:
[----:B------:R-:W-:Y:S05]  /*2620*/  BSYNC.RECONVERGENT B3 ;  /* 0x0000000000037941 */ /* 0x000fea0003800200 */
.L_x_5010:
        /* <DEDUP_REMOVED lines=14> */
.L_x_5013:
[----:B------:R-:W-:Y:S05]  /*2710*/  BSYNC.RECONVERGENT B3 ;  /* 0x0000000000037941 */ /* 0x000fea0003800200 */
.L_x_5012:
        /* <DEDUP_REMOVED lines=14> */
.L_x_5015:
[----:B------:R-:W-:Y:S05]  /*2800*/  BSYNC.RECONVERGENT B3 ;  /* 0x0000000000037941 */ /* 0x000fea0003800200 */
.L_x_5014:
        /* <DEDUP_REMOVED lines=14> */
.L_x_5017:
[----:B------:R-:W-:Y:S05]  /*28f0*/  BSYNC.RECONVERGENT B3 ;  /* 0x0000000000037941 */ /* 0x000fea0003800200 */
.L_x_5016:
        /* <DEDUP_REMOVED lines=14> */
.L_x_5019:
[----:B------:R-:W-:Y:S05]  /*29e0*/  BSYNC.RECONVERGENT B3 ;  /* 0x0000000000037941 */ /* 0x000fea0003800200 */
.L_x_5018:
        /* <DEDUP_REMOVED lines=14> */
.L_x_5021:
[----:B------:R-:W-:Y:S05]  /*2ad0*/  BSYNC.RECONVERGENT B3 ;  /* 0x0000000000037941 */ /* 0x000fea0003800200 */
.L_x_5020:
        /* <DEDUP_REMOVED lines=14> */
.L_x_5023:
[----:B------:R-:W-:Y:S05]  /*2bc0*/  BSYNC.RECONVERGENT B3 ;  /* 0x0000000000037941 */ /* 0x000fea0003800200 */
.L_x_5022:
        /* <DEDUP_REMOVED lines=14> */
.L_x_5025:
[----:B------:R-:W-:Y:S05]  /*2cb0*/  BSYNC.RECONVERGENT B3 ;  /* 0x0000000000037941 */ /* 0x000fea0003800200 */
.L_x_5024:
        /* <DEDUP_REMOVED lines=14> */
.L_x_5027:
[----:B------:R-:W-:Y:S05]  /*2da0*/  BSYNC.RECONVERGENT B3 ;  /* 0x0000000000037941 */ /* 0x000fea0003800200 */
.L_x_5026:
        /* <DEDUP_REMOVED lines=14> */
.L_x_5029:
[----:B------:R-:W-:Y:S05]  /*2e90*/  BSYNC.RECONVERGENT B3 ;  /* 0x0000000000037941 */ /* 0x000fea0003800200 */
.L_x_5028:
        /* <DEDUP_REMOVED lines=14> */
.L_x_5031:
[----:B------:R-:W-:Y:S05]  /*2f80*/  BSYNC.RECONVERGENT B3 ;  /* 0x0000000000037941 */ /* 0x000fea0003800200 */
.L_x_5030:
        /* <DEDUP_REMOVED lines=14> */
.L_x_5033:
[----:B------:R-:W-:Y:S05]  /*3070*/  BSYNC.RECONVERGENT B3 ;  /* 0x0000000000037941 */ /* 0x000fea0003800200 */
.L_x_5032:
        /* <DEDUP_REMOVED lines=14> */
.L_x_5035:
[----:B------:R-:W-:Y:S05]  /*3160*/  BSYNC.RECONVERGENT B3 ;  /* 0x0000000000037941 */ /* 0x000fea0003800200 */
.L_x_5034:
        /* <DEDUP_REMOVED lines=14> */
.L_x_5037:
[----:B------:R-:W-:Y:S05]  /*3250*/  BSYNC.RECONVERGENT B3 ;  /* 0x0000000000037941 */ /* 0x000fea0003800200 */
.L_x_5036:
        /* <DEDUP_REMOVED lines=14> */
.L_x_5039:
[----:B------:R-:W-:Y:S05]  /*3340*/  BSYNC.RECONVERGENT B3 ;  /* 0x0000000000037941 */ /* 0x000fea0003800200 */
.L_x_5038:
        /* <DEDUP_REMOVED lines=14> */
.L_x_5041:
[----:B------:R-:W-:Y:S05]  /*3430*/  BSYNC.RECONVERGENT B3 ;  /* 0x0000000000037941 */ /* 0x000fea0003800200 */
.L_x_5040:
        /* <DEDUP_REMOVED lines=14> */
.L_x_5043:
[----:B------:R-:W-:Y:S05]  /*3520*/  BSYNC.RECONVERGENT B3 ;  /* 0x0000000000037941 */ /* 0x000fea0003800200 */
.L_x_5042:
        /* <DEDUP_REMOVED lines=14> */
.L_x_5045:
[----:B------:R-:W-:Y:S05]  /*3610*/  BSYNC.RECONVERGENT B3 ;  /* 0x0000000000037941 */ /* 0x000fea0003800200 */
.L_x_5044:
        /* <DEDUP_REMOVED lines=14> */
.L_x_5047:
[----:B------:R-:W-:Y:S05]  /*3700*/  BSYNC.RECONVERGENT B3 ;  /* 0x0000000000037941 */ /* 0x000fea0003800200 */
.L_x_5046:
        /* <DEDUP_REMOVED lines=14> */
.L_x_5049:
[----:B------:R-:W-:Y:S05]  /*37f0*/  BSYNC.RECONVERGENT B3 ;  /* 0x0000000000037941 */ /* 0x000fea0003800200 */
.L_x_5048:
        /* <DEDUP_REMOVED lines=14> */
.L_x_5051:
[----:B------:R-:W-:Y:S05]  /*38e0*/  BSYNC.RECONVERGENT B3 ;  /* 0x0000000000037941 */ /* 0x000fea0003800200 */
.L_x_5050:
        /* <DEDUP_REMOVED lines=14> */
.L_x_5053:
[----:B------:R-:W-:Y:S05]  /*39d0*/  BSYNC.RECONVERGENT B3 ;  /* 0x0000000000037941 */ /* 0x000fea0003800200 */
.L_x_5052:
        /* <DEDUP_REMOVED lines=14> */
.L_x_5055:
[----:B------:R-:W-:Y:S05]  /*3ac0*/  BSYNC.RECONVERGENT B3 ;  /* 0x0000000000037941 */ /* 0x000fea0003800200 */
.L_x_5054:
        /* <DEDUP_REMOVED lines=14> */
.L_x_5057:
[----:B------:R-:W-:Y:S05]  /*3bb0*/  BSYNC.RECONVERGENT B3 ;  /* 0x0000000000037941 */ /* 0x000fea0003800200 */
.L_x_5056:
        /* <DEDUP_REMOVED lines=14> */
.L_x_5059:
[----:B------:R-:W-:Y:S05]  /*3ca0*/  BSYNC.RECONVERGENT B3 ;  /* 0x0000000000037941 */ /* 0x000fea0003800200 */
.L_x_5058:
        /* <DEDUP_REMOVED lines=14> */
.L_x_5061:
[----:B------:R-:W-:Y:S05]  /*3d90*/  BSYNC.RECONVERGENT B3 ;  /* 0x0000000000037941 */ /* 0x000fea0003800200 */
.L_x_5060:
        /* <DEDUP_REMOVED lines=14> */
.L_x_5063:
[----:B------:R-:W-:Y:S05]  /*3e80*/  BSYNC.RECONVERGENT B3 ;  /* 0x0000000000037941 */ /* 0x000fea0003800200 */
.L_x_5062:
        /* <DEDUP_REMOVED lines=14> */
.L_x_5065:
[----:B------:R-:W-:Y:S05]  /*3f70*/  BSYNC.RECONVERGENT B3 ;  /* 0x0000000000037941 */ /* 0x000fea0003800200 */
.L_x_5064:
        /* <DEDUP_REMOVED lines=13> */
.L_x_5067:
[----:B------:R-:W-:Y:S05]  /*4050*/  BSYNC.RECONVERGENT B3 ;  /* 0x0000000000037941 */ /* 0x000fea0003800200 */
.L_x_5066:
[----:B------:R-:W-:Y:S01]  /*4060*/  HFMA2 R3, -RZ, RZ, 0, 0 ;  /* 0x00000000ff037431 */ /* 0x000fe200000001ff */
[----:B------:R-:W-:Y:S01]  /*4070*/  MOV R2, R44 ;  /* 0x0000002c00027202 */ /* 0x000fe20000000f00 */
[----:B------:R-:W-:Y:S01]  /*4080*/  IMAD R4, R43, UR42, RZ ;  /* 0x0000002a2b047c24 */ /* 0x000fe2000f8e02ff */
[----:B------:R-:W-:Y:S02]  /*4090*/  ISETP.GE.U32.AND P2, PT, R48, UR44, PT ;  /* 0x0000002c30007c0c */ /* 0x000fe4000bf46070 */
[C---:B------:R-:W-:Y:S01]  /*40a0*/  @!P0 R2UR UR4, R36.reuse ;  /* 0x00000000240482ca */ /* 0x040fe200000e0000 */
[----:B------:R-:W-:Y:S01]  /*40b0*/  IMAD R5, R45, UR43, R4 ;  /* 0x0000002b2d057c24 */ /* 0x000fe2000f8e0204 */
[----:B------:R-:W-:Y:S02]  /*40c0*/  @!P0 R2UR UR5, R37 ;  /* 0x00000000250582ca */ /* 0x000fe400000e0000 */
[----:B------:R-:W-:Y:S01]  /*40d0*/  @!P0 R2UR UR6, R36 ;  /* 0x00000000240682ca */ /* 0x000fe200000e0000 */
[----:B------:R-:W-:Y:S01]  /*40e0*/  IMAD.WIDE.U32 R2, R45, UR42, R2 ;  /* 0x0000002a2d027c25 */ /* 0x000fe2000f8e0002 */
[----:B------:R-:W-:-:S02]  /*40f0*/  @!P0 R2UR UR7, R37 ;  /* 0x00000000250782ca */ /* 0x000fc400000e0000 */
[----:B------:R-:W-:Y:S02]  /*4100*/  ISETP.GE.AND.EX P2, PT, RZ, UR45, PT, P2 ;  /* 0x0000002dff007c0c */ /* 0x000fe4000bf46320 */
[----:B------:R-:W-:Y:S02]  /*4110*/  IADD3 R3, PT, PT, R3, R5, RZ ;  /* 0x0000000503037210 */ /* 0x000fe40007ffe0ff */
[C---:B------:R-:W-:Y:S02]  /*4120*/  LEA R4, P3, R2.reuse, UR40, 0x1 ;  /* 0x0000002802047c11 */ /* 0x040fe4000f8608ff */
[----:B------:R-:W-:Y:S02]  /*4130*/  @!P0 F2FP.F16.F32.PACK_AB R41, RZ, R41 ;  /* 0x00000029ff29823e */ /* 0x000fe400000000ff */
[----:B------:R-:W-:Y:S02]  /*4140*/  @!P0 F2FP.F16.F32.PACK_AB R14, RZ, R14 ;  /* 0x0000000eff0e823e */ /* 0x000fe400000000ff */
[----:B------:R-:W-:-:S02]  /*4150*/  LEA.HI.X R5, R2, UR41, R3, 0x1, P3 ;  /* 0x0000002902057c11 */ /* 0x000fc400098f0c03 */
[----:B------:R-:W-:Y:S02]  /*4160*/  ISETP.GE.U32.AND P1, PT, R59, UR44, PT ;  /* 0x0000002c3b007c0c */ /* 0x000fe4000bf26070 */
[----:B------:R-:W-:Y:S01]  /*4170*/  ISETP.GE.U32.AND P3, PT, R58, UR44, PT ;  /* 0x0000002c3a007c0c */ /* 0x000fe2000bf66070 */
[----:B------:R0:W-:Y:S01]  /*4180*/  @!P0 STG.E.U16 desc[UR4][R4.64], R41 ;  /* 0x0000002904008986 */ /* 0x0001e2000c101504 */
[----:B------:R-:W-:Y:S02]  /*4190*/  ISETP.GE.AND.EX P1, PT, RZ, UR45, PT, P1 ;  /* 0x0000002dff007c0c */ /* 0x000fe4000bf26310 */
[C---:B------:R-:W-:Y:S01]  /*41a0*/  @!P2 R2UR UR4, R36.reuse ;  /* 0x000000002404a2ca */ /* 0x040fe200000e0000 */
[----:B------:R0:W-:Y:S01]  /*41b0*/  @!P0 STG.E.U16 desc[UR6][R4.64+0x2], R14 ;  /* 0x0000020e04008986 */ /* 0x0001e2000c101506 */
[----:B------:R-:W-:Y:S02]  /*41c0*/  @!P2 R2UR UR5, R37 ;  /* 0x000000002505a2ca */ /* 0x000fe400000e0000 */
        /* <DEDUP_REMOVED lines=75> */
[C---:B------:R-:W-:Y:S01]  /*4680*/  @!P1 R2UR UR10, R36.reuse ;  /* 0x00000000240a92ca */ /* 0x040fe200000e0000 */
[----:B------:R0:W-:Y:S01]  /*4690*/  @!P3 STG.E.U16 desc[UR6][R4.64+0x402], R22 ;  /* 0x000402160400b986 */ /* 0x0001e2000c101506 */
[----:B------:R-:W-:Y:S02]  /*46a0*/  @!P1 R2UR UR11, R37 ;  /* 0x00000000250b92ca */ /* 0x000fe400000e0000 */
        /* <DEDUP_REMOVED lines=61> */
.L_x_5006:
[----:B------:R-:W-:Y:S05]  /*4a80*/  EXIT ;  /* 0x000000000000794d */ /* 0x000fea0003800000 */
.L_x_5007:
[----:B------:R-:W-:Y:S01]  /*4a90*/  BSSY B1, `(.L_x_5069) ;  /* 0x0000007000017945 */ /* 0x000fe20003800000 */
[----:B------:R-:W-:Y:S02]  /*4aa0*/  MOV R12, 0x10 ;  /* 0x00000010000c7802 */ /* 0x000fe40000000f00 */
[----:B------:R-:W-:Y:S02]  /*4ab0*/  MOV R11, 0x1f ;  /* 0x0000001f000b7802 */ /* 0x000fe40000000f00 */
[----:B------:R-:W-:-:S07]  /*4ac0*/  MOV R15, 0xffffffff ;  /* 0xffffffff000f7802 */ /* 0x000fce0000000f00 */
[----:B------:R-:W-:Y:S05]  /*4ad0*/  WARPSYNC.COLLECTIVE R15, `(.L_x_5070) ;  /* 0x000000000f087348 */ /* 0x000fea0003c00000 */
[----:B------:R0:W1:Y:S02]  /*4ae0*/  SHFL.BFLY P6, R14, R13, R12, R11 ;  /* 0x0c00000c0d0e7389 */ /* 0x00006400000c000b */
[----:B01----:R-:W-:Y:S05]  /*4af0*/  ENDCOLLECTIVE ;  /* 0x000000000000791b */ /* 0x003fea0003800000 */
.L_x_5070:
[----:B------:R-:W-:Y:S05]  /*4b00*/  BSYNC B1 ;  /* 0x0000000000017941 */ /* 0x000fea0003800000 */
.L_x_5069:
        /* <DEDUP_REMOVED lines=9> */
.L_x_5071:
[----:B------:R-:W-:Y:S01]  /*4ba0*/  HFMA2 R12, -RZ, RZ, 0, 2.384185791015625e-07 ;  /* 0x00000004ff0c7431 */ /* 0x000fe200000001ff */
[----:B------:R-:W-:-:S04]  /*4bb0*/  FMNMX R0, R13, R14, !PT ;  /* 0x0000000e0d007209 */ /* 0x000fc80007800000 */
[----:B------:R-:W-:-:S07]  /*4bc0*/  MOV R13, R0 ;  /* 0x00000000000d7202 */ /* 0x000fce0000000f00 */
[----:B------:R-:W-:Y:S05]  /*4bd0*/  WARPSYNC.COLLECTIVE R15, `(.L_x_5072) ;  /* 0x000000000f087348 */ /* 0x000fea0003c00000 */
[----:B------:R0:W1:Y:S02]  /*4be0*/  SHFL.BFLY P6, R14, R13, R12, R11 ;  /* 0x0c00000c0d0e7389 */ /* 0x00006400000c000b */
[----:B01----:R-:W-:Y:S05]  /*4bf0*/  ENDCOLLECTIVE ;  /* 0x000000000000791b */ /* 0x003fea0003800000 */
.L_x_5072:
[----:B------:R-:W-:Y:S01]  /*4c00*/  HFMA2 R12, -RZ, RZ, 0, 1.1920928955078125e-07 ;  /* 0x00000002ff0c7431 */ /* 0x000fe200000001ff */
[----:B------:R-:W-:-:S04]  /*4c10*/  FMNMX R2, R0, R14, !PT ;  /* 0x0000000e00027209 */ /* 0x000fc80007800000 */
[----:B------:R-:W-:-:S07]  /*4c20*/  MOV R13, R2 ;  /* 0x00000002000d7202 */ /* 0x000fce0000000f00 */
[----:B------:R-:W-:Y:S05]  /*4c30*/  WARPSYNC.COLLECTIVE R15, `(.L_x_5073) ;  /* 0x000000000f087348 */ /* 0x000fea0003c00000 */
[----:B------:R0:W1:Y:S02]  /*4c40*/  SHFL.BFLY P6, R14, R13, R12, R11 ;  /* 0x0c00000c0d0e7389 */ /* 0x00006400000c000b */
[----:B01----:R-:W-:Y:S05]  /*4c50*/  ENDCOLLECTIVE ;  /* 0x000000000000791b */ /* 0x003fea0003800000 */
.L_x_5073:
[----:B------:R-:W-:Y:S01]  /*4c60*/  HFMA2 R12, -RZ, RZ, 0, 5.9604644775390625e-08 ;  /* 0x00000001ff0c7431 */ /* 0x000fe200000001ff */
[----:B------:R-:W-:-:S04]  /*4c70*/  FMNMX R3, R2, R14, !PT ;  /* 0x0000000e02037209 */ /* 0x000fc80007800000 */
[----:B------:R-:W-:-:S07]  /*4c80*/  MOV R13, R3 ;  /* 0x00000003000d7202 */ /* 0x000fce0000000f00 */
[----:B------:R-:W-:Y:S05]  /*4c90*/  WARPSYNC.COLLECTIVE R15, `(.L_x_5074) ;  /* 0x000000000f087348 */ /* 0x000fea0003c00000 */
[----:B------:R0:W1:Y:S02]  /*4ca0*/  SHFL.BFLY P6, R14, R13, R12, R11 ;  /* 0x0c00000c0d0e7389 */ /* 0x00006400000c000b */
[----:B01----:R-:W-:Y:S05]  /*4cb0*/  ENDCOLLECTIVE ;  /* 0x000000000000791b */ /* 0x003fea0003800000 */
.L_x_5074:
[----:B------:R-:W-:-:S05]  /*4cc0*/  FMNMX R14, R3, R14, !PT ;  /* 0x0000000e030e7209 */ /* 0x000fca0007800000 */
        /* <DEDUP_REMOVED lines=12> */
[C---:B------:R-:W-:Y:S01]  /*4d90*/  FADD R19, R17.reuse, -12583039 ;  /* 0xcb40007f11137421 */ /* 0x040fe20000000000 */
[----:B------:R-:W-:Y:S01]  /*4da0*/  SHF.L.U32 R16, R17, 0x17, RZ ;  /* 0x0000001711107819 */ /* 0x000fe200000006ff */
[-C--:B------:R-:W-:Y:S01]  /*4db0*/  FFMA.SAT R17, R5, R63.reuse, 0.5 ;  /* 0x3f00000005117423 */ /* 0x080fe2000000203f */
[----:B------:R-:W-:Y:S01]  /*4dc0*/  FADD R9, -R14, R9 ;  /* 0x000000090e097221 */ /* 0x000fe20000000100 */
[----:B------:R-:W-:Y:S01]  /*4dd0*/  FFMA R19, R4, 1.4426950216293334961, -R19 ;  /* 0x3fb8aa3b04137823 */ /* 0x000fe20000000813 */
[C---:B------:R-:W-:Y:S01]  /*4de0*/  FADD R39, -R14.reuse, R39 ;  /* 0x000000270e277221 */ /* 0x040fe20000000100 */
[----:B------:R-:W-:Y:S01]  /*4df0*/  FFMA.RM R17, R17, R64, 12582913 ;  /* 0x4b40000111117423 */ /* 0x000fe20000004040 */
[----:B------:R-:W-:Y:S01]  /*4e00*/  FADD R32, -R14, R32 ;  /* 0x000000200e207221 */ /* 0x000fe20000000100 */
[----:B------:R-:W-:Y:S01]  /*4e10*/  FFMA R19, R4, 1.925963033500011079e-08, R19 ;  /* 0x32a5706004137823 */ /* 0x000fe20000000013 */
[C---:B------:R-:W-:Y:S01]  /*4e20*/  FADD R35, -R14.reuse, R35 ;  /* 0x000000230e237221 */ /* 0x040fe20000000100 */
[----:B------:R-:W-:Y:S01]  /*4e30*/  FADD R4, R17, -12583039 ;  /* 0xcb40007f11047421 */ /* 0x000fe20000000000 */
[C---:B------:R-:W-:Y:S01]  /*4e40*/  FADD R30, -R14.reuse, R30 ;  /* 0x0000001e0e1e7221 */ /* 0x040fe20000000100 */
        /* <DEDUP_REMOVED lines=17> */
[----:B------:R-:W-:Y:S01]  /*4f60*/  FADD R14, -R14, R6 ;  /* 0x000000060e0e7221 */ /* 0x000fe20000000100 */
[----:B------:R-:W-:Y:S01]  /*4f70*/  SHF.L.U32 R6, R17, 0x17, RZ ;  /* 0x0000001711067819 */ /* 0x000fe200000006ff */
[----:B------:R-:W1:Y:S01]  /*4f80*/  MUFU.EX2 R19, R19 ;  /* 0x0000001300137308 */ /* 0x000e620000000800 */
[-C--:B------:R-:W-:Y:S01]  /*4f90*/  FFMA.SAT R23, R31, R63.reuse, 0.5 ;  /* 0x3f0000001f177423 */ /* 0x080fe2000000203f */
[----:B------:R-:W-:-:S03]  /*4fa0*/  FFMA.SAT R25, R27, R63, 0.5 ;  /* 0x3f0000001b197423 */ /* 0x000fc6000000203f */
[-C--:B------:R-:W-:Y:S01]  /*4fb0*/  FFMA.RM R23, R23, R64.reuse, 12582913 ;  /* 0x4b40000117177423 */ /* 0x080fe20000004040 */
[----:B------:R-:W-:Y:S01]  /*4fc0*/  FFMA.RM R25, R25, R64, 12582913 ;  /* 0x4b40000119197423 */ /* 0x000fe20000004040 */
[----:B0-----:R-:W-:Y:S01]  /*4fd0*/  FMUL R6, R6, R5 ;  /* 0x0000000506067220 */ /* 0x001fe20000400000 */
[----:B------:R-:W-:-:S04]  /*4fe0*/  FFMA.SAT R5, R0, R63, 0.5 ;  /* 0x3f00000000057423 */ /* 0x000fc8000000203f */
[----:B------:R-:W-:-:S04]  /*4ff0*/  FFMA.RM R5, R5, R64, 12582913 ;  /* 0x4b40000105057423 */ /* 0x000fc80000004040 */
[C---:B------:R-:W-:Y:S01]  /*5000*/  FADD R17, R5.reuse, -12583039 ;  /* 0xcb40007f05117421 */ /* 0x040fe20000000000 */
[----:B------:R-:W-:Y:S01]  /*5010*/  SHF.L.U32 R5, R5, 0x17, RZ ;  /* 0x0000001705057819 */ /* 0x000fe200000006ff */
[----:B-1----:R-:W-:Y:S01]  /*5020*/  FMUL R16, R16, R19 ;  /* 0x0000001310107220 */ /* 0x002fe20000400000 */
[----:B------:R-:W-:Y:S01]  /*5030*/  FFMA.SAT R19, R2, R63, 0.5 ;  /* 0x3f00000002137423 */ /* 0x000fe2000000203f */
[----:B------:R-:W-:-:S03]  /*5040*/  FFMA R17, R0, 1.4426950216293334961, -R17 ;  /* 0x3fb8aa3b00117823 */ /* 0x000fc60000000811 */
[----:B------:R-:W-:Y:S01]  /*5050*/  FFMA.RM R19, R19, R64, 12582913 ;  /* 0x4b40000113137423 */ /* 0x000fe20000004040 */
[----:B------:R-:W-:-:S03]  /*5060*/  FFMA R17, R0, 1.925963033500011079e-08, R17 ;  /* 0x32a5706000117823 */ /* 0x000fc60000000011 */
[C---:B------:R-:W-:Y:S01]  /*5070*/  FADD R21, R19.reuse, -12583039 ;  /* 0xcb40007f13157421 */ /* 0x040fe20000000000 */
[----:B------:R0:W1:Y:S01]  /*5080*/  MUFU.EX2 R0, R17 ;  /* 0x0000001100007308 */ /* 0x0000620000000800 */
[----:B------:R-:W-:Y:S02]  /*5090*/  SHF.L.U32 R4, R19, 0x17, RZ ;  /* 0x0000001713047819 */ /* 0x000fe400000006ff */
[----:B------:R-:W-:-:S04]  /*50a0*/  FFMA R21, R2, 1.4426950216293334961, -R21 ;  /* 0x3fb8aa3b02157823 */ /* 0x000fc80000000815 */
[----:B------:R-:W-:Y:S01]  /*50b0*/  FFMA R21, R2, 1.925963033500011079e-08, R21 ;  /* 0x32a5706002157823 */ /* 0x000fe20000000015 */
[----:B0-----:R-:W-:-:S04]  /*50c0*/  FFMA.SAT R17, R3, R63, 0.5 ;  /* 0x3f00000003117423 */ /* 0x001fc8000000203f */
[----:B------:R-:W-:Y:S01]  /*50d0*/  FFMA.RM R17, R17, R64, 12582913 ;  /* 0x4b40000111117423 */ /* 0x000fe20000004040 */
[----:B------:R-:W0:Y:S01]  /*50e0*/  MUFU.EX2 R21, R21 ;  /* 0x0000001500157308 */ /* 0x000e220000000800 */
[----:B-1----:R-:W-:Y:S02]  /*50f0*/  FMUL R5, R5, R0 ;  /* 0x0000000005057220 */ /* 0x002fe40000400000 */
[----:B------:R-:W-:-:S04]  /*5100*/  FADD R0, R17, -12583039 ;  /* 0xcb40007f11007421 */ /* 0x000fc80000000000 */
[----:B------:R-:W-:-:S04]  /*5110*/  FFMA R0, R3, 1.4426950216293334961, -R0 ;  /* 0x3fb8aa3b03007823 */ /* 0x000fc80000000800 */
[----:B------:R-:W-:Y:S01]  /*5120*/  FFMA R0, R3, 1.925963033500011079e-08, R0 ;  /* 0x32a5706003007823 */ /* 0x000fe20000000000 */
[----:B------:R-:W-:Y:S01]  /*5130*/  SHF.L.U32 R3, R17, 0x17, RZ ;  /* 0x0000001711037819 */ /* 0x000fe200000006ff */
[----:B------:R-:W-:Y:S01]  /*5140*/  FFMA.SAT R17, R7, R63, 0.5 ;  /* 0x3f00000007117423 */ /* 0x000fe2000000203f */
[----:B0-----:R-:W-:-:S03]  /*5150*/  FMUL R4, R4, R21 ;  /* 0x0000001504047220 */ /* 0x001fc60000400000 */
[-C--:B------:R-:W-:Y:S01]  /*5160*/  FFMA.RM R17, R17, R64.reuse, 12582913 ;  /* 0x4b40000111117423 */ /* 0x080fe20000004040 */
[----:B------:R-:W0:Y:S01]  /*5170*/  MUFU.EX2 R0, R0 ;  /* 0x0000000000007308 */ /* 0x000e220000000800 */
[----:B------:R-:W-:Y:S02]  /*5180*/  FFMA.SAT R21, R33, R63, 0.5 ;  /* 0x3f00000021157423 */ /* 0x000fe4000000203f */
[----:B------:R-:W-:Y:S02]  /*5190*/  FADD R2, R17, -12583039 ;  /* 0xcb40007f11027421 */ /* 0x000fe40000000000 */
[----:B------:R-:W-:Y:S02]  /*51a0*/  FFMA.RM R21, R21, R64, 12582913 ;  /* 0x4b40000115157423 */ /* 0x000fe40000004040 */
        /* <DEDUP_REMOVED lines=44> */
[C---:B------:R-:W-:Y:S02]  /*5470*/  FFMA R19, R30.reuse, 1.4426950216293334961, -R19 ;  /* 0x3fb8aa3b1e137823 */ /* 0x040fe40000000813 */
[C---:B------:R-:W-:Y:S01]  /*5480*/  FADD R18, R7.reuse, -12583039 ;  /* 0xcb40007f07127421 */ /* 0x040fe20000000000 */
[----:B------:R-:W-:Y:S01]  /*5490*/  SHF.L.U32 R7, R7, 0x17, RZ ;  /* 0x0000001707077819 */ /* 0x000fe200000006ff */
[----:B------:R-:W-:-:S02]  /*54a0*/  FFMA R19, R30, 1.925963033500011079e-08, R19 ;  /* 0x32a570601e137823 */ /* 0x000fc40000000013 */
[C---:B------:R-:W-:Y:S02]  /*54b0*/  FFMA R18, R35.reuse, 1.4426950216293334961, -R18 ;  /* 0x3fb8aa3b23127823 */ /* 0x040fe40000000812 */
[----:B------:R0:W1:Y:S02]  /*54c0*/  MUFU.EX2 R20, R19 ;  /* 0x0000001300147308 */ /* 0x0000640000000800 */
[----:B------:R-:W-:-:S06]  /*54d0*/  FFMA R18, R35, 1.925963033500011079e-08, R18 ;  /* 0x32a5706023127823 */ /* 0x000fcc0000000012 */
[----:B------:R-:W2:Y:S01]  /*54e0*/  MUFU.EX2 R18, R18 ;  /* 0x0000001200127308 */ /* 0x000ea20000000800 */
[----:B0-----:R-:W-:-:S04]  /*54f0*/  FFMA.SAT R19, R28, R63, 0.5 ;  /* 0x3f0000001c137423 */ /* 0x001fc8000000203f */
[----:B------:R-:W-:Y:S01]  /*5500*/  FFMA.RM R19, R19, R64, 12582913 ;  /* 0x4b40000113137423 */ /* 0x000fe20000004040 */
[----:B-1----:R-:W-:Y:S01]  /*5510*/  FMUL R17, R17, R20 ;  /* 0x0000001411117220 */ /* 0x002fe20000400000 */
        /* <DEDUP_REMOVED lines=31> */
[----:B------:R-:W-:Y:S01]  /*5710*/  SHF.L.U32 R23, R23, 0x17, RZ ;  /* 0x0000001717177819 */ /* 0x000fe200000006ff */
[----:B------:R-:W-:Y:S02]  /*5720*/  FFMA R24, R11, 1.4426950216293334961, -R24 ;  /* 0x3fb8aa3b0b187823 */ /* 0x000fe40000000818 */
[----:B------:R-:W-:Y:S02]  /*5730*/  FFMA R22, R27, 1.4426950216293334961, -R22 ;  /* 0x3fb8aa3b1b167823 */ /* 0x000fe40000000816 */
[----:B------:R-:W-:Y:S02]  /*5740*/  FFMA R11, R11, 1.925963033500011079e-08, R24 ;  /* 0x32a570600b0b7823 */ /* 0x000fe40000000018 */
[----:B------:R-:W-:Y:S01]  /*5750*/  FFMA R27, R27, 1.925963033500011079e-08, R22 ;  /* 0x32a570601b1b7823 */ /* 0x000fe20000000016 */
[----:B------:R-:W-:Y:S01]  /*5760*/  SHF.L.U32 R22, R25, 0x17, RZ ;  /* 0x0000001719167819 */ /* 0x000fe200000006ff */
[----:B------:R0:W1:Y:S01]  /*5770*/  MUFU.EX2 R24, R11 ;  /* 0x0000000b00187308 */ /* 0x0000620000000800 */
[----:B------:R-:W-:-:S04]  /*5780*/  FFMA.SAT R25, R29, R63, 0.5 ;  /* 0x3f0000001d197423 */ /* 0x000fc8000000203f */
[----:B------:R-:W-:-:S03]  /*5790*/  FFMA.RM R25, R25, R64, 12582913 ;  /* 0x4b40000119197423 */ /* 0x000fc60000004040 */
[----:B------:R-:W2:Y:S01]  /*57a0*/  MUFU.EX2 R27, R27 ;  /* 0x0000001b001b7308 */ /* 0x000ea20000000800 */
[----:B0-----:R-:W-:-:S04]  /*57b0*/  FFMA.SAT R11, R12, R63, 0.5 ;  /* 0x3f0000000c0b7423 */ /* 0x001fc8000000203f */
[----:B------:R-:W-:Y:S01]  /*57c0*/  FFMA.RM R11, R11, R64, 12582913 ;  /* 0x4b4000010b0b7423 */ /* 0x000fe20000004040 */
[----:B-1----:R-:W-:Y:S01]  /*57d0*/  FMUL R23, R23, R24 ;  /* 0x0000001817177220 */ /* 0x002fe20000400000 */
[----:B------:R-:W-:-:S04]  /*57e0*/  FADD R24, R25, -12583039 ;  /* 0xcb40007f19187421 */ /* 0x000fc80000000000 */
[----:B------:R-:W-:Y:S01]  /*57f0*/  FFMA R24, R29, 1.4426950216293334961, -R24 ;  /* 0x3fb8aa3b1d187823 */ /* 0x000fe20000000818 */
[----:B--2---:R-:W-:-:S03]  /*5800*/  FMUL R22, R22, R27 ;  /* 0x0000001b16167220 */ /* 0x004fc60000400000 */
[----:B------:R-:W-:Y:S01]  /*5810*/  FFMA R29, R29, 1.925963033500011079e-08, R24 ;  /* 0x32a570601d1d7823 */ /* 0x000fe20000000018 */
[----:B------:R-:W-:Y:S01]  /*5820*/  SHF.L.U32 R24, R25, 0x17, RZ ;  /* 0x0000001719187819 */ /* 0x000fe200000006ff */
        /* <DEDUP_REMOVED lines=124> */
.L_x_5075:
[----:B------:R-:W-:Y:S02]  /*5ff0*/  HFMA2 R12, -RZ, RZ, 0, 4.76837158203125e-07 ;  /* 0x00000008ff0c7431 */ /* 0x000fe400000001ff */
[----:B------:R-:W-:-:S05]  /*6000*/  FADD R38, R13, R14 ;  /* 0x0000000e0d267221 */ /* 0x000fca0000000000 */
[----:B------:R-:W-:-:S07]  /*6010*/  MOV R13, R38 ;  /* 0x00000026000d7202 */ /* 0x000fce0000000f00 */
[----:B------:R-:W-:Y:S05]  /*6020*/  WARPSYNC.COLLECTIVE R15, `(.L_x_5076) ;  /* 0x000000000f087348 */ /* 0x000fea0003c00000 */
[----:B------:R0:W1:Y:S02]  /*6030*/  SHFL.BFLY P6, R14, R13, R12, R11 ;  /* 0x0c00000c0d0e7389 */ /* 0x00006400000c000b */
[----:B01----:R-:W-:Y:S05]  /*6040*/  ENDCOLLECTIVE ;  /* 0x000000000000791b */ /* 0x003fea0003800000 */
.L_x_5076:
[----:B------:R-:W-:Y:S02]  /*6050*/  HFMA2 R12, -RZ, RZ, 0, 2.384185791015625e-07 ;  /* 0x00000004ff0c7431 */ /* 0x000fe400000001ff */
[----:B------:R-:W-:-:S05]  /*6060*/  FADD R39, R38, R14 ;  /* 0x0000000e26277221 */ /* 0x000fca0000000000 */
[----:B------:R-:W-:-:S07]  /*6070*/  MOV R13, R39 ;  /* 0x00000027000d7202 */ /* 0x000fce0000000f00 */
[----:B------:R-:W-:Y:S05]  /*6080*/  WARPSYNC.COLLECTIVE R15, `(.L_x_5077) ;  /* 0x000000000f087348 */ /* 0x000fea0003c00000 */
[----:B------:R0:W1:Y:S02]  /*6090*/  SHFL.BFLY P6, R14, R13, R12, R11 ;  /* 0x0c00000c0d0e7389 */ /* 0x00006400000c000b */
[----:B01----:R-:W-:Y:S05]  /*60a0*/  ENDCOLLECTIVE ;  /* 0x000000000000791b */ /* 0x003fea0003800000 */
.L_x_5077:
[----:B------:R-:W-:Y:S02]  /*60b0*/  HFMA2 R12, -RZ, RZ, 0, 1.1920928955078125e-07 ;  /* 0x00000002ff0c7431 */ /* 0x000fe400000001ff */
[----:B------:R-:W-:-:S05]  /*60c0*/  FADD R40, R39, R14 ;  /* 0x0000000e27287221 */ /* 0x000fca0000000000 */
[----:B------:R-:W-:-:S07]  /*60d0*/  MOV R13, R40 ;  /* 0x00000028000d7202 */ /* 0x000fce0000000f00 */
[----:B------:R-:W-:Y:S05]  /*60e0*/  WARPSYNC.COLLECTIVE R15, `(.L_x_5078) ;  /* 0x000000000f087348 */ /* 0x000fea0003c00000 */
[----:B------:R0:W1:Y:S02]  /*60f0*/  SHFL.BFLY P6, R14, R13, R12, R11 ;  /* 0x0c00000c0d0e7389 */ /* 0x00006400000c000b */
[----:B01----:R-:W-:Y:S05]  /*6100*/  ENDCOLLECTIVE ;  /* 0x000000000000791b */ /* 0x003fea0003800000 */
.L_x_5078:
[----:B------:R-:W-:Y:S02]  /*6110*/  HFMA2 R12, -RZ, RZ, 0, 5.9604644775390625e-08 ;  /* 0x00000001ff0c7431 */ /* 0x000fe400000001ff */
[----:B------:R-:W-:-:S05]  /*6120*/  FADD R41, R40, R14 ;  /* 0x0000000e28297221 */ /* 0x000fca0000000000 */
[----:B------:R-:W-:-:S07]  /*6130*/  MOV R13, R41 ;  /* 0x00000029000d7202 */ /* 0x000fce0000000f00 */
[----:B------:R-:W-:Y:S05]  /*6140*/  WARPSYNC.COLLECTIVE R15, `(.L_x_5079) ;  /* 0x000000000f087348 */ /* 0x000fea0003c00000 */
[----:B------:R0:W1:Y:S02]  /*6150*/  SHFL.BFLY P6, R14, R13, R12, R11 ;  /* 0x0c00000c0d0e7389 */ /* 0x00006400000c000b */
[----:B01----:R-:W-:Y:S05]  /*6160*/  ENDCOLLECTIVE ;  /* 0x000000000000791b */ /* 0x003fea0003800000 */
.L_x_5079:
[----:B------:R-:W-:Y:S05]  /*6170*/  BRA `(.L_x_5080) ;  /* 0xffffffc000b47947 */ /* 0x000fea000383ffff */
        .weak           $__internal_101_$__cuda_sm3x_div_rn_noftz_f32_slowpath
        .type           $__internal_101_$__cuda_sm3x_div_rn_noftz_f32_slowpath,@function
        .size           $__internal_101_$__cuda_sm3x_div_rn_noftz_f32_slowpath,(.L_x_15418 - $__internal_101_$__cuda_sm3x_div_rn_noftz_f32_slowpath)
$__internal_101_$__cuda_sm3x_div_rn_noftz_f32_slowpath:
        /* <DEDUP_REMOVED lines=35> */
.L_x_5082:
        /* <DEDUP_REMOVED lines=51> */
.L_x_5089:
[----:B------:R-:W-:-:S04]  /*66e0*/  LOP3.LUT R11, R11, 0x80000000, RZ, 0xc0, !PT ;  /* 0x800000000b0b7812 */ /* 0x000fc800078ec0ff */
[----:B------:R-:W-:Y:S01]  /*66f0*/  LOP3.LUT R11, R11, 0x7f800000, RZ, 0xfc, !PT ;  /* 0x7f8000000b0b7812 */ /* 0x000fe200078efcff */
[----:B------:R-:W-:Y:S06]  /*6700*/  BRA `(.L_x_5090) ;  /* 0x0000000000047947 */ /* 0x000fec0003800000 */
.L_x_5088:
[----:B------:R-:W-:-:S07]  /*6710*/  LEA R11, R60, R11, 0x17 ;  /* 0x0000000b3c0b7211 */ /* 0x000fce00078eb8ff */
.L_x_5090:
[----:B------:R-:W-:Y:S05]  /*6720*/  BSYNC.RECONVERGENT B2 ;  /* 0x0000000000027941 */ /* 0x000fea0003800200 */
.L_x_5087:
[----:B------:R-:W-:Y:S05]  /*6730*/  BRA `(.L_x_5091) ;  /* 0x0000000000207947 */ /* 0x000fea0003800000 */
.L_x_5086:
[----:B------:R-:W-:-:S04]  /*6740*/  LOP3.LUT R11, R11, 0x80000000, R62, 0x48, !PT ;  /* 0x800000000b0b7812 */ /* 0x000fc800078e483e */
[----:B------:R-:W-:Y:S01]  /*6750*/  LOP3.LUT R11, R11, 0x7f800000, RZ, 0xfc, !PT ;  /* 0x7f8000000b0b7812 */ /* 0x000fe200078efcff */
[----:B------:R-:W-:Y:S06]  /*6760*/  BRA `(.L_x_5091) ;  /* 0x0000000000147947 */ /* 0x000fec0003800000 */
.L_x_5085:
[----:B------:R-:W-:Y:S01]  /*6770*/  LOP3.LUT R11, R11, 0x80000000, R62, 0x48, !PT ;  /* 0x800000000b0b7812 */ /* 0x000fe200078e483e */
[----:B------:R-:W-:Y:S06]  /*6780*/  BRA `(.L_x_5091) ;  /* 0x00000000000c7947 */ /* 0x000fec0003800000 */
.L_x_5084:
[----:B------:R-:W0:Y:S01]  /*6790*/  MUFU.RSQ R11, -QNAN ;  /* 0xffc00000000b7908 */ /* 0x000e220000001400 */
[----:B------:R-:W-:Y:S05]  /*67a0*/  BRA `(.L_x_5091) ;  /* 0x0000000000047947 */ /* 0x000fea0003800000 */
.L_x_5083:
[----:B------:R-:W-:-:S07]  /*67b0*/  FADD.FTZ R11, R16, R11 ;  /* 0x0000000b100b7221 */ /* 0x000fce0000010000 */
.L_x_5091:
[----:B------:R-:W-:Y:S05]  /*67c0*/  BSYNC.RECONVERGENT B1 ;  /* 0x0000000000017941 */ /* 0x000fea0003800200 */
.L_x_5081:
[----:B------:R-:W-:-:S04]  /*67d0*/  HFMA2 R13, -RZ, RZ, 0, 0 ;  /* 0x00000000ff0d7431 */ /* 0x000fc800000001ff */
[----:B0-----:R-:W-:Y:S05]  /*67e0*/  RET.REL.NODEC R12 `(_ZN7oneflow4cuda7softmax15SoftmaxWarpImplI10SimpleLoadI6__halffE11SimpleStoreIS4_fEfLi2ELi30ELi32ELi1ELb1ELNS1_9AlgorithmE0EEEvT_T0_ll) ;  /* 0xffffff980c047950 */ /* 0x001fea0003c3ffff */
.L_x_5092:
        /* <DEDUP_REMOVED lines=9> */
.L_x_15418:


//--------------------- .text._ZN7oneflow4cuda7softmax15SoftmaxWarpImplI10SimpleLoadI6__halffE11SimpleStoreIS4_fEfLi2ELi30ELi32ELi1ELb0ELNS1_9AlgorithmE0EEEvT_T0_ll --------------------------
	.section	.text._ZN7oneflow4cuda7softmax15SoftmaxWarpImplI10SimpleLoadI6__halffE11SimpleStoreIS4_fEfLi2ELi30ELi32ELi1ELb0ELNS1_9AlgorithmE0EEEvT_T0_ll,"ax",@progbits
	.align	128
        .global         _ZN7oneflow4cuda7softmax15SoftmaxWarpImplI10SimpleLoadI6__halffE11SimpleStoreIS4_fEfLi2ELi30ELi32ELi1ELb0ELNS1_9AlgorithmE0EEEvT_T0_ll
        .type           _ZN7oneflow4cuda7softmax15SoftmaxWarpImplI10SimpleLoadI6__halffE11SimpleStoreIS4_fEfLi2ELi30ELi32ELi1ELb0ELNS1_9AlgorithmE0EEEvT_T0_ll,@function
        .size           _ZN7oneflow4cuda7softmax15SoftmaxWarpImplI10SimpleLoadI6__halffE11SimpleStoreIS4_fEfLi2ELi30ELi32ELi1ELb0ELNS1_9AlgorithmE0EEEvT_T0_ll,(.L_x_15419 - _ZN7oneflow4cuda7softmax15SoftmaxWarpImplI10SimpleLoadI6__halffE11SimpleStoreIS4_fEfLi2ELi30ELi32ELi1ELb0ELNS1_9AlgorithmE0EEEvT_T0_ll)
        .other          _ZN7oneflow4cuda7softmax15SoftmaxWarpImplI10SimpleLoadI6__halffE11SimpleStoreIS4_fEfLi2ELi30ELi32ELi1ELb0ELNS1_9AlgorithmE0EEEvT_T0_ll,@"STO_CUDA_ENTRY STV_DEFAULT"
_ZN7oneflow4cuda7softmax15SoftmaxWarpImplI10SimpleLoadI6__halffE11SimpleStoreIS4_fEfLi2ELi30ELi32ELi1ELb0ELNS1_9AlgorithmE0EEEvT_T0_ll:
.text._ZN7oneflow4cuda7softmax15SoftmaxWarpImplI10SimpleLoadI6__halffE11SimpleStoreIS4_fEfLi2ELi30ELi32ELi1ELb0ELNS1_9AlgorithmE0EEEvT_T0_ll:
        /* <DEDUP_REMOVED lines=24> */
.L_x_5093:
        /* <DEDUP_REMOVED lines=14> */
.L_x_5155:
        /* <DEDUP_REMOVED lines=422> */
.L_x_5167:
        /* <DEDUP_REMOVED lines=12> */
[----:B0-----:R-:W-:Y:S05]  /*1d80*/  CALL.REL.NOINC `($__internal_102_$__cuda_sm3x_div_rn_noftz_f32_slowpath) ;  /* 0x0000003400e47944 */ /* 0x001fea0003c00000 */
[----:B------:R-:W-:-:S07]  /*1d90*/  MOV R11, R7 ;  /* 0x00000007000b7202 */ /* 0x000fce0000000f00 */
.L_x_5096:
[----:B------:R-:W-:Y:S05]  /*1da0*/  BSYNC.RECONVERGENT B2 ;  /* 0x0000000000027941 */ /* 0x000fea0003800200 */
.L_x_5095:
        /* <DEDUP_REMOVED lines=12> */
[----:B0-----:R-:W-:Y:S05]  /*1e70*/  CALL.REL.NOINC `($__internal_102_$__cuda_sm3x_div_rn_noftz_f32_slowpath) ;  /* 0x0000003400a87944 */ /* 0x001fea0003c00000 */
[----:B------:R-:W-:-:S07]  /*1e80*/  MOV R14, R7 ;  /* 0x00000007000e7202 */ /* 0x000fce0000000f00 */
.L_x_5098:
[----:B------:R-:W-:Y:S05]  /*1e90*/  BSYNC.RECONVERGENT B2 ;  /* 0x0000000000027941 */ /* 0x000fea0003800200 */
.L_x_5097:
        /* <DEDUP_REMOVED lines=14> */
.L_x_5100:
[----:B------:R-:W-:Y:S05]  /*1f80*/  BSYNC.RECONVERGENT B2 ;  /* 0x0000000000027941 */ /* 0x000fea0003800200 */
.L_x_5099:
        /* <DEDUP_REMOVED lines=14> */
.L_x_5102:
[----:B------:R-:W-:Y:S05]  /*2070*/  BSYNC.RECONVERGENT B2 ;  /* 0x0000000000027941 */ /* 0x000fea0003800200 */
.L_x_5101:
        /* <DEDUP_REMOVED lines=14> */
.L_x_5104:
[----:B------:R-:W-:Y:S05]  /*2160*/  BSYNC.RECONVERGENT B2 ;  /* 0x0000000000027941 */ /* 0x000fea0003800200 */
.L_x_5103:
        /* <DEDUP_REMOVED lines=14> */
.L_x_5106:
[----:B------:R-:W-:Y:S05]  /*2250*/  BSYNC.RECONVERGENT B2 ;  /* 0x0000000000027941 */ /* 0x000fea0003800200 */
.L_x_5105:
        /* <DEDUP_REMOVED lines=14> */
.L_x_5108:
[----:B------:R-:W-:Y:S05]  /*2340*/  BSYNC.RECONVERGENT B2 ;  /* 0x0000000000027941 */ /* 0x000fea0003800200 */
.L_x_5107:
        /* <DEDUP_REMOVED lines=14> */
.L_x_5110:
[----:B------:R-:W-:Y:S05]  /*2430*/  BSYNC.RECONVERGENT B2 ;  /* 0x0000000000027941 */ /* 0x000fea0003800200 */
.L_x_5109:
        /* <DEDUP_REMOVED lines=14> */
.L_x_5112:
[----:B------:R-:W-:Y:S05]  /*2520*/  BSYNC.RECONVERGENT B2 ;  /* 0x0000000000027941 */ /* 0x000fea0003800200 */
.L_x_5111:
        /* <DEDUP_REMOVED lines=14> */
.L_x_5114:
[----:B------:R-:W-:Y:S05]  /*2610*/  BSYNC.RECONVERGENT B2 ;  /* 0x0000000000027941 */ /* 0x000fea0003800200 */
.L_x_5113:
        /* <DEDUP_REMOVED lines=14> */
.L_x_5116:
[----:B------:R-:W-:Y:S05]  /*2700*/  BSYNC.RECONVERGENT B2 ;  /* 0x0000000000027941 */ /* 0x000fea0003800200 */
.L_x_5115:
        /* <DEDUP_REMOVED lines=14> */
.L_x_5118:
[----:B------:R-:W-:Y:S05]  /*27f0*/  BSYNC.RECONVERGENT B2 ;  /* 0x0000000000027941 */ /* 0x000fea0003800200 */
.L_x_5117:
        /* <DEDUP_REMOVED lines=14> */
.L_x_5120:
[----:B------:R-:W-:Y:S05]  /*28e0*/  BSYNC.RECONVERGENT B2 ;  /* 0x0000000000027941 */ /* 0x000fea0003800200 */
.L_x_5119:
        /* <DEDUP_REMOVED lines=14> */
.L_x_5122:
[----:B------:R-:W-:Y:S05]  /*29d0*/  BSYNC.RECONVERGENT B2 ;  /* 0x0000000000027941 */ /* 0x000fea0003800200 */
.L_x_5121:
        /* <DEDUP_REMOVED lines=14> */
.L_x_5124:
[----:B------:R-:W-:Y:S05]  /*2ac0*/  BSYNC.RECONVERGENT B2 ;  /* 0x0000000000027941 */ /* 0x000fea0003800200 */
.L_x_5123:
        /* <DEDUP_REMOVED lines=14> */
.L_x_5126:
[----:B------:R-:W-:Y:S05]  /*2bb0*/  BSYNC.RECONVERGENT B2 ;  /* 0x0000000000027941 */ /* 0x000fea0003800200 */
.L_x_5125:
        /* <DEDUP_REMOVED lines=14> */
.L_x_5128:
[----:B------:R-:W-:Y:S05]  /*2ca0*/  BSYNC.RECONVERGENT B2 ;  /* 0x0000000000027941 */ /* 0x000fea0003800200 */
.L_x_5127:
        /* <DEDUP_REMOVED lines=14> */
.L_x_5130:
[----:B------:R-:W-:Y:S05]  /*2d90*/  BSYNC.RECONVERGENT B2 ;  /* 0x0000000000027941 */ /* 0x000fea0003800200 */
.L_x_5129:
        /* <DEDUP_REMOVED lines=14> */
.L_x_5132:
[----:B------:R-:W-:Y:S05]  /*2e80*/  BSYNC.RECONVERGENT B2 ;  /* 0x0000000000027941 */ /* 0x000fea0003800200 */
.L_x_5131:
        /* <DEDUP_REMOVED lines=14> */
.L_x_5134:
[----:B------:R-:W-:Y:S05]  /*2f70*/  BSYNC.RECONVERGENT B2 ;  /* 0x0000000000027941 */ /* 0x000fea0003800200 */
.L_x_5133:
        /* <DEDUP_REMOVED lines=14> */
.L_x_5136:
[----:B------:R-:W-:Y:S05]  /*3060*/  BSYNC.RECONVERGENT B2 ;  /* 0x0000000000027941 */ /* 0x000fea0003800200 */
.L_x_5135:
        /* <DEDUP_REMOVED lines=14> */
.L_x_5138:
[----:B------:R-:W-:Y:S05]  /*3150*/  BSYNC.RECONVERGENT B2 ;  /* 0x0000000000027941 */ /* 0x000fea0003800200 */
.L_x_5137:
        /* <DEDUP_REMOVED lines=14> */
.L_x_5140:
[----:B------:R-:W-:Y:S05]  /*3240*/  BSYNC.RECONVERGENT B2 ;  /* 0x0000000000027941 */ /* 0x000fea0003800200 */
.L_x_5139:
        /* <DEDUP_REMOVED lines=14> */
.L_x_5142:
[----:B------:R-:W-:Y:S05]  /*3330*/  BSYNC.RECONVERGENT B2 ;  /* 0x0000000000027941 */ /* 0x000fea0003800200 */
.L_x_5141:
        /* <DEDUP_REMOVED lines=14> */
.L_x_5144:
[----:B------:R-:W-:Y:S05]  /*3420*/  BSYNC.RECONVERGENT B2 ;  /* 0x0000000000027941 */ /* 0x000fea0003800200 */
.L_x_5143:
        /* <DEDUP_REMOVED lines=14> */
.L_x_5146:
[----:B------:R-:W-:Y:S05]  /*3510*/  BSYNC.RECONVERGENT B2 ;  /* 0x0000000000027941 */ /* 0x000fea0003800200 */
.L_x_5145:
        /* <DEDUP_REMOVED lines=14> */
.L_x_5148:
[----:B------:R-:W-:Y:S05]  /*3600*/  BSYNC.RECONVERGENT B2 ;  /* 0x0000000000027941 */ /* 0x000fea0003800200 */
.L_x_5147:
        /* <DEDUP_REMOVED lines=14> */
.L_x_5150:
[----:B------:R-:W-:Y:S05]  /*36f0*/  BSYNC.RECONVERGENT B2 ;  /* 0x0000000000027941 */ /* 0x000fea0003800200 */
.L_x_5149:
        /* <DEDUP_REMOVED lines=14> */
.L_x_5152:
[----:B------:R-:W-:Y:S05]  /*37e0*/  BSYNC.RECONVERGENT B2 ;  /* 0x0000000000027941 */ /* 0x000fea0003800200 */
.L_x_5151:
        /* <DEDUP_REMOVED lines=13> */
.L_x_5154:
[----:B------:R-:W-:Y:S05]  /*38c0*/  BSYNC.RECONVERGENT B2 ;  /* 0x0000000000027941 */ /* 0x000fea0003800200 */
.L_x_5153:
        /* <DEDUP_REMOVED lines=86> */
.L_x_5094:
[----:B------:R-:W-:Y:S01]  /*3e30*/  BSSY B0, `(.L_x_5156) ;  /* 0x0000007000007945 */ /* 0x000fe20003800000 */
[----:B------:R-:W-:Y:S02]  /*3e40*/  MOV R12, 0x10 ;  /* 0x00000010000c7802 */ /* 0x000fe40000000f00 */
[----:B------:R-:W-:Y:S02]  /*3e50*/  MOV R11, 0x1f ;  /* 0x0000001f000b7802 */ /* 0x000fe40000000f00 */
[----:B------:R-:W-:-:S07]  /*3e60*/  MOV R15, 0xffffffff ;  /* 0xffffffff000f7802 */ /* 0x000fce0000000f00 */
[----:B0-----:R-:W-:Y:S05]  /*3e70*/  WARPSYNC.COLLECTIVE R15, `(.L_x_5157) ;  /* 0x000000000f087348 */ /* 0x001fea0003c00000 */
[----:B------:R1:W2:Y:S02]  /*3e80*/  SHFL.BFLY P6, R14, R13, R12, R11 ;  /* 0x0c00000c0d0e7389 */ /* 0x0002a400000c000b */
[----:B012---:R-:W-:Y:S05]  /*3e90*/  ENDCOLLECTIVE ;  /* 0x000000000000791b */ /* 0x007fea0003800000 */
.L_x_5157:
[----:B------:R-:W-:Y:S05]  /*3ea0*/  BSYNC B0 ;  /* 0x0000000000007941 */ /* 0x000fea0003800000 */
.L_x_5156:
        /* <DEDUP_REMOVED lines=9> */
.L_x_5158:
[----:B------:R-:W-:Y:S01]  /*3f40*/  HFMA2 R12, -RZ, RZ, 0, 2.384185791015625e-07 ;  /* 0x00000004ff0c7431 */ /* 0x000fe200000001ff */
[----:B------:R-:W-:-:S04]  /*3f50*/  FMNMX R0, R13, R14, !PT ;  /* 0x0000000e0d007209 */ /* 0x000fc80007800000 */
[----:B------:R-:W-:-:S07]  /*3f60*/  MOV R13, R0 ;  /* 0x00000000000d7202 */ /* 0x000fce0000000f00 */
[----:B------:R-:W-:Y:S05]  /*3f70*/  WARPSYNC.COLLECTIVE R15, `(.L_x_5159) ;  /* 0x000000000f087348 */ /* 0x000fea0003c00000 */
[----:B------:R0:W1:Y:S02]  /*3f80*/  SHFL.BFLY P6, R14, R13, R12, R11 ;  /* 0x0c00000c0d0e7389 */ /* 0x00006400000c000b */
[----:B01----:R-:W-:Y:S05]  /*3f90*/  ENDCOLLECTIVE ;  /* 0x000000000000791b */ /* 0x003fea0003800000 */
.L_x_5159:
[----:B------:R-:W-:Y:S01]  /*3fa0*/  HFMA2 R12, -RZ, RZ, 0, 1.1920928955078125e-07 ;  /* 0x00000002ff0c7431 */ /* 0x000fe200000001ff */
[----:B------:R-:W-:-:S04]  /*3fb0*/  FMNMX R2, R0, R14, !PT ;  /* 0x0000000e00027209 */ /* 0x000fc80007800000 */
[----:B------:R-:W-:-:S07]  /*3fc0*/  MOV R13, R2 ;  /* 0x00000002000d7202 */ /* 0x000fce0000000f00 */
[----:B------:R-:W-:Y:S05]  /*3fd0*/  WARPSYNC.COLLECTIVE R15, `(.L_x_5160) ;  /* 0x000000000f087348 */ /* 0x000fea0003c00000 */
[----:B------:R0:W1:Y:S02]  /*3fe0*/  SHFL.BFLY P6, R14, R13, R12, R11 ;  /* 0x0c00000c0d0e7389 */ /* 0x00006400000c000b */
[----:B01----:R-:W-:Y:S05]  /*3ff0*/  ENDCOLLECTIVE ;  /* 0x000000000000791b */ /* 0x003fea0003800000 */
.L_x_5160:
[----:B------:R-:W-:Y:S01]  /*4000*/  HFMA2 R12, -RZ, RZ, 0, 5.9604644775390625e-08 ;  /* 0x00000001ff0c7431 */ /* 0x000fe200000001ff */
[----:B------:R-:W-:-:S04]  /*4010*/  FMNMX R3, R2, R14, !PT ;  /* 0x0000000e02037209 */ /* 0x000fc80007800000 */
[----:B------:R-:W-:-:S07]  /*4020*/  MOV R13, R3 ;  /* 0x00000003000d7202 */ /* 0x000fce0000000f00 */
[----:B------:R-:W-:Y:S05]  /*4030*/  WARPSYNC.COLLECTIVE R15, `(.L_x_5161) ;  /* 0x000000000f087348 */ /* 0x000fea0003c00000 */
[----:B------:R0:W1:Y:S02]  /*4040*/  SHFL.BFLY P6, R14, R13, R12, R11 ;  /* 0x0c00000c0d0e7389 */ /* 0x00006400000c000b */
[----:B01----:R-:W-:Y:S05]  /*4050*/  ENDCOLLECTIVE ;  /* 0x000000000000791b */ /* 0x003fea0003800000 */
.L_x_5161:
        /* <DEDUP_REMOVED lines=307> */
.L_x_5162:
[----:B------:R-:W-:Y:S02]  /*5390*/  HFMA2 R12, -RZ, RZ, 0, 4.76837158203125e-07 ;  /* 0x00000008ff0c7431 */ /* 0x000fe400000001ff */
[----:B------:R-:W-:-:S05]  /*53a0*/  FADD R38, R13, R14 ;  /* 0x0000000e0d267221 */ /* 0x000fca0000000000 */
[----:B------:R-:W-:-:S07]  /*53b0*/  MOV R13, R38 ;  /* 0x00000026000d7202 */ /* 0x000fce0000000f00 */
[----:B------:R-:W-:Y:S05]  /*53c0*/  WARPSYNC.COLLECTIVE R15, `(.L_x_5163) ;  /* 0x000000000f087348 */ /* 0x000fea0003c00000 */
[----:B------:R0:W1:Y:S02]  /*53d0*/  SHFL.BFLY P6, R14, R13, R12, R11 ;  /* 0x0c00000c0d0e7389 */ /* 0x00006400000c000b */
[----:B01----:R-:W-:Y:S05]  /*53e0*/  ENDCOLLECTIVE ;  /* 0x000000000000791b */ /* 0x003fea0003800000 */
.L_x_5163:
[----:B------:R-:W-:Y:S02]  /*53f0*/  HFMA2 R12, -RZ, RZ, 0, 2.384185791015625e-07 ;  /* 0x00000004ff0c7431 */ /* 0x000fe400000001ff */
[----:B------:R-:W-:-:S05]  /*5400*/  FADD R39, R38, R14 ;  /* 0x0000000e26277221 */ /* 0x000fca0000000000 */
[----:B------:R-:W-:-:S07]  /*5410*/  MOV R13, R39 ;  /* 0x00000027000d7202 */ /* 0x000fce0000000f00 */
[----:B------:R-:W-:Y:S05]  /*5420*/  WARPSYNC.COLLECTIVE R15, `(.L_x_5164) ;  /* 0x000000000f087348 */ /* 0x000fea0003c00000 */
[----:B------:R0:W1:Y:S02]  /*5430*/  SHFL.BFLY P6, R14, R13, R12, R11 ;  /* 0x0c00000c0d0e7389 */ /* 0x00006400000c000b */
[----:B01----:R-:W-:Y:S05]  /*5440*/  ENDCOLLECTIVE ;  /* 0x000000000000791b */ /* 0x003fea0003800000 */
.L_x_5164:
[----:B------:R-:W-:Y:S02]  /*5450*/  HFMA2 R12, -RZ, RZ, 0, 1.1920928955078125e-07 ;  /* 0x00000002ff0c7431 */ /* 0x000fe400000001ff */
[----:B------:R-:W-:-:S05]  /*5460*/  FADD R40, R39, R14 ;  /* 0x0000000e27287221 */ /* 0x000fca0000000000 */
[----:B------:R-:W-:-:S07]  /*5470*/  MOV R13, R40 ;  /* 0x00000028000d7202 */ /* 0x000fce0000000f00 */
[----:B------:R-:W-:Y:S05]  /*5480*/  WARPSYNC.COLLECTIVE R15, `(.L_x_5165) ;  /* 0x000000000f087348 */ /* 0x000fea0003c00000 */
[----:B------:R0:W1:Y:S02]  /*5490*/  SHFL.BFLY P6, R14, R13, R12, R11 ;  /* 0x0c00000c0d0e7389 */ /* 0x00006400000c000b */
[----:B01----:R-:W-:Y:S05]  /*54a0*/  ENDCOLLECTIVE ;  /* 0x000000000000791b */ /* 0x003fea0003800000 */
.L_x_5165:
[----:B------:R-:W-:Y:S02]  /*54b0*/  HFMA2 R12, -RZ, RZ, 0, 5.9604644775390625e-08 ;  /* 0x00000001ff0c7431 */ /* 0x000fe400000001ff */
[----:B------:R-:W-:-:S05]  /*54c0*/  FADD R41, R40, R14 ;  /* 0x0000000e28297221 */ /* 0x000fca0000000000 */
[----:B------:R-:W-:-:S07]  /*54d0*/  MOV R13, R41 ;  /* 0x00000029000d7202 */ /* 0x000fce0000000f00 */
[----:B------:R-:W-:Y:S05]  /*54e0*/  WARPSYNC.COLLECTIVE R15, `(.L_x_5166) ;  /* 0x000000000f087348 */ /* 0x000fea0003c00000 */
[----:B------:R0:W1:Y:S02]  /*54f0*/  SHFL.BFLY P6, R14, R13, R12, R11 ;  /* 0x0c00000c0d0e7389 */ /* 0x00006400000c000b */
[----:B01----:R-:W-:Y:S05]  /*5500*/  ENDCOLLECTIVE ;  /* 0x000000000000791b */ /* 0x003fea0003800000 */
.L_x_5166:
[----:B------:R-:W-:Y:S05]  /*5510*/  BRA `(.L_x_5167) ;  /* 0xffffffc400e87947 */ /* 0x000fea000383ffff */
        .weak           $__internal_102_$__cuda_sm3x_div_rn_noftz_f32_slowpath
        .type           $__internal_102_$__cuda_sm3x_div_rn_noftz_f32_slowpath,@function
        .size           $__internal_102_$__cuda_sm3x_div_rn_noftz_f32_slowpath,(.L_x_15419 - $__internal_102_$__cuda_sm3x_div_rn_noftz_f32_slowpath)
$__internal_102_$__cuda_sm3x_div_rn_noftz_f32_slowpath:
        /* <DEDUP_REMOVED lines=34> */
.L_x_5169:
        /* <DEDUP_REMOVED lines=51> */
.L_x_5176:
[----:B------:R-:W-:-:S04]  /*5a70*/  LOP3.LUT R7, R7, 0x80000000, RZ, 0xc0, !PT ;  /* 0x8000000007077812 */ /* 0x000fc800078ec0ff */
[----:B------:R-:W-:Y:S01]  /*5a80*/  LOP3.LUT R7, R7, 0x7f800000, RZ, 0xfc, !PT ;  /* 0x7f80000007077812 */ /* 0x000fe200078efcff */
[----:B------:R-:W-:Y:S06]  /*5a90*/  BRA `(.L_x_5177) ;  /* 0x0000000000047947 */ /* 0x000fec0003800000 */
.L_x_5175:
[----:B------:R-:W-:-:S07]  /*5aa0*/  LEA R7, R46, R7, 0x17 ;  /* 0x000000072e077211 */ /* 0x000fce00078eb8ff */
.L_x_5177:
[----:B------:R-:W-:Y:S05]  /*5ab0*/  BSYNC.RECONVERGENT B1 ;  /* 0x0000000000017941 */ /* 0x000fea0003800200 */
.L_x_5174:
[----:B------:R-:W-:Y:S05]  /*5ac0*/  BRA `(.L_x_5178) ;  /* 0x0000000000207947 */ /* 0x000fea0003800000 */
.L_x_5173:
[----:B------:R-:W-:-:S04]  /*5ad0*/  LOP3.LUT R7, R12, 0x80000000, R7, 0x48, !PT ;  /* 0x800000000c077812 */ /* 0x000fc800078e4807 */
[----:B------:R-:W-:Y:S01]  /*5ae0*/  LOP3.LUT R7, R7, 0x7f800000, RZ, 0xfc, !PT ;  /* 0x7f80000007077812 */ /* 0x000fe200078efcff */
[----:B------:R-:W-:Y:S06]  /*5af0*/  BRA `(.L_x_5178) ;  /* 0x0000000000147947 */ /* 0x000fec0003800000 */
.L_x_5172:
[----:B------:R-:W-:Y:S01]  /*5b00*/  LOP3.LUT R7, R12, 0x80000000, R7, 0x48, !PT ;  /* 0x800000000c077812 */ /* 0x000fe200078e4807 */
[----:B------:R-:W-:Y:S06]  /*5b10*/  BRA `(.L_x_5178) ;  /* 0x00000000000c7947 */ /* 0x000fec0003800000 */
.L_x_5171:
[----:B------:R-:W0:Y:S01]  /*5b20*/  MUFU.RSQ R7, -QNAN ;  /* 0xffc0000000077908 */ /* 0x000e220000001400 */
[----:B------:R-:W-:Y:S05]  /*5b30*/  BRA `(.L_x_5178) ;  /* 0x0000000000047947 */ /* 0x000fea0003800000 */
.L_x_5170:
[----:B------:R-:W-:-:S07]  /*5b40*/  FADD.FTZ R7, R7, R12 ;  /* 0x0000000c07077221 */ /* 0x000fce0000010000 */
.L_x_5178:
[----:B------:R-:W-:Y:S05]  /*5b50*/  BSYNC.RECONVERGENT B0 ;  /* 0x0000000000007941 */ /* 0x000fea0003800200 */
.L_x_5168:
[----:B------:R-:W-:Y:S01]  /*5b60*/  HFMA2 R13, -RZ, RZ, 0, 0 ;  /* 0x00000000ff0d7431 */ /* 0x000fe200000001ff */
[----:B------:R-:W-:-:S04]  /*5b70*/  MOV R12, R38 ;  /* 0x00000026000c7202 */ /* 0x000fc80000000f00 */
[----:B0-----:R-:W-:Y:S05]  /*5b80*/  RET.REL.NODEC R12 `(_ZN7oneflow4cuda7softmax15SoftmaxWarpImplI10SimpleLoadI6__halffE11SimpleStoreIS4_fEfLi2ELi30ELi32ELi1ELb0ELNS1_9AlgorithmE0EEEvT_T0_ll) ;  /* 0xffffffa40c1c7950 */ /* 0x001fea0003c3ffff */
.L_x_5179:
        /* <DEDUP_REMOVED lines=15> */
.L_x_15419:


//--------------------- .text._ZN7oneflow4cuda7softmax15SoftmaxWarpImplI10SimpleLoadI6__halffE11SimpleStoreIS4_fEfLi2ELi28ELi32ELi1ELb1ELNS1_9AlgorithmE0EEEvT_T0_ll --------------------------
	.section	.text._ZN7oneflow4cuda7softmax15SoftmaxWarpImplI10SimpleLoadI6__halffE11SimpleStoreIS4_fEfLi2ELi28ELi32ELi1ELb1ELNS1_9AlgorithmE0EEEvT_T0_ll,"ax",@progbits
	.align	128
        .global         _ZN7oneflow4cuda7softmax15SoftmaxWarpImplI10SimpleLoadI6__halffE11SimpleStoreIS4_fEfLi2ELi28ELi32ELi1ELb1ELNS1_9AlgorithmE0EEEvT_T0_ll
        .type           _ZN7oneflow4cuda7softmax15SoftmaxWarpImplI10SimpleLoadI6__halffE11SimpleStoreIS4_fEfLi2ELi28ELi32ELi1ELb1ELNS1_9AlgorithmE0EEEvT_T0_ll,@function
        .size           _ZN7oneflow4cuda7softmax15SoftmaxWarpImplI10SimpleLoadI6__halffE11SimpleStoreIS4_fEfLi2ELi28ELi32ELi1ELb1ELNS1_9AlgorithmE0EEEvT_T0_ll,(.L_x_15420 - _ZN7oneflow4cuda7softmax15SoftmaxWarpImplI10SimpleLoadI6__halffE11SimpleStoreIS4_fEfLi2ELi28ELi32ELi1ELb1ELNS1_9AlgorithmE0EEEvT_T0_ll)
        .other          _ZN7oneflow4cuda7softmax15SoftmaxWarpImplI10SimpleLoadI6__halffE11SimpleStoreIS4_fEfLi2ELi28ELi32ELi1ELb1ELNS1_9AlgorithmE0EEEvT_T0_ll,@"STO_CUDA_ENTRY STV_DEFAULT"
_ZN7oneflow4cuda7softmax15SoftmaxWarpImplI10SimpleLoadI6__halffE11SimpleStoreIS4_fEfLi2ELi28ELi32ELi1ELb1ELNS1_9AlgorithmE0EEEvT_T0_ll:
.text._ZN7oneflow4cuda7softmax15SoftmaxWarpImplI10SimpleLoadI6__halffE11SimpleStoreIS4_fEfLi2ELi28ELi32ELi1ELb1ELNS1_9AlgorithmE0EEEvT_T0_ll:
        /* <DEDUP_REMOVED lines=25> */
.L_x_5180:
        /* <DEDUP_REMOVED lines=28> */
.L_x_5239:
        /* <DEDUP_REMOVED lines=10> */
[C---:B------:R-:W-:Y:S02]  /*03f0*/  @!P0 R2UR UR5, R35.reuse ;  /* 0x00000000230582ca */ /* 0x040fe400000e0000 */
[----:B------:R-:W-:Y:S02]  /*0400*/  @!P0 R2UR UR6, R34 ;  /* 0x00000000220682ca */ /* 0x000fe400000e0000 */
[----:B------:R-:W-:Y:S02]  /*0410*/  @!P0 R2UR UR7, R35 ;  /* 0x00000000230782ca */ /* 0x000fe400000e0000 */
[----:B------:R-:W-:Y:S02]  /*0420*/  IADD3 R3, PT, PT, R5, R3, RZ ;  /* 0x0000000305037210 */ /* 0x000fe40007ffe0ff */
[----:B------:R-:W-:-:S02]  /*0430*/  LEA R2, P2, R4, UR36, 0x1 ;  /* 0x0000002404027c11 */ /* 0x000fc4000f8408ff */
[C---:B------:R-:W-:Y:S02]  /*0440*/  @!P1 R2UR UR8, R34.reuse ;  /* 0x00000000220892ca */ /* 0x040fe400000e0000 */
[C---:B------:R-:W-:Y:S02]  /*0450*/  @!P1 R2UR UR9, R35.reuse ;  /* 0x00000000230992ca */ /* 0x040fe400000e0000 */
[----:B------:R-:W-:Y:S02]  /*0460*/  @!P1 R2UR UR10, R34 ;  /* 0x00000000220a92ca */ /* 0x000fe400000e0000 */
[----:B------:R-:W-:Y:S02]  /*0470*/  @!P1 R2UR UR11, R35 ;  /* 0x00000000230b92ca */ /* 0x000fe400000e0000 */
[----:B------:R-:W-:-:S05]  /*0480*/  LEA.HI.X R3, R4, UR37, R3, 0x1, P2 ;  /* 0x0000002504037c11 */ /* 0x000fca00090f0c03 */
[----:B------:R-:W2:Y:S04]  /*0490*/  @!P0 LDG.E.U16 R4, desc[UR4][R2.64] ;  /* 0x0000000402048981 */ /* 0x000ea8000c1e1500 */
[----:B------:R-:W3:Y:S04]  /*04a0*/  @!P0 LDG.E.U16 R0, desc[UR6][R2.64+0x2] ;  /* 0x0000020602008981 */ /* 0x000ee8000c1e1500 */
[----:B------:R-:W4:Y:S04]  /*04b0*/  @!P1 LDG.E.U16 R6, desc[UR8][R2.64+0x80] ;  /* 0x0000800802069981 */ /* 0x000f28000c1e1500 */
[----:B------:R-:W5:Y:S01]  /*04c0*/  @!P1 LDG.E.U16 R7, desc[UR10][R2.64+0x82] ;  /* 0x0000820a02079981 */ /* 0x000f62000c1e1500 */
[----:B------:R-:W-:-:S02]  /*04d0*/  ISETP.GE.U32.AND P5, PT, R44, UR44, PT ;  /* 0x0000002c2c007c0c */ /* 0x000fc4000bfa6070 */
[----:B------:R-:W-:Y:S02]  /*04e0*/  ISETP.GE.U32.AND P6, PT, R45, UR44, PT ;  /* 0x0000002c2d007c0c */ /* 0x000fe4000bfc6070 */
[----:B------:R-:W-:Y:S02]  /*04f0*/  ISETP.GE.AND.EX P5, PT, RZ, UR45, PT, P5 ;  /* 0x0000002dff007c0c */ /* 0x000fe4000bfa6350 */
[----:B------:R-:W-:Y:S02]  /*0500*/  ISETP.GE.U32.AND P3, PT, R47, UR44, PT ;  /* 0x0000002c2f007c0c */ /* 0x000fe4000bf66070 */
[----:B------:R-:W-:Y:S02]  /*0510*/  ISETP.GE.U32.AND P4, PT, R46, UR44, PT ;  /* 0x0000002c2e007c0c */ /* 0x000fe4000bf86070 */
[----:B------:R-:W-:Y:S02]  /*0520*/  ISETP.GE.AND.EX P6, PT, RZ, UR45, PT, P6 ;  /* 0x0000002dff007c0c */ /* 0x000fe4000bfc6360 */
[----:B------:R-:W-:-:S02]  /*0530*/  MOV R5, 0xff800000 ;  /* 0xff80000000057802 */ /* 0x000fc40000000f00 */
[----:B------:R-:W-:Y:S02]  /*0540*/  MOV R80, 0xff800000 ;  /* 0xff80000000507802 */ /* 0x000fe40000000f00 */
[----:B------:R-:W-:Y:S02]  /*0550*/  ISETP.GE.AND.EX P3, PT, RZ, UR45, PT, P3 ;  /* 0x0000002dff007c0c */ /* 0x000fe4000bf66330 */
[----:B------:R-:W-:Y:S02]  /*0560*/  @!P5 R2UR UR4, R34 ;  /* 0x000000002204d2ca */ /* 0x000fe400000e0000 */
[----:B------:R-:W-:Y:S02]  /*0570*/  @!P5 R2UR UR5, R35 ;  /* 0x000000002305d2ca */ /* 0x000fe400000e0000 */
[----:B------:R-:W-:Y:S02]  /*0580*/  ISETP.GE.AND.EX P4, PT, RZ, UR45, PT, P4 ;  /* 0x0000002dff007c0c */ /* 0x000fe4000bf86340 */
[----:B------:R-:W-:-:S02]  /*0590*/  MOV R76, 0xff800000 ;  /* 0xff800000004c7802 */ /* 0x000fc40000000f00 */
[----:B------:R-:W-:Y:S02]  /*05a0*/  MOV R13, 0xff800000 ;  /* 0xff800000000d7802 */ /* 0x000fe40000000f00 */
        /* <DEDUP_REMOVED lines=24> */
[----:B--2---:R-:W-:Y:S01]  /*0730*/  @!P0 HADD2.F32 R5, -RZ, R4.H0_H0 ;  /* 0x20000004ff058230 */ /* 0x004fe20000004100 */
[----:B------:R-:W-:Y:S01]  /*0740*/  MOV R4, 0xff800000 ;  /* 0xff80000000047802 */ /* 0x000fe20000000f00 */
[----:B---3--:R-:W-:-:S02]  /*0750*/  @!P0 HADD2.F32 R80, -RZ, R0.H0_H0 ;  /* 0x20000000ff508230 */ /* 0x008fc40000004100 */
[----:B------:R-:W2:Y:S01]  /*0760*/  @!P5 LDG.E.U16 R0, desc[UR6][R2.64+0x102] ;  /* 0x000102060200d981 */ /* 0x000ea2000c1e1500 */
[----:B----4-:R-:W-:Y:S02]  /*0770*/  @!P1 HADD2.F32 R76, -RZ, R6.H0_H0 ;  /* 0x20000006ff4c9230 */ /* 0x010fe40000004100 */
[----:B------:R-:W-:Y:S01]  /*0780*/  @!P0 FMNMX3 R13, R5, -INF , R80, !PT ;  /* 0xff800000050d8876 */ /* 0x000fe20007800050 */
[----:B------:R-:W3:Y:S01]  /*0790*/  @!P5 LDG.E.U16 R6, desc[UR4][R2.64+0x100] ;  /* 0x000100040206d981 */ /* 0x000ee2000c1e1500 */
[----:B-----5:R-:W-:Y:S01]  /*07a0*/  @!P1 HADD2.F32 R4, -RZ, R7.H0_H0 ;  /* 0x20000007ff049230 */ /* 0x020fe20000004100 */
[----:B------:R-:W-:Y:S02]  /*07b0*/  @!P3 R2UR UR4, R34 ;  /* 0x000000002204b2ca */ /* 0x000fe400000e0000 */
[----:B------:R-:W4:Y:S02]  /*07c0*/  @!P6 LDG.E.U16 R7, desc[UR8][R2.64+0x180] ;  /* 0x000180080207e981 */ /* 0x000f24000c1e1500 */
[----:B------:R-:W-:-:S02]  /*07d0*/  @!P1 FMNMX3 R13, R13, R76, R4, !PT ;  /* 0x0000004c0d0d9276 */ /* 0x000fc40007800004 */
[----:B------:R-:W-:Y:S02]  /*07e0*/  ISETP.GE.U32.AND P1, PT, R49, UR44, PT ;  /* 0x0000002c31007c0c */ /* 0x000fe4000bf26070 */
[----:B------:R-:W-:Y:S02]  /*07f0*/  @!P3 R2UR UR5, R35 ;  /* 0x000000002305b2ca */ /* 0x000fe400000e0000 */
[----:B------:R-:W-:-:S11]  /*0800*/  ISETP.GE.AND.EX P1, PT, RZ, UR45, PT, P1 ;  /* 0x0000002dff007c0c */ /* 0x000fd6000bf26310 */
[----:B------:R-:W5:Y:S02]  /*0810*/  @!P3 LDG.E.U16 R12, desc[UR4][R2.64+0x280] ;  /* 0x00028004020cb981 */ /* 0x000f64000c1e1500 */
[C---:B------:R-:W-:Y:S02]  /*0820*/  @!P1 R2UR UR4, R34.reuse ;  /* 0x00000000220492ca */ /* 0x040fe400000e0000 */
[C---:B------:R-:W-:Y:S02]  /*0830*/  @!P1 R2UR UR5, R35.reuse ;  /* 0x00000000230592ca */ /* 0x040fe400000e0000 */
[----:B------:R-:W-:Y:S02]  /*0840*/  @!P1 R2UR UR6, R34 ;  /* 0x00000000220692ca */ /* 0x000fe400000e0000 */
[----:B------:R-:W-:-:S09]  /*0850*/  @!P1 R2UR UR7, R35 ;  /* 0x00000000230792ca */ /* 0x000fd200000e0000 */
[----:B------:R-:W5:Y:S04]  /*0860*/  @!P1 LDG.E.U16 R17, desc[UR4][R2.64+0x380] ;  /* 0x0003800402119981 */ /* 0x000f68000c1e1500 */
[----:B------:R-:W5:Y:S01]  /*0870*/  @!P1 LDG.E.U16 R18, desc[UR6][R2.64+0x382] ;  /* 0x0003820602129981 */ /* 0x000f62000c1e1500 */
[----:B------:R-:W-:Y:S02]  /*0880*/  MOV R78, 0xff800000 ;  /* 0xff800000004e7802 */ /* 0x000fe40000000f00 */
[----:B------:R-:W-:Y:S02]  /*0890*/  MOV R74, 0xff800000 ;  /* 0xff800000004a7802 */ /* 0x000fe40000000f00 */
[----:B------:R-:W-:Y:S02]  /*08a0*/  MOV R8, 0xff800000 ;  /* 0xff80000000087802 */ /* 0x000fe40000000f00 */
[----:B------:R-:W-:-:S02]  /*08b0*/  MOV R70, 0xff800000 ;  /* 0xff80000000467802 */ /* 0x000fc40000000f00 */
[----:B------:R-:W-:Y:S01]  /*08c0*/  MOV R66, 0xff800000 ;  /* 0xff80000000427802 */ /* 0x000fe20000000f00 */
[----:B------:R-:W-:Y:S01]  /*08d0*/  @!P6 HADD2.F32 R8, -RZ, R9.H0_H0 ;  /* 0x20000009ff08e230 */ /* 0x000fe20000004100 */
        /* <DEDUP_REMOVED lines=11> */
[----:B---3--:R-:W-:Y:S01]  /*0990*/  @!P5 HADD2.F32 R78, -RZ, R6.H0_H0 ;  /* 0x20000006ff4ed230 */ /* 0x008fe20000004100 */
[----:B------:R-:W-:Y:S01]  /*09a0*/  MOV R6, 0xff800000 ;  /* 0xff80000000067802 */ /* 0x000fe20000000f00 */
[----:B--2---:R-:W-:-:S02]  /*09b0*/  @!P5 HADD2.F32 R6, -RZ, R0.H0_H0 ;  /* 0x20000000ff06d230 */ /* 0x004fc40000004100 */
[----:B----4-:R-:W-:-:S03]  /*09c0*/  @!P6 HADD2.F32 R74, -RZ, R7.H0_H0 ;  /* 0x20000007ff4ae230 */ /* 0x010fc60000004100 */
[----:B------:R-:W-:Y:S02]  /*09d0*/  @!P5 FMNMX3 R13, R13, R78, R6, !PT ;  /* 0x0000004e0d0dd276 */ /* 0x000fe40007800006 */
[----:B------:R-:W-:Y:S02]  /*09e0*/  ISETP.GE.U32.AND P5, PT, R50, UR44, PT ;  /* 0x0000002c32007c0c */ /* 0x000fe4000bfa6070 */
[----:B------:R-:W-:Y:S02]  /*09f0*/  @!P6 FMNMX3 R13, R13, R74, R8, !PT ;  /* 0x0000004a0d0de276 */ /* 0x000fe40007800008 */
[----:B------:R-:W-:Y:S02]  /*0a00*/  ISETP.GE.U32.AND P6, PT, R51, UR44, PT ;  /* 0x0000002c33007c0c */ /* 0x000fe4000bfc6070 */
[----:B------:R-:W-:Y:S02]  /*0a10*/  ISETP.GE.AND.EX P5, PT, RZ, UR45, PT, P5 ;  /* 0x0000002dff007c0c */ /* 0x000fe4000bfa6350 */
[----:B------:R-:W-:-:S02]  /*0a20*/  @!P4 FMNMX3 R13, R13, R70, R66, !PT ;  /* 0x000000460d0dc276 */ /* 0x000fc40007800042 */
[----:B------:R-:W-:Y:S02]  /*0a30*/  ISETP.GE.U32.AND P4, PT, R52, UR44, PT ;  /* 0x0000002c34007c0c */ /* 0x000fe4000bf86070 */
[----:B------:R-:W-:Y:S01]  /*0a40*/  ISETP.GE.AND.EX P6, PT, RZ, UR45, PT, P6 ;  /* 0x0000002dff007c0c */ /* 0x000fe2000bfc6360 */
[----:B-----5:R-:W-:Y:S01]  /*0a50*/  @!P3 HADD2.F32 R72, -RZ, R12.H0_H0 ;  /* 0x2000000cff48b230 */ /* 0x020fe20000004100 */
[----:B------:R-:W-:-:S04]  /*0a60*/  ISETP.GE.AND.EX P4, PT, RZ, UR45, PT, P4 ;  /* 0x0000002dff007c0c */ /* 0x000fc8000bf86340 */
[----:B------:R-:W-:Y:S02]  /*0a70*/  @!P3 FMNMX3 R13, R13, R72, R68, !PT ;  /* 0x000000480d0db276 */ /* 0x000fe40007800044 */
[----:B------:R-:W-:Y:S02]  /*0a80*/  ISETP.GE.U32.AND P3, PT, R53, UR44, PT ;  /* 0x0000002c35007c0c */ /* 0x000fe4000bf66070 */
[----:B------:R-:W-:Y:S02]  /*0a90*/  @!P2 FMNMX3 R13, R13, R62, R36, !PT ;  /* 0x0000003e0d0da276 */ /* 0x000fe40007800024 */
[----:B------:R-:W-:Y:S02]  /*0aa0*/  ISETP.GE.U32.AND P2, PT, R54, UR44, PT ;  /* 0x0000002c36007c0c */ /* 0x000fe4000bf46070 */
[----:B------:R-:W-:Y:S01]  /*0ab0*/  ISETP.GE.AND.EX P3, PT, RZ, UR45, PT, P3 ;  /* 0x0000002dff007c0c */ /* 0x000fe2000bf66330 */
[----:B------:R-:W-:Y:S01]  /*0ac0*/  @!P1 HADD2.F32 R64, -RZ, R17.H0_H0 ;  /* 0x20000011ff409230 */ /* 0x000fe20000004100 */
[----:B------:R-:W-:Y:S01]  /*0ad0*/  @!P5 R2UR UR4, R34 ;  /* 0x000000002204d2ca */ /* 0x000fe200000e0000 */
[----:B------:R-:W-:Y:S01]  /*0ae0*/  @!P1 HADD2.F32 R30, -RZ, R18.H0_H0 ;  /* 0x20000012ff1e9230 */ /* 0x000fe20000004100 */
[----:B------:R-:W-:-:S02]  /*0af0*/  @!P5 R2UR UR5, R35 ;  /* 0x000000002305d2ca */ /* 0x000fc400000e0000 */
[C---:B------:R-:W-:Y:S02]  /*0b00*/  @!P5 R2UR UR6, R34.reuse ;  /* 0x000000002206d2ca */ /* 0x040fe400000e0000 */
[----:B------:R-:W-:Y:S02]  /*0b10*/  @!P5 R2UR UR7, R35 ;  /* 0x000000002307d2ca */ /* 0x000fe400000e0000 */
[----:B------:R-:W-:Y:S02]  /*0b20*/  @!P1 FMNMX3 R13, R13, R64, R30, !PT ;  /* 0x000000400d0d9276 */ /* 0x000fe4000780001e */
[----:B------:R-:W-:Y:S02]  /*0b30*/  ISETP.GE.AND.EX P2, PT, RZ, UR45, PT, P2 ;  /* 0x0000002dff007c0c */ /* 0x000fe4000bf46320 */
[----:B------:R-:W-:Y:S02]  /*0b40*/  ISETP.GE.U32.AND P1, PT, R55, UR44, PT ;  /* 0x0000002c37007c0c */ /* 0x000fe4000bf26070 */
[----:B------:R-:W-:Y:S01]  /*0b50*/  @!P6 R2UR UR8, R34 ;  /* 0x000000002208e2ca */ /* 0x000fe200000e0000 */
[----:B------:R-:W2:Y:S01]  /*0b60*/  @!P5 LDG.E.U16 R16, desc[UR4][R2.64+0x400] ;  /* 0x000400040210d981 */ /* 0x000ea2000c1e1500 */
[----:B------:R-:W-:-:S02]  /*0b70*/  @!P6 R2UR UR9, R35 ;  /* 0x000000002309e2ca */ /* 0x000fc400000e0000 */
[C---:B------:R-:W-:Y:S01]  /*0b80*/  @!P6 R2UR UR10, R34.reuse ;  /* 0x00000000220ae2ca */ /* 0x040fe200000e0000 */
[----:B------:R-:W3:Y:S01]  /*0b90*/  @!P5 LDG.E.U16 R0, desc[UR6][R2.64+0x402] ;  /* 0x000402060200d981 */ /* 0x000ee2000c1e1500 */
[C---:B------:R-:W-:Y:S02]  /*0ba0*/  @!P6 R2UR UR11, R35.reuse ;  /* 0x00000000230be2ca */ /* 0x040fe400000e0000 */
[----:B------:R-:W-:Y:S02]  /*0bb0*/  ISETP.GE.AND.EX P1, PT, RZ, UR45, PT, P1 ;  /* 0x0000002dff007c0c */ /* 0x000fe4000bf26310 */
[C---:B------:R-:W-:Y:S02]  /*0bc0*/  @!P4 R2UR UR12, R34.reuse ;  /* 0x00000000220cc2ca */ /* 0x040fe400000e0000 */
[C---:B------:R-:W-:Y:S02]  /*0bd0*/  @!P4 R2UR UR13, R35.reuse ;  /* 0x00000000230dc2ca */ /* 0x040fe400000e0000 */
[----:B------:R-:W-:Y:S01]  /*0be0*/  @!P4 R2UR UR14, R34 ;  /* 0x00000000220ec2ca */ /* 0x000fe200000e0000 */
[----:B------:R-:W4:Y:S01]  /*0bf0*/  @!P6 LDG.E.U16 R7, desc[UR8][R2.64+0x480] ;  /* 0x000480080207e981 */ /* 0x000f22000c1e1500 */
        /* <DEDUP_REMOVED lines=33> */
[----:B--2---:R-:W-:Y:S02]  /*0e10*/  @!P5 HADD2.F32 R60, -RZ, R16.H0_H0 ;  /* 0x20000010ff3cd230 */ /* 0x004fe40000004100 */
        /* <DEDUP_REMOVED lines=47> */
[----:B------:R-:W-:Y:S01]  /*1110*/  FADD R74, -R7, R74 ;  /* 0x0000004a074a7221 */ /* 0x000fe20000000100 */
[C---:B------:R-:W-:Y:S01]  /*1120*/  FFMA R9, R82.reuse, 1.4426950216293334961, -R5 ;  /* 0x3fb8aa3b52097823 */ /* 0x040fe20000000805 */
[-C--:B------:R-:W-:Y:S01]  /*1130*/  FFMA.RM R5, R13, R12.reuse, 12582913 ;  /* 0x4b4000010d057423 */ /* 0x080fe2000000400c */
[C---:B------:R-:W-:Y:S01]  /*1140*/  FADD R70, -R7.reuse, R70 ;  /* 0x0000004607467221 */ /* 0x040fe20000000100 */
[C---:B------:R-:W-:Y:S01]  /*1150*/  FADD R66, -R7.reuse, R66 ;  /* 0x0000004207427221 */ /* 0x040fe20000000100 */
[----:B------:R-:W-:Y:S01]  /*1160*/  FFMA R82, R82, 1.925963033500011079e-08, R9 ;  /* 0x32a5706052527823 */ /* 0x000fe20000000009 */
[-C--:B------:R-:W-:Y:S01]  /*1170*/  FFMA.SAT R9, R84, R11.reuse, 0.5 ;  /* 0x3f00000054097423 */ /* 0x080fe2000000200b */
        /* <DEDUP_REMOVED lines=16> */
[-C--:B------:R-:W-:Y:S01]  /*1280*/  FFMA.RM R4, R9, R12.reuse, 12582913 ;  /* 0x4b40000109047423 */ /* 0x080fe2000000400c */
[-C--:B------:R-:W-:Y:S01]  /*1290*/  FFMA.SAT R13, R78, R11.reuse, 0.5 ;  /* 0x3f0000004e0d7423 */ /* 0x080fe2000000200b */
[----:B------:R-:W-:Y:S01]  /*12a0*/  FFMA R7, R80, 1.4426950216293334961, -R7 ;  /* 0x3fb8aa3b50077823 */ /* 0x000fe20000000807 */
[-C--:B------:R-:W-:Y:S01]  /*12b0*/  FFMA.RM R15, R15, R12.reuse, 12582913 ;  /* 0x4b4000010f0f7423 */ /* 0x080fe2000000400c */
[----:B------:R-:W-:Y:S01]  /*12c0*/  FADD R9, R4, -12583039 ;  /* 0xcb40007f04097421 */ /* 0x000fe20000000000 */
[-C--:B------:R-:W-:Y:S01]  /*12d0*/  FFMA.RM R13, R13, R12.reuse, 12582913 ;  /* 0x4b4000010d0d7423 */ /* 0x080fe2000000400c */
[----:B------:R-:W-:Y:S01]  /*12e0*/  FFMA R80, R80, 1.925963033500011079e-08, R7 ;  /* 0x32a5706050507823 */ /* 0x000fe20000000007 */
[----:B------:R-:W-:Y:S01]  /*12f0*/  FADD R7, R15, -12583039 ;  /* 0xcb40007f0f077421 */ /* 0x000fe20000000000 */
[----:B------:R-:W-:Y:S01]  /*1300*/  FFMA R9, R84, 1.4426950216293334961, -R9 ;  /* 0x3fb8aa3b54097823 */ /* 0x000fe20000000809 */
[-C--:B------:R-:W-:Y:S01]  /*1310*/  FFMA.SAT R19, R0, R11.reuse, 0.5 ;  /* 0x3f00000000137423 */ /* 0x080fe2000000200b */
[----:B------:R-:W-:Y:S01]  /*1320*/  MUFU.EX2 R23, R80 ;  /* 0x0000005000177308 */ /* 0x000fe20000000800 */
[----:B------:R-:W-:Y:S01]  /*1330*/  FFMA R7, R76, 1.4426950216293334961, -R7 ;  /* 0x3fb8aa3b4c077823 */ /* 0x000fe20000000807 */
[----:B------:R-:W-:Y:S01]  /*1340*/  FFMA R21, R84, 1.925963033500011079e-08, R9 ;  /* 0x32a5706054157823 */ /* 0x000fe20000000009 */
[----:B------:R-:W-:Y:S01]  /*1350*/  FADD R9, R13, -12583039 ;  /* 0xcb40007f0d097421 */ /* 0x000fe20000000000 */
[----:B------:R-:W-:Y:S01]  /*1360*/  SHF.L.U32 R4, R4, 0x17, RZ ;  /* 0x0000001704047819 */ /* 0x000fe200000006ff */
[----:B------:R-:W-:Y:S01]  /*1370*/  FFMA R76, R76, 1.925963033500011079e-08, R7 ;  /* 0x32a570604c4c7823 */ /* 0x000fe20000000007 */
[-C--:B------:R-:W-:Y:S01]  /*1380*/  FFMA.SAT R7, R2, R11.reuse, 0.5 ;  /* 0x3f00000002077423 */ /* 0x080fe2000000200b */
[----:B------:R-:W-:Y:S01]  /*1390*/  FFMA R9, R78, 1.4426950216293334961, -R9 ;  /* 0x3fb8aa3b4e097823 */ /* 0x000fe20000000809 */
[----:B------:R-:W0:Y:S01]  /*13a0*/  MUFU.EX2 R21, R21 ;  /* 0x0000001500157308 */ /* 0x000e220000000800 */
[-C--:B------:R-:W-:Y:S01]  /*13b0*/  FFMA.SAT R29, R64, R11.reuse, 0.5 ;  /* 0x3f000000401d7423 */ /* 0x080fe2000000200b */
[-C--:B------:R-:W-:Y:S01]  /*13c0*/  FFMA.RM R7, R7, R12.reuse, 12582913 ;  /* 0x4b40000107077423 */ /* 0x080fe2000000400c */
[----:B------:R-:W-:Y:S01]  /*13d0*/  FFMA R78, R78, 1.925963033500011079e-08, R9 ;  /* 0x32a570604e4e7823 */ /* 0x000fe20000000009 */
[-C--:B------:R-:W-:Y:S01]  /*13e0*/  FFMA.SAT R9, R74, R11.reuse, 0.5 ;  /* 0x3f0000004a097423 */ /* 0x080fe2000000200b */
[-C--:B------:R-:W-:Y:S01]  /*13f0*/  FFMA.RM R29, R29, R12.reuse, 12582913 ;  /* 0x4b4000011d1d7423 */ /* 0x080fe2000000400c */
[----:B------:R-:W-:Y:S01]  /*1400*/  FADD R17, R7, -12583039 ;  /* 0xcb40007f07117421 */ /* 0x000fe20000000000 */
[-C--:B------:R-:W-:Y:S01]  /*1410*/  FFMA.SAT R31, R62, R11.reuse, 0.5 ;  /* 0x3f0000003e1f7423 */ /* 0x080fe2000000200b */
[-C--:B------:R-:W-:Y:S01]  /*1420*/  FFMA.RM R10, R9, R12.reuse, 12582913 ;  /* 0x4b400001090a7423 */ /* 0x080fe2000000400c */
[----:B------:R-:W1:Y:S01]  /*1430*/  MUFU.EX2 R25, R76 ;  /* 0x0000004c00197308 */ /* 0x000e620000000800 */
[----:B------:R-:W-:Y:S01]  /*1440*/  FFMA R17, R2, 1.4426950216293334961, -R17 ;  /* 0x3fb8aa3b02117823 */ /* 0x000fe20000000811 */
[-C--:B------:R-:W-:Y:S01]  /*1450*/  FFMA.RM R31, R31, R12.reuse, 12582913 ;  /* 0x4b4000011f1f7423 */ /* 0x080fe2000000400c */
[----:B------:R-:W-:Y:S01]  /*1460*/  FADD R9, R10, -12583039 ;  /* 0xcb40007f0a097421 */ /* 0x000fe20000000000 */
[-C--:B------:R-:W-:Y:S01]  /*1470*/  FFMA.SAT R39, R58, R11.reuse, 0.5 ;  /* 0x3f0000003a277423 */ /* 0x080fe2000000200b */
[----:B------:R-:W-:Y:S01]  /*1480*/  FFMA R18, R2, 1.925963033500011079e-08, R17 ;  /* 0x32a5706002127823 */ /* 0x000fe20000000011 */
[----:B------:R-:W-:Y:S01]  /*1490*/  SHF.L.U32 R2, R15, 0x17, RZ ;  /* 0x000000170f027819 */ /* 0x000fe200000006ff */
[----:B------:R-:W-:Y:S01]  /*14a0*/  FFMA R17, R74, 1.4426950216293334961, -R9 ;  /* 0x3fb8aa3b4a117823 */ /* 0x000fe20000000809 */
[-C--:B------:R-:W-:Y:S01]  /*14b0*/  FFMA.RM R9, R19, R12.reuse, 12582913 ;  /* 0x4b40000113097423 */ /* 0x080fe2000000400c */
[----:B------:R-:W-:Y:S01]  /*14c0*/  FFMA.SAT R15, R72, R11, 0.5 ;  /* 0x3f000000480f7423 */ /* 0x000fe2000000200b */
[----:B0-----:R-:W-:Y:S01]  /*14d0*/  FMUL R4, R4, R21 ;  /* 0x0000001504047220 */ /* 0x001fe20000400000 */
[----:B------:R-:W-:Y:S01]  /*14e0*/  FFMA R74, R74, 1.925963033500011079e-08, R17 ;  /* 0x32a570604a4a7823 */ /* 0x000fe20000000011 */
[----:B------:R-:W-:Y:S01]  /*14f0*/  FADD R17, R9, -12583039 ;  /* 0xcb40007f09117421 */ /* 0x000fe20000000000 */
[-C--:B------:R-:W-:Y:S01]  /*1500*/  FFMA.RM R15, R15, R12.reuse, 12582913 ;  /* 0x4b4000010f0f7423 */ /* 0x080fe2000000400c */
[----:B------:R-:W-:Y:S01]  /*1510*/  FFMA.SAT R21, R6, R11, 0.5 ;  /* 0x3f00000006157423 */ /* 0x000fe2000000200b */
[-C--:B------:R-:W-:Y:S01]  /*1520*/  FFMA.RM R39, R39, R12.reuse, 12582913 ;  /* 0x4b40000127277423 */ /* 0x080fe2000000400c */
[----:B------:R-:W-:Y:S01]  /*1530*/  FFMA R17, R0, 1.4426950216293334961, -R17 ;  /* 0x3fb8aa3b00117823 */ /* 0x000fe20000000811 */
[----:B-1----:R-:W-:Y:S01]  /*1540*/  FMUL R2, R2, R25 ;  /* 0x0000001902027220 */ /* 0x002fe20000400000 */
[-C--:B------:R-:W-:Y:S01]  /*1550*/  FFMA.RM R21, R21, R12.reuse, 12582913 ;  /* 0x4b40000115157423 */ /* 0x080fe2000000400c */
[-C--:B------:R-:W-:Y:S01]  /*1560*/  FFMA.SAT R37, R60, R11.reuse, 0.5 ;  /* 0x3f0000003c257423 */ /* 0x080fe2000000200b */
[----:B------:R-:W-:Y:S01]  /*1570*/  FFMA R19, R0, 1.925963033500011079e-08, R17 ;  /* 0x32a5706000137823 */ /* 0x000fe20000000011 */
[----:B------:R-:W-:Y:S01]  /*1580*/  FFMA.SAT R17, R70, R11, 0.5 ;  /* 0x3f00000046117423 */ /* 0x000fe2000000200b */
[----:B------:R-:W-:Y:S01]  /*1590*/  SHF.L.U32 R0, R5, 0x17, RZ ;  /* 0x0000001705007819 */ /* 0x000fe200000006ff */
[-C--:B------:R-:W-:Y:S01]  /*15a0*/  FFMA.RM R37, R37, R12.reuse, 12582913 ;  /* 0x4b40000125257423 */ /* 0x080fe2000000400c */
[----:B------:R-:W0:Y:S01]  /*15b0*/  MUFU.EX2 R82, R82 ;  /* 0x0000005200527308 */ /* 0x000e220000000800 */
[----:B------:R-:W-:Y:S01]  /*15c0*/  FFMA.RM R16, R17, R12, 12582913 ;  /* 0x4b40000111107423 */ /* 0x000fe2000000400c */
[----:B------:R-:W-:Y:S01]  /*15d0*/  SHF.L.U32 R3, R3, 0x17, RZ ;  /* 0x0000001703037819 */ /* 0x000fe200000006ff */
[----:B------:R-:W-:Y:S01]  /*15e0*/  FMUL R0, R0, R23 ;  /* 0x0000001700007220 */ /* 0x000fe20000400000 */
[----:B------:R-:W-:Y:S01]  /*15f0*/  FFMA.SAT R23, R68, R11, 0.5 ;  /* 0x3f00000044177423 */ /* 0x000fe2000000200b */
[----:B------:R-:W-:-:S03]  /*1600*/  FADD R17, R16, -12583039 ;  /* 0xcb40007f10117421 */ /* 0x000fc60000000000 */
[----:B------:R-:W-:Y:S01]  /*1610*/  FFMA.RM R23, R23, R12, 12582913 ;  /* 0x4b40000117177423 */ /* 0x000fe2000000400c */
[C---:B------:R-:W-:Y:S01]  /*1620*/  FFMA R17, R70.reuse, 1.4426950216293334961, -R17 ;  /* 0x3fb8aa3b46117823 */ /* 0x040fe20000000811 */
[----:B------:R-:W-:Y:S02]  /*1630*/  MUFU.EX2 R19, R19 ;  /* 0x0000001300137308 */ /* 0x000fe40000000800 */
[----:B------:R-:W-:Y:S01]  /*1640*/  FADD R25, R23, -12583039 ;  /* 0xcb40007f17197421 */ /* 0x000fe20000000000 */
[----:B------:R-:W-:Y:S01]  /*1650*/  FFMA R70, R70, 1.925963033500011079e-08, R17 ;  /* 0x32a5706046467823 */ /* 0x000fe20000000011 */
[----:B------:R-:W-:Y:S02]  /*1660*/  FFMA.SAT R17, R66, R11, 0.5 ;  /* 0x3f00000042117423 */ /* 0x000fe4000000200b */
[C---:B------:R-:W-:Y:S01]  /*1670*/  FFMA R25, R68.reuse, 1.4426950216293334961, -R25 ;  /* 0x3fb8aa3b44197823 */ /* 0x040fe20000000819 */
[----:B0-----:R-:W-:Y:S01]  /*1680*/  FMUL R3, R3, R82 ;  /* 0x0000005203037220 */ /* 0x001fe20000400000 */
[----:B------:R-:W-:Y:S01]  /*1690*/  FFMA.RM R17, R17, R12, 12582913 ;  /* 0x4b40000111117423 */ /* 0x000fe2000000400c */
[----:B------:R-:W0:Y:S01]  /*16a0*/  MUFU.EX2 R78, R78 ;  /* 0x0000004e004e7308 */ /* 0x000e220000000800 */
[----:B------:R-:W-:Y:S01]  /*16b0*/  FFMA R68, R68, 1.925963033500011079e-08, R25 ;  /* 0x32a5706044447823 */ /* 0x000fe20000000019 */
[----:B------:R-:W-:Y:S01]  /*16c0*/  FADD R25, R21, -12583039 ;  /* 0xcb40007f15197421 */ /* 0x000fe20000000000 */
[----:B------:R-:W-:-:S03]  /*16d0*/  FADD R5, R17, -12583039 ;  /* 0xcb40007f11057421 */ /* 0x000fc60000000000 */
[----:B------:R-:W-:Y:S01]  /*16e0*/  FFMA R25, R6, 1.4426950216293334961, -R25 ;  /* 0x3fb8aa3b06197823 */ /* 0x000fe20000000819 */
[----:B------:R-:W-:Y:S01]  /*16f0*/  FFMA R5, R66, 1.4426950216293334961, -R5 ;  /* 0x3fb8aa3b42057823 */ /* 0x000fe20000000805 */
[----:B------:R-:W1:Y:S02]  /*1700*/  MUFU.EX2 R74, R74 ;  /* 0x0000004a004a7308 */ /* 0x000e640000000800 */
[----:B------:R-:W-:Y:S01]  /*1710*/  FFMA R27, R6, 1.925963033500011079e-08, R25 ;  /* 0x32a57060061b7823 */ /* 0x000fe20000000019 */
[----:B------:R-:W-:Y:S01]  /*1720*/  FFMA R66, R66, 1.925963033500011079e-08, R5 ;  /* 0x32a5706042427823 */ /* 0x000fe20000000005 */
[----:B------:R-:W-:Y:S01]  /*1730*/  FADD R5, R15, -12583039 ;  /* 0xcb40007f0f057421 */ /* 0x000fe20000000000 */
[----:B------:R-:W-:Y:S01]  /*1740*/  FFMA.SAT R25, R8, R11, 0.5 ;  /* 0x3f00000008197423 */ /* 0x000fe2000000200b */
[----:B------:R-:W-:Y:S02]  /*1750*/  SHF.L.U32 R6, R7, 0x17, RZ ;  /* 0x0000001707067819 */ /* 0x000fe400000006ff */
[----:B------:R-:W-:Y:S01]  /*1760*/  FFMA R5, R72, 1.4426950216293334961, -R5 ;  /* 0x3fb8aa3b48057823 */ /* 0x000fe20000000805 */
[----:B------:R-:W-:Y:S01]  /*1770*/  FFMA.RM R25, R25, R12, 12582913 ;  /* 0x4b40000119197423 */ /* 0x000fe2000000400c */
[----:B------:R-:W-:Y:S01]  /*1780*/  SHF.L.U32 R7, R10, 0x17, RZ ;  /* 0x000000170a077819 */ /* 0x000fe200000006ff */
[----:B------:R-:W2:Y:S01]  /*1790*/  MUFU.EX2 R27, R27 ;  /* 0x0000001b001b7308 */ /* 0x000ea20000000800 */
[----:B------:R-:W-:Y:S01]  /*17a0*/  FFMA R72, R72, 1.925963033500011079e-08, R5 ;  /* 0x32a5706048487823 */ /* 0x000fe20000000005 */
[----:B------:R-:W-:-:S02]  /*17b0*/  SHF.L.U32 R5, R13, 0x17, RZ ;  /* 0x000000170d057819 */ /* 0x000fc400000006ff */
[----:B------:R-:W-:Y:S02]  /*17c0*/  SHF.L.U32 R10, R17, 0x17, RZ ;  /* 0x00000017110a7819 */ /* 0x000fe400000006ff */
[----:B------:R-:W-:Y:S01]  /*17d0*/  SHF.L.U32 R15, R15, 0x17, RZ ;  /* 0x000000170f0f7819 */ /* 0x000fe200000006ff */
[----:B0-----:R-:W-:Y:S01]  /*17e0*/  FMUL R5, R5, R78 ;  /* 0x0000004e05057220 */ /* 0x001fe20000400000 */
[----:B------:R0:W3:Y:S01]  /*17f0*/  MUFU.EX2 R13, R18 ;  /* 0x00000012000d7308 */ /* 0x0000e20000000800 */
[----:B------:R-:W-:Y:S01]  /*1800*/  SHF.L.U32 R17, R23, 0x17, RZ ;  /* 0x0000001717117819 */ /* 0x000fe200000006ff */
[----:B------:R-:W-:Y:S01]  /*1810*/  FFMA.SAT R23, R14, R11, 0.5 ;  /* 0x3f0000000e177423 */ /* 0x000fe2000000200b */
[----:B-1----:R-:W-:-:S05]  /*1820*/  FMUL R7, R7, R74 ;  /* 0x0000004a07077220 */ /* 0x002fca0000400000 */
[----:B------:R-:W1:Y:S01]  /*1830*/  MUFU.EX2 R72, R72 ;  /* 0x0000004800487308 */ /* 0x000e620000000800 */
[----:B0-----:R-:W-:-:S05]  /*1840*/  SHF.L.U32 R18, R21, 0x17, RZ ;  /* 0x0000001715127819 */ /* 0x001fca00000006ff */
[----:B--2---:R-:W-:Y:S02]  /*1850*/  FMUL R18, R18, R27 ;  /* 0x0000001b12127220 */ /* 0x004fe40000400000 */
[----:B------:R-:W0:Y:S01]  /*1860*/  MUFU.EX2 R70, R70 ;  /* 0x0000004600467308 */ /* 0x000e220000000800 */
[----:B---3--:R-:W-:Y:S01]  /*1870*/  FMUL R6, R6, R13 ;  /* 0x0000000d06067220 */ /* 0x008fe20000400000 */
[----:B------:R-:W-:-:S04]  /*1880*/  FADD R13, R25, -12583039 ;  /* 0xcb40007f190d7421 */ /* 0x000fc80000000000 */
[C---:B------:R-:W-:Y:S02]  /*1890*/  FFMA R13, R8.reuse, 1.4426950216293334961, -R13 ;  /* 0x3fb8aa3b080d7823 */ /* 0x040fe4000000080d */
[----:B------:R-:W2:Y:S02]  /*18a0*/  MUFU.EX2 R68, R68 ;  /* 0x0000004400447308 */ /* 0x000ea40000000800 */
[----:B------:R-:W-:Y:S01]  /*18b0*/  FFMA R33, R8, 1.925963033500011079e-08, R13 ;  /* 0x32a5706008217823 */ /* 0x000fe2000000000d */
[----:B------:R-:W-:Y:S01]  /*18c0*/  FADD R13, R29, -12583039 ;  /* 0xcb40007f1d0d7421 */ /* 0x000fe20000000000 */
[----:B------:R-:W-:Y:S02]  /*18d0*/  SHF.L.U32 R8, R9, 0x17, RZ ;  /* 0x0000001709087819 */ /* 0x000fe400000006ff */
[----:B------:R-:W-:Y:S01]  /*18e0*/  SHF.L.U32 R9, R16, 0x17, RZ ;  /* 0x0000001710097819 */ /* 0x000fe200000006ff */
[----:B------:R-:W-:Y:S01]  /*18f0*/  FFMA R13, R64, 1.4426950216293334961, -R13 ;  /* 0x3fb8aa3b400d7823 */ /* 0x000fe2000000080d */
[----:B-1----:R-:W-:Y:S01]  /*1900*/  FMUL R16, R15, R72 ;  /* 0x000000480f107220 */ /* 0x002fe20000400000 */
[----:B------:R-:W-:Y:S01]  /*1910*/  FMUL R8, R8, R19 ;  /* 0x0000001308087220 */ /* 0x000fe20000400000 */
[----:B------:R-:W-:Y:S01]  /*1920*/  FADD R19, R37, -12583039 ;  /* 0xcb40007f25137421 */ /* 0x000fe20000000000 */
[----:B------:R-:W-:Y:S01]  /*1930*/  FFMA R64, R64, 1.925963033500011079e-08, R13 ;  /* 0x32a5706040407823 */ /* 0x000fe2000000000d */
[----:B------:R-:W-:Y:S01]  /*1940*/  FADD R13, R31, -12583039 ;  /* 0xcb40007f1f0d7421 */ /* 0x000fe20000000000 */
[----:B0-----:R-:W-:Y:S01]  /*1950*/  FMUL R9, R9, R70 ;  /* 0x0000004609097220 */ /* 0x001fe20000400000 */
[----:B------:R-:W-:Y:S01]  /*1960*/  FFMA R19, R60, 1.4426950216293334961, -R19 ;  /* 0x3fb8aa3b3c137823 */ /* 0x000fe20000000813 */
[----:B------:R-:W-:Y:S01]  /*1970*/  MUFU.EX2 R21, R64 ;  /* 0x0000004000157308 */ /* 0x000fe20000000800 */
[----:B------:R-:W-:Y:S01]  /*1980*/  FFMA R13, R62, 1.4426950216293334961, -R13 ;  /* 0x3fb8aa3b3e0d7823 */ /* 0x000fe2000000080d */
[----:B--2---:R-:W-:Y:S01]  /*1990*/  FMUL R17, R17, R68 ;  /* 0x0000004411117220 */ /* 0x004fe20000400000 */
[----:B------:R-:W-:-:S02]  /*19a0*/  FFMA R60, R60, 1.925963033500011079e-08, R19 ;  /* 0x32a570603c3c7823 */ /* 0x000fc40000000013 */
[----:B------:R-:W-:-:S03]  /*19b0*/  FFMA R62, R62, 1.925963033500011079e-08, R13 ;  /* 0x32a570603e3e7823 */ /* 0x000fc6000000000d */
[----:B------:R-:W0:Y:S08]  /*19c0*/  MUFU.EX2 R13, R66 ;  /* 0x00000042000d7308 */ /* 0x000e300000000800 */
[----:B------:R-:W-:Y:S08]  /*19d0*/  MUFU.EX2 R60, R60 ;  /* 0x0000003c003c7308 */ /* 0x000ff00000000800 */
[----:B------:R1:W2:Y:S01]  /*19e0*/  MUFU.EX2 R66, R33 ;  /* 0x0000002100427308 */ /* 0x0002a20000000800 */
[----:B0-----:R-:W-:Y:S01]  /*19f0*/  FMUL R10, R10, R13 ;  /* 0x0000000d0a0a7220 */ /* 0x001fe20000400000 */
[----:B------:R-:W-:-:S04]  /*1a00*/  FADD R13, R39, -12583039 ;  /* 0xcb40007f270d7421 */ /* 0x000fc80000000000 */
[----:B------:R-:W-:Y:S02]  /*1a10*/  FFMA R13, R58, 1.4426950216293334961, -R13 ;  /* 0x3fb8aa3b3a0d7823 */ /* 0x000fe4000000080d */
[----:B------:R-:W0:Y:S01]  /*1a20*/  MUFU.EX2 R62, R62 ;  /* 0x0000003e003e7308 */ /* 0x000e220000000800 */
[-C--:B-1----:R-:W-:Y:S01]  /*1a30*/  FFMA.SAT R33, R24, R11.reuse, 0.5 ;  /* 0x3f00000018217423 */ /* 0x082fe2000000200b */
[----:B------:R-:W-:Y:S01]  /*1a40*/  FFMA R59, R58, 1.925963033500011079e-08, R13 ;  /* 0x32a570603a3b7823 */ /* 0x000fe2000000000d */
[----:B------:R-:W-:Y:S02]  /*1a50*/  FFMA.SAT R13, R38, R11, 0.5 ;  /* 0x3f000000260d7423 */ /* 0x000fe4000000200b */
[-C--:B------:R-:W-:Y:S02]  /*1a60*/  FFMA.RM R33, R33, R12.reuse, 12582913 ;  /* 0x4b40000121217423 */ /* 0x080fe4000000400c */
        /* <DEDUP_REMOVED lines=19> */
[----:B------:R-:W-:-:S04]  /*1ba0*/  FFMA R19, R20, 1.4426950216293334961, -R19 ;  /* 0x3fb8aa3b14137823 */ /* 0x000fc80000000813 */
[----:B------:R-:W-:Y:S01]  /*1bb0*/  FFMA R58, R20, 1.925963033500011079e-08, R19 ;  /* 0x32a57060143a7823 */ /* 0x000fe20000000013 */
[----:B------:R-:W-:Y:S01]  /*1bc0*/  SHF.L.U32 R20, R29, 0x17, RZ ;  /* 0x000000171d147819 */ /* 0x000fe200000006ff */
[----:B------:R-:W-:Y:S01]  /*1bd0*/  FFMA.SAT R29, R22, R11, 0.5 ;  /* 0x3f000000161d7423 */ /* 0x000fe2000000200b */
[----:B------:R-:W-:Y:S01]  /*1be0*/  SHF.L.U32 R19, R25, 0x17, RZ ;  /* 0x0000001719137819 */ /* 0x000fe200000006ff */
[----:B------:R-:W-:Y:S01]  /*1bf0*/  FFMA R25, R14, 1.925963033500011079e-08, R23 ;  /* 0x32a570600e197823 */ /* 0x000fe20000000017 */
[----:B------:R-:W-:Y:S01]  /*1c00*/  SHF.L.U32 R23, R37, 0x17, RZ ;  /* 0x0000001725177819 */ /* 0x000fe200000006ff */
[----:B------:R-:W-:Y:S01]  /*1c10*/  FMUL R20, R20, R21 ;  /* 0x0000001514147220 */ /* 0x000fe20000400000 */
[----:B------:R-:W-:Y:S01]  /*1c20*/  FFMA.SAT R21, R26, R11, 0.5 ;  /* 0x3f0000001a157423 */ /* 0x000fe2000000200b */
[----:B------:R-:W-:Y:S01]  /*1c30*/  FFMA.RM R29, R29, R12, 12582913 ;  /* 0x4b4000011d1d7423 */ /* 0x000fe2000000400c */
[----:B--2---:R-:W-:Y:S01]  /*1c40*/  FMUL R19, R19, R66 ;  /* 0x0000004213137220 */ /* 0x004fe20000400000 */
[----:B------:R-:W1:Y:S01]  /*1c50*/  MUFU.EX2 R58, R58 ;  /* 0x0000003a003a7308 */ /* 0x000e620000000800 */
[----:B------:R-:W-:-:S04]  /*1c60*/  FFMA.RM R14, R21, R12, 12582913 ;  /* 0x4b400001150e7423 */ /* 0x000fc8000000400c */
[----:B------:R-:W-:-:S03]  /*1c70*/  FADD R21, R14, -12583039 ;  /* 0xcb40007f0e157421 */ /* 0x000fc60000000000 */
[----:B------:R-:W2:Y:S01]  /*1c80*/  MUFU.EX2 R64, R25 ;  /* 0x0000001900407308 */ /* 0x000ea20000000800 */
[----:B------:R-:W-:-:S04]  /*1c90*/  FFMA R21, R26, 1.4426950216293334961, -R21 ;  /* 0x3fb8aa3b1a157823 */ /* 0x000fc80000000815 */
[----:B------:R-:W-:Y:S01]  /*1ca0*/  FFMA R26, R26, 1.925963033500011079e-08, R21 ;  /* 0x32a570601a1a7823 */ /* 0x000fe20000000015 */
[----:B------:R-:W-:Y:S01]  /*1cb0*/  SHF.L.U32 R21, R31, 0x17, RZ ;  /* 0x000000171f157819 */ /* 0x000fe200000006ff */
[C---:B------:R-:W-:Y:S01]  /*1cc0*/  FADD R31, R29.reuse, -12583039 ;  /* 0xcb40007f1d1f7421 */ /* 0x040fe20000000000 */
[----:B------:R-:W-:Y:S01]  /*1cd0*/  SHF.L.U32 R29, R29, 0x17, RZ ;  /* 0x000000171d1d7819 */ /* 0x000fe200000006ff */
[----:B------:R1:W-:Y:S02]  /*1ce0*/  MUFU.EX2 R66, R26 ;  /* 0x0000001a00427308 */ /* 0x0003e40000000800 */
[----:B------:R-:W-:Y:S01]  /*1cf0*/  FFMA R31, R22, 1.4426950216293334961, -R31 ;  /* 0x3fb8aa3b161f7823 */ /* 0x000fe2000000081f */
[----:B0-----:R-:W-:-:S03]  /*1d00*/  FMUL R21, R21, R62 ;  /* 0x0000003e15157220 */ /* 0x001fc60000400000 */
[----:B------:R-:W-:Y:S01]  /*1d10*/  FFMA R37, R22, 1.925963033500011079e-08, R31 ;  /* 0x32a5706016257823 */ /* 0x000fe2000000001f */
[----:B------:R-:W-:Y:S01]  /*1d20*/  FFMA.SAT R31, R28, R11, 0.5 ;  /* 0x3f0000001c1f7423 */ /* 0x000fe2000000200b */
[----:B------:R-:W-:Y:S01]  /*1d30*/  FMUL R22, R23, R60 ;  /* 0x0000003c17167220 */ /* 0x000fe20000400000 */
[----:B------:R-:W0:Y:S01]  /*1d40*/  MUFU.EX2 R62, R57 ;  /* 0x00000039003e7308 */ /* 0x000e220000000800 */
[----:B-1----:R-:W-:Y:S01]  /*1d50*/  FMUL R26, R27, R58 ;  /* 0x0000003a1b1a7220 */ /* 0x002fe20000400000 */
[----:B------:R-:W-:Y:S01]  /*1d60*/  FFMA.RM R31, R31, R12, 12582913 ;  /* 0x4b4000011f1f7423 */ /* 0x000fe2000000400c */
[----:B------:R-:W-:-:S03]  /*1d70*/  SHF.L.U32 R27, R32, 0x17, RZ ;  /* 0x00000017201b7819 */ /* 0x000fc600000006ff */
[----:B------:R-:W-:Y:S02]  /*1d80*/  FADD R23, R31, -12583039 ;  /* 0xcb40007f1f177421 */ /* 0x000fe40000000000 */
[----:B------:R1:W3:Y:S01]  /*1d90*/  MUFU.EX2 R60, R59 ;  /* 0x0000003b003c7308 */ /* 0x0002e20000000800 */
[----:B--2---:R-:W-:Y:S01]  /*1da0*/  FMUL R27, R27, R64 ;  /* 0x000000401b1b7220 */ /* 0x004fe20000400000 */
[----:B------:R-:W-:-:S04]  /*1db0*/  FFMA R23, R28, 1.4426950216293334961, -R23 ;  /* 0x3fb8aa3b1c177823 */ /* 0x000fc80000000817 */
[----:B------:R-:W-:Y:S01]  /*1dc0*/  FFMA R28, R28, 1.925963033500011079e-08, R23 ;  /* 0x32a570601c1c7823 */ /* 0x000fe20000000017 */
[----:B------:R-:W-:Y:S01]  /*1dd0*/  SHF.L.U32 R23, R39, 0x17, RZ ;  /* 0x0000001727177819 */ /* 0x000fe200000006ff */
[----:B------:R-:W-:Y:S01]  /*1de0*/  FADD R39, R33, -12583039 ;  /* 0xcb40007f21277421 */ /* 0x000fe20000000000 */
[-C--:B-1----:R-:W-:Y:S01]  /*1df0*/  FFMA.SAT R59, R36, R11.reuse, 0.5 ;  /* 0x3f000000243b7423 */ /* 0x082fe2000000200b */
[----:B0-----:R-:W-:Y:S01]  /*1e00*/  FMUL R25, R15, R62 ;  /* 0x0000003e0f197220 */ /* 0x001fe20000400000 */
[----:B------:R0:W-:Y:S01]  /*1e10*/  MUFU.EX2 R57, R28 ;  /* 0x0000001c00397308 */ /* 0x0001e20000000800 */
[----:B------:R-:W-:Y:S01]  /*1e20*/  FFMA R39, R24, 1.4426950216293334961, -R39 ;  /* 0x3fb8aa3b18277823 */ /* 0x000fe20000000827 */
[----:B------:R-:W-:Y:S01]  /*1e30*/  SHF.L.U32 R15, R14, 0x17, RZ ;  /* 0x000000170e0f7819 */ /* 0x000fe200000006ff */
[----:B---3--:R-:W-:Y:S02]  /*1e40*/  FMUL R23, R23, R60 ;  /* 0x0000003c17177220 */ /* 0x008fe40000400000 */
[----:B------:R-:W-:Y:S01]  /*1e50*/  FFMA R60, R24, 1.925963033500011079e-08, R39 ;  /* 0x32a57060183c7823 */ /* 0x000fe20000000027 */
[----:B------:R-:W-:Y:S01]  /*1e60*/  FFMA.SAT R39, R30, R11, 0.5 ;  /* 0x3f0000001e277423 */ /* 0x000fe2000000200b */
[----:B0-----:R-:W-:-:S03]  /*1e70*/  FMUL R28, R15, R66 ;  /* 0x000000420f1c7220 */ /* 0x001fc60000400000 */
[-C--:B------:R-:W-:Y:S01]  /*1e80*/  FFMA.RM R11, R39, R12.reuse, 12582913 ;  /* 0x4b400001270b7423 */ /* 0x080fe2000000400c */
[----:B------:R-:W-:Y:S01]  /*1e90*/  FFMA.RM R12, R59, R12, 12582913 ;  /* 0x4b4000013b0c7423 */ /* 0x000fe2000000400c */
[----:B------:R-:W-:Y:S02]  /*1ea0*/  MUFU.EX2 R60, R60 ;  /* 0x0000003c003c7308 */ /* 0x000fe40000000800 */
[C---:B------:R-:W-:Y:S01]  /*1eb0*/  FADD R39, R11.reuse, -12583039 ;  /* 0xcb40007f0b277421 */ /* 0x040fe20000000000 */
[----:B------:R-:W-:Y:S01]  /*1ec0*/  FADD R59, R12, -12583039 ;  /* 0xcb40007f0c3b7421 */ /* 0x000fe20000000000 */
[----:B------:R-:W-:Y:S02]  /*1ed0*/  SHF.L.U32 R11, R11, 0x17, RZ ;  /* 0x000000170b0b7819 */ /* 0x000fe400000006ff */
[----:B------:R-:W-:Y:S01]  /*1ee0*/  FFMA R39, R30, 1.4426950216293334961, -R39 ;  /* 0x3fb8aa3b1e277823 */ /* 0x000fe20000000827 */
[----:B------:R-:W-:Y:S01]  /*1ef0*/  FFMA R59, R36, 1.4426950216293334961, -R59 ;  /* 0x3fb8aa3b243b7823 */ /* 0x000fe2000000083b */
[----:B------:R-:W-:-:S02]  /*1f00*/  SHF.L.U32 R12, R12, 0x17, RZ ;  /* 0x000000170c0c7819 */ /* 0x000fc400000006ff */
[----:B------:R-:W-:Y:S01]  /*1f10*/  FFMA R39, R30, 1.925963033500011079e-08, R39 ;  /* 0x32a570601e277823 */ /* 0x000fe20000000027 */
[----:B------:R-:W-:Y:S01]  /*1f20*/  FFMA R36, R36, 1.925963033500011079e-08, R59 ;  /* 0x32a5706024247823 */ /* 0x000fe2000000003b */
[----:B------:R-:W-:Y:S02]  /*1f30*/  FADD R59, RZ, R3 ;  /* 0x00000003ff3b7221 */ /* 0x000fe40000000000 */
[----:B------:R-:W-:Y:S02]  /*1f40*/  MUFU.EX2 R32, R39 ;  /* 0x0000002700207308 */ /* 0x000fe40000000800 */
[----:B------:R-:W-:-:S04]  /*1f50*/  FADD R59, R59, R0 ;  /* 0x000000003b3b7221 */ /* 0x000fc80000000000 */
[----:B------:R-:W-:Y:S02]  /*1f60*/  FADD R59, R59, R2 ;  /* 0x000000023b3b7221 */ /* 0x000fe40000000000 */
[----:B------:R-:W-:Y:S02]  /*1f70*/  MUFU.EX2 R15, R36 ;  /* 0x00000024000f7308 */ /* 0x000fe40000000800 */
        /* <DEDUP_REMOVED lines=18> */
[----:B------:R-:W-:-:S04]  /*20a0*/  FADD R30, R13, R24 ;  /* 0x000000180d1e7221 */ /* 0x000fc80000000000 */
[----:B------:R-:W-:Y:S01]  /*20b0*/  FADD R13, R30, R25 ;  /* 0x000000191e0d7221 */ /* 0x000fe20000000000 */
[----:B------:R-:W-:Y:S02]  /*20c0*/  SHF.L.U32 R30, R31, 0x17, RZ ;  /* 0x000000171f1e7819 */ /* 0x000fe400000006ff */
[----:B------:R-:W-:Y:S01]  /*20d0*/  SHF.L.U32 R31, R33, 0x17, RZ ;  /* 0x00000017211f7819 */ /* 0x000fe200000006ff */
[----:B------:R-:W-:Y:S01]  /*20e0*/  FADD R14, R13, R26 ;  /* 0x0000001a0d0e7221 */ /* 0x000fe20000000000 */
[----:B------:R-:W-:Y:S01]  /*20f0*/  FMUL R33, R11, R32 ;  /* 0x000000200b217220 */ /* 0x000fe20000400000 */
[----:B------:R-:W-:Y:S01]  /*2100*/  FMUL R30, R30, R57 ;  /* 0x000000391e1e7220 */ /* 0x000fe20000400000 */
[----:B------:R-:W-:Y:S01]  /*2110*/  FMUL R32, R12, R15 ;  /* 0x0000000f0c207220 */ /* 0x000fe20000400000 */
[----:B------:R-:W-:Y:S01]  /*2120*/  FADD R13, R14, R27 ;  /* 0x0000001b0e0d7221 */ /* 0x000fe20000000000 */
[----:B------:R-:W-:-:S03]  /*2130*/  FMUL R31, R31, R60 ;  /* 0x0000003c1f1f7220 */ /* 0x000fc60000400000 */
        /* <DEDUP_REMOVED lines=15> */
.L_x_5251:
        /* <DEDUP_REMOVED lines=12> */
[----:B------:R-:W-:Y:S05]  /*22f0*/  CALL.REL.NOINC `($__internal_103_$__cuda_sm3x_div_rn_noftz_f32_slowpath) ;  /* 0x00000038002c7944 */ /* 0x000fea0003c00000 */
[----:B------:R-:W-:-:S07]  /*2300*/  MOV R11, R3 ;  /* 0x00000003000b7202 */ /* 0x000fce0000000f00 */
.L_x_5184:
[----:B------:R-:W-:Y:S05]  /*2310*/  BSYNC.RECONVERGENT B3 ;  /* 0x0000000000037941 */ /* 0x000fea0003800200 */
.L_x_5183:
        /* <DEDUP_REMOVED lines=12> */
[----:B------:R-:W-:Y:S05]  /*23e0*/  CALL.REL.NOINC `($__internal_103_$__cuda_sm3x_div_rn_noftz_f32_slowpath) ;  /* 0x0000003400f07944 */ /* 0x000fea0003c00000 */
[----:B------:R-:W-:-:S07]  /*23f0*/  MOV R14, R3 ;  /* 0x00000003000e7202 */ /* 0x000fce0000000f00 */
.L_x_5186:
[----:B------:R-:W-:Y:S05]  /*2400*/  BSYNC.RECONVERGENT B3 ;  /* 0x0000000000037941 */ /* 0x000fea0003800200 */
.L_x_5185:
        /* <DEDUP_REMOVED lines=14> */
.L_x_5188:
[----:B------:R-:W-:Y:S05]  /*24f0*/  BSYNC.RECONVERGENT B3 ;  /* 0x0000000000037941 */ /* 0x000fea0003800200 */
.L_x_5187:
        /* <DEDUP_REMOVED lines=14> */
.L_x_5190:
[----:B------:R-:W-:Y:S05]  /*25e0*/  BSYNC.RECONVERGENT B3 ;  /* 0x0000000000037941 */ /* 0x000fea0003800200 */
.L_x_5189:
        /* <DEDUP_REMOVED lines=14> */
.L_x_5192:
[----:B------:R-:W-:Y:S05]  /*26d0*/  BSYNC.RECONVERGENT B3 ;  /* 0x0000000000037941 */ /* 0x000fea0003800200 */
.L_x_5191:
        /* <DEDUP_REMOVED lines=14> */
.L_x_5194:
[----:B------:R-:W-:Y:S05]  /*27c0*/  BSYNC.RECONVERGENT B3 ;  /* 0x0000000000037941 */ /* 0x000fea0003800200 */
.L_x_5193:
        /* <DEDUP_REMOVED lines=14> */
.L_x_5196:
[----:B------:R-:W-:Y:S05]  /*28b0*/  BSYNC.RECONVERGENT B3 ;  /* 0x0000000000037941 */ /* 0x000fea0003800200 */
.L_x_5195:
        /* <DEDUP_REMOVED lines=14> */
.L_x_5198:
[----:B------:R-:W-:Y:S05]  /*29a0*/  BSYNC.RECONVERGENT B3 ;  /* 0x0000000000037941 */ /* 0x000fea0003800200 */
.L_x_5197:
        /* <DEDUP_REMOVED lines=14> */
.L_x_5200:
[----:B------:R-:W-:Y:S05]  /*2a90*/  BSYNC.RECONVERGENT B3 ;  /* 0x0000000000037941 */ /* 0x000fea0003800200 */
.L_x_5199:
        /* <DEDUP_REMOVED lines=14> */
.L_x_5202:
[----:B------:R-:W-:Y:S05]  /*2b80*/  BSYNC.RECONVERGENT B3 ;  /* 0x0000000000037941 */ /* 0x000fea0003800200 */
.L_x_5201:
        /* <DEDUP_REMOVED lines=14> */
.L_x_5204:
[----:B------:R-:W-:Y:S05]  /*2c70*/  BSYNC.RECONVERGENT B3 ;  /* 0x0000000000037941 */ /* 0x000fea0003800200 */
.L_x_5203:
        /* <DEDUP_REMOVED lines=14> */
.L_x_5206:
[----:B------:R-:W-:Y:S05]  /*2d60*/  BSYNC.RECONVERGENT B3 ;  /* 0x0000000000037941 */ /* 0x000fea0003800200 */
.L_x_5205:
        /* <DEDUP_REMOVED lines=14> */
.L_x_5208:
[----:B------:R-:W-:Y:S05]  /*2e50*/  BSYNC.RECONVERGENT B3 ;  /* 0x0000000000037941 */ /* 0x000fea0003800200 */
.L_x_5207:
        /* <DEDUP_REMOVED lines=14> */
.L_x_5210:
[----:B------:R-:W-:Y:S05]  /*2f40*/  BSYNC.RECONVERGENT B3 ;  /* 0x0000000000037941 */ /* 0x000fea0003800200 */
.L_x_5209:
        /* <DEDUP_REMOVED lines=14> */
.L_x_5212:
[----:B------:R-:W-:Y:S05]  /*3030*/  BSYNC.RECONVERGENT B3 ;  /* 0x0000000000037941 */ /* 0x000fea0003800200 */
.L_x_5211:
        /* <DEDUP_REMOVED lines=14> */
.L_x_5214:
[----:B------:R-:W-:Y:S05]  /*3120*/  BSYNC.RECONVERGENT B3 ;  /* 0x0000000000037941 */ /* 0x000fea0003800200 */
.L_x_5213:
        /* <DEDUP_REMOVED lines=14> */
.L_x_5216:
[----:B------:R-:W-:Y:S05]  /*3210*/  BSYNC.RECONVERGENT B3 ;  /* 0x0000000000037941 */ /* 0x000fea0003800200 */
.L_x_5215:
        /* <DEDUP_REMOVED lines=14> */
.L_x_5218:
[----:B------:R-:W-:Y:S05]  /*3300*/  BSYNC.RECONVERGENT B3 ;  /* 0x0000000000037941 */ /* 0x000fea0003800200 */
.L_x_5217:
        /* <DEDUP_REMOVED lines=14> */
.L_x_5220:
[----:B------:R-:W-:Y:S05]  /*33f0*/  BSYNC.RECONVERGENT B3 ;  /* 0x0000000000037941 */ /* 0x000fea0003800200 */
.L_x_5219:
        /* <DEDUP_REMOVED lines=14> */
.L_x_5222:
[----:B------:R-:W-:Y:S05]  /*34e0*/  BSYNC.RECONVERGENT B3 ;  /* 0x0000000000037941 */ /* 0x000fea0003800200 */
.L_x_5221:
        /* <DEDUP_REMOVED lines=14> */
.L_x_5224:
[----:B------:R-:W-:Y:S05]  /*35d0*/  BSYNC.RECONVERGENT B3 ;  /* 0x0000000000037941 */ /* 0x000fea0003800200 */
.L_x_5223:
        /* <DEDUP_REMOVED lines=14> */
.L_x_5226:
[----:B------:R-:W-:Y:S05]  /*36c0*/  BSYNC.RECONVERGENT B3 ;  /* 0x0000000000037941 */ /* 0x000fea0003800200 */
.L_x_5225:
        /* <DEDUP_REMOVED lines=14> */
.L_x_5228:
[----:B------:R-:W-:Y:S05]  /*37b0*/  BSYNC.RECONVERGENT B3 ;  /* 0x0000000000037941 */ /* 0x000fea0003800200 */
.L_x_5227:
        /* <DEDUP_REMOVED lines=14> */
.L_x_5230:
[----:B------:R-:W-:Y:S05]  /*38a0*/  BSYNC.RECONVERGENT B3 ;  /* 0x0000000000037941 */ /* 0x000fea0003800200 */
.L_x_5229:
        /* <DEDUP_REMOVED lines=14> */
.L_x_5232:
[----:B------:R-:W-:Y:S05]  /*3990*/  BSYNC.RECONVERGENT B3 ;  /* 0x0000000000037941 */ /* 0x000fea0003800200 */
.L_x_5231:
        /* <DEDUP_REMOVED lines=14> */
.L_x_5234:
[----:B------:R-:W-:Y:S05]  /*3a80*/  BSYNC.RECONVERGENT B3 ;  /* 0x0000000000037941 */ /* 0x000fea0003800200 */
.L_x_5233:
        /* <DEDUP_REMOVED lines=14> */
.L_x_5236:
[----:B------:R-:W-:Y:S05]  /*3b70*/  BSYNC.RECONVERGENT B3 ;  /* 0x0000000000037941 */ /* 0x000fea0003800200 */
.L_x_5235:
        /* <DEDUP_REMOVED lines=14> */
.L_x_5238:
[----:B------:R-:W-:Y:S05]  /*3c60*/  BSYNC.RECONVERGENT B3 ;  /* 0x0000000000037941 */ /* 0x000fea0003800200 */
.L_x_5237:
[----:B------:R-:W-:Y:S01]  /*3c70*/  HFMA2 R3, -RZ, RZ, 0, 0 ;  /* 0x00000000ff037431 */ /* 0x000fe200000001ff */
[----:B------:R-:W-:Y:S01]  /*3c80*/  ISETP.GE.U32.AND P2, PT, R56, UR44, PT ;  /* 0x0000002c38007c0c */ /* 0x000fe2000bf46070 */
[----:B------:R-:W-:Y:S01]  /*3c90*/  IMAD R4, R42, UR42, RZ ;  /* 0x0000002a2a047c24 */ /* 0x000fe2000f8e02ff */
[----:B------:R-:W-:Y:S02]  /*3ca0*/  MOV R2, R40 ;  /* 0x0000002800027202 */ /* 0x000fe40000000f00 */
[----:B------:R-:W-:Y:S01]  /*3cb0*/  ISETP.GE.AND.EX P2, PT, RZ, UR45, PT, P2 ;  /* 0x0000002dff007c0c */ /* 0x000fe2000bf46320 */
[----:B------:R-:W-:Y:S01]  /*3cc0*/  IMAD R5, R41, UR43, R4 ;  /* 0x0000002b29057c24 */ /* 0x000fe2000f8e0204 */
[----:B------:R-:W-:Y:S02]  /*3cd0*/  ISETP.GE.U32.AND P3, PT, R45, UR44, PT ;  /* 0x0000002c2d007c0c */ /* 0x000fe4000bf66070 */
[----:B------:R-:W-:Y:S01]  /*3ce0*/  @!P0 R2UR UR4, R34 ;  /* 0x00000000220482ca */ /* 0x000fe200000e0000 */
[----:B------:R-:W-:Y:S01]  /*3cf0*/  IMAD.WIDE.U32 R2, R41, UR42, R2 ;  /* 0x0000002a29027c25 */ /* 0x000fe2000f8e0002 */
[----:B------:R-:W-:-:S02]  /*3d00*/  @!P0 R2UR UR5, R35 ;  /* 0x00000000230582ca */ /* 0x000fc400000e0000 */
[----:B------:R-:W-:Y:S02]  /*3d10*/  @!P0 R2UR UR6, R34 ;  /* 0x00000000220682ca */ /* 0x000fe400000e0000 */
[----:B------:R-:W-:Y:S02]  /*3d20*/  IADD3 R3, PT, PT, R3, R5, RZ ;  /* 0x0000000503037210 */ /* 0x000fe40007ffe0ff */
[C---:B------:R-:W-:Y:S02]  /*3d30*/  LEA R4, P1, R2.reuse, UR40, 0x1 ;  /* 0x0000002802047c11 */ /* 0x040fe4000f8208ff */
[----:B------:R-:W-:Y:S02]  /*3d40*/  @!P0 R2UR UR7, R35 ;  /* 0x00000000230782ca */ /* 0x000fe400000e0000 */
[----:B------:R-:W-:Y:S02]  /*3d50*/  LEA.HI.X R5, R2, UR41, R3, 0x1, P1 ;  /* 0x0000002902057c11 */ /* 0x000fe400088f0c03 */
        /* <DEDUP_REMOVED lines=14> */
[----:B------:R-:W-:-:S02]  /*3e40*/  @!P3 F2FP.F16.F32.PACK_AB R6, RZ, R6 ;  /* 0x00000006ff06b23e */ /* 0x000fc400000000ff */
[----:B------:R-:W-:Y:S01]  /*3e50*/  ISETP.GE.AND.EX P0, PT, RZ, UR45, PT, P4 ;  /* 0x0000002dff007c0c */ /* 0x000fe2000bf06340 */
[----:B------:R0:W-:Y:S01]  /*3e60*/  @!P2 STG.E.U16 desc[UR8][R4.64+0x80], R0 ;  /* 0x000080000400a986 */ /* 0x0001e2000c101508 */
[C---:B------:R-:W-:Y:S02]  /*3e70*/  @!P3 R2UR UR8, R34.reuse ;  /* 0x000000002208b2ca */ /* 0x040fe400000e0000 */
[----:B------:R-:W-:Y:S01]  /*3e80*/  @!P3 R2UR UR9, R35 ;  /* 0x000000002309b2ca */ /* 0x000fe200000e0000 */
[----:B------:R0:W-:Y:S01]  /*3e90*/  @!P2 STG.E.U16 desc[UR10][R4.64+0x82], R15 ;  /* 0x0000820f0400a986 */ /* 0x0001e2000c10150a */
[----:B------:R-:W-:Y:S02]  /*3ea0*/  ISETP.GE.U32.AND P2, PT, R47, UR44, PT ;  /* 0x0000002c2f007c0c */ /* 0x000fe4000bf46070 */
[----:B------:R-:W-:Y:S02]  /*3eb0*/  @!P3 R2UR UR10, R34 ;  /* 0x00000000220ab2ca */ /* 0x000fe400000e0000 */
[----:B------:R-:W-:-:S02]  /*3ec0*/  @!P3 R2UR UR11, R35 ;  /* 0x00000000230bb2ca */ /* 0x000fc400000e0000 */
[C---:B------:R-:W-:Y:S02]  /*3ed0*/  @!P1 R2UR UR4, R34.reuse ;  /* 0x00000000220492ca */ /* 0x040fe400000e0000 */
[C---:B------:R-:W-:Y:S02]  /*3ee0*/  @!P1 R2UR UR5, R35.reuse ;  /* 0x00000000230592ca */ /* 0x040fe400000e0000 */
[----:B------:R-:W-:Y:S01]  /*3ef0*/  @!P1 R2UR UR6, R34 ;  /* 0x00000000220692ca */ /* 0x000fe200000e0000 */
[----:B------:R0:W-:Y:S01]  /*3f00*/  @!P3 STG.E.U16 desc[UR8][R4.64+0x180], R6 ;  /* 0x000180060400b986 */ /* 0x0001e2000c101508 */
[----:B------:R-:W-:Y:S02]  /*3f10*/  @!P1 R2UR UR7, R35 ;  /* 0x00000000230792ca */ /* 0x000fe400000e0000 */
[----:B------:R-:W-:Y:S02]  /*3f20*/  ISETP.GE.AND.EX P2, PT, RZ, UR45, PT, P2 ;  /* 0x0000002dff007c0c */ /* 0x000fe4000bf46320 */
[----:B------:R-:W-:-:S02]  /*3f30*/  @!P3 F2FP.F16.F32.PACK_AB R7, RZ, R7 ;  /* 0x00000007ff07b23e */ /* 0x000fc400000000ff */
[----:B------:R-:W-:Y:S02]  /*3f40*/  ISETP.GE.U32.AND P4, PT, R48, UR44, PT ;  /* 0x0000002c30007c0c */ /* 0x000fe4000bf86070 */
[----:B------:R-:W-:Y:S01]  /*3f50*/  @!P1 F2FP.F16.F32.PACK_AB R36, RZ, R36 ;  /* 0x00000024ff24923e */ /* 0x000fe200000000ff */
[----:B------:R0:W-:Y:S01]  /*3f60*/  @!P3 STG.E.U16 desc[UR10][R4.64+0x182], R7 ;  /* 0x000182070400b986 */ /* 0x0001e2000c10150a */
[----:B------:R-:W-:Y:S02]  /*3f70*/  @!P1 F2FP.F16.F32.PACK_AB R37, RZ, R37 ;  /* 0x00000025ff25923e */ /* 0x000fe400000000ff */
[----:B------:R-:W-:Y:S01]  /*3f80*/  @!P0 R2UR UR12, R34 ;  /* 0x00000000220c82ca */ /* 0x000fe200000e0000 */
[----:B------:R0:W-:Y:S01]  /*3f90*/  @!P1 STG.E.U16 desc[UR4][R4.64+0x100], R36 ;  /* 0x0001002404009986 */ /* 0x0001e2000c101504 */
[----:B------:R-:W-:Y:S02]  /*3fa0*/  @!P0 R2UR UR13, R35 ;  /* 0x00000000230d82ca */ /* 0x000fe400000e0000 */
[----:B------:R-:W-:Y:S01]  /*3fb0*/  ISETP.GE.AND.EX P4, PT, RZ, UR45, PT, P4 ;  /* 0x0000002dff007c0c */ /* 0x000fe2000bf86340 */
[----:B------:R0:W-:Y:S01]  /*3fc0*/  @!P1 STG.E.U16 desc[UR6][R4.64+0x102], R37 ;  /* 0x0001022504009986 */ /* 0x0001e2000c101506 */
[----:B------:R-:W-:-:S02]  /*3fd0*/  ISETP.GE.U32.AND P3, PT, R49, UR44, PT ;  /* 0x0000002c31007c0c */ /* 0x000fc4000bf66070 */
[C---:B------:R-:W-:Y:S02]  /*3fe0*/  @!P0 R2UR UR4, R34.reuse ;  /* 0x00000000220482ca */ /* 0x040fe400000e0000 */
[C---:B------:R-:W-:Y:S02]  /*3ff0*/  @!P0 R2UR UR5, R35.reuse ;  /* 0x00000000230582ca */ /* 0x040fe400000e0000 */
[----:B------:R-:W-:Y:S02]  /*4000*/  @!P2 R2UR UR6, R34 ;  /* 0x000000002206a2ca */ /* 0x000fe400000e0000 */
[----:B------:R-:W-:Y:S02]  /*4010*/  @!P2 R2UR UR7, R35 ;  /* 0x000000002307a2ca */ /* 0x000fe400000e0000 */
[----:B------:R-:W-:Y:S02]  /*4020*/  ISETP.GE.AND.EX P3, PT, RZ, UR45, PT, P3 ;  /* 0x0000002dff007c0c */ /* 0x000fe4000bf66330 */
[----:B------:R-:W-:-:S02]  /*4030*/  @!P0 F2FP.F16.F32.PACK_AB R8, RZ, R8 ;  /* 0x00000008ff08823e */ /* 0x000fc400000000ff */
[----:B------:R-:W-:Y:S02]  /*4040*/  ISETP.GE.U32.AND P1, PT, R50, UR44, PT ;  /* 0x0000002c32007c0c */ /* 0x000fe4000bf26070 */
[----:B------:R-:W-:Y:S01]  /*4050*/  @!P0 F2FP.F16.F32.PACK_AB R9, RZ, R9 ;  /* 0x00000009ff09823e */ /* 0x000fe200000000ff */
[----:B------:R0:W-:Y:S01]  /*4060*/  @!P0 STG.E.U16 desc[UR12][R4.64+0x200], R8 ;  /* 0x0002000804008986 */ /* 0x0001e2000c10150c */
[----:B------:R-:W-:Y:S02]  /*4070*/  @!P2 F2FP.F16.F32.PACK_AB R10, RZ, R10 ;  /* 0x0000000aff0aa23e */ /* 0x000fe400000000ff */
[C---:B------:R-:W-:Y:S01]  /*4080*/  @!P2 R2UR UR8, R34.reuse ;  /* 0x000000002208a2ca */ /* 0x040fe200000e0000 */
[----:B------:R0:W-:Y:S01]  /*4090*/  @!P0 STG.E.U16 desc[UR4][R4.64+0x202], R9 ;  /* 0x0002020904008986 */ /* 0x0001e2000c101504 */
[C---:B------:R-:W-:Y:S02]  /*40a0*/  @!P2 R2UR UR9, R35.reuse ;  /* 0x000000002309a2ca */ /* 0x040fe400000e0000 */
[----:B------:R-:W-:Y:S01]  /*40b0*/  @!P4 R2UR UR10, R34 ;  /* 0x00000000220ac2ca */ /* 0x000fe200000e0000 */
[----:B------:R0:W-:Y:S01]  /*40c0*/  @!P2 STG.E.U16 desc[UR6][R4.64+0x280], R10 ;  /* 0x0002800a0400a986 */ /* 0x0001e2000c101506 */
[----:B------:R-:W-:-:S02]  /*40d0*/  @!P4 R2UR UR11, R35 ;  /* 0x00000000230bc2ca */ /* 0x000fc400000e0000 */
[C---:B------:R-:W-:Y:S02]  /*40e0*/  @!P4 R2UR UR12, R34.reuse ;  /* 0x00000000220cc2ca */ /* 0x040fe400000e0000 */
[C---:B------:R-:W-:Y:S02]  /*40f0*/  @!P4 R2UR UR13, R35.reuse ;  /* 0x00000000230dc2ca */ /* 0x040fe400000e0000 */
[----:B------:R-:W-:Y:S02]  /*4100*/  ISETP.GE.AND.EX P1, PT, RZ, UR45, PT, P1 ;  /* 0x0000002dff007c0c */ /* 0x000fe4000bf26310 */
[C---:B------:R-:W-:Y:S02]  /*4110*/  @!P3 R2UR UR4, R34.reuse ;  /* 0x000000002204b2ca */ /* 0x040fe400000e0000 */
[----:B------:R-:W-:Y:S02]  /*4120*/  @!P3 R2UR UR5, R35 ;  /* 0x000000002305b2ca */ /* 0x000fe400000e0000 */
[----:B------:R-:W-:-:S02]  /*4130*/  @!P3 R2UR UR6, R34 ;  /* 0x000000002206b2ca */ /* 0x000fc400000e0000 */
[----:B------:R-:W-:Y:S02]  /*4140*/  @!P3 R2UR UR7, R35 ;  /* 0x000000002307b2ca */ /* 0x000fe400000e0000 */
[----:B------:R-:W-:Y:S02]  /*4150*/  ISETP.GE.U32.AND P0, PT, R51, UR44, PT ;  /* 0x0000002c33007c0c */ /* 0x000fe4000bf06070 */
[----:B------:R-:W-:Y:S02]  /*4160*/  @!P2 F2FP.F16.F32.PACK_AB R16, RZ, R16 ;  /* 0x00000010ff10a23e */ /* 0x000fe400000000ff */
[----:B------:R-:W-:Y:S02]  /*4170*/  @!P4 F2FP.F16.F32.PACK_AB R17, RZ, R17 ;  /* 0x00000011ff11c23e */ /* 0x000fe400000000ff */
[----:B------:R-:W-:Y:S01]  /*4180*/  @!P4 F2FP.F16.F32.PACK_AB R18, RZ, R18 ;  /* 0x00000012ff12c23e */ /* 0x000fe200000000ff */
[----:B------:R0:W-:Y:S01]  /*4190*/  @!P2 STG.E.U16 desc[UR8][R4.64+0x282], R16 ;  /* 0x000282100400a986 */ /* 0x0001e2000c101508 */
[----:B------:R-:W-:-:S02]  /*41a0*/  ISETP.GE.AND.EX P0, PT, RZ, UR45, PT, P0 ;  /* 0x0000002dff007c0c */ /* 0x000fc4000bf06300 */
[----:B------:R-:W-:Y:S01]  /*41b0*/  @!P3 F2FP.F16.F32.PACK_AB R19, RZ, R19 ;  /* 0x00000013ff13b23e */ /* 0x000fe200000000ff */
[----:B------:R0:W-:Y:S01]  /*41c0*/  @!P4 STG.E.U16 desc[UR10][R4.64+0x300], R17 ;  /* 0x000300110400c986 */ /* 0x0001e2000c10150a */
        /* <DEDUP_REMOVED lines=11> */
[----:B------:R-:W-:Y:S02]  /*4280*/  ISETP.GE.AND.EX P3, PT, RZ, UR45, PT, P4 ;  /* 0x0000002dff007c0c */ /* 0x000fe4000bf66340 */
[----:B------:R-:W-:Y:S02]  /*4290*/  @!P1 F2FP.F16.F32.PACK_AB R21, RZ, R21 ;  /* 0x00000015ff15923e */ /* 0x000fe400000000ff */
[----:B------:R-:W-:-:S02]  /*42a0*/  @!P1 F2FP.F16.F32.PACK_AB R22, RZ, R22 ;  /* 0x00000016ff16923e */ /* 0x000fc400000000ff */
[C---:B------:R-:W-:Y:S01]  /*42b0*/  @!P0 R2UR UR4, R34.reuse ;  /* 0x00000000220482ca */ /* 0x040fe200000e0000 */
[----:B------:R0:W-:Y:S01]  /*42c0*/  @!P1 STG.E.U16 desc[UR8][R4.64+0x400], R21 ;  /* 0x0004001504009986 */ /* 0x0001e2000c101508 */
[C---:B------:R-:W-:Y:S02]  /*42d0*/  @!P0 R2UR UR5, R35.reuse ;  /* 0x00000000230582ca */ /* 0x040fe400000e0000 */
[----:B------:R-:W-:Y:S01]  /*42e0*/  @!P0 R2UR UR6, R34 ;  /* 0x00000000220682ca */ /* 0x000fe200000e0000 */
[----:B------:R0:W-:Y:S01]  /*42f0*/  @!P1 STG.E.U16 desc[UR10][R4.64+0x402], R22 ;  /* 0x0004021604009986 */ /* 0x0001e2000c10150a */
[----:B------:R-:W-:Y:S02]  /*4300*/  @!P0 R2UR UR7, R35 ;  /* 0x00000000230782ca */ /* 0x000fe400000e0000 */
[----:B------:R-:W-:Y:S02]  /*4310*/  ISETP.GE.U32.AND P1, PT, R54, UR44, PT ;  /* 0x0000002c36007c0c */ /* 0x000fe4000bf26070 */
[----:B------:R-:W-:-:S02]  /*4320*/  ISETP.GE.U32.AND P4, PT, R55, UR44, PT ;  /* 0x0000002c37007c0c */ /* 0x000fc4000bf86070 */
        /* <DEDUP_REMOVED lines=8> */
[----:B------:R-:W-:Y:S02]  /*43b0*/  @!P3 R2UR UR12, R34 ;  /* 0x00000000220cb2ca */ /* 0x000fe400000e0000 */
[----:B------:R-:W-:Y:S02]  /*43c0*/  @!P3 R2UR UR13, R35 ;  /* 0x00000000230db2ca */ /* 0x000fe400000e0000 */
[----:B------:R-:W-:Y:S02]  /*43d0*/  ISETP.GE.AND.EX P1, PT, RZ, UR45, PT, P1 ;  /* 0x0000002dff007c0c */ /* 0x000fe4000bf26310 */
[----:B------:R-:W-:Y:S02]  /*43e0*/  ISETP.GE.AND.EX P4, PT, RZ, UR45, PT, P4 ;  /* 0x0000002dff007c0c */ /* 0x000fe4000bf86340 */
[----:B------:R-:W-:Y:S02]  /*43f0*/  IADD3 R41, P0, PT, R43, R41, RZ ;  /* 0x000000292b297210 */ /* 0x000fe40007f1e0ff */
[----:B------:R-:W-:-:S02]  /*4400*/  @!P2 F2FP.F16.F32.PACK_AB R25, RZ, R25 ;  /* 0x00000019ff19a23e */ /* 0x000fc400000000ff */
[----:B------:R-:W-:Y:S02]  /*4410*/  @!P2 F2FP.F16.F32.PACK_AB R26, RZ, R26 ;  /* 0x0000001aff1aa23e */ /* 0x000fe400000000ff */
[----:B------:R-:W-:Y:S01]  /*4420*/  @!P3 F2FP.F16.F32.PACK_AB R27, RZ, R27 ;  /* 0x0000001bff1bb23e */ /* 0x000fe200000000ff */
[----:B------:R0:W-:Y:S01]  /*4430*/  @!P2 STG.E.U16 desc[UR8][R4.64+0x500], R25 ;  /* 0x000500190400a986 */ /* 0x0001e2000c101508 */
[----:B------:R-:W-:Y:S02]  /*4440*/  LEA.HI.X.SX32 R42, R43, R42, 0x1, P0 ;  /* 0x0000002a2b2a7211 */ /* 0x000fe400000f0eff */
[----:B------:R-:W-:Y:S01]  /*4450*/  ISETP.GE.U32.AND P0, PT, R41, UR46, PT ;  /* 0x0000002e29007c0c */ /* 0x000fe2000bf06070 */
[----:B------:R0:W-:Y:S01]  /*4460*/  @!P2 STG.E.U16 desc[UR10][R4.64+0x502], R26 ;  /* 0x0005021a0400a986 */ /* 0x0001e2000c10150a */
[C---:B------:R-:W-:Y:S02]  /*4470*/  @!P3 R2UR UR4, R34.reuse ;  /* 0x000000002204b2ca */ /* 0x040fe400000e0000 */
        /* <DEDUP_REMOVED lines=23> */
.L_x_5181:
[----:B------:R-:W-:Y:S05]  /*45f0*/  EXIT ;  /* 0x000000000000794d */ /* 0x000fea0003800000 */
.L_x_5182:
[----:B------:R-:W-:Y:S01]  /*4600*/  BSSY B1, `(.L_x_5240) ;  /* 0x0000007000017945 */ /* 0x000fe20003800000 */
[----:B------:R-:W-:Y:S02]  /*4610*/  MOV R12, 0x10 ;  /* 0x00000010000c7802 */ /* 0x000fe40000000f00 */
[----:B------:R-:W-:Y:S02]  /*4620*/  MOV R11, 0x1f ;  /* 0x0000001f000b7802 */ /* 0x000fe40000000f00 */
[----:B------:R-:W-:-:S07]  /*4630*/  MOV R15, 0xffffffff ;  /* 0xffffffff000f7802 */ /* 0x000fce0000000f00 */
[----:B------:R-:W-:Y:S05]  /*4640*/  WARPSYNC.COLLECTIVE R15, `(.L_x_5241) ;  /* 0x000000000f087348 */ /* 0x000fea0003c00000 */
[----:B------:R0:W1:Y:S02]  /*4650*/  SHFL.BFLY P6, R14, R13, R12, R11 ;  /* 0x0c00000c0d0e7389 */ /* 0x00006400000c000b */
[----:B01----:R-:W-:Y:S05]  /*4660*/  ENDCOLLECTIVE ;  /* 0x000000000000791b */ /* 0x003fea0003800000 */
.L_x_5241:
[----:B------:R-:W-:Y:S05]  /*4670*/  BSYNC B1 ;  /* 0x0000000000017941 */ /* 0x000fea0003800000 */
.L_x_5240:
        /* <DEDUP_REMOVED lines=9> */
.L_x_5242:
[----:B------:R-:W-:Y:S01]  /*4710*/  HFMA2 R12, -RZ, RZ, 0, 2.384185791015625e-07 ;  /* 0x00000004ff0c7431 */ /* 0x000fe200000001ff */
[----:B------:R-:W-:-:S04]  /*4720*/  FMNMX R0, R13, R14, !PT ;  /* 0x0000000e0d007209 */ /* 0x000fc80007800000 */
[----:B------:R-:W-:-:S07]  /*4730*/  MOV R13, R0 ;  /* 0x00000000000d7202 */ /* 0x000fce0000000f00 */
[----:B------:R-:W-:Y:S05]  /*4740*/  WARPSYNC.COLLECTIVE R15, `(.L_x_5243) ;  /* 0x000000000f087348 */ /* 0x000fea0003c00000 */
[----:B------:R0:W1:Y:S02]  /*4750*/  SHFL.BFLY P6, R14, R13, R12, R11 ;  /* 0x0c00000c0d0e7389 */ /* 0x00006400000c000b */
[----:B01----:R-:W-:Y:S05]  /*4760*/  ENDCOLLECTIVE ;  /* 0x000000000000791b */ /* 0x003fea0003800000 */
.L_x_5243:
[----:B------:R-:W-:Y:S01]  /*4770*/  HFMA2 R12, -RZ, RZ, 0, 1.1920928955078125e-07 ;  /* 0x00000002ff0c7431 */ /* 0x000fe200000001ff */
[----:B------:R-:W-:-:S04]  /*4780*/  FMNMX R2, R0, R14, !PT ;  /* 0x0000000e00027209 */ /* 0x000fc80007800000 */
[----:B------:R-:W-:-:S07]  /*4790*/  MOV R13, R2 ;  /* 0x00000002000d7202 */ /* 0x000fce0000000f00 */
[----:B------:R-:W-:Y:S05]  /*47a0*/  WARPSYNC.COLLECTIVE R15, `(.L_x_5244) ;  /* 0x000000000f087348 */ /* 0x000fea0003c00000 */
[----:B------:R0:W1:Y:S02]  /*47b0*/  SHFL.BFLY P6, R14, R13, R12, R11 ;  /* 0x0c00000c0d0e7389 */ /* 0x00006400000c000b */
[----:B01----:R-:W-:Y:S05]  /*47c0*/  ENDCOLLECTIVE ;  /* 0x000000000000791b */ /* 0x003fea0003800000 */
.L_x_5244:
[----:B------:R-:W-:Y:S01]  /*47d0*/  HFMA2 R12, -RZ, RZ, 0, 5.9604644775390625e-08 ;  /* 0x00000001ff0c7431 */ /* 0x000fe200000001ff */
[----:B------:R-:W-:-:S04]  /*47e0*/  FMNMX R3, R2, R14, !PT ;  /* 0x0000000e02037209 */ /* 0x000fc80007800000 */
[----:B------:R-:W-:-:S07]  /*47f0*/  MOV R13, R3 ;  /* 0x00000003000d7202 */ /* 0x000fce0000000f00 */
[----:B------:R-:W-:Y:S05]  /*4800*/  WARPSYNC.COLLECTIVE R15, `(.L_x_5245) ;  /* 0x000000000f087348 */ /* 0x000fea0003c00000 */
[----:B------:R0:W1:Y:S02]  /*4810*/  SHFL.BFLY P6, R14, R13, R12, R11 ;  /* 0x0c00000c0d0e7389 */ /* 0x00006400000c000b */
[----:B01----:R-:W-:Y:S05]  /*4820*/  ENDCOLLECTIVE ;  /* 0x000000000000791b */ /* 0x003fea0003800000 */
.L_x_5245:
        /* <DEDUP_REMOVED lines=34> */
[----:B------:R-:W-:Y:S01]  /*4a50*/  FFMA.SAT R22, R30, R39, 0.5 ;  /* 0x3f0000001e167423 */ /* 0x000fe20000002027 */
[----:B------:R-:W-:Y:S01]  /*4a60*/  FFMA R3, R0, 1.4426950216293334961, -R3 ;  /* 0x3fb8aa3b00037823 */ /* 0x000fe20000000803 */
[-C--:B------:R-:W-:Y:S01]  /*4a70*/  FFMA.RM R18, R18, R57.reuse, 12582913 ;  /* 0x4b40000112127423 */ /* 0x080fe20000004039 */
[-C--:B------:R-:W-:Y:S01]  /*4a80*/  FFMA.RM R20, R20, R57.reuse, 12582913 ;  /* 0x4b40000114147423 */ /* 0x080fe20000004039 */
[----:B------:R-:W-:Y:S01]  /*4a90*/  FFMA.RM R22, R22, R57, 12582913 ;  /* 0x4b40000116167423 */ /* 0x000fe20000004039 */
[----:B------:R-:W-:Y:S01]  /*4aa0*/  FFMA R16, R0, 1.925963033500011079e-08, R3 ;  /* 0x32a5706000107823 */ /* 0x000fe20000000003 */
[-C--:B------:R-:W-:Y:S01]  /*4ab0*/  FFMA.SAT R0, R9, R39.reuse, 0.5 ;  /* 0x3f00000009007423 */ /* 0x080fe20000002027 */
[----:B------:R-:W-:Y:S01]  /*4ac0*/  SHF.L.U32 R3, R10, 0x17, RZ ;  /* 0x000000170a037819 */ /* 0x000fe200000006ff */
[-C--:B------:R-:W-:Y:S01]  /*4ad0*/  FFMA.SAT R24, R58, R39.reuse, 0.5 ;  /* 0x3f0000003a187423 */ /* 0x080fe20000002027 */
[----:B------:R-:W-:Y:S01]  /*4ae0*/  FFMA.SAT R26, R32, R39, 0.5 ;  /* 0x3f000000201a7423 */ /* 0x000fe20000002027 */
[-C--:B------:R-:W-:Y:S01]  /*4af0*/  FFMA.RM R0, R0, R57.reuse, 12582913 ;  /* 0x4b40000100007423 */ /* 0x080fe20000004039 */
[----:B------:R-:W0:Y:S01]  /*4b00*/  MUFU.EX2 R16, R16 ;  /* 0x0000001000107308 */ /* 0x000e220000000800 */
[-C--:B------:R-:W-:Y:S01]  /*4b10*/  FFMA.RM R24, R24, R57.reuse, 12582913 ;  /* 0x4b40000118187423 */ /* 0x080fe20000004039 */
[----:B------:R-:W-:Y:S01]  /*4b20*/  FFMA.RM R26, R26, R57, 12582913 ;  /* 0x4b4000011a1a7423 */ /* 0x000fe20000004039 */
        /* <DEDUP_REMOVED lines=121> */
[----:B------:R-:W-:-:S05]  /*52c0*/  FFMA.RM R30, R30, R57, 12582913 ;  /* 0x4b4000011e1e7423 */ /* 0x000fca0000004039 */
[----:B------:R-:W-:Y:S01]  /*52d0*/  SHF.L.U32 R27, R30, 0x17, RZ ;  /* 0x000000171e1b7819 */ /* 0x000fe200000006ff */
        /* <DEDUP_REMOVED lines=58> */
[----:B------:R-:W-:Y:S01]  /*5680*/  FFMA R14, R15, 1.925963033500011079e-08, R14 ;  /* 0x32a570600f0e7823 */ /* 0x000fe2000000000e */
[----:B------:R-:W-:-:S03]  /*5690*/  MOV R15, 0xffffffff ;  /* 0xffffffff000f7802 */ /* 0x000fc60000000f00 */
        /* <DEDUP_REMOVED lines=56> */
.L_x_5246:
[----:B------:R-:W-:Y:S02]  /*5a20*/  HFMA2 R12, -RZ, RZ, 0, 4.76837158203125e-07 ;  /* 0x00000008ff0c7431 */ /* 0x000fe400000001ff */
[----:B------:R-:W-:-:S05]  /*5a30*/  FADD R36, R13, R14 ;  /* 0x0000000e0d247221 */ /* 0x000fca0000000000 */
[----:B------:R-:W-:-:S07]  /*5a40*/  MOV R13, R36 ;  /* 0x00000024000d7202 */ /* 0x000fce0000000f00 */
[----:B------:R-:W-:Y:S05]  /*5a50*/  WARPSYNC.COLLECTIVE R15, `(.L_x_5247) ;  /* 0x000000000f087348 */ /* 0x000fea0003c00000 */
[----:B------:R0:W1:Y:S02]  /*5a60*/  SHFL.BFLY P6, R14, R13, R12, R11 ;  /* 0x0c00000c0d0e7389 */ /* 0x00006400000c000b */
[----:B01----:R-:W-:Y:S05]  /*5a70*/  ENDCOLLECTIVE ;  /* 0x000000000000791b */ /* 0x003fea0003800000 */
.L_x_5247:
[----:B------:R-:W-:Y:S02]  /*5a80*/  HFMA2 R12, -RZ, RZ, 0, 2.384185791015625e-07 ;  /* 0x00000004ff0c7431 */ /* 0x000fe400000001ff */
[----:B------:R-:W-:-:S05]  /*5a90*/  FADD R37, R36, R14 ;  /* 0x0000000e24257221 */ /* 0x000fca0000000000 */
[----:B------:R-:W-:-:S07]  /*5aa0*/  MOV R13, R37 ;  /* 0x00000025000d7202 */ /* 0x000fce0000000f00 */
[----:B------:R-:W-:Y:S05]  /*5ab0*/  WARPSYNC.COLLECTIVE R15, `(.L_x_5248) ;  /* 0x000000000f087348 */ /* 0x000fea0003c00000 */
[----:B------:R0:W1:Y:S02]  /*5ac0*/  SHFL.BFLY P6, R14, R13, R12, R11 ;  /* 0x0c00000c0d0e7389 */ /* 0x00006400000c000b */
[----:B01----:R-:W-:Y:S05]  /*5ad0*/  ENDCOLLECTIVE ;  /* 0x000000000000791b */ /* 0x003fea0003800000 */
.L_x_5248:
[----:B------:R-:W-:Y:S02]  /*5ae0*/  HFMA2 R12, -RZ, RZ, 0, 1.1920928955078125e-07 ;  /* 0x00000002ff0c7431 */ /* 0x000fe400000001ff */
[----:B------:R-:W-:-:S05]  /*5af0*/  FADD R38, R37, R14 ;  /* 0x0000000e25267221 */ /* 0x000fca0000000000 */
[----:B------:R-:W-:-:S07]  /*5b00*/  MOV R13, R38 ;  /* 0x00000026000d7202 */ /* 0x000fce0000000f00 */
[----:B------:R-:W-:Y:S05]  /*5b10*/  WARPSYNC.COLLECTIVE R15, `(.L_x_5249) ;  /* 0x000000000f087348 */ /* 0x000fea0003c00000 */
[----:B------:R0:W1:Y:S02]  /*5b20*/  SHFL.BFLY P6, R14, R13, R12, R11 ;  /* 0x0c00000c0d0e7389 */ /* 0x00006400000c000b */
[----:B01----:R-:W-:Y:S05]  /*5b30*/  ENDCOLLECTIVE ;  /* 0x000000000000791b */ /* 0x003fea0003800000 */
.L_x_5249:
[----:B------:R-:W-:Y:S02]  /*5b40*/  HFMA2 R12, -RZ, RZ, 0, 5.9604644775390625e-08 ;  /* 0x00000001ff0c7431 */ /* 0x000fe400000001ff */
[----:B------:R-:W-:-:S05]  /*5b50*/  FADD R39, R38, R14 ;  /* 0x0000000e26277221 */ /* 0x000fca0000000000 */
[----:B------:R-:W-:-:S07]  /*5b60*/  MOV R13, R39 ;  /* 0x00000027000d7202 */ /* 0x000fce0000000f00 */
[----:B------:R-:W-:Y:S05]  /*5b70*/  WARPSYNC.COLLECTIVE R15, `(.L_x_5250) ;  /* 0x000000000f087348 */ /* 0x000fea0003c00000 */
[----:B------:R0:W1:Y:S02]  /*5b80*/  SHFL.BFLY P6, R14, R13, R12, R11 ;  /* 0x0c00000c0d0e7389 */ /* 0x00006400000c000b */
[----:B01----:R-:W-:Y:S05]  /*5b90*/  ENDCOLLECTIVE ;  /* 0x000000000000791b */ /* 0x003fea0003800000 */
.L_x_5250:
[----:B------:R-:W-:Y:S05]  /*5ba0*/  BRA `(.L_x_5251) ;  /* 0xffffffc400a07947 */ /* 0x000fea000383ffff */
        .weak           $__internal_103_$__cuda_sm3x_div_rn_noftz_f32_slowpath
        .type           $__internal_103_$__cuda_sm3x_div_rn_noftz_f32_slowpath,@function
        .size           $__internal_103_$__cuda_sm3x_div_rn_noftz_f32_slowpath,(.L_x_15420 - $__internal_103_$__cuda_sm3x_div_rn_noftz_f32_slowpath)
$__internal_103_$__cuda_sm3x_div_rn_noftz_f32_slowpath:
        /* <DEDUP_REMOVED lines=34> */
.L_x_5253:
        /* <DEDUP_REMOVED lines=51> */
.L_x_5260:
[----:B------:R-:W-:-:S04]  /*6100*/  LOP3.LUT R3, R3, 0x80000000, RZ, 0xc0, !PT ;  /* 0x8000000003037812 */ /* 0x000fc800078ec0ff */
[----:B------:R-:W-:Y:S01]  /*6110*/  LOP3.LUT R3, R3, 0x7f800000, RZ, 0xfc, !PT ;  /* 0x7f80000003037812 */ /* 0x000fe200078efcff */
[----:B------:R-:W-:Y:S06]  /*6120*/  BRA `(.L_x_5261) ;  /* 0x0000000000047947 */ /* 0x000fec0003800000 */
.L_x_5259:
[----:B------:R-:W-:-:S07]  /*6130*/  LEA R3, R58, R3, 0x17 ;  /* 0x000000033a037211 */ /* 0x000fce00078eb8ff */
.L_x_5261:
[----:B------:R-:W-:Y:S05]  /*6140*/  BSYNC.RECONVERGENT B2 ;  /* 0x0000000000027941 */ /* 0x000fea0003800200 */
.L_x_5258:
[----:B------:R-:W-:Y:S05]  /*6150*/  BRA `(.L_x_5262) ;  /* 0x0000000000207947 */ /* 0x000fea0003800000 */
.L_x_5257:
[----:B------:R-:W-:-:S04]  /*6160*/  LOP3.LUT R3, R12, 0x80000000, R3, 0x48, !PT ;  /* 0x800000000c037812 */ /* 0x000fc800078e4803 */
[----:B------:R-:W-:Y:S01]  /*6170*/  LOP3.LUT R3, R3, 0x7f800000, RZ, 0xfc, !PT ;  /* 0x7f80000003037812 */ /* 0x000fe200078efcff */
[----:B------:R-:W-:Y:S06]  /*6180*/  BRA `(.L_x_5262) ;  /* 0x0000000000147947 */ /* 0x000fec0003800000 */
.L_x_5256:
[----:B------:R-:W-:Y:S01]  /*6190*/  LOP3.LUT R3, R12, 0x80000000, R3, 0x48, !PT ;  /* 0x800000000c037812 */ /* 0x000fe200078e4803 */
[----:B------:R-:W-:Y:S06]  /*61a0*/  BRA `(.L_x_5262) ;  /* 0x00000000000c7947 */ /* 0x000fec0003800000 */
.L_x_5255:
[----:B------:R-:W0:Y:S01]  /*61b0*/  MUFU.RSQ R3, -QNAN ;  /* 0xffc0000000037908 */ /* 0x000e220000001400 */
[----:B------:R-:W-:Y:S05]  /*61c0*/  BRA `(.L_x_5262) ;  /* 0x0000000000047947 */ /* 0x000fea0003800000 */
.L_x_5254:
[----:B------:R-:W-:-:S07]  /*61d0*/  FADD.FTZ R3, R3, R12 ;  /* 0x0000000c03037221 */ /* 0x000fce0000010000 */
.L_x_5262:
[----:B------:R-:W-:Y:S05]  /*61e0*/  BSYNC.RECONVERGENT B1 ;  /* 0x0000000000017941 */ /* 0x000fea0003800200 */
.L_x_5252:
[----:B------:R-:W-:Y:S01]  /*61f0*/  HFMA2 R13, -RZ, RZ, 0, 0 ;  /* 0x00000000ff0d7431 */ /* 0x000fe200000001ff */
[----:B------:R-:W-:-:S04]  /*6200*/  MOV R12, R38 ;  /* 0x00000026000c7202 */ /* 0x000fc80000000f00 */
[----:B0-----:R-:W-:Y:S05]  /*6210*/  RET.REL.NODEC R12 `(_ZN7oneflow4cuda7softmax15SoftmaxWarpImplI10SimpleLoadI6__halffE11SimpleStoreIS4_fEfLi2ELi28ELi32ELi1ELb1ELNS1_9AlgorithmE0EEEvT_T0_ll) ;  /* 0xffffff9c0c787950 */ /* 0x001fea0003c3ffff */
.L_x_5263:
        /* <DEDUP_REMOVED lines=14> */
.L_x_15420:


//--------------------- .text._ZN7oneflow4cuda7softmax15SoftmaxWarpImplI10SimpleLoadI6__halffE11SimpleStoreIS4_fEfLi2ELi28ELi32ELi1ELb0ELNS1_9AlgorithmE0EEEvT_T0_ll --------------------------
	.section	.text._ZN7oneflow4cuda7softmax15SoftmaxWarpImplI10SimpleLoadI6__halffE11SimpleStoreIS4_fEfLi2ELi28ELi32ELi1ELb0ELNS1_9AlgorithmE0EEEvT_T0_ll,"ax",@progbits
	.align	128
        .global         _ZN7oneflow4cuda7softmax15SoftmaxWarpImplI10SimpleLoadI6__halffE11SimpleStoreIS4_fEfLi2ELi28ELi32ELi1ELb0ELNS1_9AlgorithmE0EEEvT_T0_ll
        .type           _ZN7oneflow4cuda7softmax15SoftmaxWarpImplI10SimpleLoadI6__halffE11SimpleStoreIS4_fEfLi2ELi28ELi32ELi1ELb0ELNS1_9AlgorithmE0EEEvT_T0_ll,@function
        .size           _ZN7oneflow4cuda7softmax15SoftmaxWarpImplI10SimpleLoadI6__halffE11SimpleStoreIS4_fEfLi2ELi28ELi32ELi1ELb0ELNS1_9AlgorithmE0EEEvT_T0_ll,(.L_x_15421 - _ZN7oneflow4cuda7softmax15SoftmaxWarpImplI10SimpleLoadI6__halffE11SimpleStoreIS4_fEfLi2ELi28ELi32ELi1ELb0ELNS1_9AlgorithmE0EEEvT_T0_ll)
        .other          _ZN7oneflow4cuda7softmax15SoftmaxWarpImplI10SimpleLoadI6__halffE11SimpleStoreIS4_fEfLi2ELi28ELi32ELi1ELb0ELNS1_9AlgorithmE0EEEvT_T0_ll,@"STO_CUDA_ENTRY STV_DEFAULT"
_ZN7oneflow4cuda7softmax15SoftmaxWarpImplI10SimpleLoadI6__halffE11SimpleStoreIS4_fEfLi2ELi28ELi32ELi1ELb0ELNS1_9AlgorithmE0EEEvT_T0_ll:
.text._ZN7oneflow4cuda7softmax15SoftmaxWarpImplI10SimpleLoadI6__halffE11SimpleStoreIS4_fEfLi2ELi28ELi32ELi1ELb0ELNS1_9AlgorithmE0EEEvT_T0_ll:
        /* <DEDUP_REMOVED lines=24> */
.L_x_5264:
        /* <DEDUP_REMOVED lines=14> */
.L_x_5322:
[----:B---3--:R-:W-:Y:S01]  /*0260*/  HFMA2 R3, -RZ, RZ, 0, 0 ;  /* 0x00000000ff037431 */ /* 0x008fe200000001ff */
        /* <DEDUP_REMOVED lines=396> */
.L_x_5334:
        /* <DEDUP_REMOVED lines=11> */
[----:B01----:R-:W-:Y:S05]  /*1be0*/  CALL.REL.NOINC `($__internal_104_$__cuda_sm3x_div_rn_noftz_f32_slowpath) ;  /* 0x0000003000a47944 */ /* 0x003fea0003c00000 */
[----:B------:R-:W-:-:S07]  /*1bf0*/  MOV R14, R6 ;  /* 0x00000006000e7202 */ /* 0x000fce0000000f00 */
.L_x_5267:
[----:B------:R-:W-:Y:S05]  /*1c00*/  BSYNC.RECONVERGENT B2 ;  /* 0x0000000000027941 */ /* 0x000fea0003800200 */
.L_x_5266:
        /* <DEDUP_REMOVED lines=11> */
[----:B01----:R-:W-:Y:S05]  /*1cc0*/  CALL.REL.NOINC `($__internal_104_$__cuda_sm3x_div_rn_noftz_f32_slowpath) ;  /* 0x00000030006c7944 */ /* 0x003fea0003c00000 */
[----:B------:R-:W-:-:S07]  /*1cd0*/  MOV R15, R6 ;  /* 0x00000006000f7202 */ /* 0x000fce0000000f00 */
.L_x_5269:
[----:B------:R-:W-:Y:S05]  /*1ce0*/  BSYNC.RECONVERGENT B2 ;  /* 0x0000000000027941 */ /* 0x000fea0003800200 */
.L_x_5268:
        /* <DEDUP_REMOVED lines=13> */
.L_x_5271:
[----:B------:R-:W-:Y:S05]  /*1dc0*/  BSYNC.RECONVERGENT B2 ;  /* 0x0000000000027941 */ /* 0x000fea0003800200 */
.L_x_5270:
        /* <DEDUP_REMOVED lines=13> */
.L_x_5273:
[----:B------:R-:W-:Y:S05]  /*1ea0*/  BSYNC.RECONVERGENT B2 ;  /* 0x0000000000027941 */ /* 0x000fea0003800200 */
.L_x_5272:
        /* <DEDUP_REMOVED lines=13> */
.L_x_5275:
[----:B------:R-:W-:Y:S05]  /*1f80*/  BSYNC.RECONVERGENT B2 ;  /* 0x0000000000027941 */ /* 0x000fea0003800200 */
.L_x_5274:
        /* <DEDUP_REMOVED lines=13> */
.L_x_5277:
[----:B------:R-:W-:Y:S05]  /*2060*/  BSYNC.RECONVERGENT B2 ;  /* 0x0000000000027941 */ /* 0x000fea0003800200 */
.L_x_5276:
        /* <DEDUP_REMOVED lines=13> */
.L_x_5279:
[----:B------:R-:W-:Y:S05]  /*2140*/  BSYNC.RECONVERGENT B2 ;  /* 0x0000000000027941 */ /* 0x000fea0003800200 */
.L_x_5278:
        /* <DEDUP_REMOVED lines=13> */
.L_x_5281:
[----:B------:R-:W-:Y:S05]  /*2220*/  BSYNC.RECONVERGENT B2 ;  /* 0x0000000000027941 */ /* 0x000fea0003800200 */
.L_x_5280:
        /* <DEDUP_REMOVED lines=13> */
.L_x_5283:
[----:B------:R-:W-:Y:S05]  /*2300*/  BSYNC.RECONVERGENT B2 ;  /* 0x0000000000027941 */ /* 0x000fea0003800200 */
.L_x_5282:
        /* <DEDUP_REMOVED lines=13> */
.L_x_5285:
[----:B------:R-:W-:Y:S05]  /*23e0*/  BSYNC.RECONVERGENT B2 ;  /* 0x0000000000027941 */ /* 0x000fea0003800200 */
.L_x_5284:
        /* <DEDUP_REMOVED lines=13> */
.L_x_5287:
[----:B------:R-:W-:Y:S05]  /*24c0*/  BSYNC.RECONVERGENT B2 ;  /* 0x0000000000027941 */ /* 0x000fea0003800200 */
.L_x_5286:
        /* <DEDUP_REMOVED lines=11> */
[----:B0-----:R-:W-:Y:S05]  /*2580*/  CALL.REL.NOINC `($__internal_104_$__cuda_sm3x_div_rn_noftz_f32_slowpath) ;  /* 0x00000028003c7944 */ /* 0x001fea0003c00000 */
[----:B------:R-:W-:-:S07]  /*2590*/  MOV R10, R6 ;  /* 0x00000006000a7202 */ /* 0x000fce0000000f00 */
.L_x_5289:
[----:B------:R-:W-:Y:S05]  /*25a0*/  BSYNC.RECONVERGENT B2 ;  /* 0x0000000000027941 */ /* 0x000fea0003800200 */
.L_x_5288:
        /* <DEDUP_REMOVED lines=11> */
[----:B0-----:R-:W-:Y:S05]  /*2660*/  CALL.REL.NOINC `($__internal_104_$__cuda_sm3x_div_rn_noftz_f32_slowpath) ;  /* 0x0000002800047944 */ /* 0x001fea0003c00000 */
[----:B------:R-:W-:-:S07]  /*2670*/  MOV R16, R6 ;  /* 0x0000000600107202 */ /* 0x000fce0000000f00 */
.L_x_5291:
[----:B------:R-:W-:Y:S05]  /*2680*/  BSYNC.RECONVERGENT B2 ;  /* 0x0000000000027941 */ /* 0x000fea0003800200 */
.L_x_5290:
        /* <DEDUP_REMOVED lines=13> */
.L_x_5293:
[----:B------:R-:W-:Y:S05]  /*2760*/  BSYNC.RECONVERGENT B2 ;  /* 0x0000000000027941 */ /* 0x000fea0003800200 */
.L_x_5292:
        /* <DEDUP_REMOVED lines=13> */
.L_x_5295:
[----:B------:R-:W-:Y:S05]  /*2840*/  BSYNC.RECONVERGENT B2 ;  /* 0x0000000000027941 */ /* 0x000fea0003800200 */
.L_x_5294:
        /* <DEDUP_REMOVED lines=13> */
.L_x_5297:
[----:B------:R-:W-:Y:S05]  /*2920*/  BSYNC.RECONVERGENT B2 ;  /* 0x0000000000027941 */ /* 0x000fea0003800200 */
.L_x_5296:
        /* <DEDUP_REMOVED lines=13> */
.L_x_5299:
[----:B------:R-:W-:Y:S05]  /*2a00*/  BSYNC.RECONVERGENT B2 ;  /* 0x0000000000027941 */ /* 0x000fea0003800200 */
.L_x_5298:
        /* <DEDUP_REMOVED lines=13> */
.L_x_5301:
[----:B------:R-:W-:Y:S05]  /*2ae0*/  BSYNC.RECONVERGENT B2 ;  /* 0x0000000000027941 */ /* 0x000fea0003800200 */
.L_x_5300:
        /* <DEDUP_REMOVED lines=13> */
.L_x_5303:
[----:B------:R-:W-:Y:S05]  /*2bc0*/  BSYNC.RECONVERGENT B2 ;  /* 0x0000000000027941 */ /* 0x000fea0003800200 */
.L_x_5302:
        /* <DEDUP_REMOVED lines=13> */
.L_x_5305:
[----:B------:R-:W-:Y:S05]  /*2ca0*/  BSYNC.RECONVERGENT B2 ;  /* 0x0000000000027941 */ /* 0x000fea0003800200 */
.L_x_5304:
        /* <DEDUP_REMOVED lines=13> */
.L_x_5307:
[----:B------:R-:W-:Y:S05]  /*2d80*/  BSYNC.RECONVERGENT B2 ;  /* 0x0000000000027941 */ /* 0x000fea0003800200 */
.L_x_5306:
        /* <DEDUP_REMOVED lines=13> */
.L_x_5309:
[----:B------:R-:W-:Y:S05]  /*2e60*/  BSYNC.RECONVERGENT B2 ;  /* 0x0000000000027941 */ /* 0x000fea0003800200 */
.L_x_5308:
        /* <DEDUP_REMOVED lines=13> */
.L_x_5311:
[----:B------:R-:W-:Y:S05]  /*2f40*/  BSYNC.RECONVERGENT B2 ;  /* 0x0000000000027941 */ /* 0x000fea0003800200 */
.L_x_5310:
        /* <DEDUP_REMOVED lines=13> */
.L_x_5313:
[----:B------:R-:W-:Y:S05]  /*3020*/  BSYNC.RECONVERGENT B2 ;  /* 0x0000000000027941 */ /* 0x000fea0003800200 */
.L_x_5312:
        /* <DEDUP_REMOVED lines=13> */
.L_x_5315:
[----:B------:R-:W-:Y:S05]  /*3100*/  BSYNC.RECONVERGENT B2 ;  /* 0x0000000000027941 */ /* 0x000fea0003800200 */
.L_x_5314:
        /* <DEDUP_REMOVED lines=13> */
.L_x_5317:
[----:B------:R-:W-:Y:S05]  /*31e0*/  BSYNC.RECONVERGENT B2 ;  /* 0x0000000000027941 */ /* 0x000fea0003800200 */
.L_x_5316:
        /* <DEDUP_REMOVED lines=13> */
.L_x_5319:
[----:B------:R-:W-:Y:S05]  /*32c0*/  BSYNC.RECONVERGENT B2 ;  /* 0x0000000000027941 */ /* 0x000fea0003800200 */
.L_x_5318:
        /* <DEDUP_REMOVED lines=13> */
.L_x_5321:
[----:B------:R-:W-:Y:S05]  /*33a0*/  BSYNC.RECONVERGENT B2 ;  /* 0x0000000000027941 */ /* 0x000fea0003800200 */
.L_x_5320:
        /* <DEDUP_REMOVED lines=82> */
.L_x_5265:
[----:B------:R-:W-:Y:S01]  /*38d0*/  BSSY B0, `(.L_x_5323) ;  /* 0x0000007000007945 */ /* 0x000fe20003800000 */
[----:B------:R-:W-:Y:S02]  /*38e0*/  MOV R12, 0x10 ;  /* 0x00000010000c7802 */ /* 0x000fe40000000f00 */
[----:B------:R-:W-:Y:S02]  /*38f0*/  MOV R11, 0x1f ;  /* 0x0000001f000b7802 */ /* 0x000fe40000000f00 */
[----:B------:R-:W-:-:S07]  /*3900*/  MOV R15, 0xffffffff ;  /* 0xffffffff000f7802 */ /* 0x000fce0000000f00 */
[----:B0-----:R-:W-:Y:S05]  /*3910*/  WARPSYNC.COLLECTIVE R15, `(.L_x_5324) ;  /* 0x000000000f087348 */ /* 0x001fea0003c00000 */
[----:B------:R1:W2:Y:S02]  /*3920*/  SHFL.BFLY P6, R14, R13, R12, R11 ;  /* 0x0c00000c0d0e7389 */ /* 0x0002a400000c000b */
[----:B012---:R-:W-:Y:S05]  /*3930*/  ENDCOLLECTIVE ;  /* 0x000000000000791b */ /* 0x007fea0003800000 */
.L_x_5324:
[----:B------:R-:W-:Y:S05]  /*3940*/  BSYNC B0 ;  /* 0x0000000000007941 */ /* 0x000fea0003800000 */
.L_x_5323:
        /* <DEDUP_REMOVED lines=8> */
.L_x_5325:
[----:B------:R-:W-:Y:S01]  /*39d0*/  HFMA2 R12, -RZ, RZ, 0, 2.384185791015625e-07 ;  /* 0x00000004ff0c7431 */ /* 0x000fe200000001ff */
[----:B------:R-:W-:-:S04]  /*39e0*/  FMNMX R0, R13, R14, !PT ;  /* 0x0000000e0d007209 */ /* 0x000fc80007800000 */
[----:B------:R-:W-:-:S07]  /*39f0*/  MOV R13, R0 ;  /* 0x00000000000d7202 */ /* 0x000fce0000000f00 */
[----:B------:R-:W-:Y:S05]  /*3a00*/  WARPSYNC.COLLECTIVE R15, `(.L_x_5326) ;  /* 0x000000000f087348 */ /* 0x000fea0003c00000 */
[----:B------:R0:W1:Y:S02]  /*3a10*/  SHFL.BFLY P6, R14, R13, R12, R11 ;  /* 0x0c00000c0d0e7389 */ /* 0x00006400000c000b */
[----:B01----:R-:W-:Y:S05]  /*3a20*/  ENDCOLLECTIVE ;  /* 0x000000000000791b */ /* 0x003fea0003800000 */
.L_x_5326:
[----:B------:R-:W-:Y:S01]  /*3a30*/  HFMA2 R12, -RZ, RZ, 0, 1.1920928955078125e-07 ;  /* 0x00000002ff0c7431 */ /* 0x000fe200000001ff */
[----:B------:R-:W-:-:S04]  /*3a40*/  FMNMX R2, R0, R14, !PT ;  /* 0x0000000e00027209 */ /* 0x000fc80007800000 */
[----:B------:R-:W-:-:S07]  /*3a50*/  MOV R13, R2 ;  /* 0x00000002000d7202 */ /* 0x000fce0000000f00 */
[----:B------:R-:W-:Y:S05]  /*3a60*/  WARPSYNC.COLLECTIVE R15, `(.L_x_5327) ;  /* 0x000000000f087348 */ /* 0x000fea0003c00000 */
[----:B------:R0:W1:Y:S02]  /*3a70*/  SHFL.BFLY P6, R14, R13, R12, R11 ;  /* 0x0c00000c0d0e7389 */ /* 0x00006400000c000b */
[----:B01----:R-:W-:Y:S05]  /*3a80*/  ENDCOLLECTIVE ;  /* 0x000000000000791b */ /* 0x003fea0003800000 */
.L_x_5327:
[----:B------:R-:W-:Y:S01]  /*3a90*/  HFMA2 R12, -RZ, RZ, 0, 5.9604644775390625e-08 ;  /* 0x00000001ff0c7431 */ /* 0x000fe200000001ff */
[----:B------:R-:W-:-:S04]  /*3aa0*/  FMNMX R3, R2, R14, !PT ;  /* 0x0000000e02037209 */ /* 0x000fc80007800000 */
[----:B------:R-:W-:-:S07]  /*3ab0*/  MOV R13, R3 ;  /* 0x00000003000d7202 */ /* 0x000fce0000000f00 */
[----:B------:R-:W-:Y:S05]  /*3ac0*/  WARPSYNC.COLLECTIVE R15, `(.L_x_5328) ;  /* 0x000000000f087348 */ /* 0x000fea0003c00000 */
[----:B------:R0:W1:Y:S02]  /*3ad0*/  SHFL.BFLY P6, R14, R13, R12, R11 ;  /* 0x0c00000c0d0e7389 */ /* 0x00006400000c000b */
[----:B01----:R-:W-:Y:S05]  /*3ae0*/  ENDCOLLECTIVE ;  /* 0x000000000000791b */ /* 0x003fea0003800000 */
.L_x_5328:
        /* <DEDUP_REMOVED lines=288> */
.L_x_5329:
[----:B------:R-:W-:Y:S02]  /*4cf0*/  HFMA2 R12, -RZ, RZ, 0, 4.76837158203125e-07 ;  /* 0x00000008ff0c7431 */ /* 0x000fe400000001ff */
[----:B------:R-:W-:-:S05]  /*4d00*/  FADD R36, R13, R14 ;  /* 0x0000000e0d247221 */ /* 0x000fca0000000000 */
[----:B------:R-:W-:-:S07]  /*4d10*/  MOV R13, R36 ;  /* 0x00000024000d7202 */ /* 0x000fce0000000f00 */
[----:B------:R-:W-:Y:S05]  /*4d20*/  WARPSYNC.COLLECTIVE R15, `(.L_x_5330) ;  /* 0x000000000f087348 */ /* 0x000fea0003c00000 */
[----:B------:R0:W1:Y:S02]  /*4d30*/  SHFL.BFLY P6, R14, R13, R12, R11 ;  /* 0x0c00000c0d0e7389 */ /* 0x00006400000c000b */
[----:B01----:R-:W-:Y:S05]  /*4d40*/  ENDCOLLECTIVE ;  /* 0x000000000000791b */ /* 0x003fea0003800000 */
.L_x_5330:
[----:B------:R-:W-:Y:S02]  /*4d50*/  HFMA2 R12, -RZ, RZ, 0, 2.384185791015625e-07 ;  /* 0x00000004ff0c7431 */ /* 0x000fe400000001ff */
[----:B------:R-:W-:-:S05]  /*4d60*/  FADD R37, R36, R14 ;  /* 0x0000000e24257221 */ /* 0x000fca0000000000 */
[----:B------:R-:W-:-:S07]  /*4d70*/  MOV R13, R37 ;  /* 0x00000025000d7202 */ /* 0x000fce0000000f00 */
[----:B------:R-:W-:Y:S05]  /*4d80*/  WARPSYNC.COLLECTIVE R15, `(.L_x_5331) ;  /* 0x000000000f087348 */ /* 0x000fea0003c00000 */
[----:B------:R0:W1:Y:S02]  /*4d90*/  SHFL.BFLY P6, R14, R13, R12, R11 ;  /* 0x0c00000c0d0e7389 */ /* 0x00006400000c000b */
[----:B01----:R-:W-:Y:S05]  /*4da0*/  ENDCOLLECTIVE ;  /* 0x000000000000791b */ /* 0x003fea0003800000 */
.L_x_5331:
[----:B------:R-:W-:Y:S02]  /*4db0*/  HFMA2 R12, -RZ, RZ, 0, 1.1920928955078125e-07 ;  /* 0x00000002ff0c7431 */ /* 0x000fe400000001ff */
[----:B------:R-:W-:-:S05]  /*4dc0*/  FADD R38, R37, R14 ;  /* 0x0000000e25267221 */ /* 0x000fca0000000000 */
[----:B------:R-:W-:-:S07]  /*4dd0*/  MOV R13, R38 ;  /* 0x00000026000d7202 */ /* 0x000fce0000000f00 */
[----:B------:R-:W-:Y:S05]  /*4de0*/  WARPSYNC.COLLECTIVE R15, `(.L_x_5332) ;  /* 0x000000000f087348 */ /* 0x000fea0003c00000 */
[----:B------:R0:W1:Y:S02]  /*4df0*/  SHFL.BFLY P6, R14, R13, R12, R11 ;  /* 0x0c00000c0d0e7389 */ /* 0x00006400000c000b */
[----:B01----:R-:W-:Y:S05]  /*4e00*/  ENDCOLLECTIVE ;  /* 0x000000000000791b */ /* 0x003fea0003800000 */
.L_x_5332:
[----:B------:R-:W-:Y:S02]  /*4e10*/  HFMA2 R12, -RZ, RZ, 0, 5.9604644775390625e-08 ;  /* 0x00000001ff0c7431 */ /* 0x000fe400000001ff */
[----:B------:R-:W-:-:S05]  /*4e20*/  FADD R39, R38, R14 ;  /* 0x0000000e26277221 */ /* 0x000fca0000000000 */
[----:B------:R-:W-:-:S07]  /*4e30*/  MOV R13, R39 ;  /* 0x00000027000d7202 */ /* 0x000fce0000000f00 */
[----:B------:R-:W-:Y:S05]  /*4e40*/  WARPSYNC.COLLECTIVE R15, `(.L_x_5333) ;  /* 0x000000000f087348 */ /* 0x000fea0003c00000 */
[----:B------:R0:W1:Y:S02]  /*4e50*/  SHFL.BFLY P6, R14, R13, R12, R11 ;  /* 0x0c00000c0d0e7389 */ /* 0x00006400000c000b */
[----:B01----:R-:W-:Y:S05]  /*4e60*/  ENDCOLLECTIVE ;  /* 0x000000000000791b */ /* 0x003fea0003800000 */
.L_x_5333:
[----:B------:R-:W-:Y:S05]  /*4e70*/  BRA `(.L_x_5334) ;  /* 0xffffffcc002c7947 */ /* 0x000fea000383ffff */
        .weak           $__internal_104_$__cuda_sm3x_div_rn_noftz_f32_slowpath
        .type           $__internal_104_$__cuda_sm3x_div_rn_noftz_f32_slowpath,@function
        .size           $__internal_104_$__cuda_sm3x_div_rn_noftz_f32_slowpath,(.L_x_15421 - $__internal_104_$__cuda_sm3x_div_rn_noftz_f32_slowpath)
$__internal_104_$__cuda_sm3x_div_rn_noftz_f32_slowpath:
        /* <DEDUP_REMOVED lines=35> */
.L_x_5336:
        /* <DEDUP_REMOVED lines=51> */
.L_x_5343:
[----:B------:R-:W-:-:S04]  /*53e0*/  LOP3.LUT R6, R6, 0x80000000, RZ, 0xc0, !PT ;  /* 0x8000000006067812 */ /* 0x000fc800078ec0ff */
[----:B------:R-:W-:Y:S01]  /*53f0*/  LOP3.LUT R6, R6, 0x7f800000, RZ, 0xfc, !PT ;  /* 0x7f80000006067812 */ /* 0x000fe200078efcff */
[----:B------:R-:W-:Y:S06]  /*5400*/  BRA `(.L_x_5344) ;  /* 0x0000000000047947 */ /* 0x000fec0003800000 */
.L_x_5342:
[----:B------:R-:W-:-:S07]  /*5410*/  LEA R6, R36, R6, 0x17 ;  /* 0x0000000624067211 */ /* 0x000fce00078eb8ff */
.L_x_5344:
[----:B------:R-:W-:Y:S05]  /*5420*/  BSYNC.RECONVERGENT B1 ;  /* 0x0000000000017941 */ /* 0x000fea0003800200 */
.L_x_5341:
[----:B------:R-:W-:Y:S05]  /*5430*/  BRA `(.L_x_5345) ;  /* 0x0000000000207947 */ /* 0x000fea0003800000 */
.L_x_5340:
[----:B------:R-:W-:-:S04]  /*5440*/  LOP3.LUT R6, R39, 0x80000000, R6, 0x48, !PT ;  /* 0x8000000027067812 */ /* 0x000fc800078e4806 */
[----:B------:R-:W-:Y:S01]  /*5450*/  LOP3.LUT R6, R6, 0x7f800000, RZ, 0xfc, !PT ;  /* 0x7f80000006067812 */ /* 0x000fe200078efcff */
[----:B------:R-:W-:Y:S06]  /*5460*/  BRA `(.L_x_5345) ;  /* 0x0000000000147947 */ /* 0x000fec0003800000 */
.L_x_5339:
[----:B------:R-:W-:Y:S01]  /*5470*/  LOP3.LUT R6, R39, 0x80000000, R6, 0x48, !PT ;  /* 0x8000000027067812 */ /* 0x000fe200078e4806 */
[----:B------:R-:W-:Y:S06]  /*5480*/  BRA `(.L_x_5345) ;  /* 0x00000000000c7947 */ /* 0x000fec0003800000 */
.L_x_5338:
[----:B------:R-:W0:Y:S01]  /*5490*/  MUFU.RSQ R6, -QNAN ;  /* 0xffc0000000067908 */ /* 0x000e220000001400 */
[----:B------:R-:W-:Y:S05]  /*54a0*/  BRA `(.L_x_5345) ;  /* 0x0000000000047947 */ /* 0x000fea0003800000 */
.L_x_5337:
[----:B------:R-:W-:-:S07]  /*54b0*/  FADD.FTZ R6, R6, R11 ;  /* 0x0000000b06067221 */ /* 0x000fce0000010000 */
.L_x_5345:
[----:B------:R-:W-:Y:S05]  /*54c0*/  BSYNC.RECONVERGENT B0 ;  /* 0x0000000000007941 */ /* 0x000fea0003800200 */
.L_x_5335:
[----:B------:R-:W-:-:S04]  /*54d0*/  HFMA2 R13, -RZ, RZ, 0, 0 ;  /* 0x00000000ff0d7431 */ /* 0x000fc800000001ff */
[----:B0-----:R-:W-:Y:S05]  /*54e0*/  RET.REL.NODEC R12 `(_ZN7oneflow4cuda7softmax15SoftmaxWarpImplI10SimpleLoadI6__halffE11SimpleStoreIS4_fEfLi2ELi28ELi32ELi1ELb0ELNS1_9AlgorithmE0EEEvT_T0_ll) ;  /* 0xffffffa80cc47950 */ /* 0x001fea0003c3ffff */
.L_x_5346:
        /* <DEDUP_REMOVED lines=9> */
.L_x_15421:


//--------------------- .text._ZN7oneflow4cuda7softmax15SoftmaxWarpImplI10SimpleLoadI6__halffE11SimpleStoreIS4_fEfLi2ELi26ELi32ELi1ELb1ELNS1_9AlgorithmE0EEEvT_T0_ll --------------------------
	.section	.text._ZN7oneflow4cuda7softmax15SoftmaxWarpImplI10SimpleLoadI6__halffE11SimpleStoreIS4_fEfLi2ELi26ELi32ELi1ELb1ELNS1_9AlgorithmE0EEEvT_T0_ll,"ax",@progbits
	.align	128
        .global         _ZN7oneflow4cuda7softmax15SoftmaxWarpImplI10SimpleLoadI6__halffE11SimpleStoreIS4_fEfLi2ELi26ELi32ELi1ELb1ELNS1_9AlgorithmE0EEEvT_T0_ll
        .type           _ZN7oneflow4cuda7softmax15SoftmaxWarpImplI10SimpleLoadI6__halffE11SimpleStoreIS4_fEfLi2ELi26ELi32ELi1ELb1ELNS1_9AlgorithmE0EEEvT_T0_ll,@function
        .size           _ZN7oneflow4cuda7softmax15SoftmaxWarpImplI10SimpleLoadI6__halffE11SimpleStoreIS4_fEfLi2ELi26ELi32ELi1ELb1ELNS1_9AlgorithmE0EEEvT_T0_ll,(.L_x_15422 - _ZN7oneflow4cuda7softmax15SoftmaxWarpImplI10SimpleLoadI6__halffE11SimpleStoreIS4_fEfLi2ELi26ELi32ELi1ELb1ELNS1_9AlgorithmE0EEEvT_T0_ll)
        .other          _ZN7oneflow4cuda7softmax15SoftmaxWarpImplI10SimpleLoadI6__halffE11SimpleStoreIS4_fEfLi2ELi26ELi32ELi1ELb1ELNS1_9AlgorithmE0EEEvT_T0_ll,@"STO_CUDA_ENTRY STV_DEFAULT"
_ZN7oneflow4cuda7softmax15SoftmaxWarpImplI10SimpleLoadI6__halffE11SimpleStoreIS4_fEfLi2ELi26ELi32ELi1ELb1ELNS1_9AlgorithmE0EEEvT_T0_ll:
.text._ZN7oneflow4cuda7softmax15SoftmaxWarpImplI10SimpleLoadI6__halffE11SimpleStoreIS4_fEfLi2ELi26ELi32ELi1ELb1ELNS1_9AlgorithmE0EEEvT_T0_ll:
        /* <DEDUP_REMOVED lines=25> */
.L_x_5347:
        /* <DEDUP_REMOVED lines=27> */
.L_x_5402:
[----:B------:R-:W-:Y:S01]  /*0340*/  ISETP.GE.U32.AND P0, PT, R40, UR44, PT ;  /* 0x0000002c28007c0c */ /* 0x000fe2000bf06070 */
[----:B-1----:R-:W-:Y:S01]  /*0350*/  HFMA2 R3, -RZ, RZ, 0, 0 ;  /* 0x00000000ff037431 */ /* 0x002fe200000001ff */
[----:B------:R-:W-:Y:S01]  /*0360*/  ISETP.GE.U32.AND P1, PT, R53, UR44, PT ;  /* 0x0000002c35007c0c */ /* 0x000fe2000bf26070 */
[----:B------:R-:W-:Y:S01]  /*0370*/  IMAD R0, R38, UR38, RZ ;  /* 0x0000002626007c24 */ /* 0x000fe2000f8e02ff */
[----:B------:R-:W-:Y:S02]  /*0380*/  ISETP.GE.AND.EX P0, PT, RZ, UR45, PT, P0 ;  /* 0x0000002dff007c0c */ /* 0x000fe4000bf06300 */
[----:B------:R-:W-:Y:S02]  /*0390*/  ISETP.GE.U32.AND P6, PT, R52, UR44, PT ;  /* 0x0000002c34007c0c */ /* 0x000fe4000bfc6070 */
[----:B------:R-:W-:Y:S02]  /*03a0*/  ISETP.GE.AND.EX P1, PT, RZ, UR45, PT, P1 ;  /* 0x0000002dff007c0c */ /* 0x000fe4000bf26310 */
[----:B------:R-:W-:-:S02]  /*03b0*/  MOV R2, R40 ;  /* 0x0000002800027202 */ /* 0x000fc40000000f00 */
[----:B------:R-:W-:Y:S02]  /*03c0*/  ISETP.GE.AND.EX P6, PT, RZ, UR45, PT, P6 ;  /* 0x0000002dff007c0c */ /* 0x000fe4000bfc6360 */
[----:B------:R-:W-:Y:S01]  /*03d0*/  ISETP.GE.U32.AND P5, PT, R51, UR44, PT ;  /* 0x0000002c33007c0c */ /* 0x000fe2000bfa6070 */
[C---:B------:R-:W-:Y:S01]  /*03e0*/  IMAD.WIDE.U32 R4, R39.reuse, UR38, R2 ;  /* 0x0000002627047c25 */ /* 0x040fe2000f8e0002 */
[----:B------:R-:W-:Y:S02]  /*03f0*/  ISETP.GE.U32.AND P4, PT, R50, UR44, PT ;  /* 0x0000002c32007c0c */ /* 0x000fe4000bf86070 */
[C---:B------:R-:W-:Y:S01]  /*0400*/  @!P0 R2UR UR4, R32.reuse ;  /* 0x00000000200482ca */ /* 0x040fe200000e0000 */
[----:B------:R-:W-:Y:S01]  /*0410*/  IMAD R3, R39, UR39, R0 ;  /* 0x0000002727037c24 */ /* 0x000fe2000f8e0200 */
        /* <DEDUP_REMOVED lines=9> */
[----:B------:R-:W-:Y:S02]  /*04b0*/  ISETP.GE.AND.EX P5, PT, RZ, UR45, PT, P5 ;  /* 0x0000002dff007c0c */ /* 0x000fe4000bfa6350 */
[----:B------:R-:W-:Y:S02]  /*04c0*/  LEA.HI.X R3, R4, UR37, R3, 0x1, P2 ;  /* 0x0000002504037c11 */ /* 0x000fe400090f0c03 */
[C---:B------:R-:W-:Y:S02]  /*04d0*/  @!P6 R2UR UR12, R32.reuse ;  /* 0x00000000200ce2ca */ /* 0x040fe400000e0000 */
[----:B------:R-:W-:Y:S01]  /*04e0*/  @!P6 R2UR UR13, R33 ;  /* 0x00000000210de2ca */ /* 0x000fe200000e0000 */
[----:B------:R-:W2:Y:S01]  /*04f0*/  @!P0 LDG.E.U16 R4, desc[UR4][R2.64] ;  /* 0x0000000402048981 */ /* 0x000ea2000c1e1500 */
[----:B------:R-:W-:-:S02]  /*0500*/  @!P6 R2UR UR14, R32 ;  /* 0x00000000200ee2ca */ /* 0x000fc400000e0000 */
[----:B------:R-:W-:Y:S01]  /*0510*/  @!P6 R2UR UR15, R33 ;  /* 0x00000000210fe2ca */ /* 0x000fe200000e0000 */
[----:B------:R-:W3:Y:S01]  /*0520*/  @!P0 LDG.E.U16 R0, desc[UR6][R2.64+0x2] ;  /* 0x0000020602008981 */ /* 0x000ee2000c1e1500 */
[----:B------:R-:W-:Y:S02]  /*0530*/  ISETP.GE.AND.EX P4, PT, RZ, UR45, PT, P4 ;  /* 0x0000002dff007c0c */ /* 0x000fe4000bf86340 */
[----:B------:R-:W-:Y:S01]  /*0540*/  ISETP.GE.U32.AND P3, PT, R49, UR44, PT ;  /* 0x0000002c31007c0c */ /* 0x000fe2000bf66070 */
[----:B------:R-:W4:Y:S01]  /*0550*/  @!P1 LDG.E.U16 R6, desc[UR8][R2.64+0x80] ;  /* 0x0000800802069981 */ /* 0x000f22000c1e1500 */
[C---:B------:R-:W-:Y:S02]  /*0560*/  @!P5 R2UR UR4, R32.reuse ;  /* 0x000000002004d2ca */ /* 0x040fe400000e0000 */
[----:B------:R-:W-:Y:S01]  /*0570*/  @!P5 R2UR UR5, R33 ;  /* 0x000000002105d2ca */ /* 0x000fe200000e0000 */
[----:B------:R-:W5:Y:S01]  /*0580*/  @!P1 LDG.E.U16 R7, desc[UR10][R2.64+0x82] ;  /* 0x0000820a02079981 */ /* 0x000f62000c1e1500 */
[----:B------:R-:W-:-:S02]  /*0590*/  @!P5 R2UR UR6, R32 ;  /* 0x000000002006d2ca */ /* 0x000fc400000e0000 */
[C---:B------:R-:W-:Y:S01]  /*05a0*/  @!P5 R2UR UR7, R33.reuse ;  /* 0x000000002107d2ca */ /* 0x040fe200000e0000 */
[----:B------:R-:W5:Y:S01]  /*05b0*/  @!P6 LDG.E.U16 R8, desc[UR12][R2.64+0x100] ;  /* 0x0001000c0208e981 */ /* 0x000f62000c1e1500 */
[----:B------:R-:W-:Y:S02]  /*05c0*/  ISETP.GE.U32.AND P2, PT, R48, UR44, PT ;  /* 0x0000002c30007c0c */ /* 0x000fe4000bf46070 */
[----:B------:R-:W-:Y:S01]  /*05d0*/  ISETP.GE.AND.EX P3, PT, RZ, UR45, PT, P3 ;  /* 0x0000002dff007c0c */ /* 0x000fe2000bf66330 */
[----:B------:R-:W5:Y:S01]  /*05e0*/  @!P6 LDG.E.U16 R10, desc[UR14][R2.64+0x102] ;  /* 0x0001020e020ae981 */ /* 0x000f62000c1e1500 */
[C---:B------:R-:W-:Y:S02]  /*05f0*/  @!P4 R2UR UR16, R32.reuse ;  /* 0x000000002010c2ca */ /* 0x040fe400000e0000 */
[----:B------:R-:W-:Y:S01]  /*0600*/  @!P4 R2UR UR17, R33 ;  /* 0x000000002111c2ca */ /* 0x000fe200000e0000 */
[----:B------:R-:W5:Y:S01]  /*0610*/  @!P5 LDG.E.U16 R11, desc[UR4][R2.64+0x180] ;  /* 0x00018004020bd981 */ /* 0x000f62000c1e1500 */
[----:B------:R-:W-:-:S02]  /*0620*/  @!P4 R2UR UR8, R32 ;  /* 0x000000002008c2ca */ /* 0x000fc400000e0000 */
[----:B------:R-:W-:Y:S01]  /*0630*/  @!P4 R2UR UR9, R33 ;  /* 0x000000002109c2ca */ /* 0x000fe200000e0000 */
[----:B------:R-:W5:Y:S01]  /*0640*/  @!P5 LDG.E.U16 R12, desc[UR6][R2.64+0x182] ;  /* 0x00018206020cd981 */ /* 0x000f62000c1e1500 */
[----:B------:R-:W-:-:S03]  /*0650*/  ISETP.GE.AND.EX P2, PT, RZ, UR45, PT, P2 ;  /* 0x0000002dff007c0c */ /* 0x000fc6000bf46320 */
[C---:B------:R-:W-:Y:S02]  /*0660*/  @!P3 R2UR UR10, R32.reuse ;  /* 0x00000000200ab2ca */ /* 0x040fe400000e0000 */
[C---:B------:R-:W-:Y:S02]  /*0670*/  @!P3 R2UR UR11, R33.reuse ;  /* 0x00000000210bb2ca */ /* 0x040fe400000e0000 */
[----:B------:R-:W-:Y:S01]  /*0680*/  @!P3 R2UR UR4, R32 ;  /* 0x000000002004b2ca */ /* 0x000fe200000e0000 */
[----:B------:R-:W5:Y:S01]  /*0690*/  @!P4 LDG.E.U16 R14, desc[UR16][R2.64+0x200] ;  /* 0x00020010020ec981 */ /* 0x000f62000c1e1500 */
[----:B------:R-:W-:-:S03]  /*06a0*/  @!P3 R2UR UR5, R33 ;  /* 0x000000002105b2ca */ /* 0x000fc600000e0000 */
[----:B------:R-:W5:Y:S01]  /*06b0*/  @!P4 LDG.E.U16 R15, desc[UR8][R2.64+0x202] ;  /* 0x00020208020fc981 */ /* 0x000f62000c1e1500 */
[C---:B------:R-:W-:Y:S02]  /*06c0*/  @!P2 R2UR UR6, R32.reuse ;  /* 0x000000002006a2ca */ /* 0x040fe400000e0000 */
[C---:B------:R-:W-:Y:S02]  /*06d0*/  @!P2 R2UR UR7, R33.reuse ;  /* 0x000000002107a2ca */ /* 0x040fe400000e0000 */
[----:B------:R-:W-:Y:S01]  /*06e0*/  @!P2 R2UR UR8, R32 ;  /* 0x000000002008a2ca */ /* 0x000fe200000e0000 */
[----:B------:R-:W5:Y:S01]  /*06f0*/  @!P3 LDG.E.U16 R16, desc[UR10][R2.64+0x280] ;  /* 0x0002800a0210b981 */ /* 0x000f62000c1e1500 */
[----:B------:R-:W-:-:S03]  /*0700*/  @!P2 R2UR UR9, R33 ;  /* 0x000000002109a2ca */ /* 0x000fc600000e0000 */
[----:B------:R-:W5:Y:S06]  /*0710*/  @!P3 LDG.E.U16 R17, desc[UR4][R2.64+0x282] ;  /* 0x000282040211b981 */ /* 0x000f6c000c1e1500 */
[----:B------:R-:W5:Y:S04]  /*0720*/  @!P2 LDG.E.U16 R18, desc[UR6][R2.64+0x300] ;  /* 0x000300060212a981 */ /* 0x000f68000c1e1500 */
[----:B------:R-:W5:Y:S01]  /*0730*/  @!P2 LDG.E.U16 R19, desc[UR8][R2.64+0x302] ;  /* 0x000302080213a981 */ /* 0x000f62000c1e1500 */
[----:B------:R-:W-:-:S02]  /*0740*/  MOV R34, 0xff800000 ;  /* 0xff80000000227802 */ /* 0x000fc40000000f00 */
[----:B------:R-:W-:Y:S02]  /*0750*/  MOV R9, 0xff800000 ;  /* 0xff80000000097802 */ /* 0x000fe40000000f00 */
[----:B0-----:R-:W-:Y:S02]  /*0760*/  MOV R37, 0xff800000 ;  /* 0xff80000000257802 */ /* 0x001fe40000000f00 */
[----:B------:R-:W-:Y:S02]  /*0770*/  MOV R30, 0xff800000 ;  /* 0xff800000001e7802 */ /* 0x000fe40000000f00 */
[----:B------:R-:W-:Y:S02]  /*0780*/  MOV R13, 0xff800000 ;  /* 0xff800000000d7802 */ /* 0x000fe40000000f00 */
[----:B------:R-:W-:Y:S02]  /*0790*/  MOV R5, 0xff800000 ;  /* 0xff80000000057802 */ /* 0x000fe40000000f00 */
        /* <DEDUP_REMOVED lines=8> */
[----:B------:R-:W-:Y:S01]  /*0820*/  MOV R4, 0xff800000 ;  /* 0xff80000000047802 */ /* 0x000fe20000000f00 */
[----:B----4-:R-:W-:-:S03]  /*0830*/  @!P1 HADD2.F32 R37, -RZ, R6.H0_H0 ;  /* 0x20000006ff259230 */ /* 0x010fc60000004100 */
[----:B------:R-:W-:Y:S01]  /*0840*/  @!P0 FMNMX3 R13, R34, -INF , R9, !PT ;  /* 0xff800000220d8876 */ /* 0x000fe20007800009 */
[----:B-----5:R-:W-:Y:S02]  /*0850*/  @!P1 HADD2.F32 R30, -RZ, R7.H0_H0 ;  /* 0x20000007ff1e9230 */ /* 0x020fe40000004100 */
[----:B------:R-:W-:-:S03]  /*0860*/  @!P6 HADD2.F32 R4, -RZ, R8.H0_H0 ;  /* 0x20000008ff04e230 */ /* 0x000fc60000004100 */
[----:B------:R-:W-:Y:S01]  /*0870*/  @!P1 FMNMX3 R13, R13, R37, R30, !PT ;  /* 0x000000250d0d9276 */ /* 0x000fe2000780001e */
[----:B------:R-:W-:Y:S01]  /*0880*/  @!P6 HADD2.F32 R5, -RZ, R10.H0_H0 ;  /* 0x2000000aff05e230 */ /* 0x000fe20000004100 */
[----:B------:R-:W-:-:S04]  /*0890*/  ISETP.GE.U32.AND P1, PT, R47, UR44, PT ;  /* 0x0000002c2f007c0c */ /* 0x000fc8000bf26070 */
[----:B------:R-:W-:Y:S02]  /*08a0*/  @!P6 FMNMX3 R13, R13, R4, R5, !PT ;  /* 0x000000040d0de276 */ /* 0x000fe40007800005 */
[----:B------:R-:W-:Y:S02]  /*08b0*/  ISETP.GE.AND.EX P1, PT, RZ, UR45, PT, P1 ;  /* 0x0000002dff007c0c */ /* 0x000fe4000bf26310 */
[----:B------:R-:W-:Y:S02]  /*08c0*/  ISETP.GE.U32.AND P6, PT, R46, UR44, PT ;  /* 0x0000002c2e007c0c */ /* 0x000fe4000bfc6070 */
[----:B------:R-:W-:Y:S01]  /*08d0*/  MOV R6, 0xff800000 ;  /* 0xff80000000067802 */ /* 0x000fe20000000f00 */
[----:B------:R-:W-:Y:S01]  /*08e0*/  @!P5 HADD2.F32 R6, -RZ, R11.H0_H0 ;  /* 0x2000000bff06d230 */ /* 0x000fe20000004100 */
[----:B------:R-:W-:Y:S01]  /*08f0*/  MOV R7, 0xff800000 ;  /* 0xff80000000077802 */ /* 0x000fe20000000f00 */
[----:B------:R-:W-:Y:S01]  /*0900*/  @!P5 HADD2.F32 R7, -RZ, R12.H0_H0 ;  /* 0x2000000cff07d230 */ /* 0x000fe20000004100 */
[----:B------:R-:W-:Y:S01]  /*0910*/  ISETP.GE.AND.EX P6, PT, RZ, UR45, PT, P6 ;  /* 0x0000002dff007c0c */ /* 0x000fe2000bfc6360 */
[----:B------:R-:W-:-:S03]  /*0920*/  @!P4 HADD2.F32 R28, -RZ, R14.H0_H0 ;  /* 0x2000000eff1cc230 */ /* 0x000fc60000004100 */
[----:B------:R-:W-:Y:S01]  /*0930*/  @!P5 FMNMX3 R13, R13, R6, R7, !PT ;  /* 0x000000060d0dd276 */ /* 0x000fe20007800007 */
[----:B------:R-:W-:Y:S01]  /*0940*/  @!P4 HADD2.F32 R35, -RZ, R15.H0_H0 ;  /* 0x2000000fff23c230 */ /* 0x000fe20000004100 */
[----:B------:R-:W-:Y:S02]  /*0950*/  ISETP.GE.U32.AND P5, PT, R45, UR44, PT ;  /* 0x0000002c2d007c0c */ /* 0x000fe4000bfa6070 */
[----:B------:R-:W-:Y:S02]  /*0960*/  @!P1 R2UR UR4, R32 ;  /* 0x00000000200492ca */ /* 0x000fe400000e0000 */
[----:B------:R-:W-:Y:S02]  /*0970*/  @!P1 R2UR UR5, R33 ;  /* 0x00000000210592ca */ /* 0x000fe400000e0000 */
[----:B------:R-:W-:Y:S02]  /*0980*/  @!P4 FMNMX3 R13, R13, R28, R35, !PT ;  /* 0x0000001c0d0dc276 */ /* 0x000fe40007800023 */
[----:B------:R-:W-:-:S02]  /*0990*/  ISETP.GE.AND.EX P5, PT, RZ, UR45, PT, P5 ;  /* 0x0000002dff007c0c */ /* 0x000fc4000bfa6350 */
[----:B------:R-:W-:Y:S01]  /*09a0*/  ISETP.GE.U32.AND P4, PT, R44, UR44, PT ;  /* 0x0000002c2c007c0c */ /* 0x000fe2000bf86070 */
[----:B------:R-:W-:Y:S01]  /*09b0*/  @!P3 HADD2.F32 R26, -RZ, R16.H0_H0 ;  /* 0x20000010ff1ab230 */ /* 0x000fe20000004100 */
[C---:B------:R-:W-:Y:S01]  /*09c0*/  @!P1 R2UR UR6, R32.reuse ;  /* 0x00000000200692ca */ /* 0x040fe200000e0000 */
[----:B------:R-:W-:Y:S01]  /*09d0*/  @!P3 HADD2.F32 R31, -RZ, R17.H0_H0 ;  /* 0x20000011ff1fb230 */ /* 0x000fe20000004100 */
[C---:B------:R-:W-:Y:S02]  /*09e0*/  @!P1 R2UR UR7, R33.reuse ;  /* 0x00000000210792ca */ /* 0x040fe400000e0000 */
[----:B------:R-:W-:Y:S01]  /*09f0*/  @!P6 R2UR UR8, R32 ;  /* 0x000000002008e2ca */ /* 0x000fe200000e0000 */
[----:B------:R-:W-:Y:S01]  /*0a00*/  @!P2 HADD2.F32 R27, -RZ, R18.H0_H0 ;  /* 0x20000012ff1ba230 */ /* 0x000fe20000004100 */
[----:B------:R-:W-:Y:S01]  /*0a10*/  @!P6 R2UR UR9, R33 ;  /* 0x000000002109e2ca */ /* 0x000fe200000e0000 */
[----:B------:R-:W-:Y:S01]  /*0a20*/  @!P2 HADD2.F32 R24, -RZ, R19.H0_H0 ;  /* 0x20000013ff18a230 */ /* 0x000fe20000004100 */
[----:B------:R-:W-:Y:S01]  /*0a30*/  ISETP.GE.AND.EX P4, PT, RZ, UR45, PT, P4 ;  /* 0x0000002dff007c0c */ /* 0x000fe2000bf86340 */
[----:B------:R-:W2:Y:S01]  /*0a40*/  @!P1 LDG.E.U16 R16, desc[UR4][R2.64+0x380] ;  /* 0x0003800402109981 */ /* 0x000ea2000c1e1500 */
[----:B------:R-:W-:-:S02]  /*0a50*/  @!P3 FMNMX3 R13, R13, R26, R31, !PT ;  /* 0x0000001a0d0db276 */ /* 0x000fc4000780001f */
[----:B------:R-:W-:Y:S02]  /*0a60*/  ISETP.GE.U32.AND P3, PT, R43, UR44, PT ;  /* 0x0000002c2b007c0c */ /* 0x000fe4000bf66070 */
[C---:B------:R-:W-:Y:S01]  /*0a70*/  @!P6 R2UR UR10, R32.reuse ;  /* 0x00000000200ae2ca */ /* 0x040fe200000e0000 */
[----:B------:R-:W3:Y:S01]  /*0a80*/  @!P1 LDG.E.U16 R0, desc[UR6][R2.64+0x382] ;  /* 0x0003820602009981 */ /* 0x000ee2000c1e1500 */
[C---:B------:R-:W-:Y:S02]  /*0a90*/  @!P6 R2UR UR11, R33.reuse ;  /* 0x00000000210be2ca */ /* 0x040fe400000e0000 */
[----:B------:R-:W-:Y:S01]  /*0aa0*/  @!P5 R2UR UR4, R32 ;  /* 0x000000002004d2ca */ /* 0x000fe200000e0000 */
[----:B------:R-:W4:Y:S01]  /*0ab0*/  @!P6 LDG.E.U16 R8, desc[UR8][R2.64+0x400] ;  /* 0x000400080208e981 */ /* 0x000f22000c1e1500 */
[----:B------:R-:W-:Y:S02]  /*0ac0*/  @!P5 R2UR UR5, R33 ;  /* 0x000000002105d2ca */ /* 0x000fe400000e0000 */
[----:B------:R-:W-:-:S02]  /*0ad0*/  @!P2 FMNMX3 R13, R13, R27, R24, !PT ;  /* 0x0000001b0d0da276 */ /* 0x000fc40007800018 */
[----:B------:R-:W-:Y:S02]  /*0ae0*/  ISETP.GE.AND.EX P3, PT, RZ, UR45, PT, P3 ;  /* 0x0000002dff007c0c */ /* 0x000fe4000bf66330 */
[----:B------:R-:W-:Y:S02]  /*0af0*/  ISETP.GE.U32.AND P2, PT, R42, UR44, PT ;  /* 0x0000002c2a007c0c */ /* 0x000fe4000bf46070 */
[C---:B------:R-:W-:Y:S01]  /*0b00*/  @!P4 R2UR UR6, R32.reuse ;  /* 0x000000002006c2ca */ /* 0x040fe200000e0000 */
[----:B------:R-:W5:Y:S01]  /*0b10*/  @!P6 LDG.E.U16 R10, desc[UR10][R2.64+0x402] ;  /* 0x0004020a020ae981 */ /* 0x000f62000c1e1500 */
[C---:B------:R-:W-:Y:S02]  /*0b20*/  @!P4 R2UR UR7, R33.reuse ;  /* 0x000000002107c2ca */ /* 0x040fe400000e0000 */
[----:B------:R-:W-:Y:S01]  /*0b30*/  @!P4 R2UR UR8, R32 ;  /* 0x000000002008c2ca */ /* 0x000fe200000e0000 */
[----:B------:R-:W5:Y:S01]  /*0b40*/  @!P5 LDG.E.U16 R12, desc[UR4][R2.64+0x482] ;  /* 0x00048204020cd981 */ /* 0x000f62000c1e1500 */
[----:B------:R-:W-:-:S02]  /*0b50*/  @!P4 R2UR UR9, R33 ;  /* 0x000000002109c2ca */ /* 0x000fc400000e0000 */
[----:B------:R-:W-:Y:S02]  /*0b60*/  ISETP.GE.AND.EX P2, PT, RZ, UR45, PT, P2 ;  /* 0x0000002dff007c0c */ /* 0x000fe4000bf46320 */
        /* <DEDUP_REMOVED lines=33> */
[----:B------:R-:W-:Y:S02]  /*0d80*/  @!P6 FMNMX3 R13, R13, R25, R20, !PT ;  /* 0x000000190d0de276 */ /* 0x000fe40007800014 */
[----:B------:R-:W-:Y:S01]  /*0d90*/  MOV R10, 0xff800000 ;  /* 0xff800000000a7802 */ /* 0x000fe20000000f00 */
[----:B------:R-:W-:Y:S02]  /*0da0*/  @!P4 HADD2.F32 R21, -RZ, R14.H0_H0 ;  /* 0x2000000eff15c230 */ /* 0x000fe40000004100 */
[----:B------:R-:W-:Y:S02]  /*0db0*/  @!P4 HADD2.F32 R16, -RZ, R15.H0_H0 ;  /* 0x2000000fff10c230 */ /* 0x000fe40000004100 */
[----:B------:R-:W-:-:S05]  /*0dc0*/  @!P5 HADD2.F32 R23, -RZ, R11.H0_H0 ;  /* 0x2000000bff17d230 */ /* 0x000fca0000004100 */
[----:B------:R-:W-:Y:S01]  /*0dd0*/  @!P5 FMNMX3 R13, R13, R23, R18, !PT ;  /* 0x000000170d0dd276 */ /* 0x000fe20007800012 */
[----:B------:R-:W-:Y:S02]  /*0de0*/  @!P3 HADD2.F32 R19, -RZ, R17.H0_H0 ;  /* 0x20000011ff13b230 */ /* 0x000fe40000004100 */
[----:B------:R-:W-:Y:S01]  /*0df0*/  @!P3 HADD2.F32 R10, -RZ, R36.H0_H0 ;  /* 0x20000024ff0ab230 */ /* 0x000fe20000004100 */
[----:B------:R-:W-:Y:S02]  /*0e00*/  @!P4 FMNMX3 R13, R13, R21, R16, !PT ;  /* 0x000000150d0dc276 */ /* 0x000fe40007800010 */
[----:B------:R-:W-:Y:S01]  /*0e10*/  MOV R17, 0xff800000 ;  /* 0xff80000000117802 */ /* 0x000fe20000000f00 */
[----:B------:R-:W-:Y:S01]  /*0e20*/  @!P2 HADD2.F32 R17, -RZ, R54.H0_H0 ;  /* 0x20000036ff11a230 */ /* 0x000fe20000004100 */
[----:B------:R-:W-:Y:S02]  /*0e30*/  MOV R8, 0xff800000 ;  /* 0xff80000000087802 */ /* 0x000fe40000000f00 */
[----:B------:R-:W-:Y:S01]  /*0e40*/  @!P3 FMNMX3 R13, R13, R19, R10, !PT ;  /* 0x000000130d0db276 */ /* 0x000fe2000780000a */
[----:B------:R-:W-:-:S05]  /*0e50*/  @!P2 HADD2.F32 R8, -RZ, R55.H0_H0 ;  /* 0x20000037ff08a230 */ /* 0x000fca0000004100 */
[----:B------:R-:W-:Y:S01]  /*0e60*/  @!P2 FMNMX3 R13, R13, R17, R8, !PT ;  /* 0x000000110d0da276 */ /* 0x000fe20007800008 */
        /* <DEDUP_REMOVED lines=18> */
[----:B------:R-:W-:Y:S01]  /*0f90*/  FFMA.SAT R2, R78, R11, 0.5 ;  /* 0x3f0000004e027423 */ /* 0x000fe2000000200b */
[C---:B------:R-:W-:Y:S01]  /*0fa0*/  FADD R70, -R74.reuse, R4 ;  /* 0x000000044a467221 */ /* 0x040fe20000000100 */
[----:B------:R-:W-:Y:S01]  /*0fb0*/  FADD R4, -R74, R5 ;  /* 0x000000054a047221 */ /* 0x000fe20000000100 */
[-C--:B------:R-:W-:Y:S01]  /*0fc0*/  FFMA.RM R0, R0, R13.reuse, 12582913 ;  /* 0x4b40000100007423 */ /* 0x080fe2000000400d */
[----:B------:R-:W-:Y:S01]  /*0fd0*/  FFMA.RM R2, R2, R13, 12582913 ;  /* 0x4b40000102027423 */ /* 0x000fe2000000400d */
[C---:B------:R-:W-:Y:S01]  /*0fe0*/  FADD R12, -R74.reuse, R6 ;  /* 0x000000064a0c7221 */ /* 0x040fe20000000100 */
[----:B------:R-:W-:Y:S01]  /*0ff0*/  FADD R30, -R74, R26 ;  /* 0x0000001a4a1e7221 */ /* 0x000fe20000000100 */
[----:B------:R-:W-:Y:S01]  /*1000*/  FADD R3, R0, -12583039 ;  /* 0xcb40007f00037421 */ /* 0x000fe20000000000 */
[C---:B------:R-:W-:Y:S01]  /*1010*/  FADD R6, -R74.reuse, R7 ;  /* 0x000000074a067221 */ /* 0x040fe20000000100 */
[C---:B------:R-:W-:Y:S01]  /*1020*/  FADD R28, -R74.reuse, R28 ;  /* 0x0000001c4a1c7221 */ /* 0x040fe20000000100 */
[----:B------:R-:W-:Y:S01]  /*1030*/  FADD R14, -R74, R35 ;  /* 0x000000234a0e7221 */ /* 0x000fe20000000100 */
[----:B------:R-:W-:Y:S01]  /*1040*/  FFMA R3, R76, 1.4426950216293334961, -R3 ;  /* 0x3fb8aa3b4c037823 */ /* 0x000fe20000000803 */
        /* <DEDUP_REMOVED lines=15> */
[----:B------:R-:W-:Y:S01]  /*1140*/  FADD R74, -R74, R8 ;  /* 0x000000084a4a7221 */ /* 0x000fe20000000100 */
[----:B------:R-:W-:Y:S01]  /*1150*/  FFMA R3, R76, 1.925963033500011079e-08, R3 ;  /* 0x32a570604c037823 */ /* 0x000fe20000000003 */
[-C--:B------:R-:W-:Y:S01]  /*1160*/  FFMA.SAT R8, R80, R11.reuse, 0.5 ;  /* 0x3f00000050087423 */ /* 0x080fe2000000200b */
[----:B------:R-:W-:Y:S01]  /*1170*/  FFMA R5, R78, 1.4426950216293334961, -R5 ;  /* 0x3fb8aa3b4e057823 */ /* 0x000fe20000000805 */
[----:B------:R-:W-:Y:S01]  /*1180*/  SHF.L.U32 R0, R0, 0x17, RZ ;  /* 0x0000001700007819 */ /* 0x000fe200000006ff */
[----:B------:R-:W-:Y:S01]  /*1190*/  FFMA.SAT R18, R4, R11, 0.5 ;  /* 0x3f00000004127423 */ /* 0x000fe2000000200b */
[----:B------:R-:W-:Y:S01]  /*11a0*/  FFMA.RM R7, R8, R13, 12582913 ;  /* 0x4b40000108077423 */ /* 0x000fe2000000400d */
[----:B------:R-:W-:Y:S01]  /*11b0*/  FFMA R5, R78, 1.925963033500011079e-08, R5 ;  /* 0x32a570604e057823 */ /* 0x000fe20000000005 */
[----:B------:R-:W0:Y:S01]  /*11c0*/  MUFU.EX2 R3, R3 ;  /* 0x0000000300037308 */ /* 0x000e220000000800 */
[----:B------:R-:W-:Y:S01]  /*11d0*/  FFMA.SAT R8, R82, R11, 0.5 ;  /* 0x3f00000052087423 */ /* 0x000fe2000000200b */
[----:B------:R-:W-:Y:S01]  /*11e0*/  FADD R9, R7, -12583039 ;  /* 0xcb40007f07097421 */ /* 0x000fe20000000000 */
[----:B------:R-:W-:-:S02]  /*11f0*/  FFMA.RM R18, R18, R13, 12582913 ;  /* 0x4b40000112127423 */ /* 0x000fc4000000400d */
[----:B------:R-:W-:Y:S01]  /*1200*/  FFMA.RM R10, R8, R13, 12582913 ;  /* 0x4b400001080a7423 */ /* 0x000fe2000000400d */
[----:B------:R-:W-:Y:S02]  /*1210*/  FFMA R9, R80, 1.4426950216293334961, -R9 ;  /* 0x3fb8aa3b50097823 */ /* 0x000fe40000000809 */
[----:B------:R-:W1:Y:S01]  /*1220*/  MUFU.EX2 R5, R5 ;  /* 0x0000000500057308 */ /* 0x000e620000000800 */
[----:B------:R-:W-:Y:S01]  /*1230*/  FADD R15, R10, -12583039 ;  /* 0xcb40007f0a0f7421 */ /* 0x000fe20000000000 */
[----:B------:R-:W-:-:S03]  /*1240*/  FFMA R9, R80, 1.925963033500011079e-08, R9 ;  /* 0x32a5706050097823 */ /* 0x000fc60000000009 */
[----:B------:R-:W-:-:S03]  /*1250*/  FFMA R15, R82, 1.4426950216293334961, -R15 ;  /* 0x3fb8aa3b520f7823 */ /* 0x000fc6000000080f */
[----:B------:R-:W2:Y:S01]  /*1260*/  MUFU.EX2 R9, R9 ;  /* 0x0000000900097308 */ /* 0x000ea20000000800 */
[----:B0-----:R-:W-:Y:S01]  /*1270*/  FMUL R8, R0, R3 ;  /* 0x0000000300087220 */ /* 0x001fe20000400000 */
[----:B------:R-:W-:Y:S01]  /*1280*/  SHF.L.U32 R0, R2, 0x17, RZ ;  /* 0x0000001702007819 */ /* 0x000fe200000006ff */
[----:B------:R-:W-:Y:S01]  /*1290*/  FFMA.SAT R2, R70, R11, 0.5 ;  /* 0x3f00000046027423 */ /* 0x000fe2000000200b */
[----:B------:R-:W-:-:S04]  /*12a0*/  FFMA R15, R82, 1.925963033500011079e-08, R15 ;  /* 0x32a57060520f7823 */ /* 0x000fc8000000000f */
[----:B------:R0:W3:Y:S01]  /*12b0*/  MUFU.EX2 R16, R15 ;  /* 0x0000000f00107308 */ /* 0x0000e20000000800 */
[----:B-1----:R-:W-:Y:S01]  /*12c0*/  FMUL R0, R0, R5 ;  /* 0x0000000500007220 */ /* 0x002fe20000400000 */
[----:B------:R-:W-:Y:S01]  /*12d0*/  FFMA.RM R5, R2, R13, 12582913 ;  /* 0x4b40000102057423 */ /* 0x000fe2000000400d */
[----:B------:R-:W-:Y:S01]  /*12e0*/  SHF.L.U32 R2, R7, 0x17, RZ ;  /* 0x0000001707027819 */ /* 0x000fe200000006ff */
[----:B------:R-:W-:Y:S02]  /*12f0*/  FADD R7, R18, -12583039 ;  /* 0xcb40007f12077421 */ /* 0x000fe40000000000 */
[----:B------:R-:W-:Y:S02]  /*1300*/  FADD R3, R5, -12583039 ;  /* 0xcb40007f05037421 */ /* 0x000fe40000000000 */
[----:B------:R-:W-:Y:S01]  /*1310*/  FFMA R7, R4, 1.4426950216293334961, -R7 ;  /* 0x3fb8aa3b04077823 */ /* 0x000fe20000000807 */
[----:B--2---:R-:W-:Y:S01]  /*1320*/  FMUL R2, R2, R9 ;  /* 0x0000000902027220 */ /* 0x004fe20000400000 */
[----:B------:R-:W-:-:S02]  /*1330*/  FFMA R3, R70, 1.4426950216293334961, -R3 ;  /* 0x3fb8aa3b46037823 */ /* 0x000fc40000000803 */
[----:B------:R-:W-:Y:S01]  /*1340*/  FFMA R9, R4, 1.925963033500011079e-08, R7 ;  /* 0x32a5706004097823 */ /* 0x000fe20000000007 */
[----:B------:R-:W-:Y:S01]  /*1350*/  FFMA.SAT R4, R12, R11, 0.5 ;  /* 0x3f0000000c047423 */ /* 0x000fe2000000200b */
[----:B------:R-:W-:Y:S01]  /*1360*/  FFMA R70, R70, 1.925963033500011079e-08, R3 ;  /* 0x32a5706046467823 */ /* 0x000fe20000000003 */
[----:B------:R-:W-:Y:S02]  /*1370*/  SHF.L.U32 R3, R10, 0x17, RZ ;  /* 0x000000170a037819 */ /* 0x000fe400000006ff */
[----:B0-----:R-:W-:Y:S01]  /*1380*/  FFMA.RM R15, R4, R13, 12582913 ;  /* 0x4b400001040f7423 */ /* 0x001fe2000000400d */
[----:B------:R-:W0:Y:S01]  /*1390*/  MUFU.EX2 R7, R70 ;  /* 0x0000004600077308 */ /* 0x000e220000000800 */
[----:B------:R-:W-:Y:S01]  /*13a0*/  SHF.L.U32 R4, R5, 0x17, RZ ;  /* 0x0000001705047819 */ /* 0x000fe200000006ff */
[----:B---3--:R-:W-:Y:S01]  /*13b0*/  FMUL R3, R3, R16 ;  /* 0x0000001003037220 */ /* 0x008fe20000400000 */
[----:B------:R-:W-:Y:S01]  /*13c0*/  FADD R17, R15, -12583039 ;  /* 0xcb40007f0f117421 */ /* 0x000fe20000000000 */
[----:B------:R-:W-:-:S03]  /*13d0*/  SHF.L.U32 R5, R18, 0x17, RZ ;  /* 0x0000001712057819 */ /* 0x000fc600000006ff */
[C---:B------:R-:W-:Y:S01]  /*13e0*/  FFMA R17, R12.reuse, 1.4426950216293334961, -R17 ;  /* 0x3fb8aa3b0c117823 */ /* 0x040fe20000000811 */
[----:B------:R-:W1:Y:S03]  /*13f0*/  MUFU.EX2 R10, R9 ;  /* 0x00000009000a7308 */ /* 0x000e660000000800 */
[----:B------:R-:W-:Y:S01]  /*1400*/  FFMA R17, R12, 1.925963033500011079e-08, R17 ;  /* 0x32a570600c117823 */ /* 0x000fe20000000011 */
[----:B------:R-:W-:-:S04]  /*1410*/  FFMA.SAT R12, R6, R11, 0.5 ;  /* 0x3f000000060c7423 */ /* 0x000fc8000000200b */
[----:B------:R-:W-:Y:S01]  /*1420*/  FFMA.RM R12, R12, R13, 12582913 ;  /* 0x4b4000010c0c7423 */ /* 0x000fe2000000400d */
[----:B0-----:R-:W-:Y:S01]  /*1430*/  FMUL R4, R4, R7 ;  /* 0x0000000704047220 */ /* 0x001fe20000400000 */
[----:B------:R-:W0:Y:S02]  /*1440*/  MUFU.EX2 R17, R17 ;  /* 0x0000001100117308 */ /* 0x000e240000000800 */
[----:B------:R-:W-:-:S04]  /*1450*/  FADD R7, R12, -12583039 ;  /* 0xcb40007f0c077421 */ /* 0x000fc80000000000 */
[----:B------:R-:W-:Y:S01]  /*1460*/  FFMA R7, R6, 1.4426950216293334961, -R7 ;  /* 0x3fb8aa3b06077823 */ /* 0x000fe20000000807 */
[----:B-1----:R-:W-:Y:S01]  /*1470*/  FMUL R5, R5, R10 ;  /* 0x0000000a05057220 */ /* 0x002fe20000400000 */
[-C--:B------:R-:W-:Y:S02]  /*1480*/  FFMA.SAT R10, R14, R11.reuse, 0.5 ;  /* 0x3f0000000e0a7423 */ /* 0x080fe4000000200b */
[----:B------:R-:W-:Y:S01]  /*1490*/  FFMA R16, R6, 1.925963033500011079e-08, R7 ;  /* 0x32a5706006107823 */ /* 0x000fe20000000007 */
[----:B------:R-:W-:Y:S01]  /*14a0*/  FFMA.SAT R6, R28, R11, 0.5 ;  /* 0x3f0000001c067423 */ /* 0x000fe2000000200b */
[----:B------:R-:W-:-:S03]  /*14b0*/  FFMA.RM R10, R10, R13, 12582913 ;  /* 0x4b4000010a0a7423 */ /* 0x000fc6000000400d */
[----:B------:R-:W-:Y:S01]  /*14c0*/  FFMA.RM R9, R6, R13, 12582913 ;  /* 0x4b40000106097423 */ /* 0x000fe2000000400d */
[----:B------:R-:W-:Y:S01]  /*14d0*/  SHF.L.U32 R6, R15, 0x17, RZ ;  /* 0x000000170f067819 */ /* 0x000fe200000006ff */
[C---:B------:R-:W-:Y:S01]  /*14e0*/  FADD R15, R10.reuse, -12583039 ;  /* 0xcb40007f0a0f7421 */ /* 0x040fe20000000000 */
[----:B------:R-:W1:Y:S01]  /*14f0*/  MUFU.EX2 R16, R16 ;  /* 0x0000001000107308 */ /* 0x000e620000000800 */
[C---:B------:R-:W-:Y:S01]  /*1500*/  FADD R7, R9.reuse, -12583039 ;  /* 0xcb40007f09077421 */ /* 0x040fe20000000000 */
[----:B------:R-:W-:Y:S01]  /*1510*/  SHF.L.U32 R10, R10, 0x17, RZ ;  /* 0x000000170a0a7819 */ /* 0x000fe200000006ff */
[----:B------:R-:W-:Y:S01]  /*1520*/  FFMA R15, R14, 1.4426950216293334961, -R15 ;  /* 0x3fb8aa3b0e0f7823 */ /* 0x000fe2000000080f */
[----:B0-----:R-:W-:Y:S01]  /*1530*/  FMUL R6, R6, R17 ;  /* 0x0000001106067220 */ /* 0x001fe20000400000 */
[----:B------:R-:W-:Y:S01]  /*1540*/  FFMA R7, R28, 1.4426950216293334961, -R7 ;  /* 0x3fb8aa3b1c077823 */ /* 0x000fe20000000807 */
[----:B------:R-:W-:Y:S01]  /*1550*/  SHF.L.U32 R9, R9, 0x17, RZ ;  /* 0x0000001709097819 */ /* 0x000fe200000006ff */
[----:B------:R-:W-:Y:S01]  /*1560*/  FFMA R15, R14, 1.925963033500011079e-08, R15 ;  /* 0x32a570600e0f7823 */ /* 0x000fe2000000000f */
[-C--:B------:R-:W-:Y:S01]  /*1570*/  FFMA.SAT R14, R26, R11.reuse, 0.5 ;  /* 0x3f0000001a0e7423 */ /* 0x080fe2000000200b */
[----:B------:R-:W-:Y:S01]  /*1580*/  FFMA R28, R28, 1.925963033500011079e-08, R7 ;  /* 0x32a570601c1c7823 */ /* 0x000fe20000000007 */
[----:B------:R-:W-:Y:S01]  /*1590*/  SHF.L.U32 R7, R12, 0x17, RZ ;  /* 0x000000170c077819 */ /* 0x000fe200000006ff */
[----:B------:R-:W-:Y:S01]  /*15a0*/  FFMA.SAT R12, R30, R11, 0.5 ;  /* 0x3f0000001e0c7423 */ /* 0x000fe2000000200b */
[-C--:B------:R-:W-:Y:S01]  /*15b0*/  FFMA.RM R14, R14, R13.reuse, 12582913 ;  /* 0x4b4000010e0e7423 */ /* 0x080fe2000000400d */
[----:B------:R-:W0:Y:S02]  /*15c0*/  MUFU.EX2 R15, R15 ;  /* 0x0000000f000f7308 */ /* 0x000e240000000800 */
[----:B------:R-:W-:Y:S01]  /*15d0*/  FFMA.RM R12, R12, R13, 12582913 ;  /* 0x4b4000010c0c7423 */ /* 0x000fe2000000400d */
[----:B------:R-:W-:Y:S01]  /*15e0*/  FADD R19, R14, -12583039 ;  /* 0xcb40007f0e137421 */ /* 0x000fe20000000000 */
[----:B-1----:R-:W-:Y:S01]  /*15f0*/  FMUL R7, R7, R16 ;  /* 0x0000001007077220 */ /* 0x002fe20000400000 */
[----:B------:R-:W-:Y:S01]  /*1600*/  FFMA.SAT R16, R34, R11, 0.5 ;  /* 0x3f00000022107423 */ /* 0x000fe2000000200b */
[----:B------:R-:W-:Y:S01]  /*1610*/  FADD R17, R12, -12583039 ;  /* 0xcb40007f0c117421 */ /* 0x000fe20000000000 */
[----:B------:R-:W-:Y:S01]  /*1620*/  FFMA R19, R26, 1.4426950216293334961, -R19 ;  /* 0x3fb8aa3b1a137823 */ /* 0x000fe20000000813 */
[----:B------:R-:W-:Y:S01]  /*1630*/  SHF.L.U32 R12, R12, 0x17, RZ ;  /* 0x000000170c0c7819 */ /* 0x000fe200000006ff */
[----:B------:R-:W1:Y:S01]  /*1640*/  MUFU.EX2 R28, R28 ;  /* 0x0000001c001c7308 */ /* 0x000e620000000800 */
[----:B------:R-:W-:Y:S01]  /*1650*/  FFMA R17, R30, 1.4426950216293334961, -R17 ;  /* 0x3fb8aa3b1e117823 */ /* 0x000fe20000000811 */
[----:B------:R-:W-:Y:S01]  /*1660*/  FFMA R19, R26, 1.925963033500011079e-08, R19 ;  /* 0x32a570601a137823 */ /* 0x000fe20000000013 */
[----:B------:R-:W-:-:S02]  /*1670*/  SHF.L.U32 R14, R14, 0x17, RZ ;  /* 0x000000170e0e7819 */ /* 0x000fc400000006ff */
[----:B------:R-:W-:Y:S01]  /*1680*/  FFMA R17, R30, 1.925963033500011079e-08, R17 ;  /* 0x32a570601e117823 */ /* 0x000fe20000000011 */
[----:B0-----:R-:W-:Y:S01]  /*1690*/  FMUL R10, R10, R15 ;  /* 0x0000000f0a0a7220 */ /* 0x001fe20000400000 */
[----:B------:R-:W-:Y:S01]  /*16a0*/  FFMA.RM R15, R16, R13, 12582913 ;  /* 0x4b400001100f7423 */ /* 0x000fe2000000400d */
[----:B------:R-:W-:-:S03]  /*16b0*/  FFMA.SAT R16, R24, R11, 0.5 ;  /* 0x3f00000018107423 */ /* 0x000fc6000000200b */
[----:B------:R-:W0:Y:S01]  /*16c0*/  MUFU.EX2 R17, R17 ;  /* 0x0000001100117308 */ /* 0x000e220000000800 */
[C---:B------:R-:W-:Y:S01]  /*16d0*/  FADD R21, R15.reuse, -12583039 ;  /* 0xcb40007f0f157421 */ /* 0x040fe20000000000 */
[----:B------:R-:W-:Y:S01]  /*16e0*/  FFMA.RM R20, R16, R13, 12582913 ;  /* 0x4b40000110147423 */ /* 0x000fe2000000400d */
[----:B------:R-:W-:Y:S02]  /*16f0*/  SHF.L.U32 R15, R15, 0x17, RZ ;  /* 0x000000170f0f7819 */ /* 0x000fe400000006ff */
[----:B------:R-:W-:Y:S01]  /*1700*/  FFMA R21, R34, 1.4426950216293334961, -R21 ;  /* 0x3fb8aa3b22157823 */ /* 0x000fe20000000815 */
[----:B------:R-:W-:Y:S02]  /*1710*/  FADD R23, R20, -12583039 ;  /* 0xcb40007f14177421 */ /* 0x000fe40000000000 */
[----:B------:R-:W2:Y:S01]  /*1720*/  MUFU.EX2 R19, R19 ;  /* 0x0000001300137308 */ /* 0x000ea20000000800 */
[----:B-1----:R-:W-:Y:S01]  /*1730*/  FMUL R9, R9, R28 ;  /* 0x0000001c09097220 */ /* 0x002fe20000400000 */
[----:B------:R-:W-:Y:S01]  /*1740*/  FFMA R21, R34, 1.925963033500011079e-08, R21 ;  /* 0x32a5706022157823 */ /* 0x000fe20000000015 */
[----:B------:R-:W-:Y:S01]  /*1750*/  FFMA R23, R24, 1.4426950216293334961, -R23 ;  /* 0x3fb8aa3b18177823 */ /* 0x000fe20000000817 */
[----:B------:R-:W-:-:S03]  /*1760*/  FFMA.SAT R34, R74, R11, 0.5 ;  /* 0x3f0000004a227423 */ /* 0x000fc6000000200b */
[----:B------:R-:W-:Y:S01]  /*1770*/  FFMA R23, R24, 1.925963033500011079e-08, R23 ;  /* 0x32a5706018177823 */ /* 0x000fe20000000017 */
[----:B------:R-:W1:Y:S01]  /*1780*/  MUFU.EX2 R18, R21 ;  /* 0x0000001500127308 */ /* 0x000e620000000800 */
[----:B0-----:R-:W-:Y:S01]  /*1790*/  FMUL R16, R12, R17 ;  /* 0x000000110c107220 */ /* 0x001fe20000400000 */
[-C--:B------:R-:W-:Y:S01]  /*17a0*/  FFMA.SAT R12, R36, R11.reuse, 0.5 ;  /* 0x3f000000240c7423 */ /* 0x080fe2000000200b */
[----:B------:R-:W-:Y:S01]  /*17b0*/  FFMA.SAT R24, R22, R11, 0.5 ;  /* 0x3f00000016187423 */ /* 0x000fe2000000200b */
[----:B------:R-:W-:-:S03]  /*17c0*/  FFMA.RM R34, R34, R13, 12582913 ;  /* 0x4b40000122227423 */ /* 0x000fc6000000400d */
[----:B------:R-:W-:Y:S01]  /*17d0*/  FFMA.RM R24, R24, R13, 12582913 ;  /* 0x4b40000118187423 */ /* 0x000fe2000000400d */
[----:B--2---:R-:W-:Y:S01]  /*17e0*/  FMUL R17, R14, R19 ;  /* 0x000000130e117220 */ /* 0x004fe20000400000 */
[----:B------:R-:W-:Y:S02]  /*17f0*/  FFMA.RM R14, R12, R13, 12582913 ;  /* 0x4b4000010c0e7423 */ /* 0x000fe4000000400d */
[----:B------:R-:W0:Y:S02]  /*1800*/  MUFU.EX2 R12, R23 ;  /* 0x00000017000c7308 */ /* 0x000e240000000800 */
[C---:B------:R-:W-:Y:S01]  /*1810*/  FADD R19, R14.reuse, -12583039 ;  /* 0xcb40007f0e137421 */ /* 0x040fe20000000000 */
[----:B------:R-:W-:Y:S01]  /*1820*/  SHF.L.U32 R14, R14, 0x17, RZ ;  /* 0x000000170e0e7819 */ /* 0x000fe200000006ff */
[----:B-1----:R-:W-:Y:S01]  /*1830*/  FMUL R18, R15, R18 ;  /* 0x000000120f127220 */ /* 0x002fe20000400000 */
[----:B------:R-:W-:Y:S01]  /*1840*/  FADD R15, R24, -12583039 ;  /* 0xcb40007f180f7421 */ /* 0x000fe20000000000 */
[----:B------:R-:W-:-:S03]  /*1850*/  FFMA R19, R36, 1.4426950216293334961, -R19 ;  /* 0x3fb8aa3b24137823 */ /* 0x000fc60000000813 */
[----:B------:R-:W-:Y:S01]  /*1860*/  FFMA R15, R22, 1.4426950216293334961, -R15 ;  /* 0x3fb8aa3b160f7823 */ /* 0x000fe2000000080f */
[----:B------:R-:W-:Y:S01]  /*1870*/  FFMA R36, R36, 1.925963033500011079e-08, R19 ;  /* 0x32a5706024247823 */ /* 0x000fe20000000013 */
[----:B------:R-:W-:Y:S01]  /*1880*/  SHF.L.U32 R19, R20, 0x17, RZ ;  /* 0x0000001714137819 */ /* 0x000fe200000006ff */
[-C--:B------:R-:W-:Y:S01]  /*1890*/  FFMA.SAT R20, R54, R11.reuse, 0.5 ;  /* 0x3f00000036147423 */ /* 0x080fe2000000200b */
[----:B------:R-:W-:Y:S02]  /*18a0*/  FFMA R22, R22, 1.925963033500011079e-08, R15 ;  /* 0x32a5706016167823 */ /* 0x000fe4000000000f */
[----:B------:R-:W1:Y:S01]  /*18b0*/  MUFU.EX2 R15, R36 ;  /* 0x00000024000f7308 */ /* 0x000e620000000800 */
[----:B0-----:R-:W-:Y:S01]  /*18c0*/  FMUL R19, R19, R12 ;  /* 0x0000000c13137220 */ /* 0x001fe20000400000 */
[----:B------:R-:W-:Y:S01]  /*18d0*/  FFMA.SAT R12, R56, R11, 0.5 ;  /* 0x3f000000380c7423 */ /* 0x000fe2000000200b */
[----:B------:R-:W-:-:S03]  /*18e0*/  FFMA.RM R23, R20, R13, 12582913 ;  /* 0x4b40000114177423 */ /* 0x000fc6000000400d */
[----:B------:R-:W-:Y:S02]  /*18f0*/  FFMA.RM R12, R12, R13, 12582913 ;  /* 0x4b4000010c0c7423 */ /* 0x000fe4000000400d */
[----:B------:R-:W0:Y:S02]  /*1900*/  MUFU.EX2 R22, R22 ;  /* 0x0000001600167308 */ /* 0x000e240000000800 */
[C---:B------:R-:W-:Y:S01]  /*1910*/  FADD R21, R12.reuse, -12583039 ;  /* 0xcb40007f0c157421 */ /* 0x040fe20000000000 */
[----:B------:R-:W-:-:S03]  /*1920*/  SHF.L.U32 R12, R12, 0x17, RZ ;  /* 0x000000170c0c7819 */ /* 0x000fc600000006ff */
[----:B------:R-:W-:Y:S01]  /*1930*/  FFMA R21, R56, 1.4426950216293334961, -R21 ;  /* 0x3fb8aa3b38157823 */ /* 0x000fe20000000815 */
[----:B-1----:R-:W-:Y:S01]  /*1940*/  FMUL R20, R14, R15 ;  /* 0x0000000f0e147220 */ /* 0x002fe20000400000 */
[C---:B------:R-:W-:Y:S02]  /*1950*/  FADD R15, R23.reuse, -12583039 ;  /* 0xcb40007f170f7421 */ /* 0x040fe40000000000 */
[----:B------:R-:W-:Y:S01]  /*1960*/  FFMA R56, R56, 1.925963033500011079e-08, R21 ;  /* 0x32a5706038387823 */ /* 0x000fe20000000015 */
[----:B------:R-:W-:Y:S01]  /*1970*/  SHF.L.U32 R21, R24, 0x17, RZ ;  /* 0x0000001718157819 */ /* 0x000fe200000006ff */
[-C--:B------:R-:W-:Y:S01]  /*1980*/  FFMA.SAT R14, R60, R11.reuse, 0.5 ;  /* 0x3f0000003c0e7423 */ /* 0x080fe2000000200b */
[----:B------:R-:W-:Y:S01]  /*1990*/  FFMA R15, R54, 1.4426950216293334961, -R15 ;  /* 0x3fb8aa3b360f7823 */ /* 0x000fe2000000080f */
[-C--:B------:R-:W-:Y:S01]  /*19a0*/  FFMA.SAT R24, R62, R11.reuse, 0.5 ;  /* 0x3f0000003e187423 */ /* 0x080fe2000000200b */
[----:B------:R-:W-:Y:S01]  /*19b0*/  SHF.L.U32 R23, R23, 0x17, RZ ;  /* 0x0000001717177819 */ /* 0x000fe200000006ff */
[----:B0-----:R-:W-:Y:S01]  /*19c0*/  FMUL R21, R21, R22 ;  /* 0x0000001615157220 */ /* 0x001fe20000400000 */
[----:B------:R-:W-:Y:S01]  /*19d0*/  FFMA R54, R54, 1.925963033500011079e-08, R15 ;  /* 0x32a5706036367823 */ /* 0x000fe2000000000f */
[----:B------:R-:W-:Y:S01]  /*19e0*/  FFMA.SAT R22, R58, R11, 0.5 ;  /* 0x3f0000003a167423 */ /* 0x000fe2000000200b */
[----:B------:R-:W0:Y:S01]  /*19f0*/  MUFU.EX2 R15, R56 ;  /* 0x00000038000f7308 */ /* 0x000e220000000800 */
[-C--:B------:R-:W-:Y:S01]  /*1a00*/  FFMA.RM R14, R14, R13.reuse, 12582913 ;  /* 0x4b4000010e0e7423 */ /* 0x080fe2000000400d */
[-C--:B------:R-:W-:Y:S01]  /*1a10*/  FFMA.RM R28, R24, R13.reuse, 12582913 ;  /* 0x4b400001181c7423 */ /* 0x080fe2000000400d */
[----:B------:R-:W-:-:S02]  /*1a20*/  FFMA.RM R26, R22, R13, 12582913 ;  /* 0x4b400001161a7423 */ /* 0x000fc4000000400d */
[C---:B------:R-:W-:Y:S01]  /*1a30*/  FADD R25, R14.reuse, -12583039 ;  /* 0xcb40007f0e197421 */ /* 0x040fe20000000000 */
[----:B------:R-:W-:Y:S01]  /*1a40*/  SHF.L.U32 R14, R14, 0x17, RZ ;  /* 0x000000170e0e7819 */ /* 0x000fe200000006ff */
[----:B------:R-:W-:Y:S01]  /*1a50*/  FADD R29, R28, -12583039 ;  /* 0xcb40007f1c1d7421 */ /* 0x000fe20000000000 */
[----:B------:R-:W1:Y:S01]  /*1a60*/  MUFU.EX2 R54, R54 ;  /* 0x0000003600367308 */ /* 0x000e620000000800 */
[----:B------:R-:W-:Y:S01]  /*1a70*/  FFMA R25, R60, 1.4426950216293334961, -R25 ;  /* 0x3fb8aa3b3c197823 */ /* 0x000fe20000000819 */
[----:B------:R-:W-:Y:S01]  /*1a80*/  SHF.L.U32 R28, R28, 0x17, RZ ;  /* 0x000000171c1c7819 */ /* 0x000fe200000006ff */
[----:B------:R-:W-:Y:S02]  /*1a90*/  FFMA R29, R62, 1.4426950216293334961, -R29 ;  /* 0x3fb8aa3b3e1d7823 */ /* 0x000fe4000000081d */
[----:B------:R-:W-:Y:S02]  /*1aa0*/  FFMA R25, R60, 1.925963033500011079e-08, R25 ;  /* 0x32a570603c197823 */ /* 0x000fe40000000019 */
[----:B------:R-:W-:Y:S01]  /*1ab0*/  FFMA R62, R62, 1.925963033500011079e-08, R29 ;  /* 0x32a570603e3e7823 */ /* 0x000fe2000000001d */
[----:B0-----:R-:W-:Y:S01]  /*1ac0*/  FMUL R22, R12, R15 ;  /* 0x0000000f0c167220 */ /* 0x001fe20000400000 */
[----:B------:R-:W-:Y:S01]  /*1ad0*/  FFMA.SAT R12, R66, R11, 0.5 ;  /* 0x3f000000420c7423 */ /* 0x000fe2000000200b */
[C---:B------:R-:W-:Y:S01]  /*1ae0*/  FADD R15, R26.reuse, -12583039 ;  /* 0xcb40007f1a0f7421 */ /* 0x040fe20000000000 */
[----:B------:R-:W0:Y:S01]  /*1af0*/  MUFU.EX2 R25, R25 ;  /* 0x0000001900197308 */ /* 0x000e220000000800 */
[----:B------:R-:W-:Y:S01]  /*1b00*/  SHF.L.U32 R26, R26, 0x17, RZ ;  /* 0x000000171a1a7819 */ /* 0x000fe200000006ff */
[----:B------:R-:W-:Y:S01]  /*1b10*/  FFMA.RM R12, R12, R13, 12582913 ;  /* 0x4b4000010c0c7423 */ /* 0x000fe2000000400d */
[----:B------:R-:W-:Y:S01]  /*1b20*/  FFMA R15, R58, 1.4426950216293334961, -R15 ;  /* 0x3fb8aa3b3a0f7823 */ /* 0x000fe2000000080f */
[----:B-1----:R-:W-:-:S02]  /*1b30*/  FMUL R23, R23, R54 ;  /* 0x0000003617177220 */ /* 0x002fc40000400000 */
[----:B------:R-:W-:Y:S01]  /*1b40*/  FADD R27, R12, -12583039 ;  /* 0xcb40007f0c1b7421 */ /* 0x000fe20000000000 */
[----:B------:R-:W-:Y:S01]  /*1b50*/  FFMA R15, R58, 1.925963033500011079e-08, R15 ;  /* 0x32a570603a0f7823 */ /* 0x000fe2000000000f */
[----:B------:R-:W-:Y:S02]  /*1b60*/  SHF.L.U32 R12, R12, 0x17, RZ ;  /* 0x000000170c0c7819 */ /* 0x000fe400000006ff */
[----:B------:R-:W-:-:S03]  /*1b70*/  FFMA R27, R66, 1.4426950216293334961, -R27 ;  /* 0x3fb8aa3b421b7823 */ /* 0x000fc6000000081b */
[----:B------:R-:W1:Y:S01]  /*1b80*/  MUFU.EX2 R15, R15 ;  /* 0x0000000f000f7308 */ /* 0x000e620000000800 */
[----:B------:R-:W-:Y:S01]  /*1b90*/  FFMA R27, R66, 1.925963033500011079e-08, R27 ;  /* 0x32a57060421b7823 */ /* 0x000fe2000000001b */
[----:B0-----:R-:W-:Y:S01]  /*1ba0*/  FMUL R24, R14, R25 ;  /* 0x000000190e187220 */ /* 0x001fe20000400000 */
[----:B------:R-:W-:-:S05]  /*1bb0*/  FFMA.SAT R14, R68, R11, 0.5 ;  /* 0x3f000000440e7423 */ /* 0x000fca000000200b */
[----:B------:R-:W0:Y:S01]  /*1bc0*/  MUFU.EX2 R27, R27 ;  /* 0x0000001b001b7308 */ /* 0x000e220000000800 */
[----:B------:R-:W-:Y:S01]  /*1bd0*/  FFMA.RM R14, R14, R13, 12582913 ;  /* 0x4b4000010e0e7423 */ /* 0x000fe2000000400d */
[----:B-1----:R-:W-:Y:S01]  /*1be0*/  FMUL R25, R26, R15 ;  /* 0x0000000f1a197220 */ /* 0x002fe20000400000 */
[----:B------:R-:W-:Y:S02]  /*1bf0*/  FFMA.SAT R26, R64, R11, 0.5 ;  /* 0x3f000000401a7423 */ /* 0x000fe4000000200b */
[C---:B------:R-:W-:Y:S01]  /*1c00*/  FADD R15, R14.reuse, -12583039 ;  /* 0xcb40007f0e0f7421 */ /* 0x040fe20000000000 */
[----:B------:R-:W-:Y:S01]  /*1c10*/  SHF.L.U32 R14, R14, 0x17, RZ ;  /* 0x000000170e0e7819 */ /* 0x000fe200000006ff */
[----:B------:R-:W-:Y:S02]  /*1c20*/  FFMA.RM R30, R26, R13, 12582913 ;  /* 0x4b4000011a1e7423 */ /* 0x000fe4000000400d */
[----:B------:R-:W-:Y:S01]  /*1c30*/  FFMA R15, R68, 1.4426950216293334961, -R15 ;  /* 0x3fb8aa3b440f7823 */ /* 0x000fe2000000080f */
[----:B0-----:R-:W-:Y:S01]  /*1c40*/  FMUL R26, R12, R27 ;  /* 0x0000001b0c1a7220 */ /* 0x001fe20000400000 */
[----:B------:R-:W-:Y:S01]  /*1c50*/  FFMA.SAT R12, R72, R11, 0.5 ;  /* 0x3f000000480c7423 */ /* 0x000fe2000000200b */
[----:B------:R-:W-:Y:S01]  /*1c60*/  FADD R29, R30, -12583039 ;  /* 0xcb40007f1e1d7421 */ /* 0x000fe20000000000 */
[----:B------:R-:W-:Y:S01]  /*1c70*/  FFMA R15, R68, 1.925963033500011079e-08, R15 ;  /* 0x32a57060440f7823 */ /* 0x000fe2000000000f */
[----:B------:R-:W-:Y:S01]  /*1c80*/  SHF.L.U32 R27, R30, 0x17, RZ ;  /* 0x000000171e1b7819 */ /* 0x000fe200000006ff */
[----:B------:R-:W-:Y:S01]  /*1c90*/  FFMA.RM R31, R12, R13, 12582913 ;  /* 0x4b4000010c1f7423 */ /* 0x000fe2000000400d */
[----:B------:R-:W-:-:S03]  /*1ca0*/  FFMA R29, R64, 1.4426950216293334961, -R29 ;  /* 0x3fb8aa3b401d7823 */ /* 0x000fc6000000081d */
[C---:B------:R-:W-:Y:S01]  /*1cb0*/  FADD R11, R31.reuse, -12583039 ;  /* 0xcb40007f1f0b7421 */ /* 0x040fe20000000000 */
[----:B------:R-:W-:Y:S01]  /*1cc0*/  FFMA R64, R64, 1.925963033500011079e-08, R29 ;  /* 0x32a5706040407823 */ /* 0x000fe2000000001d */
[----:B------:R-:W-:Y:S01]  /*1cd0*/  MUFU.EX2 R15, R15 ;  /* 0x0000000f000f7308 */ /* 0x000fe20000000800 */
[----:B------:R-:W-:Y:S01]  /*1ce0*/  SHF.L.U32 R30, R31, 0x17, RZ ;  /* 0x000000171f1e7819 */ /* 0x000fe200000006ff */
[----:B------:R-:W-:Y:S01]  /*1cf0*/  FFMA R11, R72, 1.4426950216293334961, -R11 ;  /* 0x3fb8aa3b480b7823 */ /* 0x000fe2000000080b */
[----:B------:R-:W-:-:S03]  /*1d00*/  SHF.L.U32 R31, R34, 0x17, RZ ;  /* 0x00000017221f7819 */ /* 0x000fc600000006ff */
[----:B------:R-:W-:Y:S01]  /*1d10*/  FFMA R72, R72, 1.925963033500011079e-08, R11 ;  /* 0x32a5706048487823 */ /* 0x000fe2000000000b */
[----:B------:R-:W-:Y:S01]  /*1d20*/  FADD R11, R34, -12583039 ;  /* 0xcb40007f220b7421 */ /* 0x000fe20000000000 */
[----:B------:R-:W0:Y:S03]  /*1d30*/  MUFU.EX2 R29, R62 ;  /* 0x0000003e001d7308 */ /* 0x000e260000000800 */
[----:B------:R-:W-:-:S04]  /*1d40*/  FFMA R11, R74, 1.4426950216293334961, -R11 ;  /* 0x3fb8aa3b4a0b7823 */ /* 0x000fc8000000080b */
[----:B------:R-:W-:Y:S01]  /*1d50*/  FFMA R74, R74, 1.925963033500011079e-08, R11 ;  /* 0x32a570604a4a7823 */ /* 0x000fe2000000000b */
[----:B------:R-:W-:Y:S01]  /*1d60*/  FADD R11, RZ, R8 ;  /* 0x00000008ff0b7221 */ /* 0x000fe20000000000 */
[----:B------:R-:W1:Y:S03]  /*1d70*/  MUFU.EX2 R64, R64 ;  /* 0x0000004000407308 */ /* 0x000e660000000800 */
[----:B------:R-:W-:-:S04]  /*1d80*/  FADD R11, R11, R0 ;  /* 0x000000000b0b7221 */ /* 0x000fc80000000000 */
[----:B------:R-:W-:Y:S01]  /*1d90*/  FADD R12, R11, R2 ;  /* 0x000000020b0c7221 */ /* 0x000fe20000000000 */
[----:B------:R-:W2:Y:S01]  /*1da0*/  MUFU.EX2 R13, R72 ;  /* 0x00000048000d7308 */ /* 0x000ea20000000800 */
[----:B0-----:R-:W-:Y:S01]  /*1db0*/  FMUL R29, R28, R29 ;  /* 0x0000001d1c1d7220 */ /* 0x001fe20000400000 */
[----:B------:R-:W-:Y:S01]  /*1dc0*/  FMUL R28, R14, R15 ;  /* 0x0000000f0e1c7220 */ /* 0x000fe20000400000 */
        /* <DEDUP_REMOVED lines=36> */
.L_x_5414:
        /* <DEDUP_REMOVED lines=11> */
[----:B0-----:R-:W-:Y:S05]  /*20c0*/  CALL.REL.NOINC `($__internal_105_$__cuda_sm3x_div_rn_noftz_f32_slowpath) ;  /* 0x0000003000d47944 */ /* 0x001fea0003c00000 */
[----:B------:R-:W-:-:S07]  /*20d0*/  MOV R14, R8 ;  /* 0x00000008000e7202 */ /* 0x000fce0000000f00 */
.L_x_5351:
[----:B------:R-:W-:Y:S05]  /*20e0*/  BSYNC.RECONVERGENT B3 ;  /* 0x0000000000037941 */ /* 0x000fea0003800200 */
.L_x_5350:
        /* <DEDUP_REMOVED lines=11> */
[----:B0-----:R-:W-:Y:S05]  /*21a0*/  CALL.REL.NOINC `($__internal_105_$__cuda_sm3x_div_rn_noftz_f32_slowpath) ;  /* 0x00000030009c7944 */ /* 0x001fea0003c00000 */
[----:B------:R-:W-:-:S07]  /*21b0*/  MOV R15, R8 ;  /* 0x00000008000f7202 */ /* 0x000fce0000000f00 */
.L_x_5353:
[----:B------:R-:W-:Y:S05]  /*21c0*/  BSYNC.RECONVERGENT B3 ;  /* 0x0000000000037941 */ /* 0x000fea0003800200 */
.L_x_5352:
        /* <DEDUP_REMOVED lines=13> */
.L_x_5355:
[----:B------:R-:W-:Y:S05]  /*22a0*/  BSYNC.RECONVERGENT B3 ;  /* 0x0000000000037941 */ /* 0x000fea0003800200 */
.L_x_5354:
        /* <DEDUP_REMOVED lines=13> */
.L_x_5357:
[----:B------:R-:W-:Y:S05]  /*2380*/  BSYNC.RECONVERGENT B3 ;  /* 0x0000000000037941 */ /* 0x000fea0003800200 */
.L_x_5356:
        /* <DEDUP_REMOVED lines=13> */
.L_x_5359:
[----:B------:R-:W-:Y:S05]  /*2460*/  BSYNC.RECONVERGENT B3 ;  /* 0x0000000000037941 */ /* 0x000fea0003800200 */
.L_x_5358:
        /* <DEDUP_REMOVED lines=13> */
.L_x_5361:
[----:B------:R-:W-:Y:S05]  /*2540*/  BSYNC.RECONVERGENT B3 ;  /* 0x0000000000037941 */ /* 0x000fea0003800200 */
.L_x_5360:
        /* <DEDUP_REMOVED lines=13> */
.L_x_5363:
[----:B------:R-:W-:Y:S05]  /*2620*/  BSYNC.RECONVERGENT B3 ;  /* 0x0000000000037941 */ /* 0x000fea0003800200 */
.L_x_5362:
        /* <DEDUP_REMOVED lines=13> */
.L_x_5365:
[----:B------:R-:W-:Y:S05]  /*2700*/  BSYNC.RECONVERGENT B3 ;  /* 0x0000000000037941 */ /* 0x000fea0003800200 */
.L_x_5364:
        /* <DEDUP_REMOVED lines=13> */
.L_x_5367:
[----:B------:R-:W-:Y:S05]  /*27e0*/  BSYNC.RECONVERGENT B3 ;  /* 0x0000000000037941 */ /* 0x000fea0003800200 */
.L_x_5366:
        /* <DEDUP_REMOVED lines=13> */
.L_x_5369:
[----:B------:R-:W-:Y:S05]  /*28c0*/  BSYNC.RECONVERGENT B3 ;  /* 0x0000000000037941 */ /* 0x000fea0003800200 */
.L_x_5368:
        /* <DEDUP_REMOVED lines=13> */
.L_x_5371:
[----:B------:R-:W-:Y:S05]  /*29a0*/  BSYNC.RECONVERGENT B3 ;  /* 0x0000000000037941 */ /* 0x000fea0003800200 */
.L_x_5370:
        /* <DEDUP_REMOVED lines=13> */
.L_x_5373:
[----:B------:R-:W-:Y:S05]  /*2a80*/  BSYNC.RECONVERGENT B3 ;  /* 0x0000000000037941 */ /* 0x000fea0003800200 */
.L_x_5372:
        /* <DEDUP_REMOVED lines=13> */
.L_x_5375:
[----:B------:R-:W-:Y:S05]  /*2b60*/  BSYNC.RECONVERGENT B3 ;  /* 0x0000000000037941 */ /* 0x000fea0003800200 */
.L_x_5374:
        /* <DEDUP_REMOVED lines=13> */
.L_x_5377:
[----:B------:R-:W-:Y:S05]  /*2c40*/  BSYNC.RECONVERGENT B3 ;  /* 0x0000000000037941 */ /* 0x000fea0003800200 */
.L_x_5376:
        /* <DEDUP_REMOVED lines=13> */
.L_x_5379:
[----:B------:R-:W-:Y:S05]  /*2d20*/  BSYNC.RECONVERGENT B3 ;  /* 0x0000000000037941 */ /* 0x000fea0003800200 */
.L_x_5378:
        /* <DEDUP_REMOVED lines=13> */
.L_x_5381:
[----:B------:R-:W-:Y:S05]  /*2e00*/  BSYNC.RECONVERGENT B3 ;  /* 0x0000000000037941 */ /* 0x000fea0003800200 */
.L_x_5380:
        /* <DEDUP_REMOVED lines=13> */
.L_x_5383:
[----:B------:R-:W-:Y:S05]  /*2ee0*/  BSYNC.RECONVERGENT B3 ;  /* 0x0000000000037941 */ /* 0x000fea0003800200 */
.L_x_5382:
        /* <DEDUP_REMOVED lines=13> */
.L_x_5385:
[----:B------:R-:W-:Y:S05]  /*2fc0*/  BSYNC.RECONVERGENT B3 ;  /* 0x0000000000037941 */ /* 0x000fea0003800200 */
.L_x_5384:
        /* <DEDUP_REMOVED lines=13> */
.L_x_5387:
[----:B------:R-:W-:Y:S05]  /*30a0*/  BSYNC.RECONVERGENT B3 ;  /* 0x0000000000037941 */ /* 0x000fea0003800200 */
.L_x_5386:
        /* <DEDUP_REMOVED lines=13> */
.L_x_5389:
[----:B------:R-:W-:Y:S05]  /*3180*/  BSYNC.RECONVERGENT B3 ;  /* 0x0000000000037941 */ /* 0x000fea0003800200 */
.L_x_5388:
        /* <DEDUP_REMOVED lines=13> */
.L_x_5391:
[----:B------:R-:W-:Y:S05]  /*3260*/  BSYNC.RECONVERGENT B3 ;  /* 0x0000000000037941 */ /* 0x000fea0003800200 */
.L_x_5390:
        /* <DEDUP_REMOVED lines=13> */
.L_x_5393:
[----:B------:R-:W-:Y:S05]  /*3340*/  BSYNC.RECONVERGENT B3 ;  /* 0x0000000000037941 */ /* 0x000fea0003800200 */
.L_x_5392:
        /* <DEDUP_REMOVED lines=13> */
.L_x_5395:
[----:B------:R-:W-:Y:S05]  /*3420*/  BSYNC.RECONVERGENT B3 ;  /* 0x0000000000037941 */ /* 0x000fea0003800200 */
.L_x_5394:
        /* <DEDUP_REMOVED lines=13> */
.L_x_5397:
[----:B------:R-:W-:Y:S05]  /*3500*/  BSYNC.RECONVERGENT B3 ;  /* 0x0000000000037941 */ /* 0x000fea0003800200 */
.L_x_5396:
        /* <DEDUP_REMOVED lines=13> */
.L_x_5399:
[----:B------:R-:W-:Y:S05]  /*35e0*/  BSYNC.RECONVERGENT B3 ;  /* 0x0000000000037941 */ /* 0x000fea0003800200 */
.L_x_5398:
        /* <DEDUP_REMOVED lines=12> */
.L_x_5401:
[----:B------:R-:W-:Y:S05]  /*36b0*/  BSYNC.RECONVERGENT B3 ;  /* 0x0000000000037941 */ /* 0x000fea0003800200 */
.L_x_5400:
[----:B------:R-:W-:Y:S01]  /*36c0*/  HFMA2 R13, -RZ, RZ, 0, 0 ;  /* 0x00000000ff0d7431 */ /* 0x000fe200000001ff */
[----:B------:R-:W-:Y:S01]  /*36d0*/  MOV R12, R40 ;  /* 0x00000028000c7202 */ /* 0x000fe20000000f00 */
[----:B------:R-:W-:Y:S01]  /*36e0*/  IMAD R34, R38, UR42, RZ ;  /* 0x0000002a26227c24 */ /* 0x000fe2000f8e02ff */
[----:B------:R-:W-:Y:S02]  /*36f0*/  ISETP.GE.U32.AND P2, PT, R53, UR44, PT ;  /* 0x0000002c35007c0c */ /* 0x000fe4000bf46070 */
[----:B------:R-:W-:Y:S01]  /*3700*/  ISETP.GE.U32.AND P3, PT, R52, UR44, PT ;  /* 0x0000002c34007c0c */ /* 0x000fe2000bf66070 */
[----:B------:R-:W-:Y:S01]  /*3710*/  IMAD R11, R39, UR43, R34 ;  /* 0x0000002b270b7c24 */ /* 0x000fe2000f8e0222 */
[C---:B------:R-:W-:Y:S02]  /*3720*/  @!P0 R2UR UR4, R32.reuse ;  /* 0x00000000200482ca */ /* 0x040fe400000e0000 */
[----:B------:R-:W-:Y:S01]  /*3730*/  @!P0 R2UR UR5, R33 ;  /* 0x00000000210582ca */ /* 0x000fe200000e0000 */
[----:B------:R-:W-:Y:S01]  /*3740*/  IMAD.WIDE.U32 R30, R39, UR42, R12 ;  /* 0x0000002a271e7c25 */ /* 0x000fe2000f8e000c */
[----:B------:R-:W-:-:S02]  /*3750*/  @!P0 R2UR UR6, R32 ;  /* 0x00000000200682ca */ /* 0x000fc400000e0000 */
[----:B------:R-:W-:Y:S02]  /*3760*/  @!P0 R2UR UR7, R33 ;  /* 0x00000000210782ca */ /* 0x000fe400000e0000 */
[----:B------:R-:W-:Y:S02]  /*3770*/  ISETP.GE.AND.EX P2, PT, RZ, UR45, PT, P2 ;  /* 0x0000002dff007c0c */ /* 0x000fe4000bf46320 */
[----:B------:R-:W-:Y:S02]  /*3780*/  ISETP.GE.AND.EX P3, PT, RZ, UR45, PT, P3 ;  /* 0x0000002dff007c0c */ /* 0x000fe4000bf66330 */
[----:B------:R-:W-:Y:S02]  /*3790*/  IADD3 R11, PT, PT, R31, R11, RZ ;  /* 0x0000000b1f0b7210 */ /* 0x000fe40007ffe0ff */
[----:B------:R-:W-:Y:S02]  /*37a0*/  LEA R12, P1, R30, UR40, 0x1 ;  /* 0x000000281e0c7c11 */ /* 0x000fe4000f8208ff */
[----:B------:R-:W-:-:S02]  /*37b0*/  @!P0 F2FP.F16.F32.PACK_AB R14, RZ, R14 ;  /* 0x0000000eff0e823e */ /* 0x000fc400000000ff */
[----:B------:R-:W-:Y:S02]  /*37c0*/  LEA.HI.X R13, R30, UR41, R11, 0x1, P1 ;  /* 0x000000291e0d7c11 */ /* 0x000fe400088f0c0b */
[----:B------:R-:W-:Y:S02]  /*37d0*/  @!P0 F2FP.F16.F32.PACK_AB R15, RZ, R15 ;  /* 0x0000000fff0f823e */ /* 0x000fe400000000ff */
[----:B------:R-:W-:Y:S01]  /*37e0*/  ISETP.GE.U32.AND P1, PT, R51, UR44, PT ;  /* 0x0000002c33007c0c */ /* 0x000fe2000bf26070 */
[----:B------:R1:W-:Y:S01]  /*37f0*/  @!P0 STG.E.U16 desc[UR4][R12.64], R14 ;  /* 0x0000000e0c008986 */ /* 0x0003e2000c101504 */
[----:B------:R-:W-:Y:S02]  /*3800*/  ISETP.GE.U32.AND P4, PT, R50, UR44, PT ;  /* 0x0000002c32007c0c */ /* 0x000fe4000bf86070 */
        /* <DEDUP_REMOVED lines=40> */
[----:B------:R-:W-:Y:S01]  /*3a90*/  @!P4 F2FP.F16.F32.PACK_AB R7, RZ, R7 ;  /* 0x00000007ff07c23e */ /* 0x000fe200000000ff */
[----:B------:R1:W-:Y:S01]  /*3aa0*/  @!P1 STG.E.U16 desc[UR4][R12.64+0x182], R6 ;  /* 0x000182060c009986 */ /* 0x0003e2000c101504 */
[----:B------:R-:W-:Y:S02]  /*3ab0*/  ISETP.GE.U32.AND P1, PT, R46, UR44, PT ;  /* 0x0000002c2e007c0c */ /* 0x000fe4000bf26070 */
[----:B------:R-:W-:Y:S01]  /*3ac0*/  ISETP.GE.U32.AND P3, PT, R45, UR44, PT ;  /* 0x0000002c2d007c0c */ /* 0x000fe2000bf66070 */
[----:B------:R1:W-:Y:S01]  /*3ad0*/  @!P4 STG.E.U16 desc[UR8][R12.64+0x202], R9 ;  /* 0x000202090c00c986 */ /* 0x0003e2000c101508 */
[----:B------:R-:W-:-:S02]  /*3ae0*/  @!P0 R2UR UR8, R32 ;  /* 0x00000000200882ca */ /* 0x000fc400000e0000 */
[C---:B------:R-:W-:Y:S01]  /*3af0*/  @!P0 R2UR UR9, R33.reuse ;  /* 0x00000000210982ca */ /* 0x040fe200000e0000 */
[----:B------:R1:W-:Y:S01]  /*3b00*/  @!P5 STG.E.U16 desc[UR10][R12.64+0x280], R10 ;  /* 0x0002800a0c00d986 */ /* 0x0003e2000c10150a */
[C---:B------:R-:W-:Y:S02]  /*3b10*/  @!P0 R2UR UR10, R32.reuse ;  /* 0x00000000200a82ca */ /* 0x040fe400000e0000 */
[C---:B------:R-:W-:Y:S01]  /*3b20*/  @!P0 R2UR UR11, R33.reuse ;  /* 0x00000000210b82ca */ /* 0x040fe200000e0000 */
[----:B------:R1:W-:Y:S01]  /*3b30*/  @!P4 STG.E.U16 desc[UR6][R12.64+0x200], R7 ;  /* 0x000200070c00c986 */ /* 0x0003e2000c101506 */
        /* <DEDUP_REMOVED lines=12> */
[C---:B------:R-:W-:Y:S01]  /*3c00*/  @!P3 R2UR UR8, R32.reuse ;  /* 0x000000002008b2ca */ /* 0x040fe200000e0000 */
[----:B------:R1:W-:Y:S01]  /*3c10*/  @!P2 STG.E.U16 desc[UR6][R12.64+0x302], R18 ;  /* 0x000302120c00a986 */ /* 0x0003e2000c101506 */
[----:B------:R-:W-:Y:S02]  /*3c20*/  @!P1 R2UR UR6, R32 ;  /* 0x00000000200692ca */ /* 0x000fe400000e0000 */
[C---:B------:R-:W-:Y:S02]  /*3c30*/  @!P1 R2UR UR7, R33.reuse ;  /* 0x00000000210792ca */ /* 0x040fe400000e0000 */
[----:B------:R-:W-:Y:S02]  /*3c40*/  @!P3 R2UR UR9, R33 ;  /* 0x000000002109b2ca */ /* 0x000fe400000e0000 */
[----:B------:R-:W-:Y:S02]  /*3c50*/  ISETP.GE.AND.EX P0, PT, RZ, UR45, PT, P0 ;  /* 0x0000002dff007c0c */ /* 0x000fe4000bf06300 */
[----:B------:R-:W-:-:S02]  /*3c60*/  @!P2 F2FP.F16.F32.PACK_AB R17, RZ, R17 ;  /* 0x00000011ff11a23e */ /* 0x000fc400000000ff */
[----:B------:R-:W-:Y:S02]  /*3c70*/  ISETP.GE.U32.AND P4, PT, R44, UR44, PT ;  /* 0x0000002c2c007c0c */ /* 0x000fe4000bf86070 */
[C---:B------:R-:W-:Y:S01]  /*3c80*/  @!P5 R2UR UR12, R32.reuse ;  /* 0x00000000200cd2ca */ /* 0x040fe200000e0000 */
[----:B------:R1:W-:Y:S01]  /*3c90*/  @!P2 STG.E.U16 desc[UR4][R12.64+0x300], R17 ;  /* 0x000300110c00a986 */ /* 0x0003e2000c101504 */
[----:B------:R-:W-:Y:S02]  /*3ca0*/  @!P5 R2UR UR13, R33 ;  /* 0x00000000210dd2ca */ /* 0x000fe400000e0000 */
[----:B------:R-:W-:Y:S02]  /*3cb0*/  @!P1 F2FP.F16.F32.PACK_AB R22, RZ, R22 ;  /* 0x00000016ff16923e */ /* 0x000fe400000000ff */
[----:B------:R-:W-:Y:S02]  /*3cc0*/  @!P3 F2FP.F16.F32.PACK_AB R23, RZ, R23 ;  /* 0x00000017ff17b23e */ /* 0x000fe400000000ff */
[----:B------:R-:W-:Y:S01]  /*3cd0*/  ISETP.GE.AND.EX P2, PT, RZ, UR45, PT, P4 ;  /* 0x0000002dff007c0c */ /* 0x000fe2000bf46340 */
[----:B------:R1:W-:Y:S01]  /*3ce0*/  @!P1 STG.E.U16 desc[UR6][R12.64+0x402], R22 ;  /* 0x000402160c009986 */ /* 0x0003e2000c101506 */
[----:B------:R-:W-:-:S02]  /*3cf0*/  @!P0 R2UR UR6, R32 ;  /* 0x00000000200682ca */ /* 0x000fc400000e0000 */
[C---:B------:R-:W-:Y:S01]  /*3d00*/  @!P0 R2UR UR7, R33.reuse ;  /* 0x00000000210782ca */ /* 0x040fe200000e0000 */
[----:B------:R1:W-:Y:S01]  /*3d10*/  @!P3 STG.E.U16 desc[UR8][R12.64+0x480], R23 ;  /* 0x000480170c00b986 */ /* 0x0003e2000c101508 */
[----:B------:R-:W-:Y:S02]  /*3d20*/  @!P0 R2UR UR8, R32 ;  /* 0x00000000200882ca */ /* 0x000fe400000e0000 */
[C---:B------:R-:W-:Y:S02]  /*3d30*/  @!P0 R2UR UR9, R33.reuse ;  /* 0x00000000210982ca */ /* 0x040fe400000e0000 */
[----:B------:R-:W-:Y:S02]  /*3d40*/  @!P5 F2FP.F16.F32.PACK_AB R16, RZ, R16 ;  /* 0x00000010ff10d23e */ /* 0x000fe400000000ff */
[----:B------:R-:W-:Y:S02]  /*3d50*/  ISETP.GE.U32.AND P4, PT, R42, UR44, PT ;  /* 0x0000002c2a007c0c */ /* 0x000fe4000bf86070 */
[----:B------:R-:W-:Y:S01]  /*3d60*/  @!P1 R2UR UR4, R32 ;  /* 0x00000000200492ca */ /* 0x000fe200000e0000 */
[----:B------:R1:W-:Y:S01]  /*3d70*/  @!P5 STG.E.U16 desc[UR12][R12.64+0x282], R16 ;  /* 0x000282100c00d986 */ /* 0x0003e2000c10150c */
[----:B------:R-:W-:-:S02]  /*3d80*/  @!P1 R2UR UR5, R33 ;  /* 0x00000000210592ca */ /* 0x000fc400000e0000 */
        /* <DEDUP_REMOVED lines=18> */
[C---:B------:R-:W-:Y:S01]  /*3eb0*/  @!P2 R2UR UR5, R33.reuse ;  /* 0x000000002105a2ca */ /* 0x040fe200000e0000 */
[----:B------:R1:W-:Y:S01]  /*3ec0*/  @!P2 STG.E.U16 desc[UR12][R12.64+0x500], R25 ;  /* 0x000500190c00a986 */ /* 0x0003e2000c10150c */
        /* <DEDUP_REMOVED lines=13> */
.L_x_5348:
[----:B------:R-:W-:Y:S05]  /*3fa0*/  EXIT ;  /* 0x000000000000794d */ /* 0x000fea0003800000 */
.L_x_5349:
[----:B------:R-:W-:Y:S01]  /*3fb0*/  BSSY B1, `(.L_x_5403) ;  /* 0x0000007000017945 */ /* 0x000fe20003800000 */
[----:B------:R-:W-:Y:S02]  /*3fc0*/  MOV R12, 0x10 ;  /* 0x00000010000c7802 */ /* 0x000fe40000000f00 */
[----:B------:R-:W-:Y:S02]  /*3fd0*/  MOV R11, 0x1f ;  /* 0x0000001f000b7802 */ /* 0x000fe40000000f00 */
[----:B------:R-:W-:-:S07]  /*3fe0*/  MOV R15, 0xffffffff ;  /* 0xffffffff000f7802 */ /* 0x000fce0000000f00 */
[----:B------:R-:W-:Y:S05]  /*3ff0*/  WARPSYNC.COLLECTIVE R15, `(.L_x_5404) ;  /* 0x000000000f087348 */ /* 0x000fea0003c00000 */
[----:B------:R0:W1:Y:S02]  /*4000*/  SHFL.BFLY P6, R14, R13, R12, R11 ;  /* 0x0c00000c0d0e7389 */ /* 0x00006400000c000b */
[----:B01----:R-:W-:Y:S05]  /*4010*/  ENDCOLLECTIVE ;  /* 0x000000000000791b */ /* 0x003fea0003800000 */
.L_x_5404:
[----:B------:R-:W-:Y:S05]  /*4020*/  BSYNC B1 ;  /* 0x0000000000017941 */ /* 0x000fea0003800000 */
.L_x_5403:
        /* <DEDUP_REMOVED lines=9> */
.L_x_5405:
[----:B------:R-:W-:Y:S01]  /*40c0*/  HFMA2 R12, -RZ, RZ, 0, 2.384185791015625e-07 ;  /* 0x00000004ff0c7431 */ /* 0x000fe200000001ff */
[----:B------:R-:W-:-:S04]  /*40d0*/  FMNMX R0, R13, R14, !PT ;  /* 0x0000000e0d007209 */ /* 0x000fc80007800000 */
[----:B------:R-:W-:-:S07]  /*40e0*/  MOV R13, R0 ;  /* 0x00000000000d7202 */ /* 0x000fce0000000f00 */
[----:B------:R-:W-:Y:S05]  /*40f0*/  WARPSYNC.COLLECTIVE R15, `(.L_x_5406) ;  /* 0x000000000f087348 */ /* 0x000fea0003c00000 */
[----:B------:R0:W1:Y:S02]  /*4100*/  SHFL.BFLY P6, R14, R13, R12, R11 ;  /* 0x0c00000c0d0e7389 */ /* 0x00006400000c000b */
[----:B01----:R-:W-:Y:S05]  /*4110*/  ENDCOLLECTIVE ;  /* 0x000000000000791b */ /* 0x003fea0003800000 */
.L_x_5406:
[----:B------:R-:W-:Y:S01]  /*4120*/  HFMA2 R12, -RZ, RZ, 0, 1.1920928955078125e-07 ;  /* 0x00000002ff0c7431 */ /* 0x000fe200000001ff */
[----:B------:R-:W-:-:S04]  /*4130*/  FMNMX R2, R0, R14, !PT ;  /* 0x0000000e00027209 */ /* 0x000fc80007800000 */
[----:B------:R-:W-:-:S07]  /*4140*/  MOV R13, R2 ;  /* 0x00000002000d7202 */ /* 0x000fce0000000f00 */
[----:B------:R-:W-:Y:S05]  /*4150*/  WARPSYNC.COLLECTIVE R15, `(.L_x_5407) ;  /* 0x000000000f087348 */ /* 0x000fea0003c00000 */
[----:B------:R0:W1:Y:S02]  /*4160*/  SHFL.BFLY P6, R14, R13, R12, R11 ;  /* 0x0c00000c0d0e7389 */ /* 0x00006400000c000b */
[----:B01----:R-:W-:Y:S05]  /*4170*/  ENDCOLLECTIVE ;  /* 0x000000000000791b */ /* 0x003fea0003800000 */
.L_x_5407:
[----:B------:R-:W-:Y:S01]  /*4180*/  HFMA2 R12, -RZ, RZ, 0, 5.9604644775390625e-08 ;  /* 0x00000001ff0c7431 */ /* 0x000fe200000001ff */
[----:B------:R-:W-:-:S04]  /*4190*/  FMNMX R3, R2, R14, !PT ;  /* 0x0000000e02037209 */ /* 0x000fc80007800000 */
[----:B------:R-:W-:-:S07]  /*41a0*/  MOV R13, R3 ;  /* 0x00000003000d7202 */ /* 0x000fce0000000f00 */
[----:B------:R-:W-:Y:S05]  /*41b0*/  WARPSYNC.COLLECTIVE R15, `(.L_x_5408) ;  /* 0x000000000f087348 */ /* 0x000fea0003c00000 */
[----:B------:R0:W1:Y:S02]  /*41c0*/  SHFL.BFLY P6, R14, R13, R12, R11 ;  /* 0x0c00000c0d0e7389 */ /* 0x00006400000c000b */
[----:B01----:R-:W-:Y:S05]  /*41d0*/  ENDCOLLECTIVE ;  /* 0x000000000000791b */ /* 0x003fea0003800000 */
.L_x_5408:
        /* <DEDUP_REMOVED lines=37> */
[----:B------:R-:W-:Y:S01]  /*4430*/  FFMA.SAT R0, R2, R54, 0.5 ;  /* 0x3f00000002007423 */ /* 0x000fe20000002036 */
[----:B------:R-:W-:Y:S01]  /*4440*/  FFMA R18, R3, 1.925963033500011079e-08, R18 ;  /* 0x32a5706003127823 */ /* 0x000fe20000000012 */
[----:B------:R-:W-:Y:S02]  /*4450*/  SHF.L.U32 R3, R16, 0x17, RZ ;  /* 0x0000001710037819 */ /* 0x000fe400000006ff */
[----:B------:R-:W-:Y:S01]  /*4460*/  FFMA.RM R0, R0, R55, 12582913 ;  /* 0x4b40000100007423 */ /* 0x000fe20000004037 */
[----:B------:R-:W0:Y:S03]  /*4470*/  MUFU.EX2 R17, R17 ;  /* 0x0000001100117308 */ /* 0x000e260000000800 */
[C---:B------:R-:W-:Y:S01]  /*4480*/  FADD R19, R0.reuse, -12583039 ;  /* 0xcb40007f00137421 */ /* 0x040fe20000000000 */
        /* <DEDUP_REMOVED lines=8> */
[C---:B------:R-:W-:Y:S01]  /*4510*/  FADD R10, R2.reuse, -12583039 ;  /* 0xcb40007f020a7421 */ /* 0x040fe20000000000 */
[----:B------:R-:W-:-:S03]  /*4520*/  SHF.L.U32 R2, R2, 0x17, RZ ;  /* 0x0000001702027819 */ /* 0x000fc600000006ff */
[----:B------:R-:W-:Y:S01]  /*4530*/  FFMA R10, R9, 1.4426950216293334961, -R10 ;  /* 0x3fb8aa3b090a7823 */ /* 0x000fe2000000080a */
[----:B-1----:R-:W-:Y:S01]  /*4540*/  FMUL R3, R3, R18 ;  /* 0x0000001203037220 */ /* 0x002fe20000400000 */
[----:B------:R-:W-:Y:S02]  /*4550*/  FFMA.SAT R18, R31, R54, 0.5 ;  /* 0x3f0000001f127423 */ /* 0x000fe40000002036 */
[----:B------:R-:W-:Y:S02]  /*4560*/  FFMA R10, R9, 1.925963033500011079e-08, R10 ;  /* 0x32a57060090a7823 */ /* 0x000fe4000000000a */
[----:B------:R-:W-:Y:S02]  /*4570*/  FFMA.RM R18, R18, R55, 12582913 ;  /* 0x4b40000112127423 */ /* 0x000fe40000004037 */
[----:B------:R1:W2:Y:S02]  /*4580*/  MUFU.EX2 R9, R10 ;  /* 0x0000000a00097308 */ /* 0x0002a40000000800 */
[----:B------:R-:W-:Y:S01]  /*4590*/  FADD R20, R18, -12583039 ;  /* 0xcb40007f12147421 */ /* 0x000fe20000000000 */
[----:B0-----:R-:W-:-:S03]  /*45a0*/  FMUL R0, R0, R19 ;  /* 0x0000001300007220 */ /* 0x001fc60000400000 */
[----:B------:R-:W-:Y:S01]  /*45b0*/  FFMA R20, R31, 1.4426950216293334961, -R20 ;  /* 0x3fb8aa3b1f147823 */ /* 0x000fe20000000814 */
[----:B-1----:R-:W-:-:S03]  /*45c0*/  FFMA.SAT R10, R4, R54, 0.5 ;  /* 0x3f000000040a7423 */ /* 0x002fc60000002036 */
[----:B------:R-:W-:Y:S01]  /*45d0*/  FFMA R20, R31, 1.925963033500011079e-08, R20 ;  /* 0x32a570601f147823 */ /* 0x000fe20000000014 */
[----:B------:R-:W-:-:S05]  /*45e0*/  FFMA.RM R10, R10, R55, 12582913 ;  /* 0x4b4000010a0a7423 */ /* 0x000fca0000004037 */
[----:B------:R-:W-:Y:S01]  /*45f0*/  MUFU.EX2 R20, R20 ;  /* 0x0000001400147308 */ /* 0x000fe20000000800 */
        /* <DEDUP_REMOVED lines=87> */
[C---:B------:R-:W-:Y:S02]  /*4b70*/  FFMA R21, R22.reuse, 1.4426950216293334961, -R21 ;  /* 0x3fb8aa3b16157823 */ /* 0x040fe40000000815 */
[C---:B------:R-:W-:Y:S02]  /*4b80*/  FFMA R28, R11.reuse, 1.4426950216293334961, -R28 ;  /* 0x3fb8aa3b0b1c7823 */ /* 0x040fe4000000081c */
[----:B------:R-:W-:Y:S01]  /*4b90*/  FFMA R23, R22, 1.925963033500011079e-08, R21 ;  /* 0x32a5706016177823 */ /* 0x000fe20000000015 */
[----:B------:R-:W-:Y:S01]  /*4ba0*/  SHF.L.U32 R21, R24, 0x17, RZ ;  /* 0x0000001718157819 */ /* 0x000fe200000006ff */
[----:B------:R-:W-:-:S02]  /*4bb0*/  FFMA R28, R11, 1.925963033500011079e-08, R28 ;  /* 0x32a570600b1c7823 */ /* 0x000fc4000000001c */
[----:B------:R0:W1:Y:S08]  /*4bc0*/  MUFU.EX2 R22, R23 ;  /* 0x0000001700167308 */ /* 0x0000700000000800 */
[----:B------:R-:W2:Y:S01]  /*4bd0*/  MUFU.EX2 R28, R28 ;  /* 0x0000001c001c7308 */ /* 0x000ea20000000800 */
[----:B0-----:R-:W-:Y:S01]  /*4be0*/  SHF.L.U32 R23, R26, 0x17, RZ ;  /* 0x000000171a177819 */ /* 0x001fe200000006ff */
[----:B-1----:R-:W-:Y:S01]  /*4bf0*/  FMUL R21, R21, R22 ;  /* 0x0000001615157220 */ /* 0x002fe20000400000 */
[----:B------:R-:W-:-:S04]  /*4c00*/  FFMA.SAT R22, R25, R54, 0.5 ;  /* 0x3f00000019167423 */ /* 0x000fc80000002036 */
[----:B------:R-:W-:Y:S01]  /*4c10*/  FFMA.RM R22, R22, R55, 12582913 ;  /* 0x4b40000116167423 */ /* 0x000fe20000004037 */
[----:B--2---:R-:W-:-:S03]  /*4c20*/  FMUL R23, R23, R28 ;  /* 0x0000001c17177220 */ /* 0x004fc60000400000 */
[C---:B------:R-:W-:Y:S01]  /*4c30*/  FADD R24, R22.reuse, -12583039 ;  /* 0xcb40007f16187421 */ /* 0x040fe20000000000 */
[----:B------:R-:W-:-:S03]  /*4c40*/  SHF.L.U32 R22, R22, 0x17, RZ ;  /* 0x0000001716167819 */ /* 0x000fc600000006ff */
[----:B------:R-:W-:-:S04]  /*4c50*/  FFMA R24, R25, 1.4426950216293334961, -R24 ;  /* 0x3fb8aa3b19187823 */ /* 0x000fc80000000818 */
        /* <DEDUP_REMOVED lines=64> */
[----:B------:R-:W-:-:S04]  /*5060*/  FADD R11, RZ, R8 ;  /* 0x00000008ff0b7221 */ /* 0x000fc80000000000 */
[----:B------:R-:W0:Y:S01]  /*5070*/  MUFU.EX2 R37, R37 ;  /* 0x0000002500257308 */ /* 0x000e220000000800 */
[----:B------:R-:W-:-:S07]  /*5080*/  FADD R11, R11, R0 ;  /* 0x000000000b0b7221 */ /* 0x000fce0000000000 */
        /* <DEDUP_REMOVED lines=32> */
.L_x_5409:
[----:B------:R-:W-:Y:S02]  /*5290*/  HFMA2 R12, -RZ, RZ, 0, 4.76837158203125e-07 ;  /* 0x00000008ff0c7431 */ /* 0x000fe400000001ff */
[----:B------:R-:W-:-:S05]  /*52a0*/  FADD R34, R13, R14 ;  /* 0x0000000e0d227221 */ /* 0x000fca0000000000 */
[----:B------:R-:W-:-:S07]  /*52b0*/  MOV R13, R34 ;  /* 0x00000022000d7202 */ /* 0x000fce0000000f00 */
[----:B------:R-:W-:Y:S05]  /*52c0*/  WARPSYNC.COLLECTIVE R15, `(.L_x_5410) ;  /* 0x000000000f087348 */ /* 0x000fea0003c00000 */
[----:B------:R0:W1:Y:S02]  /*52d0*/  SHFL.BFLY P6, R14, R13, R12, R11 ;  /* 0x0c00000c0d0e7389 */ /* 0x00006400000c000b */
[----:B01----:R-:W-:Y:S05]  /*52e0*/  ENDCOLLECTIVE ;  /* 0x000000000000791b */ /* 0x003fea0003800000 */
.L_x_5410:
[----:B------:R-:W-:Y:S02]  /*52f0*/  HFMA2 R12, -RZ, RZ, 0, 2.384185791015625e-07 ;  /* 0x00000004ff0c7431 */ /* 0x000fe400000001ff */
[----:B------:R-:W-:-:S05]  /*5300*/  FADD R35, R34, R14 ;  /* 0x0000000e22237221 */ /* 0x000fca0000000000 */
[----:B------:R-:W-:-:S07]  /*5310*/  MOV R13, R35 ;  /* 0x00000023000d7202 */ /* 0x000fce0000000f00 */
[----:B------:R-:W-:Y:S05]  /*5320*/  WARPSYNC.COLLECTIVE R15, `(.L_x_5411) ;  /* 0x000000000f087348 */ /* 0x000fea0003c00000 */
[----:B------:R0:W1:Y:S02]  /*5330*/  SHFL.BFLY P6, R14, R13, R12, R11 ;  /* 0x0c00000c0d0e7389 */ /* 0x00006400000c000b */
[----:B01----:R-:W-:Y:S05]  /*5340*/  ENDCOLLECTIVE ;  /* 0x000000000000791b */ /* 0x003fea0003800000 */
.L_x_5411:
[----:B------:R-:W-:Y:S02]  /*5350*/  HFMA2 R12, -RZ, RZ, 0, 1.1920928955078125e-07 ;  /* 0x00000002ff0c7431 */ /* 0x000fe400000001ff */
[----:B------:R-:W-:-:S05]  /*5360*/  FADD R36, R35, R14 ;  /* 0x0000000e23247221 */ /* 0x000fca0000000000 */
[----:B------:R-:W-:-:S07]  /*5370*/  MOV R13, R36 ;  /* 0x00000024000d7202 */ /* 0x000fce0000000f00 */
[----:B------:R-:W-:Y:S05]  /*5380*/  WARPSYNC.COLLECTIVE R15, `(.L_x_5412) ;  /* 0x000000000f087348 */ /* 0x000fea0003c00000 */
[----:B------:R0:W1:Y:S02]  /*5390*/  SHFL.BFLY P6, R14, R13, R12, R11 ;  /* 0x0c00000c0d0e7389 */ /* 0x00006400000c000b */
[----:B01----:R-:W-:Y:S05]  /*53a0*/  ENDCOLLECTIVE ;  /* 0x000000000000791b */ /* 0x003fea0003800000 */
.L_x_5412:
[----:B------:R-:W-:Y:S02]  /*53b0*/  HFMA2 R12, -RZ, RZ, 0, 5.9604644775390625e-08 ;  /* 0x00000001ff0c7431 */ /* 0x000fe400000001ff */
[----:B------:R-:W-:-:S05]  /*53c0*/  FADD R37, R36, R14 ;  /* 0x0000000e24257221 */ /* 0x000fca0000000000 */
[----:B------:R-:W-:-:S07]  /*53d0*/  MOV R13, R37 ;  /* 0x00000025000d7202 */ /* 0x000fce0000000f00 */
[----:B------:R-:W-:Y:S05]  /*53e0*/  WARPSYNC.COLLECTIVE R15, `(.L_x_5413) ;  /* 0x000000000f087348 */ /* 0x000fea0003c00000 */
[----:B------:R0:W1:Y:S02]  /*53f0*/  SHFL.BFLY P6, R14, R13, R12, R11 ;  /* 0x0c00000c0d0e7389 */ /* 0x00006400000c000b */
[----:B01----:R-:W-:Y:S05]  /*5400*/  ENDCOLLECTIVE ;  /* 0x000000000000791b */ /* 0x003fea0003800000 */
.L_x_5413:
[----:B------:R-:W-:Y:S05]  /*5410*/  BRA `(.L_x_5414) ;  /* 0xffffffc800fc7947 */ /* 0x000fea000383ffff */
        .weak           $__internal_105_$__cuda_sm3x_div_rn_noftz_f32_slowpath
        .type           $__internal_105_$__cuda_sm3x_div_rn_noftz_f32_slowpath,@function
        .size           $__internal_105_$__cuda_sm3x_div_rn_noftz_f32_slowpath,(.L_x_15422 - $__internal_105_$__cuda_sm3x_div_rn_noftz_f32_slowpath)
$__internal_105_$__cuda_sm3x_div_rn_noftz_f32_slowpath:
        /* <DEDUP_REMOVED lines=35> */
.L_x_5416:
        /* <DEDUP_REMOVED lines=51> */
.L_x_5423:
[----:B------:R-:W-:-:S04]  /*5980*/  LOP3.LUT R8, R8, 0x80000000, RZ, 0xc0, !PT ;  /* 0x8000000008087812 */ /* 0x000fc800078ec0ff */
[----:B------:R-:W-:Y:S01]  /*5990*/  LOP3.LUT R8, R8, 0x7f800000, RZ, 0xfc, !PT ;  /* 0x7f80000008087812 */ /* 0x000fe200078efcff */
[----:B------:R-:W-:Y:S06]  /*59a0*/  BRA `(.L_x_5424) ;  /* 0x0000000000047947 */ /* 0x000fec0003800000 */
.L_x_5422:
[----:B------:R-:W-:-:S07]  /*59b0*/  LEA R8, R55, R8, 0x17 ;  /* 0x0000000837087211 */ /* 0x000fce00078eb8ff */
.L_x_5424:
[----:B------:R-:W-:Y:S05]  /*59c0*/  BSYNC.RECONVERGENT B2 ;  /* 0x0000000000027941 */ /* 0x000fea0003800200 */
.L_x_5421:
[----:B------:R-:W-:Y:S05]  /*59d0*/  BRA `(.L_x_5425) ;  /* 0x0000000000207947 */ /* 0x000fea0003800000 */
.L_x_5420:
[----:B------:R-:W-:-:S04]  /*59e0*/  LOP3.LUT R8, R13, 0x80000000, R8, 0x48, !PT ;  /* 0x800000000d087812 */ /* 0x000fc800078e4808 */
[----:B------:R-:W-:Y:S01]  /*59f0*/  LOP3.LUT R8, R8, 0x7f800000, RZ, 0xfc, !PT ;  /* 0x7f80000008087812 */ /* 0x000fe200078efcff */
[----:B------:R-:W-:Y:S06]  /*5a00*/  BRA `(.L_x_5425) ;  /* 0x0000000000147947 */ /* 0x000fec0003800000 */
.L_x_5419:
[----:B------:R-:W-:Y:S01]  /*5a10*/  LOP3.LUT R8, R13, 0x80000000, R8, 0x48, !PT ;  /* 0x800000000d087812 */ /* 0x000fe200078e4808 */
[----:B------:R-:W-:Y:S06]  /*5a20*/  BRA `(.L_x_5425) ;  /* 0x00000000000c7947 */ /* 0x000fec0003800000 */
.L_x_5418:
[----:B------:R-:W0:Y:S01]  /*5a30*/  MUFU.RSQ R8, -QNAN ;  /* 0xffc0000000087908 */ /* 0x000e220000001400 */
[----:B------:R-:W-:Y:S05]  /*5a40*/  BRA `(.L_x_5425) ;  /* 0x0000000000047947 */ /* 0x000fea0003800000 */
.L_x_5417:
[----:B------:R-:W-:-:S07]  /*5a50*/  FADD.FTZ R8, R8, R11 ;  /* 0x0000000b08087221 */ /* 0x000fce0000010000 */
.L_x_5425:
[----:B------:R-:W-:Y:S05]  /*5a60*/  BSYNC.RECONVERGENT B1 ;  /* 0x0000000000017941 */ /* 0x000fea0003800200 */
.L_x_5415:
[----:B------:R-:W-:-:S04]  /*5a70*/  HFMA2 R13, -RZ, RZ, 0, 0 ;  /* 0x00000000ff0d7431 */ /* 0x000fc800000001ff */
[----:B0-----:R-:W-:Y:S05]  /*5a80*/  RET.REL.NODEC R12 `(_ZN7oneflow4cuda7softmax15SoftmaxWarpImplI10SimpleLoadI6__halffE11SimpleStoreIS4_fEfLi2ELi26ELi32ELi1ELb1ELNS1_9AlgorithmE0EEEvT_T0_ll) ;  /* 0xffffffa40c5c7950 */ /* 0x001fea0003c3ffff */
.L_x_5426:
        /* <DEDUP_REMOVED lines=15> */
.L_x_15422:


//--------------------- .text._ZN7oneflow4cuda7softmax15SoftmaxWarpImplI10SimpleLoadI6__halffE11SimpleStoreIS4_fEfLi2ELi26ELi32ELi1ELb0ELNS1_9AlgorithmE0EEEvT_T0_ll --------------------------
	.section	.text._ZN7oneflow4cuda7softmax15SoftmaxWarpImplI10SimpleLoadI6__halffE11SimpleStoreIS4_fEfLi2ELi26ELi32ELi1ELb0ELNS1_9AlgorithmE0EEEvT_T0_ll,"ax",@progbits
	.align	128
        .global         _ZN7oneflow4cuda7softmax15SoftmaxWarpImplI10SimpleLoadI6__halffE11SimpleStoreIS4_fEfLi2ELi26ELi32ELi1ELb0ELNS1_9AlgorithmE0EEEvT_T0_ll
        .type           _ZN7oneflow4cuda7softmax15SoftmaxWarpImplI10SimpleLoadI6__halffE11SimpleStoreIS4_fEfLi2ELi26ELi32ELi1ELb0ELNS1_9AlgorithmE0EEEvT_T0_ll,@function
        .size           _ZN7oneflow4cuda7softmax15SoftmaxWarpImplI10SimpleLoadI6__halffE11SimpleStoreIS4_fEfLi2ELi26ELi32ELi1ELb0ELNS1_9AlgorithmE0EEEvT_T0_ll,(.L_x_15423 - _ZN7oneflow4cuda7softmax15SoftmaxWarpImplI10SimpleLoadI6__halffE11SimpleStoreIS4_fEfLi2ELi26ELi32ELi1ELb0ELNS1_9AlgorithmE0EEEvT_T0_ll)
        .other          _ZN7oneflow4cuda7softmax15SoftmaxWarpImplI10SimpleLoadI6__halffE11SimpleStoreIS4_fEfLi2ELi26ELi32ELi1ELb0ELNS1_9AlgorithmE0EEEvT_T0_ll,@"STO_CUDA_ENTRY STV_DEFAULT"
_ZN7oneflow4cuda7softmax15SoftmaxWarpImplI10SimpleLoadI6__halffE11SimpleStoreIS4_fEfLi2ELi26ELi32ELi1ELb0ELNS1_9AlgorithmE0EEEvT_T0_ll:
.text._ZN7oneflow4cuda7softmax15SoftmaxWarpImplI10SimpleLoadI6__halffE11SimpleStoreIS4_fEfLi2ELi26ELi32ELi1ELb0ELNS1_9AlgorithmE0EEEvT_T0_ll:
        /* <DEDUP_REMOVED lines=24> */
.L_x_5427:
        /* <DEDUP_REMOVED lines=14> */
.L_x_5481:
[----:B----4-:R-:W-:Y:S01]  /*0260*/  HFMA2 R3, -RZ, RZ, 0, 0 ;  /* 0x00000000ff037431 */ /* 0x010fe200000001ff */
[----:B------:R-:W-:Y:S01]  /*0270*/  MOV R2, R40 ;  /* 0x0000002800027202 */ /* 0x000fe20000000f00 */
        /* <DEDUP_REMOVED lines=370> */
.L_x_5493:
        /* <DEDUP_REMOVED lines=12> */
[----:B0-----:R-:W-:Y:S05]  /*1a60*/  CALL.REL.NOINC `($__internal_106_$__cuda_sm3x_div_rn_noftz_f32_slowpath) ;  /* 0x0000003000387944 */ /* 0x001fea0003c00000 */
[----:B------:R-:W-:-:S07]  /*1a70*/  MOV R11, R5 ;  /* 0x00000005000b7202 */ /* 0x000fce0000000f00 */
.L_x_5430:
[----:B------:R-:W-:Y:S05]  /*1a80*/  BSYNC.RECONVERGENT B2 ;  /* 0x0000000000027941 */ /* 0x000fea0003800200 */
.L_x_5429:
        /* <DEDUP_REMOVED lines=12> */
[----:B0-----:R-:W-:Y:S05]  /*1b50*/  CALL.REL.NOINC `($__internal_106_$__cuda_sm3x_div_rn_noftz_f32_slowpath) ;  /* 0x0000002c00fc7944 */ /* 0x001fea0003c00000 */
[----:B------:R-:W-:-:S07]  /*1b60*/  MOV R14, R5 ;  /* 0x00000005000e7202 */ /* 0x000fce0000000f00 */
.L_x_5432:
[----:B------:R-:W-:Y:S05]  /*1b70*/  BSYNC.RECONVERGENT B2 ;  /* 0x0000000000027941 */ /* 0x000fea0003800200 */
.L_x_5431:
        /* <DEDUP_REMOVED lines=14> */
.L_x_5434:
[----:B------:R-:W-:Y:S05]  /*1c60*/  BSYNC.RECONVERGENT B2 ;  /* 0x0000000000027941 */ /* 0x000fea0003800200 */
.L_x_5433:
        /* <DEDUP_REMOVED lines=14> */
.L_x_5436:
[----:B------:R-:W-:Y:S05]  /*1d50*/  BSYNC.RECONVERGENT B2 ;  /* 0x0000000000027941 */ /* 0x000fea0003800200 */
.L_x_5435:
        /* <DEDUP_REMOVED lines=14> */
.L_x_5438:
[----:B------:R-:W-:Y:S05]  /*1e40*/  BSYNC.RECONVERGENT B2 ;  /* 0x0000000000027941 */ /* 0x000fea0003800200 */
.L_x_5437:
        /* <DEDUP_REMOVED lines=14> */
.L_x_5440:
[----:B------:R-:W-:Y:S05]  /*1f30*/  BSYNC.RECONVERGENT B2 ;  /* 0x0000000000027941 */ /* 0x000fea0003800200 */
.L_x_5439:
        /* <DEDUP_REMOVED lines=14> */
.L_x_5442:
[----:B------:R-:W-:Y:S05]  /*2020*/  BSYNC.RECONVERGENT B2 ;  /* 0x0000000000027941 */ /* 0x000fea0003800200 */
.L_x_5441:
        /* <DEDUP_REMOVED lines=14> */
.L_x_5444:
[----:B------:R-:W-:Y:S05]  /*2110*/  BSYNC.RECONVERGENT B2 ;  /* 0x0000000000027941 */ /* 0x000fea0003800200 */
.L_x_5443:
        /* <DEDUP_REMOVED lines=14> */
.L_x_5446:
[----:B------:R-:W-:Y:S05]  /*2200*/  BSYNC.RECONVERGENT B2 ;  /* 0x0000000000027941 */ /* 0x000fea0003800200 */
.L_x_5445:
        /* <DEDUP_REMOVED lines=14> */
.L_x_5448:
[----:B------:R-:W-:Y:S05]  /*22f0*/  BSYNC.RECONVERGENT B2 ;  /* 0x0000000000027941 */ /* 0x000fea0003800200 */
.L_x_5447:
        /* <DEDUP_REMOVED lines=14> */
.L_x_5450:
[----:B------:R-:W-:Y:S05]  /*23e0*/  BSYNC.RECONVERGENT B2 ;  /* 0x0000000000027941 */ /* 0x000fea0003800200 */
.L_x_5449:
        /* <DEDUP_REMOVED lines=14> */
.L_x_5452:
[----:B------:R-:W-:Y:S05]  /*24d0*/  BSYNC.RECONVERGENT B2 ;  /* 0x0000000000027941 */ /* 0x000fea0003800200 */
.L_x_5451:
        /* <DEDUP_REMOVED lines=14> */
.L_x_5454:
[----:B------:R-:W-:Y:S05]  /*25c0*/  BSYNC.RECONVERGENT B2 ;  /* 0x0000000000027941 */ /* 0x000fea0003800200 */
.L_x_5453:
        /* <DEDUP_REMOVED lines=14> */
.L_x_5456:
[----:B------:R-:W-:Y:S05]  /*26b0*/  BSYNC.RECONVERGENT B2 ;  /* 0x0000000000027941 */ /* 0x000fea0003800200 */
.L_x_5455:
        /* <DEDUP_REMOVED lines=14> */
.L_x_5458:
[----:B------:R-:W-:Y:S05]  /*27a0*/  BSYNC.RECONVERGENT B2 ;  /* 0x0000000000027941 */ /* 0x000fea0003800200 */
.L_x_5457:
        /* <DEDUP_REMOVED lines=14> */
.L_x_5460:
[----:B------:R-:W-:Y:S05]  /*2890*/  BSYNC.RECONVERGENT B2 ;  /* 0x0000000000027941 */ /* 0x000fea0003800200 */
.L_x_5459:
        /* <DEDUP_REMOVED lines=14> */
.L_x_5462:
[----:B------:R-:W-:Y:S05]  /*2980*/  BSYNC.RECONVERGENT B2 ;  /* 0x0000000000027941 */ /* 0x000fea0003800200 */
.L_x_5461:
        /* <DEDUP_REMOVED lines=14> */
.L_x_5464:
[----:B------:R-:W-:Y:S05]  /*2a70*/  BSYNC.RECONVERGENT B2 ;  /* 0x0000000000027941 */ /* 0x000fea0003800200 */
.L_x_5463:
        /* <DEDUP_REMOVED lines=14> */
.L_x_5466:
[----:B------:R-:W-:Y:S05]  /*2b60*/  BSYNC.RECONVERGENT B2 ;  /* 0x0000000000027941 */ /* 0x000fea0003800200 */
.L_x_5465:
        /* <DEDUP_REMOVED lines=14> */
.L_x_5468:
[----:B------:R-:W-:Y:S05]  /*2c50*/  BSYNC.RECONVERGENT B2 ;  /* 0x0000000000027941 */ /* 0x000fea0003800200 */
.L_x_5467:
        /* <DEDUP_REMOVED lines=14> */
.L_x_5470:
[----:B------:R-:W-:Y:S05]  /*2d40*/  BSYNC.RECONVERGENT B2 ;  /* 0x0000000000027941 */ /* 0x000fea0003800200 */
.L_x_5469:
        /* <DEDUP_REMOVED lines=14> */
.L_x_5472:
[----:B------:R-:W-:Y:S05]  /*2e30*/  BSYNC.RECONVERGENT B2 ;  /* 0x0000000000027941 */ /* 0x000fea0003800200 */
.L_x_5471:
        /* <DEDUP_REMOVED lines=14> */
.L_x_5474:
[----:B------:R-:W-:Y:S05]  /*2f20*/  BSYNC.RECONVERGENT B2 ;  /* 0x0000000000027941 */ /* 0x000fea0003800200 */
.L_x_5473:
        /* <DEDUP_REMOVED lines=14> */
.L_x_5476:
[----:B------:R-:W-:Y:S05]  /*3010*/  BSYNC.RECONVERGENT B2 ;  /* 0x0000000000027941 */ /* 0x000fea0003800200 */
.L_x_5475:
        /* <DEDUP_REMOVED lines=14> */
.L_x_5478:
[----:B------:R-:W-:Y:S05]  /*3100*/  BSYNC.RECONVERGENT B2 ;  /* 0x0000000000027941 */ /* 0x000fea0003800200 */
.L_x_5477:
        /* <DEDUP_REMOVED lines=14> */
.L_x_5480:
[----:B------:R-:W-:Y:S05]  /*31f0*/  BSYNC.RECONVERGENT B2 ;  /* 0x0000000000027941 */ /* 0x000fea0003800200 */
.L_x_5479:
        /* <DEDUP_REMOVED lines=78> */
.L_x_5428:
[----:B------:R-:W-:Y:S01]  /*36e0*/  BSSY B0, `(.L_x_5482) ;  /* 0x0000007000007945 */ /* 0x000fe20003800000 */
[----:B------:R-:W-:Y:S02]  /*36f0*/  MOV R12, 0x10 ;  /* 0x00000010000c7802 */ /* 0x000fe40000000f00 */
[----:B------:R-:W-:Y:S02]  /*3700*/  MOV R11, 0x1f ;  /* 0x0000001f000b7802 */ /* 0x000fe40000000f00 */
[----:B------:R-:W-:-:S07]  /*3710*/  MOV R15, 0xffffffff ;  /* 0xffffffff000f7802 */ /* 0x000fce0000000f00 */
[----:B0-----:R-:W-:Y:S05]  /*3720*/  WARPSYNC.COLLECTIVE R15, `(.L_x_5483) ;  /* 0x000000000f087348 */ /* 0x001fea0003c00000 */
[----:B------:R1:W2:Y:S02]  /*3730*/  SHFL.BFLY P6, R14, R13, R12, R11 ;  /* 0x0c00000c0d0e7389 */ /* 0x0002a400000c000b */
[----:B012---:R-:W-:Y:S05]  /*3740*/  ENDCOLLECTIVE ;  /* 0x000000000000791b */ /* 0x007fea0003800000 */
.L_x_5483:
[----:B------:R-:W-:Y:S05]  /*3750*/  BSYNC B0 ;  /* 0x0000000000007941 */ /* 0x000fea0003800000 */
.L_x_5482:
[----:B------:R-:W-:Y:S01]  /*3760*/  HFMA2 R11, -RZ, RZ, 0, 1.847743988037109375e-06 ;  /* 0x0000001fff0b7431 */ /* 0x000fe200000001ff */
[----:B------:R-:W-:Y:S02]  /*3770*/  FMNMX R13, R13, R14, !PT ;  /* 0x0000000e0d0d7209 */ /* 0x000fe40007800000 */
[----:B------:R-:W-:Y:S02]  /*3780*/  MOV R12, 0x8 ;  /* 0x00000008000c7802 */ /* 0x000fe40000000f00 */
[----:B------:R-:W-:-:S07]  /*3790*/  MOV R15, 0xffffffff ;  /* 0xffffffff000f7802 */ /* 0x000fce0000000f00 */
[----:B------:R-:W-:Y:S05]  /*37a0*/  WARPSYNC.COLLECTIVE R15, `(.L_x_5484) ;  /* 0x000000000f087348 */ /* 0x000fea0003c00000 */
[----:B------:R0:W1:Y:S02]  /*37b0*/  SHFL.BFLY P6, R14, R13, R12, R11 ;  /* 0x0c00000c0d0e7389 */ /* 0x00006400000c000b */
[----:B01----:R-:W-:Y:S05]  /*37c0*/  ENDCOLLECTIVE ;  /* 0x000000000000791b */ /* 0x003fea0003800000 */
.L_x_5484:
[----:B------:R-:W-:Y:S01]  /*37d0*/  HFMA2 R12, -RZ, RZ, 0, 2.384185791015625e-07 ;  /* 0x00000004ff0c7431 */ /* 0x000fe200000001ff */
[----:B------:R-:W-:-:S04]  /*37e0*/  FMNMX R0, R13, R14, !PT ;  /* 0x0000000e0d007209 */ /* 0x000fc80007800000 */
[----:B------:R-:W-:-:S07]  /*37f0*/  MOV R13, R0 ;  /* 0x00000000000d7202 */ /* 0x000fce0000000f00 */
[----:B------:R-:W-:Y:S05]  /*3800*/  WARPSYNC.COLLECTIVE R15, `(.L_x_5485) ;  /* 0x000000000f087348 */ /* 0x000fea0003c00000 */
[----:B------:R0:W1:Y:S02]  /*3810*/  SHFL.BFLY P6, R14, R13, R12, R11 ;  /* 0x0c00000c0d0e7389 */ /* 0x00006400000c000b */
[----:B01----:R-:W-:Y:S05]  /*3820*/  ENDCOLLECTIVE ;  /* 0x000000000000791b */ /* 0x003fea0003800000 */
.L_x_5485:
[----:B------:R-:W-:Y:S01]  /*3830*/  HFMA2 R12, -RZ, RZ, 0, 1.1920928955078125e-07 ;  /* 0x00000002ff0c7431 */ /* 0x000fe200000001ff */
[----:B------:R-:W-:-:S04]  /*3840*/  FMNMX R2, R0, R14, !PT ;  /* 0x0000000e00027209 */ /* 0x000fc80007800000 */
[----:B------:R-:W-:-:S07]  /*3850*/  MOV R13, R2 ;  /* 0x00000002000d7202 */ /* 0x000fce0000000f00 */
[----:B------:R-:W-:Y:S05]  /*3860*/  WARPSYNC.COLLECTIVE R15, `(.L_x_5486) ;  /* 0x000000000f087348 */ /* 0x000fea0003c00000 */
[----:B------:R0:W1:Y:S02]  /*3870*/  SHFL.BFLY P6, R14, R13, R12, R11 ;  /* 0x0c00000c0d0e7389 */ /* 0x00006400000c000b */
[----:B01----:R-:W-:Y:S05]  /*3880*/  ENDCOLLECTIVE ;  /* 0x000000000000791b */ /* 0x003fea0003800000 */
.L_x_5486:
[----:B------:R-:W-:Y:S01]  /*3890*/  HFMA2 R12, -RZ, RZ, 0, 5.9604644775390625e-08 ;  /* 0x00000001ff0c7431 */ /* 0x000fe200000001ff */
[----:B------:R-:W-:-:S04]  /*38a0*/  FMNMX R3, R2, R14, !PT ;  /* 0x0000000e02037209 */ /* 0x000fc80007800000 */
[----:B------:R-:W-:-:S07]  /*38b0*/  MOV R13, R3 ;  /* 0x00000003000d7202 */ /* 0x000fce0000000f00 */
[----:B------:R-:W-:Y:S05]  /*38c0*/  WARPSYNC.COLLECTIVE R15, `(.L_x_5487) ;  /* 0x000000000f087348 */ /* 0x000fea0003c00000 */
[----:B------:R0:W1:Y:S02]  /*38d0*/  SHFL.BFLY P6, R14, R13, R12, R11 ;  /* 0x0c00000c0d0e7389 */ /* 0x00006400000c000b */
[----:B01----:R-:W-:Y:S05]  /*38e0*/  ENDCOLLECTIVE ;  /* 0x000000000000791b */ /* 0x003fea0003800000 */
.L_x_5487:
        /* <DEDUP_REMOVED lines=269> */
.L_x_5488:
[----:B------:R-:W-:Y:S02]  /*49c0*/  HFMA2 R12, -RZ, RZ, 0, 4.76837158203125e-07 ;  /* 0x00000008ff0c7431 */ /* 0x000fe400000001ff */
[----:B------:R-:W-:-:S05]  /*49d0*/  FADD R34, R13, R14 ;  /* 0x0000000e0d227221 */ /* 0x000fca0000000000 */
[----:B------:R-:W-:-:S07]  /*49e0*/  MOV R13, R34 ;  /* 0x00000022000d7202 */ /* 0x000fce0000000f00 */
[----:B------:R-:W-:Y:S05]  /*49f0*/  WARPSYNC.COLLECTIVE R15, `(.L_x_5489) ;  /* 0x000000000f087348 */ /* 0x000fea0003c00000 */
[----:B------:R0:W1:Y:S02]  /*4a00*/  SHFL.BFLY P6, R14, R13, R12, R11 ;  /* 0x0c00000c0d0e7389 */ /* 0x00006400000c000b */
[----:B01----:R-:W-:Y:S05]  /*4a10*/  ENDCOLLECTIVE ;  /* 0x000000000000791b */ /* 0x003fea0003800000 */
.L_x_5489:
[----:B------:R-:W-:Y:S02]  /*4a20*/  HFMA2 R12, -RZ, RZ, 0, 2.384185791015625e-07 ;  /* 0x00000004ff0c7431 */ /* 0x000fe400000001ff */
[----:B------:R-:W-:-:S05]  /*4a30*/  FADD R35, R34, R14 ;  /* 0x0000000e22237221 */ /* 0x000fca0000000000 */
[----:B------:R-:W-:-:S07]  /*4a40*/  MOV R13, R35 ;  /* 0x00000023000d7202 */ /* 0x000fce0000000f00 */
[----:B------:R-:W-:Y:S05]  /*4a50*/  WARPSYNC.COLLECTIVE R15, `(.L_x_5490) ;  /* 0x000000000f087348 */ /* 0x000fea0003c00000 */
[----:B------:R0:W1:Y:S02]  /*4a60*/  SHFL.BFLY P6, R14, R13, R12, R11 ;  /* 0x0c00000c0d0e7389 */ /* 0x00006400000c000b */
[----:B01----:R-:W-:Y:S05]  /*4a70*/  ENDCOLLECTIVE ;  /* 0x000000000000791b */ /* 0x003fea0003800000 */
.L_x_5490:
[----:B------:R-:W-:Y:S02]  /*4a80*/  HFMA2 R12, -RZ, RZ, 0, 1.1920928955078125e-07 ;  /* 0x00000002ff0c7431 */ /* 0x000fe400000001ff */
[----:B------:R-:W-:-:S05]  /*4a90*/  FADD R36, R35, R14 ;  /* 0x0000000e23247221 */ /* 0x000fca0000000000 */
[----:B------:R-:W-:-:S07]  /*4aa0*/  MOV R13, R36 ;  /* 0x00000024000d7202 */ /* 0x000fce0000000f00 */
[----:B------:R-:W-:Y:S05]  /*4ab0*/  WARPSYNC.COLLECTIVE R15, `(.L_x_5491) ;  /* 0x000000000f087348 */ /* 0x000fea0003c00000 */
[----:B------:R0:W1:Y:S02]  /*4ac0*/  SHFL.BFLY P6, R14, R13, R12, R11 ;  /* 0x0c00000c0d0e7389 */ /* 0x00006400000c000b */
[----:B01----:R-:W-:Y:S05]  /*4ad0*/  ENDCOLLECTIVE ;  /* 0x000000000000791b */ /* 0x003fea0003800000 */
.L_x_5491:
[----:B------:R-:W-:Y:S02]  /*4ae0*/  HFMA2 R12, -RZ, RZ, 0, 5.9604644775390625e-08 ;  /* 0x00000001ff0c7431 */ /* 0x000fe400000001ff */
[----:B------:R-:W-:-:S05]  /*4af0*/  FADD R37, R36, R14 ;  /* 0x0000000e24257221 */ /* 0x000fca0000000000 */
[----:B------:R-:W-:-:S07]  /*4b00*/  MOV R13, R37 ;  /* 0x00000025000d7202 */ /* 0x000fce0000000f00 */
[----:B------:R-:W-:Y:S05]  /*4b10*/  WARPSYNC.COLLECTIVE R15, `(.L_x_5492) ;  /* 0x000000000f087348 */ /* 0x000fea0003c00000 */
[----:B------:R0:W1:Y:S02]  /*4b20*/  SHFL.BFLY P6, R14, R13, R12, R11 ;  /* 0x0c00000c0d0e7389 */ /* 0x00006400000c000b */
[----:B01----:R-:W-:Y:S05]  /*4b30*/  ENDCOLLECTIVE ;  /* 0x000000000000791b */ /* 0x003fea0003800000 */
.L_x_5492:
[----:B------:R-:W-:Y:S05]  /*4b40*/  BRA `(.L_x_5493) ;  /* 0xffffffcc00947947 */ /* 0x000fea000383ffff */
        .weak           $__internal_106_$__cuda_sm3x_div_rn_noftz_f32_slowpath
        .type           $__internal_106_$__cuda_sm3x_div_rn_noftz_f32_slowpath,@function
        .size           $__internal_106_$__cuda_sm3x_div_rn_noftz_f32_slowpath,(.L_x_15423 - $__internal_106_$__cuda_sm3x_div_rn_noftz_f32_slowpath)
$__internal_106_$__cuda_sm3x_div_rn_noftz_f32_slowpath:
        /* <DEDUP_REMOVED lines=34> */
.L_x_5495:
        /* <DEDUP_REMOVED lines=51> */
.L_x_5502:
[----:B------:R-:W-:-:S04]  /*50a0*/  LOP3.LUT R5, R5, 0x80000000, RZ, 0xc0, !PT ;  /* 0x8000000005057812 */ /* 0x000fc800078ec0ff */
[----:B------:R-:W-:Y:S01]  /*50b0*/  LOP3.LUT R5, R5, 0x7f800000, RZ, 0xfc, !PT ;  /* 0x7f80000005057812 */ /* 0x000fe200078efcff */
[----:B------:R-:W-:Y:S06]  /*50c0*/  BRA `(.L_x_5503) ;  /* 0x0000000000047947 */ /* 0x000fec0003800000 */
.L_x_5501:
[----:B------:R-:W-:-:S07]  /*50d0*/  LEA R5, R42, R5, 0x17 ;  /* 0x000000052a057211 */ /* 0x000fce00078eb8ff */
.L_x_5503:
[----:B------:R-:W-:Y:S05]  /*50e0*/  BSYNC.RECONVERGENT B1 ;  /* 0x0000000000017941 */ /* 0x000fea0003800200 */
.L_x_5500:
[----:B------:R-:W-:Y:S05]  /*50f0*/  BRA `(.L_x_5504) ;  /* 0x0000000000207947 */ /* 0x000fea0003800000 */
.L_x_5499:
[----:B------:R-:W-:-:S04]  /*5100*/  LOP3.LUT R5, R12, 0x80000000, R5, 0x48, !PT ;  /* 0x800000000c057812 */ /* 0x000fc800078e4805 */
[----:B------:R-:W-:Y:S01]  /*5110*/  LOP3.LUT R5, R5, 0x7f800000, RZ, 0xfc, !PT ;  /* 0x7f80000005057812 */ /* 0x000fe200078efcff */
[----:B------:R-:W-:Y:S06]  /*5120*/  BRA `(.L_x_5504) ;  /* 0x0000000000147947 */ /* 0x000fec0003800000 */
.L_x_5498:
[----:B------:R-:W-:Y:S01]  /*5130*/  LOP3.LUT R5, R12, 0x80000000, R5, 0x48, !PT ;  /* 0x800000000c057812 */ /* 0x000fe200078e4805 */
[----:B------:R-:W-:Y:S06]  /*5140*/  BRA `(.L_x_5504) ;  /* 0x00000000000c7947 */ /* 0x000fec0003800000 */
.L_x_5497:
[----:B------:R-:W0:Y:S01]  /*5150*/  MUFU.RSQ R5, -QNAN ;  /* 0xffc0000000057908 */ /* 0x000e220000001400 */
[----:B------:R-:W-:Y:S05]  /*5160*/  BRA `(.L_x_5504) ;  /* 0x0000000000047947 */ /* 0x000fea0003800000 */
.L_x_5496:
[----:B------:R-:W-:-:S07]  /*5170*/  FADD.FTZ R5, R5, R12 ;  /* 0x0000000c05057221 */ /* 0x000fce0000010000 */
.L_x_5504:
[----:B------:R-:W-:Y:S05]  /*5180*/  BSYNC.RECONVERGENT B0 ;  /* 0x0000000000007941 */ /* 0x000fea0003800200 */
.L_x_5494:
[----:B------:R-:W-:Y:S01]  /*5190*/  HFMA2 R13, -RZ, RZ, 0, 0 ;  /* 0x00000000ff0d7431 */ /* 0x000fe200000001ff */
[----:B------:R-:W-:-:S04]  /*51a0*/  MOV R12, R35 ;  /* 0x00000023000c7202 */ /* 0x000fc80000000f00 */
[----:B0-----:R-:W-:Y:S05]  /*51b0*/  RET.REL.NODEC R12 `(_ZN7oneflow4cuda7softmax15SoftmaxWarpImplI10SimpleLoadI6__halffE11SimpleStoreIS4_fEfLi2ELi26ELi32ELi1ELb0ELNS1_9AlgorithmE0EEEvT_T0_ll) ;  /* 0xffffffac0c907950 */ /* 0x001fea0003c3ffff */
.L_x_5505:
        /* <DEDUP_REMOVED lines=12> */
.L_x_15423:


//--------------------- .text._ZN7oneflow4cuda7softmax15SoftmaxWarpImplI10SimpleLoadI6__halffE11SimpleStoreIS4_fEfLi2ELi24ELi32ELi1ELb1ELNS1_9AlgorithmE0EEEvT_T0_ll --------------------------
	.section	.text._ZN7oneflow4cuda7softmax15SoftmaxWarpImplI10SimpleLoadI6__halffE11SimpleStoreIS4_fEfLi2ELi24ELi32ELi1ELb1ELNS1_9AlgorithmE0EEEvT_T0_ll,"ax",@progbits
	.align	128
        .global         _ZN7oneflow4cuda7softmax15SoftmaxWarpImplI10SimpleLoadI6__halffE11SimpleStoreIS4_fEfLi2ELi24ELi32ELi1ELb1ELNS1_9AlgorithmE0EEEvT_T0_ll
        .type           _ZN7oneflow4cuda7softmax15SoftmaxWarpImplI10SimpleLoadI6__halffE11SimpleStoreIS4_fEfLi2ELi24ELi32ELi1ELb1ELNS1_9AlgorithmE0EEEvT_T0_ll,@function
        .size           _ZN7oneflow4cuda7softmax15SoftmaxWarpImplI10SimpleLoadI6__halffE11SimpleStoreIS4_fEfLi2ELi24ELi32ELi1ELb1ELNS1_9AlgorithmE0EEEvT_T0_ll,(.L_x_15424 - _ZN7oneflow4cuda7softmax15SoftmaxWarpImplI10SimpleLoadI6__halffE11SimpleStoreIS4_fEfLi2ELi24ELi32ELi1ELb1ELNS1_9AlgorithmE0EEEvT_T0_ll)
        .other          _ZN7oneflow4cuda7softmax15SoftmaxWarpImplI10SimpleLoadI6__halffE11SimpleStoreIS4_fEfLi2ELi24ELi32ELi1ELb1ELNS1_9AlgorithmE0EEEvT_T0_ll,@"STO_CUDA_ENTRY STV_DEFAULT"
_ZN7oneflow4cuda7softmax15SoftmaxWarpImplI10SimpleLoadI6__halffE11SimpleStoreIS4_fEfLi2ELi24ELi32ELi1ELb1ELNS1_9AlgorithmE0EEEvT_T0_ll:
.text._ZN7oneflow4cuda7softmax15SoftmaxWarpImplI10SimpleLoadI6__halffE11SimpleStoreIS4_fEfLi2ELi24ELi32ELi1ELb1ELNS1_9AlgorithmE0EEEvT_T0_ll:
        /* <DEDUP_REMOVED lines=25> */
.L_x_5506:
        /* <DEDUP_REMOVED lines=26> */
.L_x_5557:
        /* <DEDUP_REMOVED lines=12> */
[----:B------:R-:W-:Y:S02]  /*03f0*/  ISETP.GE.AND.EX P3, PT, RZ, UR45, PT, P3 ;  /* 0x0000002dff007c0c */ /* 0x000fe4000bf66330 */
[----:B------:R-:W-:Y:S02]  /*0400*/  @!P0 R2UR UR4, R30 ;  /* 0x000000001e0482ca */ /* 0x000fe400000e0000 */
[----:B------:R-:W-:Y:S02]  /*0410*/  @!P0 R2UR UR5, R31 ;  /* 0x000000001f0582ca */ /* 0x000fe400000e0000 */
[----:B------:R-:W-:Y:S02]  /*0420*/  IADD3 R3, PT, PT, R5, R3, RZ ;  /* 0x0000000305037210 */ /* 0x000fe40007ffe0ff */
[----:B------:R-:W-:-:S02]  /*0430*/  LEA R2, P2, R4, UR36, 0x1 ;  /* 0x0000002404027c11 */ /* 0x000fc4000f8408ff */
[----:B------:R-:W-:Y:S02]  /*0440*/  @!P0 R2UR UR6, R30 ;  /* 0x000000001e0682ca */ /* 0x000fe400000e0000 */
[----:B------:R-:W-:Y:S02]  /*0450*/  @!P0 R2UR UR7, R31 ;  /* 0x000000001f0782ca */ /* 0x000fe400000e0000 */
[----:B------:R-:W-:Y:S02]  /*0460*/  ISETP.GE.U32.AND P1, PT, R47, UR44, PT ;  /* 0x0000002c2f007c0c */ /* 0x000fe4000bf26070 */
[----:B------:R-:W-:Y:S02]  /*0470*/  LEA.HI.X R3, R4, UR37, R3, 0x1, P2 ;  /* 0x0000002504037c11 */ /* 0x000fe400090f0c03 */
[C---:B------:R-:W-:Y:S02]  /*0480*/  @!P4 R2UR UR8, R30.reuse ;  /* 0x000000001e08c2ca */ /* 0x040fe400000e0000 */
[----:B------:R-:W-:Y:S01]  /*0490*/  @!P4 R2UR UR9, R31 ;  /* 0x000000001f09c2ca */ /* 0x000fe200000e0000 */
[----:B------:R-:W2:Y:S01]  /*04a0*/  @!P0 LDG.E.U16 R4, desc[UR4][R2.64] ;  /* 0x0000000402048981 */ /* 0x000ea2000c1e1500 */
[----:B------:R-:W-:-:S02]  /*04b0*/  @!P4 R2UR UR10, R30 ;  /* 0x000000001e0ac2ca */ /* 0x000fc400000e0000 */
[C---:B------:R-:W-:Y:S01]  /*04c0*/  @!P4 R2UR UR11, R31.reuse ;  /* 0x000000001f0bc2ca */ /* 0x040fe200000e0000 */
[----:B------:R-:W3:Y:S01]  /*04d0*/  @!P0 LDG.E.U16 R0, desc[UR6][R2.64+0x2] ;  /* 0x0000020602008981 */ /* 0x000ee2000c1e1500 */
[----:B------:R-:W-:Y:S02]  /*04e0*/  ISETP.GE.AND.EX P1, PT, RZ, UR45, PT, P1 ;  /* 0x0000002dff007c0c */ /* 0x000fe4000bf26310 */
[----:B------:R-:W-:Y:S02]  /*04f0*/  ISETP.GE.U32.AND P2, PT, R46, UR44, PT ;  /* 0x0000002c2e007c0c */ /* 0x000fe4000bf46070 */
[----:B------:R-:W-:Y:S02]  /*0500*/  @!P6 R2UR UR4, R30 ;  /* 0x000000001e04e2ca */ /* 0x000fe400000e0000 */
[----:B------:R-:W-:Y:S01]  /*0510*/  @!P6 R2UR UR5, R31 ;  /* 0x000000001f05e2ca */ /* 0x000fe200000e0000 */
[----:B------:R-:W4:Y:S01]  /*0520*/  @!P4 LDG.E.U16 R7, desc[UR8][R2.64+0x80] ;  /* 0x000080080207c981 */ /* 0x000f22000c1e1500 */
[----:B------:R-:W-:-:S02]  /*0530*/  ISETP.GE.AND.EX P2, PT, RZ, UR45, PT, P2 ;  /* 0x0000002dff007c0c */ /* 0x000fc4000bf46320 */
[C---:B------:R-:W-:Y:S01]  /*0540*/  @!P3 R2UR UR12, R30.reuse ;  /* 0x000000001e0cb2ca */ /* 0x040fe200000e0000 */
[----:B------:R-:W5:Y:S01]  /*0550*/  @!P4 LDG.E.U16 R8, desc[UR10][R2.64+0x82] ;  /* 0x0000820a0208c981 */ /* 0x000f62000c1e1500 */
[C---:B------:R-:W-:Y:S02]  /*0560*/  @!P3 R2UR UR13, R31.reuse ;  /* 0x000000001f0db2ca */ /* 0x040fe400000e0000 */
[C---:B------:R-:W-:Y:S02]  /*0570*/  @!P3 R2UR UR14, R30.reuse ;  /* 0x000000001e0eb2ca */ /* 0x040fe400000e0000 */
[C---:B------:R-:W-:Y:S02]  /*0580*/  @!P3 R2UR UR15, R31.reuse ;  /* 0x000000001f0fb2ca */ /* 0x040fe400000e0000 */
[----:B------:R-:W-:Y:S01]  /*0590*/  @!P6 R2UR UR16, R30 ;  /* 0x000000001e10e2ca */ /* 0x000fe200000e0000 */
[----:B------:R-:W5:Y:S01]  /*05a0*/  @!P6 LDG.E.U16 R11, desc[UR4][R2.64+0x180] ;  /* 0x00018004020be981 */ /* 0x000f62000c1e1500 */
[----:B------:R-:W-:-:S02]  /*05b0*/  @!P6 R2UR UR17, R31 ;  /* 0x000000001f11e2ca */ /* 0x000fc400000e0000 */
[C---:B------:R-:W-:Y:S02]  /*05c0*/  @!P1 R2UR UR18, R30.reuse ;  /* 0x000000001e1292ca */ /* 0x040fe400000e0000 */
        /* <DEDUP_REMOVED lines=20> */
[----:B------:R-:W-:-:S02]  /*0710*/  ISETP.GE.U32.AND P5, PT, R44, UR44, PT ;  /* 0x0000002c2c007c0c */ /* 0x000fc4000bfa6070 */
[----:B------:R-:W-:Y:S02]  /*0720*/  MOV R29, 0xff800000 ;  /* 0xff800000001d7802 */ /* 0x000fe40000000f00 */
[----:B------:R-:W-:Y:S02]  /*0730*/  ISETP.GE.AND.EX P5, PT, RZ, UR45, PT, P5 ;  /* 0x0000002dff007c0c */ /* 0x000fe4000bfa6350 */
[----:B------:R-:W-:Y:S02]  /*0740*/  MOV R28, 0xff800000 ;  /* 0xff800000001c7802 */ /* 0x000fe40000000f00 */
[----:B------:R-:W-:Y:S02]  /*0750*/  MOV R26, 0xff800000 ;  /* 0xff800000001a7802 */ /* 0x000fe40000000f00 */
[----:B------:R-:W-:-:S07]  /*0760*/  MOV R25, 0xff800000 ;  /* 0xff80000000197802 */ /* 0x000fce0000000f00 */
[C---:B------:R-:W-:Y:S02]  /*0770*/  @!P5 R2UR UR8, R30.reuse ;  /* 0x000000001e08d2ca */ /* 0x040fe400000e0000 */
[C---:B------:R-:W-:Y:S02]  /*0780*/  @!P5 R2UR UR9, R31.reuse ;  /* 0x000000001f09d2ca */ /* 0x040fe400000e0000 */
[----:B------:R-:W-:Y:S02]  /*0790*/  @!P5 R2UR UR10, R30 ;  /* 0x000000001e0ad2ca */ /* 0x000fe400000e0000 */
[----:B------:R-:W-:Y:S01]  /*07a0*/  @!P5 R2UR UR11, R31 ;  /* 0x000000001f0bd2ca */ /* 0x000fe200000e0000 */
[----:B--2---:R-:W-:Y:S02]  /*07b0*/  @!P0 HADD2.F32 R6, -RZ, R4.H0_H0 ;  /* 0x20000004ff068230 */ /* 0x004fe40000004100 */
[----:B---3--:R-:W-:-:S05]  /*07c0*/  @!P0 HADD2.F32 R35, -RZ, R0.H0_H0 ;  /* 0x20000000ff238230 */ /* 0x008fca0000004100 */
[----:B------:R-:W-:Y:S01]  /*07d0*/  @!P0 FMNMX3 R13, R6, -INF , R35, !PT ;  /* 0xff800000060d8876 */ /* 0x000fe20007800023 */
[----:B----4-:R-:W-:Y:S02]  /*07e0*/  @!P4 HADD2.F32 R33, -RZ, R7.H0_H0 ;  /* 0x20000007ff21c230 */ /* 0x010fe40000004100 */
[----:B-----5:R-:W-:Y:S01]  /*07f0*/  @!P4 HADD2.F32 R32, -RZ, R8.H0_H0 ;  /* 0x20000008ff20c230 */ /* 0x020fe20000004100 */
[----:B------:R-:W-:-:S04]  /*0800*/  MOV R4, 0xff800000 ;  /* 0xff80000000047802 */ /* 0x000fc80000000f00 */
[----:B------:R-:W-:Y:S02]  /*0810*/  @!P4 FMNMX3 R13, R13, R33, R32, !PT ;  /* 0x000000210d0dc276 */ /* 0x000fe40007800020 */
[----:B------:R-:W-:Y:S02]  /*0820*/  ISETP.GE.U32.AND P4, PT, R45, UR44, PT ;  /* 0x0000002c2d007c0c */ /* 0x000fe4000bf86070 */
[----:B------:R-:W-:Y:S02]  /*0830*/  MOV R7, 0xff800000 ;  /* 0xff80000000077802 */ /* 0x000fe40000000f00 */
[----:B------:R-:W-:Y:S01]  /*0840*/  ISETP.GE.AND.EX P4, PT, RZ, UR45, PT, P4 ;  /* 0x0000002dff007c0c */ /* 0x000fe2000bf86340 */
[----:B------:R-:W-:Y:S01]  /*0850*/  @!P3 HADD2.F32 R4, -RZ, R9.H0_H0 ;  /* 0x20000009ff04b230 */ /* 0x000fe20000004100 */
[----:B------:R-:W-:Y:S01]  /*0860*/  MOV R8, 0xff800000 ;  /* 0xff80000000087802 */ /* 0x000fe20000000f00 */
[----:B------:R-:W-:Y:S01]  /*0870*/  @!P3 HADD2.F32 R5, -RZ, R10.H0_H0 ;  /* 0x2000000aff05b230 */ /* 0x000fe20000004100 */
[----:B------:R-:W2:Y:S01]  /*0880*/  @!P5 LDG.E.U16 R9, desc[UR8][R2.64+0x380] ;  /* 0x000380080209d981 */ /* 0x000ea2000c1e1500 */
[----:B------:R-:W-:-:S02]  /*0890*/  @!P6 HADD2.F32 R7, -RZ, R11.H0_H0 ;  /* 0x2000000bff07e230 */ /* 0x000fc40000004100 */
[----:B------:R-:W-:Y:S01]  /*08a0*/  @!P6 HADD2.F32 R8, -RZ, R12.H0_H0 ;  /* 0x2000000cff08e230 */ /* 0x000fe20000004100 */
[----:B------:R-:W-:Y:S01]  /*08b0*/  @!P3 FMNMX3 R13, R13, R4, R5, !PT ;  /* 0x000000040d0db276 */ /* 0x000fe20007800005 */
[----:B------:R-:W3:Y:S01]  /*08c0*/  @!P5 LDG.E.U16 R10, desc[UR10][R2.64+0x382] ;  /* 0x0003820a020ad981 */ /* 0x000ee2000c1e1500 */
[----:B------:R-:W-:Y:S01]  /*08d0*/  ISETP.GE.U32.AND P3, PT, R43, UR44, PT ;  /* 0x0000002c2b007c0c */ /* 0x000fe2000bf66070 */
[----:B------:R-:W-:Y:S01]  /*08e0*/  @!P1 HADD2.F32 R29, -RZ, R14.H0_H0 ;  /* 0x2000000eff1d9230 */ /* 0x000fe20000004100 */
[----:B------:R-:W-:Y:S01]  /*08f0*/  @!P6 FMNMX3 R13, R13, R7, R8, !PT ;  /* 0x000000070d0de276 */ /* 0x000fe20007800008 */
[----:B------:R-:W-:Y:S01]  /*0900*/  @!P1 HADD2.F32 R28, -RZ, R15.H0_H0 ;  /* 0x2000000fff1c9230 */ /* 0x000fe20000004100 */
[----:B------:R-:W-:Y:S02]  /*0910*/  ISETP.GE.U32.AND P6, PT, R42, UR44, PT ;  /* 0x0000002c2a007c0c */ /* 0x000fe4000bfc6070 */
[----:B------:R-:W-:Y:S01]  /*0920*/  ISETP.GE.AND.EX P3, PT, RZ, UR45, PT, P3 ;  /* 0x0000002dff007c0c */ /* 0x000fe2000bf66330 */
[----:B------:R-:W-:Y:S01]  /*0930*/  @!P2 HADD2.F32 R26, -RZ, R16.H0_H0 ;  /* 0x20000010ff1aa230 */ /* 0x000fe20000004100 */
[----:B------:R-:W-:Y:S01]  /*0940*/  @!P1 FMNMX3 R13, R13, R29, R28, !PT ;  /* 0x0000001d0d0d9276 */ /* 0x000fe2000780001c */
[----:B------:R-:W-:Y:S01]  /*0950*/  @!P2 HADD2.F32 R25, -RZ, R17.H0_H0 ;  /* 0x20000011ff19a230 */ /* 0x000fe20000004100 */
[----:B------:R-:W-:-:S02]  /*0960*/  ISETP.GE.U32.AND P1, PT, R41, UR44, PT ;  /* 0x0000002c29007c0c */ /* 0x000fc4000bf26070 */
[----:B------:R-:W-:Y:S02]  /*0970*/  ISETP.GE.AND.EX P6, PT, RZ, UR45, PT, P6 ;  /* 0x0000002dff007c0c */ /* 0x000fe4000bfc6360 */
[C---:B------:R-:W-:Y:S02]  /*0980*/  @!P4 R2UR UR4, R30.reuse ;  /* 0x000000001e04c2ca */ /* 0x040fe400000e0000 */
[C---:B------:R-:W-:Y:S02]  /*0990*/  @!P4 R2UR UR5, R31.reuse ;  /* 0x000000001f05c2ca */ /* 0x040fe400000e0000 */
[----:B------:R-:W-:Y:S02]  /*09a0*/  @!P4 R2UR UR6, R30 ;  /* 0x000000001e06c2ca */ /* 0x000fe400000e0000 */
[----:B------:R-:W-:Y:S02]  /*09b0*/  @!P4 R2UR UR7, R31 ;  /* 0x000000001f07c2ca */ /* 0x000fe400000e0000 */
[----:B------:R-:W-:-:S02]  /*09c0*/  @!P2 FMNMX3 R13, R13, R26, R25, !PT ;  /* 0x0000001a0d0da276 */ /* 0x000fc40007800019 */
[----:B------:R-:W-:Y:S02]  /*09d0*/  ISETP.GE.AND.EX P1, PT, RZ, UR45, PT, P1 ;  /* 0x0000002dff007c0c */ /* 0x000fe4000bf26310 */
[----:B------:R-:W-:Y:S02]  /*09e0*/  ISETP.GE.U32.AND P2, PT, R40, UR44, PT ;  /* 0x0000002c28007c0c */ /* 0x000fe4000bf46070 */
[C---:B------:R-:W-:Y:S01]  /*09f0*/  @!P3 R2UR UR12, R30.reuse ;  /* 0x000000001e0cb2ca */ /* 0x040fe200000e0000 */
[----:B------:R-:W4:Y:S01]  /*0a00*/  @!P4 LDG.E.U16 R16, desc[UR4][R2.64+0x300] ;  /* 0x000300040210c981 */ /* 0x000f22000c1e1500 */
[----:B------:R-:W-:Y:S02]  /*0a10*/  ISETP.GE.AND.EX P2, PT, RZ, UR45, PT, P2 ;  /* 0x0000002dff007c0c */ /* 0x000fe4000bf46320 */
[----:B------:R-:W-:Y:S01]  /*0a20*/  @!P3 R2UR UR13, R31 ;  /* 0x000000001f0db2ca */ /* 0x000fe200000e0000 */
[----:B------:R-:W5:Y:S01]  /*0a30*/  @!P4 LDG.E.U16 R0, desc[UR6][R2.64+0x302] ;  /* 0x000302060200c981 */ /* 0x000f62000c1e1500 */
[----:B------:R-:W-:-:S02]  /*0a40*/  @!P3 R2UR UR14, R30 ;  /* 0x000000001e0eb2ca */ /* 0x000fc400000e0000 */
[C---:B------:R-:W-:Y:S02]  /*0a50*/  @!P3 R2UR UR15, R31.reuse ;  /* 0x000000001f0fb2ca */ /* 0x040fe400000e0000 */
[C---:B------:R-:W-:Y:S02]  /*0a60*/  @!P6 R2UR UR16, R30.reuse ;  /* 0x000000001e10e2ca */ /* 0x040fe400000e0000 */
        /* <DEDUP_REMOVED lines=27> */
[----:B------:R-:W-:Y:S01]  /*0c20*/  MOV R17, 0xff800000 ;  /* 0xff80000000117802 */ /* 0x000fe20000000f00 */
[----:B------:R-:W-:Y:S01]  /*0c30*/  UMOV UR4, 0xffffffff ;  /* 0xffffffff00047882 */ /* 0x000fe20000000000 */
[----:B--2---:R-:W-:Y:S02]  /*0c40*/  @!P5 HADD2.F32 R23, -RZ, R9.H0_H0 ;  /* 0x20000009ff17d230 */ /* 0x004fe40000004100 */
[----:B---3--:R-:W-:Y:S01]  /*0c50*/  @!P5 HADD2.F32 R22, -RZ, R10.H0_H0 ;  /* 0x2000000aff16d230 */ /* 0x008fe20000004100 */
[----:B------:R-:W-:Y:S02]  /*0c60*/  MOV R10, 0xff800000 ;  /* 0xff800000000a7802 */ /* 0x000fe40000000f00 */
[----:B------:R-:W-:Y:S01]  /*0c70*/  MOV R9, 0xff800000 ;  /* 0xff80000000097802 */ /* 0x000fe20000000f00 */
[----:B----4-:R-:W-:-:S02]  /*0c80*/  @!P4 HADD2.F32 R27, -RZ, R16.H0_H0 ;  /* 0x20000010ff1bc230 */ /* 0x010fc40000004100 */
[----:B-----5:R-:W-:-:S05]  /*0c90*/  @!P4 HADD2.F32 R24, -RZ, R0.H0_H0 ;  /* 0x20000000ff18c230 */ /* 0x020fca0000004100 */
[----:B------:R-:W-:-:S04]  /*0ca0*/  @!P4 FMNMX3 R13, R13, R27, R24, !PT ;  /* 0x0000001b0d0dc276 */ /* 0x000fc80007800018 */
[----:B------:R-:W-:Y:S01]  /*0cb0*/  @!P5 FMNMX3 R13, R13, R23, R22, !PT ;  /* 0x000000170d0dd276 */ /* 0x000fe20007800016 */
[----:B------:R-:W-:Y:S02]  /*0cc0*/  @!P3 HADD2.F32 R21, -RZ, R11.H0_H0 ;  /* 0x2000000bff15b230 */ /* 0x000fe40000004100 */
[----:B------:R-:W-:Y:S01]  /*0cd0*/  @!P3 HADD2.F32 R20, -RZ, R12.H0_H0 ;  /* 0x2000000cff14b230 */ /* 0x000fe20000004100 */
[----:B------:R-:W-:Y:S01]  /*0ce0*/  MOV R16, 0xff800000 ;  /* 0xff80000000107802 */ /* 0x000fe20000000f00 */
[----:B------:R-:W-:-:S03]  /*0cf0*/  @!P6 HADD2.F32 R19, -RZ, R14.H0_H0 ;  /* 0x2000000eff13e230 */ /* 0x000fc60000004100 */
[----:B------:R-:W-:Y:S01]  /*0d00*/  @!P3 FMNMX3 R13, R13, R21, R20, !PT ;  /* 0x000000150d0db276 */ /* 0x000fe20007800014 */
[----:B------:R-:W-:Y:S02]  /*0d10*/  @!P6 HADD2.F32 R18, -RZ, R15.H0_H0 ;  /* 0x2000000fff12e230 */ /* 0x000fe40000004100 */
        /* <DEDUP_REMOVED lines=38> */
[C---:B------:R-:W-:Y:S01]  /*0f80*/  FADD R62, -R34.reuse, R29 ;  /* 0x0000001d223e7221 */ /* 0x040fe20000000100 */
[----:B------:R-:W-:Y:S01]  /*0f90*/  FADD R58, -R34, R25 ;  /* 0x00000019223a7221 */ /* 0x000fe20000000100 */
[----:B------:R-:W-:Y:S01]  /*0fa0*/  FFMA R70, R70, 1.925963033500011079e-08, R5 ;  /* 0x32a5706046467823 */ /* 0x000fe20000000005 */
        /* <DEDUP_REMOVED lines=15> */
[----:B------:R-:W0:Y:S01]  /*10a0*/  MUFU.EX2 R70, R70 ;  /* 0x0000004600467308 */ /* 0x000e220000000800 */
[----:B------:R-:W-:Y:S01]  /*10b0*/  FFMA R7, R72, 1.4426950216293334961, -R7 ;  /* 0x3fb8aa3b48077823 */ /* 0x000fe20000000807 */
[-C--:B------:R-:W-:Y:S01]  /*10c0*/  FFMA.RM R13, R13, R12.reuse, 12582913 ;  /* 0x4b4000010d0d7423 */ /* 0x080fe2000000400c */
[----:B------:R-:W-:Y:S01]  /*10d0*/  FFMA R9, R68, 1.4426950216293334961, -R9 ;  /* 0x3fb8aa3b44097823 */ /* 0x000fe20000000809 */
[-C--:B------:R-:W-:Y:S01]  /*10e0*/  FFMA.SAT R19, R6, R11.reuse, 0.5 ;  /* 0x3f00000006137423 */ /* 0x080fe2000000200b */
[----:B------:R-:W-:Y:S01]  /*10f0*/  FFMA R72, R72, 1.925963033500011079e-08, R7 ;  /* 0x32a5706048487823 */ /* 0x000fe20000000007 */
[----:B------:R-:W-:Y:S01]  /*1100*/  FADD R7, R13, -12583039 ;  /* 0xcb40007f0d077421 */ /* 0x000fe20000000000 */
[----:B------:R-:W-:Y:S01]  /*1110*/  FFMA R68, R68, 1.925963033500011079e-08, R9 ;  /* 0x32a5706044447823 */ /* 0x000fe20000000009 */
[-C--:B------:R-:W-:Y:S01]  /*1120*/  FFMA.SAT R9, R64, R11.reuse, 0.5 ;  /* 0x3f00000040097423 */ /* 0x080fe2000000200b */
[----:B------:R-:W-:Y:S01]  /*1130*/  SHF.L.U32 R15, R15, 0x17, RZ ;  /* 0x000000170f0f7819 */ /* 0x000fe200000006ff */
[----:B------:R-:W-:Y:S01]  /*1140*/  FFMA R7, R66, 1.4426950216293334961, -R7 ;  /* 0x3fb8aa3b42077823 */ /* 0x000fe20000000807 */
[----:B------:R-:W-:Y:S01]  /*1150*/  SHF.L.U32 R13, R13, 0x17, RZ ;  /* 0x000000170d0d7819 */ /* 0x000fe200000006ff */
[-C--:B------:R-:W-:Y:S01]  /*1160*/  FFMA.RM R9, R9, R12.reuse, 12582913 ;  /* 0x4b40000109097423 */ /* 0x080fe2000000400c */
[-C--:B------:R-:W-:Y:S01]  /*1170*/  FFMA.SAT R21, R4, R11.reuse, 0.5 ;  /* 0x3f00000004157423 */ /* 0x080fe2000000200b */
[----:B------:R-:W-:Y:S01]  /*1180*/  FFMA R66, R66, 1.925963033500011079e-08, R7 ;  /* 0x32a5706042427823 */ /* 0x000fe20000000007 */
[-C--:B------:R-:W-:Y:S01]  /*1190*/  FFMA.SAT R23, R58, R11.reuse, 0.5 ;  /* 0x3f0000003a177423 */ /* 0x080fe2000000200b */
[----:B------:R-:W-:Y:S01]  /*11a0*/  FADD R7, R9, -12583039 ;  /* 0xcb40007f09077421 */ /* 0x000fe20000000000 */
[-C--:B------:R-:W-:Y:S01]  /*11b0*/  FFMA.RM R18, R21, R12.reuse, 12582913 ;  /* 0x4b40000115127423 */ /* 0x080fe2000000400c */
[----:B------:R-:W-:Y:S01]  /*11c0*/  SHF.L.U32 R9, R9, 0x17, RZ ;  /* 0x0000001709097819 */ /* 0x000fe200000006ff */
[-C--:B------:R-:W-:Y:S01]  /*11d0*/  FFMA.RM R23, R23, R12.reuse, 12582913 ;  /* 0x4b40000117177423 */ /* 0x080fe2000000400c */
[----:B------:R-:W-:Y:S01]  /*11e0*/  FFMA R17, R64, 1.4426950216293334961, -R7 ;  /* 0x3fb8aa3b40117823 */ /* 0x000fe20000000807 */
[-C--:B------:R-:W-:Y:S01]  /*11f0*/  FFMA.RM R7, R19, R12.reuse, 12582913 ;  /* 0x4b40000113077423 */ /* 0x080fe2000000400c */
[----:B------:R-:W-:Y:S01]  /*1200*/  MUFU.EX2 R66, R66 ;  /* 0x0000004200427308 */ /* 0x000fe20000000800 */
[-C--:B------:R-:W-:Y:S01]  /*1210*/  FFMA.SAT R27, R8, R11.reuse, 0.5 ;  /* 0x3f000000081b7423 */ /* 0x080fe2000000200b */
[----:B------:R-:W-:Y:S01]  /*1220*/  FFMA R64, R64, 1.925963033500011079e-08, R17 ;  /* 0x32a5706040407823 */ /* 0x000fe20000000011 */
[----:B------:R-:W-:Y:S01]  /*1230*/  FADD R17, R7, -12583039 ;  /* 0xcb40007f07117421 */ /* 0x000fe20000000000 */
[-C--:B------:R-:W-:Y:S01]  /*1240*/  FFMA.SAT R21, R60, R11.reuse, 0.5 ;  /* 0x3f0000003c157423 */ /* 0x080fe2000000200b */
[-C--:B------:R-:W-:Y:S01]  /*1250*/  FFMA.RM R27, R27, R12.reuse, 12582913 ;  /* 0x4b4000011b1b7423 */ /* 0x080fe2000000400c */
[-C--:B------:R-:W-:Y:S01]  /*1260*/  FFMA.SAT R33, R56, R11.reuse, 0.5 ;  /* 0x3f00000038217423 */ /* 0x080fe2000000200b */
[C---:B------:R-:W-:Y:S01]  /*1270*/  FFMA R17, R6.reuse, 1.4426950216293334961, -R17 ;  /* 0x3fb8aa3b06117823 */ /* 0x040fe20000000811 */
[----:B------:R-:W1:Y:S01]  /*1280*/  MUFU.EX2 R19, R72 ;  /* 0x0000004800137308 */ /* 0x000e620000000800 */
[-C--:B------:R-:W-:Y:S01]  /*1290*/  FFMA.RM R21, R21, R12.reuse, 12582913 ;  /* 0x4b40000115157423 */ /* 0x080fe2000000400c */
[----:B------:R-:W-:Y:S01]  /*12a0*/  FFMA.RM R33, R33, R12, 12582913 ;  /* 0x4b40000121217423 */ /* 0x000fe2000000400c */
[----:B------:R-:W-:Y:S01]  /*12b0*/  FFMA R16, R6, 1.925963033500011079e-08, R17 ;  /* 0x32a5706006107823 */ /* 0x000fe20000000011 */
[----:B0-----:R-:W-:Y:S01]  /*12c0*/  FMUL R6, R15, R70 ;  /* 0x000000460f067220 */ /* 0x001fe20000400000 */
[-C--:B------:R-:W-:Y:S01]  /*12d0*/  FFMA.SAT R15, R0, R11.reuse, 0.5 ;  /* 0x3f000000000f7423 */ /* 0x080fe2000000200b */
[-C--:B------:R-:W-:Y:S01]  /*12e0*/  FFMA.SAT R29, R52, R11.reuse, 0.5 ;  /* 0x3f000000341d7423 */ /* 0x080fe2000000200b */
[-C--:B------:R-:W-:Y:S01]  /*12f0*/  FFMA.SAT R35, R54, R11.reuse, 0.5 ;  /* 0x3f00000036237423 */ /* 0x080fe2000000200b */
[----:B------:R-:W-:Y:S01]  /*1300*/  MUFU.EX2 R64, R64 ;  /* 0x0000004000407308 */ /* 0x000fe20000000800 */
[-C--:B------:R-:W-:Y:S01]  /*1310*/  FFMA.RM R10, R15, R12.reuse, 12582913 ;  /* 0x4b4000010f0a7423 */ /* 0x080fe2000000400c */
[-C--:B------:R-:W-:Y:S01]  /*1320*/  FFMA.RM R29, R29, R12.reuse, 12582913 ;  /* 0x4b4000011d1d7423 */ /* 0x080fe2000000400c */
[----:B------:R-:W-:Y:S01]  /*1330*/  FFMA.RM R35, R35, R12, 12582913 ;  /* 0x4b40000123237423 */ /* 0x000fe2000000400c */
[-C--:B------:R-:W-:Y:S01]  /*1340*/  FFMA.SAT R53, R28, R11.reuse, 0.5 ;  /* 0x3f0000001c357423 */ /* 0x080fe2000000200b */
[----:B------:R-:W-:Y:S01]  /*1350*/  FADD R15, R10, -12583039 ;  /* 0xcb40007f0a0f7421 */ /* 0x000fe20000000000 */
[----:B------:R-:W-:-:S02]  /*1360*/  FFMA.SAT R55, R34, R11, 0.5 ;  /* 0x3f00000022377423 */ /* 0x000fc4000000200b */
[----:B------:R-:W-:Y:S01]  /*1370*/  MUFU.EX2 R16, R16 ;  /* 0x0000001000107308 */ /* 0x000fe20000000800 */
[----:B------:R-:W-:-:S04]  /*1380*/  FFMA R15, R0, 1.4426950216293334961, -R15 ;  /* 0x3fb8aa3b000f7823 */ /* 0x000fc8000000080f */
[----:B------:R-:W-:Y:S01]  /*1390*/  FFMA R17, R0, 1.925963033500011079e-08, R15 ;  /* 0x32a5706000117823 */ /* 0x000fe2000000000f */
[----:B------:R-:W-:Y:S01]  /*13a0*/  FFMA.SAT R15, R2, R11, 0.5 ;  /* 0x3f000000020f7423 */ /* 0x000fe2000000200b */
[----:B------:R-:W-:Y:S01]  /*13b0*/  SHF.L.U32 R0, R3, 0x17, RZ ;  /* 0x0000001703007819 */ /* 0x000fe200000006ff */
[----:B------:R-:W0:Y:S02]  /*13c0*/  MUFU.EX2 R68, R68 ;  /* 0x0000004400447308 */ /* 0x000e240000000800 */
[----:B------:R-:W-:Y:S02]  /*13d0*/  FFMA.RM R15, R15, R12, 12582913 ;  /* 0x4b4000010f0f7423 */ /* 0x000fe4000000400c */
[----:B-1----:R-:W-:Y:S02]  /*13e0*/  FMUL R0, R0, R19 ;  /* 0x0000001300007220 */ /* 0x002fe40000400000 */
[----:B------:R-:W-:-:S04]  /*13f0*/  FADD R3, R15, -12583039 ;  /* 0xcb40007f0f037421 */ /* 0x000fc80000000000 */
[----:B------:R-:W-:-:S04]  /*1400*/  FFMA R3, R2, 1.4426950216293334961, -R3 ;  /* 0x3fb8aa3b02037823 */ /* 0x000fc80000000803 */
[----:B------:R-:W-:Y:S01]  /*1410*/  FFMA R19, R2, 1.925963033500011079e-08, R3 ;  /* 0x32a5706002137823 */ /* 0x000fe20000000003 */
[----:B------:R-:W-:Y:S01]  /*1420*/  FMUL R2, R13, R66 ;  /* 0x000000420d027220 */ /* 0x000fe20000400000 */
[----:B------:R-:W-:-:S04]  /*1430*/  FFMA.SAT R13, R62, R11, 0.5 ;  /* 0x3f0000003e0d7423 */ /* 0x000fc8000000200b */
[----:B------:R-:W-:Y:S01]  /*1440*/  FFMA.RM R13, R13, R12, 12582913 ;  /* 0x4b4000010d0d7423 */ /* 0x000fe2000000400c */
[----:B------:R-:W1:Y:S03]  /*1450*/  MUFU.EX2 R19, R19 ;  /* 0x0000001300137308 */ /* 0x000e660000000800 */
[----:B------:R-:W-:-:S04]  /*1460*/  FADD R3, R13, -12583039 ;  /* 0xcb40007f0d037421 */ /* 0x000fc80000000000 */
[----:B------:R-:W-:-:S04]  /*1470*/  FFMA R3, R62, 1.4426950216293334961, -R3 ;  /* 0x3fb8aa3b3e037823 */ /* 0x000fc80000000803 */
[----:B------:R-:W-:Y:S01]  /*1480*/  FFMA R62, R62, 1.925963033500011079e-08, R3 ;  /* 0x32a570603e3e7823 */ /* 0x000fe20000000003 */
[----:B------:R-:W-:Y:S01]  /*1490*/  SHF.L.U32 R3, R5, 0x17, RZ ;  /* 0x0000001705037819 */ /* 0x000fe200000006ff */
[----:B------:R-:W-:-:S04]  /*14a0*/  FADD R5, R18, -12583039 ;  /* 0xcb40007f12057421 */ /* 0x000fc80000000000 */
[C---:B------:R-:W-:Y:S01]  /*14b0*/  FFMA R5, R4.reuse, 1.4426950216293334961, -R5 ;  /* 0x3fb8aa3b04057823 */ /* 0x040fe20000000805 */
[----:B0-----:R-:W-:Y:S01]  /*14c0*/  FMUL R3, R3, R68 ;  /* 0x0000004403037220 */ /* 0x001fe20000400000 */
[----:B------:R-:W-:Y:S02]  /*14d0*/  MUFU.EX2 R62, R62 ;  /* 0x0000003e003e7308 */ /* 0x000fe40000000800 */
[----:B------:R-:W-:Y:S01]  /*14e0*/  FFMA R25, R4, 1.925963033500011079e-08, R5 ;  /* 0x32a5706004197823 */ /* 0x000fe20000000005 */
[----:B------:R-:W-:Y:S01]  /*14f0*/  FMUL R4, R9, R64 ;  /* 0x0000004009047220 */ /* 0x000fe20000400000 */
[----:B------:R-:W-:Y:S01]  /*1500*/  FADD R9, R23, -12583039 ;  /* 0xcb40007f17097421 */ /* 0x000fe20000000000 */
[----:B------:R-:W-:-:S03]  /*1510*/  FADD R5, R21, -12583039 ;  /* 0xcb40007f15057421 */ /* 0x000fc60000000000 */
[----:B------:R-:W-:Y:S01]  /*1520*/  FFMA R9, R58, 1.4426950216293334961, -R9 ;  /* 0x3fb8aa3b3a097823 */ /* 0x000fe20000000809 */
[----:B------:R-:W-:Y:S01]  /*1530*/  FFMA R5, R60, 1.4426950216293334961, -R5 ;  /* 0x3fb8aa3b3c057823 */ /* 0x000fe20000000805 */
[----:B------:R-:W0:Y:S02]  /*1540*/  MUFU.EX2 R25, R25 ;  /* 0x0000001900197308 */ /* 0x000e240000000800 */
[----:B------:R-:W-:Y:S01]  /*1550*/  FFMA R58, R58, 1.925963033500011079e-08, R9 ;  /* 0x32a570603a3a7823 */ /* 0x000fe20000000009 */
[----:B------:R-:W-:Y:S01]  /*1560*/  FADD R9, R27, -12583039 ;  /* 0xcb40007f1b097421 */ /* 0x000fe20000000000 */
[----:B------:R-:W-:Y:S01]  /*1570*/  FFMA R60, R60, 1.925963033500011079e-08, R5 ;  /* 0x32a570603c3c7823 */ /* 0x000fe20000000005 */
[----:B------:R-:W-:Y:S02]  /*1580*/  SHF.L.U32 R5, R7, 0x17, RZ ;  /* 0x0000001707057819 */ /* 0x000fe400000006ff */
[----:B------:R-:W-:Y:S01]  /*1590*/  FFMA R9, R8, 1.4426950216293334961, -R9 ;  /* 0x3fb8aa3b08097823 */ /* 0x000fe20000000809 */
[----:B------:R-:W-:Y:S01]  /*15a0*/  SHF.L.U32 R7, R10, 0x17, RZ ;  /* 0x000000170a077819 */ /* 0x000fe200000006ff */
[----:B------:R2:W3:Y:S01]  /*15b0*/  MUFU.EX2 R64, R17 ;  /* 0x0000001100407308 */ /* 0x0004e20000000800 */
[----:B------:R-:W-:Y:S01]  /*15c0*/  FMUL R5, R5, R16 ;  /* 0x0000001005057220 */ /* 0x000fe20000400000 */
[----:B------:R-:W-:Y:S01]  /*15d0*/  FFMA R51, R8, 1.925963033500011079e-08, R9 ;  /* 0x32a5706008337823 */ /* 0x000fe20000000009 */
[----:B------:R-:W-:Y:S01]  /*15e0*/  SHF.L.U32 R9, R13, 0x17, RZ ;  /* 0x000000170d097819 */ /* 0x000fe200000006ff */
[----:B------:R-:W-:Y:S01]  /*15f0*/  FADD R13, R33, -12583039 ;  /* 0xcb40007f210d7421 */ /* 0x000fe20000000000 */
[----:B------:R-:W-:Y:S01]  /*1600*/  SHF.L.U32 R8, R15, 0x17, RZ ;  /* 0x000000170f087819 */ /* 0x000fe200000006ff */
[----:B------:R-:W-:Y:S01]  /*1610*/  FADD R15, R29, -12583039 ;  /* 0xcb40007f1d0f7421 */ /* 0x000fe20000000000 */
[----:B------:R-:W-:Y:S01]  /*1620*/  SHF.L.U32 R16, R21, 0x17, RZ ;  /* 0x0000001715107819 */ /* 0x000fe200000006ff */
[----:B------:R-:W-:Y:S01]  /*1630*/  FFMA R13, R56, 1.4426950216293334961, -R13 ;  /* 0x3fb8aa3b380d7823 */ /* 0x000fe2000000080d */
[----:B------:R-:W-:Y:S01]  /*1640*/  SHF.L.U32 R10, R18, 0x17, RZ ;  /* 0x00000017120a7819 */ /* 0x000fe200000006ff */
[----:B------:R-:W-:Y:S01]  /*1650*/  FFMA R15, R52, 1.4426950216293334961, -R15 ;  /* 0x3fb8aa3b340f7823 */ /* 0x000fe2000000080f */
[----:B-1----:R-:W-:Y:S01]  /*1660*/  FMUL R8, R8, R19 ;  /* 0x0000001308087220 */ /* 0x002fe20000400000 */
[----:B------:R-:W-:Y:S01]  /*1670*/  FFMA R56, R56, 1.925963033500011079e-08, R13 ;  /* 0x32a5706038387823 */ /* 0x000fe2000000000d */
[----:B------:R-:W1:Y:S01]  /*1680*/  MUFU.EX2 R51, R51 ;  /* 0x0000003300337308 */ /* 0x000e620000000800 */
[----:B------:R-:W-:Y:S01]  /*1690*/  FFMA R52, R52, 1.925963033500011079e-08, R15 ;  /* 0x32a5706034347823 */ /* 0x000fe2000000000f */
[----:B------:R-:W-:Y:S01]  /*16a0*/  FADD R15, R35, -12583039 ;  /* 0xcb40007f230f7421 */ /* 0x000fe20000000000 */
[----:B0-----:R-:W-:Y:S01]  /*16b0*/  FMUL R10, R10, R25 ;  /* 0x000000190a0a7220 */ /* 0x001fe20000400000 */
[-C--:B------:R-:W-:Y:S01]  /*16c0*/  FFMA.SAT R25, R26, R11.reuse, 0.5 ;  /* 0x3f0000001a197423 */ /* 0x080fe2000000200b */
[----:B--2---:R-:W-:Y:S01]  /*16d0*/  SHF.L.U32 R17, R23, 0x17, RZ ;  /* 0x0000001717117819 */ /* 0x004fe200000006ff */
[C---:B------:R-:W-:Y:S01]  /*16e0*/  FFMA R15, R54.reuse, 1.4426950216293334961, -R15 ;  /* 0x3fb8aa3b360f7823 */ /* 0x040fe2000000080f */
[----:B------:R-:W-:Y:S01]  /*16f0*/  SHF.L.U32 R18, R27, 0x17, RZ ;  /* 0x000000171b127819 */ /* 0x000fe200000006ff */
[----:B------:R-:W0:Y:S01]  /*1700*/  MUFU.EX2 R13, R60 ;  /* 0x0000003c000d7308 */ /* 0x000e220000000800 */
[----:B------:R-:W-:Y:S01]  /*1710*/  FFMA.RM R25, R25, R12, 12582913 ;  /* 0x4b40000119197423 */ /* 0x000fe2000000400c */
[----:B------:R-:W-:Y:S01]  /*1720*/  FFMA R54, R54, 1.925963033500011079e-08, R15 ;  /* 0x32a5706036367823 */ /* 0x000fe2000000000f */
[----:B------:R-:W-:Y:S01]  /*1730*/  FFMA.SAT R27, R14, R11, 0.5 ;  /* 0x3f0000000e1b7423 */ /* 0x000fe2000000200b */
[----:B---3--:R-:W-:Y:S01]  /*1740*/  FMUL R7, R7, R64 ;  /* 0x0000004007077220 */ /* 0x008fe20000400000 */
[----:B------:R-:W-:-:S03]  /*1750*/  FMUL R9, R9, R62 ;  /* 0x0000003e09097220 */ /* 0x000fc60000400000 */
[----:B------:R-:W-:Y:S01]  /*1760*/  MUFU.EX2 R21, R56 ;  /* 0x0000003800157308 */ /* 0x000fe20000000800 */
[----:B-1----:R-:W-:-:S07]  /*1770*/  FMUL R18, R18, R51 ;  /* 0x0000003312127220 */ /* 0x002fce0000400000 */
[----:B------:R-:W1:Y:S01]  /*1780*/  MUFU.EX2 R58, R58 ;  /* 0x0000003a003a7308 */ /* 0x000e620000000800 */
[----:B0-----:R-:W-:Y:S01]  /*1790*/  FMUL R16, R16, R13 ;  /* 0x0000000d10107220 */ /* 0x001fe20000400000 */
[----:B------:R-:W-:-:S04]  /*17a0*/  FFMA.SAT R13, R32, R11, 0.5 ;  /* 0x3f000000200d7423 */ /* 0x000fc8000000200b */
[----:B------:R-:W-:Y:S02]  /*17b0*/  FFMA.RM R13, R13, R12, 12582913 ;  /* 0x4b4000010d0d7423 */ /* 0x000fe4000000400c */
[----:B------:R-:W0:Y:S02]  /*17c0*/  MUFU.EX2 R52, R52 ;  /* 0x0000003400347308 */ /* 0x000e240000000800 */
[C---:B------:R-:W-:Y:S01]  /*17d0*/  FADD R15, R13.reuse, -12583039 ;  /* 0xcb40007f0d0f7421 */ /* 0x040fe20000000000 */
[----:B------:R-:W-:-:S03]  /*17e0*/  SHF.L.U32 R13, R13, 0x17, RZ ;  /* 0x000000170d0d7819 */ /* 0x000fc600000006ff */
[C---:B------:R-:W-:Y:S02]  /*17f0*/  FFMA R15, R32.reuse, 1.4426950216293334961, -R15 ;  /* 0x3fb8aa3b200f7823 */ /* 0x040fe4000000080f */
[----:B------:R-:W-:Y:S01]  /*1800*/  MUFU.EX2 R54, R54 ;  /* 0x0000003600367308 */ /* 0x000fe20000000800 */
[----:B-1----:R-:W-:Y:S01]  /*1810*/  FMUL R17, R17, R58 ;  /* 0x0000003a11117220 */ /* 0x002fe20000400000 */
        /* <DEDUP_REMOVED lines=8> */
[----:B------:R-:W-:Y:S01]  /*18a0*/  FADD R19, R25, -12583039 ;  /* 0xcb40007f19137421 */ /* 0x000fe20000000000 */
[----:B------:R-:W-:-:S03]  /*18b0*/  SHF.L.U32 R20, R33, 0x17, RZ ;  /* 0x0000001721147819 */ /* 0x000fc600000006ff */
[----:B------:R-:W-:Y:S02]  /*18c0*/  FFMA R19, R26, 1.4426950216293334961, -R19 ;  /* 0x3fb8aa3b1a137823 */ /* 0x000fe40000000813 */
[----:B------:R-:W-:Y:S01]  /*18d0*/  FMUL R20, R20, R21 ;  /* 0x0000001514147220 */ /* 0x000fe20000400000 */
[----:B------:R-:W-:Y:S01]  /*18e0*/  FFMA.SAT R21, R24, R11, 0.5 ;  /* 0x3f00000018157423 */ /* 0x000fe2000000200b */
[----:B------:R-:W-:Y:S01]  /*18f0*/  FFMA R51, R26, 1.925963033500011079e-08, R19 ;  /* 0x32a570601a337823 */ /* 0x000fe20000000013 */
[----:B------:R-:W-:Y:S01]  /*1900*/  FFMA.RM R26, R27, R12, 12582913 ;  /* 0x4b4000011b1a7423 */ /* 0x000fe2000000400c */
[----:B------:R-:W-:-:S03]  /*1910*/  SHF.L.U32 R19, R29, 0x17, RZ ;  /* 0x000000171d137819 */ /* 0x000fc600000006ff */
[----:B------:R-:W-:Y:S01]  /*1920*/  FADD R27, R26, -12583039 ;  /* 0xcb40007f1a1b7421 */ /* 0x000fe20000000000 */
[----:B------:R-:W-:Y:S01]  /*1930*/  MUFU.EX2 R51, R51 ;  /* 0x0000003300337308 */ /* 0x000fe20000000800 */
[----:B0-----:R-:W-:Y:S02]  /*1940*/  FMUL R19, R19, R52 ;  /* 0x0000003413137220 */ /* 0x001fe40000400000 */
[----:B------:R-:W-:-:S04]  /*1950*/  FFMA R27, R14, 1.4426950216293334961, -R27 ;  /* 0x3fb8aa3b0e1b7823 */ /* 0x000fc8000000081b */
[----:B------:R-:W-:Y:S01]  /*1960*/  FFMA R29, R14, 1.925963033500011079e-08, R27 ;  /* 0x32a570600e1d7823 */ /* 0x000fe2000000001b */
[----:B------:R-:W-:Y:S01]  /*1970*/  FFMA.SAT R27, R22, R11, 0.5 ;  /* 0x3f000000161b7423 */ /* 0x000fe2000000200b */
[-C--:B------:R-:W-:Y:S01]  /*1980*/  FFMA.RM R11, R53, R12.reuse, 12582913 ;  /* 0x4b400001350b7423 */ /* 0x080fe2000000400c */
[-C--:B------:R-:W-:Y:S01]  /*1990*/  FFMA.RM R14, R21, R12.reuse, 12582913 ;  /* 0x4b400001150e7423 */ /* 0x080fe2000000400c */
[----:B------:R-:W0:Y:S01]  /*19a0*/  MUFU.EX2 R52, R23 ;  /* 0x0000001700347308 */ /* 0x000e220000000800 */
[-C--:B------:R-:W-:Y:S01]  /*19b0*/  FFMA.RM R27, R27, R12.reuse, 12582913 ;  /* 0x4b4000011b1b7423 */ /* 0x080fe2000000400c */
[----:B------:R-:W-:Y:S01]  /*19c0*/  FADD R53, R11, -12583039 ;  /* 0xcb40007f0b357421 */ /* 0x000fe20000000000 */
[----:B------:R-:W-:Y:S01]  /*19d0*/  FFMA.RM R12, R55, R12, 12582913 ;  /* 0x4b400001370c7423 */ /* 0x000fe2000000400c */
[----:B------:R-:W-:Y:S01]  /*19e0*/  FADD R21, R14, -12583039 ;  /* 0xcb40007f0e157421 */ /* 0x000fe20000000000 */
[----:B------:R-:W-:Y:S01]  /*19f0*/  SHF.L.U32 R11, R11, 0x17, RZ ;  /* 0x000000170b0b7819 */ /* 0x000fe200000006ff */
[----:B------:R-:W-:-:S02]  /*1a00*/  FFMA R53, R28, 1.4426950216293334961, -R53 ;  /* 0x3fb8aa3b1c357823 */ /* 0x000fc40000000835 */
[----:B------:R-:W-:Y:S02]  /*1a10*/  FFMA R21, R24, 1.4426950216293334961, -R21 ;  /* 0x3fb8aa3b18157823 */ /* 0x000fe40000000815 */
[----:B------:R-:W-:Y:S01]  /*1a20*/  FFMA R28, R28, 1.925963033500011079e-08, R53 ;  /* 0x32a570601c1c7823 */ /* 0x000fe20000000035 */
[----:B------:R-:W-:Y:S01]  /*1a30*/  FADD R53, R12, -12583039 ;  /* 0xcb40007f0c357421 */ /* 0x000fe20000000000 */
[----:B------:R-:W-:Y:S01]  /*1a40*/  FFMA R33, R24, 1.925963033500011079e-08, R21 ;  /* 0x32a5706018217823 */ /* 0x000fe20000000015 */
[----:B------:R-:W-:Y:S01]  /*1a50*/  SHF.L.U32 R21, R35, 0x17, RZ ;  /* 0x0000001723157819 */ /* 0x000fe200000006ff */
[----:B------:R-:W-:Y:S01]  /*1a60*/  FADD R35, R27, -12583039 ;  /* 0xcb40007f1b237421 */ /* 0x000fe20000000000 */
[----:B------:R-:W-:Y:S01]  /*1a70*/  FFMA R53, R34, 1.4426950216293334961, -R53 ;  /* 0x3fb8aa3b22357823 */ /* 0x000fe20000000835 */
[----:B------:R-:W1:Y:S01]  /*1a80*/  MUFU.EX2 R28, R28 ;  /* 0x0000001c001c7308 */ /* 0x000e620000000800 */
[----:B0-----:R-:W-:Y:S01]  /*1a90*/  FMUL R23, R15, R52 ;  /* 0x000000340f177220 */ /* 0x001fe20000400000 */
[----:B------:R-:W-:Y:S01]  /*1aa0*/  FFMA R35, R22, 1.4426950216293334961, -R35 ;  /* 0x3fb8aa3b16237823 */ /* 0x000fe20000000823 */
[----:B------:R-:W-:Y:S01]  /*1ab0*/  FFMA R34, R34, 1.925963033500011079e-08, R53 ;  /* 0x32a5706022227823 */ /* 0x000fe20000000035 */
[----:B------:R-:W-:Y:S01]  /*1ac0*/  FADD R53, RZ, R6 ;  /* 0x00000006ff357221 */ /* 0x000fe20000000000 */
[----:B------:R-:W-:Y:S01]  /*1ad0*/  FMUL R21, R21, R54 ;  /* 0x0000003615157220 */ /* 0x000fe20000400000 */
[----:B------:R-:W-:Y:S01]  /*1ae0*/  FFMA R35, R22, 1.925963033500011079e-08, R35 ;  /* 0x32a5706016237823 */ /* 0x000fe20000000023 */
[----:B------:R-:W-:Y:S01]  /*1af0*/  SHF.L.U32 R27, R27, 0x17, RZ ;  /* 0x000000171b1b7819 */ /* 0x000fe200000006ff */
[----:B------:R-:W-:Y:S01]  /*1b00*/  FADD R53, R53, R0 ;  /* 0x0000000035357221 */ /* 0x000fe20000000000 */
[----:B------:R1:W-:Y:S01]  /*1b10*/  MUFU.EX2 R54, R29 ;  /* 0x0000001d00367308 */ /* 0x0003e20000000800 */
[----:B------:R-:W-:-:S02]  /*1b20*/  SHF.L.U32 R12, R12, 0x17, RZ ;  /* 0x000000170c0c7819 */ /* 0x000fc400000006ff */
[----:B------:R-:W-:-:S04]  /*1b30*/  FADD R22, R53, R2 ;  /* 0x0000000235167221 */ /* 0x000fc80000000000 */
[----:B------:R-:W-:Y:S01]  /*1b40*/  FADD R53, R22, R3 ;  /* 0x0000000316357221 */ /* 0x000fe20000000000 */
[----:B------:R-:W-:Y:S01]  /*1b50*/  MUFU.EX2 R33, R33 ;  /* 0x0000002100217308 */ /* 0x000fe20000000800 */
[----:B-1----:R-:W-:Y:S02]  /*1b60*/  FMUL R29, R11, R28 ;  /* 0x0000001c0b1d7220 */ /* 0x002fe40000400000 */
[----:B------:R-:W-:-:S04]  /*1b70*/  FADD R22, R53, R4 ;  /* 0x0000000435167221 */ /* 0x000fc80000000000 */
[----:B------:R-:W-:Y:S01]  /*1b80*/  FADD R22, R22, R5 ;  /* 0x0000000516167221 */ /* 0x000fe20000000000 */
[----:B------:R-:W0:Y:S03]  /*1b90*/  MUFU.EX2 R52, R35 ;  /* 0x0000002300347308 */ /* 0x000e260000000800 */
[----:B------:R-:W-:-:S04]  /*1ba0*/  FADD R53, R22, R7 ;  /* 0x0000000716357221 */ /* 0x000fc80000000000 */
[----:B------:R-:W-:Y:S01]  /*1bb0*/  FADD R22, R53, R8 ;  /* 0x0000000835167221 */ /* 0x000fe20000000000 */
[----:B------:R-:W1:Y:S03]  /*1bc0*/  MUFU.EX2 R15, R34 ;  /* 0x00000022000f7308 */ /* 0x000e660000000800 */
[----:B------:R-:W-:Y:S01]  /*1bd0*/  FADD R53, R22, R9 ;  /* 0x0000000916357221 */ /* 0x000fe20000000000 */
[----:B------:R-:W-:-:S03]  /*1be0*/  FMUL R22, R13, R32 ;  /* 0x000000200d167220 */ /* 0x000fc60000400000 */
[----:B------:R-:W-:Y:S01]  /*1bf0*/  FADD R53, R53, R10 ;  /* 0x0000000a35357221 */ /* 0x000fe20000000000 */
[----:B0-----:R-:W-:-:S03]  /*1c00*/  FMUL R27, R27, R52 ;  /* 0x000000341b1b7220 */ /* 0x001fc60000400000 */
[----:B------:R-:W-:-:S04]  /*1c10*/  FADD R24, R53, R16 ;  /* 0x0000001035187221 */ /* 0x000fc80000000000 */
[----:B------:R-:W-:Y:S01]  /*1c20*/  FADD R13, R24, R17 ;  /* 0x00000011180d7221 */ /* 0x000fe20000000000 */
[----:B-1----:R-:W-:-:S03]  /*1c30*/  FMUL R28, R12, R15 ;  /* 0x0000000f0c1c7220 */ /* 0x002fc60000400000 */
[----:B------:R-:W-:-:S04]  /*1c40*/  FADD R24, R13, R18 ;  /* 0x000000120d187221 */ /* 0x000fc80000000000 */
[----:B------:R-:W-:Y:S01]  /*1c50*/  FADD R13, R24, R19 ;  /* 0x00000013180d7221 */ /* 0x000fe20000000000 */
[----:B------:R-:W-:Y:S02]  /*1c60*/  SHF.L.U32 R24, R25, 0x17, RZ ;  /* 0x0000001719187819 */ /* 0x000fe400000006ff */
[----:B------:R-:W-:Y:S01]  /*1c70*/  SHF.L.U32 R25, R26, 0x17, RZ ;  /* 0x000000171a197819 */ /* 0x000fe200000006ff */
[----:B------:R-:W-:Y:S02]  /*1c80*/  FADD R32, R13, R20 ;  /* 0x000000140d207221 */ /* 0x000fe40000000000 */
[----:B------:R-:W-:Y:S02]  /*1c90*/  FMUL R24, R24, R51 ;  /* 0x0000003318187220 */ /* 0x000fe40000400000 */
[----:B------:R-:W-:Y:S01]  /*1ca0*/  FADD R13, R32, R21 ;  /* 0x00000015200d7221 */ /* 0x000fe20000000000 */
[----:B------:R-:W-:-:S03]  /*1cb0*/  FMUL R25, R25, R54 ;  /* 0x0000003619197220 */ /* 0x000fc60000400000 */
        /* <DEDUP_REMOVED lines=19> */
.L_x_5569:
        /* <DEDUP_REMOVED lines=11> */
[----:B0-----:R-:W-:Y:S05]  /*1ea0*/  CALL.REL.NOINC `($__internal_107_$__cuda_sm3x_div_rn_noftz_f32_slowpath) ;  /* 0x0000002c00ec7944 */ /* 0x001fea0003c00000 */
[----:B------:R-:W-:-:S07]  /*1eb0*/  MOV R14, R6 ;  /* 0x00000006000e7202 */ /* 0x000fce0000000f00 */
.L_x_5510:
[----:B------:R-:W-:Y:S05]  /*1ec0*/  BSYNC.RECONVERGENT B3 ;  /* 0x0000000000037941 */ /* 0x000fea0003800200 */
.L_x_5509:
        /* <DEDUP_REMOVED lines=11> */
[----:B0-----:R-:W-:Y:S05]  /*1f80*/  CALL.REL.NOINC `($__internal_107_$__cuda_sm3x_div_rn_noftz_f32_slowpath) ;  /* 0x0000002c00b47944 */ /* 0x001fea0003c00000 */
[----:B------:R-:W-:-:S07]  /*1f90*/  MOV R15, R6 ;  /* 0x00000006000f7202 */ /* 0x000fce0000000f00 */
.L_x_5512:
[----:B------:R-:W-:Y:S05]  /*1fa0*/  BSYNC.RECONVERGENT B3 ;  /* 0x0000000000037941 */ /* 0x000fea0003800200 */
.L_x_5511:
        /* <DEDUP_REMOVED lines=13> */
.L_x_5514:
[----:B------:R-:W-:Y:S05]  /*2080*/  BSYNC.RECONVERGENT B3 ;  /* 0x0000000000037941 */ /* 0x000fea0003800200 */
.L_x_5513:
        /* <DEDUP_REMOVED lines=13> */
.L_x_5516:
[----:B------:R-:W-:Y:S05]  /*2160*/  BSYNC.RECONVERGENT B3 ;  /* 0x0000000000037941 */ /* 0x000fea0003800200 */
.L_x_5515:
        /* <DEDUP_REMOVED lines=13> */
.L_x_5518:
[----:B------:R-:W-:Y:S05]  /*2240*/  BSYNC.RECONVERGENT B3 ;  /* 0x0000000000037941 */ /* 0x000fea0003800200 */
.L_x_5517:
        /* <DEDUP_REMOVED lines=13> */
.L_x_5520:
[----:B------:R-:W-:Y:S05]  /*2320*/  BSYNC.RECONVERGENT B3 ;  /* 0x0000000000037941 */ /* 0x000fea0003800200 */
.L_x_5519:
[----:B------:R-:W1:Y:S01]  /*2330*/  MUFU.RCP R2, R11 ;  /* 0x0000000b00027308 */ /* 0x000e620000001000 */
[----:B------:R-:W-:Y:S07]  /*2340*/  BSSY.RECONVERGENT B3, `(.L_x_5521) ;  /* 0x000000c000037945 */ /* 0x000fee0003800200 */
        /* <DEDUP_REMOVED lines=9> */
[----:B------:R-:W-:Y:S05]  /*23e0*/  CALL.REL.NOINC `($__internal_107_$__cuda_sm3x_div_rn_noftz_f32_slowpath) ;  /* 0x00000028009c7944 */ /* 0x000fea0003c00000 */
[----:B------:R-:W-:-:S07]  /*23f0*/  MOV R35, R6 ;  /* 0x0000000600237202 */ /* 0x000fce0000000f00 */
.L_x_5522:
[----:B------:R-:W-:Y:S05]  /*2400*/  BSYNC.RECONVERGENT B3 ;  /* 0x0000000000037941 */ /* 0x000fea0003800200 */
.L_x_5521:
        /* <DEDUP_REMOVED lines=11> */
[----:B------:R-:W-:Y:S05]  /*24c0*/  CALL.REL.NOINC `($__internal_107_$__cuda_sm3x_div_rn_noftz_f32_slowpath) ;  /* 0x0000002800647944 */ /* 0x000fea0003c00000 */
[----:B------:R-:W-:-:S07]  /*24d0*/  MOV R7, R6 ;  /* 0x0000000600077202 */ /* 0x000fce0000000f00 */
.L_x_5524:
[----:B------:R-:W-:Y:S05]  /*24e0*/  BSYNC.RECONVERGENT B3 ;  /* 0x0000000000037941 */ /* 0x000fea0003800200 */
.L_x_5523:
        /* <DEDUP_REMOVED lines=13> */
.L_x_5526:
[----:B------:R-:W-:Y:S05]  /*25c0*/  BSYNC.RECONVERGENT B3 ;  /* 0x0000000000037941 */ /* 0x000fea0003800200 */
.L_x_5525:
        /* <DEDUP_REMOVED lines=13> */
.L_x_5528:
[----:B------:R-:W-:Y:S05]  /*26a0*/  BSYNC.RECONVERGENT B3 ;  /* 0x0000000000037941 */ /* 0x000fea0003800200 */
.L_x_5527:
        /* <DEDUP_REMOVED lines=13> */
.L_x_5530:
[----:B------:R-:W-:Y:S05]  /*2780*/  BSYNC.RECONVERGENT B3 ;  /* 0x0000000000037941 */ /* 0x000fea0003800200 */
.L_x_5529:
        /* <DEDUP_REMOVED lines=13> */
.L_x_5532:
[----:B------:R-:W-:Y:S05]  /*2860*/  BSYNC.RECONVERGENT B3 ;  /* 0x0000000000037941 */ /* 0x000fea0003800200 */
.L_x_5531:
        /* <DEDUP_REMOVED lines=13> */
.L_x_5534:
[----:B------:R-:W-:Y:S05]  /*2940*/  BSYNC.RECONVERGENT B3 ;  /* 0x0000000000037941 */ /* 0x000fea0003800200 */
.L_x_5533:
        /* <DEDUP_REMOVED lines=13> */
.L_x_5536:
[----:B------:R-:W-:Y:S05]  /*2a20*/  BSYNC.RECONVERGENT B3 ;  /* 0x0000000000037941 */ /* 0x000fea0003800200 */
.L_x_5535:
        /* <DEDUP_REMOVED lines=13> */
.L_x_5538:
[----:B------:R-:W-:Y:S05]  /*2b00*/  BSYNC.RECONVERGENT B3 ;  /* 0x0000000000037941 */ /* 0x000fea0003800200 */
.L_x_5537:
        /* <DEDUP_REMOVED lines=13> */
.L_x_5540:
[----:B------:R-:W-:Y:S05]  /*2be0*/  BSYNC.RECONVERGENT B3 ;  /* 0x0000000000037941 */ /* 0x000fea0003800200 */
.L_x_5539:
        /* <DEDUP_REMOVED lines=13> */
.L_x_5542:
[----:B------:R-:W-:Y:S05]  /*2cc0*/  BSYNC.RECONVERGENT B3 ;  /* 0x0000000000037941 */ /* 0x000fea0003800200 */
.L_x_5541:
        /* <DEDUP_REMOVED lines=13> */
.L_x_5544:
[----:B------:R-:W-:Y:S05]  /*2da0*/  BSYNC.RECONVERGENT B3 ;  /* 0x0000000000037941 */ /* 0x000fea0003800200 */
.L_x_5543:
        /* <DEDUP_REMOVED lines=13> */
.L_x_5546:
[----:B------:R-:W-:Y:S05]  /*2e80*/  BSYNC.RECONVERGENT B3 ;  /* 0x0000000000037941 */ /* 0x000fea0003800200 */
.L_x_5545:
        /* <DEDUP_REMOVED lines=13> */
.L_x_5548:
[----:B------:R-:W-:Y:S05]  /*2f60*/  BSYNC.RECONVERGENT B3 ;  /* 0x0000000000037941 */ /* 0x000fea0003800200 */
.L_x_5547:
        /* <DEDUP_REMOVED lines=13> */
.L_x_5550:
[----:B------:R-:W-:Y:S05]  /*3040*/  BSYNC.RECONVERGENT B3 ;  /* 0x0000000000037941 */ /* 0x000fea0003800200 */
.L_x_5549:
        /* <DEDUP_REMOVED lines=13> */
.L_x_5552:
[----:B------:R-:W-:Y:S05]  /*3120*/  BSYNC.RECONVERGENT B3 ;  /* 0x0000000000037941 */ /* 0x000fea0003800200 */
.L_x_5551:
        /* <DEDUP_REMOVED lines=13> */
.L_x_5554:
[----:B------:R-:W-:Y:S05]  /*3200*/  BSYNC.RECONVERGENT B3 ;  /* 0x0000000000037941 */ /* 0x000fea0003800200 */
.L_x_5553:
        /* <DEDUP_REMOVED lines=12> */
.L_x_5556:
[----:B------:R-:W-:Y:S05]  /*32d0*/  BSYNC.RECONVERGENT B3 ;  /* 0x0000000000037941 */ /* 0x000fea0003800200 */
.L_x_5555:
[----:B------:R-:W-:Y:S01]  /*32e0*/  HFMA2 R3, -RZ, RZ, 0, 0 ;  /* 0x00000000ff037431 */ /* 0x000fe200000001ff */
[----:B------:R-:W-:Y:S01]  /*32f0*/  MOV R2, R38 ;  /* 0x0000002600027202 */ /* 0x000fe20000000f00 */
[----:B------:R-:W-:Y:S01]  /*3300*/  IMAD R4, R36, UR42, RZ ;  /* 0x0000002a24047c24 */ /* 0x000fe2000f8e02ff */
[----:B------:R-:W-:Y:S02]  /*3310*/  ISETP.GE.U32.AND P2, PT, R50, UR44, PT ;  /* 0x0000002c32007c0c */ /* 0x000fe4000bf46070 */
[----:B------:R-:W-:Y:S01]  /*3320*/  ISETP.GE.U32.AND P1, PT, R49, UR44, PT ;  /* 0x0000002c31007c0c */ /* 0x000fe2000bf26070 */
[C---:B------:R-:W-:Y:S01]  /*3330*/  IMAD R5, R37.reuse, UR43, R4 ;  /* 0x0000002b25057c24 */ /* 0x040fe2000f8e0204 */
[----:B------:R-:W-:Y:S02]  /*3340*/  ISETP.GE.AND.EX P2, PT, RZ, UR45, PT, P2 ;  /* 0x0000002dff007c0c */ /* 0x000fe4000bf46320 */
        /* <DEDUP_REMOVED lines=20> */
[----:B------:R0:W-:Y:S01]  /*3490*/  @!P0 STG.E.U16 desc[UR4][R4.64], R14 ;  /* 0x0000000e04008986 */ /* 0x0001e2000c101504 */
[----:B------:R-:W-:-:S02]  /*34a0*/  @!P2 F2FP.F16.F32.PACK_AB R32, RZ, R32 ;  /* 0x00000020ff20a23e */ /* 0x000fc400000000ff */
[C---:B------:R-:W-:Y:S01]  /*34b0*/  @!P1 R2UR UR12, R30.reuse ;  /* 0x000000001e0c92ca */ /* 0x040fe200000e0000 */
[----:B------:R0:W-:Y:S01]  /*34c0*/  @!P0 STG.E.U16 desc[UR6][R4.64+0x2], R15 ;  /* 0x0000020f04008986 */ /* 0x0001e2000c101506 */
[----:B------:R-:W-:Y:S02]  /*34d0*/  ISETP.GE.U32.AND P0, PT, R45, UR44, PT ;  /* 0x0000002c2d007c0c */ /* 0x000fe4000bf06070 */
[C---:B------:R-:W-:Y:S01]  /*34e0*/  @!P1 R2UR UR13, R31.reuse ;  /* 0x000000001f0d92ca */ /* 0x040fe200000e0000 */
[----:B------:R0:W-:Y:S01]  /*34f0*/  @!P2 STG.E.U16 desc[UR8][R4.64+0x80], R0 ;  /* 0x000080000400a986 */ /* 0x0001e2000c101508 */
[----:B------:R-:W-:Y:S02]  /*3500*/  @!P1 R2UR UR4, R30 ;  /* 0x000000001e0492ca */ /* 0x000fe400000e0000 */
[----:B------:R-:W-:Y:S01]  /*3510*/  @!P1 R2UR UR5, R31 ;  /* 0x000000001f0592ca */ /* 0x000fe200000e0000 */
        /* <DEDUP_REMOVED lines=12> */
[----:B------:R-:W-:Y:S01]  /*35e0*/  @!P3 F2FP.F16.F32.PACK_AB R35, RZ, R35 ;  /* 0x00000023ff23b23e */ /* 0x000fe200000000ff */
[----:B------:R0:W-:Y:S01]  /*35f0*/  @!P1 STG.E.U16 desc[UR12][R4.64+0x100], R33 ;  /* 0x0001002104009986 */ /* 0x0001e2000c10150c */
[----:B------:R-:W-:-:S02]  /*3600*/  @!P3 F2FP.F16.F32.PACK_AB R7, RZ, R7 ;  /* 0x00000007ff07b23e */ /* 0x000fc400000000ff */
[----:B------:R-:W-:Y:S01]  /*3610*/  @!P4 F2FP.F16.F32.PACK_AB R8, RZ, R8 ;  /* 0x00000008ff08c23e */ /* 0x000fe200000000ff */
        /* <DEDUP_REMOVED lines=11> */
[----:B------:R-:W-:Y:S02]  /*36d0*/  @!P0 R2UR UR10, R30 ;  /* 0x000000001e0a82ca */ /* 0x000fe400000e0000 */
[----:B------:R-:W-:Y:S02]  /*36e0*/  @!P0 R2UR UR11, R31 ;  /* 0x000000001f0b82ca */ /* 0x000fe400000e0000 */
[----:B------:R-:W-:Y:S02]  /*36f0*/  ISETP.GE.AND.EX P1, PT, RZ, UR45, PT, P1 ;  /* 0x0000002dff007c0c */ /* 0x000fe4000bf26310 */
[----:B------:R-:W-:-:S02]  /*3700*/  ISETP.GE.AND.EX P3, PT, RZ, UR45, PT, P3 ;  /* 0x0000002dff007c0c */ /* 0x000fc4000bf66330 */
[C---:B------:R-:W-:Y:S02]  /*3710*/  @!P4 R2UR UR13, R31.reuse ;  /* 0x000000001f0dc2ca */ /* 0x040fe400000e0000 */
        /* <DEDUP_REMOVED lines=16> */
[----:B------:R-:W-:Y:S02]  /*3820*/  @!P2 F2FP.F16.F32.PACK_AB R10, RZ, R10 ;  /* 0x0000000aff0aa23e */ /* 0x000fe400000000ff */
[----:B------:R-:W-:Y:S02]  /*3830*/  ISETP.GE.U32.AND P4, PT, R42, UR44, PT ;  /* 0x0000002c2a007c0c */ /* 0x000fe4000bf86070 */
[----:B------:R-:W-:Y:S01]  /*3840*/  @!P1 F2FP.F16.F32.PACK_AB R20, RZ, R20 ;  /* 0x00000014ff14923e */ /* 0x000fe200000000ff */
[----:B------:R0:W-:Y:S01]  /*3850*/  @!P2 STG.E.U16 desc[UR4][R4.64+0x280], R10 ;  /* 0x0002800a0400a986 */ /* 0x0001e2000c101504 */
[----:B------:R-:W-:Y:S02]  /*3860*/  @!P3 F2FP.F16.F32.PACK_AB R21, RZ, R21 ;  /* 0x00000015ff15b23e */ /* 0x000fe400000000ff */
[----:B------:R-:W-:Y:S01]  /*3870*/  ISETP.GE.AND.EX P2, PT, RZ, UR45, PT, P4 ;  /* 0x0000002dff007c0c */ /* 0x000fe2000bf46340 */
        /* <DEDUP_REMOVED lines=42> */
.L_x_5507:
[----:B------:R-:W-:Y:S05]  /*3b20*/  EXIT ;  /* 0x000000000000794d */ /* 0x000fea0003800000 */
.L_x_5508:
[----:B------:R-:W-:Y:S01]  /*3b30*/  BSSY B1, `(.L_x_5558) ;  /* 0x0000007000017945 */ /* 0x000fe20003800000 */
[----:B------:R-:W-:Y:S02]  /*3b40*/  MOV R12, 0x10 ;  /* 0x00000010000c7802 */ /* 0x000fe40000000f00 */
[----:B------:R-:W-:Y:S02]  /*3b50*/  MOV R11, 0x1f ;  /* 0x0000001f000b7802 */ /* 0x000fe40000000f00 */
[----:B------:R-:W-:-:S07]  /*3b60*/  MOV R15, 0xffffffff ;  /* 0xffffffff000f7802 */ /* 0x000fce0000000f00 */
[----:B------:R-:W-:Y:S05]  /*3b70*/  WARPSYNC.COLLECTIVE R15, `(.L_x_5559) ;  /* 0x000000000f087348 */ /* 0x000fea0003c00000 */
[----:B------:R0:W1:Y:S02]  /*3b80*/  SHFL.BFLY P6, R14, R13, R12, R11 ;  /* 0x0c00000c0d0e7389 */ /* 0x00006400000c000b */
[----:B01----:R-:W-:Y:S05]  /*3b90*/  ENDCOLLECTIVE ;  /* 0x000000000000791b */ /* 0x003fea0003800000 */
.L_x_5559:
[----:B------:R-:W-:Y:S05]  /*3ba0*/  BSYNC B1 ;  /* 0x0000000000017941 */ /* 0x000fea0003800000 */
.L_x_5558:
        /* <DEDUP_REMOVED lines=8> */
.L_x_5560:
[----:B------:R-:W-:Y:S01]  /*3c30*/  HFMA2 R12, -RZ, RZ, 0, 2.384185791015625e-07 ;  /* 0x00000004ff0c7431 */ /* 0x000fe200000001ff */
[----:B------:R-:W-:-:S04]  /*3c40*/  FMNMX R0, R13, R14, !PT ;  /* 0x0000000e0d007209 */ /* 0x000fc80007800000 */
[----:B------:R-:W-:-:S07]  /*3c50*/  MOV R13, R0 ;  /* 0x00000000000d7202 */ /* 0x000fce0000000f00 */
[----:B------:R-:W-:Y:S05]  /*3c60*/  WARPSYNC.COLLECTIVE R15, `(.L_x_5561) ;  /* 0x000000000f087348 */ /* 0x000fea0003c00000 */
[----:B------:R0:W1:Y:S02]  /*3c70*/  SHFL.BFLY P6, R14, R13, R12, R11 ;  /* 0x0c00000c0d0e7389 */ /* 0x00006400000c000b */
[----:B01----:R-:W-:Y:S05]  /*3c80*/  ENDCOLLECTIVE ;  /* 0x000000000000791b */ /* 0x003fea0003800000 */
.L_x_5561:
[----:B------:R-:W-:Y:S01]  /*3c90*/  HFMA2 R12, -RZ, RZ, 0, 1.1920928955078125e-07 ;  /* 0x00000002ff0c7431 */ /* 0x000fe200000001ff */
[----:B------:R-:W-:-:S04]  /*3ca0*/  FMNMX R2, R0, R14, !PT ;  /* 0x0000000e00027209 */ /* 0x000fc80007800000 */
[----:B------:R-:W-:-:S07]  /*3cb0*/  MOV R13, R2 ;  /* 0x00000002000d7202 */ /* 0x000fce0000000f00 */
[----:B------:R-:W-:Y:S05]  /*3cc0*/  WARPSYNC.COLLECTIVE R15, `(.L_x_5562) ;  /* 0x000000000f087348 */ /* 0x000fea0003c00000 */
[----:B------:R0:W1:Y:S02]  /*3cd0*/  SHFL.BFLY P6, R14, R13, R12, R11 ;  /* 0x0c00000c0d0e7389 */ /* 0x00006400000c000b */
[----:B01----:R-:W-:Y:S05]  /*3ce0*/  ENDCOLLECTIVE ;  /* 0x000000000000791b */ /* 0x003fea0003800000 */
.L_x_5562:
[----:B------:R-:W-:Y:S01]  /*3cf0*/  HFMA2 R12, -RZ, RZ, 0, 5.9604644775390625e-08 ;  /* 0x00000001ff0c7431 */ /* 0x000fe200000001ff */
[----:B------:R-:W-:-:S04]  /*3d00*/  FMNMX R3, R2, R14, !PT ;  /* 0x0000000e02037209 */ /* 0x000fc80007800000 */
[----:B------:R-:W-:-:S07]  /*3d10*/  MOV R13, R3 ;  /* 0x00000003000d7202 */ /* 0x000fce0000000f00 */
[----:B------:R-:W-:Y:S05]  /*3d20*/  WARPSYNC.COLLECTIVE R15, `(.L_x_5563) ;  /* 0x000000000f087348 */ /* 0x000fea0003c00000 */
[----:B------:R0:W1:Y:S02]  /*3d30*/  SHFL.BFLY P6, R14, R13, R12, R11 ;  /* 0x0c00000c0d0e7389 */ /* 0x00006400000c000b */
[----:B01----:R-:W-:Y:S05]  /*3d40*/  ENDCOLLECTIVE ;  /* 0x000000000000791b */ /* 0x003fea0003800000 */
.L_x_5563:
[----:B------:R-:W-:-:S05]  /*3d50*/  FMNMX R14, R3, R14, !PT ;  /* 0x0000000e030e7209 */ /* 0x000fca0007800000 */
[C---:B------:R-:W-:Y:S01]  /*3d60*/  FADD R0, -R14.reuse, R35 ;  /* 0x000000230e007221 */ /* 0x040fe20000000100 */
[----:B------:R-:W-:Y:S01]  /*3d70*/  MOV R35, 0x3bbb989d ;  /* 0x3bbb989d00237802 */ /* 0x000fe20000000f00 */
[C---:B------:R-:W-:Y:S01]  /*3d80*/  FADD R6, -R14.reuse, R6 ;  /* 0x000000060e067221 */ /* 0x040fe20000000100 */
[C---:B------:R-:W-:Y:S01]  /*3d90*/  FADD R34, -R14.reuse, R10 ;  /* 0x0000000a0e227221 */ /* 0x040fe20000000100 */
[C---:B------:R-:W-:Y:S01]  /*3da0*/  FADD R2, -R14.reuse, R33 ;  /* 0x000000210e027221 */ /* 0x040fe20000000100 */
[----:B------:R-:W-:Y:S01]  /*3db0*/  FADD R3, -R14, R32 ;  /* 0x000000200e037221 */ /* 0x000fe20000000100 */
        /* <DEDUP_REMOVED lines=93> */
[C---:B------:R-:W-:Y:S01]  /*4390*/  FADD R19, R16.reuse, -12583039 ;  /* 0xcb40007f10137421 */ /* 0x040fe20000000000 */
[----:B------:R-:W-:Y:S01]  /*43a0*/  SHF.L.U32 R16, R16, 0x17, RZ ;  /* 0x0000001710107819 */ /* 0x000fe200000006ff */
[----:B------:R-:W-:Y:S02]  /*43b0*/  FFMA.RM R10, R10, R51, 12582913 ;  /* 0x4b4000010a0a7423 */ /* 0x000fe40000004033 */
[----:B------:R-:W-:Y:S02]  /*43c0*/  FFMA R19, R26, 1.4426950216293334961, -R19 ;  /* 0x3fb8aa3b1a137823 */ /* 0x000fe40000000813 */
[C---:B------:R-:W-:Y:S01]  /*43d0*/  FADD R17, R10.reuse, -12583039 ;  /* 0xcb40007f0a117421 */ /* 0x040fe20000000000 */
[----:B------:R-:W-:Y:S01]  /*43e0*/  SHF.L.U32 R10, R10, 0x17, RZ ;  /* 0x000000170a0a7819 */ /* 0x000fe200000006ff */
[----:B------:R-:W-:Y:S02]  /*43f0*/  FFMA R19, R26, 1.925963033500011079e-08, R19 ;  /* 0x32a570601a137823 */ /* 0x000fe40000000013 */
[----:B------:R-:W-:-:S04]  /*4400*/  FFMA R17, R28, 1.4426950216293334961, -R17 ;  /* 0x3fb8aa3b1c117823 */ /* 0x000fc80000000811 */
[----:B------:R-:W-:Y:S01]  /*4410*/  FFMA R17, R28, 1.925963033500011079e-08, R17 ;  /* 0x32a570601c117823 */ /* 0x000fe20000000011 */
[----:B------:R-:W1:Y:S01]  /*4420*/  MUFU.EX2 R19, R19 ;  /* 0x0000001300137308 */ /* 0x000e620000000800 */
[----:B0-----:R-:W-:Y:S01]  /*4430*/  FMUL R9, R9, R18 ;  /* 0x0000001209097220 */ /* 0x001fe20000400000 */
[----:B------:R-:W-:-:S04]  /*4440*/  FFMA.SAT R18, R25, R35, 0.5 ;  /* 0x3f00000019127423 */ /* 0x000fc80000002023 */
[----:B------:R-:W-:Y:S02]  /*4450*/  FFMA.RM R18, R18, R51, 12582913 ;  /* 0x4b40000112127423 */ /* 0x000fe40000004033 */
[----:B------:R-:W0:Y:S02]  /*4460*/  MUFU.EX2 R17, R17 ;  /* 0x0000001100117308 */ /* 0x000e240000000800 */
[----:B------:R-:W-:-:S04]  /*4470*/  FADD R20, R18, -12583039 ;  /* 0xcb40007f12147421 */ /* 0x000fc80000000000 */
[----:B------:R-:W-:Y:S01]  /*4480*/  FFMA R20, R25, 1.4426950216293334961, -R20 ;  /* 0x3fb8aa3b19147823 */ /* 0x000fe20000000814 */
[----:B-1----:R-:W-:-:S03]  /*4490*/  FMUL R16, R16, R19 ;  /* 0x0000001310107220 */ /* 0x002fc60000400000 */
[----:B------:R-:W-:-:S06]  /*44a0*/  FFMA R20, R25, 1.925963033500011079e-08, R20 ;  /* 0x32a5706019147823 */ /* 0x000fcc0000000014 */
[----:B------:R-:W1:Y:S01]  /*44b0*/  MUFU.EX2 R20, R20 ;  /* 0x0000001400147308 */ /* 0x000e620000000800 */
[----:B0-----:R-:W-:Y:S01]  /*44c0*/  FMUL R10, R10, R17 ;  /* 0x000000110a0a7220 */ /* 0x001fe20000400000 */
[----:B------:R-:W-:Y:S01]  /*44d0*/  SHF.L.U32 R17, R18, 0x17, RZ ;  /* 0x0000001712117819 */ /* 0x000fe200000006ff */
[----:B------:R-:W-:-:S04]  /*44e0*/  FFMA.SAT R18, R27, R35, 0.5 ;  /* 0x3f0000001b127423 */ /* 0x000fc80000002023 */
[----:B------:R-:W-:-:S04]  /*44f0*/  FFMA.RM R18, R18, R51, 12582913 ;  /* 0x4b40000112127423 */ /* 0x000fc80000004033 */
[C---:B------:R-:W-:Y:S01]  /*4500*/  FADD R26, R18.reuse, -12583039 ;  /* 0xcb40007f121a7421 */ /* 0x040fe20000000000 */
[----:B------:R-:W-:-:S03]  /*4510*/  SHF.L.U32 R18, R18, 0x17, RZ ;  /* 0x0000001712127819 */ /* 0x000fc600000006ff */
[----:B------:R-:W-:Y:S01]  /*4520*/  FFMA R26, R27, 1.4426950216293334961, -R26 ;  /* 0x3fb8aa3b1b1a7823 */ /* 0x000fe2000000081a */
[----:B-1----:R-:W-:Y:S01]  /*4530*/  FMUL R17, R17, R20 ;  /* 0x0000001411117220 */ /* 0x002fe20000400000 */
[----:B------:R-:W-:Y:S02]  /*4540*/  FFMA.SAT R20, R24, R35, 0.5 ;  /* 0x3f00000018147423 */ /* 0x000fe40000002023 */
[----:B------:R-:W-:Y:S02]  /*4550*/  FFMA R26, R27, 1.925963033500011079e-08, R26 ;  /* 0x32a570601b1a7823 */ /* 0x000fe4000000001a */
[----:B------:R-:W-:Y:S02]  /*4560*/  FFMA.RM R20, R20, R51, 12582913 ;  /* 0x4b40000114147423 */ /* 0x000fe40000004033 */
        /* <DEDUP_REMOVED lines=118> */
.L_x_5564:
[----:B------:R-:W-:Y:S02]  /*4cd0*/  HFMA2 R12, -RZ, RZ, 0, 4.76837158203125e-07 ;  /* 0x00000008ff0c7431 */ /* 0x000fe400000001ff */
[----:B------:R-:W-:-:S05]  /*4ce0*/  FADD R32, R13, R14 ;  /* 0x0000000e0d207221 */ /* 0x000fca0000000000 */
[----:B------:R-:W-:-:S07]  /*4cf0*/  MOV R13, R32 ;  /* 0x00000020000d7202 */ /* 0x000fce0000000f00 */
[----:B------:R-:W-:Y:S05]  /*4d00*/  WARPSYNC.COLLECTIVE R15, `(.L_x_5565) ;  /* 0x000000000f087348 */ /* 0x000fea0003c00000 */
[----:B------:R0:W1:Y:S02]  /*4d10*/  SHFL.BFLY P6, R14, R13, R12, R11 ;  /* 0x0c00000c0d0e7389 */ /* 0x00006400000c000b */
[----:B01----:R-:W-:Y:S05]  /*4d20*/  ENDCOLLECTIVE ;  /* 0x000000000000791b */ /* 0x003fea0003800000 */
.L_x_5565:
[----:B------:R-:W-:Y:S02]  /*4d30*/  HFMA2 R12, -RZ, RZ, 0, 2.384185791015625e-07 ;  /* 0x00000004ff0c7431 */ /* 0x000fe400000001ff */
[----:B------:R-:W-:-:S05]  /*4d40*/  FADD R33, R32, R14 ;  /* 0x0000000e20217221 */ /* 0x000fca0000000000 */
[----:B------:R-:W-:-:S07]  /*4d50*/  MOV R13, R33 ;  /* 0x00000021000d7202 */ /* 0x000fce0000000f00 */
[----:B------:R-:W-:Y:S05]  /*4d60*/  WARPSYNC.COLLECTIVE R15, `(.L_x_5566) ;  /* 0x000000000f087348 */ /* 0x000fea0003c00000 */
[----:B------:R0:W1:Y:S02]  /*4d70*/  SHFL.BFLY P6, R14, R13, R12, R11 ;  /* 0x0c00000c0d0e7389 */ /* 0x00006400000c000b */
[----:B01----:R-:W-:Y:S05]  /*4d80*/  ENDCOLLECTIVE ;  /* 0x000000000000791b */ /* 0x003fea0003800000 */
.L_x_5566:
[----:B------:R-:W-:Y:S02]  /*4d90*/  HFMA2 R12, -RZ, RZ, 0, 1.1920928955078125e-07 ;  /* 0x00000002ff0c7431 */ /* 0x000fe400000001ff */
[----:B------:R-:W-:-:S05]  /*4da0*/  FADD R34, R33, R14 ;  /* 0x0000000e21227221 */ /* 0x000fca0000000000 */
[----:B------:R-:W-:-:S07]  /*4db0*/  MOV R13, R34 ;  /* 0x00000022000d7202 */ /* 0x000fce0000000f00 */
[----:B------:R-:W-:Y:S05]  /*4dc0*/  WARPSYNC.COLLECTIVE R15, `(.L_x_5567) ;  /* 0x000000000f087348 */ /* 0x000fea0003c00000 */
[----:B------:R0:W1:Y:S02]  /*4dd0*/  SHFL.BFLY P6, R14, R13, R12, R11 ;  /* 0x0c00000c0d0e7389 */ /* 0x00006400000c000b */
[----:B01----:R-:W-:Y:S05]  /*4de0*/  ENDCOLLECTIVE ;  /* 0x000000000000791b */ /* 0x003fea0003800000 */
.L_x_5567:
[----:B------:R-:W-:Y:S02]  /*4df0*/  HFMA2 R12, -RZ, RZ, 0, 5.9604644775390625e-08 ;  /* 0x00000001ff0c7431 */ /* 0x000fe400000001ff */
[----:B------:R-:W-:-:S05]  /*4e00*/  FADD R35, R34, R14 ;  /* 0x0000000e22237221 */ /* 0x000fca0000000000 */
[----:B------:R-:W-:-:S07]  /*4e10*/  MOV R13, R35 ;  /* 0x00000023000d7202 */ /* 0x000fce0000000f00 */
[----:B------:R-:W-:Y:S05]  /*4e20*/  WARPSYNC.COLLECTIVE R15, `(.L_x_5568) ;  /* 0x000000000f087348 */ /* 0x000fea0003c00000 */
[----:B------:R0:W1:Y:S02]  /*4e30*/  SHFL.BFLY P6, R14, R13, R12, R11 ;  /* 0x0c00000c0d0e7389 */ /* 0x00006400000c000b */
[----:B01----:R-:W-:Y:S05]  /*4e40*/  ENDCOLLECTIVE ;  /* 0x000000000000791b */ /* 0x003fea0003800000 */
.L_x_5568:
[----:B------:R-:W-:Y:S05]  /*4e50*/  BRA `(.L_x_5569) ;  /* 0xffffffcc00e47947 */ /* 0x000fea000383ffff */
        .weak           $__internal_107_$__cuda_sm3x_div_rn_noftz_f32_slowpath
        .type           $__internal_107_$__cuda_sm3x_div_rn_noftz_f32_slowpath,@function
        .size           $__internal_107_$__cuda_sm3x_div_rn_noftz_f32_slowpath,(.L_x_15424 - $__internal_107_$__cuda_sm3x_div_rn_noftz_f32_slowpath)
$__internal_107_$__cuda_sm3x_div_rn_noftz_f32_slowpath:
        /* <DEDUP_REMOVED lines=35> */
.L_x_5571:
        /* <DEDUP_REMOVED lines=51> */
.L_x_5578:
[----:B------:R-:W-:-:S04]  /*53c0*/  LOP3.LUT R6, R6, 0x80000000, RZ, 0xc0, !PT ;  /* 0x8000000006067812 */ /* 0x000fc800078ec0ff */
[----:B------:R-:W-:Y:S01]  /*53d0*/  LOP3.LUT R6, R6, 0x7f800000, RZ, 0xfc, !PT ;  /* 0x7f80000006067812 */ /* 0x000fe200078efcff */
[----:B------:R-:W-:Y:S06]  /*53e0*/  BRA `(.L_x_5579) ;  /* 0x0000000000047947 */ /* 0x000fec0003800000 */
.L_x_5577:
[----:B------:R-:W-:-:S07]  /*53f0*/  LEA R6, R52, R6, 0x17 ;  /* 0x0000000634067211 */ /* 0x000fce00078eb8ff */
.L_x_5579:
[----:B------:R-:W-:Y:S05]  /*5400*/  BSYNC.RECONVERGENT B2 ;  /* 0x0000000000027941 */ /* 0x000fea0003800200 */
.L_x_5576:
[----:B------:R-:W-:Y:S05]  /*5410*/  BRA `(.L_x_5580) ;  /* 0x0000000000207947 */ /* 0x000fea0003800000 */
.L_x_5575:
[----:B------:R-:W-:-:S04]  /*5420*/  LOP3.LUT R6, R53, 0x80000000, R6, 0x48, !PT ;  /* 0x8000000035067812 */ /* 0x000fc800078e4806 */
[----:B------:R-:W-:Y:S01]  /*5430*/  LOP3.LUT R6, R6, 0x7f800000, RZ, 0xfc, !PT ;  /* 0x7f80000006067812 */ /* 0x000fe200078efcff */
[----:B------:R-:W-:Y:S06]  /*5440*/  BRA `(.L_x_5580) ;  /* 0x0000000000147947 */ /* 0x000fec0003800000 */
.L_x_5574:
[----:B------:R-:W-:Y:S01]  /*5450*/  LOP3.LUT R6, R53, 0x80000000, R6, 0x48, !PT ;  /* 0x8000000035067812 */ /* 0x000fe200078e4806 */
[----:B------:R-:W-:Y:S06]  /*5460*/  BRA `(.L_x_5580) ;  /* 0x00000000000c7947 */ /* 0x000fec0003800000 */
.L_x_5573:
[----:B------:R-:W0:Y:S01]  /*5470*/  MUFU.RSQ R6, -QNAN ;  /* 0xffc0000000067908 */ /* 0x000e220000001400 */
[----:B------:R-:W-:Y:S05]  /*5480*/  BRA `(.L_x_5580) ;  /* 0x0000000000047947 */ /* 0x000fea0003800000 */
.L_x_5572:
[----:B------:R-:W-:-:S07]  /*5490*/  FADD.FTZ R6, R6, R11 ;  /* 0x0000000b06067221 */ /* 0x000fce0000010000 */
.L_x_5580:
[----:B------:R-:W-:Y:S05]  /*54a0*/  BSYNC.RECONVERGENT B1 ;  /* 0x0000000000017941 */ /* 0x000fea0003800200 */
.L_x_5570:
[----:B------:R-:W-:-:S04]  /*54b0*/  HFMA2 R13, -RZ, RZ, 0, 0 ;  /* 0x00000000ff0d7431 */ /* 0x000fc800000001ff */
[----:B0-----:R-:W-:Y:S05]  /*54c0*/  RET.REL.NODEC R12 `(_ZN7oneflow4cuda7softmax15SoftmaxWarpImplI10SimpleLoadI6__halffE11SimpleStoreIS4_fEfLi2ELi24ELi32ELi1ELb1ELNS1_9AlgorithmE0EEEvT_T0_ll) ;  /* 0xffffffa80ccc7950 */ /* 0x001fea0003c3ffff */
.L_x_5581:
        /* <DEDUP_REMOVED lines=11> */
.L_x_15424:


//--------------------- .text._ZN7oneflow4cuda7softmax15SoftmaxWarpImplI10SimpleLoadI6__halffE11SimpleStoreIS4_fEfLi2ELi24ELi32ELi1ELb0ELNS1_9AlgorithmE0EEEvT_T0_ll --------------------------
	.section	.text._ZN7oneflow4cuda7softmax15SoftmaxWarpImplI10SimpleLoadI6__halffE11SimpleStoreIS4_fEfLi2ELi24ELi32ELi1ELb0ELNS1_9AlgorithmE0EEEvT_T0_ll,"ax",@progbits
	.align	128
        .global         _ZN7oneflow4cuda7softmax15SoftmaxWarpImplI10SimpleLoadI6__halffE11SimpleStoreIS4_fEfLi2ELi24ELi32ELi1ELb0ELNS1_9AlgorithmE0EEEvT_T0_ll
        .type           _ZN7oneflow4cuda7softmax15SoftmaxWarpImplI10SimpleLoadI6__halffE11SimpleStoreIS4_fEfLi2ELi24ELi32ELi1ELb0ELNS1_9AlgorithmE0EEEvT_T0_ll,@function
        .size           _ZN7oneflow4cuda7softmax15SoftmaxWarpImplI10SimpleLoadI6__halffE11SimpleStoreIS4_fEfLi2ELi24ELi32ELi1ELb0ELNS1_9AlgorithmE0EEEvT_T0_ll,(.L_x_15425 - _ZN7oneflow4cuda7softmax15SoftmaxWarpImplI10SimpleLoadI6__halffE11SimpleStoreIS4_fEfLi2ELi24ELi32ELi1ELb0ELNS1_9AlgorithmE0EEEvT_T0_ll)
        .other          _ZN7oneflow4cuda7softmax15SoftmaxWarpImplI10SimpleLoadI6__halffE11SimpleStoreIS4_fEfLi2ELi24ELi32ELi1ELb0ELNS1_9AlgorithmE0EEEvT_T0_ll,@"STO_CUDA_ENTRY STV_DEFAULT"
_ZN7oneflow4cuda7softmax15SoftmaxWarpImplI10SimpleLoadI6__halffE11SimpleStoreIS4_fEfLi2ELi24ELi32ELi1ELb0ELNS1_9AlgorithmE0EEEvT_T0_ll:
.text._ZN7oneflow4cuda7softmax15SoftmaxWarpImplI10SimpleLoadI6__halffE11SimpleStoreIS4_fEfLi2ELi24ELi32ELi1ELb0ELNS1_9AlgorithmE0EEEvT_T0_ll:
        /* <DEDUP_REMOVED lines=24> */
.L_x_5582:
        /* <DEDUP_REMOVED lines=14> */
.L_x_5632:
        /* <DEDUP_REMOVED lines=347> */
.L_x_5644:
        /* <DEDUP_REMOVED lines=12> */
[----:B0-----:R-:W-:Y:S05]  /*18d0*/  CALL.REL.NOINC `($__internal_108_$__cuda_sm3x_div_rn_noftz_f32_slowpath) ;  /* 0x0000002c005c7944 */ /* 0x001fea0003c00000 */
[----:B------:R-:W-:-:S07]  /*18e0*/  MOV R11, R5 ;  /* 0x00000005000b7202 */ /* 0x000fce0000000f00 */
.L_x_5585:
[----:B------:R-:W-:Y:S05]  /*18f0*/  BSYNC.RECONVERGENT B2 ;  /* 0x0000000000027941 */ /* 0x000fea0003800200 */
.L_x_5584:
        /* <DEDUP_REMOVED lines=12> */
[----:B0-----:R-:W-:Y:S05]  /*19c0*/  CALL.REL.NOINC `($__internal_108_$__cuda_sm3x_div_rn_noftz_f32_slowpath) ;  /* 0x0000002c00207944 */ /* 0x001fea0003c00000 */
[----:B------:R-:W-:-:S07]  /*19d0*/  MOV R14, R5 ;  /* 0x00000005000e7202 */ /* 0x000fce0000000f00 */
.L_x_5587:
[----:B------:R-:W-:Y:S05]  /*19e0*/  BSYNC.RECONVERGENT B2 ;  /* 0x0000000000027941 */ /* 0x000fea0003800200 */
.L_x_5586:
        /* <DEDUP_REMOVED lines=14> */
.L_x_5589:
[----:B------:R-:W-:Y:S05]  /*1ad0*/  BSYNC.RECONVERGENT B2 ;  /* 0x0000000000027941 */ /* 0x000fea0003800200 */
.L_x_5588:
        /* <DEDUP_REMOVED lines=14> */
.L_x_5591:
[----:B------:R-:W-:Y:S05]  /*1bc0*/  BSYNC.RECONVERGENT B2 ;  /* 0x0000000000027941 */ /* 0x000fea0003800200 */
.L_x_5590:
        /* <DEDUP_REMOVED lines=14> */
.L_x_5593:
[----:B------:R-:W-:Y:S05]  /*1cb0*/  BSYNC.RECONVERGENT B2 ;  /* 0x0000000000027941 */ /* 0x000fea0003800200 */
.L_x_5592:
        /* <DEDUP_REMOVED lines=14> */
.L_x_5595:
[----:B------:R-:W-:Y:S05]  /*1da0*/  BSYNC.RECONVERGENT B2 ;  /* 0x0000000000027941 */ /* 0x000fea0003800200 */
.L_x_5594:
        /* <DEDUP_REMOVED lines=14> */
.L_x_5597:
[----:B------:R-:W-:Y:S05]  /*1e90*/  BSYNC.RECONVERGENT B2 ;  /* 0x0000000000027941 */ /* 0x000fea0003800200 */
.L_x_5596:
        /* <DEDUP_REMOVED lines=14> */
.L_x_5599:
[----:B------:R-:W-:Y:S05]  /*1f80*/  BSYNC.RECONVERGENT B2 ;  /* 0x0000000000027941 */ /* 0x000fea0003800200 */
.L_x_5598:
        /* <DEDUP_REMOVED lines=14> */
.L_x_5601:
[----:B------:R-:W-:Y:S05]  /*2070*/  BSYNC.RECONVERGENT B2 ;  /* 0x0000000000027941 */ /* 0x000fea0003800200 */
.L_x_5600:
        /* <DEDUP_REMOVED lines=14> */
.L_x_5603:
[----:B------:R-:W-:Y:S05]  /*2160*/  BSYNC.RECONVERGENT B2 ;  /* 0x0000000000027941 */ /* 0x000fea0003800200 */
.L_x_5602:
        /* <DEDUP_REMOVED lines=14> */
.L_x_5605:
[----:B------:R-:W-:Y:S05]  /*2250*/  BSYNC.RECONVERGENT B2 ;  /* 0x0000000000027941 */ /* 0x000fea0003800200 */
.L_x_5604:
        /* <DEDUP_REMOVED lines=14> */
.L_x_5607:
[----:B------:R-:W-:Y:S05]  /*2340*/  BSYNC.RECONVERGENT B2 ;  /* 0x0000000000027941 */ /* 0x000fea0003800200 */
.L_x_5606:
        /* <DEDUP_REMOVED lines=14> */
.L_x_5609:
[----:B------:R-:W-:Y:S05]  /*2430*/  BSYNC.RECONVERGENT B2 ;  /* 0x0000000000027941 */ /* 0x000fea0003800200 */
.L_x_5608:
        /* <DEDUP_REMOVED lines=14> */
.L_x_5611:
[----:B------:R-:W-:Y:S05]  /*2520*/  BSYNC.RECONVERGENT B2 ;  /* 0x0000000000027941 */ /* 0x000fea0003800200 */
.L_x_5610:
        /* <DEDUP_REMOVED lines=14> */
.L_x_5613:
[----:B------:R-:W-:Y:S05]  /*2610*/  BSYNC.RECONVERGENT B2 ;  /* 0x0000000000027941 */ /* 0x000fea0003800200 */
.L_x_5612:
        /* <DEDUP_REMOVED lines=14> */
.L_x_5615:
[----:B------:R-:W-:Y:S05]  /*2700*/  BSYNC.RECONVERGENT B2 ;  /* 0x0000000000027941 */ /* 0x000fea0003800200 */
.L_x_5614:
        /* <DEDUP_REMOVED lines=14> */
.L_x_5617:
[----:B------:R-:W-:Y:S05]  /*27f0*/  BSYNC.RECONVERGENT B2 ;  /* 0x0000000000027941 */ /* 0x000fea0003800200 */
.L_x_5616:
        /* <DEDUP_REMOVED lines=14> */
.L_x_5619:
[----:B------:R-:W-:Y:S05]  /*28e0*/  BSYNC.RECONVERGENT B2 ;  /* 0x0000000000027941 */ /* 0x000fea0003800200 */
.L_x_5618:
        /* <DEDUP_REMOVED lines=14> */
.L_x_5621:
[----:B------:R-:W-:Y:S05]  /*29d0*/  BSYNC.RECONVERGENT B2 ;  /* 0x0000000000027941 */ /* 0x000fea0003800200 */
.L_x_5620:
        /* <DEDUP_REMOVED lines=14> */
.L_x_5623:
[----:B------:R-:W-:Y:S05]  /*2ac0*/  BSYNC.RECONVERGENT B2 ;  /* 0x0000000000027941 */ /* 0x000fea0003800200 */
.L_x_5622:
        /* <DEDUP_REMOVED lines=14> */
.L_x_5625:
[----:B------:R-:W-:Y:S05]  /*2bb0*/  BSYNC.RECONVERGENT B2 ;  /* 0x0000000000027941 */ /* 0x000fea0003800200 */
.L_x_5624:
        /* <DEDUP_REMOVED lines=14> */
.L_x_5627:
[----:B------:R-:W-:Y:S05]  /*2ca0*/  BSYNC.RECONVERGENT B2 ;  /* 0x0000000000027941 */ /* 0x000fea0003800200 */
.L_x_5626:
        /* <DEDUP_REMOVED lines=14> */
.L_x_5629:
[----:B------:R-:W-:Y:S05]  /*2d90*/  BSYNC.RECONVERGENT B2 ;  /* 0x0000000000027941 */ /* 0x000fea0003800200 */
.L_x_5628:
        /* <DEDUP_REMOVED lines=13> */
.L_x_5631:
[----:B------:R-:W-:Y:S05]  /*2e70*/  BSYNC.RECONVERGENT B2 ;  /* 0x0000000000027941 */ /* 0x000fea0003800200 */
.L_x_5630:
        /* <DEDUP_REMOVED lines=74> */
.L_x_5583:
[----:B------:R-:W-:Y:S01]  /*3320*/  BSSY B0, `(.L_x_5633) ;  /* 0x0000007000007945 */ /* 0x000fe20003800000 */
[----:B------:R-:W-:Y:S02]  /*3330*/  MOV R12, 0x10 ;  /* 0x00000010000c7802 */ /* 0x000fe40000000f00 */
[----:B------:R-:W-:Y:S02]  /*3340*/  MOV R11, 0x1f ;  /* 0x0000001f000b7802 */ /* 0x000fe40000000f00 */
[----:B------:R-:W-:-:S07]  /*3350*/  MOV R15, 0xffffffff ;  /* 0xffffffff000f7802 */ /* 0x000fce0000000f00 */
[----:B0-----:R-:W-:Y:S05]  /*3360*/  WARPSYNC.COLLECTIVE R15, `(.L_x_5634) ;  /* 0x000000000f087348 */ /* 0x001fea0003c00000 */
[----:B------:R1:W2:Y:S02]  /*3370*/  SHFL.BFLY P6, R14, R13, R12, R11 ;  /* 0x0c00000c0d0e7389 */ /* 0x0002a400000c000b */
[----:B012---:R-:W-:Y:S05]  /*3380*/  ENDCOLLECTIVE ;  /* 0x000000000000791b */ /* 0x007fea0003800000 */
.L_x_5634:
[----:B------:R-:W-:Y:S05]  /*3390*/  BSYNC B0 ;  /* 0x0000000000007941 */ /* 0x000fea0003800000 */
.L_x_5633:
        /* <DEDUP_REMOVED lines=8> */
.L_x_5635:
[----:B------:R-:W-:Y:S01]  /*3420*/  HFMA2 R12, -RZ, RZ, 0, 2.384185791015625e-07 ;  /* 0x00000004ff0c7431 */ /* 0x000fe200000001ff */
[----:B------:R-:W-:-:S04]  /*3430*/  FMNMX R0, R13, R14, !PT ;  /* 0x0000000e0d007209 */ /* 0x000fc80007800000 */
[----:B------:R-:W-:-:S07]  /*3440*/  MOV R13, R0 ;  /* 0x00000000000d7202 */ /* 0x000fce0000000f00 */
[----:B------:R-:W-:Y:S05]  /*3450*/  WARPSYNC.COLLECTIVE R15, `(.L_x_5636) ;  /* 0x000000000f087348 */ /* 0x000fea0003c00000 */
[----:B------:R0:W1:Y:S02]  /*3460*/  SHFL.BFLY P6, R14, R13, R12, R11 ;  /* 0x0c00000c0d0e7389 */ /* 0x00006400000c000b */
[----:B01----:R-:W-:Y:S05]  /*3470*/  ENDCOLLECTIVE ;  /* 0x000000000000791b */ /* 0x003fea0003800000 */
.L_x_5636:
[----:B------:R-:W-:Y:S01]  /*3480*/  HFMA2 R12, -RZ, RZ, 0, 1.1920928955078125e-07 ;  /* 0x00000002ff0c7431 */ /* 0x000fe200000001ff */
[----:B------:R-:W-:-:S04]  /*3490*/  FMNMX R2, R0, R14, !PT ;  /* 0x0000000e00027209 */ /* 0x000fc80007800000 */
[----:B------:R-:W-:-:S07]  /*34a0*/  MOV R13, R2 ;  /* 0x00000002000d7202 */ /* 0x000fce0000000f00 */
[----:B------:R-:W-:Y:S05]  /*34b0*/  WARPSYNC.COLLECTIVE R15, `(.L_x_5637) ;  /* 0x000000000f087348 */ /* 0x000fea0003c00000 */
[----:B------:R0:W1:Y:S02]  /*34c0*/  SHFL.BFLY P6, R14, R13, R12, R11 ;  /* 0x0c00000c0d0e7389 */ /* 0x00006400000c000b */
[----:B01----:R-:W-:Y:S05]  /*34d0*/  ENDCOLLECTIVE ;  /* 0x000000000000791b */ /* 0x003fea0003800000 */
.L_x_5637:
[----:B------:R-:W-:Y:S01]  /*34e0*/  HFMA2 R12, -RZ, RZ, 0, 5.9604644775390625e-08 ;  /* 0x00000001ff0c7431 */ /* 0x000fe200000001ff */
[----:B------:R-:W-:-:S04]  /*34f0*/  FMNMX R3, R2, R14, !PT ;  /* 0x0000000e02037209 */ /* 0x000fc80007800000 */
[----:B------:R-:W-:-:S07]  /*3500*/  MOV R13, R3 ;  /* 0x00000003000d7202 */ /* 0x000fce0000000f00 */
[----:B------:R-:W-:Y:S05]  /*3510*/  WARPSYNC.COLLECTIVE R15, `(.L_x_5638) ;  /* 0x000000000f087348 */ /* 0x000fea0003c00000 */
[----:B------:R0:W1:Y:S02]  /*3520*/  SHFL.BFLY P6, R14, R13, R12, R11 ;  /* 0x0c00000c0d0e7389 */ /* 0x00006400000c000b */
[----:B01----:R-:W-:Y:S05]  /*3530*/  ENDCOLLECTIVE ;  /* 0x000000000000791b */ /* 0x003fea0003800000 */
.L_x_5638:
        /* <DEDUP_REMOVED lines=248> */
.L_x_5639:
[----:B------:R-:W-:Y:S02]  /*44c0*/  HFMA2 R12, -RZ, RZ, 0, 4.76837158203125e-07 ;  /* 0x00000008ff0c7431 */ /* 0x000fe400000001ff */
[----:B------:R-:W-:-:S05]  /*44d0*/  FADD R32, R13, R14 ;  /* 0x0000000e0d207221 */ /* 0x000fca0000000000 */
[----:B------:R-:W-:-:S07]  /*44e0*/  MOV R13, R32 ;  /* 0x00000020000d7202 */ /* 0x000fce0000000f00 */
[----:B------:R-:W-:Y:S05]  /*44f0*/  WARPSYNC.COLLECTIVE R15, `(.L_x_5640) ;  /* 0x000000000f087348 */ /* 0x000fea0003c00000 */
[----:B------:R0:W1:Y:S02]  /*4500*/  SHFL.BFLY P6, R14, R13, R12, R11 ;  /* 0x0c00000c0d0e7389 */ /* 0x00006400000c000b */
[----:B01----:R-:W-:Y:S05]  /*4510*/  ENDCOLLECTIVE ;  /* 0x000000000000791b */ /* 0x003fea0003800000 */
.L_x_5640:
[----:B------:R-:W-:Y:S02]  /*4520*/  HFMA2 R12, -RZ, RZ, 0, 2.384185791015625e-07 ;  /* 0x00000004ff0c7431 */ /* 0x000fe400000001ff */
[----:B------:R-:W-:-:S05]  /*4530*/  FADD R33, R32, R14 ;  /* 0x0000000e20217221 */ /* 0x000fca0000000000 */
[----:B------:R-:W-:-:S07]  /*4540*/  MOV R13, R33 ;  /* 0x00000021000d7202 */ /* 0x000fce0000000f00 */
[----:B------:R-:W-:Y:S05]  /*4550*/  WARPSYNC.COLLECTIVE R15, `(.L_x_5641) ;  /* 0x000000000f087348 */ /* 0x000fea0003c00000 */
[----:B------:R0:W1:Y:S02]  /*4560*/  SHFL.BFLY P6, R14, R13, R12, R11 ;  /* 0x0c00000c0d0e7389 */ /* 0x00006400000c000b */
[----:B01----:R-:W-:Y:S05]  /*4570*/  ENDCOLLECTIVE ;  /* 0x000000000000791b */ /* 0x003fea0003800000 */
.L_x_5641:
[----:B------:R-:W-:Y:S02]  /*4580*/  HFMA2 R12, -RZ, RZ, 0, 1.1920928955078125e-07 ;  /* 0x00000002ff0c7431 */ /* 0x000fe400000001ff */
[----:B------:R-:W-:-:S05]  /*4590*/  FADD R34, R33, R14 ;  /* 0x0000000e21227221 */ /* 0x000fca0000000000 */
[----:B------:R-:W-:-:S07]  /*45a0*/  MOV R13, R34 ;  /* 0x00000022000d7202 */ /* 0x000fce0000000f00 */
[----:B------:R-:W-:Y:S05]  /*45b0*/  WARPSYNC.COLLECTIVE R15, `(.L_x_5642) ;  /* 0x000000000f087348 */ /* 0x000fea0003c00000 */
[----:B------:R0:W1:Y:S02]  /*45c0*/  SHFL.BFLY P6, R14, R13, R12, R11 ;  /* 0x0c00000c0d0e7389 */ /* 0x00006400000c000b */
[----:B01----:R-:W-:Y:S05]  /*45d0*/  ENDCOLLECTIVE ;  /* 0x000000000000791b */ /* 0x003fea0003800000 */
.L_x_5642:
[----:B------:R-:W-:Y:S02]  /*45e0*/  HFMA2 R12, -RZ, RZ, 0, 5.9604644775390625e-08 ;  /* 0x00000001ff0c7431 */ /* 0x000fe400000001ff */
[----:B------:R-:W-:-:S05]  /*45f0*/  FADD R35, R34, R14 ;  /* 0x0000000e22237221 */ /* 0x000fca0000000000 */
[----:B------:R-:W-:-:S07]  /*4600*/  MOV R13, R35 ;  /* 0x00000023000d7202 */ /* 0x000fce0000000f00 */
[----:B------:R-:W-:Y:S05]  /*4610*/  WARPSYNC.COLLECTIVE R15, `(.L_x_5643) ;  /* 0x000000000f087348 */ /* 0x000fea0003c00000 */
[----:B------:R0:W1:Y:S02]  /*4620*/  SHFL.BFLY P6, R14, R13, R12, R11 ;  /* 0x0c00000c0d0e7389 */ /* 0x00006400000c000b */
[----:B01----:R-:W-:Y:S05]  /*4630*/  ENDCOLLECTIVE ;  /* 0x000000000000791b */ /* 0x003fea0003800000 */
.L_x_5643:
[----:B------:R-:W-:Y:S05]  /*4640*/  BRA `(.L_x_5644) ;  /* 0xffffffd000707947 */ /* 0x000fea000383ffff */
        .weak           $__internal_108_$__cuda_sm3x_div_rn_noftz_f32_slowpath
        .type           $__internal_108_$__cuda_sm3x_div_rn_noftz_f32_slowpath,@function
        .size           $__internal_108_$__cuda_sm3x_div_rn_noftz_f32_slowpath,(.L_x_15425 - $__internal_108_$__cuda_sm3x_div_rn_noftz_f32_slowpath)
$__internal_108_$__cuda_sm3x_div_rn_noftz_f32_slowpath:
        /* <DEDUP_REMOVED lines=34> */
.L_x_5646:
        /* <DEDUP_REMOVED lines=51> */
.L_x_5653:
[----:B------:R-:W-:-:S04]  /*4ba0*/  LOP3.LUT R5, R5, 0x80000000, RZ, 0xc0, !PT ;  /* 0x8000000005057812 */ /* 0x000fc800078ec0ff */
[----:B------:R-:W-:Y:S01]  /*4bb0*/  LOP3.LUT R5, R5, 0x7f800000, RZ, 0xfc, !PT ;  /* 0x7f80000005057812 */ /* 0x000fe200078efcff */
[----:B------:R-:W-:Y:S06]  /*4bc0*/  BRA `(.L_x_5654) ;  /* 0x0000000000047947 */ /* 0x000fec0003800000 */
.L_x_5652:
[----:B------:R-:W-:-:S07]  /*4bd0*/  LEA R5, R34, R5, 0x17 ;  /* 0x0000000522057211 */ /* 0x000fce00078eb8ff */
.L_x_5654:
[----:B------:R-:W-:Y:S05]  /*4be0*/  BSYNC.RECONVERGENT B1 ;  /* 0x0000000000017941 */ /* 0x000fea0003800200 */
.L_x_5651:
[----:B------:R-:W-:Y:S05]  /*4bf0*/  BRA `(.L_x_5655) ;  /* 0x0000000000207947 */ /* 0x000fea0003800000 */
.L_x_5650:
[----:B------:R-:W-:-:S04]  /*4c00*/  LOP3.LUT R5, R12, 0x80000000, R5, 0x48, !PT ;  /* 0x800000000c057812 */ /* 0x000fc800078e4805 */
[----:B------:R-:W-:Y:S01]  /*4c10*/  LOP3.LUT R5, R5, 0x7f800000, RZ, 0xfc, !PT ;  /* 0x7f80000005057812 */ /* 0x000fe200078efcff */
[----:B------:R-:W-:Y:S06]  /*4c20*/  BRA `(.L_x_5655) ;  /* 0x0000000000147947 */ /* 0x000fec0003800000 */
.L_x_5649:
[----:B------:R-:W-:Y:S01]  /*4c30*/  LOP3.LUT R5, R12, 0x80000000, R5, 0x48, !PT ;  /* 0x800000000c057812 */ /* 0x000fe200078e4805 */
[----:B------:R-:W-:Y:S06]  /*4c40*/  BRA `(.L_x_5655) ;  /* 0x00000000000c7947 */ /* 0x000fec0003800000 */
.L_x_5648:
[----:B------:R-:W0:Y:S01]  /*4c50*/  MUFU.RSQ R5, -QNAN ;  /* 0xffc0000000057908 */ /* 0x000e220000001400 */
[----:B------:R-:W-:Y:S05]  /*4c60*/  BRA `(.L_x_5655) ;  /* 0x0000000000047947 */ /* 0x000fea0003800000 */
.L_x_5647:
[----:B------:R-:W-:-:S07]  /*4c70*/  FADD.FTZ R5, R5, R12 ;  /* 0x0000000c05057221 */ /* 0x000fce0000010000 */
.L_x_5655:
[----:B------:R-:W-:Y:S05]  /*4c80*/  BSYNC.RECONVERGENT B0 ;  /* 0x0000000000007941 */ /* 0x000fea0003800200 */
.L_x_5645:
[----:B------:R-:W-:Y:S01]  /*4c90*/  HFMA2 R13, -RZ, RZ, 0, 0 ;  /* 0x00000000ff0d7431 */ /* 0x000fe200000001ff */
[----:B------:R-:W-:-:S04]  /*4ca0*/  MOV R12, R32 ;  /* 0x00000020000c7202 */ /* 0x000fc80000000f00 */
[----:B0-----:R-:W-:Y:S05]  /*4cb0*/  RET.REL.NODEC R12 `(_ZN7oneflow4cuda7softmax15SoftmaxWarpImplI10SimpleLoadI6__halffE11SimpleStoreIS4_fEfLi2ELi24ELi32ELi1ELb0ELNS1_9AlgorithmE0EEEvT_T0_ll) ;  /* 0xffffffb00cd07950 */ /* 0x001fea0003c3ffff */
.L_x_5656:
        /* <DEDUP_REMOVED lines=12> */
.L_x_15425:


//--------------------- .text._ZN7oneflow4cuda7softmax15SoftmaxWarpImplI10SimpleLoadI6__halffE11SimpleStoreIS4_fEfLi2ELi22ELi32ELi1ELb1ELNS1_9AlgorithmE0EEEvT_T0_ll --------------------------
	.section	.text._ZN7oneflow4cuda7softmax15SoftmaxWarpImplI10SimpleLoadI6__halffE11SimpleStoreIS4_fEfLi2ELi22ELi32ELi1ELb1ELNS1_9AlgorithmE0EEEvT_T0_ll,"ax",@progbits
	.align	128
        .global         _ZN7oneflow4cuda7softmax15SoftmaxWarpImplI10SimpleLoadI6__halffE11SimpleStoreIS4_fEfLi2ELi22ELi32ELi1ELb1ELNS1_9AlgorithmE0EEEvT_T0_ll
        .type           _ZN7oneflow4cuda7softmax15SoftmaxWarpImplI10SimpleLoadI6__halffE11SimpleStoreIS4_fEfLi2ELi22ELi32ELi1ELb1ELNS1_9AlgorithmE0EEEvT_T0_ll,@function
        .size           _ZN7oneflow4cuda7softmax15SoftmaxWarpImplI10SimpleLoadI6__halffE11SimpleStoreIS4_fEfLi2ELi22ELi32ELi1ELb1ELNS1_9AlgorithmE0EEEvT_T0_ll,(.L_x_15426 - _ZN7oneflow4cuda7softmax15SoftmaxWarpImplI10SimpleLoadI6__halffE11SimpleStoreIS4_fEfLi2ELi22ELi32ELi1ELb1ELNS1_9AlgorithmE0EEEvT_T0_ll)
        .other          _ZN7oneflow4cuda7softmax15SoftmaxWarpImplI10SimpleLoadI6__halffE11SimpleStoreIS4_fEfLi2ELi22ELi32ELi1ELb1ELNS1_9AlgorithmE0EEEvT_T0_ll,@"STO_CUDA_ENTRY STV_DEFAULT"
_ZN7oneflow4cuda7softmax15SoftmaxWarpImplI10SimpleLoadI6__halffE11SimpleStoreIS4_fEfLi2ELi22ELi32ELi1ELb1ELNS1_9AlgorithmE0EEEvT_T0_ll:
.text._ZN7oneflow4cuda7softmax15SoftmaxWarpImplI10SimpleLoadI6__halffE11SimpleStoreIS4_fEfLi2ELi22ELi32ELi1ELb1ELNS1_9AlgorithmE0EEEvT_T0_ll:
        /* <DEDUP_REMOVED lines=25> */
.L_x_5657:
        /* <DEDUP_REMOVED lines=25> */
.L_x_5704:
[----:B------:R-:W-:Y:S01]  /*0320*/  ISETP.GE.U32.AND P0, PT, R36, UR44, PT ;  /* 0x0000002c24007c0c */ /* 0x000fe2000bf06070 */
[----:B------:R-:W-:Y:S01]  /*0330*/  HFMA2 R3, -RZ, RZ, 0, 0 ;  /* 0x00000000ff037431 */ /* 0x000fe200000001ff */
[----:B------:R-:W-:Y:S01]  /*0340*/  ISETP.GE.U32.AND P3, PT, R37, UR44, PT ;  /* 0x0000002c25007c0c */ /* 0x000fe2000bf66070 */
[----:B0-----:R-:W-:Y:S01]  /*0350*/  IMAD R7, R32, UR38, RZ ;  /* 0x0000002620077c24 */ /* 0x001fe2000f8e02ff */
        /* <DEDUP_REMOVED lines=25> */
[----:B------:R-:W3:Y:S01]  /*04f0*/  @!P0 LDG.E.U16 R0, desc[UR6][R2.64+0x2] ;  /* 0x0000020602008981 */ /* 0x000ee2000c1e1500 */
[----:B------:R-:W-:-:S02]  /*0500*/  ISETP.GE.U32.AND P2, PT, R42, UR44, PT ;  /* 0x0000002c2a007c0c */ /* 0x000fc4000bf46070 */
[C---:B------:R-:W-:Y:S01]  /*0510*/  @!P6 R2UR UR4, R28.reuse ;  /* 0x000000001c04e2ca */ /* 0x040fe200000e0000 */
[----:B------:R-:W4:Y:S01]  /*0520*/  @!P3 LDG.E.U16 R4, desc[UR8][R2.64+0x80] ;  /* 0x000080080204b981 */ /* 0x000f22000c1e1500 */
[C---:B------:R-:W-:Y:S02]  /*0530*/  @!P6 R2UR UR5, R29.reuse ;  /* 0x000000001d05e2ca */ /* 0x040fe400000e0000 */
[C---:B------:R-:W-:Y:S01]  /*0540*/  @!P6 R2UR UR6, R28.reuse ;  /* 0x000000001c06e2ca */ /* 0x040fe200000e0000 */
[----:B------:R-:W5:Y:S01]  /*0550*/  @!P3 LDG.E.U16 R5, desc[UR10][R2.64+0x82] ;  /* 0x0000820a0205b981 */ /* 0x000f62000c1e1500 */
[----:B------:R-:W-:Y:S02]  /*0560*/  @!P6 R2UR UR7, R29 ;  /* 0x000000001d07e2ca */ /* 0x000fe400000e0000 */
[----:B------:R-:W-:Y:S01]  /*0570*/  ISETP.GE.AND.EX P2, PT, RZ, UR45, PT, P2 ;  /* 0x0000002dff007c0c */ /* 0x000fe2000bf46320 */
[----:B------:R-:W5:Y:S04]  /*0580*/  @!P5 LDG.E.U16 R6, desc[UR12][R2.64+0x100] ;  /* 0x0001000c0206d981 */ /* 0x000f68000c1e1500 */
[----:B------:R-:W5:Y:S04]  /*0590*/  @!P5 LDG.E.U16 R9, desc[UR14][R2.64+0x102] ;  /* 0x0001020e0209d981 */ /* 0x000f68000c1e1500 */
[----:B------:R-:W5:Y:S04]  /*05a0*/  @!P6 LDG.E.U16 R10, desc[UR4][R2.64+0x180] ;  /* 0x00018004020ae981 */ /* 0x000f68000c1e1500 */
[----:B------:R-:W5:Y:S01]  /*05b0*/  @!P6 LDG.E.U16 R11, desc[UR6][R2.64+0x182] ;  /* 0x00018206020be981 */ /* 0x000f62000c1e1500 */
[----:B------:R-:W-:-:S02]  /*05c0*/  @!P2 R2UR UR4, R28 ;  /* 0x000000001c04a2ca */ /* 0x000fc400000e0000 */
[C---:B------:R-:W-:Y:S02]  /*05d0*/  @!P2 R2UR UR5, R29.reuse ;  /* 0x000000001d05a2ca */ /* 0x040fe400000e0000 */
[----:B------:R-:W-:Y:S02]  /*05e0*/  @!P2 R2UR UR6, R28 ;  /* 0x000000001c06a2ca */ /* 0x000fe400000e0000 */
[----:B------:R-:W-:-:S09]  /*05f0*/  @!P2 R2UR UR7, R29 ;  /* 0x000000001d07a2ca */ /* 0x000fd200000e0000 */
[----:B------:R-:W5:Y:S04]  /*0600*/  @!P2 LDG.E.U16 R12, desc[UR4][R2.64+0x200] ;  /* 0x00020004020ca981 */ /* 0x000f68000c1e1500 */
[----:B------:R-:W5:Y:S01]  /*0610*/  @!P2 LDG.E.U16 R14, desc[UR6][R2.64+0x202] ;  /* 0x00020206020ea981 */ /* 0x000f62000c1e1500 */
[----:B------:R-:W-:Y:S02]  /*0620*/  ISETP.GE.U32.AND P1, PT, R41, UR44, PT ;  /* 0x0000002c29007c0c */ /* 0x000fe4000bf26070 */
[----:B------:R-:W-:Y:S02]  /*0630*/  MOV R8, 0xff800000 ;  /* 0xff80000000087802 */ /* 0x000fe40000000f00 */
[----:B------:R-:W-:Y:S02]  /*0640*/  MOV R7, 0xff800000 ;  /* 0xff80000000077802 */ /* 0x000fe40000000f00 */
[----:B------:R-:W-:-:S02]  /*0650*/  ISETP.GE.AND.EX P1, PT, RZ, UR45, PT, P1 ;  /* 0x0000002dff007c0c */ /* 0x000fc4000bf26310 */
[----:B------:R-:W-:Y:S02]  /*0660*/  MOV R47, 0xff800000 ;  /* 0xff800000002f7802 */ /* 0x000fe40000000f00 */
[----:B------:R-:W-:Y:S02]  /*0670*/  MOV R30, 0xff800000 ;  /* 0xff800000001e7802 */ /* 0x000fe40000000f00 */
[----:B------:R-:W-:Y:S02]  /*0680*/  MOV R45, 0xff800000 ;  /* 0xff800000002d7802 */ /* 0x000fe40000000f00 */
[----:B------:R-:W-:-:S05]  /*0690*/  ISETP.GE.U32.AND P4, PT, R40, UR44, PT ;  /* 0x0000002c28007c0c */ /* 0x000fca000bf86070 */
[C---:B------:R-:W-:Y:S02]  /*06a0*/  @!P1 R2UR UR4, R28.reuse ;  /* 0x000000001c0492ca */ /* 0x040fe400000e0000 */
[C---:B------:R-:W-:Y:S02]  /*06b0*/  @!P1 R2UR UR5, R29.reuse ;  /* 0x000000001d0592ca */ /* 0x040fe400000e0000 */
[----:B------:R-:W-:Y:S02]  /*06c0*/  ISETP.GE.AND.EX P4, PT, RZ, UR45, PT, P4 ;  /* 0x0000002dff007c0c */ /* 0x000fe4000bf86340 */
[----:B------:R-:W-:Y:S02]  /*06d0*/  @!P1 R2UR UR6, R28 ;  /* 0x000000001c0692ca */ /* 0x000fe400000e0000 */
[----:B------:R-:W-:Y:S02]  /*06e0*/  @!P1 R2UR UR7, R29 ;  /* 0x000000001d0792ca */ /* 0x000fe400000e0000 */
[----:B------:R-:W-:-:S05]  /*06f0*/  MOV R17, 0xff800000 ;  /* 0xff80000000117802 */ /* 0x000fca0000000f00 */
[----:B------:R-:W5:Y:S02]  /*0700*/  @!P1 LDG.E.U16 R18, desc[UR4][R2.64+0x280] ;  /* 0x0002800402129981 */ /* 0x000f64000c1e1500 */
[C---:B------:R-:W-:Y:S02]  /*0710*/  @!P4 R2UR UR8, R28.reuse ;  /* 0x000000001c08c2ca */ /* 0x040fe400000e0000 */
[C---:B------:R-:W-:Y:S02]  /*0720*/  @!P4 R2UR UR9, R29.reuse ;  /* 0x000000001d09c2ca */ /* 0x040fe400000e0000 */
[----:B------:R-:W-:Y:S02]  /*0730*/  @!P4 R2UR UR10, R28 ;  /* 0x000000001c0ac2ca */ /* 0x000fe400000e0000 */
[----:B------:R-:W-:Y:S01]  /*0740*/  @!P4 R2UR UR11, R29 ;  /* 0x000000001d0bc2ca */ /* 0x000fe200000e0000 */
[----:B--2---:R-:W-:Y:S02]  /*0750*/  @!P0 HADD2.F32 R8, -RZ, R13.H0_H0 ;  /* 0x2000000dff088230 */ /* 0x004fe40000004100 */
[----:B---3--:R-:W-:Y:S01]  /*0760*/  @!P0 HADD2.F32 R7, -RZ, R0.H0_H0 ;  /* 0x20000000ff078230 */ /* 0x008fe20000004100 */
[----:B------:R-:W-:Y:S01]  /*0770*/  MOV R13, 0xff800000 ;  /* 0xff800000000d7802 */ /* 0x000fe20000000f00 */
[----:B------:R-:W2:Y:S01]  /*0780*/  @!P1 LDG.E.U16 R0, desc[UR6][R2.64+0x282] ;  /* 0x0002820602009981 */ /* 0x000ea2000c1e1500 */
[----:B----4-:R-:W-:-:S02]  /*0790*/  @!P3 HADD2.F32 R47, -RZ, R4.H0_H0 ;  /* 0x20000004ff2fb230 */ /* 0x010fc40000004100 */
[----:B------:R-:W-:Y:S01]  /*07a0*/  @!P0 FMNMX3 R13, R8, -INF , R7, !PT ;  /* 0xff800000080d8876 */ /* 0x000fe20007800007 */
[----:B-----5:R-:W-:Y:S01]  /*07b0*/  @!P3 HADD2.F32 R30, -RZ, R5.H0_H0 ;  /* 0x20000005ff1eb230 */ /* 0x020fe20000004100 */
[----:B------:R-:W-:-:S04]  /*07c0*/  MOV R4, 0xff800000 ;  /* 0xff80000000047802 */ /* 0x000fc80000000f00 */
[----:B------:R-:W-:Y:S02]  /*07d0*/  @!P3 FMNMX3 R13, R13, R47, R30, !PT ;  /* 0x0000002f0d0db276 */ /* 0x000fe4000780001e */
[----:B------:R-:W-:Y:S01]  /*07e0*/  ISETP.GE.U32.AND P3, PT, R39, UR44, PT ;  /* 0x0000002c27007c0c */ /* 0x000fe2000bf66070 */
[----:B------:R-:W-:Y:S02]  /*07f0*/  @!P5 HADD2.F32 R45, -RZ, R6.H0_H0 ;  /* 0x20000006ff2dd230 */ /* 0x000fe40000004100 */
[----:B------:R-:W-:Y:S01]  /*0800*/  @!P5 HADD2.F32 R4, -RZ, R9.H0_H0 ;  /* 0x20000009ff04d230 */ /* 0x000fe20000004100 */
[----:B------:R-:W-:Y:S01]  /*0810*/  ISETP.GE.AND.EX P3, PT, RZ, UR45, PT, P3 ;  /* 0x0000002dff007c0c */ /* 0x000fe2000bf66330 */
[----:B------:R-:W3:Y:S01]  /*0820*/  @!P4 LDG.E.U16 R9, desc[UR8][R2.64+0x300] ;  /* 0x000300080209c981 */ /* 0x000ee2000c1e1500 */
[----:B------:R-:W-:Y:S01]  /*0830*/  MOV R5, 0xff800000 ;  /* 0xff80000000057802 */ /* 0x000fe20000000f00 */
[----:B------:R-:W-:Y:S01]  /*0840*/  @!P6 HADD2.F32 R5, -RZ, R10.H0_H0 ;  /* 0x2000000aff05e230 */ /* 0x000fe20000004100 */
[----:B------:R-:W-:Y:S01]  /*0850*/  MOV R6, 0xff800000 ;  /* 0xff80000000067802 */ /* 0x000fe20000000f00 */
[----:B------:R-:W-:Y:S01]  /*0860*/  @!P6 HADD2.F32 R6, -RZ, R11.H0_H0 ;  /* 0x2000000bff06e230 */ /* 0x000fe20000004100 */
[----:B------:R-:W-:Y:S01]  /*0870*/  @!P5 FMNMX3 R13, R13, R45, R4, !PT ;  /* 0x0000002d0d0dd276 */ /* 0x000fe20007800004 */
[----:B------:R-:W4:Y:S01]  /*0880*/  @!P4 LDG.E.U16 R11, desc[UR10][R2.64+0x302] ;  /* 0x0003020a020bc981 */ /* 0x000f22000c1e1500 */
[----:B------:R-:W-:-:S02]  /*0890*/  ISETP.GE.U32.AND P5, PT, R35, UR44, PT ;  /* 0x0000002c23007c0c */ /* 0x000fc4000bfa6070 */
[----:B------:R-:W-:Y:S02]  /*08a0*/  @!P6 FMNMX3 R13, R13, R5, R6, !PT ;  /* 0x000000050d0de276 */ /* 0x000fe40007800006 */
[----:B------:R-:W-:Y:S02]  /*08b0*/  ISETP.GE.U32.AND P6, PT, R33, UR44, PT ;  /* 0x0000002c21007c0c */ /* 0x000fe4000bfc6070 */
[----:B------:R-:W-:Y:S02]  /*08c0*/  @!P3 R2UR UR4, R28 ;  /* 0x000000001c04b2ca */ /* 0x000fe400000e0000 */
[----:B------:R-:W-:Y:S02]  /*08d0*/  @!P3 R2UR UR5, R29 ;  /* 0x000000001d05b2ca */ /* 0x000fe400000e0000 */
[----:B------:R-:W-:Y:S02]  /*08e0*/  ISETP.GE.AND.EX P5, PT, RZ, UR45, PT, P5 ;  /* 0x0000002dff007c0c */ /* 0x000fe4000bfa6350 */
[----:B------:R-:W-:-:S02]  /*08f0*/  ISETP.GE.AND.EX P6, PT, RZ, UR45, PT, P6 ;  /* 0x0000002dff007c0c */ /* 0x000fc4000bfc6360 */
[----:B------:R-:W-:Y:S01]  /*0900*/  MOV R10, 0xff800000 ;  /* 0xff800000000a7802 */ /* 0x000fe20000000f00 */
[----:B------:R-:W-:Y:S02]  /*0910*/  @!P2 HADD2.F32 R10, -RZ, R12.H0_H0 ;  /* 0x2000000cff0aa230 */ /* 0x000fe40000004100 */
[----:B------:R-:W-:Y:S01]  /*0920*/  @!P2 HADD2.F32 R17, -RZ, R14.H0_H0 ;  /* 0x2000000eff11a230 */ /* 0x000fe20000004100 */
[----:B------:R-:W-:-:S03]  /*0930*/  @!P3 R2UR UR12, R28 ;  /* 0x000000001c0cb2ca */ /* 0x000fc600000e0000 */
[----:B------:R-:W5:Y:S01]  /*0940*/  @!P3 LDG.E.U16 R14, desc[UR4][R2.64+0x382] ;  /* 0x00038204020eb981 */ /* 0x000f62000c1e1500 */
[----:B------:R-:W-:Y:S02]  /*0950*/  @!P2 FMNMX3 R13, R13, R10, R17, !PT ;  /* 0x0000000a0d0da276 */ /* 0x000fe40007800011 */
[----:B------:R-:W-:Y:S02]  /*0960*/  ISETP.GE.U32.AND P2, PT, R38, UR44, PT ;  /* 0x0000002c26007c0c */ /* 0x000fe4000bf46070 */
[C---:B------:R-:W-:Y:S02]  /*0970*/  @!P5 R2UR UR6, R28.reuse ;  /* 0x000000001c06d2ca */ /* 0x040fe400000e0000 */
[C---:B------:R-:W-:Y:S02]  /*0980*/  @!P5 R2UR UR7, R29.reuse ;  /* 0x000000001d07d2ca */ /* 0x040fe400000e0000 */
[----:B------:R-:W-:Y:S02]  /*0990*/  @!P6 R2UR UR4, R28 ;  /* 0x000000001c04e2ca */ /* 0x000fe400000e0000 */
        /* <DEDUP_REMOVED lines=8> */
[----:B------:R-:W5:Y:S02]  /*0a20*/  @!P6 LDG.E.U16 R46, desc[UR4][R2.64+0x482] ;  /* 0x00048204022ee981 */ /* 0x000f64000c1e1500 */
        /* <DEDUP_REMOVED lines=20> */
[----:B--2---:R-:W-:-:S05]  /*0b70*/  @!P1 HADD2.F32 R25, -RZ, R0.H0_H0 ;  /* 0x20000000ff199230 */ /* 0x004fca0000004100 */
[----:B------:R-:W-:Y:S01]  /*0b80*/  @!P1 FMNMX3 R13, R13, R24, R25, !PT ;  /* 0x000000180d0d9276 */ /* 0x000fe20007800019 */
[----:B---3--:R-:W-:Y:S02]  /*0b90*/  @!P4 HADD2.F32 R26, -RZ, R9.H0_H0 ;  /* 0x20000009ff1ac230 */ /* 0x008fe40000004100 */
[----:B----4-:R-:W-:-:S05]  /*0ba0*/  @!P4 HADD2.F32 R27, -RZ, R11.H0_H0 ;  /* 0x2000000bff1bc230 */ /* 0x010fca0000004100 */
[----:B------:R-:W-:Y:S02]  /*0bb0*/  @!P4 FMNMX3 R13, R13, R26, R27, !PT ;  /* 0x0000001a0d0dc276 */ /* 0x000fe4000780001b */
[----:B------:R-:W-:Y:S01]  /*0bc0*/  MOV R9, 0xff800000 ;  /* 0xff80000000097802 */ /* 0x000fe20000000f00 */
[----:B-----5:R-:W-:Y:S02]  /*0bd0*/  @!P3 HADD2.F32 R21, -RZ, R14.H0_H0 ;  /* 0x2000000eff15b230 */ /* 0x020fe40000004100 */
[----:B------:R-:W-:Y:S02]  /*0be0*/  @!P5 HADD2.F32 R23, -RZ, R15.H0_H0 ;  /* 0x2000000fff17d230 */ /* 0x000fe40000004100 */
[----:B------:R-:W-:Y:S02]  /*0bf0*/  @!P3 HADD2.F32 R22, -RZ, R12.H0_H0 ;  /* 0x2000000cff16b230 */ /* 0x000fe40000004100 */
[----:B------:R-:W-:-:S03]  /*0c00*/  @!P5 HADD2.F32 R18, -RZ, R16.H0_H0 ;  /* 0x20000010ff12d230 */ /* 0x000fc60000004100 */
[----:B------:R-:W-:Y:S01]  /*0c10*/  @!P3 FMNMX3 R13, R13, R22, R21, !PT ;  /* 0x000000160d0db276 */ /* 0x000fe20007800015 */
[----:B------:R-:W-:Y:S01]  /*0c20*/  @!P6 HADD2.F32 R19, -RZ, R46.H0_H0 ;  /* 0x2000002eff13e230 */ /* 0x000fe20000004100 */
[----:B------:R-:W-:Y:S01]  /*0c30*/  MOV R16, 0xff800000 ;  /* 0xff80000000107802 */ /* 0x000fe20000000f00 */
[----:B------:R-:W-:Y:S01]  /*0c40*/  @!P6 HADD2.F32 R16, -RZ, R20.H0_H0 ;  /* 0x20000014ff10e230 */ /* 0x000fe20000004100 */
[----:B------:R-:W-:Y:S02]  /*0c50*/  @!P5 FMNMX3 R13, R13, R23, R18, !PT ;  /* 0x000000170d0dd276 */ /* 0x000fe40007800012 */
[----:B------:R-:W-:Y:S01]  /*0c60*/  MOV R20, 0xff800000 ;  /* 0xff80000000147802 */ /* 0x000fe20000000f00 */
[----:B------:R-:W-:Y:S01]  /*0c70*/  @!P2 HADD2.F32 R20, -RZ, R48.H0_H0 ;  /* 0x20000030ff14a230 */ /* 0x000fe20000004100 */
        /* <DEDUP_REMOVED lines=27> */
[-C--:B------:R-:W-:Y:S01]  /*0e30*/  FFMA.RM R7, R7, R12.reuse, 12582913 ;  /* 0x4b40000107077423 */ /* 0x080fe2000000400c */
[C---:B------:R-:W-:Y:S01]  /*0e40*/  FADD R5, R3.reuse, -12583039 ;  /* 0xcb40007f03057421 */ /* 0x040fe20000000000 */
[----:B------:R-:W-:Y:S01]  /*0e50*/  SHF.L.U32 R3, R3, 0x17, RZ ;  /* 0x0000001703037819 */ /* 0x000fe200000006ff */
[C---:B------:R-:W-:Y:S01]  /*0e60*/  FADD R4, -R66.reuse, R4 ;  /* 0x0000000442047221 */ /* 0x040fe20000000100 */
[----:B------:R-:W-:Y:S01]  /*0e70*/  FADD R6, -R66, R6 ;  /* 0x0000000642067221 */ /* 0x000fe20000000100 */
[----:B------:R-:W-:Y:S01]  /*0e80*/  FFMA R5, R68, 1.4426950216293334961, -R5 ;  /* 0x3fb8aa3b44057823 */ /* 0x000fe20000000805 */
[C---:B------:R-:W-:Y:S01]  /*0e90*/  FADD R10, -R66.reuse, R10 ;  /* 0x0000000a420a7221 */ /* 0x040fe20000000100 */
        /* <DEDUP_REMOVED lines=20> */
[----:B------:R-:W-:Y:S01]  /*0fe0*/  FFMA.RM R17, R17, R12, 12582913 ;  /* 0x4b40000111117423 */ /* 0x000fe2000000400c */
[C---:B0-----:R-:W-:Y:S01]  /*0ff0*/  FADD R5, R9.reuse, -12583039 ;  /* 0xcb40007f09057421 */ /* 0x041fe20000000000 */
[----:B------:R-:W-:Y:S01]  /*1000*/  SHF.L.U32 R9, R9, 0x17, RZ ;  /* 0x0000001709097819 */ /* 0x000fe200000006ff */
[----:B-1----:R-:W-:Y:S01]  /*1010*/  FMUL R27, R3, R20 ;  /* 0x00000014031b7220 */ /* 0x002fe20000400000 */
[C---:B------:R-:W-:Y:S01]  /*1020*/  FADD R3, R7.reuse, -12583039 ;  /* 0xcb40007f07037421 */ /* 0x040fe20000000000 */
[----:B------:R-:W-:Y:S01]  /*1030*/  FFMA R5, R46, 1.4426950216293334961, -R5 ;  /* 0x3fb8aa3b2e057823 */ /* 0x000fe20000000805 */
[----:B------:R-:W-:Y:S01]  /*1040*/  SHF.L.U32 R7, R7, 0x17, RZ ;  /* 0x0000001707077819 */ /* 0x000fe200000006ff */
[-C--:B------:R-:W-:Y:S01]  /*1050*/  FFMA.SAT R45, R14, R11.reuse, 0.5 ;  /* 0x3f0000000e2d7423 */ /* 0x080fe2000000200b */
[----:B------:R-:W-:Y:S01]  /*1060*/  FFMA R3, R8, 1.4426950216293334961, -R3 ;  /* 0x3fb8aa3b08037823 */ /* 0x000fe20000000803 */
[----:B------:R-:W-:Y:S01]  /*1070*/  FFMA R5, R46, 1.925963033500011079e-08, R5 ;  /* 0x32a570602e057823 */ /* 0x000fe20000000005 */
[----:B------:R-:W-:-:S02]  /*1080*/  FFMA.SAT R47, R66, R11, 0.5 ;  /* 0x3f000000422f7423 */ /* 0x000fc4000000200b */
[----:B------:R-:W-:Y:S02]  /*1090*/  FFMA R3, R8, 1.925963033500011079e-08, R3 ;  /* 0x32a5706008037823 */ /* 0x000fe40000000003 */
[----:B------:R-:W0:Y:S08]  /*10a0*/  MUFU.EX2 R8, R5 ;  /* 0x0000000500087308 */ /* 0x000e300000000800 */
[----:B------:R-:W1:Y:S01]  /*10b0*/  MUFU.EX2 R26, R3 ;  /* 0x00000003001a7308 */ /* 0x000e620000000800 */
[----:B0-----:R-:W-:Y:S01]  /*10c0*/  FMUL R25, R9, R8 ;  /* 0x0000000809197220 */ /* 0x001fe20000400000 */
        /* <DEDUP_REMOVED lines=11> */
[C---:B------:R-:W-:Y:S02]  /*1180*/  FFMA R3, R30.reuse, 1.4426950216293334961, -R3 ;  /* 0x3fb8aa3b1e037823 */ /* 0x040fe40000000803 */
[----:B------:R-:W0:Y:S02]  /*1190*/  MUFU.EX2 R8, R5 ;  /* 0x0000000500087308 */ /* 0x000e240000000800 */
[----:B------:R-:W-:-:S06]  /*11a0*/  FFMA R3, R30, 1.925963033500011079e-08, R3 ;  /* 0x32a570601e037823 */ /* 0x000fcc0000000003 */
        /* <DEDUP_REMOVED lines=37> */
[-C--:B------:R-:W-:Y:S02]  /*1400*/  FFMA.SAT R7, R2, R11.reuse, 0.5 ;  /* 0x3f00000002077423 */ /* 0x080fe4000000200b */
[----:B------:R-:W-:Y:S02]  /*1410*/  FADD R5, R9, -12583039 ;  /* 0xcb40007f09057421 */ /* 0x000fe40000000000 */
[----:B------:R-:W-:Y:S02]  /*1420*/  FFMA.RM R7, R7, R12, 12582913 ;  /* 0x4b40000107077423 */ /* 0x000fe4000000400c */
[C---:B------:R-:W-:Y:S02]  /*1430*/  FFMA R5, R50.reuse, 1.4426950216293334961, -R5 ;  /* 0x3fb8aa3b32057823 */ /* 0x040fe40000000805 */
[C---:B------:R-:W-:Y:S01]  /*1440*/  FADD R3, R7.reuse, -12583039 ;  /* 0xcb40007f07037421 */ /* 0x040fe20000000000 */
[----:B------:R-:W-:Y:S01]  /*1450*/  SHF.L.U32 R0, R7, 0x17, RZ ;  /* 0x0000001707007819 */ /* 0x000fe200000006ff */
[----:B------:R-:W-:Y:S01]  /*1460*/  FFMA R5, R50, 1.925963033500011079e-08, R5 ;  /* 0x32a5706032057823 */ /* 0x000fe20000000005 */
[----:B------:R-:W-:Y:S01]  /*1470*/  FFMA.SAT R7, R52, R11, 0.5 ;  /* 0x3f00000034077423 */ /* 0x000fe2000000200b */
[----:B------:R-:W-:-:S03]  /*1480*/  FFMA R3, R2, 1.4426950216293334961, -R3 ;  /* 0x3fb8aa3b02037823 */ /* 0x000fc60000000803 */
[----:B------:R-:W-:Y:S01]  /*1490*/  FFMA.RM R7, R7, R12, 12582913 ;  /* 0x4b40000107077423 */ /* 0x000fe2000000400c */
[----:B------:R-:W-:Y:S01]  /*14a0*/  FFMA R3, R2, 1.925963033500011079e-08, R3 ;  /* 0x32a5706002037823 */ /* 0x000fe20000000003 */
[----:B------:R-:W0:Y:S01]  /*14b0*/  MUFU.EX2 R5, R5 ;  /* 0x0000000500057308 */ /* 0x000e220000000800 */
[----:B------:R-:W-:Y:S01]  /*14c0*/  SHF.L.U32 R2, R9, 0x17, RZ ;  /* 0x0000001709027819 */ /* 0x000fe200000006ff */
[----:B------:R-:W-:-:S04]  /*14d0*/  FFMA.SAT R9, R54, R11, 0.5 ;  /* 0x3f00000036097423 */ /* 0x000fc8000000200b */
[----:B------:R-:W-:Y:S02]  /*14e0*/  FFMA.RM R9, R9, R12, 12582913 ;  /* 0x4b40000109097423 */ /* 0x000fe4000000400c */
[----:B------:R-:W1:Y:S03]  /*14f0*/  MUFU.EX2 R3, R3 ;  /* 0x0000000300037308 */ /* 0x000e660000000800 */
[C---:B------:R-:W-:Y:S01]  /*1500*/  SHF.L.U32 R4, R9.reuse, 0x17, RZ ;  /* 0x0000001709047819 */ /* 0x040fe200000006ff */
[----:B0-----:R-:W-:Y:S01]  /*1510*/  FMUL R2, R2, R5 ;  /* 0x0000000502027220 */ /* 0x001fe20000400000 */
[----:B------:R-:W-:-:S04]  /*1520*/  FADD R5, R9, -12583039 ;  /* 0xcb40007f09057421 */ /* 0x000fc80000000000 */
[----:B------:R-:W-:Y:S01]  /*1530*/  FFMA R5, R54, 1.4426950216293334961, -R5 ;  /* 0x3fb8aa3b36057823 */ /* 0x000fe20000000805 */
[----:B-1----:R-:W-:Y:S01]  /*1540*/  FMUL R0, R0, R3 ;  /* 0x0000000300007220 */ /* 0x002fe20000400000 */
[----:B------:R-:W-:Y:S02]  /*1550*/  FADD R3, R7, -12583039 ;  /* 0xcb40007f07037421 */ /* 0x000fe40000000000 */
[----:B------:R-:W-:Y:S02]  /*1560*/  FFMA R5, R54, 1.925963033500011079e-08, R5 ;  /* 0x32a5706036057823 */ /* 0x000fe40000000005 */
        /* <DEDUP_REMOVED lines=21> */
[----:B------:R-:W-:Y:S01]  /*16c0*/  FFMA.SAT R13, R62, R11, 0.5 ;  /* 0x3f0000003e0d7423 */ /* 0x000fe2000000200b */
[C---:B------:R-:W-:Y:S01]  /*16d0*/  FFMA R7, R58.reuse, 1.4426950216293334961, -R7 ;  /* 0x3fb8aa3b3a077823 */ /* 0x040fe20000000807 */
[----:B------:R0:W-:Y:S02]  /*16e0*/  MUFU.EX2 R8, R9 ;  /* 0x0000000900087308 */ /* 0x0001e40000000800 */
[----:B------:R-:W-:Y:S01]  /*16f0*/  FFMA.RM R13, R13, R12, 12582913 ;  /* 0x4b4000010d0d7423 */ /* 0x000fe2000000400c */
[----:B------:R-:W-:-:S06]  /*1700*/  FFMA R7, R58, 1.925963033500011079e-08, R7 ;  /* 0x32a570603a077823 */ /* 0x000fcc0000000007 */
[----:B------:R-:W1:Y:S01]  /*1710*/  MUFU.EX2 R7, R7 ;  /* 0x0000000700077308 */ /* 0x000e620000000800 */
[----:B0-----:R-:W-:-:S04]  /*1720*/  FADD R9, R17, -12583039 ;  /* 0xcb40007f11097421 */ /* 0x001fc80000000000 */
[----:B------:R-:W-:-:S04]  /*1730*/  FFMA R9, R18, 1.4426950216293334961, -R9 ;  /* 0x3fb8aa3b12097823 */ /* 0x000fc80000000809 */
[----:B------:R-:W-:Y:S01]  /*1740*/  FFMA R18, R18, 1.925963033500011079e-08, R9 ;  /* 0x32a5706012127823 */ /* 0x000fe20000000009 */
[----:B------:R-:W-:Y:S01]  /*1750*/  SHF.L.U32 R9, R17, 0x17, RZ ;  /* 0x0000001711097819 */ /* 0x000fe200000006ff */
[----:B------:R-:W-:-:S04]  /*1760*/  FFMA.SAT R17, R64, R11, 0.5 ;  /* 0x3f00000040117423 */ /* 0x000fc8000000200b */
[----:B------:R-:W0:Y:S01]  /*1770*/  MUFU.EX2 R18, R18 ;  /* 0x0000001200127308 */ /* 0x000e220000000800 */
[----:B-1----:R-:W-:Y:S01]  /*1780*/  FMUL R6, R6, R7 ;  /* 0x0000000706067220 */ /* 0x002fe20000400000 */
[----:B------:R-:W-:Y:S01]  /*1790*/  FMUL R7, R15, R8 ;  /* 0x000000080f077220 */ /* 0x000fe20000400000 */
[C---:B------:R-:W-:Y:S01]  /*17a0*/  FADD R15, R13.reuse, -12583039 ;  /* 0xcb40007f0d0f7421 */ /* 0x040fe20000000000 */
[----:B------:R-:W-:Y:S01]  /*17b0*/  SHF.L.U32 R8, R13, 0x17, RZ ;  /* 0x000000170d087819 */ /* 0x000fe200000006ff */
[----:B------:R-:W-:Y:S01]  /*17c0*/  FFMA.SAT R13, R16, R11, 0.5 ;  /* 0x3f000000100d7423 */ /* 0x000fe2000000200b */
[-C--:B------:R-:W-:Y:S01]  /*17d0*/  FFMA.RM R11, R45, R12.reuse, 12582913 ;  /* 0x4b4000012d0b7423 */ /* 0x080fe2000000400c */
[C---:B------:R-:W-:Y:S02]  /*17e0*/  FFMA R15, R62.reuse, 1.4426950216293334961, -R15 ;  /* 0x3fb8aa3b3e0f7823 */ /* 0x040fe4000000080f */
[----:B------:R-:W-:Y:S02]  /*17f0*/  FFMA.RM R13, R13, R12, 12582913 ;  /* 0x4b4000010d0d7423 */ /* 0x000fe4000000400c */
[----:B------:R-:W-:-:S03]  /*1800*/  FFMA R15, R62, 1.925963033500011079e-08, R15 ;  /* 0x32a570603e0f7823 */ /* 0x000fc6000000000f */
[----:B------:R-:W-:Y:S01]  /*1810*/  SHF.L.U32 R10, R13, 0x17, RZ ;  /* 0x000000170d0a7819 */ /* 0x000fe200000006ff */
[----:B0-----:R-:W-:Y:S02]  /*1820*/  FMUL R9, R9, R18 ;  /* 0x0000001209097220 */ /* 0x001fe40000400000 */
[----:B------:R-:W0:Y:S02]  /*1830*/  MUFU.EX2 R15, R15 ;  /* 0x0000000f000f7308 */ /* 0x000e240000000800 */
[----:B0-----:R-:W-:Y:S01]  /*1840*/  FMUL R8, R8, R15 ;  /* 0x0000000f08087220 */ /* 0x001fe20000400000 */
[----:B------:R-:W-:Y:S01]  /*1850*/  FADD R15, R13, -12583039 ;  /* 0xcb40007f0d0f7421 */ /* 0x000fe20000000000 */
[-C--:B------:R-:W-:Y:S01]  /*1860*/  FFMA.RM R13, R17, R12.reuse, 12582913 ;  /* 0x4b400001110d7423 */ /* 0x080fe2000000400c */
[----:B------:R-:W-:Y:S02]  /*1870*/  FFMA.RM R12, R47, R12, 12582913 ;  /* 0x4b4000012f0c7423 */ /* 0x000fe4000000400c */
[----:B------:R-:W-:Y:S01]  /*1880*/  FFMA R15, R16, 1.4426950216293334961, -R15 ;  /* 0x3fb8aa3b100f7823 */ /* 0x000fe2000000080f */
[C---:B------:R-:W-:Y:S01]  /*1890*/  FADD R17, R13.reuse, -12583039 ;  /* 0xcb40007f0d117421 */ /* 0x040fe20000000000 */
[----:B------:R-:W-:-:S02]  /*18a0*/  SHF.L.U32 R13, R13, 0x17, RZ ;  /* 0x000000170d0d7819 */ /* 0x000fc400000006ff */
[----:B------:R-:W-:Y:S01]  /*18b0*/  FFMA R15, R16, 1.925963033500011079e-08, R15 ;  /* 0x32a57060100f7823 */ /* 0x000fe2000000000f */
[----:B------:R-:W-:-:S04]  /*18c0*/  FFMA R17, R64, 1.4426950216293334961, -R17 ;  /* 0x3fb8aa3b40117823 */ /* 0x000fc80000000811 */
[----:B------:R-:W-:Y:S01]  /*18d0*/  FFMA R17, R64, 1.925963033500011079e-08, R17 ;  /* 0x32a5706040117823 */ /* 0x000fe20000000011 */
[----:B------:R-:W0:Y:S08]  /*18e0*/  MUFU.EX2 R15, R15 ;  /* 0x0000000f000f7308 */ /* 0x000e300000000800 */
[----:B------:R1:W2:Y:S01]  /*18f0*/  MUFU.EX2 R16, R17 ;  /* 0x0000001100107308 */ /* 0x0002a20000000800 */
[----:B0-----:R-:W-:Y:S01]  /*1900*/  FMUL R10, R10, R15 ;  /* 0x0000000f0a0a7220 */ /* 0x001fe20000400000 */
[C---:B------:R-:W-:Y:S01]  /*1910*/  FADD R15, R11.reuse, -12583039 ;  /* 0xcb40007f0b0f7421 */ /* 0x040fe20000000000 */
[----:B-1----:R-:W-:-:S03]  /*1920*/  SHF.L.U32 R17, R11, 0x17, RZ ;  /* 0x000000170b117819 */ /* 0x002fc600000006ff */
[----:B------:R-:W-:Y:S01]  /*1930*/  FFMA R15, R14, 1.4426950216293334961, -R15 ;  /* 0x3fb8aa3b0e0f7823 */ /* 0x000fe2000000080f */
[----:B--2---:R-:W-:-:S03]  /*1940*/  FMUL R16, R13, R16 ;  /* 0x000000100d107220 */ /* 0x004fc60000400000 */
        /* <DEDUP_REMOVED lines=40> */
.L_x_5716:
        /* <DEDUP_REMOVED lines=12> */
[----:B------:R-:W-:Y:S05]  /*1c90*/  CALL.REL.NOINC `($__internal_109_$__cuda_sm3x_div_rn_noftz_f32_slowpath) ;  /* 0x0000002c00587944 */ /* 0x000fea0003c00000 */
[----:B------:R-:W-:-:S07]  /*1ca0*/  MOV R14, R11 ;  /* 0x0000000b000e7202 */ /* 0x000fce0000000f00 */
.L_x_5661:
[----:B------:R-:W-:Y:S05]  /*1cb0*/  BSYNC.RECONVERGENT B3 ;  /* 0x0000000000037941 */ /* 0x000fea0003800200 */
.L_x_5660:
        /* <DEDUP_REMOVED lines=12> */
[----:B------:R-:W-:Y:S05]  /*1d80*/  CALL.REL.NOINC `($__internal_109_$__cuda_sm3x_div_rn_noftz_f32_slowpath) ;  /* 0x0000002c001c7944 */ /* 0x000fea0003c00000 */
[----:B------:R-:W-:-:S07]  /*1d90*/  MOV R15, R11 ;  /* 0x0000000b000f7202 */ /* 0x000fce0000000f00 */
.L_x_5663:
[----:B------:R-:W-:Y:S05]  /*1da0*/  BSYNC.RECONVERGENT B3 ;  /* 0x0000000000037941 */ /* 0x000fea0003800200 */
.L_x_5662:
        /* <DEDUP_REMOVED lines=14> */
.L_x_5665:
[----:B------:R-:W-:Y:S05]  /*1e90*/  BSYNC.RECONVERGENT B3 ;  /* 0x0000000000037941 */ /* 0x000fea0003800200 */
.L_x_5664:
        /* <DEDUP_REMOVED lines=14> */
.L_x_5667:
[----:B------:R-:W-:Y:S05]  /*1f80*/  BSYNC.RECONVERGENT B3 ;  /* 0x0000000000037941 */ /* 0x000fea0003800200 */
.L_x_5666:
        /* <DEDUP_REMOVED lines=14> */
.L_x_5669:
[----:B------:R-:W-:Y:S05]  /*2070*/  BSYNC.RECONVERGENT B3 ;  /* 0x0000000000037941 */ /* 0x000fea0003800200 */
.L_x_5668:
        /* <DEDUP_REMOVED lines=14> */
.L_x_5671:
[----:B------:R-:W-:Y:S05]  /*2160*/  BSYNC.RECONVERGENT B3 ;  /* 0x0000000000037941 */ /* 0x000fea0003800200 */
.L_x_5670:
        /* <DEDUP_REMOVED lines=14> */
.L_x_5673:
[----:B------:R-:W-:Y:S05]  /*2250*/  BSYNC.RECONVERGENT B3 ;  /* 0x0000000000037941 */ /* 0x000fea0003800200 */
.L_x_5672:
        /* <DEDUP_REMOVED lines=14> */
.L_x_5675:
[----:B------:R-:W-:Y:S05]  /*2340*/  BSYNC.RECONVERGENT B3 ;  /* 0x0000000000037941 */ /* 0x000fea0003800200 */
.L_x_5674:
        /* <DEDUP_REMOVED lines=14> */
.L_x_5677:
[----:B------:R-:W-:Y:S05]  /*2430*/  BSYNC.RECONVERGENT B3 ;  /* 0x0000000000037941 */ /* 0x000fea0003800200 */
.L_x_5676:
        /* <DEDUP_REMOVED lines=14> */
.L_x_5679:
[----:B------:R-:W-:Y:S05]  /*2520*/  BSYNC.RECONVERGENT B3 ;  /* 0x0000000000037941 */ /* 0x000fea0003800200 */
.L_x_5678:
        /* <DEDUP_REMOVED lines=14> */
.L_x_5681:
[----:B------:R-:W-:Y:S05]  /*2610*/  BSYNC.RECONVERGENT B3 ;  /* 0x0000000000037941 */ /* 0x000fea0003800200 */
.L_x_5680:
        /* <DEDUP_REMOVED lines=14> */
.L_x_5683:
[----:B------:R-:W-:Y:S05]  /*2700*/  BSYNC.RECONVERGENT B3 ;  /* 0x0000000000037941 */ /* 0x000fea0003800200 */
.L_x_5682:
        /* <DEDUP_REMOVED lines=14> */
.L_x_5685:
[----:B------:R-:W-:Y:S05]  /*27f0*/  BSYNC.RECONVERGENT B3 ;  /* 0x0000000000037941 */ /* 0x000fea0003800200 */
.L_x_5684:
        /* <DEDUP_REMOVED lines=14> */
.L_x_5687:
[----:B------:R-:W-:Y:S05]  /*28e0*/  BSYNC.RECONVERGENT B3 ;  /* 0x0000000000037941 */ /* 0x000fea0003800200 */
.L_x_5686:
        /* <DEDUP_REMOVED lines=14> */
.L_x_5689:
[----:B------:R-:W-:Y:S05]  /*29d0*/  BSYNC.RECONVERGENT B3 ;  /* 0x0000000000037941 */ /* 0x000fea0003800200 */
.L_x_5688:
        /* <DEDUP_REMOVED lines=14> */
.L_x_5691:
[----:B------:R-:W-:Y:S05]  /*2ac0*/  BSYNC.RECONVERGENT B3 ;  /* 0x0000000000037941 */ /* 0x000fea0003800200 */
.L_x_5690:
        /* <DEDUP_REMOVED lines=14> */
.L_x_5693:
[----:B------:R-:W-:Y:S05]  /*2bb0*/  BSYNC.RECONVERGENT B3 ;  /* 0x0000000000037941 */ /* 0x000fea0003800200 */
.L_x_5692:
        /* <DEDUP_REMOVED lines=14> */
.L_x_5695:
[----:B------:R-:W-:Y:S05]  /*2ca0*/  BSYNC.RECONVERGENT B3 ;  /* 0x0000000000037941 */ /* 0x000fea0003800200 */
.L_x_5694:
        /* <DEDUP_REMOVED lines=14> */
.L_x_5697:
[----:B------:R-:W-:Y:S05]  /*2d90*/  BSYNC.RECONVERGENT B3 ;  /* 0x0000000000037941 */ /* 0x000fea0003800200 */
.L_x_5696:
        /* <DEDUP_REMOVED lines=14> */
.L_x_5699:
[----:B------:R-:W-:Y:S05]  /*2e80*/  BSYNC.RECONVERGENT B3 ;  /* 0x0000000000037941 */ /* 0x000fea0003800200 */
.L_x_5698:
        /* <DEDUP_REMOVED lines=14> */
.L_x_5701:
[----:B------:R-:W-:Y:S05]  /*2f70*/  BSYNC.RECONVERGENT B3 ;  /* 0x0000000000037941 */ /* 0x000fea0003800200 */
.L_x_5700:
        /* <DEDUP_REMOVED lines=13> */
.L_x_5703:
[----:B------:R-:W-:Y:S05]  /*3050*/  BSYNC.RECONVERGENT B3 ;  /* 0x0000000000037941 */ /* 0x000fea0003800200 */
.L_x_5702:
        /* <DEDUP_REMOVED lines=13> */
[----:B------:R-:W-:Y:S02]  /*3130*/  ISETP.GE.U32.AND P3, PT, R43, UR44, PT ;  /* 0x0000002c2b007c0c */ /* 0x000fe4000bf66070 */
[----:B------:R-:W-:Y:S02]  /*3140*/  LEA.HI.X R5, R2, UR41, R3, 0x1, P2 ;  /* 0x0000002902057c11 */ /* 0x000fe400090f0c03 */
[----:B------:R-:W-:-:S02]  /*3150*/  ISETP.GE.U32.AND P2, PT, R44, UR44, PT ;  /* 0x0000002c2c007c0c */ /* 0x000fc4000bf46070 */
[----:B------:R-:W-:Y:S02]  /*3160*/  @!P1 R2UR UR8, R28 ;  /* 0x000000001c0892ca */ /* 0x000fe400000e0000 */
[----:B------:R-:W-:Y:S02]  /*3170*/  @!P1 R2UR UR9, R29 ;  /* 0x000000001d0992ca */ /* 0x000fe400000e0000 */
[----:B------:R-:W-:Y:S02]  /*3180*/  ISETP.GE.AND.EX P2, PT, RZ, UR45, PT, P2 ;  /* 0x0000002dff007c0c */ /* 0x000fe4000bf46320 */
[----:B------:R-:W-:Y:S02]  /*3190*/  ISETP.GE.AND.EX P3, PT, RZ, UR45, PT, P3 ;  /* 0x0000002dff007c0c */ /* 0x000fe4000bf66330 */
[----:B------:R-:W-:Y:S02]  /*31a0*/  @!P0 F2FP.F16.F32.PACK_AB R14, RZ, R14 ;  /* 0x0000000eff0e823e */ /* 0x000fe400000000ff */
[----:B------:R-:W-:-:S02]  /*31b0*/  @!P0 F2FP.F16.F32.PACK_AB R15, RZ, R15 ;  /* 0x0000000fff0f823e */ /* 0x000fc400000000ff */
[----:B------:R-:W-:Y:S01]  /*31c0*/  @!P1 F2FP.F16.F32.PACK_AB R26, RZ, R26 ;  /* 0x0000001aff1a923e */ /* 0x000fe200000000ff */
[----:B------:R0:W-:Y:S01]  /*31d0*/  @!P0 STG.E.U16 desc[UR4][R4.64], R14 ;  /* 0x0000000e04008986 */ /* 0x0001e2000c101504 */
[----:B------:R-:W-:Y:S02]  /*31e0*/  ISETP.GE.U32.AND P4, PT, R42, UR44, PT ;  /* 0x0000002c2a007c0c */ /* 0x000fe4000bf86070 */
[C---:B------:R-:W-:Y:S01]  /*31f0*/  @!P1 R2UR UR4, R28.reuse ;  /* 0x000000001c0492ca */ /* 0x040fe200000e0000 */
        /* <DEDUP_REMOVED lines=29> */
[----:B------:R-:W-:Y:S02]  /*33d0*/  ISETP.GE.AND.EX P1, PT, RZ, UR45, PT, P1 ;  /* 0x0000002dff007c0c */ /* 0x000fe4000bf26310 */
[----:B------:R-:W-:Y:S02]  /*33e0*/  ISETP.GE.AND.EX P2, PT, RZ, UR45, PT, P2 ;  /* 0x0000002dff007c0c */ /* 0x000fe4000bf46320 */
[----:B------:R-:W-:Y:S02]  /*33f0*/  @!P3 R2UR UR13, R29 ;  /* 0x000000001d0db2ca */ /* 0x000fe400000e0000 */
[----:B------:R-:W-:Y:S02]  /*3400*/  @!P0 F2FP.F16.F32.PACK_AB R0, RZ, R0 ;  /* 0x00000000ff00823e */ /* 0x000fe400000000ff */
[----:B------:R-:W-:-:S02]  /*3410*/  @!P0 F2FP.F16.F32.PACK_AB R45, RZ, R45 ;  /* 0x0000002dff2d823e */ /* 0x000fc400000000ff */
[----:B------:R-:W-:Y:S01]  /*3420*/  @!P4 F2FP.F16.F32.PACK_AB R19, RZ, R19 ;  /* 0x00000013ff13c23e */ /* 0x000fe200000000ff */
[----:B------:R0:W-:Y:S01]  /*3430*/  @!P0 STG.E.U16 desc[UR8][R4.64+0x280], R0 ;  /* 0x0002800004008986 */ /* 0x0001e2000c101508 */
[----:B------:R-:W-:Y:S02]  /*3440*/  @!P3 F2FP.F16.F32.PACK_AB R21, RZ, R21 ;  /* 0x00000015ff15b23e */ /* 0x000fe400000000ff */
[C---:B------:R-:W-:Y:S01]  /*3450*/  @!P4 R2UR UR4, R28.reuse ;  /* 0x000000001c04c2ca */ /* 0x040fe200000e0000 */
[----:B------:R0:W-:Y:S01]  /*3460*/  @!P0 STG.E.U16 desc[UR10][R4.64+0x282], R45 ;  /* 0x0002822d04008986 */ /* 0x0001e2000c10150a */
[----:B------:R-:W-:Y:S02]  /*3470*/  ISETP.GE.U32.AND P0, PT, R33, UR44, PT ;  /* 0x0000002c21007c0c */ /* 0x000fe4000bf06070 */
[C---:B------:R-:W-:Y:S01]  /*3480*/  @!P2 R2UR UR8, R28.reuse ;  /* 0x000000001c08a2ca */ /* 0x040fe200000e0000 */
[----:B------:R0:W-:Y:S01]  /*3490*/  @!P4 STG.E.U16 desc[UR6][R4.64+0x202], R19 ;  /* 0x000202130400c986 */ /* 0x0001e2000c101506 */
[----:B------:R-:W-:-:S02]  /*34a0*/  @!P1 R2UR UR6, R28 ;  /* 0x000000001c0692ca */ /* 0x000fc400000e0000 */
[C---:B------:R-:W-:Y:S01]  /*34b0*/  @!P1 R2UR UR7, R29.reuse ;  /* 0x000000001d0792ca */ /* 0x040fe200000e0000 */
[----:B------:R0:W-:Y:S01]  /*34c0*/  @!P3 STG.E.U16 desc[UR12][R4.64+0x182], R21 ;  /* 0x000182150400b986 */ /* 0x0001e2000c10150c */
[C---:B------:R-:W-:Y:S02]  /*34d0*/  @!P2 R2UR UR9, R29.reuse ;  /* 0x000000001d09a2ca */ /* 0x040fe400000e0000 */
[----:B------:R-:W-:Y:S02]  /*34e0*/  ISETP.GE.AND.EX P0, PT, RZ, UR45, PT, P0 ;  /* 0x0000002dff007c0c */ /* 0x000fe4000bf06300 */
[----:B------:R-:W-:Y:S02]  /*34f0*/  @!P4 R2UR UR5, R29 ;  /* 0x000000001d05c2ca */ /* 0x000fe400000e0000 */
[----:B------:R-:W-:Y:S02]  /*3500*/  ISETP.GE.U32.AND P3, PT, R35, UR44, PT ;  /* 0x0000002c23007c0c */ /* 0x000fe4000bf66070 */
[----:B------:R-:W-:-:S02]  /*3510*/  @!P1 F2FP.F16.F32.PACK_AB R48, RZ, R48 ;  /* 0x00000030ff30923e */ /* 0x000fc400000000ff */
[----:B------:R-:W-:Y:S02]  /*3520*/  @!P2 F2FP.F16.F32.PACK_AB R49, RZ, R49 ;  /* 0x00000031ff31a23e */ /* 0x000fe400000000ff */
[----:B------:R-:W-:Y:S01]  /*3530*/  ISETP.GE.AND.EX P3, PT, RZ, UR45, PT, P3 ;  /* 0x0000002dff007c0c */ /* 0x000fe2000bf66330 */
        /* <DEDUP_REMOVED lines=22> */
[----:B------:R-:W-:-:S02]  /*36a0*/  IADD3 R34, P0, PT, R31, R34, RZ ;  /* 0x000000221f227210 */ /* 0x000fc40007f1e0ff */
        /* <DEDUP_REMOVED lines=16> */
[----:B------:R0:W-:Y:S04]  /*37b0*/  @!P3 STG.E.U16 desc[UR4][R4.64+0x402], R8 ;  /* 0x000402080400b986 */ /* 0x0001e8000c101504 */
[----:B------:R0:W-:Y:S04]  /*37c0*/  @!P4 STG.E.U16 desc[UR10][R4.64+0x500], R16 ;  /* 0x000500100400c986 */ /* 0x0001e8000c10150a */
[----:B------:R0:W-:Y:S01]  /*37d0*/  @!P4 STG.E.U16 desc[UR12][R4.64+0x502], R11 ;  /* 0x0005020b0400c986 */ /* 0x0001e2000c10150c */
[----:B------:R-:W-:Y:S05]  /*37e0*/  @!P0 BRA `(.L_x_5704) ;  /* 0xffffffc800cc8947 */ /* 0x000fea000383ffff */
[----:B------:R-:W-:Y:S05]  /*37f0*/  BSYNC B0 ;  /* 0x0000000000007941 */ /* 0x000fea0003800000 */
.L_x_5658:
[----:B------:R-:W-:Y:S05]  /*3800*/  EXIT ;  /* 0x000000000000794d */ /* 0x000fea0003800000 */
.L_x_5659:
[----:B------:R-:W-:Y:S01]  /*3810*/  BSSY B1, `(.L_x_5705) ;  /* 0x0000007000017945 */ /* 0x000fe20003800000 */
[----:B------:R-:W-:Y:S02]  /*3820*/  MOV R12, 0x10 ;  /* 0x00000010000c7802 */ /* 0x000fe40000000f00 */
[----:B------:R-:W-:Y:S02]  /*3830*/  MOV R11, 0x1f ;  /* 0x0000001f000b7802 */ /* 0x000fe40000000f00 */
[----:B------:R-:W-:-:S07]  /*3840*/  MOV R15, 0xffffffff ;  /* 0xffffffff000f7802 */ /* 0x000fce0000000f00 */
[----:B------:R-:W-:Y:S05]  /*3850*/  WARPSYNC.COLLECTIVE R15, `(.L_x_5706) ;  /* 0x000000000f087348 */ /* 0x000fea0003c00000 */
[----:B------:R0:W1:Y:S02]  /*3860*/  SHFL.BFLY P6, R14, R13, R12, R11 ;  /* 0x0c00000c0d0e7389 */ /* 0x00006400000c000b */
[----:B01----:R-:W-:Y:S05]  /*3870*/  ENDCOLLECTIVE ;  /* 0x000000000000791b */ /* 0x003fea0003800000 */
.L_x_5706:
[----:B------:R-:W-:Y:S05]  /*3880*/  BSYNC B1 ;  /* 0x0000000000017941 */ /* 0x000fea0003800000 */
.L_x_5705:
        /* <DEDUP_REMOVED lines=9> */
.L_x_5707:
[----:B------:R-:W-:Y:S01]  /*3920*/  HFMA2 R12, -RZ, RZ, 0, 2.384185791015625e-07 ;  /* 0x00000004ff0c7431 */ /* 0x000fe200000001ff */
[----:B------:R-:W-:-:S04]  /*3930*/  FMNMX R0, R13, R14, !PT ;  /* 0x0000000e0d007209 */ /* 0x000fc80007800000 */
[----:B------:R-:W-:-:S07]  /*3940*/  MOV R13, R0 ;  /* 0x00000000000d7202 */ /* 0x000fce0000000f00 */
[----:B------:R-:W-:Y:S05]  /*3950*/  WARPSYNC.COLLECTIVE R15, `(.L_x_5708) ;  /* 0x000000000f087348 */ /* 0x000fea0003c00000 */
[----:B------:R0:W1:Y:S02]  /*3960*/  SHFL.BFLY P6, R14, R13, R12, R11 ;  /* 0x0c00000c0d0e7389 */ /* 0x00006400000c000b */
[----:B01----:R-:W-:Y:S05]  /*3970*/  ENDCOLLECTIVE ;  /* 0x000000000000791b */ /* 0x003fea0003800000 */
.L_x_5708:
[----:B------:R-:W-:Y:S01]  /*3980*/  HFMA2 R12, -RZ, RZ, 0, 1.1920928955078125e-07 ;  /* 0x00000002ff0c7431 */ /* 0x000fe200000001ff */
[----:B------:R-:W-:-:S04]  /*3990*/  FMNMX R2, R0, R14, !PT ;  /* 0x0000000e00027209 */ /* 0x000fc80007800000 */
[----:B------:R-:W-:-:S07]  /*39a0*/  MOV R13, R2 ;  /* 0x00000002000d7202 */ /* 0x000fce0000000f00 */
[----:B------:R-:W-:Y:S05]  /*39b0*/  WARPSYNC.COLLECTIVE R15, `(.L_x_5709) ;  /* 0x000000000f087348 */ /* 0x000fea0003c00000 */
[----:B------:R0:W1:Y:S02]  /*39c0*/  SHFL.BFLY P6, R14, R13, R12, R11 ;  /* 0x0c00000c0d0e7389 */ /* 0x00006400000c000b */
[----:B01----:R-:W-:Y:S05]  /*39d0*/  ENDCOLLECTIVE ;  /* 0x000000000000791b */ /* 0x003fea0003800000 */
.L_x_5709:
[----:B------:R-:W-:Y:S01]  /*39e0*/  HFMA2 R12, -RZ, RZ, 0, 5.9604644775390625e-08 ;  /* 0x00000001ff0c7431 */ /* 0x000fe200000001ff */
[----:B------:R-:W-:-:S04]  /*39f0*/  FMNMX R3, R2, R14, !PT ;  /* 0x0000000e02037209 */ /* 0x000fc80007800000 */
[----:B------:R-:W-:-:S07]  /*3a00*/  MOV R13, R3 ;  /* 0x00000003000d7202 */ /* 0x000fce0000000f00 */
[----:B------:R-:W-:Y:S05]  /*3a10*/  WARPSYNC.COLLECTIVE R15, `(.L_x_5710) ;  /* 0x000000000f087348 */ /* 0x000fea0003c00000 */
[----:B------:R0:W1:Y:S02]  /*3a20*/  SHFL.BFLY P6, R14, R13, R12, R11 ;  /* 0x0c00000c0d0e7389 */ /* 0x00006400000c000b */
[----:B01----:R-:W-:Y:S05]  /*3a30*/  ENDCOLLECTIVE ;  /* 0x000000000000791b */ /* 0x003fea0003800000 */
.L_x_5710:
        /* <DEDUP_REMOVED lines=131> */
[----:B------:R-:W0:Y:S01]  /*4270*/  MUFU.EX2 R6, R15 ;  /* 0x0000000f00067308 */ /* 0x000e220000000800 */
[----:B------:R-:W-:-:S04]  /*4280*/  FFMA.SAT R7, R30, R49, 0.5 ;  /* 0x3f0000001e077423 */ /* 0x000fc80000002031 */
[----:B------:R-:W-:-:S03]  /*4290*/  FFMA.RM R7, R7, R50, 12582913 ;  /* 0x4b40000107077423 */ /* 0x000fc60000004032 */
[----:B------:R-:W1:Y:S01]  /*42a0*/  MUFU.EX2 R13, R13 ;  /* 0x0000000d000d7308 */ /* 0x000e620000000800 */
[----:B------:R-:W-:-:S04]  /*42b0*/  FADD R9, R7, -12583039 ;  /* 0xcb40007f07097421 */ /* 0x000fc80000000000 */
[C---:B------:R-:W-:Y:S01]  /*42c0*/  FFMA R9, R30.reuse, 1.4426950216293334961, -R9 ;  /* 0x3fb8aa3b1e097823 */ /* 0x040fe20000000809 */
[----:B0-----:R-:W-:Y:S01]  /*42d0*/  FMUL R5, R5, R6 ;  /* 0x0000000605057220 */ /* 0x001fe20000400000 */
[----:B------:R-:W-:Y:S01]  /*42e0*/  SHF.L.U32 R6, R7, 0x17, RZ ;  /* 0x0000001707067819 */ /* 0x000fe200000006ff */
[----:B------:R-:W-:Y:S01]  /*42f0*/  FFMA.SAT R7, R45, R49, 0.5 ;  /* 0x3f0000002d077423 */ /* 0x000fe20000002031 */
[----:B------:R-:W-:-:S03]  /*4300*/  FFMA R9, R30, 1.925963033500011079e-08, R9 ;  /* 0x32a570601e097823 */ /* 0x000fc60000000009 */
[----:B------:R-:W-:Y:S01]  /*4310*/  FFMA.RM R7, R7, R50, 12582913 ;  /* 0x4b40000107077423 */ /* 0x000fe20000004032 */
[----:B-1----:R-:W-:Y:S02]  /*4320*/  FMUL R4, R4, R13 ;  /* 0x0000000d04047220 */ /* 0x002fe40000400000 */
        /* <DEDUP_REMOVED lines=39> */
[----:B------:R-:W-:Y:S01]  /*45a0*/  MOV R15, 0xffffffff ;  /* 0xffffffff000f7802 */ /* 0x000fe20000000f00 */
        /* <DEDUP_REMOVED lines=44> */
.L_x_5711:
[----:B------:R-:W-:Y:S02]  /*4870*/  HFMA2 R12, -RZ, RZ, 0, 4.76837158203125e-07 ;  /* 0x00000008ff0c7431 */ /* 0x000fe400000001ff */
[----:B------:R-:W-:-:S05]  /*4880*/  FADD R30, R13, R14 ;  /* 0x0000000e0d1e7221 */ /* 0x000fca0000000000 */
[----:B------:R-:W-:-:S07]  /*4890*/  MOV R13, R30 ;  /* 0x0000001e000d7202 */ /* 0x000fce0000000f00 */
[----:B------:R-:W-:Y:S05]  /*48a0*/  WARPSYNC.COLLECTIVE R15, `(.L_x_5712) ;  /* 0x000000000f087348 */ /* 0x000fea0003c00000 */
[----:B------:R0:W1:Y:S02]  /*48b0*/  SHFL.BFLY P6, R14, R13, R12, R11 ;  /* 0x0c00000c0d0e7389 */ /* 0x00006400000c000b */
[----:B01----:R-:W-:Y:S05]  /*48c0*/  ENDCOLLECTIVE ;  /* 0x000000000000791b */ /* 0x003fea0003800000 */
.L_x_5712:
[----:B------:R-:W-:Y:S02]  /*48d0*/  HFMA2 R12, -RZ, RZ, 0, 2.384185791015625e-07 ;  /* 0x00000004ff0c7431 */ /* 0x000fe400000001ff */
[----:B------:R-:W-:-:S05]  /*48e0*/  FADD R45, R30, R14 ;  /* 0x0000000e1e2d7221 */ /* 0x000fca0000000000 */
[----:B------:R-:W-:-:S07]  /*48f0*/  MOV R13, R45 ;  /* 0x0000002d000d7202 */ /* 0x000fce0000000f00 */
[----:B------:R-:W-:Y:S05]  /*4900*/  WARPSYNC.COLLECTIVE R15, `(.L_x_5713) ;  /* 0x000000000f087348 */ /* 0x000fea0003c00000 */
[----:B------:R0:W1:Y:S02]  /*4910*/  SHFL.BFLY P6, R14, R13, R12, R11 ;  /* 0x0c00000c0d0e7389 */ /* 0x00006400000c000b */
[----:B01----:R-:W-:Y:S05]  /*4920*/  ENDCOLLECTIVE ;  /* 0x000000000000791b */ /* 0x003fea0003800000 */
.L_x_5713:
[----:B------:R-:W-:Y:S02]  /*4930*/  HFMA2 R12, -RZ, RZ, 0, 1.1920928955078125e-07 ;  /* 0x00000002ff0c7431 */ /* 0x000fe400000001ff */
[----:B------:R-:W-:-:S05]  /*4940*/  FADD R46, R45, R14 ;  /* 0x0000000e2d2e7221 */ /* 0x000fca0000000000 */
[----:B------:R-:W-:-:S07]  /*4950*/  MOV R13, R46 ;  /* 0x0000002e000d7202 */ /* 0x000fce0000000f00 */
[----:B------:R-:W-:Y:S05]  /*4960*/  WARPSYNC.COLLECTIVE R15, `(.L_x_5714) ;  /* 0x000000000f087348 */ /* 0x000fea0003c00000 */
[----:B------:R0:W1:Y:S02]  /*4970*/  SHFL.BFLY P6, R14, R13, R12, R11 ;  /* 0x0c00000c0d0e7389 */ /* 0x00006400000c000b */
[----:B01----:R-:W-:Y:S05]  /*4980*/  ENDCOLLECTIVE ;  /* 0x000000000000791b */ /* 0x003fea0003800000 */
.L_x_5714:
[----:B------:R-:W-:Y:S02]  /*4990*/  HFMA2 R12, -RZ, RZ, 0, 5.9604644775390625e-08 ;  /* 0x00000001ff0c7431 */ /* 0x000fe400000001ff */
[----:B------:R-:W-:-:S05]  /*49a0*/  FADD R47, R46, R14 ;  /* 0x0000000e2e2f7221 */ /* 0x000fca0000000000 */
[----:B------:R-:W-:-:S07]  /*49b0*/  MOV R13, R47 ;  /* 0x0000002f000d7202 */ /* 0x000fce0000000f00 */
[----:B------:R-:W-:Y:S05]  /*49c0*/  WARPSYNC.COLLECTIVE R15, `(.L_x_5715) ;  /* 0x000000000f087348 */ /* 0x000fea0003c00000 */
[----:B------:R0:W1:Y:S02]  /*49d0*/  SHFL.BFLY P6, R14, R13, R12, R11 ;  /* 0x0c00000c0d0e7389 */ /* 0x00006400000c000b */
[----:B01----:R-:W-:Y:S05]  /*49e0*/  ENDCOLLECTIVE ;  /* 0x000000000000791b */ /* 0x003fea0003800000 */
.L_x_5715:
[----:B------:R-:W-:Y:S05]  /*49f0*/  BRA `(.L_x_5716) ;  /* 0xffffffd000747947 */ /* 0x000fea000383ffff */
        .weak           $__internal_109_$__cuda_sm3x_div_rn_noftz_f32_slowpath
        .type           $__internal_109_$__cuda_sm3x_div_rn_noftz_f32_slowpath,@function
        .size           $__internal_109_$__cuda_sm3x_div_rn_noftz_f32_slowpath,(.L_x_15426 - $__internal_109_$__cuda_sm3x_div_rn_noftz_f32_slowpath)
$__internal_109_$__cuda_sm3x_div_rn_noftz_f32_slowpath:
[----:B------:R-:W-:Y:S01]  /*4a00*/  SHF.R.U32.HI R13, RZ, 0x17, R12 ;  /* 0x00000017ff0d7819 */ /* 0x000fe2000001160c */
[----:B------:R-:W-:Y:S03]  /*4a10*/  BSSY.RECONVERGENT B1, `(.L_x_5717) ;  /* 0x0000064000017945 */ /* 0x000fe60003800200 */
[----:B------:R-:W-:-:S04]  /*4a20*/  LOP3.LUT R13, R13, 0xff, RZ, 0xc0, !PT ;  /* 0x000000ff0d0d7812 */ /* 0x000fc800078ec0ff */
[----:B------:R-:W-:-:S04]  /*4a30*/  IADD3 R11, PT, PT, R13, -0x1, RZ ;  /* 0xffffffff0d0b7810 */ /* 0x000fc80007ffe0ff */
[----:B------:R-:W-:Y:S02]  /*4a40*/  ISETP.GT.U32.AND P1, PT, R11, 0xfd, PT ;  /* 0x000000fd0b00780c */ /* 0x000fe40003f24070 */
[----:B------:R-:W-:-:S04]  /*4a50*/  SHF.R.U32.HI R11, RZ, 0x17, R27 ;  /* 0x00000017ff0b7819 */ /* 0x000fc8000001161b */
[----:B------:R-:W-:-:S04]  /*4a60*/  LOP3.LUT R11, R11, 0xff, RZ, 0xc0, !PT ;  /* 0x000000ff0b0b7812 */ /* 0x000fc800078ec0ff */
        /* <DEDUP_REMOVED lines=29> */
.L_x_5718:
[----:B------:R-:W-:Y:S01]  /*4c40*/  IADD3 R52, PT, PT, R11, -0x7f, RZ ;  /* 0xffffff810b347810 */ /* 0x000fe20007ffe0ff */
[----:B------:R-:W-:Y:S01]  /*4c50*/  BSSY.RECONVERGENT B2, `(.L_x_5723) ;  /* 0x0000036000027945 */ /* 0x000fe20003800200 */
[----:B------:R-:W-:Y:S02]  /*4c60*/  LEA R11, R13, 0xc0800000, 0x17 ;  /* 0xc08000000d0b7811 */ /* 0x000fe400078eb8ff */
[C---:B------:R-:W-:Y:S02]  /*4c70*/  IADD3 R13, PT, PT, R52.reuse, 0x7f, -R13 ;  /* 0x0000007f340d7810 */ /* 0x040fe40007ffe80d */
[----:B------:R-:W-:Y:S01]  /*4c80*/  IADD3 R51, PT, PT, -R11, R12, RZ ;  /* 0x0000000c0b337210 */ /* 0x000fe20007ffe1ff */
[----:B------:R-:W-:Y:S01]  /*4c90*/  IMAD R11, R52, -0x800000, R27 ;  /* 0xff800000340b7824 */ /* 0x000fe200078e021b */
[----:B------:R-:W-:Y:S02]  /*4ca0*/  IADD3 R50, PT, PT, R13, R50, RZ ;  /* 0x000000320d327210 */ /* 0x000fe40007ffe0ff */
[----:B------:R-:W0:Y:S01]  /*4cb0*/  MUFU.RCP R12, R51 ;  /* 0x00000033000c7308 */ /* 0x000e220000001000 */
[----:B------:R-:W-:-:S04]  /*4cc0*/  FADD.FTZ R52, -R51, -RZ ;  /* 0x800000ff33347221 */ /* 0x000fc80000010100 */
        /* <DEDUP_REMOVED lines=42> */
.L_x_5725:
[----:B------:R-:W-:-:S04]  /*4f70*/  LOP3.LUT R11, R11, 0x80000000, RZ, 0xc0, !PT ;  /* 0x800000000b0b7812 */ /* 0x000fc800078ec0ff */
[----:B------:R-:W-:Y:S01]  /*4f80*/  LOP3.LUT R11, R11, 0x7f800000, RZ, 0xfc, !PT ;  /* 0x7f8000000b0b7812 */ /* 0x000fe200078efcff */
[----:B------:R-:W-:Y:S06]  /*4f90*/  BRA `(.L_x_5726) ;  /* 0x0000000000047947 */ /* 0x000fec0003800000 */
.L_x_5724:
[----:B------:R-:W-:-:S07]  /*4fa0*/  LEA R11, R50, R11, 0x17 ;  /* 0x0000000b320b7211 */ /* 0x000fce00078eb8ff */
.L_x_5726:
[----:B------:R-:W-:Y:S05]  /*4fb0*/  BSYNC.RECONVERGENT B2 ;  /* 0x0000000000027941 */ /* 0x000fea0003800200 */
.L_x_5723:
[----:B------:R-:W-:Y:S05]  /*4fc0*/  BRA `(.L_x_5727) ;  /* 0x0000000000207947 */ /* 0x000fea0003800000 */
.L_x_5722:
[----:B------:R-:W-:-:S04]  /*4fd0*/  LOP3.LUT R11, R12, 0x80000000, R27, 0x48, !PT ;  /* 0x800000000c0b7812 */ /* 0x000fc800078e481b */
[----:B------:R-:W-:Y:S01]  /*4fe0*/  LOP3.LUT R11, R11, 0x7f800000, RZ, 0xfc, !PT ;  /* 0x7f8000000b0b7812 */ /* 0x000fe200078efcff */
[----:B------:R-:W-:Y:S06]  /*4ff0*/  BRA `(.L_x_5727) ;  /* 0x0000000000147947 */ /* 0x000fec0003800000 */
.L_x_5721:
[----:B------:R-:W-:Y:S01]  /*5000*/  LOP3.LUT R11, R12, 0x80000000, R27, 0x48, !PT ;  /* 0x800000000c0b7812 */ /* 0x000fe200078e481b */
[----:B------:R-:W-:Y:S06]  /*5010*/  BRA `(.L_x_5727) ;  /* 0x00000000000c7947 */ /* 0x000fec0003800000 */
.L_x_5720:
[----:B------:R-:W0:Y:S01]  /*5020*/  MUFU.RSQ R11, -QNAN ;  /* 0xffc00000000b7908 */ /* 0x000e220000001400 */
[----:B------:R-:W-:Y:S05]  /*5030*/  BRA `(.L_x_5727) ;  /* 0x0000000000047947 */ /* 0x000fea0003800000 */
.L_x_5719:
[----:B------:R-:W-:-:S07]  /*5040*/  FADD.FTZ R11, R27, R12 ;  /* 0x0000000c1b0b7221 */ /* 0x000fce0000010000 */
.L_x_5727:
[----:B------:R-:W-:Y:S05]  /*5050*/  BSYNC.RECONVERGENT B1 ;  /* 0x0000000000017941 */ /* 0x000fea0003800200 */
.L_x_5717:
[----:B------:R-:W-:Y:S01]  /*5060*/  HFMA2 R13, -RZ, RZ, 0, 0 ;  /* 0x00000000ff0d7431 */ /* 0x000fe200000001ff */
[----:B------:R-:W-:-:S04]  /*5070*/  MOV R12, R30 ;  /* 0x0000001e000c7202 */ /* 0x000fc80000000f00 */
[----:B0-----:R-:W-:Y:S05]  /*5080*/  RET.REL.NODEC R12 `(_ZN7oneflow4cuda7softmax15SoftmaxWarpImplI10SimpleLoadI6__halffE11SimpleStoreIS4_fEfLi2ELi22ELi32ELi1ELb1ELNS1_9AlgorithmE0EEEvT_T0_ll) ;  /* 0xffffffac0cdc7950 */ /* 0x001fea0003c3ffff */
.L_x_5728:
        /* <DEDUP_REMOVED lines=15> */
.L_x_15426:


//--------------------- .text._ZN7oneflow4cuda7softmax15SoftmaxWarpImplI10SimpleLoadI6__halffE11SimpleStoreIS4_fEfLi2ELi22ELi32ELi1ELb0ELNS1_9AlgorithmE0EEEvT_T0_ll --------------------------
	.section	.text._ZN7oneflow4cuda7softmax15SoftmaxWarpImplI10SimpleLoadI6__halffE11SimpleStoreIS4_fEfLi2ELi22ELi32ELi1ELb0ELNS1_9AlgorithmE0EEEvT_T0_ll,"ax",@progbits
	.align	128
        .global         _ZN7oneflow4cuda7softmax15SoftmaxWarpImplI10SimpleLoadI6__halffE11SimpleStoreIS4_fEfLi2ELi22ELi32ELi1ELb0ELNS1_9AlgorithmE0EEEvT_T0_ll
        .type           _ZN7oneflow4cuda7softmax15SoftmaxWarpImplI10SimpleLoadI6__halffE11SimpleStoreIS4_fEfLi2ELi22ELi32ELi1ELb0ELNS1_9AlgorithmE0EEEvT_T0_ll,@function
        .size           _ZN7oneflow4cuda7softmax15SoftmaxWarpImplI10SimpleLoadI6__halffE11SimpleStoreIS4_fEfLi2ELi22ELi32ELi1ELb0ELNS1_9AlgorithmE0EEEvT_T0_ll,(.L_x_15427 - _ZN7oneflow4cuda7softmax15SoftmaxWarpImplI10SimpleLoadI6__halffE11SimpleStoreIS4_fEfLi2ELi22ELi32ELi1ELb0ELNS1_9AlgorithmE0EEEvT_T0_ll)
        .other          _ZN7oneflow4cuda7softmax15SoftmaxWarpImplI10SimpleLoadI6__halffE11SimpleStoreIS4_fEfLi2ELi22ELi32ELi1ELb0ELNS1_9AlgorithmE0EEEvT_T0_ll,@"STO_CUDA_ENTRY STV_DEFAULT"
_ZN7oneflow4cuda7softmax15SoftmaxWarpImplI10SimpleLoadI6__halffE11SimpleStoreIS4_fEfLi2ELi22ELi32ELi1ELb0ELNS1_9AlgorithmE0EEEvT_T0_ll:
.text._ZN7oneflow4cuda7softmax15SoftmaxWarpImplI10SimpleLoadI6__halffE11SimpleStoreIS4_fEfLi2ELi22ELi32ELi1ELb0ELNS1_9AlgorithmE0EEEvT_T0_ll:
        /* <DEDUP_REMOVED lines=24> */
.L_x_5729:
        /* <DEDUP_REMOVED lines=14> */
.L_x_5775:
[----:B----4-:R-:W-:Y:S01]  /*0260*/  HFMA2 R3, -RZ, RZ, 0, 0 ;  /* 0x00000000ff037431 */ /* 0x010fe200000001ff */
        /* <DEDUP_REMOVED lines=321> */
.L_x_5787:
        /* <DEDUP_REMOVED lines=12> */
[----:B0-----:R-:W-:Y:S05]  /*1740*/  CALL.REL.NOINC `($__internal_110_$__cuda_sm3x_div_rn_noftz_f32_slowpath) ;  /* 0x0000002800847944 */ /* 0x001fea0003c00000 */
[----:B------:R-:W-:-:S07]  /*1750*/  MOV R14, R11 ;  /* 0x0000000b000e7202 */ /* 0x000fce0000000f00 */
.L_x_5732:
[----:B------:R-:W-:Y:S05]  /*1760*/  BSYNC.RECONVERGENT B2 ;  /* 0x0000000000027941 */ /* 0x000fea0003800200 */
.L_x_5731:
        /* <DEDUP_REMOVED lines=12> */
[----:B0-----:R-:W-:Y:S05]  /*1830*/  CALL.REL.NOINC `($__internal_110_$__cuda_sm3x_div_rn_noftz_f32_slowpath) ;  /* 0x0000002800487944 */ /* 0x001fea0003c00000 */
[----:B------:R-:W-:-:S07]  /*1840*/  MOV R15, R11 ;  /* 0x0000000b000f7202 */ /* 0x000fce0000000f00 */
.L_x_5734:
[----:B------:R-:W-:Y:S05]  /*1850*/  BSYNC.RECONVERGENT B2 ;  /* 0x0000000000027941 */ /* 0x000fea0003800200 */
.L_x_5733:
        /* <DEDUP_REMOVED lines=14> */
.L_x_5736:
[----:B------:R-:W-:Y:S05]  /*1940*/  BSYNC.RECONVERGENT B2 ;  /* 0x0000000000027941 */ /* 0x000fea0003800200 */
.L_x_5735:
        /* <DEDUP_REMOVED lines=14> */
.L_x_5738:
[----:B------:R-:W-:Y:S05]  /*1a30*/  BSYNC.RECONVERGENT B2 ;  /* 0x0000000000027941 */ /* 0x000fea0003800200 */
.L_x_5737:
        /* <DEDUP_REMOVED lines=14> */
.L_x_5740:
[----:B------:R-:W-:Y:S05]  /*1b20*/  BSYNC.RECONVERGENT B2 ;  /* 0x0000000000027941 */ /* 0x000fea0003800200 */
.L_x_5739:
        /* <DEDUP_REMOVED lines=14> */
.L_x_5742:
[----:B------:R-:W-:Y:S05]  /*1c10*/  BSYNC.RECONVERGENT B2 ;  /* 0x0000000000027941 */ /* 0x000fea0003800200 */
.L_x_5741:
        /* <DEDUP_REMOVED lines=14> */
.L_x_5744:
[----:B------:R-:W-:Y:S05]  /*1d00*/  BSYNC.RECONVERGENT B2 ;  /* 0x0000000000027941 */ /* 0x000fea0003800200 */
.L_x_5743:
        /* <DEDUP_REMOVED lines=14> */
.L_x_5746:
[----:B------:R-:W-:Y:S05]  /*1df0*/  BSYNC.RECONVERGENT B2 ;  /* 0x0000000000027941 */ /* 0x000fea0003800200 */
.L_x_5745:
        /* <DEDUP_REMOVED lines=14> */
.L_x_5748:
[----:B------:R-:W-:Y:S05]  /*1ee0*/  BSYNC.RECONVERGENT B2 ;  /* 0x0000000000027941 */ /* 0x000fea0003800200 */
.L_x_5747:
        /* <DEDUP_REMOVED lines=14> */
.L_x_5750:
[----:B------:R-:W-:Y:S05]  /*1fd0*/  BSYNC.RECONVERGENT B2 ;  /* 0x0000000000027941 */ /* 0x000fea0003800200 */
.L_x_5749:
        /* <DEDUP_REMOVED lines=14> */
.L_x_5752:
[----:B------:R-:W-:Y:S05]  /*20c0*/  BSYNC.RECONVERGENT B2 ;  /* 0x0000000000027941 */ /* 0x000fea0003800200 */
.L_x_5751:
        /* <DEDUP_REMOVED lines=14> */
.L_x_5754:
[----:B------:R-:W-:Y:S05]  /*21b0*/  BSYNC.RECONVERGENT B2 ;  /* 0x0000000000027941 */ /* 0x000fea0003800200 */
.L_x_5753:
        /* <DEDUP_REMOVED lines=14> */
.L_x_5756:
[----:B------:R-:W-:Y:S05]  /*22a0*/  BSYNC.RECONVERGENT B2 ;  /* 0x0000000000027941 */ /* 0x000fea0003800200 */
.L_x_5755:
        /* <DEDUP_REMOVED lines=14> */
.L_x_5758:
[----:B------:R-:W-:Y:S05]  /*2390*/  BSYNC.RECONVERGENT B2 ;  /* 0x0000000000027941 */ /* 0x000fea0003800200 */
.L_x_5757:
        /* <DEDUP_REMOVED lines=14> */
.L_x_5760:
[----:B------:R-:W-:Y:S05]  /*2480*/  BSYNC.RECONVERGENT B2 ;  /* 0x0000000000027941 */ /* 0x000fea0003800200 */
.L_x_5759:
        /* <DEDUP_REMOVED lines=14> */
.L_x_5762:
[----:B------:R-:W-:Y:S05]  /*2570*/  BSYNC.RECONVERGENT B2 ;  /* 0x0000000000027941 */ /* 0x000fea0003800200 */
.L_x_5761:
        /* <DEDUP_REMOVED lines=14> */
.L_x_5764:
[----:B------:R-:W-:Y:S05]  /*2660*/  BSYNC.RECONVERGENT B2 ;  /* 0x0000000000027941 */ /* 0x000fea0003800200 */
.L_x_5763:
        /* <DEDUP_REMOVED lines=14> */
.L_x_5766:
[----:B------:R-:W-:Y:S05]  /*2750*/  BSYNC.RECONVERGENT B2 ;  /* 0x0000000000027941 */ /* 0x000fea0003800200 */
.L_x_5765:
        /* <DEDUP_REMOVED lines=14> */
.L_x_5768:
[----:B------:R-:W-:Y:S05]  /*2840*/  BSYNC.RECONVERGENT B2 ;  /* 0x0000000000027941 */ /* 0x000fea0003800200 */
.L_x_5767:
        /* <DEDUP_REMOVED lines=14> */
.L_x_5770:
[----:B------:R-:W-:Y:S05]  /*2930*/  BSYNC.RECONVERGENT B2 ;  /* 0x0000000000027941 */ /* 0x000fea0003800200 */
.L_x_5769:
        /* <DEDUP_REMOVED lines=14> */
.L_x_5772:
[----:B------:R-:W-:Y:S05]  /*2a20*/  BSYNC.RECONVERGENT B2 ;  /* 0x0000000000027941 */ /* 0x000fea0003800200 */
.L_x_5771:
        /* <DEDUP_REMOVED lines=13> */
.L_x_5774:
[----:B------:R-:W-:Y:S05]  /*2b00*/  BSYNC.RECONVERGENT B2 ;  /* 0x0000000000027941 */ /* 0x000fea0003800200 */
.L_x_5773:
        /* <DEDUP_REMOVED lines=70> */
.L_x_5730:
[----:B------:R-:W-:Y:S01]  /*2f70*/  BSSY B0, `(.L_x_5776) ;  /* 0x0000007000007945 */ /* 0x000fe20003800000 */
[----:B------:R-:W-:Y:S02]  /*2f80*/  MOV R12, 0x10 ;  /* 0x00000010000c7802 */ /* 0x000fe40000000f00 */
[----:B------:R-:W-:Y:S02]  /*2f90*/  MOV R11, 0x1f ;  /* 0x0000001f000b7802 */ /* 0x000fe40000000f00 */
[----:B------:R-:W-:-:S07]  /*2fa0*/  MOV R15, 0xffffffff ;  /* 0xffffffff000f7802 */ /* 0x000fce0000000f00 */
[----:B0-----:R-:W-:Y:S05]  /*2fb0*/  WARPSYNC.COLLECTIVE R15, `(.L_x_5777) ;  /* 0x000000000f087348 */ /* 0x001fea0003c00000 */
[----:B------:R1:W2:Y:S02]  /*2fc0*/  SHFL.BFLY P6, R14, R13, R12, R11 ;  /* 0x0c00000c0d0e7389 */ /* 0x0002a400000c000b */
[----:B012---:R-:W-:Y:S05]  /*2fd0*/  ENDCOLLECTIVE ;  /* 0x000000000000791b */ /* 0x007fea0003800000 */
.L_x_5777:
[----:B------:R-:W-:Y:S05]  /*2fe0*/  BSYNC B0 ;  /* 0x0000000000007941 */ /* 0x000fea0003800000 */
.L_x_5776:
        /* <DEDUP_REMOVED lines=8> */
.L_x_5778:
[----:B------:R-:W-:Y:S01]  /*3070*/  HFMA2 R12, -RZ, RZ, 0, 2.384185791015625e-07 ;  /* 0x00000004ff0c7431 */ /* 0x000fe200000001ff */
[----:B------:R-:W-:-:S04]  /*3080*/  FMNMX R0, R13, R14, !PT ;  /* 0x0000000e0d007209 */ /* 0x000fc80007800000 */
[----:B------:R-:W-:-:S07]  /*3090*/  MOV R13, R0 ;  /* 0x00000000000d7202 */ /* 0x000fce0000000f00 */
[----:B------:R-:W-:Y:S05]  /*30a0*/  WARPSYNC.COLLECTIVE R15, `(.L_x_5779) ;  /* 0x000000000f087348 */ /* 0x000fea0003c00000 */
[----:B------:R0:W1:Y:S02]  /*30b0*/  SHFL.BFLY P6, R14, R13, R12, R11 ;  /* 0x0c00000c0d0e7389 */ /* 0x00006400000c000b */
[----:B01----:R-:W-:Y:S05]  /*30c0*/  ENDCOLLECTIVE ;  /* 0x000000000000791b */ /* 0x003fea0003800000 */
.L_x_5779:
[----:B------:R-:W-:Y:S01]  /*30d0*/  HFMA2 R12, -RZ, RZ, 0, 1.1920928955078125e-07 ;  /* 0x00000002ff0c7431 */ /* 0x000fe200000001ff */
[----:B------:R-:W-:-:S04]  /*30e0*/  FMNMX R2, R0, R14, !PT ;  /* 0x0000000e00027209 */ /* 0x000fc80007800000 */
[----:B------:R-:W-:-:S07]  /*30f0*/  MOV R13, R2 ;  /* 0x00000002000d7202 */ /* 0x000fce0000000f00 */
[----:B------:R-:W-:Y:S05]  /*3100*/  WARPSYNC.COLLECTIVE R15, `(.L_x_5780) ;  /* 0x000000000f087348 */ /* 0x000fea0003c00000 */
[----:B------:R0:W1:Y:S02]  /*3110*/  SHFL.BFLY P6, R14, R13, R12, R11 ;  /* 0x0c00000c0d0e7389 */ /* 0x00006400000c000b */
[----:B01----:R-:W-:Y:S05]  /*3120*/  ENDCOLLECTIVE ;  /* 0x000000000000791b */ /* 0x003fea0003800000 */
.L_x_5780:
[----:B------:R-:W-:Y:S01]  /*3130*/  HFMA2 R12, -RZ, RZ, 0, 5.9604644775390625e-08 ;  /* 0x00000001ff0c7431 */ /* 0x000fe200000001ff */
[----:B------:R-:W-:-:S04]  /*3140*/  FMNMX R3, R2, R14, !PT ;  /* 0x0000000e02037209 */ /* 0x000fc80007800000 */
[----:B------:R-:W-:-:S07]  /*3150*/  MOV R13, R3 ;  /* 0x00000003000d7202 */ /* 0x000fce0000000f00 */
[----:B------:R-:W-:Y:S05]  /*3160*/  WARPSYNC.COLLECTIVE R15, `(.L_x_5781) ;  /* 0x000000000f087348 */ /* 0x000fea0003c00000 */
[----:B------:R0:W1:Y:S02]  /*3170*/  SHFL.BFLY P6, R14, R13, R12, R11 ;  /* 0x0c00000c0d0e7389 */ /* 0x00006400000c000b */
[----:B01----:R-:W-:Y:S05]  /*3180*/  ENDCOLLECTIVE ;  /* 0x000000000000791b */ /* 0x003fea0003800000 */
.L_x_5781:
        /* <DEDUP_REMOVED lines=228> */
.L_x_5782:
[----:B------:R-:W-:Y:S02]  /*3fd0*/  HFMA2 R12, -RZ, RZ, 0, 4.76837158203125e-07 ;  /* 0x00000008ff0c7431 */ /* 0x000fe400000001ff */
[----:B------:R-:W-:-:S05]  /*3fe0*/  FADD R30, R13, R14 ;  /* 0x0000000e0d1e7221 */ /* 0x000fca0000000000 */
[----:B------:R-:W-:-:S07]  /*3ff0*/  MOV R13, R30 ;  /* 0x0000001e000d7202 */ /* 0x000fce0000000f00 */
[----:B------:R-:W-:Y:S05]  /*4000*/  WARPSYNC.COLLECTIVE R15, `(.L_x_5783) ;  /* 0x000000000f087348 */ /* 0x000fea0003c00000 */
[----:B------:R0:W1:Y:S02]  /*4010*/  SHFL.BFLY P6, R14, R13, R12, R11 ;  /* 0x0c00000c0d0e7389 */ /* 0x00006400000c000b */
[----:B01----:R-:W-:Y:S05]  /*4020*/  ENDCOLLECTIVE ;  /* 0x000000000000791b */ /* 0x003fea0003800000 */
.L_x_5783:
[----:B------:R-:W-:Y:S02]  /*4030*/  HFMA2 R12, -RZ, RZ, 0, 2.384185791015625e-07 ;  /* 0x00000004ff0c7431 */ /* 0x000fe400000001ff */
[----:B------:R-:W-:-:S05]  /*4040*/  FADD R31, R30, R14 ;  /* 0x0000000e1e1f7221 */ /* 0x000fca0000000000 */
[----:B------:R-:W-:-:S07]  /*4050*/  MOV R13, R31 ;  /* 0x0000001f000d7202 */ /* 0x000fce0000000f00 */
[----:B------:R-:W-:Y:S05]  /*4060*/  WARPSYNC.COLLECTIVE R15, `(.L_x_5784) ;  /* 0x000000000f087348 */ /* 0x000fea0003c00000 */
[----:B------:R0:W1:Y:S02]  /*4070*/  SHFL.BFLY P6, R14, R13, R12, R11 ;  /* 0x0c00000c0d0e7389 */ /* 0x00006400000c000b */
[----:B01----:R-:W-:Y:S05]  /*4080*/  ENDCOLLECTIVE ;  /* 0x000000000000791b */ /* 0x003fea0003800000 */
.L_x_5784:
[----:B------:R-:W-:Y:S02]  /*4090*/  HFMA2 R12, -RZ, RZ, 0, 1.1920928955078125e-07 ;  /* 0x00000002ff0c7431 */ /* 0x000fe400000001ff */
[----:B------:R-:W-:-:S05]  /*40a0*/  FADD R32, R31, R14 ;  /* 0x0000000e1f207221 */ /* 0x000fca0000000000 */
[----:B------:R-:W-:-:S07]  /*40b0*/  MOV R13, R32 ;  /* 0x00000020000d7202 */ /* 0x000fce0000000f00 */
[----:B------:R-:W-:Y:S05]  /*40c0*/  WARPSYNC.COLLECTIVE R15, `(.L_x_5785) ;  /* 0x000000000f087348 */ /* 0x000fea0003c00000 */
[----:B------:R0:W1:Y:S02]  /*40d0*/  SHFL.BFLY P6, R14, R13, R12, R11 ;  /* 0x0c00000c0d0e7389 */ /* 0x00006400000c000b */
[----:B01----:R-:W-:Y:S05]  /*40e0*/  ENDCOLLECTIVE ;  /* 0x000000000000791b */ /* 0x003fea0003800000 */
.L_x_5785:
[----:B------:R-:W-:Y:S02]  /*40f0*/  HFMA2 R12, -RZ, RZ, 0, 5.9604644775390625e-08 ;  /* 0x00000001ff0c7431 */ /* 0x000fe400000001ff */
[----:B------:R-:W-:-:S05]  /*4100*/  FADD R33, R32, R14 ;  /* 0x0000000e20217221 */ /* 0x000fca0000000000 */
[----:B------:R-:W-:-:S07]  /*4110*/  MOV R13, R33 ;  /* 0x00000021000d7202 */ /* 0x000fce0000000f00 */
[----:B------:R-:W-:Y:S05]  /*4120*/  WARPSYNC.COLLECTIVE R15, `(.L_x_5786) ;  /* 0x000000000f087348 */ /* 0x000fea0003c00000 */
[----:B------:R0:W1:Y:S02]  /*4130*/  SHFL.BFLY P6, R14, R13, R12, R11 ;  /* 0x0c00000c0d0e7389 */ /* 0x00006400000c000b */
[----:B01----:R-:W-:Y:S05]  /*4140*/  ENDCOLLECTIVE ;  /* 0x000000000000791b */ /* 0x003fea0003800000 */
.L_x_5786:
[----:B------:R-:W-:Y:S05]  /*4150*/  BRA `(.L_x_5787) ;  /* 0xffffffd400487947 */ /* 0x000fea000383ffff */
        .weak           $__internal_110_$__cuda_sm3x_div_rn_noftz_f32_slowpath
        .type           $__internal_110_$__cuda_sm3x_div_rn_noftz_f32_slowpath,@function
        .size           $__internal_110_$__cuda_sm3x_div_rn_noftz_f32_slowpath,(.L_x_15427 - $__internal_110_$__cuda_sm3x_div_rn_noftz_f32_slowpath)
$__internal_110_$__cuda_sm3x_div_rn_noftz_f32_slowpath:
        /* <DEDUP_REMOVED lines=34> */
.L_x_5789:
        /* <DEDUP_REMOVED lines=51> */
.L_x_5796:
[----:B------:R-:W-:-:S04]  /*46b0*/  LOP3.LUT R11, R11, 0x80000000, RZ, 0xc0, !PT ;  /* 0x800000000b0b7812 */ /* 0x000fc800078ec0ff */
[----:B------:R-:W-:Y:S01]  /*46c0*/  LOP3.LUT R11, R11, 0x7f800000, RZ, 0xfc, !PT ;  /* 0x7f8000000b0b7812 */ /* 0x000fe200078efcff */
[----:B------:R-:W-:Y:S06]  /*46d0*/  BRA `(.L_x_5797) ;  /* 0x0000000000047947 */ /* 0x000fec0003800000 */
.L_x_5795:
[----:B------:R-:W-:-:S07]  /*46e0*/  LEA R11, R38, R11, 0x17 ;  /* 0x0000000b260b7211 */ /* 0x000fce00078eb8ff */
.L_x_5797:
[----:B------:R-:W-:Y:S05]  /*46f0*/  BSYNC.RECONVERGENT B1 ;  /* 0x0000000000017941 */ /* 0x000fea0003800200 */
.L_x_5794:
[----:B------:R-:W-:Y:S05]  /*4700*/  BRA `(.L_x_5798) ;  /* 0x0000000000207947 */ /* 0x000fea0003800000 */
.L_x_5793:
[----:B------:R-:W-:-:S04]  /*4710*/  LOP3.LUT R11, R12, 0x80000000, R27, 0x48, !PT ;  /* 0x800000000c0b7812 */ /* 0x000fc800078e481b */
[----:B------:R-:W-:Y:S01]  /*4720*/  LOP3.LUT R11, R11, 0x7f800000, RZ, 0xfc, !PT ;  /* 0x7f8000000b0b7812 */ /* 0x000fe200078efcff */
[----:B------:R-:W-:Y:S06]  /*4730*/  BRA `(.L_x_5798) ;  /* 0x0000000000147947 */ /* 0x000fec0003800000 */
.L_x_5792:
[----:B------:R-:W-:Y:S01]  /*4740*/  LOP3.LUT R11, R12, 0x80000000, R27, 0x48, !PT ;  /* 0x800000000c0b7812 */ /* 0x000fe200078e481b */
[----:B------:R-:W-:Y:S06]  /*4750*/  BRA `(.L_x_5798) ;  /* 0x00000000000c7947 */ /* 0x000fec0003800000 */
.L_x_5791:
[----:B------:R-:W0:Y:S01]  /*4760*/  MUFU.RSQ R11, -QNAN ;  /* 0xffc00000000b7908 */ /* 0x000e220000001400 */
[----:B------:R-:W-:Y:S05]  /*4770*/  BRA `(.L_x_5798) ;  /* 0x0000000000047947 */ /* 0x000fea0003800000 */
.L_x_5790:
[----:B------:R-:W-:-:S07]  /*4780*/  FADD.FTZ R11, R27, R12 ;  /* 0x0000000c1b0b7221 */ /* 0x000fce0000010000 */
.L_x_5798:
[----:B------:R-:W-:Y:S05]  /*4790*/  BSYNC.RECONVERGENT B0 ;  /* 0x0000000000007941 */ /* 0x000fea0003800200 */
.L_x_5788:
[----:B------:R-:W-:Y:S01]  /*47a0*/  HFMA2 R13, -RZ, RZ, 0, 0 ;  /* 0x00000000ff0d7431 */ /* 0x000fe200000001ff */
[----:B------:R-:W-:-:S04]  /*47b0*/  MOV R12, R30 ;  /* 0x0000001e000c7202 */ /* 0x000fc80000000f00 */
[----:B0-----:R-:W-:Y:S05]  /*47c0*/  RET.REL.NODEC R12 `(_ZN7oneflow4cuda7softmax15SoftmaxWarpImplI10SimpleLoadI6__halffE11SimpleStoreIS4_fEfLi2ELi22ELi32ELi1ELb0ELNS1_9AlgorithmE0EEEvT_T0_ll) ;  /* 0xffffffb80c0c7950 */ /* 0x001fea0003c3ffff */
.L_x_5799:
        /* <DEDUP_REMOVED lines=11> */
.L_x_15427:


//--------------------- .text._ZN7oneflow4cuda7softmax15SoftmaxWarpImplI10SimpleLoadI6__halffE11SimpleStoreIS4_fEfLi2ELi20ELi32ELi1ELb1ELNS1_9AlgorithmE0EEEvT_T0_ll --------------------------
	.section	.text._ZN7oneflow4cuda7softmax15SoftmaxWarpImplI10SimpleLoadI6__halffE11SimpleStoreIS4_fEfLi2ELi20ELi32ELi1ELb1ELNS1_9AlgorithmE0EEEvT_T0_ll,"ax",@progbits
	.align	128
        .global         _ZN7oneflow4cuda7softmax15SoftmaxWarpImplI10SimpleLoadI6__halffE11SimpleStoreIS4_fEfLi2ELi20ELi32ELi1ELb1ELNS1_9AlgorithmE0EEEvT_T0_ll
        .type           _ZN7oneflow4cuda7softmax15SoftmaxWarpImplI10SimpleLoadI6__halffE11SimpleStoreIS4_fEfLi2ELi20ELi32ELi1ELb1ELNS1_9AlgorithmE0EEEvT_T0_ll,@function
        .size           _ZN7oneflow4cuda7softmax15SoftmaxWarpImplI10SimpleLoadI6__halffE11SimpleStoreIS4_fEfLi2ELi20ELi32ELi1ELb1ELNS1_9AlgorithmE0EEEvT_T0_ll,(.L_x_15428 - _ZN7oneflow4cuda7softmax15SoftmaxWarpImplI10SimpleLoadI6__halffE11SimpleStoreIS4_fEfLi2ELi20ELi32ELi1ELb1ELNS1_9AlgorithmE0EEEvT_T0_ll)
        .other          _ZN7oneflow4cuda7softmax15SoftmaxWarpImplI10SimpleLoadI6__halffE11SimpleStoreIS4_fEfLi2ELi20ELi32ELi1ELb1ELNS1_9AlgorithmE0EEEvT_T0_ll,@"STO_CUDA_ENTRY STV_DEFAULT"
_ZN7oneflow4cuda7softmax15SoftmaxWarpImplI10SimpleLoadI6__halffE11SimpleStoreIS4_fEfLi2ELi20ELi32ELi1ELb1ELNS1_9AlgorithmE0EEEvT_T0_ll:
.text._ZN7oneflow4cuda7softmax15SoftmaxWarpImplI10SimpleLoadI6__halffE11SimpleStoreIS4_fEfLi2ELi20ELi32ELi1ELb1ELNS1_9AlgorithmE0EEEvT_T0_ll:
        /* <DEDUP_REMOVED lines=25> */
.L_x_5800:
        /* <DEDUP_REMOVED lines=24> */
.L_x_5843:
[----:B------:R-:W-:Y:S01]  /*0310*/  ISETP.GE.U32.AND P0, PT, R32, UR44, PT ;  /* 0x0000002c20007c0c */ /* 0x000fe2000bf06070 */
[----:B------:R-:W-:Y:S01]  /*0320*/  HFMA2 R3, -RZ, RZ, 0, 0 ;  /* 0x00000000ff037431 */ /* 0x000fe200000001ff */
[----:B------:R-:W-:Y:S01]  /*0330*/  ISETP.GE.U32.AND P3, PT, R44, UR44, PT ;  /* 0x0000002c2c007c0c */ /* 0x000fe2000bf66070 */
[----:B0-----:R-:W-:Y:S01]  /*0340*/  IMAD R0, R34, UR38, RZ ;  /* 0x0000002622007c24 */ /* 0x001fe2000f8e02ff */
[----:B------:R-:W-:Y:S02]  /*0350*/  ISETP.GE.AND.EX P0, PT, RZ, UR45, PT, P0 ;  /* 0x0000002dff007c0c */ /* 0x000fe4000bf06300 */
[----:B------:R-:W-:Y:S02]  /*0360*/  ISETP.GE.AND.EX P3, PT, RZ, UR45, PT, P3 ;  /* 0x0000002dff007c0c */ /* 0x000fe4000bf66330 */
[----:B------:R-:W-:Y:S02]  /*0370*/  ISETP.GE.U32.AND P5, PT, R36, UR44, PT ;  /* 0x0000002c24007c0c */ /* 0x000fe4000bfa6070 */
[----:B------:R-:W-:-:S02]  /*0380*/  MOV R2, R32 ;  /* 0x0000002000027202 */ /* 0x000fc40000000f00 */
[----:B------:R-:W-:Y:S02]  /*0390*/  ISETP.GE.AND.EX P5, PT, RZ, UR45, PT, P5 ;  /* 0x0000002dff007c0c */ /* 0x000fe4000bfa6350 */
[----:B------:R-:W-:Y:S01]  /*03a0*/  ISETP.GE.U32.AND P2, PT, R37, UR44, PT ;  /* 0x0000002c25007c0c */ /* 0x000fe2000bf46070 */
[C---:B------:R-:W-:Y:S02]  /*03b0*/  IMAD.WIDE.U32 R4, R33.reuse, UR38, R2 ;  /* 0x0000002621047c25 */ /* 0x040fe4000f8e0002 */
[C---:B------:R-:W-:Y:S02]  /*03c0*/  @!P0 R2UR UR4, R26.reuse ;  /* 0x000000001a0482ca */ /* 0x040fe400000e0000 */
[----:B------:R-:W-:Y:S01]  /*03d0*/  IMAD R3, R33, UR39, R0 ;  /* 0x0000002721037c24 */ /* 0x000fe2000f8e0200 */
[----:B------:R-:W-:Y:S02]  /*03e0*/  @!P0 R2UR UR5, R27 ;  /* 0x000000001b0582ca */ /* 0x000fe400000e0000 */
[----:B------:R-:W-:-:S02]  /*03f0*/  @!P0 R2UR UR6, R26 ;  /* 0x000000001a0682ca */ /* 0x000fc400000e0000 */
[----:B------:R-:W-:Y:S02]  /*0400*/  @!P0 R2UR UR7, R27 ;  /* 0x000000001b0782ca */ /* 0x000fe400000e0000 */
[----:B------:R-:W-:Y:S02]  /*0410*/  ISETP.GE.AND.EX P2, PT, RZ, UR45, PT, P2 ;  /* 0x0000002dff007c0c */ /* 0x000fe4000bf46320 */
[----:B------:R-:W-:Y:S02]  /*0420*/  IADD3 R3, PT, PT, R5, R3, RZ ;  /* 0x0000000305037210 */ /* 0x000fe40007ffe0ff */
[----:B------:R-:W-:Y:S02]  /*0430*/  LEA R2, P1, R4, UR36, 0x1 ;  /* 0x0000002404027c11 */ /* 0x000fe4000f8208ff */
[----:B------:R-:W-:Y:S02]  /*0440*/  @!P3 R2UR UR8, R26 ;  /* 0x000000001a08b2ca */ /* 0x000fe400000e0000 */
[----:B------:R-:W-:-:S02]  /*0450*/  @!P3 R2UR UR9, R27 ;  /* 0x000000001b09b2ca */ /* 0x000fc400000e0000 */
[----:B------:R-:W-:Y:S02]  /*0460*/  @!P3 R2UR UR10, R26 ;  /* 0x000000001a0ab2ca */ /* 0x000fe400000e0000 */
[C---:B------:R-:W-:Y:S02]  /*0470*/  @!P3 R2UR UR11, R27.reuse ;  /* 0x000000001b0bb2ca */ /* 0x040fe400000e0000 */
        /* <DEDUP_REMOVED lines=8> */
[C---:B------:R-:W-:Y:S01]  /*0500*/  @!P2 R2UR UR5, R27.reuse ;  /* 0x000000001b05a2ca */ /* 0x040fe200000e0000 */
[----:B------:R-:W4:Y:S01]  /*0510*/  @!P3 LDG.E.U16 R5, desc[UR8][R2.64+0x80] ;  /* 0x000080080205b981 */ /* 0x000f22000c1e1500 */
[----:B------:R-:W-:Y:S02]  /*0520*/  @!P2 R2UR UR6, R26 ;  /* 0x000000001a06a2ca */ /* 0x000fe400000e0000 */
[----:B------:R-:W-:Y:S01]  /*0530*/  @!P2 R2UR UR7, R27 ;  /* 0x000000001b07a2ca */ /* 0x000fe200000e0000 */
[----:B------:R-:W5:Y:S04]  /*0540*/  @!P3 LDG.E.U16 R7, desc[UR10][R2.64+0x82] ;  /* 0x0000820a0207b981 */ /* 0x000f68000c1e1500 */
        /* <DEDUP_REMOVED lines=8> */
[----:B------:R-:W-:Y:S02]  /*05d0*/  ISETP.GE.U32.AND P4, PT, R39, UR44, PT ;  /* 0x0000002c27007c0c */ /* 0x000fe4000bf86070 */
[----:B------:R-:W-:Y:S02]  /*05e0*/  MOV R62, 0xff800000 ;  /* 0xff800000003e7802 */ /* 0x000fe40000000f00 */
[----:B------:R-:W-:-:S02]  /*05f0*/  MOV R60, 0xff800000 ;  /* 0xff800000003c7802 */ /* 0x000fc40000000f00 */
[----:B------:R-:W-:Y:S02]  /*0600*/  MOV R13, 0xff800000 ;  /* 0xff800000000d7802 */ /* 0x000fe40000000f00 */
[----:B------:R-:W-:Y:S02]  /*0610*/  ISETP.GE.U32.AND P6, PT, R40, UR44, PT ;  /* 0x0000002c28007c0c */ /* 0x000fe4000bfc6070 */
[----:B------:R-:W-:Y:S02]  /*0620*/  ISETP.GE.AND.EX P4, PT, RZ, UR45, PT, P4 ;  /* 0x0000002dff007c0c */ /* 0x000fe4000bf86340 */
[----:B------:R-:W-:Y:S02]  /*0630*/  MOV R54, 0xff800000 ;  /* 0xff80000000367802 */ /* 0x000fe40000000f00 */
[----:B------:R-:W-:Y:S02]  /*0640*/  MOV R58, 0xff800000 ;  /* 0xff800000003a7802 */ /* 0x000fe40000000f00 */
[----:B------:R-:W-:-:S02]  /*0650*/  @!P1 R2UR UR4, R26 ;  /* 0x000000001a0492ca */ /* 0x000fc400000e0000 */
[C---:B------:R-:W-:Y:S02]  /*0660*/  @!P1 R2UR UR5, R27.reuse ;  /* 0x000000001b0592ca */ /* 0x040fe400000e0000 */
[C---:B------:R-:W-:Y:S02]  /*0670*/  @!P1 R2UR UR6, R26.reuse ;  /* 0x000000001a0692ca */ /* 0x040fe400000e0000 */
[C---:B------:R-:W-:Y:S02]  /*0680*/  @!P1 R2UR UR7, R27.reuse ;  /* 0x000000001b0792ca */ /* 0x040fe400000e0000 */
[C---:B------:R-:W-:Y:S02]  /*0690*/  @!P4 R2UR UR8, R26.reuse ;  /* 0x000000001a08c2ca */ /* 0x040fe400000e0000 */
[----:B------:R-:W-:Y:S02]  /*06a0*/  @!P4 R2UR UR9, R27 ;  /* 0x000000001b09c2ca */ /* 0x000fe400000e0000 */
[----:B------:R-:W-:-:S02]  /*06b0*/  @!P4 R2UR UR10, R26 ;  /* 0x000000001a0ac2ca */ /* 0x000fc400000e0000 */
[----:B------:R-:W-:Y:S01]  /*06c0*/  @!P4 R2UR UR11, R27 ;  /* 0x000000001b0bc2ca */ /* 0x000fe200000e0000 */
[----:B------:R-:W5:Y:S01]  /*06d0*/  @!P1 LDG.E.U16 R16, desc[UR4][R2.64+0x200] ;  /* 0x0002000402109981 */ /* 0x000f62000c1e1500 */
[----:B--2---:R-:W-:Y:S02]  /*06e0*/  @!P0 HADD2.F32 R4, -RZ, R6.H0_H0 ;  /* 0x20000006ff048230 */ /* 0x004fe40000004100 */
[----:B---3--:R-:W-:Y:S02]  /*06f0*/  @!P0 HADD2.F32 R10, -RZ, R0.H0_H0 ;  /* 0x20000000ff0a8230 */ /* 0x008fe40000004100 */
[----:B----4-:R-:W-:-:S03]  /*0700*/  @!P3 HADD2.F32 R62, -RZ, R5.H0_H0 ;  /* 0x20000005ff3eb230 */ /* 0x010fc60000004100 */
[----:B------:R-:W-:Y:S01]  /*0710*/  @!P0 FMNMX3 R13, R4, -INF , R10, !PT ;  /* 0xff800000040d8876 */ /* 0x000fe2000780000a */
[----:B------:R-:W2:Y:S01]  /*0720*/  @!P1 LDG.E.U16 R0, desc[UR6][R2.64+0x202] ;  /* 0x0002020602009981 */ /* 0x000ea2000c1e1500 */
[----:B-----5:R-:W-:Y:S01]  /*0730*/  @!P3 HADD2.F32 R60, -RZ, R7.H0_H0 ;  /* 0x20000007ff3cb230 */ /* 0x020fe20000004100 */
[----:B------:R-:W-:Y:S02]  /*0740*/  MOV R6, 0xff800000 ;  /* 0xff80000000067802 */ /* 0x000fe40000000f00 */
[----:B------:R-:W3:Y:S01]  /*0750*/  @!P4 LDG.E.U16 R5, desc[UR8][R2.64+0x280] ;  /* 0x000280080205c981 */ /* 0x000ee2000c1e1500 */
[----:B------:R-:W-:Y:S01]  /*0760*/  @!P5 HADD2.F32 R54, -RZ, R8.H0_H0 ;  /* 0x20000008ff36d230 */ /* 0x000fe20000004100 */
[----:B------:R-:W-:Y:S02]  /*0770*/  @!P3 FMNMX3 R13, R13, R62, R60, !PT ;  /* 0x0000003e0d0db276 */ /* 0x000fe4000780003c */
[----:B------:R-:W4:Y:S01]  /*0780*/  @!P4 LDG.E.U16 R7, desc[UR10][R2.64+0x282] ;  /* 0x0002820a0207c981 */ /* 0x000f22000c1e1500 */
[----:B------:R-:W-:Y:S01]  /*0790*/  ISETP.GE.AND.EX P3, PT, RZ, UR45, PT, P6 ;  /* 0x0000002dff007c0c */ /* 0x000fe2000bf66360 */
[----:B------:R-:W-:Y:S01]  /*07a0*/  @!P5 HADD2.F32 R6, -RZ, R9.H0_H0 ;  /* 0x20000009ff06d230 */ /* 0x000fe20000004100 */
[----:B------:R-:W-:-:S02]  /*07b0*/  ISETP.GE.U32.AND P6, PT, R41, UR44, PT ;  /* 0x0000002c29007c0c */ /* 0x000fc4000bfc6070 */
[----:B------:R-:W-:Y:S01]  /*07c0*/  MOV R8, 0xff800000 ;  /* 0xff80000000087802 */ /* 0x000fe20000000f00 */
[----:B------:R-:W-:Y:S01]  /*07d0*/  @!P2 HADD2.F32 R58, -RZ, R11.H0_H0 ;  /* 0x2000000bff3aa230 */ /* 0x000fe20000004100 */
[----:B------:R-:W-:Y:S01]  /*07e0*/  @!P5 FMNMX3 R13, R13, R54, R6, !PT ;  /* 0x000000360d0dd276 */ /* 0x000fe20007800006 */
[----:B------:R-:W-:Y:S01]  /*07f0*/  @!P2 HADD2.F32 R8, -RZ, R12.H0_H0 ;  /* 0x2000000cff08a230 */ /* 0x000fe20000004100 */
[----:B------:R-:W-:Y:S02]  /*0800*/  ISETP.GE.U32.AND P5, PT, R42, UR44, PT ;  /* 0x0000002c2a007c0c */ /* 0x000fe4000bfa6070 */
[----:B------:R-:W-:Y:S02]  /*0810*/  ISETP.GE.AND.EX P6, PT, RZ, UR45, PT, P6 ;  /* 0x0000002dff007c0c */ /* 0x000fe4000bfc6360 */
[----:B------:R-:W-:Y:S02]  /*0820*/  @!P2 FMNMX3 R13, R13, R58, R8, !PT ;  /* 0x0000003a0d0da276 */ /* 0x000fe40007800008 */
        /* <DEDUP_REMOVED lines=39> */
[----:B------:R-:W-:Y:S02]  /*0aa0*/  MOV R18, 0xff800000 ;  /* 0xff80000000127802 */ /* 0x000fe40000000f00 */
[----:B------:R-:W-:Y:S01]  /*0ab0*/  MOV R16, 0xff800000 ;  /* 0xff80000000107802 */ /* 0x000fe20000000f00 */
[----:B--2---:R-:W-:Y:S02]  /*0ac0*/  @!P1 HADD2.F32 R52, -RZ, R0.H0_H0 ;  /* 0x20000000ff349230 */ /* 0x004fe40000004100 */
[----:B---3--:R-:W-:-:S03]  /*0ad0*/  @!P4 HADD2.F32 R50, -RZ, R5.H0_H0 ;  /* 0x20000005ff32c230 */ /* 0x008fc60000004100 */
[----:B------:R-:W-:Y:S01]  /*0ae0*/  @!P1 FMNMX3 R13, R13, R56, R52, !PT ;  /* 0x000000380d0d9276 */ /* 0x000fe20007800034 */
[----:B----4-:R-:W-:-:S05]  /*0af0*/  @!P4 HADD2.F32 R48, -RZ, R7.H0_H0 ;  /* 0x20000007ff30c230 */ /* 0x010fca0000004100 */
[----:B------:R-:W-:Y:S01]  /*0b00*/  @!P4 FMNMX3 R13, R13, R50, R48, !PT ;  /* 0x000000320d0dc276 */ /* 0x000fe20007800030 */
[----:B-----5:R-:W-:Y:S02]  /*0b10*/  @!P3 HADD2.F32 R46, -RZ, R9.H0_H0 ;  /* 0x20000009ff2eb230 */ /* 0x020fe40000004100 */
[----:B------:R-:W-:Y:S02]  /*0b20*/  @!P3 HADD2.F32 R30, -RZ, R11.H0_H0 ;  /* 0x2000000bff1eb230 */ /* 0x000fe40000004100 */
        /* <DEDUP_REMOVED lines=50> */
[----:B------:R-:W-:Y:S01]  /*0e50*/  FFMA R64, R64, 1.925963033500011079e-08, R9 ;  /* 0x32a5706040407823 */ /* 0x000fe20000000009 */
[-C--:B------:R-:W-:Y:S01]  /*0e60*/  FFMA.SAT R9, R62, R11.reuse, 0.5 ;  /* 0x3f0000003e097423 */ /* 0x080fe2000000200b */
[-C--:B------:R-:W-:Y:S01]  /*0e70*/  FFMA.SAT R15, R60, R11.reuse, 0.5 ;  /* 0x3f0000003c0f7423 */ /* 0x080fe2000000200b */
[C---:B------:R-:W-:Y:S01]  /*0e80*/  FFMA R5, R4.reuse, 1.4426950216293334961, -R5 ;  /* 0x3fb8aa3b04057823 */ /* 0x040fe20000000805 */
[----:B------:R-:W-:Y:S01]  /*0e90*/  SHF.L.U32 R3, R3, 0x17, RZ ;  /* 0x0000001703037819 */ /* 0x000fe200000006ff */
[-C--:B------:R-:W-:Y:S01]  /*0ea0*/  FFMA.RM R13, R9, R12.reuse, 12582913 ;  /* 0x4b400001090d7423 */ /* 0x080fe2000000400c */
[-C--:B------:R-:W-:Y:S01]  /*0eb0*/  FFMA.RM R0, R15, R12.reuse, 12582913 ;  /* 0x4b4000010f007423 */ /* 0x080fe2000000400c */
[----:B------:R-:W-:Y:S01]  /*0ec0*/  FFMA R5, R4, 1.925963033500011079e-08, R5 ;  /* 0x32a5706004057823 */ /* 0x000fe20000000005 */
[----:B------:R-:W-:Y:S01]  /*0ed0*/  SHF.L.U32 R4, R7, 0x17, RZ ;  /* 0x0000001707047819 */ /* 0x000fe200000006ff */
[----:B------:R-:W-:Y:S01]  /*0ee0*/  FADD R9, R13, -12583039 ;  /* 0xcb40007f0d097421 */ /* 0x000fe20000000000 */
[-C--:B------:R-:W-:Y:S01]  /*0ef0*/  FFMA.SAT R25, R20, R11.reuse, 0.5 ;  /* 0x3f00000014197423 */ /* 0x080fe2000000200b */
[----:B------:R-:W0:Y:S01]  /*0f00*/  MUFU.EX2 R2, R5 ;  /* 0x0000000500027308 */ /* 0x000e220000000800 */
[----:B------:R-:W-:Y:S01]  /*0f10*/  FFMA.SAT R31, R24, R11, 0.5 ;  /* 0x3f000000181f7423 */ /* 0x000fe2000000200b */
[----:B------:R-:W-:Y:S01]  /*0f20*/  FFMA R9, R62, 1.4426950216293334961, -R9 ;  /* 0x3fb8aa3b3e097823 */ /* 0x000fe20000000809 */
[----:B------:R-:W-:-:S03]  /*0f30*/  FFMA.RM R25, R25, R12, 12582913 ;  /* 0x4b40000119197423 */ /* 0x000fc6000000400c */
[----:B------:R-:W-:Y:S01]  /*0f40*/  FFMA R62, R62, 1.925963033500011079e-08, R9 ;  /* 0x32a570603e3e7823 */ /* 0x000fe20000000009 */
[C---:B------:R-:W-:Y:S01]  /*0f50*/  FADD R9, R0.reuse, -12583039 ;  /* 0xcb40007f00097421 */ /* 0x040fe20000000000 */
[----:B------:R-:W-:-:S03]  /*0f60*/  SHF.L.U32 R0, R0, 0x17, RZ ;  /* 0x0000001700007819 */ /* 0x000fc600000006ff */
[C---:B------:R-:W-:Y:S01]  /*0f70*/  FFMA R9, R60.reuse, 1.4426950216293334961, -R9 ;  /* 0x3fb8aa3b3c097823 */ /* 0x040fe20000000809 */
[----:B------:R-:W-:Y:S03]  /*0f80*/  MUFU.EX2 R62, R62 ;  /* 0x0000003e003e7308 */ /* 0x000fe60000000800 */
[----:B------:R-:W-:Y:S01]  /*0f90*/  FFMA R60, R60, 1.925963033500011079e-08, R9 ;  /* 0x32a570603c3c7823 */ /* 0x000fe20000000009 */
[----:B0-----:R-:W-:Y:S01]  /*0fa0*/  FMUL R9, R3, R2 ;  /* 0x0000000203097220 */ /* 0x001fe20000400000 */
[----:B------:R-:W-:-:S04]  /*0fb0*/  FFMA.SAT R3, R54, R11, 0.5 ;  /* 0x3f00000036037423 */ /* 0x000fc8000000200b */
[----:B------:R-:W-:Y:S02]  /*0fc0*/  FFMA.RM R15, R3, R12, 12582913 ;  /* 0x4b400001030f7423 */ /* 0x000fe4000000400c */
[----:B------:R-:W0:Y:S02]  /*0fd0*/  MUFU.EX2 R3, R64 ;  /* 0x0000004000037308 */ /* 0x000e240000000800 */
[----:B------:R-:W-:-:S04]  /*0fe0*/  FADD R5, R15, -12583039 ;  /* 0xcb40007f0f057421 */ /* 0x000fc80000000000 */
[----:B------:R-:W-:-:S04]  /*0ff0*/  FFMA R5, R54, 1.4426950216293334961, -R5 ;  /* 0x3fb8aa3b36057823 */ /* 0x000fc80000000805 */
[----:B------:R-:W-:Y:S01]  /*1000*/  FFMA R54, R54, 1.925963033500011079e-08, R5 ;  /* 0x32a5706036367823 */ /* 0x000fe20000000005 */
[----:B------:R-:W-:-:S03]  /*1010*/  FFMA.SAT R5, R6, R11, 0.5 ;  /* 0x3f00000006057423 */ /* 0x000fc6000000200b */
[----:B------:R-:W-:Y:S01]  /*1020*/  MUFU.EX2 R17, R54 ;  /* 0x0000003600117308 */ /* 0x000fe20000000800 */
[----:B------:R-:W-:Y:S01]  /*1030*/  FFMA.RM R5, R5, R12, 12582913 ;  /* 0x4b40000105057423 */ /* 0x000fe2000000400c */
[----:B0-----:R-:W-:Y:S01]  /*1040*/  FMUL R4, R4, R3 ;  /* 0x0000000304047220 */ /* 0x001fe20000400000 */
[----:B------:R-:W-:Y:S02]  /*1050*/  SHF.L.U32 R3, R13, 0x17, RZ ;  /* 0x000000170d037819 */ /* 0x000fe400000006ff */
[C---:B------:R-:W-:Y:S01]  /*1060*/  FADD R7, R5.reuse, -12583039 ;  /* 0xcb40007f05077421 */ /* 0x040fe20000000000 */
[----:B------:R-:W-:Y:S02]  /*1070*/  SHF.L.U32 R5, R5, 0x17, RZ ;  /* 0x0000001705057819 */ /* 0x000fe400000006ff */
[----:B------:R-:W0:Y:S01]  /*1080*/  MUFU.EX2 R13, R60 ;  /* 0x0000003c000d7308 */ /* 0x000e220000000800 */
[----:B------:R-:W-:Y:S01]  /*1090*/  FFMA R7, R6, 1.4426950216293334961, -R7 ;  /* 0x3fb8aa3b06077823 */ /* 0x000fe20000000807 */
[----:B------:R-:W-:-:S03]  /*10a0*/  FMUL R3, R3, R62 ;  /* 0x0000003e03037220 */ /* 0x000fc60000400000 */
[----:B------:R-:W-:Y:S01]  /*10b0*/  FFMA R6, R6, 1.925963033500011079e-08, R7 ;  /* 0x32a5706006067823 */ /* 0x000fe20000000007 */
[----:B------:R-:W-:-:S04]  /*10c0*/  FFMA.SAT R7, R58, R11, 0.5 ;  /* 0x3f0000003a077423 */ /* 0x000fc8000000200b */
[----:B------:R-:W-:Y:S01]  /*10d0*/  FFMA.RM R16, R7, R12, 12582913 ;  /* 0x4b40000107107423 */ /* 0x000fe2000000400c */
[----:B------:R-:W1:Y:S03]  /*10e0*/  MUFU.EX2 R6, R6 ;  /* 0x0000000600067308 */ /* 0x000e660000000800 */
[C---:B------:R-:W-:Y:S01]  /*10f0*/  FADD R7, R16.reuse, -12583039 ;  /* 0xcb40007f10077421 */ /* 0x040fe20000000000 */
[----:B------:R-:W-:Y:S01]  /*1100*/  SHF.L.U32 R16, R16, 0x17, RZ ;  /* 0x0000001710107819 */ /* 0x000fe200000006ff */
[----:B0-----:R-:W-:Y:S02]  /*1110*/  FMUL R2, R0, R13 ;  /* 0x0000000d00027220 */ /* 0x001fe40000400000 */
[----:B------:R-:W-:Y:S01]  /*1120*/  FFMA R7, R58, 1.4426950216293334961, -R7 ;  /* 0x3fb8aa3b3a077823 */ /* 0x000fe20000000807 */
[----:B------:R-:W-:-:S03]  /*1130*/  SHF.L.U32 R0, R15, 0x17, RZ ;  /* 0x000000170f007819 */ /* 0x000fc600000006ff */
[----:B------:R-:W-:Y:S01]  /*1140*/  FFMA R58, R58, 1.925963033500011079e-08, R7 ;  /* 0x32a570603a3a7823 */ /* 0x000fe20000000007 */
[----:B------:R-:W-:Y:S01]  /*1150*/  FFMA.SAT R7, R8, R11, 0.5 ;  /* 0x3f00000008077423 */ /* 0x000fe2000000200b */
[----:B------:R-:W-:Y:S02]  /*1160*/  FMUL R0, R0, R17 ;  /* 0x0000001100007220 */ /* 0x000fe40000400000 */
[----:B------:R-:W0:Y:S01]  /*1170*/  MUFU.EX2 R15, R58 ;  /* 0x0000003a000f7308 */ /* 0x000e220000000800 */
[----:B------:R-:W-:Y:S01]  /*1180*/  FFMA.RM R7, R7, R12, 12582913 ;  /* 0x4b40000107077423 */ /* 0x000fe2000000400c */
[----:B-1----:R-:W-:-:S03]  /*1190*/  FMUL R5, R5, R6 ;  /* 0x0000000605057220 */ /* 0x002fc60000400000 */
[C---:B------:R-:W-:Y:S01]  /*11a0*/  FADD R13, R7.reuse, -12583039 ;  /* 0xcb40007f070d7421 */ /* 0x040fe20000000000 */
[----:B------:R-:W-:-:S03]  /*11b0*/  SHF.L.U32 R7, R7, 0x17, RZ ;  /* 0x0000001707077819 */ /* 0x000fc600000006ff */
[----:B------:R-:W-:-:S04]  /*11c0*/  FFMA R13, R8, 1.4426950216293334961, -R13 ;  /* 0x3fb8aa3b080d7823 */ /* 0x000fc8000000080d */
[----:B------:R-:W-:Y:S01]  /*11d0*/  FFMA R8, R8, 1.925963033500011079e-08, R13 ;  /* 0x32a5706008087823 */ /* 0x000fe2000000000d */
[----:B------:R-:W-:Y:S01]  /*11e0*/  FFMA.SAT R13, R56, R11, 0.5 ;  /* 0x3f000000380d7423 */ /* 0x000fe2000000200b */
[----:B0-----:R-:W-:-:S03]  /*11f0*/  FMUL R6, R16, R15 ;  /* 0x0000000f10067220 */ /* 0x001fc60000400000 */
[-C--:B------:R-:W-:Y:S01]  /*1200*/  FFMA.RM R17, R13, R12.reuse, 12582913 ;  /* 0x4b4000010d117423 */ /* 0x080fe2000000400c */
[----:B------:R-:W-:Y:S01]  /*1210*/  FFMA.SAT R15, R50, R11, 0.5 ;  /* 0x3f000000320f7423 */ /* 0x000fe2000000200b */
[----:B------:R-:W0:Y:S02]  /*1220*/  MUFU.EX2 R8, R8 ;  /* 0x0000000800087308 */ /* 0x000e240000000800 */
[----:B------:R-:W-:Y:S01]  /*1230*/  FADD R13, R17, -12583039 ;  /* 0xcb40007f110d7421 */ /* 0x000fe20000000000 */
[----:B------:R-:W-:Y:S01]  /*1240*/  FFMA.RM R16, R15, R12, 12582913 ;  /* 0x4b4000010f107423 */ /* 0x000fe2000000400c */
[----:B------:R-:W-:Y:S02]  /*1250*/  SHF.L.U32 R17, R17, 0x17, RZ ;  /* 0x0000001711117819 */ /* 0x000fe400000006ff */
[----:B------:R-:W-:Y:S01]  /*1260*/  FFMA R13, R56, 1.4426950216293334961, -R13 ;  /* 0x3fb8aa3b380d7823 */ /* 0x000fe2000000080d */
[C---:B------:R-:W-:Y:S01]  /*1270*/  FADD R15, R16.reuse, -12583039 ;  /* 0xcb40007f100f7421 */ /* 0x040fe20000000000 */
[----:B------:R-:W-:-:S02]  /*1280*/  SHF.L.U32 R16, R16, 0x17, RZ ;  /* 0x0000001710107819 */ /* 0x000fc400000006ff */
[----:B------:R-:W-:Y:S01]  /*1290*/  FFMA R56, R56, 1.925963033500011079e-08, R13 ;  /* 0x32a5706038387823 */ /* 0x000fe2000000000d */
[----:B------:R-:W-:Y:S01]  /*12a0*/  FFMA.SAT R13, R52, R11, 0.5 ;  /* 0x3f000000340d7423 */ /* 0x000fe2000000200b */
[----:B------:R-:W-:-:S03]  /*12b0*/  FFMA R15, R50, 1.4426950216293334961, -R15 ;  /* 0x3fb8aa3b320f7823 */ /* 0x000fc6000000080f */
[----:B------:R-:W-:Y:S01]  /*12c0*/  FFMA.RM R13, R13, R12, 12582913 ;  /* 0x4b4000010d0d7423 */ /* 0x000fe2000000400c */
[----:B------:R-:W1:Y:S01]  /*12d0*/  MUFU.EX2 R56, R56 ;  /* 0x0000003800387308 */ /* 0x000e620000000800 */
[----:B------:R-:W-:Y:S01]  /*12e0*/  FFMA R50, R50, 1.925963033500011079e-08, R15 ;  /* 0x32a5706032327823 */ /* 0x000fe2000000000f */
[----:B------:R-:W-:Y:S01]  /*12f0*/  FFMA.SAT R15, R48, R11, 0.5 ;  /* 0x3f000000300f7423 */ /* 0x000fe2000000200b */
[----:B------:R-:W-:Y:S01]  /*1300*/  FADD R19, R13, -12583039 ;  /* 0xcb40007f0d137421 */ /* 0x000fe20000000000 */
[----:B0-----:R-:W-:Y:S02]  /*1310*/  FMUL R7, R7, R8 ;  /* 0x0000000807077220 */ /* 0x001fe40000400000 */
[----:B------:R-:W-:Y:S01]  /*1320*/  FFMA.RM R15, R15, R12, 12582913 ;  /* 0x4b4000010f0f7423 */ /* 0x000fe2000000400c */
[C---:B------:R-:W-:Y:S01]  /*1330*/  FFMA R19, R52.reuse, 1.4426950216293334961, -R19 ;  /* 0x3fb8aa3b34137823 */ /* 0x040fe20000000813 */
[----:B------:R-:W0:Y:S03]  /*1340*/  MUFU.EX2 R21, R50 ;  /* 0x0000003200157308 */ /* 0x000e260000000800 */
[----:B------:R-:W-:Y:S01]  /*1350*/  FFMA R52, R52, 1.925963033500011079e-08, R19 ;  /* 0x32a5706034347823 */ /* 0x000fe20000000013 */
[----:B------:R-:W-:-:S04]  /*1360*/  FADD R19, R15, -12583039 ;  /* 0xcb40007f0f137421 */ /* 0x000fc80000000000 */
[----:B------:R-:W-:Y:S01]  /*1370*/  FFMA R19, R48, 1.4426950216293334961, -R19 ;  /* 0x3fb8aa3b30137823 */ /* 0x000fe20000000813 */
[----:B-1----:R-:W-:Y:S01]  /*1380*/  FMUL R8, R17, R56 ;  /* 0x0000003811087220 */ /* 0x002fe20000400000 */
[----:B------:R-:W-:Y:S02]  /*1390*/  FFMA.SAT R17, R10, R11, 0.5 ;  /* 0x3f0000000a117423 */ /* 0x000fe4000000200b */
[----:B------:R-:W-:Y:S02]  /*13a0*/  FFMA R48, R48, 1.925963033500011079e-08, R19 ;  /* 0x32a5706030307823 */ /* 0x000fe40000000013 */
[----:B------:R-:W-:Y:S02]  /*13b0*/  FFMA.RM R18, R17, R12, 12582913 ;  /* 0x4b40000111127423 */ /* 0x000fe4000000400c */
[----:B------:R-:W1:Y:S01]  /*13c0*/  MUFU.EX2 R17, R52 ;  /* 0x0000003400117308 */ /* 0x000e620000000800 */
[----:B0-----:R-:W-:Y:S01]  /*13d0*/  FMUL R16, R16, R21 ;  /* 0x0000001510107220 */ /* 0x001fe20000400000 */
[----:B------:R-:W-:Y:S01]  /*13e0*/  FADD R19, R18, -12583039 ;  /* 0xcb40007f12137421 */ /* 0x000fe20000000000 */
[----:B------:R-:W-:Y:S01]  /*13f0*/  FFMA.SAT R21, R28, R11, 0.5 ;  /* 0x3f0000001c157423 */ /* 0x000fe2000000200b */
[----:B------:R-:W-:-:S02]  /*1400*/  SHF.L.U32 R18, R18, 0x17, RZ ;  /* 0x0000001712127819 */ /* 0x000fc400000006ff */
[C---:B------:R-:W-:Y:S02]  /*1410*/  FFMA R19, R10.reuse, 1.4426950216293334961, -R19 ;  /* 0x3fb8aa3b0a137823 */ /* 0x040fe40000000813 */
[----:B------:R-:W-:Y:S02]  /*1420*/  MUFU.EX2 R48, R48 ;  /* 0x0000003000307308 */ /* 0x000fe40000000800 */
[----:B------:R-:W-:Y:S01]  /*1430*/  FFMA R23, R10, 1.925963033500011079e-08, R19 ;  /* 0x32a570600a177823 */ /* 0x000fe20000000013 */
[----:B------:R-:W-:Y:S01]  /*1440*/  FFMA.SAT R19, R46, R11, 0.5 ;  /* 0x3f0000002e137423 */ /* 0x000fe2000000200b */
[----:B------:R-:W-:-:S03]  /*1450*/  SHF.L.U32 R10, R13, 0x17, RZ ;  /* 0x000000170d0a7819 */ /* 0x000fc600000006ff */
[----:B------:R-:W-:Y:S01]  /*1460*/  FFMA.RM R19, R19, R12, 12582913 ;  /* 0x4b40000113137423 */ /* 0x000fe2000000400c */
[----:B------:R-:W0:Y:S01]  /*1470*/  MUFU.EX2 R23, R23 ;  /* 0x0000001700177308 */ /* 0x000e220000000800 */
[----:B-1----:R-:W-:Y:S02]  /*1480*/  FMUL R10, R10, R17 ;  /* 0x000000110a0a7220 */ /* 0x002fe40000400000 */
        /* <DEDUP_REMOVED lines=12> */
[----:B------:R-:W-:Y:S01]  /*1550*/  SHF.L.U32 R17, R15, 0x17, RZ ;  /* 0x000000170f117819 */ /* 0x000fe200000006ff */
[----:B------:R-:W-:-:S04]  /*1560*/  FFMA.RM R15, R21, R12, 12582913 ;  /* 0x4b400001150f7423 */ /* 0x000fc8000000400c */
[----:B------:R-:W-:Y:S01]  /*1570*/  FADD R21, R15, -12583039 ;  /* 0xcb40007f0f157421 */ /* 0x000fe20000000000 */
[----:B------:R-:W1:Y:S01]  /*1580*/  MUFU.EX2 R30, R30 ;  /* 0x0000001e001e7308 */ /* 0x000e620000000800 */
[----:B------:R-:W-:Y:S01]  /*1590*/  FMUL R17, R17, R48 ;  /* 0x0000003011117220 */ /* 0x000fe20000400000 */
[----:B------:R-:W-:Y:S01]  /*15a0*/  SHF.L.U32 R15, R15, 0x17, RZ ;  /* 0x000000170f0f7819 */ /* 0x000fe200000006ff */
[----:B------:R-:W-:Y:S01]  /*15b0*/  FFMA R21, R28, 1.4426950216293334961, -R21 ;  /* 0x3fb8aa3b1c157823 */ /* 0x000fe20000000815 */
[----:B0-----:R-:W-:-:S03]  /*15c0*/  FMUL R19, R19, R46 ;  /* 0x0000002e13137220 */ /* 0x001fc60000400000 */
        /* <DEDUP_REMOVED lines=12> */
[----:B------:R-:W-:Y:S01]  /*1690*/  FFMA.SAT R21, R14, R11, 0.5 ;  /* 0x3f0000000e157423 */ /* 0x000fe2000000200b */
[----:B-1----:R-:W-:-:S03]  /*16a0*/  FMUL R20, R13, R30 ;  /* 0x0000001e0d147220 */ /* 0x002fc60000400000 */
[-C--:B------:R-:W-:Y:S01]  /*16b0*/  FFMA.RM R11, R21, R12.reuse, 12582913 ;  /* 0x4b400001150b7423 */ /* 0x080fe2000000400c */
[----:B------:R-:W-:-:S03]  /*16c0*/  FFMA.RM R12, R31, R12, 12582913 ;  /* 0x4b4000011f0c7423 */ /* 0x000fc6000000400c */
[C---:B------:R-:W-:Y:S01]  /*16d0*/  FADD R21, R11.reuse, -12583039 ;  /* 0xcb40007f0b157421 */ /* 0x040fe20000000000 */
[----:B------:R-:W-:-:S03]  /*16e0*/  SHF.L.U32 R11, R11, 0x17, RZ ;  /* 0x000000170b0b7819 */ /* 0x000fc600000006ff */
[C---:B------:R-:W-:Y:S01]  /*16f0*/  FFMA R21, R14.reuse, 1.4426950216293334961, -R21 ;  /* 0x3fb8aa3b0e157823 */ /* 0x040fe20000000815 */
[----:B0-----:R-:W-:Y:S01]  /*1700*/  FMUL R22, R23, R22 ;  /* 0x0000001617167220 */ /* 0x001fe20000400000 */
[----:B------:R-:W-:Y:S02]  /*1710*/  SHF.L.U32 R23, R25, 0x17, RZ ;  /* 0x0000001719177819 */ /* 0x000fe400000006ff */
        /* <DEDUP_REMOVED lines=41> */
.L_x_5855:
        /* <DEDUP_REMOVED lines=12> */
[----:B------:R-:W-:Y:S05]  /*1a70*/  CALL.REL.NOINC `($__internal_111_$__cuda_sm3x_div_rn_noftz_f32_slowpath) ;  /* 0x0000002800607944 */ /* 0x000fea0003c00000 */
[----:B------:R-:W-:-:S07]  /*1a80*/  MOV R14, R9 ;  /* 0x00000009000e7202 */ /* 0x000fce0000000f00 */
.L_x_5804:
[----:B------:R-:W-:Y:S05]  /*1a90*/  BSYNC.RECONVERGENT B3 ;  /* 0x0000000000037941 */ /* 0x000fea0003800200 */
.L_x_5803:
        /* <DEDUP_REMOVED lines=12> */
[----:B------:R-:W-:Y:S05]  /*1b60*/  CALL.REL.NOINC `($__internal_111_$__cuda_sm3x_div_rn_noftz_f32_slowpath) ;  /* 0x0000002800247944 */ /* 0x000fea0003c00000 */
[----:B------:R-:W-:-:S07]  /*1b70*/  MOV R11, R9 ;  /* 0x00000009000b7202 */ /* 0x000fce0000000f00 */
.L_x_5806:
[----:B------:R-:W-:Y:S05]  /*1b80*/  BSYNC.RECONVERGENT B3 ;  /* 0x0000000000037941 */ /* 0x000fea0003800200 */
.L_x_5805:
        /* <DEDUP_REMOVED lines=14> */
.L_x_5808:
[----:B------:R-:W-:Y:S05]  /*1c70*/  BSYNC.RECONVERGENT B3 ;  /* 0x0000000000037941 */ /* 0x000fea0003800200 */
.L_x_5807:
        /* <DEDUP_REMOVED lines=14> */
.L_x_5810:
[----:B------:R-:W-:Y:S05]  /*1d60*/  BSYNC.RECONVERGENT B3 ;  /* 0x0000000000037941 */ /* 0x000fea0003800200 */
.L_x_5809:
        /* <DEDUP_REMOVED lines=14> */
.L_x_5812:
[----:B------:R-:W-:Y:S05]  /*1e50*/  BSYNC.RECONVERGENT B3 ;  /* 0x0000000000037941 */ /* 0x000fea0003800200 */
.L_x_5811:
        /* <DEDUP_REMOVED lines=14> */
.L_x_5814:
[----:B------:R-:W-:Y:S05]  /*1f40*/  BSYNC.RECONVERGENT B3 ;  /* 0x0000000000037941 */ /* 0x000fea0003800200 */
.L_x_5813:
        /* <DEDUP_REMOVED lines=14> */
.L_x_5816:
[----:B------:R-:W-:Y:S05]  /*2030*/  BSYNC.RECONVERGENT B3 ;  /* 0x0000000000037941 */ /* 0x000fea0003800200 */
.L_x_5815:
        /* <DEDUP_REMOVED lines=14> */
.L_x_5818:
[----:B------:R-:W-:Y:S05]  /*2120*/  BSYNC.RECONVERGENT B3 ;  /* 0x0000000000037941 */ /* 0x000fea0003800200 */
.L_x_5817:
        /* <DEDUP_REMOVED lines=14> */
.L_x_5820:
[----:B------:R-:W-:Y:S05]  /*2210*/  BSYNC.RECONVERGENT B3 ;  /* 0x0000000000037941 */ /* 0x000fea0003800200 */
.L_x_5819:
        /* <DEDUP_REMOVED lines=14> */
.L_x_5822:
[----:B------:R-:W-:Y:S05]  /*2300*/  BSYNC.RECONVERGENT B3 ;  /* 0x0000000000037941 */ /* 0x000fea0003800200 */
.L_x_5821:
        /* <DEDUP_REMOVED lines=14> */
.L_x_5824:
[----:B------:R-:W-:Y:S05]  /*23f0*/  BSYNC.RECONVERGENT B3 ;  /* 0x0000000000037941 */ /* 0x000fea0003800200 */
.L_x_5823:
        /* <DEDUP_REMOVED lines=14> */
.L_x_5826:
[----:B------:R-:W-:Y:S05]  /*24e0*/  BSYNC.RECONVERGENT B3 ;  /* 0x0000000000037941 */ /* 0x000fea0003800200 */
.L_x_5825:
        /* <DEDUP_REMOVED lines=14> */
.L_x_5828:
[----:B------:R-:W-:Y:S05]  /*25d0*/  BSYNC.RECONVERGENT B3 ;  /* 0x0000000000037941 */ /* 0x000fea0003800200 */
.L_x_5827:
        /* <DEDUP_REMOVED lines=14> */
.L_x_5830:
[----:B------:R-:W-:Y:S05]  /*26c0*/  BSYNC.RECONVERGENT B3 ;  /* 0x0000000000037941 */ /* 0x000fea0003800200 */
.L_x_5829:
        /* <DEDUP_REMOVED lines=14> */
.L_x_5832:
[----:B------:R-:W-:Y:S05]  /*27b0*/  BSYNC.RECONVERGENT B3 ;  /* 0x0000000000037941 */ /* 0x000fea0003800200 */
.L_x_5831:
        /* <DEDUP_REMOVED lines=14> */
.L_x_5834:
[----:B------:R-:W-:Y:S05]  /*28a0*/  BSYNC.RECONVERGENT B3 ;  /* 0x0000000000037941 */ /* 0x000fea0003800200 */
.L_x_5833:
        /* <DEDUP_REMOVED lines=14> */
.L_x_5836:
[----:B------:R-:W-:Y:S05]  /*2990*/  BSYNC.RECONVERGENT B3 ;  /* 0x0000000000037941 */ /* 0x000fea0003800200 */
.L_x_5835:
        /* <DEDUP_REMOVED lines=14> */
.L_x_5838:
[----:B------:R-:W-:Y:S05]  /*2a80*/  BSYNC.RECONVERGENT B3 ;  /* 0x0000000000037941 */ /* 0x000fea0003800200 */
.L_x_5837:
        /* <DEDUP_REMOVED lines=14> */
.L_x_5840:
[----:B------:R-:W-:Y:S05]  /*2b70*/  BSYNC.RECONVERGENT B3 ;  /* 0x0000000000037941 */ /* 0x000fea0003800200 */
.L_x_5839:
        /* <DEDUP_REMOVED lines=13> */
.L_x_5842:
[----:B------:R-:W-:Y:S05]  /*2c50*/  BSYNC.RECONVERGENT B3 ;  /* 0x0000000000037941 */ /* 0x000fea0003800200 */
.L_x_5841:
        /* <DEDUP_REMOVED lines=11> */
[C---:B------:R-:W-:Y:S02]  /*2d10*/  @!P0 R2UR UR5, R27.reuse ;  /* 0x000000001b0582ca */ /* 0x040fe400000e0000 */
[----:B------:R-:W-:Y:S02]  /*2d20*/  ISETP.GE.AND.EX P3, PT, RZ, UR45, PT, P3 ;  /* 0x0000002dff007c0c */ /* 0x000fe4000bf66330 */
[----:B------:R-:W-:Y:S02]  /*2d30*/  @!P2 R2UR UR6, R26 ;  /* 0x000000001a06a2ca */ /* 0x000fe400000e0000 */
[----:B------:R-:W-:Y:S02]  /*2d40*/  @!P2 R2UR UR7, R27 ;  /* 0x000000001b07a2ca */ /* 0x000fe400000e0000 */
[----:B------:R-:W-:Y:S02]  /*2d50*/  IADD3 R3, PT, PT, R3, R7, RZ ;  /* 0x0000000703037210 */ /* 0x000fe40007ffe0ff */
[----:B------:R-:W-:-:S02]  /*2d60*/  LEA R6, P1, R2, UR40, 0x1 ;  /* 0x0000002802067c11 */ /* 0x000fc4000f8208ff */
[----:B------:R-:W-:Y:S02]  /*2d70*/  @!P0 F2FP.F16.F32.PACK_AB R14, RZ, R14 ;  /* 0x0000000eff0e823e */ /* 0x000fe400000000ff */
[----:B------:R-:W-:Y:S02]  /*2d80*/  LEA.HI.X R7, R2, UR41, R3, 0x1, P1 ;  /* 0x0000002902077c11 */ /* 0x000fe400088f0c03 */
[----:B------:R-:W-:Y:S02]  /*2d90*/  ISETP.GE.U32.AND P1, PT, R38, UR44, PT ;  /* 0x0000002c26007c0c */ /* 0x000fe4000bf26070 */
[----:B------:R-:W-:Y:S01]  /*2da0*/  @!P0 F2FP.F16.F32.PACK_AB R11, RZ, R11 ;  /* 0x0000000bff0b823e */ /* 0x000fe200000000ff */
[----:B------:R0:W-:Y:S01]  /*2db0*/  @!P0 STG.E.U16 desc[UR4][R6.64], R14 ;  /* 0x0000000e06008986 */ /* 0x0001e2000c101504 */
[----:B------:R-:W-:Y:S02]  /*2dc0*/  @!P2 F2FP.F16.F32.PACK_AB R4, RZ, R4 ;  /* 0x00000004ff04a23e */ /* 0x000fe400000000ff */
[----:B------:R-:W-:Y:S01]  /*2dd0*/  @!P2 R2UR UR8, R26 ;  /* 0x000000001a08a2ca */ /* 0x000fe200000e0000 */
[----:B------:R0:W-:Y:S01]  /*2de0*/  @!P0 STG.E.U16 desc[UR4][R6.64+0x2], R11 ;  /* 0x0000020b06008986 */ /* 0x0001e2000c101504 */
[----:B------:R-:W-:-:S02]  /*2df0*/  @!P2 R2UR UR9, R27 ;  /* 0x000000001b09a2ca */ /* 0x000fc400000e0000 */
[C---:B------:R-:W-:Y:S01]  /*2e00*/  @!P4 R2UR UR10, R26.reuse ;  /* 0x000000001a0ac2ca */ /* 0x040fe200000e0000 */
[----:B------:R0:W-:Y:S01]  /*2e10*/  @!P2 STG.E.U16 desc[UR6][R6.64+0x80], R4 ;  /* 0x000080040600a986 */ /* 0x0001e2000c101506 */
[C---:B------:R-:W-:Y:S02]  /*2e20*/  @!P4 R2UR UR11, R27.reuse ;  /* 0x000000001b0bc2ca */ /* 0x040fe400000e0000 */
[C---:B------:R-:W-:Y:S02]  /*2e30*/  @!P4 R2UR UR12, R26.reuse ;  /* 0x000000001a0cc2ca */ /* 0x040fe400000e0000 */
[----:B------:R-:W-:Y:S02]  /*2e40*/  @!P4 R2UR UR13, R27 ;  /* 0x000000001b0dc2ca */ /* 0x000fe400000e0000 */
[----:B------:R-:W-:Y:S02]  /*2e50*/  ISETP.GE.AND.EX P1, PT, RZ, UR45, PT, P1 ;  /* 0x0000002dff007c0c */ /* 0x000fe4000bf26310 */
[----:B------:R-:W-:-:S02]  /*2e60*/  @!P3 R2UR UR4, R26 ;  /* 0x000000001a04b2ca */ /* 0x000fc400000e0000 */
[C---:B------:R-:W-:Y:S02]  /*2e70*/  @!P3 R2UR UR5, R27.reuse ;  /* 0x000000001b05b2ca */ /* 0x040fe400000e0000 */
[----:B------:R-:W-:Y:S02]  /*2e80*/  @!P3 R2UR UR6, R26 ;  /* 0x000000001a06b2ca */ /* 0x000fe400000e0000 */
[----:B------:R-:W-:Y:S02]  /*2e90*/  @!P3 R2UR UR7, R27 ;  /* 0x000000001b07b2ca */ /* 0x000fe400000e0000 */
[----:B------:R-:W-:Y:S02]  /*2ea0*/  ISETP.GE.U32.AND P0, PT, R39, UR44, PT ;  /* 0x0000002c27007c0c */ /* 0x000fe4000bf06070 */
[----:B------:R-:W-:Y:S02]  /*2eb0*/  @!P2 F2FP.F16.F32.PACK_AB R15, RZ, R15 ;  /* 0x0000000fff0fa23e */ /* 0x000fe400000000ff */
[----:B------:R-:W-:-:S02]  /*2ec0*/  @!P4 F2FP.F16.F32.PACK_AB R28, RZ, R28 ;  /* 0x0000001cff1cc23e */ /* 0x000fc400000000ff */
[----:B------:R-:W-:Y:S01]  /*2ed0*/  @!P4 F2FP.F16.F32.PACK_AB R0, RZ, R0 ;  /* 0x00000000ff00c23e */ /* 0x000fe200000000ff */
[----:B------:R0:W-:Y:S01]  /*2ee0*/  @!P2 STG.E.U16 desc[UR8][R6.64+0x82], R15 ;  /* 0x0000820f0600a986 */ /* 0x0001e2000c101508 */
        /* <DEDUP_REMOVED lines=12> */
[----:B------:R-:W-:Y:S02]  /*2fb0*/  ISETP.GE.U32.AND P4, PT, R41, UR44, PT ;  /* 0x0000002c29007c0c */ /* 0x000fe4000bf86070 */
[----:B------:R-:W-:Y:S02]  /*2fc0*/  ISETP.GE.AND.EX P2, PT, RZ, UR45, PT, P2 ;  /* 0x0000002dff007c0c */ /* 0x000fe4000bf46320 */
[----:B------:R-:W-:-:S02]  /*2fd0*/  ISETP.GE.AND.EX P3, PT, RZ, UR45, PT, P4 ;  /* 0x0000002dff007c0c */ /* 0x000fc4000bf66340 */
        /* <DEDUP_REMOVED lines=9> */
[----:B------:R-:W-:Y:S02]  /*3070*/  ISETP.GE.U32.AND P4, PT, R43, UR44, PT ;  /* 0x0000002c2b007c0c */ /* 0x000fe4000bf86070 */
        /* <DEDUP_REMOVED lines=44> */
.L_x_5801:
[----:B------:R-:W-:Y:S05]  /*3340*/  EXIT ;  /* 0x000000000000794d */ /* 0x000fea0003800000 */
.L_x_5802:
[----:B------:R-:W-:Y:S01]  /*3350*/  BSSY B1, `(.L_x_5844) ;  /* 0x0000007000017945 */ /* 0x000fe20003800000 */
[----:B------:R-:W-:Y:S02]  /*3360*/  MOV R12, 0x10 ;  /* 0x00000010000c7802 */ /* 0x000fe40000000f00 */
[----:B------:R-:W-:Y:S02]  /*3370*/  MOV R11, 0x1f ;  /* 0x0000001f000b7802 */ /* 0x000fe40000000f00 */
[----:B------:R-:W-:-:S07]  /*3380*/  MOV R15, 0xffffffff ;  /* 0xffffffff000f7802 */ /* 0x000fce0000000f00 */
[----:B------:R-:W-:Y:S05]  /*3390*/  WARPSYNC.COLLECTIVE R15, `(.L_x_5845) ;  /* 0x000000000f087348 */ /* 0x000fea0003c00000 */
[----:B------:R0:W1:Y:S02]  /*33a0*/  SHFL.BFLY P6, R14, R13, R12, R11 ;  /* 0x0c00000c0d0e7389 */ /* 0x00006400000c000b */
[----:B01----:R-:W-:Y:S05]  /*33b0*/  ENDCOLLECTIVE ;  /* 0x000000000000791b */ /* 0x003fea0003800000 */
.L_x_5845:
[----:B------:R-:W-:Y:S05]  /*33c0*/  BSYNC B1 ;  /* 0x0000000000017941 */ /* 0x000fea0003800000 */
.L_x_5844:
[----:B------:R-:W-:Y:S01]  /*33d0*/  HFMA2 R11, -RZ, RZ, 0, 1.847743988037109375e-06 ;  /* 0x0000001fff0b7431 */ /* 0x000fe200000001ff */
[----:B------:R-:W-:Y:S02]  /*33e0*/  FMNMX R13, R14, R13, !PT ;  /* 0x0000000d0e0d7209 */ /* 0x000fe40007800000 */
[----:B------:R-:W-:Y:S02]  /*33f0*/  MOV R12, 0x8 ;  /* 0x00000008000c7802 */ /* 0x000fe40000000f00 */
[----:B------:R-:W-:-:S07]  /*3400*/  MOV R15, 0xffffffff ;  /* 0xffffffff000f7802 */ /* 0x000fce0000000f00 */
[----:B------:R-:W-:Y:S05]  /*3410*/  WARPSYNC.COLLECTIVE R15, `(.L_x_5846) ;  /* 0x000000000f087348 */ /* 0x000fea0003c00000 */
[----:B------:R0:W1:Y:S02]  /*3420*/  SHFL.BFLY P6, R14, R13, R12, R11 ;  /* 0x0c00000c0d0e7389 */ /* 0x00006400000c000b */
[----:B01----:R-:W-:Y:S05]  /*3430*/  ENDCOLLECTIVE ;  /* 0x000000000000791b */ /* 0x003fea0003800000 */
.L_x_5846:
[----:B------:R-:W-:Y:S01]  /*3440*/  HFMA2 R12, -RZ, RZ, 0, 2.384185791015625e-07 ;  /* 0x00000004ff0c7431 */ /* 0x000fe200000001ff */
[----:B------:R-:W-:-:S04]  /*3450*/  FMNMX R0, R13, R14, !PT ;  /* 0x0000000e0d007209 */ /* 0x000fc80007800000 */
[----:B------:R-:W-:-:S07]  /*3460*/  MOV R13, R0 ;  /* 0x00000000000d7202 */ /* 0x000fce0000000f00 */
[----:B------:R-:W-:Y:S05]  /*3470*/  WARPSYNC.COLLECTIVE R15, `(.L_x_5847) ;  /* 0x000000000f087348 */ /* 0x000fea0003c00000 */
[----:B------:R0:W1:Y:S02]  /*3480*/  SHFL.BFLY P6, R14, R13, R12, R11 ;  /* 0x0c00000c0d0e7389 */ /* 0x00006400000c000b */
[----:B01----:R-:W-:Y:S05]  /*3490*/  ENDCOLLECTIVE ;  /* 0x000000000000791b */ /* 0x003fea0003800000 */
.L_x_5847:
[----:B------:R-:W-:Y:S01]  /*34a0*/  HFMA2 R12, -RZ, RZ, 0, 1.1920928955078125e-07 ;  /* 0x00000002ff0c7431 */ /* 0x000fe200000001ff */
[----:B------:R-:W-:-:S04]  /*34b0*/  FMNMX R2, R0, R14, !PT ;  /* 0x0000000e00027209 */ /* 0x000fc80007800000 */
[----:B------:R-:W-:-:S07]  /*34c0*/  MOV R13, R2 ;  /* 0x00000002000d7202 */ /* 0x000fce0000000f00 */
[----:B------:R-:W-:Y:S05]  /*34d0*/  WARPSYNC.COLLECTIVE R15, `(.L_x_5848) ;  /* 0x000000000f087348 */ /* 0x000fea0003c00000 */
[----:B------:R0:W1:Y:S02]  /*34e0*/  SHFL.BFLY P6, R14, R13, R12, R11 ;  /* 0x0c00000c0d0e7389 */ /* 0x00006400000c000b */
[----:B01----:R-:W-:Y:S05]  /*34f0*/  ENDCOLLECTIVE ;  /* 0x000000000000791b */ /* 0x003fea0003800000 */
.L_x_5848:
[----:B------:R-:W-:Y:S01]  /*3500*/  HFMA2 R12, -RZ, RZ, 0, 5.9604644775390625e-08 ;  /* 0x00000001ff0c7431 */ /* 0x000fe200000001ff */
[----:B------:R-:W-:-:S04]  /*3510*/  FMNMX R3, R2, R14, !PT ;  /* 0x0000000e02037209 */ /* 0x000fc80007800000 */
[----:B------:R-:W-:-:S07]  /*3520*/  MOV R13, R3 ;  /* 0x00000003000d7202 */ /* 0x000fce0000000f00 */
[----:B------:R-:W-:Y:S05]  /*3530*/  WARPSYNC.COLLECTIVE R15, `(.L_x_5849) ;  /* 0x000000000f087348 */ /* 0x000fea0003c00000 */
[----:B------:R0:W1:Y:S02]  /*3540*/  SHFL.BFLY P6, R14, R13, R12, R11 ;  /* 0x0c00000c0d0e7389 */ /* 0x00006400000c000b */
[----:B01----:R-:W-:Y:S05]  /*3550*/  ENDCOLLECTIVE ;  /* 0x000000000000791b */ /* 0x003fea0003800000 */
.L_x_5849:
[----:B------:R-:W-:Y:S02]  /*3560*/  MOV R15, 0x3bbb989d ;  /* 0x3bbb989d000f7802 */ /* 0x000fe40000000f00 */
[----:B------:R-:W-:Y:S01]  /*3570*/  FMNMX R3, R3, R14, !PT ;  /* 0x0000000e03037209 */ /* 0x000fe20007800000 */
[----:B------:R-:W-:-:S04]  /*3580*/  HFMA2 R14, -RZ, RZ, 3.7421875, 0 ;  /* 0x437c0000ff0e7431 */ /* 0x000fc800000001ff */
        /* <DEDUP_REMOVED lines=45> */
[-C--:B------:R-:W-:Y:S01]  /*3860*/  FFMA.SAT R17, R5, R15.reuse, 0.5 ;  /* 0x3f00000005117423 */ /* 0x080fe2000000200f */
[C---:B------:R-:W-:Y:S01]  /*3870*/  FFMA R19, R0.reuse, 1.4426950216293334961, -R19 ;  /* 0x3fb8aa3b00137823 */ /* 0x040fe20000000813 */
[----:B------:R-:W-:Y:S02]  /*3880*/  SHF.L.U32 R3, R3, 0x17, RZ ;  /* 0x0000001703037819 */ /* 0x000fe400000006ff */
[----:B------:R-:W-:Y:S01]  /*3890*/  FFMA.RM R17, R17, R14, 12582913 ;  /* 0x4b40000111117423 */ /* 0x000fe2000000400e */
[----:B------:R-:W-:Y:S01]  /*38a0*/  FFMA R19, R0, 1.925963033500011079e-08, R19 ;  /* 0x32a5706000137823 */ /* 0x000fe20000000013 */
[----:B------:R-:W0:Y:S08]  /*38b0*/  MUFU.EX2 R21, R21 ;  /* 0x0000001500157308 */ /* 0x000e300000000800 */
        /* <DEDUP_REMOVED lines=8> */
[----:B------:R-:W-:-:S03]  /*3940*/  SHF.L.U32 R0, R17, 0x17, RZ ;  /* 0x0000001711007819 */ /* 0x000fc600000006ff */
        /* <DEDUP_REMOVED lines=14> */
[----:B------:R-:W-:Y:S02]  /*3a30*/  FFMA.SAT R19, R56, R15, 0.5 ;  /* 0x3f00000038137423 */ /* 0x000fe4000000200f */
[----:B------:R-:W0:Y:S02]  /*3a40*/  MUFU.EX2 R7, R10 ;  /* 0x0000000a00077308 */ /* 0x000e240000000800 */
[----:B------:R-:W-:-:S04]  /*3a50*/  FFMA.RM R19, R19, R14, 12582913 ;  /* 0x4b40000113137423 */ /* 0x000fc8000000400e */
        /* <DEDUP_REMOVED lines=24> */
[----:B------:R-:W-:Y:S01]  /*3be0*/  SHF.L.U32 R16, R17, 0x17, RZ ;  /* 0x0000001711107819 */ /* 0x000fe200000006ff */
[----:B------:R-:W-:Y:S02]  /*3bf0*/  FFMA.SAT R17, R48, R15, 0.5 ;  /* 0x3f00000030117423 */ /* 0x000fe4000000200f */
[----:B------:R-:W0:Y:S01]  /*3c00*/  MUFU.EX2 R19, R19 ;  /* 0x0000001300137308 */ /* 0x000e220000000800 */
[----:B------:R-:W-:Y:S01]  /*3c10*/  FFMA R21, R50, 1.4426950216293334961, -R21 ;  /* 0x3fb8aa3b32157823 */ /* 0x000fe20000000815 */
[----:B------:R-:W-:-:S03]  /*3c20*/  FFMA.RM R17, R17, R14, 12582913 ;  /* 0x4b40000111117423 */ /* 0x000fc6000000400e */
[----:B------:R-:W-:-:S06]  /*3c30*/  FFMA R21, R50, 1.925963033500011079e-08, R21 ;  /* 0x32a5706032157823 */ /* 0x000fcc0000000015 */
[----:B------:R-:W1:Y:S01]  /*3c40*/  MUFU.EX2 R21, R21 ;  /* 0x0000001500157308 */ /* 0x000e620000000800 */
[----:B0-----:R-:W-:Y:S01]  /*3c50*/  FMUL R10, R10, R19 ;  /* 0x000000130a0a7220 */ /* 0x001fe20000400000 */
        /* <DEDUP_REMOVED lines=13> */
[----:B-1----:R-:W-:Y:S01]  /*3d30*/  FMUL R17, R17, R18 ;  /* 0x0000001211117220 */ /* 0x002fe20000400000 */
[----:B------:R-:W-:Y:S01]  /*3d40*/  SHF.L.U32 R18, R21, 0x17, RZ ;  /* 0x0000001715127819 */ /* 0x000fe200000006ff */
        /* <DEDUP_REMOVED lines=10> */
[----:B------:R-:W-:-:S03]  /*3df0*/  FFMA.RM R21, R21, R14, 12582913 ;  /* 0x4b40000115157423 */ /* 0x000fc6000000400e */
[----:B------:R-:W-:Y:S01]  /*3e00*/  FADD R25, R23, -12583039 ;  /* 0xcb40007f17197421 */ /* 0x000fe20000000000 */
[----:B--2---:R-:W-:Y:S01]  /*3e10*/  FMUL R19, R19, R20 ;  /* 0x0000001413137220 */ /* 0x004fe20000400000 */
[----:B------:R-:W-:Y:S01]  /*3e20*/  SHF.L.U32 R20, R23, 0x17, RZ ;  /* 0x0000001717147819 */ /* 0x000fe200000006ff */
[C---:B------:R-:W-:Y:S01]  /*3e30*/  FADD R23, R21.reuse, -12583039 ;  /* 0xcb40007f15177421 */ /* 0x040fe20000000000 */
[----:B------:R-:W-:Y:S01]  /*3e40*/  FFMA R25, R28, 1.4426950216293334961, -R25 ;  /* 0x3fb8aa3b1c197823 */ /* 0x000fe20000000819 */
[----:B------:R-:W-:Y:S02]  /*3e50*/  SHF.L.U32 R21, R21, 0x17, RZ ;  /* 0x0000001715157819 */ /* 0x000fe400000006ff */
[----:B------:R-:W-:Y:S01]  /*3e60*/  FFMA R23, R24, 1.4426950216293334961, -R23 ;  /* 0x3fb8aa3b18177823 */ /* 0x000fe20000000817 */
[----:B------:R-:W-:-:S03]  /*3e70*/  FFMA R25, R28, 1.925963033500011079e-08, R25 ;  /* 0x32a570601c197823 */ /* 0x000fc60000000019 */
[----:B------:R-:W-:-:S03]  /*3e80*/  FFMA R23, R24, 1.925963033500011079e-08, R23 ;  /* 0x32a5706018177823 */ /* 0x000fc60000000017 */
[----:B------:R-:W0:Y:S08]  /*3e90*/  MUFU.EX2 R25, R25 ;  /* 0x0000001900197308 */ /* 0x000e300000000800 */
[----:B------:R1:W2:Y:S02]  /*3ea0*/  MUFU.EX2 R24, R23 ;  /* 0x0000001700187308 */ /* 0x0002a40000000800 */
[----:B-1----:R-:W-:Y:S01]  /*3eb0*/  FFMA.SAT R23, R11, R15, 0.5 ;  /* 0x3f0000000b177423 */ /* 0x002fe2000000200f */
[----:B0-----:R-:W-:Y:S01]  /*3ec0*/  FMUL R20, R20, R25 ;  /* 0x0000001914147220 */ /* 0x001fe20000400000 */
[----:B------:R-:W-:-:S02]  /*3ed0*/  FFMA.SAT R25, R22, R15, 0.5 ;  /* 0x3f00000016197423 */ /* 0x000fc4000000200f */
[-C--:B------:R-:W-:Y:S02]  /*3ee0*/  FFMA.RM R23, R23, R14.reuse, 12582913 ;  /* 0x4b40000117177423 */ /* 0x080fe4000000400e */
[----:B------:R-:W-:Y:S01]  /*3ef0*/  FFMA.RM R25, R25, R14, 12582913 ;  /* 0x4b40000119197423 */ /* 0x000fe2000000400e */
[----:B--2---:R-:W-:Y:S01]  /*3f00*/  FMUL R21, R21, R24 ;  /* 0x0000001815157220 */ /* 0x004fe20000400000 */
[----:B------:R-:W-:Y:S02]  /*3f10*/  FADD R24, R23, -12583039 ;  /* 0xcb40007f17187421 */ /* 0x000fe40000000000 */
[----:B------:R-:W-:Y:S01]  /*3f20*/  FADD R29, R25, -12583039 ;  /* 0xcb40007f191d7421 */ /* 0x000fe20000000000 */
[----:B------:R-:W-:Y:S01]  /*3f30*/  SHF.L.U32 R23, R23, 0x17, RZ ;  /* 0x0000001717177819 */ /* 0x000fe200000006ff */
[----:B------:R-:W-:Y:S02]  /*3f40*/  FFMA R24, R11, 1.4426950216293334961, -R24 ;  /* 0x3fb8aa3b0b187823 */ /* 0x000fe40000000818 */
[----:B------:R-:W-:-:S02]  /*3f50*/  FFMA R29, R22, 1.4426950216293334961, -R29 ;  /* 0x3fb8aa3b161d7823 */ /* 0x000fc4000000081d */
[----:B------:R-:W-:Y:S01]  /*3f60*/  FFMA R24, R11, 1.925963033500011079e-08, R24 ;  /* 0x32a570600b187823 */ /* 0x000fe20000000018 */
[-C--:B------:R-:W-:Y:S01]  /*3f70*/  FFMA.SAT R11, R12, R15.reuse, 0.5 ;  /* 0x3f0000000c0b7423 */ /* 0x080fe2000000200f */
[----:B------:R-:W-:Y:S01]  /*3f80*/  FFMA.SAT R15, R13, R15, 0.5 ;  /* 0x3f0000000d0f7423 */ /* 0x000fe2000000200f */
[----:B------:R-:W-:Y:S01]  /*3f90*/  FFMA R29, R22, 1.925963033500011079e-08, R29 ;  /* 0x32a57060161d7823 */ /* 0x000fe2000000001d */
[----:B------:R-:W-:Y:S01]  /*3fa0*/  SHF.L.U32 R22, R25, 0x17, RZ ;  /* 0x0000001719167819 */ /* 0x000fe200000006ff */
[-C--:B------:R-:W-:Y:S01]  /*3fb0*/  FFMA.RM R11, R11, R14.reuse, 12582913 ;  /* 0x4b4000010b0b7423 */ /* 0x080fe2000000400e */
[----:B------:R-:W-:Y:S01]  /*3fc0*/  FFMA.RM R14, R15, R14, 12582913 ;  /* 0x4b4000010f0e7423 */ /* 0x000fe2000000400e */
[----:B------:R-:W0:Y:S02]  /*3fd0*/  MUFU.EX2 R24, R24 ;  /* 0x0000001800187308 */ /* 0x000e240000000800 */
[C---:B------:R-:W-:Y:S01]  /*3fe0*/  FADD R15, R11.reuse, -12583039 ;  /* 0xcb40007f0b0f7421 */ /* 0x040fe20000000000 */
[----:B------:R-:W-:-:S03]  /*3ff0*/  SHF.L.U32 R11, R11, 0x17, RZ ;  /* 0x000000170b0b7819 */ /* 0x000fc600000006ff */
[C---:B------:R-:W-:Y:S02]  /*4000*/  FFMA R15, R12.reuse, 1.4426950216293334961, -R15 ;  /* 0x3fb8aa3b0c0f7823 */ /* 0x040fe4000000080f */
[----:B------:R-:W1:Y:S02]  /*4010*/  MUFU.EX2 R29, R29 ;  /* 0x0000001d001d7308 */ /* 0x000e640000000800 */
[----:B------:R-:W-:-:S06]  /*4020*/  FFMA R15, R12, 1.925963033500011079e-08, R15 ;  /* 0x32a570600c0f7823 */ /* 0x000fcc000000000f */
[----:B------:R2:W3:Y:S01]  /*4030*/  MUFU.EX2 R12, R15 ;  /* 0x0000000f000c7308 */ /* 0x0004e20000000800 */
[----:B0-----:R-:W-:Y:S01]  /*4040*/  FMUL R23, R23, R24 ;  /* 0x0000001817177220 */ /* 0x001fe20000400000 */
[----:B-1----:R-:W-:Y:S01]  /*4050*/  FMUL R22, R22, R29 ;  /* 0x0000001d16167220 */ /* 0x002fe20000400000 */
[----:B--2---:R-:W-:Y:S01]  /*4060*/  MOV R15, 0xffffffff ;  /* 0xffffffff000f7802 */ /* 0x004fe20000000f00 */
[----:B---3--:R-:W-:Y:S01]  /*4070*/  FMUL R25, R11, R12 ;  /* 0x0000000c0b197220 */ /* 0x008fe20000400000 */
[C---:B------:R-:W-:Y:S01]  /*4080*/  FADD R12, R14.reuse, -12583039 ;  /* 0xcb40007f0e0c7421 */ /* 0x040fe20000000000 */
[----:B------:R-:W-:Y:S01]  /*4090*/  FADD R11, RZ, R9 ;  /* 0x00000009ff0b7221 */ /* 0x000fe20000000000 */
[----:B------:R-:W-:Y:S02]  /*40a0*/  SHF.L.U32 R14, R14, 0x17, RZ ;  /* 0x000000170e0e7819 */ /* 0x000fe400000006ff */
        /* <DEDUP_REMOVED lines=28> */
.L_x_5850:
[----:B------:R-:W-:Y:S02]  /*4270*/  HFMA2 R12, -RZ, RZ, 0, 4.76837158203125e-07 ;  /* 0x00000008ff0c7431 */ /* 0x000fe400000001ff */
[----:B------:R-:W-:-:S05]  /*4280*/  FADD R28, R13, R14 ;  /* 0x0000000e0d1c7221 */ /* 0x000fca0000000000 */
[----:B------:R-:W-:-:S07]  /*4290*/  MOV R13, R28 ;  /* 0x0000001c000d7202 */ /* 0x000fce0000000f00 */
[----:B------:R-:W-:Y:S05]  /*42a0*/  WARPSYNC.COLLECTIVE R15, `(.L_x_5851) ;  /* 0x000000000f087348 */ /* 0x000fea0003c00000 */
[----:B------:R0:W1:Y:S02]  /*42b0*/  SHFL.BFLY P6, R14, R13, R12, R11 ;  /* 0x0c00000c0d0e7389 */ /* 0x00006400000c000b */
[----:B01----:R-:W-:Y:S05]  /*42c0*/  ENDCOLLECTIVE ;  /* 0x000000000000791b */ /* 0x003fea0003800000 */
.L_x_5851:
[----:B------:R-:W-:Y:S02]  /*42d0*/  HFMA2 R12, -RZ, RZ, 0, 2.384185791015625e-07 ;  /* 0x00000004ff0c7431 */ /* 0x000fe400000001ff */
[----:B------:R-:W-:-:S05]  /*42e0*/  FADD R29, R28, R14 ;  /* 0x0000000e1c1d7221 */ /* 0x000fca0000000000 */
[----:B------:R-:W-:-:S07]  /*42f0*/  MOV R13, R29 ;  /* 0x0000001d000d7202 */ /* 0x000fce0000000f00 */
[----:B------:R-:W-:Y:S05]  /*4300*/  WARPSYNC.COLLECTIVE R15, `(.L_x_5852) ;  /* 0x000000000f087348 */ /* 0x000fea0003c00000 */
[----:B------:R0:W1:Y:S02]  /*4310*/  SHFL.BFLY P6, R14, R13, R12, R11 ;  /* 0x0c00000c0d0e7389 */ /* 0x00006400000c000b */
[----:B01----:R-:W-:Y:S05]  /*4320*/  ENDCOLLECTIVE ;  /* 0x000000000000791b */ /* 0x003fea0003800000 */
.L_x_5852:
[----:B------:R-:W-:Y:S02]  /*4330*/  HFMA2 R12, -RZ, RZ, 0, 1.1920928955078125e-07 ;  /* 0x00000002ff0c7431 */ /* 0x000fe400000001ff */
[----:B------:R-:W-:-:S05]  /*4340*/  FADD R30, R29, R14 ;  /* 0x0000000e1d1e7221 */ /* 0x000fca0000000000 */
[----:B------:R-:W-:-:S07]  /*4350*/  MOV R13, R30 ;  /* 0x0000001e000d7202 */ /* 0x000fce0000000f00 */
[----:B------:R-:W-:Y:S05]  /*4360*/  WARPSYNC.COLLECTIVE R15, `(.L_x_5853) ;  /* 0x000000000f087348 */ /* 0x000fea0003c00000 */
[----:B------:R0:W1:Y:S02]  /*4370*/  SHFL.BFLY P6, R14, R13, R12, R11 ;  /* 0x0c00000c0d0e7389 */ /* 0x00006400000c000b */
[----:B01----:R-:W-:Y:S05]  /*4380*/  ENDCOLLECTIVE ;  /* 0x000000000000791b */ /* 0x003fea0003800000 */
.L_x_5853:
[----:B------:R-:W-:Y:S02]  /*4390*/  HFMA2 R12, -RZ, RZ, 0, 5.9604644775390625e-08 ;  /* 0x00000001ff0c7431 */ /* 0x000fe400000001ff */
[----:B------:R-:W-:-:S05]  /*43a0*/  FADD R31, R30, R14 ;  /* 0x0000000e1e1f7221 */ /* 0x000fca0000000000 */
[----:B------:R-:W-:-:S07]  /*43b0*/  MOV R13, R31 ;  /* 0x0000001f000d7202 */ /* 0x000fce0000000f00 */
[----:B------:R-:W-:Y:S05]  /*43c0*/  WARPSYNC.COLLECTIVE R15, `(.L_x_5854) ;  /* 0x000000000f087348 */ /* 0x000fea0003c00000 */
[----:B------:R0:W1:Y:S02]  /*43d0*/  SHFL.BFLY P6, R14, R13, R12, R11 ;  /* 0x0c00000c0d0e7389 */ /* 0x00006400000c000b */
[----:B01----:R-:W-:Y:S05]  /*43e0*/  ENDCOLLECTIVE ;  /* 0x000000000000791b */ /* 0x003fea0003800000 */
.L_x_5854:
[----:B------:R-:W-:Y:S05]  /*43f0*/  BRA `(.L_x_5855) ;  /* 0xffffffd4006c7947 */ /* 0x000fea000383ffff */
        .weak           $__internal_111_$__cuda_sm3x_div_rn_noftz_f32_slowpath
        .type           $__internal_111_$__cuda_sm3x_div_rn_noftz_f32_slowpath,@function
        .size           $__internal_111_$__cuda_sm3x_div_rn_noftz_f32_slowpath,(.L_x_15428 - $__internal_111_$__cuda_sm3x_div_rn_noftz_f32_slowpath)
$__internal_111_$__cuda_sm3x_div_rn_noftz_f32_slowpath:
        /* <DEDUP_REMOVED lines=34> */
.L_x_5857:
        /* <DEDUP_REMOVED lines=51> */
.L_x_5864:
[----:B------:R-:W-:-:S04]  /*4950*/  LOP3.LUT R9, R9, 0x80000000, RZ, 0xc0, !PT ;  /* 0x8000000009097812 */ /* 0x000fc800078ec0ff */
[----:B------:R-:W-:Y:S01]  /*4960*/  LOP3.LUT R9, R9, 0x7f800000, RZ, 0xfc, !PT ;  /* 0x7f80000009097812 */ /* 0x000fe200078efcff */
[----:B------:R-:W-:Y:S06]  /*4970*/  BRA `(.L_x_5865) ;  /* 0x0000000000047947 */ /* 0x000fec0003800000 */
.L_x_5863:
[----:B------:R-:W-:-:S07]  /*4980*/  LEA R9, R52, R9, 0x17 ;  /* 0x0000000934097211 */ /* 0x000fce00078eb8ff */
.L_x_5865:
[----:B------:R-:W-:Y:S05]  /*4990*/  BSYNC.RECONVERGENT B2 ;  /* 0x0000000000027941 */ /* 0x000fea0003800200 */
.L_x_5862:
[----:B------:R-:W-:Y:S05]  /*49a0*/  BRA `(.L_x_5866) ;  /* 0x0000000000207947 */ /* 0x000fea0003800000 */
.L_x_5861:
[----:B------:R-:W-:-:S04]  /*49b0*/  LOP3.LUT R9, R12, 0x80000000, R9, 0x48, !PT ;  /* 0x800000000c097812 */ /* 0x000fc800078e4809 */
[----:B------:R-:W-:Y:S01]  /*49c0*/  LOP3.LUT R9, R9, 0x7f800000, RZ, 0xfc, !PT ;  /* 0x7f80000009097812 */ /* 0x000fe200078efcff */
[----:B------:R-:W-:Y:S06]  /*49d0*/  BRA `(.L_x_5866) ;  /* 0x0000000000147947 */ /* 0x000fec0003800000 */
.L_x_5860:
[----:B------:R-:W-:Y:S01]  /*49e0*/  LOP3.LUT R9, R12, 0x80000000, R9, 0x48, !PT ;  /* 0x800000000c097812 */ /* 0x000fe200078e4809 */
[----:B------:R-:W-:Y:S06]  /*49f0*/  BRA `(.L_x_5866) ;  /* 0x00000000000c7947 */ /* 0x000fec0003800000 */
.L_x_5859:
[----:B------:R-:W0:Y:S01]  /*4a00*/  MUFU.RSQ R9, -QNAN ;  /* 0xffc0000000097908 */ /* 0x000e220000001400 */
[----:B------:R-:W-:Y:S05]  /*4a10*/  BRA `(.L_x_5866) ;  /* 0x0000000000047947 */ /* 0x000fea0003800000 */
.L_x_5858:
[----:B------:R-:W-:-:S07]  /*4a20*/  FADD.FTZ R9, R9, R12 ;  /* 0x0000000c09097221 */ /* 0x000fce0000010000 */
.L_x_5866:
[----:B------:R-:W-:Y:S05]  /*4a30*/  BSYNC.RECONVERGENT B1 ;  /* 0x0000000000017941 */ /* 0x000fea0003800200 */
.L_x_5856:
[----:B------:R-:W-:Y:S01]  /*4a40*/  HFMA2 R13, -RZ, RZ, 0, 0 ;  /* 0x00000000ff0d7431 */ /* 0x000fe200000001ff */
[----:B------:R-:W-:-:S04]  /*4a50*/  MOV R12, R45 ;  /* 0x0000002d000c7202 */ /* 0x000fc80000000f00 */
[----:B0-----:R-:W-:Y:S05]  /*4a60*/  RET.REL.NODEC R12 `(_ZN7oneflow4cuda7softmax15SoftmaxWarpImplI10SimpleLoadI6__halffE11SimpleStoreIS4_fEfLi2ELi20ELi32ELi1ELb1ELNS1_9AlgorithmE0EEEvT_T0_ll) ;  /* 0xffffffb40c647950 */ /* 0x001fea0003c3ffff */
.L_x_5867:
        /* <DEDUP_REMOVED lines=9> */
.L_x_15428:


//--------------------- .text._ZN7oneflow4cuda7softmax15SoftmaxWarpImplI10SimpleLoadI6__halffE11SimpleStoreIS4_fEfLi2ELi20ELi32ELi1ELb0ELNS1_9AlgorithmE0EEEvT_T0_ll --------------------------
	.section	.text._ZN7oneflow4cuda7softmax15SoftmaxWarpImplI10SimpleLoadI6__halffE11SimpleStoreIS4_fEfLi2ELi20ELi32ELi1ELb0ELNS1_9AlgorithmE0EEEvT_T0_ll,"ax",@progbits
	.align	128
        .global         _ZN7oneflow4cuda7softmax15SoftmaxWarpImplI10SimpleLoadI6__halffE11SimpleStoreIS4_fEfLi2ELi20ELi32ELi1ELb0ELNS1_9AlgorithmE0EEEvT_T0_ll
        .type           _ZN7oneflow4cuda7softmax15SoftmaxWarpImplI10SimpleLoadI6__halffE11SimpleStoreIS4_fEfLi2ELi20ELi32ELi1ELb0ELNS1_9AlgorithmE0EEEvT_T0_ll,@function
        .size           _ZN7oneflow4cuda7softmax15SoftmaxWarpImplI10SimpleLoadI6__halffE11SimpleStoreIS4_fEfLi2ELi20ELi32ELi1ELb0ELNS1_9AlgorithmE0EEEvT_T0_ll,(.L_x_15429 - _ZN7oneflow4cuda7softmax15SoftmaxWarpImplI10SimpleLoadI6__halffE11SimpleStoreIS4_fEfLi2ELi20ELi32ELi1ELb0ELNS1_9AlgorithmE0EEEvT_T0_ll)
        .other          _ZN7oneflow4cuda7softmax15SoftmaxWarpImplI10SimpleLoadI6__halffE11SimpleStoreIS4_fEfLi2ELi20ELi32ELi1ELb0ELNS1_9AlgorithmE0EEEvT_T0_ll,@"STO_CUDA_ENTRY STV_DEFAULT"
_ZN7oneflow4cuda7softmax15SoftmaxWarpImplI10SimpleLoadI6__halffE11SimpleStoreIS4_fEfLi2ELi20ELi32ELi1ELb0ELNS1_9AlgorithmE0EEEvT_T0_ll:
.text._ZN7oneflow4cuda7softmax15SoftmaxWarpImplI10SimpleLoadI6__halffE11SimpleStoreIS4_fEfLi2ELi20ELi32ELi1ELb0ELNS1_9AlgorithmE0EEEvT_T0_ll:
        /* <DEDUP_REMOVED lines=24> */
.L_x_5868:
        /* <DEDUP_REMOVED lines=14> */
.L_x_5910:
[----:B---3--:R-:W-:Y:S01]  /*0260*/  HFMA2 R3, -RZ, RZ, 0, 0 ;  /* 0x00000000ff037431 */ /* 0x008fe200000001ff */
        /* <DEDUP_REMOVED lines=296> */
.L_x_5922:
        /* <DEDUP_REMOVED lines=12> */
[----:B0-----:R-:W-:Y:S05]  /*15b0*/  CALL.REL.NOINC `($__internal_112_$__cuda_sm3x_div_rn_noftz_f32_slowpath) ;  /* 0x0000002400ac7944 */ /* 0x001fea0003c00000 */
[----:B------:R-:W-:-:S07]  /*15c0*/  MOV R11, R5 ;  /* 0x00000005000b7202 */ /* 0x000fce0000000f00 */
.L_x_5871:
[----:B------:R-:W-:Y:S05]  /*15d0*/  BSYNC.RECONVERGENT B2 ;  /* 0x0000000000027941 */ /* 0x000fea0003800200 */
.L_x_5870:
        /* <DEDUP_REMOVED lines=12> */
[----:B0-----:R-:W-:Y:S05]  /*16a0*/  CALL.REL.NOINC `($__internal_112_$__cuda_sm3x_div_rn_noftz_f32_slowpath) ;  /* 0x0000002400707944 */ /* 0x001fea0003c00000 */
[----:B------:R-:W-:-:S07]  /*16b0*/  MOV R14, R5 ;  /* 0x00000005000e7202 */ /* 0x000fce0000000f00 */
.L_x_5873:
[----:B------:R-:W-:Y:S05]  /*16c0*/  BSYNC.RECONVERGENT B2 ;  /* 0x0000000000027941 */ /* 0x000fea0003800200 */
.L_x_5872:
        /* <DEDUP_REMOVED lines=14> */
.L_x_5875:
[----:B------:R-:W-:Y:S05]  /*17b0*/  BSYNC.RECONVERGENT B2 ;  /* 0x0000000000027941 */ /* 0x000fea0003800200 */
.L_x_5874:
        /* <DEDUP_REMOVED lines=14> */
.L_x_5877:
[----:B------:R-:W-:Y:S05]  /*18a0*/  BSYNC.RECONVERGENT B2 ;  /* 0x0000000000027941 */ /* 0x000fea0003800200 */
.L_x_5876:
        /* <DEDUP_REMOVED lines=14> */
.L_x_5879:
[----:B------:R-:W-:Y:S05]  /*1990*/  BSYNC.RECONVERGENT B2 ;  /* 0x0000000000027941 */ /* 0x000fea0003800200 */
.L_x_5878:
        /* <DEDUP_REMOVED lines=14> */
.L_x_5881:
[----:B------:R-:W-:Y:S05]  /*1a80*/  BSYNC.RECONVERGENT B2 ;  /* 0x0000000000027941 */ /* 0x000fea0003800200 */
.L_x_5880:
        /* <DEDUP_REMOVED lines=14> */
.L_x_5883:
[----:B------:R-:W-:Y:S05]  /*1b70*/  BSYNC.RECONVERGENT B2 ;  /* 0x0000000000027941 */ /* 0x000fea0003800200 */
.L_x_5882:
        /* <DEDUP_REMOVED lines=14> */
.L_x_5885:
[----:B------:R-:W-:Y:S05]  /*1c60*/  BSYNC.RECONVERGENT B2 ;  /* 0x0000000000027941 */ /* 0x000fea0003800200 */
.L_x_5884:
        /* <DEDUP_REMOVED lines=14> */
.L_x_5887:
[----:B------:R-:W-:Y:S05]  /*1d50*/  BSYNC.RECONVERGENT B2 ;  /* 0x0000000000027941 */ /* 0x000fea0003800200 */
.L_x_5886:
        /* <DEDUP_REMOVED lines=14> */
.L_x_5889:
[----:B------:R-:W-:Y:S05]  /*1e40*/  BSYNC.RECONVERGENT B2 ;  /* 0x0000000000027941 */ /* 0x000fea0003800200 */
.L_x_5888:
        /* <DEDUP_REMOVED lines=14> */
.L_x_5891:
[----:B------:R-:W-:Y:S05]  /*1f30*/  BSYNC.RECONVERGENT B2 ;  /* 0x0000000000027941 */ /* 0x000fea0003800200 */
.L_x_5890:
        /* <DEDUP_REMOVED lines=14> */
.L_x_5893:
[----:B------:R-:W-:Y:S05]  /*2020*/  BSYNC.RECONVERGENT B2 ;  /* 0x0000000000027941 */ /* 0x000fea0003800200 */
.L_x_5892:
        /* <DEDUP_REMOVED lines=14> */
.L_x_5895:
[----:B------:R-:W-:Y:S05]  /*2110*/  BSYNC.RECONVERGENT B2 ;  /* 0x0000000000027941 */ /* 0x000fea0003800200 */
.L_x_5894:
        /* <DEDUP_REMOVED lines=14> */
.L_x_5897:
[----:B------:R-:W-:Y:S05]  /*2200*/  BSYNC.RECONVERGENT B2 ;  /* 0x0000000000027941 */ /* 0x000fea0003800200 */
.L_x_5896:
        /* <DEDUP_REMOVED lines=14> */
.L_x_5899:
[----:B------:R-:W-:Y:S05]  /*22f0*/  BSYNC.RECONVERGENT B2 ;  /* 0x0000000000027941 */ /* 0x000fea0003800200 */
.L_x_5898:
        /* <DEDUP_REMOVED lines=14> */
.L_x_5901:
[----:B------:R-:W-:Y:S05]  /*23e0*/  BSYNC.RECONVERGENT B2 ;  /* 0x0000000000027941 */ /* 0x000fea0003800200 */
.L_x_5900:
        /* <DEDUP_REMOVED lines=14> */
.L_x_5903:
[----:B------:R-:W-:Y:S05]  /*24d0*/  BSYNC.RECONVERGENT B2 ;  /* 0x0000000000027941 */ /* 0x000fea0003800200 */
.L_x_5902:
        /* <DEDUP_REMOVED lines=14> */
.L_x_5905:
[----:B------:R-:W-:Y:S05]  /*25c0*/  BSYNC.RECONVERGENT B2 ;  /* 0x0000000000027941 */ /* 0x000fea0003800200 */
.L_x_5904:
        /* <DEDUP_REMOVED lines=14> */
.L_x_5907:
[----:B------:R-:W-:Y:S05]  /*26b0*/  BSYNC.RECONVERGENT B2 ;  /* 0x0000000000027941 */ /* 0x000fea0003800200 */
.L_x_5906:
        /* <DEDUP_REMOVED lines=13> */
.L_x_5909:
[----:B------:R-:W-:Y:S05]  /*2790*/  BSYNC.RECONVERGENT B2 ;  /* 0x0000000000027941 */ /* 0x000fea0003800200 */
.L_x_5908:
        /* <DEDUP_REMOVED lines=66> */
.L_x_5869:
[----:B------:R-:W-:Y:S01]  /*2bc0*/  BSSY B0, `(.L_x_5911) ;  /* 0x0000007000007945 */ /* 0x000fe20003800000 */
[----:B------:R-:W-:Y:S02]  /*2bd0*/  MOV R12, 0x10 ;  /* 0x00000010000c7802 */ /* 0x000fe40000000f00 */
[----:B------:R-:W-:Y:S02]  /*2be0*/  MOV R11, 0x1f ;  /* 0x0000001f000b7802 */ /* 0x000fe40000000f00 */
[----:B------:R-:W-:-:S07]  /*2bf0*/  MOV R15, 0xffffffff ;  /* 0xffffffff000f7802 */ /* 0x000fce0000000f00 */
[----:B0-----:R-:W-:Y:S05]  /*2c00*/  WARPSYNC.COLLECTIVE R15, `(.L_x_5912) ;  /* 0x000000000f087348 */ /* 0x001fea0003c00000 */
[----:B------:R1:W2:Y:S02]  /*2c10*/  SHFL.BFLY P6, R14, R13, R12, R11 ;  /* 0x0c00000c0d0e7389 */ /* 0x0002a400000c000b */
[----:B012---:R-:W-:Y:S05]  /*2c20*/  ENDCOLLECTIVE ;  /* 0x000000000000791b */ /* 0x007fea0003800000 */
.L_x_5912:
[----:B------:R-:W-:Y:S05]  /*2c30*/  BSYNC B0 ;  /* 0x0000000000007941 */ /* 0x000fea0003800000 */
.L_x_5911:
        /* <DEDUP_REMOVED lines=8> */
.L_x_5913:
[----:B------:R-:W-:Y:S01]  /*2cc0*/  HFMA2 R12, -RZ, RZ, 0, 2.384185791015625e-07 ;  /* 0x00000004ff0c7431 */ /* 0x000fe200000001ff */
[----:B------:R-:W-:-:S04]  /*2cd0*/  FMNMX R0, R13, R14, !PT ;  /* 0x0000000e0d007209 */ /* 0x000fc80007800000 */
[----:B------:R-:W-:-:S07]  /*2ce0*/  MOV R13, R0 ;  /* 0x00000000000d7202 */ /* 0x000fce0000000f00 */
[----:B------:R-:W-:Y:S05]  /*2cf0*/  WARPSYNC.COLLECTIVE R15, `(.L_x_5914) ;  /* 0x000000000f087348 */ /* 0x000fea0003c00000 */
[----:B------:R0:W1:Y:S02]  /*2d00*/  SHFL.BFLY P6, R14, R13, R12, R11 ;  /* 0x0c00000c0d0e7389 */ /* 0x00006400000c000b */
[----:B01----:R-:W-:Y:S05]  /*2d10*/  ENDCOLLECTIVE ;  /* 0x000000000000791b */ /* 0x003fea0003800000 */
.L_x_5914:
[----:B------:R-:W-:Y:S01]  /*2d20*/  HFMA2 R12, -RZ, RZ, 0, 1.1920928955078125e-07 ;  /* 0x00000002ff0c7431 */ /* 0x000fe200000001ff */
[----:B------:R-:W-:-:S04]  /*2d30*/  FMNMX R2, R0, R14, !PT ;  /* 0x0000000e00027209 */ /* 0x000fc80007800000 */
[----:B------:R-:W-:-:S07]  /*2d40*/  MOV R13, R2 ;  /* 0x00000002000d7202 */ /* 0x000fce0000000f00 */
[----:B------:R-:W-:Y:S05]  /*2d50*/  WARPSYNC.COLLECTIVE R15, `(.L_x_5915) ;  /* 0x000000000f087348 */ /* 0x000fea0003c00000 */
[----:B------:R0:W1:Y:S02]  /*2d60*/  SHFL.BFLY P6, R14, R13, R12, R11 ;  /* 0x0c00000c0d0e7389 */ /* 0x00006400000c000b */
[----:B01----:R-:W-:Y:S05]  /*2d70*/  ENDCOLLECTIVE ;  /* 0x000000000000791b */ /* 0x003fea0003800000 */
.L_x_5915:
[----:B------:R-:W-:Y:S01]  /*2d80*/  HFMA2 R12, -RZ, RZ, 0, 5.9604644775390625e-08 ;  /* 0x00000001ff0c7431 */ /* 0x000fe200000001ff */
[----:B------:R-:W-:-:S04]  /*2d90*/  FMNMX R3, R2, R14, !PT ;  /* 0x0000000e02037209 */ /* 0x000fc80007800000 */
[----:B------:R-:W-:-:S07]  /*2da0*/  MOV R13, R3 ;  /* 0x00000003000d7202 */ /* 0x000fce0000000f00 */
[----:B------:R-:W-:Y:S05]  /*2db0*/  WARPSYNC.COLLECTIVE R15, `(.L_x_5916) ;  /* 0x000000000f087348 */ /* 0x000fea0003c00000 */
[----:B------:R0:W1:Y:S02]  /*2dc0*/  SHFL.BFLY P6, R14, R13, R12, R11 ;  /* 0x0c00000c0d0e7389 */ /* 0x00006400000c000b */
[----:B01----:R-:W-:Y:S05]  /*2dd0*/  ENDCOLLECTIVE ;  /* 0x000000000000791b */ /* 0x003fea0003800000 */
.L_x_5916:
        /* <DEDUP_REMOVED lines=208> */
.L_x_5917:
[----:B------:R-:W-:Y:S02]  /*3ae0*/  HFMA2 R12, -RZ, RZ, 0, 4.76837158203125e-07 ;  /* 0x00000008ff0c7431 */ /* 0x000fe400000001ff */
[----:B------:R-:W-:-:S05]  /*3af0*/  FADD R28, R13, R14 ;  /* 0x0000000e0d1c7221 */ /* 0x000fca0000000000 */
[----:B------:R-:W-:-:S07]  /*3b00*/  MOV R13, R28 ;  /* 0x0000001c000d7202 */ /* 0x000fce0000000f00 */
[----:B------:R-:W-:Y:S05]  /*3b10*/  WARPSYNC.COLLECTIVE R15, `(.L_x_5918) ;  /* 0x000000000f087348 */ /* 0x000fea0003c00000 */
[----:B------:R0:W1:Y:S02]  /*3b20*/  SHFL.BFLY P6, R14, R13, R12, R11 ;  /* 0x0c00000c0d0e7389 */ /* 0x00006400000c000b */
[----:B01----:R-:W-:Y:S05]  /*3b30*/  ENDCOLLECTIVE ;  /* 0x000000000000791b */ /* 0x003fea0003800000 */
.L_x_5918:
[----:B------:R-:W-:Y:S02]  /*3b40*/  HFMA2 R12, -RZ, RZ, 0, 2.384185791015625e-07 ;  /* 0x00000004ff0c7431 */ /* 0x000fe400000001ff */
[----:B------:R-:W-:-:S05]  /*3b50*/  FADD R29, R28, R14 ;  /* 0x0000000e1c1d7221 */ /* 0x000fca0000000000 */
[----:B------:R-:W-:-:S07]  /*3b60*/  MOV R13, R29 ;  /* 0x0000001d000d7202 */ /* 0x000fce0000000f00 */
[----:B------:R-:W-:Y:S05]  /*3b70*/  WARPSYNC.COLLECTIVE R15, `(.L_x_5919) ;  /* 0x000000000f087348 */ /* 0x000fea0003c00000 */
[----:B------:R0:W1:Y:S02]  /*3b80*/  SHFL.BFLY P6, R14, R13, R12, R11 ;  /* 0x0c00000c0d0e7389 */ /* 0x00006400000c000b */
[----:B01----:R-:W-:Y:S05]  /*3b90*/  ENDCOLLECTIVE ;  /* 0x000000000000791b */ /* 0x003fea0003800000 */
.L_x_5919:
[----:B------:R-:W-:Y:S02]  /*3ba0*/  HFMA2 R12, -RZ, RZ, 0, 1.1920928955078125e-07 ;  /* 0x00000002ff0c7431 */ /* 0x000fe400000001ff */
[----:B------:R-:W-:-:S05]  /*3bb0*/  FADD R30, R29, R14 ;  /* 0x0000000e1d1e7221 */ /* 0x000fca0000000000 */
[----:B------:R-:W-:-:S07]  /*3bc0*/  MOV R13, R30 ;  /* 0x0000001e000d7202 */ /* 0x000fce0000000f00 */
[----:B------:R-:W-:Y:S05]  /*3bd0*/  WARPSYNC.COLLECTIVE R15, `(.L_x_5920) ;  /* 0x000000000f087348 */ /* 0x000fea0003c00000 */
[----:B------:R0:W1:Y:S02]  /*3be0*/  SHFL.BFLY P6, R14, R13, R12, R11 ;  /* 0x0c00000c0d0e7389 */ /* 0x00006400000c000b */
[----:B01----:R-:W-:Y:S05]  /*3bf0*/  ENDCOLLECTIVE ;  /* 0x000000000000791b */ /* 0x003fea0003800000 */
.L_x_5920:
[----:B------:R-:W-:Y:S02]  /*3c00*/  HFMA2 R12, -RZ, RZ, 0, 5.9604644775390625e-08 ;  /* 0x00000001ff0c7431 */ /* 0x000fe400000001ff */
[----:B------:R-:W-:-:S05]  /*3c10*/  FADD R31, R30, R14 ;  /* 0x0000000e1e1f7221 */ /* 0x000fca0000000000 */
[----:B------:R-:W-:-:S07]  /*3c20*/  MOV R13, R31 ;  /* 0x0000001f000d7202 */ /* 0x000fce0000000f00 */
[----:B------:R-:W-:Y:S05]  /*3c30*/  WARPSYNC.COLLECTIVE R15, `(.L_x_5921) ;  /* 0x000000000f087348 */ /* 0x000fea0003c00000 */
[----:B------:R0:W1:Y:S02]  /*3c40*/  SHFL.BFLY P6, R14, R13, R12, R11 ;  /* 0x0c00000c0d0e7389 */ /* 0x00006400000c000b */
[----:B01----:R-:W-:Y:S05]  /*3c50*/  ENDCOLLECTIVE ;  /* 0x000000000000791b */ /* 0x003fea0003800000 */
.L_x_5921:
[----:B------:R-:W-:Y:S05]  /*3c60*/  BRA `(.L_x_5922) ;  /* 0xffffffd800207947 */ /* 0x000fea000383ffff */
        .weak           $__internal_112_$__cuda_sm3x_div_rn_noftz_f32_slowpath
        .type           $__internal_112_$__cuda_sm3x_div_rn_noftz_f32_slowpath,@function
        .size           $__internal_112_$__cuda_sm3x_div_rn_noftz_f32_slowpath,(.L_x_15429 - $__internal_112_$__cuda_sm3x_div_rn_noftz_f32_slowpath)
$__internal_112_$__cuda_sm3x_div_rn_noftz_f32_slowpath:
        /* <DEDUP_REMOVED lines=34> */
.L_x_5924:
        /* <DEDUP_REMOVED lines=51> */
.L_x_5931:
[----:B------:R-:W-:-:S04]  /*41c0*/  LOP3.LUT R5, R5, 0x80000000, RZ, 0xc0, !PT ;  /* 0x8000000005057812 */ /* 0x000fc800078ec0ff */
[----:B------:R-:W-:Y:S01]  /*41d0*/  LOP3.LUT R5, R5, 0x7f800000, RZ, 0xfc, !PT ;  /* 0x7f80000005057812 */ /* 0x000fe200078efcff */
[----:B------:R-:W-:Y:S06]  /*41e0*/  BRA `(.L_x_5932) ;  /* 0x0000000000047947 */ /* 0x000fec0003800000 */
.L_x_5930:
[----:B------:R-:W-:-:S07]  /*41f0*/  LEA R5, R30, R5, 0x17 ;  /* 0x000000051e057211 */ /* 0x000fce00078eb8ff */
.L_x_5932:
[----:B------:R-:W-:Y:S05]  /*4200*/  BSYNC.RECONVERGENT B1 ;  /* 0x0000000000017941 */ /* 0x000fea0003800200 */
.L_x_5929:
[----:B------:R-:W-:Y:S05]  /*4210*/  BRA `(.L_x_5933) ;  /* 0x0000000000207947 */ /* 0x000fea0003800000 */
.L_x_5928:
[----:B------:R-:W-:-:S04]  /*4220*/  LOP3.LUT R5, R12, 0x80000000, R5, 0x48, !PT ;  /* 0x800000000c057812 */ /* 0x000fc800078e4805 */
[----:B------:R-:W-:Y:S01]  /*4230*/  LOP3.LUT R5, R5, 0x7f800000, RZ, 0xfc, !PT ;  /* 0x7f80000005057812 */ /* 0x000fe200078efcff */
[----:B------:R-:W-:Y:S06]  /*4240*/  BRA `(.L_x_5933) ;  /* 0x0000000000147947 */ /* 0x000fec0003800000 */
.L_x_5927:
[----:B------:R-:W-:Y:S01]  /*4250*/  LOP3.LUT R5, R12, 0x80000000, R5, 0x48, !PT ;  /* 0x800000000c057812 */ /* 0x000fe200078e4805 */
[----:B------:R-:W-:Y:S06]  /*4260*/  BRA `(.L_x_5933) ;  /* 0x00000000000c7947 */ /* 0x000fec0003800000 */
.L_x_5926:
[----:B------:R-:W0:Y:S01]  /*4270*/  MUFU.RSQ R5, -QNAN ;  /* 0xffc0000000057908 */ /* 0x000e220000001400 */
[----:B------:R-:W-:Y:S05]  /*4280*/  BRA `(.L_x_5933) ;  /* 0x0000000000047947 */ /* 0x000fea0003800000 */
.L_x_5925:
[----:B------:R-:W-:-:S07]  /*4290*/  FADD.FTZ R5, R5, R12 ;  /* 0x0000000c05057221 */ /* 0x000fce0000010000 */
.L_x_5933:
[----:B------:R-:W-:Y:S05]  /*42a0*/  BSYNC.RECONVERGENT B0 ;  /* 0x0000000000007941 */ /* 0x000fea0003800200 */
.L_x_5923:
[----:B------:R-:W-:Y:S01]  /*42b0*/  HFMA2 R13, -RZ, RZ, 0, 0 ;  /* 0x00000000ff0d7431 */ /* 0x000fe200000001ff */
[----:B------:R-:W-:-:S04]  /*42c0*/  MOV R12, R28 ;  /* 0x0000001c000c7202 */ /* 0x000fc80000000f00 */
[----:B0-----:R-:W-:Y:S05]  /*42d0*/  RET.REL.NODEC R12 `(_ZN7oneflow4cuda7softmax15SoftmaxWarpImplI10SimpleLoadI6__halffE11SimpleStoreIS4_fEfLi2ELi20ELi32ELi1ELb0ELNS1_9AlgorithmE0EEEvT_T0_ll) ;  /* 0xffffffbc0c487950 */ /* 0x001fea0003c3ffff */
.L_x_5934:
        /* <DEDUP_REMOVED lines=10> */
.L_x_15429:


//--------------------- .text._ZN7oneflow4cuda7softmax15SoftmaxWarpImplI10SimpleLoadI6__halffE11SimpleStoreIS4_fEfLi2ELi18ELi32ELi1ELb1ELNS1_9AlgorithmE0EEEvT_T0_ll --------------------------
	.section	.text._ZN7oneflow4cuda7softmax15SoftmaxWarpImplI10SimpleLoadI6__halffE11SimpleStoreIS4_fEfLi2ELi18ELi32ELi1ELb1ELNS1_9AlgorithmE0EEEvT_T0_ll,"ax",@progbits
	.align	128
        .global         _ZN7oneflow4cuda7softmax15SoftmaxWarpImplI10SimpleLoadI6__halffE11SimpleStoreIS4_fEfLi2ELi18ELi32ELi1ELb1ELNS1_9AlgorithmE0EEEvT_T0_ll
        .type           _ZN7oneflow4cuda7softmax15SoftmaxWarpImplI10SimpleLoadI6__halffE11SimpleStoreIS4_fEfLi2ELi18ELi32ELi1ELb1ELNS1_9AlgorithmE0EEEvT_T0_ll,@function
        .size           _ZN7oneflow4cuda7softmax15SoftmaxWarpImplI10SimpleLoadI6__halffE11SimpleStoreIS4_fEfLi2ELi18ELi32ELi1ELb1ELNS1_9AlgorithmE0EEEvT_T0_ll,(.L_x_15430 - _ZN7oneflow4cuda7softmax15SoftmaxWarpImplI10SimpleLoadI6__halffE11SimpleStoreIS4_fEfLi2ELi18ELi32ELi1ELb1ELNS1_9AlgorithmE0EEEvT_T0_ll)
        .other          _ZN7oneflow4cuda7softmax15SoftmaxWarpImplI10SimpleLoadI6__halffE11SimpleStoreIS4_fEfLi2ELi18ELi32ELi1ELb1ELNS1_9AlgorithmE0EEEvT_T0_ll,@"STO_CUDA_ENTRY STV_DEFAULT"
_ZN7oneflow4cuda7softmax15SoftmaxWarpImplI10SimpleLoadI6__halffE11SimpleStoreIS4_fEfLi2ELi18ELi32ELi1ELb1ELNS1_9AlgorithmE0EEEvT_T0_ll:
.text._ZN7oneflow4cuda7softmax15SoftmaxWarpImplI10SimpleLoadI6__halffE11SimpleStoreIS4_fEfLi2ELi18ELi32ELi1ELb1ELNS1_9AlgorithmE0EEEvT_T0_ll:
        /* <DEDUP_REMOVED lines=25> */
.L_x_5935:
        /* <DEDUP_REMOVED lines=23> */
.L_x_5974:
        /* <DEDUP_REMOVED lines=42> */
[----:B------:R-:W-:Y:S02]  /*05a0*/  ISETP.GE.U32.AND P3, PT, R34, UR44, PT ;  /* 0x0000002c22007c0c */ /* 0x000fe4000bf66070 */
[----:B------:R-:W-:Y:S02]  /*05b0*/  ISETP.GE.AND.EX P5, PT, RZ, UR45, PT, P5 ;  /* 0x0000002dff007c0c */ /* 0x000fe4000bfa6350 */
[----:B------:R-:W-:-:S02]  /*05c0*/  MOV R27, 0xff800000 ;  /* 0xff800000001b7802 */ /* 0x000fc40000000f00 */
[----:B------:R-:W-:Y:S02]  /*05d0*/  ISETP.GE.AND.EX P3, PT, RZ, UR45, PT, P3 ;  /* 0x0000002dff007c0c */ /* 0x000fe4000bf66330 */
        /* <DEDUP_REMOVED lines=26> */
[----:B----4-:R-:W-:Y:S01]  /*0780*/  @!P6 HADD2.F32 R41, -RZ, R6.H0_H0 ;  /* 0x20000006ff29e230 */ /* 0x010fe20000004100 */
[----:B------:R-:W-:Y:S01]  /*0790*/  MOV R6, 0xff800000 ;  /* 0xff80000000067802 */ /* 0x000fe20000000f00 */
[----:B-----5:R-:W-:Y:S02]  /*07a0*/  @!P6 HADD2.F32 R4, -RZ, R7.H0_H0 ;  /* 0x20000007ff04e230 */ /* 0x020fe40000004100 */
[----:B------:R-:W-:-:S03]  /*07b0*/  @!P1 HADD2.F32 R27, -RZ, R8.H0_H0 ;  /* 0x20000008ff1b9230 */ /* 0x000fc60000004100 */
[----:B------:R-:W-:Y:S01]  /*07c0*/  @!P6 FMNMX3 R13, R13, R41, R4, !PT ;  /* 0x000000290d0de276 */ /* 0x000fe20007800004 */
[----:B------:R-:W-:Y:S01]  /*07d0*/  @!P1 HADD2.F32 R6, -RZ, R9.H0_H0 ;  /* 0x20000009ff069230 */ /* 0x000fe20000004100 */
[----:B------:R-:W-:Y:S01]  /*07e0*/  ISETP.GE.U32.AND P6, PT, R33, UR44, PT ;  /* 0x0000002c21007c0c */ /* 0x000fe2000bfc6070 */
[----:B------:R-:W4:Y:S03]  /*07f0*/  @!P4 LDG.E.U16 R9, desc[UR8][R2.64+0x200] ;  /* 0x000200080209c981 */ /* 0x000f26000c1e1500 */
        /* <DEDUP_REMOVED lines=31> */
[----:B------:R-:W-:Y:S01]  /*09f0*/  UMOV UR4, 0xffffffff ;  /* 0xffffffff00047882 */ /* 0x000fe20000000000 */
[----:B--2---:R-:W-:-:S02]  /*0a00*/  @!P4 HADD2.F32 R22, -RZ, R10.H0_H0 ;  /* 0x2000000aff16c230 */ /* 0x004fc40000004100 */
[----:B---3--:R-:W-:-:S05]  /*0a10*/  @!P2 HADD2.F32 R8, -RZ, R0.H0_H0 ;  /* 0x20000000ff08a230 */ /* 0x008fca0000004100 */
[----:B------:R-:W-:Y:S01]  /*0a20*/  @!P2 FMNMX3 R13, R13, R7, R8, !PT ;  /* 0x000000070d0da276 */ /* 0x000fe20007800008 */
[----:B----4-:R-:W-:-:S05]  /*0a30*/  @!P4 HADD2.F32 R23, -RZ, R9.H0_H0 ;  /* 0x20000009ff17c230 */ /* 0x010fca0000004100 */
[----:B------:R-:W-:-:S04]  /*0a40*/  @!P4 FMNMX3 R13, R13, R23, R22, !PT ;  /* 0x000000170d0dc276 */ /* 0x000fc80007800016 */
[----:B------:R-:W-:Y:S02]  /*0a50*/  @!P5 FMNMX3 R13, R13, R21, R20, !PT ;  /* 0x000000150d0dd276 */ /* 0x000fe40007800014 */
[----:B------:R-:W-:Y:S02]  /*0a60*/  MOV R10, 0xff800000 ;  /* 0xff800000000a7802 */ /* 0x000fe40000000f00 */
[----:B------:R-:W-:Y:S02]  /*0a70*/  @!P3 FMNMX3 R13, R13, R19, R18, !PT ;  /* 0x000000130d0db276 */ /* 0x000fe40007800012 */
[----:B------:R-:W-:Y:S01]  /*0a80*/  MOV R9, 0xff800000 ;  /* 0xff80000000097802 */ /* 0x000fe20000000f00 */
[----:B-----5:R-:W-:Y:S02]  /*0a90*/  @!P6 HADD2.F32 R17, -RZ, R26.H0_H0 ;  /* 0x2000001aff11e230 */ /* 0x020fe40000004100 */
        /* <DEDUP_REMOVED lines=28> */
[-C--:B------:R-:W-:Y:S01]  /*0c60*/  FFMA.RM R15, R15, R12.reuse, 12582913 ;  /* 0x4b4000010f0f7423 */ /* 0x080fe2000000400c */
[C---:B------:R-:W-:Y:S01]  /*0c70*/  FADD R26, -R50.reuse, R7 ;  /* 0x00000007321a7221 */ /* 0x040fe20000000100 */
[----:B------:R-:W-:Y:S01]  /*0c80*/  FADD R5, R3, -12583039 ;  /* 0xcb40007f03057421 */ /* 0x000fe20000000000 */
[C---:B------:R-:W-:Y:S01]  /*0c90*/  FADD R2, -R50.reuse, R23 ;  /* 0x0000001732027221 */ /* 0x040fe20000000100 */
[C---:B------:R-:W-:Y:S01]  /*0ca0*/  FADD R6, -R50.reuse, R22 ;  /* 0x0000001632067221 */ /* 0x040fe20000000100 */
[----:B------:R-:W-:Y:S01]  /*0cb0*/  FADD R22, -R50, R9 ;  /* 0x0000000932167221 */ /* 0x000fe20000000100 */
[----:B------:R-:W-:Y:S01]  /*0cc0*/  FFMA R5, R52, 1.4426950216293334961, -R5 ;  /* 0x3fb8aa3b34057823 */ /* 0x000fe20000000805 */
[-C--:B------:R-:W-:Y:S01]  /*0cd0*/  FFMA.SAT R23, R46, R11.reuse, 0.5 ;  /* 0x3f0000002e177423 */ /* 0x080fe2000000200b */
[----:B------:R-:W-:Y:S01]  /*0ce0*/  FADD R7, R15, -12583039 ;  /* 0xcb40007f0f077421 */ /* 0x000fe20000000000 */
[-C--:B------:R-:W-:Y:S01]  /*0cf0*/  FFMA.SAT R9, R40, R11.reuse, 0.5 ;  /* 0x3f00000028097423 */ /* 0x080fe2000000200b */
[----:B------:R-:W-:Y:S01]  /*0d00*/  FFMA R52, R52, 1.925963033500011079e-08, R5 ;  /* 0x32a5706034347823 */ /* 0x000fe20000000005 */
[----:B------:R-:W-:Y:S01]  /*0d10*/  FADD R5, R13, -12583039 ;  /* 0xcb40007f0d057421 */ /* 0x000fe20000000000 */
[-C--:B------:R-:W-:Y:S01]  /*0d20*/  FFMA.RM R23, R23, R12.reuse, 12582913 ;  /* 0x4b40000117177423 */ /* 0x080fe2000000400c */
[----:B------:R-:W-:Y:S01]  /*0d30*/  FFMA R7, R48, 1.4426950216293334961, -R7 ;  /* 0x3fb8aa3b30077823 */ /* 0x000fe20000000807 */
[----:B------:R-:W-:Y:S01]  /*0d40*/  FADD R42, -R50, R27 ;  /* 0x0000001b322a7221 */ /* 0x000fe20000000100 */
[----:B------:R-:W-:Y:S01]  /*0d50*/  FFMA R5, R44, 1.4426950216293334961, -R5 ;  /* 0x3fb8aa3b2c057823 */ /* 0x000fe20000000805 */
[-C--:B------:R-:W-:Y:S01]  /*0d60*/  FFMA.RM R9, R9, R12.reuse, 12582913 ;  /* 0x4b40000109097423 */ /* 0x080fe2000000400c */
[----:B------:R-:W-:Y:S01]  /*0d70*/  FADD R14, -R50, R17 ;  /* 0x00000011320e7221 */ /* 0x000fe20000000100 */
[----:B------:R-:W-:Y:S01]  /*0d80*/  FFMA R48, R48, 1.925963033500011079e-08, R7 ;  /* 0x32a5706030307823 */ /* 0x000fe20000000007 */
        /* <DEDUP_REMOVED lines=10> */
[----:B------:R-:W-:Y:S01]  /*0e30*/  FADD R5, R17, -12583039 ;  /* 0xcb40007f11057421 */ /* 0x000fe20000000000 */
[----:B------:R-:W-:Y:S01]  /*0e40*/  FFMA R40, R40, 1.925963033500011079e-08, R7 ;  /* 0x32a5706028287823 */ /* 0x000fe20000000007 */
[-C--:B------:R-:W-:Y:S01]  /*0e50*/  FFMA.SAT R7, R26, R11.reuse, 0.5 ;  /* 0x3f0000001a077423 */ /* 0x080fe2000000200b */
[----:B------:R-:W-:Y:S01]  /*0e60*/  FADD R8, -R50, R19 ;  /* 0x0000001332087221 */ /* 0x000fe20000000100 */
[----:B------:R-:W-:Y:S01]  /*0e70*/  FFMA R5, R42, 1.4426950216293334961, -R5 ;  /* 0x3fb8aa3b2a057823 */ /* 0x000fe20000000805 */
[-C--:B------:R-:W-:Y:S01]  /*0e80*/  FFMA.SAT R19, R0, R11.reuse, 0.5 ;  /* 0x3f00000000137423 */ /* 0x080fe2000000200b */
[-C--:B------:R-:W-:Y:S01]  /*0e90*/  FFMA.RM R7, R7, R12.reuse, 12582913 ;  /* 0x4b40000107077423 */ /* 0x080fe2000000400c */
[----:B------:R-:W-:Y:S01]  /*0ea0*/  SHF.L.U32 R3, R3, 0x17, RZ ;  /* 0x0000001703037819 */ /* 0x000fe200000006ff */
[----:B------:R-:W-:Y:S01]  /*0eb0*/  FFMA R42, R42, 1.925963033500011079e-08, R5 ;  /* 0x32a570602a2a7823 */ /* 0x000fe20000000005 */
[----:B------:R-:W1:Y:S01]  /*0ec0*/  MUFU.EX2 R44, R44 ;  /* 0x0000002c002c7308 */ /* 0x000e620000000800 */
[----:B------:R-:W-:Y:S01]  /*0ed0*/  FADD R5, R7, -12583039 ;  /* 0xcb40007f07057421 */ /* 0x000fe20000000000 */
[-C--:B------:R-:W-:Y:S01]  /*0ee0*/  FFMA.RM R19, R19, R12.reuse, 12582913 ;  /* 0x4b40000113137423 */ /* 0x080fe2000000400c */
[----:B------:R-:W-:Y:S01]  /*0ef0*/  FADD R4, -R50, R21 ;  /* 0x0000001532047221 */ /* 0x000fe20000000100 */
[-C--:B------:R-:W-:Y:S01]  /*0f00*/  FFMA.SAT R21, R2, R11.reuse, 0.5 ;  /* 0x3f00000002157423 */ /* 0x080fe2000000200b */
[----:B------:R-:W-:Y:S01]  /*0f10*/  FFMA R5, R26, 1.4426950216293334961, -R5 ;  /* 0x3fb8aa3b1a057823 */ /* 0x000fe20000000805 */
[----:B------:R-:W-:Y:S01]  /*0f20*/  SHF.L.U32 R13, R13, 0x17, RZ ;  /* 0x000000170d0d7819 */ /* 0x000fe200000006ff */
[----:B------:R-:W-:Y:S01]  /*0f30*/  FADD R20, -R50, R20 ;  /* 0x0000001432147221 */ /* 0x000fe20000000100 */
[----:B------:R-:W-:Y:S01]  /*0f40*/  FFMA.RM R21, R21, R12, 12582913 ;  /* 0x4b40000115157423 */ /* 0x000fe2000000400c */
[----:B------:R-:W-:Y:S01]  /*0f50*/  FFMA R26, R26, 1.925963033500011079e-08, R5 ;  /* 0x32a570601a1a7823 */ /* 0x000fe20000000005 */
[----:B0-----:R-:W-:Y:S01]  /*0f60*/  FMUL R5, R3, R52 ;  /* 0x0000003403057220 */ /* 0x001fe20000400000 */
[----:B------:R-:W-:Y:S01]  /*0f70*/  FADD R3, R19, -12583039 ;  /* 0xcb40007f13037421 */ /* 0x000fe20000000000 */
[----:B------:R-:W-:Y:S01]  /*0f80*/  MUFU.EX2 R45, R42 ;  /* 0x0000002a002d7308 */ /* 0x000fe20000000800 */
[----:B------:R-:W-:Y:S01]  /*0f90*/  FFMA.SAT R49, R20, R11, 0.5 ;  /* 0x3f00000014317423 */ /* 0x000fe2000000200b */
[----:B------:R-:W-:Y:S01]  /*0fa0*/  FADD R18, -R50, R18 ;  /* 0x0000001232127221 */ /* 0x000fe20000000100 */
[----:B------:R-:W-:Y:S01]  /*0fb0*/  FFMA R3, R0, 1.4426950216293334961, -R3 ;  /* 0x3fb8aa3b00037823 */ /* 0x000fe20000000803 */
[C---:B------:R-:W-:Y:S01]  /*0fc0*/  FADD R16, -R50.reuse, R16 ;  /* 0x0000001032107221 */ /* 0x040fe20000000100 */
[----:B------:R-:W-:Y:S01]  /*0fd0*/  FADD R10, -R50, R10 ;  /* 0x0000000a320a7221 */ /* 0x000fe20000000100 */
[----:B------:R-:W-:Y:S01]  /*0fe0*/  SHF.L.U32 R7, R7, 0x17, RZ ;  /* 0x0000001707077819 */ /* 0x000fe200000006ff */
[----:B------:R-:W-:Y:S01]  /*0ff0*/  FFMA R41, R0, 1.925963033500011079e-08, R3 ;  /* 0x32a5706000297823 */ /* 0x000fe20000000003 */
[----:B-1----:R-:W-:Y:S01]  /*1000*/  FMUL R0, R13, R44 ;  /* 0x0000002c0d007220 */ /* 0x002fe20000400000 */
[----:B------:R-:W0:Y:S01]  /*1010*/  MUFU.EX2 R3, R46 ;  /* 0x0000002e00037308 */ /* 0x000e220000000800 */
[----:B------:R-:W-:-:S04]  /*1020*/  FADD R13, R21, -12583039 ;  /* 0xcb40007f150d7421 */ /* 0x000fc80000000000 */
[----:B------:R-:W-:-:S03]  /*1030*/  FFMA R13, R2, 1.4426950216293334961, -R13 ;  /* 0x3fb8aa3b020d7823 */ /* 0x000fc6000000080d */
[----:B------:R-:W1:Y:S01]  /*1040*/  MUFU.EX2 R47, R40 ;  /* 0x00000028002f7308 */ /* 0x000e620000000800 */
[----:B------:R-:W-:Y:S01]  /*1050*/  FFMA R27, R2, 1.925963033500011079e-08, R13 ;  /* 0x32a57060021b7823 */ /* 0x000fe2000000000d */
[----:B------:R-:W-:Y:S01]  /*1060*/  SHF.L.U32 R2, R23, 0x17, RZ ;  /* 0x0000001717027819 */ /* 0x000fe200000006ff */
[----:B------:R-:W-:-:S04]  /*1070*/  FFMA.SAT R13, R6, R11, 0.5 ;  /* 0x3f000000060d7423 */ /* 0x000fc8000000200b */
[----:B------:R-:W-:Y:S01]  /*1080*/  FFMA.RM R13, R13, R12, 12582913 ;  /* 0x4b4000010d0d7423 */ /* 0x000fe2000000400c */
[----:B------:R-:W-:Y:S01]  /*1090*/  MUFU.EX2 R41, R41 ;  /* 0x0000002900297308 */ /* 0x000fe20000000800 */
[----:B0-----:R-:W-:Y:S01]  /*10a0*/  FMUL R2, R2, R3 ;  /* 0x0000000302027220 */ /* 0x001fe20000400000 */
[----:B------:R-:W-:Y:S01]  /*10b0*/  SHF.L.U32 R3, R15, 0x17, RZ ;  /* 0x000000170f037819 */ /* 0x000fe200000006ff */
[----:B------:R-:W-:Y:S01]  /*10c0*/  FFMA.SAT R15, R4, R11, 0.5 ;  /* 0x3f000000040f7423 */ /* 0x000fe2000000200b */
[----:B------:R-:W-:-:S03]  /*10d0*/  FADD R23, R13, -12583039 ;  /* 0xcb40007f0d177421 */ /* 0x000fc60000000000 */
[-C--:B------:R-:W-:Y:S01]  /*10e0*/  FFMA.RM R15, R15, R12.reuse, 12582913 ;  /* 0x4b4000010f0f7423 */ /* 0x080fe2000000400c */
[C---:B------:R-:W-:Y:S01]  /*10f0*/  FFMA R23, R6.reuse, 1.4426950216293334961, -R23 ;  /* 0x3fb8aa3b06177823 */ /* 0x040fe20000000817 */
[----:B------:R-:W0:Y:S02]  /*1100*/  MUFU.EX2 R26, R26 ;  /* 0x0000001a001a7308 */ /* 0x000e240000000800 */
[----:B------:R-:W-:Y:S01]  /*1110*/  FADD R43, R15, -12583039 ;  /* 0xcb40007f0f2b7421 */ /* 0x000fe20000000000 */
[----:B------:R-:W-:Y:S01]  /*1120*/  FFMA R23, R6, 1.925963033500011079e-08, R23 ;  /* 0x32a5706006177823 */ /* 0x000fe20000000017 */
[----:B------:R-:W-:Y:S01]  /*1130*/  SHF.L.U32 R6, R9, 0x17, RZ ;  /* 0x0000001709067819 */ /* 0x000fe200000006ff */
[----:B------:R-:W-:Y:S01]  /*1140*/  FFMA.SAT R9, R8, R11, 0.5 ;  /* 0x3f00000008097423 */ /* 0x000fe2000000200b */
[----:B------:R-:W-:Y:S01]  /*1150*/  FFMA R43, R4, 1.4426950216293334961, -R43 ;  /* 0x3fb8aa3b042b7823 */ /* 0x000fe2000000082b */
[----:B------:R-:W-:Y:S01]  /*1160*/  SHF.L.U32 R15, R15, 0x17, RZ ;  /* 0x000000170f0f7819 */ /* 0x000fe200000006ff */
[----:B------:R-:W2:Y:S01]  /*1170*/  MUFU.EX2 R48, R48 ;  /* 0x0000003000307308 */ /* 0x000ea20000000800 */
[----:B-1----:R-:W-:Y:S01]  /*1180*/  FMUL R6, R6, R47 ;  /* 0x0000002f06067220 */ /* 0x002fe20000400000 */
[----:B------:R-:W-:Y:S01]  /*1190*/  FFMA R43, R4, 1.925963033500011079e-08, R43 ;  /* 0x32a57060042b7823 */ /* 0x000fe2000000002b */
[----:B------:R-:W-:Y:S01]  /*11a0*/  SHF.L.U32 R4, R17, 0x17, RZ ;  /* 0x0000001711047819 */ /* 0x000fe200000006ff */
[----:B------:R-:W-:-:S04]  /*11b0*/  FFMA.RM R17, R49, R12, 12582913 ;  /* 0x4b40000131117423 */ /* 0x000fc8000000400c */
[----:B------:R-:W-:Y:S01]  /*11c0*/  FMUL R4, R4, R45 ;  /* 0x0000002d04047220 */ /* 0x000fe20000400000 */
[----:B------:R-:W-:Y:S01]  /*11d0*/  FADD R45, R17, -12583039 ;  /* 0xcb40007f112d7421 */ /* 0x000fe20000000000 */
[----:B0-----:R-:W-:Y:S01]  /*11e0*/  FMUL R7, R7, R26 ;  /* 0x0000001a07077220 */ /* 0x001fe20000400000 */
[----:B------:R-:W-:Y:S01]  /*11f0*/  MUFU.EX2 R23, R23 ;  /* 0x0000001700177308 */ /* 0x000fe20000000800 */
[----:B------:R-:W-:Y:S01]  /*1200*/  SHF.L.U32 R17, R17, 0x17, RZ ;  /* 0x0000001711117819 */ /* 0x000fe200000006ff */
[----:B------:R-:W-:-:S04]  /*1210*/  FFMA R45, R20, 1.4426950216293334961, -R45 ;  /* 0x3fb8aa3b142d7823 */ /* 0x000fc8000000082d */
[----:B------:R-:W-:Y:S01]  /*1220*/  FFMA R42, R20, 1.925963033500011079e-08, R45 ;  /* 0x32a57060142a7823 */ /* 0x000fe2000000002d */
[----:B------:R-:W-:Y:S01]  /*1230*/  FFMA.RM R20, R9, R12, 12582913 ;  /* 0x4b40000109147423 */ /* 0x000fe2000000400c */
[----:B------:R0:W1:Y:S01]  /*1240*/  MUFU.EX2 R26, R27 ;  /* 0x0000001b001a7308 */ /* 0x0000620000000800 */
[----:B--2---:R-:W-:Y:S02]  /*1250*/  FMUL R3, R3, R48 ;  /* 0x0000003003037220 */ /* 0x004fe40000400000 */
[----:B------:R-:W-:-:S04]  /*1260*/  FADD R9, R20, -12583039 ;  /* 0xcb40007f14097421 */ /* 0x000fc80000000000 */
[----:B------:R-:W-:Y:S01]  /*1270*/  FFMA R9, R8, 1.4426950216293334961, -R9 ;  /* 0x3fb8aa3b08097823 */ /* 0x000fe20000000809 */
[----:B------:R-:W-:Y:S01]  /*1280*/  MUFU.EX2 R42, R42 ;  /* 0x0000002a002a7308 */ /* 0x000fe20000000800 */
[-C--:B0-----:R-:W-:Y:S02]  /*1290*/  FFMA.SAT R27, R22, R11.reuse, 0.5 ;  /* 0x3f000000161b7423 */ /* 0x081fe4000000200b */
[----:B------:R-:W-:Y:S01]  /*12a0*/  FFMA R44, R8, 1.925963033500011079e-08, R9 ;  /* 0x32a57060082c7823 */ /* 0x000fe20000000009 */
[----:B------:R-:W-:Y:S01]  /*12b0*/  FFMA.SAT R9, R18, R11, 0.5 ;  /* 0x3f00000012097423 */ /* 0x000fe2000000200b */
[----:B------:R-:W-:-:S03]  /*12c0*/  SHF.L.U32 R8, R19, 0x17, RZ ;  /* 0x0000001713087819 */ /* 0x000fc600000006ff */
[----:B------:R-:W-:Y:S01]  /*12d0*/  FFMA.RM R40, R9, R12, 12582913 ;  /* 0x4b40000109287423 */ /* 0x000fe2000000400c */
[----:B------:R-:W-:Y:S01]  /*12e0*/  MUFU.EX2 R46, R43 ;  /* 0x0000002b002e7308 */ /* 0x000fe20000000800 */
[----:B------:R-:W-:Y:S01]  /*12f0*/  FMUL R8, R8, R41 ;  /* 0x0000002908087220 */ /* 0x000fe20000400000 */
[----:B------:R-:W-:Y:S01]  /*1300*/  FFMA.SAT R41, R16, R11, 0.5 ;  /* 0x3f00000010297423 */ /* 0x000fe2000000200b */
[----:B------:R-:W-:-:S04]  /*1310*/  FADD R9, R40, -12583039 ;  /* 0xcb40007f28097421 */ /* 0x000fc80000000000 */
[C---:B------:R-:W-:Y:S01]  /*1320*/  FFMA R9, R18.reuse, 1.4426950216293334961, -R9 ;  /* 0x3fb8aa3b12097823 */ /* 0x040fe20000000809 */
[----:B------:R-:W-:Y:S03]  /*1330*/  MUFU.EX2 R44, R44 ;  /* 0x0000002c002c7308 */ /* 0x000fe60000000800 */
        /* <DEDUP_REMOVED lines=8> */
[----:B------:R-:W-:Y:S01]  /*13c0*/  FFMA.RM R14, R41, R12, 12582913 ;  /* 0x4b400001290e7423 */ /* 0x000fe2000000400c */
[----:B------:R-:W-:-:S03]  /*13d0*/  SHF.L.U32 R9, R21, 0x17, RZ ;  /* 0x0000001715097819 */ /* 0x000fc600000006ff */
[----:B------:R-:W-:Y:S01]  /*13e0*/  FADD R21, R14, -12583039 ;  /* 0xcb40007f0e157421 */ /* 0x000fe20000000000 */
[----:B------:R-:W0:Y:S01]  /*13f0*/  MUFU.EX2 R19, R19 ;  /* 0x0000001300137308 */ /* 0x000e220000000800 */
[----:B-1----:R-:W-:Y:S02]  /*1400*/  FMUL R9, R9, R26 ;  /* 0x0000001a09097220 */ /* 0x002fe40000400000 */
[----:B------:R-:W-:-:S04]  /*1410*/  FFMA R21, R16, 1.4426950216293334961, -R21 ;  /* 0x3fb8aa3b10157823 */ /* 0x000fc80000000815 */
[----:B------:R-:W-:Y:S01]  /*1420*/  FFMA R16, R16, 1.925963033500011079e-08, R21 ;  /* 0x32a5706010107823 */ /* 0x000fe20000000015 */
[----:B------:R-:W-:-:S04]  /*1430*/  FFMA.SAT R21, R10, R11, 0.5 ;  /* 0x3f0000000a157423 */ /* 0x000fc8000000200b */
[-C--:B------:R-:W-:Y:S01]  /*1440*/  FFMA.RM R11, R21, R12.reuse, 12582913 ;  /* 0x4b400001150b7423 */ /* 0x080fe2000000400c */
[----:B------:R-:W-:Y:S01]  /*1450*/  FFMA.RM R12, R27, R12, 12582913 ;  /* 0x4b4000011b0c7423 */ /* 0x000fe2000000400c */
[----:B------:R-:W1:Y:S02]  /*1460*/  MUFU.EX2 R16, R16 ;  /* 0x0000001000107308 */ /* 0x000e640000000800 */
[----:B------:R-:W-:Y:S01]  /*1470*/  FADD R21, R11, -12583039 ;  /* 0xcb40007f0b157421 */ /* 0x000fe20000000000 */
[----:B0-----:R-:W-:-:S03]  /*1480*/  FMUL R19, R18, R19 ;  /* 0x0000001312137220 */ /* 0x001fc60000400000 */
[----:B------:R-:W-:-:S04]  /*1490*/  FFMA R21, R10, 1.4426950216293334961, -R21 ;  /* 0x3fb8aa3b0a157823 */ /* 0x000fc80000000815 */
[----:B------:R-:W-:Y:S01]  /*14a0*/  FFMA R27, R10, 1.925963033500011079e-08, R21 ;  /* 0x32a570600a1b7823 */ /* 0x000fe20000000015 */
[----:B------:R-:W-:-:S04]  /*14b0*/  FADD R21, R12, -12583039 ;  /* 0xcb40007f0c157421 */ /* 0x000fc80000000000 */
[----:B------:R-:W-:-:S04]  /*14c0*/  FFMA R21, R22, 1.4426950216293334961, -R21 ;  /* 0x3fb8aa3b16157823 */ /* 0x000fc80000000815 */
[----:B------:R-:W-:Y:S01]  /*14d0*/  FFMA R26, R22, 1.925963033500011079e-08, R21 ;  /* 0x32a57060161a7823 */ /* 0x000fe20000000015 */
[----:B------:R-:W-:-:S03]  /*14e0*/  FADD R21, RZ, R5 ;  /* 0x00000005ff157221 */ /* 0x000fc60000000000 */
[----:B------:R-:W0:Y:S01]  /*14f0*/  MUFU.EX2 R41, R26 ;  /* 0x0000001a00297308 */ /* 0x000e220000000800 */
        /* <DEDUP_REMOVED lines=8> */
[----:B------:R-:W-:Y:S01]  /*1580*/  SHF.L.U32 R21, R20, 0x17, RZ ;  /* 0x0000001714157819 */ /* 0x000fe200000006ff */
[----:B------:R-:W2:Y:S01]  /*1590*/  MUFU.EX2 R46, R27 ;  /* 0x0000001b002e7308 */ /* 0x000ea20000000800 */
[----:B------:R-:W-:Y:S01]  /*15a0*/  SHF.L.U32 R20, R40, 0x17, RZ ;  /* 0x0000001728147819 */ /* 0x000fe200000006ff */
[----:B------:R-:W-:Y:S01]  /*15b0*/  FADD R13, R22, R7 ;  /* 0x00000007160d7221 */ /* 0x000fe20000000000 */
[----:B------:R-:W-:Y:S01]  /*15c0*/  SHF.L.U32 R15, R14, 0x17, RZ ;  /* 0x000000170e0f7819 */ /* 0x000fe200000006ff */
[----:B------:R-:W-:-:S02]  /*15d0*/  FMUL R21, R21, R44 ;  /* 0x0000002c15157220 */ /* 0x000fc40000400000 */
[----:B------:R-:W-:Y:S01]  /*15e0*/  FADD R22, R13, R8 ;  /* 0x000000080d167221 */ /* 0x000fe20000000000 */
[----:B------:R-:W-:Y:S01]  /*15f0*/  FMUL R20, R20, R45 ;  /* 0x0000002d14147220 */ /* 0x000fe20000400000 */
[----:B-1----:R-:W-:Y:S01]  /*1600*/  FMUL R18, R15, R16 ;  /* 0x000000100f127220 */ /* 0x002fe20000400000 */
[----:B------:R-:W-:Y:S01]  /*1610*/  SHF.L.U32 R16, R12, 0x17, RZ ;  /* 0x000000170c107819 */ /* 0x000fe200000006ff */
[----:B------:R-:W-:Y:S01]  /*1620*/  FADD R13, R22, R9 ;  /* 0x00000009160d7221 */ /* 0x000fe20000000000 */
[----:B------:R-:W-:Y:S01]  /*1630*/  FMUL R22, R17, R42 ;  /* 0x0000002a11167220 */ /* 0x000fe20000400000 */
[----:B------:R-:W-:Y:S02]  /*1640*/  SHF.L.U32 R17, R11, 0x17, RZ ;  /* 0x000000170b117819 */ /* 0x000fe400000006ff */
[----:B------:R-:W-:Y:S01]  /*1650*/  FADD R42, R13, R10 ;  /* 0x0000000a0d2a7221 */ /* 0x000fe20000000000 */
[----:B0-----:R-:W-:Y:S02]  /*1660*/  FMUL R16, R16, R41 ;  /* 0x0000002910107220 */ /* 0x001fe40000400000 */
        /* <DEDUP_REMOVED lines=18> */
.L_x_5986:
        /* <DEDUP_REMOVED lines=12> */
[----:B------:R-:W-:Y:S05]  /*1850*/  CALL.REL.NOINC `($__internal_113_$__cuda_sm3x_div_rn_noftz_f32_slowpath) ;  /* 0x00000024007c7944 */ /* 0x000fea0003c00000 */
[----:B------:R-:W-:-:S07]  /*1860*/  MOV R11, R5 ;  /* 0x00000005000b7202 */ /* 0x000fce0000000f00 */
.L_x_5939:
[----:B------:R-:W-:Y:S05]  /*1870*/  BSYNC.RECONVERGENT B3 ;  /* 0x0000000000037941 */ /* 0x000fea0003800200 */
.L_x_5938:
        /* <DEDUP_REMOVED lines=12> */
[----:B------:R-:W-:Y:S05]  /*1940*/  CALL.REL.NOINC `($__internal_113_$__cuda_sm3x_div_rn_noftz_f32_slowpath) ;  /* 0x0000002400407944 */ /* 0x000fea0003c00000 */
[----:B------:R-:W-:-:S07]  /*1950*/  MOV R14, R5 ;  /* 0x00000005000e7202 */ /* 0x000fce0000000f00 */
.L_x_5941:
[----:B------:R-:W-:Y:S05]  /*1960*/  BSYNC.RECONVERGENT B3 ;  /* 0x0000000000037941 */ /* 0x000fea0003800200 */
.L_x_5940:
        /* <DEDUP_REMOVED lines=14> */
.L_x_5943:
[----:B------:R-:W-:Y:S05]  /*1a50*/  BSYNC.RECONVERGENT B3 ;  /* 0x0000000000037941 */ /* 0x000fea0003800200 */
.L_x_5942:
        /* <DEDUP_REMOVED lines=14> */
.L_x_5945:
[----:B------:R-:W-:Y:S05]  /*1b40*/  BSYNC.RECONVERGENT B3 ;  /* 0x0000000000037941 */ /* 0x000fea0003800200 */
.L_x_5944:
        /* <DEDUP_REMOVED lines=14> */
.L_x_5947:
[----:B------:R-:W-:Y:S05]  /*1c30*/  BSYNC.RECONVERGENT B3 ;  /* 0x0000000000037941 */ /* 0x000fea0003800200 */
.L_x_5946:
        /* <DEDUP_REMOVED lines=14> */
.L_x_5949:
[----:B------:R-:W-:Y:S05]  /*1d20*/  BSYNC.RECONVERGENT B3 ;  /* 0x0000000000037941 */ /* 0x000fea0003800200 */
.L_x_5948:
        /* <DEDUP_REMOVED lines=14> */
.L_x_5951:
[----:B------:R-:W-:Y:S05]  /*1e10*/  BSYNC.RECONVERGENT B3 ;  /* 0x0000000000037941 */ /* 0x000fea0003800200 */
.L_x_5950:
        /* <DEDUP_REMOVED lines=14> */
.L_x_5953:
[----:B------:R-:W-:Y:S05]  /*1f00*/  BSYNC.RECONVERGENT B3 ;  /* 0x0000000000037941 */ /* 0x000fea0003800200 */
.L_x_5952:
        /* <DEDUP_REMOVED lines=14> */
.L_x_5955:
[----:B------:R-:W-:Y:S05]  /*1ff0*/  BSYNC.RECONVERGENT B3 ;  /* 0x0000000000037941 */ /* 0x000fea0003800200 */
.L_x_5954:
        /* <DEDUP_REMOVED lines=14> */
.L_x_5957:
[----:B------:R-:W-:Y:S05]  /*20e0*/  BSYNC.RECONVERGENT B3 ;  /* 0x0000000000037941 */ /* 0x000fea0003800200 */
.L_x_5956:
        /* <DEDUP_REMOVED lines=14> */
.L_x_5959:
[----:B------:R-:W-:Y:S05]  /*21d0*/  BSYNC.RECONVERGENT B3 ;  /* 0x0000000000037941 */ /* 0x000fea0003800200 */
.L_x_5958:
        /* <DEDUP_REMOVED lines=14> */
.L_x_5961:
[----:B------:R-:W-:Y:S05]  /*22c0*/  BSYNC.RECONVERGENT B3 ;  /* 0x0000000000037941 */ /* 0x000fea0003800200 */
.L_x_5960:
        /* <DEDUP_REMOVED lines=14> */
.L_x_5963:
[----:B------:R-:W-:Y:S05]  /*23b0*/  BSYNC.RECONVERGENT B3 ;  /* 0x0000000000037941 */ /* 0x000fea0003800200 */
.L_x_5962:
        /* <DEDUP_REMOVED lines=14> */
.L_x_5965:
[----:B------:R-:W-:Y:S05]  /*24a0*/  BSYNC.RECONVERGENT B3 ;  /* 0x0000000000037941 */ /* 0x000fea0003800200 */
.L_x_5964:
        /* <DEDUP_REMOVED lines=14> */
.L_x_5967:
[----:B------:R-:W-:Y:S05]  /*2590*/  BSYNC.RECONVERGENT B3 ;  /* 0x0000000000037941 */ /* 0x000fea0003800200 */
.L_x_5966:
        /* <DEDUP_REMOVED lines=14> */
.L_x_5969:
[----:B------:R-:W-:Y:S05]  /*2680*/  BSYNC.RECONVERGENT B3 ;  /* 0x0000000000037941 */ /* 0x000fea0003800200 */
.L_x_5968:
        /* <DEDUP_REMOVED lines=14> */
.L_x_5971:
[----:B------:R-:W-:Y:S05]  /*2770*/  BSYNC.RECONVERGENT B3 ;  /* 0x0000000000037941 */ /* 0x000fea0003800200 */
.L_x_5970:
        /* <DEDUP_REMOVED lines=14> */
.L_x_5973:
[----:B------:R-:W-:Y:S05]  /*2860*/  BSYNC.RECONVERGENT B3 ;  /* 0x0000000000037941 */ /* 0x000fea0003800200 */
.L_x_5972:
[----:B------:R-:W-:Y:S01]  /*2870*/  HFMA2 R3, -RZ, RZ, 0, 0 ;  /* 0x00000000ff037431 */ /* 0x000fe200000001ff */
[----:B------:R-:W-:Y:S01]  /*2880*/  MOV R2, R30 ;  /* 0x0000001e00027202 */ /* 0x000fe20000000f00 */
[----:B------:R-:W-:Y:S01]  /*2890*/  IMAD R4, R28, UR42, RZ ;  /* 0x0000002a1c047c24 */ /* 0x000fe2000f8e02ff */
[----:B------:R-:W-:Y:S02]  /*28a0*/  ISETP.GE.U32.AND P1, PT, R39, UR44, PT ;  /* 0x0000002c27007c0c */ /* 0x000fe4000bf26070 */
[C---:B------:R-:W-:Y:S01]  /*28b0*/  @!P0 R2UR UR4, R24.reuse ;  /* 0x00000000180482ca */ /* 0x040fe200000e0000 */
[----:B------:R-:W-:Y:S01]  /*28c0*/  IMAD R5, R29, UR43, R4 ;  /* 0x0000002b1d057c24 */ /* 0x000fe2000f8e0204 */
        /* <DEDUP_REMOVED lines=10> */
[----:B------:R-:W-:Y:S02]  /*2970*/  @!P0 F2FP.F16.F32.PACK_AB R11, RZ, R11 ;  /* 0x0000000bff0b823e */ /* 0x000fe400000000ff */
[----:B------:R-:W-:Y:S02]  /*2980*/  ISETP.GE.AND.EX P1, PT, RZ, UR45, PT, P1 ;  /* 0x0000002dff007c0c */ /* 0x000fe4000bf26310 */
[----:B------:R-:W-:Y:S01]  /*2990*/  @!P0 F2FP.F16.F32.PACK_AB R14, RZ, R14 ;  /* 0x0000000eff0e823e */ /* 0x000fe200000000ff */
[----:B------:R0:W-:Y:S01]  /*29a0*/  @!P0 STG.E.U16 desc[UR4][R4.64], R11 ;  /* 0x0000000b04008986 */ /* 0x0001e2000c101504 */
[C---:B------:R-:W-:Y:S02]  /*29b0*/  @!P3 R2UR UR8, R24.reuse ;  /* 0x000000001808b2ca */ /* 0x040fe400000e0000 */
[----:B------:R-:W-:Y:S01]  /*29c0*/  @!P3 R2UR UR9, R25 ;  /* 0x000000001909b2ca */ /* 0x000fe200000e0000 */
[----:B------:R0:W-:Y:S01]  /*29d0*/  @!P0 STG.E.U16 desc[UR6][R4.64+0x2], R14 ;  /* 0x0000020e04008986 */ /* 0x0001e2000c101506 */
[----:B------:R-:W-:-:S02]  /*29e0*/  @!P3 R2UR UR10, R24 ;  /* 0x00000000180ab2ca */ /* 0x000fc400000e0000 */
[C---:B------:R-:W-:Y:S02]  /*29f0*/  @!P3 R2UR UR11, R25.reuse ;  /* 0x00000000190bb2ca */ /* 0x040fe400000e0000 */
[----:B------:R-:W-:Y:S02]  /*2a00*/  ISETP.GE.AND.EX P2, PT, RZ, UR45, PT, P2 ;  /* 0x0000002dff007c0c */ /* 0x000fe4000bf46320 */
[C---:B------:R-:W-:Y:S02]  /*2a10*/  @!P1 R2UR UR4, R24.reuse ;  /* 0x00000000180492ca */ /* 0x040fe400000e0000 */
[C---:B------:R-:W-:Y:S02]  /*2a20*/  @!P1 R2UR UR5, R25.reuse ;  /* 0x00000000190592ca */ /* 0x040fe400000e0000 */
[----:B------:R-:W-:Y:S02]  /*2a30*/  @!P1 R2UR UR6, R24 ;  /* 0x00000000180692ca */ /* 0x000fe400000e0000 */
[----:B------:R-:W-:-:S02]  /*2a40*/  @!P1 R2UR UR7, R25 ;  /* 0x00000000190792ca */ /* 0x000fc400000e0000 */
[----:B------:R-:W-:Y:S02]  /*2a50*/  ISETP.GE.U32.AND P0, PT, R36, UR44, PT ;  /* 0x0000002c24007c0c */ /* 0x000fe4000bf06070 */
        /* <DEDUP_REMOVED lines=8> */
[C---:B------:R-:W-:Y:S01]  /*2ae0*/  @!P2 R2UR UR8, R24.reuse ;  /* 0x000000001808a2ca */ /* 0x040fe200000e0000 */
[----:B------:R0:W-:Y:S01]  /*2af0*/  @!P1 STG.E.U16 desc[UR4][R4.64+0x100], R26 ;  /* 0x0001001a04009986 */ /* 0x0001e2000c101504 */
[C---:B------:R-:W-:Y:S02]  /*2b00*/  @!P2 R2UR UR9, R25.reuse ;  /* 0x000000001909a2ca */ /* 0x040fe400000e0000 */
[----:B------:R-:W-:Y:S01]  /*2b10*/  @!P2 R2UR UR10, R24 ;  /* 0x00000000180aa2ca */ /* 0x000fe200000e0000 */
[----:B------:R0:W-:Y:S01]  /*2b20*/  @!P1 STG.E.U16 desc[UR6][R4.64+0x102], R27 ;  /* 0x0001021b04009986 */ /* 0x0001e2000c101506 */
[----:B------:R-:W-:Y:S02]  /*2b30*/  @!P2 R2UR UR11, R25 ;  /* 0x00000000190ba2ca */ /* 0x000fe400000e0000 */
[----:B------:R-:W-:Y:S02]  /*2b40*/  ISETP.GE.U32.AND P4, PT, R34, UR44, PT ;  /* 0x0000002c22007c0c */ /* 0x000fe4000bf86070 */
        /* <DEDUP_REMOVED lines=56> */
.L_x_5936:
[----:B------:R-:W-:Y:S05]  /*2ed0*/  EXIT ;  /* 0x000000000000794d */ /* 0x000fea0003800000 */
.L_x_5937:
[----:B------:R-:W-:Y:S01]  /*2ee0*/  BSSY B1, `(.L_x_5975) ;  /* 0x0000007000017945 */ /* 0x000fe20003800000 */
[----:B------:R-:W-:Y:S02]  /*2ef0*/  MOV R12, 0x10 ;  /* 0x00000010000c7802 */ /* 0x000fe40000000f00 */
[----:B------:R-:W-:Y:S02]  /*2f00*/  MOV R11, 0x1f ;  /* 0x0000001f000b7802 */ /* 0x000fe40000000f00 */
[----:B------:R-:W-:-:S07]  /*2f10*/  MOV R15, 0xffffffff ;  /* 0xffffffff000f7802 */ /* 0x000fce0000000f00 */
[----:B------:R-:W-:Y:S05]  /*2f20*/  WARPSYNC.COLLECTIVE R15, `(.L_x_5976) ;  /* 0x000000000f087348 */ /* 0x000fea0003c00000 */
[----:B------:R0:W1:Y:S02]  /*2f30*/  SHFL.BFLY P6, R14, R13, R12, R11 ;  /* 0x0c00000c0d0e7389 */ /* 0x00006400000c000b */
[----:B01----:R-:W-:Y:S05]  /*2f40*/  ENDCOLLECTIVE ;  /* 0x000000000000791b */ /* 0x003fea0003800000 */
.L_x_5976:
[----:B------:R-:W-:Y:S05]  /*2f50*/  BSYNC B1 ;  /* 0x0000000000017941 */ /* 0x000fea0003800000 */
.L_x_5975:
[----:B------:R-:W-:Y:S01]  /*2f60*/  HFMA2 R11, -RZ, RZ, 0, 1.847743988037109375e-06 ;  /* 0x0000001fff0b7431 */ /* 0x000fe200000001ff */
[----:B------:R-:W-:Y:S02]  /*2f70*/  FMNMX R13, R14, R13, !PT ;  /* 0x0000000d0e0d7209 */ /* 0x000fe40007800000 */
[----:B------:R-:W-:Y:S02]  /*2f80*/  MOV R12, 0x8 ;  /* 0x00000008000c7802 */ /* 0x000fe40000000f00 */
[----:B------:R-:W-:-:S07]  /*2f90*/  MOV R15, 0xffffffff ;  /* 0xffffffff000f7802 */ /* 0x000fce0000000f00 */
[----:B------:R-:W-:Y:S05]  /*2fa0*/  WARPSYNC.COLLECTIVE R15, `(.L_x_5977) ;  /* 0x000000000f087348 */ /* 0x000fea0003c00000 */
[----:B------:R0:W1:Y:S02]  /*2fb0*/  SHFL.BFLY P6, R14, R13, R12, R11 ;  /* 0x0c00000c0d0e7389 */ /* 0x00006400000c000b */
[----:B01----:R-:W-:Y:S05]  /*2fc0*/  ENDCOLLECTIVE ;  /* 0x000000000000791b */ /* 0x003fea0003800000 */
.L_x_5977:
[----:B------:R-:W-:Y:S01]  /*2fd0*/  HFMA2 R12, -RZ, RZ, 0, 2.384185791015625e-07 ;  /* 0x00000004ff0c7431 */ /* 0x000fe200000001ff */
[----:B------:R-:W-:-:S04]  /*2fe0*/  FMNMX R0, R13, R14, !PT ;  /* 0x0000000e0d007209 */ /* 0x000fc80007800000 */
[----:B------:R-:W-:-:S07]  /*2ff0*/  MOV R13, R0 ;  /* 0x00000000000d7202 */ /* 0x000fce0000000f00 */
[----:B------:R-:W-:Y:S05]  /*3000*/  WARPSYNC.COLLECTIVE R15, `(.L_x_5978) ;  /* 0x000000000f087348 */ /* 0x000fea0003c00000 */
[----:B------:R0:W1:Y:S02]  /*3010*/  SHFL.BFLY P6, R14, R13, R12, R11 ;  /* 0x0c00000c0d0e7389 */ /* 0x00006400000c000b */
[----:B01----:R-:W-:Y:S05]  /*3020*/  ENDCOLLECTIVE ;  /* 0x000000000000791b */ /* 0x003fea0003800000 */
.L_x_5978:
[----:B------:R-:W-:Y:S01]  /*3030*/  HFMA2 R12, -RZ, RZ, 0, 1.1920928955078125e-07 ;  /* 0x00000002ff0c7431 */ /* 0x000fe200000001ff */
[----:B------:R-:W-:-:S04]  /*3040*/  FMNMX R2, R0, R14, !PT ;  /* 0x0000000e00027209 */ /* 0x000fc80007800000 */
[----:B------:R-:W-:-:S07]  /*3050*/  MOV R13, R2 ;  /* 0x00000002000d7202 */ /* 0x000fce0000000f00 */
[----:B------:R-:W-:Y:S05]  /*3060*/  WARPSYNC.COLLECTIVE R15, `(.L_x_5979) ;  /* 0x000000000f087348 */ /* 0x000fea0003c00000 */
[----:B------:R0:W1:Y:S02]  /*3070*/  SHFL.BFLY P6, R14, R13, R12, R11 ;  /* 0x0c00000c0d0e7389 */ /* 0x00006400000c000b */
[----:B01----:R-:W-:Y:S05]  /*3080*/  ENDCOLLECTIVE ;  /* 0x000000000000791b */ /* 0x003fea0003800000 */
.L_x_5979:
[----:B------:R-:W-:Y:S01]  /*3090*/  HFMA2 R12, -RZ, RZ, 0, 5.9604644775390625e-08 ;  /* 0x00000001ff0c7431 */ /* 0x000fe200000001ff */
[----:B------:R-:W-:-:S04]  /*30a0*/  FMNMX R3, R2, R14, !PT ;  /* 0x0000000e02037209 */ /* 0x000fc80007800000 */
[----:B------:R-:W-:-:S07]  /*30b0*/  MOV R13, R3 ;  /* 0x00000003000d7202 */ /* 0x000fce0000000f00 */
[----:B------:R-:W-:Y:S05]  /*30c0*/  WARPSYNC.COLLECTIVE R15, `(.L_x_5980) ;  /* 0x000000000f087348 */ /* 0x000fea0003c00000 */
[----:B------:R0:W1:Y:S02]  /*30d0*/  SHFL.BFLY P6, R14, R13, R12, R11 ;  /* 0x0c00000c0d0e7389 */ /* 0x00006400000c000b */
[----:B01----:R-:W-:Y:S05]  /*30e0*/  ENDCOLLECTIVE ;  /* 0x000000000000791b */ /* 0x003fea0003800000 */
.L_x_5980:
[----:B------:R-:W-:Y:S01]  /*30f0*/  HFMA2 R12, -RZ, RZ, 3.7421875, 0 ;  /* 0x437c0000ff0c7431 */ /* 0x000fe200000001ff */
        /* <DEDUP_REMOVED lines=163> */
[----:B------:R-:W1:Y:S01]  /*3b30*/  MUFU.EX2 R14, R14 ;  /* 0x0000000e000e7308 */ /* 0x000e620000000800 */
[----:B0-----:R-:W-:Y:S02]  /*3b40*/  FMUL R17, R15, R12 ;  /* 0x0000000c0f117220 */ /* 0x001fe40000400000 */
[----:B------:R-:W-:Y:S01]  /*3b50*/  FADD R12, R11, R2 ;  /* 0x000000020b0c7221 */ /* 0x000fe20000000000 */
[----:B------:R-:W-:-:S03]  /*3b60*/  MOV R15, 0xffffffff ;  /* 0xffffffff000f7802 */ /* 0x000fc60000000f00 */
        /* <DEDUP_REMOVED lines=21> */
.L_x_5981:
[----:B------:R-:W-:Y:S02]  /*3cc0*/  HFMA2 R12, -RZ, RZ, 0, 4.76837158203125e-07 ;  /* 0x00000008ff0c7431 */ /* 0x000fe400000001ff */
[----:B------:R-:W-:-:S05]  /*3cd0*/  FADD R26, R13, R14 ;  /* 0x0000000e0d1a7221 */ /* 0x000fca0000000000 */
[----:B------:R-:W-:-:S07]  /*3ce0*/  MOV R13, R26 ;  /* 0x0000001a000d7202 */ /* 0x000fce0000000f00 */
[----:B------:R-:W-:Y:S05]  /*3cf0*/  WARPSYNC.COLLECTIVE R15, `(.L_x_5982) ;  /* 0x000000000f087348 */ /* 0x000fea0003c00000 */
[----:B------:R0:W1:Y:S02]  /*3d00*/  SHFL.BFLY P6, R14, R13, R12, R11 ;  /* 0x0c00000c0d0e7389 */ /* 0x00006400000c000b */
[----:B01----:R-:W-:Y:S05]  /*3d10*/  ENDCOLLECTIVE ;  /* 0x000000000000791b */ /* 0x003fea0003800000 */
.L_x_5982:
[----:B------:R-:W-:Y:S02]  /*3d20*/  HFMA2 R12, -RZ, RZ, 0, 2.384185791015625e-07 ;  /* 0x00000004ff0c7431 */ /* 0x000fe400000001ff */
[----:B------:R-:W-:-:S05]  /*3d30*/  FADD R27, R26, R14 ;  /* 0x0000000e1a1b7221 */ /* 0x000fca0000000000 */
[----:B------:R-:W-:-:S07]  /*3d40*/  MOV R13, R27 ;  /* 0x0000001b000d7202 */ /* 0x000fce0000000f00 */
[----:B------:R-:W-:Y:S05]  /*3d50*/  WARPSYNC.COLLECTIVE R15, `(.L_x_5983) ;  /* 0x000000000f087348 */ /* 0x000fea0003c00000 */
[----:B------:R0:W1:Y:S02]  /*3d60*/  SHFL.BFLY P6, R14, R13, R12, R11 ;  /* 0x0c00000c0d0e7389 */ /* 0x00006400000c000b */
[----:B01----:R-:W-:Y:S05]  /*3d70*/  ENDCOLLECTIVE ;  /* 0x000000000000791b */ /* 0x003fea0003800000 */
.L_x_5983:
[----:B------:R-:W-:Y:S02]  /*3d80*/  HFMA2 R12, -RZ, RZ, 0, 1.1920928955078125e-07 ;  /* 0x00000002ff0c7431 */ /* 0x000fe400000001ff */
[----:B------:R-:W-:-:S05]  /*3d90*/  FADD R40, R27, R14 ;  /* 0x0000000e1b287221 */ /* 0x000fca0000000000 */
[----:B------:R-:W-:-:S07]  /*3da0*/  MOV R13, R40 ;  /* 0x00000028000d7202 */ /* 0x000fce0000000f00 */
[----:B------:R-:W-:Y:S05]  /*3db0*/  WARPSYNC.COLLECTIVE R15, `(.L_x_5984) ;  /* 0x000000000f087348 */ /* 0x000fea0003c00000 */
[----:B------:R0:W1:Y:S02]  /*3dc0*/  SHFL.BFLY P6, R14, R13, R12, R11 ;  /* 0x0c00000c0d0e7389 */ /* 0x00006400000c000b */
[----:B01----:R-:W-:Y:S05]  /*3dd0*/  ENDCOLLECTIVE ;  /* 0x000000000000791b */ /* 0x003fea0003800000 */
.L_x_5984:
[----:B------:R-:W-:Y:S02]  /*3de0*/  HFMA2 R12, -RZ, RZ, 0, 5.9604644775390625e-08 ;  /* 0x00000001ff0c7431 */ /* 0x000fe400000001ff */
[----:B------:R-:W-:-:S05]  /*3df0*/  FADD R41, R40, R14 ;  /* 0x0000000e28297221 */ /* 0x000fca0000000000 */
[----:B------:R-:W-:-:S07]  /*3e00*/  MOV R13, R41 ;  /* 0x00000029000d7202 */ /* 0x000fce0000000f00 */
[----:B------:R-:W-:Y:S05]  /*3e10*/  WARPSYNC.COLLECTIVE R15, `(.L_x_5985) ;  /* 0x000000000f087348 */ /* 0x000fea0003c00000 */
[----:B------:R0:W1:Y:S02]  /*3e20*/  SHFL.BFLY P6, R14, R13, R12, R11 ;  /* 0x0c00000c0d0e7389 */ /* 0x00006400000c000b */
[----:B01----:R-:W-:Y:S05]  /*3e30*/  ENDCOLLECTIVE ;  /* 0x000000000000791b */ /* 0x003fea0003800000 */
.L_x_5985:
[----:B------:R-:W-:Y:S05]  /*3e40*/  BRA `(.L_x_5986) ;  /* 0xffffffd800507947 */ /* 0x000fea000383ffff */
        .weak           $__internal_113_$__cuda_sm3x_div_rn_noftz_f32_slowpath
        .type           $__internal_113_$__cuda_sm3x_div_rn_noftz_f32_slowpath,@function
        .size           $__internal_113_$__cuda_sm3x_div_rn_noftz_f32_slowpath,(.L_x_15430 - $__internal_113_$__cuda_sm3x_div_rn_noftz_f32_slowpath)
$__internal_113_$__cuda_sm3x_div_rn_noftz_f32_slowpath:
        /* <DEDUP_REMOVED lines=34> */
.L_x_5988:
        /* <DEDUP_REMOVED lines=51> */
.L_x_5995:
[----:B------:R-:W-:-:S04]  /*43a0*/  LOP3.LUT R5, R5, 0x80000000, RZ, 0xc0, !PT ;  /* 0x8000000005057812 */ /* 0x000fc800078ec0ff */
[----:B------:R-:W-:Y:S01]  /*43b0*/  LOP3.LUT R5, R5, 0x7f800000, RZ, 0xfc, !PT ;  /* 0x7f80000005057812 */ /* 0x000fe200078efcff */
[----:B------:R-:W-:Y:S06]  /*43c0*/  BRA `(.L_x_5996) ;  /* 0x0000000000047947 */ /* 0x000fec0003800000 */
.L_x_5994:
[----:B------:R-:W-:-:S07]  /*43d0*/  LEA R5, R46, R5, 0x17 ;  /* 0x000000052e057211 */ /* 0x000fce00078eb8ff */
.L_x_5996:
[----:B------:R-:W-:Y:S05]  /*43e0*/  BSYNC.RECONVERGENT B2 ;  /* 0x0000000000027941 */ /* 0x000fea0003800200 */
.L_x_5993:
[----:B------:R-:W-:Y:S05]  /*43f0*/  BRA `(.L_x_5997) ;  /* 0x0000000000207947 */ /* 0x000fea0003800000 */
.L_x_5992:
[----:B------:R-:W-:-:S04]  /*4400*/  LOP3.LUT R5, R12, 0x80000000, R5, 0x48, !PT ;  /* 0x800000000c057812 */ /* 0x000fc800078e4805 */
[----:B------:R-:W-:Y:S01]  /*4410*/  LOP3.LUT R5, R5, 0x7f800000, RZ, 0xfc, !PT ;  /* 0x7f80000005057812 */ /* 0x000fe200078efcff */
[----:B------:R-:W-:Y:S06]  /*4420*/  BRA `(.L_x_5997) ;  /* 0x0000000000147947 */ /* 0x000fec0003800000 */
.L_x_5991:
[----:B------:R-:W-:Y:S01]  /*4430*/  LOP3.LUT R5, R12, 0x80000000, R5, 0x48, !PT ;  /* 0x800000000c057812 */ /* 0x000fe200078e4805 */
[----:B------:R-:W-:Y:S06]  /*4440*/  BRA `(.L_x_5997) ;  /* 0x00000000000c7947 */ /* 0x000fec0003800000 */
.L_x_5990:
[----:B------:R-:W0:Y:S01]  /*4450*/  MUFU.RSQ R5, -QNAN ;  /* 0xffc0000000057908 */ /* 0x000e220000001400 */
[----:B------:R-:W-:Y:S05]  /*4460*/  BRA `(.L_x_5997) ;  /* 0x0000000000047947 */ /* 0x000fea0003800000 */
.L_x_5989:
[----:B------:R-:W-:-:S07]  /*4470*/  FADD.FTZ R5, R5, R12 ;  /* 0x0000000c05057221 */ /* 0x000fce0000010000 */
.L_x_5997:
[----:B------:R-:W-:Y:S05]  /*4480*/  BSYNC.RECONVERGENT B1 ;  /* 0x0000000000017941 */ /* 0x000fea0003800200 */
.L_x_5987:
[----:B------:R-:W-:Y:S01]  /*4490*/  HFMA2 R13, -RZ, RZ, 0, 0 ;  /* 0x00000000ff0d7431 */ /* 0x000fe200000001ff */
[----:B------:R-:W-:-:S04]  /*44a0*/  MOV R12, R42 ;  /* 0x0000002a000c7202 */ /* 0x000fc80000000f00 */
[----:B0-----:R-:W-:Y:S05]  /*44b0*/  RET.REL.NODEC R12 `(_ZN7oneflow4cuda7softmax15SoftmaxWarpImplI10SimpleLoadI6__halffE11SimpleStoreIS4_fEfLi2ELi18ELi32ELi1ELb1ELNS1_9AlgorithmE0EEEvT_T0_ll) ;  /* 0xffffffb80cd07950 */ /* 0x001fea0003c3ffff */
.L_x_5998:
        /* <DEDUP_REMOVED lines=12> */
.L_x_15430:


//--------------------- .text._ZN7oneflow4cuda7softmax15SoftmaxWarpImplI10SimpleLoadI6__halffE11SimpleStoreIS4_fEfLi2ELi18ELi32ELi1ELb0ELNS1_9AlgorithmE0EEEvT_T0_ll --------------------------
	.section	.text._ZN7oneflow4cuda7softmax15SoftmaxWarpImplI10SimpleLoadI6__halffE11SimpleStoreIS4_fEfLi2ELi18ELi32ELi1ELb0ELNS1_9AlgorithmE0EEEvT_T0_ll,"ax",@progbits
	.align	128
        .global         _ZN7oneflow4cuda7softmax15SoftmaxWarpImplI10SimpleLoadI6__halffE11SimpleStoreIS4_fEfLi2ELi18ELi32ELi1ELb0ELNS1_9AlgorithmE0EEEvT_T0_ll
        .type           _ZN7oneflow4cuda7softmax15SoftmaxWarpImplI10SimpleLoadI6__halffE11SimpleStoreIS4_fEfLi2ELi18ELi32ELi1ELb0ELNS1_9AlgorithmE0EEEvT_T0_ll,@function
        .size           _ZN7oneflow4cuda7softmax15SoftmaxWarpImplI10SimpleLoadI6__halffE11SimpleStoreIS4_fEfLi2ELi18ELi32ELi1ELb0ELNS1_9AlgorithmE0EEEvT_T0_ll,(.L_x_15431 - _ZN7oneflow4cuda7softmax15SoftmaxWarpImplI10SimpleLoadI6__halffE11SimpleStoreIS4_fEfLi2ELi18ELi32ELi1ELb0ELNS1_9AlgorithmE0EEEvT_T0_ll)
        .other          _ZN7oneflow4cuda7softmax15SoftmaxWarpImplI10SimpleLoadI6__halffE11SimpleStoreIS4_fEfLi2ELi18ELi32ELi1ELb0ELNS1_9AlgorithmE0EEEvT_T0_ll,@"STO_CUDA_ENTRY STV_DEFAULT"
_ZN7oneflow4cuda7softmax15SoftmaxWarpImplI10SimpleLoadI6__halffE11SimpleStoreIS4_fEfLi2ELi18ELi32ELi1ELb0ELNS1_9AlgorithmE0EEEvT_T0_ll:
.text._ZN7oneflow4cuda7softmax15SoftmaxWarpImplI10SimpleLoadI6__halffE11SimpleStoreIS4_fEfLi2ELi18ELi32ELi1ELb0ELNS1_9AlgorithmE0EEEvT_T0_ll:
        /* <DEDUP_REMOVED lines=24> */
.L_x_5999:
        /* <DEDUP_REMOVED lines=14> */
.L_x_6037:
        /* <DEDUP_REMOVED lines=272> */
.L_x_6049:
        /* <DEDUP_REMOVED lines=12> */
[----:B0-----:R-:W-:Y:S05]  /*1420*/  CALL.REL.NOINC `($__internal_114_$__cuda_sm3x_div_rn_noftz_f32_slowpath) ;  /* 0x0000002000d87944 */ /* 0x001fea0003c00000 */
[----:B------:R-:W-:-:S07]  /*1430*/  MOV R11, R5 ;  /* 0x00000005000b7202 */ /* 0x000fce0000000f00 */
.L_x_6002:
[----:B------:R-:W-:Y:S05]  /*1440*/  BSYNC.RECONVERGENT B2 ;  /* 0x0000000000027941 */ /* 0x000fea0003800200 */
.L_x_6001:
        /* <DEDUP_REMOVED lines=12> */
[----:B0-----:R-:W-:Y:S05]  /*1510*/  CALL.REL.NOINC `($__internal_114_$__cuda_sm3x_div_rn_noftz_f32_slowpath) ;  /* 0x00000020009c7944 */ /* 0x001fea0003c00000 */
[----:B------:R-:W-:-:S07]  /*1520*/  MOV R14, R5 ;  /* 0x00000005000e7202 */ /* 0x000fce0000000f00 */
.L_x_6004:
[----:B------:R-:W-:Y:S05]  /*1530*/  BSYNC.RECONVERGENT B2 ;  /* 0x0000000000027941 */ /* 0x000fea0003800200 */
.L_x_6003:
        /* <DEDUP_REMOVED lines=14> */
.L_x_6006:
[----:B------:R-:W-:Y:S05]  /*1620*/  BSYNC.RECONVERGENT B2 ;  /* 0x0000000000027941 */ /* 0x000fea0003800200 */
.L_x_6005:
        /* <DEDUP_REMOVED lines=14> */
.L_x_6008:
[----:B------:R-:W-:Y:S05]  /*1710*/  BSYNC.RECONVERGENT B2 ;  /* 0x0000000000027941 */ /* 0x000fea0003800200 */
.L_x_6007:
        /* <DEDUP_REMOVED lines=14> */
.L_x_6010:
[----:B------:R-:W-:Y:S05]  /*1800*/  BSYNC.RECONVERGENT B2 ;  /* 0x0000000000027941 */ /* 0x000fea0003800200 */
.L_x_6009:
        /* <DEDUP_REMOVED lines=14> */
.L_x_6012:
[----:B------:R-:W-:Y:S05]  /*18f0*/  BSYNC.RECONVERGENT B2 ;  /* 0x0000000000027941 */ /* 0x000fea0003800200 */
.L_x_6011:
        /* <DEDUP_REMOVED lines=14> */
.L_x_6014:
[----:B------:R-:W-:Y:S05]  /*19e0*/  BSYNC.RECONVERGENT B2 ;  /* 0x0000000000027941 */ /* 0x000fea0003800200 */
.L_x_6013:
        /* <DEDUP_REMOVED lines=14> */
.L_x_6016:
[----:B------:R-:W-:Y:S05]  /*1ad0*/  BSYNC.RECONVERGENT B2 ;  /* 0x0000000000027941 */ /* 0x000fea0003800200 */
.L_x_6015:
        /* <DEDUP_REMOVED lines=14> */
.L_x_6018:
[----:B------:R-:W-:Y:S05]  /*1bc0*/  BSYNC.RECONVERGENT B2 ;  /* 0x0000000000027941 */ /* 0x000fea0003800200 */
.L_x_6017:
        /* <DEDUP_REMOVED lines=14> */
.L_x_6020:
[----:B------:R-:W-:Y:S05]  /*1cb0*/  BSYNC.RECONVERGENT B2 ;  /* 0x0000000000027941 */ /* 0x000fea0003800200 */
.L_x_6019:
        /* <DEDUP_REMOVED lines=14> */
.L_x_6022:
[----:B------:R-:W-:Y:S05]  /*1da0*/  BSYNC.RECONVERGENT B2 ;  /* 0x0000000000027941 */ /* 0x000fea0003800200 */
.L_x_6021:
        /* <DEDUP_REMOVED lines=14> */
.L_x_6024:
[----:B------:R-:W-:Y:S05]  /*1e90*/  BSYNC.RECONVERGENT B2 ;  /* 0x0000000000027941 */ /* 0x000fea0003800200 */
.L_x_6023:
        /* <DEDUP_REMOVED lines=14> */
.L_x_6026:
[----:B------:R-:W-:Y:S05]  /*1f80*/  BSYNC.RECONVERGENT B2 ;  /* 0x0000000000027941 */ /* 0x000fea0003800200 */
.L_x_6025:
        /* <DEDUP_REMOVED lines=14> */
.L_x_6028:
[----:B------:R-:W-:Y:S05]  /*2070*/  BSYNC.RECONVERGENT B2 ;  /* 0x0000000000027941 */ /* 0x000fea0003800200 */
.L_x_6027:
        /* <DEDUP_REMOVED lines=14> */
.L_x_6030:
[----:B------:R-:W-:Y:S05]  /*2160*/  BSYNC.RECONVERGENT B2 ;  /* 0x0000000000027941 */ /* 0x000fea0003800200 */
.L_x_6029:
        /* <DEDUP_REMOVED lines=14> */
.L_x_6032:
[----:B------:R-:W-:Y:S05]  /*2250*/  BSYNC.RECONVERGENT B2 ;  /* 0x0000000000027941 */ /* 0x000fea0003800200 */
.L_x_6031:
        /* <DEDUP_REMOVED lines=14> */
.L_x_6034:
[----:B------:R-:W-:Y:S05]  /*2340*/  BSYNC.RECONVERGENT B2 ;  /* 0x0000000000027941 */ /* 0x000fea0003800200 */
.L_x_6033:
        /* <DEDUP_REMOVED lines=14> */
.L_x_6036:
[----:B------:R-:W-:Y:S05]  /*2430*/  BSYNC.RECONVERGENT B2 ;  /* 0x0000000000027941 */ /* 0x000fea0003800200 */
.L_x_6035:
        /* <DEDUP_REMOVED lines=62> */
.L_x_6000:
[----:B------:R-:W-:Y:S01]  /*2820*/  BSSY B0, `(.L_x_6038) ;  /* 0x0000007000007945 */ /* 0x000fe20003800000 */
[----:B------:R-:W-:Y:S02]  /*2830*/  MOV R12, 0x10 ;  /* 0x00000010000c7802 */ /* 0x000fe40000000f00 */
[----:B------:R-:W-:Y:S02]  /*2840*/  MOV R11, 0x1f ;  /* 0x0000001f000b7802 */ /* 0x000fe40000000f00 */
[----:B------:R-:W-:-:S07]  /*2850*/  MOV R15, 0xffffffff ;  /* 0xffffffff000f7802 */ /* 0x000fce0000000f00 */
[----:B0-----:R-:W-:Y:S05]  /*2860*/  WARPSYNC.COLLECTIVE R15, `(.L_x_6039) ;  /* 0x000000000f087348 */ /* 0x001fea0003c00000 */
[----:B------:R1:W2:Y:S02]  /*2870*/  SHFL.BFLY P6, R14, R13, R12, R11 ;  /* 0x0c00000c0d0e7389 */ /* 0x0002a400000c000b */
[----:B012---:R-:W-:Y:S05]  /*2880*/  ENDCOLLECTIVE ;  /* 0x000000000000791b */ /* 0x007fea0003800000 */
.L_x_6039:
[----:B------:R-:W-:Y:S05]  /*2890*/  BSYNC B0 ;  /* 0x0000000000007941 */ /* 0x000fea0003800000 */
.L_x_6038:
[----:B------:R-:W-:Y:S01]  /*28a0*/  HFMA2 R11, -RZ, RZ, 0, 1.847743988037109375e-06 ;  /* 0x0000001fff0b7431 */ /* 0x000fe200000001ff */
[----:B------:R-:W-:Y:S02]  /*28b0*/  FMNMX R13, R13, R14, !PT ;  /* 0x0000000e0d0d7209 */ /* 0x000fe40007800000 */
[----:B------:R-:W-:Y:S02]  /*28c0*/  MOV R12, 0x8 ;  /* 0x00000008000c7802 */ /* 0x000fe40000000f00 */
[----:B------:R-:W-:-:S07]  /*28d0*/  MOV R15, 0xffffffff ;  /* 0xffffffff000f7802 */ /* 0x000fce0000000f00 */
[----:B------:R-:W-:Y:S05]  /*28e0*/  WARPSYNC.COLLECTIVE R15, `(.L_x_6040) ;  /* 0x000000000f087348 */ /* 0x000fea0003c00000 */
[----:B------:R0:W1:Y:S02]  /*28f0*/  SHFL.BFLY P6, R14, R13, R12, R11 ;  /* 0x0c00000c0d0e7389 */ /* 0x00006400000c000b */
[----:B01----:R-:W-:Y:S05]  /*2900*/  ENDCOLLECTIVE ;  /* 0x000000000000791b */ /* 0x003fea0003800000 */
.L_x_6040:
[----:B------:R-:W-:Y:S01]  /*2910*/  HFMA2 R12, -RZ, RZ, 0, 2.384185791015625e-07 ;  /* 0x00000004ff0c7431 */ /* 0x000fe200000001ff */
[----:B------:R-:W-:-:S04]  /*2920*/  FMNMX R0, R13, R14, !PT ;  /* 0x0000000e0d007209 */ /* 0x000fc80007800000 */
[----:B------:R-:W-:-:S07]  /*2930*/  MOV R13, R0 ;  /* 0x00000000000d7202 */ /* 0x000fce0000000f00 */
[----:B------:R-:W-:Y:S05]  /*2940*/  WARPSYNC.COLLECTIVE R15, `(.L_x_6041) ;  /* 0x000000000f087348 */ /* 0x000fea0003c00000 */
[----:B------:R0:W1:Y:S02]  /*2950*/  SHFL.BFLY P6, R14, R13, R12, R11 ;  /* 0x0c00000c0d0e7389 */ /* 0x00006400000c000b */
[----:B01----:R-:W-:Y:S05]  /*2960*/  ENDCOLLECTIVE ;  /* 0x000000000000791b */ /* 0x003fea0003800000 */
.L_x_6041:
[----:B------:R-:W-:Y:S01]  /*2970*/  HFMA2 R12, -RZ, RZ, 0, 1.1920928955078125e-07 ;  /* 0x00000002ff0c7431 */ /* 0x000fe200000001ff */
[----:B------:R-:W-:-:S04]  /*2980*/  FMNMX R2, R0, R14, !PT ;  /* 0x0000000e00027209 */ /* 0x000fc80007800000 */
[----:B------:R-:W-:-:S07]  /*2990*/  MOV R13, R2 ;  /* 0x00000002000d7202 */ /* 0x000fce0000000f00 */
[----:B------:R-:W-:Y:S05]  /*29a0*/  WARPSYNC.COLLECTIVE R15, `(.L_x_6042) ;  /* 0x000000000f087348 */ /* 0x000fea0003c00000 */
[----:B------:R0:W1:Y:S02]  /*29b0*/  SHFL.BFLY P6, R14, R13, R12, R11 ;  /* 0x0c00000c0d0e7389 */ /* 0x00006400000c000b */
[----:B01----:R-:W-:Y:S05]  /*29c0*/  ENDCOLLECTIVE ;  /* 0x000000000000791b */ /* 0x003fea0003800000 */
.L_x_6042:
[----:B------:R-:W-:Y:S01]  /*29d0*/  HFMA2 R12, -RZ, RZ, 0, 5.9604644775390625e-08 ;  /* 0x00000001ff0c7431 */ /* 0x000fe200000001ff */
[----:B------:R-:W-:-:S04]  /*29e0*/  FMNMX R3, R2, R14, !PT ;  /* 0x0000000e02037209 */ /* 0x000fc80007800000 */
[----:B------:R-:W-:-:S07]  /*29f0*/  MOV R13, R3 ;  /* 0x00000003000d7202 */ /* 0x000fce0000000f00 */
[----:B------:R-:W-:Y:S05]  /*2a00*/  WARPSYNC.COLLECTIVE R15, `(.L_x_6043) ;  /* 0x000000000f087348 */ /* 0x000fea0003c00000 */
[----:B------:R0:W1:Y:S02]  /*2a10*/  SHFL.BFLY P6, R14, R13, R12, R11 ;  /* 0x0c00000c0d0e7389 */ /* 0x00006400000c000b */
[----:B01----:R-:W-:Y:S05]  /*2a20*/  ENDCOLLECTIVE ;  /* 0x000000000000791b */ /* 0x003fea0003800000 */
.L_x_6043:
        /* <DEDUP_REMOVED lines=189> */
.L_x_6044:
[----:B------:R-:W-:Y:S02]  /*3600*/  HFMA2 R12, -RZ, RZ, 0, 4.76837158203125e-07 ;  /* 0x00000008ff0c7431 */ /* 0x000fe400000001ff */
[----:B------:R-:W-:-:S05]  /*3610*/  FADD R26, R13, R14 ;  /* 0x0000000e0d1a7221 */ /* 0x000fca0000000000 */
[----:B------:R-:W-:-:S07]  /*3620*/  MOV R13, R26 ;  /* 0x0000001a000d7202 */ /* 0x000fce0000000f00 */
[----:B------:R-:W-:Y:S05]  /*3630*/  WARPSYNC.COLLECTIVE R15, `(.L_x_6045) ;  /* 0x000000000f087348 */ /* 0x000fea0003c00000 */
[----:B------:R0:W1:Y:S02]  /*3640*/  SHFL.BFLY P6, R14, R13, R12, R11 ;  /* 0x0c00000c0d0e7389 */ /* 0x00006400000c000b */
[----:B01----:R-:W-:Y:S05]  /*3650*/  ENDCOLLECTIVE ;  /* 0x000000000000791b */ /* 0x003fea0003800000 */
.L_x_6045:
[----:B------:R-:W-:Y:S02]  /*3660*/  HFMA2 R12, -RZ, RZ, 0, 2.384185791015625e-07 ;  /* 0x00000004ff0c7431 */ /* 0x000fe400000001ff */
[----:B------:R-:W-:-:S05]  /*3670*/  FADD R27, R26, R14 ;  /* 0x0000000e1a1b7221 */ /* 0x000fca0000000000 */
[----:B------:R-:W-:-:S07]  /*3680*/  MOV R13, R27 ;  /* 0x0000001b000d7202 */ /* 0x000fce0000000f00 */
[----:B------:R-:W-:Y:S05]  /*3690*/  WARPSYNC.COLLECTIVE R15, `(.L_x_6046) ;  /* 0x000000000f087348 */ /* 0x000fea0003c00000 */
[----:B------:R0:W1:Y:S02]  /*36a0*/  SHFL.BFLY P6, R14, R13, R12, R11 ;  /* 0x0c00000c0d0e7389 */ /* 0x00006400000c000b */
[----:B01----:R-:W-:Y:S05]  /*36b0*/  ENDCOLLECTIVE ;  /* 0x000000000000791b */ /* 0x003fea0003800000 */
.L_x_6046:
[----:B------:R-:W-:Y:S02]  /*36c0*/  HFMA2 R12, -RZ, RZ, 0, 1.1920928955078125e-07 ;  /* 0x00000002ff0c7431 */ /* 0x000fe400000001ff */
[----:B------:R-:W-:-:S05]  /*36d0*/  FADD R28, R27, R14 ;  /* 0x0000000e1b1c7221 */ /* 0x000fca0000000000 */
[----:B------:R-:W-:-:S07]  /*36e0*/  MOV R13, R28 ;  /* 0x0000001c000d7202 */ /* 0x000fce0000000f00 */
[----:B------:R-:W-:Y:S05]  /*36f0*/  WARPSYNC.COLLECTIVE R15, `(.L_x_6047) ;  /* 0x000000000f087348 */ /* 0x000fea0003c00000 */
[----:B------:R0:W1:Y:S02]  /*3700*/  SHFL.BFLY P6, R14, R13, R12, R11 ;  /* 0x0c00000c0d0e7389 */ /* 0x00006400000c000b */
[----:B01----:R-:W-:Y:S05]  /*3710*/  ENDCOLLECTIVE ;  /* 0x000000000000791b */ /* 0x003fea0003800000 */
.L_x_6047:
[----:B------:R-:W-:Y:S02]  /*3720*/  HFMA2 R12, -RZ, RZ, 0, 5.9604644775390625e-08 ;  /* 0x00000001ff0c7431 */ /* 0x000fe400000001ff */
[----:B------:R-:W-:-:S05]  /*3730*/  FADD R33, R28, R14 ;  /* 0x0000000e1c217221 */ /* 0x000fca0000000000 */
[----:B------:R-:W-:-:S07]  /*3740*/  MOV R13, R33 ;  /* 0x00000021000d7202 */ /* 0x000fce0000000f00 */
[----:B------:R-:W-:Y:S05]  /*3750*/  WARPSYNC.COLLECTIVE R15, `(.L_x_6048) ;  /* 0x000000000f087348 */ /* 0x000fea0003c00000 */
[----:B------:R0:W1:Y:S02]  /*3760*/  SHFL.BFLY P6, R14, R13, R12, R11 ;  /* 0x0c00000c0d0e7389 */ /* 0x00006400000c000b */
[----:B01----:R-:W-:Y:S05]  /*3770*/  ENDCOLLECTIVE ;  /* 0x000000000000791b */ /* 0x003fea0003800000 */
.L_x_6048:
[----:B------:R-:W-:Y:S05]  /*3780*/  BRA `(.L_x_6049) ;  /* 0xffffffd800f47947 */ /* 0x000fea000383ffff */
        .weak           $__internal_114_$__cuda_sm3x_div_rn_noftz_f32_slowpath
        .type           $__internal_114_$__cuda_sm3x_div_rn_noftz_f32_slowpath,@function
        .size           $__internal_114_$__cuda_sm3x_div_rn_noftz_f32_slowpath,(.L_x_15431 - $__internal_114_$__cuda_sm3x_div_rn_noftz_f32_slowpath)
$__internal_114_$__cuda_sm3x_div_rn_noftz_f32_slowpath:
        /* <DEDUP_REMOVED lines=34> */
.L_x_6051:
        /* <DEDUP_REMOVED lines=51> */
.L_x_6058:
[----:B------:R-:W-:-:S04]  /*3ce0*/  LOP3.LUT R5, R5, 0x80000000, RZ, 0xc0, !PT ;  /* 0x8000000005057812 */ /* 0x000fc800078ec0ff */
[----:B------:R-:W-:Y:S01]  /*3cf0*/  LOP3.LUT R5, R5, 0x7f800000, RZ, 0xfc, !PT ;  /* 0x7f80000005057812 */ /* 0x000fe200078efcff */
[----:B------:R-:W-:Y:S06]  /*3d00*/  BRA `(.L_x_6059) ;  /* 0x0000000000047947 */ /* 0x000fec0003800000 */
.L_x_6057:
[----:B------:R-:W-:-:S07]  /*3d10*/  LEA R5, R34, R5, 0x17 ;  /* 0x0000000522057211 */ /* 0x000fce00078eb8ff */
.L_x_6059:
[----:B------:R-:W-:Y:S05]  /*3d20*/  BSYNC.RECONVERGENT B1 ;  /* 0x0000000000017941 */ /* 0x000fea0003800200 */
.L_x_6056:
[----:B------:R-:W-:Y:S05]  /*3d30*/  BRA `(.L_x_6060) ;  /* 0x0000000000207947 */ /* 0x000fea0003800000 */
.L_x_6055:
[----:B------:R-:W-:-:S04]  /*3d40*/  LOP3.LUT R5, R12, 0x80000000, R5, 0x48, !PT ;  /* 0x800000000c057812 */ /* 0x000fc800078e4805 */
[----:B------:R-:W-:Y:S01]  /*3d50*/  LOP3.LUT R5, R5, 0x7f800000, RZ, 0xfc, !PT ;  /* 0x7f80000005057812 */ /* 0x000fe200078efcff */
[----:B------:R-:W-:Y:S06]  /*3d60*/  BRA `(.L_x_6060) ;  /* 0x0000000000147947 */ /* 0x000fec0003800000 */
.L_x_6054:
[----:B------:R-:W-:Y:S01]  /*3d70*/  LOP3.LUT R5, R12, 0x80000000, R5, 0x48, !PT ;  /* 0x800000000c057812 */ /* 0x000fe200078e4805 */
[----:B------:R-:W-:Y:S06]  /*3d80*/  BRA `(.L_x_6060) ;  /* 0x00000000000c7947 */ /* 0x000fec0003800000 */
.L_x_6053:
[----:B------:R-:W0:Y:S01]  /*3d90*/  MUFU.RSQ R5, -QNAN ;  /* 0xffc0000000057908 */ /* 0x000e220000001400 */
[----:B------:R-:W-:Y:S05]  /*3da0*/  BRA `(.L_x_6060) ;  /* 0x0000000000047947 */ /* 0x000fea0003800000 */
.L_x_6052:
[----:B------:R-:W-:-:S07]  /*3db0*/  FADD.FTZ R5, R5, R12 ;  /* 0x0000000c05057221 */ /* 0x000fce0000010000 */
.L_x_6060:
[----:B------:R-:W-:Y:S05]  /*3dc0*/  BSYNC.RECONVERGENT B0 ;  /* 0x0000000000007941 */ /* 0x000fea0003800200 */
.L_x_6050:
[----:B------:R-:W-:Y:S01]  /*3dd0*/  HFMA2 R13, -RZ, RZ, 0, 0 ;  /* 0x00000000ff0d7431 */ /* 0x000fe200000001ff */
[----:B------:R-:W-:-:S04]  /*3de0*/  MOV R12, R27 ;  /* 0x0000001b000c7202 */ /* 0x000fc80000000f00 */
[----:B0-----:R-:W-:Y:S05]  /*3df0*/  RET.REL.NODEC R12 `(_ZN7oneflow4cuda7softmax15SoftmaxWarpImplI10SimpleLoadI6__halffE11SimpleStoreIS4_fEfLi2ELi18ELi32ELi1ELb0ELNS1_9AlgorithmE0EEEvT_T0_ll) ;  /* 0xffffffc00c807950 */ /* 0x001fea0003c3ffff */
.L_x_6061:
        /* <DEDUP_REMOVED lines=16> */
.L_x_15431:


//--------------------- .text._ZN7oneflow4cuda7softmax15SoftmaxWarpImplI10SimpleLoadI6__halffE11SimpleStoreIS4_fEfLi2ELi16ELi32ELi1ELb1ELNS1_9AlgorithmE0EEEvT_T0_ll --------------------------
	.section	.text._ZN7oneflow4cuda7softmax15SoftmaxWarpImplI10SimpleLoadI6__halffE11SimpleStoreIS4_fEfLi2ELi16ELi32ELi1ELb1ELNS1_9AlgorithmE0EEEvT_T0_ll,"ax",@progbits
	.align	128
        .global         _ZN7oneflow4cuda7softmax15SoftmaxWarpImplI10SimpleLoadI6__halffE11SimpleStoreIS4_fEfLi2ELi16ELi32ELi1ELb1ELNS1_9AlgorithmE0EEEvT_T0_ll
        .type           _ZN7oneflow4cuda7softmax15SoftmaxWarpImplI10SimpleLoadI6__halffE11SimpleStoreIS4_fEfLi2ELi16ELi32ELi1ELb1ELNS1_9AlgorithmE0EEEvT_T0_ll,@function
        .size           _ZN7oneflow4cuda7softmax15SoftmaxWarpImplI10SimpleLoadI6__halffE11SimpleStoreIS4_fEfLi2ELi16ELi32ELi1ELb1ELNS1_9AlgorithmE0EEEvT_T0_ll,(.L_x_15432 - _ZN7oneflow4cuda7softmax15SoftmaxWarpImplI10SimpleLoadI6__halffE11SimpleStoreIS4_fEfLi2ELi16ELi32ELi1ELb1ELNS1_9AlgorithmE0EEEvT_T0_ll)
        .other          _ZN7oneflow4cuda7softmax15SoftmaxWarpImplI10SimpleLoadI6__halffE11SimpleStoreIS4_fEfLi2ELi16ELi32ELi1ELb1ELNS1_9AlgorithmE0EEEvT_T0_ll,@"STO_CUDA_ENTRY STV_DEFAULT"
_ZN7oneflow4cuda7softmax15SoftmaxWarpImplI10SimpleLoadI6__halffE11SimpleStoreIS4_fEfLi2ELi16ELi32ELi1ELb1ELNS1_9AlgorithmE0EEEvT_T0_ll:
.text._ZN7oneflow4cuda7softmax15SoftmaxWarpImplI10SimpleLoadI6__halffE11SimpleStoreIS4_fEfLi2ELi16ELi32ELi1ELb1ELNS1_9AlgorithmE0EEEvT_T0_ll:
        /* <DEDUP_REMOVED lines=25> */
.L_x_6062:
        /* <DEDUP_REMOVED lines=21> */
[----:B------:R-:W-:-:S07]  /*02e0*/  IADD3 R32, PT, PT, R30, 0x1c0, RZ ;  /* 0x000001c01e207810 */ /* 0x000fce0007ffe0ff */
.L_x_6097:
[----:B------:R-:W-:Y:S01]  /*02f0*/  ISETP.GE.U32.AND P0, PT, R30, UR44, PT ;  /* 0x0000002c1e007c0c */ /* 0x000fe2000bf06070 */
[----:B--2---:R-:W-:Y:S01]  /*0300*/  HFMA2 R3, -RZ, RZ, 0, 0 ;  /* 0x00000000ff037431 */ /* 0x004fe200000001ff */
[----:B------:R-:W-:Y:S01]  /*0310*/  ISETP.GE.U32.AND P5, PT, R38, UR44, PT ;  /* 0x0000002c26007c0c */ /* 0x000fe2000bfa6070 */
[----:B------:R-:W-:Y:S01]  /*0320*/  IMAD R0, R28, UR38, RZ ;  /* 0x000000261c007c24 */ /* 0x000fe2000f8e02ff */
[----:B------:R-:W-:Y:S02]  /*0330*/  ISETP.GE.AND.EX P0, PT, RZ, UR45, PT, P0 ;  /* 0x0000002dff007c0c */ /* 0x000fe4000bf06300 */
[----:B------:R-:W-:Y:S02]  /*0340*/  ISETP.GE.AND.EX P5, PT, RZ, UR45, PT, P5 ;  /* 0x0000002dff007c0c */ /* 0x000fe4000bfa6350 */
[----:B------:R-:W-:-:S05]  /*0350*/  MOV R2, R30 ;  /* 0x0000001e00027202 */ /* 0x000fca0000000f00 */
[----:B------:R-:W-:-:S04]  /*0360*/  IMAD.WIDE.U32 R4, R29, UR38, R2 ;  /* 0x000000261d047c25 */ /* 0x000fc8000f8e0002 */
[----:B------:R-:W-:Y:S01]  /*0370*/  IMAD R3, R29, UR39, R0 ;  /* 0x000000271d037c24 */ /* 0x000fe2000f8e0200 */
[C---:B-1----:R-:W-:Y:S02]  /*0380*/  @!P0 R2UR UR4, R22.reuse ;  /* 0x00000000160482ca */ /* 0x042fe400000e0000 */
        /* <DEDUP_REMOVED lines=18> */
[----:B------:R-:W-:Y:S02]  /*04b0*/  ISETP.GE.AND.EX P4, PT, RZ, UR45, PT, P4 ;  /* 0x0000002dff007c0c */ /* 0x000fe4000bf86340 */
[----:B------:R-:W-:Y:S02]  /*04c0*/  MOV R26, 0xff800000 ;  /* 0xff800000001a7802 */ /* 0x000fe40000000f00 */
[----:B------:R-:W-:-:S02]  /*04d0*/  MOV R9, 0xff800000 ;  /* 0xff80000000097802 */ /* 0x000fc40000000f00 */
[----:B------:R-:W-:Y:S02]  /*04e0*/  ISETP.GE.U32.AND P2, PT, R34, UR44, PT ;  /* 0x0000002c22007c0c */ /* 0x000fe4000bf46070 */
[----:B------:R-:W-:Y:S02]  /*04f0*/  ISETP.GE.AND.EX P3, PT, RZ, UR45, PT, P3 ;  /* 0x0000002dff007c0c */ /* 0x000fe4000bf66330 */
[----:B0-----:R-:W-:Y:S02]  /*0500*/  MOV R27, 0xff800000 ;  /* 0xff800000001b7802 */ /* 0x001fe40000000f00 */
[----:B------:R-:W-:Y:S02]  /*0510*/  MOV R24, 0xff800000 ;  /* 0xff80000000187802 */ /* 0x000fe40000000f00 */
[----:B------:R-:W-:Y:S02]  /*0520*/  MOV R13, 0xff800000 ;  /* 0xff800000000d7802 */ /* 0x000fe40000000f00 */
[----:B------:R-:W-:-:S02]  /*0530*/  ISETP.GE.U32.AND P6, PT, R33, UR44, PT ;  /* 0x0000002c21007c0c */ /* 0x000fc4000bfc6070 */
[----:B------:R-:W-:Y:S02]  /*0540*/  ISETP.GE.AND.EX P2, PT, RZ, UR45, PT, P2 ;  /* 0x0000002dff007c0c */ /* 0x000fe4000bf46320 */
[C---:B------:R-:W-:Y:S02]  /*0550*/  @!P1 R2UR UR4, R22.reuse ;  /* 0x00000000160492ca */ /* 0x040fe400000e0000 */
[C---:B------:R-:W-:Y:S02]  /*0560*/  @!P1 R2UR UR5, R23.reuse ;  /* 0x00000000170592ca */ /* 0x040fe400000e0000 */
[----:B------:R-:W-:Y:S02]  /*0570*/  @!P1 R2UR UR6, R22 ;  /* 0x00000000160692ca */ /* 0x000fe400000e0000 */
[----:B------:R-:W-:Y:S02]  /*0580*/  @!P1 R2UR UR7, R23 ;  /* 0x00000000170792ca */ /* 0x000fe400000e0000 */
[----:B------:R-:W-:-:S02]  /*0590*/  ISETP.GE.AND.EX P6, PT, RZ, UR45, PT, P6 ;  /* 0x0000002dff007c0c */ /* 0x000fc4000bfc6360 */
        /* <DEDUP_REMOVED lines=22> */
[----:B------:R-:W3:Y:S01]  /*0700*/  @!P1 LDG.E.U16 R0, desc[UR6][R2.64+0x102] ;  /* 0x0001020602009981 */ /* 0x000ee2000c1e1500 */
[----:B----4-:R-:W-:Y:S01]  /*0710*/  @!P5 HADD2.F32 R27, -RZ, R4.H0_H0 ;  /* 0x20000004ff1bd230 */ /* 0x010fe20000004100 */
[----:B------:R-:W-:Y:S02]  /*0720*/  @!P0 FMNMX3 R13, R26, -INF , R9, !PT ;  /* 0xff8000001a0d8876 */ /* 0x000fe40007800009 */
[----:B------:R-:W4:Y:S01]  /*0730*/  @!P4 LDG.E.U16 R4, desc[UR8][R2.64+0x180] ;  /* 0x000180080204c981 */ /* 0x000f22000c1e1500 */
[----:B-----5:R-:W-:Y:S01]  /*0740*/  @!P5 HADD2.F32 R24, -RZ, R5.H0_H0 ;  /* 0x20000005ff18d230 */ /* 0x020fe20000004100 */
[----:B------:R-:W-:Y:S02]  /*0750*/  @!P6 R2UR UR6, R22 ;  /* 0x000000001606e2ca */ /* 0x000fe400000e0000 */
[----:B------:R-:W5:Y:S02]  /*0760*/  @!P4 LDG.E.U16 R5, desc[UR10][R2.64+0x182] ;  /* 0x0001820a0205c981 */ /* 0x000f64000c1e1500 */
[----:B------:R-:W-:-:S02]  /*0770*/  @!P5 FMNMX3 R13, R13, R27, R24, !PT ;  /* 0x0000001b0d0dd276 */ /* 0x000fc40007800018 */
[----:B------:R-:W-:-:S04]  /*0780*/  ISETP.GE.U32.AND P5, PT, R32, UR44, PT ;  /* 0x0000002c20007c0c */ /* 0x000fc8000bfa6070 */
[----:B------:R-:W-:Y:S02]  /*0790*/  ISETP.GE.AND.EX P5, PT, RZ, UR45, PT, P5 ;  /* 0x0000002dff007c0c */ /* 0x000fe4000bfa6350 */
[----:B------:R-:W-:-:S11]  /*07a0*/  @!P6 R2UR UR7, R23 ;  /* 0x000000001707e2ca */ /* 0x000fd600000e0000 */
[C---:B------:R-:W-:Y:S02]  /*07b0*/  @!P5 R2UR UR8, R22.reuse ;  /* 0x000000001608d2ca */ /* 0x040fe400000e0000 */
[C---:B------:R-:W-:Y:S01]  /*07c0*/  @!P5 R2UR UR9, R23.reuse ;  /* 0x000000001709d2ca */ /* 0x040fe200000e0000 */
[----:B------:R-:W2:Y:S01]  /*07d0*/  @!P6 LDG.E.U16 R15, desc[UR6][R2.64+0x302] ;  /* 0x00030206020fe981 */ /* 0x000ea2000c1e1500 */
[----:B------:R-:W-:Y:S02]  /*07e0*/  @!P5 R2UR UR10, R22 ;  /* 0x00000000160ad2ca */ /* 0x000fe400000e0000 */
[----:B------:R-:W-:-:S09]  /*07f0*/  @!P5 R2UR UR11, R23 ;  /* 0x00000000170bd2ca */ /* 0x000fd200000e0000 */
[----:B------:R-:W2:Y:S04]  /*0800*/  @!P5 LDG.E.U16 R40, desc[UR8][R2.64+0x380] ;  /* 0x000380080228d981 */ /* 0x000ea8000c1e1500 */
[----:B------:R-:W2:Y:S01]  /*0810*/  @!P5 LDG.E.U16 R41, desc[UR10][R2.64+0x382] ;  /* 0x0003820a0229d981 */ /* 0x000ea2000c1e1500 */
[----:B------:R-:W-:Y:S01]  /*0820*/  MOV R39, 0xff800000 ;  /* 0xff80000000277802 */ /* 0x000fe20000000f00 */
[----:B------:R-:W-:Y:S01]  /*0830*/  @!P1 HADD2.F32 R39, -RZ, R16.H0_H0 ;  /* 0x20000010ff279230 */ /* 0x000fe20000004100 */
[----:B------:R-:W-:Y:S02]  /*0840*/  MOV R20, 0xff800000 ;  /* 0xff80000000147802 */ /* 0x000fe40000000f00 */
[----:B------:R-:W-:Y:S02]  /*0850*/  MOV R7, 0xff800000 ;  /* 0xff80000000077802 */ /* 0x000fe40000000f00 */
        /* <DEDUP_REMOVED lines=12> */
[----:B------:R-:W-:Y:S01]  /*0920*/  UMOV UR4, 0xffffffff ;  /* 0xffffffff00047882 */ /* 0x000fe20000000000 */
[----:B---3--:R-:W-:-:S02]  /*0930*/  @!P1 HADD2.F32 R20, -RZ, R0.H0_H0 ;  /* 0x20000000ff149230 */ /* 0x008fc40000004100 */
[----:B----4-:R-:W-:-:S03]  /*0940*/  @!P4 HADD2.F32 R7, -RZ, R4.H0_H0 ;  /* 0x20000004ff07c230 */ /* 0x010fc60000004100 */
[----:B------:R-:W-:Y:S01]  /*0950*/  @!P1 FMNMX3 R13, R13, R39, R20, !PT ;  /* 0x000000270d0d9276 */ /* 0x000fe20007800014 */
[----:B-----5:R-:W-:Y:S02]  /*0960*/  @!P4 HADD2.F32 R8, -RZ, R5.H0_H0 ;  /* 0x20000005ff08c230 */ /* 0x020fe40000004100 */
[----:B--2---:R-:W-:-:S03]  /*0970*/  @!P3 HADD2.F32 R25, -RZ, R6.H0_H0 ;  /* 0x20000006ff19b230 */ /* 0x004fc60000004100 */
[----:B------:R-:W-:-:S04]  /*0980*/  @!P4 FMNMX3 R13, R13, R7, R8, !PT ;  /* 0x000000070d0dc276 */ /* 0x000fc80007800008 */
[----:B------:R-:W-:Y:S02]  /*0990*/  @!P3 FMNMX3 R13, R13, R25, R18, !PT ;  /* 0x000000190d0db276 */ /* 0x000fe40007800012 */
[----:B------:R-:W-:Y:S02]  /*09a0*/  MOV R4, 0xff800000 ;  /* 0xff80000000047802 */ /* 0x000fe40000000f00 */
[----:B------:R-:W-:Y:S01]  /*09b0*/  @!P2 FMNMX3 R13, R13, R21, R16, !PT ;  /* 0x000000150d0da276 */ /* 0x000fe20007800010 */
[----:B------:R-:W-:-:S05]  /*09c0*/  @!P6 HADD2.F32 R10, -RZ, R15.H0_H0 ;  /* 0x2000000fff0ae230 */ /* 0x000fca0000004100 */
[----:B------:R-:W-:Y:S01]  /*09d0*/  @!P6 FMNMX3 R13, R13, R19, R10, !PT ;  /* 0x000000130d0de276 */ /* 0x000fe2000780000a */
[----:B------:R-:W-:Y:S02]  /*09e0*/  @!P5 HADD2.F32 R17, -RZ, R40.H0_H0 ;  /* 0x20000028ff11d230 */ /* 0x000fe40000004100 */
        /* <DEDUP_REMOVED lines=45> */
[----:B------:R-:W-:Y:S01]  /*0cc0*/  FFMA R18, R47, 1.925963033500011079e-08, R18 ;  /* 0x32a570602f127823 */ /* 0x000fe20000000012 */
[----:B------:R-:W-:Y:S01]  /*0cd0*/  FFMA R4, R9, 1.4426950216293334961, -R4 ;  /* 0x3fb8aa3b09047823 */ /* 0x000fe20000000804 */
[----:B------:R-:W-:Y:S01]  /*0ce0*/  FFMA R10, R43, 1.4426950216293334961, -R8 ;  /* 0x3fb8aa3b2b0a7823 */ /* 0x000fe20000000808 */
[-C--:B------:R-:W-:Y:S01]  /*0cf0*/  FFMA.RM R8, R14, R5.reuse, 12582913 ;  /* 0x4b4000010e087423 */ /* 0x080fe20000004005 */
[----:B------:R-:W-:Y:S01]  /*0d00*/  FFMA R12, R45, 1.4426950216293334961, -R12 ;  /* 0x3fb8aa3b2d0c7823 */ /* 0x000fe2000000080c */
[----:B------:R-:W-:Y:S01]  /*0d10*/  FFMA R40, R9, 1.925963033500011079e-08, R4 ;  /* 0x32a5706009287823 */ /* 0x000fe20000000004 */
[----:B------:R-:W-:Y:S01]  /*0d20*/  FFMA R43, R43, 1.925963033500011079e-08, R10 ;  /* 0x32a570602b2b7823 */ /* 0x000fe2000000000a */
[----:B------:R-:W-:Y:S01]  /*0d30*/  FADD R4, R8, -12583039 ;  /* 0xcb40007f08047421 */ /* 0x000fe20000000000 */
[-C--:B------:R-:W-:Y:S01]  /*0d40*/  FFMA.SAT R10, R39, R6.reuse, 0.5 ;  /* 0x3f000000270a7423 */ /* 0x080fe20000002006 */
[----:B------:R-:W-:Y:S01]  /*0d50*/  FFMA R45, R45, 1.925963033500011079e-08, R12 ;  /* 0x32a570602d2d7823 */ /* 0x000fe2000000000c */
[----:B------:R-:W-:Y:S01]  /*0d60*/  FFMA.SAT R12, R13, R6, 0.5 ;  /* 0x3f0000000d0c7423 */ /* 0x000fe20000002006 */
[C---:B------:R-:W-:Y:S01]  /*0d70*/  FFMA R4, R41.reuse, 1.4426950216293334961, -R4 ;  /* 0x3fb8aa3b29047823 */ /* 0x040fe20000000804 */
[-C--:B------:R-:W-:Y:S01]  /*0d80*/  FFMA.RM R10, R10, R5.reuse, 12582913 ;  /* 0x4b4000010a0a7423 */ /* 0x080fe20000004005 */
[----:B------:R-:W-:Y:S01]  /*0d90*/  MUFU.EX2 R47, R18 ;  /* 0x00000012002f7308 */ /* 0x000fe20000000800 */
[----:B------:R-:W-:Y:S01]  /*0da0*/  FFMA.RM R9, R12, R5, 12582913 ;  /* 0x4b4000010c097423 */ /* 0x000fe20000004005 */
[----:B------:R-:W-:Y:S01]  /*0db0*/  FFMA R41, R41, 1.925963033500011079e-08, R4 ;  /* 0x32a5706029297823 */ /* 0x000fe20000000004 */
[----:B------:R-:W-:Y:S01]  /*0dc0*/  FADD R4, R10, -12583039 ;  /* 0xcb40007f0a047421 */ /* 0x000fe20000000000 */
[----:B------:R-:W-:Y:S01]  /*0dd0*/  SHF.L.U32 R0, R0, 0x17, RZ ;  /* 0x0000001700007819 */ /* 0x000fe200000006ff */
[----:B------:R-:W-:Y:S01]  /*0de0*/  FADD R12, R9, -12583039 ;  /* 0xcb40007f090c7421 */ /* 0x000fe20000000000 */
[----:B------:R-:W-:Y:S01]  /*0df0*/  SHF.L.U32 R2, R2, 0x17, RZ ;  /* 0x0000001702027819 */ /* 0x000fe200000006ff */
[----:B------:R-:W-:Y:S01]  /*0e00*/  FFMA R4, R39, 1.4426950216293334961, -R4 ;  /* 0x3fb8aa3b27047823 */ /* 0x000fe20000000804 */
[----:B------:R-:W-:Y:S01]  /*0e10*/  MUFU.EX2 R49, R40 ;  /* 0x0000002800317308 */ /* 0x000fe20000000800 */
[----:B------:R-:W-:-:S02]  /*0e20*/  FFMA R12, R13, 1.4426950216293334961, -R12 ;  /* 0x3fb8aa3b0d0c7823 */ /* 0x000fc4000000080c */
[----:B------:R-:W-:Y:S01]  /*0e30*/  FFMA R39, R39, 1.925963033500011079e-08, R4 ;  /* 0x32a5706027277823 */ /* 0x000fe20000000004 */
[-C--:B------:R-:W-:Y:S01]  /*0e40*/  FFMA.SAT R4, R25, R6.reuse, 0.5 ;  /* 0x3f00000019047423 */ /* 0x080fe20000002006 */
[----:B------:R-:W-:Y:S01]  /*0e50*/  FFMA R26, R13, 1.925963033500011079e-08, R12 ;  /* 0x32a570600d1a7823 */ /* 0x000fe2000000000c */
[----:B------:R-:W-:Y:S02]  /*0e60*/  FFMA.SAT R12, R27, R6, 0.5 ;  /* 0x3f0000001b0c7423 */ /* 0x000fe40000002006 */
[-C--:B------:R-:W-:Y:S01]  /*0e70*/  FFMA.RM R13, R4, R5.reuse, 12582913 ;  /* 0x4b400001040d7423 */ /* 0x080fe20000004005 */
[----:B------:R-:W0:Y:S01]  /*0e80*/  MUFU.EX2 R43, R43 ;  /* 0x0000002b002b7308 */ /* 0x000e220000000800 */
[----:B------:R-:W-:Y:S02]  /*0e90*/  FFMA.RM R12, R12, R5, 12582913 ;  /* 0x4b4000010c0c7423 */ /* 0x000fe40000004005 */
[----:B------:R-:W-:Y:S02]  /*0ea0*/  FADD R14, R13, -12583039 ;  /* 0xcb40007f0d0e7421 */ /* 0x000fe40000000000 */
[C---:B------:R-:W-:Y:S01]  /*0eb0*/  FADD R4, R12.reuse, -12583039 ;  /* 0xcb40007f0c047421 */ /* 0x040fe20000000000 */
[----:B------:R-:W-:Y:S01]  /*0ec0*/  SHF.L.U32 R12, R12, 0x17, RZ ;  /* 0x000000170c0c7819 */ /* 0x000fe200000006ff */
[----:B------:R-:W-:Y:S01]  /*0ed0*/  FFMA R14, R25, 1.4426950216293334961, -R14 ;  /* 0x3fb8aa3b190e7823 */ /* 0x000fe2000000080e */
[----:B------:R-:W1:Y:S01]  /*0ee0*/  MUFU.EX2 R46, R45 ;  /* 0x0000002d002e7308 */ /* 0x000e620000000800 */
[----:B------:R-:W-:-:S02]  /*0ef0*/  FFMA R4, R27, 1.4426950216293334961, -R4 ;  /* 0x3fb8aa3b1b047823 */ /* 0x000fc40000000804 */
[----:B------:R-:W-:Y:S01]  /*0f00*/  FFMA R25, R25, 1.925963033500011079e-08, R14 ;  /* 0x32a5706019197823 */ /* 0x000fe2000000000e */
[----:B------:R-:W-:Y:S01]  /*0f10*/  FFMA.SAT R14, R15, R6, 0.5 ;  /* 0x3f0000000f0e7423 */ /* 0x000fe20000002006 */
[----:B------:R-:W-:-:S03]  /*0f20*/  FFMA R27, R27, 1.925963033500011079e-08, R4 ;  /* 0x32a570601b1b7823 */ /* 0x000fc60000000004 */
[----:B------:R-:W-:Y:S01]  /*0f30*/  FFMA.RM R14, R14, R5, 12582913 ;  /* 0x4b4000010e0e7423 */ /* 0x000fe20000004005 */
[----:B------:R2:W3:Y:S01]  /*0f40*/  MUFU.EX2 R44, R41 ;  /* 0x00000029002c7308 */ /* 0x0004e20000000800 */
[----:B0-----:R-:W-:Y:S02]  /*0f50*/  FMUL R2, R2, R43 ;  /* 0x0000002b02027220 */ /* 0x001fe40000400000 */
[----:B------:R-:W-:-:S04]  /*0f60*/  FADD R4, R14, -12583039 ;  /* 0xcb40007f0e047421 */ /* 0x000fc80000000000 */
[C---:B------:R-:W-:Y:S01]  /*0f70*/  FFMA R4, R15.reuse, 1.4426950216293334961, -R4 ;  /* 0x3fb8aa3b0f047823 */ /* 0x040fe20000000804 */
[----:B------:R0:W4:Y:S03]  /*0f80*/  MUFU.EX2 R45, R39 ;  /* 0x00000027002d7308 */ /* 0x0001260000000800 */
[----:B------:R-:W-:Y:S01]  /*0f90*/  FFMA R24, R15, 1.925963033500011079e-08, R4 ;  /* 0x32a570600f187823 */ /* 0x000fe20000000004 */
[----:B------:R-:W-:-:S04]  /*0fa0*/  FFMA.SAT R4, R21, R6, 0.5 ;  /* 0x3f00000015047423 */ /* 0x000fc80000002006 */
[----:B------:R-:W-:Y:S01]  /*0fb0*/  FFMA.RM R15, R4, R5, 12582913 ;  /* 0x4b400001040f7423 */ /* 0x000fe20000004005 */
[----:B------:R-:W-:Y:S01]  /*0fc0*/  FMUL R4, R0, R47 ;  /* 0x0000002f00047220 */ /* 0x000fe20000400000 */
[----:B------:R-:W-:Y:S01]  /*0fd0*/  SHF.L.U32 R0, R16, 0x17, RZ ;  /* 0x0000001710007819 */ /* 0x000fe200000006ff */
[----:B------:R-:W-:Y:S01]  /*0fe0*/  FFMA.SAT R16, R3, R6, 0.5 ;  /* 0x3f00000003107423 */ /* 0x000fe20000002006 */
[----:B------:R-:W-:Y:S01]  /*0ff0*/  FADD R42, R15, -12583039 ;  /* 0xcb40007f0f2a7421 */ /* 0x000fe20000000000 */
[----:B------:R5:W4:Y:S02]  /*1000*/  MUFU.EX2 R43, R26 ;  /* 0x0000001a002b7308 */ /* 0x000b240000000800 */
[----:B------:R-:W-:Y:S01]  /*1010*/  FFMA.RM R16, R16, R5, 12582913 ;  /* 0x4b40000110107423 */ /* 0x000fe20000004005 */
[C---:B------:R-:W-:Y:S01]  /*1020*/  FFMA R42, R21.reuse, 1.4426950216293334961, -R42 ;  /* 0x3fb8aa3b152a7823 */ /* 0x040fe2000000082a */
[----:B------:R-:W-:Y:S02]  /*1030*/  FMUL R0, R0, R49 ;  /* 0x0000003100007220 */ /* 0x000fe40000400000 */
[----:B------:R-:W-:Y:S01]  /*1040*/  FADD R18, R16, -12583039 ;  /* 0xcb40007f10127421 */ /* 0x000fe20000000000 */
[----:B------:R-:W-:Y:S01]  /*1050*/  FFMA R21, R21, 1.925963033500011079e-08, R42 ;  /* 0x32a5706015157823 */ /* 0x000fe2000000002a */
[----:B------:R-:W4:Y:S02]  /*1060*/  MUFU.EX2 R27, R27 ;  /* 0x0000001b001b7308 */ /* 0x000f240000000800 */
[----:B------:R-:W-:-:S04]  /*1070*/  FFMA R18, R3, 1.4426950216293334961, -R18 ;  /* 0x3fb8aa3b03127823 */ /* 0x000fc80000000812 */
[----:B------:R-:W-:Y:S01]  /*1080*/  FFMA R40, R3, 1.925963033500011079e-08, R18 ;  /* 0x32a5706003287823 */ /* 0x000fe20000000012 */
[-C--:B------:R-:W-:Y:S01]  /*1090*/  FFMA.SAT R18, R19, R6.reuse, 0.5 ;  /* 0x3f00000013127423 */ /* 0x080fe20000002006 */
[----:B------:R-:W-:Y:S01]  /*10a0*/  SHF.L.U32 R3, R20, 0x17, RZ ;  /* 0x0000001714037819 */ /* 0x000fe200000006ff */
[----:B------:R-:W-:Y:S01]  /*10b0*/  FFMA.SAT R20, R7, R6, 0.5 ;  /* 0x3f00000007147423 */ /* 0x000fe20000002006 */
[----:B------:R-:W4:Y:S01]  /*10c0*/  MUFU.EX2 R25, R25 ;  /* 0x0000001900197308 */ /* 0x000f220000000800 */
[----:B------:R-:W-:Y:S02]  /*10d0*/  FFMA.RM R18, R18, R5, 12582913 ;  /* 0x4b40000112127423 */ /* 0x000fe40000004005 */
[----:B-1----:R-:W-:Y:S02]  /*10e0*/  FMUL R3, R3, R46 ;  /* 0x0000002e03037220 */ /* 0x002fe40000400000 */
[----:B------:R-:W-:-:S03]  /*10f0*/  FADD R42, R18, -12583039 ;  /* 0xcb40007f122a7421 */ /* 0x000fc60000000000 */
[----:B------:R-:W1:Y:S01]  /*1100*/  MUFU.EX2 R24, R24 ;  /* 0x0000001800187308 */ /* 0x000e620000000800 */
[----:B------:R-:W-:-:S04]  /*1110*/  FFMA R42, R19, 1.4426950216293334961, -R42 ;  /* 0x3fb8aa3b132a7823 */ /* 0x000fc8000000082a */
[----:B------:R-:W-:Y:S01]  /*1120*/  FFMA R42, R19, 1.925963033500011079e-08, R42 ;  /* 0x32a57060132a7823 */ /* 0x000fe2000000002a */
[----:B------:R-:W-:Y:S02]  /*1130*/  FFMA.RM R19, R20, R5, 12582913 ;  /* 0x4b40000114137423 */ /* 0x000fe40000004005 */
[----:B------:R-:W1:Y:S02]  /*1140*/  MUFU.EX2 R21, R21 ;  /* 0x0000001500157308 */ /* 0x000e640000000800 */
[C---:B------:R-:W-:Y:S01]  /*1150*/  FADD R20, R19.reuse, -12583039 ;  /* 0xcb40007f13147421 */ /* 0x040fe20000000000 */
[----:B------:R-:W-:-:S03]  /*1160*/  SHF.L.U32 R19, R19, 0x17, RZ ;  /* 0x0000001713137819 */ /* 0x000fc600000006ff */
[C---:B------:R-:W-:Y:S02]  /*1170*/  FFMA R20, R7.reuse, 1.4426950216293334961, -R20 ;  /* 0x3fb8aa3b07147823 */ /* 0x040fe40000000814 */
[----:B------:R-:W1:Y:S02]  /*1180*/  MUFU.EX2 R40, R40 ;  /* 0x0000002800287308 */ /* 0x000e640000000800 */
[----:B--2---:R-:W-:Y:S01]  /*1190*/  FFMA R41, R7, 1.925963033500011079e-08, R20 ;  /* 0x32a5706007297823 */ /* 0x004fe20000000014 */
[-C--:B------:R-:W-:Y:S01]  /*11a0*/  FFMA.SAT R20, R17, R6.reuse, 0.5 ;  /* 0x3f00000011147423 */ /* 0x080fe20000002006 */
[----:B------:R-:W-:Y:S01]  /*11b0*/  FADD R7, RZ, R4 ;  /* 0x00000004ff077221 */ /* 0x000fe20000000000 */
[----:B------:R-:W-:Y:S02]  /*11c0*/  FFMA.SAT R6, R11, R6, 0.5 ;  /* 0x3f0000000b067423 */ /* 0x000fe40000002006 */
[-C--:B------:R-:W-:Y:S01]  /*11d0*/  FFMA.RM R20, R20, R5.reuse, 12582913 ;  /* 0x4b40000114147423 */ /* 0x080fe20000004005 */
[----:B------:R-:W-:Y:S01]  /*11e0*/  FADD R7, R7, R0 ;  /* 0x0000000007077221 */ /* 0x000fe20000000000 */
[----:B0-----:R-:W-:Y:S01]  /*11f0*/  FFMA.RM R39, R6, R5, 12582913 ;  /* 0x4b40000106277423 */ /* 0x001fe20000004005 */
[----:B------:R-:W-:Y:S01]  /*1200*/  SHF.L.U32 R5, R8, 0x17, RZ ;  /* 0x0000001708057819 */ /* 0x000fe200000006ff */
[C---:B------:R-:W-:Y:S01]  /*1210*/  FADD R6, R20.reuse, -12583039 ;  /* 0xcb40007f14067421 */ /* 0x040fe20000000000 */
[----:B------:R-:W-:Y:S01]  /*1220*/  FADD R8, R7, R2 ;  /* 0x0000000207087221 */ /* 0x000fe20000000000 */
[----:B------:R-:W0:Y:S01]  /*1230*/  MUFU.EX2 R42, R42 ;  /* 0x0000002a002a7308 */ /* 0x000e220000000800 */
[----:B------:R-:W-:Y:S01]  /*1240*/  SHF.L.U32 R20, R20, 0x17, RZ ;  /* 0x0000001714147819 */ /* 0x000fe200000006ff */
[----:B-----5:R-:W-:Y:S01]  /*1250*/  FFMA R26, R17, 1.4426950216293334961, -R6 ;  /* 0x3fb8aa3b111a7823 */ /* 0x020fe20000000806 */
[----:B------:R-:W-:Y:S01]  /*1260*/  SHF.L.U32 R6, R10, 0x17, RZ ;  /* 0x000000170a067819 */ /* 0x000fe200000006ff */
[----:B---3--:R-:W-:Y:S01]  /*1270*/  FMUL R5, R5, R44 ;  /* 0x0000002c05057220 */ /* 0x008fe20000400000 */
[----:B------:R-:W-:Y:S01]  /*1280*/  FADD R8, R8, R3 ;  /* 0x0000000308087221 */ /* 0x000fe20000000000 */
[----:B------:R-:W-:Y:S01]  /*1290*/  SHF.L.U32 R10, R9, 0x17, RZ ;  /* 0x00000017090a7819 */ /* 0x000fe200000006ff */
[----:B------:R-:W-:Y:S01]  /*12a0*/  FFMA R26, R17, 1.925963033500011079e-08, R26 ;  /* 0x32a57060111a7823 */ /* 0x000fe2000000001a */
[----:B----4-:R-:W-:Y:S01]  /*12b0*/  FMUL R6, R6, R45 ;  /* 0x0000002d06067220 */ /* 0x010fe20000400000 */
[----:B------:R-:W-:Y:S01]  /*12c0*/  FADD R9, R8, R5 ;  /* 0x0000000508097221 */ /* 0x000fe20000000000 */
[----:B------:R-:W-:Y:S01]  /*12d0*/  SHF.L.U32 R44, R13, 0x17, RZ ;  /* 0x000000170d2c7819 */ /* 0x000fe200000006ff */
[----:B------:R-:W-:Y:S01]  /*12e0*/  FMUL R7, R10, R43 ;  /* 0x0000002b0a077220 */ /* 0x000fe20000400000 */
[----:B------:R-:W-:Y:S01]  /*12f0*/  FMUL R8, R12, R27 ;  /* 0x0000001b0c087220 */ /* 0x000fe20000400000 */
[----:B------:R-:W-:Y:S01]  /*1300*/  FADD R10, R9, R6 ;  /* 0x00000006090a7221 */ /* 0x000fe20000000000 */
[----:B------:R-:W-:Y:S01]  /*1310*/  SHF.L.U32 R17, R14, 0x17, RZ ;  /* 0x000000170e117819 */ /* 0x000fe200000006ff */
[----:B------:R-:W-:Y:S01]  /*1320*/  FMUL R9, R44, R25 ;  /* 0x000000192c097220 */ /* 0x000fe20000400000 */
[----:B------:R-:W2:Y:S01]  /*1330*/  MUFU.EX2 R46, R41 ;  /* 0x00000029002e7308 */ /* 0x000ea20000000800 */
[----:B------:R-:W-:Y:S01]  /*1340*/  FADD R13, R10, R7 ;  /* 0x000000070a0d7221 */ /* 0x000fe20000000000 */
[----:B------:R-:W-:Y:S01]  /*1350*/  FADD R10, R39, -12583039 ;  /* 0xcb40007f270a7421 */ /* 0x000fe20000000000 */
[----:B------:R-:W-:-:S02]  /*1360*/  SHF.L.U32 R14, R15, 0x17, RZ ;  /* 0x000000170f0e7819 */ /* 0x000fc400000006ff */
[----:B------:R-:W-:Y:S01]  /*1370*/  FADD R12, R13, R8 ;  /* 0x000000080d0c7221 */ /* 0x000fe20000000000 */
[----:B------:R-:W-:Y:S01]  /*1380*/  FFMA R44, R11, 1.4426950216293334961, -R10 ;  /* 0x3fb8aa3b0b2c7823 */ /* 0x000fe2000000080a */
[----:B-1----:R-:W-:Y:S01]  /*1390*/  FMUL R10, R17, R24 ;  /* 0x00000018110a7220 */ /* 0x002fe20000400000 */
[----:B------:R-:W1:Y:S01]  /*13a0*/  MUFU.EX2 R15, R26 ;  /* 0x0000001a000f7308 */ /* 0x000e620000000800 */
[----:B------:R-:W-:Y:S01]  /*13b0*/  FADD R13, R12, R9 ;  /* 0x000000090c0d7221 */ /* 0x000fe20000000000 */
[----:B------:R-:W-:Y:S01]  /*13c0*/  FFMA R44, R11, 1.925963033500011079e-08, R44 ;  /* 0x32a570600b2c7823 */ /* 0x000fe2000000002c */
[----:B------:R-:W-:Y:S01]  /*13d0*/  SHF.L.U32 R17, R16, 0x17, RZ ;  /* 0x0000001710117819 */ /* 0x000fe200000006ff */
[----:B------:R-:W-:Y:S01]  /*13e0*/  FMUL R16, R14, R21 ;  /* 0x000000150e107220 */ /* 0x000fe20000400000 */
[----:B------:R-:W-:Y:S01]  /*13f0*/  FADD R13, R13, R10 ;  /* 0x0000000a0d0d7221 */ /* 0x000fe20000000000 */
[----:B------:R-:W-:Y:S02]  /*1400*/  SHF.L.U32 R11, R18, 0x17, RZ ;  /* 0x00000017120b7819 */ /* 0x000fe400000006ff */
[----:B------:R-:W3:Y:S01]  /*1410*/  MUFU.EX2 R44, R44 ;  /* 0x0000002c002c7308 */ /* 0x000ee20000000800 */
[----:B------:R-:W-:Y:S01]  /*1420*/  FMUL R17, R17, R40 ;  /* 0x0000002811117220 */ /* 0x000fe20000400000 */
[----:B------:R-:W-:Y:S01]  /*1430*/  FADD R12, R13, R16 ;  /* 0x000000100d0c7221 */ /* 0x000fe20000000000 */
[----:B0-----:R-:W-:Y:S01]  /*1440*/  FMUL R18, R11, R42 ;  /* 0x0000002a0b127220 */ /* 0x001fe20000400000 */
[----:B--2---:R-:W-:Y:S01]  /*1450*/  FMUL R19, R19, R46 ;  /* 0x0000002e13137220 */ /* 0x004fe20000400000 */
[----:B------:R-:W-:Y:S01]  /*1460*/  SHF.L.U32 R39, R39, 0x17, RZ ;  /* 0x0000001727277819 */ /* 0x000fe200000006ff */
[----:B------:R-:W-:Y:S01]  /*1470*/  FADD R11, R12, R17 ;  /* 0x000000110c0b7221 */ /* 0x000fe20000000000 */
[----:B-1----:R-:W-:-:S03]  /*1480*/  FMUL R21, R20, R15 ;  /* 0x0000000f14157220 */ /* 0x002fc60000400000 */
[----:B------:R-:W-:-:S04]  /*1490*/  FADD R12, R11, R18 ;  /* 0x000000120b0c7221 */ /* 0x000fc80000000000 */
[----:B------:R-:W-:Y:S01]  /*14a0*/  FADD R12, R12, R19 ;  /* 0x000000130c0c7221 */ /* 0x000fe20000000000 */
[----:B---3--:R-:W-:-:S03]  /*14b0*/  FMUL R20, R39, R44 ;  /* 0x0000002c27147220 */ /* 0x008fc60000400000 */
        /* <DEDUP_REMOVED lines=11> */
.L_x_6109:
        /* <DEDUP_REMOVED lines=11> */
[----:B0-----:R-:W-:Y:S05]  /*1620*/  CALL.REL.NOINC `($__internal_115_$__cuda_sm3x_div_rn_noftz_f32_slowpath) ;  /* 0x00000020004c7944 */ /* 0x001fea0003c00000 */
[----:B------:R-:W-:-:S07]  /*1630*/  MOV R15, R4 ;  /* 0x00000004000f7202 */ /* 0x000fce0000000f00 */
.L_x_6066:
[----:B------:R-:W-:Y:S05]  /*1640*/  BSYNC.RECONVERGENT B3 ;  /* 0x0000000000037941 */ /* 0x000fea0003800200 */
.L_x_6065:
        /* <DEDUP_REMOVED lines=11> */
[----:B0-----:R-:W-:Y:S05]  /*1700*/  CALL.REL.NOINC `($__internal_115_$__cuda_sm3x_div_rn_noftz_f32_slowpath) ;  /* 0x0000002000147944 */ /* 0x001fea0003c00000 */
[----:B------:R-:W-:-:S07]  /*1710*/  MOV R14, R4 ;  /* 0x00000004000e7202 */ /* 0x000fce0000000f00 */
.L_x_6068:
[----:B------:R-:W-:Y:S05]  /*1720*/  BSYNC.RECONVERGENT B3 ;  /* 0x0000000000037941 */ /* 0x000fea0003800200 */
.L_x_6067:
        /* <DEDUP_REMOVED lines=13> */
.L_x_6070:
[----:B------:R-:W-:Y:S05]  /*1800*/  BSYNC.RECONVERGENT B3 ;  /* 0x0000000000037941 */ /* 0x000fea0003800200 */
.L_x_6069:
        /* <DEDUP_REMOVED lines=13> */
.L_x_6072:
[----:B------:R-:W-:Y:S05]  /*18e0*/  BSYNC.RECONVERGENT B3 ;  /* 0x0000000000037941 */ /* 0x000fea0003800200 */
.L_x_6071:
        /* <DEDUP_REMOVED lines=13> */
.L_x_6074:
[----:B------:R-:W-:Y:S05]  /*19c0*/  BSYNC.RECONVERGENT B3 ;  /* 0x0000000000037941 */ /* 0x000fea0003800200 */
.L_x_6073:
        /* <DEDUP_REMOVED lines=13> */
.L_x_6076:
[----:B------:R-:W-:Y:S05]  /*1aa0*/  BSYNC.RECONVERGENT B3 ;  /* 0x0000000000037941 */ /* 0x000fea0003800200 */
.L_x_6075:
        /* <DEDUP_REMOVED lines=13> */
.L_x_6078:
[----:B------:R-:W-:Y:S05]  /*1b80*/  BSYNC.RECONVERGENT B3 ;  /* 0x0000000000037941 */ /* 0x000fea0003800200 */
.L_x_6077:
        /* <DEDUP_REMOVED lines=13> */
.L_x_6080:
[----:B------:R-:W-:Y:S05]  /*1c60*/  BSYNC.RECONVERGENT B3 ;  /* 0x0000000000037941 */ /* 0x000fea0003800200 */
.L_x_6079:
        /* <DEDUP_REMOVED lines=13> */
.L_x_6082:
[----:B------:R-:W-:Y:S05]  /*1d40*/  BSYNC.RECONVERGENT B3 ;  /* 0x0000000000037941 */ /* 0x000fea0003800200 */
.L_x_6081:
        /* <DEDUP_REMOVED lines=13> */
.L_x_6084:
[----:B------:R-:W-:Y:S05]  /*1e20*/  BSYNC.RECONVERGENT B3 ;  /* 0x0000000000037941 */ /* 0x000fea0003800200 */
.L_x_6083:
        /* <DEDUP_REMOVED lines=13> */
.L_x_6086:
[----:B------:R-:W-:Y:S05]  /*1f00*/  BSYNC.RECONVERGENT B3 ;  /* 0x0000000000037941 */ /* 0x000fea0003800200 */
.L_x_6085:
        /* <DEDUP_REMOVED lines=13> */
.L_x_6088:
[----:B------:R-:W-:Y:S05]  /*1fe0*/  BSYNC.RECONVERGENT B3 ;  /* 0x0000000000037941 */ /* 0x000fea0003800200 */
.L_x_6087:
        /* <DEDUP_REMOVED lines=13> */
.L_x_6090:
[----:B------:R-:W-:Y:S05]  /*20c0*/  BSYNC.RECONVERGENT B3 ;  /* 0x0000000000037941 */ /* 0x000fea0003800200 */
.L_x_6089:
        /* <DEDUP_REMOVED lines=13> */
.L_x_6092:
[----:B------:R-:W-:Y:S05]  /*21a0*/  BSYNC.RECONVERGENT B3 ;  /* 0x0000000000037941 */ /* 0x000fea0003800200 */
.L_x_6091:
        /* <DEDUP_REMOVED lines=13> */
.L_x_6094:
[----:B------:R-:W-:Y:S05]  /*2280*/  BSYNC.RECONVERGENT B3 ;  /* 0x0000000000037941 */ /* 0x000fea0003800200 */
.L_x_6093:
        /* <DEDUP_REMOVED lines=12> */
.L_x_6096:
[----:B------:R-:W-:Y:S05]  /*2350*/  BSYNC.RECONVERGENT B3 ;  /* 0x0000000000037941 */ /* 0x000fea0003800200 */
.L_x_6095:
        /* <DEDUP_REMOVED lines=12> */
[----:B------:R-:W-:Y:S02]  /*2420*/  LEA R12, P3, R18, UR40, 0x1 ;  /* 0x00000028120c7c11 */ /* 0x000fe4000f8608ff */
[----:B------:R-:W-:Y:S02]  /*2430*/  ISETP.GE.U32.AND P2, PT, R37, UR44, PT ;  /* 0x0000002c25007c0c */ /* 0x000fe4000bf46070 */
[----:B------:R-:W-:Y:S02]  /*2440*/  @!P0 F2FP.F16.F32.PACK_AB R15, RZ, R15 ;  /* 0x0000000fff0f823e */ /* 0x000fe400000000ff */
[----:B------:R-:W-:-:S02]  /*2450*/  @!P0 F2FP.F16.F32.PACK_AB R14, RZ, R14 ;  /* 0x0000000eff0e823e */ /* 0x000fc400000000ff */
[----:B------:R-:W-:Y:S02]  /*2460*/  LEA.HI.X R13, R18, UR41, R11, 0x1, P3 ;  /* 0x00000029120d7c11 */ /* 0x000fe400098f0c0b */
[----:B------:R-:W-:Y:S02]  /*2470*/  ISETP.GE.AND.EX P2, PT, RZ, UR45, PT, P2 ;  /* 0x0000002dff007c0c */ /* 0x000fe4000bf46320 */
[----:B------:R-:W-:Y:S01]  /*2480*/  @!P1 F2FP.F16.F32.PACK_AB R0, RZ, R0 ;  /* 0x00000000ff00923e */ /* 0x000fe200000000ff */
[----:B------:R2:W-:Y:S01]  /*2490*/  @!P0 STG.E.U16 desc[UR4][R12.64], R15 ;  /* 0x0000000f0c008986 */ /* 0x0005e2000c101504 */
[C---:B------:R-:W-:Y:S02]  /*24a0*/  @!P1 R2UR UR4, R22.reuse ;  /* 0x00000000160492ca */ /* 0x040fe400000e0000 */
[----:B------:R-:W-:Y:S01]  /*24b0*/  @!P1 R2UR UR5, R23 ;  /* 0x00000000170592ca */ /* 0x000fe200000e0000 */
[----:B------:R2:W-:Y:S01]  /*24c0*/  @!P0 STG.E.U16 desc[UR6][R12.64+0x2], R14 ;  /* 0x0000020e0c008986 */ /* 0x0005e2000c101506 */
[----:B------:R-:W-:-:S02]  /*24d0*/  @!P1 R2UR UR6, R22 ;  /* 0x00000000160692ca */ /* 0x000fc400000e0000 */
[----:B------:R-:W-:Y:S02]  /*24e0*/  @!P1 R2UR UR7, R23 ;  /* 0x00000000170792ca */ /* 0x000fe400000e0000 */
[----:B------:R-:W-:Y:S02]  /*24f0*/  ISETP.GE.U32.AND P0, PT, R36, UR44, PT ;  /* 0x0000002c24007c0c */ /* 0x000fe4000bf06070 */
[----:B------:R-:W-:Y:S02]  /*2500*/  @!P1 F2FP.F16.F32.PACK_AB R2, RZ, R2 ;  /* 0x00000002ff02923e */ /* 0x000fe400000000ff */
[----:B------:R-:W-:Y:S02]  /*2510*/  ISETP.GE.AND.EX P0, PT, RZ, UR45, PT, P0 ;  /* 0x0000002dff007c0c */ /* 0x000fe4000bf06300 */
[----:B------:R-:W-:Y:S01]  /*2520*/  ISETP.GE.U32.AND P3, PT, R35, UR44, PT ;  /* 0x0000002c23007c0c */ /* 0x000fe2000bf66070 */
[----:B------:R2:W-:Y:S01]  /*2530*/  @!P1 STG.E.U16 desc[UR4][R12.64+0x80], R0 ;  /* 0x000080000c009986 */ /* 0x0005e2000c101504 */
[----:B------:R-:W-:-:S02]  /*2540*/  @!P2 R2UR UR8, R22 ;  /* 0x000000001608a2ca */ /* 0x000fc400000e0000 */
[C---:B------:R-:W-:Y:S01]  /*2550*/  @!P2 R2UR UR9, R23.reuse ;  /* 0x000000001709a2ca */ /* 0x040fe200000e0000 */
[----:B------:R2:W-:Y:S01]  /*2560*/  @!P1 STG.E.U16 desc[UR6][R12.64+0x82], R2 ;  /* 0x000082020c009986 */ /* 0x0005e2000c101506 */
[----:B------:R-:W-:Y:S02]  /*2570*/  @!P2 R2UR UR10, R22 ;  /* 0x00000000160aa2ca */ /* 0x000fe400000e0000 */
[----:B------:R-:W-:Y:S02]  /*2580*/  @!P2 R2UR UR11, R23 ;  /* 0x00000000170ba2ca */ /* 0x000fe400000e0000 */
        /* <DEDUP_REMOVED lines=57> */
.L_x_6063:
[----:B------:R-:W-:Y:S05]  /*2920*/  EXIT ;  /* 0x000000000000794d */ /* 0x000fea0003800000 */
.L_x_6064:
[----:B------:R-:W-:Y:S01]  /*2930*/  BSSY B1, `(.L_x_6098) ;  /* 0x0000007000017945 */ /* 0x000fe20003800000 */
[----:B------:R-:W-:Y:S02]  /*2940*/  MOV R12, 0x10 ;  /* 0x00000010000c7802 */ /* 0x000fe40000000f00 */
[----:B------:R-:W-:Y:S02]  /*2950*/  MOV R11, 0x1f ;  /* 0x0000001f000b7802 */ /* 0x000fe40000000f00 */
[----:B------:R-:W-:-:S07]  /*2960*/  MOV R15, 0xffffffff ;  /* 0xffffffff000f7802 */ /* 0x000fce0000000f00 */
[----:B------:R-:W-:Y:S05]  /*2970*/  WARPSYNC.COLLECTIVE R15, `(.L_x_6099) ;  /* 0x000000000f087348 */ /* 0x000fea0003c00000 */
[----:B------:R0:W1:Y:S02]  /*2980*/  SHFL.BFLY P6, R14, R13, R12, R11 ;  /* 0x0c00000c0d0e7389 */ /* 0x00006400000c000b */
[----:B01----:R-:W-:Y:S05]  /*2990*/  ENDCOLLECTIVE ;  /* 0x000000000000791b */ /* 0x003fea0003800000 */
.L_x_6099:
[----:B------:R-:W-:Y:S05]  /*29a0*/  BSYNC B1 ;  /* 0x0000000000017941 */ /* 0x000fea0003800000 */
.L_x_6098:
[----:B------:R-:W-:Y:S01]  /*29b0*/  HFMA2 R11, -RZ, RZ, 0, 1.847743988037109375e-06 ;  /* 0x0000001fff0b7431 */ /* 0x000fe200000001ff */
[----:B------:R-:W-:Y:S02]  /*29c0*/  FMNMX R13, R14, R13, !PT ;  /* 0x0000000d0e0d7209 */ /* 0x000fe40007800000 */
[----:B------:R-:W-:Y:S02]  /*29d0*/  MOV R12, 0x8 ;  /* 0x00000008000c7802 */ /* 0x000fe40000000f00 */
[----:B------:R-:W-:-:S07]  /*29e0*/  MOV R15, 0xffffffff ;  /* 0xffffffff000f7802 */ /* 0x000fce0000000f00 */
[----:B------:R-:W-:Y:S05]  /*29f0*/  WARPSYNC.COLLECTIVE R15, `(.L_x_6100) ;  /* 0x000000000f087348 */ /* 0x000fea0003c00000 */
[----:B------:R0:W1:Y:S02]  /*2a00*/  SHFL.BFLY P6, R14, R13, R12, R11 ;  /* 0x0c00000c0d0e7389 */ /* 0x00006400000c000b */
[----:B01----:R-:W-:Y:S05]  /*2a10*/  ENDCOLLECTIVE ;  /* 0x000000000000791b */ /* 0x003fea0003800000 */
.L_x_6100:
[----:B------:R-:W-:Y:S01]  /*2a20*/  HFMA2 R12, -RZ, RZ, 0, 2.384185791015625e-07 ;  /* 0x00000004ff0c7431 */ /* 0x000fe200000001ff */
[----:B------:R-:W-:-:S04]  /*2a30*/  FMNMX R0, R13, R14, !PT ;  /* 0x0000000e0d007209 */ /* 0x000fc80007800000 */
[----:B------:R-:W-:-:S07]  /*2a40*/  MOV R13, R0 ;  /* 0x00000000000d7202 */ /* 0x000fce0000000f00 */
[----:B------:R-:W-:Y:S05]  /*2a50*/  WARPSYNC.COLLECTIVE R15, `(.L_x_6101) ;  /* 0x000000000f087348 */ /* 0x000fea0003c00000 */
[----:B------:R0:W1:Y:S02]  /*2a60*/  SHFL.BFLY P6, R14, R13, R12, R11 ;  /* 0x0c00000c0d0e7389 */ /* 0x00006400000c000b */
[----:B01----:R-:W-:Y:S05]  /*2a70*/  ENDCOLLECTIVE ;  /* 0x000000000000791b */ /* 0x003fea0003800000 */
.L_x_6101:
[----:B------:R-:W-:Y:S01]  /*2a80*/  HFMA2 R12, -RZ, RZ, 0, 1.1920928955078125e-07 ;  /* 0x00000002ff0c7431 */ /* 0x000fe200000001ff */
[----:B------:R-:W-:-:S04]  /*2a90*/  FMNMX R2, R0, R14, !PT ;  /* 0x0000000e00027209 */ /* 0x000fc80007800000 */
[----:B------:R-:W-:-:S07]  /*2aa0*/  MOV R13, R2 ;  /* 0x00000002000d7202 */ /* 0x000fce0000000f00 */
[----:B------:R-:W-:Y:S05]  /*2ab0*/  WARPSYNC.COLLECTIVE R15, `(.L_x_6102) ;  /* 0x000000000f087348 */ /* 0x000fea0003c00000 */
[----:B------:R0:W1:Y:S02]  /*2ac0*/  SHFL.BFLY P6, R14, R13, R12, R11 ;  /* 0x0c00000c0d0e7389 */ /* 0x00006400000c000b */
[----:B01----:R-:W-:Y:S05]  /*2ad0*/  ENDCOLLECTIVE ;  /* 0x000000000000791b */ /* 0x003fea0003800000 */
.L_x_6102:
[----:B------:R-:W-:Y:S01]  /*2ae0*/  HFMA2 R12, -RZ, RZ, 0, 5.9604644775390625e-08 ;  /* 0x00000001ff0c7431 */ /* 0x000fe200000001ff */
[----:B------:R-:W-:-:S04]  /*2af0*/  FMNMX R3, R2, R14, !PT ;  /* 0x0000000e02037209 */ /* 0x000fc80007800000 */
[----:B------:R-:W-:-:S07]  /*2b00*/  MOV R13, R3 ;  /* 0x00000003000d7202 */ /* 0x000fce0000000f00 */
[----:B------:R-:W-:Y:S05]  /*2b10*/  WARPSYNC.COLLECTIVE R15, `(.L_x_6103) ;  /* 0x000000000f087348 */ /* 0x000fea0003c00000 */
[----:B------:R0:W1:Y:S02]  /*2b20*/  SHFL.BFLY P6, R14, R13, R12, R11 ;  /* 0x0c00000c0d0e7389 */ /* 0x00006400000c000b */
[----:B01----:R-:W-:Y:S05]  /*2b30*/  ENDCOLLECTIVE ;  /* 0x000000000000791b */ /* 0x003fea0003800000 */
.L_x_6103:
[----:B------:R-:W-:Y:S01]  /*2b40*/  HFMA2 R12, -RZ, RZ, 3.7421875, 0 ;  /* 0x437c0000ff0c7431 */ /* 0x000fe200000001ff */
[----:B------:R-:W-:Y:S02]  /*2b50*/  MOV R11, 0x3bbb989d ;  /* 0x3bbb989d000b7802 */ /* 0x000fe40000000f00 */
[----:B------:R-:W-:-:S05]  /*2b60*/  FMNMX R14, R3, R14, !PT ;  /* 0x0000000e030e7209 */ /* 0x000fca0007800000 */
        /* <DEDUP_REMOVED lines=21> */
[----:B------:R-:W-:Y:S01]  /*2cc0*/  FADD R0, R17, -12583039 ;  /* 0xcb40007f11007421 */ /* 0x000fe20000000000 */
[C---:B------:R-:W-:Y:S01]  /*2cd0*/  FADD R42, -R14.reuse, R10 ;  /* 0x0000000a0e2a7221 */ /* 0x040fe20000000100 */
[----:B------:R-:W-:Y:S01]  /*2ce0*/  FADD R14, -R14, R4 ;  /* 0x000000040e0e7221 */ /* 0x000fe20000000100 */
[----:B------:R-:W-:Y:S01]  /*2cf0*/  SHF.L.U32 R4, R13, 0x17, RZ ;  /* 0x000000170d047819 */ /* 0x000fe200000006ff */
[C---:B------:R-:W-:Y:S01]  /*2d00*/  FFMA R0, R9.reuse, 1.4426950216293334961, -R0 ;  /* 0x3fb8aa3b09007823 */ /* 0x040fe20000000800 */
[----:B------:R-:W0:Y:S01]  /*2d10*/  MUFU.EX2 R15, R15 ;  /* 0x0000000f000f7308 */ /* 0x000e220000000800 */
[-C--:B------:R-:W-:Y:S01]  /*2d20*/  FFMA.SAT R13, R2, R11.reuse, 0.5 ;  /* 0x3f000000020d7423 */ /* 0x080fe2000000200b */
[-C--:B------:R-:W-:Y:S01]  /*2d30*/  FFMA.SAT R19, R24, R11.reuse, 0.5 ;  /* 0x3f00000018137423 */ /* 0x080fe2000000200b */
[----:B------:R-:W-:Y:S01]  /*2d40*/  FFMA R9, R9, 1.925963033500011079e-08, R0 ;  /* 0x32a5706009097823 */ /* 0x000fe20000000000 */
[----:B------:R-:W-:Y:S01]  /*2d50*/  SHF.L.U32 R0, R17, 0x17, RZ ;  /* 0x0000001711007819 */ /* 0x000fe200000006ff */
[-C--:B------:R-:W-:Y:S01]  /*2d60*/  FFMA.RM R13, R13, R12.reuse, 12582913 ;  /* 0x4b4000010d0d7423 */ /* 0x080fe2000000400c */
[-C--:B------:R-:W-:Y:S01]  /*2d70*/  FFMA.SAT R17, R3, R11.reuse, 0.5 ;  /* 0x3f00000003117423 */ /* 0x080fe2000000200b */
[-C--:B------:R-:W-:Y:S01]  /*2d80*/  FFMA.RM R19, R19, R12.reuse, 12582913 ;  /* 0x4b40000113137423 */ /* 0x080fe2000000400c */
[----:B------:R-:W-:Y:S01]  /*2d90*/  FFMA.SAT R21, R42, R11, 0.5 ;  /* 0x3f0000002a157423 */ /* 0x000fe2000000200b */
[----:B------:R-:W1:Y:S01]  /*2da0*/  MUFU.EX2 R9, R9 ;  /* 0x0000000900097308 */ /* 0x000e620000000800 */
[----:B------:R-:W-:-:S02]  /*2db0*/  FFMA.RM R17, R17, R12, 12582913 ;  /* 0x4b40000111117423 */ /* 0x000fc4000000400c */
[-C--:B------:R-:W-:Y:S02]  /*2dc0*/  FFMA.RM R21, R21, R12.reuse, 12582913 ;  /* 0x4b40000115157423 */ /* 0x080fe4000000400c */
        /* <DEDUP_REMOVED lines=35> */
[----:B0-----:R-:W-:Y:S01]  /*3000*/  FMUL R5, R5, R16 ;  /* 0x0000001005057220 */ /* 0x001fe20000400000 */
[----:B------:R-:W-:Y:S02]  /*3010*/  SHF.L.U32 R16, R19, 0x17, RZ ;  /* 0x0000001713107819 */ /* 0x000fe400000006ff */
        /* <DEDUP_REMOVED lines=19> */
[----:B0-----:R-:W-:Y:S01]  /*3150*/  FADD R13, R19, -12583039 ;  /* 0xcb40007f130d7421 */ /* 0x001fe20000000000 */
[----:B------:R-:W-:-:S03]  /*3160*/  FFMA.SAT R19, R40, R11, 0.5 ;  /* 0x3f00000028137423 */ /* 0x000fc6000000200b */
[C---:B------:R-:W-:Y:S01]  /*3170*/  FFMA R13, R24.reuse, 1.4426950216293334961, -R13 ;  /* 0x3fb8aa3b180d7823 */ /* 0x040fe2000000080d */
[----:B------:R-:W-:Y:S01]  /*3180*/  FFMA.RM R19, R19, R12, 12582913 ;  /* 0x4b40000113137423 */ /* 0x000fe2000000400c */
[----:B--2---:R-:W-:Y:S01]  /*3190*/  FMUL R9, R15, R10 ;  /* 0x0000000a0f097220 */ /* 0x004fe20000400000 */
[C---:B------:R-:W-:Y:S01]  /*31a0*/  FADD R15, R17.reuse, -12583039 ;  /* 0xcb40007f110f7421 */ /* 0x040fe20000000000 */
[----:B------:R-:W-:Y:S01]  /*31b0*/  FFMA R13, R24, 1.925963033500011079e-08, R13 ;  /* 0x32a57060180d7823 */ /* 0x000fe2000000000d */
[----:B------:R-:W-:Y:S01]  /*31c0*/  SHF.L.U32 R10, R17, 0x17, RZ ;  /* 0x00000017110a7819 */ /* 0x000fe200000006ff */
[----:B------:R-:W-:Y:S01]  /*31d0*/  FFMA.SAT R17, R26, R11, 0.5 ;  /* 0x3f0000001a117423 */ /* 0x000fe2000000200b */
[----:B------:R-:W-:-:S03]  /*31e0*/  FFMA R15, R18, 1.4426950216293334961, -R15 ;  /* 0x3fb8aa3b120f7823 */ /* 0x000fc6000000080f */
[----:B------:R-:W0:Y:S01]  /*31f0*/  MUFU.EX2 R13, R13 ;  /* 0x0000000d000d7308 */ /* 0x000e220000000800 */
[----:B------:R-:W-:Y:S01]  /*3200*/  FFMA R15, R18, 1.925963033500011079e-08, R15 ;  /* 0x32a57060120f7823 */ /* 0x000fe2000000000f */
[----:B------:R-:W-:-:S06]  /*3210*/  FFMA.RM R17, R17, R12, 12582913 ;  /* 0x4b40000111117423 */ /* 0x000fcc000000400c */
        /* <DEDUP_REMOVED lines=59> */
.L_x_6104:
[----:B------:R-:W-:Y:S02]  /*35d0*/  HFMA2 R12, -RZ, RZ, 0, 4.76837158203125e-07 ;  /* 0x00000008ff0c7431 */ /* 0x000fe400000001ff */
[----:B------:R-:W-:-:S05]  /*35e0*/  FADD R24, R13, R14 ;  /* 0x0000000e0d187221 */ /* 0x000fca0000000000 */
[----:B------:R-:W-:-:S07]  /*35f0*/  MOV R13, R24 ;  /* 0x00000018000d7202 */ /* 0x000fce0000000f00 */
[----:B------:R-:W-:Y:S05]  /*3600*/  WARPSYNC.COLLECTIVE R15, `(.L_x_6105) ;  /* 0x000000000f087348 */ /* 0x000fea0003c00000 */
[----:B------:R0:W1:Y:S02]  /*3610*/  SHFL.BFLY P6, R14, R13, R12, R11 ;  /* 0x0c00000c0d0e7389 */ /* 0x00006400000c000b */
[----:B01----:R-:W-:Y:S05]  /*3620*/  ENDCOLLECTIVE ;  /* 0x000000000000791b */ /* 0x003fea0003800000 */
.L_x_6105:
[----:B------:R-:W-:Y:S02]  /*3630*/  HFMA2 R12, -RZ, RZ, 0, 2.384185791015625e-07 ;  /* 0x00000004ff0c7431 */ /* 0x000fe400000001ff */
[----:B------:R-:W-:-:S05]  /*3640*/  FADD R25, R24, R14 ;  /* 0x0000000e18197221 */ /* 0x000fca0000000000 */
[----:B------:R-:W-:-:S07]  /*3650*/  MOV R13, R25 ;  /* 0x00000019000d7202 */ /* 0x000fce0000000f00 */
[----:B------:R-:W-:Y:S05]  /*3660*/  WARPSYNC.COLLECTIVE R15, `(.L_x_6106) ;  /* 0x000000000f087348 */ /* 0x000fea0003c00000 */
[----:B------:R0:W1:Y:S02]  /*3670*/  SHFL.BFLY P6, R14, R13, R12, R11 ;  /* 0x0c00000c0d0e7389 */ /* 0x00006400000c000b */
[----:B01----:R-:W-:Y:S05]  /*3680*/  ENDCOLLECTIVE ;  /* 0x000000000000791b */ /* 0x003fea0003800000 */
.L_x_6106:
[----:B------:R-:W-:Y:S02]  /*3690*/  HFMA2 R12, -RZ, RZ, 0, 1.1920928955078125e-07 ;  /* 0x00000002ff0c7431 */ /* 0x000fe400000001ff */
[----:B------:R-:W-:-:S05]  /*36a0*/  FADD R26, R25, R14 ;  /* 0x0000000e191a7221 */ /* 0x000fca0000000000 */
[----:B------:R-:W-:-:S07]  /*36b0*/  MOV R13, R26 ;  /* 0x0000001a000d7202 */ /* 0x000fce0000000f00 */
[----:B------:R-:W-:Y:S05]  /*36c0*/  WARPSYNC.COLLECTIVE R15, `(.L_x_6107) ;  /* 0x000000000f087348 */ /* 0x000fea0003c00000 */
[----:B------:R0:W1:Y:S02]  /*36d0*/  SHFL.BFLY P6, R14, R13, R12, R11 ;  /* 0x0c00000c0d0e7389 */ /* 0x00006400000c000b */
[----:B01----:R-:W-:Y:S05]  /*36e0*/  ENDCOLLECTIVE ;  /* 0x000000000000791b */ /* 0x003fea0003800000 */
.L_x_6107:
[----:B------:R-:W-:Y:S02]  /*36f0*/  HFMA2 R12, -RZ, RZ, 0, 5.9604644775390625e-08 ;  /* 0x00000001ff0c7431 */ /* 0x000fe400000001ff */
[----:B------:R-:W-:-:S05]  /*3700*/  FADD R27, R26, R14 ;  /* 0x0000000e1a1b7221 */ /* 0x000fca0000000000 */
[----:B------:R-:W-:-:S07]  /*3710*/  MOV R13, R27 ;  /* 0x0000001b000d7202 */ /* 0x000fce0000000f00 */
[----:B------:R-:W-:Y:S05]  /*3720*/  WARPSYNC.COLLECTIVE R15, `(.L_x_6108) ;  /* 0x000000000f087348 */ /* 0x000fea0003c00000 */
[----:B------:R0:W1:Y:S02]  /*3730*/  SHFL.BFLY P6, R14, R13, R12, R11 ;  /* 0x0c00000c0d0e7389 */ /* 0x00006400000c000b */
[----:B01----:R-:W-:Y:S05]  /*3740*/  ENDCOLLECTIVE ;  /* 0x000000000000791b */ /* 0x003fea0003800000 */
.L_x_6108:
[----:B------:R-:W-:Y:S05]  /*3750*/  BRA `(.L_x_6109) ;  /* 0xffffffdc00847947 */ /* 0x000fea000383ffff */
        .weak           $__internal_115_$__cuda_sm3x_div_rn_noftz_f32_slowpath
        .type           $__internal_115_$__cuda_sm3x_div_rn_noftz_f32_slowpath,@function
        .size           $__internal_115_$__cuda_sm3x_div_rn_noftz_f32_slowpath,(.L_x_15432 - $__internal_115_$__cuda_sm3x_div_rn_noftz_f32_slowpath)
$__internal_115_$__cuda_sm3x_div_rn_noftz_f32_slowpath:
        /* <DEDUP_REMOVED lines=35> */
.L_x_6111:
        /* <DEDUP_REMOVED lines=51> */
.L_x_6118:
[----:B------:R-:W-:-:S04]  /*3cc0*/  LOP3.LUT R4, R4, 0x80000000, RZ, 0xc0, !PT ;  /* 0x8000000004047812 */ /* 0x000fc800078ec0ff */
[----:B------:R-:W-:Y:S01]  /*3cd0*/  LOP3.LUT R4, R4, 0x7f800000, RZ, 0xfc, !PT ;  /* 0x7f80000004047812 */ /* 0x000fe200078efcff */
[----:B------:R-:W-:Y:S06]  /*3ce0*/  BRA `(.L_x_6119) ;  /* 0x0000000000047947 */ /* 0x000fec0003800000 */
.L_x_6117:
[----:B------:R-:W-:-:S07]  /*3cf0*/  LEA R4, R39, R4, 0x17 ;  /* 0x0000000427047211 */ /* 0x000fce00078eb8ff */
.L_x_6119:
[----:B------:R-:W-:Y:S05]  /*3d00*/  BSYNC.RECONVERGENT B2 ;  /* 0x0000000000027941 */ /* 0x000fea0003800200 */
.L_x_6116:
[----:B------:R-:W-:Y:S05]  /*3d10*/  BRA `(.L_x_6120) ;  /* 0x0000000000207947 */ /* 0x000fea0003800000 */
.L_x_6115:
[----:B------:R-:W-:-:S04]  /*3d20*/  LOP3.LUT R4, R27, 0x80000000, R4, 0x48, !PT ;  /* 0x800000001b047812 */ /* 0x000fc800078e4804 */
[----:B------:R-:W-:Y:S01]  /*3d30*/  LOP3.LUT R4, R4, 0x7f800000, RZ, 0xfc, !PT ;  /* 0x7f80000004047812 */ /* 0x000fe200078efcff */
[----:B------:R-:W-:Y:S06]  /*3d40*/  BRA `(.L_x_6120) ;  /* 0x0000000000147947 */ /* 0x000fec0003800000 */
.L_x_6114:
[----:B------:R-:W-:Y:S01]  /*3d50*/  LOP3.LUT R4, R27, 0x80000000, R4, 0x48, !PT ;  /* 0x800000001b047812 */ /* 0x000fe200078e4804 */
[----:B------:R-:W-:Y:S06]  /*3d60*/  BRA `(.L_x_6120) ;  /* 0x00000000000c7947 */ /* 0x000fec0003800000 */
.L_x_6113:
[----:B------:R-:W0:Y:S01]  /*3d70*/  MUFU.RSQ R4, -QNAN ;  /* 0xffc0000000047908 */ /* 0x000e220000001400 */
[----:B------:R-:W-:Y:S05]  /*3d80*/  BRA `(.L_x_6120) ;  /* 0x0000000000047947 */ /* 0x000fea0003800000 */
.L_x_6112:
[----:B------:R-:W-:-:S07]  /*3d90*/  FADD.FTZ R4, R4, R11 ;  /* 0x0000000b04047221 */ /* 0x000fce0000010000 */
.L_x_6120:
[----:B------:R-:W-:Y:S05]  /*3da0*/  BSYNC.RECONVERGENT B1 ;  /* 0x0000000000017941 */ /* 0x000fea0003800200 */
.L_x_6110:
[----:B------:R-:W-:-:S04]  /*3db0*/  HFMA2 R13, -RZ, RZ, 0, 0 ;  /* 0x00000000ff0d7431 */ /* 0x000fc800000001ff */
[----:B0-----:R-:W-:Y:S05]  /*3dc0*/  RET.REL.NODEC R12 `(_ZN7oneflow4cuda7softmax15SoftmaxWarpImplI10SimpleLoadI6__halffE11SimpleStoreIS4_fEfLi2ELi16ELi32ELi1ELb1ELNS1_9AlgorithmE0EEEvT_T0_ll) ;  /* 0xffffffc00c8c7950 */ /* 0x001fea0003c3ffff */
.L_x_6121:
        /* <DEDUP_REMOVED lines=11> */
.L_x_15432:


//--------------------- .text._ZN7oneflow4cuda7softmax15SoftmaxWarpImplI10SimpleLoadI6__halffE11SimpleStoreIS4_fEfLi2ELi16ELi32ELi1ELb0ELNS1_9AlgorithmE0EEEvT_T0_ll --------------------------
	.section	.text._ZN7oneflow4cuda7softmax15SoftmaxWarpImplI10SimpleLoadI6__halffE11SimpleStoreIS4_fEfLi2ELi16ELi32ELi1ELb0ELNS1_9AlgorithmE0EEEvT_T0_ll,"ax",@progbits
	.align	128
        .global         _ZN7oneflow4cuda7softmax15SoftmaxWarpImplI10SimpleLoadI6__halffE11SimpleStoreIS4_fEfLi2ELi16ELi32ELi1ELb0ELNS1_9AlgorithmE0EEEvT_T0_ll
        .type           _ZN7oneflow4cuda7softmax15SoftmaxWarpImplI10SimpleLoadI6__halffE11SimpleStoreIS4_fEfLi2ELi16ELi32ELi1ELb0ELNS1_9AlgorithmE0EEEvT_T0_ll,@function
        .size           _ZN7oneflow4cuda7softmax15SoftmaxWarpImplI10SimpleLoadI6__halffE11SimpleStoreIS4_fEfLi2ELi16ELi32ELi1ELb0ELNS1_9AlgorithmE0EEEvT_T0_ll,(.L_x_15433 - _ZN7oneflow4cuda7softmax15SoftmaxWarpImplI10SimpleLoadI6__halffE11SimpleStoreIS4_fEfLi2ELi16ELi32ELi1ELb0ELNS1_9AlgorithmE0EEEvT_T0_ll)
        .other          _ZN7oneflow4cuda7softmax15SoftmaxWarpImplI10SimpleLoadI6__halffE11SimpleStoreIS4_fEfLi2ELi16ELi32ELi1ELb0ELNS1_9AlgorithmE0EEEvT_T0_ll,@"STO_CUDA_ENTRY STV_DEFAULT"
_ZN7oneflow4cuda7softmax15SoftmaxWarpImplI10SimpleLoadI6__halffE11SimpleStoreIS4_fEfLi2ELi16ELi32ELi1ELb0ELNS1_9AlgorithmE0EEEvT_T0_ll:
.text._ZN7oneflow4cuda7softmax15SoftmaxWarpImplI10SimpleLoadI6__halffE11SimpleStoreIS4_fEfLi2ELi16ELi32ELi1ELb0ELNS1_9AlgorithmE0EEEvT_T0_ll:
        /* <DEDUP_REMOVED lines=24> */
.L_x_6122:
        /* <DEDUP_REMOVED lines=14> */
.L_x_6156:
        /* <DEDUP_REMOVED lines=247> */
.L_x_6168:
        /* <DEDUP_REMOVED lines=11> */
[----:B01----:R-:W-:Y:S05]  /*1280*/  CALL.REL.NOINC `($__internal_116_$__cuda_sm3x_div_rn_noftz_f32_slowpath) ;  /* 0x0000001c00c47944 */ /* 0x003fea0003c00000 */
[----:B------:R-:W-:-:S07]  /*1290*/  MOV R14, R4 ;  /* 0x00000004000e7202 */ /* 0x000fce0000000f00 */
.L_x_6125:
[----:B------:R-:W-:Y:S05]  /*12a0*/  BSYNC.RECONVERGENT B2 ;  /* 0x0000000000027941 */ /* 0x000fea0003800200 */
.L_x_6124:
        /* <DEDUP_REMOVED lines=11> */
[----:B01----:R-:W-:Y:S05]  /*1360*/  CALL.REL.NOINC `($__internal_116_$__cuda_sm3x_div_rn_noftz_f32_slowpath) ;  /* 0x0000001c008c7944 */ /* 0x003fea0003c00000 */
[----:B------:R-:W-:-:S07]  /*1370*/  MOV R15, R4 ;  /* 0x00000004000f7202 */ /* 0x000fce0000000f00 */
.L_x_6127:
[----:B------:R-:W-:Y:S05]  /*1380*/  BSYNC.RECONVERGENT B2 ;  /* 0x0000000000027941 */ /* 0x000fea0003800200 */
.L_x_6126:
        /* <DEDUP_REMOVED lines=13> */
.L_x_6129:
[----:B------:R-:W-:Y:S05]  /*1460*/  BSYNC.RECONVERGENT B2 ;  /* 0x0000000000027941 */ /* 0x000fea0003800200 */
.L_x_6128:
        /* <DEDUP_REMOVED lines=13> */
.L_x_6131:
[----:B------:R-:W-:Y:S05]  /*1540*/  BSYNC.RECONVERGENT B2 ;  /* 0x0000000000027941 */ /* 0x000fea0003800200 */
.L_x_6130:
        /* <DEDUP_REMOVED lines=13> */
.L_x_6133:
[----:B------:R-:W-:Y:S05]  /*1620*/  BSYNC.RECONVERGENT B2 ;  /* 0x0000000000027941 */ /* 0x000fea0003800200 */
.L_x_6132:
        /* <DEDUP_REMOVED lines=13> */
.L_x_6135:
[----:B------:R-:W-:Y:S05]  /*1700*/  BSYNC.RECONVERGENT B2 ;  /* 0x0000000000027941 */ /* 0x000fea0003800200 */
.L_x_6134:
        /* <DEDUP_REMOVED lines=13> */
.L_x_6137:
[----:B------:R-:W-:Y:S05]  /*17e0*/  BSYNC.RECONVERGENT B2 ;  /* 0x0000000000027941 */ /* 0x000fea0003800200 */
.L_x_6136:
        /* <DEDUP_REMOVED lines=13> */
.L_x_6139:
[----:B------:R-:W-:Y:S05]  /*18c0*/  BSYNC.RECONVERGENT B2 ;  /* 0x0000000000027941 */ /* 0x000fea0003800200 */
.L_x_6138:
        /* <DEDUP_REMOVED lines=13> */
.L_x_6141:
[----:B------:R-:W-:Y:S05]  /*19a0*/  BSYNC.RECONVERGENT B2 ;  /* 0x0000000000027941 */ /* 0x000fea0003800200 */
.L_x_6140:
        /* <DEDUP_REMOVED lines=13> */
.L_x_6143:
[----:B------:R-:W-:Y:S05]  /*1a80*/  BSYNC.RECONVERGENT B2 ;  /* 0x0000000000027941 */ /* 0x000fea0003800200 */
.L_x_6142:
        /* <DEDUP_REMOVED lines=13> */
.L_x_6145:
[----:B------:R-:W-:Y:S05]  /*1b60*/  BSYNC.RECONVERGENT B2 ;  /* 0x0000000000027941 */ /* 0x000fea0003800200 */
.L_x_6144:
        /* <DEDUP_REMOVED lines=11> */
[----:B0-----:R-:W-:Y:S05]  /*1c20*/  CALL.REL.NOINC `($__internal_116_$__cuda_sm3x_div_rn_noftz_f32_slowpath) ;  /* 0x00000014005c7944 */ /* 0x001fea0003c00000 */
[----:B------:R-:W-:-:S07]  /*1c30*/  MOV R10, R4 ;  /* 0x00000004000a7202 */ /* 0x000fce0000000f00 */
.L_x_6147:
[----:B------:R-:W-:Y:S05]  /*1c40*/  BSYNC.RECONVERGENT B2 ;  /* 0x0000000000027941 */ /* 0x000fea0003800200 */
.L_x_6146:
        /* <DEDUP_REMOVED lines=11> */
[----:B0-----:R-:W-:Y:S05]  /*1d00*/  CALL.REL.NOINC `($__internal_116_$__cuda_sm3x_div_rn_noftz_f32_slowpath) ;  /* 0x0000001400247944 */ /* 0x001fea0003c00000 */
[----:B------:R-:W-:-:S07]  /*1d10*/  MOV R16, R4 ;  /* 0x0000000400107202 */ /* 0x000fce0000000f00 */
.L_x_6149:
[----:B------:R-:W-:Y:S05]  /*1d20*/  BSYNC.RECONVERGENT B2 ;  /* 0x0000000000027941 */ /* 0x000fea0003800200 */
.L_x_6148:
        /* <DEDUP_REMOVED lines=13> */
.L_x_6151:
[----:B------:R-:W-:Y:S05]  /*1e00*/  BSYNC.RECONVERGENT B2 ;  /* 0x0000000000027941 */ /* 0x000fea0003800200 */
.L_x_6150:
        /* <DEDUP_REMOVED lines=13> */
.L_x_6153:
[----:B------:R-:W-:Y:S05]  /*1ee0*/  BSYNC.RECONVERGENT B2 ;  /* 0x0000000000027941 */ /* 0x000fea0003800200 */
.L_x_6152:
        /* <DEDUP_REMOVED lines=13> */
.L_x_6155:
[----:B------:R-:W-:Y:S05]  /*1fc0*/  BSYNC.RECONVERGENT B2 ;  /* 0x0000000000027941 */ /* 0x000fea0003800200 */
.L_x_6154:
        /* <DEDUP_REMOVED lines=58> */
.L_x_6123:
[----:B------:R-:W-:Y:S01]  /*2370*/  BSSY B0, `(.L_x_6157) ;  /* 0x0000007000007945 */ /* 0x000fe20003800000 */
[----:B------:R-:W-:Y:S02]  /*2380*/  MOV R12, 0x10 ;  /* 0x00000010000c7802 */ /* 0x000fe40000000f00 */
[----:B------:R-:W-:Y:S02]  /*2390*/  MOV R11, 0x1f ;  /* 0x0000001f000b7802 */ /* 0x000fe40000000f00 */
[----:B------:R-:W-:-:S07]  /*23a0*/  MOV R15, 0xffffffff ;  /* 0xffffffff000f7802 */ /* 0x000fce0000000f00 */
[----:B0-----:R-:W-:Y:S05]  /*23b0*/  WARPSYNC.COLLECTIVE R15, `(.L_x_6158) ;  /* 0x000000000f087348 */ /* 0x001fea0003c00000 */
[----:B------:R1:W2:Y:S02]  /*23c0*/  SHFL.BFLY P6, R14, R13, R12, R11 ;  /* 0x0c00000c0d0e7389 */ /* 0x0002a400000c000b */
[----:B012---:R-:W-:Y:S05]  /*23d0*/  ENDCOLLECTIVE ;  /* 0x000000000000791b */ /* 0x007fea0003800000 */
.L_x_6158:
[----:B------:R-:W-:Y:S05]  /*23e0*/  BSYNC B0 ;  /* 0x0000000000007941 */ /* 0x000fea0003800000 */
.L_x_6157:
[----:B------:R-:W-:Y:S01]  /*23f0*/  HFMA2 R11, -RZ, RZ, 0, 1.847743988037109375e-06 ;  /* 0x0000001fff0b7431 */ /* 0x000fe200000001ff */
[----:B------:R-:W-:Y:S02]  /*2400*/  FMNMX R13, R13, R14, !PT ;  /* 0x0000000e0d0d7209 */ /* 0x000fe40007800000 */
[----:B------:R-:W-:Y:S02]  /*2410*/  MOV R12, 0x8 ;  /* 0x00000008000c7802 */ /* 0x000fe40000000f00 */
[----:B------:R-:W-:-:S07]  /*2420*/  MOV R15, 0xffffffff ;  /* 0xffffffff000f7802 */ /* 0x000fce0000000f00 */
[----:B------:R-:W-:Y:S05]  /*2430*/  WARPSYNC.COLLECTIVE R15, `(.L_x_6159) ;  /* 0x000000000f087348 */ /* 0x000fea0003c00000 */
[----:B------:R0:W1:Y:S02]  /*2440*/  SHFL.BFLY P6, R14, R13, R12, R11 ;  /* 0x0c00000c0d0e7389 */ /* 0x00006400000c000b */
[----:B01----:R-:W-:Y:S05]  /*2450*/  ENDCOLLECTIVE ;  /* 0x000000000000791b */ /* 0x003fea0003800000 */
.L_x_6159:
[----:B------:R-:W-:Y:S01]  /*2460*/  HFMA2 R12, -RZ, RZ, 0, 2.384185791015625e-07 ;  /* 0x00000004ff0c7431 */ /* 0x000fe200000001ff */
[----:B------:R-:W-:-:S04]  /*2470*/  FMNMX R0, R13, R14, !PT ;  /* 0x0000000e0d007209 */ /* 0x000fc80007800000 */
[----:B------:R-:W-:-:S07]  /*2480*/  MOV R13, R0 ;  /* 0x00000000000d7202 */ /* 0x000fce0000000f00 */
[----:B------:R-:W-:Y:S05]  /*2490*/  WARPSYNC.COLLECTIVE R15, `(.L_x_6160) ;  /* 0x000000000f087348 */ /* 0x000fea0003c00000 */
[----:B------:R0:W1:Y:S02]  /*24a0*/  SHFL.BFLY P6, R14, R13, R12, R11 ;  /* 0x0c00000c0d0e7389 */ /* 0x00006400000c000b */
[----:B01----:R-:W-:Y:S05]  /*24b0*/  ENDCOLLECTIVE ;  /* 0x000000000000791b */ /* 0x003fea0003800000 */
.L_x_6160:
[----:B------:R-:W-:Y:S01]  /*24c0*/  HFMA2 R12, -RZ, RZ, 0, 1.1920928955078125e-07 ;  /* 0x00000002ff0c7431 */ /* 0x000fe200000001ff */
[----:B------:R-:W-:-:S04]  /*24d0*/  FMNMX R2, R0, R14, !PT ;  /* 0x0000000e00027209 */ /* 0x000fc80007800000 */
[----:B------:R-:W-:-:S07]  /*24e0*/  MOV R13, R2 ;  /* 0x00000002000d7202 */ /* 0x000fce0000000f00 */
[----:B------:R-:W-:Y:S05]  /*24f0*/  WARPSYNC.COLLECTIVE R15, `(.L_x_6161) ;  /* 0x000000000f087348 */ /* 0x000fea0003c00000 */
[----:B------:R0:W1:Y:S02]  /*2500*/  SHFL.BFLY P6, R14, R13, R12, R11 ;  /* 0x0c00000c0d0e7389 */ /* 0x00006400000c000b */
[----:B01----:R-:W-:Y:S05]  /*2510*/  ENDCOLLECTIVE ;  /* 0x000000000000791b */ /* 0x003fea0003800000 */
.L_x_6161:
[----:B------:R-:W-:Y:S01]  /*2520*/  HFMA2 R12, -RZ, RZ, 0, 5.9604644775390625e-08 ;  /* 0x00000001ff0c7431 */ /* 0x000fe200000001ff */
[----:B------:R-:W-:-:S04]  /*2530*/  FMNMX R3, R2, R14, !PT ;  /* 0x0000000e02037209 */ /* 0x000fc80007800000 */
[----:B------:R-:W-:-:S07]  /*2540*/  MOV R13, R3 ;  /* 0x00000003000d7202 */ /* 0x000fce0000000f00 */
[----:B------:R-:W-:Y:S05]  /*2550*/  WARPSYNC.COLLECTIVE R15, `(.L_x_6162) ;  /* 0x000000000f087348 */ /* 0x000fea0003c00000 */
[----:B------:R0:W1:Y:S02]  /*2560*/  SHFL.BFLY P6, R14, R13, R12, R11 ;  /* 0x0c00000c0d0e7389 */ /* 0x00006400000c000b */
[----:B01----:R-:W-:Y:S05]  /*2570*/  ENDCOLLECTIVE ;  /* 0x000000000000791b */ /* 0x003fea0003800000 */
.L_x_6162:
        /* <DEDUP_REMOVED lines=169> */
.L_x_6163:
[----:B------:R-:W-:Y:S02]  /*3010*/  HFMA2 R12, -RZ, RZ, 0, 4.76837158203125e-07 ;  /* 0x00000008ff0c7431 */ /* 0x000fe400000001ff */
[----:B------:R-:W-:-:S05]  /*3020*/  FADD R24, R13, R14 ;  /* 0x0000000e0d187221 */ /* 0x000fca0000000000 */
[----:B------:R-:W-:-:S07]  /*3030*/  MOV R13, R24 ;  /* 0x00000018000d7202 */ /* 0x000fce0000000f00 */
[----:B------:R-:W-:Y:S05]  /*3040*/  WARPSYNC.COLLECTIVE R15, `(.L_x_6164) ;  /* 0x000000000f087348 */ /* 0x000fea0003c00000 */
[----:B------:R0:W1:Y:S02]  /*3050*/  SHFL.BFLY P6, R14, R13, R12, R11 ;  /* 0x0c00000c0d0e7389 */ /* 0x00006400000c000b */
[----:B01----:R-:W-:Y:S05]  /*3060*/  ENDCOLLECTIVE ;  /* 0x000000000000791b */ /* 0x003fea0003800000 */
.L_x_6164:
[----:B------:R-:W-:Y:S02]  /*3070*/  HFMA2 R12, -RZ, RZ, 0, 2.384185791015625e-07 ;  /* 0x00000004ff0c7431 */ /* 0x000fe400000001ff */
[----:B------:R-:W-:-:S05]  /*3080*/  FADD R25, R24, R14 ;  /* 0x0000000e18197221 */ /* 0x000fca0000000000 */
[----:B------:R-:W-:-:S07]  /*3090*/  MOV R13, R25 ;  /* 0x00000019000d7202 */ /* 0x000fce0000000f00 */
[----:B------:R-:W-:Y:S05]  /*30a0*/  WARPSYNC.COLLECTIVE R15, `(.L_x_6165) ;  /* 0x000000000f087348 */ /* 0x000fea0003c00000 */
[----:B------:R0:W1:Y:S02]  /*30b0*/  SHFL.BFLY P6, R14, R13, R12, R11 ;  /* 0x0c00000c0d0e7389 */ /* 0x00006400000c000b */
[----:B01----:R-:W-:Y:S05]  /*30c0*/  ENDCOLLECTIVE ;  /* 0x000000000000791b */ /* 0x003fea0003800000 */
.L_x_6165:
[----:B------:R-:W-:Y:S02]  /*30d0*/  HFMA2 R12, -RZ, RZ, 0, 1.1920928955078125e-07 ;  /* 0x00000002ff0c7431 */ /* 0x000fe400000001ff */
[----:B------:R-:W-:-:S05]  /*30e0*/  FADD R26, R25, R14 ;  /* 0x0000000e191a7221 */ /* 0x000fca0000000000 */
[----:B------:R-:W-:-:S07]  /*30f0*/  MOV R13, R26 ;  /* 0x0000001a000d7202 */ /* 0x000fce0000000f00 */
[----:B------:R-:W-:Y:S05]  /*3100*/  WARPSYNC.COLLECTIVE R15, `(.L_x_6166) ;  /* 0x000000000f087348 */ /* 0x000fea0003c00000 */
[----:B------:R0:W1:Y:S02]  /*3110*/  SHFL.BFLY P6, R14, R13, R12, R11 ;  /* 0x0c00000c0d0e7389 */ /* 0x00006400000c000b */
[----:B01----:R-:W-:Y:S05]  /*3120*/  ENDCOLLECTIVE ;  /* 0x000000000000791b */ /* 0x003fea0003800000 */
.L_x_6166:
[----:B------:R-:W-:Y:S02]  /*3130*/  HFMA2 R12, -RZ, RZ, 0, 5.9604644775390625e-08 ;  /* 0x00000001ff0c7431 */ /* 0x000fe400000001ff */
[----:B------:R-:W-:-:S05]  /*3140*/  FADD R27, R26, R14 ;  /* 0x0000000e1a1b7221 */ /* 0x000fca0000000000 */
[----:B------:R-:W-:-:S07]  /*3150*/  MOV R13, R27 ;  /* 0x0000001b000d7202 */ /* 0x000fce0000000f00 */
[----:B------:R-:W-:Y:S05]  /*3160*/  WARPSYNC.COLLECTIVE R15, `(.L_x_6167) ;  /* 0x000000000f087348 */ /* 0x000fea0003c00000 */
[----:B------:R0:W1:Y:S02]  /*3170*/  SHFL.BFLY P6, R14, R13, R12, R11 ;  /* 0x0c00000c0d0e7389 */ /* 0x00006400000c000b */
[----:B01----:R-:W-:Y:S05]  /*3180*/  ENDCOLLECTIVE ;  /* 0x000000000000791b */ /* 0x003fea0003800000 */
.L_x_6167:
[----:B------:R-:W-:Y:S05]  /*3190*/  BRA `(.L_x_6168) ;  /* 0xffffffe0000c7947 */ /* 0x000fea000383ffff */
        .weak           $__internal_116_$__cuda_sm3x_div_rn_noftz_f32_slowpath
        .type           $__internal_116_$__cuda_sm3x_div_rn_noftz_f32_slowpath,@function
        .size           $__internal_116_$__cuda_sm3x_div_rn_noftz_f32_slowpath,(.L_x_15433 - $__internal_116_$__cuda_sm3x_div_rn_noftz_f32_slowpath)
$__internal_116_$__cuda_sm3x_div_rn_noftz_f32_slowpath:
        /* <DEDUP_REMOVED lines=35> */
.L_x_6170:
        /* <DEDUP_REMOVED lines=51> */
.L_x_6177:
[----:B------:R-:W-:-:S04]  /*3700*/  LOP3.LUT R4, R4, 0x80000000, RZ, 0xc0, !PT ;  /* 0x8000000004047812 */ /* 0x000fc800078ec0ff */
[----:B------:R-:W-:Y:S01]  /*3710*/  LOP3.LUT R4, R4, 0x7f800000, RZ, 0xfc, !PT ;  /* 0x7f80000004047812 */ /* 0x000fe200078efcff */
[----:B------:R-:W-:Y:S06]  /*3720*/  BRA `(.L_x_6178) ;  /* 0x0000000000047947 */ /* 0x000fec0003800000 */
.L_x_6176:
[----:B------:R-:W-:-:S07]  /*3730*/  LEA R4, R35, R4, 0x17 ;  /* 0x0000000423047211 */ /* 0x000fce00078eb8ff */
.L_x_6178:
[----:B------:R-:W-:Y:S05]  /*3740*/  BSYNC.RECONVERGENT B1 ;  /* 0x0000000000017941 */ /* 0x000fea0003800200 */
.L_x_6175:
[----:B------:R-:W-:Y:S05]  /*3750*/  BRA `(.L_x_6179) ;  /* 0x0000000000207947 */ /* 0x000fea0003800000 */
.L_x_6174:
[----:B------:R-:W-:-:S04]  /*3760*/  LOP3.LUT R4, R27, 0x80000000, R4, 0x48, !PT ;  /* 0x800000001b047812 */ /* 0x000fc800078e4804 */
[----:B------:R-:W-:Y:S01]  /*3770*/  LOP3.LUT R4, R4, 0x7f800000, RZ, 0xfc, !PT ;  /* 0x7f80000004047812 */ /* 0x000fe200078efcff */
[----:B------:R-:W-:Y:S06]  /*3780*/  BRA `(.L_x_6179) ;  /* 0x0000000000147947 */ /* 0x000fec0003800000 */
.L_x_6173:
[----:B------:R-:W-:Y:S01]  /*3790*/  LOP3.LUT R4, R27, 0x80000000, R4, 0x48, !PT ;  /* 0x800000001b047812 */ /* 0x000fe200078e4804 */
[----:B------:R-:W-:Y:S06]  /*37a0*/  BRA `(.L_x_6179) ;  /* 0x00000000000c7947 */ /* 0x000fec0003800000 */
.L_x_6172:
[----:B------:R-:W0:Y:S01]  /*37b0*/  MUFU.RSQ R4, -QNAN ;  /* 0xffc0000000047908 */ /* 0x000e220000001400 */
[----:B------:R-:W-:Y:S05]  /*37c0*/  BRA `(.L_x_6179) ;  /* 0x0000000000047947 */ /* 0x000fea0003800000 */
.L_x_6171:
[----:B------:R-:W-:-:S07]  /*37d0*/  FADD.FTZ R4, R4, R11 ;  /* 0x0000000b04047221 */ /* 0x000fce0000010000 */
.L_x_6179:
[----:B------:R-:W-:Y:S05]  /*37e0*/  BSYNC.RECONVERGENT B0 ;  /* 0x0000000000007941 */ /* 0x000fea0003800200 */
.L_x_6169:
[----:B------:R-:W-:-:S04]  /*37f0*/  HFMA2 R13, -RZ, RZ, 0, 0 ;  /* 0x00000000ff0d7431 */ /* 0x000fc800000001ff */
[----:B0-----:R-:W-:Y:S05]  /*3800*/  RET.REL.NODEC R12 `(_ZN7oneflow4cuda7softmax15SoftmaxWarpImplI10SimpleLoadI6__halffE11SimpleStoreIS4_fEfLi2ELi16ELi32ELi1ELb0ELNS1_9AlgorithmE0EEEvT_T0_ll) ;  /* 0xffffffc40cfc7950 */ /* 0x001fea0003c3ffff */
.L_x_6180:
        /* <DEDUP_REMOVED lines=15> */
.L_x_15433:


//--------------------- .text._ZN7oneflow4cuda7softmax15SoftmaxWarpImplI10SimpleLoadI6__halffE11SimpleStoreIS4_fEfLi2ELi14ELi32ELi1ELb1ELNS1_9AlgorithmE0EEEvT_T0_ll --------------------------
	.section	.text._ZN7oneflow4cuda7softmax15SoftmaxWarpImplI10SimpleLoadI6__halffE11SimpleStoreIS4_fEfLi2ELi14ELi32ELi1ELb1ELNS1_9AlgorithmE0EEEvT_T0_ll,"ax",@progbits
	.align	128
        .global         _ZN7oneflow4cuda7softmax15SoftmaxWarpImplI10SimpleLoadI6__halffE11SimpleStoreIS4_fEfLi2ELi14ELi32ELi1ELb1ELNS1_9AlgorithmE0EEEvT_T0_ll
        .type           _ZN7oneflow4cuda7softmax15SoftmaxWarpImplI10SimpleLoadI6__halffE11SimpleStoreIS4_fEfLi2ELi14ELi32ELi1ELb1ELNS1_9AlgorithmE0EEEvT_T0_ll,@function
        .size           _ZN7oneflow4cuda7softmax15SoftmaxWarpImplI10SimpleLoadI6__halffE11SimpleStoreIS4_fEfLi2ELi14ELi32ELi1ELb1ELNS1_9AlgorithmE0EEEvT_T0_ll,(.L_x_15434 - _ZN7oneflow4cuda7softmax15SoftmaxWarpImplI10SimpleLoadI6__halffE11SimpleStoreIS4_fEfLi2ELi14ELi32ELi1ELb1ELNS1_9AlgorithmE0EEEvT_T0_ll)
        .other          _ZN7oneflow4cuda7softmax15SoftmaxWarpImplI10SimpleLoadI6__halffE11SimpleStoreIS4_fEfLi2ELi14ELi32ELi1ELb1ELNS1_9AlgorithmE0EEEvT_T0_ll,@"STO_CUDA_ENTRY STV_DEFAULT"
_ZN7oneflow4cuda7softmax15SoftmaxWarpImplI10SimpleLoadI6__halffE11SimpleStoreIS4_fEfLi2ELi14ELi32ELi1ELb1ELNS1_9AlgorithmE0EEEvT_T0_ll:
.text._ZN7oneflow4cuda7softmax15SoftmaxWarpImplI10SimpleLoadI6__halffE11SimpleStoreIS4_fEfLi2ELi14ELi32ELi1ELb1ELNS1_9AlgorithmE0EEEvT_T0_ll:
        /* <DEDUP_REMOVED lines=25> */
.L_x_6181:
        /* <DEDUP_REMOVED lines=20> */
[----:B------:R-:W-:-:S07]  /*02d0*/  IADD3 R28, PT, PT, R26, 0x180, RZ ;  /* 0x000001801a1c7810 */ /* 0x000fce0007ffe0ff */
.L_x_6212:
[----:B--2---:R-:W-:Y:S01]  /*02e0*/  HFMA2 R3, -RZ, RZ, 0, 0 ;  /* 0x00000000ff037431 */ /* 0x004fe200000001ff */
[----:B------:R-:W-:Y:S01]  /*02f0*/  ISETP.GE.U32.AND P0, PT, R26, UR44, PT ;  /* 0x0000002c1a007c0c */ /* 0x000fe2000bf06070 */
[----:B------:R-:W-:Y:S01]  /*0300*/  IMAD R0, R24, UR38, RZ ;  /* 0x0000002618007c24 */ /* 0x000fe2000f8e02ff */
[----:B------:R-:W-:Y:S02]  /*0310*/  MOV R2, R26 ;  /* 0x0000001a00027202 */ /* 0x000fe40000000f00 */
[----:B------:R-:W-:Y:S02]  /*0320*/  ISETP.GE.AND.EX P0, PT, RZ, UR45, PT, P0 ;  /* 0x0000002dff007c0c */ /* 0x000fe4000bf06300 */
[----:B------:R-:W-:Y:S02]  /*0330*/  ISETP.GE.U32.AND P1, PT, R33, UR44, PT ;  /* 0x0000002c21007c0c */ /* 0x000fe4000bf26070 */
[----:B------:R-:W-:Y:S01]  /*0340*/  ISETP.GE.U32.AND P2, PT, R32, UR44, PT ;  /* 0x0000002c20007c0c */ /* 0x000fe2000bf46070 */
[----:B------:R-:W-:Y:S01]  /*0350*/  IMAD.WIDE.U32 R4, R25, UR38, R2 ;  /* 0x0000002619047c25 */ /* 0x000fe2000f8e0002 */
[----:B------:R-:W-:-:S02]  /*0360*/  ISETP.GE.AND.EX P1, PT, RZ, UR45, PT, P1 ;  /* 0x0000002dff007c0c */ /* 0x000fc4000bf26310 */
[----:B------:R-:W-:Y:S01]  /*0370*/  ISETP.GE.U32.AND P3, PT, R31, UR44, PT ;  /* 0x0000002c1f007c0c */ /* 0x000fe2000bf66070 */
[----:B------:R-:W-:Y:S01]  /*0380*/  IMAD R3, R25, UR39, R0 ;  /* 0x0000002719037c24 */ /* 0x000fe2000f8e0200 */
[----:B------:R-:W-:Y:S02]  /*0390*/  ISETP.GE.AND.EX P2, PT, RZ, UR45, PT, P2 ;  /* 0x0000002dff007c0c */ /* 0x000fe4000bf46320 */
[----:B------:R-:W-:Y:S02]  /*03a0*/  LEA R2, P4, R4, UR36, 0x1 ;  /* 0x0000002404027c11 */ /* 0x000fe4000f8808ff */
[----:B------:R-:W-:Y:S02]  /*03b0*/  IADD3 R3, PT, PT, R5, R3, RZ ;  /* 0x0000000305037210 */ /* 0x000fe40007ffe0ff */
[----:B-1----:R-:W-:Y:S02]  /*03c0*/  @!P0 R2UR UR4, R20 ;  /* 0x00000000140482ca */ /* 0x002fe400000e0000 */
[----:B------:R-:W-:-:S02]  /*03d0*/  @!P0 R2UR UR5, R21 ;  /* 0x00000000150582ca */ /* 0x000fc400000e0000 */
[----:B------:R-:W-:Y:S02]  /*03e0*/  ISETP.GE.AND.EX P3, PT, RZ, UR45, PT, P3 ;  /* 0x0000002dff007c0c */ /* 0x000fe4000bf66330 */
[----:B------:R-:W-:Y:S02]  /*03f0*/  LEA.HI.X R3, R4, UR37, R3, 0x1, P4 ;  /* 0x0000002504037c11 */ /* 0x000fe4000a0f0c03 */
[----:B------:R-:W-:Y:S02]  /*0400*/  ISETP.GE.U32.AND P4, PT, R30, UR44, PT ;  /* 0x0000002c1e007c0c */ /* 0x000fe4000bf86070 */
[C---:B------:R-:W-:Y:S02]  /*0410*/  @!P0 R2UR UR6, R20.reuse ;  /* 0x00000000140682ca */ /* 0x040fe400000e0000 */
[C---:B------:R-:W-:Y:S02]  /*0420*/  @!P0 R2UR UR7, R21.reuse ;  /* 0x00000000150782ca */ /* 0x040fe400000e0000 */
[----:B------:R-:W-:Y:S01]  /*0430*/  @!P1 R2UR UR8, R20 ;  /* 0x00000000140892ca */ /* 0x000fe200000e0000 */
[----:B------:R-:W2:Y:S01]  /*0440*/  @!P0 LDG.E.U16 R5, desc[UR4][R2.64] ;  /* 0x0000000402058981 */ /* 0x000ea2000c1e1500 */
[----:B------:R-:W-:-:S02]  /*0450*/  @!P1 R2UR UR9, R21 ;  /* 0x00000000150992ca */ /* 0x000fc400000e0000 */
[----:B------:R-:W-:Y:S02]  /*0460*/  ISETP.GE.U32.AND P6, PT, R29, UR44, PT ;  /* 0x0000002c1d007c0c */ /* 0x000fe4000bfc6070 */
[----:B------:R-:W-:Y:S02]  /*0470*/  ISETP.GE.AND.EX P4, PT, RZ, UR45, PT, P4 ;  /* 0x0000002dff007c0c */ /* 0x000fe4000bf86340 */
[C---:B------:R-:W-:Y:S02]  /*0480*/  @!P1 R2UR UR10, R20.reuse ;  /* 0x00000000140a92ca */ /* 0x040fe400000e0000 */
[C---:B------:R-:W-:Y:S01]  /*0490*/  @!P1 R2UR UR11, R21.reuse ;  /* 0x00000000150b92ca */ /* 0x040fe200000e0000 */
[----:B------:R-:W3:Y:S01]  /*04a0*/  @!P0 LDG.E.U16 R0, desc[UR6][R2.64+0x2] ;  /* 0x0000020602008981 */ /* 0x000ee2000c1e1500 */
[----:B------:R-:W-:Y:S02]  /*04b0*/  @!P2 R2UR UR12, R20 ;  /* 0x00000000140ca2ca */ /* 0x000fe400000e0000 */
[----:B------:R-:W-:Y:S01]  /*04c0*/  @!P2 R2UR UR13, R21 ;  /* 0x00000000150da2ca */ /* 0x000fe200000e0000 */
[----:B------:R-:W4:Y:S01]  /*04d0*/  @!P1 LDG.E.U16 R4, desc[UR8][R2.64+0x80] ;  /* 0x0000800802049981 */ /* 0x000f22000c1e1500 */
[----:B------:R-:W-:-:S02]  /*04e0*/  ISETP.GE.U32.AND P5, PT, R28, UR44, PT ;  /* 0x0000002c1c007c0c */ /* 0x000fc4000bfa6070 */
[----:B------:R-:W-:Y:S02]  /*04f0*/  ISETP.GE.AND.EX P6, PT, RZ, UR45, PT, P6 ;  /* 0x0000002dff007c0c */ /* 0x000fe4000bfc6360 */
[C---:B------:R-:W-:Y:S02]  /*0500*/  @!P2 R2UR UR14, R20.reuse ;  /* 0x00000000140ea2ca */ /* 0x040fe400000e0000 */
[C---:B------:R-:W-:Y:S01]  /*0510*/  @!P2 R2UR UR15, R21.reuse ;  /* 0x00000000150fa2ca */ /* 0x040fe200000e0000 */
[----:B------:R-:W5:Y:S01]  /*0520*/  @!P1 LDG.E.U16 R6, desc[UR10][R2.64+0x82] ;  /* 0x0000820a02069981 */ /* 0x000f62000c1e1500 */
[----:B------:R-:W-:Y:S02]  /*0530*/  @!P3 R2UR UR4, R20 ;  /* 0x000000001404b2ca */ /* 0x000fe400000e0000 */
[----:B------:R-:W-:Y:S01]  /*0540*/  @!P3 R2UR UR5, R21 ;  /* 0x000000001505b2ca */ /* 0x000fe200000e0000 */
[----:B------:R-:W5:Y:S01]  /*0550*/  @!P2 LDG.E.U16 R8, desc[UR12][R2.64+0x100] ;  /* 0x0001000c0208a981 */ /* 0x000f62000c1e1500 */
[----:B------:R-:W-:-:S02]  /*0560*/  ISETP.GE.AND.EX P5, PT, RZ, UR45, PT, P5 ;  /* 0x0000002dff007c0c */ /* 0x000fc4000bfa6350 */
        /* <DEDUP_REMOVED lines=31> */
[----:B------:R-:W-:Y:S01]  /*0760*/  MOV R19, 0xff800000 ;  /* 0xff80000000137802 */ /* 0x000fe20000000f00 */
[----:B------:R-:W-:Y:S01]  /*0770*/  UMOV UR4, 0xffffffff ;  /* 0xffffffff00047882 */ /* 0x000fe20000000000 */
[----:B------:R-:W-:Y:S01]  /*0780*/  MOV R17, 0xff800000 ;  /* 0xff80000000117802 */ /* 0x000fe20000000f00 */
[----:B--2---:R-:W-:Y:S01]  /*0790*/  @!P0 HADD2.F32 R22, -RZ, R5.H0_H0 ;  /* 0x20000005ff168230 */ /* 0x004fe20000004100 */
[----:B------:R-:W-:Y:S01]  /*07a0*/  MOV R5, 0xff800000 ;  /* 0xff80000000057802 */ /* 0x000fe20000000f00 */
[----:B---3--:R-:W-:Y:S02]  /*07b0*/  @!P0 HADD2.F32 R37, -RZ, R0.H0_H0 ;  /* 0x20000000ff258230 */ /* 0x008fe40000004100 */
[----:B----4-:R-:W-:-:S03]  /*07c0*/  @!P1 HADD2.F32 R35, -RZ, R4.H0_H0 ;  /* 0x20000004ff239230 */ /* 0x010fc60000004100 */
[----:B------:R-:W-:Y:S02]  /*07d0*/  @!P0 FMNMX3 R13, R22, -INF , R37, !PT ;  /* 0xff800000160d8876 */ /* 0x000fe40007800025 */
[----:B------:R-:W-:Y:S01]  /*07e0*/  MOV R4, 0xff800000 ;  /* 0xff80000000047802 */ /* 0x000fe20000000f00 */
[----:B-----5:R-:W-:Y:S02]  /*07f0*/  @!P1 HADD2.F32 R18, -RZ, R6.H0_H0 ;  /* 0x20000006ff129230 */ /* 0x020fe40000004100 */
[----:B------:R-:W-:-:S03]  /*0800*/  @!P2 HADD2.F32 R4, -RZ, R8.H0_H0 ;  /* 0x20000008ff04a230 */ /* 0x000fc60000004100 */
[----:B------:R-:W-:Y:S02]  /*0810*/  @!P1 FMNMX3 R13, R13, R35, R18, !PT ;  /* 0x000000230d0d9276 */ /* 0x000fe40007800012 */
[----:B------:R-:W-:Y:S01]  /*0820*/  MOV R8, 0xff800000 ;  /* 0xff80000000087802 */ /* 0x000fe20000000f00 */
        /* <DEDUP_REMOVED lines=38> */
[----:B------:R-:W-:Y:S01]  /*0a90*/  FFMA.SAT R42, R40, R9, 0.5 ;  /* 0x3f000000282a7423 */ /* 0x000fe20000002009 */
[C---:B------:R-:W-:Y:S01]  /*0aa0*/  FADD R8, -R12.reuse, R17 ;  /* 0x000000110c087221 */ /* 0x040fe20000000100 */
[----:B------:R-:W-:Y:S01]  /*0ab0*/  FADD R22, -R12, R4 ;  /* 0x000000040c167221 */ /* 0x000fe20000000100 */
[----:B------:R-:W-:Y:S01]  /*0ac0*/  FADD R5, R7, -12583039 ;  /* 0xcb40007f07057421 */ /* 0x000fe20000000000 */
[----:B------:R-:W-:Y:S01]  /*0ad0*/  FFMA.RM R3, R42, R11, 12582913 ;  /* 0x4b4000012a037423 */ /* 0x000fe2000000400b */
[----:B------:R-:W-:Y:S01]  /*0ae0*/  FFMA.SAT R42, R36, R9, 0.5 ;  /* 0x3f000000242a7423 */ /* 0x000fe20000002009 */
[----:B------:R-:W-:Y:S01]  /*0af0*/  FADD R4, -R12, R23 ;  /* 0x000000170c047221 */ /* 0x000fe20000000100 */
[----:B------:R-:W-:Y:S01]  /*0b00*/  FFMA R5, R38, 1.4426950216293334961, -R5 ;  /* 0x3fb8aa3b26057823 */ /* 0x000fe20000000805 */
[C---:B------:R-:W-:Y:S01]  /*0b10*/  FADD R16, -R12.reuse, R16 ;  /* 0x000000100c107221 */ /* 0x040fe20000000100 */
[C---:B------:R-:W-:Y:S01]  /*0b20*/  FADD R14, -R12.reuse, R19 ;  /* 0x000000130c0e7221 */ /* 0x040fe20000000100 */
[----:B------:R-:W-:Y:S01]  /*0b30*/  FADD R10, -R12, R10 ;  /* 0x0000000a0c0a7221 */ /* 0x000fe20000000100 */
[----:B------:R-:W-:Y:S01]  /*0b40*/  FFMA R38, R38, 1.925963033500011079e-08, R5 ;  /* 0x32a5706026267823 */ /* 0x000fe20000000005 */
[----:B------:R-:W-:Y:S01]  /*0b50*/  FFMA.RM R5, R42, R11, 12582913 ;  /* 0x4b4000012a057423 */ /* 0x000fe2000000400b */
[----:B------:R-:W-:Y:S01]  /*0b60*/  FADD R12, -R12, R6 ;  /* 0x000000060c0c7221 */ /* 0x000fe20000000100 */
[----:B------:R-:W-:Y:S01]  /*0b70*/  FADD R13, R3, -12583039 ;  /* 0xcb40007f030d7421 */ /* 0x000fe20000000000 */
[----:B------:R-:W-:Y:S01]  /*0b80*/  FFMA.SAT R6, R34, R9, 0.5 ;  /* 0x3f00000022067423 */ /* 0x000fe20000002009 */
[----:B------:R-:W-:Y:S01]  /*0b90*/  FADD R17, R5, -12583039 ;  /* 0xcb40007f05117421 */ /* 0x000fe20000000000 */
[----:B------:R-:W-:Y:S01]  /*0ba0*/  SHF.L.U32 R3, R3, 0x17, RZ ;  /* 0x0000001703037819 */ /* 0x000fe200000006ff */
[----:B------:R-:W-:Y:S01]  /*0bb0*/  FFMA R13, R40, 1.4426950216293334961, -R13 ;  /* 0x3fb8aa3b280d7823 */ /* 0x000fe2000000080d */
[----:B------:R-:W-:Y:S01]  /*0bc0*/  FFMA.RM R15, R6, R11, 12582913 ;  /* 0x4b400001060f7423 */ /* 0x000fe2000000400b */
[----:B------:R-:W-:Y:S01]  /*0bd0*/  FFMA R17, R36, 1.4426950216293334961, -R17 ;  /* 0x3fb8aa3b24117823 */ /* 0x000fe20000000811 */
[----:B------:R-:W-:Y:S01]  /*0be0*/  FFMA.SAT R6, R22, R9, 0.5 ;  /* 0x3f00000016067423 */ /* 0x000fe20000002009 */
[----:B------:R-:W-:Y:S01]  /*0bf0*/  FFMA R40, R40, 1.925963033500011079e-08, R13 ;  /* 0x32a5706028287823 */ /* 0x000fe2000000000d */
[----:B------:R-:W-:Y:S01]  /*0c00*/  FADD R13, R15, -12583039 ;  /* 0xcb40007f0f0d7421 */ /* 0x000fe20000000000 */
[----:B------:R-:W-:-:S02]  /*0c10*/  FFMA R36, R36, 1.925963033500011079e-08, R17 ;  /* 0x32a5706024247823 */ /* 0x000fc40000000011 */
[----:B------:R0:W1:Y:S01]  /*0c20*/  MUFU.EX2 R17, R38 ;  /* 0x0000002600117308 */ /* 0x0000620000000800 */
[----:B------:R-:W-:-:S04]  /*0c30*/  FFMA R13, R34, 1.4426950216293334961, -R13 ;  /* 0x3fb8aa3b220d7823 */ /* 0x000fc8000000080d */
[----:B------:R-:W-:Y:S01]  /*0c40*/  FFMA R23, R34, 1.925963033500011079e-08, R13 ;  /* 0x32a5706022177823 */ /* 0x000fe2000000000d */
[----:B------:R-:W-:Y:S01]  /*0c50*/  FFMA.SAT R34, R0, R9, 0.5 ;  /* 0x3f00000000227423 */ /* 0x000fe20000002009 */
[-C--:B------:R-:W-:Y:S01]  /*0c60*/  FFMA.RM R13, R6, R11.reuse, 12582913 ;  /* 0x4b400001060d7423 */ /* 0x080fe2000000400b */
[----:B------:R-:W-:Y:S01]  /*0c70*/  SHF.L.U32 R6, R7, 0x17, RZ ;  /* 0x0000001707067819 */ /* 0x000fe200000006ff */
[----:B------:R-:W2:Y:S01]  /*0c80*/  MUFU.EX2 R40, R40 ;  /* 0x0000002800287308 */ /* 0x000ea20000000800 */
[----:B------:R-:W-:Y:S01]  /*0c90*/  FFMA.RM R7, R34, R11, 12582913 ;  /* 0x4b40000122077423 */ /* 0x000fe2000000400b */
[----:B0-----:R-:W-:Y:S01]  /*0ca0*/  FFMA.SAT R38, R2, R9, 0.5 ;  /* 0x3f00000002267423 */ /* 0x001fe20000002009 */
[----:B------:R-:W-:-:S04]  /*0cb0*/  FADD R19, R13, -12583039 ;  /* 0xcb40007f0d137421 */ /* 0x000fc80000000000 */
[----:B------:R-:W-:Y:S01]  /*0cc0*/  FFMA R19, R22, 1.4426950216293334961, -R19 ;  /* 0x3fb8aa3b16137823 */ /* 0x000fe20000000813 */
[----:B-1----:R-:W-:Y:S01]  /*0cd0*/  FMUL R6, R6, R17 ;  /* 0x0000001106067220 */ /* 0x002fe20000400000 */
[----:B------:R-:W-:Y:S01]  /*0ce0*/  FADD R17, R7, -12583039 ;  /* 0xcb40007f07117421 */ /* 0x000fe20000000000 */
[----:B------:R-:W0:Y:S01]  /*0cf0*/  MUFU.EX2 R23, R23 ;  /* 0x0000001700177308 */ /* 0x000e220000000800 */
[----:B------:R-:W-:Y:S02]  /*0d00*/  FFMA R22, R22, 1.925963033500011079e-08, R19 ;  /* 0x32a5706016167823 */ /* 0x000fe40000000013 */
[----:B------:R-:W-:-:S04]  /*0d10*/  FFMA R17, R0, 1.4426950216293334961, -R17 ;  /* 0x3fb8aa3b00117823 */ /* 0x000fc80000000811 */
[----:B------:R-:W-:Y:S01]  /*0d20*/  FFMA R34, R0, 1.925963033500011079e-08, R17 ;  /* 0x32a5706000227823 */ /* 0x000fe20000000011 */
[----:B------:R-:W-:Y:S01]  /*0d30*/  FFMA.RM R17, R38, R11, 12582913 ;  /* 0x4b40000126117423 */ /* 0x000fe2000000400b */
[----:B--2---:R-:W-:Y:S01]  /*0d40*/  FMUL R0, R3, R40 ;  /* 0x0000002803007220 */ /* 0x004fe20000400000 */
[----:B------:R-:W-:Y:S01]  /*0d50*/  FFMA.SAT R38, R18, R9, 0.5 ;  /* 0x3f00000012267423 */ /* 0x000fe20000002009 */
[----:B------:R-:W1:Y:S01]  /*0d60*/  MUFU.EX2 R36, R36 ;  /* 0x0000002400247308 */ /* 0x000e620000000800 */
[----:B------:R-:W-:-:S04]  /*0d70*/  FADD R3, R17, -12583039 ;  /* 0xcb40007f11037421 */ /* 0x000fc80000000000 */
[----:B------:R-:W-:-:S03]  /*0d80*/  FFMA R3, R2, 1.4426950216293334961, -R3 ;  /* 0x3fb8aa3b02037823 */ /* 0x000fc60000000803 */
[----:B------:R-:W-:Y:S01]  /*0d90*/  MUFU.EX2 R34, R34 ;  /* 0x0000002200227308 */ /* 0x000fe20000000800 */
[----:B------:R-:W-:Y:S01]  /*0da0*/  FFMA R19, R2, 1.925963033500011079e-08, R3 ;  /* 0x32a5706002137823 */ /* 0x000fe20000000003 */
[----:B------:R-:W-:Y:S01]  /*0db0*/  SHF.L.U32 R2, R15, 0x17, RZ ;  /* 0x000000170f027819 */ /* 0x000fe200000006ff */
[----:B------:R-:W-:Y:S01]  /*0dc0*/  FFMA.RM R15, R38, R11, 12582913 ;  /* 0x4b400001260f7423 */ /* 0x000fe2000000400b */
[----:B------:R-:W-:-:S03]  /*0dd0*/  SHF.L.U32 R3, R5, 0x17, RZ ;  /* 0x0000001705037819 */ /* 0x000fc600000006ff */
[----:B------:R-:W-:Y:S01]  /*0de0*/  FADD R35, R15, -12583039 ;  /* 0xcb40007f0f237421 */ /* 0x000fe20000000000 */
[----:B0-----:R-:W-:Y:S01]  /*0df0*/  FMUL R2, R2, R23 ;  /* 0x0000001702027220 */ /* 0x001fe20000400000 */
[----:B-1----:R-:W-:Y:S01]  /*0e00*/  FMUL R3, R3, R36 ;  /* 0x0000002403037220 */ /* 0x002fe20000400000 */
[-C--:B------:R-:W-:Y:S01]  /*0e10*/  FFMA.SAT R36, R16, R9.reuse, 0.5 ;  /* 0x3f00000010247423 */ /* 0x080fe20000002009 */
[C---:B------:R-:W-:Y:S01]  /*0e20*/  FFMA R23, R18.reuse, 1.4426950216293334961, -R35 ;  /* 0x3fb8aa3b12177823 */ /* 0x040fe20000000823 */
[----:B------:R-:W0:Y:S03]  /*0e30*/  MUFU.EX2 R5, R22 ;  /* 0x0000001600057308 */ /* 0x000e260000000800 */
        /* <DEDUP_REMOVED lines=9> */
[----:B------:R-:W-:Y:S02]  /*0ed0*/  FFMA.RM R13, R36, R11, 12582913 ;  /* 0x4b400001240d7423 */ /* 0x000fe4000000400b */
[----:B------:R-:W1:Y:S02]  /*0ee0*/  MUFU.EX2 R36, R19 ;  /* 0x0000001300247308 */ /* 0x000e640000000800 */
[----:B------:R-:W-:Y:S01]  /*0ef0*/  FADD R37, R13, -12583039 ;  /* 0xcb40007f0d257421 */ /* 0x000fe20000000000 */
[----:B0-----:R-:W-:Y:S01]  /*0f00*/  FMUL R4, R4, R5 ;  /* 0x0000000504047220 */ /* 0x001fe20000400000 */
[----:B------:R-:W-:Y:S02]  /*0f10*/  SHF.L.U32 R5, R7, 0x17, RZ ;  /* 0x0000001707057819 */ /* 0x000fe400000006ff */
[----:B------:R-:W-:-:S02]  /*0f20*/  FFMA R37, R16, 1.4426950216293334961, -R37 ;  /* 0x3fb8aa3b10257823 */ /* 0x000fc40000000825 */
[----:B------:R-:W-:Y:S01]  /*0f30*/  MUFU.EX2 R35, R35 ;  /* 0x0000002300237308 */ /* 0x000fe20000000800 */
[----:B------:R-:W-:Y:S01]  /*0f40*/  FMUL R5, R5, R34 ;  /* 0x0000002205057220 */ /* 0x000fe20000400000 */
        /* <DEDUP_REMOVED lines=10> */
[----:B------:R-:W-:Y:S02]  /*0ff0*/  FFMA.RM R14, R14, R11, 12582913 ;  /* 0x4b4000010e0e7423 */ /* 0x000fe4000000400b */
[----:B-1----:R-:W-:Y:S01]  /*1000*/  FMUL R7, R7, R36 ;  /* 0x0000002407077220 */ /* 0x002fe20000400000 */
[----:B------:R-:W-:Y:S01]  /*1010*/  FFMA.SAT R36, R12, R9, 0.5 ;  /* 0x3f0000000c247423 */ /* 0x000fe20000002009 */
[C---:B------:R-:W-:Y:S01]  /*1020*/  FADD R17, R14.reuse, -12583039 ;  /* 0xcb40007f0e117421 */ /* 0x040fe20000000000 */
[----:B------:R-:W-:-:S03]  /*1030*/  SHF.L.U32 R14, R14, 0x17, RZ ;  /* 0x000000170e0e7819 */ /* 0x000fc600000006ff */
[----:B------:R-:W-:-:S04]  /*1040*/  FFMA R17, R10, 1.4426950216293334961, -R17 ;  /* 0x3fb8aa3b0a117823 */ /* 0x000fc80000000811 */
[----:B------:R-:W-:Y:S01]  /*1050*/  FFMA R17, R10, 1.925963033500011079e-08, R17 ;  /* 0x32a570600a117823 */ /* 0x000fe20000000011 */
[----:B------:R-:W-:-:S04]  /*1060*/  FFMA.SAT R10, R8, R9, 0.5 ;  /* 0x3f000000080a7423 */ /* 0x000fc80000002009 */
[-C--:B------:R-:W-:Y:S01]  /*1070*/  FFMA.RM R19, R10, R11.reuse, 12582913 ;  /* 0x4b4000010a137423 */ /* 0x080fe2000000400b */
[----:B------:R-:W-:-:S03]  /*1080*/  FFMA.RM R11, R36, R11, 12582913 ;  /* 0x4b400001240b7423 */ /* 0x000fc6000000400b */
[C---:B------:R-:W-:Y:S01]  /*1090*/  FADD R9, R19.reuse, -12583039 ;  /* 0xcb40007f13097421 */ /* 0x040fe20000000000 */
[----:B------:R-:W-:-:S03]  /*10a0*/  SHF.L.U32 R19, R19, 0x17, RZ ;  /* 0x0000001713137819 */ /* 0x000fc600000006ff */
[----:B------:R-:W-:-:S04]  /*10b0*/  FFMA R9, R8, 1.4426950216293334961, -R9 ;  /* 0x3fb8aa3b08097823 */ /* 0x000fc80000000809 */
[----:B------:R-:W-:Y:S01]  /*10c0*/  FFMA R36, R8, 1.925963033500011079e-08, R9 ;  /* 0x32a5706008247823 */ /* 0x000fe20000000009 */
[----:B------:R-:W-:Y:S01]  /*10d0*/  FADD R9, R11, -12583039 ;  /* 0xcb40007f0b097421 */ /* 0x000fe20000000000 */
[----:B------:R-:W-:Y:S02]  /*10e0*/  SHF.L.U32 R8, R15, 0x17, RZ ;  /* 0x000000170f087819 */ /* 0x000fe400000006ff */
[----:B------:R-:W0:Y:S01]  /*10f0*/  MUFU.EX2 R15, R34 ;  /* 0x00000022000f7308 */ /* 0x000e220000000800 */
[----:B------:R-:W-:Y:S01]  /*1100*/  FFMA R9, R12, 1.4426950216293334961, -R9 ;  /* 0x3fb8aa3b0c097823 */ /* 0x000fe20000000809 */
[----:B------:R-:W-:Y:S01]  /*1110*/  SHF.L.U32 R11, R11, 0x17, RZ ;  /* 0x000000170b0b7819 */ /* 0x000fe200000006ff */
[----:B------:R-:W-:Y:S02]  /*1120*/  FMUL R8, R8, R23 ;  /* 0x0000001708087220 */ /* 0x000fe40000400000 */
[----:B------:R-:W-:Y:S01]  /*1130*/  FFMA R38, R12, 1.925963033500011079e-08, R9 ;  /* 0x32a570600c267823 */ /* 0x000fe20000000009 */
[----:B------:R-:W-:Y:S01]  /*1140*/  FADD R9, RZ, R6 ;  /* 0x00000006ff097221 */ /* 0x000fe20000000000 */
[----:B------:R-:W-:Y:S01]  /*1150*/  SHF.L.U32 R12, R13, 0x17, RZ ;  /* 0x000000170d0c7819 */ /* 0x000fe200000006ff */
[----:B------:R0:W1:Y:S02]  /*1160*/  MUFU.EX2 R23, R17 ;  /* 0x0000001100177308 */ /* 0x0000640000000800 */
[----:B------:R-:W-:-:S04]  /*1170*/  FADD R9, R9, R0 ;  /* 0x0000000009097221 */ /* 0x000fc80000000000 */
[----:B------:R-:W-:Y:S02]  /*1180*/  FADD R10, R9, R2 ;  /* 0x00000002090a7221 */ /* 0x000fe40000000000 */
[----:B------:R-:W2:Y:S01]  /*1190*/  MUFU.EX2 R36, R36 ;  /* 0x0000002400247308 */ /* 0x000ea20000000800 */
[----:B0-----:R-:W-:Y:S01]  /*11a0*/  FMUL R17, R16, R15 ;  /* 0x0000000f10117220 */ /* 0x001fe20000400000 */
[----:B------:R-:W-:-:S04]  /*11b0*/  FADD R9, R10, R3 ;  /* 0x000000030a097221 */ /* 0x000fc80000000000 */
[----:B------:R-:W-:Y:S01]  /*11c0*/  FADD R10, R9, R4 ;  /* 0x00000004090a7221 */ /* 0x000fe20000000000 */
[----:B------:R-:W-:Y:S01]  /*11d0*/  FMUL R9, R18, R35 ;  /* 0x0000002312097220 */ /* 0x000fe20000400000 */
[----:B------:R-:W0:Y:S01]  /*11e0*/  MUFU.EX2 R38, R38 ;  /* 0x0000002600267308 */ /* 0x000e220000000800 */
[----:B-1----:R-:W-:Y:S01]  /*11f0*/  FMUL R16, R14, R23 ;  /* 0x000000170e107220 */ /* 0x002fe20000400000 */
[----:B------:R-:W-:-:S04]  /*1200*/  FADD R10, R10, R5 ;  /* 0x000000050a0a7221 */ /* 0x000fc80000000000 */
[----:B------:R-:W-:Y:S01]  /*1210*/  FADD R13, R10, R7 ;  /* 0x000000070a0d7221 */ /* 0x000fe20000000000 */
[----:B------:R-:W-:Y:S01]  /*1220*/  FMUL R10, R12, R37 ;  /* 0x000000250c0a7220 */ /* 0x000fe20000400000 */
[----:B--2---:R-:W-:Y:S02]  /*1230*/  FMUL R19, R19, R36 ;  /* 0x0000002413137220 */ /* 0x004fe40000400000 */
[----:B------:R-:W-:-:S04]  /*1240*/  FADD R12, R13, R8 ;  /* 0x000000080d0c7221 */ /* 0x000fc80000000000 */
[----:B------:R-:W-:Y:S01]  /*1250*/  FADD R13, R12, R9 ;  /* 0x000000090c0d7221 */ /* 0x000fe20000000000 */
[----:B0-----:R-:W-:-:S03]  /*1260*/  FMUL R18, R11, R38 ;  /* 0x000000260b127220 */ /* 0x001fc60000400000 */
        /* <DEDUP_REMOVED lines=14> */
.L_x_6224:
        /* <DEDUP_REMOVED lines=11> */
[----:B0-----:R-:W-:Y:S05]  /*1400*/  CALL.REL.NOINC `($__internal_117_$__cuda_sm3x_div_rn_noftz_f32_slowpath) ;  /* 0x0000001c00687944 */ /* 0x001fea0003c00000 */
[----:B------:R-:W-:-:S07]  /*1410*/  MOV R14, R6 ;  /* 0x00000006000e7202 */ /* 0x000fce0000000f00 */
.L_x_6185:
[----:B------:R-:W-:Y:S05]  /*1420*/  BSYNC.RECONVERGENT B3 ;  /* 0x0000000000037941 */ /* 0x000fea0003800200 */
.L_x_6184:
        /* <DEDUP_REMOVED lines=11> */
[----:B0-----:R-:W-:Y:S05]  /*14e0*/  CALL.REL.NOINC `($__internal_117_$__cuda_sm3x_div_rn_noftz_f32_slowpath) ;  /* 0x0000001c00307944 */ /* 0x001fea0003c00000 */
[----:B------:R-:W-:-:S07]  /*14f0*/  MOV R15, R6 ;  /* 0x00000006000f7202 */ /* 0x000fce0000000f00 */
.L_x_6187:
[----:B------:R-:W-:Y:S05]  /*1500*/  BSYNC.RECONVERGENT B3 ;  /* 0x0000000000037941 */ /* 0x000fea0003800200 */
.L_x_6186:
        /* <DEDUP_REMOVED lines=13> */
.L_x_6189:
[----:B------:R-:W-:Y:S05]  /*15e0*/  BSYNC.RECONVERGENT B3 ;  /* 0x0000000000037941 */ /* 0x000fea0003800200 */
.L_x_6188:
        /* <DEDUP_REMOVED lines=13> */
.L_x_6191:
[----:B------:R-:W-:Y:S05]  /*16c0*/  BSYNC.RECONVERGENT B3 ;  /* 0x0000000000037941 */ /* 0x000fea0003800200 */
.L_x_6190:
        /* <DEDUP_REMOVED lines=13> */
.L_x_6193:
[----:B------:R-:W-:Y:S05]  /*17a0*/  BSYNC.RECONVERGENT B3 ;  /* 0x0000000000037941 */ /* 0x000fea0003800200 */
.L_x_6192:
        /* <DEDUP_REMOVED lines=13> */
.L_x_6195:
[----:B------:R-:W-:Y:S05]  /*1880*/  BSYNC.RECONVERGENT B3 ;  /* 0x0000000000037941 */ /* 0x000fea0003800200 */
.L_x_6194:
        /* <DEDUP_REMOVED lines=13> */
.L_x_6197:
[----:B------:R-:W-:Y:S05]  /*1960*/  BSYNC.RECONVERGENT B3 ;  /* 0x0000000000037941 */ /* 0x000fea0003800200 */
.L_x_6196:
        /* <DEDUP_REMOVED lines=13> */
.L_x_6199:
[----:B------:R-:W-:Y:S05]  /*1a40*/  BSYNC.RECONVERGENT B3 ;  /* 0x0000000000037941 */ /* 0x000fea0003800200 */
.L_x_6198:
        /* <DEDUP_REMOVED lines=13> */
.L_x_6201:
[----:B------:R-:W-:Y:S05]  /*1b20*/  BSYNC.RECONVERGENT B3 ;  /* 0x0000000000037941 */ /* 0x000fea0003800200 */
.L_x_6200:
        /* <DEDUP_REMOVED lines=13> */
.L_x_6203:
[----:B------:R-:W-:Y:S05]  /*1c00*/  BSYNC.RECONVERGENT B3 ;  /* 0x0000000000037941 */ /* 0x000fea0003800200 */
.L_x_6202:
        /* <DEDUP_REMOVED lines=13> */
.L_x_6205:
[----:B------:R-:W-:Y:S05]  /*1ce0*/  BSYNC.RECONVERGENT B3 ;  /* 0x0000000000037941 */ /* 0x000fea0003800200 */
.L_x_6204:
        /* <DEDUP_REMOVED lines=13> */
.L_x_6207:
[----:B------:R-:W-:Y:S05]  /*1dc0*/  BSYNC.RECONVERGENT B3 ;  /* 0x0000000000037941 */ /* 0x000fea0003800200 */
.L_x_6206:
        /* <DEDUP_REMOVED lines=13> */
.L_x_6209:
[----:B------:R-:W-:Y:S05]  /*1ea0*/  BSYNC.RECONVERGENT B3 ;  /* 0x0000000000037941 */ /* 0x000fea0003800200 */
.L_x_6208:
        /* <DEDUP_REMOVED lines=13> */
.L_x_6211:
[----:B------:R-:W-:Y:S05]  /*1f80*/  BSYNC.RECONVERGENT B3 ;  /* 0x0000000000037941 */ /* 0x000fea0003800200 */
.L_x_6210:
[----:B------:R-:W-:Y:S01]  /*1f90*/  HFMA2 R7, -RZ, RZ, 0, 0 ;  /* 0x00000000ff077431 */ /* 0x000fe200000001ff */
[----:B------:R-:W-:Y:S01]  /*1fa0*/  MOV R6, R26 ;  /* 0x0000001a00067202 */ /* 0x000fe20000000f00 */
[----:B------:R-:W-:Y:S01]  /*1fb0*/  IMAD R8, R24, UR42, RZ ;  /* 0x0000002a18087c24 */ /* 0x000fe2000f8e02ff */
[C---:B------:R-:W-:Y:S02]  /*1fc0*/  @!P0 R2UR UR4, R20.reuse ;  /* 0x00000000140482ca */ /* 0x040fe400000e0000 */
[----:B------:R-:W-:Y:S01]  /*1fd0*/  @!P0 R2UR UR5, R21 ;  /* 0x00000000150582ca */ /* 0x000fe200000e0000 */
[----:B------:R-:W-:Y:S01]  /*1fe0*/  IMAD R9, R25, UR43, R8 ;  /* 0x0000002b19097c24 */ /* 0x000fe2000f8e0208 */
[----:B------:R-:W-:Y:S02]  /*1ff0*/  @!P0 R2UR UR6, R20 ;  /* 0x00000000140682ca */ /* 0x000fe400000e0000 */
[----:B------:R-:W-:Y:S01]  /*2000*/  @!P0 R2UR UR7, R21 ;  /* 0x00000000150782ca */ /* 0x000fe200000e0000 */
[----:B------:R-:W-:Y:S01]  /*2010*/  IMAD.WIDE.U32 R6, R25, UR42, R6 ;  /* 0x0000002a19067c25 */ /* 0x000fe2000f8e0006 */
[----:B------:R-:W-:-:S02]  /*2020*/  ISETP.GE.U32.AND P1, PT, R33, UR44, PT ;  /* 0x0000002c21007c0c */ /* 0x000fc4000bf26070 */
[----:B------:R-:W-:Y:S02]  /*2030*/  @!P0 F2FP.F16.F32.PACK_AB R14, RZ, R14 ;  /* 0x0000000eff0e823e */ /* 0x000fe400000000ff */
[----:B------:R-:W-:Y:S02]  /*2040*/  IADD3 R7, PT, PT, R7, R9, RZ ;  /* 0x0000000907077210 */ /* 0x000fe40007ffe0ff */
[C---:B------:R-:W-:Y:S02]  /*2050*/  LEA R8, P2, R6.reuse, UR40, 0x1 ;  /* 0x0000002806087c11 */ /* 0x040fe4000f8408ff */
[----:B------:R-:W-:Y:S02]  /*2060*/  ISETP.GE.AND.EX P1, PT, RZ, UR45, PT, P1 ;  /* 0x0000002dff007c0c */ /* 0x000fe4000bf26310 */
[----:B------:R-:W-:Y:S02]  /*2070*/  LEA.HI.X R9, R6, UR41, R7, 0x1, P2 ;  /* 0x0000002906097c11 */ /* 0x000fe400090f0c07 */
[----:B------:R-:W-:-:S02]  /*2080*/  ISETP.GE.U32.AND P2, PT, R32, UR44, PT ;  /* 0x0000002c20007c0c */ /* 0x000fc4000bf46070 */
[----:B------:R-:W-:Y:S01]  /*2090*/  @!P0 F2FP.F16.F32.PACK_AB R15, RZ, R15 ;  /* 0x0000000fff0f823e */ /* 0x000fe200000000ff */
[----:B------:R2:W-:Y:S01]  /*20a0*/  @!P0 STG.E.U16 desc[UR4][R8.64], R14 ;  /* 0x0000000e08008986 */ /* 0x0005e2000c101504 */
[----:B------:R-:W-:Y:S02]  /*20b0*/  ISETP.GE.AND.EX P2, PT, RZ, UR45, PT, P2 ;  /* 0x0000002dff007c0c */ /* 0x000fe4000bf46320 */
[----:B------:R-:W-:Y:S01]  /*20c0*/  ISETP.GE.U32.AND P4, PT, R30, UR44, PT ;  /* 0x0000002c1e007c0c */ /* 0x000fe2000bf86070 */
[----:B------:R2:W-:Y:S01]  /*20d0*/  @!P0 STG.E.U16 desc[UR6][R8.64+0x2], R15 ;  /* 0x0000020f08008986 */ /* 0x0005e2000c101506 */
[----:B------:R-:W-:Y:S02]  /*20e0*/  ISETP.GE.U32.AND P3, PT, R31, UR44, PT ;  /* 0x0000002c1f007c0c */ /* 0x000fe4000bf66070 */
[----:B------:R-:W-:Y:S02]  /*20f0*/  ISETP.GE.AND.EX P0, PT, RZ, UR45, PT, P4 ;  /* 0x0000002dff007c0c */ /* 0x000fe4000bf06340 */
[----:B------:R-:W-:-:S02]  /*2100*/  @!P1 R2UR UR8, R20 ;  /* 0x00000000140892ca */ /* 0x000fc400000e0000 */
[C---:B------:R-:W-:Y:S02]  /*2110*/  @!P1 R2UR UR9, R21.reuse ;  /* 0x00000000150992ca */ /* 0x040fe400000e0000 */
[C---:B------:R-:W-:Y:S02]  /*2120*/  @!P1 R2UR UR10, R20.reuse ;  /* 0x00000000140a92ca */ /* 0x040fe400000e0000 */
[----:B------:R-:W-:Y:S02]  /*2130*/  @!P2 R2UR UR4, R20 ;  /* 0x000000001404a2ca */ /* 0x000fe400000e0000 */
[C---:B------:R-:W-:Y:S02]  /*2140*/  @!P2 R2UR UR5, R21.reuse ;  /* 0x000000001505a2ca */ /* 0x040fe400000e0000 */
[----:B------:R-:W-:Y:S02]  /*2150*/  @!P1 R2UR UR11, R21 ;  /* 0x00000000150b92ca */ /* 0x000fe400000e0000 */
[----:B------:R-:W-:-:S02]  /*2160*/  @!P2 F2FP.F16.F32.PACK_AB R3, RZ, R3 ;  /* 0x00000003ff03a23e */ /* 0x000fc400000000ff */
        /* <DEDUP_REMOVED lines=9> */
[----:B------:R-:W-:Y:S01]  /*2200*/  ISETP.GE.U32.AND P4, PT, R28, UR44, PT ;  /* 0x0000002c1c007c0c */ /* 0x000fe2000bf86070 */
[----:B------:R2:W-:Y:S01]  /*2210*/  @!P1 STG.E.U16 desc[UR10][R8.64+0x82], R2 ;  /* 0x0000820208009986 */ /* 0x0005e2000c10150a */
        /* <DEDUP_REMOVED lines=8> */
[----:B------:R-:W-:Y:S02]  /*22a0*/  @!P0 F2FP.F16.F32.PACK_AB R34, RZ, R34 ;  /* 0x00000022ff22823e */ /* 0x000fe400000000ff */
[----:B------:R-:W-:Y:S01]  /*22b0*/  ISETP.GE.AND.EX P1, PT, RZ, UR45, PT, P1 ;  /* 0x0000002dff007c0c */ /* 0x000fe2000bf26310 */
[----:B------:R2:W-:Y:S01]  /*22c0*/  @!P0 STG.E.U16 desc[UR12][R8.64+0x200], R23 ;  /* 0x0002001708008986 */ /* 0x0005e2000c10150c */
[----:B------:R-:W-:-:S02]  /*22d0*/  ISETP.GE.AND.EX P4, PT, RZ, UR45, PT, P4 ;  /* 0x0000002dff007c0c */ /* 0x000fc4000bf86340 */
[----:B------:R-:W-:Y:S01]  /*22e0*/  @!P2 F2FP.F16.F32.PACK_AB R4, RZ, R4 ;  /* 0x00000004ff04a23e */ /* 0x000fe200000000ff */
[----:B------:R2:W-:Y:S01]  /*22f0*/  @!P0 STG.E.U16 desc[UR4][R8.64+0x202], R34 ;  /* 0x0002022208008986 */ /* 0x0005e2000c101504 */
[C---:B------:R-:W-:Y:S02]  /*2300*/  IADD3 R25, P0, PT, R27.reuse, R25, RZ ;  /* 0x000000191b197210 */ /* 0x040fe40007f1e0ff */
[----:B------:R-:W-:Y:S01]  /*2310*/  @!P3 F2FP.F16.F32.PACK_AB R5, RZ, R5 ;  /* 0x00000005ff05b23e */ /* 0x000fe200000000ff */
[----:B------:R2:W-:Y:S01]  /*2320*/  @!P2 STG.E.U16 desc[UR6][R8.64+0x102], R4 ;  /* 0x000102040800a986 */ /* 0x0005e2000c101506 */
        /* <DEDUP_REMOVED lines=24> */
.L_x_6182:
[----:B------:R-:W-:Y:S05]  /*24b0*/  EXIT ;  /* 0x000000000000794d */ /* 0x000fea0003800000 */
.L_x_6183:
[----:B------:R-:W-:Y:S01]  /*24c0*/  BSSY B1, `(.L_x_6213) ;  /* 0x0000007000017945 */ /* 0x000fe20003800000 */
[----:B------:R-:W-:Y:S02]  /*24d0*/  MOV R12, 0x10 ;  /* 0x00000010000c7802 */ /* 0x000fe40000000f00 */
[----:B------:R-:W-:Y:S02]  /*24e0*/  MOV R11, 0x1f ;  /* 0x0000001f000b7802 */ /* 0x000fe40000000f00 */
[----:B------:R-:W-:-:S07]  /*24f0*/  MOV R15, 0xffffffff ;  /* 0xffffffff000f7802 */ /* 0x000fce0000000f00 */
[----:B------:R-:W-:Y:S05]  /*2500*/  WARPSYNC.COLLECTIVE R15, `(.L_x_6214) ;  /* 0x000000000f087348 */ /* 0x000fea0003c00000 */
[----:B------:R0:W1:Y:S02]  /*2510*/  SHFL.BFLY P6, R14, R13, R12, R11 ;  /* 0x0c00000c0d0e7389 */ /* 0x00006400000c000b */
[----:B01----:R-:W-:Y:S05]  /*2520*/  ENDCOLLECTIVE ;  /* 0x000000000000791b */ /* 0x003fea0003800000 */
.L_x_6214:
[----:B------:R-:W-:Y:S05]  /*2530*/  BSYNC B1 ;  /* 0x0000000000017941 */ /* 0x000fea0003800000 */
.L_x_6213:
[----:B------:R-:W-:Y:S01]  /*2540*/  HFMA2 R11, -RZ, RZ, 0, 1.847743988037109375e-06 ;  /* 0x0000001fff0b7431 */ /* 0x000fe200000001ff */
[----:B------:R-:W-:Y:S02]  /*2550*/  FMNMX R13, R14, R13, !PT ;  /* 0x0000000d0e0d7209 */ /* 0x000fe40007800000 */
[----:B------:R-:W-:Y:S02]  /*2560*/  MOV R12, 0x8 ;  /* 0x00000008000c7802 */ /* 0x000fe40000000f00 */
[----:B------:R-:W-:-:S07]  /*2570*/  MOV R15, 0xffffffff ;  /* 0xffffffff000f7802 */ /* 0x000fce0000000f00 */
[----:B------:R-:W-:Y:S05]  /*2580*/  WARPSYNC.COLLECTIVE R15, `(.L_x_6215) ;  /* 0x000000000f087348 */ /* 0x000fea0003c00000 */
[----:B------:R0:W1:Y:S02]  /*2590*/  SHFL.BFLY P6, R14, R13, R12, R11 ;  /* 0x0c00000c0d0e7389 */ /* 0x00006400000c000b */
[----:B01----:R-:W-:Y:S05]  /*25a0*/  ENDCOLLECTIVE ;  /* 0x000000000000791b */ /* 0x003fea0003800000 */
.L_x_6215:
[----:B------:R-:W-:Y:S01]  /*25b0*/  HFMA2 R12, -RZ, RZ, 0, 2.384185791015625e-07 ;  /* 0x00000004ff0c7431 */ /* 0x000fe200000001ff */
[----:B------:R-:W-:-:S04]  /*25c0*/  FMNMX R0, R13, R14, !PT ;  /* 0x0000000e0d007209 */ /* 0x000fc80007800000 */
[----:B------:R-:W-:-:S07]  /*25d0*/  MOV R13, R0 ;  /* 0x00000000000d7202 */ /* 0x000fce0000000f00 */
[----:B------:R-:W-:Y:S05]  /*25e0*/  WARPSYNC.COLLECTIVE R15, `(.L_x_6216) ;  /* 0x000000000f087348 */ /* 0x000fea0003c00000 */
[----:B------:R0:W1:Y:S02]  /*25f0*/  SHFL.BFLY P6, R14, R13, R12, R11 ;  /* 0x0c00000c0d0e7389 */ /* 0x00006400000c000b */
[----:B01----:R-:W-:Y:S05]  /*2600*/  ENDCOLLECTIVE ;  /* 0x000000000000791b */ /* 0x003fea0003800000 */
.L_x_6216:
[----:B------:R-:W-:Y:S01]  /*2610*/  HFMA2 R12, -RZ, RZ, 0, 1.1920928955078125e-07 ;  /* 0x00000002ff0c7431 */ /* 0x000fe200000001ff */
[----:B------:R-:W-:-:S04]  /*2620*/  FMNMX R2, R0, R14, !PT ;  /* 0x0000000e00027209 */ /* 0x000fc80007800000 */
[----:B------:R-:W-:-:S07]  /*2630*/  MOV R13, R2 ;  /* 0x00000002000d7202 */ /* 0x000fce0000000f00 */
[----:B------:R-:W-:Y:S05]  /*2640*/  WARPSYNC.COLLECTIVE R15, `(.L_x_6217) ;  /* 0x000000000f087348 */ /* 0x000fea0003c00000 */
[----:B------:R0:W1:Y:S02]  /*2650*/  SHFL.BFLY P6, R14, R13, R12, R11 ;  /* 0x0c00000c0d0e7389 */ /* 0x00006400000c000b */
[----:B01----:R-:W-:Y:S05]  /*2660*/  ENDCOLLECTIVE ;  /* 0x000000000000791b */ /* 0x003fea0003800000 */
.L_x_6217:
[----:B------:R-:W-:Y:S01]  /*2670*/  HFMA2 R12, -RZ, RZ, 0, 5.9604644775390625e-08 ;  /* 0x00000001ff0c7431 */ /* 0x000fe200000001ff */
[----:B------:R-:W-:-:S04]  /*2680*/  FMNMX R3, R2, R14, !PT ;  /* 0x0000000e02037209 */ /* 0x000fc80007800000 */
[----:B------:R-:W-:-:S07]  /*2690*/  MOV R13, R3 ;  /* 0x00000003000d7202 */ /* 0x000fce0000000f00 */
[----:B------:R-:W-:Y:S05]  /*26a0*/  WARPSYNC.COLLECTIVE R15, `(.L_x_6218) ;  /* 0x000000000f087348 */ /* 0x000fea0003c00000 */
[----:B------:R0:W1:Y:S02]  /*26b0*/  SHFL.BFLY P6, R14, R13, R12, R11 ;  /* 0x0c00000c0d0e7389 */ /* 0x00006400000c000b */
[----:B01----:R-:W-:Y:S05]  /*26c0*/  ENDCOLLECTIVE ;  /* 0x000000000000791b */ /* 0x003fea0003800000 */
.L_x_6218:
        /* <DEDUP_REMOVED lines=18> */
[----:B------:R-:W-:-:S02]  /*27f0*/  FFMA.SAT R18, R2, R13, 0.5 ;  /* 0x3f00000002127423 */ /* 0x000fc4000000200d */
[----:B------:R-:W-:Y:S01]  /*2800*/  FFMA.SAT R34, R14, R13, 0.5 ;  /* 0x3f0000000e227423 */ /* 0x000fe2000000200d */
[-C--:B------:R-:W-:Y:S01]  /*2810*/  FFMA.RM R6, R6, R15.reuse, 12582913 ;  /* 0x4b40000106067423 */ /* 0x080fe2000000400f */
[-C--:B------:R-:W-:Y:S02]  /*2820*/  FFMA.RM R18, R18, R15.reuse, 12582913 ;  /* 0x4b40000112127423 */ /* 0x080fe4000000400f */
[----:B------:R-:W-:Y:S01]  /*2830*/  FFMA.RM R34, R34, R15, 12582913 ;  /* 0x4b40000122227423 */ /* 0x000fe2000000400f */
        /* <DEDUP_REMOVED lines=66> */
[----:B------:R-:W-:-:S06]  /*2c60*/  FFMA R18, R23, 1.925963033500011079e-08, R18 ;  /* 0x32a5706017127823 */ /* 0x000fcc0000000012 */
[----:B------:R-:W0:Y:S01]  /*2c70*/  MUFU.EX2 R18, R18 ;  /* 0x0000001200127308 */ /* 0x000e220000000800 */
[----:B-1----:R-:W-:Y:S01]  /*2c80*/  FMUL R8, R8, R17 ;  /* 0x0000001108087220 */ /* 0x002fe20000400000 */
        /* <DEDUP_REMOVED lines=8> */
[----:B-1----:R-:W-:-:S03]  /*2d10*/  FFMA.SAT R16, R11, R13, 0.5 ;  /* 0x3f0000000b107423 */ /* 0x002fc6000000200d */
[----:B------:R-:W-:Y:S01]  /*2d20*/  FADD R22, R18, -12583039 ;  /* 0xcb40007f12167421 */ /* 0x000fe20000000000 */
[----:B------:R-:W-:-:S03]  /*2d30*/  FFMA.RM R16, R16, R15, 12582913 ;  /* 0x4b40000110107423 */ /* 0x000fc6000000400f */
[C---:B------:R-:W-:Y:S01]  /*2d40*/  FFMA R22, R19.reuse, 1.4426950216293334961, -R22 ;  /* 0x3fb8aa3b13167823 */ /* 0x040fe20000000816 */
[----:B--2---:R-:W-:Y:S01]  /*2d50*/  FMUL R10, R10, R17 ;  /* 0x000000110a0a7220 */ /* 0x004fe20000400000 */
[----:B------:R-:W-:Y:S01]  /*2d60*/  SHF.L.U32 R17, R18, 0x17, RZ ;  /* 0x0000001712117819 */ /* 0x000fe200000006ff */
[C---:B------:R-:W-:Y:S01]  /*2d70*/  FADD R18, R16.reuse, -12583039 ;  /* 0xcb40007f10127421 */ /* 0x040fe20000000000 */
[----:B------:R-:W-:Y:S01]  /*2d80*/  FFMA R22, R19, 1.925963033500011079e-08, R22 ;  /* 0x32a5706013167823 */ /* 0x000fe20000000016 */
[----:B------:R-:W-:Y:S02]  /*2d90*/  SHF.L.U32 R16, R16, 0x17, RZ ;  /* 0x0000001710107819 */ /* 0x000fe400000006ff */
[----:B------:R-:W-:-:S03]  /*2da0*/  FFMA R18, R11, 1.4426950216293334961, -R18 ;  /* 0x3fb8aa3b0b127823 */ /* 0x000fc60000000812 */
[----:B------:R-:W0:Y:S01]  /*2db0*/  MUFU.EX2 R22, R22 ;  /* 0x0000001600167308 */ /* 0x000e220000000800 */
[----:B------:R-:W-:-:S07]  /*2dc0*/  FFMA R18, R11, 1.925963033500011079e-08, R18 ;  /* 0x32a570600b127823 */ /* 0x000fce0000000012 */
[----:B------:R1:W2:Y:S01]  /*2dd0*/  MUFU.EX2 R11, R18 ;  /* 0x00000012000b7308 */ /* 0x0002a20000000800 */
[----:B0-----:R-:W-:Y:S01]  /*2de0*/  FMUL R17, R17, R22 ;  /* 0x0000001611117220 */ /* 0x001fe20000400000 */
[----:B------:R-:W-:Y:S01]  /*2df0*/  FFMA.SAT R22, R12, R13, 0.5 ;  /* 0x3f0000000c167423 */ /* 0x000fe2000000200d */
[----:B-1----:R-:W-:-:S03]  /*2e00*/  SHF.L.U32 R18, R34, 0x17, RZ ;  /* 0x0000001722127819 */ /* 0x002fc600000006ff */
[----:B------:R-:W-:Y:S01]  /*2e10*/  FFMA.RM R22, R22, R15, 12582913 ;  /* 0x4b40000116167423 */ /* 0x000fe2000000400f */
[----:B------:R-:W-:Y:S01]  /*2e20*/  MOV R15, 0xffffffff ;  /* 0xffffffff000f7802 */ /* 0x000fe20000000f00 */
[----:B--2---:R-:W-:Y:S02]  /*2e30*/  FMUL R16, R16, R11 ;  /* 0x0000000b10107220 */ /* 0x004fe40000400000 */
[C---:B------:R-:W-:Y:S01]  /*2e40*/  FADD R11, R22.reuse, -12583039 ;  /* 0xcb40007f160b7421 */ /* 0x040fe20000000000 */
[----:B------:R-:W-:-:S03]  /*2e50*/  SHF.L.U32 R19, R22, 0x17, RZ ;  /* 0x0000001716137819 */ /* 0x000fc600000006ff */
[----:B------:R-:W-:-:S04]  /*2e60*/  FFMA R11, R12, 1.4426950216293334961, -R11 ;  /* 0x3fb8aa3b0c0b7823 */ /* 0x000fc8000000080b */
[----:B------:R-:W-:Y:S01]  /*2e70*/  FFMA R12, R12, 1.925963033500011079e-08, R11 ;  /* 0x32a570600c0c7823 */ /* 0x000fe2000000000b */
[----:B------:R-:W-:-:S04]  /*2e80*/  FADD R11, R34, -12583039 ;  /* 0xcb40007f220b7421 */ /* 0x000fc80000000000 */
        /* <DEDUP_REMOVED lines=25> */
.L_x_6219:
[----:B------:R-:W-:Y:S02]  /*3020*/  HFMA2 R12, -RZ, RZ, 0, 4.76837158203125e-07 ;  /* 0x00000008ff0c7431 */ /* 0x000fe400000001ff */
[----:B------:R-:W-:-:S05]  /*3030*/  FADD R22, R13, R14 ;  /* 0x0000000e0d167221 */ /* 0x000fca0000000000 */
[----:B------:R-:W-:-:S07]  /*3040*/  MOV R13, R22 ;  /* 0x00000016000d7202 */ /* 0x000fce0000000f00 */
[----:B------:R-:W-:Y:S05]  /*3050*/  WARPSYNC.COLLECTIVE R15, `(.L_x_6220) ;  /* 0x000000000f087348 */ /* 0x000fea0003c00000 */
[----:B------:R0:W1:Y:S02]  /*3060*/  SHFL.BFLY P6, R14, R13, R12, R11 ;  /* 0x0c00000c0d0e7389 */ /* 0x00006400000c000b */
[----:B01----:R-:W-:Y:S05]  /*3070*/  ENDCOLLECTIVE ;  /* 0x000000000000791b */ /* 0x003fea0003800000 */
.L_x_6220:
[----:B------:R-:W-:Y:S02]  /*3080*/  HFMA2 R12, -RZ, RZ, 0, 2.384185791015625e-07 ;  /* 0x00000004ff0c7431 */ /* 0x000fe400000001ff */
[----:B------:R-:W-:-:S05]  /*3090*/  FADD R23, R22, R14 ;  /* 0x0000000e16177221 */ /* 0x000fca0000000000 */
[----:B------:R-:W-:-:S07]  /*30a0*/  MOV R13, R23 ;  /* 0x00000017000d7202 */ /* 0x000fce0000000f00 */
[----:B------:R-:W-:Y:S05]  /*30b0*/  WARPSYNC.COLLECTIVE R15, `(.L_x_6221) ;  /* 0x000000000f087348 */ /* 0x000fea0003c00000 */
[----:B------:R0:W1:Y:S02]  /*30c0*/  SHFL.BFLY P6, R14, R13, R12, R11 ;  /* 0x0c00000c0d0e7389 */ /* 0x00006400000c000b */
[----:B01----:R-:W-:Y:S05]  /*30d0*/  ENDCOLLECTIVE ;  /* 0x000000000000791b */ /* 0x003fea0003800000 */
.L_x_6221:
[----:B------:R-:W-:Y:S02]  /*30e0*/  HFMA2 R12, -RZ, RZ, 0, 1.1920928955078125e-07 ;  /* 0x00000002ff0c7431 */ /* 0x000fe400000001ff */
[----:B------:R-:W-:-:S05]  /*30f0*/  FADD R34, R23, R14 ;  /* 0x0000000e17227221 */ /* 0x000fca0000000000 */
[----:B------:R-:W-:-:S07]  /*3100*/  MOV R13, R34 ;  /* 0x00000022000d7202 */ /* 0x000fce0000000f00 */
[----:B------:R-:W-:Y:S05]  /*3110*/  WARPSYNC.COLLECTIVE R15, `(.L_x_6222) ;  /* 0x000000000f087348 */ /* 0x000fea0003c00000 */
[----:B------:R0:W1:Y:S02]  /*3120*/  SHFL.BFLY P6, R14, R13, R12, R11 ;  /* 0x0c00000c0d0e7389 */ /* 0x00006400000c000b */
[----:B01----:R-:W-:Y:S05]  /*3130*/  ENDCOLLECTIVE ;  /* 0x000000000000791b */ /* 0x003fea0003800000 */
.L_x_6222:
[----:B------:R-:W-:Y:S02]  /*3140*/  HFMA2 R12, -RZ, RZ, 0, 5.9604644775390625e-08 ;  /* 0x00000001ff0c7431 */ /* 0x000fe400000001ff */
[----:B------:R-:W-:-:S05]  /*3150*/  FADD R35, R34, R14 ;  /* 0x0000000e22237221 */ /* 0x000fca0000000000 */
[----:B------:R-:W-:-:S07]  /*3160*/  MOV R13, R35 ;  /* 0x00000023000d7202 */ /* 0x000fce0000000f00 */
[----:B------:R-:W-:Y:S05]  /*3170*/  WARPSYNC.COLLECTIVE R15, `(.L_x_6223) ;  /* 0x000000000f087348 */ /* 0x000fea0003c00000 */
[----:B------:R0:W1:Y:S02]  /*3180*/  SHFL.BFLY P6, R14, R13, R12, R11 ;  /* 0x0c00000c0d0e7389 */ /* 0x00006400000c000b */
[----:B01----:R-:W-:Y:S05]  /*3190*/  ENDCOLLECTIVE ;  /* 0x000000000000791b */ /* 0x003fea0003800000 */
.L_x_6223:
[----:B------:R-:W-:Y:S05]  /*31a0*/  BRA `(.L_x_6224) ;  /* 0xffffffe000687947 */ /* 0x000fea000383ffff */
        .weak           $__internal_117_$__cuda_sm3x_div_rn_noftz_f32_slowpath
        .type           $__internal_117_$__cuda_sm3x_div_rn_noftz_f32_slowpath,@function
        .size           $__internal_117_$__cuda_sm3x_div_rn_noftz_f32_slowpath,(.L_x_15434 - $__internal_117_$__cuda_sm3x_div_rn_noftz_f32_slowpath)
$__internal_117_$__cuda_sm3x_div_rn_noftz_f32_slowpath:
        /* <DEDUP_REMOVED lines=35> */
.L_x_6226:
        /* <DEDUP_REMOVED lines=31> */
[CCC-:B------:R-:W-:Y:S01]  /*35d0*/  FFMA.RP R13, R37.reuse, R39.reuse, R36.reuse ;  /* 0x00000027250d7223 */ /* 0x1c0fe20000008024 */
[----:B------:R-:W-:Y:S01]  /*35e0*/  FFMA.RM R36, R37, R39, R36 ;  /* 0x0000002725247223 */ /* 0x000fe20000004024 */
        /* <DEDUP_REMOVED lines=18> */
.L_x_6233:
[----:B------:R-:W-:-:S04]  /*3710*/  LOP3.LUT R6, R6, 0x80000000, RZ, 0xc0, !PT ;  /* 0x8000000006067812 */ /* 0x000fc800078ec0ff */
[----:B------:R-:W-:Y:S01]  /*3720*/  LOP3.LUT R6, R6, 0x7f800000, RZ, 0xfc, !PT ;  /* 0x7f80000006067812 */ /* 0x000fe200078efcff */
[----:B------:R-:W-:Y:S06]  /*3730*/  BRA `(.L_x_6234) ;  /* 0x0000000000047947 */ /* 0x000fec0003800000 */
.L_x_6232:
[----:B------:R-:W-:-:S07]  /*3740*/  LEA R6, R38, R6, 0x17 ;  /* 0x0000000626067211 */ /* 0x000fce00078eb8ff */
.L_x_6234:
[----:B------:R-:W-:Y:S05]  /*3750*/  BSYNC.RECONVERGENT B2 ;  /* 0x0000000000027941 */ /* 0x000fea0003800200 */
.L_x_6231:
[----:B------:R-:W-:Y:S05]  /*3760*/  BRA `(.L_x_6235) ;  /* 0x0000000000207947 */ /* 0x000fea0003800000 */
.L_x_6230:
[----:B------:R-:W-:-:S04]  /*3770*/  LOP3.LUT R6, R37, 0x80000000, R6, 0x48, !PT ;  /* 0x8000000025067812 */ /* 0x000fc800078e4806 */
[----:B------:R-:W-:Y:S01]  /*3780*/  LOP3.LUT R6, R6, 0x7f800000, RZ, 0xfc, !PT ;  /* 0x7f80000006067812 */ /* 0x000fe200078efcff */
[----:B------:R-:W-:Y:S06]  /*3790*/  BRA `(.L_x_6235) ;  /* 0x0000000000147947 */ /* 0x000fec0003800000 */
.L_x_6229:
[----:B------:R-:W-:Y:S01]  /*37a0*/  LOP3.LUT R6, R37, 0x80000000, R6, 0x48, !PT ;  /* 0x8000000025067812 */ /* 0x000fe200078e4806 */
[----:B------:R-:W-:Y:S06]  /*37b0*/  BRA `(.L_x_6235) ;  /* 0x00000000000c7947 */ /* 0x000fec0003800000 */
.L_x_6228:
[----:B------:R-:W0:Y:S01]  /*37c0*/  MUFU.RSQ R6, -QNAN ;  /* 0xffc0000000067908 */ /* 0x000e220000001400 */
[----:B------:R-:W-:Y:S05]  /*37d0*/  BRA `(.L_x_6235) ;  /* 0x0000000000047947 */ /* 0x000fea0003800000 */
.L_x_6227:
[----:B------:R-:W-:-:S07]  /*37e0*/  FADD.FTZ R6, R6, R11 ;  /* 0x0000000b06067221 */ /* 0x000fce0000010000 */
.L_x_6235:
[----:B------:R-:W-:Y:S05]  /*37f0*/  BSYNC.RECONVERGENT B1 ;  /* 0x0000000000017941 */ /* 0x000fea0003800200 */
.L_x_6225:
[----:B------:R-:W-:-:S04]  /*3800*/  HFMA2 R13, -RZ, RZ, 0, 0 ;  /* 0x00000000ff0d7431 */ /* 0x000fc800000001ff */
[----:B0-----:R-:W-:Y:S05]  /*3810*/  RET.REL.NODEC R12 `(_ZN7oneflow4cuda7softmax15SoftmaxWarpImplI10SimpleLoadI6__halffE11SimpleStoreIS4_fEfLi2ELi14ELi32ELi1ELb1ELNS1_9AlgorithmE0EEEvT_T0_ll) ;  /* 0xffffffc40cf87950 */ /* 0x001fea0003c3ffff */
.L_x_6236:
        /* <DEDUP_REMOVED lines=14> */
.L_x_15434:


//--------------------- .text._ZN7oneflow4cuda7softmax15SoftmaxWarpImplI10SimpleLoadI6__halffE11SimpleStoreIS4_fEfLi2ELi14ELi32ELi1ELb0ELNS1_9AlgorithmE0EEEvT_T0_ll --------------------------
	.section	.text._ZN7oneflow4cuda7softmax15SoftmaxWarpImplI10SimpleLoadI6__halffE11SimpleStoreIS4_fEfLi2ELi14ELi32ELi1ELb0ELNS1_9AlgorithmE0EEEvT_T0_ll,"ax",@progbits
	.align	128
        .global         _ZN7oneflow4cuda7softmax15SoftmaxWarpImplI10SimpleLoadI6__halffE11SimpleStoreIS4_fEfLi2ELi14ELi32ELi1ELb0ELNS1_9AlgorithmE0EEEvT_T0_ll
        .type           _ZN7oneflow4cuda7softmax15SoftmaxWarpImplI10SimpleLoadI6__halffE11SimpleStoreIS4_fEfLi2ELi14ELi32ELi1ELb0ELNS1_9AlgorithmE0EEEvT_T0_ll,@function
        .size           _ZN7oneflow4cuda7softmax15SoftmaxWarpImplI10SimpleLoadI6__halffE11SimpleStoreIS4_fEfLi2ELi14ELi32ELi1ELb0ELNS1_9AlgorithmE0EEEvT_T0_ll,(.L_x_15435 - _ZN7oneflow4cuda7softmax15SoftmaxWarpImplI10SimpleLoadI6__halffE11SimpleStoreIS4_fEfLi2ELi14ELi32ELi1ELb0ELNS1_9AlgorithmE0EEEvT_T0_ll)
        .other          _ZN7oneflow4cuda7softmax15SoftmaxWarpImplI10SimpleLoadI6__halffE11SimpleStoreIS4_fEfLi2ELi14ELi32ELi1ELb0ELNS1_9AlgorithmE0EEEvT_T0_ll,@"STO_CUDA_ENTRY STV_DEFAULT"
_ZN7oneflow4cuda7softmax15SoftmaxWarpImplI10SimpleLoadI6__halffE11SimpleStoreIS4_fEfLi2ELi14ELi32ELi1ELb0ELNS1_9AlgorithmE0EEEvT_T0_ll:
.text._ZN7oneflow4cuda7softmax15SoftmaxWarpImplI10SimpleLoadI6__halffE11SimpleStoreIS4_fEfLi2ELi14ELi32ELi1ELb0ELNS1_9AlgorithmE0EEEvT_T0_ll:
        /* <DEDUP_REMOVED lines=24> */
.L_x_6237:
        /* <DEDUP_REMOVED lines=14> */
.L_x_6267:
        /* <DEDUP_REMOVED lines=222> */
.L_x_6279:
        /* <DEDUP_REMOVED lines=12> */
[----:B0-----:R-:W-:Y:S05]  /*1100*/  CALL.REL.NOINC `($__internal_118_$__cuda_sm3x_div_rn_noftz_f32_slowpath) ;  /* 0x0000001c00287944 */ /* 0x001fea0003c00000 */
[----:B------:R-:W-:-:S07]  /*1110*/  MOV R14, R11 ;  /* 0x0000000b000e7202 */ /* 0x000fce0000000f00 */
.L_x_6240:
[----:B------:R-:W-:Y:S05]  /*1120*/  BSYNC.RECONVERGENT B2 ;  /* 0x0000000000027941 */ /* 0x000fea0003800200 */
.L_x_6239:
        /* <DEDUP_REMOVED lines=12> */
[----:B0-----:R-:W-:Y:S05]  /*11f0*/  CALL.REL.NOINC `($__internal_118_$__cuda_sm3x_div_rn_noftz_f32_slowpath) ;  /* 0x0000001800ec7944 */ /* 0x001fea0003c00000 */
[----:B------:R-:W-:-:S07]  /*1200*/  MOV R15, R11 ;  /* 0x0000000b000f7202 */ /* 0x000fce0000000f00 */
.L_x_6242:
[----:B------:R-:W-:Y:S05]  /*1210*/  BSYNC.RECONVERGENT B2 ;  /* 0x0000000000027941 */ /* 0x000fea0003800200 */
.L_x_6241:
        /* <DEDUP_REMOVED lines=14> */
.L_x_6244:
[----:B------:R-:W-:Y:S05]  /*1300*/  BSYNC.RECONVERGENT B2 ;  /* 0x0000000000027941 */ /* 0x000fea0003800200 */
.L_x_6243:
        /* <DEDUP_REMOVED lines=14> */
.L_x_6246:
[----:B------:R-:W-:Y:S05]  /*13f0*/  BSYNC.RECONVERGENT B2 ;  /* 0x0000000000027941 */ /* 0x000fea0003800200 */
.L_x_6245:
        /* <DEDUP_REMOVED lines=14> */
.L_x_6248:
[----:B------:R-:W-:Y:S05]  /*14e0*/  BSYNC.RECONVERGENT B2 ;  /* 0x0000000000027941 */ /* 0x000fea0003800200 */
.L_x_6247:
        /* <DEDUP_REMOVED lines=14> */
.L_x_6250:
[----:B------:R-:W-:Y:S05]  /*15d0*/  BSYNC.RECONVERGENT B2 ;  /* 0x0000000000027941 */ /* 0x000fea0003800200 */
.L_x_6249:
        /* <DEDUP_REMOVED lines=14> */
.L_x_6252:
[----:B------:R-:W-:Y:S05]  /*16c0*/  BSYNC.RECONVERGENT B2 ;  /* 0x0000000000027941 */ /* 0x000fea0003800200 */
.L_x_6251:
        /* <DEDUP_REMOVED lines=14> */
.L_x_6254:
[----:B------:R-:W-:Y:S05]  /*17b0*/  BSYNC.RECONVERGENT B2 ;  /* 0x0000000000027941 */ /* 0x000fea0003800200 */
.L_x_6253:
        /* <DEDUP_REMOVED lines=14> */
.L_x_6256:
[----:B------:R-:W-:Y:S05]  /*18a0*/  BSYNC.RECONVERGENT B2 ;  /* 0x0000000000027941 */ /* 0x000fea0003800200 */
.L_x_6255:
        /* <DEDUP_REMOVED lines=14> */
.L_x_6258:
[----:B------:R-:W-:Y:S05]  /*1990*/  BSYNC.RECONVERGENT B2 ;  /* 0x0000000000027941 */ /* 0x000fea0003800200 */
.L_x_6257:
        /* <DEDUP_REMOVED lines=14> */
.L_x_6260:
[----:B------:R-:W-:Y:S05]  /*1a80*/  BSYNC.RECONVERGENT B2 ;  /* 0x0000000000027941 */ /* 0x000fea0003800200 */
.L_x_6259:
        /* <DEDUP_REMOVED lines=14> */
.L_x_6262:
[----:B------:R-:W-:Y:S05]  /*1b70*/  BSYNC.RECONVERGENT B2 ;  /* 0x0000000000027941 */ /* 0x000fea0003800200 */
.L_x_6261:
        /* <DEDUP_REMOVED lines=14> */
.L_x_6264:
[----:B------:R-:W-:Y:S05]  /*1c60*/  BSYNC.RECONVERGENT B2 ;  /* 0x0000000000027941 */ /* 0x000fea0003800200 */
.L_x_6263:
        /* <DEDUP_REMOVED lines=14> */
.L_x_6266:
[----:B------:R-:W-:Y:S05]  /*1d50*/  BSYNC.RECONVERGENT B2 ;  /* 0x0000000000027941 */ /* 0x000fea0003800200 */
.L_x_6265:
        /* <DEDUP_REMOVED lines=16> */
[----:B------:R-:W-:Y:S01]  /*1e60*/  R2UR UR10, R20 ;  /* 0x00000000140a72ca */ /* 0x000fe200000e0000 */
        /* <DEDUP_REMOVED lines=37> */
.L_x_6238:
[----:B------:R-:W-:Y:S01]  /*20c0*/  BSSY B0, `(.L_x_6268) ;  /* 0x0000007000007945 */ /* 0x000fe20003800000 */
[----:B------:R-:W-:Y:S02]  /*20d0*/  MOV R12, 0x10 ;  /* 0x00000010000c7802 */ /* 0x000fe40000000f00 */
[----:B------:R-:W-:Y:S02]  /*20e0*/  MOV R11, 0x1f ;  /* 0x0000001f000b7802 */ /* 0x000fe40000000f00 */
[----:B------:R-:W-:-:S07]  /*20f0*/  MOV R15, 0xffffffff ;  /* 0xffffffff000f7802 */ /* 0x000fce0000000f00 */
[----:B0-----:R-:W-:Y:S05]  /*2100*/  WARPSYNC.COLLECTIVE R15, `(.L_x_6269) ;  /* 0x000000000f087348 */ /* 0x001fea0003c00000 */
[----:B------:R1:W2:Y:S02]  /*2110*/  SHFL.BFLY P6, R14, R13, R12, R11 ;  /* 0x0c00000c0d0e7389 */ /* 0x0002a400000c000b */
[----:B012---:R-:W-:Y:S05]  /*2120*/  ENDCOLLECTIVE ;  /* 0x000000000000791b */ /* 0x007fea0003800000 */
.L_x_6269:
[----:B------:R-:W-:Y:S05]  /*2130*/  BSYNC B0 ;  /* 0x0000000000007941 */ /* 0x000fea0003800000 */
.L_x_6268:
[----:B------:R-:W-:Y:S01]  /*2140*/  HFMA2 R11, -RZ, RZ, 0, 1.847743988037109375e-06 ;  /* 0x0000001fff0b7431 */ /* 0x000fe200000001ff */
[----:B------:R-:W-:Y:S02]  /*2150*/  FMNMX R13, R13, R14, !PT ;  /* 0x0000000e0d0d7209 */ /* 0x000fe40007800000 */
[----:B------:R-:W-:Y:S02]  /*2160*/  MOV R12, 0x8 ;  /* 0x00000008000c7802 */ /* 0x000fe40000000f00 */
[----:B------:R-:W-:-:S07]  /*2170*/  MOV R15, 0xffffffff ;  /* 0xffffffff000f7802 */ /* 0x000fce0000000f00 */
[----:B------:R-:W-:Y:S05]  /*2180*/  WARPSYNC.COLLECTIVE R15, `(.L_x_6270) ;  /* 0x000000000f087348 */ /* 0x000fea0003c00000 */
[----:B------:R0:W1:Y:S02]  /*2190*/  SHFL.BFLY P6, R14, R13, R12, R11 ;  /* 0x0c00000c0d0e7389 */ /* 0x00006400000c000b */
[----:B01----:R-:W-:Y:S05]  /*21a0*/  ENDCOLLECTIVE ;  /* 0x000000000000791b */ /* 0x003fea0003800000 */
.L_x_6270:
[----:B------:R-:W-:Y:S01]  /*21b0*/  HFMA2 R12, -RZ, RZ, 0, 2.384185791015625e-07 ;  /* 0x00000004ff0c7431 */ /* 0x000fe200000001ff */
[----:B------:R-:W-:-:S04]  /*21c0*/  FMNMX R0, R13, R14, !PT ;  /* 0x0000000e0d007209 */ /* 0x000fc80007800000 */
[----:B------:R-:W-:-:S07]  /*21d0*/  MOV R13, R0 ;  /* 0x00000000000d7202 */ /* 0x000fce0000000f00 */
[----:B------:R-:W-:Y:S05]  /*21e0*/  WARPSYNC.COLLECTIVE R15, `(.L_x_6271) ;  /* 0x000000000f087348 */ /* 0x000fea0003c00000 */
[----:B------:R0:W1:Y:S02]  /*21f0*/  SHFL.BFLY P6, R14, R13, R12, R11 ;  /* 0x0c00000c0d0e7389 */ /* 0x00006400000c000b */
[----:B01----:R-:W-:Y:S05]  /*2200*/  ENDCOLLECTIVE ;  /* 0x000000000000791b */ /* 0x003fea0003800000 */
.L_x_6271:
[----:B------:R-:W-:Y:S01]  /*2210*/  HFMA2 R12, -RZ, RZ, 0, 1.1920928955078125e-07 ;  /* 0x00000002ff0c7431 */ /* 0x000fe200000001ff */
[----:B------:R-:W-:-:S04]  /*2220*/  FMNMX R2, R0, R14, !PT ;  /* 0x0000000e00027209 */ /* 0x000fc80007800000 */
[----:B------:R-:W-:-:S07]  /*2230*/  MOV R13, R2 ;  /* 0x00000002000d7202 */ /* 0x000fce0000000f00 */
[----:B------:R-:W-:Y:S05]  /*2240*/  WARPSYNC.COLLECTIVE R15, `(.L_x_6272) ;  /* 0x000000000f087348 */ /* 0x000fea0003c00000 */
[----:B------:R0:W1:Y:S02]  /*2250*/  SHFL.BFLY P6, R14, R13, R12, R11 ;  /* 0x0c00000c0d0e7389 */ /* 0x00006400000c000b */
[----:B01----:R-:W-:Y:S05]  /*2260*/  ENDCOLLECTIVE ;  /* 0x000000000000791b */ /* 0x003fea0003800000 */
.L_x_6272:
[----:B------:R-:W-:Y:S01]  /*2270*/  HFMA2 R12, -RZ, RZ, 0, 5.9604644775390625e-08 ;  /* 0x00000001ff0c7431 */ /* 0x000fe200000001ff */
[----:B------:R-:W-:-:S04]  /*2280*/  FMNMX R3, R2, R14, !PT ;  /* 0x0000000e02037209 */ /* 0x000fc80007800000 */
[----:B------:R-:W-:-:S07]  /*2290*/  MOV R13, R3 ;  /* 0x00000003000d7202 */ /* 0x000fce0000000f00 */
[----:B------:R-:W-:Y:S05]  /*22a0*/  WARPSYNC.COLLECTIVE R15, `(.L_x_6273) ;  /* 0x000000000f087348 */ /* 0x000fea0003c00000 */
[----:B------:R0:W1:Y:S02]  /*22b0*/  SHFL.BFLY P6, R14, R13, R12, R11 ;  /* 0x0c00000c0d0e7389 */ /* 0x00006400000c000b */
[----:B01----:R-:W-:Y:S05]  /*22c0*/  ENDCOLLECTIVE ;  /* 0x000000000000791b */ /* 0x003fea0003800000 */
.L_x_6273:
        /* <DEDUP_REMOVED lines=149> */
.L_x_6274:
[----:B------:R-:W-:Y:S02]  /*2c20*/  HFMA2 R12, -RZ, RZ, 0, 4.76837158203125e-07 ;  /* 0x00000008ff0c7431 */ /* 0x000fe400000001ff */
[----:B------:R-:W-:-:S05]  /*2c30*/  FADD R26, R13, R14 ;  /* 0x0000000e0d1a7221 */ /* 0x000fca0000000000 */
[----:B------:R-:W-:-:S07]  /*2c40*/  MOV R13, R26 ;  /* 0x0000001a000d7202 */ /* 0x000fce0000000f00 */
[----:B------:R-:W-:Y:S05]  /*2c50*/  WARPSYNC.COLLECTIVE R15, `(.L_x_6275) ;  /* 0x000000000f087348 */ /* 0x000fea0003c00000 */
[----:B------:R0:W1:Y:S02]  /*2c60*/  SHFL.BFLY P6, R14, R13, R12, R11 ;  /* 0x0c00000c0d0e7389 */ /* 0x00006400000c000b */
[----:B01----:R-:W-:Y:S05]  /*2c70*/  ENDCOLLECTIVE ;  /* 0x000000000000791b */ /* 0x003fea0003800000 */
.L_x_6275:
[----:B------:R-:W-:Y:S02]  /*2c80*/  HFMA2 R12, -RZ, RZ, 0, 2.384185791015625e-07 ;  /* 0x00000004ff0c7431 */ /* 0x000fe400000001ff */
[----:B------:R-:W-:-:S05]  /*2c90*/  FADD R27, R26, R14 ;  /* 0x0000000e1a1b7221 */ /* 0x000fca0000000000 */
[----:B------:R-:W-:-:S07]  /*2ca0*/  MOV R13, R27 ;  /* 0x0000001b000d7202 */ /* 0x000fce0000000f00 */
[----:B------:R-:W-:Y:S05]  /*2cb0*/  WARPSYNC.COLLECTIVE R15, `(.L_x_6276) ;  /* 0x000000000f087348 */ /* 0x000fea0003c00000 */
[----:B------:R0:W1:Y:S02]  /*2cc0*/  SHFL.BFLY P6, R14, R13, R12, R11 ;  /* 0x0c00000c0d0e7389 */ /* 0x00006400000c000b */
[----:B01----:R-:W-:Y:S05]  /*2cd0*/  ENDCOLLECTIVE ;  /* 0x000000000000791b */ /* 0x003fea0003800000 */
.L_x_6276:
[----:B------:R-:W-:Y:S02]  /*2ce0*/  HFMA2 R12, -RZ, RZ, 0, 1.1920928955078125e-07 ;  /* 0x00000002ff0c7431 */ /* 0x000fe400000001ff */
[----:B------:R-:W-:-:S05]  /*2cf0*/  FADD R28, R27, R14 ;  /* 0x0000000e1b1c7221 */ /* 0x000fca0000000000 */
[----:B------:R-:W-:-:S07]  /*2d00*/  MOV R13, R28 ;  /* 0x0000001c000d7202 */ /* 0x000fce0000000f00 */
[----:B------:R-:W-:Y:S05]  /*2d10*/  WARPSYNC.COLLECTIVE R15, `(.L_x_6277) ;  /* 0x000000000f087348 */ /* 0x000fea0003c00000 */
[----:B------:R0:W1:Y:S02]  /*2d20*/  SHFL.BFLY P6, R14, R13, R12, R11 ;  /* 0x0c00000c0d0e7389 */ /* 0x00006400000c000b */
[----:B01----:R-:W-:Y:S05]  /*2d30*/  ENDCOLLECTIVE ;  /* 0x000000000000791b */ /* 0x003fea0003800000 */
.L_x_6277:
[----:B------:R-:W-:Y:S02]  /*2d40*/  HFMA2 R12, -RZ, RZ, 0, 5.9604644775390625e-08 ;  /* 0x00000001ff0c7431 */ /* 0x000fe400000001ff */
[----:B------:R-:W-:-:S05]  /*2d50*/  FADD R29, R28, R14 ;  /* 0x0000000e1c1d7221 */ /* 0x000fca0000000000 */
[----:B------:R-:W-:-:S07]  /*2d60*/  MOV R13, R29 ;  /* 0x0000001d000d7202 */ /* 0x000fce0000000f00 */
[----:B------:R-:W-:Y:S05]  /*2d70*/  WARPSYNC.COLLECTIVE R15, `(.L_x_6278) ;  /* 0x000000000f087348 */ /* 0x000fea0003c00000 */
[----:B------:R0:W1:Y:S02]  /*2d80*/  SHFL.BFLY P6, R14, R13, R12, R11 ;  /* 0x0c00000c0d0e7389 */ /* 0x00006400000c000b */
[----:B01----:R-:W-:Y:S05]  /*2d90*/  ENDCOLLECTIVE ;  /* 0x000000000000791b */ /* 0x003fea0003800000 */
.L_x_6278:
[----:B------:R-:W-:Y:S05]  /*2da0*/  BRA `(.L_x_6279) ;  /* 0xffffffe000a47947 */ /* 0x000fea000383ffff */
        .weak           $__internal_118_$__cuda_sm3x_div_rn_noftz_f32_slowpath
        .type           $__internal_118_$__cuda_sm3x_div_rn_noftz_f32_slowpath,@function
        .size           $__internal_118_$__cuda_sm3x_div_rn_noftz_f32_slowpath,(.L_x_15435 - $__internal_118_$__cuda_sm3x_div_rn_noftz_f32_slowpath)
$__internal_118_$__cuda_sm3x_div_rn_noftz_f32_slowpath:
        /* <DEDUP_REMOVED lines=34> */
.L_x_6281:
        /* <DEDUP_REMOVED lines=51> */
.L_x_6288:
[----:B------:R-:W-:-:S04]  /*3300*/  LOP3.LUT R11, R11, 0x80000000, RZ, 0xc0, !PT ;  /* 0x800000000b0b7812 */ /* 0x000fc800078ec0ff */
[----:B------:R-:W-:Y:S01]  /*3310*/  LOP3.LUT R11, R11, 0x7f800000, RZ, 0xfc, !PT ;  /* 0x7f8000000b0b7812 */ /* 0x000fe200078efcff */
[----:B------:R-:W-:Y:S06]  /*3320*/  BRA `(.L_x_6289) ;  /* 0x0000000000047947 */ /* 0x000fec0003800000 */
.L_x_6287:
[----:B------:R-:W-:-:S07]  /*3330*/  LEA R11, R30, R11, 0x17 ;  /* 0x0000000b1e0b7211 */ /* 0x000fce00078eb8ff */
.L_x_6289:
[----:B------:R-:W-:Y:S05]  /*3340*/  BSYNC.RECONVERGENT B1 ;  /* 0x0000000000017941 */ /* 0x000fea0003800200 */
.L_x_6286:
[----:B------:R-:W-:Y:S05]  /*3350*/  BRA `(.L_x_6290) ;  /* 0x0000000000207947 */ /* 0x000fea0003800000 */
.L_x_6285:
[----:B------:R-:W-:-:S04]  /*3360*/  LOP3.LUT R11, R12, 0x80000000, R19, 0x48, !PT ;  /* 0x800000000c0b7812 */ /* 0x000fc800078e4813 */
[----:B------:R-:W-:Y:S01]  /*3370*/  LOP3.LUT R11, R11, 0x7f800000, RZ, 0xfc, !PT ;  /* 0x7f8000000b0b7812 */ /* 0x000fe200078efcff */
[----:B------:R-:W-:Y:S06]  /*3380*/  BRA `(.L_x_6290) ;  /* 0x0000000000147947 */ /* 0x000fec0003800000 */
.L_x_6284:
[----:B------:R-:W-:Y:S01]  /*3390*/  LOP3.LUT R11, R12, 0x80000000, R19, 0x48, !PT ;  /* 0x800000000c0b7812 */ /* 0x000fe200078e4813 */
[----:B------:R-:W-:Y:S06]  /*33a0*/  BRA `(.L_x_6290) ;  /* 0x00000000000c7947 */ /* 0x000fec0003800000 */
.L_x_6283:
[----:B------:R-:W0:Y:S01]  /*33b0*/  MUFU.RSQ R11, -QNAN ;  /* 0xffc00000000b7908 */ /* 0x000e220000001400 */
[----:B------:R-:W-:Y:S05]  /*33c0*/  BRA `(.L_x_6290) ;  /* 0x0000000000047947 */ /* 0x000fea0003800000 */
.L_x_6282:
[----:B------:R-:W-:-:S07]  /*33d0*/  FADD.FTZ R11, R19, R12 ;  /* 0x0000000c130b7221 */ /* 0x000fce0000010000 */
.L_x_6290:
[----:B------:R-:W-:Y:S05]  /*33e0*/  BSYNC.RECONVERGENT B0 ;  /* 0x0000000000007941 */ /* 0x000fea0003800200 */
.L_x_6280:
[----:B------:R-:W-:Y:S01]  /*33f0*/  HFMA2 R13, -RZ, RZ, 0, 0 ;  /* 0x00000000ff0d7431 */ /* 0x000fe200000001ff */
[----:B------:R-:W-:-:S04]  /*3400*/  MOV R12, R26 ;  /* 0x0000001a000c7202 */ /* 0x000fc80000000f00 */
[----:B0-----:R-:W-:Y:S05]  /*3410*/  RET.REL.NODEC R12 `(_ZN7oneflow4cuda7softmax15SoftmaxWarpImplI10SimpleLoadI6__halffE11SimpleStoreIS4_fEfLi2ELi14ELi32ELi1ELb0ELNS1_9AlgorithmE0EEEvT_T0_ll) ;  /* 0xffffffc80cf87950 */ /* 0x001fea0003c3ffff */
.L_x_6291:
        /* <DEDUP_REMOVED lines=14> */
.L_x_15435:


//--------------------- .text._ZN7oneflow4cuda7softmax15SoftmaxWarpImplI10SimpleLoadI6__halffE11SimpleStoreIS4_fEfLi2ELi12ELi32ELi1ELb1ELNS1_9AlgorithmE0EEEvT_T0_ll --------------------------
	.section	.text._ZN7oneflow4cuda7softmax15SoftmaxWarpImplI10SimpleLoadI6__halffE11SimpleStoreIS4_fEfLi2ELi12ELi32ELi1ELb1ELNS1_9AlgorithmE0EEEvT_T0_ll,"ax",@progbits
	.align	128
        .global         _ZN7oneflow4cuda7softmax15SoftmaxWarpImplI10SimpleLoadI6__halffE11SimpleStoreIS4_fEfLi2ELi12ELi32ELi1ELb1ELNS1_9AlgorithmE0EEEvT_T0_ll
        .type           _ZN7oneflow4cuda7softmax15SoftmaxWarpImplI10SimpleLoadI6__halffE11SimpleStoreIS4_fEfLi2ELi12ELi32ELi1ELb1ELNS1_9AlgorithmE0EEEvT_T0_ll,@function
        .size           _ZN7oneflow4cuda7softmax15SoftmaxWarpImplI10SimpleLoadI6__halffE11SimpleStoreIS4_fEfLi2ELi12ELi32ELi1ELb1ELNS1_9AlgorithmE0EEEvT_T0_ll,(.L_x_15436 - _ZN7oneflow4cuda7softmax15SoftmaxWarpImplI10SimpleLoadI6__halffE11SimpleStoreIS4_fEfLi2ELi12ELi32ELi1ELb1ELNS1_9AlgorithmE0EEEvT_T0_ll)
        .other          _ZN7oneflow4cuda7softmax15SoftmaxWarpImplI10SimpleLoadI6__halffE11SimpleStoreIS4_fEfLi2ELi12ELi32ELi1ELb1ELNS1_9AlgorithmE0EEEvT_T0_ll,@"STO_CUDA_ENTRY STV_DEFAULT"
_ZN7oneflow4cuda7softmax15SoftmaxWarpImplI10SimpleLoadI6__halffE11SimpleStoreIS4_fEfLi2ELi12ELi32ELi1ELb1ELNS1_9AlgorithmE0EEEvT_T0_ll:
.text._ZN7oneflow4cuda7softmax15SoftmaxWarpImplI10SimpleLoadI6__halffE11SimpleStoreIS4_fEfLi2ELi12ELi32ELi1ELb1ELNS1_9AlgorithmE0EEEvT_T0_ll:
        /* <DEDUP_REMOVED lines=25> */
.L_x_6292:
        /* <DEDUP_REMOVED lines=19> */
[----:B------:R-:W-:-:S07]  /*02c0*/  IADD3 R24, PT, PT, R22, 0x140, RZ ;  /* 0x0000014016187810 */ /* 0x000fce0007ffe0ff */
.L_x_6319:
[----:B------:R-:W-:Y:S01]  /*02d0*/  ISETP.GE.U32.AND P0, PT, R22, UR44, PT ;  /* 0x0000002c16007c0c */ /* 0x000fe2000bf06070 */
[----:B------:R-:W-:Y:S01]  /*02e0*/  HFMA2 R3, -RZ, RZ, 0, 0 ;  /* 0x00000000ff037431 */ /* 0x000fe200000001ff */
[----:B------:R-:W-:Y:S01]  /*02f0*/  ISETP.GE.U32.AND P1, PT, R28, UR44, PT ;  /* 0x0000002c1c007c0c */ /* 0x000fe2000bf26070 */
[----:B0-----:R-:W-:Y:S01]  /*0300*/  IMAD R0, R20, UR38, RZ ;  /* 0x0000002614007c24 */ /* 0x001fe2000f8e02ff */
        /* <DEDUP_REMOVED lines=10> */
[----:B-1----:R-:W-:Y:S02]  /*03b0*/  @!P0 R2UR UR4, R18 ;  /* 0x00000000120482ca */ /* 0x002fe400000e0000 */
[----:B------:R-:W-:-:S02]  /*03c0*/  @!P0 R2UR UR5, R19 ;  /* 0x00000000130582ca */ /* 0x000fc400000e0000 */
[----:B------:R-:W-:Y:S02]  /*03d0*/  @!P0 R2UR UR6, R18 ;  /* 0x00000000120682ca */ /* 0x000fe400000e0000 */
[----:B------:R-:W-:Y:S02]  /*03e0*/  @!P0 R2UR UR7, R19 ;  /* 0x00000000130782ca */ /* 0x000fe400000e0000 */
[----:B------:R-:W-:Y:S02]  /*03f0*/  ISETP.GE.U32.AND P3, PT, R24, UR44, PT ;  /* 0x0000002c18007c0c */ /* 0x000fe4000bf66070 */
[----:B------:R-:W-:Y:S02]  /*0400*/  ISETP.GE.AND.EX P5, PT, RZ, UR45, PT, P5 ;  /* 0x0000002dff007c0c */ /* 0x000fe4000bfa6350 */
[----:B------:R-:W-:Y:S02]  /*0410*/  IADD3 R3, PT, PT, R5, R3, RZ ;  /* 0x0000000305037210 */ /* 0x000fe40007ffe0ff */
[----:B------:R-:W-:-:S02]  /*0420*/  LEA R2, P6, R4, UR36, 0x1 ;  /* 0x0000002404027c11 */ /* 0x000fc4000f8c08ff */
[C---:B------:R-:W-:Y:S02]  /*0430*/  @!P1 R2UR UR8, R18.reuse ;  /* 0x00000000120892ca */ /* 0x040fe400000e0000 */
[C---:B------:R-:W-:Y:S02]  /*0440*/  @!P1 R2UR UR9, R19.reuse ;  /* 0x00000000130992ca */ /* 0x040fe400000e0000 */
        /* <DEDUP_REMOVED lines=10> */
[C---:B------:R-:W-:Y:S02]  /*04f0*/  @!P4 R2UR UR16, R18.reuse ;  /* 0x000000001210c2ca */ /* 0x040fe400000e0000 */
[----:B------:R-:W-:Y:S01]  /*0500*/  @!P4 R2UR UR17, R19 ;  /* 0x000000001311c2ca */ /* 0x000fe200000e0000 */
[----:B------:R-:W4:Y:S01]  /*0510*/  @!P1 LDG.E.U16 R4, desc[UR8][R2.64+0x80] ;  /* 0x0000800802049981 */ /* 0x000f22000c1e1500 */
        /* <DEDUP_REMOVED lines=25> */
[----:B------:R-:W-:Y:S01]  /*06b0*/  UMOV UR4, 0xffffffff ;  /* 0xffffffff00047882 */ /* 0x000fe20000000000 */
[----:B------:R-:W-:-:S02]  /*06c0*/  MOV R16, 0xff800000 ;  /* 0xff80000000107802 */ /* 0x000fc40000000f00 */
[----:B------:R-:W-:Y:S01]  /*06d0*/  MOV R17, 0xff800000 ;  /* 0xff80000000117802 */ /* 0x000fe20000000f00 */
[----:B--2---:R-:W-:Y:S02]  /*06e0*/  @!P0 HADD2.F32 R6, -RZ, R8.H0_H0 ;  /* 0x20000008ff068230 */ /* 0x004fe40000004100 */
[----:B---3--:R-:W-:Y:S02]  /*06f0*/  @!P0 HADD2.F32 R31, -RZ, R0.H0_H0 ;  /* 0x20000000ff1f8230 */ /* 0x008fe40000004100 */
[----:B----4-:R-:W-:-:S03]  /*0700*/  @!P1 HADD2.F32 R32, -RZ, R4.H0_H0 ;  /* 0x20000004ff209230 */ /* 0x010fc60000004100 */
[----:B------:R-:W-:Y:S01]  /*0710*/  @!P0 FMNMX3 R13, R6, -INF , R31, !PT ;  /* 0xff800000060d8876 */ /* 0x000fe2000780001f */
[----:B-----5:R-:W-:Y:S01]  /*0720*/  @!P1 HADD2.F32 R29, -RZ, R5.H0_H0 ;  /* 0x20000005ff1d9230 */ /* 0x020fe20000004100 */
[----:B------:R-:W-:Y:S01]  /*0730*/  MOV R5, 0xff800000 ;  /* 0xff80000000057802 */ /* 0x000fe20000000f00 */
[----:B------:R-:W-:-:S03]  /*0740*/  @!P2 HADD2.F32 R30, -RZ, R7.H0_H0 ;  /* 0x20000007ff1ea230 */ /* 0x000fc60000004100 */
[----:B------:R-:W-:Y:S01]  /*0750*/  @!P1 FMNMX3 R13, R13, R32, R29, !PT ;  /* 0x000000200d0d9276 */ /* 0x000fe2000780001d */
[----:B------:R-:W-:Y:S01]  /*0760*/  @!P2 HADD2.F32 R5, -RZ, R9.H0_H0 ;  /* 0x20000009ff05a230 */ /* 0x000fe20000004100 */
[----:B------:R-:W-:Y:S02]  /*0770*/  MOV R7, 0xff800000 ;  /* 0xff80000000077802 */ /* 0x000fe40000000f00 */
[----:B------:R-:W-:Y:S01]  /*0780*/  MOV R8, 0xff800000 ;  /* 0xff80000000087802 */ /* 0x000fe20000000f00 */
[----:B------:R-:W-:Y:S01]  /*0790*/  @!P4 HADD2.F32 R7, -RZ, R10.H0_H0 ;  /* 0x2000000aff07c230 */ /* 0x000fe20000004100 */
[----:B------:R-:W-:Y:S01]  /*07a0*/  @!P2 FMNMX3 R13, R13, R30, R5, !PT ;  /* 0x0000001e0d0da276 */ /* 0x000fe20007800005 */
[----:B------:R-:W-:Y:S01]  /*07b0*/  @!P4 HADD2.F32 R8, -RZ, R11.H0_H0 ;  /* 0x2000000bff08c230 */ /* 0x000fe20000004100 */
[----:B------:R-:W-:Y:S02]  /*07c0*/  MOV R9, 0xff800000 ;  /* 0xff80000000097802 */ /* 0x000fe40000000f00 */
[----:B------:R-:W-:Y:S01]  /*07d0*/  MOV R10, 0xff800000 ;  /* 0xff800000000a7802 */ /* 0x000fe20000000f00 */
[----:B------:R-:W-:Y:S01]  /*07e0*/  @!P5 HADD2.F32 R9, -RZ, R12.H0_H0 ;  /* 0x2000000cff09d230 */ /* 0x000fe20000004100 */
[----:B------:R-:W-:Y:S01]  /*07f0*/  @!P4 FMNMX3 R13, R13, R7, R8, !PT ;  /* 0x000000070d0dc276 */ /* 0x000fe20007800008 */
[----:B------:R-:W-:-:S02]  /*0800*/  @!P5 HADD2.F32 R10, -RZ, R14.H0_H0 ;  /* 0x2000000eff0ad230 */ /* 0x000fc40000004100 */
        /* <DEDUP_REMOVED lines=27> */
[----:B------:R-:W-:Y:S01]  /*09c0*/  FADD R34, -R15, R29 ;  /* 0x0000001d0f227221 */ /* 0x000fe20000000100 */
[-C--:B------:R-:W-:Y:S01]  /*09d0*/  FFMA.RM R2, R7, R4.reuse, 12582913 ;  /* 0x4b40000107027423 */ /* 0x080fe20000004004 */
[----:B------:R-:W-:Y:S01]  /*09e0*/  FADD R3, R6, -12583039 ;  /* 0xcb40007f06037421 */ /* 0x000fe20000000000 */
[----:B------:R-:W-:Y:S01]  /*09f0*/  FADD R5, R0, -12583039 ;  /* 0xcb40007f00057421 */ /* 0x000fe20000000000 */
[C---:B------:R-:W-:Y:S01]  /*0a00*/  FADD R38, -R15.reuse, R30 ;  /* 0x0000001e0f267221 */ /* 0x040fe20000000100 */
[C---:B------:R-:W-:Y:S01]  /*0a10*/  FADD R14, -R15.reuse, R9 ;  /* 0x000000090f0e7221 */ /* 0x040fe20000000100 */
[----:B------:R-:W-:Y:S01]  /*0a20*/  FFMA R3, R42, 1.4426950216293334961, -R3 ;  /* 0x3fb8aa3b2a037823 */ /* 0x000fe20000000803 */
[----:B------:R-:W-:Y:S01]  /*0a30*/  FFMA R5, R40, 1.4426950216293334961, -R5 ;  /* 0x3fb8aa3b28057823 */ /* 0x000fe20000000805 */
[-C--:B------:R-:W-:Y:S01]  /*0a40*/  FFMA.SAT R7, R38, R11.reuse, 0.5 ;  /* 0x3f00000026077423 */ /* 0x080fe2000000200b */
[C---:B------:R-:W-:Y:S01]  /*0a50*/  FADD R30, -R15.reuse, R8 ;  /* 0x000000080f1e7221 */ /* 0x040fe20000000100 */
[----:B------:R-:W-:Y:S01]  /*0a60*/  FFMA R42, R42, 1.925963033500011079e-08, R3 ;  /* 0x32a570602a2a7823 */ /* 0x000fe20000000003 */
[----:B------:R-:W-:Y:S01]  /*0a70*/  FFMA R40, R40, 1.925963033500011079e-08, R5 ;  /* 0x32a5706028287823 */ /* 0x000fe20000000005 */
[----:B------:R-:W-:Y:S01]  /*0a80*/  FADD R3, R2, -12583039 ;  /* 0xcb40007f02037421 */ /* 0x000fe20000000000 */
[-C--:B------:R-:W-:Y:S01]  /*0a90*/  FFMA.SAT R5, R34, R11.reuse, 0.5 ;  /* 0x3f00000022057423 */ /* 0x080fe2000000200b */
[----:B------:R-:W-:Y:S01]  /*0aa0*/  FADD R8, -R15, R17 ;  /* 0x000000110f087221 */ /* 0x000fe20000000100 */
[----:B------:R-:W0:Y:S01]  /*0ab0*/  MUFU.EX2 R31, R42 ;  /* 0x0000002a001f7308 */ /* 0x000e220000000800 */
[----:B------:R-:W-:Y:S01]  /*0ac0*/  FFMA R29, R36, 1.4426950216293334961, -R3 ;  /* 0x3fb8aa3b241d7823 */ /* 0x000fe20000000803 */
[-C--:B------:R-:W-:Y:S01]  /*0ad0*/  FFMA.RM R3, R5, R4.reuse, 12582913 ;  /* 0x4b40000105037423 */ /* 0x080fe20000004004 */
[-C--:B------:R-:W-:Y:S01]  /*0ae0*/  FFMA.RM R5, R7, R4.reuse, 12582913 ;  /* 0x4b40000107057423 */ /* 0x080fe20000004004 */
[----:B------:R-:W-:Y:S01]  /*0af0*/  SHF.L.U32 R6, R6, 0x17, RZ ;  /* 0x0000001706067819 */ /* 0x000fe200000006ff */
[----:B------:R-:W-:Y:S01]  /*0b00*/  FFMA R29, R36, 1.925963033500011079e-08, R29 ;  /* 0x32a57060241d7823 */ /* 0x000fe2000000001d */
[----:B------:R-:W-:Y:S01]  /*0b10*/  FADD R7, R3, -12583039 ;  /* 0xcb40007f03077421 */ /* 0x000fe20000000000 */
[----:B------:R-:W-:Y:S01]  /*0b20*/  FADD R9, R5, -12583039 ;  /* 0xcb40007f05097421 */ /* 0x000fe20000000000 */
[----:B------:R-:W1:Y:S01]  /*0b30*/  MUFU.EX2 R33, R40 ;  /* 0x0000002800217308 */ /* 0x000e620000000800 */
[----:B------:R-:W-:Y:S01]  /*0b40*/  SHF.L.U32 R0, R0, 0x17, RZ ;  /* 0x0000001700007819 */ /* 0x000fe200000006ff */
[----:B------:R-:W-:Y:S01]  /*0b50*/  FFMA R7, R34, 1.4426950216293334961, -R7 ;  /* 0x3fb8aa3b22077823 */ /* 0x000fe20000000807 */
[----:B------:R-:W-:Y:S01]  /*0b60*/  FFMA R9, R38, 1.4426950216293334961, -R9 ;  /* 0x3fb8aa3b26097823 */ /* 0x000fe20000000809 */
[C---:B------:R-:W-:Y:S01]  /*0b70*/  FADD R10, -R15.reuse, R10 ;  /* 0x0000000a0f0a7221 */ /* 0x040fe20000000100 */
[----:B------:R-:W-:Y:S01]  /*0b80*/  FADD R16, -R15, R16 ;  /* 0x000000100f107221 */ /* 0x000fe20000000100 */
[----:B------:R-:W-:Y:S01]  /*0b90*/  FFMA R34, R34, 1.925963033500011079e-08, R7 ;  /* 0x32a5706022227823 */ /* 0x000fe20000000007 */
[----:B------:R-:W-:Y:S01]  /*0ba0*/  FFMA R38, R38, 1.925963033500011079e-08, R9 ;  /* 0x32a5706026267823 */ /* 0x000fe20000000009 */
[----:B------:R-:W-:Y:S01]  /*0bb0*/  FFMA.SAT R9, R12, R11, 0.5 ;  /* 0x3f0000000c097423 */ /* 0x000fe2000000200b */
[----:B0-----:R-:W-:Y:S01]  /*0bc0*/  FMUL R6, R6, R31 ;  /* 0x0000001f06067220 */ /* 0x001fe20000400000 */
[----:B------:R-:W-:Y:S01]  /*0bd0*/  FFMA.SAT R7, R32, R11, 0.5 ;  /* 0x3f00000020077423 */ /* 0x000fe2000000200b */
[----:B------:R-:W0:Y:S01]  /*0be0*/  MUFU.EX2 R29, R29 ;  /* 0x0000001d001d7308 */ /* 0x000e220000000800 */
[-C--:B------:R-:W-:Y:S01]  /*0bf0*/  FFMA.RM R9, R9, R4.reuse, 12582913 ;  /* 0x4b40000109097423 */ /* 0x080fe20000004004 */
[----:B------:R-:W-:Y:S01]  /*0c00*/  SHF.L.U32 R2, R2, 0x17, RZ ;  /* 0x0000001702027819 */ /* 0x000fe200000006ff */
[----:B------:R-:W-:Y:S01]  /*0c10*/  FFMA.RM R7, R7, R4, 12582913 ;  /* 0x4b40000107077423 */ /* 0x000fe20000004004 */
[----:B------:R-:W-:Y:S01]  /*0c20*/  SHF.L.U32 R3, R3, 0x17, RZ ;  /* 0x0000001703037819 */ /* 0x000fe200000006ff */
[----:B------:R-:W-:Y:S01]  /*0c30*/  FADD R13, R9, -12583039 ;  /* 0xcb40007f090d7421 */ /* 0x000fe20000000000 */
[----:B-1----:R-:W-:Y:S01]  /*0c40*/  FMUL R0, R0, R33 ;  /* 0x0000002100007220 */ /* 0x002fe20000400000 */
[-C--:B------:R-:W-:Y:S01]  /*0c50*/  FFMA.SAT R33, R10, R11.reuse, 0.5 ;  /* 0x3f0000000a217423 */ /* 0x080fe2000000200b */
[----:B------:R-:W-:Y:S01]  /*0c60*/  FADD R15, R7, -12583039 ;  /* 0xcb40007f070f7421 */ /* 0x000fe20000000000 */
[----:B------:R-:W-:Y:S01]  /*0c70*/  FFMA R13, R12, 1.4426950216293334961, -R13 ;  /* 0x3fb8aa3b0c0d7823 */ /* 0x000fe2000000080d */
[----:B------:R-:W1:Y:S01]  /*0c80*/  MUFU.EX2 R34, R34 ;  /* 0x0000002200227308 */ /* 0x000e620000000800 */
[----:B------:R-:W-:Y:S01]  /*0c90*/  SHF.L.U32 R36, R9, 0x17, RZ ;  /* 0x0000001709247819 */ /* 0x000fe200000006ff */
[----:B------:R-:W-:Y:S01]  /*0ca0*/  FFMA R15, R32, 1.4426950216293334961, -R15 ;  /* 0x3fb8aa3b200f7823 */ /* 0x000fe2000000080f */
[----:B------:R-:W-:Y:S01]  /*0cb0*/  FFMA R17, R12, 1.925963033500011079e-08, R13 ;  /* 0x32a570600c117823 */ /* 0x000fe2000000000d */
[----:B------:R-:W-:-:S02]  /*0cc0*/  FFMA.SAT R13, R30, R11, 0.5 ;  /* 0x3f0000001e0d7423 */ /* 0x000fc4000000200b */
[----:B------:R-:W-:Y:S01]  /*0cd0*/  FFMA R15, R32, 1.925963033500011079e-08, R15 ;  /* 0x32a57060200f7823 */ /* 0x000fe2000000000f */
[----:B0-----:R-:W-:Y:S01]  /*0ce0*/  FMUL R2, R2, R29 ;  /* 0x0000001d02027220 */ /* 0x001fe20000400000 */
[----:B------:R-:W-:Y:S01]  /*0cf0*/  FFMA.RM R12, R13, R4, 12582913 ;  /* 0x4b4000010d0c7423 */ /* 0x000fe20000004004 */
[----:B------:R-:W0:Y:S01]  /*0d00*/  MUFU.EX2 R17, R17 ;  /* 0x0000001100117308 */ /* 0x000e220000000800 */
[----:B------:R-:W-:Y:S01]  /*0d10*/  SHF.L.U32 R29, R5, 0x17, RZ ;  /* 0x00000017051d7819 */ /* 0x000fe200000006ff */
[----:B------:R-:W-:Y:S01]  /*0d20*/  FADD R5, RZ, R6 ;  /* 0x00000006ff057221 */ /* 0x000fe20000000000 */
[----:B------:R-:W-:-:S03]  /*0d30*/  FADD R13, R12, -12583039 ;  /* 0xcb40007f0c0d7421 */ /* 0x000fc60000000000 */
[----:B------:R-:W-:Y:S01]  /*0d40*/  FADD R5, R5, R0 ;  /* 0x0000000005057221 */ /* 0x000fe20000000000 */
[C---:B------:R-:W-:Y:S01]  /*0d50*/  FFMA R13, R30.reuse, 1.4426950216293334961, -R13 ;  /* 0x3fb8aa3b1e0d7823 */ /* 0x040fe2000000080d */
[----:B------:R-:W-:Y:S01]  /*0d60*/  MUFU.EX2 R38, R38 ;  /* 0x0000002600267308 */ /* 0x000fe20000000800 */
[----:B-1----:R-:W-:Y:S01]  /*0d70*/  FMUL R3, R3, R34 ;  /* 0x0000002203037220 */ /* 0x002fe20000400000 */
[----:B------:R-:W-:Y:S01]  /*0d80*/  FADD R34, R5, R2 ;  /* 0x0000000205227221 */ /* 0x000fe20000000000 */
[----:B------:R-:W-:Y:S01]  /*0d90*/  FFMA R30, R30, 1.925963033500011079e-08, R13 ;  /* 0x32a570601e1e7823 */ /* 0x000fe2000000000d */
[----:B------:R-:W-:-:S04]  /*0da0*/  FFMA.SAT R13, R14, R11, 0.5 ;  /* 0x3f0000000e0d7423 */ /* 0x000fc8000000200b */
[----:B------:R-:W-:Y:S01]  /*0db0*/  FFMA.RM R13, R13, R4, 12582913 ;  /* 0x4b4000010d0d7423 */ /* 0x000fe20000004004 */
[----:B------:R-:W1:Y:S01]  /*0dc0*/  MUFU.EX2 R15, R15 ;  /* 0x0000000f000f7308 */ /* 0x000e620000000800 */
[----:B0-----:R-:W-:Y:S01]  /*0dd0*/  FMUL R5, R36, R17 ;  /* 0x0000001124057220 */ /* 0x001fe20000400000 */
[----:B------:R-:W-:Y:S01]  /*0de0*/  FADD R17, R34, R3 ;  /* 0x0000000322117221 */ /* 0x000fe20000000000 */
[----:B------:R-:W-:Y:S01]  /*0df0*/  FADD R31, R13, -12583039 ;  /* 0xcb40007f0d1f7421 */ /* 0x000fe20000000000 */
[----:B------:R-:W-:-:S03]  /*0e00*/  SHF.L.U32 R36, R7, 0x17, RZ ;  /* 0x0000001707247819 */ /* 0x000fc600000006ff */
[C---:B------:R-:W-:Y:S01]  /*0e10*/  FFMA R31, R14.reuse, 1.4426950216293334961, -R31 ;  /* 0x3fb8aa3b0e1f7823 */ /* 0x040fe2000000081f */
[----:B------:R-:W0:Y:S03]  /*0e20*/  MUFU.EX2 R30, R30 ;  /* 0x0000001e001e7308 */ /* 0x000e260000000800 */
[----:B------:R-:W-:Y:S01]  /*0e30*/  FFMA R31, R14, 1.925963033500011079e-08, R31 ;  /* 0x32a570600e1f7823 */ /* 0x000fe2000000001f */
[----:B------:R-:W-:-:S04]  /*0e40*/  FFMA.RM R14, R33, R4, 12582913 ;  /* 0x4b400001210e7423 */ /* 0x000fc80000004004 */
[----:B------:R-:W-:Y:S01]  /*0e50*/  FADD R33, R14, -12583039 ;  /* 0xcb40007f0e217421 */ /* 0x000fe20000000000 */
[----:B------:R-:W2:Y:S01]  /*0e60*/  MUFU.EX2 R31, R31 ;  /* 0x0000001f001f7308 */ /* 0x000ea20000000800 */
[----:B-1----:R-:W-:Y:S01]  /*0e70*/  FMUL R7, R36, R15 ;  /* 0x0000000f24077220 */ /* 0x002fe20000400000 */
[----:B------:R-:W-:Y:S01]  /*0e80*/  SHF.L.U32 R15, R14, 0x17, RZ ;  /* 0x000000170e0f7819 */ /* 0x000fe200000006ff */
[----:B------:R-:W-:-:S04]  /*0e90*/  FFMA R33, R10, 1.4426950216293334961, -R33 ;  /* 0x3fb8aa3b0a217823 */ /* 0x000fc80000000821 */
[----:B------:R-:W-:Y:S01]  /*0ea0*/  FFMA R32, R10, 1.925963033500011079e-08, R33 ;  /* 0x32a570600a207823 */ /* 0x000fe20000000021 */
[-C--:B------:R-:W-:Y:S01]  /*0eb0*/  FFMA.SAT R33, R16, R11.reuse, 0.5 ;  /* 0x3f00000010217423 */ /* 0x080fe2000000200b */
[----:B------:R-:W-:-:S03]  /*0ec0*/  FFMA.SAT R11, R8, R11, 0.5 ;  /* 0x3f000000080b7423 */ /* 0x000fc6000000200b */
[-C--:B------:R-:W-:Y:S01]  /*0ed0*/  FFMA.RM R10, R33, R4.reuse, 12582913 ;  /* 0x4b400001210a7423 */ /* 0x080fe20000004004 */
[----:B------:R-:W-:Y:S01]  /*0ee0*/  FFMA.RM R11, R11, R4, 12582913 ;  /* 0x4b4000010b0b7423 */ /* 0x000fe20000004004 */
[----:B------:R-:W-:Y:S01]  /*0ef0*/  FMUL R4, R29, R38 ;  /* 0x000000261d047220 */ /* 0x000fe20000400000 */
[----:B------:R-:W1:Y:S01]  /*0f00*/  MUFU.EX2 R32, R32 ;  /* 0x0000002000207308 */ /* 0x000e620000000800 */
[----:B------:R-:W-:Y:S01]  /*0f10*/  FADD R33, R10, -12583039 ;  /* 0xcb40007f0a217421 */ /* 0x000fe20000000000 */
[----:B------:R-:W-:Y:S01]  /*0f20*/  FADD R9, R11, -12583039 ;  /* 0xcb40007f0b097421 */ /* 0x000fe20000000000 */
[----:B------:R-:W-:Y:S01]  /*0f30*/  FADD R34, R17, R4 ;  /* 0x0000000411227221 */ /* 0x000fe20000000000 */
[----:B------:R-:W-:Y:S01]  /*0f40*/  SHF.L.U32 R17, R12, 0x17, RZ ;  /* 0x000000170c117819 */ /* 0x000fe200000006ff */
[----:B------:R-:W-:Y:S01]  /*0f50*/  FFMA R33, R16, 1.4426950216293334961, -R33 ;  /* 0x3fb8aa3b10217823 */ /* 0x000fe20000000821 */
[----:B------:R-:W-:Y:S01]  /*0f60*/  FFMA R29, R8, 1.4426950216293334961, -R9 ;  /* 0x3fb8aa3b081d7823 */ /* 0x000fe20000000809 */
[----:B------:R-:W-:Y:S01]  /*0f70*/  FADD R34, R34, R5 ;  /* 0x0000000522227221 */ /* 0x000fe20000000000 */
[----:B------:R-:W-:Y:S01]  /*0f80*/  SHF.L.U32 R11, R11, 0x17, RZ ;  /* 0x000000170b0b7819 */ /* 0x000fe200000006ff */
[----:B------:R-:W-:Y:S01]  /*0f90*/  FFMA R16, R16, 1.925963033500011079e-08, R33 ;  /* 0x32a5706010107823 */ /* 0x000fe20000000021 */
[----:B------:R-:W-:Y:S01]  /*0fa0*/  FFMA R29, R8, 1.925963033500011079e-08, R29 ;  /* 0x32a57060081d7823 */ /* 0x000fe2000000001d */
[----:B------:R-:W-:Y:S01]  /*0fb0*/  SHF.L.U32 R8, R13, 0x17, RZ ;  /* 0x000000170d087819 */ /* 0x000fe200000006ff */
[----:B0-----:R-:W-:Y:S01]  /*0fc0*/  FMUL R17, R17, R30 ;  /* 0x0000001e11117220 */ /* 0x001fe20000400000 */
[----:B------:R2:W0:Y:S01]  /*0fd0*/  MUFU.EX2 R9, R16 ;  /* 0x0000001000097308 */ /* 0x0004220000000800 */
[----:B------:R-:W-:-:S04]  /*0fe0*/  FADD R34, R34, R7 ;  /* 0x0000000722227221 */ /* 0x000fc80000000000 */
[----:B------:R-:W-:-:S03]  /*0ff0*/  FADD R13, R34, R17 ;  /* 0x00000011220d7221 */ /* 0x000fc60000000000 */
[----:B------:R-:W3:Y:S01]  /*1000*/  MUFU.EX2 R36, R29 ;  /* 0x0000001d00247308 */ /* 0x000ee20000000800 */
[----:B--2---:R-:W-:Y:S01]  /*1010*/  FMUL R16, R8, R31 ;  /* 0x0000001f08107220 */ /* 0x004fe20000400000 */
[----:B------:R-:W-:Y:S01]  /*1020*/  SHF.L.U32 R8, R10, 0x17, RZ ;  /* 0x000000170a087819 */ /* 0x000fe200000006ff */
[----:B-1----:R-:W-:Y:S02]  /*1030*/  FMUL R10, R15, R32 ;  /* 0x000000200f0a7220 */ /* 0x002fe40000400000 */
[----:B------:R-:W-:Y:S02]  /*1040*/  FADD R13, R13, R16 ;  /* 0x000000100d0d7221 */ /* 0x000fe40000000000 */
[----:B0-----:R-:W-:Y:S02]  /*1050*/  FMUL R9, R8, R9 ;  /* 0x0000000908097220 */ /* 0x001fe40000400000 */
        /* <DEDUP_REMOVED lines=13> */
.L_x_6331:
        /* <DEDUP_REMOVED lines=11> */
[----:B0-----:R-:W-:Y:S05]  /*11e0*/  CALL.REL.NOINC `($__internal_119_$__cuda_sm3x_div_rn_noftz_f32_slowpath) ;  /* 0x00000018007c7944 */ /* 0x001fea0003c00000 */
[----:B------:R-:W-:-:S07]  /*11f0*/  MOV R14, R6 ;  /* 0x00000006000e7202 */ /* 0x000fce0000000f00 */
.L_x_6296:
[----:B------:R-:W-:Y:S05]  /*1200*/  BSYNC.RECONVERGENT B3 ;  /* 0x0000000000037941 */ /* 0x000fea0003800200 */
.L_x_6295:
        /* <DEDUP_REMOVED lines=11> */
[----:B0-----:R-:W-:Y:S05]  /*12c0*/  CALL.REL.NOINC `($__internal_119_$__cuda_sm3x_div_rn_noftz_f32_slowpath) ;  /* 0x0000001800447944 */ /* 0x001fea0003c00000 */
[----:B------:R-:W-:-:S07]  /*12d0*/  MOV R15, R6 ;  /* 0x00000006000f7202 */ /* 0x000fce0000000f00 */
.L_x_6298:
[----:B------:R-:W-:Y:S05]  /*12e0*/  BSYNC.RECONVERGENT B3 ;  /* 0x0000000000037941 */ /* 0x000fea0003800200 */
.L_x_6297:
        /* <DEDUP_REMOVED lines=13> */
.L_x_6300:
[----:B------:R-:W-:Y:S05]  /*13c0*/  BSYNC.RECONVERGENT B3 ;  /* 0x0000000000037941 */ /* 0x000fea0003800200 */
.L_x_6299:
        /* <DEDUP_REMOVED lines=13> */
.L_x_6302:
[----:B------:R-:W-:Y:S05]  /*14a0*/  BSYNC.RECONVERGENT B3 ;  /* 0x0000000000037941 */ /* 0x000fea0003800200 */
.L_x_6301:
        /* <DEDUP_REMOVED lines=13> */
.L_x_6304:
[----:B------:R-:W-:Y:S05]  /*1580*/  BSYNC.RECONVERGENT B3 ;  /* 0x0000000000037941 */ /* 0x000fea0003800200 */
.L_x_6303:
        /* <DEDUP_REMOVED lines=13> */
.L_x_6306:
[----:B------:R-:W-:Y:S05]  /*1660*/  BSYNC.RECONVERGENT B3 ;  /* 0x0000000000037941 */ /* 0x000fea0003800200 */
.L_x_6305:
        /* <DEDUP_REMOVED lines=11> */
[----:B------:R-:W-:Y:S05]  /*1720*/  CALL.REL.NOINC `($__internal_119_$__cuda_sm3x_div_rn_noftz_f32_slowpath) ;  /* 0x00000014002c7944 */ /* 0x000fea0003c00000 */
[----:B------:R-:W-:-:S07]  /*1730*/  MOV R32, R6 ;  /* 0x0000000600207202 */ /* 0x000fce0000000f00 */
.L_x_6308:
[----:B------:R-:W-:Y:S05]  /*1740*/  BSYNC.RECONVERGENT B3 ;  /* 0x0000000000037941 */ /* 0x000fea0003800200 */
.L_x_6307:
        /* <DEDUP_REMOVED lines=11> */
[----:B------:R-:W-:Y:S05]  /*1800*/  CALL.REL.NOINC `($__internal_119_$__cuda_sm3x_div_rn_noftz_f32_slowpath) ;  /* 0x0000001000f47944 */ /* 0x000fea0003c00000 */
[----:B------:R-:W-:-:S07]  /*1810*/  MOV R7, R6 ;  /* 0x0000000600077202 */ /* 0x000fce0000000f00 */
.L_x_6310:
[----:B------:R-:W-:Y:S05]  /*1820*/  BSYNC.RECONVERGENT B3 ;  /* 0x0000000000037941 */ /* 0x000fea0003800200 */
.L_x_6309:
        /* <DEDUP_REMOVED lines=13> */
.L_x_6312:
[----:B------:R-:W-:Y:S05]  /*1900*/  BSYNC.RECONVERGENT B3 ;  /* 0x0000000000037941 */ /* 0x000fea0003800200 */
.L_x_6311:
        /* <DEDUP_REMOVED lines=13> */
.L_x_6314:
[----:B------:R-:W-:Y:S05]  /*19e0*/  BSYNC.RECONVERGENT B3 ;  /* 0x0000000000037941 */ /* 0x000fea0003800200 */
.L_x_6313:
        /* <DEDUP_REMOVED lines=13> */
.L_x_6316:
[----:B------:R-:W-:Y:S05]  /*1ac0*/  BSYNC.RECONVERGENT B3 ;  /* 0x0000000000037941 */ /* 0x000fea0003800200 */
.L_x_6315:
        /* <DEDUP_REMOVED lines=12> */
.L_x_6318:
[----:B------:R-:W-:Y:S05]  /*1b90*/  BSYNC.RECONVERGENT B3 ;  /* 0x0000000000037941 */ /* 0x000fea0003800200 */
.L_x_6317:
        /* <DEDUP_REMOVED lines=10> */
[----:B------:R-:W-:Y:S02]  /*1c40*/  ISETP.GE.U32.AND P2, PT, R27, UR44, PT ;  /* 0x0000002c1b007c0c */ /* 0x000fe4000bf46070 */
[----:B------:R-:W-:Y:S02]  /*1c50*/  ISETP.GE.AND.EX P1, PT, RZ, UR45, PT, P1 ;  /* 0x0000002dff007c0c */ /* 0x000fe4000bf26310 */
[----:B------:R-:W-:Y:S02]  /*1c60*/  IADD3 R3, PT, PT, R3, R5, RZ ;  /* 0x0000000503037210 */ /* 0x000fe40007ffe0ff */
[----:B------:R-:W-:Y:S02]  /*1c70*/  LEA R4, P3, R2, UR40, 0x1 ;  /* 0x0000002802047c11 */ /* 0x000fe4000f8608ff */
[----:B------:R-:W-:Y:S02]  /*1c80*/  ISETP.GE.AND.EX P2, PT, RZ, UR45, PT, P2 ;  /* 0x0000002dff007c0c */ /* 0x000fe4000bf46320 */
[----:B------:R-:W-:-:S02]  /*1c90*/  @!P0 F2FP.F16.F32.PACK_AB R14, RZ, R14 ;  /* 0x0000000eff0e823e */ /* 0x000fc400000000ff */
[----:B------:R-:W-:Y:S02]  /*1ca0*/  @!P0 F2FP.F16.F32.PACK_AB R15, RZ, R15 ;  /* 0x0000000fff0f823e */ /* 0x000fe400000000ff */
[----:B------:R-:W-:Y:S02]  /*1cb0*/  LEA.HI.X R5, R2, UR41, R3, 0x1, P3 ;  /* 0x0000002902057c11 */ /* 0x000fe400098f0c03 */
[----:B------:R-:W-:Y:S02]  /*1cc0*/  ISETP.GE.U32.AND P3, PT, R26, UR44, PT ;  /* 0x0000002c1a007c0c */ /* 0x000fe4000bf66070 */
[----:B------:R-:W-:Y:S01]  /*1cd0*/  @!P1 F2FP.F16.F32.PACK_AB R29, RZ, R29 ;  /* 0x0000001dff1d923e */ /* 0x000fe200000000ff */
[----:B------:R0:W-:Y:S01]  /*1ce0*/  @!P0 STG.E.U16 desc[UR4][R4.64], R14 ;  /* 0x0000000e04008986 */ /* 0x0001e2000c101504 */
[----:B------:R-:W-:Y:S02]  /*1cf0*/  ISETP.GE.AND.EX P3, PT, RZ, UR45, PT, P3 ;  /* 0x0000002dff007c0c */ /* 0x000fe4000bf66330 */
[----:B------:R-:W-:Y:S01]  /*1d00*/  @!P2 R2UR UR8, R18 ;  /* 0x000000001208a2ca */ /* 0x000fe200000e0000 */
[----:B------:R0:W-:Y:S01]  /*1d10*/  @!P0 STG.E.U16 desc[UR6][R4.64+0x2], R15 ;  /* 0x0000020f04008986 */ /* 0x0001e2000c101506 */
[----:B------:R-:W-:-:S02]  /*1d20*/  ISETP.GE.U32.AND P0, PT, R25, UR44, PT ;  /* 0x0000002c19007c0c */ /* 0x000fc4000bf06070 */
[----:B------:R-:W-:Y:S02]  /*1d30*/  @!P1 R2UR UR6, R18 ;  /* 0x00000000120692ca */ /* 0x000fe400000e0000 */
[C---:B------:R-:W-:Y:S02]  /*1d40*/  @!P1 R2UR UR7, R19.reuse ;  /* 0x00000000130792ca */ /* 0x040fe400000e0000 */
[----:B------:R-:W-:Y:S02]  /*1d50*/  @!P2 R2UR UR9, R19 ;  /* 0x000000001309a2ca */ /* 0x000fe400000e0000 */
[----:B------:R-:W-:Y:S02]  /*1d60*/  ISETP.GE.AND.EX P0, PT, RZ, UR45, PT, P0 ;  /* 0x0000002dff007c0c */ /* 0x000fe4000bf06300 */
[----:B------:R-:W-:Y:S02]  /*1d70*/  @!P2 F2FP.F16.F32.PACK_AB R30, RZ, R30 ;  /* 0x0000001eff1ea23e */ /* 0x000fe400000000ff */
[----:B------:R-:W-:-:S02]  /*1d80*/  ISETP.GE.U32.AND P4, PT, R24, UR44, PT ;  /* 0x0000002c18007c0c */ /* 0x000fc4000bf86070 */
[C---:B------:R-:W-:Y:S02]  /*1d90*/  @!P1 R2UR UR4, R18.reuse ;  /* 0x00000000120492ca */ /* 0x040fe400000e0000 */
[C---:B------:R-:W-:Y:S01]  /*1da0*/  @!P1 R2UR UR5, R19.reuse ;  /* 0x00000000130592ca */ /* 0x040fe200000e0000 */
[----:B------:R0:W-:Y:S01]  /*1db0*/  @!P1 STG.E.U16 desc[UR6][R4.64+0x82], R29 ;  /* 0x0000821d04009986 */ /* 0x0001e2000c101506 */
[C---:B------:R-:W-:Y:S02]  /*1dc0*/  @!P2 R2UR UR10, R18.reuse ;  /* 0x00000000120aa2ca */ /* 0x040fe400000e0000 */
[C---:B------:R-:W-:Y:S01]  /*1dd0*/  @!P2 R2UR UR11, R19.reuse ;  /* 0x00000000130ba2ca */ /* 0x040fe200000e0000 */
[----:B------:R0:W-:Y:S01]  /*1de0*/  @!P2 STG.E.U16 desc[UR8][R4.64+0x100], R30 ;  /* 0x0001001e0400a986 */ /* 0x0001e2000c101508 */
        /* <DEDUP_REMOVED lines=35> */
.L_x_6293:
[----:B------:R-:W-:Y:S05]  /*2020*/  EXIT ;  /* 0x000000000000794d */ /* 0x000fea0003800000 */
.L_x_6294:
[----:B------:R-:W-:Y:S01]  /*2030*/  BSSY B1, `(.L_x_6320) ;  /* 0x0000007000017945 */ /* 0x000fe20003800000 */
[----:B------:R-:W-:Y:S02]  /*2040*/  MOV R12, 0x10 ;  /* 0x00000010000c7802 */ /* 0x000fe40000000f00 */
[----:B------:R-:W-:Y:S02]  /*2050*/  MOV R11, 0x1f ;  /* 0x0000001f000b7802 */ /* 0x000fe40000000f00 */
[----:B------:R-:W-:-:S07]  /*2060*/  MOV R15, 0xffffffff ;  /* 0xffffffff000f7802 */ /* 0x000fce0000000f00 */
[----:B------:R-:W-:Y:S05]  /*2070*/  WARPSYNC.COLLECTIVE R15, `(.L_x_6321) ;  /* 0x000000000f087348 */ /* 0x000fea0003c00000 */
[----:B------:R0:W1:Y:S02]  /*2080*/  SHFL.BFLY P6, R14, R13, R12, R11 ;  /* 0x0c00000c0d0e7389 */ /* 0x00006400000c000b */
[----:B01----:R-:W-:Y:S05]  /*2090*/  ENDCOLLECTIVE ;  /* 0x000000000000791b */ /* 0x003fea0003800000 */
.L_x_6321:
[----:B------:R-:W-:Y:S05]  /*20a0*/  BSYNC B1 ;  /* 0x0000000000017941 */ /* 0x000fea0003800000 */
.L_x_6320:
[----:B------:R-:W-:Y:S01]  /*20b0*/  HFMA2 R11, -RZ, RZ, 0, 1.847743988037109375e-06 ;  /* 0x0000001fff0b7431 */ /* 0x000fe200000001ff */
[----:B------:R-:W-:Y:S02]  /*20c0*/  FMNMX R13, R14, R13, !PT ;  /* 0x0000000d0e0d7209 */ /* 0x000fe40007800000 */
[----:B------:R-:W-:Y:S02]  /*20d0*/  MOV R12, 0x8 ;  /* 0x00000008000c7802 */ /* 0x000fe40000000f00 */
[----:B------:R-:W-:-:S07]  /*20e0*/  MOV R15, 0xffffffff ;  /* 0xffffffff000f7802 */ /* 0x000fce0000000f00 */
[----:B------:R-:W-:Y:S05]  /*20f0*/  WARPSYNC.COLLECTIVE R15, `(.L_x_6322) ;  /* 0x000000000f087348 */ /* 0x000fea0003c00000 */
[----:B------:R0:W1:Y:S02]  /*2100*/  SHFL.BFLY P6, R14, R13, R12, R11 ;  /* 0x0c00000c0d0e7389 */ /* 0x00006400000c000b */
[----:B01----:R-:W-:Y:S05]  /*2110*/  ENDCOLLECTIVE ;  /* 0x000000000000791b */ /* 0x003fea0003800000 */
.L_x_6322:
[----:B------:R-:W-:Y:S01]  /*2120*/  HFMA2 R12, -RZ, RZ, 0, 2.384185791015625e-07 ;  /* 0x00000004ff0c7431 */ /* 0x000fe200000001ff */
[----:B------:R-:W-:-:S04]  /*2130*/  FMNMX R0, R13, R14, !PT ;  /* 0x0000000e0d007209 */ /* 0x000fc80007800000 */
[----:B------:R-:W-:-:S07]  /*2140*/  MOV R13, R0 ;  /* 0x00000000000d7202 */ /* 0x000fce0000000f00 */
[----:B------:R-:W-:Y:S05]  /*2150*/  WARPSYNC.COLLECTIVE R15, `(.L_x_6323) ;  /* 0x000000000f087348 */ /* 0x000fea0003c00000 */
[----:B------:R0:W1:Y:S02]  /*2160*/  SHFL.BFLY P6, R14, R13, R12, R11 ;  /* 0x0c00000c0d0e7389 */ /* 0x00006400000c000b */
[----:B01----:R-:W-:Y:S05]  /*2170*/  ENDCOLLECTIVE ;  /* 0x000000000000791b */ /* 0x003fea0003800000 */
.L_x_6323:
[----:B------:R-:W-:Y:S01]  /*2180*/  HFMA2 R12, -RZ, RZ, 0, 1.1920928955078125e-07 ;  /* 0x00000002ff0c7431 */ /* 0x000fe200000001ff */
[----:B------:R-:W-:-:S04]  /*2190*/  FMNMX R2, R0, R14, !PT ;  /* 0x0000000e00027209 */ /* 0x000fc80007800000 */
[----:B------:R-:W-:-:S07]  /*21a0*/  MOV R13, R2 ;  /* 0x00000002000d7202 */ /* 0x000fce0000000f00 */
[----:B------:R-:W-:Y:S05]  /*21b0*/  WARPSYNC.COLLECTIVE R15, `(.L_x_6324) ;  /* 0x000000000f087348 */ /* 0x000fea0003c00000 */
[----:B------:R0:W1:Y:S02]  /*21c0*/  SHFL.BFLY P6, R14, R13, R12, R11 ;  /* 0x0c00000c0d0e7389 */ /* 0x00006400000c000b */
[----:B01----:R-:W-:Y:S05]  /*21d0*/  ENDCOLLECTIVE ;  /* 0x000000000000791b */ /* 0x003fea0003800000 */
.L_x_6324:
[----:B------:R-:W-:Y:S01]  /*21e0*/  HFMA2 R12, -RZ, RZ, 0, 5.9604644775390625e-08 ;  /* 0x00000001ff0c7431 */ /* 0x000fe200000001ff */
[----:B------:R-:W-:-:S04]  /*21f0*/  FMNMX R3, R2, R14, !PT ;  /* 0x0000000e02037209 */ /* 0x000fc80007800000 */
[----:B------:R-:W-:-:S07]  /*2200*/  MOV R13, R3 ;  /* 0x00000003000d7202 */ /* 0x000fce0000000f00 */
[----:B------:R-:W-:Y:S05]  /*2210*/  WARPSYNC.COLLECTIVE R15, `(.L_x_6325) ;  /* 0x000000000f087348 */ /* 0x000fea0003c00000 */
[----:B------:R0:W1:Y:S02]  /*2220*/  SHFL.BFLY P6, R14, R13, R12, R11 ;  /* 0x0c00000c0d0e7389 */ /* 0x00006400000c000b */
[----:B01----:R-:W-:Y:S05]  /*2230*/  ENDCOLLECTIVE ;  /* 0x000000000000791b */ /* 0x003fea0003800000 */
.L_x_6325:
[----:B------:R-:W-:Y:S01]  /*2240*/  HFMA2 R12, -RZ, RZ, 3.7421875, 0 ;  /* 0x437c0000ff0c7431 */ /* 0x000fe200000001ff */
        /* <DEDUP_REMOVED lines=85> */
[-C--:B0-----:R-:W-:Y:S01]  /*27a0*/  FFMA.SAT R9, R11, R13.reuse, 0.5 ;  /* 0x3f0000000b097423 */ /* 0x081fe2000000200d */
[----:B-1----:R-:W-:Y:S01]  /*27b0*/  FMUL R16, R15, R16 ;  /* 0x000000100f107220 */ /* 0x002fe20000400000 */
[----:B------:R-:W-:-:S04]  /*27c0*/  FFMA.SAT R15, R10, R13, 0.5 ;  /* 0x3f0000000a0f7423 */ /* 0x000fc8000000200d */
[----:B------:R-:W-:-:S04]  /*27d0*/  FFMA.RM R15, R15, R12, 12582913 ;  /* 0x4b4000010f0f7423 */ /* 0x000fc8000000400c */
[----:B------:R-:W-:-:S04]  /*27e0*/  FADD R29, R15, -12583039 ;  /* 0xcb40007f0f1d7421 */ /* 0x000fc80000000000 */
[----:B------:R-:W-:-:S04]  /*27f0*/  FFMA R29, R10, 1.4426950216293334961, -R29 ;  /* 0x3fb8aa3b0a1d7823 */ /* 0x000fc8000000081d */
[----:B------:R-:W-:Y:S01]  /*2800*/  FFMA R29, R10, 1.925963033500011079e-08, R29 ;  /* 0x32a570600a1d7823 */ /* 0x000fe2000000001d */
[----:B------:R-:W-:Y:S01]  /*2810*/  SHF.L.U32 R10, R15, 0x17, RZ ;  /* 0x000000170f0a7819 */ /* 0x000fe200000006ff */
[----:B------:R-:W-:Y:S01]  /*2820*/  FFMA.SAT R15, R14, R13, 0.5 ;  /* 0x3f0000000e0f7423 */ /* 0x000fe2000000200d */
[----:B------:R-:W-:-:S03]  /*2830*/  FFMA.RM R13, R9, R12, 12582913 ;  /* 0x4b400001090d7423 */ /* 0x000fc6000000400c */
[----:B------:R-:W-:Y:S01]  /*2840*/  FFMA.RM R30, R15, R12, 12582913 ;  /* 0x4b4000010f1e7423 */ /* 0x000fe2000000400c */
[----:B------:R-:W-:Y:S01]  /*2850*/  FADD R8, R13, -12583039 ;  /* 0xcb40007f0d087421 */ /* 0x000fe20000000000 */
[----:B------:R-:W0:Y:S02]  /*2860*/  MUFU.EX2 R29, R29 ;  /* 0x0000001d001d7308 */ /* 0x000e240000000800 */
[----:B------:R-:W-:Y:S01]  /*2870*/  FADD R9, R30, -12583039 ;  /* 0xcb40007f1e097421 */ /* 0x000fe20000000000 */
[----:B------:R-:W-:-:S03]  /*2880*/  FFMA R8, R11, 1.4426950216293334961, -R8 ;  /* 0x3fb8aa3b0b087823 */ /* 0x000fc60000000808 */
[----:B------:R-:W-:Y:S01]  /*2890*/  FFMA R9, R14, 1.4426950216293334961, -R9 ;  /* 0x3fb8aa3b0e097823 */ /* 0x000fe20000000809 */
[----:B------:R-:W-:-:S03]  /*28a0*/  FFMA R15, R11, 1.925963033500011079e-08, R8 ;  /* 0x32a570600b0f7823 */ /* 0x000fc60000000008 */
[----:B------:R-:W-:Y:S01]  /*28b0*/  FFMA R14, R14, 1.925963033500011079e-08, R9 ;  /* 0x32a570600e0e7823 */ /* 0x000fe20000000009 */
[----:B------:R-:W-:Y:S01]  /*28c0*/  FADD R9, RZ, R6 ;  /* 0x00000006ff097221 */ /* 0x000fe20000000000 */
[----:B------:R1:W2:Y:S03]  /*28d0*/  MUFU.EX2 R12, R15 ;  /* 0x0000000f000c7308 */ /* 0x0002a60000000800 */
[----:B------:R-:W-:Y:S01]  /*28e0*/  FADD R9, R9, R0 ;  /* 0x0000000009097221 */ /* 0x000fe20000000000 */
[----:B0-----:R-:W-:-:S03]  /*28f0*/  FMUL R10, R10, R29 ;  /* 0x0000001d0a0a7220 */ /* 0x001fc60000400000 */
[----:B------:R-:W-:Y:S01]  /*2900*/  FADD R8, R9, R2 ;  /* 0x0000000209087221 */ /* 0x000fe20000000000 */
[----:B------:R-:W0:Y:S01]  /*2910*/  MUFU.EX2 R29, R14 ;  /* 0x0000000e001d7308 */ /* 0x000e220000000800 */
[----:B-1----:R-:W-:Y:S02]  /*2920*/  MOV R15, 0xffffffff ;  /* 0xffffffff000f7802 */ /* 0x002fe40000000f00 */
[----:B------:R-:W-:-:S04]  /*2930*/  FADD R9, R8, R3 ;  /* 0x0000000308097221 */ /* 0x000fc80000000000 */
[----:B------:R-:W-:Y:S01]  /*2940*/  FADD R8, R9, R4 ;  /* 0x0000000409087221 */ /* 0x000fe20000000000 */
[----:B------:R-:W-:-:S03]  /*2950*/  SHF.L.U32 R9, R13, 0x17, RZ ;  /* 0x000000170d097819 */ /* 0x000fc600000006ff */
[----:B------:R-:W-:Y:S02]  /*2960*/  FADD R8, R8, R5 ;  /* 0x0000000508087221 */ /* 0x000fe40000000000 */
[----:B--2---:R-:W-:Y:S02]  /*2970*/  FMUL R9, R9, R12 ;  /* 0x0000000c09097220 */ /* 0x004fe40000400000 */
[----:B------:R-:W-:-:S04]  /*2980*/  FADD R8, R8, R7 ;  /* 0x0000000708087221 */ /* 0x000fc80000000000 */
[----:B------:R-:W-:Y:S01]  /*2990*/  FADD R11, R8, R17 ;  /* 0x00000011080b7221 */ /* 0x000fe20000000000 */
[----:B------:R-:W-:-:S03]  /*29a0*/  SHF.L.U32 R8, R30, 0x17, RZ ;  /* 0x000000171e087819 */ /* 0x000fc600000006ff */
[----:B------:R-:W-:Y:S02]  /*29b0*/  FADD R11, R11, R16 ;  /* 0x000000100b0b7221 */ /* 0x000fe40000000000 */
[----:B0-----:R-:W-:Y:S02]  /*29c0*/  FMUL R8, R8, R29 ;  /* 0x0000001d08087220 */ /* 0x001fe40000400000 */
        /* <DEDUP_REMOVED lines=8> */
.L_x_6326:
[----:B------:R-:W-:Y:S02]  /*2a50*/  HFMA2 R12, -RZ, RZ, 0, 4.76837158203125e-07 ;  /* 0x00000008ff0c7431 */ /* 0x000fe400000001ff */
[----:B------:R-:W-:-:S05]  /*2a60*/  FADD R29, R13, R14 ;  /* 0x0000000e0d1d7221 */ /* 0x000fca0000000000 */
[----:B------:R-:W-:-:S07]  /*2a70*/  MOV R13, R29 ;  /* 0x0000001d000d7202 */ /* 0x000fce0000000f00 */
[----:B------:R-:W-:Y:S05]  /*2a80*/  WARPSYNC.COLLECTIVE R15, `(.L_x_6327) ;  /* 0x000000000f087348 */ /* 0x000fea0003c00000 */
[----:B------:R0:W1:Y:S02]  /*2a90*/  SHFL.BFLY P6, R14, R13, R12, R11 ;  /* 0x0c00000c0d0e7389 */ /* 0x00006400000c000b */
[----:B01----:R-:W-:Y:S05]  /*2aa0*/  ENDCOLLECTIVE ;  /* 0x000000000000791b */ /* 0x003fea0003800000 */
.L_x_6327:
[----:B------:R-:W-:Y:S02]  /*2ab0*/  HFMA2 R12, -RZ, RZ, 0, 2.384185791015625e-07 ;  /* 0x00000004ff0c7431 */ /* 0x000fe400000001ff */
[----:B------:R-:W-:-:S05]  /*2ac0*/  FADD R30, R29, R14 ;  /* 0x0000000e1d1e7221 */ /* 0x000fca0000000000 */
[----:B------:R-:W-:-:S07]  /*2ad0*/  MOV R13, R30 ;  /* 0x0000001e000d7202 */ /* 0x000fce0000000f00 */
[----:B------:R-:W-:Y:S05]  /*2ae0*/  WARPSYNC.COLLECTIVE R15, `(.L_x_6328) ;  /* 0x000000000f087348 */ /* 0x000fea0003c00000 */
[----:B------:R0:W1:Y:S02]  /*2af0*/  SHFL.BFLY P6, R14, R13, R12, R11 ;  /* 0x0c00000c0d0e7389 */ /* 0x00006400000c000b */
[----:B01----:R-:W-:Y:S05]  /*2b00*/  ENDCOLLECTIVE ;  /* 0x000000000000791b */ /* 0x003fea0003800000 */
.L_x_6328:
[----:B------:R-:W-:Y:S02]  /*2b10*/  HFMA2 R12, -RZ, RZ, 0, 1.1920928955078125e-07 ;  /* 0x00000002ff0c7431 */ /* 0x000fe400000001ff */
[----:B------:R-:W-:-:S05]  /*2b20*/  FADD R31, R30, R14 ;  /* 0x0000000e1e1f7221 */ /* 0x000fca0000000000 */
[----:B------:R-:W-:-:S07]  /*2b30*/  MOV R13, R31 ;  /* 0x0000001f000d7202 */ /* 0x000fce0000000f00 */
[----:B------:R-:W-:Y:S05]  /*2b40*/  WARPSYNC.COLLECTIVE R15, `(.L_x_6329) ;  /* 0x000000000f087348 */ /* 0x000fea0003c00000 */
[----:B------:R0:W1:Y:S02]  /*2b50*/  SHFL.BFLY P6, R14, R13, R12, R11 ;  /* 0x0c00000c0d0e7389 */ /* 0x00006400000c000b */
[----:B01----:R-:W-:Y:S05]  /*2b60*/  ENDCOLLECTIVE ;  /* 0x000000000000791b */ /* 0x003fea0003800000 */
.L_x_6329:
[----:B------:R-:W-:Y:S02]  /*2b70*/  HFMA2 R12, -RZ, RZ, 0, 5.9604644775390625e-08 ;  /* 0x00000001ff0c7431 */ /* 0x000fe400000001ff */
[----:B------:R-:W-:-:S05]  /*2b80*/  FADD R32, R31, R14 ;  /* 0x0000000e1f207221 */ /* 0x000fca0000000000 */
[----:B------:R-:W-:-:S07]  /*2b90*/  MOV R13, R32 ;  /* 0x00000020000d7202 */ /* 0x000fce0000000f00 */
[----:B------:R-:W-:Y:S05]  /*2ba0*/  WARPSYNC.COLLECTIVE R15, `(.L_x_6330) ;  /* 0x000000000f087348 */ /* 0x000fea0003c00000 */
[----:B------:R0:W1:Y:S02]  /*2bb0*/  SHFL.BFLY P6, R14, R13, R12, R11 ;  /* 0x0c00000c0d0e7389 */ /* 0x00006400000c000b */
[----:B01----:R-:W-:Y:S05]  /*2bc0*/  ENDCOLLECTIVE ;  /* 0x000000000000791b */ /* 0x003fea0003800000 */
.L_x_6330:
[----:B------:R-:W-:Y:S05]  /*2bd0*/  BRA `(.L_x_6331) ;  /* 0xffffffe400547947 */ /* 0x000fea000383ffff */
        .weak           $__internal_119_$__cuda_sm3x_div_rn_noftz_f32_slowpath
        .type           $__internal_119_$__cuda_sm3x_div_rn_noftz_f32_slowpath,@function
        .size           $__internal_119_$__cuda_sm3x_div_rn_noftz_f32_slowpath,(.L_x_15436 - $__internal_119_$__cuda_sm3x_div_rn_noftz_f32_slowpath)
$__internal_119_$__cuda_sm3x_div_rn_noftz_f32_slowpath:
        /* <DEDUP_REMOVED lines=36> */
.L_x_6333:
        /* <DEDUP_REMOVED lines=51> */
.L_x_6340:
[----:B------:R-:W-:-:S04]  /*3150*/  LOP3.LUT R6, R6, 0x80000000, RZ, 0xc0, !PT ;  /* 0x8000000006067812 */ /* 0x000fc800078ec0ff */
[----:B------:R-:W-:Y:S01]  /*3160*/  LOP3.LUT R6, R6, 0x7f800000, RZ, 0xfc, !PT ;  /* 0x7f80000006067812 */ /* 0x000fe200078efcff */
[----:B------:R-:W-:Y:S06]  /*3170*/  BRA `(.L_x_6341) ;  /* 0x0000000000047947 */ /* 0x000fec0003800000 */
.L_x_6339:
[----:B------:R-:W-:-:S07]  /*3180*/  LEA R6, R36, R6, 0x17 ;  /* 0x0000000624067211 */ /* 0x000fce00078eb8ff */
.L_x_6341:
[----:B------:R-:W-:Y:S05]  /*3190*/  BSYNC.RECONVERGENT B2 ;  /* 0x0000000000027941 */ /* 0x000fea0003800200 */
.L_x_6338:
[----:B------:R-:W-:Y:S05]  /*31a0*/  BRA `(.L_x_6342) ;  /* 0x0000000000207947 */ /* 0x000fea0003800000 */
.L_x_6337:
[----:B------:R-:W-:-:S04]  /*31b0*/  LOP3.LUT R6, R35, 0x80000000, R6, 0x48, !PT ;  /* 0x8000000023067812 */ /* 0x000fc800078e4806 */
[----:B------:R-:W-:Y:S01]  /*31c0*/  LOP3.LUT R6, R6, 0x7f800000, RZ, 0xfc, !PT ;  /* 0x7f80000006067812 */ /* 0x000fe200078efcff */
[----:B------:R-:W-:Y:S06]  /*31d0*/  BRA `(.L_x_6342) ;  /* 0x0000000000147947 */ /* 0x000fec0003800000 */
.L_x_6336:
[----:B------:R-:W-:Y:S01]  /*31e0*/  LOP3.LUT R6, R35, 0x80000000, R6, 0x48, !PT ;  /* 0x8000000023067812 */ /* 0x000fe200078e4806 */
[----:B------:R-:W-:Y:S06]  /*31f0*/  BRA `(.L_x_6342) ;  /* 0x00000000000c7947 */ /* 0x000fec0003800000 */
.L_x_6335:
[----:B------:R-:W0:Y:S01]  /*3200*/  MUFU.RSQ R6, -QNAN ;  /* 0xffc0000000067908 */ /* 0x000e220000001400 */
[----:B------:R-:W-:Y:S05]  /*3210*/  BRA `(.L_x_6342) ;  /* 0x0000000000047947 */ /* 0x000fea0003800000 */
.L_x_6334:
[----:B------:R-:W-:-:S07]  /*3220*/  FADD.FTZ R6, R6, R11 ;  /* 0x0000000b06067221 */ /* 0x000fce0000010000 */
.L_x_6342:
[----:B------:R-:W-:Y:S05]  /*3230*/  BSYNC.RECONVERGENT B1 ;  /* 0x0000000000017941 */ /* 0x000fea0003800200 */
.L_x_6332:
[----:B------:R-:W-:-:S04]  /*3240*/  HFMA2 R13, -RZ, RZ, 0, 0 ;  /* 0x00000000ff0d7431 */ /* 0x000fc800000001ff */
[----:B0-----:R-:W-:Y:S05]  /*3250*/  RET.REL.NODEC R12 `(_ZN7oneflow4cuda7softmax15SoftmaxWarpImplI10SimpleLoadI6__halffE11SimpleStoreIS4_fEfLi2ELi12ELi32ELi1ELb1ELNS1_9AlgorithmE0EEEvT_T0_ll) ;  /* 0xffffffcc0c687950 */ /* 0x001fea0003c3ffff */
.L_x_6343:
        /* <DEDUP_REMOVED lines=10> */
.L_x_15436:


//--------------------- .text._ZN7oneflow4cuda7softmax15SoftmaxWarpImplI10SimpleLoadI6__halffE11SimpleStoreIS4_fEfLi2ELi12ELi32ELi1ELb0ELNS1_9AlgorithmE0EEEvT_T0_ll --------------------------
	.section	.text._ZN7oneflow4cuda7softmax15SoftmaxWarpImplI10SimpleLoadI6__halffE11SimpleStoreIS4_fEfLi2ELi12ELi32ELi1ELb0ELNS1_9AlgorithmE0EEEvT_T0_ll,"ax",@progbits
	.align	128
        .global         _ZN7oneflow4cuda7softmax15SoftmaxWarpImplI10SimpleLoadI6__halffE11SimpleStoreIS4_fEfLi2ELi12ELi32ELi1ELb0ELNS1_9AlgorithmE0EEEvT_T0_ll
        .type           _ZN7oneflow4cuda7softmax15SoftmaxWarpImplI10SimpleLoadI6__halffE11SimpleStoreIS4_fEfLi2ELi12ELi32ELi1ELb0ELNS1_9AlgorithmE0EEEvT_T0_ll,@function
        .size           _ZN7oneflow4cuda7softmax15SoftmaxWarpImplI10SimpleLoadI6__halffE11SimpleStoreIS4_fEfLi2ELi12ELi32ELi1ELb0ELNS1_9AlgorithmE0EEEvT_T0_ll,(.L_x_15437 - _ZN7oneflow4cuda7softmax15SoftmaxWarpImplI10SimpleLoadI6__halffE11SimpleStoreIS4_fEfLi2ELi12ELi32ELi1ELb0ELNS1_9AlgorithmE0EEEvT_T0_ll)
        .other          _ZN7oneflow4cuda7softmax15SoftmaxWarpImplI10SimpleLoadI6__halffE11SimpleStoreIS4_fEfLi2ELi12ELi32ELi1ELb0ELNS1_9AlgorithmE0EEEvT_T0_ll,@"STO_CUDA_ENTRY STV_DEFAULT"
_ZN7oneflow4cuda7softmax15SoftmaxWarpImplI10SimpleLoadI6__halffE11SimpleStoreIS4_fEfLi2ELi12ELi32ELi1ELb0ELNS1_9AlgorithmE0EEEvT_T0_ll:
.text._ZN7oneflow4cuda7softmax15SoftmaxWarpImplI10SimpleLoadI6__halffE11SimpleStoreIS4_fEfLi2ELi12ELi32ELi1ELb0ELNS1_9AlgorithmE0EEEvT_T0_ll:
        /* <DEDUP_REMOVED lines=24> */
.L_x_6344:
        /* <DEDUP_REMOVED lines=14> */
.L_x_6370:
        /* <DEDUP_REMOVED lines=197> */
.L_x_6382:
        /* <DEDUP_REMOVED lines=12> */
[----:B0-----:R-:W-:Y:S05]  /*0f70*/  CALL.REL.NOINC `($__internal_120_$__cuda_sm3x_div_rn_noftz_f32_slowpath) ;  /* 0x00000018004c7944 */ /* 0x001fea0003c00000 */
[----:B------:R-:W-:-:S07]  /*0f80*/  MOV R11, R5 ;  /* 0x00000005000b7202 */ /* 0x000fce0000000f00 */
.L_x_6347:
[----:B------:R-:W-:Y:S05]  /*0f90*/  BSYNC.RECONVERGENT B2 ;  /* 0x0000000000027941 */ /* 0x000fea0003800200 */
.L_x_6346:
        /* <DEDUP_REMOVED lines=12> */
[----:B0-----:R-:W-:Y:S05]  /*1060*/  CALL.REL.NOINC `($__internal_120_$__cuda_sm3x_div_rn_noftz_f32_slowpath) ;  /* 0x0000001800107944 */ /* 0x001fea0003c00000 */
[----:B------:R-:W-:-:S07]  /*1070*/  MOV R14, R5 ;  /* 0x00000005000e7202 */ /* 0x000fce0000000f00 */
.L_x_6349:
[----:B------:R-:W-:Y:S05]  /*1080*/  BSYNC.RECONVERGENT B2 ;  /* 0x0000000000027941 */ /* 0x000fea0003800200 */
.L_x_6348:
        /* <DEDUP_REMOVED lines=14> */
.L_x_6351:
[----:B------:R-:W-:Y:S05]  /*1170*/  BSYNC.RECONVERGENT B2 ;  /* 0x0000000000027941 */ /* 0x000fea0003800200 */
.L_x_6350:
        /* <DEDUP_REMOVED lines=14> */
.L_x_6353:
[----:B------:R-:W-:Y:S05]  /*1260*/  BSYNC.RECONVERGENT B2 ;  /* 0x0000000000027941 */ /* 0x000fea0003800200 */
.L_x_6352:
        /* <DEDUP_REMOVED lines=14> */
.L_x_6355:
[----:B------:R-:W-:Y:S05]  /*1350*/  BSYNC.RECONVERGENT B2 ;  /* 0x0000000000027941 */ /* 0x000fea0003800200 */
.L_x_6354:
        /* <DEDUP_REMOVED lines=14> */
.L_x_6357:
[----:B------:R-:W-:Y:S05]  /*1440*/  BSYNC.RECONVERGENT B2 ;  /* 0x0000000000027941 */ /* 0x000fea0003800200 */
.L_x_6356:
        /* <DEDUP_REMOVED lines=14> */
.L_x_6359:
[----:B------:R-:W-:Y:S05]  /*1530*/  BSYNC.RECONVERGENT B2 ;  /* 0x0000000000027941 */ /* 0x000fea0003800200 */
.L_x_6358:
        /* <DEDUP_REMOVED lines=14> */
.L_x_6361:
[----:B------:R-:W-:Y:S05]  /*1620*/  BSYNC.RECONVERGENT B2 ;  /* 0x0000000000027941 */ /* 0x000fea0003800200 */
.L_x_6360:
        /* <DEDUP_REMOVED lines=14> */
.L_x_6363:
[----:B------:R-:W-:Y:S05]  /*1710*/  BSYNC.RECONVERGENT B2 ;  /* 0x0000000000027941 */ /* 0x000fea0003800200 */
.L_x_6362:
        /* <DEDUP_REMOVED lines=14> */
.L_x_6365:
[----:B------:R-:W-:Y:S05]  /*1800*/  BSYNC.RECONVERGENT B2 ;  /* 0x0000000000027941 */ /* 0x000fea0003800200 */
.L_x_6364:
        /* <DEDUP_REMOVED lines=14> */
.L_x_6367:
[----:B------:R-:W-:Y:S05]  /*18f0*/  BSYNC.RECONVERGENT B2 ;  /* 0x0000000000027941 */ /* 0x000fea0003800200 */
.L_x_6366:
        /* <DEDUP_REMOVED lines=13> */
.L_x_6369:
[----:B------:R-:W-:Y:S05]  /*19d0*/  BSYNC.RECONVERGENT B2 ;  /* 0x0000000000027941 */ /* 0x000fea0003800200 */
.L_x_6368:
        /* <DEDUP_REMOVED lines=50> */
.L_x_6345:
[----:B------:R-:W-:Y:S01]  /*1d00*/  BSSY B0, `(.L_x_6371) ;  /* 0x0000007000007945 */ /* 0x000fe20003800000 */
[----:B------:R-:W-:Y:S02]  /*1d10*/  MOV R12, 0x10 ;  /* 0x00000010000c7802 */ /* 0x000fe40000000f00 */
[----:B------:R-:W-:Y:S02]  /*1d20*/  MOV R11, 0x1f ;  /* 0x0000001f000b7802 */ /* 0x000fe40000000f00 */
[----:B------:R-:W-:-:S07]  /*1d30*/  MOV R15, 0xffffffff ;  /* 0xffffffff000f7802 */ /* 0x000fce0000000f00 */
[----:B0-----:R-:W-:Y:S05]  /*1d40*/  WARPSYNC.COLLECTIVE R15, `(.L_x_6372) ;  /* 0x000000000f087348 */ /* 0x001fea0003c00000 */
[----:B------:R1:W2:Y:S02]  /*1d50*/  SHFL.BFLY P6, R14, R13, R12, R11 ;  /* 0x0c00000c0d0e7389 */ /* 0x0002a400000c000b */
[----:B012---:R-:W-:Y:S05]  /*1d60*/  ENDCOLLECTIVE ;  /* 0x000000000000791b */ /* 0x007fea0003800000 */
.L_x_6372:
[----:B------:R-:W-:Y:S05]  /*1d70*/  BSYNC B0 ;  /* 0x0000000000007941 */ /* 0x000fea0003800000 */
.L_x_6371:
[----:B------:R-:W-:Y:S01]  /*1d80*/  HFMA2 R11, -RZ, RZ, 0, 1.847743988037109375e-06 ;  /* 0x0000001fff0b7431 */ /* 0x000fe200000001ff */
[----:B------:R-:W-:Y:S02]  /*1d90*/  FMNMX R13, R13, R14, !PT ;  /* 0x0000000e0d0d7209 */ /* 0x000fe40007800000 */
[----:B------:R-:W-:Y:S02]  /*1da0*/  MOV R12, 0x8 ;  /* 0x00000008000c7802 */ /* 0x000fe40000000f00 */
[----:B------:R-:W-:-:S07]  /*1db0*/  MOV R15, 0xffffffff ;  /* 0xffffffff000f7802 */ /* 0x000fce0000000f00 */
[----:B------:R-:W-:Y:S05]  /*1dc0*/  WARPSYNC.COLLECTIVE R15, `(.L_x_6373) ;  /* 0x000000000f087348 */ /* 0x000fea0003c00000 */
[----:B------:R0:W1:Y:S02]  /*1dd0*/  SHFL.BFLY P6, R14, R13, R12, R11 ;  /* 0x0c00000c0d0e7389 */ /* 0x00006400000c000b */
[----:B01----:R-:W-:Y:S05]  /*1de0*/  ENDCOLLECTIVE ;  /* 0x000000000000791b */ /* 0x003fea0003800000 */
.L_x_6373:
[----:B------:R-:W-:Y:S01]  /*1df0*/  HFMA2 R12, -RZ, RZ, 0, 2.384185791015625e-07 ;  /* 0x00000004ff0c7431 */ /* 0x000fe200000001ff */
[----:B------:R-:W-:-:S04]  /*1e00*/  FMNMX R0, R13, R14, !PT ;  /* 0x0000000e0d007209 */ /* 0x000fc80007800000 */
[----:B------:R-:W-:-:S07]  /*1e10*/  MOV R13, R0 ;  /* 0x00000000000d7202 */ /* 0x000fce0000000f00 */
[----:B------:R-:W-:Y:S05]  /*1e20*/  WARPSYNC.COLLECTIVE R15, `(.L_x_6374) ;  /* 0x000000000f087348 */ /* 0x000fea0003c00000 */
[----:B------:R0:W1:Y:S02]  /*1e30*/  SHFL.BFLY P6, R14, R13, R12, R11 ;  /* 0x0c00000c0d0e7389 */ /* 0x00006400000c000b */
[----:B01----:R-:W-:Y:S05]  /*1e40*/  ENDCOLLECTIVE ;  /* 0x000000000000791b */ /* 0x003fea0003800000 */
.L_x_6374:
[----:B------:R-:W-:Y:S01]  /*1e50*/  HFMA2 R12, -RZ, RZ, 0, 1.1920928955078125e-07 ;  /* 0x00000002ff0c7431 */ /* 0x000fe200000001ff */
[----:B------:R-:W-:-:S04]  /*1e60*/  FMNMX R2, R0, R14, !PT ;  /* 0x0000000e00027209 */ /* 0x000fc80007800000 */
[----:B------:R-:W-:-:S07]  /*1e70*/  MOV R13, R2 ;  /* 0x00000002000d7202 */ /* 0x000fce0000000f00 */
[----:B------:R-:W-:Y:S05]  /*1e80*/  WARPSYNC.COLLECTIVE R15, `(.L_x_6375) ;  /* 0x000000000f087348 */ /* 0x000fea0003c00000 */
[----:B------:R0:W1:Y:S02]  /*1e90*/  SHFL.BFLY P6, R14, R13, R12, R11 ;  /* 0x0c00000c0d0e7389 */ /* 0x00006400000c000b */
[----:B01----:R-:W-:Y:S05]  /*1ea0*/  ENDCOLLECTIVE ;  /* 0x000000000000791b */ /* 0x003fea0003800000 */
.L_x_6375:
[----:B------:R-:W-:Y:S01]  /*1eb0*/  HFMA2 R12, -RZ, RZ, 0, 5.9604644775390625e-08 ;  /* 0x00000001ff0c7431 */ /* 0x000fe200000001ff */
[----:B------:R-:W-:-:S04]  /*1ec0*/  FMNMX R3, R2, R14, !PT ;  /* 0x0000000e02037209 */ /* 0x000fc80007800000 */
[----:B------:R-:W-:-:S07]  /*1ed0*/  MOV R13, R3 ;  /* 0x00000003000d7202 */ /* 0x000fce0000000f00 */
[----:B------:R-:W-:Y:S05]  /*1ee0*/  WARPSYNC.COLLECTIVE R15, `(.L_x_6376) ;  /* 0x000000000f087348 */ /* 0x000fea0003c00000 */
[----:B------:R0:W1:Y:S02]  /*1ef0*/  SHFL.BFLY P6, R14, R13, R12, R11 ;  /* 0x0c00000c0d0e7389 */ /* 0x00006400000c000b */
[----:B01----:R-:W-:Y:S05]  /*1f00*/  ENDCOLLECTIVE ;  /* 0x000000000000791b */ /* 0x003fea0003800000 */
.L_x_6376:
        /* <DEDUP_REMOVED lines=129> */
.L_x_6377:
[----:B------:R-:W-:Y:S02]  /*2720*/  HFMA2 R12, -RZ, RZ, 0, 4.76837158203125e-07 ;  /* 0x00000008ff0c7431 */ /* 0x000fe400000001ff */
[----:B------:R-:W-:-:S05]  /*2730*/  FADD R20, R13, R14 ;  /* 0x0000000e0d147221 */ /* 0x000fca0000000000 */
[----:B------:R-:W-:-:S07]  /*2740*/  MOV R13, R20 ;  /* 0x00000014000d7202 */ /* 0x000fce0000000f00 */
[----:B------:R-:W-:Y:S05]  /*2750*/  WARPSYNC.COLLECTIVE R15, `(.L_x_6378) ;  /* 0x000000000f087348 */ /* 0x000fea0003c00000 */
[----:B------:R0:W1:Y:S02]  /*2760*/  SHFL.BFLY P6, R14, R13, R12, R11 ;  /* 0x0c00000c0d0e7389 */ /* 0x00006400000c000b */
[----:B01----:R-:W-:Y:S05]  /*2770*/  ENDCOLLECTIVE ;  /* 0x000000000000791b */ /* 0x003fea0003800000 */
.L_x_6378:
[----:B------:R-:W-:Y:S02]  /*2780*/  HFMA2 R12, -RZ, RZ, 0, 2.384185791015625e-07 ;  /* 0x00000004ff0c7431 */ /* 0x000fe400000001ff */
[----:B------:R-:W-:-:S05]  /*2790*/  FADD R21, R20, R14 ;  /* 0x0000000e14157221 */ /* 0x000fca0000000000 */
[----:B------:R-:W-:-:S07]  /*27a0*/  MOV R13, R21 ;  /* 0x00000015000d7202 */ /* 0x000fce0000000f00 */
[----:B------:R-:W-:Y:S05]  /*27b0*/  WARPSYNC.COLLECTIVE R15, `(.L_x_6379) ;  /* 0x000000000f087348 */ /* 0x000fea0003c00000 */
[----:B------:R0:W1:Y:S02]  /*27c0*/  SHFL.BFLY P6, R14, R13, R12, R11 ;  /* 0x0c00000c0d0e7389 */ /* 0x00006400000c000b */
[----:B01----:R-:W-:Y:S05]  /*27d0*/  ENDCOLLECTIVE ;  /* 0x000000000000791b */ /* 0x003fea0003800000 */
.L_x_6379:
[----:B------:R-:W-:Y:S02]  /*27e0*/  HFMA2 R12, -RZ, RZ, 0, 1.1920928955078125e-07 ;  /* 0x00000002ff0c7431 */ /* 0x000fe400000001ff */
[----:B------:R-:W-:-:S05]  /*27f0*/  FADD R26, R21, R14 ;  /* 0x0000000e151a7221 */ /* 0x000fca0000000000 */
[----:B------:R-:W-:-:S07]  /*2800*/  MOV R13, R26 ;  /* 0x0000001a000d7202 */ /* 0x000fce0000000f00 */
[----:B------:R-:W-:Y:S05]  /*2810*/  WARPSYNC.COLLECTIVE R15, `(.L_x_6380) ;  /* 0x000000000f087348 */ /* 0x000fea0003c00000 */
[----:B------:R0:W1:Y:S02]  /*2820*/  SHFL.BFLY P6, R14, R13, R12, R11 ;  /* 0x0c00000c0d0e7389 */ /* 0x00006400000c000b */
[----:B01----:R-:W-:Y:S05]  /*2830*/  ENDCOLLECTIVE ;  /* 0x000000000000791b */ /* 0x003fea0003800000 */
.L_x_6380:
[----:B------:R-:W-:Y:S02]  /*2840*/  HFMA2 R12, -RZ, RZ, 0, 5.9604644775390625e-08 ;  /* 0x00000001ff0c7431 */ /* 0x000fe400000001ff */
[----:B------:R-:W-:-:S05]  /*2850*/  FADD R27, R26, R14 ;  /* 0x0000000e1a1b7221 */ /* 0x000fca0000000000 */
[----:B------:R-:W-:-:S07]  /*2860*/  MOV R13, R27 ;  /* 0x0000001b000d7202 */ /* 0x000fce0000000f00 */
[----:B------:R-:W-:Y:S05]  /*2870*/  WARPSYNC.COLLECTIVE R15, `(.L_x_6381) ;  /* 0x000000000f087348 */ /* 0x000fea0003c00000 */
[----:B------:R0:W1:Y:S02]  /*2880*/  SHFL.BFLY P6, R14, R13, R12, R11 ;  /* 0x0c00000c0d0e7389 */ /* 0x00006400000c000b */
[----:B01----:R-:W-:Y:S05]  /*2890*/  ENDCOLLECTIVE ;  /* 0x000000000000791b */ /* 0x003fea0003800000 */
.L_x_6381:
[----:B------:R-:W-:Y:S05]  /*28a0*/  BRA `(.L_x_6382) ;  /* 0xffffffe400807947 */ /* 0x000fea000383ffff */
        .weak           $__internal_120_$__cuda_sm3x_div_rn_noftz_f32_slowpath
        .type           $__internal_120_$__cuda_sm3x_div_rn_noftz_f32_slowpath,@function
        .size           $__internal_120_$__cuda_sm3x_div_rn_noftz_f32_slowpath,(.L_x_15437 - $__internal_120_$__cuda_sm3x_div_rn_noftz_f32_slowpath)
$__internal_120_$__cuda_sm3x_div_rn_noftz_f32_slowpath:
        /* <DEDUP_REMOVED lines=34> */
.L_x_6384:
        /* <DEDUP_REMOVED lines=51> */
.L_x_6391:
[----:B------:R-:W-:-:S04]  /*2e00*/  LOP3.LUT R5, R5, 0x80000000, RZ, 0xc0, !PT ;  /* 0x8000000005057812 */ /* 0x000fc800078ec0ff */
[----:B------:R-:W-:Y:S01]  /*2e10*/  LOP3.LUT R5, R5, 0x7f800000, RZ, 0xfc, !PT ;  /* 0x7f80000005057812 */ /* 0x000fe200078efcff */
[----:B------:R-:W-:Y:S06]  /*2e20*/  BRA `(.L_x_6392) ;  /* 0x0000000000047947 */ /* 0x000fec0003800000 */
.L_x_6390:
[----:B------:R-:W-:-:S07]  /*2e30*/  LEA R5, R28, R5, 0x17 ;  /* 0x000000051c057211 */ /* 0x000fce00078eb8ff */
.L_x_6392:
[----:B------:R-:W-:Y:S05]  /*2e40*/  BSYNC.RECONVERGENT B1 ;  /* 0x0000000000017941 */ /* 0x000fea0003800200 */
.L_x_6389:
[----:B------:R-:W-:Y:S05]  /*2e50*/  BRA `(.L_x_6393) ;  /* 0x0000000000207947 */ /* 0x000fea0003800000 */
.L_x_6388:
[----:B------:R-:W-:-:S04]  /*2e60*/  LOP3.LUT R5, R12, 0x80000000, R5, 0x48, !PT ;  /* 0x800000000c057812 */ /* 0x000fc800078e4805 */
[----:B------:R-:W-:Y:S01]  /*2e70*/  LOP3.LUT R5, R5, 0x7f800000, RZ, 0xfc, !PT ;  /* 0x7f80000005057812 */ /* 0x000fe200078efcff */
[----:B------:R-:W-:Y:S06]  /*2e80*/  BRA `(.L_x_6393) ;  /* 0x0000000000147947 */ /* 0x000fec0003800000 */
.L_x_6387:
[----:B------:R-:W-:Y:S01]  /*2e90*/  LOP3.LUT R5, R12, 0x80000000, R5, 0x48, !PT ;  /* 0x800000000c057812 */ /* 0x000fe200078e4805 */
[----:B------:R-:W-:Y:S06]  /*2ea0*/  BRA `(.L_x_6393) ;  /* 0x00000000000c7947 */ /* 0x000fec0003800000 */
.L_x_6386:
[----:B------:R-:W0:Y:S01]  /*2eb0*/  MUFU.RSQ R5, -QNAN ;  /* 0xffc0000000057908 */ /* 0x000e220000001400 */
[----:B------:R-:W-:Y:S05]  /*2ec0*/  BRA `(.L_x_6393) ;  /* 0x0000000000047947 */ /* 0x000fea0003800000 */
.L_x_6385:
[----:B------:R-:W-:-:S07]  /*2ed0*/  FADD.FTZ R5, R5, R12 ;  /* 0x0000000c05057221 */ /* 0x000fce0000010000 */
.L_x_6393:
[----:B------:R-:W-:Y:S05]  /*2ee0*/  BSYNC.RECONVERGENT B0 ;  /* 0x0000000000007941 */ /* 0x000fea0003800200 */
.L_x_6383:
[----:B------:R-:W-:Y:S01]  /*2ef0*/  HFMA2 R13, -RZ, RZ, 0, 0 ;  /* 0x00000000ff0d7431 */ /* 0x000fe200000001ff */
[----:B------:R-:W-:-:S04]  /*2f00*/  MOV R12, R20 ;  /* 0x00000014000c7202 */ /* 0x000fc80000000f00 */
[----:B0-----:R-:W-:Y:S05]  /*2f10*/  RET.REL.NODEC R12 `(_ZN7oneflow4cuda7softmax15SoftmaxWarpImplI10SimpleLoadI6__halffE11SimpleStoreIS4_fEfLi2ELi12ELi32ELi1ELb0ELNS1_9AlgorithmE0EEEvT_T0_ll) ;  /* 0xffffffd00c387950 */ /* 0x001fea0003c3ffff */
.L_x_6394:
        /* <DEDUP_REMOVED lines=14> */
.L_x_15437:


//--------------------- .text._ZN7oneflow4cuda7softmax15SoftmaxWarpImplI10SimpleLoadI6__halffE11SimpleStoreIS4_fEfLi2ELi10ELi32ELi1ELb1ELNS1_9AlgorithmE0EEEvT_T0_ll --------------------------
	.section	.text._ZN7oneflow4cuda7softmax15SoftmaxWarpImplI10SimpleLoadI6__halffE11SimpleStoreIS4_fEfLi2ELi10ELi32ELi1ELb1ELNS1_9AlgorithmE0EEEvT_T0_ll,"ax",@progbits
	.align	128
        .global         _ZN7oneflow4cuda7softmax15SoftmaxWarpImplI10SimpleLoadI6__halffE11SimpleStoreIS4_fEfLi2ELi10ELi32ELi1ELb1ELNS1_9AlgorithmE0EEEvT_T0_ll
        .type           _ZN7oneflow4cuda7softmax15SoftmaxWarpImplI10SimpleLoadI6__halffE11SimpleStoreIS4_fEfLi2ELi10ELi32ELi1ELb1ELNS1_9AlgorithmE0EEEvT_T0_ll,@function
        .size           _ZN7oneflow4cuda7softmax15SoftmaxWarpImplI10SimpleLoadI6__halffE11SimpleStoreIS4_fEfLi2ELi10ELi32ELi1ELb1ELNS1_9AlgorithmE0EEEvT_T0_ll,(.L_x_15438 - _ZN7oneflow4cuda7softmax15SoftmaxWarpImplI10SimpleLoadI6__halffE11SimpleStoreIS4_fEfLi2ELi10ELi32ELi1ELb1ELNS1_9AlgorithmE0EEEvT_T0_ll)
        .other          _ZN7oneflow4cuda7softmax15SoftmaxWarpImplI10SimpleLoadI6__halffE11SimpleStoreIS4_fEfLi2ELi10ELi32ELi1ELb1ELNS1_9AlgorithmE0EEEvT_T0_ll,@"STO_CUDA_ENTRY STV_DEFAULT"
_ZN7oneflow4cuda7softmax15SoftmaxWarpImplI10SimpleLoadI6__halffE11SimpleStoreIS4_fEfLi2ELi10ELi32ELi1ELb1ELNS1_9AlgorithmE0EEEvT_T0_ll:
.text._ZN7oneflow4cuda7softmax15SoftmaxWarpImplI10SimpleLoadI6__halffE11SimpleStoreIS4_fEfLi2ELi10ELi32ELi1ELb1ELNS1_9AlgorithmE0EEEvT_T0_ll:
        /* <DEDUP_REMOVED lines=25> */
.L_x_6395:
        /* <DEDUP_REMOVED lines=14> */
[----:B0-----:R-:W-:-:S05]  /*0270*/  IMAD.SHL.U32 R22, R22, 0x2, RZ ;  /* 0x0000000216167824 */ /* 0x001fca00078e00ff */
[C---:B------:R-:W-:Y:S02]  /*0280*/  IADD3 R26, PT, PT, R22.reuse, 0x40, RZ ;  /* 0x00000040161a7810 */ /* 0x040fe40007ffe0ff */
[C---:B------:R-:W-:Y:S02]  /*0290*/  IADD3 R25, PT, PT, R22.reuse, 0x80, RZ ;  /* 0x0000008016197810 */ /* 0x040fe40007ffe0ff */
[C---:B------:R-:W-:Y:S02]  /*02a0*/  IADD3 R24, PT, PT, R22.reuse, 0xc0, RZ ;  /* 0x000000c016187810 */ /* 0x040fe40007ffe0ff */
[----:B------:R-:W-:-:S07]  /*02b0*/  IADD3 R23, PT, PT, R22, 0x100, RZ ;  /* 0x0000010016177810 */ /* 0x000fce0007ffe0ff */
.L_x_6418:
[----:B------:R-:W-:Y:S01]  /*02c0*/  ISETP.GE.U32.AND P0, PT, R22, UR44, PT ;  /* 0x0000002c16007c0c */ /* 0x000fe2000bf06070 */
[----:B0-----:R-:W-:Y:S01]  /*02d0*/  HFMA2 R3, -RZ, RZ, 0, 0 ;  /* 0x00000000ff037431 */ /* 0x001fe200000001ff */
        /* <DEDUP_REMOVED lines=8> */
[----:B------:R-:W-:Y:S01]  /*0360*/  IMAD.WIDE.U32 R4, R20, UR38, R2 ;  /* 0x0000002614047c25 */ /* 0x000fe2000f8e0002 */
[----:B------:R-:W-:Y:S02]  /*0370*/  ISETP.GE.AND.EX P3, PT, RZ, UR45, PT, P3 ;  /* 0x0000002dff007c0c */ /* 0x000fe4000bf66330 */
[----:B-1----:R-:W-:Y:S01]  /*0380*/  @!P0 R2UR UR4, R16 ;  /* 0x00000000100482ca */ /* 0x002fe200000e0000 */
[----:B------:R-:W-:Y:S01]  /*0390*/  IMAD R3, R20, UR39, R7 ;  /* 0x0000002714037c24 */ /* 0x000fe2000f8e0207 */
[----:B------:R-:W-:Y:S02]  /*03a0*/  @!P0 R2UR UR5, R17 ;  /* 0x00000000110582ca */ /* 0x000fe400000e0000 */
[----:B------:R-:W-:-:S02]  /*03b0*/  ISETP.GE.U32.AND P4, PT, R23, UR44, PT ;  /* 0x0000002c17007c0c */ /* 0x000fc4000bf86070 */
[----:B------:R-:W-:Y:S02]  /*03c0*/  @!P0 R2UR UR6, R16 ;  /* 0x00000000100682ca */ /* 0x000fe400000e0000 */
[----:B------:R-:W-:Y:S02]  /*03d0*/  @!P0 R2UR UR7, R17 ;  /* 0x00000000110782ca */ /* 0x000fe400000e0000 */
[----:B------:R-:W-:Y:S02]  /*03e0*/  IADD3 R3, PT, PT, R5, R3, RZ ;  /* 0x0000000305037210 */ /* 0x000fe40007ffe0ff */
[----:B------:R-:W-:Y:S02]  /*03f0*/  LEA R2, P5, R4, UR36, 0x1 ;  /* 0x0000002404027c11 */ /* 0x000fe4000f8a08ff */
[----:B------:R-:W-:Y:S02]  /*0400*/  @!P1 R2UR UR8, R16 ;  /* 0x00000000100892ca */ /* 0x000fe400000e0000 */
[----:B------:R-:W-:-:S02]  /*0410*/  @!P1 R2UR UR9, R17 ;  /* 0x00000000110992ca */ /* 0x000fc400000e0000 */
[----:B------:R-:W-:Y:S02]  /*0420*/  ISETP.GE.AND.EX P4, PT, RZ, UR45, PT, P4 ;  /* 0x0000002dff007c0c */ /* 0x000fe4000bf86340 */
        /* <DEDUP_REMOVED lines=25> */
[----:B------:R-:W-:Y:S01]  /*05c0*/  MOV R18, 0xff800000 ;  /* 0xff80000000127802 */ /* 0x000fe20000000f00 */
[----:B------:R-:W-:Y:S01]  /*05d0*/  IMAD.MOV.U32 R9, RZ, RZ, -0x800000 ;  /* 0xff800000ff097424 */ /* 0x000fe200078e00ff */
[----:B------:R-:W-:-:S02]  /*05e0*/  MOV R29, 0xff800000 ;  /* 0xff800000001d7802 */ /* 0x000fc40000000f00 */
[----:B------:R-:W-:Y:S02]  /*05f0*/  MOV R13, 0xff800000 ;  /* 0xff800000000d7802 */ /* 0x000fe40000000f00 */
[----:B------:R-:W-:Y:S02]  /*0600*/  MOV R27, 0xff800000 ;  /* 0xff800000001b7802 */ /* 0x000fe40000000f00 */
[----:B------:R-:W-:Y:S01]  /*0610*/  MOV R6, 0xff800000 ;  /* 0xff80000000067802 */ /* 0x000fe20000000f00 */
[----:B------:R-:W-:Y:S01]  /*0620*/  UMOV UR4, 0xffffffff ;  /* 0xffffffff00047882 */ /* 0x000fe20000000000 */
[----:B--2---:R-:W-:Y:S01]  /*0630*/  @!P0 HADD2.F32 R18, -RZ, R4.H0_H0 ;  /* 0x20000004ff128230 */ /* 0x004fe20000004100 */
[----:B------:R-:W-:Y:S01]  /*0640*/  MOV R4, 0xff800000 ;  /* 0xff80000000047802 */ /* 0x000fe20000000f00 */
        /* <DEDUP_REMOVED lines=13> */
[----:B------:R-:W-:Y:S02]  /*0720*/  IMAD.MOV.U32 R10, RZ, RZ, -0x800000 ;  /* 0xff800000ff0a7424 */ /* 0x000fe400078e00ff */
        /* <DEDUP_REMOVED lines=26> */
[----:B------:R-:W-:Y:S01]  /*08d0*/  FFMA.RM R3, R2, R11, 12582913 ;  /* 0x4b40000102037423 */ /* 0x000fe2000000400b */
[C---:B------:R-:W-:Y:S01]  /*08e0*/  FADD R7, -R14.reuse, R8 ;  /* 0x000000080e077221 */ /* 0x040fe20000000100 */
[----:B------:R-:W-:Y:S01]  /*08f0*/  FADD R29, -R14, R10 ;  /* 0x0000000a0e1d7221 */ /* 0x000fe20000000100 */
[C---:B------:R-:W-:Y:S01]  /*0900*/  FADD R2, R0.reuse, -12583039 ;  /* 0xcb40007f00027421 */ /* 0x040fe20000000000 */
[----:B------:R-:W-:Y:S01]  /*0910*/  FADD R4, R3, -12583039 ;  /* 0xcb40007f03047421 */ /* 0x000fe20000000000 */
[----:B------:R-:W-:Y:S01]  /*0920*/  SHF.L.U32 R0, R0, 0x17, RZ ;  /* 0x0000001700007819 */ /* 0x000fe200000006ff */
[C---:B------:R-:W-:Y:S01]  /*0930*/  FADD R27, -R14.reuse, R27 ;  /* 0x0000001b0e1b7221 */ /* 0x040fe20000000100 */
[----:B------:R-:W-:Y:S01]  /*0940*/  FFMA R2, R33, 1.4426950216293334961, -R2 ;  /* 0x3fb8aa3b21027823 */ /* 0x000fe20000000802 */
[----:B------:R-:W-:Y:S01]  /*0950*/  FFMA R4, R35, 1.4426950216293334961, -R4 ;  /* 0x3fb8aa3b23047823 */ /* 0x000fe20000000804 */
[----:B------:R-:W-:Y:S01]  /*0960*/  FADD R9, -R14, R5 ;  /* 0x000000050e097221 */ /* 0x000fe20000000100 */
[-C--:B------:R-:W-:Y:S01]  /*0970*/  FFMA.SAT R28, R29, R12.reuse, 0.5 ;  /* 0x3f0000001d1c7423 */ /* 0x080fe2000000200c */
[----:B------:R-:W-:Y:S01]  /*0980*/  FFMA R33, R33, 1.925963033500011079e-08, R2 ;  /* 0x32a5706021217823 */ /* 0x000fe20000000002 */
[----:B------:R-:W-:Y:S01]  /*0990*/  FFMA.SAT R2, R37, R12, 0.5 ;  /* 0x3f00000025027423 */ /* 0x000fe2000000200c */
[----:B------:R-:W-:-:S03]  /*09a0*/  FFMA R4, R35, 1.925963033500011079e-08, R4 ;  /* 0x32a5706023047823 */ /* 0x000fc60000000004 */
        /* <DEDUP_REMOVED lines=10> */
[----:B------:R-:W-:Y:S01]  /*0a50*/  SHF.L.U32 R0, R3, 0x17, RZ ;  /* 0x0000001703007819 */ /* 0x000fe200000006ff */
[----:B------:R-:W0:Y:S01]  /*0a60*/  MUFU.EX2 R37, R37 ;  /* 0x0000002500257308 */ /* 0x000e220000000800 */
[C---:B------:R-:W-:Y:S01]  /*0a70*/  FADD R6, R8.reuse, -12583039 ;  /* 0xcb40007f08067421 */ /* 0x040fe20000000000 */
[----:B------:R-:W-:Y:S01]  /*0a80*/  SHF.L.U32 R3, R8, 0x17, RZ ;  /* 0x0000001708037819 */ /* 0x000fe200000006ff */
[----:B------:R-:W-:Y:S02]  /*0a90*/  FFMA.SAT R8, R13, R12, 0.5 ;  /* 0x3f0000000d087423 */ /* 0x000fe4000000200c */
[----:B------:R-:W-:Y:S01]  /*0aa0*/  FFMA R6, R31, 1.4426950216293334961, -R6 ;  /* 0x3fb8aa3b1f067823 */ /* 0x000fe20000000806 */
[----:B-1----:R-:W-:Y:S01]  /*0ab0*/  FMUL R0, R0, R35 ;  /* 0x0000002300007220 */ /* 0x002fe20000400000 */
[----:B------:R-:W-:-:S02]  /*0ac0*/  FFMA.RM R8, R8, R11, 12582913 ;  /* 0x4b40000108087423 */ /* 0x000fc4000000400b */
[----:B------:R-:W-:Y:S01]  /*0ad0*/  FFMA R31, R31, 1.925963033500011079e-08, R6 ;  /* 0x32a570601f1f7823 */ /* 0x000fe20000000006 */
[----:B------:R-:W-:-:S03]  /*0ae0*/  FFMA.SAT R6, R27, R12, 0.5 ;  /* 0x3f0000001b067423 */ /* 0x000fc6000000200c */
[----:B------:R-:W1:Y:S01]  /*0af0*/  MUFU.EX2 R10, R31 ;  /* 0x0000001f000a7308 */ /* 0x000e620000000800 */
[----:B------:R-:W-:Y:S01]  /*0b00*/  FFMA.RM R4, R6, R11, 12582913 ;  /* 0x4b40000106047423 */ /* 0x000fe2000000400b */
[----:B0-----:R-:W-:-:S03]  /*0b10*/  FMUL R2, R2, R37 ;  /* 0x0000002502027220 */ /* 0x001fc60000400000 */
[C---:B------:R-:W-:Y:S01]  /*0b20*/  FADD R6, R4.reuse, -12583039 ;  /* 0xcb40007f04067421 */ /* 0x040fe20000000000 */
[----:B------:R-:W-:-:S03]  /*0b30*/  SHF.L.U32 R4, R4, 0x17, RZ ;  /* 0x0000001704047819 */ /* 0x000fc600000006ff */
[----:B------:R-:W-:-:S04]  /*0b40*/  FFMA R6, R27, 1.4426950216293334961, -R6 ;  /* 0x3fb8aa3b1b067823 */ /* 0x000fc80000000806 */
[----:B------:R-:W-:Y:S01]  /*0b50*/  FFMA R27, R27, 1.925963033500011079e-08, R6 ;  /* 0x32a570601b1b7823 */ /* 0x000fe20000000006 */
[----:B------:R-:W-:Y:S01]  /*0b60*/  FFMA.SAT R6, R15, R12, 0.5 ;  /* 0x3f0000000f067423 */ /* 0x000fe2000000200c */
[----:B-1----:R-:W-:Y:S01]  /*0b70*/  FMUL R3, R3, R10 ;  /* 0x0000000a03037220 */ /* 0x002fe20000400000 */
[----:B------:R-:W-:Y:S02]  /*0b80*/  FADD R10, R8, -12583039 ;  /* 0xcb40007f080a7421 */ /* 0x000fe40000000000 */
[----:B------:R-:W-:Y:S01]  /*0b90*/  FFMA.RM R6, R6, R11, 12582913 ;  /* 0x4b40000106067423 */ /* 0x000fe2000000400b */
[----:B------:R-:W0:Y:S01]  /*0ba0*/  MUFU.EX2 R27, R27 ;  /* 0x0000001b001b7308 */ /* 0x000e220000000800 */
[C---:B------:R-:W-:Y:S02]  /*0bb0*/  FFMA R10, R13.reuse, 1.4426950216293334961, -R10 ;  /* 0x3fb8aa3b0d0a7823 */ /* 0x040fe4000000080a */
[C---:B------:R-:W-:Y:S01]  /*0bc0*/  FADD R14, R6.reuse, -12583039 ;  /* 0xcb40007f060e7421 */ /* 0x040fe20000000000 */
[----:B------:R-:W-:Y:S01]  /*0bd0*/  SHF.L.U32 R6, R6, 0x17, RZ ;  /* 0x0000001706067819 */ /* 0x000fe200000006ff */
[----:B------:R-:W-:Y:S01]  /*0be0*/  FFMA R13, R13, 1.925963033500011079e-08, R10 ;  /* 0x32a570600d0d7823 */ /* 0x000fe2000000000a */
[----:B------:R-:W-:Y:S01]  /*0bf0*/  FFMA.SAT R10, R7, R12, 0.5 ;  /* 0x3f000000070a7423 */ /* 0x000fe2000000200c */
[----:B------:R-:W-:-:S03]  /*0c00*/  FFMA R14, R15, 1.4426950216293334961, -R14 ;  /* 0x3fb8aa3b0f0e7823 */ /* 0x000fc6000000080e */
[----:B------:R-:W-:Y:S01]  /*0c10*/  FFMA.RM R10, R10, R11, 12582913 ;  /* 0x4b4000010a0a7423 */ /* 0x000fe2000000400b */
[----:B------:R-:W-:-:S03]  /*0c20*/  FFMA R14, R15, 1.925963033500011079e-08, R14 ;  /* 0x32a570600f0e7823 */ /* 0x000fc6000000000e */
[----:B------:R-:W-:Y:S01]  /*0c30*/  FADD R18, R10, -12583039 ;  /* 0xcb40007f0a127421 */ /* 0x000fe20000000000 */
[----:B0-----:R-:W-:-:S03]  /*0c40*/  FMUL R4, R4, R27 ;  /* 0x0000001b04047220 */ /* 0x001fc60000400000 */
[----:B------:R-:W-:-:S04]  /*0c50*/  FFMA R18, R7, 1.4426950216293334961, -R18 ;  /* 0x3fb8aa3b07127823 */ /* 0x000fc80000000812 */
[----:B------:R-:W-:Y:S01]  /*0c60*/  FFMA R15, R7, 1.925963033500011079e-08, R18 ;  /* 0x32a57060070f7823 */ /* 0x000fe20000000012 */
[----:B------:R-:W-:Y:S01]  /*0c70*/  FFMA.SAT R18, R9, R12, 0.5 ;  /* 0x3f00000009127423 */ /* 0x000fe2000000200c */
[----:B------:R-:W0:Y:S03]  /*0c80*/  MUFU.EX2 R7, R14 ;  /* 0x0000000e00077308 */ /* 0x000e260000000800 */
[-C--:B------:R-:W-:Y:S01]  /*0c90*/  FFMA.RM R12, R18, R11.reuse, 12582913 ;  /* 0x4b400001120c7423 */ /* 0x080fe2000000400b */
[----:B------:R-:W-:-:S03]  /*0ca0*/  FFMA.RM R11, R28, R11, 12582913 ;  /* 0x4b4000011c0b7423 */ /* 0x000fc6000000400b */
[C---:B------:R-:W-:Y:S01]  /*0cb0*/  FADD R18, R12.reuse, -12583039 ;  /* 0xcb40007f0c127421 */ /* 0x040fe20000000000 */
[----:B------:R-:W-:Y:S01]  /*0cc0*/  FADD R28, R11, -12583039 ;  /* 0xcb40007f0b1c7421 */ /* 0x000fe20000000000 */
[----:B------:R-:W-:Y:S01]  /*0cd0*/  MUFU.EX2 R15, R15 ;  /* 0x0000000f000f7308 */ /* 0x000fe20000000800 */
[----:B------:R-:W-:Y:S01]  /*0ce0*/  SHF.L.U32 R12, R12, 0x17, RZ ;  /* 0x000000170c0c7819 */ /* 0x000fe200000006ff */
[----:B------:R-:W-:Y:S01]  /*0cf0*/  FFMA R18, R9, 1.4426950216293334961, -R18 ;  /* 0x3fb8aa3b09127823 */ /* 0x000fe20000000812 */
[----:B------:R-:W-:-:S03]  /*0d00*/  FFMA R28, R29, 1.4426950216293334961, -R28 ;  /* 0x3fb8aa3b1d1c7823 */ /* 0x000fc6000000081c */
[----:B------:R-:W-:Y:S01]  /*0d10*/  FFMA R27, R9, 1.925963033500011079e-08, R18 ;  /* 0x32a57060091b7823 */ /* 0x000fe20000000012 */
[----:B------:R-:W-:Y:S01]  /*0d20*/  IMAD.SHL.U32 R9, R8, 0x800000, RZ ;  /* 0x0080000008097824 */ /* 0x000fe200078e00ff */
[----:B------:R1:W2:Y:S01]  /*0d30*/  MUFU.EX2 R18, R13 ;  /* 0x0000000d00127308 */ /* 0x0002a20000000800 */
[----:B0-----:R-:W-:Y:S01]  /*0d40*/  FMUL R6, R6, R7 ;  /* 0x0000000706067220 */ /* 0x001fe20000400000 */
[----:B------:R-:W-:Y:S01]  /*0d50*/  FADD R7, RZ, R5 ;  /* 0x00000005ff077221 */ /* 0x000fe20000000000 */
[----:B------:R-:W-:-:S03]  /*0d60*/  FFMA R28, R29, 1.925963033500011079e-08, R28 ;  /* 0x32a570601d1c7823 */ /* 0x000fc6000000001c */
[----:B------:R-:W-:Y:S02]  /*0d70*/  FADD R7, R7, R0 ;  /* 0x0000000007077221 */ /* 0x000fe40000000000 */
[----:B------:R-:W0:Y:S01]  /*0d80*/  MUFU.EX2 R27, R27 ;  /* 0x0000001b001b7308 */ /* 0x000e220000000800 */
[----:B-1----:R-:W-:Y:S01]  /*0d90*/  SHF.L.U32 R13, R11, 0x17, RZ ;  /* 0x000000170b0d7819 */ /* 0x002fe200000006ff */
[----:B------:R-:W-:-:S06]  /*0da0*/  FADD R8, R7, R2 ;  /* 0x0000000207087221 */ /* 0x000fcc0000000000 */
[----:B------:R-:W1:Y:S01]  /*0db0*/  MUFU.EX2 R28, R28 ;  /* 0x0000001c001c7308 */ /* 0x000e620000000800 */
[----:B--2---:R-:W-:Y:S01]  /*0dc0*/  FMUL R7, R9, R18 ;  /* 0x0000001209077220 */ /* 0x004fe20000400000 */
[----:B------:R-:W-:Y:S01]  /*0dd0*/  FADD R9, R8, R3 ;  /* 0x0000000308097221 */ /* 0x000fe20000000000 */
[----:B------:R-:W-:-:S03]  /*0de0*/  SHF.L.U32 R8, R10, 0x17, RZ ;  /* 0x000000170a087819 */ /* 0x000fc600000006ff */
[----:B------:R-:W-:Y:S02]  /*0df0*/  FADD R9, R9, R4 ;  /* 0x0000000409097221 */ /* 0x000fe40000000000 */
[----:B------:R-:W-:Y:S02]  /*0e00*/  FMUL R8, R8, R15 ;  /* 0x0000000f08087220 */ /* 0x000fe40000400000 */
[----:B------:R-:W-:-:S04]  /*0e10*/  FADD R10, R9, R6 ;  /* 0x00000006090a7221 */ /* 0x000fc80000000000 */
[----:B------:R-:W-:Y:S01]  /*0e20*/  FADD R9, R10, R7 ;  /* 0x000000070a097221 */ /* 0x000fe20000000000 */
[----:B0-----:R-:W-:-:S03]  /*0e30*/  FMUL R10, R12, R27 ;  /* 0x0000001b0c0a7220 */ /* 0x001fc60000400000 */
[----:B------:R-:W-:Y:S01]  /*0e40*/  FADD R11, R9, R8 ;  /* 0x00000008090b7221 */ /* 0x000fe20000000000 */
[----:B-1----:R-:W-:-:S03]  /*0e50*/  FMUL R9, R13, R28 ;  /* 0x0000001c0d097220 */ /* 0x002fc60000400000 */
        /* <DEDUP_REMOVED lines=11> */
.L_x_6430:
        /* <DEDUP_REMOVED lines=12> */
[----:B------:R-:W-:Y:S05]  /*0fd0*/  CALL.REL.NOINC `($__internal_121_$__cuda_sm3x_div_rn_noftz_f32_slowpath) ;  /* 0x0000001400b87944 */ /* 0x000fea0003c00000 */
[----:B------:R-:W-:-:S07]  /*0fe0*/  MOV R11, R5 ;  /* 0x00000005000b7202 */ /* 0x000fce0000000f00 */
.L_x_6399:
[----:B------:R-:W-:Y:S05]  /*0ff0*/  BSYNC.RECONVERGENT B3 ;  /* 0x0000000000037941 */ /* 0x000fea0003800200 */
.L_x_6398:
        /* <DEDUP_REMOVED lines=12> */
[----:B------:R-:W-:Y:S05]  /*10c0*/  CALL.REL.NOINC `($__internal_121_$__cuda_sm3x_div_rn_noftz_f32_slowpath) ;  /* 0x00000014007c7944 */ /* 0x000fea0003c00000 */
[----:B------:R-:W-:-:S07]  /*10d0*/  MOV R14, R5 ;  /* 0x00000005000e7202 */ /* 0x000fce0000000f00 */
.L_x_6401:
[----:B------:R-:W-:Y:S05]  /*10e0*/  BSYNC.RECONVERGENT B3 ;  /* 0x0000000000037941 */ /* 0x000fea0003800200 */
.L_x_6400:
        /* <DEDUP_REMOVED lines=10> */
[----:B------:R-:W-:Y:S02]  /*1190*/  MOV R12, R29 ;  /* 0x0000001d000c7202 */ /* 0x000fe40000000f00 */
[----:B------:R-:W-:-:S07]  /*11a0*/  MOV R18, 0x11c0 ;  /* 0x000011c000127802 */ /* 0x000fce0000000f00 */
[----:B------:R-:W-:Y:S05]  /*11b0*/  CALL.REL.NOINC `($__internal_121_$__cuda_sm3x_div_rn_noftz_f32_slowpath) ;  /* 0x0000001400407944 */ /* 0x000fea0003c00000 */
[----:B------:R-:W-:-:S07]  /*11c0*/  MOV R0, R5 ;  /* 0x0000000500007202 */ /* 0x000fce0000000f00 */
.L_x_6403:
[----:B------:R-:W-:Y:S05]  /*11d0*/  BSYNC.RECONVERGENT B3 ;  /* 0x0000000000037941 */ /* 0x000fea0003800200 */
.L_x_6402:
        /* <DEDUP_REMOVED lines=14> */
.L_x_6405:
[----:B------:R-:W-:Y:S05]  /*12c0*/  BSYNC.RECONVERGENT B3 ;  /* 0x0000000000037941 */ /* 0x000fea0003800200 */
.L_x_6404:
        /* <DEDUP_REMOVED lines=14> */
.L_x_6407:
[----:B------:R-:W-:Y:S05]  /*13b0*/  BSYNC.RECONVERGENT B3 ;  /* 0x0000000000037941 */ /* 0x000fea0003800200 */
.L_x_6406:
        /* <DEDUP_REMOVED lines=14> */
.L_x_6409:
[----:B------:R-:W-:Y:S05]  /*14a0*/  BSYNC.RECONVERGENT B3 ;  /* 0x0000000000037941 */ /* 0x000fea0003800200 */
.L_x_6408:
        /* <DEDUP_REMOVED lines=14> */
.L_x_6411:
[----:B------:R-:W-:Y:S05]  /*1590*/  BSYNC.RECONVERGENT B3 ;  /* 0x0000000000037941 */ /* 0x000fea0003800200 */
.L_x_6410:
        /* <DEDUP_REMOVED lines=14> */
.L_x_6413:
[----:B------:R-:W-:Y:S05]  /*1680*/  BSYNC.RECONVERGENT B3 ;  /* 0x0000000000037941 */ /* 0x000fea0003800200 */
.L_x_6412:
        /* <DEDUP_REMOVED lines=14> */
.L_x_6415:
[----:B------:R-:W-:Y:S05]  /*1770*/  BSYNC.RECONVERGENT B3 ;  /* 0x0000000000037941 */ /* 0x000fea0003800200 */
.L_x_6414:
        /* <DEDUP_REMOVED lines=13> */
.L_x_6417:
[----:B------:R-:W-:Y:S05]  /*1850*/  BSYNC.RECONVERGENT B3 ;  /* 0x0000000000037941 */ /* 0x000fea0003800200 */
.L_x_6416:
        /* <DEDUP_REMOVED lines=11> */
[----:B------:R-:W-:Y:S02]  /*1910*/  LEA R8, P3, R12, UR40, 0x1 ;  /* 0x000000280c087c11 */ /* 0x000fe4000f8608ff */
[----:B------:R-:W-:Y:S02]  /*1920*/  @!P0 R2UR UR6, R16 ;  /* 0x00000000100682ca */ /* 0x000fe400000e0000 */
[----:B------:R-:W-:Y:S02]  /*1930*/  IADD3 R9, PT, PT, R13, R9, RZ ;  /* 0x000000090d097210 */ /* 0x000fe40007ffe0ff */
[----:B------:R-:W-:Y:S02]  /*1940*/  @!P0 R2UR UR7, R17 ;  /* 0x00000000110782ca */ /* 0x000fe400000e0000 */
[----:B------:R-:W-:-:S02]  /*1950*/  LEA.HI.X R9, R12, UR41, R9, 0x1, P3 ;  /* 0x000000290c097c11 */ /* 0x000fc400098f0c09 */
        /* <DEDUP_REMOVED lines=46> */
.L_x_6396:
[----:B------:R-:W-:Y:S05]  /*1c40*/  EXIT ;  /* 0x000000000000794d */ /* 0x000fea0003800000 */
.L_x_6397:
[----:B------:R-:W-:Y:S01]  /*1c50*/  BSSY B1, `(.L_x_6419) ;  /* 0x0000007000017945 */ /* 0x000fe20003800000 */
[----:B------:R-:W-:Y:S01]  /*1c60*/  MOV R12, 0x10 ;  /* 0x00000010000c7802 */ /* 0x000fe20000000f00 */
[----:B------:R-:W-:Y:S01]  /*1c70*/  IMAD.MOV.U32 R15, RZ, RZ, -0x1 ;  /* 0xffffffffff0f7424 */ /* 0x000fe200078e00ff */
[----:B------:R-:W-:-:S07]  /*1c80*/  MOV R11, 0x1f ;  /* 0x0000001f000b7802 */ /* 0x000fce0000000f00 */
[----:B------:R-:W-:Y:S05]  /*1c90*/  WARPSYNC.COLLECTIVE R15, `(.L_x_6420) ;  /* 0x000000000f087348 */ /* 0x000fea0003c00000 */
[----:B------:R0:W1:Y:S02]  /*1ca0*/  SHFL.BFLY P6, R14, R13, R12, R11 ;  /* 0x0c00000c0d0e7389 */ /* 0x00006400000c000b */
[----:B01----:R-:W-:Y:S05]  /*1cb0*/  ENDCOLLECTIVE ;  /* 0x000000000000791b */ /* 0x003fea0003800000 */
.L_x_6420:
[----:B------:R-:W-:Y:S05]  /*1cc0*/  BSYNC B1 ;  /* 0x0000000000017941 */ /* 0x000fea0003800000 */
.L_x_6419:
[----:B------:R-:W-:Y:S01]  /*1cd0*/  HFMA2 R11, -RZ, RZ, 0, 1.847743988037109375e-06 ;  /* 0x0000001fff0b7431 */ /* 0x000fe200000001ff */
[----:B------:R-:W-:Y:S02]  /*1ce0*/  FMNMX R13, R14, R13, !PT ;  /* 0x0000000d0e0d7209 */ /* 0x000fe40007800000 */
[----:B------:R-:W-:Y:S02]  /*1cf0*/  MOV R12, 0x8 ;  /* 0x00000008000c7802 */ /* 0x000fe40000000f00 */
[----:B------:R-:W-:-:S07]  /*1d00*/  MOV R15, 0xffffffff ;  /* 0xffffffff000f7802 */ /* 0x000fce0000000f00 */
[----:B------:R-:W-:Y:S05]  /*1d10*/  WARPSYNC.COLLECTIVE R15, `(.L_x_6421) ;  /* 0x000000000f087348 */ /* 0x000fea0003c00000 */
[----:B------:R0:W1:Y:S02]  /*1d20*/  SHFL.BFLY P6, R14, R13, R12, R11 ;  /* 0x0c00000c0d0e7389 */ /* 0x00006400000c000b */
[----:B01----:R-:W-:Y:S05]  /*1d30*/  ENDCOLLECTIVE ;  /* 0x000000000000791b */ /* 0x003fea0003800000 */
.L_x_6421:
[----:B------:R-:W-:Y:S01]  /*1d40*/  HFMA2 R12, -RZ, RZ, 0, 2.384185791015625e-07 ;  /* 0x00000004ff0c7431 */ /* 0x000fe200000001ff */
[----:B------:R-:W-:-:S04]  /*1d50*/  FMNMX R0, R13, R14, !PT ;  /* 0x0000000e0d007209 */ /* 0x000fc80007800000 */
[----:B------:R-:W-:-:S07]  /*1d60*/  MOV R13, R0 ;  /* 0x00000000000d7202 */ /* 0x000fce0000000f00 */
[----:B------:R-:W-:Y:S05]  /*1d70*/  WARPSYNC.COLLECTIVE R15, `(.L_x_6422) ;  /* 0x000000000f087348 */ /* 0x000fea0003c00000 */
[----:B------:R0:W1:Y:S02]  /*1d80*/  SHFL.BFLY P6, R14, R13, R12, R11 ;  /* 0x0c00000c0d0e7389 */ /* 0x00006400000c000b */
[----:B01----:R-:W-:Y:S05]  /*1d90*/  ENDCOLLECTIVE ;  /* 0x000000000000791b */ /* 0x003fea0003800000 */
.L_x_6422:
[----:B------:R-:W-:Y:S01]  /*1da0*/  HFMA2 R12, -RZ, RZ, 0, 1.1920928955078125e-07 ;  /* 0x00000002ff0c7431 */ /* 0x000fe200000001ff */
[----:B------:R-:W-:-:S04]  /*1db0*/  FMNMX R2, R0, R14, !PT ;  /* 0x0000000e00027209 */ /* 0x000fc80007800000 */
[----:B------:R-:W-:-:S07]  /*1dc0*/  MOV R13, R2 ;  /* 0x00000002000d7202 */ /* 0x000fce0000000f00 */
[----:B------:R-:W-:Y:S05]  /*1dd0*/  WARPSYNC.COLLECTIVE R15, `(.L_x_6423) ;  /* 0x000000000f087348 */ /* 0x000fea0003c00000 */
[----:B------:R0:W1:Y:S02]  /*1de0*/  SHFL.BFLY P6, R14, R13, R12, R11 ;  /* 0x0c00000c0d0e7389 */ /* 0x00006400000c000b */
[----:B01----:R-:W-:Y:S05]  /*1df0*/  ENDCOLLECTIVE ;  /* 0x000000000000791b */ /* 0x003fea0003800000 */
.L_x_6423:
[----:B------:R-:W-:Y:S01]  /*1e00*/  HFMA2 R12, -RZ, RZ, 0, 5.9604644775390625e-08 ;  /* 0x00000001ff0c7431 */ /* 0x000fe200000001ff */
[----:B------:R-:W-:-:S04]  /*1e10*/  FMNMX R3, R2, R14, !PT ;  /* 0x0000000e02037209 */ /* 0x000fc80007800000 */
[----:B------:R-:W-:-:S07]  /*1e20*/  MOV R13, R3 ;  /* 0x00000003000d7202 */ /* 0x000fce0000000f00 */
[----:B------:R-:W-:Y:S05]  /*1e30*/  WARPSYNC.COLLECTIVE R15, `(.L_x_6424) ;  /* 0x000000000f087348 */ /* 0x000fea0003c00000 */
[----:B------:R0:W1:Y:S02]  /*1e40*/  SHFL.BFLY P6, R14, R13, R12, R11 ;  /* 0x0c00000c0d0e7389 */ /* 0x00006400000c000b */
[----:B01----:R-:W-:Y:S05]  /*1e50*/  ENDCOLLECTIVE ;  /* 0x000000000000791b */ /* 0x003fea0003800000 */
.L_x_6424:
        /* <DEDUP_REMOVED lines=12> */
[----:B------:R-:W-:Y:S01]  /*1f20*/  MOV R10, 0x437c0000 ;  /* 0x437c0000000a7802 */ /* 0x000fe20000000f00 */
        /* <DEDUP_REMOVED lines=65> */
[----:B-1----:R-:W-:Y:S01]  /*2340*/  FMUL R7, R7, R12 ;  /* 0x0000000c07077220 */ /* 0x002fe20000400000 */
[----:B------:R-:W0:Y:S01]  /*2350*/  MUFU.EX2 R15, R15 ;  /* 0x0000000f000f7308 */ /* 0x000e220000000800 */
[C---:B------:R-:W-:Y:S01]  /*2360*/  FADD R10, R9.reuse, -12583039 ;  /* 0xcb40007f090a7421 */ /* 0x040fe20000000000 */
[----:B------:R-:W-:-:S03]  /*2370*/  IMAD.SHL.U32 R9, R9, 0x800000, RZ ;  /* 0x0080000009097824 */ /* 0x000fc600078e00ff */
[----:B------:R-:W-:-:S04]  /*2380*/  FFMA R10, R11, 1.4426950216293334961, -R10 ;  /* 0x3fb8aa3b0b0a7823 */ /* 0x000fc8000000080a */
[----:B------:R-:W-:Y:S01]  /*2390*/  FFMA R12, R11, 1.925963033500011079e-08, R10 ;  /* 0x32a570600b0c7823 */ /* 0x000fe2000000000a */
[----:B------:R-:W-:-:S04]  /*23a0*/  FADD R11, RZ, R5 ;  /* 0x00000005ff0b7221 */ /* 0x000fc80000000000 */
[----:B------:R-:W-:Y:S01]  /*23b0*/  FADD R11, R11, R0 ;  /* 0x000000000b0b7221 */ /* 0x000fe20000000000 */
[----:B------:R-:W1:Y:S01]  /*23c0*/  MUFU.EX2 R12, R12 ;  /* 0x0000000c000c7308 */ /* 0x000e620000000800 */
[----:B0-----:R-:W-:Y:S01]  /*23d0*/  FMUL R8, R8, R15 ;  /* 0x0000000f08087220 */ /* 0x001fe20000400000 */
[----:B------:R-:W-:Y:S01]  /*23e0*/  MOV R15, 0xffffffff ;  /* 0xffffffff000f7802 */ /* 0x000fe20000000f00 */
[----:B-1----:R-:W-:Y:S01]  /*23f0*/  FMUL R10, R9, R12 ;  /* 0x0000000c090a7220 */ /* 0x002fe20000400000 */
[----:B------:R-:W-:Y:S01]  /*2400*/  FADD R9, R13, -12583039 ;  /* 0xcb40007f0d097421 */ /* 0x000fe20000000000 */
[----:B------:R-:W-:-:S03]  /*2410*/  FADD R12, R11, R2 ;  /* 0x000000020b0c7221 */ /* 0x000fc60000000000 */
[----:B------:R-:W-:Y:S01]  /*2420*/  FFMA R9, R14, 1.4426950216293334961, -R9 ;  /* 0x3fb8aa3b0e097823 */ /* 0x000fe20000000809 */
[----:B------:R-:W-:-:S03]  /*2430*/  FADD R11, R12, R3 ;  /* 0x000000030c0b7221 */ /* 0x000fc60000000000 */
[----:B------:R-:W-:Y:S01]  /*2440*/  FFMA R14, R14, 1.925963033500011079e-08, R9 ;  /* 0x32a570600e0e7823 */ /* 0x000fe20000000009 */
[----:B------:R-:W-:Y:S01]  /*2450*/  FADD R11, R11, R4 ;  /* 0x000000040b0b7221 */ /* 0x000fe20000000000 */
[----:B------:R-:W-:-:S03]  /*2460*/  SHF.L.U32 R9, R13, 0x17, RZ ;  /* 0x000000170d097819 */ /* 0x000fc600000006ff */
[----:B------:R-:W-:Y:S01]  /*2470*/  FADD R12, R11, R6 ;  /* 0x000000060b0c7221 */ /* 0x000fe20000000000 */
[----:B------:R-:W0:Y:S03]  /*2480*/  MUFU.EX2 R14, R14 ;  /* 0x0000000e000e7308 */ /* 0x000e260000000800 */
[----:B------:R-:W-:-:S04]  /*2490*/  FADD R11, R12, R7 ;  /* 0x000000070c0b7221 */ /* 0x000fc80000000000 */
[----:B------:R-:W-:-:S04]  /*24a0*/  FADD R11, R11, R8 ;  /* 0x000000080b0b7221 */ /* 0x000fc80000000000 */
        /* <DEDUP_REMOVED lines=8> */
.L_x_6425:
[----:B------:R-:W-:Y:S02]  /*2530*/  HFMA2 R12, -RZ, RZ, 0, 4.76837158203125e-07 ;  /* 0x00000008ff0c7431 */ /* 0x000fe400000001ff */
[----:B------:R-:W-:-:S05]  /*2540*/  FADD R18, R13, R14 ;  /* 0x0000000e0d127221 */ /* 0x000fca0000000000 */
[----:B------:R-:W-:-:S07]  /*2550*/  MOV R13, R18 ;  /* 0x00000012000d7202 */ /* 0x000fce0000000f00 */
[----:B------:R-:W-:Y:S05]  /*2560*/  WARPSYNC.COLLECTIVE R15, `(.L_x_6426) ;  /* 0x000000000f087348 */ /* 0x000fea0003c00000 */
[----:B------:R0:W1:Y:S02]  /*2570*/  SHFL.BFLY P6, R14, R13, R12, R11 ;  /* 0x0c00000c0d0e7389 */ /* 0x00006400000c000b */
[----:B01----:R-:W-:Y:S05]  /*2580*/  ENDCOLLECTIVE ;  /* 0x000000000000791b */ /* 0x003fea0003800000 */
.L_x_6426:
[----:B------:R-:W-:Y:S02]  /*2590*/  HFMA2 R12, -RZ, RZ, 0, 2.384185791015625e-07 ;  /* 0x00000004ff0c7431 */ /* 0x000fe400000001ff */
[----:B------:R-:W-:-:S05]  /*25a0*/  FADD R27, R18, R14 ;  /* 0x0000000e121b7221 */ /* 0x000fca0000000000 */
[----:B------:R-:W-:-:S07]  /*25b0*/  MOV R13, R27 ;  /* 0x0000001b000d7202 */ /* 0x000fce0000000f00 */
[----:B------:R-:W-:Y:S05]  /*25c0*/  WARPSYNC.COLLECTIVE R15, `(.L_x_6427) ;  /* 0x000000000f087348 */ /* 0x000fea0003c00000 */
[----:B------:R0:W1:Y:S02]  /*25d0*/  SHFL.BFLY P6, R14, R13, R12, R11 ;  /* 0x0c00000c0d0e7389 */ /* 0x00006400000c000b */
[----:B01----:R-:W-:Y:S05]  /*25e0*/  ENDCOLLECTIVE ;  /* 0x000000000000791b */ /* 0x003fea0003800000 */
.L_x_6427:
[----:B------:R-:W-:Y:S02]  /*25f0*/  IMAD.MOV.U32 R12, RZ, RZ, 0x2 ;  /* 0x00000002ff0c7424 */ /* 0x000fe400078e00ff */
[----:B------:R-:W-:-:S05]  /*2600*/  FADD R28, R27, R14 ;  /* 0x0000000e1b1c7221 */ /* 0x000fca0000000000 */
[----:B------:R-:W-:-:S07]  /*2610*/  MOV R13, R28 ;  /* 0x0000001c000d7202 */ /* 0x000fce0000000f00 */
[----:B------:R-:W-:Y:S05]  /*2620*/  WARPSYNC.COLLECTIVE R15, `(.L_x_6428) ;  /* 0x000000000f087348 */ /* 0x000fea0003c00000 */
[----:B------:R0:W1:Y:S02]  /*2630*/  SHFL.BFLY P6, R14, R13, R12, R11 ;  /* 0x0c00000c0d0e7389 */ /* 0x00006400000c000b */
[----:B01----:R-:W-:Y:S05]  /*2640*/  ENDCOLLECTIVE ;  /* 0x000000000000791b */ /* 0x003fea0003800000 */
.L_x_6428:
[----:B------:R-:W-:Y:S02]  /*2650*/  HFMA2 R12, -RZ, RZ, 0, 5.9604644775390625e-08 ;  /* 0x00000001ff0c7431 */ /* 0x000fe400000001ff */
[----:B------:R-:W-:-:S05]  /*2660*/  FADD R29, R28, R14 ;  /* 0x0000000e1c1d7221 */ /* 0x000fca0000000000 */
[----:B------:R-:W-:-:S07]  /*2670*/  MOV R13, R29 ;  /* 0x0000001d000d7202 */ /* 0x000fce0000000f00 */
[----:B------:R-:W-:Y:S05]  /*2680*/  WARPSYNC.COLLECTIVE R15, `(.L_x_6429) ;  /* 0x000000000f087348 */ /* 0x000fea0003c00000 */
[----:B------:R0:W1:Y:S02]  /*2690*/  SHFL.BFLY P6, R14, R13, R12, R11 ;  /* 0x0c00000c0d0e7389 */ /* 0x00006400000c000b */
[----:B01----:R-:W-:Y:S05]  /*26a0*/  ENDCOLLECTIVE ;  /* 0x000000000000791b */ /* 0x003fea0003800000 */
.L_x_6429:
[----:B------:R-:W-:Y:S05]  /*26b0*/  BRA `(.L_x_6430) ;  /* 0xffffffe800147947 */ /* 0x000fea000383ffff */
        .weak           $__internal_121_$__cuda_sm3x_div_rn_noftz_f32_slowpath
        .type           $__internal_121_$__cuda_sm3x_div_rn_noftz_f32_slowpath,@function
        .size           $__internal_121_$__cuda_sm3x_div_rn_noftz_f32_slowpath,(.L_x_15438 - $__internal_121_$__cuda_sm3x_div_rn_noftz_f32_slowpath)
$__internal_121_$__cuda_sm3x_div_rn_noftz_f32_slowpath:
        /* <DEDUP_REMOVED lines=34> */
.L_x_6432:
[----:B------:R-:W-:Y:S01]  /*28e0*/  LEA R31, R27, 0xc0800000, 0x17 ;  /* 0xc08000001b1f7811 */ /* 0x000fe200078eb8ff */
[----:B------:R-:W-:Y:S03]  /*28f0*/  BSSY.RECONVERGENT B2, `(.L_x_6437) ;  /* 0x0000036000027945 */ /* 0x000fe60003800200 */
[----:B------:R-:W-:Y:S01]  /*2900*/  IADD3 R31, PT, PT, -R31, R12, RZ ;  /* 0x0000000c1f1f7210 */ /* 0x000fe20007ffe1ff */
[----:B------:R-:W-:-:S03]  /*2910*/  VIADD R12, R30, 0xffffff81 ;  /* 0xffffff811e0c7836 */ /* 0x000fc60000000000 */
        /* <DEDUP_REMOVED lines=32> */
[----:B------:R-:W-:-:S02]  /*2b20*/  IADD3 R13, PT, PT, R31, 0x20, RZ ;  /* 0x000000201f0d7810 */ /* 0x000fc40007ffe0ff */
[----:B------:R-:W-:Y:S02]  /*2b30*/  LOP3.LUT R12, R12, 0x800000, RZ, 0xfc, !PT ;  /* 0x008000000c0c7812 */ /* 0x000fe400078efcff */
        /* <DEDUP_REMOVED lines=13> */
.L_x_6439:
[----:B------:R-:W-:-:S04]  /*2c10*/  LOP3.LUT R5, R5, 0x80000000, RZ, 0xc0, !PT ;  /* 0x8000000005057812 */ /* 0x000fc800078ec0ff */
[----:B------:R-:W-:Y:S01]  /*2c20*/  LOP3.LUT R5, R5, 0x7f800000, RZ, 0xfc, !PT ;  /* 0x7f80000005057812 */ /* 0x000fe200078efcff */
[----:B------:R-:W-:Y:S06]  /*2c30*/  BRA `(.L_x_6440) ;  /* 0x0000000000047947 */ /* 0x000fec0003800000 */
.L_x_6438:
[----:B------:R-:W-:-:S07]  /*2c40*/  LEA R5, R32, R5, 0x17 ;  /* 0x0000000520057211 */ /* 0x000fce00078eb8ff */
.L_x_6440:
[----:B------:R-:W-:Y:S05]  /*2c50*/  BSYNC.RECONVERGENT B2 ;  /* 0x0000000000027941 */ /* 0x000fea0003800200 */
.L_x_6437:
[----:B------:R-:W-:Y:S05]  /*2c60*/  BRA `(.L_x_6441) ;  /* 0x0000000000207947 */ /* 0x000fea0003800000 */
.L_x_6436:
[----:B------:R-:W-:-:S04]  /*2c70*/  LOP3.LUT R5, R12, 0x80000000, R5, 0x48, !PT ;  /* 0x800000000c057812 */ /* 0x000fc800078e4805 */
[----:B------:R-:W-:Y:S01]  /*2c80*/  LOP3.LUT R5, R5, 0x7f800000, RZ, 0xfc, !PT ;  /* 0x7f80000005057812 */ /* 0x000fe200078efcff */
[----:B------:R-:W-:Y:S06]  /*2c90*/  BRA `(.L_x_6441) ;  /* 0x0000000000147947 */ /* 0x000fec0003800000 */
.L_x_6435:
[----:B------:R-:W-:Y:S01]  /*2ca0*/  LOP3.LUT R5, R12, 0x80000000, R5, 0x48, !PT ;  /* 0x800000000c057812 */ /* 0x000fe200078e4805 */
[----:B------:R-:W-:Y:S06]  /*2cb0*/  BRA `(.L_x_6441) ;  /* 0x00000000000c7947 */ /* 0x000fec0003800000 */
.L_x_6434:
[----:B------:R-:W0:Y:S01]  /*2cc0*/  MUFU.RSQ R5, -QNAN ;  /* 0xffc0000000057908 */ /* 0x000e220000001400 */
[----:B------:R-:W-:Y:S05]  /*2cd0*/  BRA `(.L_x_6441) ;  /* 0x0000000000047947 */ /* 0x000fea0003800000 */
.L_x_6433:
[----:B------:R-:W-:-:S07]  /*2ce0*/  FADD.FTZ R5, R5, R12 ;  /* 0x0000000c05057221 */ /* 0x000fce0000010000 */
.L_x_6441:
[----:B------:R-:W-:Y:S05]  /*2cf0*/  BSYNC.RECONVERGENT B1 ;  /* 0x0000000000017941 */ /* 0x000fea0003800200 */
.L_x_6431:
[----:B------:R-:W-:Y:S01]  /*2d00*/  HFMA2 R13, -RZ, RZ, 0, 0 ;  /* 0x00000000ff0d7431 */ /* 0x000fe200000001ff */
[----:B------:R-:W-:-:S04]  /*2d10*/  MOV R12, R18 ;  /* 0x00000012000c7202 */ /* 0x000fc80000000f00 */
[----:B0-----:R-:W-:Y:S05]  /*2d20*/  RET.REL.NODEC R12 `(_ZN7oneflow4cuda7softmax15SoftmaxWarpImplI10SimpleLoadI6__halffE11SimpleStoreIS4_fEfLi2ELi10ELi32ELi1ELb1ELNS1_9AlgorithmE0EEEvT_T0_ll) ;  /* 0xffffffd00cb47950 */ /* 0x001fea0003c3ffff */
.L_x_6442:
        /* <DEDUP_REMOVED lines=13> */
.L_x_15438:


//--------------------- .text._ZN7oneflow4cuda7softmax15SoftmaxWarpImplI10SimpleLoadI6__halffE11SimpleStoreIS4_fEfLi2ELi10ELi32ELi1ELb0ELNS1_9AlgorithmE0EEEvT_T0_ll --------------------------
	.section	.text._ZN7oneflow4cuda7softmax15SoftmaxWarpImplI10SimpleLoadI6__halffE11SimpleStoreIS4_fEfLi2ELi10ELi32ELi1ELb0ELNS1_9AlgorithmE0EEEvT_T0_ll,"ax",@progbits
	.align	128
        .global         _ZN7oneflow4cuda7softmax15SoftmaxWarpImplI10SimpleLoadI6__halffE11SimpleStoreIS4_fEfLi2ELi10ELi32ELi1ELb0ELNS1_9AlgorithmE0EEEvT_T0_ll
        .type           _ZN7oneflow4cuda7softmax15SoftmaxWarpImplI10SimpleLoadI6__halffE11SimpleStoreIS4_fEfLi2ELi10ELi32ELi1ELb0ELNS1_9AlgorithmE0EEEvT_T0_ll,@function
        .size           _ZN7oneflow4cuda7softmax15SoftmaxWarpImplI10SimpleLoadI6__halffE11SimpleStoreIS4_fEfLi2ELi10ELi32ELi1ELb0ELNS1_9AlgorithmE0EEEvT_T0_ll,(.L_x_15439 - _ZN7oneflow4cuda7softmax15SoftmaxWarpImplI10SimpleLoadI6__halffE11SimpleStoreIS4_fEfLi2ELi10ELi32ELi1ELb0ELNS1_9AlgorithmE0EEEvT_T0_ll)
        .other          _ZN7oneflow4cuda7softmax15SoftmaxWarpImplI10SimpleLoadI6__halffE11SimpleStoreIS4_fEfLi2ELi10ELi32ELi1ELb0ELNS1_9AlgorithmE0EEEvT_T0_ll,@"STO_CUDA_ENTRY STV_DEFAULT"
_ZN7oneflow4cuda7softmax15SoftmaxWarpImplI10SimpleLoadI6__halffE11SimpleStoreIS4_fEfLi2ELi10ELi32ELi1ELb0ELNS1_9AlgorithmE0EEEvT_T0_ll:
.text._ZN7oneflow4cuda7softmax15SoftmaxWarpImplI10SimpleLoadI6__halffE11SimpleStoreIS4_fEfLi2ELi10ELi32ELi1ELb0ELNS1_9AlgorithmE0EEEvT_T0_ll:
        /* <DEDUP_REMOVED lines=24> */
.L_x_6443:
        /* <DEDUP_REMOVED lines=14> */
.L_x_6465:
        /* <DEDUP_REMOVED lines=172> */
.L_x_6477:
        /* <DEDUP_REMOVED lines=11> */
[----:B01----:R-:W-:Y:S05]  /*0dd0*/  CALL.REL.NOINC `($__internal_122_$__cuda_sm3x_div_rn_noftz_f32_slowpath) ;  /* 0x0000001400507944 */ /* 0x003fea0003c00000 */
[----:B------:R-:W-:-:S07]  /*0de0*/  MOV R14, R0 ;  /* 0x00000000000e7202 */ /* 0x000fce0000000f00 */
.L_x_6446:
[----:B------:R-:W-:Y:S05]  /*0df0*/  BSYNC.RECONVERGENT B0 ;  /* 0x0000000000007941 */ /* 0x000fea0003800200 */
.L_x_6445:
        /* <DEDUP_REMOVED lines=11> */
[----:B01----:R-:W-:Y:S05]  /*0eb0*/  CALL.REL.NOINC `($__internal_122_$__cuda_sm3x_div_rn_noftz_f32_slowpath) ;  /* 0x0000001400187944 */ /* 0x003fea0003c00000 */
[----:B------:R-:W-:-:S07]  /*0ec0*/  MOV R15, R0 ;  /* 0x00000000000f7202 */ /* 0x000fce0000000f00 */
.L_x_6448:
[----:B------:R-:W-:Y:S05]  /*0ed0*/  BSYNC.RECONVERGENT B0 ;  /* 0x0000000000007941 */ /* 0x000fea0003800200 */
.L_x_6447:
        /* <DEDUP_REMOVED lines=13> */
.L_x_6450:
[----:B------:R-:W-:Y:S05]  /*0fb0*/  BSYNC.RECONVERGENT B0 ;  /* 0x0000000000007941 */ /* 0x000fea0003800200 */
.L_x_6449:
        /* <DEDUP_REMOVED lines=13> */
.L_x_6452:
[----:B------:R-:W-:Y:S05]  /*1090*/  BSYNC.RECONVERGENT B0 ;  /* 0x0000000000007941 */ /* 0x000fea0003800200 */
.L_x_6451:
        /* <DEDUP_REMOVED lines=13> */
.L_x_6454:
[----:B------:R-:W-:Y:S05]  /*1170*/  BSYNC.RECONVERGENT B0 ;  /* 0x0000000000007941 */ /* 0x000fea0003800200 */
.L_x_6453:
        /* <DEDUP_REMOVED lines=13> */
.L_x_6456:
[----:B------:R-:W-:Y:S05]  /*1250*/  BSYNC.RECONVERGENT B0 ;  /* 0x0000000000007941 */ /* 0x000fea0003800200 */
.L_x_6455:
        /* <DEDUP_REMOVED lines=13> */
.L_x_6458:
[----:B------:R-:W-:Y:S05]  /*1330*/  BSYNC.RECONVERGENT B0 ;  /* 0x0000000000007941 */ /* 0x000fea0003800200 */
.L_x_6457:
        /* <DEDUP_REMOVED lines=11> */
[----:B0-----:R-:W-:Y:S05]  /*13f0*/  CALL.REL.NOINC `($__internal_122_$__cuda_sm3x_div_rn_noftz_f32_slowpath) ;  /* 0x0000000c00c87944 */ /* 0x001fea0003c00000 */
[----:B------:R-:W-:-:S07]  /*1400*/  MOV R6, R0 ;  /* 0x0000000000067202 */ /* 0x000fce0000000f00 */
.L_x_6460:
[----:B------:R-:W-:Y:S05]  /*1410*/  BSYNC.RECONVERGENT B0 ;  /* 0x0000000000007941 */ /* 0x000fea0003800200 */
.L_x_6459:
        /* <DEDUP_REMOVED lines=11> */
[----:B0-----:R-:W-:Y:S05]  /*14d0*/  CALL.REL.NOINC `($__internal_122_$__cuda_sm3x_div_rn_noftz_f32_slowpath) ;  /* 0x0000000c00907944 */ /* 0x001fea0003c00000 */
[----:B------:R-:W-:-:S07]  /*14e0*/  MOV R7, R0 ;  /* 0x0000000000077202 */ /* 0x000fce0000000f00 */
.L_x_6462:
[----:B------:R-:W-:Y:S05]  /*14f0*/  BSYNC.RECONVERGENT B0 ;  /* 0x0000000000007941 */ /* 0x000fea0003800200 */
.L_x_6461:
        /* <DEDUP_REMOVED lines=12> */
.L_x_6464:
[----:B------:R-:W-:Y:S05]  /*15c0*/  BSYNC.RECONVERGENT B0 ;  /* 0x0000000000007941 */ /* 0x000fea0003800200 */
.L_x_6463:
        /* <DEDUP_REMOVED lines=46> */
.L_x_6444:
[----:B------:R-:W-:Y:S01]  /*18b0*/  BSSY B0, `(.L_x_6466) ;  /* 0x0000007000007945 */ /* 0x000fe20003800000 */
[----:B------:R-:W-:Y:S02]  /*18c0*/  MOV R12, 0x10 ;  /* 0x00000010000c7802 */ /* 0x000fe40000000f00 */
[----:B------:R-:W-:Y:S02]  /*18d0*/  MOV R11, 0x1f ;  /* 0x0000001f000b7802 */ /* 0x000fe40000000f00 */
[----:B------:R-:W-:-:S07]  /*18e0*/  MOV R15, 0xffffffff ;  /* 0xffffffff000f7802 */ /* 0x000fce0000000f00 */
[----:B0-----:R-:W-:Y:S05]  /*18f0*/  WARPSYNC.COLLECTIVE R15, `(.L_x_6467) ;  /* 0x000000000f087348 */ /* 0x001fea0003c00000 */
[----:B------:R1:W2:Y:S02]  /*1900*/  SHFL.BFLY P6, R14, R13, R12, R11 ;  /* 0x0c00000c0d0e7389 */ /* 0x0002a400000c000b */
[----:B012---:R-:W-:Y:S05]  /*1910*/  ENDCOLLECTIVE ;  /* 0x000000000000791b */ /* 0x007fea0003800000 */
.L_x_6467:
[----:B------:R-:W-:Y:S05]  /*1920*/  BSYNC B0 ;  /* 0x0000000000007941 */ /* 0x000fea0003800000 */
.L_x_6466:
        /* <DEDUP_REMOVED lines=8> */
.L_x_6468:
[----:B------:R-:W-:Y:S01]  /*19b0*/  HFMA2 R12, -RZ, RZ, 0, 2.384185791015625e-07 ;  /* 0x00000004ff0c7431 */ /* 0x000fe200000001ff */
[----:B------:R-:W-:-:S04]  /*19c0*/  FMNMX R0, R13, R14, !PT ;  /* 0x0000000e0d007209 */ /* 0x000fc80007800000 */
[----:B------:R-:W-:-:S07]  /*19d0*/  MOV R13, R0 ;  /* 0x00000000000d7202 */ /* 0x000fce0000000f00 */
[----:B------:R-:W-:Y:S05]  /*19e0*/  WARPSYNC.COLLECTIVE R15, `(.L_x_6469) ;  /* 0x000000000f087348 */ /* 0x000fea0003c00000 */
[----:B------:R0:W1:Y:S02]  /*19f0*/  SHFL.BFLY P6, R14, R13, R12, R11 ;  /* 0x0c00000c0d0e7389 */ /* 0x00006400000c000b */
[----:B01----:R-:W-:Y:S05]  /*1a00*/  ENDCOLLECTIVE ;  /* 0x000000000000791b */ /* 0x003fea0003800000 */
.L_x_6469:
[----:B------:R-:W-:Y:S01]  /*1a10*/  HFMA2 R12, -RZ, RZ, 0, 1.1920928955078125e-07 ;  /* 0x00000002ff0c7431 */ /* 0x000fe200000001ff */
[----:B------:R-:W-:-:S04]  /*1a20*/  FMNMX R2, R0, R14, !PT ;  /* 0x0000000e00027209 */ /* 0x000fc80007800000 */
[----:B------:R-:W-:-:S07]  /*1a30*/  MOV R13, R2 ;  /* 0x00000002000d7202 */ /* 0x000fce0000000f00 */
[----:B------:R-:W-:Y:S05]  /*1a40*/  WARPSYNC.COLLECTIVE R15, `(.L_x_6470) ;  /* 0x000000000f087348 */ /* 0x000fea0003c00000 */
[----:B------:R0:W1:Y:S02]  /*1a50*/  SHFL.BFLY P6, R14, R13, R12, R11 ;  /* 0x0c00000c0d0e7389 */ /* 0x00006400000c000b */
[----:B01----:R-:W-:Y:S05]  /*1a60*/  ENDCOLLECTIVE ;  /* 0x000000000000791b */ /* 0x003fea0003800000 */
.L_x_6470:
[----:B------:R-:W-:Y:S01]  /*1a70*/  HFMA2 R12, -RZ, RZ, 0, 5.9604644775390625e-08 ;  /* 0x00000001ff0c7431 */ /* 0x000fe200000001ff */
[----:B------:R-:W-:-:S04]  /*1a80*/  FMNMX R3, R2, R14, !PT ;  /* 0x0000000e02037209 */ /* 0x000fc80007800000 */
[----:B------:R-:W-:-:S07]  /*1a90*/  MOV R13, R3 ;  /* 0x00000003000d7202 */ /* 0x000fce0000000f00 */
[----:B------:R-:W-:Y:S05]  /*1aa0*/  WARPSYNC.COLLECTIVE R15, `(.L_x_6471) ;  /* 0x000000000f087348 */ /* 0x000fea0003c00000 */
[----:B------:R0:W1:Y:S02]  /*1ab0*/  SHFL.BFLY P6, R14, R13, R12, R11 ;  /* 0x0c00000c0d0e7389 */ /* 0x00006400000c000b */
[----:B01----:R-:W-:Y:S05]  /*1ac0*/  ENDCOLLECTIVE ;  /* 0x000000000000791b */ /* 0x003fea0003800000 */
.L_x_6471:
        /* <DEDUP_REMOVED lines=108> */
.L_x_6472:
[----:B------:R-:W-:Y:S02]  /*2190*/  HFMA2 R12, -RZ, RZ, 0, 4.76837158203125e-07 ;  /* 0x00000008ff0c7431 */ /* 0x000fe400000001ff */
[----:B------:R-:W-:-:S05]  /*21a0*/  FADD R22, R13, R14 ;  /* 0x0000000e0d167221 */ /* 0x000fca0000000000 */
[----:B------:R-:W-:-:S07]  /*21b0*/  MOV R13, R22 ;  /* 0x00000016000d7202 */ /* 0x000fce0000000f00 */
[----:B------:R-:W-:Y:S05]  /*21c0*/  WARPSYNC.COLLECTIVE R15, `(.L_x_6473) ;  /* 0x000000000f087348 */ /* 0x000fea0003c00000 */
[----:B------:R0:W1:Y:S02]  /*21d0*/  SHFL.BFLY P6, R14, R13, R12, R11 ;  /* 0x0c00000c0d0e7389 */ /* 0x00006400000c000b */
[----:B01----:R-:W-:Y:S05]  /*21e0*/  ENDCOLLECTIVE ;  /* 0x000000000000791b */ /* 0x003fea0003800000 */
.L_x_6473:
[----:B------:R-:W-:Y:S02]  /*21f0*/  HFMA2 R12, -RZ, RZ, 0, 2.384185791015625e-07 ;  /* 0x00000004ff0c7431 */ /* 0x000fe400000001ff */
[----:B------:R-:W-:-:S05]  /*2200*/  FADD R23, R22, R14 ;  /* 0x0000000e16177221 */ /* 0x000fca0000000000 */
[----:B------:R-:W-:-:S07]  /*2210*/  MOV R13, R23 ;  /* 0x00000017000d7202 */ /* 0x000fce0000000f00 */
[----:B------:R-:W-:Y:S05]  /*2220*/  WARPSYNC.COLLECTIVE R15, `(.L_x_6474) ;  /* 0x000000000f087348 */ /* 0x000fea0003c00000 */
[----:B------:R0:W1:Y:S02]  /*2230*/  SHFL.BFLY P6, R14, R13, R12, R11 ;  /* 0x0c00000c0d0e7389 */ /* 0x00006400000c000b */
[----:B01----:R-:W-:Y:S05]  /*2240*/  ENDCOLLECTIVE ;  /* 0x000000000000791b */ /* 0x003fea0003800000 */
.L_x_6474:
[----:B------:R-:W-:Y:S02]  /*2250*/  HFMA2 R12, -RZ, RZ, 0, 1.1920928955078125e-07 ;  /* 0x00000002ff0c7431 */ /* 0x000fe400000001ff */
[----:B------:R-:W-:-:S05]  /*2260*/  FADD R24, R23, R14 ;  /* 0x0000000e17187221 */ /* 0x000fca0000000000 */
[----:B------:R-:W-:-:S07]  /*2270*/  MOV R13, R24 ;  /* 0x00000018000d7202 */ /* 0x000fce0000000f00 */
[----:B------:R-:W-:Y:S05]  /*2280*/  WARPSYNC.COLLECTIVE R15, `(.L_x_6475) ;  /* 0x000000000f087348 */ /* 0x000fea0003c00000 */
[----:B------:R0:W1:Y:S02]  /*2290*/  SHFL.BFLY P6, R14, R13, R12, R11 ;  /* 0x0c00000c0d0e7389 */ /* 0x00006400000c000b */
[----:B01----:R-:W-:Y:S05]  /*22a0*/  ENDCOLLECTIVE ;  /* 0x000000000000791b */ /* 0x003fea0003800000 */
.L_x_6475:
[----:B------:R-:W-:Y:S02]  /*22b0*/  HFMA2 R12, -RZ, RZ, 0, 5.9604644775390625e-08 ;  /* 0x00000001ff0c7431 */ /* 0x000fe400000001ff */
[----:B------:R-:W-:-:S05]  /*22c0*/  FADD R25, R24, R14 ;  /* 0x0000000e18197221 */ /* 0x000fca0000000000 */
[----:B------:R-:W-:-:S07]  /*22d0*/  MOV R13, R25 ;  /* 0x00000019000d7202 */ /* 0x000fce0000000f00 */
[----:B------:R-:W-:Y:S05]  /*22e0*/  WARPSYNC.COLLECTIVE R15, `(.L_x_6476) ;  /* 0x000000000f087348 */ /* 0x000fea0003c00000 */
[----:B------:R0:W1:Y:S02]  /*22f0*/  SHFL.BFLY P6, R14, R13, R12, R11 ;  /* 0x0c00000c0d0e7389 */ /* 0x00006400000c000b */
[----:B01----:R-:W-:Y:S05]  /*2300*/  ENDCOLLECTIVE ;  /* 0x000000000000791b */ /* 0x003fea0003800000 */
.L_x_6476:
[----:B------:R-:W-:Y:S05]  /*2310*/  BRA `(.L_x_6477) ;  /* 0xffffffe800807947 */ /* 0x000fea000383ffff */
        .weak           $__internal_122_$__cuda_sm3x_div_rn_noftz_f32_slowpath
        .type           $__internal_122_$__cuda_sm3x_div_rn_noftz_f32_slowpath,@function
        .size           $__internal_122_$__cuda_sm3x_div_rn_noftz_f32_slowpath,(.L_x_15439 - $__internal_122_$__cuda_sm3x_div_rn_noftz_f32_slowpath)
$__internal_122_$__cuda_sm3x_div_rn_noftz_f32_slowpath:
        /* <DEDUP_REMOVED lines=35> */
.L_x_6479:
        /* <DEDUP_REMOVED lines=51> */
.L_x_6486:
[----:B------:R-:W-:-:S04]  /*2880*/  LOP3.LUT R0, R0, 0x80000000, RZ, 0xc0, !PT ;  /* 0x8000000000007812 */ /* 0x000fc800078ec0ff */
[----:B------:R-:W-:Y:S01]  /*2890*/  LOP3.LUT R0, R0, 0x7f800000, RZ, 0xfc, !PT ;  /* 0x7f80000000007812 */ /* 0x000fe200078efcff */
[----:B------:R-:W-:Y:S06]  /*28a0*/  BRA `(.L_x_6487) ;  /* 0x0000000000047947 */ /* 0x000fec0003800000 */
.L_x_6485:
[----:B------:R-:W-:-:S07]  /*28b0*/  LEA R0, R29, R0, 0x17 ;  /* 0x000000001d007211 */ /* 0x000fce00078eb8ff */
.L_x_6487:
[----:B------:R-:W-:Y:S05]  /*28c0*/  BSYNC.RECONVERGENT B2 ;  /* 0x0000000000027941 */ /* 0x000fea0003800200 */
.L_x_6484:
[----:B------:R-:W-:Y:S05]  /*28d0*/  BRA `(.L_x_6488) ;  /* 0x0000000000207947 */ /* 0x000fea0003800000 */
.L_x_6483:
[----:B------:R-:W-:-:S04]  /*28e0*/  LOP3.LUT R0, R25, 0x80000000, R0, 0x48, !PT ;  /* 0x8000000019007812 */ /* 0x000fc800078e4800 */
[----:B------:R-:W-:Y:S01]  /*28f0*/  LOP3.LUT R0, R0, 0x7f800000, RZ, 0xfc, !PT ;  /* 0x7f80000000007812 */ /* 0x000fe200078efcff */
[----:B------:R-:W-:Y:S06]  /*2900*/  BRA `(.L_x_6488) ;  /* 0x0000000000147947 */ /* 0x000fec0003800000 */
.L_x_6482:
[----:B------:R-:W-:Y:S01]  /*2910*/  LOP3.LUT R0, R25, 0x80000000, R0, 0x48, !PT ;  /* 0x8000000019007812 */ /* 0x000fe200078e4800 */
[----:B------:R-:W-:Y:S06]  /*2920*/  BRA `(.L_x_6488) ;  /* 0x00000000000c7947 */ /* 0x000fec0003800000 */
.L_x_6481:
[----:B------:R-:W0:Y:S01]  /*2930*/  MUFU.RSQ R0, -QNAN ;  /* 0xffc0000000007908 */ /* 0x000e220000001400 */
[----:B------:R-:W-:Y:S05]  /*2940*/  BRA `(.L_x_6488) ;  /* 0x0000000000047947 */ /* 0x000fea0003800000 */
.L_x_6480:
[----:B------:R-:W-:-:S07]  /*2950*/  FADD.FTZ R0, R0, R11 ;  /* 0x0000000b00007221 */ /* 0x000fce0000010000 */
.L_x_6488:
[----:B------:R-:W-:Y:S05]  /*2960*/  BSYNC.RECONVERGENT B1 ;  /* 0x0000000000017941 */ /* 0x000fea0003800200 */
.L_x_6478:
[----:B------:R-:W-:Y:S01]  /*2970*/  HFMA2 R13, -RZ, RZ, 0, 0 ;  /* 0x00000000ff0d7431 */ /* 0x000fe200000001ff */
[----:B------:R-:W-:-:S04]  /*2980*/  MOV R12, R22 ;  /* 0x00000016000c7202 */ /* 0x000fc80000000f00 */
[----:B0-----:R-:W-:Y:S05]  /*2990*/  RET.REL.NODEC R12 `(_ZN7oneflow4cuda7softmax15SoftmaxWarpImplI10SimpleLoadI6__halffE11SimpleStoreIS4_fEfLi2ELi10ELi32ELi1ELb0ELNS1_9AlgorithmE0EEEvT_T0_ll) ;  /* 0xffffffd40c987950 */ /* 0x001fea0003c3ffff */
.L_x_6489:
        /* <DEDUP_REMOVED lines=14> */
.L_x_15439:


//--------------------- .text._ZN7oneflow4cuda7softmax15SoftmaxWarpImplI10SimpleLoadI6__halffE11SimpleStoreIS4_fEfLi2ELi8ELi32ELi1ELb1ELNS1_9AlgorithmE0EEEvT_T0_ll --------------------------
	.section	.text._ZN7oneflow4cuda7softmax15SoftmaxWarpImplI10SimpleLoadI6__halffE11SimpleStoreIS4_fEfLi2ELi8ELi32ELi1ELb1ELNS1_9AlgorithmE0EEEvT_T0_ll,"ax",@progbits
	.align	128
        .global         _ZN7oneflow4cuda7softmax15SoftmaxWarpImplI10SimpleLoadI6__halffE11SimpleStoreIS4_fEfLi2ELi8ELi32ELi1ELb1ELNS1_9AlgorithmE0EEEvT_T0_ll
        .type           _ZN7oneflow4cuda7softmax15SoftmaxWarpImplI10SimpleLoadI6__halffE11SimpleStoreIS4_fEfLi2ELi8ELi32ELi1ELb1ELNS1_9AlgorithmE0EEEvT_T0_ll,@function
        .size           _ZN7oneflow4cuda7softmax15SoftmaxWarpImplI10SimpleLoadI6__halffE11SimpleStoreIS4_fEfLi2ELi8ELi32ELi1ELb1ELNS1_9AlgorithmE0EEEvT_T0_ll,(.L_x_15440 - _ZN7oneflow4cuda7softmax15SoftmaxWarpImplI10SimpleLoadI6__halffE11SimpleStoreIS4_fEfLi2ELi8ELi32ELi1ELb1ELNS1_9AlgorithmE0EEEvT_T0_ll)
        .other          _ZN7oneflow4cuda7softmax15SoftmaxWarpImplI10SimpleLoadI6__halffE11SimpleStoreIS4_fEfLi2ELi8ELi32ELi1ELb1ELNS1_9AlgorithmE0EEEvT_T0_ll,@"STO_CUDA_ENTRY STV_DEFAULT"
_ZN7oneflow4cuda7softmax15SoftmaxWarpImplI10SimpleLoadI6__halffE11SimpleStoreIS4_fEfLi2ELi8ELi32ELi1ELb1ELNS1_9AlgorithmE0EEEvT_T0_ll:
.text._ZN7oneflow4cuda7softmax15SoftmaxWarpImplI10SimpleLoadI6__halffE11SimpleStoreIS4_fEfLi2ELi8ELi32ELi1ELb1ELNS1_9AlgorithmE0EEEvT_T0_ll:
        /* <DEDUP_REMOVED lines=25> */
.L_x_6490:
        /* <DEDUP_REMOVED lines=17> */
[----:B------:R-:W-:-:S07]  /*02a0*/  IADD3 R9, PT, PT, R20, 0xc0, RZ ;  /* 0x000000c014097810 */ /* 0x000fce0007ffe0ff */
.L_x_6517:
[----:B------:R-:W-:Y:S01]  /*02b0*/  ISETP.GE.U32.AND P0, PT, R20, UR44, PT ;  /* 0x0000002c14007c0c */ /* 0x000fe2000bf06070 */
[----:B------:R-:W-:Y:S01]  /*02c0*/  IMAD.MOV.U32 R3, RZ, RZ, RZ ;  /* 0x000000ffff037224 */ /* 0x000fe200078e00ff */
[----:B------:R-:W-:Y:S01]  /*02d0*/  ISETP.GE.U32.AND P2, PT, R21, UR44, PT ;  /* 0x0000002c15007c0c */ /* 0x000fe2000bf46070 */
[----:B------:R-:W-:Y:S01]  /*02e0*/  IMAD R7, R10, UR38, RZ ;  /* 0x000000260a077c24 */ /* 0x000fe2000f8e02ff */
[----:B------:R-:W-:Y:S02]  /*02f0*/  ISETP.GE.AND.EX P0, PT, RZ, UR45, PT, P0 ;  /* 0x0000002dff007c0c */ /* 0x000fe4000bf06300 */
[----:B------:R-:W-:Y:S02]  /*0300*/  ISETP.GE.U32.AND P3, PT, R19, UR44, PT ;  /* 0x0000002c13007c0c */ /* 0x000fe4000bf66070 */
[----:B------:R-:W-:Y:S02]  /*0310*/  ISETP.GE.AND.EX P2, PT, RZ, UR45, PT, P2 ;  /* 0x0000002dff007c0c */ /* 0x000fe4000bf46320 */
[----:B--2-4-:R-:W-:-:S02]  /*0320*/  MOV R2, R20 ;  /* 0x0000001400027202 */ /* 0x014fc40000000f00 */
[----:B------:R-:W-:Y:S02]  /*0330*/  ISETP.GE.U32.AND P1, PT, R9, UR44, PT ;  /* 0x0000002c09007c0c */ /* 0x000fe4000bf26070 */
[----:B------:R-:W-:Y:S01]  /*0340*/  ISETP.GE.AND.EX P3, PT, RZ, UR45, PT, P3 ;  /* 0x0000002dff007c0c */ /* 0x000fe2000bf66330 */
[----:B---3--:R-:W-:Y:S01]  /*0350*/  IMAD.WIDE.U32 R4, R18, UR38, R2 ;  /* 0x0000002612047c25 */ /* 0x008fe2000f8e0002 */
[----:B------:R-:W-:Y:S02]  /*0360*/  ISETP.GE.AND.EX P1, PT, RZ, UR45, PT, P1 ;  /* 0x0000002dff007c0c */ /* 0x000fe4000bf26310 */
[----:B-1----:R-:W-:Y:S01]  /*0370*/  @!P0 R2UR UR4, R16 ;  /* 0x00000000100482ca */ /* 0x002fe200000e0000 */
        /* <DEDUP_REMOVED lines=32> */
[----:B------:R-:W-:Y:S01]  /*0580*/  IMAD.MOV.U32 R22, RZ, RZ, -0x800000 ;  /* 0xff800000ff167424 */ /* 0x000fe200078e00ff */
[----:B------:R-:W-:Y:S01]  /*0590*/  UMOV UR4, 0xffffffff ;  /* 0xffffffff00047882 */ /* 0x000fe20000000000 */
[----:B--2---:R-:W-:Y:S02]  /*05a0*/  @!P0 HADD2.F32 R24, -RZ, R4.H0_H0 ;  /* 0x20000004ff188230 */ /* 0x004fe40000004100 */
[----:B---3--:R-:W-:-:S02]  /*05b0*/  @!P0 HADD2.F32 R27, -RZ, R0.H0_H0 ;  /* 0x20000000ff1b8230 */ /* 0x008fc40000004100 */
[----:B------:R-:W-:Y:S02]  /*05c0*/  IMAD.MOV.U32 R4, RZ, RZ, -0x800000 ;  /* 0xff800000ff047424 */ /* 0x000fe400078e00ff */
[----:B----4-:R-:W-:Y:S01]  /*05d0*/  @!P2 HADD2.F32 R25, -RZ, R6.H0_H0 ;  /* 0x20000006ff19a230 */ /* 0x010fe20000004100 */
        /* <DEDUP_REMOVED lines=35> */
[C---:B------:R-:W-:Y:S01]  /*0810*/  FADD R24, -R15.reuse, R4 ;  /* 0x000000040f187221 */ /* 0x040fe20000000100 */
[----:B------:R-:W-:Y:S01]  /*0820*/  FADD R3, R0, -12583039 ;  /* 0xcb40007f00037421 */ /* 0x000fe20000000000 */
[----:B------:R-:W-:Y:S01]  /*0830*/  FADD R5, R2, -12583039 ;  /* 0xcb40007f02057421 */ /* 0x000fe20000000000 */
[----:B------:R-:W-:Y:S01]  /*0840*/  FADD R22, -R15, R22 ;  /* 0x000000160f167221 */ /* 0x000fe20000000100 */
[-C--:B------:R-:W-:Y:S01]  /*0850*/  FFMA.SAT R13, R24, R11.reuse, 0.5 ;  /* 0x3f000000180d7423 */ /* 0x080fe2000000200b */
[----:B------:R-:W-:Y:S01]  /*0860*/  FFMA R3, R28, 1.4426950216293334961, -R3 ;  /* 0x3fb8aa3b1c037823 */ /* 0x000fe20000000803 */
[----:B------:R-:W-:Y:S01]  /*0870*/  FFMA R15, R30, 1.4426950216293334961, -R5 ;  /* 0x3fb8aa3b1e0f7823 */ /* 0x000fe20000000805 */
[-C--:B------:R-:W-:Y:S01]  /*0880*/  FFMA.RM R5, R7, R8.reuse, 12582913 ;  /* 0x4b40000107057423 */ /* 0x080fe20000004008 */
[-C--:B------:R-:W-:Y:S01]  /*0890*/  FFMA.SAT R25, R26, R11.reuse, 0.5 ;  /* 0x3f0000001a197423 */ /* 0x080fe2000000200b */
[----:B------:R-:W-:Y:S01]  /*08a0*/  FFMA R28, R28, 1.925963033500011079e-08, R3 ;  /* 0x32a570601c1c7823 */ /* 0x000fe20000000003 */
[----:B------:R-:W-:Y:S01]  /*08b0*/  FFMA R15, R30, 1.925963033500011079e-08, R15 ;  /* 0x32a570601e0f7823 */ /* 0x000fe2000000000f */
[----:B------:R-:W-:Y:S01]  /*08c0*/  FADD R3, R5, -12583039 ;  /* 0xcb40007f05037421 */ /* 0x000fe20000000000 */
[-C--:B------:R-:W-:Y:S01]  /*08d0*/  FFMA.RM R4, R25, R8.reuse, 12582913 ;  /* 0x4b40000119047423 */ /* 0x080fe20000004008 */
[-C--:B------:R-:W-:Y:S01]  /*08e0*/  FFMA.SAT R29, R6, R11.reuse, 0.5 ;  /* 0x3f000000061d7423 */ /* 0x080fe2000000200b */
[----:B------:R-:W-:Y:S01]  /*08f0*/  FFMA.SAT R31, R22, R11, 0.5 ;  /* 0x3f000000161f7423 */ /* 0x000fe2000000200b */
[----:B------:R-:W-:Y:S01]  /*0900*/  FFMA R7, R14, 1.4426950216293334961, -R3 ;  /* 0x3fb8aa3b0e077823 */ /* 0x000fe20000000803 */
[----:B------:R-:W-:Y:S01]  /*0910*/  FFMA.RM R3, R13, R8, 12582913 ;  /* 0x4b4000010d037423 */ /* 0x000fe20000004008 */
[----:B------:R-:W-:Y:S01]  /*0920*/  FADD R13, R4, -12583039 ;  /* 0xcb40007f040d7421 */ /* 0x000fe20000000000 */
[----:B------:R-:W0:Y:S01]  /*0930*/  MUFU.EX2 R15, R15 ;  /* 0x0000000f000f7308 */ /* 0x000e220000000800 */
[----:B------:R-:W-:Y:S01]  /*0940*/  FFMA R27, R14, 1.925963033500011079e-08, R7 ;  /* 0x32a570600e1b7823 */ /* 0x000fe20000000007 */
[----:B------:R-:W-:Y:S01]  /*0950*/  FADD R7, R3, -12583039 ;  /* 0xcb40007f03077421 */ /* 0x000fe20000000000 */
[----:B------:R-:W-:Y:S01]  /*0960*/  FFMA R25, R26, 1.4426950216293334961, -R13 ;  /* 0x3fb8aa3b1a197823 */ /* 0x000fe2000000080d */
[----:B------:R-:W-:-:S02]  /*0970*/  SHF.L.U32 R2, R2, 0x17, RZ ;  /* 0x0000001702027819 */ /* 0x000fc400000006ff */
[----:B------:R-:W-:Y:S01]  /*0980*/  FFMA R7, R24, 1.4426950216293334961, -R7 ;  /* 0x3fb8aa3b18077823 */ /* 0x000fe20000000807 */
[----:B------:R-:W-:-:S03]  /*0990*/  FFMA R14, R26, 1.925963033500011079e-08, R25 ;  /* 0x32a570601a0e7823 */ /* 0x000fc60000000019 */
[----:B------:R-:W-:Y:S01]  /*09a0*/  FFMA R13, R24, 1.925963033500011079e-08, R7 ;  /* 0x32a57060180d7823 */ /* 0x000fe20000000007 */
[----:B------:R-:W-:Y:S01]  /*09b0*/  FFMA.SAT R7, R12, R11, 0.5 ;  /* 0x3f0000000c077423 */ /* 0x000fe2000000200b */
[----:B------:R-:W1:Y:S01]  /*09c0*/  MUFU.EX2 R24, R28 ;  /* 0x0000001c00187308 */ /* 0x000e620000000800 */
[-C--:B------:R-:W-:Y:S02]  /*09d0*/  FFMA.RM R11, R29, R8.reuse, 12582913 ;  /* 0x4b4000011d0b7423 */ /* 0x080fe40000004008 */
[-C--:B------:R-:W-:Y:S01]  /*09e0*/  FFMA.RM R7, R7, R8.reuse, 12582913 ;  /* 0x4b40000107077423 */ /* 0x080fe20000004008 */
[----:B------:R-:W-:Y:S01]  /*09f0*/  FFMA.RM R8, R31, R8, 12582913 ;  /* 0x4b4000011f087423 */ /* 0x000fe20000004008 */
[----:B------:R-:W-:Y:S01]  /*0a00*/  FADD R29, R11, -12583039 ;  /* 0xcb40007f0b1d7421 */ /* 0x000fe20000000000 */
[----:B0-----:R-:W-:Y:S01]  /*0a10*/  FMUL R2, R2, R15 ;  /* 0x0000000f02027220 */ /* 0x001fe20000400000 */
[C---:B------:R-:W-:Y:S01]  /*0a20*/  FADD R25, R7.reuse, -12583039 ;  /* 0xcb40007f07197421 */ /* 0x040fe20000000000 */
[----:B------:R-:W-:Y:S01]  /*0a30*/  MUFU.EX2 R13, R13 ;  /* 0x0000000d000d7308 */ /* 0x000fe20000000800 */
[----:B------:R-:W-:Y:S01]  /*0a40*/  FADD R31, R8, -12583039 ;  /* 0xcb40007f081f7421 */ /* 0x000fe20000000000 */
[----:B------:R-:W-:Y:S01]  /*0a50*/  FFMA R29, R6, 1.4426950216293334961, -R29 ;  /* 0x3fb8aa3b061d7823 */ /* 0x000fe2000000081d */
[----:B------:R-:W-:Y:S01]  /*0a60*/  FFMA R25, R12, 1.4426950216293334961, -R25 ;  /* 0x3fb8aa3b0c197823 */ /* 0x000fe20000000819 */
[----:B------:R-:W-:Y:S01]  /*0a70*/  SHF.L.U32 R7, R7, 0x17, RZ ;  /* 0x0000001707077819 */ /* 0x000fe200000006ff */
[----:B------:R-:W-:Y:S01]  /*0a80*/  FFMA R31, R22, 1.4426950216293334961, -R31 ;  /* 0x3fb8aa3b161f7823 */ /* 0x000fe2000000081f */
[----:B------:R-:W-:Y:S01]  /*0a90*/  FFMA R29, R6, 1.925963033500011079e-08, R29 ;  /* 0x32a57060061d7823 */ /* 0x000fe2000000001d */
[----:B------:R-:W-:Y:S01]  /*0aa0*/  FFMA R25, R12, 1.925963033500011079e-08, R25 ;  /* 0x32a570600c197823 */ /* 0x000fe20000000019 */
[----:B------:R-:W-:Y:S01]  /*0ab0*/  MUFU.EX2 R14, R14 ;  /* 0x0000000e000e7308 */ /* 0x000fe20000000800 */
[----:B------:R-:W-:Y:S01]  /*0ac0*/  FFMA R31, R22, 1.925963033500011079e-08, R31 ;  /* 0x32a57060161f7823 */ /* 0x000fe2000000001f */
[----:B------:R-:W-:-:S06]  /*0ad0*/  IMAD.SHL.U32 R8, R8, 0x800000, RZ ;  /* 0x0080000008087824 */ /* 0x000fcc00078e00ff */
[----:B------:R0:W2:Y:S08]  /*0ae0*/  MUFU.EX2 R12, R27 ;  /* 0x0000001b000c7308 */ /* 0x0000b00000000800 */
[----:B------:R-:W3:Y:S01]  /*0af0*/  MUFU.EX2 R6, R25 ;  /* 0x0000001900067308 */ /* 0x000ee20000000800 */
[----:B0-----:R-:W-:-:S05]  /*0b00*/  SHF.L.U32 R27, R0, 0x17, RZ ;  /* 0x00000017001b7819 */ /* 0x001fca00000006ff */
[----:B-1----:R-:W-:Y:S01]  /*0b10*/  FMUL R0, R27, R24 ;  /* 0x000000181b007220 */ /* 0x002fe20000400000 */
[----:B------:R-:W-:Y:S01]  /*0b20*/  IMAD.SHL.U32 R27, R5, 0x800000, RZ ;  /* 0x00800000051b7824 */ /* 0x000fe200078e00ff */
[----:B------:R-:W-:Y:S01]  /*0b30*/  SHF.L.U32 R24, R3, 0x17, RZ ;  /* 0x0000001703187819 */ /* 0x000fe200000006ff */
[----:B------:R-:W0:Y:S01]  /*0b40*/  MUFU.EX2 R22, R29 ;  /* 0x0000001d00167308 */ /* 0x000e220000000800 */
[----:B------:R-:W-:Y:S01]  /*0b50*/  FADD R5, RZ, R0 ;  /* 0x00000000ff057221 */ /* 0x000fe20000000000 */
[----:B--2---:R-:W-:-:S03]  /*0b60*/  FMUL R3, R27, R12 ;  /* 0x0000000c1b037220 */ /* 0x004fc60000400000 */
[----:B------:R-:W-:Y:S01]  /*0b70*/  FADD R12, R5, R2 ;  /* 0x00000002050c7221 */ /* 0x000fe20000000000 */
[----:B------:R-:W-:Y:S01]  /*0b80*/  SHF.L.U32 R5, R4, 0x17, RZ ;  /* 0x0000001704057819 */ /* 0x000fe200000006ff */
[----:B------:R-:W-:Y:S01]  /*0b90*/  FMUL R4, R24, R13 ;  /* 0x0000000d18047220 */ /* 0x000fe20000400000 */
[----:B------:R-:W1:Y:S01]  /*0ba0*/  MUFU.EX2 R31, R31 ;  /* 0x0000001f001f7308 */ /* 0x000e620000000800 */
[----:B------:R-:W-:Y:S01]  /*0bb0*/  FADD R13, R12, R3 ;  /* 0x000000030c0d7221 */ /* 0x000fe20000000000 */
[----:B---3--:R-:W-:Y:S01]  /*0bc0*/  FMUL R6, R7, R6 ;  /* 0x0000000607067220 */ /* 0x008fe20000400000 */
[----:B------:R-:W-:Y:S02]  /*0bd0*/  FMUL R5, R5, R14 ;  /* 0x0000000e05057220 */ /* 0x000fe40000400000 */
[----:B------:R-:W-:Y:S01]  /*0be0*/  FADD R12, R13, R4 ;  /* 0x000000040d0c7221 */ /* 0x000fe20000000000 */
[----:B------:R-:W-:-:S03]  /*0bf0*/  SHF.L.U32 R13, R11, 0x17, RZ ;  /* 0x000000170b0d7819 */ /* 0x000fc600000006ff */
[----:B------:R-:W-:Y:S02]  /*0c00*/  FADD R11, R12, R5 ;  /* 0x000000050c0b7221 */ /* 0x000fe40000000000 */
[----:B0-----:R-:W-:Y:S02]  /*0c10*/  FMUL R7, R13, R22 ;  /* 0x000000160d077220 */ /* 0x001fe40000400000 */
        /* <DEDUP_REMOVED lines=13> */
.L_x_6529:
        /* <DEDUP_REMOVED lines=11> */
[----:B0-----:R-:W-:Y:S05]  /*0da0*/  CALL.REL.NOINC `($__internal_123_$__cuda_sm3x_div_rn_noftz_f32_slowpath) ;  /* 0x0000001400447944 */ /* 0x001fea0003c00000 */
[----:B------:R-:W-:-:S07]  /*0db0*/  MOV R14, R0 ;  /* 0x00000000000e7202 */ /* 0x000fce0000000f00 */
.L_x_6494:
[----:B------:R-:W-:Y:S05]  /*0dc0*/  BSYNC.RECONVERGENT B1 ;  /* 0x0000000000017941 */ /* 0x000fea0003800200 */
.L_x_6493:
        /* <DEDUP_REMOVED lines=11> */
[----:B0-----:R-:W-:Y:S05]  /*0e80*/  CALL.REL.NOINC `($__internal_123_$__cuda_sm3x_div_rn_noftz_f32_slowpath) ;  /* 0x00000014000c7944 */ /* 0x001fea0003c00000 */
[----:B------:R-:W-:-:S07]  /*0e90*/  MOV R15, R0 ;  /* 0x00000000000f7202 */ /* 0x000fce0000000f00 */
.L_x_6496:
[----:B------:R-:W-:Y:S05]  /*0ea0*/  BSYNC.RECONVERGENT B1 ;  /* 0x0000000000017941 */ /* 0x000fea0003800200 */
.L_x_6495:
        /* <DEDUP_REMOVED lines=13> */
.L_x_6498:
[----:B------:R-:W-:Y:S05]  /*0f80*/  BSYNC.RECONVERGENT B1 ;  /* 0x0000000000017941 */ /* 0x000fea0003800200 */
.L_x_6497:
        /* <DEDUP_REMOVED lines=11> */
[----:B0-----:R-:W-:Y:S05]  /*1040*/  CALL.REL.NOINC `($__internal_123_$__cuda_sm3x_div_rn_noftz_f32_slowpath) ;  /* 0x00000010009c7944 */ /* 0x001fea0003c00000 */
[----:B------:R-:W-:-:S07]  /*1050*/  MOV R3, R0 ;  /* 0x0000000000037202 */ /* 0x000fce0000000f00 */
.L_x_6500:
[----:B------:R-:W-:Y:S05]  /*1060*/  BSYNC.RECONVERGENT B1 ;  /* 0x0000000000017941 */ /* 0x000fea0003800200 */
.L_x_6499:
        /* <DEDUP_REMOVED lines=13> */
.L_x_6502:
[----:B------:R-:W-:Y:S05]  /*1140*/  BSYNC.RECONVERGENT B1 ;  /* 0x0000000000017941 */ /* 0x000fea0003800200 */
.L_x_6501:
        /* <DEDUP_REMOVED lines=13> */
.L_x_6504:
[----:B------:R-:W-:Y:S05]  /*1220*/  BSYNC.RECONVERGENT B1 ;  /* 0x0000000000017941 */ /* 0x000fea0003800200 */
.L_x_6503:
        /* <DEDUP_REMOVED lines=13> */
.L_x_6506:
[----:B------:R-:W-:Y:S05]  /*1300*/  BSYNC.RECONVERGENT B1 ;  /* 0x0000000000017941 */ /* 0x000fea0003800200 */
.L_x_6505:
        /* <DEDUP_REMOVED lines=13> */
.L_x_6508:
[----:B------:R-:W-:Y:S05]  /*13e0*/  BSYNC.RECONVERGENT B1 ;  /* 0x0000000000017941 */ /* 0x000fea0003800200 */
.L_x_6507:
[----:B------:R-:W1:Y:S01]  /*13f0*/  LDC.64 R12, c[0x0][0x3a8] ;  /* 0x0000ea00ff0c7b82 */ /* 0x000e620000000a00 */
[----:B------:R-:W-:Y:S01]  /*1400*/  BSSY.RECONVERGENT B1, `(.L_x_6509) ;  /* 0x0000018000017945 */ /* 0x000fe20003800200 */
[-C--:B-1----:R-:W-:Y:S02]  /*1410*/  ISETP.GE.U32.AND P1, PT, R21, R12.reuse, PT ;  /* 0x0000000c1500720c */ /* 0x082fe40003f26070 */
[-C--:B------:R-:W-:Y:S02]  /*1420*/  ISETP.GE.U32.AND P3, PT, R19, R12.reuse, PT ;  /* 0x0000000c1300720c */ /* 0x080fe40003f66070 */
[----:B------:R-:W-:Y:S02]  /*1430*/  ISETP.GE.U32.AND P2, PT, R9, R12, PT ;  /* 0x0000000c0900720c */ /* 0x000fe40003f46070 */
[-C--:B------:R-:W-:Y:S02]  /*1440*/  ISETP.GE.AND.EX P1, PT, RZ, R13.reuse, PT, P1 ;  /* 0x0000000dff00720c */ /* 0x080fe40003f26310 */
[----:B------:R-:W-:-:S02]  /*1450*/  ISETP.GE.AND.EX P3, PT, RZ, R13, PT, P3 ;  /* 0x0000000dff00720c */ /* 0x000fc40003f66330 */
[----:B------:R-:W-:Y:S01]  /*1460*/  ISETP.GE.AND.EX P2, PT, RZ, R13, PT, P2 ;  /* 0x0000000dff00720c */ /* 0x000fe20003f46320 */
[----:B------:R-:W-:-:S12]  /*1470*/  @P0 BRA `(.L_x_6510) ;  /* 0x0000000000400947 */ /* 0x000fd80003800000 */
        /* <DEDUP_REMOVED lines=13> */
[----:B------:R-:W-:-:S05]  /*1550*/  LEA.HI.X R13, R24, UR41, R11, 0x1, P0 ;  /* 0x00000029180d7c11 */ /* 0x000fca00080f0c0b */
[----:B------:R1:W-:Y:S04]  /*1560*/  STG.E.U16 desc[UR4][R12.64], R14 ;  /* 0x0000000e0c007986 */ /* 0x0003e8000c101504 */
[----:B------:R1:W-:Y:S02]  /*1570*/  STG.E.U16 desc[UR6][R12.64+0x2], R0 ;  /* 0x000002000c007986 */ /* 0x0003e4000c101506 */
.L_x_6510:
[----:B------:R-:W-:Y:S05]  /*1580*/  BSYNC.RECONVERGENT B1 ;  /* 0x0000000000017941 */ /* 0x000fea0003800200 */
.L_x_6509:
[----:B------:R-:W-:Y:S04]  /*1590*/  BSSY.RECONVERGENT B1, `(.L_x_6511) ;  /* 0x0000012000017945 */ /* 0x000fe80003800200 */
[----:B------:R-:W-:Y:S05]  /*15a0*/  @P1 BRA `(.L_x_6512) ;  /* 0x0000000000401947 */ /* 0x000fea0003800000 */
[----:B-1----:R-:W-:Y:S01]  /*15b0*/  HFMA2 R13, -RZ, RZ, 0, 0 ;  /* 0x00000000ff0d7431 */ /* 0x002fe200000001ff */
        /* <DEDUP_REMOVED lines=8> */
[----:B------:R-:W-:-:S04]  /*1640*/  F2FP.F16.F32.PACK_AB R2, R3, R2 ;  /* 0x000000020302723e */ /* 0x000fc800000000ff */
[----:B------:R-:W-:Y:S02]  /*1650*/  IADD3 R11, PT, PT, R13, R11, RZ ;  /* 0x0000000b0d0b7210 */ /* 0x000fe40007ffe0ff */
[----:B------:R-:W-:Y:S02]  /*1660*/  LEA R14, P0, R12, UR40, 0x1 ;  /* 0x000000280c0e7c11 */ /* 0x000fe4000f8008ff */
[----:B------:R-:W-:Y:S02]  /*1670*/  PRMT R0, R2, 0x7632, R0 ;  /* 0x0000763202007816 */ /* 0x000fe40000000000 */
[----:B------:R-:W-:-:S05]  /*1680*/  LEA.HI.X R15, R12, UR41, R11, 0x1, P0 ;  /* 0x000000290c0f7c11 */ /* 0x000fca00080f0c0b */
[----:B------:R2:W-:Y:S04]  /*1690*/  STG.E.U16 desc[UR4][R14.64+0x80], R2 ;  /* 0x000080020e007986 */ /* 0x0005e8000c101504 */
[----:B------:R2:W-:Y:S02]  /*16a0*/  STG.E.U16 desc[UR6][R14.64+0x82], R0 ;  /* 0x000082000e007986 */ /* 0x0005e4000c101506 */
.L_x_6512:
[----:B------:R-:W-:Y:S05]  /*16b0*/  BSYNC.RECONVERGENT B1 ;  /* 0x0000000000017941 */ /* 0x000fea0003800200 */
.L_x_6511:
[----:B------:R-:W-:Y:S04]  /*16c0*/  BSSY.RECONVERGENT B1, `(.L_x_6513) ;  /* 0x0000012000017945 */ /* 0x000fe80003800200 */
[----:B------:R-:W-:Y:S05]  /*16d0*/  @P3 BRA `(.L_x_6514) ;  /* 0x0000000000403947 */ /* 0x000fea0003800000 */
[----:B------:R-:W-:Y:S01]  /*16e0*/  HFMA2 R3, -RZ, RZ, 0, 0 ;  /* 0x00000000ff037431 */ /* 0x000fe200000001ff */
[----:B--2---:R-:W-:Y:S01]  /*16f0*/  MOV R2, R20 ;  /* 0x0000001400027202 */ /* 0x004fe20000000f00 */
        /* <DEDUP_REMOVED lines=9> */
[----:B-1----:R-:W-:Y:S02]  /*1790*/  LEA R12, P0, R2, UR40, 0x1 ;  /* 0x00000028020c7c11 */ /* 0x002fe4000f8008ff */
[----:B------:R-:W-:Y:S02]  /*17a0*/  PRMT R0, R4, 0x7632, R0 ;  /* 0x0000763204007816 */ /* 0x000fe40000000000 */
[----:B------:R-:W-:-:S05]  /*17b0*/  LEA.HI.X R13, R2, UR41, R11, 0x1, P0 ;  /* 0x00000029020d7c11 */ /* 0x000fca00080f0c0b */
[----:B------:R3:W-:Y:S04]  /*17c0*/  STG.E.U16 desc[UR4][R12.64+0x100], R4 ;  /* 0x000100040c007986 */ /* 0x0007e8000c101504 */
[----:B------:R3:W-:Y:S02]  /*17d0*/  STG.E.U16 desc[UR6][R12.64+0x102], R0 ;  /* 0x000102000c007986 */ /* 0x0007e4000c101506 */
.L_x_6514:
[----:B------:R-:W-:Y:S05]  /*17e0*/  BSYNC.RECONVERGENT B1 ;  /* 0x0000000000017941 */ /* 0x000fea0003800200 */
.L_x_6513:
        /* <DEDUP_REMOVED lines=13> */
[----:B---3--:R-:W-:-:S04]  /*18c0*/  LEA R4, P0, R2, UR40, 0x1 ;  /* 0x0000002802047c11 */ /* 0x008fc8000f8008ff */
[----:B------:R-:W-:Y:S02]  /*18d0*/  LEA.HI.X R5, R2, UR41, R5, 0x1, P0 ;  /* 0x0000002902057c11 */ /* 0x000fe400080f0c05 */
[----:B------:R-:W-:-:S03]  /*18e0*/  PRMT R2, R6, 0x7632, R2 ;  /* 0x0000763206027816 */ /* 0x000fc60000000002 */
[----:B------:R4:W-:Y:S04]  /*18f0*/  STG.E.U16 desc[UR4][R4.64+0x180], R6 ;  /* 0x0001800604007986 */ /* 0x0009e8000c101504 */
[----:B------:R4:W-:Y:S02]  /*1900*/  STG.E.U16 desc[UR6][R4.64+0x182], R2 ;  /* 0x0001820204007986 */ /* 0x0009e4000c101506 */
.L_x_6516:
[----:B------:R-:W-:Y:S05]  /*1910*/  BSYNC.RECONVERGENT B1 ;  /* 0x0000000000017941 */ /* 0x000fea0003800200 */
.L_x_6515:
[----:B------:R-:W-:-:S04]  /*1920*/  IADD3 R18, P0, PT, R23, R18, RZ ;  /* 0x0000001217127210 */ /* 0x000fc80007f1e0ff */
[----:B------:R-:W-:Y:S02]  /*1930*/  LEA.HI.X.SX32 R10, R23, R10, 0x1, P0 ;  /* 0x0000000a170a7211 */ /* 0x000fe400000f0eff */
[----:B------:R-:W-:-:S04]  /*1940*/  ISETP.GE.U32.AND P0, PT, R18, UR46, PT ;  /* 0x0000002e12007c0c */ /* 0x000fc8000bf06070 */
[----:B------:R-:W-:-:S13]  /*1950*/  ISETP.GE.AND.EX P0, PT, R10, UR47, PT, P0 ;  /* 0x0000002f0a007c0c */ /* 0x000fda000bf06300 */
[----:B------:R-:W-:Y:S05]  /*1960*/  @!P0 BRA `(.L_x_6517) ;  /* 0xffffffe800508947 */ /* 0x000fea000383ffff */
[----:B------:R-:W-:Y:S05]  /*1970*/  BSYNC B0 ;  /* 0x0000000000007941 */ /* 0x000fea0003800000 */
.L_x_6491:
[----:B------:R-:W-:Y:S05]  /*1980*/  EXIT ;  /* 0x000000000000794d */ /* 0x000fea0003800000 */
.L_x_6492:
[----:B------:R-:W-:Y:S01]  /*1990*/  HFMA2 R11, -RZ, RZ, 0, 1.847743988037109375e-06 ;  /* 0x0000001fff0b7431 */ /* 0x000fe200000001ff */
[----:B------:R-:W-:Y:S01]  /*19a0*/  BSSY B1, `(.L_x_6518) ;  /* 0x0000006000017945 */ /* 0x000fe20003800000 */
[----:B------:R-:W-:Y:S01]  /*19b0*/  MOV R12, 0x10 ;  /* 0x00000010000c7802 */ /* 0x000fe20000000f00 */
[----:B------:R-:W-:-:S07]  /*19c0*/  IMAD.MOV.U32 R15, RZ, RZ, -0x1 ;  /* 0xffffffffff0f7424 */ /* 0x000fce00078e00ff */
[----:B------:R-:W-:Y:S05]  /*19d0*/  WARPSYNC.COLLECTIVE R15, `(.L_x_6519) ;  /* 0x000000000f087348 */ /* 0x000fea0003c00000 */
[----:B------:R0:W1:Y:S02]  /*19e0*/  SHFL.BFLY P6, R14, R13, R12, R11 ;  /* 0x0c00000c0d0e7389 */ /* 0x00006400000c000b */
[----:B01----:R-:W-:Y:S05]  /*19f0*/  ENDCOLLECTIVE ;  /* 0x000000000000791b */ /* 0x003fea0003800000 */
.L_x_6519:
[----:B------:R-:W-:Y:S05]  /*1a00*/  BSYNC B1 ;  /* 0x0000000000017941 */ /* 0x000fea0003800000 */
.L_x_6518:
[----:B------:R-:W-:Y:S01]  /*1a10*/  HFMA2 R11, -RZ, RZ, 0, 1.847743988037109375e-06 ;  /* 0x0000001fff0b7431 */ /* 0x000fe200000001ff */
[----:B------:R-:W-:Y:S02]  /*1a20*/  FMNMX R13, R14, R13, !PT ;  /* 0x0000000d0e0d7209 */ /* 0x000fe40007800000 */
[----:B------:R-:W-:Y:S02]  /*1a30*/  MOV R12, 0x8 ;  /* 0x00000008000c7802 */ /* 0x000fe40000000f00 */
[----:B------:R-:W-:-:S07]  /*1a40*/  MOV R15, 0xffffffff ;  /* 0xffffffff000f7802 */ /* 0x000fce0000000f00 */
[----:B------:R-:W-:Y:S05]  /*1a50*/  WARPSYNC.COLLECTIVE R15, `(.L_x_6520) ;  /* 0x000000000f087348 */ /* 0x000fea0003c00000 */
[----:B------:R0:W1:Y:S02]  /*1a60*/  SHFL.BFLY P6, R14, R13, R12, R11 ;  /* 0x0c00000c0d0e7389 */ /* 0x00006400000c000b */
[----:B01----:R-:W-:Y:S05]  /*1a70*/  ENDCOLLECTIVE ;  /* 0x000000000000791b */ /* 0x003fea0003800000 */
.L_x_6520:
[----:B------:R-:W-:Y:S01]  /*1a80*/  HFMA2 R12, -RZ, RZ, 0, 2.384185791015625e-07 ;  /* 0x00000004ff0c7431 */ /* 0x000fe200000001ff */
[----:B------:R-:W-:-:S04]  /*1a90*/  FMNMX R0, R13, R14, !PT ;  /* 0x0000000e0d007209 */ /* 0x000fc80007800000 */
[----:B------:R-:W-:-:S07]  /*1aa0*/  MOV R13, R0 ;  /* 0x00000000000d7202 */ /* 0x000fce0000000f00 */
[----:B------:R-:W-:Y:S05]  /*1ab0*/  WARPSYNC.COLLECTIVE R15, `(.L_x_6521) ;  /* 0x000000000f087348 */ /* 0x000fea0003c00000 */
[----:B------:R0:W1:Y:S02]  /*1ac0*/  SHFL.BFLY P6, R14, R13, R12, R11 ;  /* 0x0c00000c0d0e7389 */ /* 0x00006400000c000b */
[----:B01----:R-:W-:Y:S05]  /*1ad0*/  ENDCOLLECTIVE ;  /* 0x000000000000791b */ /* 0x003fea0003800000 */
.L_x_6521:
[----:B------:R-:W-:Y:S02]  /*1ae0*/  MOV R12, 0x2 ;  /* 0x00000002000c7802 */ /* 0x000fe40000000f00 */
[----:B------:R-:W-:-:S05]  /*1af0*/  FMNMX R2, R0, R14, !PT ;  /* 0x0000000e00027209 */ /* 0x000fca0007800000 */
[----:B------:R-:W-:-:S07]  /*1b00*/  IMAD.MOV.U32 R13, RZ, RZ, R2 ;  /* 0x000000ffff0d7224 */ /* 0x000fce00078e0002 */
[----:B------:R-:W-:Y:S05]  /*1b10*/  WARPSYNC.COLLECTIVE R15, `(.L_x_6522) ;  /* 0x000000000f087348 */ /* 0x000fea0003c00000 */
[----:B------:R0:W1:Y:S02]  /*1b20*/  SHFL.BFLY P6, R14, R13, R12, R11 ;  /* 0x0c00000c0d0e7389 */ /* 0x00006400000c000b */
[----:B01----:R-:W-:Y:S05]  /*1b30*/  ENDCOLLECTIVE ;  /* 0x000000000000791b */ /* 0x003fea0003800000 */
.L_x_6522:
[----:B------:R-:W-:Y:S01]  /*1b40*/  HFMA2 R12, -RZ, RZ, 0, 5.9604644775390625e-08 ;  /* 0x00000001ff0c7431 */ /* 0x000fe200000001ff */
[----:B------:R-:W-:-:S04]  /*1b50*/  FMNMX R3, R2, R14, !PT ;  /* 0x0000000e02037209 */ /* 0x000fc80007800000 */
[----:B------:R-:W-:-:S07]  /*1b60*/  MOV R13, R3 ;  /* 0x00000003000d7202 */ /* 0x000fce0000000f00 */
[----:B------:R-:W-:Y:S05]  /*1b70*/  WARPSYNC.COLLECTIVE R15, `(.L_x_6523) ;  /* 0x000000000f087348 */ /* 0x000fea0003c00000 */
[----:B------:R0:W1:Y:S02]  /*1b80*/  SHFL.BFLY P6, R14, R13, R12, R11 ;  /* 0x0c00000c0d0e7389 */ /* 0x00006400000c000b */
[----:B01----:R-:W-:Y:S05]  /*1b90*/  ENDCOLLECTIVE ;  /* 0x000000000000791b */ /* 0x003fea0003800000 */
.L_x_6523:
        /* <DEDUP_REMOVED lines=12> */
[----:B------:R-:W-:-:S03]  /*1c60*/  FADD R8, -R8, R22 ;  /* 0x0000001608087221 */ /* 0x000fc60000000100 */
[----:B------:R-:W-:-:S04]  /*1c70*/  FADD R15, R13, -12583039 ;  /* 0xcb40007f0d0f7421 */ /* 0x000fc80000000000 */
        /* <DEDUP_REMOVED lines=54> */
[----:B------:R-:W-:Y:S01]  /*1fe0*/  FADD R13, RZ, R0 ;  /* 0x00000000ff0d7221 */ /* 0x000fe20000000000 */
[----:B------:R-:W-:Y:S02]  /*1ff0*/  FFMA R11, R8, 1.925963033500011079e-08, R11 ;  /* 0x32a57060080b7823 */ /* 0x000fe4000000000b */
[----:B------:R-:W1:Y:S01]  /*2000*/  MUFU.EX2 R12, R12 ;  /* 0x0000000c000c7308 */ /* 0x000e620000000800 */
[----:B------:R-:W-:Y:S01]  /*2010*/  FADD R8, R13, R2 ;  /* 0x000000020d087221 */ /* 0x000fe20000000000 */
[----:B0-----:R-:W-:Y:S01]  /*2020*/  FMUL R6, R6, R15 ;  /* 0x0000000f06067220 */ /* 0x001fe20000400000 */
[----:B------:R-:W-:Y:S02]  /*2030*/  MOV R15, 0xffffffff ;  /* 0xffffffff000f7802 */ /* 0x000fe40000000f00 */
[----:B------:R-:W-:-:S03]  /*2040*/  FADD R13, R8, R3 ;  /* 0x00000003080d7221 */ /* 0x000fc60000000000 */
[----:B------:R-:W0:Y:S01]  /*2050*/  MUFU.EX2 R11, R11 ;  /* 0x0000000b000b7308 */ /* 0x000e220000000800 */
[----:B------:R-:W-:-:S04]  /*2060*/  FADD R8, R13, R4 ;  /* 0x000000040d087221 */ /* 0x000fc80000000000 */
[----:B------:R-:W-:Y:S01]  /*2070*/  FADD R13, R8, R5 ;  /* 0x00000005080d7221 */ /* 0x000fe20000000000 */
[----:B------:R-:W-:Y:S01]  /*2080*/  SHF.L.U32 R8, R14, 0x17, RZ ;  /* 0x000000170e087819 */ /* 0x000fe200000006ff */
[----:B-1----:R-:W-:Y:S02]  /*2090*/  FMUL R7, R7, R12 ;  /* 0x0000000c07077220 */ /* 0x002fe40000400000 */
[----:B------:R-:W-:-:S04]  /*20a0*/  FADD R12, R13, R6 ;  /* 0x000000060d0c7221 */ /* 0x000fc80000000000 */
[----:B------:R-:W-:Y:S01]  /*20b0*/  FADD R13, R12, R7 ;  /* 0x000000070c0d7221 */ /* 0x000fe20000000000 */
[----:B------:R-:W-:Y:S01]  /*20c0*/  MOV R12, 0x10 ;  /* 0x00000010000c7802 */ /* 0x000fe20000000f00 */
[----:B0-----:R-:W-:Y:S01]  /*20d0*/  FMUL R8, R8, R11 ;  /* 0x0000000b08087220 */ /* 0x001fe20000400000 */
[----:B------:R-:W-:-:S03]  /*20e0*/  HFMA2 R11, -RZ, RZ, 0, 1.847743988037109375e-06 ;  /* 0x0000001fff0b7431 */ /* 0x000fc600000001ff */
[----:B------:R-:W-:-:S07]  /*20f0*/  FADD R13, R13, R8 ;  /* 0x000000080d0d7221 */ /* 0x000fce0000000000 */
[----:B------:R-:W-:Y:S05]  /*2100*/  WARPSYNC.COLLECTIVE R15, `(.L_x_6524) ;  /* 0x000000000f087348 */ /* 0x000fea0003c00000 */
[----:B------:R0:W1:Y:S02]  /*2110*/  SHFL.BFLY P6, R14, R13, R12, R11 ;  /* 0x0c00000c0d0e7389 */ /* 0x00006400000c000b */
[----:B01----:R-:W-:Y:S05]  /*2120*/  ENDCOLLECTIVE ;  /* 0x000000000000791b */ /* 0x003fea0003800000 */
.L_x_6524:
[----:B------:R-:W-:Y:S02]  /*2130*/  IMAD.MOV.U32 R12, RZ, RZ, 0x8 ;  /* 0x00000008ff0c7424 */ /* 0x000fe400078e00ff */
[----:B------:R-:W-:-:S05]  /*2140*/  FADD R22, R13, R14 ;  /* 0x0000000e0d167221 */ /* 0x000fca0000000000 */
[----:B------:R-:W-:-:S07]  /*2150*/  MOV R13, R22 ;  /* 0x00000016000d7202 */ /* 0x000fce0000000f00 */
[----:B------:R-:W-:Y:S05]  /*2160*/  WARPSYNC.COLLECTIVE R15, `(.L_x_6525) ;  /* 0x000000000f087348 */ /* 0x000fea0003c00000 */
[----:B------:R0:W1:Y:S02]  /*2170*/  SHFL.BFLY P6, R14, R13, R12, R11 ;  /* 0x0c00000c0d0e7389 */ /* 0x00006400000c000b */
[----:B01----:R-:W-:Y:S05]  /*2180*/  ENDCOLLECTIVE ;  /* 0x000000000000791b */ /* 0x003fea0003800000 */
.L_x_6525:
[----:B------:R-:W-:Y:S02]  /*2190*/  HFMA2 R12, -RZ, RZ, 0, 2.384185791015625e-07 ;  /* 0x00000004ff0c7431 */ /* 0x000fe400000001ff */
[----:B------:R-:W-:-:S05]  /*21a0*/  FADD R24, R22, R14 ;  /* 0x0000000e16187221 */ /* 0x000fca0000000000 */
[----:B------:R-:W-:-:S07]  /*21b0*/  MOV R13, R24 ;  /* 0x00000018000d7202 */ /* 0x000fce0000000f00 */
[----:B------:R-:W-:Y:S05]  /*21c0*/  WARPSYNC.COLLECTIVE R15, `(.L_x_6526) ;  /* 0x000000000f087348 */ /* 0x000fea0003c00000 */
[----:B------:R0:W1:Y:S02]  /*21d0*/  SHFL.BFLY P6, R14, R13, R12, R11 ;  /* 0x0c00000c0d0e7389 */ /* 0x00006400000c000b */
[----:B01----:R-:W-:Y:S05]  /*21e0*/  ENDCOLLECTIVE ;  /* 0x000000000000791b */ /* 0x003fea0003800000 */
.L_x_6526:
[----:B------:R-:W-:Y:S02]  /*21f0*/  HFMA2 R12, -RZ, RZ, 0, 1.1920928955078125e-07 ;  /* 0x00000002ff0c7431 */ /* 0x000fe400000001ff */
[----:B------:R-:W-:-:S05]  /*2200*/  FADD R25, R24, R14 ;  /* 0x0000000e18197221 */ /* 0x000fca0000000000 */
[----:B------:R-:W-:-:S07]  /*2210*/  MOV R13, R25 ;  /* 0x00000019000d7202 */ /* 0x000fce0000000f00 */
[----:B------:R-:W-:Y:S05]  /*2220*/  WARPSYNC.COLLECTIVE R15, `(.L_x_6527) ;  /* 0x000000000f087348 */ /* 0x000fea0003c00000 */
[----:B------:R0:W1:Y:S02]  /*2230*/  SHFL.BFLY P6, R14, R13, R12, R11 ;  /* 0x0c00000c0d0e7389 */ /* 0x00006400000c000b */
[----:B01----:R-:W-:Y:S05]  /*2240*/  ENDCOLLECTIVE ;  /* 0x000000000000791b */ /* 0x003fea0003800000 */
.L_x_6527:
[----:B------:R-:W-:Y:S02]  /*2250*/  IMAD.MOV.U32 R12, RZ, RZ, 0x1 ;  /* 0x00000001ff0c7424 */ /* 0x000fe400078e00ff */
[----:B------:R-:W-:-:S05]  /*2260*/  FADD R26, R25, R14 ;  /* 0x0000000e191a7221 */ /* 0x000fca0000000000 */
[----:B------:R-:W-:-:S07]  /*2270*/  MOV R13, R26 ;  /* 0x0000001a000d7202 */ /* 0x000fce0000000f00 */
[----:B------:R-:W-:Y:S05]  /*2280*/  WARPSYNC.COLLECTIVE R15, `(.L_x_6528) ;  /* 0x000000000f087348 */ /* 0x000fea0003c00000 */
[----:B------:R0:W1:Y:S02]  /*2290*/  SHFL.BFLY P6, R14, R13, R12, R11 ;  /* 0x0c00000c0d0e7389 */ /* 0x00006400000c000b */
[----:B01----:R-:W-:Y:S05]  /*22a0*/  ENDCOLLECTIVE ;  /* 0x000000000000791b */ /* 0x003fea0003800000 */
.L_x_6528:
[----:B------:R-:W-:Y:S05]  /*22b0*/  BRA `(.L_x_6529) ;  /* 0xffffffe8008c7947 */ /* 0x000fea000383ffff */
        .weak           $__internal_123_$__cuda_sm3x_div_rn_noftz_f32_slowpath
        .type           $__internal_123_$__cuda_sm3x_div_rn_noftz_f32_slowpath,@function
        .size           $__internal_123_$__cuda_sm3x_div_rn_noftz_f32_slowpath,(.L_x_15440 - $__internal_123_$__cuda_sm3x_div_rn_noftz_f32_slowpath)
$__internal_123_$__cuda_sm3x_div_rn_noftz_f32_slowpath:
        /* <DEDUP_REMOVED lines=35> */
.L_x_6531:
        /* <DEDUP_REMOVED lines=51> */
.L_x_6538:
[----:B------:R-:W-:-:S04]  /*2820*/  LOP3.LUT R0, R0, 0x80000000, RZ, 0xc0, !PT ;  /* 0x8000000000007812 */ /* 0x000fc800078ec0ff */
[----:B------:R-:W-:Y:S01]  /*2830*/  LOP3.LUT R0, R0, 0x7f800000, RZ, 0xfc, !PT ;  /* 0x7f80000000007812 */ /* 0x000fe200078efcff */
[----:B------:R-:W-:Y:S06]  /*2840*/  BRA `(.L_x_6539) ;  /* 0x0000000000047947 */ /* 0x000fec0003800000 */
.L_x_6537:
[----:B------:R-:W-:-:S07]  /*2850*/  LEA R0, R29, R0, 0x17 ;  /* 0x000000001d007211 */ /* 0x000fce00078eb8ff */
.L_x_6539:
[----:B------:R-:W-:Y:S05]  /*2860*/  BSYNC.RECONVERGENT B3 ;  /* 0x0000000000037941 */ /* 0x000fea0003800200 */
.L_x_6536:
[----:B------:R-:W-:Y:S05]  /*2870*/  BRA `(.L_x_6540) ;  /* 0x0000000000207947 */ /* 0x000fea0003800000 */
.L_x_6535:
[----:B------:R-:W-:-:S04]  /*2880*/  LOP3.LUT R0, R25, 0x80000000, R0, 0x48, !PT ;  /* 0x8000000019007812 */ /* 0x000fc800078e4800 */
[----:B------:R-:W-:Y:S01]  /*2890*/  LOP3.LUT R0, R0, 0x7f800000, RZ, 0xfc, !PT ;  /* 0x7f80000000007812 */ /* 0x000fe200078efcff */
[----:B------:R-:W-:Y:S06]  /*28a0*/  BRA `(.L_x_6540) ;  /* 0x0000000000147947 */ /* 0x000fec0003800000 */
.L_x_6534:
[----:B------:R-:W-:Y:S01]  /*28b0*/  LOP3.LUT R0, R25, 0x80000000, R0, 0x48, !PT ;  /* 0x8000000019007812 */ /* 0x000fe200078e4800 */
[----:B------:R-:W-:Y:S06]  /*28c0*/  BRA `(.L_x_6540) ;  /* 0x00000000000c7947 */ /* 0x000fec0003800000 */
.L_x_6533:
[----:B------:R-:W0:Y:S01]  /*28d0*/  MUFU.RSQ R0, -QNAN ;  /* 0xffc0000000007908 */ /* 0x000e220000001400 */
[----:B------:R-:W-:Y:S05]  /*28e0*/  BRA `(.L_x_6540) ;  /* 0x0000000000047947 */ /* 0x000fea0003800000 */
.L_x_6532:
[----:B------:R-:W-:-:S07]  /*28f0*/  FADD.FTZ R0, R0, R11 ;  /* 0x0000000b00007221 */ /* 0x000fce0000010000 */
.L_x_6540:
[----:B------:R-:W-:Y:S05]  /*2900*/  BSYNC.RECONVERGENT B2 ;  /* 0x0000000000027941 */ /* 0x000fea0003800200 */
.L_x_6530:
[----:B------:R-:W-:-:S04]  /*2910*/  HFMA2 R13, -RZ, RZ, 0, 0 ;  /* 0x00000000ff0d7431 */ /* 0x000fc800000001ff */
[----:B0-----:R-:W-:Y:S05]  /*2920*/  RET.REL.NODEC R12 `(_ZN7oneflow4cuda7softmax15SoftmaxWarpImplI10SimpleLoadI6__halffE11SimpleStoreIS4_fEfLi2ELi8ELi32ELi1ELb1ELNS1_9AlgorithmE0EEEvT_T0_ll) ;  /* 0xffffffd40cb47950 */ /* 0x001fea0003c3ffff */
.L_x_6541:
        /* <DEDUP_REMOVED lines=13> */
.L_x_15440:


//--------------------- .text._ZN7oneflow4cuda7softmax15SoftmaxWarpImplI10SimpleLoadI6__halffE11SimpleStoreIS4_fEfLi2ELi8ELi32ELi1ELb0ELNS1_9AlgorithmE0EEEvT_T0_ll --------------------------
	.section	.text._ZN7oneflow4cuda7softmax15SoftmaxWarpImplI10SimpleLoadI6__halffE11SimpleStoreIS4_fEfLi2ELi8ELi32ELi1ELb0ELNS1_9AlgorithmE0EEEvT_T0_ll,"ax",@progbits
	.align	128
        .global         _ZN7oneflow4cuda7softmax15SoftmaxWarpImplI10SimpleLoadI6__halffE11SimpleStoreIS4_fEfLi2ELi8ELi32ELi1ELb0ELNS1_9AlgorithmE0EEEvT_T0_ll
        .type           _ZN7oneflow4cuda7softmax15SoftmaxWarpImplI10SimpleLoadI6__halffE11SimpleStoreIS4_fEfLi2ELi8ELi32ELi1ELb0ELNS1_9AlgorithmE0EEEvT_T0_ll,@function
        .size           _ZN7oneflow4cuda7softmax15SoftmaxWarpImplI10SimpleLoadI6__halffE11SimpleStoreIS4_fEfLi2ELi8ELi32ELi1ELb0ELNS1_9AlgorithmE0EEEvT_T0_ll,(.L_x_15441 - _ZN7oneflow4cuda7softmax15SoftmaxWarpImplI10SimpleLoadI6__halffE11SimpleStoreIS4_fEfLi2ELi8ELi32ELi1ELb0ELNS1_9AlgorithmE0EEEvT_T0_ll)
        .other          _ZN7oneflow4cuda7softmax15SoftmaxWarpImplI10SimpleLoadI6__halffE11SimpleStoreIS4_fEfLi2ELi8ELi32ELi1ELb0ELNS1_9AlgorithmE0EEEvT_T0_ll,@"STO_CUDA_ENTRY STV_DEFAULT"
_ZN7oneflow4cuda7softmax15SoftmaxWarpImplI10SimpleLoadI6__halffE11SimpleStoreIS4_fEfLi2ELi8ELi32ELi1ELb0ELNS1_9AlgorithmE0EEEvT_T0_ll:
.text._ZN7oneflow4cuda7softmax15SoftmaxWarpImplI10SimpleLoadI6__halffE11SimpleStoreIS4_fEfLi2ELi8ELi32ELi1ELb0ELNS1_9AlgorithmE0EEEvT_T0_ll:
        /* <DEDUP_REMOVED lines=24> */
.L_x_6542:
        /* <DEDUP_REMOVED lines=14> */
.L_x_6560:
        /* <DEDUP_REMOVED lines=31> */
[----:B-1----:R-:W5:Y:S01]  /*0450*/  LDG.E.U16 R23, desc[UR18][R2.64+0x182] ;  /* 0x0001821202177981 */ /* 0x002f62000c1e1500 */
        /* <DEDUP_REMOVED lines=115> */
.L_x_6572:
        /* <DEDUP_REMOVED lines=11> */
[----:B01----:R-:W-:Y:S05]  /*0c40*/  CALL.REL.NOINC `($__internal_124_$__cuda_sm3x_div_rn_noftz_f32_slowpath) ;  /* 0x0000001000847944 */ /* 0x003fea0003c00000 */
[----:B------:R-:W-:-:S07]  /*0c50*/  MOV R12, R4 ;  /* 0x00000004000c7202 */ /* 0x000fce0000000f00 */
.L_x_6545:
[----:B------:R-:W-:Y:S05]  /*0c60*/  BSYNC.RECONVERGENT B0 ;  /* 0x0000000000007941 */ /* 0x000fea0003800200 */
.L_x_6544:
        /* <DEDUP_REMOVED lines=11> */
[----:B01----:R-:W-:Y:S05]  /*0d20*/  CALL.REL.NOINC `($__internal_124_$__cuda_sm3x_div_rn_noftz_f32_slowpath) ;  /* 0x00000010004c7944 */ /* 0x003fea0003c00000 */
[----:B------:R-:W-:-:S07]  /*0d30*/  MOV R13, R4 ;  /* 0x00000004000d7202 */ /* 0x000fce0000000f00 */
.L_x_6547:
[----:B------:R-:W-:Y:S05]  /*0d40*/  BSYNC.RECONVERGENT B0 ;  /* 0x0000000000007941 */ /* 0x000fea0003800200 */
.L_x_6546:
        /* <DEDUP_REMOVED lines=13> */
.L_x_6549:
[----:B------:R-:W-:Y:S05]  /*0e20*/  BSYNC.RECONVERGENT B0 ;  /* 0x0000000000007941 */ /* 0x000fea0003800200 */
.L_x_6548:
        /* <DEDUP_REMOVED lines=13> */
.L_x_6551:
[----:B------:R-:W-:Y:S05]  /*0f00*/  BSYNC.RECONVERGENT B0 ;  /* 0x0000000000007941 */ /* 0x000fea0003800200 */
.L_x_6550:
        /* <DEDUP_REMOVED lines=13> */
.L_x_6553:
[----:B------:R-:W-:Y:S05]  /*0fe0*/  BSYNC.RECONVERGENT B0 ;  /* 0x0000000000007941 */ /* 0x000fea0003800200 */
.L_x_6552:
        /* <DEDUP_REMOVED lines=13> */
.L_x_6555:
[----:B------:R-:W-:Y:S05]  /*10c0*/  BSYNC.RECONVERGENT B0 ;  /* 0x0000000000007941 */ /* 0x000fea0003800200 */
.L_x_6554:
        /* <DEDUP_REMOVED lines=13> */
.L_x_6557:
[----:B------:R-:W-:Y:S05]  /*11a0*/  BSYNC.RECONVERGENT B0 ;  /* 0x0000000000007941 */ /* 0x000fea0003800200 */
.L_x_6556:
        /* <DEDUP_REMOVED lines=13> */
.L_x_6559:
[----:B------:R-:W-:Y:S05]  /*1280*/  BSYNC.RECONVERGENT B0 ;  /* 0x0000000000007941 */ /* 0x000fea0003800200 */
.L_x_6558:
[----:B------:R-:W-:Y:S01]  /*1290*/  HFMA2 R9, -RZ, RZ, 0, 0 ;  /* 0x00000000ff097431 */ /* 0x000fe200000001ff */
[----:B------:R-:W-:Y:S01]  /*12a0*/  MOV R8, R18 ;  /* 0x0000001200087202 */ /* 0x000fe20000000f00 */
[----:B------:R-:W-:Y:S01]  /*12b0*/  IMAD R7, R19, UR42, RZ ;  /* 0x0000002a13077c24 */ /* 0x000fe2000f8e02ff */
[----:B------:R-:W-:Y:S02]  /*12c0*/  R2UR UR6, R16 ;  /* 0x00000000100672ca */ /* 0x000fe400000e0000 */
        /* <DEDUP_REMOVED lines=12> */
[----:B------:R-:W-:Y:S01]  /*1390*/  R2UR UR10, R16 ;  /* 0x00000000100a72ca */ /* 0x000fe200000e0000 */
        /* <DEDUP_REMOVED lines=25> */
.L_x_6543:
[----:B------:R-:W-:Y:S01]  /*1530*/  BSSY B0, `(.L_x_6561) ;  /* 0x0000007000007945 */ /* 0x000fe20003800000 */
[----:B------:R-:W-:Y:S02]  /*1540*/  MOV R12, 0x10 ;  /* 0x00000010000c7802 */ /* 0x000fe40000000f00 */
[----:B------:R-:W-:Y:S02]  /*1550*/  MOV R11, 0x1f ;  /* 0x0000001f000b7802 */ /* 0x000fe40000000f00 */
[----:B------:R-:W-:-:S07]  /*1560*/  MOV R15, 0xffffffff ;  /* 0xffffffff000f7802 */ /* 0x000fce0000000f00 */
[----:B0-----:R-:W-:Y:S05]  /*1570*/  WARPSYNC.COLLECTIVE R15, `(.L_x_6562) ;  /* 0x000000000f087348 */ /* 0x001fea0003c00000 */
[----:B------:R1:W2:Y:S02]  /*1580*/  SHFL.BFLY P6, R14, R13, R12, R11 ;  /* 0x0c00000c0d0e7389 */ /* 0x0002a400000c000b */
[----:B012---:R-:W-:Y:S05]  /*1590*/  ENDCOLLECTIVE ;  /* 0x000000000000791b */ /* 0x007fea0003800000 */
.L_x_6562:
[----:B------:R-:W-:Y:S05]  /*15a0*/  BSYNC B0 ;  /* 0x0000000000007941 */ /* 0x000fea0003800000 */
.L_x_6561:
        /* <DEDUP_REMOVED lines=8> */
.L_x_6563:
[----:B------:R-:W-:Y:S01]  /*1630*/  HFMA2 R12, -RZ, RZ, 0, 2.384185791015625e-07 ;  /* 0x00000004ff0c7431 */ /* 0x000fe200000001ff */
[----:B------:R-:W-:-:S04]  /*1640*/  FMNMX R0, R13, R14, !PT ;  /* 0x0000000e0d007209 */ /* 0x000fc80007800000 */
[----:B------:R-:W-:-:S07]  /*1650*/  MOV R13, R0 ;  /* 0x00000000000d7202 */ /* 0x000fce0000000f00 */
[----:B------:R-:W-:Y:S05]  /*1660*/  WARPSYNC.COLLECTIVE R15, `(.L_x_6564) ;  /* 0x000000000f087348 */ /* 0x000fea0003c00000 */
[----:B------:R0:W1:Y:S02]  /*1670*/  SHFL.BFLY P6, R14, R13, R12, R11 ;  /* 0x0c00000c0d0e7389 */ /* 0x00006400000c000b */
[----:B01----:R-:W-:Y:S05]  /*1680*/  ENDCOLLECTIVE ;  /* 0x000000000000791b */ /* 0x003fea0003800000 */
.L_x_6564:
[----:B------:R-:W-:Y:S01]  /*1690*/  HFMA2 R12, -RZ, RZ, 0, 1.1920928955078125e-07 ;  /* 0x00000002ff0c7431 */ /* 0x000fe200000001ff */
[----:B------:R-:W-:-:S04]  /*16a0*/  FMNMX R2, R0, R14, !PT ;  /* 0x0000000e00027209 */ /* 0x000fc80007800000 */
[----:B------:R-:W-:-:S07]  /*16b0*/  MOV R13, R2 ;  /* 0x00000002000d7202 */ /* 0x000fce0000000f00 */
[----:B------:R-:W-:Y:S05]  /*16c0*/  WARPSYNC.COLLECTIVE R15, `(.L_x_6565) ;  /* 0x000000000f087348 */ /* 0x000fea0003c00000 */
[----:B------:R0:W1:Y:S02]  /*16d0*/  SHFL.BFLY P6, R14, R13, R12, R11 ;  /* 0x0c00000c0d0e7389 */ /* 0x00006400000c000b */
[----:B01----:R-:W-:Y:S05]  /*16e0*/  ENDCOLLECTIVE ;  /* 0x000000000000791b */ /* 0x003fea0003800000 */
.L_x_6565:
[----:B------:R-:W-:Y:S01]  /*16f0*/  HFMA2 R12, -RZ, RZ, 0, 5.9604644775390625e-08 ;  /* 0x00000001ff0c7431 */ /* 0x000fe200000001ff */
[----:B------:R-:W-:-:S04]  /*1700*/  FMNMX R3, R2, R14, !PT ;  /* 0x0000000e02037209 */ /* 0x000fc80007800000 */
[----:B------:R-:W-:-:S07]  /*1710*/  MOV R13, R3 ;  /* 0x00000003000d7202 */ /* 0x000fce0000000f00 */
[----:B------:R-:W-:Y:S05]  /*1720*/  WARPSYNC.COLLECTIVE R15, `(.L_x_6566) ;  /* 0x000000000f087348 */ /* 0x000fea0003c00000 */
[----:B------:R0:W1:Y:S02]  /*1730*/  SHFL.BFLY P6, R14, R13, R12, R11 ;  /* 0x0c00000c0d0e7389 */ /* 0x00006400000c000b */
[----:B01----:R-:W-:Y:S05]  /*1740*/  ENDCOLLECTIVE ;  /* 0x000000000000791b */ /* 0x003fea0003800000 */
.L_x_6566:
        /* <DEDUP_REMOVED lines=88> */
.L_x_6567:
[----:B------:R-:W-:Y:S02]  /*1cd0*/  HFMA2 R12, -RZ, RZ, 0, 4.76837158203125e-07 ;  /* 0x00000008ff0c7431 */ /* 0x000fe400000001ff */
[----:B------:R-:W-:-:S05]  /*1ce0*/  FADD R9, R13, R14 ;  /* 0x0000000e0d097221 */ /* 0x000fca0000000000 */
[----:B------:R-:W-:-:S07]  /*1cf0*/  MOV R13, R9 ;  /* 0x00000009000d7202 */ /* 0x000fce0000000f00 */
[----:B------:R-:W-:Y:S05]  /*1d00*/  WARPSYNC.COLLECTIVE R15, `(.L_x_6568) ;  /* 0x000000000f087348 */ /* 0x000fea0003c00000 */
[----:B------:R0:W1:Y:S02]  /*1d10*/  SHFL.BFLY P6, R14, R13, R12, R11 ;  /* 0x0c00000c0d0e7389 */ /* 0x00006400000c000b */
[----:B01----:R-:W-:Y:S05]  /*1d20*/  ENDCOLLECTIVE ;  /* 0x000000000000791b */ /* 0x003fea0003800000 */
.L_x_6568:
[----:B------:R-:W-:Y:S02]  /*1d30*/  HFMA2 R12, -RZ, RZ, 0, 2.384185791015625e-07 ;  /* 0x00000004ff0c7431 */ /* 0x000fe400000001ff */
[----:B------:R-:W-:-:S05]  /*1d40*/  FADD R10, R9, R14 ;  /* 0x0000000e090a7221 */ /* 0x000fca0000000000 */
[----:B------:R-:W-:-:S07]  /*1d50*/  MOV R13, R10 ;  /* 0x0000000a000d7202 */ /* 0x000fce0000000f00 */
[----:B------:R-:W-:Y:S05]  /*1d60*/  WARPSYNC.COLLECTIVE R15, `(.L_x_6569) ;  /* 0x000000000f087348 */ /* 0x000fea0003c00000 */
[----:B------:R0:W1:Y:S02]  /*1d70*/  SHFL.BFLY P6, R14, R13, R12, R11 ;  /* 0x0c00000c0d0e7389 */ /* 0x00006400000c000b */
[----:B01----:R-:W-:Y:S05]  /*1d80*/  ENDCOLLECTIVE ;  /* 0x000000000000791b */ /* 0x003fea0003800000 */
.L_x_6569:
[----:B------:R-:W-:Y:S02]  /*1d90*/  HFMA2 R12, -RZ, RZ, 0, 1.1920928955078125e-07 ;  /* 0x00000002ff0c7431 */ /* 0x000fe400000001ff */
[----:B------:R-:W-:-:S05]  /*1da0*/  FADD R22, R10, R14 ;  /* 0x0000000e0a167221 */ /* 0x000fca0000000000 */
[----:B------:R-:W-:-:S07]  /*1db0*/  MOV R13, R22 ;  /* 0x00000016000d7202 */ /* 0x000fce0000000f00 */
[----:B------:R-:W-:Y:S05]  /*1dc0*/  WARPSYNC.COLLECTIVE R15, `(.L_x_6570) ;  /* 0x000000000f087348 */ /* 0x000fea0003c00000 */
[----:B------:R0:W1:Y:S02]  /*1dd0*/  SHFL.BFLY P6, R14, R13, R12, R11 ;  /* 0x0c00000c0d0e7389 */ /* 0x00006400000c000b */
[----:B01----:R-:W-:Y:S05]  /*1de0*/  ENDCOLLECTIVE ;  /* 0x000000000000791b */ /* 0x003fea0003800000 */
.L_x_6570:
[----:B------:R-:W-:Y:S02]  /*1df0*/  HFMA2 R12, -RZ, RZ, 0, 5.9604644775390625e-08 ;  /* 0x00000001ff0c7431 */ /* 0x000fe400000001ff */
[----:B------:R-:W-:-:S05]  /*1e00*/  FADD R23, R22, R14 ;  /* 0x0000000e16177221 */ /* 0x000fca0000000000 */
[----:B------:R-:W-:-:S07]  /*1e10*/  MOV R13, R23 ;  /* 0x00000017000d7202 */ /* 0x000fce0000000f00 */
[----:B------:R-:W-:Y:S05]  /*1e20*/  WARPSYNC.COLLECTIVE R15, `(.L_x_6571) ;  /* 0x000000000f087348 */ /* 0x000fea0003c00000 */
[----:B------:R0:W1:Y:S02]  /*1e30*/  SHFL.BFLY P6, R14, R13, R12, R11 ;  /* 0x0c00000c0d0e7389 */ /* 0x00006400000c000b */
[----:B01----:R-:W-:Y:S05]  /*1e40*/  ENDCOLLECTIVE ;  /* 0x000000000000791b */ /* 0x003fea0003800000 */
.L_x_6571:
[----:B------:R-:W-:Y:S05]  /*1e50*/  BRA `(.L_x_6572) ;  /* 0xffffffec004c7947 */ /* 0x000fea000383ffff */
        .weak           $__internal_124_$__cuda_sm3x_div_rn_noftz_f32_slowpath
        .type           $__internal_124_$__cuda_sm3x_div_rn_noftz_f32_slowpath,@function
        .size           $__internal_124_$__cuda_sm3x_div_rn_noftz_f32_slowpath,(.L_x_15441 - $__internal_124_$__cuda_sm3x_div_rn_noftz_f32_slowpath)
$__internal_124_$__cuda_sm3x_div_rn_noftz_f32_slowpath:
        /* <DEDUP_REMOVED lines=35> */
.L_x_6574:
        /* <DEDUP_REMOVED lines=51> */
.L_x_6581:
[----:B------:R-:W-:-:S04]  /*23c0*/  LOP3.LUT R4, R4, 0x80000000, RZ, 0xc0, !PT ;  /* 0x8000000004047812 */ /* 0x000fc800078ec0ff */
[----:B------:R-:W-:Y:S01]  /*23d0*/  LOP3.LUT R4, R4, 0x7f800000, RZ, 0xfc, !PT ;  /* 0x7f80000004047812 */ /* 0x000fe200078efcff */
[----:B------:R-:W-:Y:S06]  /*23e0*/  BRA `(.L_x_6582) ;  /* 0x0000000000047947 */ /* 0x000fec0003800000 */
.L_x_6580:
[----:B------:R-:W-:-:S07]  /*23f0*/  LEA R4, R25, R4, 0x17 ;  /* 0x0000000419047211 */ /* 0x000fce00078eb8ff */
.L_x_6582:
[----:B------:R-:W-:Y:S05]  /*2400*/  BSYNC.RECONVERGENT B2 ;  /* 0x0000000000027941 */ /* 0x000fea0003800200 */
.L_x_6579:
[----:B------:R-:W-:Y:S05]  /*2410*/  BRA `(.L_x_6583) ;  /* 0x0000000000207947 */ /* 0x000fea0003800000 */
.L_x_6578:
[----:B------:R-:W-:-:S04]  /*2420*/  LOP3.LUT R4, R15, 0x80000000, R4, 0x48, !PT ;  /* 0x800000000f047812 */ /* 0x000fc800078e4804 */
[----:B------:R-:W-:Y:S01]  /*2430*/  LOP3.LUT R4, R4, 0x7f800000, RZ, 0xfc, !PT ;  /* 0x7f80000004047812 */ /* 0x000fe200078efcff */
[----:B------:R-:W-:Y:S06]  /*2440*/  BRA `(.L_x_6583) ;  /* 0x0000000000147947 */ /* 0x000fec0003800000 */
.L_x_6577:
[----:B------:R-:W-:Y:S01]  /*2450*/  LOP3.LUT R4, R15, 0x80000000, R4, 0x48, !PT ;  /* 0x800000000f047812 */ /* 0x000fe200078e4804 */
[----:B------:R-:W-:Y:S06]  /*2460*/  BRA `(.L_x_6583) ;  /* 0x00000000000c7947 */ /* 0x000fec0003800000 */
.L_x_6576:
[----:B------:R-:W0:Y:S01]  /*2470*/  MUFU.RSQ R4, -QNAN ;  /* 0xffc0000000047908 */ /* 0x000e220000001400 */
[----:B------:R-:W-:Y:S05]  /*2480*/  BRA `(.L_x_6583) ;  /* 0x0000000000047947 */ /* 0x000fea0003800000 */
.L_x_6575:
[----:B------:R-:W-:-:S07]  /*2490*/  FADD.FTZ R4, R4, R9 ;  /* 0x0000000904047221 */ /* 0x000fce0000010000 */
.L_x_6583:
[----:B------:R-:W-:Y:S05]  /*24a0*/  BSYNC.RECONVERGENT B1 ;  /* 0x0000000000017941 */ /* 0x000fea0003800200 */
.L_x_6573:
[----:B------:R-:W-:-:S04]  /*24b0*/  HFMA2 R11, -RZ, RZ, 0, 0 ;  /* 0x00000000ff0b7431 */ /* 0x000fc800000001ff */
[----:B0-----:R-:W-:Y:S05]  /*24c0*/  RET.REL.NODEC R10 `(_ZN7oneflow4cuda7softmax15SoftmaxWarpImplI10SimpleLoadI6__halffE11SimpleStoreIS4_fEfLi2ELi8ELi32ELi1ELb0ELNS1_9AlgorithmE0EEEvT_T0_ll) ;  /* 0xffffffd80acc7950 */ /* 0x001fea0003c3ffff */
.L_x_6584:
        /* <DEDUP_REMOVED lines=11> */
.L_x_15441:


//--------------------- .text._ZN7oneflow4cuda7softmax15SoftmaxWarpImplI10SimpleLoadI6__halffE11SimpleStoreIS4_fEfLi2ELi6ELi32ELi1ELb1ELNS1_9AlgorithmE0EEEvT_T0_ll --------------------------
	.section	.text._ZN7oneflow4cuda7softmax15SoftmaxWarpImplI10SimpleLoadI6__halffE11SimpleStoreIS4_fEfLi2ELi6ELi32ELi1ELb1ELNS1_9AlgorithmE0EEEvT_T0_ll,"ax",@progbits
	.align	128
        .global         _ZN7oneflow4cuda7softmax15SoftmaxWarpImplI10SimpleLoadI6__halffE11SimpleStoreIS4_fEfLi2ELi6ELi32ELi1ELb1ELNS1_9AlgorithmE0EEEvT_T0_ll
        .type           _ZN7oneflow4cuda7softmax15SoftmaxWarpImplI10SimpleLoadI6__halffE11SimpleStoreIS4_fEfLi2ELi6ELi32ELi1ELb1ELNS1_9AlgorithmE0EEEvT_T0_ll,@function
        .size           _ZN7oneflow4cuda7softmax15SoftmaxWarpImplI10SimpleLoadI6__halffE11SimpleStoreIS4_fEfLi2ELi6ELi32ELi1ELb1ELNS1_9AlgorithmE0EEEvT_T0_ll,(.L_x_15442 - _ZN7oneflow4cuda7softmax15SoftmaxWarpImplI10SimpleLoadI6__halffE11SimpleStoreIS4_fEfLi2ELi6ELi32ELi1ELb1ELNS1_9AlgorithmE0EEEvT_T0_ll)
        .other          _ZN7oneflow4cuda7softmax15SoftmaxWarpImplI10SimpleLoadI6__halffE11SimpleStoreIS4_fEfLi2ELi6ELi32ELi1ELb1ELNS1_9AlgorithmE0EEEvT_T0_ll,@"STO_CUDA_ENTRY STV_DEFAULT"
_ZN7oneflow4cuda7softmax15SoftmaxWarpImplI10SimpleLoadI6__halffE11SimpleStoreIS4_fEfLi2ELi6ELi32ELi1ELb1ELNS1_9AlgorithmE0EEEvT_T0_ll:
.text._ZN7oneflow4cuda7softmax15SoftmaxWarpImplI10SimpleLoadI6__halffE11SimpleStoreIS4_fEfLi2ELi6ELi32ELi1ELb1ELNS1_9AlgorithmE0EEEvT_T0_ll:
        /* <DEDUP_REMOVED lines=25> */
.L_x_6585:
        /* <DEDUP_REMOVED lines=13> */
[----:B------:R-:W-:Y:S07]  /*0260*/  BSSY B0, `(.L_x_6586) ;  /* 0x000011a000007945 */ /* 0x000fee0003800000 */
[----:B------:R-:W2:Y:S01]  /*0270*/  LDC.64 R18, c[0x0][0x3a8] ;  /* 0x0000ea00ff127b82 */ /* 0x000ea20000000a00 */
[----:B0-----:R-:W-:-:S04]  /*0280*/  SHF.L.U32 R24, R24, 0x1, RZ ;  /* 0x0000000118187819 */ /* 0x001fc800000006ff */
[C---:B------:R-:W-:Y:S01]  /*0290*/  IADD3 R21, PT, PT, R24.reuse, 0x40, RZ ;  /* 0x0000004018157810 */ /* 0x040fe20007ffe0ff */
[----:B------:R-:W-:-:S07]  /*02a0*/  VIADD R9, R24, 0x80 ;  /* 0x0000008018097836 */ /* 0x000fce0000000000 */
.L_x_6606:
[----:B------:R-:W-:Y:S01]  /*02b0*/  ISETP.GE.U32.AND P0, PT, R24, UR44, PT ;  /* 0x0000002c18007c0c */ /* 0x000fe2000bf06070 */
[----:B0-----:R-:W-:Y:S01]  /*02c0*/  HFMA2 R25, -RZ, RZ, 0, 0 ;  /* 0x00000000ff197431 */ /* 0x001fe200000001ff */
[----:B------:R-:W-:Y:S01]  /*02d0*/  ISETP.GE.U32.AND P1, PT, R21, UR44, PT ;  /* 0x0000002c15007c0c */ /* 0x000fe2000bf26070 */
[----:B---3--:R-:W-:Y:S01]  /*02e0*/  IMAD R3, R20, UR38, RZ ;  /* 0x0000002614037c24 */ /* 0x008fe2000f8e02ff */
[----:B------:R-:W-:Y:S02]  /*02f0*/  ISETP.GE.AND.EX P0, PT, RZ, UR45, PT, P0 ;  /* 0x0000002dff007c0c */ /* 0x000fe4000bf06300 */
[----:B------:R-:W-:Y:S01]  /*0300*/  ISETP.GE.AND.EX P1, PT, RZ, UR45, PT, P1 ;  /* 0x0000002dff007c0c */ /* 0x000fe2000bf26310 */
[C---:B------:R-:W-:Y:S01]  /*0310*/  IMAD R3, R22.reuse, UR39, R3 ;  /* 0x0000002716037c24 */ /* 0x040fe2000f8e0203 */
[----:B------:R-:W-:Y:S01]  /*0320*/  ISETP.GE.U32.AND P2, PT, R9, UR44, PT ;  /* 0x0000002c09007c0c */ /* 0x000fe2000bf46070 */
[----:B-12---:R-:W-:-:S03]  /*0330*/  IMAD.WIDE.U32 R4, R22, UR38, R24 ;  /* 0x0000002616047c25 */ /* 0x006fc6000f8e0018 */
[----:B------:R-:W-:Y:S02]  /*0340*/  ISETP.GE.AND.EX P2, PT, RZ, UR45, PT, P2 ;  /* 0x0000002dff007c0c */ /* 0x000fe4000bf46320 */
[----:B------:R-:W-:-:S03]  /*0350*/  IADD3 R3, PT, PT, R5, R3, RZ ;  /* 0x0000000305037210 */ /* 0x000fc60007ffe0ff */
[C---:B-1----:R-:W-:Y:S02]  /*0360*/  @!P0 R2UR UR4, R16.reuse ;  /* 0x00000000100482ca */ /* 0x042fe400000e0000 */
[C---:B------:R-:W-:Y:S02]  /*0370*/  @!P0 R2UR UR5, R17.reuse ;  /* 0x00000000110582ca */ /* 0x040fe400000e0000 */
[----:B------:R-:W-:Y:S02]  /*0380*/  @!P0 R2UR UR6, R16 ;  /* 0x00000000100682ca */ /* 0x000fe400000e0000 */
[----:B------:R-:W-:Y:S02]  /*0390*/  @!P0 R2UR UR7, R17 ;  /* 0x00000000110782ca */ /* 0x000fe400000e0000 */
[----:B------:R-:W-:Y:S02]  /*03a0*/  LEA R2, P3, R4, UR36, 0x1 ;  /* 0x0000002404027c11 */ /* 0x000fe4000f8608ff */
[----:B------:R-:W-:-:S02]  /*03b0*/  @!P1 R2UR UR8, R16 ;  /* 0x00000000100892ca */ /* 0x000fc400000e0000 */
[C---:B------:R-:W-:Y:S02]  /*03c0*/  @!P1 R2UR UR9, R17.reuse ;  /* 0x00000000110992ca */ /* 0x040fe400000e0000 */
[----:B------:R-:W-:Y:S02]  /*03d0*/  @!P1 R2UR UR10, R16 ;  /* 0x00000000100a92ca */ /* 0x000fe400000e0000 */
[C---:B------:R-:W-:Y:S02]  /*03e0*/  @!P1 R2UR UR11, R17.reuse ;  /* 0x00000000110b92ca */ /* 0x040fe400000e0000 */
[----:B------:R-:W-:Y:S02]  /*03f0*/  LEA.HI.X R3, R4, UR37, R3, 0x1, P3 ;  /* 0x0000002504037c11 */ /* 0x000fe400098f0c03 */
[C---:B------:R-:W-:Y:S02]  /*0400*/  @!P2 R2UR UR12, R16.reuse ;  /* 0x00000000100ca2ca */ /* 0x040fe400000e0000 */
[----:B------:R-:W-:Y:S01]  /*0410*/  @!P2 R2UR UR13, R17 ;  /* 0x00000000110da2ca */ /* 0x000fe200000e0000 */
[----:B------:R-:W3:Y:S01]  /*0420*/  @!P0 LDG.E.U16 R6, desc[UR4][R2.64] ;  /* 0x0000000402068981 */ /* 0x000ee2000c1e1500 */
[----:B------:R-:W-:-:S02]  /*0430*/  @!P2 R2UR UR14, R16 ;  /* 0x00000000100ea2ca */ /* 0x000fc400000e0000 */
[----:B------:R-:W-:Y:S01]  /*0440*/  @!P2 R2UR UR15, R17 ;  /* 0x00000000110fa2ca */ /* 0x000fe200000e0000 */
[----:B------:R-:W4:Y:S04]  /*0450*/  @!P0 LDG.E.U16 R0, desc[UR6][R2.64+0x2] ;  /* 0x0000020602008981 */ /* 0x000f28000c1e1500 */
[----:B------:R-:W5:Y:S04]  /*0460*/  @!P1 LDG.E.U16 R7, desc[UR8][R2.64+0x80] ;  /* 0x0000800802079981 */ /* 0x000f68000c1e1500 */
[----:B------:R-:W2:Y:S04]  /*0470*/  @!P1 LDG.E.U16 R11, desc[UR10][R2.64+0x82] ;  /* 0x0000820a020b9981 */ /* 0x000ea8000c1e1500 */
[----:B------:R-:W2:Y:S04]  /*0480*/  @!P2 LDG.E.U16 R12, desc[UR12][R2.64+0x100] ;  /* 0x0001000c020ca981 */ /* 0x000ea8000c1e1500 */
[----:B------:R-:W2:Y:S01]  /*0490*/  @!P2 LDG.E.U16 R14, desc[UR14][R2.64+0x102] ;  /* 0x0001020e020ea981 */ /* 0x000ea2000c1e1500 */
[----:B------:R-:W-:Y:S01]  /*04a0*/  MOV R5, 0xff800000 ;  /* 0xff80000000057802 */ /* 0x000fe20000000f00 */
[----:B------:R-:W-:Y:S01]  /*04b0*/  IMAD.MOV.U32 R26, RZ, RZ, -0x800000 ;  /* 0xff800000ff1a7424 */ /* 0x000fe200078e00ff */
[----:B------:R-:W-:-:S02]  /*04c0*/  MOV R4, 0xff800000 ;  /* 0xff80000000047802 */ /* 0x000fc40000000f00 */
[----:B------:R-:W-:Y:S01]  /*04d0*/  MOV R13, 0xff800000 ;  /* 0xff800000000d7802 */ /* 0x000fe20000000f00 */
[----:B------:R-:W-:Y:S01]  /*04e0*/  IMAD.MOV.U32 R8, RZ, RZ, -0x800000 ;  /* 0xff800000ff087424 */ /* 0x000fe200078e00ff */
[----:B------:R-:W-:Y:S01]  /*04f0*/  MOV R10, 0xff800000 ;  /* 0xff800000000a7802 */ /* 0x000fe20000000f00 */
[----:B------:R-:W-:Y:S01]  /*0500*/  UMOV UR4, 0xffffffff ;  /* 0xffffffff00047882 */ /* 0x000fe20000000000 */
[----:B---3--:R-:W-:Y:S01]  /*0510*/  @!P0 HADD2.F32 R5, -RZ, R6.H0_H0 ;  /* 0x20000006ff058230 */ /* 0x008fe20000004100 */
[----:B------:R-:W-:Y:S01]  /*0520*/  MOV R6, 0xff800000 ;  /* 0xff80000000067802 */ /* 0x000fe20000000f00 */
[----:B----4-:R-:W-:Y:S02]  /*0530*/  @!P0 HADD2.F32 R26, -RZ, R0.H0_H0 ;  /* 0x20000000ff1a8230 */ /* 0x010fe40000004100 */
[----:B-----5:R-:W-:-:S03]  /*0540*/  @!P1 HADD2.F32 R4, -RZ, R7.H0_H0 ;  /* 0x20000007ff049230 */ /* 0x020fc60000004100 */
[----:B------:R-:W-:Y:S01]  /*0550*/  @!P0 FMNMX3 R13, R5, -INF , R26, !PT ;  /* 0xff800000050d8876 */ /* 0x000fe2000780001a */
[----:B--2---:R-:W-:Y:S02]  /*0560*/  @!P1 HADD2.F32 R6, -RZ, R11.H0_H0 ;  /* 0x2000000bff069230 */ /* 0x004fe40000004100 */
[----:B------:R-:W-:-:S03]  /*0570*/  @!P2 HADD2.F32 R8, -RZ, R12.H0_H0 ;  /* 0x2000000cff08a230 */ /* 0x000fc60000004100 */
        /* <DEDUP_REMOVED lines=16> */
[----:B------:R-:W-:Y:S01]  /*0680*/  MOV R5, 0x437c0000 ;  /* 0x437c000000057802 */ /* 0x000fe20000000f00 */
[C---:B------:R-:W-:Y:S02]  /*0690*/  FADD R26, -R11.reuse, R26 ;  /* 0x0000001a0b1a7221 */ /* 0x040fe40000000100 */
[-C--:B------:R-:W-:Y:S02]  /*06a0*/  FFMA.SAT R12, R14, R7.reuse, 0.5 ;  /* 0x3f0000000e0c7423 */ /* 0x080fe40000002007 */
[----:B------:R-:W-:Y:S02]  /*06b0*/  FFMA.SAT R28, R26, R7, 0.5 ;  /* 0x3f0000001a1c7423 */ /* 0x000fe40000002007 */
[-C--:B------:R-:W-:Y:S01]  /*06c0*/  FFMA.RM R0, R12, R5.reuse, 12582913 ;  /* 0x4b4000010c007423 */ /* 0x080fe20000004005 */
[----:B------:R-:W-:Y:S01]  /*06d0*/  FADD R12, -R11, R4 ;  /* 0x000000040b0c7221 */ /* 0x000fe20000000100 */
[----:B------:R-:W-:-:S02]  /*06e0*/  FFMA.RM R2, R28, R5, 12582913 ;  /* 0x4b4000011c027423 */ /* 0x000fc40000004005 */
[----:B------:R-:W-:Y:S01]  /*06f0*/  FADD R13, R0, -12583039 ;  /* 0xcb40007f000d7421 */ /* 0x000fe20000000000 */
[----:B------:R-:W-:Y:S01]  /*0700*/  FFMA.SAT R28, R12, R7, 0.5 ;  /* 0x3f0000000c1c7423 */ /* 0x000fe20000002007 */
[----:B------:R-:W-:Y:S02]  /*0710*/  FADD R15, R2, -12583039 ;  /* 0xcb40007f020f7421 */ /* 0x000fe40000000000 */
[----:B------:R-:W-:Y:S01]  /*0720*/  FFMA R13, R14, 1.4426950216293334961, -R13 ;  /* 0x3fb8aa3b0e0d7823 */ /* 0x000fe2000000080d */
[----:B------:R-:W-:Y:S01]  /*0730*/  FFMA.RM R3, R28, R5, 12582913 ;  /* 0x4b4000011c037423 */ /* 0x000fe20000004005 */
[----:B------:R-:W-:Y:S02]  /*0740*/  FFMA R15, R26, 1.4426950216293334961, -R15 ;  /* 0x3fb8aa3b1a0f7823 */ /* 0x000fe4000000080f */
[----:B------:R-:W-:Y:S01]  /*0750*/  FFMA R4, R14, 1.925963033500011079e-08, R13 ;  /* 0x32a570600e047823 */ /* 0x000fe2000000000d */
[----:B------:R-:W-:Y:S01]  /*0760*/  FADD R14, -R11, R6 ;  /* 0x000000060b0e7221 */ /* 0x000fe20000000100 */
[----:B------:R-:W-:Y:S01]  /*0770*/  FADD R25, R3, -12583039 ;  /* 0xcb40007f03197421 */ /* 0x000fe20000000000 */
[----:B------:R-:W-:Y:S01]  /*0780*/  FFMA R13, R26, 1.925963033500011079e-08, R15 ;  /* 0x32a570601a0d7823 */ /* 0x000fe2000000000f */
[C---:B------:R-:W-:Y:S01]  /*0790*/  FADD R26, -R11.reuse, R8 ;  /* 0x000000080b1a7221 */ /* 0x040fe20000000100 */
[-C--:B------:R-:W-:Y:S01]  /*07a0*/  FFMA.SAT R6, R14, R7.reuse, 0.5 ;  /* 0x3f0000000e067423 */ /* 0x080fe20000002007 */
[----:B------:R-:W-:Y:S01]  /*07b0*/  FFMA R25, R12, 1.4426950216293334961, -R25 ;  /* 0x3fb8aa3b0c197823 */ /* 0x000fe20000000819 */
[----:B------:R-:W0:Y:S01]  /*07c0*/  MUFU.EX2 R4, R4 ;  /* 0x0000000400047308 */ /* 0x000e220000000800 */
[----:B------:R-:W-:Y:S01]  /*07d0*/  FFMA.SAT R8, R26, R7, 0.5 ;  /* 0x3f0000001a087423 */ /* 0x000fe20000002007 */
[-C--:B------:R-:W-:Y:S01]  /*07e0*/  FFMA.RM R6, R6, R5.reuse, 12582913 ;  /* 0x4b40000106067423 */ /* 0x080fe20000004005 */
[----:B------:R-:W-:Y:S01]  /*07f0*/  FFMA R25, R12, 1.925963033500011079e-08, R25 ;  /* 0x32a570600c197823 */ /* 0x000fe20000000019 */
[----:B------:R-:W-:Y:S01]  /*0800*/  FADD R12, -R11, R10 ;  /* 0x0000000a0b0c7221 */ /* 0x000fe20000000100 */
[----:B------:R-:W-:Y:S01]  /*0810*/  FFMA.RM R8, R8, R5, 12582913 ;  /* 0x4b40000108087423 */ /* 0x000fe20000004005 */
[C---:B------:R-:W-:Y:S01]  /*0820*/  FADD R15, R6.reuse, -12583039 ;  /* 0xcb40007f060f7421 */ /* 0x040fe20000000000 */
[----:B------:R-:W-:Y:S01]  /*0830*/  SHF.L.U32 R6, R6, 0x17, RZ ;  /* 0x0000001706067819 */ /* 0x000fe200000006ff */
[----:B------:R-:W-:Y:S01]  /*0840*/  FFMA.SAT R28, R12, R7, 0.5 ;  /* 0x3f0000000c1c7423 */ /* 0x000fe20000002007 */
[----:B------:R-:W-:Y:S01]  /*0850*/  FADD R11, R8, -12583039 ;  /* 0xcb40007f080b7421 */ /* 0x000fe20000000000 */
[----:B------:R-:W-:Y:S01]  /*0860*/  FFMA R15, R14, 1.4426950216293334961, -R15 ;  /* 0x3fb8aa3b0e0f7823 */ /* 0x000fe2000000080f */
[----:B------:R-:W1:Y:S01]  /*0870*/  MUFU.EX2 R13, R13 ;  /* 0x0000000d000d7308 */ /* 0x000e620000000800 */
[----:B------:R-:W-:Y:S01]  /*0880*/  FFMA.RM R5, R28, R5, 12582913 ;  /* 0x4b4000011c057423 */ /* 0x000fe20000004005 */
[----:B------:R-:W-:Y:S01]  /*0890*/  FFMA R11, R26, 1.4426950216293334961, -R11 ;  /* 0x3fb8aa3b1a0b7823 */ /* 0x000fe2000000080b */
[----:B------:R-:W-:-:S02]  /*08a0*/  FFMA R7, R14, 1.925963033500011079e-08, R15 ;  /* 0x32a570600e077823 */ /* 0x000fc4000000000f */
[C---:B------:R-:W-:Y:S01]  /*08b0*/  FADD R15, R5.reuse, -12583039 ;  /* 0xcb40007f050f7421 */ /* 0x040fe20000000000 */
[----:B------:R-:W-:Y:S01]  /*08c0*/  FFMA R11, R26, 1.925963033500011079e-08, R11 ;  /* 0x32a570601a0b7823 */ /* 0x000fe2000000000b */
[----:B------:R-:W-:Y:S01]  /*08d0*/  SHF.L.U32 R5, R5, 0x17, RZ ;  /* 0x0000001705057819 */ /* 0x000fe200000006ff */
[----:B------:R-:W2:Y:S01]  /*08e0*/  MUFU.EX2 R10, R25 ;  /* 0x00000019000a7308 */ /* 0x000ea20000000800 */
[----:B------:R-:W-:Y:S01]  /*08f0*/  FFMA R27, R12, 1.4426950216293334961, -R15 ;  /* 0x3fb8aa3b0c1b7823 */ /* 0x000fe2000000080f */
[----:B------:R-:W-:Y:S01]  /*0900*/  IMAD.SHL.U32 R15, R0, 0x800000, RZ ;  /* 0x00800000000f7824 */ /* 0x000fe200078e00ff */
[----:B------:R-:W-:Y:S02]  /*0910*/  SHF.L.U32 R0, R2, 0x17, RZ ;  /* 0x0000001702007819 */ /* 0x000fe400000006ff */
[----:B------:R-:W-:Y:S01]  /*0920*/  FFMA R27, R12, 1.925963033500011079e-08, R27 ;  /* 0x32a570600c1b7823 */ /* 0x000fe2000000001b */
[----:B0-----:R-:W-:Y:S01]  /*0930*/  FMUL R4, R15, R4 ;  /* 0x000000040f047220 */ /* 0x001fe20000400000 */
[----:B------:R-:W-:Y:S01]  /*0940*/  SHF.L.U32 R15, R3, 0x17, RZ ;  /* 0x00000017030f7819 */ /* 0x000fe200000006ff */
[----:B------:R-:W0:Y:S01]  /*0950*/  MUFU.EX2 R7, R7 ;  /* 0x0000000700077308 */ /* 0x000e220000000800 */
[----:B-1----:R-:W-:Y:S01]  /*0960*/  FMUL R0, R0, R13 ;  /* 0x0000000d00007220 */ /* 0x002fe20000400000 */
[----:B------:R-:W-:-:S04]  /*0970*/  FADD R3, RZ, R4 ;  /* 0x00000004ff037221 */ /* 0x000fc80000000000 */
[----:B------:R-:W-:Y:S02]  /*0980*/  FADD R13, R3, R0 ;  /* 0x00000000030d7221 */ /* 0x000fe40000000000 */
[----:B------:R-:W1:Y:S01]  /*0990*/  MUFU.EX2 R11, R11 ;  /* 0x0000000b000b7308 */ /* 0x000e620000000800 */
[----:B--2---:R-:W-:Y:S01]  /*09a0*/  FMUL R2, R15, R10 ;  /* 0x0000000a0f027220 */ /* 0x004fe20000400000 */
[----:B------:R-:W-:-:S03]  /*09b0*/  IMAD.SHL.U32 R10, R8, 0x800000, RZ ;  /* 0x00800000080a7824 */ /* 0x000fc600078e00ff */
[----:B------:R-:W-:-:S03]  /*09c0*/  FADD R8, R13, R2 ;  /* 0x000000020d087221 */ /* 0x000fc60000000000 */
[----:B------:R-:W2:Y:S01]  /*09d0*/  MUFU.EX2 R12, R27 ;  /* 0x0000001b000c7308 */ /* 0x000ea20000000800 */
[----:B0-----:R-:W-:-:S04]  /*09e0*/  FMUL R3, R6, R7 ;  /* 0x0000000706037220 */ /* 0x001fc80000400000 */
[----:B------:R-:W-:Y:S01]  /*09f0*/  FADD R7, R8, R3 ;  /* 0x0000000308077221 */ /* 0x000fe20000000000 */
[----:B-1----:R-:W-:-:S04]  /*0a00*/  FMUL R6, R10, R11 ;  /* 0x0000000b0a067220 */ /* 0x002fc80000400000 */
        /* <DEDUP_REMOVED lines=12> */
.L_x_6618:
        /* <DEDUP_REMOVED lines=11> */
[----:B0-----:R-:W-:Y:S05]  /*0b80*/  CALL.REL.NOINC `($__internal_125_$__cuda_sm3x_div_rn_noftz_f32_slowpath) ;  /* 0x00000010001c7944 */ /* 0x001fea0003c00000 */
[----:B------:R-:W-:-:S07]  /*0b90*/  MOV R8, R4 ;  /* 0x0000000400087202 */ /* 0x000fce0000000f00 */
.L_x_6589:
[----:B------:R-:W-:Y:S05]  /*0ba0*/  BSYNC.RECONVERGENT B1 ;  /* 0x0000000000017941 */ /* 0x000fea0003800200 */
.L_x_6588:
        /* <DEDUP_REMOVED lines=11> */
[----:B0-----:R-:W-:Y:S05]  /*0c60*/  CALL.REL.NOINC `($__internal_125_$__cuda_sm3x_div_rn_noftz_f32_slowpath) ;  /* 0x0000000c00e47944 */ /* 0x001fea0003c00000 */
[----:B------:R-:W-:-:S07]  /*0c70*/  IMAD.MOV.U32 R13, RZ, RZ, R4 ;  /* 0x000000ffff0d7224 */ /* 0x000fce00078e0004 */
.L_x_6591:
[----:B------:R-:W-:Y:S05]  /*0c80*/  BSYNC.RECONVERGENT B1 ;  /* 0x0000000000017941 */ /* 0x000fea0003800200 */
.L_x_6590:
        /* <DEDUP_REMOVED lines=12> */
[----:B------:R-:W-:-:S07]  /*0d50*/  MOV R0, R4 ;  /* 0x0000000400007202 */ /* 0x000fce0000000f00 */
.L_x_6593:
[----:B------:R-:W-:Y:S05]  /*0d60*/  BSYNC.RECONVERGENT B1 ;  /* 0x0000000000017941 */ /* 0x000fea0003800200 */
.L_x_6592:
        /* <DEDUP_REMOVED lines=13> */
.L_x_6595:
[----:B------:R-:W-:Y:S05]  /*0e40*/  BSYNC.RECONVERGENT B1 ;  /* 0x0000000000017941 */ /* 0x000fea0003800200 */
.L_x_6594:
        /* <DEDUP_REMOVED lines=13> */
.L_x_6597:
[----:B------:R-:W-:Y:S05]  /*0f20*/  BSYNC.RECONVERGENT B1 ;  /* 0x0000000000017941 */ /* 0x000fea0003800200 */
.L_x_6596:
        /* <DEDUP_REMOVED lines=13> */
.L_x_6599:
[----:B------:R-:W-:Y:S05]  /*1000*/  BSYNC.RECONVERGENT B1 ;  /* 0x0000000000017941 */ /* 0x000fea0003800200 */
.L_x_6598:
[-C--:B------:R-:W-:Y:S01]  /*1010*/  ISETP.GE.U32.AND P1, PT, R21, R18.reuse, PT ;  /* 0x000000121500720c */ /* 0x080fe20003f26070 */
[----:B------:R-:W-:Y:S01]  /*1020*/  BSSY.RECONVERGENT B1, `(.L_x_6600) ;  /* 0x0000014000017945 */ /* 0x000fe20003800200 */
[----:B------:R-:W-:Y:S02]  /*1030*/  ISETP.GE.U32.AND P2, PT, R9, R18, PT ;  /* 0x000000120900720c */ /* 0x000fe40003f46070 */
[-C--:B------:R-:W-:Y:S02]  /*1040*/  ISETP.GE.AND.EX P1, PT, RZ, R19.reuse, PT, P1 ;  /* 0x00000013ff00720c */ /* 0x080fe40003f26310 */
[----:B------:R-:W-:Y:S01]  /*1050*/  ISETP.GE.AND.EX P2, PT, RZ, R19, PT, P2 ;  /* 0x00000013ff00720c */ /* 0x000fe20003f46320 */
[----:B------:R-:W-:-:S12]  /*1060*/  @P0 BRA `(.L_x_6601) ;  /* 0x00000000003c0947 */ /* 0x000fd80003800000 */
[----:B0-----:R-:W-:Y:S02]  /*1070*/  HFMA2 R25, -RZ, RZ, 0, 0 ;  /* 0x00000000ff197431 */ /* 0x001fe400000001ff */
        /* <DEDUP_REMOVED lines=9> */
[----:B------:R-:W-:-:S04]  /*1110*/  LEA R6, P0, R4, UR40, 0x1 ;  /* 0x0000002804067c11 */ /* 0x000fc8000f8008ff */
[----:B------:R-:W-:Y:S02]  /*1120*/  LEA.HI.X R7, R4, UR41, R5, 0x1, P0 ;  /* 0x0000002904077c11 */ /* 0x000fe400080f0c05 */
[----:B------:R-:W-:-:S03]  /*1130*/  PRMT R4, R8, 0x7632, R4 ;  /* 0x0000763208047816 */ /* 0x000fc60000000004 */
[----:B------:R1:W-:Y:S04]  /*1140*/  STG.E.U16 desc[UR4][R6.64], R8 ;  /* 0x0000000806007986 */ /* 0x0003e8000c101504 */
[----:B------:R1:W-:Y:S02]  /*1150*/  STG.E.U16 desc[UR6][R6.64+0x2], R4 ;  /* 0x0000020406007986 */ /* 0x0003e4000c101506 */
.L_x_6601:
[----:B------:R-:W-:Y:S05]  /*1160*/  BSYNC.RECONVERGENT B1 ;  /* 0x0000000000017941 */ /* 0x000fea0003800200 */
.L_x_6600:
[----:B------:R-:W-:Y:S04]  /*1170*/  BSSY.RECONVERGENT B1, `(.L_x_6602) ;  /* 0x0000011000017945 */ /* 0x000fe80003800200 */
[----:B------:R-:W-:Y:S05]  /*1180*/  @P1 BRA `(.L_x_6603) ;  /* 0x00000000003c1947 */ /* 0x000fea0003800000 */
[----:B0-----:R-:W-:Y:S01]  /*1190*/  MOV R25, RZ ;  /* 0x000000ff00197202 */ /* 0x001fe20000000f00 */
[----:B-1----:R-:W-:Y:S01]  /*11a0*/  IMAD R7, R20, UR42, RZ ;  /* 0x0000002a14077c24 */ /* 0x002fe2000f8e02ff */
[----:B------:R-:W-:Y:S02]  /*11b0*/  R2UR UR4, R16 ;  /* 0x00000000100472ca */ /* 0x000fe400000e0000 */
[C---:B------:R-:W-:Y:S01]  /*11c0*/  R2UR UR5, R17.reuse ;  /* 0x00000000110572ca */ /* 0x040fe200000e0000 */
[----:B------:R-:W-:Y:S01]  /*11d0*/  IMAD.WIDE.U32 R4, R22, UR42, R24 ;  /* 0x0000002a16047c25 */ /* 0x000fe2000f8e0018 */
[----:B------:R-:W-:Y:S02]  /*11e0*/  R2UR UR6, R16 ;  /* 0x00000000100672ca */ /* 0x000fe400000e0000 */
[----:B------:R-:W-:Y:S01]  /*11f0*/  R2UR UR7, R17 ;  /* 0x00000000110772ca */ /* 0x000fe200000e0000 */
[----:B------:R-:W-:Y:S01]  /*1200*/  IMAD R7, R22, UR43, R7 ;  /* 0x0000002b16077c24 */ /* 0x000fe2000f8e0207 */
[----:B------:R-:W-:-:S02]  /*1210*/  LEA R6, P0, R4, UR40, 0x1 ;  /* 0x0000002804067c11 */ /* 0x000fc4000f8008ff */
[----:B------:R-:W-:Y:S01]  /*1220*/  F2FP.F16.F32.PACK_AB R0, R15, R0 ;  /* 0x000000000f00723e */ /* 0x000fe200000000ff */
[----:B------:R-:W-:-:S05]  /*1230*/  IMAD.IADD R7, R5, 0x1, R7 ;  /* 0x0000000105077824 */ /* 0x000fca00078e0207 */
[----:B------:R-:W-:Y:S02]  /*1240*/  LEA.HI.X R7, R4, UR41, R7, 0x1, P0 ;  /* 0x0000002904077c11 */ /* 0x000fe400080f0c07 */
[----:B------:R-:W-:-:S03]  /*1250*/  PRMT R4, R0, 0x7632, R4 ;  /* 0x0000763200047816 */ /* 0x000fc60000000004 */
[----:B------:R2:W-:Y:S04]  /*1260*/  STG.E.U16 desc[UR4][R6.64+0x80], R0 ;  /* 0x0000800006007986 */ /* 0x0005e8000c101504 */
[----:B------:R2:W-:Y:S02]  /*1270*/  STG.E.U16 desc[UR6][R6.64+0x82], R4 ;  /* 0x0000820406007986 */ /* 0x0005e4000c101506 */
.L_x_6603:
[----:B------:R-:W-:Y:S05]  /*1280*/  BSYNC.RECONVERGENT B1 ;  /* 0x0000000000017941 */ /* 0x000fea0003800200 */
.L_x_6602:
[----:B------:R-:W-:Y:S04]  /*1290*/  BSSY.RECONVERGENT B1, `(.L_x_6604) ;  /* 0x0000011000017945 */ /* 0x000fe80003800200 */
[----:B------:R-:W-:Y:S05]  /*12a0*/  @P2 BRA `(.L_x_6605) ;  /* 0x00000000003c2947 */ /* 0x000fea0003800000 */
[----:B0-----:R-:W-:Y:S02]  /*12b0*/  HFMA2 R25, -RZ, RZ, 0, 0 ;  /* 0x00000000ff197431 */ /* 0x001fe400000001ff */
[----:B-12---:R-:W-:Y:S01]  /*12c0*/  IMAD R7, R20, UR42, RZ ;  /* 0x0000002a14077c24 */ /* 0x006fe2000f8e02ff */
        /* <DEDUP_REMOVED lines=13> */
.L_x_6605:
[----:B------:R-:W-:Y:S05]  /*13a0*/  BSYNC.RECONVERGENT B1 ;  /* 0x0000000000017941 */ /* 0x000fea0003800200 */
.L_x_6604:
[----:B------:R-:W-:-:S04]  /*13b0*/  IADD3 R22, P0, PT, R23, R22, RZ ;  /* 0x0000001617167210 */ /* 0x000fc80007f1e0ff */
[----:B------:R-:W-:Y:S02]  /*13c0*/  LEA.HI.X.SX32 R20, R23, R20, 0x1, P0 ;  /* 0x0000001417147211 */ /* 0x000fe400000f0eff */
[----:B------:R-:W-:-:S04]  /*13d0*/  ISETP.GE.U32.AND P0, PT, R22, UR46, PT ;  /* 0x0000002e16007c0c */ /* 0x000fc8000bf06070 */
[----:B------:R-:W-:-:S13]  /*13e0*/  ISETP.GE.AND.EX P0, PT, R20, UR47, PT, P0 ;  /* 0x0000002f14007c0c */ /* 0x000fda000bf06300 */
[----:B------:R-:W-:Y:S05]  /*13f0*/  @!P0 BRA `(.L_x_6606) ;  /* 0xffffffec00ac8947 */ /* 0x000fea000383ffff */
[----:B------:R-:W-:Y:S05]  /*1400*/  BSYNC B0 ;  /* 0x0000000000007941 */ /* 0x000fea0003800000 */
.L_x_6586:
[----:B------:R-:W-:Y:S05]  /*1410*/  EXIT ;  /* 0x000000000000794d */ /* 0x000fea0003800000 */
.L_x_6587:
[----:B------:R-:W-:Y:S01]  /*1420*/  BSSY B1, `(.L_x_6607) ;  /* 0x0000007000017945 */ /* 0x000fe20003800000 */
[----:B------:R-:W-:Y:S01]  /*1430*/  MOV R12, 0x10 ;  /* 0x00000010000c7802 */ /* 0x000fe20000000f00 */
[----:B------:R-:W-:Y:S01]  /*1440*/  IMAD.MOV.U32 R11, RZ, RZ, 0x1f ;  /* 0x0000001fff0b7424 */ /* 0x000fe200078e00ff */
[----:B------:R-:W-:-:S07]  /*1450*/  MOV R15, 0xffffffff ;  /* 0xffffffff000f7802 */ /* 0x000fce0000000f00 */
[----:B------:R-:W-:Y:S05]  /*1460*/  WARPSYNC.COLLECTIVE R15, `(.L_x_6608) ;  /* 0x000000000f087348 */ /* 0x000fea0003c00000 */
[----:B------:R0:W1:Y:S02]  /*1470*/  SHFL.BFLY P6, R14, R13, R12, R11 ;  /* 0x0c00000c0d0e7389 */ /* 0x00006400000c000b */
[----:B01----:R-:W-:Y:S05]  /*1480*/  ENDCOLLECTIVE ;  /* 0x000000000000791b */ /* 0x003fea0003800000 */
.L_x_6608:
[----:B------:R-:W-:Y:S05]  /*1490*/  BSYNC B1 ;  /* 0x0000000000017941 */ /* 0x000fea0003800000 */
.L_x_6607:
[----:B------:R-:W-:Y:S01]  /*14a0*/  HFMA2 R11, -RZ, RZ, 0, 1.847743988037109375e-06 ;  /* 0x0000001fff0b7431 */ /* 0x000fe200000001ff */
[----:B------:R-:W-:Y:S01]  /*14b0*/  FMNMX R13, R14, R13, !PT ;  /* 0x0000000d0e0d7209 */ /* 0x000fe20007800000 */
[----:B------:R-:W-:Y:S01]  /*14c0*/  IMAD.MOV.U32 R15, RZ, RZ, -0x1 ;  /* 0xffffffffff0f7424 */ /* 0x000fe200078e00ff */
[----:B------:R-:W-:Y:S01]  /*14d0*/  MOV R12, 0x8 ;  /* 0x00000008000c7802 */ /* 0x000fe20000000f00 */
[----:B------:R-:W-:-:S07]  /*14e0*/  IMAD.MOV.U32 R7, RZ, RZ, 0x437c0000 ;  /* 0x437c0000ff077424 */ /* 0x000fce00078e00ff */
[----:B------:R-:W-:Y:S05]  /*14f0*/  WARPSYNC.COLLECTIVE R15, `(.L_x_6609) ;  /* 0x000000000f087348 */ /* 0x000fea0003c00000 */
[----:B------:R0:W1:Y:S02]  /*1500*/  SHFL.BFLY P6, R14, R13, R12, R11 ;  /* 0x0c00000c0d0e7389 */ /* 0x00006400000c000b */
[----:B01----:R-:W-:Y:S05]  /*1510*/  ENDCOLLECTIVE ;  /* 0x000000000000791b */ /* 0x003fea0003800000 */
.L_x_6609:
[----:B------:R-:W-:Y:S01]  /*1520*/  HFMA2 R12, -RZ, RZ, 0, 2.384185791015625e-07 ;  /* 0x00000004ff0c7431 */ /* 0x000fe200000001ff */
[----:B------:R-:W-:-:S04]  /*1530*/  FMNMX R0, R13, R14, !PT ;  /* 0x0000000e0d007209 */ /* 0x000fc80007800000 */
[----:B------:R-:W-:-:S07]  /*1540*/  MOV R13, R0 ;  /* 0x00000000000d7202 */ /* 0x000fce0000000f00 */
[----:B------:R-:W-:Y:S05]  /*1550*/  WARPSYNC.COLLECTIVE R15, `(.L_x_6610) ;  /* 0x000000000f087348 */ /* 0x000fea0003c00000 */
[----:B------:R0:W1:Y:S02]  /*1560*/  SHFL.BFLY P6, R14, R13, R12, R11 ;  /* 0x0c00000c0d0e7389 */ /* 0x00006400000c000b */
[----:B01----:R-:W-:Y:S05]  /*1570*/  ENDCOLLECTIVE ;  /* 0x000000000000791b */ /* 0x003fea0003800000 */
.L_x_6610:
[----:B------:R-:W-:Y:S01]  /*1580*/  IMAD.MOV.U32 R12, RZ, RZ, 0x2 ;  /* 0x00000002ff0c7424 */ /* 0x000fe200078e00ff */
[----:B------:R-:W-:-:S04]  /*1590*/  FMNMX R2, R0, R14, !PT ;  /* 0x0000000e00027209 */ /* 0x000fc80007800000 */
[----:B------:R-:W-:-:S07]  /*15a0*/  MOV R13, R2 ;  /* 0x00000002000d7202 */ /* 0x000fce0000000f00 */
[----:B------:R-:W-:Y:S05]  /*15b0*/  WARPSYNC.COLLECTIVE R15, `(.L_x_6611) ;  /* 0x000000000f087348 */ /* 0x000fea0003c00000 */
[----:B------:R0:W1:Y:S02]  /*15c0*/  SHFL.BFLY P6, R14, R13, R12, R11 ;  /* 0x0c00000c0d0e7389 */ /* 0x00006400000c000b */
[----:B01----:R-:W-:Y:S05]  /*15d0*/  ENDCOLLECTIVE ;  /* 0x000000000000791b */ /* 0x003fea0003800000 */
.L_x_6611:
[----:B------:R-:W-:Y:S01]  /*15e0*/  HFMA2 R12, -RZ, RZ, 0, 5.9604644775390625e-08 ;  /* 0x00000001ff0c7431 */ /* 0x000fe200000001ff */
[----:B------:R-:W-:-:S04]  /*15f0*/  FMNMX R3, R2, R14, !PT ;  /* 0x0000000e02037209 */ /* 0x000fc80007800000 */
[----:B------:R-:W-:-:S07]  /*1600*/  MOV R13, R3 ;  /* 0x00000003000d7202 */ /* 0x000fce0000000f00 */
[----:B------:R-:W-:Y:S05]  /*1610*/  WARPSYNC.COLLECTIVE R15, `(.L_x_6612) ;  /* 0x000000000f087348 */ /* 0x000fea0003c00000 */
[----:B------:R0:W1:Y:S02]  /*1620*/  SHFL.BFLY P6, R14, R13, R12, R11 ;  /* 0x0c00000c0d0e7389 */ /* 0x00006400000c000b */
[----:B01----:R-:W-:Y:S05]  /*1630*/  ENDCOLLECTIVE ;  /* 0x000000000000791b */ /* 0x003fea0003800000 */
.L_x_6612:
        /* <DEDUP_REMOVED lines=8> */
[----:B------:R-:W-:Y:S01]  /*16c0*/  FADD R10, -R3, R10 ;  /* 0x0000000a030a7221 */ /* 0x000fe20000000100 */
[----:B------:R-:W-:Y:S02]  /*16d0*/  FFMA.SAT R12, R2, R5, 0.5 ;  /* 0x3f000000020c7423 */ /* 0x000fe40000002005 */
[----:B------:R-:W-:-:S02]  /*16e0*/  FFMA.RM R4, R4, R7, 12582913 ;  /* 0x4b40000104047423 */ /* 0x000fc40000004007 */
[----:B------:R-:W-:Y:S02]  /*16f0*/  FFMA.RM R12, R12, R7, 12582913 ;  /* 0x4b4000010c0c7423 */ /* 0x000fe40000004007 */
        /* <DEDUP_REMOVED lines=26> */
[----:B------:R-:W-:Y:S02]  /*18a0*/  IMAD.SHL.U32 R3, R12, 0x800000, RZ ;  /* 0x008000000c037824 */ /* 0x000fe400078e00ff */
[----:B------:R-:W-:-:S04]  /*18b0*/  FFMA.SAT R12, R8, R5, 0.5 ;  /* 0x3f000000080c7423 */ /* 0x000fc80000002005 */
[----:B------:R-:W-:Y:S01]  /*18c0*/  FFMA.RM R12, R12, R7, 12582913 ;  /* 0x4b4000010c0c7423 */ /* 0x000fe20000004007 */
[----:B------:R-:W0:Y:S01]  /*18d0*/  MUFU.EX2 R6, R6 ;  /* 0x0000000600067308 */ /* 0x000e220000000800 */
[----:B-1----:R-:W-:Y:S02]  /*18e0*/  FMUL R2, R2, R13 ;  /* 0x0000000d02027220 */ /* 0x002fe40000400000 */
[----:B------:R-:W-:-:S04]  /*18f0*/  FADD R5, R12, -12583039 ;  /* 0xcb40007f0c057421 */ /* 0x000fc80000000000 */
[----:B------:R-:W-:-:S04]  /*1900*/  FFMA R5, R8, 1.4426950216293334961, -R5 ;  /* 0x3fb8aa3b08057823 */ /* 0x000fc80000000805 */
[----:B------:R-:W-:Y:S01]  /*1910*/  FFMA R11, R8, 1.925963033500011079e-08, R5 ;  /* 0x32a57060080b7823 */ /* 0x000fe20000000005 */
[----:B------:R-:W-:-:S04]  /*1920*/  FADD R5, R14, -12583039 ;  /* 0xcb40007f0e057421 */ /* 0x000fc80000000000 */
[----:B------:R-:W-:Y:S01]  /*1930*/  FFMA R5, R10, 1.4426950216293334961, -R5 ;  /* 0x3fb8aa3b0a057823 */ /* 0x000fe20000000805 */
[----:B------:R-:W1:Y:S01]  /*1940*/  MUFU.EX2 R11, R11 ;  /* 0x0000000b000b7308 */ /* 0x000e620000000800 */
[----:B0-----:R-:W-:Y:S01]  /*1950*/  FMUL R3, R3, R6 ;  /* 0x0000000603037220 */ /* 0x001fe20000400000 */
[----:B------:R-:W-:Y:S01]  /*1960*/  SHF.L.U32 R6, R12, 0x17, RZ ;  /* 0x000000170c067819 */ /* 0x000fe200000006ff */
[----:B------:R-:W-:Y:S01]  /*1970*/  FFMA R10, R10, 1.925963033500011079e-08, R5 ;  /* 0x32a570600a0a7823 */ /* 0x000fe20000000005 */
[----:B------:R-:W-:Y:S01]  /*1980*/  FADD R5, RZ, R4 ;  /* 0x00000004ff057221 */ /* 0x000fe20000000000 */
[----:B------:R-:W-:-:S03]  /*1990*/  HFMA2 R12, -RZ, RZ, 0, 9.5367431640625e-07 ;  /* 0x00000010ff0c7431 */ /* 0x000fc600000001ff */
[----:B------:R-:W-:Y:S01]  /*19a0*/  FADD R5, R5, R0 ;  /* 0x0000000005057221 */ /* 0x000fe20000000000 */
[----:B------:R-:W0:Y:S03]  /*19b0*/  MUFU.EX2 R10, R10 ;  /* 0x0000000a000a7308 */ /* 0x000e260000000800 */
[----:B------:R-:W-:Y:S01]  /*19c0*/  FADD R8, R5, R2 ;  /* 0x0000000205087221 */ /* 0x000fe20000000000 */
[----:B------:R-:W-:-:S03]  /*19d0*/  SHF.L.U32 R5, R14, 0x17, RZ ;  /* 0x000000170e057819 */ /* 0x000fc600000006ff */
[----:B------:R-:W-:Y:S01]  /*19e0*/  FADD R7, R8, R3 ;  /* 0x0000000308077221 */ /* 0x000fe20000000000 */
[----:B-1----:R-:W-:Y:S01]  /*19f0*/  FMUL R6, R6, R11 ;  /* 0x0000000b06067220 */ /* 0x002fe20000400000 */
[----:B------:R-:W-:-:S03]  /*1a00*/  IMAD.MOV.U32 R11, RZ, RZ, 0x1f ;  /* 0x0000001fff0b7424 */ /* 0x000fc600078e00ff */
[----:B------:R-:W-:Y:S01]  /*1a10*/  FADD R8, R7, R6 ;  /* 0x0000000607087221 */ /* 0x000fe20000000000 */
[----:B0-----:R-:W-:-:S04]  /*1a20*/  FMUL R5, R5, R10 ;  /* 0x0000000a05057220 */ /* 0x001fc80000400000 */
[----:B------:R-:W-:-:S07]  /*1a30*/  FADD R13, R8, R5 ;  /* 0x00000005080d7221 */ /* 0x000fce0000000000 */
[----:B------:R-:W-:Y:S05]  /*1a40*/  WARPSYNC.COLLECTIVE R15, `(.L_x_6613) ;  /* 0x000000000f087348 */ /* 0x000fea0003c00000 */
[----:B------:R0:W1:Y:S02]  /*1a50*/  SHFL.BFLY P6, R14, R13, R12, R11 ;  /* 0x0c00000c0d0e7389 */ /* 0x00006400000c000b */
[----:B01----:R-:W-:Y:S05]  /*1a60*/  ENDCOLLECTIVE ;  /* 0x000000000000791b */ /* 0x003fea0003800000 */
.L_x_6613:
[----:B------:R-:W-:Y:S02]  /*1a70*/  HFMA2 R12, -RZ, RZ, 0, 4.76837158203125e-07 ;  /* 0x00000008ff0c7431 */ /* 0x000fe400000001ff */
[----:B------:R-:W-:-:S05]  /*1a80*/  FADD R7, R13, R14 ;  /* 0x0000000e0d077221 */ /* 0x000fca0000000000 */
[----:B------:R-:W-:-:S07]  /*1a90*/  MOV R13, R7 ;  /* 0x00000007000d7202 */ /* 0x000fce0000000f00 */
[----:B------:R-:W-:Y:S05]  /*1aa0*/  WARPSYNC.COLLECTIVE R15, `(.L_x_6614) ;  /* 0x000000000f087348 */ /* 0x000fea0003c00000 */
[----:B------:R0:W1:Y:S02]  /*1ab0*/  SHFL.BFLY P6, R14, R13, R12, R11 ;  /* 0x0c00000c0d0e7389 */ /* 0x00006400000c000b */
[----:B01----:R-:W-:Y:S05]  /*1ac0*/  ENDCOLLECTIVE ;  /* 0x000000000000791b */ /* 0x003fea0003800000 */
.L_x_6614:
[----:B------:R-:W-:Y:S02]  /*1ad0*/  IMAD.MOV.U32 R12, RZ, RZ, 0x4 ;  /* 0x00000004ff0c7424 */ /* 0x000fe400078e00ff */
[----:B------:R-:W-:-:S05]  /*1ae0*/  FADD R8, R7, R14 ;  /* 0x0000000e07087221 */ /* 0x000fca0000000000 */
[----:B------:R-:W-:-:S07]  /*1af0*/  MOV R13, R8 ;  /* 0x00000008000d7202 */ /* 0x000fce0000000f00 */
[----:B------:R-:W-:Y:S05]  /*1b00*/  WARPSYNC.COLLECTIVE R15, `(.L_x_6615) ;  /* 0x000000000f087348 */ /* 0x000fea0003c00000 */
[----:B------:R0:W1:Y:S02]  /*1b10*/  SHFL.BFLY P6, R14, R13, R12, R11 ;  /* 0x0c00000c0d0e7389 */ /* 0x00006400000c000b */
[----:B01----:R-:W-:Y:S05]  /*1b20*/  ENDCOLLECTIVE ;  /* 0x000000000000791b */ /* 0x003fea0003800000 */
.L_x_6615:
[----:B------:R-:W-:Y:S02]  /*1b30*/  HFMA2 R12, -RZ, RZ, 0, 1.1920928955078125e-07 ;  /* 0x00000002ff0c7431 */ /* 0x000fe400000001ff */
[----:B------:R-:W-:-:S05]  /*1b40*/  FADD R10, R8, R14 ;  /* 0x0000000e080a7221 */ /* 0x000fca0000000000 */
[----:B------:R-:W-:-:S07]  /*1b50*/  MOV R13, R10 ;  /* 0x0000000a000d7202 */ /* 0x000fce0000000f00 */
[----:B------:R-:W-:Y:S05]  /*1b60*/  WARPSYNC.COLLECTIVE R15, `(.L_x_6616) ;  /* 0x000000000f087348 */ /* 0x000fea0003c00000 */
[----:B------:R0:W1:Y:S02]  /*1b70*/  SHFL.BFLY P6, R14, R13, R12, R11 ;  /* 0x0c00000c0d0e7389 */ /* 0x00006400000c000b */
[----:B01----:R-:W-:Y:S05]  /*1b80*/  ENDCOLLECTIVE ;  /* 0x000000000000791b */ /* 0x003fea0003800000 */
.L_x_6616:
[----:B------:R-:W-:Y:S02]  /*1b90*/  IMAD.MOV.U32 R12, RZ, RZ, 0x1 ;  /* 0x00000001ff0c7424 */ /* 0x000fe400078e00ff */
[----:B------:R-:W-:-:S05]  /*1ba0*/  FADD R25, R10, R14 ;  /* 0x0000000e0a197221 */ /* 0x000fca0000000000 */
[----:B------:R-:W-:-:S07]  /*1bb0*/  MOV R13, R25 ;  /* 0x00000019000d7202 */ /* 0x000fce0000000f00 */
[----:B------:R-:W-:Y:S05]  /*1bc0*/  WARPSYNC.COLLECTIVE R15, `(.L_x_6617) ;  /* 0x000000000f087348 */ /* 0x000fea0003c00000 */
[----:B------:R0:W1:Y:S02]  /*1bd0*/  SHFL.BFLY P6, R14, R13, R12, R11 ;  /* 0x0c00000c0d0e7389 */ /* 0x00006400000c000b */
[----:B01----:R-:W-:Y:S05]  /*1be0*/  ENDCOLLECTIVE ;  /* 0x000000000000791b */ /* 0x003fea0003800000 */
.L_x_6617:
[----:B------:R-:W-:Y:S05]  /*1bf0*/  BRA `(.L_x_6618) ;  /* 0xffffffec00b47947 */ /* 0x000fea000383ffff */
        .weak           $__internal_125_$__cuda_sm3x_div_rn_noftz_f32_slowpath
        .type           $__internal_125_$__cuda_sm3x_div_rn_noftz_f32_slowpath,@function
        .size           $__internal_125_$__cuda_sm3x_div_rn_noftz_f32_slowpath,(.L_x_15442 - $__internal_125_$__cuda_sm3x_div_rn_noftz_f32_slowpath)
$__internal_125_$__cuda_sm3x_div_rn_noftz_f32_slowpath:
        /* <DEDUP_REMOVED lines=37> */
.L_x_6620:
        /* <DEDUP_REMOVED lines=13> */
[----:B------:R-:W-:Y:S02]  /*1f20*/  FFMA R27, R27, R14, R4 ;  /* 0x0000000e1b1b7223 */ /* 0x000fe40000000004 */
[----:B------:R-:W-:Y:S02]  /*1f30*/  IMAD.IADD R29, R29, 0x1, R12 ;  /* 0x000000011d1d7824 */ /* 0x000fe400078e020c */
        /* <DEDUP_REMOVED lines=36> */
.L_x_6627:
[----:B------:R-:W-:-:S04]  /*2180*/  LOP3.LUT R4, R4, 0x80000000, RZ, 0xc0, !PT ;  /* 0x8000000004047812 */ /* 0x000fc800078ec0ff */
[----:B------:R-:W-:Y:S01]  /*2190*/  LOP3.LUT R4, R4, 0x7f800000, RZ, 0xfc, !PT ;  /* 0x7f80000004047812 */ /* 0x000fe200078efcff */
[----:B------:R-:W-:Y:S06]  /*21a0*/  BRA `(.L_x_6628) ;  /* 0x0000000000047947 */ /* 0x000fec0003800000 */
.L_x_6626:
[----:B------:R-:W-:-:S07]  /*21b0*/  LEA R4, R29, R4, 0x17 ;  /* 0x000000041d047211 */ /* 0x000fce00078eb8ff */
.L_x_6628:
[----:B------:R-:W-:Y:S05]  /*21c0*/  BSYNC.RECONVERGENT B3 ;  /* 0x0000000000037941 */ /* 0x000fea0003800200 */
.L_x_6625:
[----:B------:R-:W-:Y:S05]  /*21d0*/  BRA `(.L_x_6629) ;  /* 0x0000000000207947 */ /* 0x000fea0003800000 */
.L_x_6624:
[----:B------:R-:W-:-:S04]  /*21e0*/  LOP3.LUT R4, R25, 0x80000000, R4, 0x48, !PT ;  /* 0x8000000019047812 */ /* 0x000fc800078e4804 */
[----:B------:R-:W-:Y:S01]  /*21f0*/  LOP3.LUT R4, R4, 0x7f800000, RZ, 0xfc, !PT ;  /* 0x7f80000004047812 */ /* 0x000fe200078efcff */
[----:B------:R-:W-:Y:S06]  /*2200*/  BRA `(.L_x_6629) ;  /* 0x0000000000147947 */ /* 0x000fec0003800000 */
.L_x_6623:
[----:B------:R-:W-:Y:S01]  /*2210*/  LOP3.LUT R4, R25, 0x80000000, R4, 0x48, !PT ;  /* 0x8000000019047812 */ /* 0x000fe200078e4804 */
[----:B------:R-:W-:Y:S06]  /*2220*/  BRA `(.L_x_6629) ;  /* 0x00000000000c7947 */ /* 0x000fec0003800000 */
.L_x_6622:
[----:B------:R-:W0:Y:S01]  /*2230*/  MUFU.RSQ R4, -QNAN ;  /* 0xffc0000000047908 */ /* 0x000e220000001400 */
[----:B------:R-:W-:Y:S05]  /*2240*/  BRA `(.L_x_6629) ;  /* 0x0000000000047947 */ /* 0x000fea0003800000 */
.L_x_6621:
[----:B------:R-:W-:-:S07]  /*2250*/  FADD.FTZ R4, R4, R7 ;  /* 0x0000000704047221 */ /* 0x000fce0000010000 */
.L_x_6629:
[----:B------:R-:W-:Y:S05]  /*2260*/  BSYNC.RECONVERGENT B2 ;  /* 0x0000000000027941 */ /* 0x000fea0003800200 */
.L_x_6619:
[----:B------:R-:W-:-:S04]  /*2270*/  HFMA2 R11, -RZ, RZ, 0, 0 ;  /* 0x00000000ff0b7431 */ /* 0x000fc800000001ff */
[----:B0-----:R-:W-:Y:S05]  /*2280*/  RET.REL.NODEC R10 `(_ZN7oneflow4cuda7softmax15SoftmaxWarpImplI10SimpleLoadI6__halffE11SimpleStoreIS4_fEfLi2ELi6ELi32ELi1ELb1ELNS1_9AlgorithmE0EEEvT_T0_ll) ;  /* 0xffffffdc0a5c7950 */ /* 0x001fea0003c3ffff */
.L_x_6630:
        /* <DEDUP_REMOVED lines=15> */
.L_x_15442:


//--------------------- .text._ZN7oneflow4cuda7softmax15SoftmaxWarpImplI10SimpleLoadI6__halffE11SimpleStoreIS4_fEfLi2ELi6ELi32ELi1ELb0ELNS1_9AlgorithmE0EEEvT_T0_ll --------------------------
	.section	.text._ZN7oneflow4cuda7softmax15SoftmaxWarpImplI10SimpleLoadI6__halffE11SimpleStoreIS4_fEfLi2ELi6ELi32ELi1ELb0ELNS1_9AlgorithmE0EEEvT_T0_ll,"ax",@progbits
	.align	128
        .global         _ZN7oneflow4cuda7softmax15SoftmaxWarpImplI10SimpleLoadI6__halffE11SimpleStoreIS4_fEfLi2ELi6ELi32ELi1ELb0ELNS1_9AlgorithmE0EEEvT_T0_ll
        .type           _ZN7oneflow4cuda7softmax15SoftmaxWarpImplI10SimpleLoadI6__halffE11SimpleStoreIS4_fEfLi2ELi6ELi32ELi1ELb0ELNS1_9AlgorithmE0EEEvT_T0_ll,@function
        .size           _ZN7oneflow4cuda7softmax15SoftmaxWarpImplI10SimpleLoadI6__halffE11SimpleStoreIS4_fEfLi2ELi6ELi32ELi1ELb0ELNS1_9AlgorithmE0EEEvT_T0_ll,(.L_x_15443 - _ZN7oneflow4cuda7softmax15SoftmaxWarpImplI10SimpleLoadI6__halffE11SimpleStoreIS4_fEfLi2ELi6ELi32ELi1ELb0ELNS1_9AlgorithmE0EEEvT_T0_ll)
        .other          _ZN7oneflow4cuda7softmax15SoftmaxWarpImplI10SimpleLoadI6__halffE11SimpleStoreIS4_fEfLi2ELi6ELi32ELi1ELb0ELNS1_9AlgorithmE0EEEvT_T0_ll,@"STO_CUDA_ENTRY STV_DEFAULT"
_ZN7oneflow4cuda7softmax15SoftmaxWarpImplI10SimpleLoadI6__halffE11SimpleStoreIS4_fEfLi2ELi6ELi32ELi1ELb0ELNS1_9AlgorithmE0EEEvT_T0_ll:
.text._ZN7oneflow4cuda7softmax15SoftmaxWarpImplI10SimpleLoadI6__halffE11SimpleStoreIS4_fEfLi2ELi6ELi32ELi1ELb0ELNS1_9AlgorithmE0EEEvT_T0_ll:
        /* <DEDUP_REMOVED lines=24> */
.L_x_6631:
        /* <DEDUP_REMOVED lines=13> */
[----:B-1----:R-:W-:-:S07]  /*0250*/  IMAD.SHL.U32 R16, R16, 0x2, RZ ;  /* 0x0000000210107824 */ /* 0x002fce00078e00ff */
.L_x_6645:
[----:B-1----:R-:W-:Y:S01]  /*0260*/  HFMA2 R3, -RZ, RZ, 0, 0 ;  /* 0x00000000ff037431 */ /* 0x002fe200000001ff */
        /* <DEDUP_REMOVED lines=60> */
[----:B------:R-:W-:Y:S02]  /*0630*/  SHF.L.U32 R2, R2, 0x17, RZ ;  /* 0x0000001702027819 */ /* 0x000fe400000006ff */
        /* <DEDUP_REMOVED lines=24> */
[----:B------:R-:W-:Y:S01]  /*07c0*/  IMAD.SHL.U32 R13, R13, 0x800000, RZ ;  /* 0x008000000d0d7824 */ /* 0x000fe200078e00ff */
        /* <DEDUP_REMOVED lines=31> */
.L_x_6657:
        /* <DEDUP_REMOVED lines=12> */
[----:B0-----:R-:W-:Y:S05]  /*0a80*/  CALL.REL.NOINC `($__internal_126_$__cuda_sm3x_div_rn_noftz_f32_slowpath) ;  /* 0x0000000c00c87944 */ /* 0x001fea0003c00000 */
[----:B------:R-:W-:-:S07]  /*0a90*/  MOV R12, R6 ;  /* 0x00000006000c7202 */ /* 0x000fce0000000f00 */
.L_x_6634:
[----:B------:R-:W-:Y:S05]  /*0aa0*/  BSYNC.RECONVERGENT B0 ;  /* 0x0000000000007941 */ /* 0x000fea0003800200 */
.L_x_6633:
        /* <DEDUP_REMOVED lines=12> */
[----:B0-----:R-:W-:Y:S05]  /*0b70*/  CALL.REL.NOINC `($__internal_126_$__cuda_sm3x_div_rn_noftz_f32_slowpath) ;  /* 0x0000000c008c7944 */ /* 0x001fea0003c00000 */
[----:B------:R-:W-:-:S07]  /*0b80*/  MOV R13, R6 ;  /* 0x00000006000d7202 */ /* 0x000fce0000000f00 */
.L_x_6636:
[----:B------:R-:W-:Y:S05]  /*0b90*/  BSYNC.RECONVERGENT B0 ;  /* 0x0000000000007941 */ /* 0x000fea0003800200 */
.L_x_6635:
        /* <DEDUP_REMOVED lines=12> */
[----:B0-----:R-:W-:Y:S05]  /*0c60*/  CALL.REL.NOINC `($__internal_126_$__cuda_sm3x_div_rn_noftz_f32_slowpath) ;  /* 0x0000000c00507944 */ /* 0x001fea0003c00000 */
[----:B------:R-:W-:-:S07]  /*0c70*/  MOV R5, R6 ;  /* 0x0000000600057202 */ /* 0x000fce0000000f00 */
.L_x_6638:
[----:B------:R-:W-:Y:S05]  /*0c80*/  BSYNC.RECONVERGENT B0 ;  /* 0x0000000000007941 */ /* 0x000fea0003800200 */
.L_x_6637:
        /* <DEDUP_REMOVED lines=12> */
[----:B0-----:R-:W-:Y:S05]  /*0d50*/  CALL.REL.NOINC `($__internal_126_$__cuda_sm3x_div_rn_noftz_f32_slowpath) ;  /* 0x0000000c00147944 */ /* 0x001fea0003c00000 */
[----:B------:R-:W-:-:S07]  /*0d60*/  MOV R4, R6 ;  /* 0x0000000600047202 */ /* 0x000fce0000000f00 */
.L_x_6640:
[----:B------:R-:W-:Y:S05]  /*0d70*/  BSYNC.RECONVERGENT B0 ;  /* 0x0000000000007941 */ /* 0x000fea0003800200 */
.L_x_6639:
        /* <DEDUP_REMOVED lines=13> */
[----:B------:R-:W-:-:S07]  /*0e50*/  IMAD.MOV.U32 R3, RZ, RZ, R6 ;  /* 0x000000ffff037224 */ /* 0x000fce00078e0006 */
.L_x_6642:
[----:B------:R-:W-:Y:S05]  /*0e60*/  BSYNC.RECONVERGENT B0 ;  /* 0x0000000000007941 */ /* 0x000fea0003800200 */
.L_x_6641:
        /* <DEDUP_REMOVED lines=14> */
.L_x_6644:
[----:B------:R-:W-:Y:S05]  /*0f50*/  BSYNC.RECONVERGENT B0 ;  /* 0x0000000000007941 */ /* 0x000fea0003800200 */
.L_x_6643:
[----:B------:R-:W-:Y:S01]  /*0f60*/  MOV R10, R16 ;  /* 0x00000010000a7202 */ /* 0x000fe20000000f00 */
[----:B------:R-:W-:Y:S01]  /*0f70*/  IMAD.MOV.U32 R11, RZ, RZ, RZ ;  /* 0x000000ffff0b7224 */ /* 0x000fe200078e00ff */
[C---:B------:R-:W-:Y:S01]  /*0f80*/  R2UR UR4, R8.reuse ;  /* 0x00000000080472ca */ /* 0x040fe200000e0000 */
[----:B------:R-:W-:Y:S01]  /*0f90*/  IMAD R0, R7, UR42, RZ ;  /* 0x0000002a07007c24 */ /* 0x000fe2000f8e02ff */
[----:B------:R-:W-:Y:S01]  /*0fa0*/  R2UR UR5, R9 ;  /* 0x00000000090572ca */ /* 0x000fe200000e0000 */
[----:B------:R-:W-:Y:S01]  /*0fb0*/  IMAD.WIDE.U32 R14, R17, UR42, R10 ;  /* 0x0000002a110e7c25 */ /* 0x000fe2000f8e000a */
[----:B------:R-:W-:Y:S02]  /*0fc0*/  R2UR UR6, R8 ;  /* 0x00000000080672ca */ /* 0x000fe400000e0000 */
[----:B------:R-:W-:Y:S01]  /*0fd0*/  R2UR UR7, R9 ;  /* 0x00000000090772ca */ /* 0x000fe200000e0000 */
[----:B------:R-:W-:Y:S01]  /*0fe0*/  IMAD R11, R17, UR43, R0 ;  /* 0x0000002b110b7c24 */ /* 0x000fe2000f8e0200 */
[----:B------:R-:W-:-:S02]  /*0ff0*/  LEA R10, P0, R14, UR40, 0x1 ;  /* 0x000000280e0a7c11 */ /* 0x000fc4000f8008ff */
[----:B------:R-:W-:Y:S02]  /*1000*/  R2UR UR8, R8 ;  /* 0x00000000080872ca */ /* 0x000fe400000e0000 */
[----:B------:R-:W-:Y:S02]  /*1010*/  IADD3 R11, PT, PT, R15, R11, RZ ;  /* 0x0000000b0f0b7210 */ /* 0x000fe40007ffe0ff */
[----:B------:R-:W-:Y:S02]  /*1020*/  R2UR UR9, R9 ;  /* 0x00000000090972ca */ /* 0x000fe400000e0000 */
[----:B------:R-:W-:Y:S02]  /*1030*/  LEA.HI.X R11, R14, UR41, R11, 0x1, P0 ;  /* 0x000000290e0b7c11 */ /* 0x000fe400080f0c0b */
[----:B------:R-:W-:Y:S02]  /*1040*/  IADD3 R17, P0, PT, R18, R17, RZ ;  /* 0x0000001112117210 */ /* 0x000fe40007f1e0ff */
[----:B------:R-:W-:-:S02]  /*1050*/  R2UR UR10, R8 ;  /* 0x00000000080a72ca */ /* 0x000fc400000e0000 */
[----:B------:R-:W-:Y:S02]  /*1060*/  LEA.HI.X.SX32 R7, R18, R7, 0x1, P0 ;  /* 0x0000000712077211 */ /* 0x000fe400000f0eff */
[----:B------:R-:W-:Y:S02]  /*1070*/  ISETP.GE.U32.AND P0, PT, R17, UR44, PT ;  /* 0x0000002c11007c0c */ /* 0x000fe4000bf06070 */
[C---:B------:R-:W-:Y:S02]  /*1080*/  R2UR UR11, R9.reuse ;  /* 0x00000000090b72ca */ /* 0x040fe400000e0000 */
        /* <DEDUP_REMOVED lines=19> */
.L_x_6632:
[----:B------:R-:W-:Y:S01]  /*11c0*/  BSSY B0, `(.L_x_6646) ;  /* 0x0000007000007945 */ /* 0x000fe20003800000 */
[----:B------:R-:W-:Y:S02]  /*11d0*/  MOV R12, 0x10 ;  /* 0x00000010000c7802 */ /* 0x000fe40000000f00 */
[----:B------:R-:W-:Y:S02]  /*11e0*/  MOV R11, 0x1f ;  /* 0x0000001f000b7802 */ /* 0x000fe40000000f00 */
[----:B------:R-:W-:-:S07]  /*11f0*/  MOV R15, 0xffffffff ;  /* 0xffffffff000f7802 */ /* 0x000fce0000000f00 */
[----:B0-----:R-:W-:Y:S05]  /*1200*/  WARPSYNC.COLLECTIVE R15, `(.L_x_6647) ;  /* 0x000000000f087348 */ /* 0x001fea0003c00000 */
[----:B------:R1:W2:Y:S02]  /*1210*/  SHFL.BFLY P6, R14, R13, R12, R11 ;  /* 0x0c00000c0d0e7389 */ /* 0x0002a400000c000b */
[----:B012---:R-:W-:Y:S05]  /*1220*/  ENDCOLLECTIVE ;  /* 0x000000000000791b */ /* 0x007fea0003800000 */
.L_x_6647:
[----:B------:R-:W-:Y:S05]  /*1230*/  BSYNC B0 ;  /* 0x0000000000007941 */ /* 0x000fea0003800000 */
.L_x_6646:
[----:B------:R-:W-:Y:S01]  /*1240*/  HFMA2 R11, -RZ, RZ, 0, 1.847743988037109375e-06 ;  /* 0x0000001fff0b7431 */ /* 0x000fe200000001ff */
[----:B------:R-:W-:Y:S01]  /*1250*/  FMNMX R13, R13, R14, !PT ;  /* 0x0000000e0d0d7209 */ /* 0x000fe20007800000 */
[----:B------:R-:W-:Y:S01]  /*1260*/  IMAD.MOV.U32 R12, RZ, RZ, 0x8 ;  /* 0x00000008ff0c7424 */ /* 0x000fe200078e00ff */
[----:B------:R-:W-:-:S07]  /*1270*/  MOV R15, 0xffffffff ;  /* 0xffffffff000f7802 */ /* 0x000fce0000000f00 */
[----:B------:R-:W-:Y:S05]  /*1280*/  WARPSYNC.COLLECTIVE R15, `(.L_x_6648) ;  /* 0x000000000f087348 */ /* 0x000fea0003c00000 */
[----:B------:R0:W1:Y:S02]  /*1290*/  SHFL.BFLY P6, R14, R13, R12, R11 ;  /* 0x0c00000c0d0e7389 */ /* 0x00006400000c000b */
[----:B01----:R-:W-:Y:S05]  /*12a0*/  ENDCOLLECTIVE ;  /* 0x000000000000791b */ /* 0x003fea0003800000 */
.L_x_6648:
[----:B------:R-:W-:Y:S01]  /*12b0*/  HFMA2 R12, -RZ, RZ, 0, 2.384185791015625e-07 ;  /* 0x00000004ff0c7431 */ /* 0x000fe200000001ff */
[----:B------:R-:W-:-:S04]  /*12c0*/  FMNMX R0, R13, R14, !PT ;  /* 0x0000000e0d007209 */ /* 0x000fc80007800000 */
[----:B------:R-:W-:-:S07]  /*12d0*/  MOV R13, R0 ;  /* 0x00000000000d7202 */ /* 0x000fce0000000f00 */
[----:B------:R-:W-:Y:S05]  /*12e0*/  WARPSYNC.COLLECTIVE R15, `(.L_x_6649) ;  /* 0x000000000f087348 */ /* 0x000fea0003c00000 */
[----:B------:R0:W1:Y:S02]  /*12f0*/  SHFL.BFLY P6, R14, R13, R12, R11 ;  /* 0x0c00000c0d0e7389 */ /* 0x00006400000c000b */
[----:B01----:R-:W-:Y:S05]  /*1300*/  ENDCOLLECTIVE ;  /* 0x000000000000791b */ /* 0x003fea0003800000 */
.L_x_6649:
[----:B------:R-:W-:Y:S02]  /*1310*/  MOV R12, 0x2 ;  /* 0x00000002000c7802 */ /* 0x000fe40000000f00 */
[----:B------:R-:W-:-:S05]  /*1320*/  FMNMX R2, R0, R14, !PT ;  /* 0x0000000e00027209 */ /* 0x000fca0007800000 */
[----:B------:R-:W-:-:S07]  /*1330*/  IMAD.MOV.U32 R13, RZ, RZ, R2 ;  /* 0x000000ffff0d7224 */ /* 0x000fce00078e0002 */
[----:B------:R-:W-:Y:S05]  /*1340*/  WARPSYNC.COLLECTIVE R15, `(.L_x_6650) ;  /* 0x000000000f087348 */ /* 0x000fea0003c00000 */
[----:B------:R0:W1:Y:S02]  /*1350*/  SHFL.BFLY P6, R14, R13, R12, R11 ;  /* 0x0c00000c0d0e7389 */ /* 0x00006400000c000b */
[----:B01----:R-:W-:Y:S05]  /*1360*/  ENDCOLLECTIVE ;  /* 0x000000000000791b */ /* 0x003fea0003800000 */
.L_x_6650:
[----:B------:R-:W-:Y:S01]  /*1370*/  HFMA2 R12, -RZ, RZ, 0, 5.9604644775390625e-08 ;  /* 0x00000001ff0c7431 */ /* 0x000fe200000001ff */
[----:B------:R-:W-:Y:S01]  /*1380*/  FMNMX R3, R2, R14, !PT ;  /* 0x0000000e02037209 */ /* 0x000fe20007800000 */
[----:B------:R-:W-:-:S03]  /*1390*/  IMAD.MOV.U32 R2, RZ, RZ, 0x437c0000 ;  /* 0x437c0000ff027424 */ /* 0x000fc600078e00ff */
[----:B------:R-:W-:-:S07]  /*13a0*/  MOV R13, R3 ;  /* 0x00000003000d7202 */ /* 0x000fce0000000f00 */
[----:B------:R-:W-:Y:S05]  /*13b0*/  WARPSYNC.COLLECTIVE R15, `(.L_x_6651) ;  /* 0x000000000f087348 */ /* 0x000fea0003c00000 */
[----:B------:R0:W1:Y:S02]  /*13c0*/  SHFL.BFLY P6, R14, R13, R12, R11 ;  /* 0x0c00000c0d0e7389 */ /* 0x00006400000c000b */
[----:B01----:R-:W-:Y:S05]  /*13d0*/  ENDCOLLECTIVE ;  /* 0x000000000000791b */ /* 0x003fea0003800000 */
.L_x_6651:
        /* <DEDUP_REMOVED lines=11> */
[----:B------:R-:W-:Y:S01]  /*1490*/  FFMA.RM R11, R11, R2, 12582913 ;  /* 0x4b4000010b0b7423 */ /* 0x000fe20000004002 */
[----:B------:R-:W-:Y:S01]  /*14a0*/  FADD R20, R20, -R19 ;  /* 0x8000001314147221 */ /* 0x000fe20000000000 */
[----:B------:R-:W-:Y:S01]  /*14b0*/  FFMA.SAT R21, R12, R3, 0.5 ;  /* 0x3f0000000c157423 */ /* 0x000fe20000002003 */
[----:B------:R-:W-:-:S02]  /*14c0*/  FADD R5, R0, -12583039 ;  /* 0xcb40007f00057421 */ /* 0x000fc40000000000 */
[----:B------:R-:W-:Y:S02]  /*14d0*/  FFMA.SAT R23, R20, R3, 0.5 ;  /* 0x3f00000014177423 */ /* 0x000fe40000002003 */
        /* <DEDUP_REMOVED lines=26> */
[----:B------:R-:W-:Y:S02]  /*1680*/  SHF.L.U32 R20, R5, 0x17, RZ ;  /* 0x0000001705147819 */ /* 0x000fe400000006ff */
        /* <DEDUP_REMOVED lines=8> */
[----:B------:R-:W-:Y:S01]  /*1710*/  IMAD.SHL.U32 R13, R3, 0x800000, RZ ;  /* 0x00800000030d7824 */ /* 0x000fe200078e00ff */
[----:B------:R-:W-:Y:S01]  /*1720*/  SHF.L.U32 R10, R2, 0x17, RZ ;  /* 0x00000017020a7819 */ /* 0x000fe200000006ff */
[----:B------:R-:W-:Y:S02]  /*1730*/  FADD R11, R0, R5 ;  /* 0x00000005000b7221 */ /* 0x000fe40000000000 */
        /* <DEDUP_REMOVED lines=10> */
[----:B------:R-:W-:-:S07]  /*17e0*/  MOV R11, 0x1f ;  /* 0x0000001f000b7802 */ /* 0x000fce0000000f00 */
[----:B------:R-:W-:Y:S05]  /*17f0*/  WARPSYNC.COLLECTIVE R15, `(.L_x_6652) ;  /* 0x000000000f087348 */ /* 0x000fea0003c00000 */
[----:B------:R0:W1:Y:S02]  /*1800*/  SHFL.BFLY P6, R14, R13, R12, R11 ;  /* 0x0c00000c0d0e7389 */ /* 0x00006400000c000b */
[----:B01----:R-:W-:Y:S05]  /*1810*/  ENDCOLLECTIVE ;  /* 0x000000000000791b */ /* 0x003fea0003800000 */
.L_x_6652:
[----:B------:R-:W-:Y:S02]  /*1820*/  HFMA2 R12, -RZ, RZ, 0, 4.76837158203125e-07 ;  /* 0x00000008ff0c7431 */ /* 0x000fe400000001ff */
[----:B------:R-:W-:-:S04]  /*1830*/  FADD R10, R13, R14 ;  /* 0x0000000e0d0a7221 */ /* 0x000fc80000000000 */
[----:B------:R-:W-:-:S07]  /*1840*/  IMAD.MOV.U32 R13, RZ, RZ, R10 ;  /* 0x000000ffff0d7224 */ /* 0x000fce00078e000a */
[----:B------:R-:W-:Y:S05]  /*1850*/  WARPSYNC.COLLECTIVE R15, `(.L_x_6653) ;  /* 0x000000000f087348 */ /* 0x000fea0003c00000 */
[----:B------:R0:W1:Y:S02]  /*1860*/  SHFL.BFLY P6, R14, R13, R12, R11 ;  /* 0x0c00000c0d0e7389 */ /* 0x00006400000c000b */
[----:B01----:R-:W-:Y:S05]  /*1870*/  ENDCOLLECTIVE ;  /* 0x000000000000791b */ /* 0x003fea0003800000 */
.L_x_6653:
[----:B------:R-:W-:Y:S02]  /*1880*/  HFMA2 R12, -RZ, RZ, 0, 2.384185791015625e-07 ;  /* 0x00000004ff0c7431 */ /* 0x000fe400000001ff */
[----:B------:R-:W-:-:S05]  /*1890*/  FADD R19, R10, R14 ;  /* 0x0000000e0a137221 */ /* 0x000fca0000000000 */
[----:B------:R-:W-:-:S07]  /*18a0*/  MOV R13, R19 ;  /* 0x00000013000d7202 */ /* 0x000fce0000000f00 */
[----:B------:R-:W-:Y:S05]  /*18b0*/  WARPSYNC.COLLECTIVE R15, `(.L_x_6654) ;  /* 0x000000000f087348 */ /* 0x000fea0003c00000 */
[----:B------:R0:W1:Y:S02]  /*18c0*/  SHFL.BFLY P6, R14, R13, R12, R11 ;  /* 0x0c00000c0d0e7389 */ /* 0x00006400000c000b */
[----:B01----:R-:W-:Y:S05]  /*18d0*/  ENDCOLLECTIVE ;  /* 0x000000000000791b */ /* 0x003fea0003800000 */
.L_x_6654:
[----:B------:R-:W-:Y:S02]  /*18e0*/  IMAD.MOV.U32 R12, RZ, RZ, 0x2 ;  /* 0x00000002ff0c7424 */ /* 0x000fe400078e00ff */
[----:B------:R-:W-:-:S05]  /*18f0*/  FADD R20, R19, R14 ;  /* 0x0000000e13147221 */ /* 0x000fca0000000000 */
[----:B------:R-:W-:-:S07]  /*1900*/  MOV R13, R20 ;  /* 0x00000014000d7202 */ /* 0x000fce0000000f00 */
[----:B------:R-:W-:Y:S05]  /*1910*/  WARPSYNC.COLLECTIVE R15, `(.L_x_6655) ;  /* 0x000000000f087348 */ /* 0x000fea0003c00000 */
[----:B------:R0:W1:Y:S02]  /*1920*/  SHFL.BFLY P6, R14, R13, R12, R11 ;  /* 0x0c00000c0d0e7389 */ /* 0x00006400000c000b */
[----:B01----:R-:W-:Y:S05]  /*1930*/  ENDCOLLECTIVE ;  /* 0x000000000000791b */ /* 0x003fea0003800000 */
.L_x_6655:
[----:B------:R-:W-:Y:S02]  /*1940*/  HFMA2 R12, -RZ, RZ, 0, 5.9604644775390625e-08 ;  /* 0x00000001ff0c7431 */ /* 0x000fe400000001ff */
[----:B------:R-:W-:-:S05]  /*1950*/  FADD R21, R20, R14 ;  /* 0x0000000e14157221 */ /* 0x000fca0000000000 */
[----:B------:R-:W-:-:S07]  /*1960*/  MOV R13, R21 ;  /* 0x00000015000d7202 */ /* 0x000fce0000000f00 */
[----:B------:R-:W-:Y:S05]  /*1970*/  WARPSYNC.COLLECTIVE R15, `(.L_x_6656) ;  /* 0x000000000f087348 */ /* 0x000fea0003c00000 */
[----:B------:R0:W1:Y:S02]  /*1980*/  SHFL.BFLY P6, R14, R13, R12, R11 ;  /* 0x0c00000c0d0e7389 */ /* 0x00006400000c000b */
[----:B01----:R-:W-:Y:S05]  /*1990*/  ENDCOLLECTIVE ;  /* 0x000000000000791b */ /* 0x003fea0003800000 */
.L_x_6656:
[----:B------:R-:W-:Y:S05]  /*19a0*/  BRA `(.L_x_6657) ;  /* 0xfffffff000047947 */ /* 0x000fea000383ffff */
        .weak           $__internal_126_$__cuda_sm3x_div_rn_noftz_f32_slowpath
        .type           $__internal_126_$__cuda_sm3x_div_rn_noftz_f32_slowpath,@function
        .size           $__internal_126_$__cuda_sm3x_div_rn_noftz_f32_slowpath,(.L_x_15443 - $__internal_126_$__cuda_sm3x_div_rn_noftz_f32_slowpath)
$__internal_126_$__cuda_sm3x_div_rn_noftz_f32_slowpath:
        /* <DEDUP_REMOVED lines=34> */
.L_x_6659:
        /* <DEDUP_REMOVED lines=51> */
.L_x_6666:
[----:B------:R-:W-:-:S04]  /*1f00*/  LOP3.LUT R6, R6, 0x80000000, RZ, 0xc0, !PT ;  /* 0x8000000006067812 */ /* 0x000fc800078ec0ff */
[----:B------:R-:W-:Y:S01]  /*1f10*/  LOP3.LUT R6, R6, 0x7f800000, RZ, 0xfc, !PT ;  /* 0x7f80000006067812 */ /* 0x000fe200078efcff */
[----:B------:R-:W-:Y:S06]  /*1f20*/  BRA `(.L_x_6667) ;  /* 0x0000000000047947 */ /* 0x000fec0003800000 */
.L_x_6665:
[----:B------:R-:W-:-:S07]  /*1f30*/  LEA R6, R25, R6, 0x17 ;  /* 0x0000000619067211 */ /* 0x000fce00078eb8ff */
.L_x_6667:
[----:B------:R-:W-:Y:S05]  /*1f40*/  BSYNC.RECONVERGENT B2 ;  /* 0x0000000000027941 */ /* 0x000fea0003800200 */
.L_x_6664:
[----:B------:R-:W-:Y:S05]  /*1f50*/  BRA `(.L_x_6668) ;  /* 0x0000000000207947 */ /* 0x000fea0003800000 */
.L_x_6663:
[----:B------:R-:W-:-:S04]  /*1f60*/  LOP3.LUT R6, R11, 0x80000000, R6, 0x48, !PT ;  /* 0x800000000b067812 */ /* 0x000fc800078e4806 */
[----:B------:R-:W-:Y:S01]  /*1f70*/  LOP3.LUT R6, R6, 0x7f800000, RZ, 0xfc, !PT ;  /* 0x7f80000006067812 */ /* 0x000fe200078efcff */
[----:B------:R-:W-:Y:S06]  /*1f80*/  BRA `(.L_x_6668) ;  /* 0x0000000000147947 */ /* 0x000fec0003800000 */
.L_x_6662:
[----:B------:R-:W-:Y:S01]  /*1f90*/  LOP3.LUT R6, R11, 0x80000000, R6, 0x48, !PT ;  /* 0x800000000b067812 */ /* 0x000fe200078e4806 */
[----:B------:R-:W-:Y:S06]  /*1fa0*/  BRA `(.L_x_6668) ;  /* 0x00000000000c7947 */ /* 0x000fec0003800000 */
.L_x_6661:
[----:B------:R-:W0:Y:S01]  /*1fb0*/  MUFU.RSQ R6, -QNAN ;  /* 0xffc0000000067908 */ /* 0x000e220000001400 */
[----:B------:R-:W-:Y:S05]  /*1fc0*/  BRA `(.L_x_6668) ;  /* 0x0000000000047947 */ /* 0x000fea0003800000 */
.L_x_6660:
[----:B------:R-:W-:-:S07]  /*1fd0*/  FADD.FTZ R6, R6, R11 ;  /* 0x0000000b06067221 */ /* 0x000fce0000010000 */
.L_x_6668:
[----:B------:R-:W-:Y:S05]  /*1fe0*/  BSYNC.RECONVERGENT B1 ;  /* 0x0000000000017941 */ /* 0x000fea0003800200 */
.L_x_6658:
[----:B------:R-:W-:Y:S01]  /*1ff0*/  HFMA2 R11, -RZ, RZ, 0, 0 ;  /* 0x00000000ff0b7431 */ /* 0x000fe200000001ff */
[----:B------:R-:W-:-:S04]  /*2000*/  MOV R10, R15 ;  /* 0x0000000f000a7202 */ /* 0x000fc80000000f00 */
[----:B0-----:R-:W-:Y:S05]  /*2010*/  RET.REL.NODEC R10 `(_ZN7oneflow4cuda7softmax15SoftmaxWarpImplI10SimpleLoadI6__halffE11SimpleStoreIS4_fEfLi2ELi6ELi32ELi1ELb0ELNS1_9AlgorithmE0EEEvT_T0_ll) ;  /* 0xffffffdc0af87950 */ /* 0x001fea0003c3ffff */
.L_x_6669:
        /* <DEDUP_REMOVED lines=14> */
.L_x_15443:


//--------------------- .text._ZN7oneflow4cuda7softmax15SoftmaxWarpImplI10SimpleLoadI6__halffE11SimpleStoreIS4_fEfLi2ELi4ELi32ELi1ELb1ELNS1_9AlgorithmE0EEEvT_T0_ll --------------------------
	.section	.text._ZN7oneflow4cuda7softmax15SoftmaxWarpImplI10SimpleLoadI6__halffE11SimpleStoreIS4_fEfLi2ELi4ELi32ELi1ELb1ELNS1_9AlgorithmE0EEEvT_T0_ll,"ax",@progbits
	.align	128
        .global         _ZN7oneflow4cuda7softmax15SoftmaxWarpImplI10SimpleLoadI6__halffE11SimpleStoreIS4_fEfLi2ELi4ELi32ELi1ELb1ELNS1_9AlgorithmE0EEEvT_T0_ll
        .type           _ZN7oneflow4cuda7softmax15SoftmaxWarpImplI10SimpleLoadI6__halffE11SimpleStoreIS4_fEfLi2ELi4ELi32ELi1ELb1ELNS1_9AlgorithmE0EEEvT_T0_ll,@function
        .size           _ZN7oneflow4cuda7softmax15SoftmaxWarpImplI10SimpleLoadI6__halffE11SimpleStoreIS4_fEfLi2ELi4ELi32ELi1ELb1ELNS1_9AlgorithmE0EEEvT_T0_ll,(.L_x_15444 - _ZN7oneflow4cuda7softmax15SoftmaxWarpImplI10SimpleLoadI6__halffE11SimpleStoreIS4_fEfLi2ELi4ELi32ELi1ELb1ELNS1_9AlgorithmE0EEEvT_T0_ll)
        .other          _ZN7oneflow4cuda7softmax15SoftmaxWarpImplI10SimpleLoadI6__halffE11SimpleStoreIS4_fEfLi2ELi4ELi32ELi1ELb1ELNS1_9AlgorithmE0EEEvT_T0_ll,@"STO_CUDA_ENTRY STV_DEFAULT"
_ZN7oneflow4cuda7softmax15SoftmaxWarpImplI10SimpleLoadI6__halffE11SimpleStoreIS4_fEfLi2ELi4ELi32ELi1ELb1ELNS1_9AlgorithmE0EEEvT_T0_ll:
.text._ZN7oneflow4cuda7softmax15SoftmaxWarpImplI10SimpleLoadI6__halffE11SimpleStoreIS4_fEfLi2ELi4ELi32ELi1ELb1ELNS1_9AlgorithmE0EEEvT_T0_ll:
        /* <DEDUP_REMOVED lines=24> */
.L_x_6670:
        /* <DEDUP_REMOVED lines=13> */
[----:B-1----:R-:W-:-:S05]  /*0250*/  IMAD.SHL.U32 R10, R10, 0x2, RZ ;  /* 0x000000020a0a7824 */ /* 0x002fca00078e00ff */
[----:B------:R-:W-:-:S07]  /*0260*/  IADD3 R16, PT, PT, R10, 0x40, RZ ;  /* 0x000000400a107810 */ /* 0x000fce0007ffe0ff */
.L_x_6684:
[----:B-1-3--:R-:W1:Y:S01]  /*0270*/  LDC.64 R14, c[0x0][0x388] ;  /* 0x0000e200ff0e7b82 */ /* 0x00ae620000000a00 */
[----:B------:R-:W-:Y:S02]  /*0280*/  ISETP.GE.U32.AND P0, PT, R10, UR40, PT ;  /* 0x000000280a007c0c */ /* 0x000fe4000bf06070 */
[----:B------:R-:W-:Y:S02]  /*0290*/  ISETP.GE.U32.AND P1, PT, R16, UR40, PT ;  /* 0x0000002810007c0c */ /* 0x000fe4000bf26070 */
[----:B------:R-:W-:Y:S02]  /*02a0*/  ISETP.GE.AND.EX P0, PT, RZ, UR41, PT, P0 ;  /* 0x00000029ff007c0c */ /* 0x000fe4000bf06300 */
[----:B------:R-:W-:Y:S01]  /*02b0*/  ISETP.GE.AND.EX P1, PT, RZ, UR41, PT, P1 ;  /* 0x00000029ff007c0c */ /* 0x000fe2000bf26310 */
[----:B--2---:R-:W3:Y:S08]  /*02c0*/  LDC.64 R18, c[0x0][0x388] ;  /* 0x0000e200ff127b82 */ /* 0x004ef00000000a00 */
[----:B------:R-:W4:Y:S02]  /*02d0*/  LDC.64 R12, c[0x0][0x380] ;  /* 0x0000e000ff0c7b82 */ /* 0x000f240000000a00 */
[----:B------:R-:W-:Y:S01]  /*02e0*/  @!P0 IMAD.MOV.U32 R11, RZ, RZ, RZ ;  /* 0x000000ffff0b8224 */ /* 0x000fe200078e00ff */
[----:B--2---:R-:W-:-:S02]  /*02f0*/  @!P0 R2UR UR4, R6 ;  /* 0x00000000060482ca */ /* 0x004fc400000e0000 */
[----:B------:R-:W-:Y:S02]  /*0300*/  @!P0 R2UR UR5, R7 ;  /* 0x00000000070582ca */ /* 0x000fe400000e0000 */
[----:B------:R-:W-:Y:S01]  /*0310*/  @!P0 R2UR UR6, R6 ;  /* 0x00000000060682ca */ /* 0x000fe200000e0000 */
[----:B------:R-:W2:Y:S01]  /*0320*/  LDC.64 R2, c[0x0][0x380] ;  /* 0x0000e000ff027b82 */ /* 0x000ea20000000a00 */
[-C--:B-1----:R-:W-:Y:S01]  /*0330*/  @!P0 IMAD R0, R5, R14.reuse, RZ ;  /* 0x0000000e05008224 */ /* 0x082fe200078e02ff */
[C---:B------:R-:W-:Y:S01]  /*0340*/  @!P0 R2UR UR7, R7.reuse ;  /* 0x00000000070782ca */ /* 0x040fe200000e0000 */
[----:B------:R-:W-:Y:S01]  /*0350*/  @!P0 IMAD.WIDE.U32 R20, R8, R14, R10 ;  /* 0x0000000e08148225 */ /* 0x000fe200078e000a */
[----:B------:R-:W-:Y:S02]  /*0360*/  @!P1 R2UR UR8, R6 ;  /* 0x00000000060892ca */ /* 0x000fe400000e0000 */
[----:B------:R-:W-:Y:S01]  /*0370*/  @!P1 R2UR UR9, R7 ;  /* 0x00000000070992ca */ /* 0x000fe200000e0000 */
[----:B------:R-:W-:Y:S01]  /*0380*/  @!P0 IMAD R15, R8, R15, R0 ;  /* 0x0000000f080f8224 */ /* 0x000fe200078e0200 */
[----:B------:R-:W-:Y:S01]  /*0390*/  @!P1 R2UR UR10, R6 ;  /* 0x00000000060a92ca */ /* 0x000fe200000e0000 */
[----:B---3--:R-:W-:Y:S01]  /*03a0*/  @!P1 IMAD R0, R5, R18, RZ ;  /* 0x0000001205009224 */ /* 0x008fe200078e02ff */
[----:B------:R-:W-:Y:S01]  /*03b0*/  @!P1 R2UR UR11, R7 ;  /* 0x00000000070b92ca */ /* 0x000fe200000e0000 */
[----:B------:R-:W-:-:S02]  /*03c0*/  @!P1 IMAD.MOV.U32 R11, RZ, RZ, RZ ;  /* 0x000000ffff0b9224 */ /* 0x000fc400078e00ff */
[C---:B------:R-:W-:Y:S01]  /*03d0*/  @!P1 IMAD R17, R8.reuse, R19, R0 ;  /* 0x0000001308119224 */ /* 0x040fe200078e0200 */
[----:B------:R-:W-:Y:S01]  /*03e0*/  @!P0 IADD3 R0, PT, PT, R21, R15, RZ ;  /* 0x0000000f15008210 */ /* 0x000fe20007ffe0ff */
[----:B------:R-:W-:Y:S01]  /*03f0*/  @!P1 IMAD.WIDE.U32 R18, R8, R18, R10 ;  /* 0x0000001208129225 */ /* 0x000fe200078e000a */
[----:B----4-:R-:W-:-:S04]  /*0400*/  @!P0 LEA R14, P2, R20, R12, 0x1 ;  /* 0x0000000c140e8211 */ /* 0x010fc800078408ff */
[----:B------:R-:W-:Y:S02]  /*0410*/  @!P0 LEA.HI.X R15, R20, R13, R0, 0x1, P2 ;  /* 0x0000000d140f8211 */ /* 0x000fe400010f0c00 */
[----:B------:R-:W-:Y:S02]  /*0420*/  @!P1 IADD3 R17, PT, PT, R19, R17, RZ ;  /* 0x0000001113119210 */ /* 0x000fe40007ffe0ff */
[C---:B--2---:R-:W-:Y:S01]  /*0430*/  @!P1 LEA R2, P2, R18.reuse, R2, 0x1 ;  /* 0x0000000212029211 */ /* 0x044fe200078408ff */
[----:B------:R-:W2:Y:S03]  /*0440*/  @!P0 LDG.E.U16 R4, desc[UR4][R14.64] ;  /* 0x000000040e048981 */ /* 0x000ea6000c1e1500 */
[----:B------:R-:W-:Y:S01]  /*0450*/  @!P1 LEA.HI.X R3, R18, R3, R17, 0x1, P2 ;  /* 0x0000000312039211 */ /* 0x000fe200010f0c11 */
[----:B------:R-:W3:Y:S04]  /*0460*/  @!P0 LDG.E.U16 R0, desc[UR6][R14.64+0x2] ;  /* 0x000002060e008981 */ /* 0x000ee8000c1e1500 */
[----:B------:R-:W4:Y:S04]  /*0470*/  @!P1 LDG.E.U16 R11, desc[UR8][R2.64+0x80] ;  /* 0x00008008020b9981 */ /* 0x000f28000c1e1500 */
[----:B------:R-:W5:Y:S01]  /*0480*/  @!P1 LDG.E.U16 R12, desc[UR10][R2.64+0x82] ;  /* 0x0000820a020c9981 */ /* 0x000f62000c1e1500 */
[----:B------:R-:W-:Y:S01]  /*0490*/  IMAD.MOV.U32 R18, RZ, RZ, -0x800000 ;  /* 0xff800000ff127424 */ /* 0x000fe200078e00ff */
[----:B------:R-:W-:Y:S01]  /*04a0*/  MOV R17, 0xff800000 ;  /* 0xff80000000117802 */ /* 0x000fe20000000f00 */
[----:B------:R-:W-:Y:S01]  /*04b0*/  IMAD.MOV.U32 R13, RZ, RZ, -0x800000 ;  /* 0xff800000ff0d7424 */ /* 0x000fe200078e00ff */
[----:B------:R-:W-:Y:S01]  /*04c0*/  MOV R19, 0xff800000 ;  /* 0xff80000000137802 */ /* 0x000fe20000000f00 */
[----:B------:R-:W-:Y:S01]  /*04d0*/  UMOV UR4, 0xffffffff ;  /* 0xffffffff00047882 */ /* 0x000fe20000000000 */
[----:B--2---:R-:W-:-:S02]  /*04e0*/  @!P0 HADD2.F32 R18, -RZ, R4.H0_H0 ;  /* 0x20000004ff128230 */ /* 0x004fc40000004100 */
[----:B---3--:R-:W-:Y:S02]  /*04f0*/  @!P0 HADD2.F32 R17, -RZ, R0.H0_H0 ;  /* 0x20000000ff118230 */ /* 0x008fe40000004100 */
[----:B------:R-:W-:Y:S02]  /*0500*/  IMAD.MOV.U32 R4, RZ, RZ, -0x800000 ;  /* 0xff800000ff047424 */ /* 0x000fe400078e00ff */
[----:B----4-:R-:W-:Y:S01]  /*0510*/  @!P1 HADD2.F32 R4, -RZ, R11.H0_H0 ;  /* 0x2000000bff049230 */ /* 0x010fe20000004100 */
[----:B------:R-:W-:Y:S01]  /*0520*/  @!P0 FMNMX3 R13, R18, -INF , R17, !PT ;  /* 0xff800000120d8876 */ /* 0x000fe20007800011 */
[----:B-----5:R-:W-:-:S05]  /*0530*/  @!P1 HADD2.F32 R19, -RZ, R12.H0_H0 ;  /* 0x2000000cff139230 */ /* 0x020fca0000004100 */
[----:B------:R-:W-:Y:S01]  /*0540*/  @!P1 FMNMX3 R13, R13, R4, R19, !PT ;  /* 0x000000040d0d9276 */ /* 0x000fe20007800013 */
        /* <DEDUP_REMOVED lines=28> */
[----:B------:R-:W-:Y:S01]  /*0710*/  FADD R14, R11, -12583039 ;  /* 0xcb40007f0b0e7421 */ /* 0x000fe20000000000 */
[----:B------:R-:W-:Y:S01]  /*0720*/  FFMA R18, R15, 1.4426950216293334961, -R18 ;  /* 0x3fb8aa3b0f127823 */ /* 0x000fe20000000812 */
[----:B------:R-:W-:Y:S01]  /*0730*/  FFMA R20, R17, 1.4426950216293334961, -R20 ;  /* 0x3fb8aa3b11147823 */ /* 0x000fe20000000814 */
[----:B------:R-:W-:Y:S01]  /*0740*/  FFMA R12, R13, 1.4426950216293334961, -R12 ;  /* 0x3fb8aa3b0d0c7823 */ /* 0x000fe2000000080c */
[----:B------:R-:W-:Y:S01]  /*0750*/  FFMA R14, R19, 1.4426950216293334961, -R14 ;  /* 0x3fb8aa3b130e7823 */ /* 0x000fe2000000080e */
[----:B------:R-:W-:Y:S01]  /*0760*/  FFMA R4, R15, 1.925963033500011079e-08, R18 ;  /* 0x32a570600f047823 */ /* 0x000fe20000000012 */
[----:B------:R-:W-:Y:S01]  /*0770*/  FFMA R20, R17, 1.925963033500011079e-08, R20 ;  /* 0x32a5706011147823 */ /* 0x000fe20000000014 */
[----:B------:R-:W-:Y:S01]  /*0780*/  FFMA R12, R13, 1.925963033500011079e-08, R12 ;  /* 0x32a570600d0c7823 */ /* 0x000fe2000000000c */
[----:B------:R-:W-:Y:S01]  /*0790*/  FFMA R14, R19, 1.925963033500011079e-08, R14 ;  /* 0x32a57060130e7823 */ /* 0x000fe2000000000e */
[----:B------:R-:W-:Y:S01]  /*07a0*/  SHF.L.U32 R13, R0, 0x17, RZ ;  /* 0x00000017000d7819 */ /* 0x000fe200000006ff */
[----:B------:R-:W-:Y:S01]  /*07b0*/  MUFU.EX2 R15, R20 ;  /* 0x00000014000f7308 */ /* 0x000fe20000000800 */
[----:B------:R-:W-:-:S07]  /*07c0*/  IMAD.SHL.U32 R2, R2, 0x800000, RZ ;  /* 0x0080000002027824 */ /* 0x000fce00078e00ff */
[----:B------:R-:W1:Y:S08]  /*07d0*/  MUFU.EX2 R4, R4 ;  /* 0x0000000400047308 */ /* 0x000e700000000800 */
[----:B------:R-:W2:Y:S08]  /*07e0*/  MUFU.EX2 R12, R12 ;  /* 0x0000000c000c7308 */ /* 0x000eb00000000800 */
[----:B------:R-:W3:Y:S01]  /*07f0*/  MUFU.EX2 R14, R14 ;  /* 0x0000000e000e7308 */ /* 0x000ee20000000800 */
[----:B-1----:R-:W-:Y:S01]  /*0800*/  FMUL R4, R13, R4 ;  /* 0x000000040d047220 */ /* 0x002fe20000400000 */
[----:B------:R-:W-:Y:S01]  /*0810*/  SHF.L.U32 R13, R3, 0x17, RZ ;  /* 0x00000017030d7819 */ /* 0x000fe200000006ff */
[----:B------:R-:W-:Y:S01]  /*0820*/  FMUL R3, R2, R15 ;  /* 0x0000000f02037220 */ /* 0x000fe20000400000 */
[----:B------:R-:W-:-:S02]  /*0830*/  IMAD.SHL.U32 R15, R11, 0x800000, RZ ;  /* 0x008000000b0f7824 */ /* 0x000fc400078e00ff */
[----:B------:R-:W-:Y:S01]  /*0840*/  FADD R0, RZ, R4 ;  /* 0x00000004ff007221 */ /* 0x000fe20000000000 */
[----:B--2---:R-:W-:-:S03]  /*0850*/  FMUL R2, R13, R12 ;  /* 0x0000000c0d027220 */ /* 0x004fc60000400000 */
[----:B------:R-:W-:-:S04]  /*0860*/  FADD R11, R0, R3 ;  /* 0x00000003000b7221 */ /* 0x000fc80000000000 */
        /* <DEDUP_REMOVED lines=12> */
.L_x_6696:
        /* <DEDUP_REMOVED lines=11> */
[----:B01----:R-:W-:Y:S05]  /*09e0*/  CALL.REL.NOINC `($__internal_127_$__cuda_sm3x_div_rn_noftz_f32_slowpath) ;  /* 0x0000000c000c7944 */ /* 0x003fea0003c00000 */
[----:B------:R-:W-:-:S07]  /*09f0*/  MOV R12, R4 ;  /* 0x00000004000c7202 */ /* 0x000fce0000000f00 */
.L_x_6673:
[----:B------:R-:W-:Y:S05]  /*0a00*/  BSYNC.RECONVERGENT B0 ;  /* 0x0000000000007941 */ /* 0x000fea0003800200 */
.L_x_6672:
        /* <DEDUP_REMOVED lines=11> */
[----:B01----:R-:W-:Y:S05]  /*0ac0*/  CALL.REL.NOINC `($__internal_127_$__cuda_sm3x_div_rn_noftz_f32_slowpath) ;  /* 0x0000000800d47944 */ /* 0x003fea0003c00000 */
[----:B------:R-:W-:-:S07]  /*0ad0*/  MOV R13, R4 ;  /* 0x00000004000d7202 */ /* 0x000fce0000000f00 */
.L_x_6675:
[----:B------:R-:W-:Y:S05]  /*0ae0*/  BSYNC.RECONVERGENT B0 ;  /* 0x0000000000007941 */ /* 0x000fea0003800200 */
.L_x_6674:
        /* <DEDUP_REMOVED lines=13> */
.L_x_6677:
[----:B------:R-:W-:Y:S05]  /*0bc0*/  BSYNC.RECONVERGENT B0 ;  /* 0x0000000000007941 */ /* 0x000fea0003800200 */
.L_x_6676:
        /* <DEDUP_REMOVED lines=11> */
[----:B01----:R-:W-:Y:S05]  /*0c80*/  CALL.REL.NOINC `($__internal_127_$__cuda_sm3x_div_rn_noftz_f32_slowpath) ;  /* 0x0000000800647944 */ /* 0x003fea0003c00000 */
[----:B------:R-:W-:-:S07]  /*0c90*/  IMAD.MOV.U32 R2, RZ, RZ, R4 ;  /* 0x000000ffff027224 */ /* 0x000fce00078e0004 */
.L_x_6679:
[----:B------:R-:W-:Y:S05]  /*0ca0*/  BSYNC.RECONVERGENT B0 ;  /* 0x0000000000007941 */ /* 0x000fea0003800200 */
.L_x_6678:
[----:B------:R-:W-:Y:S01]  /*0cb0*/  ISETP.GE.U32.AND P1, PT, R16, UR40, PT ;  /* 0x0000002810007c0c */ /* 0x000fe2000bf26070 */
[----:B------:R-:W-:Y:S03]  /*0cc0*/  BSSY.RECONVERGENT B0, `(.L_x_6680) ;  /* 0x0000012000007945 */ /* 0x000fe60003800200 */
[----:B------:R-:W-:Y:S01]  /*0cd0*/  ISETP.GE.AND.EX P1, PT, RZ, UR41, PT, P1 ;  /* 0x00000029ff007c0c */ /* 0x000fe2000bf26310 */
[----:B------:R-:W-:-:S12]  /*0ce0*/  @P0 BRA `(.L_x_6681) ;  /* 0x00000000003c0947 */ /* 0x000fd80003800000 */
[----:B------:R-:W-:Y:S02]  /*0cf0*/  HFMA2 R11, -RZ, RZ, 0, 0 ;  /* 0x00000000ff0b7431 */ /* 0x000fe400000001ff */
[----:B------:R-:W-:Y:S01]  /*0d00*/  IMAD R17, R5, UR38, RZ ;  /* 0x0000002605117c24 */ /* 0x000fe2000f8e02ff */
[C---:B------:R-:W-:Y:S02]  /*0d10*/  R2UR UR4, R6.reuse ;  /* 0x00000000060472ca */ /* 0x040fe400000e0000 */
[C---:B------:R-:W-:Y:S02]  /*0d20*/  R2UR UR5, R7.reuse ;  /* 0x00000000070572ca */ /* 0x040fe400000e0000 */
[----:B------:R-:W-:Y:S02]  /*0d30*/  R2UR UR6, R6 ;  /* 0x00000000060672ca */ /* 0x000fe400000e0000 */
[----:B------:R-:W-:Y:S01]  /*0d40*/  R2UR UR7, R7 ;  /* 0x00000000070772ca */ /* 0x000fe200000e0000 */
[----:B------:R-:W-:Y:S01]  /*0d50*/  IMAD.WIDE.U32 R14, R8, UR38, R10 ;  /* 0x00000026080e7c25 */ /* 0x000fe2000f8e000a */
[----:B------:R-:W-:-:S03]  /*0d60*/  F2FP.F16.F32.PACK_AB R12, R13, R12 ;  /* 0x0000000c0d0c723e */ /* 0x000fc600000000ff */
[----:B------:R-:W-:Y:S01]  /*0d70*/  IMAD R11, R8, UR39, R17 ;  /* 0x00000027080b7c24 */ /* 0x000fe2000f8e0211 */
[----:B------:R-:W-:Y:S02]  /*0d80*/  LEA R18, P0, R14, UR36, 0x1 ;  /* 0x000000240e127c11 */ /* 0x000fe4000f8008ff */
[----:B------:R-:W-:Y:S02]  /*0d90*/  PRMT R0, R12, 0x7632, R0 ;  /* 0x000076320c007816 */ /* 0x000fe40000000000 */
[----:B------:R-:W-:-:S04]  /*0da0*/  IADD3 R11, PT, PT, R15, R11, RZ ;  /* 0x0000000b0f0b7210 */ /* 0x000fc80007ffe0ff */
[----:B------:R-:W-:-:S05]  /*0db0*/  LEA.HI.X R19, R14, UR37, R11, 0x1, P0 ;  /* 0x000000250e137c11 */ /* 0x000fca00080f0c0b */
[----:B------:R2:W-:Y:S04]  /*0dc0*/  STG.E.U16 desc[UR4][R18.64], R12 ;  /* 0x0000000c12007986 */ /* 0x0005e8000c101504 */
[----:B------:R2:W-:Y:S02]  /*0dd0*/  STG.E.U16 desc[UR6][R18.64+0x2], R0 ;  /* 0x0000020012007986 */ /* 0x0005e4000c101506 */
.L_x_6681:
[----:B------:R-:W-:Y:S05]  /*0de0*/  BSYNC.RECONVERGENT B0 ;  /* 0x0000000000007941 */ /* 0x000fea0003800200 */
.L_x_6680:
[----:B------:R-:W-:Y:S04]  /*0df0*/  BSSY.RECONVERGENT B0, `(.L_x_6682) ;  /* 0x0000011000007945 */ /* 0x000fe80003800200 */
[----:B------:R-:W-:Y:S05]  /*0e00*/  @P1 BRA `(.L_x_6683) ;  /* 0x00000000003c1947 */ /* 0x000fea0003800000 */
[----:B------:R-:W-:Y:S01]  /*0e10*/  IMAD R15, R5, UR38, RZ ;  /* 0x00000026050f7c24 */ /* 0x000fe2000f8e02ff */
[----:B------:R-:W-:Y:S01]  /*0e20*/  R2UR UR4, R6 ;  /* 0x00000000060472ca */ /* 0x000fe200000e0000 */
[----:B------:R-:W-:Y:S01]  /*0e30*/  IMAD.MOV.U32 R11, RZ, RZ, RZ ;  /* 0x000000ffff0b7224 */ /* 0x000fe200078e00ff */
[C---:B------:R-:W-:Y:S01]  /*0e40*/  R2UR UR5, R7.reuse ;  /* 0x00000000070572ca */ /* 0x040fe200000e0000 */
[----:B------:R-:W-:Y:S01]  /*0e50*/  IMAD R15, R8, UR39, R15 ;  /* 0x00000027080f7c24 */ /* 0x000fe2000f8e020f */
[----:B------:R-:W-:Y:S01]  /*0e60*/  R2UR UR6, R6 ;  /* 0x00000000060672ca */ /* 0x000fe200000e0000 */
[----:B--2---:R-:W-:Y:S01]  /*0e70*/  IMAD.WIDE.U32 R12, R8, UR38, R10 ;  /* 0x00000026080c7c25 */ /* 0x004fe2000f8e000a */
[----:B------:R-:W-:Y:S02]  /*0e80*/  R2UR UR7, R7 ;  /* 0x00000000070772ca */ /* 0x000fe400000e0000 */
[----:B------:R-:W-:Y:S02]  /*0e90*/  F2FP.F16.F32.PACK_AB R2, R2, R3 ;  /* 0x000000030202723e */ /* 0x000fe400000000ff */
[----:B------:R-:W-:-:S02]  /*0ea0*/  IADD3 R15, PT, PT, R13, R15, RZ ;  /* 0x0000000f0d0f7210 */ /* 0x000fc40007ffe0ff */
[----:B------:R-:W-:Y:S02]  /*0eb0*/  LEA R14, P0, R12, UR36, 0x1 ;  /* 0x000000240c0e7c11 */ /* 0x000fe4000f8008ff */
[----:B------:R-:W-:Y:S02]  /*0ec0*/  PRMT R0, R2, 0x7632, R0 ;  /* 0x0000763202007816 */ /* 0x000fe40000000000 */
[----:B------:R-:W-:-:S05]  /*0ed0*/  LEA.HI.X R15, R12, UR37, R15, 0x1, P0 ;  /* 0x000000250c0f7c11 */ /* 0x000fca00080f0c0f */
[----:B------:R3:W-:Y:S04]  /*0ee0*/  STG.E.U16 desc[UR4][R14.64+0x80], R2 ;  /* 0x000080020e007986 */ /* 0x0007e8000c101504 */
[----:B------:R3:W-:Y:S02]  /*0ef0*/  STG.E.U16 desc[UR6][R14.64+0x82], R0 ;  /* 0x000082000e007986 */ /* 0x0007e4000c101506 */
.L_x_6683:
[----:B------:R-:W-:Y:S05]  /*0f00*/  BSYNC.RECONVERGENT B0 ;  /* 0x0000000000007941 */ /* 0x000fea0003800200 */
.L_x_6682:
[----:B------:R-:W-:-:S04]  /*0f10*/  IADD3 R8, P0, PT, R9, R8, RZ ;  /* 0x0000000809087210 */ /* 0x000fc80007f1e0ff */
[----:B------:R-:W-:Y:S02]  /*0f20*/  LEA.HI.X.SX32 R5, R9, R5, 0x1, P0 ;  /* 0x0000000509057211 */ /* 0x000fe400000f0eff */
[----:B------:R-:W-:-:S04]  /*0f30*/  ISETP.GE.U32.AND P0, PT, R8, UR42, PT ;  /* 0x0000002a08007c0c */ /* 0x000fc8000bf06070 */
[----:B------:R-:W-:-:S13]  /*0f40*/  ISETP.GE.AND.EX P0, PT, R5, UR43, PT, P0 ;  /* 0x0000002b05007c0c */ /* 0x000fda000bf06300 */
[----:B------:R-:W-:Y:S05]  /*0f50*/  @!P0 BRA `(.L_x_6684) ;  /* 0xfffffff000c48947 */ /* 0x000fea000383ffff */
[----:B------:R-:W-:Y:S05]  /*0f60*/  EXIT ;  /* 0x000000000000794d */ /* 0x000fea0003800000 */
.L_x_6671:
[----:B------:R-:W-:Y:S01]  /*0f70*/  BSSY B0, `(.L_x_6685) ;  /* 0x0000007000007945 */ /* 0x000fe20003800000 */
[----:B------:R-:W-:Y:S01]  /*0f80*/  MOV R12, 0x10 ;  /* 0x00000010000c7802 */ /* 0x000fe20000000f00 */
[----:B------:R-:W-:Y:S01]  /*0f90*/  IMAD.MOV.U32 R11, RZ, RZ, 0x1f ;  /* 0x0000001fff0b7424 */ /* 0x000fe200078e00ff */
[----:B------:R-:W-:-:S07]  /*0fa0*/  MOV R15, 0xffffffff ;  /* 0xffffffff000f7802 */ /* 0x000fce0000000f00 */
[----:B0-----:R-:W-:Y:S05]  /*0fb0*/  WARPSYNC.COLLECTIVE R15, `(.L_x_6686) ;  /* 0x000000000f087348 */ /* 0x001fea0003c00000 */
[----:B------:R1:W2:Y:S02]  /*0fc0*/  SHFL.BFLY P6, R14, R13, R12, R11 ;  /* 0x0c00000c0d0e7389 */ /* 0x0002a400000c000b */
[----:B012---:R-:W-:Y:S05]  /*0fd0*/  ENDCOLLECTIVE ;  /* 0x000000000000791b */ /* 0x007fea0003800000 */
.L_x_6686:
[----:B------:R-:W-:Y:S05]  /*0fe0*/  BSYNC B0 ;  /* 0x0000000000007941 */ /* 0x000fea0003800000 */
.L_x_6685:
[----:B------:R-:W-:Y:S01]  /*0ff0*/  HFMA2 R12, -RZ, RZ, 0, 4.76837158203125e-07 ;  /* 0x00000008ff0c7431 */ /* 0x000fe200000001ff */
[----:B------:R-:W-:Y:S01]  /*1000*/  FMNMX R13, R14, R13, !PT ;  /* 0x0000000d0e0d7209 */ /* 0x000fe20007800000 */
[----:B------:R-:W-:Y:S01]  /*1010*/  IMAD.MOV.U32 R11, RZ, RZ, 0x1f ;  /* 0x0000001fff0b7424 */ /* 0x000fe200078e00ff */
[----:B------:R-:W-:-:S07]  /*1020*/  MOV R15, 0xffffffff ;  /* 0xffffffff000f7802 */ /* 0x000fce0000000f00 */
[----:B------:R-:W-:Y:S05]  /*1030*/  WARPSYNC.COLLECTIVE R15, `(.L_x_6687) ;  /* 0x000000000f087348 */ /* 0x000fea0003c00000 */
[----:B------:R0:W1:Y:S02]  /*1040*/  SHFL.BFLY P6, R14, R13, R12, R11 ;  /* 0x0c00000c0d0e7389 */ /* 0x00006400000c000b */
[----:B01----:R-:W-:Y:S05]  /*1050*/  ENDCOLLECTIVE ;  /* 0x000000000000791b */ /* 0x003fea0003800000 */
.L_x_6687:
[----:B------:R-:W-:Y:S01]  /*1060*/  IMAD.MOV.U32 R12, RZ, RZ, 0x4 ;  /* 0x00000004ff0c7424 */ /* 0x000fe200078e00ff */
[----:B------:R-:W-:-:S04]  /*1070*/  FMNMX R0, R13, R14, !PT ;  /* 0x0000000e0d007209 */ /* 0x000fc80007800000 */
[----:B------:R-:W-:-:S07]  /*1080*/  MOV R13, R0 ;  /* 0x00000000000d7202 */ /* 0x000fce0000000f00 */
[----:B------:R-:W-:Y:S05]  /*1090*/  WARPSYNC.COLLECTIVE R15, `(.L_x_6688) ;  /* 0x000000000f087348 */ /* 0x000fea0003c00000 */
[----:B------:R0:W1:Y:S02]  /*10a0*/  SHFL.BFLY P6, R14, R13, R12, R11 ;  /* 0x0c00000c0d0e7389 */ /* 0x00006400000c000b */
[----:B01----:R-:W-:Y:S05]  /*10b0*/  ENDCOLLECTIVE ;  /* 0x000000000000791b */ /* 0x003fea0003800000 */
.L_x_6688:
[----:B------:R-:W-:Y:S01]  /*10c0*/  HFMA2 R12, -RZ, RZ, 0, 1.1920928955078125e-07 ;  /* 0x00000002ff0c7431 */ /* 0x000fe200000001ff */
[----:B------:R-:W-:-:S04]  /*10d0*/  FMNMX R2, R0, R14, !PT ;  /* 0x0000000e00027209 */ /* 0x000fc80007800000 */
[----:B------:R-:W-:-:S07]  /*10e0*/  MOV R13, R2 ;  /* 0x00000002000d7202 */ /* 0x000fce0000000f00 */
[----:B------:R-:W-:Y:S05]  /*10f0*/  WARPSYNC.COLLECTIVE R15, `(.L_x_6689) ;  /* 0x000000000f087348 */ /* 0x000fea0003c00000 */
[----:B------:R0:W1:Y:S02]  /*1100*/  SHFL.BFLY P6, R14, R13, R12, R11 ;  /* 0x0c00000c0d0e7389 */ /* 0x00006400000c000b */
[----:B01----:R-:W-:Y:S05]  /*1110*/  ENDCOLLECTIVE ;  /* 0x000000000000791b */ /* 0x003fea0003800000 */
.L_x_6689:
[----:B------:R-:W-:Y:S02]  /*1120*/  MOV R12, 0x1 ;  /* 0x00000001000c7802 */ /* 0x000fe40000000f00 */
[----:B------:R-:W-:Y:S01]  /*1130*/  FMNMX R3, R2, R14, !PT ;  /* 0x0000000e02037209 */ /* 0x000fe20007800000 */
[----:B------:R-:W-:-:S04]  /*1140*/  IMAD.MOV.U32 R2, RZ, RZ, 0x437c0000 ;  /* 0x437c0000ff027424 */ /* 0x000fc800078e00ff */
[----:B------:R-:W-:-:S07]  /*1150*/  IMAD.MOV.U32 R13, RZ, RZ, R3 ;  /* 0x000000ffff0d7224 */ /* 0x000fce00078e0003 */
[----:B------:R-:W-:Y:S05]  /*1160*/  WARPSYNC.COLLECTIVE R15, `(.L_x_6690) ;  /* 0x000000000f087348 */ /* 0x000fea0003c00000 */
[----:B------:R0:W1:Y:S02]  /*1170*/  SHFL.BFLY P6, R14, R13, R12, R11 ;  /* 0x0c00000c0d0e7389 */ /* 0x00006400000c000b */
[----:B01----:R-:W-:Y:S05]  /*1180*/  ENDCOLLECTIVE ;  /* 0x000000000000791b */ /* 0x003fea0003800000 */
.L_x_6690:
[----:B------:R-:W-:Y:S01]  /*1190*/  FMNMX R14, R3, R14, !PT ;  /* 0x0000000e030e7209 */ /* 0x000fe20007800000 */
[----:B------:R-:W-:-:S04]  /*11a0*/  HFMA2 R3, -RZ, RZ, 0.96630859375, -0.0022525787353515625 ;  /* 0x3bbb989dff037431 */ /* 0x000fc800000001ff */
[C---:B------:R-:W-:Y:S01]  /*11b0*/  FADD R18, -R14.reuse, R18 ;  /* 0x000000120e127221 */ /* 0x040fe20000000100 */
[C---:B------:R-:W-:Y:S01]  /*11c0*/  FADD R20, -R14.reuse, R17 ;  /* 0x000000110e147221 */ /* 0x040fe20000000100 */
[C---:B------:R-:W-:Y:S01]  /*11d0*/  FADD R4, -R14.reuse, R4 ;  /* 0x000000040e047221 */ /* 0x040fe20000000100 */
[----:B------:R-:W-:Y:S01]  /*11e0*/  FADD R14, -R14, R19 ;  /* 0x000000130e0e7221 */ /* 0x000fe20000000100 */
[-C--:B------:R-:W-:Y:S02]  /*11f0*/  FFMA.SAT R21, R18, R3.reuse, 0.5 ;  /* 0x3f00000012157423 */ /* 0x080fe40000002003 */
[-C--:B------:R-:W-:Y:S02]  /*1200*/  FFMA.SAT R15, R4, R3.reuse, 0.5 ;  /* 0x3f000000040f7423 */ /* 0x080fe40000002003 */
[----:B------:R-:W-:Y:S01]  /*1210*/  FFMA.RM R0, R21, R2, 12582913 ;  /* 0x4b40000115007423 */ /* 0x000fe20000004002 */
[----:B------:R-:W-:-:S03]  /*1220*/  FFMA.SAT R21, R20, R3, 0.5 ;  /* 0x3f00000014157423 */ /* 0x000fc60000002003 */
[----:B------:R-:W-:Y:S01]  /*1230*/  FADD R17, R0, -12583039 ;  /* 0xcb40007f00117421 */ /* 0x000fe20000000000 */
[----:B------:R-:W-:-:S03]  /*1240*/  FFMA.RM R21, R21, R2, 12582913 ;  /* 0x4b40000115157423 */ /* 0x000fc60000004002 */
[C---:B------:R-:W-:Y:S01]  /*1250*/  FFMA R17, R18.reuse, 1.4426950216293334961, -R17 ;  /* 0x3fb8aa3b12117823 */ /* 0x040fe20000000811 */
[C---:B------:R-:W-:Y:S01]  /*1260*/  FADD R11, R21.reuse, -12583039 ;  /* 0xcb40007f150b7421 */ /* 0x040fe20000000000 */
[----:B------:R-:W-:Y:S02]  /*1270*/  SHF.L.U32 R21, R21, 0x17, RZ ;  /* 0x0000001715157819 */ /* 0x000fe400000006ff */
[----:B------:R-:W-:Y:S01]  /*1280*/  FFMA R12, R18, 1.925963033500011079e-08, R17 ;  /* 0x32a57060120c7823 */ /* 0x000fe20000000011 */
[----:B------:R-:W-:Y:S01]  /*1290*/  FFMA R13, R20, 1.4426950216293334961, -R11 ;  /* 0x3fb8aa3b140d7823 */ /* 0x000fe2000000080b */
[-C--:B------:R-:W-:Y:S01]  /*12a0*/  FFMA.RM R11, R15, R2.reuse, 12582913 ;  /* 0x4b4000010f0b7423 */ /* 0x080fe20000004002 */
[----:B------:R-:W-:Y:S02]  /*12b0*/  FFMA.SAT R15, R14, R3, 0.5 ;  /* 0x3f0000000e0f7423 */ /* 0x000fe40000002003 */
[----:B------:R-:W-:Y:S01]  /*12c0*/  FFMA R13, R20, 1.925963033500011079e-08, R13 ;  /* 0x32a57060140d7823 */ /* 0x000fe2000000000d */
[----:B------:R-:W-:Y:S01]  /*12d0*/  FADD R3, R11, -12583039 ;  /* 0xcb40007f0b037421 */ /* 0x000fe20000000000 */
[----:B------:R-:W-:Y:S01]  /*12e0*/  FFMA.RM R2, R15, R2, 12582913 ;  /* 0x4b4000010f027423 */ /* 0x000fe20000004002 */
[----:B------:R-:W0:Y:S01]  /*12f0*/  MUFU.EX2 R12, R12 ;  /* 0x0000000c000c7308 */ /* 0x000e220000000800 */
[----:B------:R-:W-:-:S02]  /*1300*/  IMAD.SHL.U32 R11, R11, 0x800000, RZ ;  /* 0x008000000b0b7824 */ /* 0x000fc400078e00ff */
[----:B------:R-:W-:Y:S01]  /*1310*/  FFMA R3, R4, 1.4426950216293334961, -R3 ;  /* 0x3fb8aa3b04037823 */ /* 0x000fe20000000803 */
[----:B------:R-:W-:-:S03]  /*1320*/  FADD R17, R2, -12583039 ;  /* 0xcb40007f02117421 */ /* 0x000fc60000000000 */
[----:B------:R-:W-:Y:S01]  /*1330*/  FFMA R15, R4, 1.925963033500011079e-08, R3 ;  /* 0x32a57060040f7823 */ /* 0x000fe20000000003 */
[----:B------:R-:W-:Y:S01]  /*1340*/  FFMA R17, R14, 1.4426950216293334961, -R17 ;  /* 0x3fb8aa3b0e117823 */ /* 0x000fe20000000811 */
[----:B------:R-:W1:Y:S01]  /*1350*/  MUFU.EX2 R18, R13 ;  /* 0x0000000d00127308 */ /* 0x000e620000000800 */
[----:B------:R-:W-:Y:S02]  /*1360*/  SHF.L.U32 R3, R0, 0x17, RZ ;  /* 0x0000001700037819 */ /* 0x000fe400000006ff */
[----:B------:R-:W-:-:S05]  /*1370*/  FFMA R17, R14, 1.925963033500011079e-08, R17 ;  /* 0x32a570600e117823 */ /* 0x000fca0000000011 */
[----:B------:R2:W3:Y:S01]  /*1380*/  MUFU.EX2 R20, R15 ;  /* 0x0000000f00147308 */ /* 0x0004e20000000800 */
[----:B0-----:R-:W-:Y:S01]  /*1390*/  FMUL R4, R3, R12 ;  /* 0x0000000c03047220 */ /* 0x001fe20000400000 */
[----:B------:R-:W-:-:S03]  /*13a0*/  SHF.L.U32 R12, R2, 0x17, RZ ;  /* 0x00000017020c7819 */ /* 0x000fc600000006ff */
[----:B------:R-:W-:-:S03]  /*13b0*/  FADD R0, RZ, R4 ;  /* 0x00000004ff007221 */ /* 0x000fc60000000000 */
[----:B------:R-:W0:Y:S01]  /*13c0*/  MUFU.EX2 R17, R17 ;  /* 0x0000001100117308 */ /* 0x000e220000000800 */
[----:B-1----:R-:W-:Y:S01]  /*13d0*/  FMUL R3, R21, R18 ;  /* 0x0000001215037220 */ /* 0x002fe20000400000 */
[----:B--2---:R-:W-:Y:S01]  /*13e0*/  MOV R15, 0xffffffff ;  /* 0xffffffff000f7802 */ /* 0x004fe20000000f00 */
[----:B---3--:R-:W-:Y:S02]  /*13f0*/  FMUL R2, R11, R20 ;  /* 0x000000140b027220 */ /* 0x008fe40000400000 */
[----:B------:R-:W-:-:S04]  /*1400*/  FADD R11, R0, R3 ;  /* 0x00000003000b7221 */ /* 0x000fc80000000000 */
[----:B------:R-:W-:Y:S01]  /*1410*/  FADD R11, R11, R2 ;  /* 0x000000020b0b7221 */ /* 0x000fe20000000000 */
[----:B0-----:R-:W-:Y:S01]  /*1420*/  FMUL R0, R12, R17 ;  /* 0x000000110c007220 */ /* 0x001fe20000400000 */
[----:B------:R-:W-:-:S03]  /*1430*/  MOV R12, 0x10 ;  /* 0x00000010000c7802 */ /* 0x000fc60000000f00 */
[----:B------:R-:W-:Y:S01]  /*1440*/  FADD R13, R11, R0 ;  /* 0x000000000b0d7221 */ /* 0x000fe20000000000 */
[----:B------:R-:W-:-:S07]  /*1450*/  IMAD.MOV.U32 R11, RZ, RZ, 0x1f ;  /* 0x0000001fff0b7424 */ /* 0x000fce00078e00ff */
[----:B------:R-:W-:Y:S05]  /*1460*/  WARPSYNC.COLLECTIVE R15, `(.L_x_6691) ;  /* 0x000000000f087348 */ /* 0x000fea0003c00000 */
[----:B------:R0:W1:Y:S02]  /*1470*/  SHFL.BFLY P6, R14, R13, R12, R11 ;  /* 0x0c00000c0d0e7389 */ /* 0x00006400000c000b */
[----:B01----:R-:W-:Y:S05]  /*1480*/  ENDCOLLECTIVE ;  /* 0x000000000000791b */ /* 0x003fea0003800000 */
.L_x_6691:
[----:B------:R-:W-:Y:S02]  /*1490*/  IMAD.MOV.U32 R12, RZ, RZ, 0x8 ;  /* 0x00000008ff0c7424 */ /* 0x000fe400078e00ff */
[----:B------:R-:W-:-:S05]  /*14a0*/  FADD R17, R13, R14 ;  /* 0x0000000e0d117221 */ /* 0x000fca0000000000 */
[----:B------:R-:W-:-:S07]  /*14b0*/  MOV R13, R17 ;  /* 0x00000011000d7202 */ /* 0x000fce0000000f00 */
[----:B------:R-:W-:Y:S05]  /*14c0*/  WARPSYNC.COLLECTIVE R15, `(.L_x_6692) ;  /* 0x000000000f087348 */ /* 0x000fea0003c00000 */
[----:B------:R0:W1:Y:S02]  /*14d0*/  SHFL.BFLY P6, R14, R13, R12, R11 ;  /* 0x0c00000c0d0e7389 */ /* 0x00006400000c000b */
[----:B01----:R-:W-:Y:S05]  /*14e0*/  ENDCOLLECTIVE ;  /* 0x000000000000791b */ /* 0x003fea0003800000 */
.L_x_6692:
[----:B------:R-:W-:Y:S02]  /*14f0*/  HFMA2 R12, -RZ, RZ, 0, 2.384185791015625e-07 ;  /* 0x00000004ff0c7431 */ /* 0x000fe400000001ff */
[----:B------:R-:W-:-:S05]  /*1500*/  FADD R18, R17, R14 ;  /* 0x0000000e11127221 */ /* 0x000fca0000000000 */
[----:B------:R-:W-:-:S07]  /*1510*/  MOV R13, R18 ;  /* 0x00000012000d7202 */ /* 0x000fce0000000f00 */
[----:B------:R-:W-:Y:S05]  /*1520*/  WARPSYNC.COLLECTIVE R15, `(.L_x_6693) ;  /* 0x000000000f087348 */ /* 0x000fea0003c00000 */
[----:B------:R0:W1:Y:S02]  /*1530*/  SHFL.BFLY P6, R14, R13, R12, R11 ;  /* 0x0c00000c0d0e7389 */ /* 0x00006400000c000b */
[----:B01----:R-:W-:Y:S05]  /*1540*/  ENDCOLLECTIVE ;  /* 0x000000000000791b */ /* 0x003fea0003800000 */
.L_x_6693:
[----:B------:R-:W-:Y:S01]  /*1550*/  MOV R12, 0x2 ;  /* 0x00000002000c7802 */ /* 0x000fe20000000f00 */
[----:B------:R-:W-:-:S04]  /*1560*/  FADD R19, R18, R14 ;  /* 0x0000000e12137221 */ /* 0x000fc80000000000 */
[----:B------:R-:W-:-:S07]  /*1570*/  IMAD.MOV.U32 R13, RZ, RZ, R19 ;  /* 0x000000ffff0d7224 */ /* 0x000fce00078e0013 */
[----:B------:R-:W-:Y:S05]  /*1580*/  WARPSYNC.COLLECTIVE R15, `(.L_x_6694) ;  /* 0x000000000f087348 */ /* 0x000fea0003c00000 */
[----:B------:R0:W1:Y:S02]  /*1590*/  SHFL.BFLY P6, R14, R13, R12, R11 ;  /* 0x0c00000c0d0e7389 */ /* 0x00006400000c000b */
[----:B01----:R-:W-:Y:S05]  /*15a0*/  ENDCOLLECTIVE ;  /* 0x000000000000791b */ /* 0x003fea0003800000 */
.L_x_6694:
[----:B------:R-:W-:Y:S02]  /*15b0*/  IMAD.MOV.U32 R12, RZ, RZ, 0x1 ;  /* 0x00000001ff0c7424 */ /* 0x000fe400078e00ff */
[----:B------:R-:W-:-:S05]  /*15c0*/  FADD R20, R19, R14 ;  /* 0x0000000e13147221 */ /* 0x000fca0000000000 */
[----:B------:R-:W-:-:S07]  /*15d0*/  MOV R13, R20 ;  /* 0x00000014000d7202 */ /* 0x000fce0000000f00 */
[----:B------:R-:W-:Y:S05]  /*15e0*/  WARPSYNC.COLLECTIVE R15, `(.L_x_6695) ;  /* 0x000000000f087348 */ /* 0x000fea0003c00000 */
[----:B------:R0:W1:Y:S02]  /*15f0*/  SHFL.BFLY P6, R14, R13, R12, R11 ;  /* 0x0c00000c0d0e7389 */ /* 0x00006400000c000b */
[----:B01----:R-:W-:Y:S05]  /*1600*/  ENDCOLLECTIVE ;  /* 0x000000000000791b */ /* 0x003fea0003800000 */
.L_x_6695:
[----:B------:R-:W-:Y:S05]  /*1610*/  BRA `(.L_x_6696) ;  /* 0xfffffff000c47947 */ /* 0x000fea000383ffff */
        .weak           $__internal_127_$__cuda_sm3x_div_rn_noftz_f32_slowpath
        .type           $__internal_127_$__cuda_sm3x_div_rn_noftz_f32_slowpath,@function
        .size           $__internal_127_$__cuda_sm3x_div_rn_noftz_f32_slowpath,(.L_x_15444 - $__internal_127_$__cuda_sm3x_div_rn_noftz_f32_slowpath)
$__internal_127_$__cuda_sm3x_div_rn_noftz_f32_slowpath:
        /* <DEDUP_REMOVED lines=35> */
.L_x_6698:
        /* <DEDUP_REMOVED lines=51> */
.L_x_6705:
[----:B------:R-:W-:-:S04]  /*1b80*/  LOP3.LUT R4, R4, 0x80000000, RZ, 0xc0, !PT ;  /* 0x8000000004047812 */ /* 0x000fc800078ec0ff */
[----:B------:R-:W-:Y:S01]  /*1b90*/  LOP3.LUT R4, R4, 0x7f800000, RZ, 0xfc, !PT ;  /* 0x7f80000004047812 */ /* 0x000fe200078efcff */
[----:B------:R-:W-:Y:S06]  /*1ba0*/  BRA `(.L_x_6706) ;  /* 0x0000000000047947 */ /* 0x000fec0003800000 */
.L_x_6704:
[----:B------:R-:W-:-:S07]  /*1bb0*/  LEA R4, R20, R4, 0x17 ;  /* 0x0000000414047211 */ /* 0x000fce00078eb8ff */
.L_x_6706:
[----:B------:R-:W-:Y:S05]  /*1bc0*/  BSYNC.RECONVERGENT B2 ;  /* 0x0000000000027941 */ /* 0x000fea0003800200 */
.L_x_6703:
[----:B------:R-:W-:Y:S05]  /*1bd0*/  BRA `(.L_x_6707) ;  /* 0x0000000000207947 */ /* 0x000fea0003800000 */
.L_x_6702:
[----:B------:R-:W-:-:S04]  /*1be0*/  LOP3.LUT R4, R19, 0x80000000, R4, 0x48, !PT ;  /* 0x8000000013047812 */ /* 0x000fc800078e4804 */
[----:B------:R-:W-:Y:S01]  /*1bf0*/  LOP3.LUT R4, R4, 0x7f800000, RZ, 0xfc, !PT ;  /* 0x7f80000004047812 */ /* 0x000fe200078efcff */
[----:B------:R-:W-:Y:S06]  /*1c00*/  BRA `(.L_x_6707) ;  /* 0x0000000000147947 */ /* 0x000fec0003800000 */
.L_x_6701:
[----:B------:R-:W-:Y:S01]  /*1c10*/  LOP3.LUT R4, R19, 0x80000000, R4, 0x48, !PT ;  /* 0x8000000013047812 */ /* 0x000fe200078e4804 */
[----:B------:R-:W-:Y:S06]  /*1c20*/  BRA `(.L_x_6707) ;  /* 0x00000000000c7947 */ /* 0x000fec0003800000 */
.L_x_6700:
[----:B------:R-:W0:Y:S01]  /*1c30*/  MUFU.RSQ R4, -QNAN ;  /* 0xffc0000000047908 */ /* 0x000e220000001400 */
[----:B------:R-:W-:Y:S05]  /*1c40*/  BRA `(.L_x_6707) ;  /* 0x0000000000047947 */ /* 0x000fea0003800000 */
.L_x_6699:
[----:B------:R-:W-:-:S07]  /*1c50*/  FADD.FTZ R4, R4, R11 ;  /* 0x0000000b04047221 */ /* 0x000fce0000010000 */
.L_x_6707:
[----:B------:R-:W-:Y:S05]  /*1c60*/  BSYNC.RECONVERGENT B1 ;  /* 0x0000000000017941 */ /* 0x000fea0003800200 */
.L_x_6697:
[----:B------:R-:W-:-:S04]  /*1c70*/  HFMA2 R15, -RZ, RZ, 0, 0 ;  /* 0x00000000ff0f7431 */ /* 0x000fc800000001ff */
[----:B0-----:R-:W-:Y:S05]  /*1c80*/  RET.REL.NODEC R14 `(_ZN7oneflow4cuda7softmax15SoftmaxWarpImplI10SimpleLoadI6__halffE11SimpleStoreIS4_fEfLi2ELi4ELi32ELi1ELb1ELNS1_9AlgorithmE0EEEvT_T0_ll) ;  /* 0xffffffe00edc7950 */ /* 0x001fea0003c3ffff */
.L_x_6708:
        /* <DEDUP_REMOVED lines=15> */
.L_x_15444:


//--------------------- .text._ZN7oneflow4cuda7softmax15SoftmaxWarpImplI10SimpleLoadI6__halffE11SimpleStoreIS4_fEfLi2ELi4ELi32ELi1ELb0ELNS1_9AlgorithmE0EEEvT_T0_ll --------------------------
	.section	.text._ZN7oneflow4cuda7softmax15SoftmaxWarpImplI10SimpleLoadI6__halffE11SimpleStoreIS4_fEfLi2ELi4ELi32ELi1ELb0ELNS1_9AlgorithmE0EEEvT_T0_ll,"ax",@progbits
	.align	128
        .global         _ZN7oneflow4cuda7softmax15SoftmaxWarpImplI10SimpleLoadI6__halffE11SimpleStoreIS4_fEfLi2ELi4ELi32ELi1ELb0ELNS1_9AlgorithmE0EEEvT_T0_ll
        .type           _ZN7oneflow4cuda7softmax15SoftmaxWarpImplI10SimpleLoadI6__halffE11SimpleStoreIS4_fEfLi2ELi4ELi32ELi1ELb0ELNS1_9AlgorithmE0EEEvT_T0_ll,@function
        .size           _ZN7oneflow4cuda7softmax15SoftmaxWarpImplI10SimpleLoadI6__halffE11SimpleStoreIS4_fEfLi2ELi4ELi32ELi1ELb0ELNS1_9AlgorithmE0EEEvT_T0_ll,(.L_x_15445 - _ZN7oneflow4cuda7softmax15SoftmaxWarpImplI10SimpleLoadI6__halffE11SimpleStoreIS4_fEfLi2ELi4ELi32ELi1ELb0ELNS1_9AlgorithmE0EEEvT_T0_ll)
        .other          _ZN7oneflow4cuda7softmax15SoftmaxWarpImplI10SimpleLoadI6__halffE11SimpleStoreIS4_fEfLi2ELi4ELi32ELi1ELb0ELNS1_9AlgorithmE0EEEvT_T0_ll,@"STO_CUDA_ENTRY STV_DEFAULT"
_ZN7oneflow4cuda7softmax15SoftmaxWarpImplI10SimpleLoadI6__halffE11SimpleStoreIS4_fEfLi2ELi4ELi32ELi1ELb0ELNS1_9AlgorithmE0EEEvT_T0_ll:
.text._ZN7oneflow4cuda7softmax15SoftmaxWarpImplI10SimpleLoadI6__halffE11SimpleStoreIS4_fEfLi2ELi4ELi32ELi1ELb0ELNS1_9AlgorithmE0EEEvT_T0_ll:
        /* <DEDUP_REMOVED lines=24> */
.L_x_6709:
        /* <DEDUP_REMOVED lines=14> */
.L_x_6719:
[----:B---3--:R-:W-:Y:S02]  /*0260*/  HFMA2 R3, -RZ, RZ, 0, 0 ;  /* 0x00000000ff037431 */ /* 0x008fe400000001ff */
[----:B------:R-:W-:Y:S01]  /*0270*/  IMAD.MOV.U32 R2, RZ, RZ, R8 ;  /* 0x000000ffff027224 */ /* 0x000fe200078e0008 */
[C---:B--2---:R-:W-:Y:S01]  /*0280*/  R2UR UR4, R6.reuse ;  /* 0x00000000060472ca */ /* 0x044fe200000e0000 */
        /* <DEDUP_REMOVED lines=24> */
[----:B-1----:R-:W-:Y:S06]  /*0410*/  BRA.DIV UR4, `(.L_x_6710) ;  /* 0x0000000a04487947 */ /* 0x002fec000b800000 */
[----:B------:R-:W1:Y:S01]  /*0420*/  SHFL.BFLY PT, R14, R13, 0x10, 0x1f ;  /* 0x0e001f000d0e7f89 */ /* 0x000e6200000e0000 */
        /* <DEDUP_REMOVED lines=28> */
[C---:B------:R-:W-:Y:S01]  /*05f0*/  FADD R21, R19.reuse, -12583039 ;  /* 0xcb40007f13157421 */ /* 0x040fe20000000000 */
[----:B------:R-:W-:Y:S01]  /*0600*/  FFMA R17, R16, 1.4426950216293334961, -R17 ;  /* 0x3fb8aa3b10117823 */ /* 0x000fe20000000811 */
[----:B------:R-:W-:Y:S01]  /*0610*/  FFMA R13, R12, 1.925963033500011079e-08, R13 ;  /* 0x32a570600c0d7823 */ /* 0x000fe2000000000d */
[----:B------:R-:W-:Y:S01]  /*0620*/  FFMA R15, R20, 1.925963033500011079e-08, R15 ;  /* 0x32a57060140f7823 */ /* 0x000fe2000000000f */
[----:B------:R-:W-:Y:S01]  /*0630*/  FFMA R21, R18, 1.4426950216293334961, -R21 ;  /* 0x3fb8aa3b12157823 */ /* 0x000fe20000000815 */
[----:B------:R-:W-:Y:S01]  /*0640*/  FFMA R17, R16, 1.925963033500011079e-08, R17 ;  /* 0x32a5706010117823 */ /* 0x000fe20000000011 */
[----:B------:R-:W1:Y:S01]  /*0650*/  MUFU.EX2 R11, R13 ;  /* 0x0000000d000b7308 */ /* 0x000e620000000800 */
[----:B------:R-:W-:Y:S01]  /*0660*/  SHF.L.U32 R0, R0, 0x17, RZ ;  /* 0x0000001700007819 */ /* 0x000fe200000006ff */
[----:B------:R-:W-:Y:S01]  /*0670*/  FFMA R21, R18, 1.925963033500011079e-08, R21 ;  /* 0x32a5706012157823 */ /* 0x000fe20000000015 */
[----:B------:R-:W-:Y:S01]  /*0680*/  IMAD.SHL.U32 R2, R2, 0x800000, RZ ;  /* 0x0080000002027824 */ /* 0x000fe200078e00ff */
[----:B------:R-:W-:-:S04]  /*0690*/  SHF.L.U32 R19, R19, 0x17, RZ ;  /* 0x0000001713137819 */ /* 0x000fc800000006ff */
        /* <DEDUP_REMOVED lines=21> */
.L_x_6731:
        /* <DEDUP_REMOVED lines=11> */
[----:B01----:R-:W-:Y:S05]  /*08a0*/  CALL.REL.NOINC `($__internal_128_$__cuda_sm3x_div_rn_noftz_f32_slowpath) ;  /* 0x0000000800cc7944 */ /* 0x003fea0003c00000 */
[----:B------:R-:W-:-:S07]  /*08b0*/  IMAD.MOV.U32 R12, RZ, RZ, R4 ;  /* 0x000000ffff0c7224 */ /* 0x000fce00078e0004 */
.L_x_6712:
[----:B------:R-:W-:Y:S05]  /*08c0*/  BSYNC.RECONVERGENT B0 ;  /* 0x0000000000007941 */ /* 0x000fea0003800200 */
.L_x_6711:
        /* <DEDUP_REMOVED lines=11> */
[----:B01----:R-:W-:Y:S05]  /*0980*/  CALL.REL.NOINC `($__internal_128_$__cuda_sm3x_div_rn_noftz_f32_slowpath) ;  /* 0x0000000800947944 */ /* 0x003fea0003c00000 */
[----:B------:R-:W-:-:S07]  /*0990*/  MOV R13, R4 ;  /* 0x00000004000d7202 */ /* 0x000fce0000000f00 */
.L_x_6714:
[----:B------:R-:W-:Y:S05]  /*09a0*/  BSYNC.RECONVERGENT B0 ;  /* 0x0000000000007941 */ /* 0x000fea0003800200 */
.L_x_6713:
        /* <DEDUP_REMOVED lines=11> */
[----:B01----:R-:W-:Y:S05]  /*0a60*/  CALL.REL.NOINC `($__internal_128_$__cuda_sm3x_div_rn_noftz_f32_slowpath) ;  /* 0x00000008005c7944 */ /* 0x003fea0003c00000 */
[----:B------:R-:W-:-:S07]  /*0a70*/  MOV R3, R4 ;  /* 0x0000000400037202 */ /* 0x000fce0000000f00 */
.L_x_6716:
[----:B------:R-:W-:Y:S05]  /*0a80*/  BSYNC.RECONVERGENT B0 ;  /* 0x0000000000007941 */ /* 0x000fea0003800200 */
.L_x_6715:
        /* <DEDUP_REMOVED lines=12> */
.L_x_6718:
[----:B------:R-:W-:Y:S05]  /*0b50*/  BSYNC.RECONVERGENT B0 ;  /* 0x0000000000007941 */ /* 0x000fea0003800200 */
.L_x_6717:
[----:B------:R-:W-:Y:S02]  /*0b60*/  HFMA2 R15, -RZ, RZ, 0, 0 ;  /* 0x00000000ff0f7431 */ /* 0x000fe400000001ff */
[----:B------:R-:W-:Y:S01]  /*0b70*/  IMAD R0, R5, UR42, RZ ;  /* 0x0000002a05007c24 */ /* 0x000fe2000f8e02ff */
[----:B------:R-:W-:Y:S01]  /*0b80*/  F2FP.F16.F32.PACK_AB R4, R4, R3 ;  /* 0x000000030404723e */ /* 0x000fe200000000ff */
[----:B------:R-:W-:Y:S01]  /*0b90*/  IMAD.MOV.U32 R14, RZ, RZ, R8 ;  /* 0x000000ffff0e7224 */ /* 0x000fe200078e0008 */
        /* <DEDUP_REMOVED lines=12> */
[----:B------:R-:W-:Y:S02]  /*0c60*/  R2UR UR10, R6 ;  /* 0x00000000060a72ca */ /* 0x000fe400000e0000 */
[----:B------:R-:W-:Y:S02]  /*0c70*/  LEA.HI.X.SX32 R5, R10, R5, 0x1, P0 ;  /* 0x000000050a057211 */ /* 0x000fe400000f0eff */
[----:B------:R-:W-:Y:S02]  /*0c80*/  ISETP.GE.U32.AND P0, PT, R9, UR44, PT ;  /* 0x0000002c09007c0c */ /* 0x000fe4000bf06070 */
[----:B------:R-:W-:Y:S01]  /*0c90*/  R2UR UR11, R7 ;  /* 0x00000000070b72ca */ /* 0x000fe200000e0000 */
[----:B------:R3:W-:Y:S01]  /*0ca0*/  STG.E.U16 desc[UR8][R2.64+0x80], R4 ;  /* 0x0000800402007986 */ /* 0x0007e2000c101508 */
[----:B------:R-:W-:Y:S02]  /*0cb0*/  ISETP.GE.AND.EX P0, PT, R5, UR45, PT, P0 ;  /* 0x0000002d05007c0c */ /* 0x000fe4000bf06300 */
[----:B------:R-:W-:-:S02]  /*0cc0*/  F2FP.F16.F32.PACK_AB R12, R13, R12 ;  /* 0x0000000c0d0c723e */ /* 0x000fc400000000ff */
[----:B------:R-:W-:Y:S02]  /*0cd0*/  PRMT R11, R4, 0x7632, R11 ;  /* 0x00007632040b7816 */ /* 0x000fe4000000000b */
[----:B------:R-:W-:Y:S01]  /*0ce0*/  PRMT R0, R12, 0x7632, R0 ;  /* 0x000076320c007816 */ /* 0x000fe20000000000 */
[----:B------:R3:W-:Y:S04]  /*0cf0*/  STG.E.U16 desc[UR4][R2.64], R12 ;  /* 0x0000000c02007986 */ /* 0x0007e8000c101504 */
[----:B------:R3:W-:Y:S04]  /*0d00*/  STG.E.U16 desc[UR6][R2.64+0x2], R0 ;  /* 0x0000020002007986 */ /* 0x0007e8000c101506 */
[----:B------:R3:W-:Y:S01]  /*0d10*/  STG.E.U16 desc[UR10][R2.64+0x82], R11 ;  /* 0x0000820b02007986 */ /* 0x0007e2000c10150a */
[----:B------:R-:W-:Y:S05]  /*0d20*/  @!P0 BRA `(.L_x_6719) ;  /* 0xfffffff4004c8947 */ /* 0x000fea000383ffff */
[----:B------:R-:W-:Y:S05]  /*0d30*/  EXIT ;  /* 0x000000000000794d */ /* 0x000fea0003800000 */
.L_x_6710:
[----:B------:R-:W-:Y:S01]  /*0d40*/  BSSY B0, `(.L_x_6720) ;  /* 0x0000007000007945 */ /* 0x000fe20003800000 */
[----:B------:R-:W-:Y:S01]  /*0d50*/  IMAD.MOV.U32 R12, RZ, RZ, 0x10 ;  /* 0x00000010ff0c7424 */ /* 0x000fe200078e00ff */
[----:B------:R-:W-:Y:S02]  /*0d60*/  MOV R11, 0x1f ;  /* 0x0000001f000b7802 */ /* 0x000fe40000000f00 */
[----:B------:R-:W-:-:S07]  /*0d70*/  MOV R15, 0xffffffff ;  /* 0xffffffff000f7802 */ /* 0x000fce0000000f00 */
[----:B0-----:R-:W-:Y:S05]  /*0d80*/  WARPSYNC.COLLECTIVE R15, `(.L_x_6721) ;  /* 0x000000000f087348 */ /* 0x001fea0003c00000 */
[----:B------:R1:W2:Y:S02]  /*0d90*/  SHFL.BFLY P6, R14, R13, R12, R11 ;  /* 0x0c00000c0d0e7389 */ /* 0x0002a400000c000b */
[----:B012---:R-:W-:Y:S05]  /*0da0*/  ENDCOLLECTIVE ;  /* 0x000000000000791b */ /* 0x007fea0003800000 */
.L_x_6721:
[----:B------:R-:W-:Y:S05]  /*0db0*/  BSYNC B0 ;  /* 0x0000000000007941 */ /* 0x000fea0003800000 */
.L_x_6720:
        /* <DEDUP_REMOVED lines=8> */
.L_x_6722:
[----:B------:R-:W-:Y:S01]  /*0e40*/  HFMA2 R12, -RZ, RZ, 0, 2.384185791015625e-07 ;  /* 0x00000004ff0c7431 */ /* 0x000fe200000001ff */
[----:B------:R-:W-:-:S05]  /*0e50*/  FMNMX R0, R13, R14, !PT ;  /* 0x0000000e0d007209 */ /* 0x000fca0007800000 */
[----:B------:R-:W-:-:S07]  /*0e60*/  IMAD.MOV.U32 R13, RZ, RZ, R0 ;  /* 0x000000ffff0d7224 */ /* 0x000fce00078e0000 */
[----:B------:R-:W-:Y:S05]  /*0e70*/  WARPSYNC.COLLECTIVE R15, `(.L_x_6723) ;  /* 0x000000000f087348 */ /* 0x000fea0003c00000 */
[----:B------:R0:W1:Y:S02]  /*0e80*/  SHFL.BFLY P6, R14, R13, R12, R11 ;  /* 0x0c00000c0d0e7389 */ /* 0x00006400000c000b */
[----:B01----:R-:W-:Y:S05]  /*0e90*/  ENDCOLLECTIVE ;  /* 0x000000000000791b */ /* 0x003fea0003800000 */
.L_x_6723:
[----:B------:R-:W-:Y:S01]  /*0ea0*/  IMAD.MOV.U32 R12, RZ, RZ, 0x2 ;  /* 0x00000002ff0c7424 */ /* 0x000fe200078e00ff */
[----:B------:R-:W-:-:S04]  /*0eb0*/  FMNMX R2, R0, R14, !PT ;  /* 0x0000000e00027209 */ /* 0x000fc80007800000 */
[----:B------:R-:W-:-:S07]  /*0ec0*/  MOV R13, R2 ;  /* 0x00000002000d7202 */ /* 0x000fce0000000f00 */
[----:B------:R-:W-:Y:S05]  /*0ed0*/  WARPSYNC.COLLECTIVE R15, `(.L_x_6724) ;  /* 0x000000000f087348 */ /* 0x000fea0003c00000 */
[----:B------:R0:W1:Y:S02]  /*0ee0*/  SHFL.BFLY P6, R14, R13, R12, R11 ;  /* 0x0c00000c0d0e7389 */ /* 0x00006400000c000b */
[----:B01----:R-:W-:Y:S05]  /*0ef0*/  ENDCOLLECTIVE ;  /* 0x000000000000791b */ /* 0x003fea0003800000 */
.L_x_6724:
[----:B------:R-:W-:Y:S01]  /*0f00*/  HFMA2 R12, -RZ, RZ, 0, 5.9604644775390625e-08 ;  /* 0x00000001ff0c7431 */ /* 0x000fe200000001ff */
[----:B------:R-:W-:Y:S02]  /*0f10*/  FMNMX R3, R2, R14, !PT ;  /* 0x0000000e02037209 */ /* 0x000fe40007800000 */
[----:B------:R-:W-:Y:S02]  /*0f20*/  MOV R2, 0x437c0000 ;  /* 0x437c000000027802 */ /* 0x000fe40000000f00 */
[----:B------:R-:W-:-:S07]  /*0f30*/  MOV R13, R3 ;  /* 0x00000003000d7202 */ /* 0x000fce0000000f00 */
[----:B------:R-:W-:Y:S05]  /*0f40*/  WARPSYNC.COLLECTIVE R15, `(.L_x_6725) ;  /* 0x000000000f087348 */ /* 0x000fea0003c00000 */
[----:B------:R0:W1:Y:S02]  /*0f50*/  SHFL.BFLY P6, R14, R13, R12, R11 ;  /* 0x0c00000c0d0e7389 */ /* 0x00006400000c000b */
[----:B01----:R-:W-:Y:S05]  /*0f60*/  ENDCOLLECTIVE ;  /* 0x000000000000791b */ /* 0x003fea0003800000 */
.L_x_6725:
        /* <DEDUP_REMOVED lines=46> */
.L_x_6726:
[----:B------:R-:W-:Y:S02]  /*1250*/  IMAD.MOV.U32 R12, RZ, RZ, 0x8 ;  /* 0x00000008ff0c7424 */ /* 0x000fe400078e00ff */
[----:B------:R-:W-:-:S05]  /*1260*/  FADD R16, R13, R14 ;  /* 0x0000000e0d107221 */ /* 0x000fca0000000000 */
[----:B------:R-:W-:-:S07]  /*1270*/  MOV R13, R16 ;  /* 0x00000010000d7202 */ /* 0x000fce0000000f00 */
[----:B------:R-:W-:Y:S05]  /*1280*/  WARPSYNC.COLLECTIVE R15, `(.L_x_6727) ;  /* 0x000000000f087348 */ /* 0x000fea0003c00000 */
[----:B------:R0:W1:Y:S02]  /*1290*/  SHFL.BFLY P6, R14, R13, R12, R11 ;  /* 0x0c00000c0d0e7389 */ /* 0x00006400000c000b */
[----:B01----:R-:W-:Y:S05]  /*12a0*/  ENDCOLLECTIVE ;  /* 0x000000000000791b */ /* 0x003fea0003800000 */
.L_x_6727:
[----:B------:R-:W-:Y:S02]  /*12b0*/  HFMA2 R12, -RZ, RZ, 0, 2.384185791015625e-07 ;  /* 0x00000004ff0c7431 */ /* 0x000fe400000001ff */
[----:B------:R-:W-:-:S05]  /*12c0*/  FADD R17, R16, R14 ;  /* 0x0000000e10117221 */ /* 0x000fca0000000000 */
[----:B------:R-:W-:-:S07]  /*12d0*/  MOV R13, R17 ;  /* 0x00000011000d7202 */ /* 0x000fce0000000f00 */
[----:B------:R-:W-:Y:S05]  /*12e0*/  WARPSYNC.COLLECTIVE R15, `(.L_x_6728) ;  /* 0x000000000f087348 */ /* 0x000fea0003c00000 */
[----:B------:R0:W1:Y:S02]  /*12f0*/  SHFL.BFLY P6, R14, R13, R12, R11 ;  /* 0x0c00000c0d0e7389 */ /* 0x00006400000c000b */
[----:B01----:R-:W-:Y:S05]  /*1300*/  ENDCOLLECTIVE ;  /* 0x000000000000791b */ /* 0x003fea0003800000 */
.L_x_6728:
[----:B------:R-:W-:Y:S01]  /*1310*/  MOV R12, 0x2 ;  /* 0x00000002000c7802 */ /* 0x000fe20000000f00 */
[----:B------:R-:W-:-:S04]  /*1320*/  FADD R18, R17, R14 ;  /* 0x0000000e11127221 */ /* 0x000fc80000000000 */
[----:B------:R-:W-:-:S07]  /*1330*/  IMAD.MOV.U32 R13, RZ, RZ, R18 ;  /* 0x000000ffff0d7224 */ /* 0x000fce00078e0012 */
[----:B------:R-:W-:Y:S05]  /*1340*/  WARPSYNC.COLLECTIVE R15, `(.L_x_6729) ;  /* 0x000000000f087348 */ /* 0x000fea0003c00000 */
[----:B------:R0:W1:Y:S02]  /*1350*/  SHFL.BFLY P6, R14, R13, R12, R11 ;  /* 0x0c00000c0d0e7389 */ /* 0x00006400000c000b */
[----:B01----:R-:W-:Y:S05]  /*1360*/  ENDCOLLECTIVE ;  /* 0x000000000000791b */ /* 0x003fea0003800000 */
.L_x_6729:
[----:B------:R-:W-:Y:S02]  /*1370*/  IMAD.MOV.U32 R12, RZ, RZ, 0x1 ;  /* 0x00000001ff0c7424 */ /* 0x000fe400078e00ff */
[----:B------:R-:W-:-:S05]  /*1380*/  FADD R19, R18, R14 ;  /* 0x0000000e12137221 */ /* 0x000fca0000000000 */
[----:B------:R-:W-:-:S07]  /*1390*/  MOV R13, R19 ;  /* 0x00000013000d7202 */ /* 0x000fce0000000f00 */
[----:B------:R-:W-:Y:S05]  /*13a0*/  WARPSYNC.COLLECTIVE R15, `(.L_x_6730) ;  /* 0x000000000f087348 */ /* 0x000fea0003c00000 */
[----:B------:R0:W1:Y:S02]  /*13b0*/  SHFL.BFLY P6, R14, R13, R12, R11 ;  /* 0x0c00000c0d0e7389 */ /* 0x00006400000c000b */
[----:B01----:R-:W-:Y:S05]  /*13c0*/  ENDCOLLECTIVE ;  /* 0x000000000000791b */ /* 0x003fea0003800000 */
.L_x_6730:
[----:B------:R-:W-:Y:S05]  /*13d0*/  BRA `(.L_x_6731) ;  /* 0xfffffff400047947 */ /* 0x000fea000383ffff */
        .weak           $__internal_128_$__cuda_sm3x_div_rn_noftz_f32_slowpath
        .type           $__internal_128_$__cuda_sm3x_div_rn_noftz_f32_slowpath,@function
        .size           $__internal_128_$__cuda_sm3x_div_rn_noftz_f32_slowpath,(.L_x_15445 - $__internal_128_$__cuda_sm3x_div_rn_noftz_f32_slowpath)
$__internal_128_$__cuda_sm3x_div_rn_noftz_f32_slowpath:
        /* <DEDUP_REMOVED lines=35> */
.L_x_6733:
        /* <DEDUP_REMOVED lines=51> */
.L_x_6740:
[----:B------:R-:W-:-:S04]  /*1940*/  LOP3.LUT R4, R4, 0x80000000, RZ, 0xc0, !PT ;  /* 0x8000000004047812 */ /* 0x000fc800078ec0ff */
[----:B------:R-:W-:Y:S01]  /*1950*/  LOP3.LUT R4, R4, 0x7f800000, RZ, 0xfc, !PT ;  /* 0x7f80000004047812 */ /* 0x000fe200078efcff */
[----:B------:R-:W-:Y:S06]  /*1960*/  BRA `(.L_x_6741) ;  /* 0x0000000000047947 */ /* 0x000fec0003800000 */
.L_x_6739:
[----:B------:R-:W-:-:S07]  /*1970*/  LEA R4, R21, R4, 0x17 ;  /* 0x0000000415047211 */ /* 0x000fce00078eb8ff */
.L_x_6741:
[----:B------:R-:W-:Y:S05]  /*1980*/  BSYNC.RECONVERGENT B2 ;  /* 0x0000000000027941 */ /* 0x000fea0003800200 */
.L_x_6738:
[----:B------:R-:W-:Y:S05]  /*1990*/  BRA `(.L_x_6742) ;  /* 0x0000000000207947 */ /* 0x000fea0003800000 */
.L_x_6737:
[----:B------:R-:W-:-:S04]  /*19a0*/  LOP3.LUT R4, R17, 0x80000000, R4, 0x48, !PT ;  /* 0x8000000011047812 */ /* 0x000fc800078e4804 */
[----:B------:R-:W-:Y:S01]  /*19b0*/  LOP3.LUT R4, R4, 0x7f800000, RZ, 0xfc, !PT ;  /* 0x7f80000004047812 */ /* 0x000fe200078efcff */
[----:B------:R-:W-:Y:S06]  /*19c0*/  BRA `(.L_x_6742) ;  /* 0x0000000000147947 */ /* 0x000fec0003800000 */
.L_x_6736:
[----:B------:R-:W-:Y:S01]  /*19d0*/  LOP3.LUT R4, R17, 0x80000000, R4, 0x48, !PT ;  /* 0x8000000011047812 */ /* 0x000fe200078e4804 */
[----:B------:R-:W-:Y:S06]  /*19e0*/  BRA `(.L_x_6742) ;  /* 0x00000000000c7947 */ /* 0x000fec0003800000 */
.L_x_6735:
[----:B------:R-:W0:Y:S01]  /*19f0*/  MUFU.RSQ R4, -QNAN ;  /* 0xffc0000000047908 */ /* 0x000e220000001400 */
[----:B------:R-:W-:Y:S05]  /*1a00*/  BRA `(.L_x_6742) ;  /* 0x0000000000047947 */ /* 0x000fea0003800000 */
.L_x_6734:
[----:B------:R-:W-:-:S07]  /*1a10*/  FADD.FTZ R4, R4, R11 ;  /* 0x0000000b04047221 */ /* 0x000fce0000010000 */
.L_x_6742:
[----:B------:R-:W-:Y:S05]  /*1a20*/  BSYNC.RECONVERGENT B1 ;  /* 0x0000000000017941 */ /* 0x000fea0003800200 */
.L_x_6732:
[----:B------:R-:W-:-:S04]  /*1a30*/  HFMA2 R15, -RZ, RZ, 0, 0 ;  /* 0x00000000ff0f7431 */ /* 0x000fc800000001ff */
[----:B0-----:R-:W-:Y:S05]  /*1a40*/  RET.REL.NODEC R14 `(_ZN7oneflow4cuda7softmax15SoftmaxWarpImplI10SimpleLoadI6__halffE11SimpleStoreIS4_fEfLi2ELi4ELi32ELi1ELb0ELNS1_9AlgorithmE0EEEvT_T0_ll) ;  /* 0xffffffe40e6c7950 */ /* 0x001fea0003c3ffff */
.L_x_6743:
        /* <DEDUP_REMOVED lines=11> */
.L_x_15445:


//--------------------- .text._ZN7oneflow4cuda7softmax15SoftmaxWarpImplI10SimpleLoadI6__halffE11SimpleStoreIS4_fEfLi2ELi2ELi32ELi1ELb1ELNS1_9AlgorithmE0EEEvT_T0_ll --------------------------
	.section	.text._ZN7oneflow4cuda7softmax15SoftmaxWarpImplI10SimpleLoadI6__halffE11SimpleStoreIS4_fEfLi2ELi2ELi32ELi1ELb1ELNS1_9AlgorithmE0EEEvT_T0_ll,"ax",@progbits
	.align	128
        .global         _ZN7oneflow4cuda7softmax15SoftmaxWarpImplI10SimpleLoadI6__halffE11SimpleStoreIS4_fEfLi2ELi2ELi32ELi1ELb1ELNS1_9AlgorithmE0EEEvT_T0_ll
        .type           _ZN7oneflow4cuda7softmax15SoftmaxWarpImplI10SimpleLoadI6__halffE11SimpleStoreIS4_fEfLi2ELi2ELi32ELi1ELb1ELNS1_9AlgorithmE0EEEvT_T0_ll,@function
        .size           _ZN7oneflow4cuda7softmax15SoftmaxWarpImplI10SimpleLoadI6__halffE11SimpleStoreIS4_fEfLi2ELi2ELi32ELi1ELb1ELNS1_9AlgorithmE0EEEvT_T0_ll,(.L_x_15446 - _ZN7oneflow4cuda7softmax15SoftmaxWarpImplI10SimpleLoadI6__halffE11SimpleStoreIS4_fEfLi2ELi2ELi32ELi1ELb1ELNS1_9AlgorithmE0EEEvT_T0_ll)
        .other          _ZN7oneflow4cuda7softmax15SoftmaxWarpImplI10SimpleLoadI6__halffE11SimpleStoreIS4_fEfLi2ELi2ELi32ELi1ELb1ELNS1_9AlgorithmE0EEEvT_T0_ll,@"STO_CUDA_ENTRY STV_DEFAULT"
_ZN7oneflow4cuda7softmax15SoftmaxWarpImplI10SimpleLoadI6__halffE11SimpleStoreIS4_fEfLi2ELi2ELi32ELi1ELb1ELNS1_9AlgorithmE0EEEvT_T0_ll:
.text._ZN7oneflow4cuda7softmax15SoftmaxWarpImplI10SimpleLoadI6__halffE11SimpleStoreIS4_fEfLi2ELi2ELi32ELi1ELb1ELNS1_9AlgorithmE0EEEvT_T0_ll:
        /* <DEDUP_REMOVED lines=24> */
.L_x_6744:
        /* <DEDUP_REMOVED lines=14> */
.L_x_6752:
[----:B-1----:R-:W1:Y:S01]  /*0260*/  LDC.64 R12, c[0x0][0x388] ;  /* 0x0000e200ff0c7b82 */ /* 0x002e620000000a00 */
[----:B------:R-:W-:-:S04]  /*0270*/  ISETP.GE.U32.AND P0, PT, R8, UR40, PT ;  /* 0x0000002808007c0c */ /* 0x000fc8000bf06070 */
[----:B------:R-:W-:-:S03]  /*0280*/  ISETP.GE.AND.EX P0, PT, RZ, UR41, PT, P0 ;  /* 0x00000029ff007c0c */ /* 0x000fc6000bf06300 */
[----:B------:R-:W3:Y:S10]  /*0290*/  LDC.64 R14, c[0x0][0x380] ;  /* 0x0000e000ff0e7b82 */ /* 0x000ef40000000a00 */
[----:B--2---:R-:W-:Y:S01]  /*02a0*/  @!P0 MOV R3, RZ ;  /* 0x000000ff00038202 */ /* 0x004fe20000000f00 */
[----:B------:R-:W-:Y:S01]  /*02b0*/  @!P0 IMAD.MOV.U32 R2, RZ, RZ, R8 ;  /* 0x000000ffff028224 */ /* 0x000fe200078e0008 */
[----:B--2---:R-:W-:-:S02]  /*02c0*/  @!P0 R2UR UR4, R4 ;  /* 0x00000000040482ca */ /* 0x004fc400000e0000 */
[----:B------:R-:W-:Y:S01]  /*02d0*/  @!P0 R2UR UR5, R5 ;  /* 0x00000000050582ca */ /* 0x000fe200000e0000 */
[-C--:B-1----:R-:W-:Y:S01]  /*02e0*/  @!P0 IMAD R0, R7, R12.reuse, RZ ;  /* 0x0000000c07008224 */ /* 0x082fe200078e02ff */
[----:B------:R-:W-:Y:S02]  /*02f0*/  @!P0 R2UR UR6, R4 ;  /* 0x00000000040682ca */ /* 0x000fe400000e0000 */
[----:B------:R-:W-:Y:S01]  /*0300*/  @!P0 R2UR UR7, R5 ;  /* 0x00000000050782ca */ /* 0x000fe200000e0000 */
[C---:B------:R-:W-:Y:S02]  /*0310*/  @!P0 IMAD R11, R9.reuse, R13, R0 ;  /* 0x0000000d090b8224 */ /* 0x040fe400078e0200 */
[----:B------:R-:W-:-:S04]  /*0320*/  @!P0 IMAD.WIDE.U32 R12, R9, R12, R2 ;  /* 0x0000000c090c8225 */ /* 0x000fc800078e0002 */
[----:B------:R-:W-:Y:S01]  /*0330*/  @!P0 IMAD.IADD R0, R13, 0x1, R11 ;  /* 0x000000010d008824 */ /* 0x000fe200078e020b */
[----:B---3--:R-:W-:-:S04]  /*0340*/  @!P0 LEA R2, P1, R12, R14, 0x1 ;  /* 0x0000000e0c028211 */ /* 0x008fc800078208ff */
[----:B------:R-:W-:-:S05]  /*0350*/  @!P0 LEA.HI.X R3, R12, R15, R0, 0x1, P1 ;  /* 0x0000000f0c038211 */ /* 0x000fca00008f0c00 */
[----:B------:R-:W2:Y:S04]  /*0360*/  @!P0 LDG.E.U16 R11, desc[UR4][R2.64] ;  /* 0x00000004020b8981 */ /* 0x000ea8000c1e1500 */
[----:B------:R-:W3:Y:S01]  /*0370*/  @!P0 LDG.E.U16 R0, desc[UR6][R2.64+0x2] ;  /* 0x0000020602008981 */ /* 0x000ee2000c1e1500 */
[----:B------:R-:W-:Y:S01]  /*0380*/  IMAD.MOV.U32 R16, RZ, RZ, -0x800000 ;  /* 0xff800000ff107424 */ /* 0x000fe200078e00ff */
[----:B------:R-:W-:Y:S01]  /*0390*/  MOV R6, 0xff800000 ;  /* 0xff80000000067802 */ /* 0x000fe20000000f00 */
[----:B------:R-:W-:Y:S01]  /*03a0*/  UMOV UR4, 0xffffffff ;  /* 0xffffffff00047882 */ /* 0x000fe20000000000 */
[----:B------:R-:W-:Y:S02]  /*03b0*/  IMAD.MOV.U32 R13, RZ, RZ, -0x800000 ;  /* 0xff800000ff0d7424 */ /* 0x000fe400078e00ff */
[----:B--2---:R-:W-:-:S02]  /*03c0*/  @!P0 HADD2.F32 R16, -RZ, R11.H0_H0 ;  /* 0x2000000bff108230 */ /* 0x004fc40000004100 */
[----:B---3--:R-:W-:-:S05]  /*03d0*/  @!P0 HADD2.F32 R6, -RZ, R0.H0_H0 ;  /* 0x20000000ff068230 */ /* 0x008fca0000004100 */
[----:B------:R-:W-:Y:S01]  /*03e0*/  @!P0 FMNMX3 R13, R16, -INF , R6, !PT ;  /* 0xff800000100d8876 */ /* 0x000fe20007800006 */
        /* <DEDUP_REMOVED lines=21> */
[----:B------:R-:W-:Y:S02]  /*0540*/  IMAD.SHL.U32 R2, R12, 0x800000, RZ ;  /* 0x008000000c027824 */ /* 0x000fe400078e00ff */
[----:B------:R-:W-:Y:S01]  /*0550*/  FFMA R11, R16, 1.4426950216293334961, -R11 ;  /* 0x3fb8aa3b100b7823 */ /* 0x000fe2000000080b */
[----:B------:R-:W-:Y:S01]  /*0560*/  FFMA R3, R6, 1.4426950216293334961, -R3 ;  /* 0x3fb8aa3b06037823 */ /* 0x000fe20000000803 */
[----:B------:R-:W-:Y:S02]  /*0570*/  IMAD.SHL.U32 R0, R0, 0x800000, RZ ;  /* 0x0080000000007824 */ /* 0x000fe400078e00ff */
        /* <DEDUP_REMOVED lines=17> */
.L_x_6764:
        /* <DEDUP_REMOVED lines=11> */
[----:B01----:R-:W-:Y:S05]  /*0740*/  CALL.REL.NOINC `($__internal_129_$__cuda_sm3x_div_rn_noftz_f32_slowpath) ;  /* 0x0000000400fc7944 */ /* 0x003fea0003c00000 */
[----:B------:R-:W-:-:S07]  /*0750*/  MOV R6, R2 ;  /* 0x0000000200067202 */ /* 0x000fce0000000f00 */
.L_x_6747:
[----:B------:R-:W-:Y:S05]  /*0760*/  BSYNC.RECONVERGENT B0 ;  /* 0x0000000000007941 */ /* 0x000fea0003800200 */
.L_x_6746:
        /* <DEDUP_REMOVED lines=11> */
[----:B01----:R-:W-:Y:S05]  /*0820*/  CALL.REL.NOINC `($__internal_129_$__cuda_sm3x_div_rn_noftz_f32_slowpath) ;  /* 0x0000000400c47944 */ /* 0x003fea0003c00000 */
[----:B------:R-:W-:-:S07]  /*0830*/  MOV R11, R2 ;  /* 0x00000002000b7202 */ /* 0x000fce0000000f00 */
.L_x_6749:
[----:B------:R-:W-:Y:S05]  /*0840*/  BSYNC.RECONVERGENT B0 ;  /* 0x0000000000007941 */ /* 0x000fea0003800200 */
.L_x_6748:
[----:B------:R-:W-:Y:S04]  /*0850*/  BSSY.RECONVERGENT B0, `(.L_x_6750) ;  /* 0x0000012000007945 */ /* 0x000fe80003800200 */
[----:B------:R-:W-:Y:S05]  /*0860*/  @P0 BRA `(.L_x_6751) ;  /* 0x0000000000400947 */ /* 0x000fea0003800000 */
[----:B------:R-:W-:Y:S02]  /*0870*/  HFMA2 R3, -RZ, RZ, 0, 0 ;  /* 0x00000000ff037431 */ /* 0x000fe400000001ff */
[----:B------:R-:W-:Y:S01]  /*0880*/  IMAD.MOV.U32 R2, RZ, RZ, R8 ;  /* 0x000000ffff027224 */ /* 0x000fe200078e0008 */
[C---:B------:R-:W-:Y:S01]  /*0890*/  R2UR UR4, R4.reuse ;  /* 0x00000000040472ca */ /* 0x040fe200000e0000 */
[----:B------:R-:W-:Y:S01]  /*08a0*/  IMAD R0, R7, UR38, RZ ;  /* 0x0000002607007c24 */ /* 0x000fe2000f8e02ff */
[C---:B------:R-:W-:Y:S02]  /*08b0*/  R2UR UR5, R5.reuse ;  /* 0x00000000050572ca */ /* 0x040fe400000e0000 */
[----:B------:R-:W-:Y:S02]  /*08c0*/  R2UR UR6, R4 ;  /* 0x00000000040672ca */ /* 0x000fe400000e0000 */
[----:B------:R-:W-:Y:S01]  /*08d0*/  R2UR UR7, R5 ;  /* 0x00000000050772ca */ /* 0x000fe200000e0000 */
[----:B------:R-:W-:Y:S01]  /*08e0*/  IMAD.WIDE.U32 R12, R9, UR38, R2 ;  /* 0x00000026090c7c25 */ /* 0x000fe2000f8e0002 */
[----:B------:R-:W-:-:S03]  /*08f0*/  F2FP.F16.F32.PACK_AB R6, R11, R6 ;  /* 0x000000060b06723e */ /* 0x000fc600000000ff */
[--C-:B------:R-:W-:Y:S01]  /*0900*/  IMAD R3, R9, UR39, R0.reuse ;  /* 0x0000002709037c24 */ /* 0x100fe2000f8e0200 */
[----:B------:R-:W-:Y:S02]  /*0910*/  LEA R2, P0, R12, UR36, 0x1 ;  /* 0x000000240c027c11 */ /* 0x000fe4000f8008ff */
[----:B------:R-:W-:Y:S01]  /*0920*/  PRMT R0, R6, 0x7632, R0 ;  /* 0x0000763206007816 */ /* 0x000fe20000000000 */
[----:B------:R-:W-:-:S05]  /*0930*/  IMAD.IADD R3, R13, 0x1, R3 ;  /* 0x000000010d037824 */ /* 0x000fca00078e0203 */
[----:B------:R-:W-:-:S05]  /*0940*/  LEA.HI.X R3, R12, UR37, R3, 0x1, P0 ;  /* 0x000000250c037c11 */ /* 0x000fca00080f0c03 */
[----:B------:R2:W-:Y:S04]  /*0950*/  STG.E.U16 desc[UR4][R2.64], R6 ;  /* 0x0000000602007986 */ /* 0x0005e8000c101504 */
[----:B------:R2:W-:Y:S02]  /*0960*/  STG.E.U16 desc[UR6][R2.64+0x2], R0 ;  /* 0x0000020002007986 */ /* 0x0005e4000c101506 */
.L_x_6751:
[----:B------:R-:W-:Y:S05]  /*0970*/  BSYNC.RECONVERGENT B0 ;  /* 0x0000000000007941 */ /* 0x000fea0003800200 */
.L_x_6750:
[----:B------:R-:W-:-:S04]  /*0980*/  IADD3 R9, P0, PT, R10, R9, RZ ;  /* 0x000000090a097210 */ /* 0x000fc80007f1e0ff */
[----:B------:R-:W-:Y:S02]  /*0990*/  LEA.HI.X.SX32 R7, R10, R7, 0x1, P0 ;  /* 0x000000070a077211 */ /* 0x000fe400000f0eff */
[----:B------:R-:W-:-:S04]  /*09a0*/  ISETP.GE.U32.AND P0, PT, R9, UR42, PT ;  /* 0x0000002a09007c0c */ /* 0x000fc8000bf06070 */
[----:B------:R-:W-:-:S13]  /*09b0*/  ISETP.GE.AND.EX P0, PT, R7, UR43, PT, P0 ;  /* 0x0000002b07007c0c */ /* 0x000fda000bf06300 */
[----:B------:R-:W-:Y:S05]  /*09c0*/  @!P0 BRA `(.L_x_6752) ;  /* 0xfffffff800248947 */ /* 0x000fea000383ffff */
[----:B------:R-:W-:Y:S05]  /*09d0*/  EXIT ;  /* 0x000000000000794d */ /* 0x000fea0003800000 */
.L_x_6745:
[----:B------:R-:W-:Y:S01]  /*09e0*/  BSSY B0, `(.L_x_6753) ;  /* 0x0000007000007945 */ /* 0x000fe20003800000 */
[----:B------:R-:W-:Y:S01]  /*09f0*/  MOV R12, 0x10 ;  /* 0x00000010000c7802 */ /* 0x000fe20000000f00 */
[----:B------:R-:W-:Y:S01]  /*0a00*/  IMAD.MOV.U32 R11, RZ, RZ, 0x1f ;  /* 0x0000001fff0b7424 */ /* 0x000fe200078e00ff */
[----:B------:R-:W-:-:S07]  /*0a10*/  MOV R15, 0xffffffff ;  /* 0xffffffff000f7802 */ /* 0x000fce0000000f00 */
[----:B0-----:R-:W-:Y:S05]  /*0a20*/  WARPSYNC.COLLECTIVE R15, `(.L_x_6754) ;  /* 0x000000000f087348 */ /* 0x001fea0003c00000 */
[----:B------:R1:W2:Y:S02]  /*0a30*/  SHFL.BFLY P6, R14, R13, R12, R11 ;  /* 0x0c00000c0d0e7389 */ /* 0x0002a400000c000b */
[----:B012---:R-:W-:Y:S05]  /*0a40*/  ENDCOLLECTIVE ;  /* 0x000000000000791b */ /* 0x007fea0003800000 */
.L_x_6754:
[----:B------:R-:W-:Y:S05]  /*0a50*/  BSYNC B0 ;  /* 0x0000000000007941 */ /* 0x000fea0003800000 */
.L_x_6753:
        /* <DEDUP_REMOVED lines=9> */
.L_x_6755:
[----:B------:R-:W-:Y:S01]  /*0af0*/  IMAD.MOV.U32 R12, RZ, RZ, 0x4 ;  /* 0x00000004ff0c7424 */ /* 0x000fe200078e00ff */
[----:B------:R-:W-:-:S04]  /*0b00*/  FMNMX R0, R13, R14, !PT ;  /* 0x0000000e0d007209 */ /* 0x000fc80007800000 */
[----:B------:R-:W-:-:S07]  /*0b10*/  MOV R13, R0 ;  /* 0x00000000000d7202 */ /* 0x000fce0000000f00 */
[----:B------:R-:W-:Y:S05]  /*0b20*/  WARPSYNC.COLLECTIVE R15, `(.L_x_6756) ;  /* 0x000000000f087348 */ /* 0x000fea0003c00000 */
[----:B------:R0:W1:Y:S02]  /*0b30*/  SHFL.BFLY P6, R14, R13, R12, R11 ;  /* 0x0c00000c0d0e7389 */ /* 0x00006400000c000b */
[----:B01----:R-:W-:Y:S05]  /*0b40*/  ENDCOLLECTIVE ;  /* 0x000000000000791b */ /* 0x003fea0003800000 */
.L_x_6756:
[----:B------:R-:W-:Y:S01]  /*0b50*/  IMAD.MOV.U32 R12, RZ, RZ, 0x2 ;  /* 0x00000002ff0c7424 */ /* 0x000fe200078e00ff */
[----:B------:R-:W-:-:S04]  /*0b60*/  FMNMX R2, R0, R14, !PT ;  /* 0x0000000e00027209 */ /* 0x000fc80007800000 */
[----:B------:R-:W-:-:S07]  /*0b70*/  MOV R13, R2 ;  /* 0x00000002000d7202 */ /* 0x000fce0000000f00 */
[----:B------:R-:W-:Y:S05]  /*0b80*/  WARPSYNC.COLLECTIVE R15, `(.L_x_6757) ;  /* 0x000000000f087348 */ /* 0x000fea0003c00000 */
[----:B------:R0:W1:Y:S02]  /*0b90*/  SHFL.BFLY P6, R14, R13, R12, R11 ;  /* 0x0c00000c0d0e7389 */ /* 0x00006400000c000b */
[----:B01----:R-:W-:Y:S05]  /*0ba0*/  ENDCOLLECTIVE ;  /* 0x000000000000791b */ /* 0x003fea0003800000 */
.L_x_6757:
[----:B------:R-:W-:Y:S01]  /*0bb0*/  IMAD.MOV.U32 R12, RZ, RZ, 0x1 ;  /* 0x00000001ff0c7424 */ /* 0x000fe200078e00ff */
[----:B------:R-:W-:-:S04]  /*0bc0*/  FMNMX R3, R2, R14, !PT ;  /* 0x0000000e02037209 */ /* 0x000fc80007800000 */
[----:B------:R-:W-:-:S07]  /*0bd0*/  MOV R13, R3 ;  /* 0x00000003000d7202 */ /* 0x000fce0000000f00 */
[----:B------:R-:W-:Y:S05]  /*0be0*/  WARPSYNC.COLLECTIVE R15, `(.L_x_6758) ;  /* 0x000000000f087348 */ /* 0x000fea0003c00000 */
[----:B------:R0:W1:Y:S02]  /*0bf0*/  SHFL.BFLY P6, R14, R13, R12, R11 ;  /* 0x0c00000c0d0e7389 */ /* 0x00006400000c000b */
[----:B01----:R-:W-:Y:S05]  /*0c00*/  ENDCOLLECTIVE ;  /* 0x000000000000791b */ /* 0x003fea0003800000 */
.L_x_6758:
        /* <DEDUP_REMOVED lines=26> */
.L_x_6759:
[----:B------:R-:W-:Y:S02]  /*0db0*/  IMAD.MOV.U32 R12, RZ, RZ, 0x8 ;  /* 0x00000008ff0c7424 */ /* 0x000fe400078e00ff */
[----:B------:R-:W-:-:S05]  /*0dc0*/  FADD R3, R13, R14 ;  /* 0x0000000e0d037221 */ /* 0x000fca0000000000 */
[----:B------:R-:W-:-:S07]  /*0dd0*/  MOV R13, R3 ;  /* 0x00000003000d7202 */ /* 0x000fce0000000f00 */
[----:B------:R-:W-:Y:S05]  /*0de0*/  WARPSYNC.COLLECTIVE R15, `(.L_x_6760) ;  /* 0x000000000f087348 */ /* 0x000fea0003c00000 */
[----:B------:R0:W1:Y:S02]  /*0df0*/  SHFL.BFLY P6, R14, R13, R12, R11 ;  /* 0x0c00000c0d0e7389 */ /* 0x00006400000c000b */
[----:B01----:R-:W-:Y:S05]  /*0e00*/  ENDCOLLECTIVE ;  /* 0x000000000000791b */ /* 0x003fea0003800000 */
.L_x_6760:
[----:B------:R-:W-:Y:S02]  /*0e10*/  IMAD.MOV.U32 R12, RZ, RZ, 0x4 ;  /* 0x00000004ff0c7424 */ /* 0x000fe400078e00ff */
[----:B------:R-:W-:-:S05]  /*0e20*/  FADD R6, R3, R14 ;  /* 0x0000000e03067221 */ /* 0x000fca0000000000 */
[----:B------:R-:W-:-:S07]  /*0e30*/  MOV R13, R6 ;  /* 0x00000006000d7202 */ /* 0x000fce0000000f00 */
[----:B------:R-:W-:Y:S05]  /*0e40*/  WARPSYNC.COLLECTIVE R15, `(.L_x_6761) ;  /* 0x000000000f087348 */ /* 0x000fea0003c00000 */
[----:B------:R0:W1:Y:S02]  /*0e50*/  SHFL.BFLY P6, R14, R13, R12, R11 ;  /* 0x0c00000c0d0e7389 */ /* 0x00006400000c000b */
[----:B01----:R-:W-:Y:S05]  /*0e60*/  ENDCOLLECTIVE ;  /* 0x000000000000791b */ /* 0x003fea0003800000 */
.L_x_6761:
[----:B------:R-:W-:Y:S02]  /*0e70*/  IMAD.MOV.U32 R12, RZ, RZ, 0x2 ;  /* 0x00000002ff0c7424 */ /* 0x000fe400078e00ff */
[----:B------:R-:W-:-:S05]  /*0e80*/  FADD R16, R6, R14 ;  /* 0x0000000e06107221 */ /* 0x000fca0000000000 */
[----:B------:R-:W-:-:S07]  /*0e90*/  MOV R13, R16 ;  /* 0x00000010000d7202 */ /* 0x000fce0000000f00 */
[----:B------:R-:W-:Y:S05]  /*0ea0*/  WARPSYNC.COLLECTIVE R15, `(.L_x_6762) ;  /* 0x000000000f087348 */ /* 0x000fea0003c00000 */
[----:B------:R0:W1:Y:S02]  /*0eb0*/  SHFL.BFLY P6, R14, R13, R12, R11 ;  /* 0x0c00000c0d0e7389 */ /* 0x00006400000c000b */
[----:B01----:R-:W-:Y:S05]  /*0ec0*/  ENDCOLLECTIVE ;  /* 0x000000000000791b */ /* 0x003fea0003800000 */
.L_x_6762:
[----:B------:R-:W-:Y:S02]  /*0ed0*/  IMAD.MOV.U32 R12, RZ, RZ, 0x1 ;  /* 0x00000001ff0c7424 */ /* 0x000fe400078e00ff */
[----:B------:R-:W-:-:S05]  /*0ee0*/  FADD R17, R16, R14 ;  /* 0x0000000e10117221 */ /* 0x000fca0000000000 */
[----:B------:R-:W-:-:S07]  /*0ef0*/  MOV R13, R17 ;  /* 0x00000011000d7202 */ /* 0x000fce0000000f00 */
[----:B------:R-:W-:Y:S05]  /*0f00*/  WARPSYNC.COLLECTIVE R15, `(.L_x_6763) ;  /* 0x000000000f087348 */ /* 0x000fea0003c00000 */
[----:B------:R0:W1:Y:S02]  /*0f10*/  SHFL.BFLY P6, R14, R13, R12, R11 ;  /* 0x0c00000c0d0e7389 */ /* 0x00006400000c000b */
[----:B01----:R-:W-:Y:S05]  /*0f20*/  ENDCOLLECTIVE ;  /* 0x000000000000791b */ /* 0x003fea0003800000 */
.L_x_6763:
[----:B------:R-:W-:Y:S05]  /*0f30*/  BRA `(.L_x_6764) ;  /* 0xfffffff400d47947 */ /* 0x000fea000383ffff */
        .weak           $__internal_129_$__cuda_sm3x_div_rn_noftz_f32_slowpath
        .type           $__internal_129_$__cuda_sm3x_div_rn_noftz_f32_slowpath,@function
        .size           $__internal_129_$__cuda_sm3x_div_rn_noftz_f32_slowpath,(.L_x_15446 - $__internal_129_$__cuda_sm3x_div_rn_noftz_f32_slowpath)
$__internal_129_$__cuda_sm3x_div_rn_noftz_f32_slowpath:
        /* <DEDUP_REMOVED lines=35> */
.L_x_6766:
        /* <DEDUP_REMOVED lines=51> */
.L_x_6773:
[----:B------:R-:W-:-:S04]  /*14a0*/  LOP3.LUT R2, R2, 0x80000000, RZ, 0xc0, !PT ;  /* 0x8000000002027812 */ /* 0x000fc800078ec0ff */
[----:B------:R-:W-:Y:S01]  /*14b0*/  LOP3.LUT R2, R2, 0x7f800000, RZ, 0xfc, !PT ;  /* 0x7f80000002027812 */ /* 0x000fe200078efcff */
[----:B------:R-:W-:Y:S06]  /*14c0*/  BRA `(.L_x_6774) ;  /* 0x0000000000047947 */ /* 0x000fec0003800000 */
.L_x_6772:
[----:B------:R-:W-:-:S07]  /*14d0*/  IMAD R2, R14, 0x800000, R2 ;  /* 0x008000000e027824 */ /* 0x000fce00078e0202 */
.L_x_6774:
[----:B------:R-:W-:Y:S05]  /*14e0*/  BSYNC.RECONVERGENT B2 ;  /* 0x0000000000027941 */ /* 0x000fea0003800200 */
.L_x_6771:
[----:B------:R-:W-:Y:S05]  /*14f0*/  BRA `(.L_x_6775) ;  /* 0x0000000000207947 */ /* 0x000fea0003800000 */
.L_x_6770:
[----:B------:R-:W-:-:S04]  /*1500*/  LOP3.LUT R2, R15, 0x80000000, R2, 0x48, !PT ;  /* 0x800000000f027812 */ /* 0x000fc800078e4802 */
[----:B------:R-:W-:Y:S01]  /*1510*/  LOP3.LUT R2, R2, 0x7f800000, RZ, 0xfc, !PT ;  /* 0x7f80000002027812 */ /* 0x000fe200078efcff */
[----:B------:R-:W-:Y:S06]  /*1520*/  BRA `(.L_x_6775) ;  /* 0x0000000000147947 */ /* 0x000fec0003800000 */
.L_x_6769:
[----:B------:R-:W-:Y:S01]  /*1530*/  LOP3.LUT R2, R15, 0x80000000, R2, 0x48, !PT ;  /* 0x800000000f027812 */ /* 0x000fe200078e4802 */
[----:B------:R-:W-:Y:S06]  /*1540*/  BRA `(.L_x_6775) ;  /* 0x00000000000c7947 */ /* 0x000fec0003800000 */
.L_x_6768:
[----:B------:R-:W0:Y:S01]  /*1550*/  MUFU.RSQ R2, -QNAN ;  /* 0xffc0000000027908 */ /* 0x000e220000001400 */
[----:B------:R-:W-:Y:S05]  /*1560*/  BRA `(.L_x_6775) ;  /* 0x0000000000047947 */ /* 0x000fea0003800000 */
.L_x_6767:
[----:B------:R-:W-:-:S07]  /*1570*/  FADD.FTZ R2, R2, R3 ;  /* 0x0000000302027221 */ /* 0x000fce0000010000 */
.L_x_6775:
[----:B------:R-:W-:Y:S05]  /*1580*/  BSYNC.RECONVERGENT B1 ;  /* 0x0000000000017941 */ /* 0x000fea0003800200 */
.L_x_6765:
[----:B------:R-:W-:-:S04]  /*1590*/  HFMA2 R13, -RZ, RZ, 0, 0 ;  /* 0x00000000ff0d7431 */ /* 0x000fc800000001ff */
[----:B0-----:R-:W-:Y:S05]  /*15a0*/  RET.REL.NODEC R12 `(_ZN7oneflow4cuda7softmax15SoftmaxWarpImplI10SimpleLoadI6__halffE11SimpleStoreIS4_fEfLi2ELi2ELi32ELi1ELb1ELNS1_9AlgorithmE0EEEvT_T0_ll) ;  /* 0xffffffe80c947950 */ /* 0x001fea0003c3ffff */
.L_x_6776:
        /* <DEDUP_REMOVED lines=13> */
.L_x_15446:


//--------------------- .text._ZN7oneflow4cuda7softmax15SoftmaxWarpImplI10SimpleLoadI6__halffE11SimpleStoreIS4_fEfLi2ELi2ELi32ELi1ELb0ELNS1_9AlgorithmE0EEEvT_T0_ll --------------------------
	.section	.text._ZN7oneflow4cuda7softmax15SoftmaxWarpImplI10SimpleLoadI6__halffE11SimpleStoreIS4_fEfLi2ELi2ELi32ELi1ELb0ELNS1_9AlgorithmE0EEEvT_T0_ll,"ax",@progbits
	.align	128
        .global         _ZN7oneflow4cuda7softmax15SoftmaxWarpImplI10SimpleLoadI6__halffE11SimpleStoreIS4_fEfLi2ELi2ELi32ELi1ELb0ELNS1_9AlgorithmE0EEEvT_T0_ll
        .type           _ZN7oneflow4cuda7softmax15SoftmaxWarpImplI10SimpleLoadI6__halffE11SimpleStoreIS4_fEfLi2ELi2ELi32ELi1ELb0ELNS1_9AlgorithmE0EEEvT_T0_ll,@function
        .size           _ZN7oneflow4cuda7softmax15SoftmaxWarpImplI10SimpleLoadI6__halffE11SimpleStoreIS4_fEfLi2ELi2ELi32ELi1ELb0ELNS1_9AlgorithmE0EEEvT_T0_ll,(.L_x_15447 - _ZN7oneflow4cuda7softmax15SoftmaxWarpImplI10SimpleLoadI6__halffE11SimpleStoreIS4_fEfLi2ELi2ELi32ELi1ELb0ELNS1_9AlgorithmE0EEEvT_T0_ll)
        .other          _ZN7oneflow4cuda7softmax15SoftmaxWarpImplI10SimpleLoadI6__halffE11SimpleStoreIS4_fEfLi2ELi2ELi32ELi1ELb0ELNS1_9AlgorithmE0EEEvT_T0_ll,@"STO_CUDA_ENTRY STV_DEFAULT"
_ZN7oneflow4cuda7softmax15SoftmaxWarpImplI10SimpleLoadI6__halffE11SimpleStoreIS4_fEfLi2ELi2ELi32ELi1ELb0ELNS1_9AlgorithmE0EEEvT_T0_ll:
.text._ZN7oneflow4cuda7softmax15SoftmaxWarpImplI10SimpleLoadI6__halffE11SimpleStoreIS4_fEfLi2ELi2ELi32ELi1ELb0ELNS1_9AlgorithmE0EEEvT_T0_ll:
        /* <DEDUP_REMOVED lines=24> */
.L_x_6777:
        /* <DEDUP_REMOVED lines=14> */
.L_x_6783:
[----:B------:R-:W-:Y:S01]  /*0260*/  MOV R3, RZ ;  /* 0x000000ff00037202 */ /* 0x000fe20000000f00 */
[----:B------:R-:W-:Y:S01]  /*0270*/  IMAD.MOV.U32 R2, RZ, RZ, R8 ;  /* 0x000000ffff027224 */ /* 0x000fe200078e0008 */
[C---:B--2---:R-:W-:Y:S01]  /*0280*/  R2UR UR4, R4.reuse ;  /* 0x00000000040472ca */ /* 0x044fe200000e0000 */
[----:B------:R-:W-:Y:S01]  /*0290*/  IMAD R0, R7, UR38, RZ ;  /* 0x0000002607007c24 */ /* 0x000fe2000f8e02ff */
[----:B------:R-:W-:Y:S01]  /*02a0*/  R2UR UR5, R5 ;  /* 0x00000000050572ca */ /* 0x000fe200000e0000 */
[----:B------:R-:W-:Y:S01]  /*02b0*/  IMAD.WIDE.U32 R12, R9, UR38, R2 ;  /* 0x00000026090c7c25 */ /* 0x000fe2000f8e0002 */
[----:B------:R-:W-:Y:S02]  /*02c0*/  R2UR UR6, R4 ;  /* 0x00000000040672ca */ /* 0x000fe400000e0000 */
[----:B------:R-:W-:Y:S01]  /*02d0*/  R2UR UR7, R5 ;  /* 0x00000000050772ca */ /* 0x000fe200000e0000 */
[----:B------:R-:W-:Y:S01]  /*02e0*/  IMAD R3, R9, UR39, R0 ;  /* 0x0000002709037c24 */ /* 0x000fe2000f8e0200 */
[----:B------:R-:W-:-:S03]  /*02f0*/  LEA R2, P0, R12, UR36, 0x1 ;  /* 0x000000240c027c11 */ /* 0x000fc6000f8008ff */
[----:B------:R-:W-:-:S05]  /*0300*/  IMAD.IADD R3, R13, 0x1, R3 ;  /* 0x000000010d037824 */ /* 0x000fca00078e0203 */
[----:B------:R-:W-:-:S05]  /*0310*/  LEA.HI.X R3, R12, UR37, R3, 0x1, P0 ;  /* 0x000000250c037c11 */ /* 0x000fca00080f0c03 */
[----:B------:R-:W2:Y:S04]  /*0320*/  LDG.E.U16 R0, desc[UR4][R2.64] ;  /* 0x0000000402007981 */ /* 0x000ea8000c1e1500 */
[----:B------:R-:W3:Y:S01]  /*0330*/  LDG.E.U16 R6, desc[UR6][R2.64+0x2] ;  /* 0x0000020602067981 */ /* 0x000ee2000c1e1500 */
[----:B------:R-:W-:Y:S01]  /*0340*/  UMOV UR4, 0xffffffff ;  /* 0xffffffff00047882 */ /* 0x000fe20000000000 */
[----:B--2---:R-:W-:Y:S02]  /*0350*/  HADD2.F32 R16, -RZ, R0.H0_H0 ;  /* 0x20000000ff107230 */ /* 0x004fe40000004100 */
[----:B---3--:R-:W-:-:S05]  /*0360*/  HADD2.F32 R6, -RZ, R6.H0_H0 ;  /* 0x20000006ff067230 */ /* 0x008fca0000004100 */
[----:B------:R-:W-:Y:S01]  /*0370*/  FMNMX3 R13, R16, -INF , R6, !PT ;  /* 0xff800000100d7876 */ /* 0x000fe20007800006 */
[----:B-1----:R-:W-:Y:S06]  /*0380*/  BRA.DIV UR4, `(.L_x_6778) ;  /* 0x00000006046c7947 */ /* 0x002fec000b800000 */
        /* <DEDUP_REMOVED lines=41> */
.L_x_6795:
        /* <DEDUP_REMOVED lines=11> */
[----:B01----:R-:W-:Y:S05]  /*06d0*/  CALL.REL.NOINC `($__internal_130_$__cuda_sm3x_div_rn_noftz_f32_slowpath) ;  /* 0x0000000400f07944 */ /* 0x003fea0003c00000 */
[----:B------:R-:W-:-:S07]  /*06e0*/  MOV R6, R2 ;  /* 0x0000000200067202 */ /* 0x000fce0000000f00 */
.L_x_6780:
[----:B------:R-:W-:Y:S05]  /*06f0*/  BSYNC.RECONVERGENT B0 ;  /* 0x0000000000007941 */ /* 0x000fea0003800200 */
.L_x_6779:
        /* <DEDUP_REMOVED lines=11> */
[----:B01----:R-:W-:Y:S05]  /*07b0*/  CALL.REL.NOINC `($__internal_130_$__cuda_sm3x_div_rn_noftz_f32_slowpath) ;  /* 0x0000000400b87944 */ /* 0x003fea0003c00000 */
[----:B------:R-:W-:-:S07]  /*07c0*/  MOV R11, R2 ;  /* 0x00000002000b7202 */ /* 0x000fce0000000f00 */
.L_x_6782:
[----:B------:R-:W-:Y:S05]  /*07d0*/  BSYNC.RECONVERGENT B0 ;  /* 0x0000000000007941 */ /* 0x000fea0003800200 */
.L_x_6781:
        /* <DEDUP_REMOVED lines=22> */
.L_x_6778:
[----:B------:R-:W-:Y:S01]  /*0940*/  BSSY B0, `(.L_x_6784) ;  /* 0x0000007000007945 */ /* 0x000fe20003800000 */
[----:B------:R-:W-:Y:S01]  /*0950*/  MOV R12, 0x10 ;  /* 0x00000010000c7802 */ /* 0x000fe20000000f00 */
[----:B------:R-:W-:Y:S01]  /*0960*/  IMAD.MOV.U32 R11, RZ, RZ, 0x1f ;  /* 0x0000001fff0b7424 */ /* 0x000fe200078e00ff */
[----:B------:R-:W-:-:S07]  /*0970*/  MOV R15, 0xffffffff ;  /* 0xffffffff000f7802 */ /* 0x000fce0000000f00 */
[----:B0-----:R-:W-:Y:S05]  /*0980*/  WARPSYNC.COLLECTIVE R15, `(.L_x_6785) ;  /* 0x000000000f087348 */ /* 0x001fea0003c00000 */
[----:B------:R1:W2:Y:S02]  /*0990*/  SHFL.BFLY P6, R14, R13, R12, R11 ;  /* 0x0c00000c0d0e7389 */ /* 0x0002a400000c000b */
[----:B012---:R-:W-:Y:S05]  /*09a0*/  ENDCOLLECTIVE ;  /* 0x000000000000791b */ /* 0x007fea0003800000 */
.L_x_6785:
[----:B------:R-:W-:Y:S05]  /*09b0*/  BSYNC B0 ;  /* 0x0000000000007941 */ /* 0x000fea0003800000 */
.L_x_6784:
        /* <DEDUP_REMOVED lines=9> */
.L_x_6786:
[----:B------:R-:W-:Y:S01]  /*0a50*/  IMAD.MOV.U32 R12, RZ, RZ, 0x4 ;  /* 0x00000004ff0c7424 */ /* 0x000fe200078e00ff */
[----:B------:R-:W-:-:S04]  /*0a60*/  FMNMX R0, R13, R14, !PT ;  /* 0x0000000e0d007209 */ /* 0x000fc80007800000 */
[----:B------:R-:W-:-:S07]  /*0a70*/  MOV R13, R0 ;  /* 0x00000000000d7202 */ /* 0x000fce0000000f00 */
[----:B------:R-:W-:Y:S05]  /*0a80*/  WARPSYNC.COLLECTIVE R15, `(.L_x_6787) ;  /* 0x000000000f087348 */ /* 0x000fea0003c00000 */
[----:B------:R0:W1:Y:S02]  /*0a90*/  SHFL.BFLY P6, R14, R13, R12, R11 ;  /* 0x0c00000c0d0e7389 */ /* 0x00006400000c000b */
[----:B01----:R-:W-:Y:S05]  /*0aa0*/  ENDCOLLECTIVE ;  /* 0x000000000000791b */ /* 0x003fea0003800000 */
.L_x_6787:
[----:B------:R-:W-:Y:S01]  /*0ab0*/  IMAD.MOV.U32 R12, RZ, RZ, 0x2 ;  /* 0x00000002ff0c7424 */ /* 0x000fe200078e00ff */
[----:B------:R-:W-:-:S04]  /*0ac0*/  FMNMX R2, R0, R14, !PT ;  /* 0x0000000e00027209 */ /* 0x000fc80007800000 */
[----:B------:R-:W-:-:S07]  /*0ad0*/  MOV R13, R2 ;  /* 0x00000002000d7202 */ /* 0x000fce0000000f00 */
[----:B------:R-:W-:Y:S05]  /*0ae0*/  WARPSYNC.COLLECTIVE R15, `(.L_x_6788) ;  /* 0x000000000f087348 */ /* 0x000fea0003c00000 */
[----:B------:R0:W1:Y:S02]  /*0af0*/  SHFL.BFLY P6, R14, R13, R12, R11 ;  /* 0x0c00000c0d0e7389 */ /* 0x00006400000c000b */
[----:B01----:R-:W-:Y:S05]  /*0b00*/  ENDCOLLECTIVE ;  /* 0x000000000000791b */ /* 0x003fea0003800000 */
.L_x_6788:
[----:B------:R-:W-:Y:S01]  /*0b10*/  IMAD.MOV.U32 R12, RZ, RZ, 0x1 ;  /* 0x00000001ff0c7424 */ /* 0x000fe200078e00ff */
[----:B------:R-:W-:-:S04]  /*0b20*/  FMNMX R3, R2, R14, !PT ;  /* 0x0000000e02037209 */ /* 0x000fc80007800000 */
[----:B------:R-:W-:-:S07]  /*0b30*/  MOV R13, R3 ;  /* 0x00000003000d7202 */ /* 0x000fce0000000f00 */
[----:B------:R-:W-:Y:S05]  /*0b40*/  WARPSYNC.COLLECTIVE R15, `(.L_x_6789) ;  /* 0x000000000f087348 */ /* 0x000fea0003c00000 */
[----:B------:R0:W1:Y:S02]  /*0b50*/  SHFL.BFLY P6, R14, R13, R12, R11 ;  /* 0x0c00000c0d0e7389 */ /* 0x00006400000c000b */
[----:B01----:R-:W-:Y:S05]  /*0b60*/  ENDCOLLECTIVE ;  /* 0x000000000000791b */ /* 0x003fea0003800000 */
.L_x_6789:
        /* <DEDUP_REMOVED lines=26> */
.L_x_6790:
[----:B------:R-:W-:Y:S02]  /*0d10*/  IMAD.MOV.U32 R12, RZ, RZ, 0x8 ;  /* 0x00000008ff0c7424 */ /* 0x000fe400078e00ff */
[----:B------:R-:W-:-:S05]  /*0d20*/  FADD R3, R13, R14 ;  /* 0x0000000e0d037221 */ /* 0x000fca0000000000 */
[----:B------:R-:W-:-:S07]  /*0d30*/  MOV R13, R3 ;  /* 0x00000003000d7202 */ /* 0x000fce0000000f00 */
[----:B------:R-:W-:Y:S05]  /*0d40*/  WARPSYNC.COLLECTIVE R15, `(.L_x_6791) ;  /* 0x000000000f087348 */ /* 0x000fea0003c00000 */
[----:B------:R0:W1:Y:S02]  /*0d50*/  SHFL.BFLY P6, R14, R13, R12, R11 ;  /* 0x0c00000c0d0e7389 */ /* 0x00006400000c000b */
[----:B01----:R-:W-:Y:S05]  /*0d60*/  ENDCOLLECTIVE ;  /* 0x000000000000791b */ /* 0x003fea0003800000 */
.L_x_6791:
[----:B------:R-:W-:Y:S02]  /*0d70*/  IMAD.MOV.U32 R12, RZ, RZ, 0x4 ;  /* 0x00000004ff0c7424 */ /* 0x000fe400078e00ff */
[----:B------:R-:W-:-:S05]  /*0d80*/  FADD R6, R3, R14 ;  /* 0x0000000e03067221 */ /* 0x000fca0000000000 */
[----:B------:R-:W-:-:S07]  /*0d90*/  MOV R13, R6 ;  /* 0x00000006000d7202 */ /* 0x000fce0000000f00 */
[----:B------:R-:W-:Y:S05]  /*0da0*/  WARPSYNC.COLLECTIVE R15, `(.L_x_6792) ;  /* 0x000000000f087348 */ /* 0x000fea0003c00000 */
[----:B------:R0:W1:Y:S02]  /*0db0*/  SHFL.BFLY P6, R14, R13, R12, R11 ;  /* 0x0c00000c0d0e7389 */ /* 0x00006400000c000b */
[----:B01----:R-:W-:Y:S05]  /*0dc0*/  ENDCOLLECTIVE ;  /* 0x000000000000791b */ /* 0x003fea0003800000 */
.L_x_6792:
[----:B------:R-:W-:Y:S02]  /*0dd0*/  IMAD.MOV.U32 R12, RZ, RZ, 0x2 ;  /* 0x00000002ff0c7424 */ /* 0x000fe400078e00ff */
[----:B------:R-:W-:-:S05]  /*0de0*/  FADD R16, R6, R14 ;  /* 0x0000000e06107221 */ /* 0x000fca0000000000 */
[----:B------:R-:W-:-:S07]  /*0df0*/  MOV R13, R16 ;  /* 0x00000010000d7202 */ /* 0x000fce0000000f00 */
[----:B------:R-:W-:Y:S05]  /*0e00*/  WARPSYNC.COLLECTIVE R15, `(.L_x_6793) ;  /* 0x000000000f087348 */ /* 0x000fea0003c00000 */
[----:B------:R0:W1:Y:S02]  /*0e10*/  SHFL.BFLY P6, R14, R13, R12, R11 ;  /* 0x0c00000c0d0e7389 */ /* 0x00006400000c000b */
[----:B01----:R-:W-:Y:S05]  /*0e20*/  ENDCOLLECTIVE ;  /* 0x000000000000791b */ /* 0x003fea0003800000 */
.L_x_6793:
[----:B------:R-:W-:Y:S02]  /*0e30*/  IMAD.MOV.U32 R12, RZ, RZ, 0x1 ;  /* 0x00000001ff0c7424 */ /* 0x000fe400078e00ff */
[----:B------:R-:W-:-:S05]  /*0e40*/  FADD R17, R16, R14 ;  /* 0x0000000e10117221 */ /* 0x000fca0000000000 */
[----:B------:R-:W-:-:S07]  /*0e50*/  MOV R13, R17 ;  /* 0x00000011000d7202 */ /* 0x000fce0000000f00 */
[----:B------:R-:W-:Y:S05]  /*0e60*/  WARPSYNC.COLLECTIVE R15, `(.L_x_6794) ;  /* 0x000000000f087348 */ /* 0x000fea0003c00000 */
[----:B------:R0:W1:Y:S02]  /*0e70*/  SHFL.BFLY P6, R14, R13, R12, R11 ;  /* 0x0c00000c0d0e7389 */ /* 0x00006400000c000b */
[----:B01----:R-:W-:Y:S05]  /*0e80*/  ENDCOLLECTIVE ;  /* 0x000000000000791b */ /* 0x003fea0003800000 */
.L_x_6794:
[----:B------:R-:W-:Y:S05]  /*0e90*/  BRA `(.L_x_6795) ;  /* 0xfffffff400e07947 */ /* 0x000fea000383ffff */
        .weak           $__internal_130_$__cuda_sm3x_div_rn_noftz_f32_slowpath
        .type           $__internal_130_$__cuda_sm3x_div_rn_noftz_f32_slowpath,@function
        .size           $__internal_130_$__cuda_sm3x_div_rn_noftz_f32_slowpath,(.L_x_15447 - $__internal_130_$__cuda_sm3x_div_rn_noftz_f32_slowpath)
$__internal_130_$__cuda_sm3x_div_rn_noftz_f32_slowpath:
        /* <DEDUP_REMOVED lines=35> */
.L_x_6797:
        /* <DEDUP_REMOVED lines=51> */
.L_x_6804:
[----:B------:R-:W-:-:S04]  /*1400*/  LOP3.LUT R2, R2, 0x80000000, RZ, 0xc0, !PT ;  /* 0x8000000002027812 */ /* 0x000fc800078ec0ff */
[----:B------:R-:W-:Y:S01]  /*1410*/  LOP3.LUT R2, R2, 0x7f800000, RZ, 0xfc, !PT ;  /* 0x7f80000002027812 */ /* 0x000fe200078efcff */
[----:B------:R-:W-:Y:S06]  /*1420*/  BRA `(.L_x_6805) ;  /* 0x0000000000047947 */ /* 0x000fec0003800000 */
.L_x_6803:
[----:B------:R-:W-:-:S07]  /*1430*/  IMAD R2, R14, 0x800000, R2 ;  /* 0x008000000e027824 */ /* 0x000fce00078e0202 */
.L_x_6805:
[----:B------:R-:W-:Y:S05]  /*1440*/  BSYNC.RECONVERGENT B2 ;  /* 0x0000000000027941 */ /* 0x000fea0003800200 */
.L_x_6802:
[----:B------:R-:W-:Y:S05]  /*1450*/  BRA `(.L_x_6806) ;  /* 0x0000000000207947 */ /* 0x000fea0003800000 */
.L_x_6801:
[----:B------:R-:W-:-:S04]  /*1460*/  LOP3.LUT R2, R15, 0x80000000, R2, 0x48, !PT ;  /* 0x800000000f027812 */ /* 0x000fc800078e4802 */
[----:B------:R-:W-:Y:S01]  /*1470*/  LOP3.LUT R2, R2, 0x7f800000, RZ, 0xfc, !PT ;  /* 0x7f80000002027812 */ /* 0x000fe200078efcff */
[----:B------:R-:W-:Y:S06]  /*1480*/  BRA `(.L_x_6806) ;  /* 0x0000000000147947 */ /* 0x000fec0003800000 */
.L_x_6800:
[----:B------:R-:W-:Y:S01]  /*1490*/  LOP3.LUT R2, R15, 0x80000000, R2, 0x48, !PT ;  /* 0x800000000f027812 */ /* 0x000fe200078e4802 */
[----:B------:R-:W-:Y:S06]  /*14a0*/  BRA `(.L_x_6806) ;  /* 0x00000000000c7947 */ /* 0x000fec0003800000 */
.L_x_6799:
[----:B------:R-:W0:Y:S01]  /*14b0*/  MUFU.RSQ R2, -QNAN ;  /* 0xffc0000000027908 */ /* 0x000e220000001400 */
[----:B------:R-:W-:Y:S05]  /*14c0*/  BRA `(.L_x_6806) ;  /* 0x0000000000047947 */ /* 0x000fea0003800000 */
.L_x_6798:
[----:B------:R-:W-:-:S07]  /*14d0*/  FADD.FTZ R2, R2, R3 ;  /* 0x0000000302027221 */ /* 0x000fce0000010000 */
.L_x_6806:
[----:B------:R-:W-:Y:S05]  /*14e0*/  BSYNC.RECONVERGENT B1 ;  /* 0x0000000000017941 */ /* 0x000fea0003800200 */
.L_x_6796:
[----:B------:R-:W-:-:S04]  /*14f0*/  HFMA2 R13, -RZ, RZ, 0, 0 ;  /* 0x00000000ff0d7431 */ /* 0x000fc800000001ff */
[----:B0-----:R-:W-:Y:S05]  /*1500*/  RET.REL.NODEC R12 `(_ZN7oneflow4cuda7softmax15SoftmaxWarpImplI10SimpleLoadI6__halffE11SimpleStoreIS4_fEfLi2ELi2ELi32ELi1ELb0ELNS1_9AlgorithmE0EEEvT_T0_ll) ;  /* 0xffffffe80cbc7950 */ /* 0x001fea0003c3ffff */
.L_x_6807:
        /* <DEDUP_REMOVED lines=15> */
.L_x_15447:


//--------------------- .text._ZN7oneflow4cuda7softmax15SoftmaxWarpImplI10SimpleLoadI6__halffE11SimpleStoreIS4_fEfLi2ELi2ELi32ELi2ELb1ELNS1_9AlgorithmE0EEEvT_T0_ll --------------------------
	.section	.text._ZN7oneflow4cuda7softmax15SoftmaxWarpImplI10SimpleLoadI6__halffE11SimpleStoreIS4_fEfLi2ELi2ELi32ELi2ELb1ELNS1_9AlgorithmE0EEEvT_T0_ll,"ax",@progbits
	.align	128
        .global         _ZN7oneflow4cuda7softmax15SoftmaxWarpImplI10SimpleLoadI6__halffE11SimpleStoreIS4_fEfLi2ELi2ELi32ELi2ELb1ELNS1_9AlgorithmE0EEEvT_T0_ll
        .type           _ZN7oneflow4cuda7softmax15SoftmaxWarpImplI10SimpleLoadI6__halffE11SimpleStoreIS4_fEfLi2ELi2ELi32ELi2ELb1ELNS1_9AlgorithmE0EEEvT_T0_ll,@function
        .size           _ZN7oneflow4cuda7softmax15SoftmaxWarpImplI10SimpleLoadI6__halffE11SimpleStoreIS4_fEfLi2ELi2ELi32ELi2ELb1ELNS1_9AlgorithmE0EEEvT_T0_ll,(.L_x_15448 - _ZN7oneflow4cuda7softmax15SoftmaxWarpImplI10SimpleLoadI6__halffE11SimpleStoreIS4_fEfLi2ELi2ELi32ELi2ELb1ELNS1_9AlgorithmE0EEEvT_T0_ll)
        .other          _ZN7oneflow4cuda7softmax15SoftmaxWarpImplI10SimpleLoadI6__halffE11SimpleStoreIS4_fEfLi2ELi2ELi32ELi2ELb1ELNS1_9AlgorithmE0EEEvT_T0_ll,@"STO_CUDA_ENTRY STV_DEFAULT"
_ZN7oneflow4cuda7softmax15SoftmaxWarpImplI10SimpleLoadI6__halffE11SimpleStoreIS4_fEfLi2ELi2ELi32ELi2ELb1ELNS1_9AlgorithmE0EEEvT_T0_ll:
.text._ZN7oneflow4cuda7softmax15SoftmaxWarpImplI10SimpleLoadI6__halffE11SimpleStoreIS4_fEfLi2ELi2ELi32ELi2ELb1ELNS1_9AlgorithmE0EEEvT_T0_ll:
        /* <DEDUP_REMOVED lines=24> */
.L_x_6808:
        /* <DEDUP_REMOVED lines=14> */
[----:B------:R-:W-:-:S07]  /*0260*/  SHF.L.U32 R10, R10, 0x1, RZ ;  /* 0x000000010a0a7819 */ /* 0x000fce00000006ff */
[----:B------:R-:W3:Y:S01]  /*0270*/  LDC.64 R8, c[0x0][0x398] ;  /* 0x0000e600ff087b82 */ /* 0x000ee20000000a00 */
[----:B-1----:R-:W-:-:S07]  /*0280*/  IMAD.SHL.U32 R18, R18, 0x2, RZ ;  /* 0x0000000212127824 */ /* 0x002fce00078e00ff */
.L_x_6822:
[----:B------:R-:W-:Y:S01]  /*0290*/  ISETP.GE.U32.AND P0, PT, R18, UR40, PT ;  /* 0x0000002812007c0c */ /* 0x000fe2000bf06070 */
[----:B-1----:R-:W1:Y:S03]  /*02a0*/  LDC.64 R6, c[0x0][0x388] ;  /* 0x0000e200ff067b82 */ /* 0x002e660000000a00 */
[----:B------:R-:W-:-:S05]  /*02b0*/  ISETP.GE.AND.EX P0, PT, RZ, UR41, PT, P0 ;  /* 0x00000029ff007c0c */ /* 0x000fca000bf06300 */
[----:B------:R-:W4:Y:S08]  /*02c0*/  LDC.64 R12, c[0x0][0x388] ;  /* 0x0000e200ff0c7b82 */ /* 0x000f300000000a00 */
[----:B------:R-:W5:Y:S01]  /*02d0*/  @!P0 LDC.64 R14, c[0x0][0x388] ;  /* 0x0000e200ff0e8b82 */ /* 0x000f620000000a00 */
[----:B------:R-:W-:Y:S01]  /*02e0*/  @!P0 MOV R22, R18 ;  /* 0x0000001200168202 */ /* 0x000fe20000000f00 */
[----:B------:R-:W-:Y:S01]  /*02f0*/  @!P0 IMAD.MOV.U32 R23, RZ, RZ, RZ ;  /* 0x000000ffff178224 */ /* 0x000fe200078e00ff */
[----:B--2---:R-:W-:-:S02]  /*0300*/  @!P0 R2UR UR4, R16 ;  /* 0x00000000100482ca */ /* 0x004fc400000e0000 */
[----:B------:R-:W-:Y:S02]  /*0310*/  @!P0 R2UR UR5, R17 ;  /* 0x00000000110582ca */ /* 0x000fe400000e0000 */
[C---:B------:R-:W-:Y:S01]  /*0320*/  @!P0 R2UR UR6, R16.reuse ;  /* 0x00000000100682ca */ /* 0x040fe200000e0000 */
[----:B------:R-:W2:Y:S01]  /*0330*/  LDC.64 R4, c[0x0][0x380] ;  /* 0x0000e000ff047b82 */ /* 0x000ea20000000a00 */
[-C--:B-1----:R-:W-:Y:S01]  /*0340*/  @!P0 IMAD R0, R21, R6.reuse, RZ ;  /* 0x0000000615008224 */ /* 0x082fe200078e02ff */
[----:B------:R-:W-:Y:S02]  /*0350*/  @!P0 R2UR UR7, R17 ;  /* 0x00000000110782ca */ /* 0x000fe400000e0000 */
[C---:B------:R-:W-:Y:S01]  /*0360*/  @!P0 R2UR UR8, R16.reuse ;  /* 0x00000000100882ca */ /* 0x040fe200000e0000 */
[----:B------:R-:W-:Y:S01]  /*0370*/  @!P0 IMAD R11, R19, R7, R0 ;  /* 0x00000007130b8224 */ /* 0x000fe200078e0200 */
[----:B------:R-:W-:Y:S01]  /*0380*/  @!P0 R2UR UR9, R17 ;  /* 0x00000000110982ca */ /* 0x000fe200000e0000 */
[----:B------:R-:W-:Y:S01]  /*0390*/  @!P0 IMAD.WIDE.U32 R6, R19, R6, R22 ;  /* 0x0000000613068225 */ /* 0x000fe200078e0016 */
[----:B------:R-:W1:Y:S01]  /*03a0*/  LDC.64 R2, c[0x0][0x380] ;  /* 0x0000e000ff027b82 */ /* 0x000e620000000a00 */
[----:B------:R-:W-:-:S02]  /*03b0*/  @!P0 R2UR UR10, R16 ;  /* 0x00000000100a82ca */ /* 0x000fc400000e0000 */
[-C--:B----4-:R-:W-:Y:S01]  /*03c0*/  @!P0 IMAD R0, R21, R12.reuse, RZ ;  /* 0x0000000c15008224 */ /* 0x090fe200078e02ff */
[----:B------:R-:W-:Y:S02]  /*03d0*/  @!P0 R2UR UR11, R17 ;  /* 0x00000000110b82ca */ /* 0x000fe400000e0000 */
[----:B------:R-:W-:Y:S01]  /*03e0*/  @!P0 IADD3 R7, PT, PT, R7, R11, RZ ;  /* 0x0000000b07078210 */ /* 0x000fe20007ffe0ff */
[C---:B------:R-:W-:Y:S02]  /*03f0*/  @!P0 IMAD R13, R19.reuse, R13, R0 ;  /* 0x0000000d130d8224 */ /* 0x040fe400078e0200 */
[----:B-----5:R-:W-:-:S03]  /*0400*/  @!P0 IMAD.WIDE.U32 R14, R19, R12, R14 ;  /* 0x0000000c130e8225 */ /* 0x020fc600078e000e */
[----:B------:R-:W-:Y:S02]  /*0410*/  @!P0 IADD3 R0, P2, PT, R18, R14, RZ ;  /* 0x0000000e12008210 */ /* 0x000fe40007f5e0ff */
[----:B--2---:R-:W-:-:S03]  /*0420*/  @!P0 LEA R12, P1, R6, R4, 0x1 ;  /* 0x00000004060c8211 */ /* 0x004fc600078208ff */
[----:B------:R-:W-:Y:S01]  /*0430*/  @!P0 IMAD.X R14, R13, 0x1, R15, P2 ;  /* 0x000000010d0e8824 */ /* 0x000fe200010e060f */
[----:B------:R-:W-:Y:S02]  /*0440*/  @!P0 LEA.HI.X R13, R6, R5, R7, 0x1, P1 ;  /* 0x00000005060d8211 */ /* 0x000fe400008f0c07 */
[----:B-1----:R-:W-:-:S03]  /*0450*/  @!P0 LEA R4, P2, R0, R2, 0x1 ;  /* 0x0000000200048211 */ /* 0x002fc600078408ff */
[----:B------:R-:W2:Y:S01]  /*0460*/  @!P0 LDG.E.U16 R6, desc[UR4][R12.64] ;  /* 0x000000040c068981 */ /* 0x000ea2000c1e1500 */
[----:B------:R-:W-:-:S03]  /*0470*/  @!P0 LEA.HI.X R5, R0, R3, R14, 0x1, P2 ;  /* 0x0000000300058211 */ /* 0x000fc600010f0c0e */
[----:B------:R1:W4:Y:S04]  /*0480*/  @!P0 LDG.E.U16 R0, desc[UR6][R12.64+0x2] ;  /* 0x000002060c008981 */ /* 0x000328000c1e1500 */
[----:B------:R-:W5:Y:S04]  /*0490*/  @!P0 LDG.E.U16 R2, desc[UR8][R4.64] ;  /* 0x0000000804028981 */ /* 0x000f68000c1e1500 */
[----:B------:R-:W3:Y:S01]  /*04a0*/  @!P0 LDG.E.U16 R3, desc[UR10][R4.64+0x2] ;  /* 0x0000020a04038981 */ /* 0x000ee2000c1e1500 */
[----:B------:R-:W-:Y:S01]  /*04b0*/  MOV R25, 0xff800000 ;  /* 0xff80000000197802 */ /* 0x000fe20000000f00 */
[----:B------:R-:W-:Y:S01]  /*04c0*/  IMAD.MOV.U32 R7, RZ, RZ, -0x800000 ;  /* 0xff800000ff077424 */ /* 0x000fe200078e00ff */
[----:B------:R-:W-:Y:S01]  /*04d0*/  MOV R23, 0xff800000 ;  /* 0xff80000000177802 */ /* 0x000fe20000000f00 */
[----:B------:R-:W-:Y:S01]  /*04e0*/  IMAD.MOV.U32 R20, RZ, RZ, -0x800000 ;  /* 0xff800000ff147424 */ /* 0x000fe200078e00ff */
[----:B------:R-:W-:Y:S01]  /*04f0*/  UMOV UR4, 0xffffffff ;  /* 0xffffffff00047882 */ /* 0x000fe20000000000 */
[----:B-1----:R-:W-:Y:S01]  /*0500*/  MOV R13, 0xff800000 ;  /* 0xff800000000d7802 */ /* 0x002fe20000000f00 */
[----:B--2---:R-:W-:-:S02]  /*0510*/  @!P0 HADD2.F32 R25, -RZ, R6.H0_H0 ;  /* 0x20000006ff198230 */ /* 0x004fc40000004100 */
[----:B----4-:R-:W-:Y:S02]  /*0520*/  @!P0 HADD2.F32 R7, -RZ, R0.H0_H0 ;  /* 0x20000000ff078230 */ /* 0x010fe40000004100 */
[----:B-----5:R-:W-:Y:S02]  /*0530*/  @!P0 HADD2.F32 R23, -RZ, R2.H0_H0 ;  /* 0x20000002ff178230 */ /* 0x020fe40000004100 */
[----:B---3--:R-:W-:Y:S01]  /*0540*/  @!P0 HADD2.F32 R20, -RZ, R3.H0_H0 ;  /* 0x20000003ff148230 */ /* 0x008fe20000004100 */
[----:B------:R-:W-:Y:S01]  /*0550*/  @!P0 FMNMX3 R13, R25, -INF , R7, !PT ;  /* 0xff800000190d8876 */ /* 0x000fe20007800007 */
[----:B------:R-:W-:-:S03]  /*0560*/  IMAD.MOV.U32 R2, RZ, RZ, -0x800000 ;  /* 0xff800000ff027424 */ /* 0x000fc600078e00ff */
[----:B------:R-:W-:Y:S01]  /*0570*/  @!P0 FMNMX3 R2, R23, -INF , R20, !PT ;  /* 0xff80000017028876 */ /* 0x000fe20007800014 */
[----:B------:R-:W-:Y:S06]  /*0580*/  BRA.DIV UR4, `(.L_x_6809) ;  /* 0x0000000a04dc7947 */ /* 0x000fec000b800000 */
        /* <DEDUP_REMOVED lines=10> */
[----:B-1----:R-:W-:Y:S01]  /*0630*/  FMNMX R22, R4, R5, !PT ;  /* 0x0000000504167209 */ /* 0x002fe20007800000 */
[----:B------:R-:W-:Y:S01]  /*0640*/  HFMA2 R4, -RZ, RZ, 0.96630859375, -0.0022525787353515625 ;  /* 0x3bbb989dff047431 */ /* 0x000fe200000001ff */
[----:B--2---:R-:W-:-:S03]  /*0650*/  FMNMX R13, R0, R14, !PT ;  /* 0x0000000e000d7209 */ /* 0x004fc60007800000 */
[----:B------:R-:W1:Y:S01]  /*0660*/  SHFL.BFLY PT, R5, R22, 0x2, 0x1f ;  /* 0x0c401f0016057f89 */ /* 0x000e6200000e0000 */
[----:B------:R-:W-:-:S03]  /*0670*/  IMAD.MOV.U32 R0, RZ, RZ, 0x437c0000 ;  /* 0x437c0000ff007424 */ /* 0x000fc600078e00ff */
[----:B------:R-:W2:Y:S01]  /*0680*/  SHFL.BFLY PT, R14, R13, 0x2, 0x1f ;  /* 0x0c401f000d0e7f89 */ /* 0x000ea200000e0000 */
[----:B-1----:R-:W-:Y:S02]  /*0690*/  FMNMX R3, R22, R5, !PT ;  /* 0x0000000516037209 */ /* 0x002fe40007800000 */
[----:B--2---:R-:W-:-:S03]  /*06a0*/  FMNMX R6, R13, R14, !PT ;  /* 0x0000000e0d067209 */ /* 0x004fc60007800000 */
[----:B------:R-:W1:Y:S04]  /*06b0*/  SHFL.BFLY PT, R24, R3, 0x1, 0x1f ;  /* 0x0c201f0003187f89 */ /* 0x000e6800000e0000 */
[----:B------:R-:W2:Y:S01]  /*06c0*/  SHFL.BFLY PT, R5, R6, 0x1, 0x1f ;  /* 0x0c201f0006057f89 */ /* 0x000ea200000e0000 */
[----:B-1----:R-:W-:Y:S02]  /*06d0*/  FMNMX R2, R3, R24, !PT ;  /* 0x0000001803027209 */ /* 0x002fe40007800000 */
[----:B--2---:R-:W-:-:S03]  /*06e0*/  FMNMX R5, R6, R5, !PT ;  /* 0x0000000506057209 */ /* 0x004fc60007800000 */
[C---:B------:R-:W-:Y:S01]  /*06f0*/  FADD R25, -R2.reuse, R25 ;  /* 0x0000001902197221 */ /* 0x040fe20000000100 */
[----:B------:R-:W-:-:S03]  /*0700*/  FADD R7, -R2, R7 ;  /* 0x0000000702077221 */ /* 0x000fc60000000100 */
[-C--:B------:R-:W-:Y:S01]  /*0710*/  FFMA.SAT R11, R25, R4.reuse, 0.5 ;  /* 0x3f000000190b7423 */ /* 0x080fe20000002004 */
[----:B------:R-:W-:Y:S01]  /*0720*/  FADD R23, -R5, R23 ;  /* 0x0000001705177221 */ /* 0x000fe20000000100 */
[----:B------:R-:W-:Y:S02]  /*0730*/  FFMA.SAT R3, R7, R4, 0.5 ;  /* 0x3f00000007037423 */ /* 0x000fe40000002004 */
[----:B------:R-:W-:Y:S01]  /*0740*/  FFMA.RM R2, R11, R0, 12582913 ;  /* 0x4b4000010b027423 */ /* 0x000fe20000004000 */
[----:B------:R-:W-:Y:S01]  /*0750*/  FFMA.SAT R13, R23, R4, 0.5 ;  /* 0x3f000000170d7423 */ /* 0x000fe20000002004 */
[----:B------:R-:W-:Y:S01]  /*0760*/  FADD R11, -R5, R20 ;  /* 0x00000014050b7221 */ /* 0x000fe20000000100 */
[-C--:B------:R-:W-:Y:S01]  /*0770*/  FFMA.RM R3, R3, R0.reuse, 12582913 ;  /* 0x4b40000103037423 */ /* 0x080fe20000004000 */
[----:B------:R-:W-:Y:S01]  /*0780*/  FADD R12, R2, -12583039 ;  /* 0xcb40007f020c7421 */ /* 0x000fe20000000000 */
[----:B------:R-:W-:Y:S01]  /*0790*/  FFMA.RM R5, R13, R0, 12582913 ;  /* 0x4b4000010d057423 */ /* 0x000fe20000004000 */
[----:B------:R-:W-:Y:S01]  /*07a0*/  FFMA.SAT R13, R11, R4, 0.5 ;  /* 0x3f0000000b0d7423 */ /* 0x000fe20000002004 */
[----:B------:R-:W-:Y:S01]  /*07b0*/  FADD R14, R3, -12583039 ;  /* 0xcb40007f030e7421 */ /* 0x000fe20000000000 */
[----:B------:R-:W-:-:S02]  /*07c0*/  FFMA R12, R25, 1.4426950216293334961, -R12 ;  /* 0x3fb8aa3b190c7823 */ /* 0x000fc4000000080c */
[----:B------:R-:W-:Y:S01]  /*07d0*/  FFMA.RM R4, R13, R0, 12582913 ;  /* 0x4b4000010d047423 */ /* 0x000fe20000004000 */
[----:B------:R-:W-:Y:S01]  /*07e0*/  FFMA R14, R7, 1.4426950216293334961, -R14 ;  /* 0x3fb8aa3b070e7823 */ /* 0x000fe2000000080e */
[----:B------:R-:W-:Y:S01]  /*07f0*/  FFMA R6, R25, 1.925963033500011079e-08, R12 ;  /* 0x32a5706019067823 */ /* 0x000fe2000000000c */
[----:B------:R-:W-:Y:S01]  /*0800*/  FADD R12, R5, -12583039 ;  /* 0xcb40007f050c7421 */ /* 0x000fe20000000000 */
[----:B------:R-:W-:Y:S01]  /*0810*/  FADD R0, R4, -12583039 ;  /* 0xcb40007f04007421 */ /* 0x000fe20000000000 */
[----:B------:R-:W-:Y:S01]  /*0820*/  FFMA R14, R7, 1.925963033500011079e-08, R14 ;  /* 0x32a57060070e7823 */ /* 0x000fe2000000000e */
[----:B------:R-:W-:Y:S01]  /*0830*/  SHF.L.U32 R7, R2, 0x17, RZ ;  /* 0x0000001702077819 */ /* 0x000fe200000006ff */
[----:B------:R-:W-:Y:S01]  /*0840*/  FFMA R12, R23, 1.4426950216293334961, -R12 ;  /* 0x3fb8aa3b170c7823 */ /* 0x000fe2000000080c */
[----:B------:R-:W-:Y:S01]  /*0850*/  FFMA R0, R11, 1.4426950216293334961, -R0 ;  /* 0x3fb8aa3b0b007823 */ /* 0x000fe20000000800 */
[----:B------:R-:W1:Y:S01]  /*0860*/  MUFU.EX2 R6, R6 ;  /* 0x0000000600067308 */ /* 0x000e620000000800 */
[----:B------:R-:W-:-:S02]  /*0870*/  IMAD.SHL.U32 R2, R3, 0x800000, RZ ;  /* 0x0080000003027824 */ /* 0x000fc400078e00ff */
[----:B------:R-:W-:Y:S01]  /*0880*/  FFMA R12, R23, 1.925963033500011079e-08, R12 ;  /* 0x32a57060170c7823 */ /* 0x000fe2000000000c */
[----:B------:R-:W-:Y:S01]  /*0890*/  FFMA R11, R11, 1.925963033500011079e-08, R0 ;  /* 0x32a570600b0b7823 */ /* 0x000fe20000000000 */
[----:B------:R-:W-:-:S03]  /*08a0*/  SHF.L.U32 R5, R5, 0x17, RZ ;  /* 0x0000001705057819 */ /* 0x000fc600000006ff */
[----:B------:R-:W2:Y:S08]  /*08b0*/  MUFU.EX2 R13, R14 ;  /* 0x0000000e000d7308 */ /* 0x000eb00000000800 */
[----:B------:R-:W3:Y:S01]  /*08c0*/  MUFU.EX2 R12, R12 ;  /* 0x0000000c000c7308 */ /* 0x000ee20000000800 */
[----:B-1----:R-:W-:Y:S01]  /*08d0*/  FMUL R0, R7, R6 ;  /* 0x0000000607007220 */ /* 0x002fe20000400000 */
[----:B------:R-:W-:-:S03]  /*08e0*/  IMAD.SHL.U32 R6, R4, 0x800000, RZ ;  /* 0x0080000004067824 */ /* 0x000fc600078e00ff */
[----:B------:R-:W-:-:S03]  /*08f0*/  FADD R3, RZ, R0 ;  /* 0x00000000ff037221 */ /* 0x000fc60000000000 */
[----:B------:R-:W1:Y:S01]  /*0900*/  MUFU.EX2 R11, R11 ;  /* 0x0000000b000b7308 */ /* 0x000e620000000800 */
[----:B--2---:R-:W-:-:S04]  /*0910*/  FMUL R2, R2, R13 ;  /* 0x0000000d02027220 */ /* 0x004fc80000400000 */
[----:B------:R-:W-:Y:S01]  /*0920*/  FADD R22, R3, R2 ;  /* 0x0000000203167221 */ /* 0x000fe20000000000 */
[----:B---3--:R-:W-:-:S04]  /*0930*/  FMUL R4, R5, R12 ;  /* 0x0000000c05047220 */ /* 0x008fc80000400000 */
[----:B------:R-:W2:Y:S01]  /*0940*/  SHFL.BFLY PT, R14, R22, 0x10, 0x1f ;  /* 0x0e001f00160e7f89 */ /* 0x000ea200000e0000 */
[----:B-1----:R-:W-:Y:S01]  /*0950*/  FMUL R3, R6, R11 ;  /* 0x0000000b06037220 */ /* 0x002fe20000400000 */
[----:B------:R-:W-:-:S04]  /*0960*/  FADD R6, RZ, R4 ;  /* 0x00000004ff067221 */ /* 0x000fc80000000000 */
[----:B------:R-:W-:-:S05]  /*0970*/  FADD R6, R6, R3 ;  /* 0x0000000306067221 */ /* 0x000fca0000000000 */
        /* <DEDUP_REMOVED lines=16> */
[----:B------:R1:W3:Y:S01]  /*0a80*/  SHFL.BFLY PT, R14, R6, 0x1, 0x1f ;  /* 0x0c201f00060e7f89 */ /* 0x0002e200000e0000 */
[----:B--2---:R-:W-:-:S07]  /*0a90*/  FADD R7, R5, R20 ;  /* 0x0000001405077221 */ /* 0x004fce0000000000 */
.L_x_6844:
[----:B------:R-:W2:Y:S01]  /*0aa0*/  MUFU.RCP R12, R7 ;  /* 0x00000007000c7308 */ /* 0x000ea20000001000 */
[----:B------:R-:W-:Y:S01]  /*0ab0*/  BSSY.RECONVERGENT B0, `(.L_x_6810) ;  /* 0x000000c000007945 */ /* 0x000fe20003800200 */
[----:B---3--:R-:W-:-:S06]  /*0ac0*/  FADD R14, R6, R14 ;  /* 0x0000000e060e7221 */ /* 0x008fcc0000000000 */
[----:B------:R-:W3:Y:S01]  /*0ad0*/  FCHK P1, R0, R7 ;  /* 0x0000000700007302 */ /* 0x000ee20000020000 */
[----:B--2---:R-:W-:-:S04]  /*0ae0*/  FFMA R5, -R7, R12, 1 ;  /* 0x3f80000007057423 */ /* 0x004fc8000000010c */
[----:B------:R-:W-:-:S04]  /*0af0*/  FFMA R5, R12, R5, R12 ;  /* 0x000000050c057223 */ /* 0x000fc8000000000c */
[----:B------:R-:W-:-:S04]  /*0b00*/  FFMA R12, R0, R5, RZ ;  /* 0x00000005000c7223 */ /* 0x000fc800000000ff */
[----:B------:R-:W-:-:S04]  /*0b10*/  FFMA R11, -R7, R12, R0 ;  /* 0x0000000c070b7223 */ /* 0x000fc80000000100 */
[----:B------:R-:W-:Y:S01]  /*0b20*/  FFMA R5, R5, R11, R12 ;  /* 0x0000000b05057223 */ /* 0x000fe2000000000c */
[----:B---3--:R-:W-:Y:S06]  /*0b30*/  @!P1 BRA `(.L_x_6811) ;  /* 0x00000000000c9947 */ /* 0x008fec0003800000 */
[----:B-1----:R-:W-:-:S07]  /*0b40*/  MOV R6, 0xb60 ;  /* 0x00000b6000067802 */ /* 0x002fce0000000f00 */
[----:B0-----:R-:W-:Y:S05]  /*0b50*/  CALL.REL.NOINC `($__internal_131_$__cuda_sm3x_div_rn_noftz_f32_slowpath) ;  /* 0x0000001000287944 */ /* 0x001fea0003c00000 */
[----:B------:R-:W-:-:S07]  /*0b60*/  MOV R5, R0 ;  /* 0x0000000000057202 */ /* 0x000fce0000000f00 */
.L_x_6811:
[----:B------:R-:W-:Y:S05]  /*0b70*/  BSYNC.RECONVERGENT B0 ;  /* 0x0000000000007941 */ /* 0x000fea0003800200 */
.L_x_6810:
        /* <DEDUP_REMOVED lines=10> */
[----:B-1----:R-:W-:-:S07]  /*0c20*/  MOV R6, 0xc40 ;  /* 0x00000c4000067802 */ /* 0x002fce0000000f00 */
[----:B0-----:R-:W-:Y:S05]  /*0c30*/  CALL.REL.NOINC `($__internal_131_$__cuda_sm3x_div_rn_noftz_f32_slowpath) ;  /* 0x0000000c00f07944 */ /* 0x001fea0003c00000 */
.L_x_6813:
[----:B------:R-:W-:Y:S05]  /*0c40*/  BSYNC.RECONVERGENT B0 ;  /* 0x0000000000007941 */ /* 0x000fea0003800200 */
.L_x_6812:
[----:B------:R-:W2:Y:S01]  /*0c50*/  MUFU.RCP R7, R14 ;  /* 0x0000000e00077308 */ /* 0x000ea20000001000 */
[----:B------:R-:W-:Y:S01]  /*0c60*/  ISETP.GE.U32.AND P1, PT, R18, UR40, PT ;  /* 0x0000002812007c0c */ /* 0x000fe2000bf26070 */
[----:B------:R-:W-:Y:S03]  /*0c70*/  BSSY.RECONVERGENT B0, `(.L_x_6814) ;  /* 0x0000018000007945 */ /* 0x000fe60003800200 */
[----:B------:R-:W-:-:S03]  /*0c80*/  ISETP.GE.AND.EX P1, PT, RZ, UR41, PT, P1 ;  /* 0x00000029ff007c0c */ /* 0x000fc6000bf26310 */
[----:B------:R3:W4:Y:S01]  /*0c90*/  FCHK P2, R4, R14 ;  /* 0x0000000e04007302 */ /* 0x0007220000040000 */
[----:B--2---:R-:W-:-:S04]  /*0ca0*/  FFMA R2, -R14, R7, 1 ;  /* 0x3f8000000e027423 */ /* 0x004fc80000000107 */
[----:B------:R-:W-:-:S04]  /*0cb0*/  FFMA R11, R7, R2, R7 ;  /* 0x00000002070b7223 */ /* 0x000fc80000000007 */
[----:B------:R-:W-:-:S04]  /*0cc0*/  FFMA R2, R4, R11, RZ ;  /* 0x0000000b04027223 */ /* 0x000fc800000000ff */
[----:B------:R-:W-:Y:S01]  /*0cd0*/  FFMA R15, -R14, R2, R4 ;  /* 0x000000020e0f7223 */ /* 0x000fe20000000104 */
[----:B---34-:R-:W-:Y:S06]  /*0ce0*/  @P0 BRA `(.L_x_6815) ;  /* 0x0000000000400947 */ /* 0x018fec0003800000 */
[----:B-1----:R-:W-:Y:S01]  /*0cf0*/  MOV R6, R18 ;  /* 0x0000001200067202 */ /* 0x002fe20000000f00 */
[----:B------:R-:W-:Y:S01]  /*0d00*/  IMAD R12, R21, UR38, RZ ;  /* 0x00000026150c7c24 */ /* 0x000fe2000f8e02ff */
[C---:B------:R-:W-:Y:S01]  /*0d10*/  R2UR UR4, R16.reuse ;  /* 0x00000000100472ca */ /* 0x040fe200000e0000 */
[----:B------:R-:W-:Y:S01]  /*0d20*/  IMAD.MOV.U32 R7, RZ, RZ, RZ ;  /* 0x000000ffff077224 */ /* 0x000fe200078e00ff */
[----:B------:R-:W-:Y:S01]  /*0d30*/  R2UR UR5, R17 ;  /* 0x00000000110572ca */ /* 0x000fe200000e0000 */
[C---:B------:R-:W-:Y:S01]  /*0d40*/  IMAD R13, R19.reuse, UR39, R12 ;  /* 0x00000027130d7c24 */ /* 0x040fe2000f8e020c */
[----:B------:R-:W-:Y:S01]  /*0d50*/  R2UR UR6, R16 ;  /* 0x00000000100672ca */ /* 0x000fe200000e0000 */
[----:B------:R-:W-:Y:S01]  /*0d60*/  IMAD.WIDE.U32 R6, R19, UR38, R6 ;  /* 0x0000002613067c25 */ /* 0x000fe2000f8e0006 */
[----:B------:R-:W-:Y:S02]  /*0d70*/  R2UR UR7, R17 ;  /* 0x00000000110772ca */ /* 0x000fe400000e0000 */
[----:B------:R-:W-:-:S02]  /*0d80*/  F2FP.F16.F32.PACK_AB R0, R0, R5 ;  /* 0x000000050000723e */ /* 0x000fc400000000ff */
[----:B------:R-:W-:Y:S02]  /*0d90*/  IADD3 R7, PT, PT, R7, R13, RZ ;  /* 0x0000000d07077210 */ /* 0x000fe40007ffe0ff */
[----:B------:R-:W-:-:S04]  /*0da0*/  LEA R12, P0, R6, UR36, 0x1 ;  /* 0x00000024060c7c11 */ /* 0x000fc8000f8008ff */
[----:B------:R-:W-:Y:S02]  /*0db0*/  LEA.HI.X R13, R6, UR37, R7, 0x1, P0 ;  /* 0x00000025060d7c11 */ /* 0x000fe400080f0c07 */
[----:B------:R-:W-:-:S03]  /*0dc0*/  PRMT R6, R0, 0x7632, R6 ;  /* 0x0000763200067816 */ /* 0x000fc60000000006 */
[----:B------:R2:W-:Y:S04]  /*0dd0*/  STG.E.U16 desc[UR4][R12.64], R0 ;  /* 0x000000000c007986 */ /* 0x0005e8000c101504 */
[----:B------:R2:W-:Y:S02]  /*0de0*/  STG.E.U16 desc[UR6][R12.64+0x2], R6 ;  /* 0x000002060c007986 */ /* 0x0005e4000c101506 */
.L_x_6815:
[----:B------:R-:W-:Y:S05]  /*0df0*/  BSYNC.RECONVERGENT B0 ;  /* 0x0000000000007941 */ /* 0x000fea0003800200 */
.L_x_6814:
[----:B------:R-:W-:Y:S01]  /*0e00*/  BSSY.RECONVERGENT B0, `(.L_x_6816) ;  /* 0x0000008000007945 */ /* 0x000fe20003800200 */
[----:B------:R-:W-:-:S03]  /*0e10*/  FFMA R2, R11, R15, R2 ;  /* 0x0000000f0b027223 */ /* 0x000fc60000000002 */
[----:B------:R-:W-:Y:S05]  /*0e20*/  @!P2 BRA `(.L_x_6817) ;  /* 0x000000000014a947 */ /* 0x000fea0003800000 */
[----:B--2---:R-:W-:Y:S01]  /*0e30*/  IMAD.MOV.U32 R0, RZ, RZ, R4 ;  /* 0x000000ffff007224 */ /* 0x004fe200078e0004 */
[----:B------:R-:W-:Y:S02]  /*0e40*/  MOV R7, R14 ;  /* 0x0000000e00077202 */ /* 0x000fe40000000f00 */
[----:B-1----:R-:W-:-:S07]  /*0e50*/  MOV R6, 0xe70 ;  /* 0x00000e7000067802 */ /* 0x002fce0000000f00 */
[----:B0-----:R-:W-:Y:S05]  /*0e60*/  CALL.REL.NOINC `($__internal_131_$__cuda_sm3x_div_rn_noftz_f32_slowpath) ;  /* 0x0000000c00647944 */ /* 0x001fea0003c00000 */
[----:B------:R-:W-:-:S07]  /*0e70*/  IMAD.MOV.U32 R2, RZ, RZ, R0 ;  /* 0x000000ffff027224 */ /* 0x000fce00078e0000 */
.L_x_6817:
[----:B------:R-:W-:Y:S05]  /*0e80*/  BSYNC.RECONVERGENT B0 ;  /* 0x0000000000007941 */ /* 0x000fea0003800200 */
.L_x_6816:
        /* <DEDUP_REMOVED lines=11> */
[----:B-1----:R-:W-:-:S07]  /*0f40*/  MOV R6, 0xf60 ;  /* 0x00000f6000067802 */ /* 0x002fce0000000f00 */
[----:B0-----:R-:W-:Y:S05]  /*0f50*/  CALL.REL.NOINC `($__internal_131_$__cuda_sm3x_div_rn_noftz_f32_slowpath) ;  /* 0x0000000c00287944 */ /* 0x001fea0003c00000 */
[----:B------:R-:W-:-:S07]  /*0f60*/  MOV R7, R0 ;  /* 0x0000000000077202 */ /* 0x000fce0000000f00 */
.L_x_6819:
[----:B------:R-:W-:Y:S05]  /*0f70*/  BSYNC.RECONVERGENT B0 ;  /* 0x0000000000007941 */ /* 0x000fea0003800200 */
.L_x_6818:
[----:B------:R-:W-:Y:S04]  /*0f80*/  BSSY.RECONVERGENT B0, `(.L_x_6820) ;  /* 0x0000011000007945 */ /* 0x000fe80003800200 */
[----:B------:R-:W-:Y:S05]  /*0f90*/  @P1 BRA `(.L_x_6821) ;  /* 0x00000000003c1947 */ /* 0x000fea0003800000 */
[----:B------:R-:W-:Y:S01]  /*0fa0*/  IMAD R0, R21, UR38, RZ ;  /* 0x0000002615007c24 */ /* 0x000fe2000f8e02ff */
[C---:B------:R-:W-:Y:S01]  /*0fb0*/  R2UR UR4, R16.reuse ;  /* 0x00000000100472ca */ /* 0x040fe200000e0000 */
[----:B------:R-:W-:Y:S01]  /*0fc0*/  IMAD.WIDE.U32 R4, R19, UR38, R8 ;  /* 0x0000002613047c25 */ /* 0x000fe2000f8e0008 */
[----:B------:R-:W-:Y:S02]  /*0fd0*/  R2UR UR5, R17 ;  /* 0x00000000110572ca */ /* 0x000fe400000e0000 */
[----:B------:R-:W-:Y:S01]  /*0fe0*/  R2UR UR6, R16 ;  /* 0x00000000100672ca */ /* 0x000fe200000e0000 */
[----:B------:R-:W-:Y:S01]  /*0ff0*/  IMAD R3, R19, UR39, R0 ;  /* 0x0000002713037c24 */ /* 0x000fe2000f8e0200 */
[----:B------:R-:W-:Y:S02]  /*1000*/  IADD3 R0, P0, PT, R18, R4, RZ ;  /* 0x0000000412007210 */ /* 0x000fe40007f1e0ff */
[----:B------:R-:W-:Y:S02]  /*1010*/  R2UR UR7, R17 ;  /* 0x00000000110772ca */ /* 0x000fe400000e0000 */
[----:B------:R-:W-:Y:S01]  /*1020*/  F2FP.F16.F32.PACK_AB R2, R7, R2 ;  /* 0x000000020702723e */ /* 0x000fe200000000ff */
[----:B------:R-:W-:Y:S01]  /*1030*/  IMAD.X R5, R3, 0x1, R5, P0 ;  /* 0x0000000103057824 */ /* 0x000fe200000e0605 */
[----:B------:R-:W-:-:S04]  /*1040*/  LEA R4, P0, R0, UR36, 0x1 ;  /* 0x0000002400047c11 */ /* 0x000fc8000f8008ff */
[----:B------:R-:W-:Y:S02]  /*1050*/  LEA.HI.X R5, R0, UR37, R5, 0x1, P0 ;  /* 0x0000002500057c11 */ /* 0x000fe400080f0c05 */
[----:B------:R-:W-:-:S03]  /*1060*/  PRMT R0, R2, 0x7632, R0 ;  /* 0x0000763202007816 */ /* 0x000fc60000000000 */
[----:B------:R2:W-:Y:S04]  /*1070*/  STG.E.U16 desc[UR4][R4.64], R2 ;  /* 0x0000000204007986 */ /* 0x0005e8000c101504 */
[----:B------:R2:W-:Y:S02]  /*1080*/  STG.E.U16 desc[UR6][R4.64+0x2], R0 ;  /* 0x0000020004007986 */ /* 0x0005e4000c101506 */
.L_x_6821:
[----:B------:R-:W-:Y:S05]  /*1090*/  BSYNC.RECONVERGENT B0 ;  /* 0x0000000000007941 */ /* 0x000fea0003800200 */
.L_x_6820:
[----:B------:R-:W-:-:S04]  /*10a0*/  IADD3 R19, P0, PT, R10, R19, RZ ;  /* 0x000000130a137210 */ /* 0x000fc80007f1e0ff */
[----:B------:R-:W-:Y:S02]  /*10b0*/  LEA.HI.X.SX32 R21, R10, R21, 0x1, P0 ;  /* 0x000000150a157211 */ /* 0x000fe400000f0eff */
[----:B------:R-:W-:-:S04]  /*10c0*/  ISETP.GE.U32.AND P0, PT, R19, UR42, PT ;  /* 0x0000002a13007c0c */ /* 0x000fc8000bf06070 */
[----:B------:R-:W-:-:S13]  /*10d0*/  ISETP.GE.AND.EX P0, PT, R21, UR43, PT, P0 ;  /* 0x0000002b15007c0c */ /* 0x000fda000bf06300 */
[----:B------:R-:W-:Y:S05]  /*10e0*/  @!P0 BRA `(.L_x_6822) ;  /* 0xfffffff000688947 */ /* 0x000fea000383ffff */
[----:B------:R-:W-:Y:S05]  /*10f0*/  EXIT ;  /* 0x000000000000794d */ /* 0x000fea0003800000 */
.L_x_6809:
[----:B------:R-:W-:Y:S01]  /*1100*/  HFMA2 R12, -RZ, RZ, 0, 9.5367431640625e-07 ;  /* 0x00000010ff0c7431 */ /* 0x000fe200000001ff */
[----:B------:R-:W-:Y:S01]  /*1110*/  BSSY B0, `(.L_x_6823) ;  /* 0x0000006000007945 */ /* 0x000fe20003800000 */
[----:B------:R-:W-:Y:S01]  /*1120*/  IMAD.MOV.U32 R11, RZ, RZ, 0x1f ;  /* 0x0000001fff0b7424 */ /* 0x000fe200078e00ff */
[----:B------:R-:W-:-:S07]  /*1130*/  MOV R15, 0xffffffff ;  /* 0xffffffff000f7802 */ /* 0x000fce0000000f00 */
[----:B0-----:R-:W-:Y:S05]  /*1140*/  WARPSYNC.COLLECTIVE R15, `(.L_x_6824) ;  /* 0x000000000f087348 */ /* 0x001fea0003c00000 */
[----:B------:R1:W2:Y:S02]  /*1150*/  SHFL.BFLY P6, R14, R13, R12, R11 ;  /* 0x0c00000c0d0e7389 */ /* 0x0002a400000c000b */
[----:B012---:R-:W-:Y:S05]  /*1160*/  ENDCOLLECTIVE ;  /* 0x000000000000791b */ /* 0x007fea0003800000 */
.L_x_6824:
[----:B------:R-:W-:Y:S05]  /*1170*/  BSYNC B0 ;  /* 0x0000000000007941 */ /* 0x000fea0003800000 */
.L_x_6823:
[----:B------:R-:W-:Y:S01]  /*1180*/  FMNMX R3, R14, R13, !PT ;  /* 0x0000000d0e037209 */ /* 0x000fe20007800000 */
[----:B------:R-:W-:Y:S02]  /*1190*/  HFMA2 R12, -RZ, RZ, 0, 4.76837158203125e-07 ;  /* 0x00000008ff0c7431 */ /* 0x000fe400000001ff */
[----:B------:R-:W-:Y:S01]  /*11a0*/  IMAD.MOV.U32 R11, RZ, RZ, 0x1f ;  /* 0x0000001fff0b7424 */ /* 0x000fe200078e00ff */
[----:B------:R-:W-:Y:S01]  /*11b0*/  MOV R15, 0xffffffff ;  /* 0xffffffff000f7802 */ /* 0x000fe20000000f00 */
[----:B------:R-:W-:-:S07]  /*11c0*/  IMAD.MOV.U32 R13, RZ, RZ, R3 ;  /* 0x000000ffff0d7224 */ /* 0x000fce00078e0003 */
[----:B------:R-:W-:Y:S05]  /*11d0*/  WARPSYNC.COLLECTIVE R15, `(.L_x_6825) ;  /* 0x000000000f087348 */ /* 0x000fea0003c00000 */
[----:B------:R0:W1:Y:S02]  /*11e0*/  SHFL.BFLY P6, R14, R13, R12, R11 ;  /* 0x0c00000c0d0e7389 */ /* 0x00006400000c000b */
[----:B01----:R-:W-:Y:S05]  /*11f0*/  ENDCOLLECTIVE ;  /* 0x000000000000791b */ /* 0x003fea0003800000 */
.L_x_6825:
[----:B------:R-:W-:Y:S01]  /*1200*/  HFMA2 R12, -RZ, RZ, 0, 2.384185791015625e-07 ;  /* 0x00000004ff0c7431 */ /* 0x000fe200000001ff */
[----:B------:R-:W-:-:S05]  /*1210*/  FMNMX R4, R3, R14, !PT ;  /* 0x0000000e03047209 */ /* 0x000fca0007800000 */
[----:B------:R-:W-:-:S07]  /*1220*/  IMAD.MOV.U32 R13, RZ, RZ, R4 ;  /* 0x000000ffff0d7224 */ /* 0x000fce00078e0004 */
[----:B------:R-:W-:Y:S05]  /*1230*/  WARPSYNC.COLLECTIVE R15, `(.L_x_6826) ;  /* 0x000000000f087348 */ /* 0x000fea0003c00000 */
[----:B------:R0:W1:Y:S02]  /*1240*/  SHFL.BFLY P6, R14, R13, R12, R11 ;  /* 0x0c00000c0d0e7389 */ /* 0x00006400000c000b */
[----:B01----:R-:W-:Y:S05]  /*1250*/  ENDCOLLECTIVE ;  /* 0x000000000000791b */ /* 0x003fea0003800000 */
.L_x_6826:
[----:B------:R-:W-:Y:S02]  /*1260*/  IMAD.MOV.U32 R12, RZ, RZ, 0x2 ;  /* 0x00000002ff0c7424 */ /* 0x000fe400078e00ff */
[----:B------:R-:W-:-:S05]  /*1270*/  IMAD.MOV.U32 R5, RZ, RZ, R14 ;  /* 0x000000ffff057224 */ /* 0x000fca00078e000e */
[----:B------:R-:W-:Y:S01]  /*1280*/  FMNMX R22, R4, R5, !PT ;  /* 0x0000000504167209 */ /* 0x000fe20007800000 */
[----:B------:R-:W-:-:S03]  /*1290*/  IMAD.MOV.U32 R4, RZ, RZ, 0x3bbb989d ;  /* 0x3bbb989dff047424 */ /* 0x000fc600078e00ff */
[----:B------:R-:W-:-:S07]  /*12a0*/  MOV R13, R22 ;  /* 0x00000016000d7202 */ /* 0x000fce0000000f00 */
[----:B------:R-:W-:Y:S05]  /*12b0*/  WARPSYNC.COLLECTIVE R15, `(.L_x_6827) ;  /* 0x000000000f087348 */ /* 0x000fea0003c00000 */
[----:B------:R0:W1:Y:S02]  /*12c0*/  SHFL.BFLY P6, R14, R13, R12, R11 ;  /* 0x0c00000c0d0e7389 */ /* 0x00006400000c000b */
[----:B01----:R-:W-:Y:S05]  /*12d0*/  ENDCOLLECTIVE ;  /* 0x000000000000791b */ /* 0x003fea0003800000 */
.L_x_6827:
[----:B------:R-:W-:Y:S01]  /*12e0*/  HFMA2 R12, -RZ, RZ, 0, 5.9604644775390625e-08 ;  /* 0x00000001ff0c7431 */ /* 0x000fe200000001ff */
[----:B------:R-:W-:-:S04]  /*12f0*/  MOV R5, R14 ;  /* 0x0000000e00057202 */ /* 0x000fc80000000f00 */
[----:B------:R-:W-:-:S05]  /*1300*/  FMNMX R3, R22, R5, !PT ;  /* 0x0000000516037209 */ /* 0x000fca0007800000 */
[----:B------:R-:W-:-:S07]  /*1310*/  IMAD.MOV.U32 R13, RZ, RZ, R3 ;  /* 0x000000ffff0d7224 */ /* 0x000fce00078e0003 */
[----:B------:R-:W-:Y:S05]  /*1320*/  WARPSYNC.COLLECTIVE R15, `(.L_x_6828) ;  /* 0x000000000f087348 */ /* 0x000fea0003c00000 */
[----:B------:R0:W1:Y:S02]  /*1330*/  SHFL.BFLY P6, R14, R13, R12, R11 ;  /* 0x0c00000c0d0e7389 */ /* 0x00006400000c000b */
[----:B01----:R-:W-:Y:S05]  /*1340*/  ENDCOLLECTIVE ;  /* 0x000000000000791b */ /* 0x003fea0003800000 */
.L_x_6828:
[----:B------:R-:W-:Y:S01]  /*1350*/  MOV R13, R2 ;  /* 0x00000002000d7202 */ /* 0x000fe20000000f00 */
[----:B------:R-:W-:Y:S02]  /*1360*/  IMAD.MOV.U32 R12, RZ, RZ, 0x10 ;  /* 0x00000010ff0c7424 */ /* 0x000fe400078e00ff */
[----:B------:R-:W-:-:S07]  /*1370*/  IMAD.MOV.U32 R24, RZ, RZ, R14 ;  /* 0x000000ffff187224 */ /* 0x000fce00078e000e */
[----:B------:R-:W-:Y:S05]  /*1380*/  WARPSYNC.COLLECTIVE R15, `(.L_x_6829) ;  /* 0x000000000f087348 */ /* 0x000fea0003c00000 */
[----:B------:R0:W1:Y:S02]  /*1390*/  SHFL.BFLY P6, R14, R13, R12, R11 ;  /* 0x0c00000c0d0e7389 */ /* 0x00006400000c000b */
[----:B01----:R-:W-:Y:S05]  /*13a0*/  ENDCOLLECTIVE ;  /* 0x000000000000791b */ /* 0x003fea0003800000 */
.L_x_6829:
[----:B------:R-:W-:Y:S01]  /*13b0*/  HFMA2 R12, -RZ, RZ, 0, 4.76837158203125e-07 ;  /* 0x00000008ff0c7431 */ /* 0x000fe200000001ff */
[----:B------:R-:W-:-:S04]  /*13c0*/  MOV R5, R14 ;  /* 0x0000000e00057202 */ /* 0x000fc80000000f00 */
[----:B------:R-:W-:Y:S02]  /*13d0*/  FMNMX R6, R5, R2, !PT ;  /* 0x0000000205067209 */ /* 0x000fe40007800000 */
[----:B------:R-:W-:Y:S01]  /*13e0*/  FMNMX R2, R3, R24, !PT ;  /* 0x0000001803027209 */ /* 0x000fe20007800000 */
[----:B------:R-:W-:Y:S02]  /*13f0*/  IMAD.MOV.U32 R3, RZ, RZ, 0x437c0000 ;  /* 0x437c0000ff037424 */ /* 0x000fe400078e00ff */
[----:B------:R-:W-:Y:S02]  /*1400*/  IMAD.MOV.U32 R13, RZ, RZ, R6 ;  /* 0x000000ffff0d7224 */ /* 0x000fe400078e0006 */
[C---:B------:R-:W-:Y:S01]  /*1410*/  FADD R7, -R2.reuse, R7 ;  /* 0x0000000702077221 */ /* 0x040fe20000000100 */
[----:B------:R-:W-:-:S07]  /*1420*/  FADD R25, -R2, R25 ;  /* 0x0000001902197221 */ /* 0x000fce0000000100 */
[----:B------:R-:W-:Y:S05]  /*1430*/  WARPSYNC.COLLECTIVE R15, `(.L_x_6830) ;  /* 0x000000000f087348 */ /* 0x000fea0003c00000 */
[----:B------:R0:W1:Y:S02]  /*1440*/  SHFL.BFLY P6, R14, R13, R12, R11 ;  /* 0x0c00000c0d0e7389 */ /* 0x00006400000c000b */
[----:B01----:R-:W-:Y:S05]  /*1450*/  ENDCOLLECTIVE ;  /* 0x000000000000791b */ /* 0x003fea0003800000 */
.L_x_6830:
[----:B------:R-:W-:-:S04]  /*1460*/  FFMA.SAT R22, R7, R4, 0.5 ;  /* 0x3f00000007167423 */ /* 0x000fc80000002004 */
[----:B------:R-:W-:Y:S01]  /*1470*/  FFMA.RM R5, R22, R3, 12582913 ;  /* 0x4b40000116057423 */ /* 0x000fe20000004003 */
[----:B------:R-:W-:Y:S01]  /*1480*/  HFMA2 R12, -RZ, RZ, 0, 2.384185791015625e-07 ;  /* 0x00000004ff0c7431 */ /* 0x000fe200000001ff */
[----:B------:R-:W-:-:S04]  /*1490*/  MOV R27, R14 ;  /* 0x0000000e001b7202 */ /* 0x000fc80000000f00 */
[----:B------:R-:W-:Y:S01]  /*14a0*/  FMNMX R0, R6, R27, !PT ;  /* 0x0000001b06007209 */ /* 0x000fe20007800000 */
[----:B------:R-:W-:-:S03]  /*14b0*/  FFMA.SAT R6, R25, R4, 0.5 ;  /* 0x3f00000019067423 */ /* 0x000fc60000002004 */
[----:B------:R-:W-:Y:S01]  /*14c0*/  MOV R13, R0 ;  /* 0x00000000000d7202 */ /* 0x000fe20000000f00 */
[----:B------:R-:W-:-:S07]  /*14d0*/  FFMA.RM R2, R6, R3, 12582913 ;  /* 0x4b40000106027423 */ /* 0x000fce0000004003 */
[----:B------:R-:W-:Y:S05]  /*14e0*/  WARPSYNC.COLLECTIVE R15, `(.L_x_6831) ;  /* 0x000000000f087348 */ /* 0x000fea0003c00000 */
[----:B------:R0:W1:Y:S02]  /*14f0*/  SHFL.BFLY P6, R14, R13, R12, R11 ;  /* 0x0c00000c0d0e7389 */ /* 0x00006400000c000b */
[----:B01----:R-:W-:Y:S05]  /*1500*/  ENDCOLLECTIVE ;  /* 0x000000000000791b */ /* 0x003fea0003800000 */
.L_x_6831:
[----:B------:R-:W-:-:S04]  /*1510*/  FADD R6, R2, -12583039 ;  /* 0xcb40007f02067421 */ /* 0x000fc80000000000 */
[----:B------:R-:W-:-:S04]  /*1520*/  FFMA R6, R25, 1.4426950216293334961, -R6 ;  /* 0x3fb8aa3b19067823 */ /* 0x000fc80000000806 */
[----:B------:R-:W-:-:S04]  /*1530*/  FFMA R6, R25, 1.925963033500011079e-08, R6 ;  /* 0x32a5706019067823 */ /* 0x000fc80000000006 */
[----:B------:R0:W1:Y:S01]  /*1540*/  MUFU.EX2 R25, R6 ;  /* 0x0000000600197308 */ /* 0x0000620000000800 */
[----:B------:R-:W-:-:S04]  /*1550*/  FADD R12, R5, -12583039 ;  /* 0xcb40007f050c7421 */ /* 0x000fc80000000000 */
[----:B------:R-:W-:-:S04]  /*1560*/  FFMA R12, R7, 1.4426950216293334961, -R12 ;  /* 0x3fb8aa3b070c7823 */ /* 0x000fc8000000080c */
[----:B------:R-:W-:Y:S01]  /*1570*/  FFMA R7, R7, 1.925963033500011079e-08, R12 ;  /* 0x32a5706007077823 */ /* 0x000fe2000000000c */
[----:B------:R-:W-:Y:S02]  /*1580*/  MOV R12, 0x2 ;  /* 0x00000002000c7802 */ /* 0x000fe40000000f00 */
[----:B------:R-:W-:Y:S02]  /*1590*/  FMNMX R13, R0, R14, !PT ;  /* 0x0000000e000d7209 */ /* 0x000fe40007800000 */
[----:B------:R-:W-:Y:S01]  /*15a0*/  SHF.L.U32 R0, R2, 0x17, RZ ;  /* 0x0000001702007819 */ /* 0x000fe200000006ff */
[----:B------:R-:W2:Y:S01]  /*15b0*/  MUFU.EX2 R7, R7 ;  /* 0x0000000700077308 */ /* 0x000ea20000000800 */
[----:B0-----:R-:W-:-:S07]  /*15c0*/  IMAD.SHL.U32 R2, R5, 0x800000, RZ ;  /* 0x0080000005027824 */ /* 0x001fce00078e00ff */
[----:B-12---:R-:W-:Y:S05]  /*15d0*/  WARPSYNC.COLLECTIVE R15, `(.L_x_6832) ;  /* 0x000000000f087348 */ /* 0x006fea0003c00000 */
[----:B------:R0:W3:Y:S02]  /*15e0*/  SHFL.BFLY P6, R14, R13, R12, R11 ;  /* 0x0c00000c0d0e7389 */ /* 0x0000e400000c000b */
[----:B0123--:R-:W-:Y:S05]  /*15f0*/  ENDCOLLECTIVE ;  /* 0x000000000000791b */ /* 0x00ffea0003800000 */
.L_x_6832:
[----:B------:R-:W-:-:S04]  /*1600*/  FMUL R0, R0, R25 ;  /* 0x0000001900007220 */ /* 0x000fc80000400000 */
[----:B------:R-:W-:Y:S01]  /*1610*/  FADD R5, RZ, R0 ;  /* 0x00000000ff057221 */ /* 0x000fe20000000000 */
[----:B------:R-:W-:Y:S02]  /*1620*/  HFMA2 R12, -RZ, RZ, 0, 5.9604644775390625e-08 ;  /* 0x00000001ff0c7431 */ /* 0x000fe400000001ff */
[----:B------:R-:W-:-:S04]  /*1630*/  FMUL R2, R2, R7 ;  /* 0x0000000702027220 */ /* 0x000fc80000400000 */
[----:B------:R-:W-:Y:S01]  /*1640*/  FADD R22, R5, R2 ;  /* 0x0000000205167221 */ /* 0x000fe20000000000 */
[----:B------:R-:W-:-:S04]  /*1650*/  FMNMX R6, R13, R14, !PT ;  /* 0x0000000e0d067209 */ /* 0x000fc80007800000 */
[----:B------:R-:W-:-:S07]  /*1660*/  MOV R13, R6 ;  /* 0x00000006000d7202 */ /* 0x000fce0000000f00 */
[----:B------:R-:W-:Y:S05]  /*1670*/  WARPSYNC.COLLECTIVE R15, `(.L_x_6833) ;  /* 0x000000000f087348 */ /* 0x000fea0003c00000 */
[----:B------:R0:W1:Y:S02]  /*1680*/  SHFL.BFLY P6, R14, R13, R12, R11 ;  /* 0x0c00000c0d0e7389 */ /* 0x00006400000c000b */
[----:B01----:R-:W-:Y:S05]  /*1690*/  ENDCOLLECTIVE ;  /* 0x000000000000791b */ /* 0x003fea0003800000 */
.L_x_6833:
[----:B------:R-:W-:Y:S01]  /*16a0*/  HFMA2 R12, -RZ, RZ, 0, 9.5367431640625e-07 ;  /* 0x00000010ff0c7431 */ /* 0x000fe200000001ff */
[----:B------:R-:W-:Y:S01]  /*16b0*/  MOV R13, R22 ;  /* 0x00000016000d7202 */ /* 0x000fe20000000f00 */
[----:B------:R-:W-:-:S07]  /*16c0*/  IMAD.MOV.U32 R5, RZ, RZ, R14 ;  /* 0x000000ffff057224 */ /* 0x000fce00078e000e */
[----:B------:R-:W-:Y:S05]  /*16d0*/  WARPSYNC.COLLECTIVE R15, `(.L_x_6834) ;  /* 0x000000000f087348 */ /* 0x000fea0003c00000 */
[----:B------:R0:W1:Y:S02]  /*16e0*/  SHFL.BFLY P6, R14, R13, R12, R11 ;  /* 0x0c00000c0d0e7389 */ /* 0x00006400000c000b */
[----:B01----:R-:W-:Y:S05]  /*16f0*/  ENDCOLLECTIVE ;  /* 0x000000000000791b */ /* 0x003fea0003800000 */
.L_x_6834:
[----:B------:R-:W-:-:S05]  /*1700*/  FMNMX R5, R6, R5, !PT ;  /* 0x0000000506057209 */ /* 0x000fca0007800000 */
[C---:B------:R-:W-:Y:S01]  /*1710*/  FADD R23, -R5.reuse, R23 ;  /* 0x0000001705177221 */ /* 0x040fe20000000100 */
[----:B------:R-:W-:-:S03]  /*1720*/  FADD R5, -R5, R20 ;  /* 0x0000001405057221 */ /* 0x000fc60000000100 */
[-C--:B------:R-:W-:Y:S01]  /*1730*/  FFMA.SAT R6, R23, R4.reuse, 0.5 ;  /* 0x3f00000017067423 */ /* 0x080fe20000002004 */
[----:B------:R-:W-:Y:S01]  /*1740*/  FFMA.SAT R20, R5, R4, 0.5 ;  /* 0x3f00000005147423 */ /* 0x000fe20000002004 */
[----:B------:R-:W-:Y:S02]  /*1750*/  MOV R12, 0x8 ;  /* 0x00000008000c7802 */ /* 0x000fe40000000f00 */
[-C--:B------:R-:W-:Y:S01]  /*1760*/  FFMA.RM R4, R6, R3.reuse, 12582913 ;  /* 0x4b40000106047423 */ /* 0x080fe20000004003 */
[----:B------:R-:W-:-:S03]  /*1770*/  FFMA.RM R3, R20, R3, 12582913 ;  /* 0x4b40000114037423 */ /* 0x000fc60000004003 */
[C---:B------:R-:W-:Y:S01]  /*1780*/  FADD R6, R4.reuse, -12583039 ;  /* 0xcb40007f04067421 */ /* 0x040fe20000000000 */
[C---:B------:R-:W-:Y:S01]  /*1790*/  FADD R20, R3.reuse, -12583039 ;  /* 0xcb40007f03147421 */ /* 0x040fe20000000000 */
[----:B------:R-:W-:Y:S01]  /*17a0*/  SHF.L.U32 R4, R4, 0x17, RZ ;  /* 0x0000001704047819 */ /* 0x000fe200000006ff */
[----:B------:R-:W-:Y:S02]  /*17b0*/  IMAD.SHL.U32 R3, R3, 0x800000, RZ ;  /* 0x0080000003037824 */ /* 0x000fe400078e00ff */
[----:B------:R-:W-:Y:S01]  /*17c0*/  FADD R24, R22, R14 ;  /* 0x0000000e16187221 */ /* 0x000fe20000000000 */
[----:B------:R-:W-:Y:S01]  /*17d0*/  FFMA R6, R23, 1.4426950216293334961, -R6 ;  /* 0x3fb8aa3b17067823 */ /* 0x000fe20000000806 */
[----:B------:R-:W-:Y:S02]  /*17e0*/  FFMA R20, R5, 1.4426950216293334961, -R20 ;  /* 0x3fb8aa3b05147823 */ /* 0x000fe40000000814 */
[----:B------:R-:W-:Y:S02]  /*17f0*/  IMAD.MOV.U32 R13, RZ, RZ, R24 ;  /* 0x000000ffff0d7224 */ /* 0x000fe400078e0018 */
[----:B------:R-:W-:-:S07]  /*1800*/  FFMA R6, R23, 1.925963033500011079e-08, R6 ;  /* 0x32a5706017067823 */ /* 0x000fce0000000006 */
[----:B------:R-:W-:Y:S05]  /*1810*/  WARPSYNC.COLLECTIVE R15, `(.L_x_6835) ;  /* 0x000000000f087348 */ /* 0x000fea0003c00000 */
[----:B------:R0:W1:Y:S02]  /*1820*/  SHFL.BFLY P6, R14, R13, R12, R11 ;  /* 0x0c00000c0d0e7389 */ /* 0x00006400000c000b */
[----:B01----:R-:W-:Y:S05]  /*1830*/  ENDCOLLECTIVE ;  /* 0x000000000000791b */ /* 0x003fea0003800000 */
.L_x_6835:
        /* <DEDUP_REMOVED lines=9> */
.L_x_6836:
[----:B------:R-:W-:Y:S02]  /*18d0*/  HFMA2 R12, -RZ, RZ, 0, 1.1920928955078125e-07 ;  /* 0x00000002ff0c7431 */ /* 0x000fe400000001ff */
[----:B------:R-:W-:Y:S01]  /*18e0*/  FADD R13, R7, R14 ;  /* 0x0000000e070d7221 */ /* 0x000fe20000000000 */
[----:B------:R-:W-:-:S07]  /*18f0*/  FFMA R7, R5, 1.925963033500011079e-08, R20 ;  /* 0x32a5706005077823 */ /* 0x000fce0000000014 */
[----:B------:R-:W-:Y:S05]  /*1900*/  WARPSYNC.COLLECTIVE R15, `(.L_x_6837) ;  /* 0x000000000f087348 */ /* 0x000fea0003c00000 */
[----:B------:R0:W1:Y:S02]  /*1910*/  SHFL.BFLY P6, R14, R13, R12, R11 ;  /* 0x0c00000c0d0e7389 */ /* 0x00006400000c000b */
[----:B01----:R-:W-:Y:S05]  /*1920*/  ENDCOLLECTIVE ;  /* 0x000000000000791b */ /* 0x003fea0003800000 */
.L_x_6837:
[----:B------:R-:W0:Y:S01]  /*1930*/  MUFU.EX2 R20, R7 ;  /* 0x0000000700147308 */ /* 0x000e220000000800 */
[----:B------:R-:W-:Y:S02]  /*1940*/  HFMA2 R12, -RZ, RZ, 0, 5.9604644775390625e-08 ;  /* 0x00000001ff0c7431 */ /* 0x000fe400000001ff */
[----:B0-----:R-:W-:-:S04]  /*1950*/  FMUL R3, R3, R20 ;  /* 0x0000001403037220 */ /* 0x001fc80000400000 */
[----:B------:R-:W-:Y:S01]  /*1960*/  FADD R6, R6, R3 ;  /* 0x0000000306067221 */ /* 0x000fe20000000000 */
[----:B------:R-:W-:-:S05]  /*1970*/  FADD R5, R13, R14 ;  /* 0x0000000e0d057221 */ /* 0x000fca0000000000 */
[----:B------:R-:W-:-:S07]  /*1980*/  MOV R13, R5 ;  /* 0x00000005000d7202 */ /* 0x000fce0000000f00 */
[----:B------:R-:W-:Y:S05]  /*1990*/  WARPSYNC.COLLECTIVE R15, `(.L_x_6838) ;  /* 0x000000000f087348 */ /* 0x000fea0003c00000 */
[----:B------:R0:W1:Y:S02]  /*19a0*/  SHFL.BFLY P6, R14, R13, R12, R11 ;  /* 0x0c00000c0d0e7389 */ /* 0x00006400000c000b */
[----:B01----:R-:W-:Y:S05]  /*19b0*/  ENDCOLLECTIVE ;  /* 0x000000000000791b */ /* 0x003fea0003800000 */
.L_x_6838:
[----:B------:R-:W-:Y:S01]  /*19c0*/  HFMA2 R12, -RZ, RZ, 0, 9.5367431640625e-07 ;  /* 0x00000010ff0c7431 */ /* 0x000fe200000001ff */
[----:B------:R-:W-:Y:S01]  /*19d0*/  MOV R13, R6 ;  /* 0x00000006000d7202 */ /* 0x000fe20000000f00 */
[----:B------:R-:W-:-:S07]  /*19e0*/  IMAD.MOV.U32 R20, RZ, RZ, R14 ;  /* 0x000000ffff147224 */ /* 0x000fce00078e000e */
[----:B------:R-:W-:Y:S05]  /*19f0*/  WARPSYNC.COLLECTIVE R15, `(.L_x_6839) ;  /* 0x000000000f087348 */ /* 0x000fea0003c00000 */
[----:B------:R0:W1:Y:S02]  /*1a00*/  SHFL.BFLY P6, R14, R13, R12, R11 ;  /* 0x0c00000c0d0e7389 */ /* 0x00006400000c000b */
[----:B01----:R-:W-:Y:S05]  /*1a10*/  ENDCOLLECTIVE ;  /* 0x000000000000791b */ /* 0x003fea0003800000 */
.L_x_6839:
[----:B------:R-:W-:Y:S02]  /*1a20*/  HFMA2 R12, -RZ, RZ, 0, 4.76837158203125e-07 ;  /* 0x00000008ff0c7431 */ /* 0x000fe400000001ff */
[----:B------:R-:W-:-:S04]  /*1a30*/  IMAD.MOV.U32 R7, RZ, RZ, R14 ;  /* 0x000000ffff077224 */ /* 0x000fc800078e000e */
[----:B------:R-:W-:Y:S01]  /*1a40*/  FADD R23, R6, R7 ;  /* 0x0000000706177221 */ /* 0x000fe20000000000 */
[----:B------:R-:W-:-:S04]  /*1a50*/  FADD R7, R5, R20 ;  /* 0x0000001405077221 */ /* 0x000fc80000000000 */
[----:B------:R-:W-:-:S07]  /*1a60*/  MOV R13, R23 ;  /* 0x00000017000d7202 */ /* 0x000fce0000000f00 */
[----:B------:R-:W-:Y:S05]  /*1a70*/  WARPSYNC.COLLECTIVE R15, `(.L_x_6840) ;  /* 0x000000000f087348 */ /* 0x000fea0003c00000 */
[----:B------:R0:W1:Y:S02]  /*1a80*/  SHFL.BFLY P6, R14, R13, R12, R11 ;  /* 0x0c00000c0d0e7389 */ /* 0x00006400000c000b */
[----:B01----:R-:W-:Y:S05]  /*1a90*/  ENDCOLLECTIVE ;  /* 0x000000000000791b */ /* 0x003fea0003800000 */
.L_x_6840:
[----:B------:R-:W-:Y:S02]  /*1aa0*/  HFMA2 R12, -RZ, RZ, 0, 2.384185791015625e-07 ;  /* 0x00000004ff0c7431 */ /* 0x000fe400000001ff */
[----:B------:R-:W-:-:S04]  /*1ab0*/  IMAD.MOV.U32 R26, RZ, RZ, R14 ;  /* 0x000000ffff1a7224 */ /* 0x000fc800078e000e */
[----:B------:R-:W-:-:S05]  /*1ac0*/  FADD R26, R23, R26 ;  /* 0x0000001a171a7221 */ /* 0x000fca0000000000 */
[----:B------:R-:W-:-:S07]  /*1ad0*/  MOV R13, R26 ;  /* 0x0000001a000d7202 */ /* 0x000fce0000000f00 */
[----:B------:R-:W-:Y:S05]  /*1ae0*/  WARPSYNC.COLLECTIVE R15, `(.L_x_6841) ;  /* 0x000000000f087348 */ /* 0x000fea0003c00000 */
[----:B------:R0:W1:Y:S02]  /*1af0*/  SHFL.BFLY P6, R14, R13, R12, R11 ;  /* 0x0c00000c0d0e7389 */ /* 0x00006400000c000b */
[----:B01----:R-:W-:Y:S05]  /*1b00*/  ENDCOLLECTIVE ;  /* 0x000000000000791b */ /* 0x003fea0003800000 */
.L_x_6841:
[----:B------:R-:W-:Y:S02]  /*1b10*/  HFMA2 R12, -RZ, RZ, 0, 1.1920928955078125e-07 ;  /* 0x00000002ff0c7431 */ /* 0x000fe400000001ff */
[----:B------:R-:W-:-:S04]  /*1b20*/  IMAD.MOV.U32 R25, RZ, RZ, R14 ;  /* 0x000000ffff197224 */ /* 0x000fc800078e000e */
[----:B------:R-:W-:-:S05]  /*1b30*/  FADD R25, R26, R25 ;  /* 0x000000191a197221 */ /* 0x000fca0000000000 */
[----:B------:R-:W-:-:S07]  /*1b40*/  MOV R13, R25 ;  /* 0x00000019000d7202 */ /* 0x000fce0000000f00 */
[----:B------:R-:W-:Y:S05]  /*1b50*/  WARPSYNC.COLLECTIVE R15, `(.L_x_6842) ;  /* 0x000000000f087348 */ /* 0x000fea0003c00000 */
[----:B------:R0:W1:Y:S02]  /*1b60*/  SHFL.BFLY P6, R14, R13, R12, R11 ;  /* 0x0c00000c0d0e7389 */ /* 0x00006400000c000b */
[----:B01----:R-:W-:Y:S05]  /*1b70*/  ENDCOLLECTIVE ;  /* 0x000000000000791b */ /* 0x003fea0003800000 */
.L_x_6842:
[----:B------:R-:W-:Y:S02]  /*1b80*/  HFMA2 R12, -RZ, RZ, 0, 5.9604644775390625e-08 ;  /* 0x00000001ff0c7431 */ /* 0x000fe400000001ff */
[----:B------:R-:W-:-:S04]  /*1b90*/  IMAD.MOV.U32 R6, RZ, RZ, R14 ;  /* 0x000000ffff067224 */ /* 0x000fc800078e000e */
[----:B------:R-:W-:-:S05]  /*1ba0*/  FADD R6, R25, R6 ;  /* 0x0000000619067221 */ /* 0x000fca0000000000 */
[----:B------:R-:W-:-:S07]  /*1bb0*/  MOV R13, R6 ;  /* 0x00000006000d7202 */ /* 0x000fce0000000f00 */
[----:B------:R-:W-:Y:S05]  /*1bc0*/  WARPSYNC.COLLECTIVE R15, `(.L_x_6843) ;  /* 0x000000000f087348 */ /* 0x000fea0003c00000 */
[----:B------:R0:W1:Y:S02]  /*1bd0*/  SHFL.BFLY P6, R14, R13, R12, R11 ;  /* 0x0c00000c0d0e7389 */ /* 0x00006400000c000b */
[----:B01----:R-:W-:Y:S05]  /*1be0*/  ENDCOLLECTIVE ;  /* 0x000000000000791b */ /* 0x003fea0003800000 */
.L_x_6843:
[----:B------:R-:W-:Y:S05]  /*1bf0*/  BRA `(.L_x_6844) ;  /* 0xffffffec00a87947 */ /* 0x000fea000383ffff */
        .weak           $__internal_131_$__cuda_sm3x_div_rn_noftz_f32_slowpath
        .type           $__internal_131_$__cuda_sm3x_div_rn_noftz_f32_slowpath,@function
        .size           $__internal_131_$__cuda_sm3x_div_rn_noftz_f32_slowpath,(.L_x_15448 - $__internal_131_$__cuda_sm3x_div_rn_noftz_f32_slowpath)
$__internal_131_$__cuda_sm3x_div_rn_noftz_f32_slowpath:
[----:B------:R-:W-:Y:S01]  /*1c00*/  SHF.R.U32.HI R11, RZ, 0x17, R7 ;  /* 0x00000017ff0b7819 */ /* 0x000fe20000011607 */
[----:B------:R-:W-:Y:S01]  /*1c10*/  BSSY.RECONVERGENT B1, `(.L_x_6845) ;  /* 0x0000063000017945 */ /* 0x000fe20003800200 */
[----:B------:R-:W-:Y:S02]  /*1c20*/  SHF.R.U32.HI R12, RZ, 0x17, R0 ;  /* 0x00000017ff0c7819 */ /* 0x000fe40000011600 */
[----:B------:R-:W-:Y:S02]  /*1c30*/  LOP3.LUT R11, R11, 0xff, RZ, 0xc0, !PT ;  /* 0x000000ff0b0b7812 */ /* 0x000fe400078ec0ff */
[----:B------:R-:W-:Y:S02]  /*1c40*/  LOP3.LUT R22, R12, 0xff, RZ, 0xc0, !PT ;  /* 0x000000ff0c167812 */ /* 0x000fe400078ec0ff */
[----:B------:R-:W-:Y:S01]  /*1c50*/  MOV R13, R7 ;  /* 0x00000007000d7202 */ /* 0x000fe20000000f00 */
        /* <DEDUP_REMOVED lines=29> */
.L_x_6846:
[----:B------:R-:W-:Y:S01]  /*1e30*/  LEA R20, R11, 0xc0800000, 0x17 ;  /* 0xc08000000b147811 */ /* 0x000fe200078eb8ff */
[----:B------:R-:W-:Y:S03]  /*1e40*/  BSSY.RECONVERGENT B2, `(.L_x_6851) ;  /* 0x0000036000027945 */ /* 0x000fe60003800200 */
[----:B------:R-:W-:Y:S02]  /*1e50*/  IADD3 R23, PT, PT, -R20, R13, RZ ;  /* 0x0000000d14177210 */ /* 0x000fe40007ffe1ff */
[----:B------:R-:W-:Y:S02]  /*1e60*/  IADD3 R20, PT, PT, R22, -0x7f, RZ ;  /* 0xffffff8116147810 */ /* 0x000fe40007ffe0ff */
[----:B------:R0:W1:Y:S01]  /*1e70*/  MUFU.RCP R13, R23 ;  /* 0x00000017000d7308 */ /* 0x0000620000001000 */
[----:B------:R-:W-:Y:S02]  /*1e80*/  FADD.FTZ R15, -R23, -RZ ;  /* 0x800000ff170f7221 */ /* 0x000fe40000010100 */
        /* <DEDUP_REMOVED lines=45> */
.L_x_6853:
[----:B------:R-:W-:-:S04]  /*2160*/  LOP3.LUT R0, R0, 0x80000000, RZ, 0xc0, !PT ;  /* 0x8000000000007812 */ /* 0x000fc800078ec0ff */
[----:B------:R-:W-:Y:S01]  /*2170*/  LOP3.LUT R0, R0, 0x7f800000, RZ, 0xfc, !PT ;  /* 0x7f80000000007812 */ /* 0x000fe200078efcff */
[----:B------:R-:W-:Y:S06]  /*2180*/  BRA `(.L_x_6854) ;  /* 0x0000000000047947 */ /* 0x000fec0003800000 */
.L_x_6852:
[----:B------:R-:W-:-:S07]  /*2190*/  IMAD R0, R23, 0x800000, R0 ;  /* 0x0080000017007824 */ /* 0x000fce00078e0200 */
.L_x_6854:
[----:B------:R-:W-:Y:S05]  /*21a0*/  BSYNC.RECONVERGENT B2 ;  /* 0x0000000000027941 */ /* 0x000fea0003800200 */
.L_x_6851:
[----:B------:R-:W-:Y:S05]  /*21b0*/  BRA `(.L_x_6855) ;  /* 0x0000000000207947 */ /* 0x000fea0003800000 */
.L_x_6850:
[----:B------:R-:W-:-:S04]  /*21c0*/  LOP3.LUT R0, R13, 0x80000000, R0, 0x48, !PT ;  /* 0x800000000d007812 */ /* 0x000fc800078e4800 */
[----:B------:R-:W-:Y:S01]  /*21d0*/  LOP3.LUT R0, R0, 0x7f800000, RZ, 0xfc, !PT ;  /* 0x7f80000000007812 */ /* 0x000fe200078efcff */
[----:B------:R-:W-:Y:S06]  /*21e0*/  BRA `(.L_x_6855) ;  /* 0x0000000000147947 */ /* 0x000fec0003800000 */
.L_x_6849:
[----:B------:R-:W-:Y:S01]  /*21f0*/  LOP3.LUT R0, R13, 0x80000000, R0, 0x48, !PT ;  /* 0x800000000d007812 */ /* 0x000fe200078e4800 */
[----:B------:R-:W-:Y:S06]  /*2200*/  BRA `(.L_x_6855) ;  /* 0x00000000000c7947 */ /* 0x000fec0003800000 */
.L_x_6848:
[----:B------:R-:W0:Y:S01]  /*2210*/  MUFU.RSQ R0, -QNAN ;  /* 0xffc0000000007908 */ /* 0x000e220000001400 */
[----:B------:R-:W-:Y:S05]  /*2220*/  BRA `(.L_x_6855) ;  /* 0x0000000000047947 */ /* 0x000fea0003800000 */
.L_x_6847:
[----:B------:R-:W-:-:S07]  /*2230*/  FADD.FTZ R0, R0, R7 ;  /* 0x0000000700007221 */ /* 0x000fce0000010000 */
.L_x_6855:
[----:B------:R-:W-:Y:S05]  /*2240*/  BSYNC.RECONVERGENT B1 ;  /* 0x0000000000017941 */ /* 0x000fea0003800200 */
.L_x_6845:
[----:B------:R-:W-:Y:S01]  /*2250*/  HFMA2 R13, -RZ, RZ, 0, 0 ;  /* 0x00000000ff0d7431 */ /* 0x000fe200000001ff */
[----:B------:R-:W-:-:S04]  /*2260*/  MOV R12, R6 ;  /* 0x00000006000c7202 */ /* 0x000fc80000000f00 */
[----:B0-----:R-:W-:Y:S05]  /*2270*/  RET.REL.NODEC R12 `(_ZN7oneflow4cuda7softmax15SoftmaxWarpImplI10SimpleLoadI6__halffE11SimpleStoreIS4_fEfLi2ELi2ELi32ELi2ELb1ELNS1_9AlgorithmE0EEEvT_T0_ll) ;  /* 0xffffffdc0c607950 */ /* 0x001fea0003c3ffff */
.L_x_6856:
        /* <DEDUP_REMOVED lines=16> */
.L_x_15448:


//--------------------- .text._ZN7oneflow4cuda7softmax15SoftmaxWarpImplI10SimpleLoadI6__halffE11SimpleStoreIS4_fEfLi2ELi2ELi32ELi2ELb0ELNS1_9AlgorithmE0EEEvT_T0_ll --------------------------
	.section	.text._ZN7oneflow4cuda7softmax15SoftmaxWarpImplI10SimpleLoadI6__halffE11SimpleStoreIS4_fEfLi2ELi2ELi32ELi2ELb0ELNS1_9AlgorithmE0EEEvT_T0_ll,"ax",@progbits
	.align	128
        .global         _ZN7oneflow4cuda7softmax15SoftmaxWarpImplI10SimpleLoadI6__halffE11SimpleStoreIS4_fEfLi2ELi2ELi32ELi2ELb0ELNS1_9AlgorithmE0EEEvT_T0_ll
        .type           _ZN7oneflow4cuda7softmax15SoftmaxWarpImplI10SimpleLoadI6__halffE11SimpleStoreIS4_fEfLi2ELi2ELi32ELi2ELb0ELNS1_9AlgorithmE0EEEvT_T0_ll,@function
        .size           _ZN7oneflow4cuda7softmax15SoftmaxWarpImplI10SimpleLoadI6__halffE11SimpleStoreIS4_fEfLi2ELi2ELi32ELi2ELb0ELNS1_9AlgorithmE0EEEvT_T0_ll,(.L_x_15449 - _ZN7oneflow4cuda7softmax15SoftmaxWarpImplI10SimpleLoadI6__halffE11SimpleStoreIS4_fEfLi2ELi2ELi32ELi2ELb0ELNS1_9AlgorithmE0EEEvT_T0_ll)
        .other          _ZN7oneflow4cuda7softmax15SoftmaxWarpImplI10SimpleLoadI6__halffE11SimpleStoreIS4_fEfLi2ELi2ELi32ELi2ELb0ELNS1_9AlgorithmE0EEEvT_T0_ll,@"STO_CUDA_ENTRY STV_DEFAULT"
_ZN7oneflow4cuda7softmax15SoftmaxWarpImplI10SimpleLoadI6__halffE11SimpleStoreIS4_fEfLi2ELi2ELi32ELi2ELb0ELNS1_9AlgorithmE0EEEvT_T0_ll:
.text._ZN7oneflow4cuda7softmax15SoftmaxWarpImplI10SimpleLoadI6__halffE11SimpleStoreIS4_fEfLi2ELi2ELi32ELi2ELb0ELNS1_9AlgorithmE0EEEvT_T0_ll:
        /* <DEDUP_REMOVED lines=23> */
.L_x_6857:
        /* <DEDUP_REMOVED lines=15> */
[----:B------:R-:W3:Y:S08]  /*0260*/  LDC.64 R18, c[0x0][0x380] ;  /* 0x0000e000ff127b82 */ /* 0x000ef00000000a00 */
[----:B------:R-:W4:Y:S08]  /*0270*/  LDC.64 R16, c[0x0][0x388] ;  /* 0x0000e200ff107b82 */ /* 0x000f300000000a00 */
[----:B------:R-:W0:Y:S01]  /*0280*/  LDC.64 R6, c[0x0][0x398] ;  /* 0x0000e600ff067b82 */ /* 0x000e220000000a00 */
[----:B-1----:R-:W-:-:S07]  /*0290*/  IMAD.SHL.U32 R10, R10, 0x2, RZ ;  /* 0x000000020a0a7824 */ /* 0x002fce00078e00ff */
.L_x_6867:
[----:B--2---:R-:W-:Y:S02]  /*02a0*/  HFMA2 R11, -RZ, RZ, 0, 0 ;  /* 0x00000000ff0b7431 */ /* 0x004fe400000001ff */
[-C--:B-1--4-:R-:W-:Y:S01]  /*02b0*/  IMAD R0, R21, R16.reuse, RZ ;  /* 0x0000001015007224 */ /* 0x092fe200078e02ff */
[----:B--2---:R-:W-:Y:S02]  /*02c0*/  R2UR UR4, R8 ;  /* 0x00000000080472ca */ /* 0x004fe400000e0000 */
[C---:B------:R-:W-:Y:S01]  /*02d0*/  R2UR UR5, R9.reuse ;  /* 0x00000000090572ca */ /* 0x040fe200000e0000 */
[----:B------:R-:W-:Y:S01]  /*02e0*/  IMAD R5, R20, R17, R0 ;  /* 0x0000001114057224 */ /* 0x000fe200078e0200 */
[----:B------:R-:W-:Y:S02]  /*02f0*/  R2UR UR6, R8 ;  /* 0x00000000080672ca */ /* 0x000fe400000e0000 */
[----:B------:R-:W-:Y:S01]  /*0300*/  R2UR UR7, R9 ;  /* 0x00000000090772ca */ /* 0x000fe200000e0000 */
[----:B------:R-:W-:Y:S01]  /*0310*/  IMAD.WIDE.U32 R2, R20, R16, R10 ;  /* 0x0000001014027225 */ /* 0x000fe200078e000a */
[----:B------:R-:W-:-:S02]  /*0320*/  R2UR UR8, R8 ;  /* 0x00000000080872ca */ /* 0x000fc400000e0000 */
[----:B------:R-:W-:Y:S01]  /*0330*/  R2UR UR9, R9 ;  /* 0x00000000090972ca */ /* 0x000fe200000e0000 */
[----:B------:R-:W-:Y:S01]  /*0340*/  IMAD.IADD R0, R3, 0x1, R5 ;  /* 0x0000000103007824 */ /* 0x000fe200078e0205 */
[----:B---3--:R-:W-:Y:S02]  /*0350*/  LEA R14, P0, R2, R18, 0x1 ;  /* 0x00000012020e7211 */ /* 0x008fe400078008ff */
[----:B------:R-:W-:Y:S02]  /*0360*/  R2UR UR10, R8 ;  /* 0x00000000080a72ca */ /* 0x000fe400000e0000 */
[----:B------:R-:W-:Y:S02]  /*0370*/  R2UR UR11, R9 ;  /* 0x00000000090b72ca */ /* 0x000fe400000e0000 */
[----:B------:R-:W-:Y:S02]  /*0380*/  LEA.HI.X R15, R2, R19, R0, 0x1, P0 ;  /* 0x00000013020f7211 */ /* 0x000fe400000f0c00 */
[----:B------:R-:W-:-:S03]  /*0390*/  LEA R4, P0, R16, R14, 0x1 ;  /* 0x0000000e10047211 */ /* 0x000fc600078008ff */
[----:B------:R-:W2:Y:S01]  /*03a0*/  LDG.E.U16 R29, desc[UR4][R14.64] ;  /* 0x000000040e1d7981 */ /* 0x000ea2000c1e1500 */
[----:B------:R-:W-:-:S03]  /*03b0*/  LEA.HI.X R5, R16, R15, R17, 0x1, P0 ;  /* 0x0000000f10057211 */ /* 0x000fc600000f0c11 */
[----:B------:R-:W3:Y:S04]  /*03c0*/  LDG.E.U16 R27, desc[UR6][R14.64+0x2] ;  /* 0x000002060e1b7981 */ /* 0x000ee8000c1e1500 */
[----:B------:R-:W4:Y:S04]  /*03d0*/  LDG.E.U16 R25, desc[UR8][R4.64] ;  /* 0x0000000804197981 */ /* 0x000f28000c1e1500 */
[----:B------:R-:W5:Y:S01]  /*03e0*/  LDG.E.U16 R24, desc[UR10][R4.64+0x2] ;  /* 0x0000020a04187981 */ /* 0x000f62000c1e1500 */
[----:B------:R-:W-:Y:S01]  /*03f0*/  UMOV UR4, 0xffffffff ;  /* 0xffffffff00047882 */ /* 0x000fe20000000000 */
[----:B--2---:R-:W-:-:S02]  /*0400*/  HADD2.F32 R29, -RZ, R29.H0_H0 ;  /* 0x2000001dff1d7230 */ /* 0x004fc40000004100 */
[----:B---3--:R-:W-:Y:S02]  /*0410*/  HADD2.F32 R27, -RZ, R27.H0_H0 ;  /* 0x2000001bff1b7230 */ /* 0x008fe40000004100 */
[----:B----4-:R-:W-:Y:S02]  /*0420*/  HADD2.F32 R25, -RZ, R25.H0_H0 ;  /* 0x20000019ff197230 */ /* 0x010fe40000004100 */
[----:B-----5:R-:W-:Y:S01]  /*0430*/  HADD2.F32 R24, -RZ, R24.H0_H0 ;  /* 0x20000018ff187230 */ /* 0x020fe20000004100 */
[----:B------:R-:W-:-:S04]  /*0440*/  FMNMX3 R13, R29, -INF , R27, !PT ;  /* 0xff8000001d0d7876 */ /* 0x000fc8000780001b */
[----:B------:R-:W-:Y:S01]  /*0450*/  FMNMX3 R2, R25, -INF , R24, !PT ;  /* 0xff80000019027876 */ /* 0x000fe20007800018 */
[----:B------:R-:W-:Y:S06]  /*0460*/  BRA.DIV UR4, `(.L_x_6858) ;  /* 0x0000000a04ac7947 */ /* 0x000fec000b800000 */
[----:B------:R-:W1:Y:S01]  /*0470*/  SHFL.BFLY PT, R14, R13, 0x10, 0x1f ;  /* 0x0e001f000d0e7f89 */ /* 0x000e6200000e0000 */
[----:B------:R-:W-:-:S03]  /*0480*/  MOV R11, 0x3bbb989d ;  /* 0x3bbb989d000b7802 */ /* 0x000fc60000000f00 */
[----:B------:R-:W2:Y:S01]  /*0490*/  SHFL.BFLY PT, R3, R2, 0x10, 0x1f ;  /* 0x0e001f0002037f89 */ /* 0x000ea200000e0000 */
[----:B-1----:R-:W-:Y:S02]  /*04a0*/  FMNMX R13, R13, R14, !PT ;  /* 0x0000000e0d0d7209 */ /* 0x002fe40007800000 */
[----:B--2---:R-:W-:-:S03]  /*04b0*/  FMNMX R5, R2, R3, !PT ;  /* 0x0000000302057209 */ /* 0x004fc60007800000 */
[----:B------:R-:W1:Y:S04]  /*04c0*/  SHFL.BFLY PT, R14, R13, 0x8, 0x1f ;  /* 0x0d001f000d0e7f89 */ /* 0x000e6800000e0000 */
[----:B------:R-:W2:Y:S01]  /*04d0*/  SHFL.BFLY PT, R4, R5, 0x8, 0x1f ;  /* 0x0d001f0005047f89 */ /* 0x000ea200000e0000 */
[----:B-1----:R-:W-:Y:S02]  /*04e0*/  FMNMX R0, R13, R14, !PT ;  /* 0x0000000e0d007209 */ /* 0x002fe40007800000 */
        /* <DEDUP_REMOVED lines=14> */
[--C-:B------:R-:W-:Y:S01]  /*05d0*/  FADD R12, R29, -R0.reuse ;  /* 0x800000001d0c7221 */ /* 0x100fe20000000000 */
[----:B------:R-:W-:-:S03]  /*05e0*/  FADD R28, R27, -R0 ;  /* 0x800000001b1c7221 */ /* 0x000fc60000000000 */
[-C--:B------:R-:W-:Y:S01]  /*05f0*/  FFMA.SAT R14, R12, R11.reuse, 0.5 ;  /* 0x3f0000000c0e7423 */ /* 0x080fe2000000200b */
[--C-:B------:R-:W-:Y:S01]  /*0600*/  FADD R4, R25, -R26.reuse ;  /* 0x8000001a19047221 */ /* 0x100fe20000000000 */
[----:B------:R-:W-:Y:S01]  /*0610*/  FFMA.SAT R2, R28, R11, 0.5 ;  /* 0x3f0000001c027423 */ /* 0x000fe2000000200b */
[----:B------:R-:W-:Y:S01]  /*0620*/  FADD R24, R24, -R26 ;  /* 0x8000001a18187221 */ /* 0x000fe20000000000 */
[----:B------:R-:W-:Y:S01]  /*0630*/  FFMA.RM R0, R14, R5, 12582913 ;  /* 0x4b4000010e007423 */ /* 0x000fe20000004005 */
[----:B------:R-:W-:Y:S01]  /*0640*/  FFMA.SAT R14, R4, R11, 0.5 ;  /* 0x3f000000040e7423 */ /* 0x000fe2000000200b */
[----:B------:R-:W-:Y:S02]  /*0650*/  FFMA.RM R2, R2, R5, 12582913 ;  /* 0x4b40000102027423 */ /* 0x000fe40000004005 */
[C---:B------:R-:W-:Y:S01]  /*0660*/  FADD R3, R0.reuse, -12583039 ;  /* 0xcb40007f00037421 */ /* 0x040fe20000000000 */
[----:B------:R-:W-:Y:S01]  /*0670*/  SHF.L.U32 R0, R0, 0x17, RZ ;  /* 0x0000001700007819 */ /* 0x000fe200000006ff */
[----:B------:R-:W-:-:S02]  /*0680*/  FADD R13, R2, -12583039 ;  /* 0xcb40007f020d7421 */ /* 0x000fc40000000000 */
[----:B------:R-:W-:Y:S02]  /*0690*/  FFMA R3, R12, 1.4426950216293334961, -R3 ;  /* 0x3fb8aa3b0c037823 */ /* 0x000fe40000000803 */
[----:B------:R-:W-:Y:S02]  /*06a0*/  FFMA R15, R28, 1.4426950216293334961, -R13 ;  /* 0x3fb8aa3b1c0f7823 */ /* 0x000fe4000000080d */
[----:B------:R-:W-:Y:S01]  /*06b0*/  FFMA R12, R12, 1.925963033500011079e-08, R3 ;  /* 0x32a570600c0c7823 */ /* 0x000fe20000000003 */
[----:B------:R-:W-:Y:S01]  /*06c0*/  FFMA.RM R3, R14, R5, 12582913 ;  /* 0x4b4000010e037423 */ /* 0x000fe20000004005 */
[----:B------:R-:W-:Y:S01]  /*06d0*/  FFMA.SAT R14, R24, R11, 0.5 ;  /* 0x3f000000180e7423 */ /* 0x000fe2000000200b */
[----:B------:R-:W-:Y:S01]  /*06e0*/  FFMA R15, R28, 1.925963033500011079e-08, R15 ;  /* 0x32a570601c0f7823 */ /* 0x000fe2000000000f */
[----:B------:R-:W1:Y:S01]  /*06f0*/  MUFU.EX2 R13, R12 ;  /* 0x0000000c000d7308 */ /* 0x000e620000000800 */
[C---:B------:R-:W-:Y:S01]  /*0700*/  FADD R11, R3.reuse, -12583039 ;  /* 0xcb40007f030b7421 */ /* 0x040fe20000000000 */
[----:B------:R-:W-:Y:S01]  /*0710*/  FFMA.RM R5, R14, R5, 12582913 ;  /* 0x4b4000010e057423 */ /* 0x000fe20000004005 */
[----:B------:R-:W-:-:S02]  /*0720*/  SHF.L.U32 R3, R3, 0x17, RZ ;  /* 0x0000001703037819 */ /* 0x000fc400000006ff */
[C---:B------:R-:W-:Y:S01]  /*0730*/  FFMA R11, R4.reuse, 1.4426950216293334961, -R11 ;  /* 0x3fb8aa3b040b7823 */ /* 0x040fe2000000080b */
[----:B------:R-:W-:Y:S02]  /*0740*/  FADD R23, R5, -12583039 ;  /* 0xcb40007f05177421 */ /* 0x000fe40000000000 */
[----:B------:R-:W2:Y:S01]  /*0750*/  MUFU.EX2 R15, R15 ;  /* 0x0000000f000f7308 */ /* 0x000ea20000000800 */
[----:B------:R-:W-:Y:S01]  /*0760*/  FFMA R11, R4, 1.925963033500011079e-08, R11 ;  /* 0x32a57060040b7823 */ /* 0x000fe2000000000b */
[----:B------:R-:W-:Y:S01]  /*0770*/  FFMA R23, R24, 1.4426950216293334961, -R23 ;  /* 0x3fb8aa3b18177823 */ /* 0x000fe20000000817 */
[----:B------:R-:W-:-:S03]  /*0780*/  IMAD.SHL.U32 R4, R2, 0x800000, RZ ;  /* 0x0080000002047824 */ /* 0x000fc600078e00ff */
[----:B------:R-:W-:Y:S02]  /*0790*/  FFMA R23, R24, 1.925963033500011079e-08, R23 ;  /* 0x32a5706018177823 */ /* 0x000fe40000000017 */
[----:B------:R-:W3:Y:S01]  /*07a0*/  MUFU.EX2 R14, R11 ;  /* 0x0000000b000e7308 */ /* 0x000ee20000000800 */
[----:B-1----:R-:W-:-:S04]  /*07b0*/  FMUL R2, R0, R13 ;  /* 0x0000000d00027220 */ /* 0x002fc80000400000 */
[----:B------:R-:W-:-:S03]  /*07c0*/  FADD R13, RZ, R2 ;  /* 0x00000002ff0d7221 */ /* 0x000fc60000000000 */
[----:B------:R-:W1:Y:S01]  /*07d0*/  MUFU.EX2 R23, R23 ;  /* 0x0000001700177308 */ /* 0x000e620000000800 */
[----:B--2---:R-:W-:Y:S01]  /*07e0*/  FMUL R0, R4, R15 ;  /* 0x0000000f04007220 */ /* 0x004fe20000400000 */
[----:B------:R-:W-:-:S03]  /*07f0*/  IMAD.SHL.U32 R4, R5, 0x800000, RZ ;  /* 0x0080000005047824 */ /* 0x000fc600078e00ff */
        /* <DEDUP_REMOVED lines=22> */
[----:B------:R1:W3:Y:S02]  /*0960*/  SHFL.BFLY PT, R23, R30, 0x1, 0x1f ;  /* 0x0c201f001e177f89 */ /* 0x0002e400000e0000 */
[----:B-12---:R-:W-:-:S07]  /*0970*/  FADD R5, R24, R14 ;  /* 0x0000000e18057221 */ /* 0x006fce0000000000 */
.L_x_6889:
        /* <DEDUP_REMOVED lines=11> */
[----:B0-----:R-:W-:Y:S05]  /*0a30*/  CALL.REL.NOINC `($__internal_132_$__cuda_sm3x_div_rn_noftz_f32_slowpath) ;  /* 0x0000000c00f87944 */ /* 0x001fea0003c00000 */
[----:B------:R-:W-:-:S07]  /*0a40*/  MOV R11, R2 ;  /* 0x00000002000b7202 */ /* 0x000fce0000000f00 */
.L_x_6860:
[----:B------:R-:W-:Y:S05]  /*0a50*/  BSYNC.RECONVERGENT B0 ;  /* 0x0000000000007941 */ /* 0x000fea0003800200 */
.L_x_6859:
        /* <DEDUP_REMOVED lines=11> */
[----:B0-----:R-:W-:Y:S05]  /*0b10*/  CALL.REL.NOINC `($__internal_132_$__cuda_sm3x_div_rn_noftz_f32_slowpath) ;  /* 0x0000000c00c07944 */ /* 0x001fea0003c00000 */
.L_x_6862:
[----:B------:R-:W-:Y:S05]  /*0b20*/  BSYNC.RECONVERGENT B0 ;  /* 0x0000000000007941 */ /* 0x000fea0003800200 */
.L_x_6861:
[----:B------:R-:W-:Y:S01]  /*0b30*/  MOV R12, R10 ;  /* 0x0000000a000c7202 */ /* 0x000fe20000000f00 */
[----:B------:R-:W-:Y:S01]  /*0b40*/  IMAD.MOV.U32 R13, RZ, RZ, RZ ;  /* 0x000000ffff0d7224 */ /* 0x000fe200078e00ff */
[----:B------:R-:W1:Y:S01]  /*0b50*/  MUFU.RCP R0, R23 ;  /* 0x0000001700007308 */ /* 0x000e620000001000 */
[----:B------:R-:W-:Y:S01]  /*0b60*/  IMAD R5, R21, UR38, RZ ;  /* 0x0000002615057c24 */ /* 0x000fe2000f8e02ff */
[----:B------:R-:W-:Y:S01]  /*0b70*/  R2UR UR4, R8 ;  /* 0x00000000080472ca */ /* 0x000fe200000e0000 */
[----:B------:R-:W-:Y:S01]  /*0b80*/  IMAD.WIDE.U32 R14, R20, UR38, R12 ;  /* 0x00000026140e7c25 */ /* 0x000fe2000f8e000c */
[----:B------:R-:W-:Y:S01]  /*0b90*/  R2UR UR5, R9 ;  /* 0x00000000090572ca */ /* 0x000fe200000e0000 */
[----:B------:R-:W-:Y:S01]  /*0ba0*/  BSSY.RECONVERGENT B0, `(.L_x_6863) ;  /* 0x0000018000007945 */ /* 0x000fe20003800200 */
[----:B------:R-:W-:Y:S01]  /*0bb0*/  R2UR UR6, R8 ;  /* 0x00000000080672ca */ /* 0x000fe200000e0000 */
[----:B------:R-:W-:Y:S01]  /*0bc0*/  IMAD R5, R20, UR39, R5 ;  /* 0x0000002714057c24 */ /* 0x000fe2000f8e0205 */
[----:B------:R-:W-:-:S02]  /*0bd0*/  LEA R12, P0, R14, UR36, 0x1 ;  /* 0x000000240e0c7c11 */ /* 0x000fc4000f8008ff */
[----:B------:R-:W-:Y:S02]  /*0be0*/  R2UR UR7, R9 ;  /* 0x00000000090772ca */ /* 0x000fe400000e0000 */
[----:B------:R-:W-:Y:S02]  /*0bf0*/  IADD3 R5, PT, PT, R15, R5, RZ ;  /* 0x000000050f057210 */ /* 0x000fe40007ffe0ff */
[----:B------:R-:W-:Y:S02]  /*0c00*/  F2FP.F16.F32.PACK_AB R2, R2, R11 ;  /* 0x0000000b0202723e */ /* 0x000fe400000000ff */
[----:B------:R-:W-:Y:S01]  /*0c10*/  LEA.HI.X R13, R14, UR37, R5, 0x1, P0 ;  /* 0x000000250e0d7c11 */ /* 0x000fe200080f0c05 */
[----:B-1----:R-:W-:Y:S01]  /*0c20*/  FFMA R5, -R23, R0, 1 ;  /* 0x3f80000017057423 */ /* 0x002fe20000000100 */
[----:B------:R-:W-:Y:S02]  /*0c30*/  PRMT R11, R2, 0x7610, R11 ;  /* 0x00007610020b7816 */ /* 0x000fe4000000000b */
[----:B------:R-:W1:Y:S01]  /*0c40*/  FCHK P0, R3, R23 ;  /* 0x0000001703007302 */ /* 0x000e620000000000 */
[----:B------:R-:W-:Y:S01]  /*0c50*/  FFMA R0, R0, R5, R0 ;  /* 0x0000000500007223 */ /* 0x000fe20000000000 */
[----:B------:R-:W-:Y:S01]  /*0c60*/  PRMT R14, R2, 0x7632, R14 ;  /* 0x00007632020e7816 */ /* 0x000fe2000000000e */
[----:B------:R2:W-:Y:S02]  /*0c70*/  STG.E.U16 desc[UR4][R12.64], R11 ;  /* 0x0000000b0c007986 */ /* 0x0005e4000c101504 */
[----:B------:R-:W-:-:S02]  /*0c80*/  FFMA R5, R3, R0, RZ ;  /* 0x0000000003057223 */ /* 0x000fc400000000ff */
[----:B------:R2:W-:Y:S02]  /*0c90*/  STG.E.U16 desc[UR6][R12.64+0x2], R14 ;  /* 0x0000020e0c007986 */ /* 0x0005e4000c101506 */
[----:B------:R-:W-:-:S04]  /*0ca0*/  FFMA R2, -R23, R5, R3 ;  /* 0x0000000517027223 */ /* 0x000fc80000000103 */
[----:B------:R-:W-:Y:S01]  /*0cb0*/  FFMA R0, R0, R2, R5 ;  /* 0x0000000200007223 */ /* 0x000fe20000000005 */
[----:B-1----:R-:W-:Y:S06]  /*0cc0*/  @!P0 BRA `(.L_x_6864) ;  /* 0x0000000000148947 */ /* 0x002fec0003800000 */
[----:B------:R-:W-:Y:S01]  /*0cd0*/  IMAD.MOV.U32 R2, RZ, RZ, R3 ;  /* 0x000000ffff027224 */ /* 0x000fe200078e0003 */
[----:B------:R-:W-:Y:S02]  /*0ce0*/  MOV R5, R23 ;  /* 0x0000001700057202 */ /* 0x000fe40000000f00 */
[----:B--2---:R-:W-:-:S07]  /*0cf0*/  MOV R14, 0xd10 ;  /* 0x00000d10000e7802 */ /* 0x004fce0000000f00 */
[----:B0-----:R-:W-:Y:S05]  /*0d00*/  CALL.REL.NOINC `($__internal_132_$__cuda_sm3x_div_rn_noftz_f32_slowpath) ;  /* 0x0000000c00447944 */ /* 0x001fea0003c00000 */
[----:B------:R-:W-:-:S07]  /*0d10*/  IMAD.MOV.U32 R0, RZ, RZ, R2 ;  /* 0x000000ffff007224 */ /* 0x000fce00078e0002 */
.L_x_6864:
[----:B------:R-:W-:Y:S05]  /*0d20*/  BSYNC.RECONVERGENT B0 ;  /* 0x0000000000007941 */ /* 0x000fea0003800200 */
.L_x_6863:
[----:B------:R-:W1:Y:S01]  /*0d30*/  MUFU.RCP R2, R23 ;  /* 0x0000001700027308 */ /* 0x000e620000001000 */
[----:B------:R-:W-:Y:S07]  /*0d40*/  BSSY.RECONVERGENT B0, `(.L_x_6865) ;  /* 0x000000d000007945 */ /* 0x000fee0003800200 */
[----:B------:R-:W3:Y:S01]  /*0d50*/  FCHK P0, R4, R23 ;  /* 0x0000001704007302 */ /* 0x000ee20000000000 */
[----:B-1----:R-:W-:-:S04]  /*0d60*/  FFMA R3, -R23, R2, 1 ;  /* 0x3f80000017037423 */ /* 0x002fc80000000102 */
[----:B------:R-:W-:-:S04]  /*0d70*/  FFMA R5, R2, R3, R2 ;  /* 0x0000000302057223 */ /* 0x000fc80000000002 */
[----:B------:R-:W-:-:S04]  /*0d80*/  FFMA R2, R4, R5, RZ ;  /* 0x0000000504027223 */ /* 0x000fc800000000ff */
[----:B------:R-:W-:-:S04]  /*0d90*/  FFMA R3, -R23, R2, R4 ;  /* 0x0000000217037223 */ /* 0x000fc80000000104 */
[----:B------:R-:W-:Y:S01]  /*0da0*/  FFMA R3, R5, R3, R2 ;  /* 0x0000000305037223 */ /* 0x000fe20000000002 */
[----:B---3--:R-:W-:Y:S06]  /*0db0*/  @!P0 BRA `(.L_x_6866) ;  /* 0x0000000000148947 */ /* 0x008fec0003800000 */
[----:B------:R-:W-:Y:S01]  /*0dc0*/  MOV R2, R4 ;  /* 0x0000000400027202 */ /* 0x000fe20000000f00 */
[----:B------:R-:W-:Y:S01]  /*0dd0*/  IMAD.MOV.U32 R5, RZ, RZ, R23 ;  /* 0x000000ffff057224 */ /* 0x000fe200078e0017 */
[----:B--2---:R-:W-:-:S07]  /*0de0*/  MOV R14, 0xe00 ;  /* 0x00000e00000e7802 */ /* 0x004fce0000000f00 */
[----:B0-----:R-:W-:Y:S05]  /*0df0*/  CALL.REL.NOINC `($__internal_132_$__cuda_sm3x_div_rn_noftz_f32_slowpath) ;  /* 0x0000000c00087944 */ /* 0x001fea0003c00000 */
[----:B------:R-:W-:-:S07]  /*0e00*/  MOV R3, R2 ;  /* 0x0000000200037202 */ /* 0x000fce0000000f00 */
.L_x_6866:
[----:B------:R-:W-:Y:S05]  /*0e10*/  BSYNC.RECONVERGENT B0 ;  /* 0x0000000000007941 */ /* 0x000fea0003800200 */
.L_x_6865:
[C---:B0-----:R-:W-:Y:S02]  /*0e20*/  LEA R2, P0, R6.reuse, R12, 0x1 ;  /* 0x0000000c06027211 */ /* 0x041fe400078008ff */
[----:B------:R-:W-:Y:S02]  /*0e30*/  F2FP.F16.F32.PACK_AB R0, R3, R0 ;  /* 0x000000000300723e */ /* 0x000fe400000000ff */
[----:B------:R-:W-:Y:S02]  /*0e40*/  LEA.HI.X R3, R6, R13, R7, 0x1, P0 ;  /* 0x0000000d06037211 */ /* 0x000fe400000f0c07 */
[----:B------:R-:W-:Y:S02]  /*0e50*/  IADD3 R20, P0, PT, R22, R20, RZ ;  /* 0x0000001416147210 */ /* 0x000fe40007f1e0ff */
[----:B------:R-:W-:Y:S02]  /*0e60*/  R2UR UR4, R8 ;  /* 0x00000000080472ca */ /* 0x000fe400000e0000 */
[----:B------:R-:W-:-:S02]  /*0e70*/  LEA.HI.X.SX32 R21, R22, R21, 0x1, P0 ;  /* 0x0000001516157211 */ /* 0x000fc400000f0eff */
[----:B------:R-:W-:Y:S02]  /*0e80*/  ISETP.GE.U32.AND P0, PT, R20, UR40, PT ;  /* 0x0000002814007c0c */ /* 0x000fe4000bf06070 */
[C---:B------:R-:W-:Y:S02]  /*0e90*/  R2UR UR5, R9.reuse ;  /* 0x00000000090572ca */ /* 0x040fe400000e0000 */
[----:B------:R-:W-:Y:S02]  /*0ea0*/  R2UR UR6, R8 ;  /* 0x00000000080672ca */ /* 0x000fe400000e0000 */
[----:B------:R-:W-:Y:S02]  /*0eb0*/  R2UR UR7, R9 ;  /* 0x00000000090772ca */ /* 0x000fe400000e0000 */
[----:B------:R-:W-:Y:S02]  /*0ec0*/  ISETP.GE.AND.EX P0, PT, R21, UR41, PT, P0 ;  /* 0x0000002915007c0c */ /* 0x000fe4000bf06300 */
[----:B------:R-:W-:-:S05]  /*0ed0*/  PRMT R4, R0, 0x7632, R4 ;  /* 0x0000763200047816 */ /* 0x000fca0000000004 */
[----:B------:R1:W-:Y:S04]  /*0ee0*/  STG.E.U16 desc[UR4][R2.64], R0 ;  /* 0x0000000002007986 */ /* 0x0003e8000c101504 */
[----:B------:R1:W-:Y:S02]  /*0ef0*/  STG.E.U16 desc[UR6][R2.64+0x2], R4 ;  /* 0x0000020402007986 */ /* 0x0003e4000c101506 */
[----:B------:R-:W-:Y:S05]  /*0f00*/  @!P0 BRA `(.L_x_6867) ;  /* 0xfffffff000e48947 */ /* 0x000fea000383ffff */
[----:B------:R-:W-:Y:S05]  /*0f10*/  EXIT ;  /* 0x000000000000794d */ /* 0x000fea0003800000 */
.L_x_6858:
[----:B------:R-:W-:Y:S01]  /*0f20*/  BSSY B0, `(.L_x_6868) ;  /* 0x0000007000007945 */ /* 0x000fe20003800000 */
[----:B------:R-:W-:Y:S01]  /*0f30*/  IMAD.MOV.U32 R12, RZ, RZ, 0x10 ;  /* 0x00000010ff0c7424 */ /* 0x000fe200078e00ff */
[----:B------:R-:W-:Y:S01]  /*0f40*/  MOV R11, 0x1f ;  /* 0x0000001f000b7802 */ /* 0x000fe20000000f00 */
[----:B------:R-:W-:-:S07]  /*0f50*/  IMAD.MOV.U32 R15, RZ, RZ, -0x1 ;  /* 0xffffffffff0f7424 */ /* 0x000fce00078e00ff */
[----:B0-----:R-:W-:Y:S05]  /*0f60*/  WARPSYNC.COLLECTIVE R15, `(.L_x_6869) ;  /* 0x000000000f087348 */ /* 0x001fea0003c00000 */
[----:B------:R1:W2:Y:S02]  /*0f70*/  SHFL.BFLY P6, R14, R13, R12, R11 ;  /* 0x0c00000c0d0e7389 */ /* 0x0002a400000c000b */
[----:B012---:R-:W-:Y:S05]  /*0f80*/  ENDCOLLECTIVE ;  /* 0x000000000000791b */ /* 0x007fea0003800000 */
.L_x_6869:
[----:B------:R-:W-:Y:S05]  /*0f90*/  BSYNC B0 ;  /* 0x0000000000007941 */ /* 0x000fea0003800000 */
.L_x_6868:
[----:B------:R-:W-:Y:S01]  /*0fa0*/  HFMA2 R12, -RZ, RZ, 0, 4.76837158203125e-07 ;  /* 0x00000008ff0c7431 */ /* 0x000fe200000001ff */
[----:B------:R-:W-:Y:S01]  /*0fb0*/  FMNMX R13, R13, R14, !PT ;  /* 0x0000000e0d0d7209 */ /* 0x000fe20007800000 */
[----:B------:R-:W-:Y:S01]  /*0fc0*/  IMAD.MOV.U32 R11, RZ, RZ, 0x1f ;  /* 0x0000001fff0b7424 */ /* 0x000fe200078e00ff */
[----:B------:R-:W-:-:S07]  /*0fd0*/  MOV R15, 0xffffffff ;  /* 0xffffffff000f7802 */ /* 0x000fce0000000f00 */
[----:B------:R-:W-:Y:S05]  /*0fe0*/  WARPSYNC.COLLECTIVE R15, `(.L_x_6870) ;  /* 0x000000000f087348 */ /* 0x000fea0003c00000 */
[----:B------:R0:W1:Y:S02]  /*0ff0*/  SHFL.BFLY P6, R14, R13, R12, R11 ;  /* 0x0c00000c0d0e7389 */ /* 0x00006400000c000b */
[----:B01----:R-:W-:Y:S05]  /*1000*/  ENDCOLLECTIVE ;  /* 0x000000000000791b */ /* 0x003fea0003800000 */
.L_x_6870:
[----:B------:R-:W-:Y:S01]  /*1010*/  HFMA2 R12, -RZ, RZ, 0, 2.384185791015625e-07 ;  /* 0x00000004ff0c7431 */ /* 0x000fe200000001ff */
[----:B------:R-:W-:-:S05]  /*1020*/  FMNMX R0, R13, R14, !PT ;  /* 0x0000000e0d007209 */ /* 0x000fca0007800000 */
[----:B------:R-:W-:-:S07]  /*1030*/  IMAD.MOV.U32 R13, RZ, RZ, R0 ;  /* 0x000000ffff0d7224 */ /* 0x000fce00078e0000 */
[----:B------:R-:W-:Y:S05]  /*1040*/  WARPSYNC.COLLECTIVE R15, `(.L_x_6871) ;  /* 0x000000000f087348 */ /* 0x000fea0003c00000 */
[----:B------:R0:W1:Y:S02]  /*1050*/  SHFL.BFLY P6, R14, R13, R12, R11 ;  /* 0x0c00000c0d0e7389 */ /* 0x00006400000c000b */
[----:B01----:R-:W-:Y:S05]  /*1060*/  ENDCOLLECTIVE ;  /* 0x000000000000791b */ /* 0x003fea0003800000 */
.L_x_6871:
[----:B------:R-:W-:Y:S02]  /*1070*/  MOV R12, 0x2 ;  /* 0x00000002000c7802 */ /* 0x000fe40000000f00 */
[----:B------:R-:W-:-:S05]  /*1080*/  FMNMX R3, R0, R14, !PT ;  /* 0x0000000e00037209 */ /* 0x000fca0007800000 */
[----:B------:R-:W-:-:S07]  /*1090*/  IMAD.MOV.U32 R13, RZ, RZ, R3 ;  /* 0x000000ffff0d7224 */ /* 0x000fce00078e0003 */
[----:B------:R-:W-:Y:S05]  /*10a0*/  WARPSYNC.COLLECTIVE R15, `(.L_x_6872) ;  /* 0x000000000f087348 */ /* 0x000fea0003c00000 */
[----:B------:R0:W1:Y:S02]  /*10b0*/  SHFL.BFLY P6, R14, R13, R12, R11 ;  /* 0x0c00000c0d0e7389 */ /* 0x00006400000c000b */
[----:B01----:R-:W-:Y:S05]  /*10c0*/  ENDCOLLECTIVE ;  /* 0x000000000000791b */ /* 0x003fea0003800000 */
.L_x_6872:
[----:B------:R-:W-:Y:S01]  /*10d0*/  HFMA2 R12, -RZ, RZ, 0, 5.9604644775390625e-08 ;  /* 0x00000001ff0c7431 */ /* 0x000fe200000001ff */
[----:B------:R-:W-:-:S05]  /*10e0*/  FMNMX R4, R3, R14, !PT ;  /* 0x0000000e03047209 */ /* 0x000fca0007800000 */
[----:B------:R-:W-:-:S07]  /*10f0*/  IMAD.MOV.U32 R13, RZ, RZ, R4 ;  /* 0x000000ffff0d7224 */ /* 0x000fce00078e0004 */
[----:B------:R-:W-:Y:S05]  /*1100*/  WARPSYNC.COLLECTIVE R15, `(.L_x_6873) ;  /* 0x000000000f087348 */ /* 0x000fea0003c00000 */
[----:B------:R0:W1:Y:S02]  /*1110*/  SHFL.BFLY P6, R14, R13, R12, R11 ;  /* 0x0c00000c0d0e7389 */ /* 0x00006400000c000b */
[----:B01----:R-:W-:Y:S05]  /*1120*/  ENDCOLLECTIVE ;  /* 0x000000000000791b */ /* 0x003fea0003800000 */
.L_x_6873:
[----:B------:R-:W-:Y:S01]  /*1130*/  IMAD.MOV.U32 R13, RZ, RZ, R2 ;  /* 0x000000ffff0d7224 */ /* 0x000fe200078e0002 */
[----:B------:R-:W-:Y:S02]  /*1140*/  MOV R12, 0x10 ;  /* 0x00000010000c7802 */ /* 0x000fe40000000f00 */
[----:B------:R-:W-:-:S07]  /*1150*/  FMNMX R0, R4, R14, !PT ;  /* 0x0000000e04007209 */ /* 0x000fce0007800000 */
[----:B------:R-:W-:Y:S05]  /*1160*/  WARPSYNC.COLLECTIVE R15, `(.L_x_6874) ;  /* 0x000000000f087348 */ /* 0x000fea0003c00000 */
[----:B------:R0:W1:Y:S02]  /*1170*/  SHFL.BFLY P6, R14, R13, R12, R11 ;  /* 0x0c00000c0d0e7389 */ /* 0x00006400000c000b */
[----:B01----:R-:W-:Y:S05]  /*1180*/  ENDCOLLECTIVE ;  /* 0x000000000000791b */ /* 0x003fea0003800000 */
.L_x_6874:
[--C-:B------:R-:W-:Y:S01]  /*1190*/  FADD R29, R29, -R0.reuse ;  /* 0x800000001d1d7221 */ /* 0x100fe20000000000 */
[----:B------:R-:W-:Y:S01]  /*11a0*/  FADD R27, R27, -R0 ;  /* 0x800000001b1b7221 */ /* 0x000fe20000000000 */
[----:B------:R-:W-:Y:S02]  /*11b0*/  IMAD.MOV.U32 R12, RZ, RZ, 0x8 ;  /* 0x00000008ff0c7424 */ /* 0x000fe400078e00ff */
[----:B------:R-:W-:-:S05]  /*11c0*/  IMAD.MOV.U32 R3, RZ, RZ, R14 ;  /* 0x000000ffff037224 */ /* 0x000fca00078e000e */
[----:B------:R-:W-:-:S04]  /*11d0*/  FMNMX R5, R2, R3, !PT ;  /* 0x0000000302057209 */ /* 0x000fc80007800000 */
[----:B------:R-:W-:-:S07]  /*11e0*/  MOV R13, R5 ;  /* 0x00000005000d7202 */ /* 0x000fce0000000f00 */
[----:B------:R-:W-:Y:S05]  /*11f0*/  WARPSYNC.COLLECTIVE R15, `(.L_x_6875) ;  /* 0x000000000f087348 */ /* 0x000fea0003c00000 */
[----:B------:R0:W1:Y:S02]  /*1200*/  SHFL.BFLY P6, R14, R13, R12, R11 ;  /* 0x0c00000c0d0e7389 */ /* 0x00006400000c000b */
[----:B01----:R-:W-:Y:S05]  /*1210*/  ENDCOLLECTIVE ;  /* 0x000000000000791b */ /* 0x003fea0003800000 */
.L_x_6875:
[----:B------:R-:W-:Y:S01]  /*1220*/  HFMA2 R12, -RZ, RZ, 0, 2.384185791015625e-07 ;  /* 0x00000004ff0c7431 */ /* 0x000fe200000001ff */
[----:B------:R-:W-:-:S04]  /*1230*/  MOV R4, R14 ;  /* 0x0000000e00047202 */ /* 0x000fc80000000f00 */
[----:B------:R-:W-:-:S05]  /*1240*/  FMNMX R23, R5, R4, !PT ;  /* 0x0000000405177209 */ /* 0x000fca0007800000 */
[----:B------:R-:W-:-:S07]  /*1250*/  IMAD.MOV.U32 R13, RZ, RZ, R23 ;  /* 0x000000ffff0d7224 */ /* 0x000fce00078e0017 */
[----:B------:R-:W-:Y:S05]  /*1260*/  WARPSYNC.COLLECTIVE R15, `(.L_x_6876) ;  /* 0x000000000f087348 */ /* 0x000fea0003c00000 */
[----:B------:R0:W1:Y:S02]  /*1270*/  SHFL.BFLY P6, R14, R13, R12, R11 ;  /* 0x0c00000c0d0e7389 */ /* 0x00006400000c000b */
[----:B01----:R-:W-:Y:S05]  /*1280*/  ENDCOLLECTIVE ;  /* 0x000000000000791b */ /* 0x003fea0003800000 */
.L_x_6876:
[----:B------:R-:W-:Y:S02]  /*1290*/  IMAD.MOV.U32 R12, RZ, RZ, 0x2 ;  /* 0x00000002ff0c7424 */ /* 0x000fe400078e00ff */
[----:B------:R-:W-:-:S05]  /*12a0*/  IMAD.MOV.U32 R4, RZ, RZ, R14 ;  /* 0x000000ffff047224 */ /* 0x000fca00078e000e */
[----:B------:R-:W-:Y:S01]  /*12b0*/  FMNMX R2, R23, R4, !PT ;  /* 0x0000000417027209 */ /* 0x000fe20007800000 */
[----:B------:R-:W-:Y:S02]  /*12c0*/  HFMA2 R23, -RZ, RZ, 3.7421875, 0 ;  /* 0x437c0000ff177431 */ /* 0x000fe400000001ff */
[----:B------:R-:W-:Y:S01]  /*12d0*/  IMAD.MOV.U32 R4, RZ, RZ, 0x3bbb989d ;  /* 0x3bbb989dff047424 */ /* 0x000fe200078e00ff */
[----:B------:R-:W-:-:S03]  /*12e0*/  MOV R13, R2 ;  /* 0x00000002000d7202 */ /* 0x000fc60000000f00 */
[----:B------:R-:W-:-:S07]  /*12f0*/  FFMA.SAT R0, R29, R4, 0.5 ;  /* 0x3f0000001d007423 */ /* 0x000fce0000002004 */
[----:B------:R-:W-:Y:S05]  /*1300*/  WARPSYNC.COLLECTIVE R15, `(.L_x_6877) ;  /* 0x000000000f087348 */ /* 0x000fea0003c00000 */
[----:B------:R0:W1:Y:S02]  /*1310*/  SHFL.BFLY P6, R14, R13, R12, R11 ;  /* 0x0c00000c0d0e7389 */ /* 0x00006400000c000b */
[----:B01----:R-:W-:Y:S05]  /*1320*/  ENDCOLLECTIVE ;  /* 0x000000000000791b */ /* 0x003fea0003800000 */
.L_x_6877:
[----:B------:R-:W-:Y:S01]  /*1330*/  FFMA.RM R0, R0, R23, 12582913 ;  /* 0x4b40000100007423 */ /* 0x000fe20000004017 */
[----:B------:R-:W-:Y:S01]  /*1340*/  HFMA2 R12, -RZ, RZ, 0, 5.9604644775390625e-08 ;  /* 0x00000001ff0c7431 */ /* 0x000fe200000001ff */
[----:B------:R-:W-:-:S04]  /*1350*/  MOV R31, R14 ;  /* 0x0000000e001f7202 */ /* 0x000fc80000000f00 */
[----:B------:R-:W-:Y:S01]  /*1360*/  FMNMX R31, R2, R31, !PT ;  /* 0x0000001f021f7209 */ /* 0x000fe20007800000 */
[C---:B------:R-:W-:Y:S01]  /*1370*/  FADD R2, R0.reuse, -12583039 ;  /* 0xcb40007f00027421 */ /* 0x040fe20000000000 */
[----:B------:R-:W-:-:S03]  /*1380*/  SHF.L.U32 R0, R0, 0x17, RZ ;  /* 0x0000001700007819 */ /* 0x000fc600000006ff */
[----:B------:R-:W-:Y:S01]  /*1390*/  FFMA R2, R29, 1.4426950216293334961, -R2 ;  /* 0x3fb8aa3b1d027823 */ /* 0x000fe20000000802 */
[----:B------:R-:W-:-:S03]  /*13a0*/  IMAD.MOV.U32 R13, RZ, RZ, R31 ;  /* 0x000000ffff0d7224 */ /* 0x000fc600078e001f */
[----:B------:R-:W-:-:S07]  /*13b0*/  FFMA R29, R29, 1.925963033500011079e-08, R2 ;  /* 0x32a570601d1d7823 */ /* 0x000fce0000000002 */
[----:B------:R-:W-:Y:S05]  /*13c0*/  WARPSYNC.COLLECTIVE R15, `(.L_x_6878) ;  /* 0x000000000f087348 */ /* 0x000fea0003c00000 */
[----:B------:R0:W1:Y:S02]  /*13d0*/  SHFL.BFLY P6, R14, R13, R12, R11 ;  /* 0x0c00000c0d0e7389 */ /* 0x00006400000c000b */
[----:B01----:R-:W-:Y:S05]  /*13e0*/  ENDCOLLECTIVE ;  /* 0x000000000000791b */ /* 0x003fea0003800000 */
.L_x_6878:
[----:B------:R-:W0:Y:S02]  /*13f0*/  MUFU.EX2 R29, R29 ;  /* 0x0000001d001d7308 */ /* 0x000e240000000800 */
[----:B0-----:R-:W-:Y:S01]  /*1400*/  FMUL R2, R0, R29 ;  /* 0x0000001d00027220 */ /* 0x001fe20000400000 */
[----:B------:R-:W-:Y:S01]  /*1410*/  FFMA.SAT R0, R27, R4, 0.5 ;  /* 0x3f0000001b007423 */ /* 0x000fe20000002004 */
[----:B------:R-:W-:Y:S02]  /*1420*/  MOV R26, R14 ;  /* 0x0000000e001a7202 */ /* 0x000fe40000000f00 */
[----:B------:R-:W-:Y:S01]  /*1430*/  FADD R13, RZ, R2 ;  /* 0x00000002ff0d7221 */ /* 0x000fe20000000000 */
[----:B------:R-:W-:Y:S01]  /*1440*/  FFMA.RM R0, R0, R23, 12582913 ;  /* 0x4b40000100007423 */ /* 0x000fe20000004017 */
[----:B------:R-:W-:-:S03]  /*1450*/  FMNMX R5, R31, R26, !PT ;  /* 0x0000001a1f057209 */ /* 0x000fc60007800000 */
[C---:B------:R-:W-:Y:S01]  /*1460*/  FADD R12, R0.reuse, -12583039 ;  /* 0xcb40007f000c7421 */ /* 0x040fe20000000000 */
[----:B------:R-:W-:Y:S02]  /*1470*/  IMAD.SHL.U32 R0, R0, 0x800000, RZ ;  /* 0x0080000000007824 */ /* 0x000fe400078e00ff */
[--C-:B------:R-:W-:Y:S01]  /*1480*/  FADD R3, R25, -R5.reuse ;  /* 0x8000000519037221 */ /* 0x100fe20000000000 */
[----:B------:R-:W-:Y:S01]  /*1490*/  FFMA R12, R27, 1.4426950216293334961, -R12 ;  /* 0x3fb8aa3b1b0c7823 */ /* 0x000fe2000000080c */
[----:B------:R-:W-:-:S03]  /*14a0*/  FADD R5, R24, -R5 ;  /* 0x8000000518057221 */ /* 0x000fc60000000000 */
[----:B------:R-:W-:Y:S01]  /*14b0*/  FFMA R12, R27, 1.925963033500011079e-08, R12 ;  /* 0x32a570601b0c7823 */ /* 0x000fe2000000000c */
[-C--:B------:R-:W-:Y:S01]  /*14c0*/  FFMA.SAT R14, R5, R4.reuse, 0.5 ;  /* 0x3f000000050e7423 */ /* 0x080fe20000002004 */
[----:B------:R-:W-:Y:S02]  /*14d0*/  FFMA.SAT R4, R3, R4, 0.5 ;  /* 0x3f00000003047423 */ /* 0x000fe40000002004 */
[----:B------:R0:W1:Y:S01]  /*14e0*/  MUFU.EX2 R11, R12 ;  /* 0x0000000c000b7308 */ /* 0x0000620000000800 */
[-C--:B------:R-:W-:Y:S01]  /*14f0*/  FFMA.RM R27, R14, R23.reuse, 12582913 ;  /* 0x4b4000010e1b7423 */ /* 0x080fe20000004017 */
[----:B------:R-:W-:-:S03]  /*1500*/  FFMA.RM R23, R4, R23, 12582913 ;  /* 0x4b40000104177423 */ /* 0x000fc60000004017 */
[----:B------:R-:W-:Y:S01]  /*1510*/  FADD R4, R27, -12583039 ;  /* 0xcb40007f1b047421 */ /* 0x000fe20000000000 */
[----:B0-----:R-:W-:-:S03]  /*1520*/  MOV R12, 0x10 ;  /* 0x00000010000c7802 */ /* 0x001fc60000000f00 */
[----:B------:R-:W-:-:S04]  /*1530*/  FFMA R4, R5, 1.4426950216293334961, -R4 ;  /* 0x3fb8aa3b05047823 */ /* 0x000fc80000000804 */
[----:B------:R-:W-:Y:S01]  /*1540*/  FFMA R5, R5, 1.925963033500011079e-08, R4 ;  /* 0x32a5706005057823 */ /* 0x000fe20000000004 */
[----:B------:R-:W-:Y:S01]  /*1550*/  FADD R4, R23, -12583039 ;  /* 0xcb40007f17047421 */ /* 0x000fe20000000000 */
[----:B-1----:R-:W-:Y:S01]  /*1560*/  FMUL R0, R0, R11 ;  /* 0x0000000b00007220 */ /* 0x002fe20000400000 */
[----:B------:R-:W-:Y:S02]  /*1570*/  IMAD.MOV.U32 R11, RZ, RZ, 0x1f ;  /* 0x0000001fff0b7424 */ /* 0x000fe400078e00ff */
[----:B------:R-:W-:Y:S01]  /*1580*/  FFMA R4, R3, 1.4426950216293334961, -R4 ;  /* 0x3fb8aa3b03047823 */ /* 0x000fe20000000804 */
[----:B------:R-:W0:Y:S01]  /*1590*/  MUFU.EX2 R5, R5 ;  /* 0x0000000500057308 */ /* 0x000e220000000800 */
[----:B------:R-:W-:Y:S02]  /*15a0*/  FADD R13, R13, R0 ;  /* 0x000000000d0d7221 */ /* 0x000fe40000000000 */
[----:B------:R-:W-:Y:S01]  /*15b0*/  FFMA R4, R3, 1.925963033500011079e-08, R4 ;  /* 0x32a5706003047823 */ /* 0x000fe20000000004 */
[----:B------:R-:W-:-:S07]  /*15c0*/  SHF.L.U32 R3, R23, 0x17, RZ ;  /* 0x0000001717037819 */ /* 0x000fce00000006ff */
[----:B0-----:R-:W-:Y:S05]  /*15d0*/  WARPSYNC.COLLECTIVE R15, `(.L_x_6879) ;  /* 0x000000000f087348 */ /* 0x001fea0003c00000 */
[----:B------:R1:W2:Y:S02]  /*15e0*/  SHFL.BFLY P6, R14, R13, R12, R11 ;  /* 0x0c00000c0d0e7389 */ /* 0x0002a400000c000b */
[----:B012---:R-:W-:Y:S05]  /*15f0*/  ENDCOLLECTIVE ;  /* 0x000000000000791b */ /* 0x007fea0003800000 */
.L_x_6879:
[----:B------:R-:W0:Y:S01]  /*1600*/  MUFU.EX2 R4, R4 ;  /* 0x0000000400047308 */ /* 0x000e220000000800 */
[----:B------:R-:W-:Y:S02]  /*1610*/  HFMA2 R12, -RZ, RZ, 0, 4.76837158203125e-07 ;  /* 0x00000008ff0c7431 */ /* 0x000fe400000001ff */
[----:B0-----:R-:W-:Y:S01]  /*1620*/  FMUL R3, R3, R4 ;  /* 0x0000000403037220 */ /* 0x001fe20000400000 */
[----:B------:R-:W-:Y:S02]  /*1630*/  IMAD.SHL.U32 R4, R27, 0x800000, RZ ;  /* 0x008000001b047824 */ /* 0x000fe400078e00ff */
[----:B------:R-:W-:Y:S02]  /*1640*/  FADD R24, R13, R14 ;  /* 0x0000000e0d187221 */ /* 0x000fe40000000000 */
[----:B------:R-:W-:Y:S01]  /*1650*/  FMUL R4, R4, R5 ;  /* 0x0000000504047220 */ /* 0x000fe20000400000 */
[----:B------:R-:W-:Y:S02]  /*1660*/  FADD R23, RZ, R3 ;  /* 0x00000003ff177221 */ /* 0x000fe40000000000 */
[----:B------:R-:W-:-:S02]  /*1670*/  MOV R13, R24 ;  /* 0x00000018000d7202 */ /* 0x000fc40000000f00 */
[----:B------:R-:W-:-:S07]  /*1680*/  FADD R23, R23, R4 ;  /* 0x0000000417177221 */ /* 0x000fce0000000000 */
[----:B------:R-:W-:Y:S05]  /*1690*/  WARPSYNC.COLLECTIVE R15, `(.L_x_6880) ;  /* 0x000000000f087348 */ /* 0x000fea0003c00000 */
[----:B------:R0:W1:Y:S02]  /*16a0*/  SHFL.BFLY P6, R14, R13, R12, R11 ;  /* 0x0c00000c0d0e7389 */ /* 0x00006400000c000b */
[----:B01----:R-:W-:Y:S05]  /*16b0*/  ENDCOLLECTIVE ;  /* 0x000000000000791b */ /* 0x003fea0003800000 */
.L_x_6880:
[----:B------:R-:W-:Y:S01]  /*16c0*/  MOV R12, 0x4 ;  /* 0x00000004000c7802 */ /* 0x000fe20000000f00 */
[----:B------:R-:W-:-:S04]  /*16d0*/  FADD R25, R24, R14 ;  /* 0x0000000e18197221 */ /* 0x000fc80000000000 */
[----:B------:R-:W-:-:S07]  /*16e0*/  IMAD.MOV.U32 R13, RZ, RZ, R25 ;  /* 0x000000ffff0d7224 */ /* 0x000fce00078e0019 */
[----:B------:R-:W-:Y:S05]  /*16f0*/  WARPSYNC.COLLECTIVE R15, `(.L_x_6881) ;  /* 0x000000000f087348 */ /* 0x000fea0003c00000 */
[----:B------:R0:W1:Y:S02]  /*1700*/  SHFL.BFLY P6, R14, R13, R12, R11 ;  /* 0x0c00000c0d0e7389 */ /* 0x00006400000c000b */
[----:B01----:R-:W-:Y:S05]  /*1710*/  ENDCOLLECTIVE ;  /* 0x000000000000791b */ /* 0x003fea0003800000 */
.L_x_6881:
[----:B------:R-:W-:Y:S02]  /*1720*/  IMAD.MOV.U32 R12, RZ, RZ, 0x2 ;  /* 0x00000002ff0c7424 */ /* 0x000fe400078e00ff */
[----:B------:R-:W-:-:S05]  /*1730*/  FADD R26, R25, R14 ;  /* 0x0000000e191a7221 */ /* 0x000fca0000000000 */
[----:B------:R-:W-:-:S07]  /*1740*/  MOV R13, R26 ;  /* 0x0000001a000d7202 */ /* 0x000fce0000000f00 */
[----:B------:R-:W-:Y:S05]  /*1750*/  WARPSYNC.COLLECTIVE R15, `(.L_x_6882) ;  /* 0x000000000f087348 */ /* 0x000fea0003c00000 */
[----:B------:R0:W1:Y:S02]  /*1760*/  SHFL.BFLY P6, R14, R13, R12, R11 ;  /* 0x0c00000c0d0e7389 */ /* 0x00006400000c000b */
[----:B01----:R-:W-:Y:S05]  /*1770*/  ENDCOLLECTIVE ;  /* 0x000000000000791b */ /* 0x003fea0003800000 */
.L_x_6882:
[----:B------:R-:W-:Y:S02]  /*1780*/  HFMA2 R12, -RZ, RZ, 0, 5.9604644775390625e-08 ;  /* 0x00000001ff0c7431 */ /* 0x000fe400000001ff */
[----:B------:R-:W-:-:S05]  /*1790*/  FADD R24, R26, R14 ;  /* 0x0000000e1a187221 */ /* 0x000fca0000000000 */
[----:B------:R-:W-:-:S07]  /*17a0*/  MOV R13, R24 ;  /* 0x00000018000d7202 */ /* 0x000fce0000000f00 */
[----:B------:R-:W-:Y:S05]  /*17b0*/  WARPSYNC.COLLECTIVE R15, `(.L_x_6883) ;  /* 0x000000000f087348 */ /* 0x000fea0003c00000 */
[----:B------:R0:W1:Y:S02]  /*17c0*/  SHFL.BFLY P6, R14, R13, R12, R11 ;  /* 0x0c00000c0d0e7389 */ /* 0x00006400000c000b */
[----:B01----:R-:W-:Y:S05]  /*17d0*/  ENDCOLLECTIVE ;  /* 0x000000000000791b */ /* 0x003fea0003800000 */
.L_x_6883:
[----:B------:R-:W-:Y:S01]  /*17e0*/  HFMA2 R12, -RZ, RZ, 0, 9.5367431640625e-07 ;  /* 0x00000010ff0c7431 */ /* 0x000fe200000001ff */
[----:B------:R-:W-:Y:S01]  /*17f0*/  MOV R13, R23 ;  /* 0x00000017000d7202 */ /* 0x000fe20000000f00 */
[----:B------:R-:W-:-:S07]  /*1800*/  FADD R5, R24, R14 ;  /* 0x0000000e18057221 */ /* 0x000fce0000000000 */
[----:B------:R-:W-:Y:S05]  /*1810*/  WARPSYNC.COLLECTIVE R15, `(.L_x_6884) ;  /* 0x000000000f087348 */ /* 0x000fea0003c00000 */
[----:B------:R0:W1:Y:S02]  /*1820*/  SHFL.BFLY P6, R14, R13, R12, R11 ;  /* 0x0c00000c0d0e7389 */ /* 0x00006400000c000b */
[----:B01----:R-:W-:Y:S05]  /*1830*/  ENDCOLLECTIVE ;  /* 0x000000000000791b */ /* 0x003fea0003800000 */
.L_x_6884:
[----:B------:R-:W-:Y:S02]  /*1840*/  HFMA2 R12, -RZ, RZ, 0, 4.76837158203125e-07 ;  /* 0x00000008ff0c7431 */ /* 0x000fe400000001ff */
[----:B------:R-:W-:-:S04]  /*1850*/  IMAD.MOV.U32 R26, RZ, RZ, R14 ;  /* 0x000000ffff1a7224 */ /* 0x000fc800078e000e */
[----:B------:R-:W-:-:S05]  /*1860*/  FADD R27, R23, R26 ;  /* 0x0000001a171b7221 */ /* 0x000fca0000000000 */
[----:B------:R-:W-:-:S07]  /*1870*/  MOV R13, R27 ;  /* 0x0000001b000d7202 */ /* 0x000fce0000000f00 */
[----:B------:R-:W-:Y:S05]  /*1880*/  WARPSYNC.COLLECTIVE R15, `(.L_x_6885) ;  /* 0x000000000f087348 */ /* 0x000fea0003c00000 */
[----:B------:R0:W1:Y:S02]  /*1890*/  SHFL.BFLY P6, R14, R13, R12, R11 ;  /* 0x0c00000c0d0e7389 */ /* 0x00006400000c000b */
[----:B01----:R-:W-:Y:S05]  /*18a0*/  ENDCOLLECTIVE ;  /* 0x000000000000791b */ /* 0x003fea0003800000 */
.L_x_6885:
[----:B------:R-:W-:Y:S02]  /*18b0*/  HFMA2 R12, -RZ, RZ, 0, 2.384185791015625e-07 ;  /* 0x00000004ff0c7431 */ /* 0x000fe400000001ff */
[----:B------:R-:W-:-:S04]  /*18c0*/  IMAD.MOV.U32 R26, RZ, RZ, R14 ;  /* 0x000000ffff1a7224 */ /* 0x000fc800078e000e */
[----:B------:R-:W-:-:S05]  /*18d0*/  FADD R28, R27, R26 ;  /* 0x0000001a1b1c7221 */ /* 0x000fca0000000000 */
[----:B------:R-:W-:-:S07]  /*18e0*/  MOV R13, R28 ;  /* 0x0000001c000d7202 */ /* 0x000fce0000000f00 */
[----:B------:R-:W-:Y:S05]  /*18f0*/  WARPSYNC.COLLECTIVE R15, `(.L_x_6886) ;  /* 0x000000000f087348 */ /* 0x000fea0003c00000 */
[----:B------:R0:W1:Y:S02]  /*1900*/  SHFL.BFLY P6, R14, R13, R12, R11 ;  /* 0x0c00000c0d0e7389 */ /* 0x00006400000c000b */
[----:B01----:R-:W-:Y:S05]  /*1910*/  ENDCOLLECTIVE ;  /* 0x000000000000791b */ /* 0x003fea0003800000 */
.L_x_6886:
[----:B------:R-:W-:Y:S02]  /*1920*/  HFMA2 R12, -RZ, RZ, 0, 1.1920928955078125e-07 ;  /* 0x00000002ff0c7431 */ /* 0x000fe400000001ff */
[----:B------:R-:W-:-:S04]  /*1930*/  IMAD.MOV.U32 R29, RZ, RZ, R14 ;  /* 0x000000ffff1d7224 */ /* 0x000fc800078e000e */
[----:B------:R-:W-:-:S05]  /*1940*/  FADD R29, R28, R29 ;  /* 0x0000001d1c1d7221 */ /* 0x000fca0000000000 */
[----:B------:R-:W-:-:S07]  /*1950*/  MOV R13, R29 ;  /* 0x0000001d000d7202 */ /* 0x000fce0000000f00 */
[----:B------:R-:W-:Y:S05]  /*1960*/  WARPSYNC.COLLECTIVE R15, `(.L_x_6887) ;  /* 0x000000000f087348 */ /* 0x000fea0003c00000 */
[----:B------:R0:W1:Y:S02]  /*1970*/  SHFL.BFLY P6, R14, R13, R12, R11 ;  /* 0x0c00000c0d0e7389 */ /* 0x00006400000c000b */
[----:B01----:R-:W-:Y:S05]  /*1980*/  ENDCOLLECTIVE ;  /* 0x000000000000791b */ /* 0x003fea0003800000 */
.L_x_6887:
[----:B------:R-:W-:Y:S02]  /*1990*/  HFMA2 R12, -RZ, RZ, 0, 5.9604644775390625e-08 ;  /* 0x00000001ff0c7431 */ /* 0x000fe400000001ff */
[----:B------:R-:W-:-:S04]  /*19a0*/  IMAD.MOV.U32 R30, RZ, RZ, R14 ;  /* 0x000000ffff1e7224 */ /* 0x000fc800078e000e */
[----:B------:R-:W-:-:S05]  /*19b0*/  FADD R30, R29, R30 ;  /* 0x0000001e1d1e7221 */ /* 0x000fca0000000000 */
[----:B------:R-:W-:-:S07]  /*19c0*/  MOV R13, R30 ;  /* 0x0000001e000d7202 */ /* 0x000fce0000000f00 */
[----:B------:R-:W-:Y:S05]  /*19d0*/  WARPSYNC.COLLECTIVE R15, `(.L_x_6888) ;  /* 0x000000000f087348 */ /* 0x000fea0003c00000 */
[----:B------:R0:W1:Y:S02]  /*19e0*/  SHFL.BFLY P6, R14, R13, R12, R11 ;  /* 0x0c00000c0d0e7389 */ /* 0x00006400000c000b */
[----:B01----:R-:W-:Y:S05]  /*19f0*/  ENDCOLLECTIVE ;  /* 0x000000000000791b */ /* 0x003fea0003800000 */
.L_x_6888:
[----:B------:R-:W-:Y:S01]  /*1a00*/  IMAD.MOV.U32 R23, RZ, RZ, R14 ;  /* 0x000000ffff177224 */ /* 0x000fe200078e000e */
[----:B------:R-:W-:Y:S06]  /*1a10*/  BRA `(.L_x_6889) ;  /* 0xffffffec00d87947 */ /* 0x000fec000383ffff */
        .weak           $__internal_132_$__cuda_sm3x_div_rn_noftz_f32_slowpath
        .type           $__internal_132_$__cuda_sm3x_div_rn_noftz_f32_slowpath,@function
        .size           $__internal_132_$__cuda_sm3x_div_rn_noftz_f32_slowpath,(.L_x_15449 - $__internal_132_$__cuda_sm3x_div_rn_noftz_f32_slowpath)
$__internal_132_$__cuda_sm3x_div_rn_noftz_f32_slowpath:
        /* <DEDUP_REMOVED lines=35> */
.L_x_6891:
        /* <DEDUP_REMOVED lines=51> */
.L_x_6898:
[----:B------:R-:W-:-:S04]  /*1f80*/  LOP3.LUT R2, R2, 0x80000000, RZ, 0xc0, !PT ;  /* 0x8000000002027812 */ /* 0x000fc800078ec0ff */
[----:B------:R-:W-:Y:S01]  /*1f90*/  LOP3.LUT R2, R2, 0x7f800000, RZ, 0xfc, !PT ;  /* 0x7f80000002027812 */ /* 0x000fe200078efcff */
[----:B------:R-:W-:Y:S06]  /*1fa0*/  BRA `(.L_x_6899) ;  /* 0x0000000000047947 */ /* 0x000fec0003800000 */
.L_x_6897:
[----:B------:R-:W-:-:S07]  /*1fb0*/  LEA R2, R29, R2, 0x17 ;  /* 0x000000021d027211 */ /* 0x000fce00078eb8ff */
.L_x_6899:
[----:B------:R-:W-:Y:S05]  /*1fc0*/  BSYNC.RECONVERGENT B2 ;  /* 0x0000000000027941 */ /* 0x000fea0003800200 */
.L_x_6896:
[----:B------:R-:W-:Y:S05]  /*1fd0*/  BRA `(.L_x_6900) ;  /* 0x0000000000207947 */ /* 0x000fea0003800000 */
.L_x_6895:
[----:B------:R-:W-:-:S04]  /*1fe0*/  LOP3.LUT R2, R25, 0x80000000, R2, 0x48, !PT ;  /* 0x8000000019027812 */ /* 0x000fc800078e4802 */
[----:B------:R-:W-:Y:S01]  /*1ff0*/  LOP3.LUT R2, R2, 0x7f800000, RZ, 0xfc, !PT ;  /* 0x7f80000002027812 */ /* 0x000fe200078efcff */
[----:B------:R-:W-:Y:S06]  /*2000*/  BRA `(.L_x_6900) ;  /* 0x0000000000147947 */ /* 0x000fec0003800000 */
.L_x_6894:
[----:B------:R-:W-:Y:S01]  /*2010*/  LOP3.LUT R2, R25, 0x80000000, R2, 0x48, !PT ;  /* 0x8000000019027812 */ /* 0x000fe200078e4802 */
[----:B------:R-:W-:Y:S06]  /*2020*/  BRA `(.L_x_6900) ;  /* 0x00000000000c7947 */ /* 0x000fec0003800000 */
.L_x_6893:
[----:B------:R-:W0:Y:S01]  /*2030*/  MUFU.RSQ R2, -QNAN ;  /* 0xffc0000000027908 */ /* 0x000e220000001400 */
[----:B------:R-:W-:Y:S05]  /*2040*/  BRA `(.L_x_6900) ;  /* 0x0000000000047947 */ /* 0x000fea0003800000 */
.L_x_6892:
[----:B------:R-:W-:-:S07]  /*2050*/  FADD.FTZ R2, R2, R5 ;  /* 0x0000000502027221 */ /* 0x000fce0000010000 */
.L_x_6900:
[----:B------:R-:W-:Y:S05]  /*2060*/  BSYNC.RECONVERGENT B1 ;  /* 0x0000000000017941 */ /* 0x000fea0003800200 */
.L_x_6890:
[----:B------:R-:W-:-:S04]  /*2070*/  HFMA2 R15, -RZ, RZ, 0, 0 ;  /* 0x00000000ff0f7431 */ /* 0x000fc800000001ff */
[----:B0-----:R-:W-:Y:S05]  /*2080*/  RET.REL.NODEC R14 `(_ZN7oneflow4cuda7softmax15SoftmaxWarpImplI10SimpleLoadI6__halffE11SimpleStoreIS4_fEfLi2ELi2ELi32ELi2ELb0ELNS1_9AlgorithmE0EEEvT_T0_ll) ;  /* 0xffffffdc0edc7950 */ /* 0x001fea0003c3ffff */
.L_x_6901:
        /* <DEDUP_REMOVED lines=15> */
.L_x_15449:


//--------------------- .text._ZN7oneflow4cuda7softmax15SoftmaxWarpImplI10SimpleLoadI6__halffE11SimpleStoreIS4_fEfLi2ELi2ELi16ELi1ELb1ELNS1_9AlgorithmE0EEEvT_T0_ll --------------------------
	.section	.text._ZN7oneflow4cuda7softmax15SoftmaxWarpImplI10SimpleLoadI6__halffE11SimpleStoreIS4_fEfLi2ELi2ELi16ELi1ELb1ELNS1_9AlgorithmE0EEEvT_T0_ll,"ax",@progbits
	.align	128
        .global         _ZN7oneflow4cuda7softmax15SoftmaxWarpImplI10SimpleLoadI6__halffE11SimpleStoreIS4_fEfLi2ELi2ELi16ELi1ELb1ELNS1_9AlgorithmE0EEEvT_T0_ll
        .type           _ZN7oneflow4cuda7softmax15SoftmaxWarpImplI10SimpleLoadI6__halffE11SimpleStoreIS4_fEfLi2ELi2ELi16ELi1ELb1ELNS1_9AlgorithmE0EEEvT_T0_ll,@function
        .size           _ZN7oneflow4cuda7softmax15SoftmaxWarpImplI10SimpleLoadI6__halffE11SimpleStoreIS4_fEfLi2ELi2ELi16ELi1ELb1ELNS1_9AlgorithmE0EEEvT_T0_ll,(.L_x_15450 - _ZN7oneflow4cuda7softmax15SoftmaxWarpImplI10SimpleLoadI6__halffE11SimpleStoreIS4_fEfLi2ELi2ELi16ELi1ELb1ELNS1_9AlgorithmE0EEEvT_T0_ll)
        .other          _ZN7oneflow4cuda7softmax15SoftmaxWarpImplI10SimpleLoadI6__halffE11SimpleStoreIS4_fEfLi2ELi2ELi16ELi1ELb1ELNS1_9AlgorithmE0EEEvT_T0_ll,@"STO_CUDA_ENTRY STV_DEFAULT"
_ZN7oneflow4cuda7softmax15SoftmaxWarpImplI10SimpleLoadI6__halffE11SimpleStoreIS4_fEfLi2ELi2ELi16ELi1ELb1ELNS1_9AlgorithmE0EEEvT_T0_ll:
.text._ZN7oneflow4cuda7softmax15SoftmaxWarpImplI10SimpleLoadI6__halffE11SimpleStoreIS4_fEfLi2ELi2ELi16ELi1ELb1ELNS1_9AlgorithmE0EEEvT_T0_ll:
        /* <DEDUP_REMOVED lines=24> */
.L_x_6902:
        /* <DEDUP_REMOVED lines=14> */
.L_x_6910:
[----:B-1----:R-:W1:Y:S01]  /*0260*/  LDC.64 R2, c[0x0][0x388] ;  /* 0x0000e200ff027b82 */ /* 0x002e620000000a00 */
[----:B------:R-:W-:-:S04]  /*0270*/  ISETP.GE.U32.AND P0, PT, R10, UR40, PT ;  /* 0x000000280a007c0c */ /* 0x000fc8000bf06070 */
[----:B------:R-:W-:-:S03]  /*0280*/  ISETP.GE.AND.EX P0, PT, RZ, UR41, PT, P0 ;  /* 0x00000029ff007c0c */ /* 0x000fc6000bf06300 */
[----:B------:R-:W3:Y:S10]  /*0290*/  LDC.64 R12, c[0x0][0x380] ;  /* 0x0000e000ff0c7b82 */ /* 0x000ef40000000a00 */
[----:B------:R-:W-:Y:S01]  /*02a0*/  @!P0 IMAD.MOV.U32 R11, RZ, RZ, RZ ;  /* 0x000000ffff0b8224 */ /* 0x000fe200078e00ff */
[----:B--2---:R-:W-:-:S02]  /*02b0*/  @!P0 R2UR UR4, R4 ;  /* 0x00000000040482ca */ /* 0x004fc400000e0000 */
[----:B------:R-:W-:Y:S02]  /*02c0*/  @!P0 R2UR UR5, R5 ;  /* 0x00000000050582ca */ /* 0x000fe400000e0000 */
[----:B------:R-:W-:Y:S01]  /*02d0*/  @!P0 R2UR UR6, R4 ;  /* 0x00000000040682ca */ /* 0x000fe200000e0000 */
[-C--:B-1----:R-:W-:Y:S01]  /*02e0*/  @!P0 IMAD R0, R17, R2.reuse, RZ ;  /* 0x0000000211008224 */ /* 0x082fe200078e02ff */
[----:B------:R-:W-:Y:S01]  /*02f0*/  @!P0 R2UR UR7, R5 ;  /* 0x00000000050782ca */ /* 0x000fe200000e0000 */
[----:B------:R-:W-:-:S04]  /*0300*/  @!P0 IMAD.WIDE.U32 R6, R9, R2, R10 ;  /* 0x0000000209068225 */ /* 0x000fc800078e000a */
[----:B------:R-:W-:Y:S01]  /*0310*/  @!P0 IMAD R3, R9, R3, R0 ;  /* 0x0000000309038224 */ /* 0x000fe200078e0200 */
[----:B---3--:R-:W-:-:S04]  /*0320*/  @!P0 LEA R2, P1, R6, R12, 0x1 ;  /* 0x0000000c06028211 */ /* 0x008fc800078208ff */
[----:B------:R-:W-:-:S04]  /*0330*/  @!P0 IADD3 R0, PT, PT, R7, R3, RZ ;  /* 0x0000000307008210 */ /* 0x000fc80007ffe0ff */
[----:B------:R-:W-:-:S05]  /*0340*/  @!P0 LEA.HI.X R3, R6, R13, R0, 0x1, P1 ;  /* 0x0000000d06038211 */ /* 0x000fca00008f0c00 */
[----:B------:R-:W2:Y:S04]  /*0350*/  @!P0 LDG.E.U16 R7, desc[UR4][R2.64] ;  /* 0x0000000402078981 */ /* 0x000ea8000c1e1500 */
[----:B------:R-:W3:Y:S01]  /*0360*/  @!P0 LDG.E.U16 R0, desc[UR6][R2.64+0x2] ;  /* 0x0000020602008981 */ /* 0x000ee2000c1e1500 */
[----:B------:R-:W-:Y:S01]  /*0370*/  IMAD.MOV.U32 R6, RZ, RZ, -0x800000 ;  /* 0xff800000ff067424 */ /* 0x000fe200078e00ff */
[----:B------:R-:W-:Y:S01]  /*0380*/  UMOV UR4, 0xffffffff ;  /* 0xffffffff00047882 */ /* 0x000fe20000000000 */
[----:B------:R-:W-:Y:S01]  /*0390*/  IMAD.MOV.U32 R19, RZ, RZ, -0x800000 ;  /* 0xff800000ff137424 */ /* 0x000fe200078e00ff */
[----:B------:R-:W-:Y:S01]  /*03a0*/  MOV R13, 0xff800000 ;  /* 0xff800000000d7802 */ /* 0x000fe20000000f00 */
[----:B--2---:R-:W-:Y:S02]  /*03b0*/  @!P0 HADD2.F32 R6, -RZ, R7.H0_H0 ;  /* 0x20000007ff068230 */ /* 0x004fe40000004100 */
[----:B---3--:R-:W-:-:S05]  /*03c0*/  @!P0 HADD2.F32 R19, -RZ, R0.H0_H0 ;  /* 0x20000000ff138230 */ /* 0x008fca0000004100 */
[----:B------:R-:W-:Y:S01]  /*03d0*/  @!P0 FMNMX3 R13, R6, -INF , R19, !PT ;  /* 0xff800000060d8876 */ /* 0x000fe20007800013 */
        /* <DEDUP_REMOVED lines=24> */
[----:B------:R-:W-:-:S04]  /*0560*/  FFMA R12, R14, 1.925963033500011079e-08, R13 ;  /* 0x32a570600e0c7823 */ /* 0x000fc8000000000d */
[----:B------:R-:W1:Y:S08]  /*0570*/  MUFU.EX2 R13, R12 ;  /* 0x0000000c000d7308 */ /* 0x000e700000000800 */
[----:B------:R-:W2:Y:S01]  /*0580*/  MUFU.EX2 R7, R7 ;  /* 0x0000000700077308 */ /* 0x000ea20000000800 */
[----:B-1----:R-:W-:Y:S01]  /*0590*/  FMUL R0, R0, R13 ;  /* 0x0000000d00007220 */ /* 0x002fe20000400000 */
[----:B--2---:R-:W-:-:S04]  /*05a0*/  FMUL R2, R2, R7 ;  /* 0x0000000702027220 */ /* 0x004fc80000400000 */
[----:B------:R-:W-:-:S04]  /*05b0*/  FADD R13, RZ, R2 ;  /* 0x00000002ff0d7221 */ /* 0x000fc80000000000 */
[----:B------:R-:W-:-:S05]  /*05c0*/  FADD R13, R13, R0 ;  /* 0x000000000d0d7221 */ /* 0x000fca0000000000 */
[----:B------:R-:W1:Y:S02]  /*05d0*/  SHFL.BFLY PT, R14, R13, 0x8, 0x1f ;  /* 0x0d001f000d0e7f89 */ /* 0x000e6400000e0000 */
[----:B-1----:R-:W-:-:S05]  /*05e0*/  FADD R3, R13, R14 ;  /* 0x0000000e0d037221 */ /* 0x002fca0000000000 */
[----:B------:R-:W1:Y:S02]  /*05f0*/  SHFL.BFLY PT, R14, R3, 0x4, 0x1f ;  /* 0x0c801f00030e7f89 */ /* 0x000e6400000e0000 */
[----:B-1----:R-:W-:-:S05]  /*0600*/  FADD R6, R3, R14 ;  /* 0x0000000e03067221 */ /* 0x002fca0000000000 */
[----:B------:R-:W1:Y:S02]  /*0610*/  SHFL.BFLY PT, R14, R6, 0x2, 0x1f ;  /* 0x0c401f00060e7f89 */ /* 0x000e6400000e0000 */
[----:B-1----:R-:W-:-:S05]  /*0620*/  FADD R7, R6, R14 ;  /* 0x0000000e06077221 */ /* 0x002fca0000000000 */
[----:B------:R1:W2:Y:S02]  /*0630*/  SHFL.BFLY PT, R14, R7, 0x1, 0x1f ;  /* 0x0c201f00070e7f89 */ /* 0x0002a400000e0000 */
.L_x_6920:
        /* <DEDUP_REMOVED lines=11> */
[----:B0-----:R-:W-:Y:S05]  /*06f0*/  CALL.REL.NOINC `($__internal_133_$__cuda_sm3x_div_rn_noftz_f32_slowpath) ;  /* 0x0000000400c47944 */ /* 0x001fea0003c00000 */
[----:B------:R-:W-:-:S07]  /*0700*/  IMAD.MOV.U32 R6, RZ, RZ, R2 ;  /* 0x000000ffff067224 */ /* 0x000fce00078e0002 */
.L_x_6905:
[----:B------:R-:W-:Y:S05]  /*0710*/  BSYNC.RECONVERGENT B0 ;  /* 0x0000000000007941 */ /* 0x000fea0003800200 */
.L_x_6904:
        /* <DEDUP_REMOVED lines=11> */
[----:B0-----:R-:W-:Y:S05]  /*07d0*/  CALL.REL.NOINC `($__internal_133_$__cuda_sm3x_div_rn_noftz_f32_slowpath) ;  /* 0x00000004008c7944 */ /* 0x001fea0003c00000 */
[----:B------:R-:W-:-:S07]  /*07e0*/  IMAD.MOV.U32 R7, RZ, RZ, R2 ;  /* 0x000000ffff077224 */ /* 0x000fce00078e0002 */
.L_x_6907:
[----:B------:R-:W-:Y:S05]  /*07f0*/  BSYNC.RECONVERGENT B0 ;  /* 0x0000000000007941 */ /* 0x000fea0003800200 */
.L_x_6906:
[----:B------:R-:W-:Y:S04]  /*0800*/  BSSY.RECONVERGENT B0, `(.L_x_6908) ;  /* 0x0000011000007945 */ /* 0x000fe80003800200 */
[----:B------:R-:W-:Y:S05]  /*0810*/  @P0 BRA `(.L_x_6909) ;  /* 0x00000000003c0947 */ /* 0x000fea0003800000 */
        /* <DEDUP_REMOVED lines=15> */
.L_x_6909:
[----:B------:R-:W-:Y:S05]  /*0910*/  BSYNC.RECONVERGENT B0 ;  /* 0x0000000000007941 */ /* 0x000fea0003800200 */
.L_x_6908:
[----:B------:R-:W-:-:S04]  /*0920*/  IADD3 R9, P0, PT, R8, R9, RZ ;  /* 0x0000000908097210 */ /* 0x000fc80007f1e0ff */
[----:B------:R-:W-:Y:S02]  /*0930*/  LEA.HI.X.SX32 R17, R8, R17, 0x1, P0 ;  /* 0x0000001108117211 */ /* 0x000fe400000f0eff */
[----:B------:R-:W-:-:S04]  /*0940*/  ISETP.GE.U32.AND P0, PT, R9, UR42, PT ;  /* 0x0000002a09007c0c */ /* 0x000fc8000bf06070 */
[----:B------:R-:W-:-:S13]  /*0950*/  ISETP.GE.AND.EX P0, PT, R17, UR43, PT, P0 ;  /* 0x0000002b11007c0c */ /* 0x000fda000bf06300 */
[----:B------:R-:W-:Y:S05]  /*0960*/  @!P0 BRA `(.L_x_6910) ;  /* 0xfffffff8003c8947 */ /* 0x000fea000383ffff */
[----:B------:R-:W-:Y:S05]  /*0970*/  EXIT ;  /* 0x000000000000794d */ /* 0x000fea0003800000 */
.L_x_6903:
[----:B------:R-:W-:Y:S01]  /*0980*/  HFMA2 R11, -RZ, RZ, 0, 1.847743988037109375e-06 ;  /* 0x0000001fff0b7431 */ /* 0x000fe200000001ff */
[----:B------:R-:W-:Y:S01]  /*0990*/  BSSY B0, `(.L_x_6911) ;  /* 0x0000006000007945 */ /* 0x000fe20003800000 */
[----:B------:R-:W-:Y:S02]  /*09a0*/  IMAD.MOV.U32 R12, RZ, RZ, 0x8 ;  /* 0x00000008ff0c7424 */ /* 0x000fe400078e00ff */
[----:B------:R-:W-:-:S07]  /*09b0*/  IMAD.MOV.U32 R15, RZ, RZ, -0x1 ;  /* 0xffffffffff0f7424 */ /* 0x000fce00078e00ff */
[----:B0-----:R-:W-:Y:S05]  /*09c0*/  WARPSYNC.COLLECTIVE R15, `(.L_x_6912) ;  /* 0x000000000f087348 */ /* 0x001fea0003c00000 */
[----:B------:R1:W2:Y:S02]  /*09d0*/  SHFL.BFLY P6, R14, R13, R12, R11 ;  /* 0x0c00000c0d0e7389 */ /* 0x0002a400000c000b */
[----:B012---:R-:W-:Y:S05]  /*09e0*/  ENDCOLLECTIVE ;  /* 0x000000000000791b */ /* 0x007fea0003800000 */
.L_x_6912:
[----:B------:R-:W-:Y:S05]  /*09f0*/  BSYNC B0 ;  /* 0x0000000000007941 */ /* 0x000fea0003800000 */
.L_x_6911:
[----:B------:R-:W-:Y:S01]  /*0a00*/  FMNMX R13, R14, R13, !PT ;  /* 0x0000000d0e0d7209 */ /* 0x000fe20007800000 */
[----:B------:R-:W-:Y:S01]  /*0a10*/  IMAD.MOV.U32 R11, RZ, RZ, 0x1f ;  /* 0x0000001fff0b7424 */ /* 0x000fe200078e00ff */
[----:B------:R-:W-:Y:S01]  /*0a20*/  MOV R12, 0x4 ;  /* 0x00000004000c7802 */ /* 0x000fe20000000f00 */
[----:B------:R-:W-:Y:S01]  /*0a30*/  HFMA2 R7, -RZ, RZ, 3.7421875, 0 ;  /* 0x437c0000ff077431 */ /* 0x000fe200000001ff */
[----:B------:R-:W-:Y:S01]  /*0a40*/  MOV R15, 0xffffffff ;  /* 0xffffffff000f7802 */ /* 0x000fe20000000f00 */
[----:B------:R-:W-:-:S07]  /*0a50*/  IMAD.MOV.U32 R3, RZ, RZ, 0x3bbb989d ;  /* 0x3bbb989dff037424 */ /* 0x000fce00078e00ff */
[----:B------:R-:W-:Y:S05]  /*0a60*/  WARPSYNC.COLLECTIVE R15, `(.L_x_6913) ;  /* 0x000000000f087348 */ /* 0x000fea0003c00000 */
[----:B------:R0:W1:Y:S02]  /*0a70*/  SHFL.BFLY P6, R14, R13, R12, R11 ;  /* 0x0c00000c0d0e7389 */ /* 0x00006400000c000b */
[----:B01----:R-:W-:Y:S05]  /*0a80*/  ENDCOLLECTIVE ;  /* 0x000000000000791b */ /* 0x003fea0003800000 */
.L_x_6913:
[----:B------:R-:W-:Y:S01]  /*0a90*/  HFMA2 R12, -RZ, RZ, 0, 1.1920928955078125e-07 ;  /* 0x00000002ff0c7431 */ /* 0x000fe200000001ff */
[----:B------:R-:W-:-:S05]  /*0aa0*/  FMNMX R0, R13, R14, !PT ;  /* 0x0000000e0d007209 */ /* 0x000fca0007800000 */
[----:B------:R-:W-:-:S07]  /*0ab0*/  IMAD.MOV.U32 R13, RZ, RZ, R0 ;  /* 0x000000ffff0d7224 */ /* 0x000fce00078e0000 */
[----:B------:R-:W-:Y:S05]  /*0ac0*/  WARPSYNC.COLLECTIVE R15, `(.L_x_6914) ;  /* 0x000000000f087348 */ /* 0x000fea0003c00000 */
[----:B------:R0:W1:Y:S02]  /*0ad0*/  SHFL.BFLY P6, R14, R13, R12, R11 ;  /* 0x0c00000c0d0e7389 */ /* 0x00006400000c000b */
[----:B01----:R-:W-:Y:S05]  /*0ae0*/  ENDCOLLECTIVE ;  /* 0x000000000000791b */ /* 0x003fea0003800000 */
.L_x_6914:
[----:B------:R-:W-:Y:S02]  /*0af0*/  MOV R12, 0x1 ;  /* 0x00000001000c7802 */ /* 0x000fe40000000f00 */
[----:B------:R-:W-:-:S05]  /*0b00*/  FMNMX R2, R0, R14, !PT ;  /* 0x0000000e00027209 */ /* 0x000fca0007800000 */
[----:B------:R-:W-:-:S07]  /*0b10*/  IMAD.MOV.U32 R13, RZ, RZ, R2 ;  /* 0x000000ffff0d7224 */ /* 0x000fce00078e0002 */
[----:B------:R-:W-:Y:S05]  /*0b20*/  WARPSYNC.COLLECTIVE R15, `(.L_x_6915) ;  /* 0x000000000f087348 */ /* 0x000fea0003c00000 */
[----:B------:R0:W1:Y:S02]  /*0b30*/  SHFL.BFLY P6, R14, R13, R12, R11 ;  /* 0x0c00000c0d0e7389 */ /* 0x00006400000c000b */
[----:B01----:R-:W-:Y:S05]  /*0b40*/  ENDCOLLECTIVE ;  /* 0x000000000000791b */ /* 0x003fea0003800000 */
.L_x_6915:
[----:B------:R-:W-:Y:S01]  /*0b50*/  IMAD.MOV.U32 R12, RZ, RZ, 0x8 ;  /* 0x00000008ff0c7424 */ /* 0x000fe200078e00ff */
        /* <DEDUP_REMOVED lines=8> */
[----:B------:R-:W-:-:S03]  /*0be0*/  FADD R7, R14, -12583039 ;  /* 0xcb40007f0e077421 */ /* 0x000fc60000000000 */
[----:B------:R-:W-:Y:S01]  /*0bf0*/  FFMA R3, R0, 1.4426950216293334961, -R3 ;  /* 0x3fb8aa3b00037823 */ /* 0x000fe20000000803 */
[----:B------:R-:W-:-:S03]  /*0c00*/  FFMA R7, R2, 1.4426950216293334961, -R7 ;  /* 0x3fb8aa3b02077823 */ /* 0x000fc60000000807 */
[----:B------:R-:W-:Y:S01]  /*0c10*/  FFMA R3, R0, 1.925963033500011079e-08, R3 ;  /* 0x32a5706000037823 */ /* 0x000fe20000000003 */
[----:B------:R-:W-:Y:S01]  /*0c20*/  FFMA R7, R2, 1.925963033500011079e-08, R7 ;  /* 0x32a5706002077823 */ /* 0x000fe20000000007 */
[----:B------:R-:W-:Y:S01]  /*0c30*/  IMAD.SHL.U32 R2, R6, 0x800000, RZ ;  /* 0x0080000006027824 */ /* 0x000fe200078e00ff */
[----:B------:R-:W-:-:S03]  /*0c40*/  SHF.L.U32 R0, R14, 0x17, RZ ;  /* 0x000000170e007819 */ /* 0x000fc600000006ff */
[----:B------:R-:W0:Y:S08]  /*0c50*/  MUFU.EX2 R3, R3 ;  /* 0x0000000300037308 */ /* 0x000e300000000800 */
[----:B------:R-:W1:Y:S01]  /*0c60*/  MUFU.EX2 R7, R7 ;  /* 0x0000000700077308 */ /* 0x000e620000000800 */
[----:B0-----:R-:W-:-:S04]  /*0c70*/  FMUL R2, R2, R3 ;  /* 0x0000000302027220 */ /* 0x001fc80000400000 */
[----:B------:R-:W-:Y:S01]  /*0c80*/  FADD R13, RZ, R2 ;  /* 0x00000002ff0d7221 */ /* 0x000fe20000000000 */
[----:B-1----:R-:W-:-:S04]  /*0c90*/  FMUL R0, R0, R7 ;  /* 0x0000000700007220 */ /* 0x002fc80000400000 */
[----:B------:R-:W-:-:S07]  /*0ca0*/  FADD R13, R13, R0 ;  /* 0x000000000d0d7221 */ /* 0x000fce0000000000 */
[----:B------:R-:W-:Y:S05]  /*0cb0*/  WARPSYNC.COLLECTIVE R15, `(.L_x_6916) ;  /* 0x000000000f087348 */ /* 0x000fea0003c00000 */
[----:B------:R0:W1:Y:S02]  /*0cc0*/  SHFL.BFLY P6, R14, R13, R12, R11 ;  /* 0x0c00000c0d0e7389 */ /* 0x00006400000c000b */
[----:B01----:R-:W-:Y:S05]  /*0cd0*/  ENDCOLLECTIVE ;  /* 0x000000000000791b */ /* 0x003fea0003800000 */
.L_x_6916:
[----:B------:R-:W-:Y:S02]  /*0ce0*/  IMAD.MOV.U32 R12, RZ, RZ, 0x4 ;  /* 0x00000004ff0c7424 */ /* 0x000fe400078e00ff */
[----:B------:R-:W-:-:S05]  /*0cf0*/  FADD R3, R13, R14 ;  /* 0x0000000e0d037221 */ /* 0x000fca0000000000 */
[----:B------:R-:W-:-:S07]  /*0d00*/  MOV R13, R3 ;  /* 0x00000003000d7202 */ /* 0x000fce0000000f00 */
[----:B------:R-:W-:Y:S05]  /*0d10*/  WARPSYNC.COLLECTIVE R15, `(.L_x_6917) ;  /* 0x000000000f087348 */ /* 0x000fea0003c00000 */
[----:B------:R0:W1:Y:S02]  /*0d20*/  SHFL.BFLY P6, R14, R13, R12, R11 ;  /* 0x0c00000c0d0e7389 */ /* 0x00006400000c000b */
[----:B01----:R-:W-:Y:S05]  /*0d30*/  ENDCOLLECTIVE ;  /* 0x000000000000791b */ /* 0x003fea0003800000 */
.L_x_6917:
[----:B------:R-:W-:Y:S02]  /*0d40*/  IMAD.MOV.U32 R12, RZ, RZ, 0x2 ;  /* 0x00000002ff0c7424 */ /* 0x000fe400078e00ff */
[----:B------:R-:W-:-:S05]  /*0d50*/  FADD R6, R3, R14 ;  /* 0x0000000e03067221 */ /* 0x000fca0000000000 */
[----:B------:R-:W-:-:S07]  /*0d60*/  MOV R13, R6 ;  /* 0x00000006000d7202 */ /* 0x000fce0000000f00 */
[----:B------:R-:W-:Y:S05]  /*0d70*/  WARPSYNC.COLLECTIVE R15, `(.L_x_6918) ;  /* 0x000000000f087348 */ /* 0x000fea0003c00000 */
[----:B------:R0:W1:Y:S02]  /*0d80*/  SHFL.BFLY P6, R14, R13, R12, R11 ;  /* 0x0c00000c0d0e7389 */ /* 0x00006400000c000b */
[----:B01----:R-:W-:Y:S05]  /*0d90*/  ENDCOLLECTIVE ;  /* 0x000000000000791b */ /* 0x003fea0003800000 */
.L_x_6918:
[----:B------:R-:W-:Y:S02]  /*0da0*/  IMAD.MOV.U32 R12, RZ, RZ, 0x1 ;  /* 0x00000001ff0c7424 */ /* 0x000fe400078e00ff */
[----:B------:R-:W-:-:S05]  /*0db0*/  FADD R7, R6, R14 ;  /* 0x0000000e06077221 */ /* 0x000fca0000000000 */
[----:B------:R-:W-:-:S07]  /*0dc0*/  MOV R13, R7 ;  /* 0x00000007000d7202 */ /* 0x000fce0000000f00 */
[----:B------:R-:W-:Y:S05]  /*0dd0*/  WARPSYNC.COLLECTIVE R15, `(.L_x_6919) ;  /* 0x000000000f087348 */ /* 0x000fea0003c00000 */
[----:B------:R0:W1:Y:S02]  /*0de0*/  SHFL.BFLY P6, R14, R13, R12, R11 ;  /* 0x0c00000c0d0e7389 */ /* 0x00006400000c000b */
[----:B01----:R-:W-:Y:S05]  /*0df0*/  ENDCOLLECTIVE ;  /* 0x000000000000791b */ /* 0x003fea0003800000 */
.L_x_6919:
[----:B------:R-:W-:Y:S05]  /*0e00*/  BRA `(.L_x_6920) ;  /* 0xfffffff8000c7947 */ /* 0x000fea000383ffff */
        .weak           $__internal_133_$__cuda_sm3x_div_rn_noftz_f32_slowpath
        .type           $__internal_133_$__cuda_sm3x_div_rn_noftz_f32_slowpath,@function
        .size           $__internal_133_$__cuda_sm3x_div_rn_noftz_f32_slowpath,(.L_x_15450 - $__internal_133_$__cuda_sm3x_div_rn_noftz_f32_slowpath)
$__internal_133_$__cuda_sm3x_div_rn_noftz_f32_slowpath:
        /* <DEDUP_REMOVED lines=35> */
.L_x_6922:
        /* <DEDUP_REMOVED lines=51> */
.L_x_6929:
[----:B------:R-:W-:-:S04]  /*1370*/  LOP3.LUT R2, R2, 0x80000000, RZ, 0xc0, !PT ;  /* 0x8000000002027812 */ /* 0x000fc800078ec0ff */
[----:B------:R-:W-:Y:S01]  /*1380*/  LOP3.LUT R2, R2, 0x7f800000, RZ, 0xfc, !PT ;  /* 0x7f80000002027812 */ /* 0x000fe200078efcff */
[----:B------:R-:W-:Y:S06]  /*1390*/  BRA `(.L_x_6930) ;  /* 0x0000000000047947 */ /* 0x000fec0003800000 */
.L_x_6928:
[----:B------:R-:W-:-:S07]  /*13a0*/  IMAD R2, R14, 0x800000, R2 ;  /* 0x008000000e027824 */ /* 0x000fce00078e0202 */
.L_x_6930:
[----:B------:R-:W-:Y:S05]  /*13b0*/  BSYNC.RECONVERGENT B2 ;  /* 0x0000000000027941 */ /* 0x000fea0003800200 */
.L_x_6927:
[----:B------:R-:W-:Y:S05]  /*13c0*/  BRA `(.L_x_6931) ;  /* 0x0000000000207947 */ /* 0x000fea0003800000 */
.L_x_6926:
[----:B------:R-:W-:-:S04]  /*13d0*/  LOP3.LUT R2, R13, 0x80000000, R2, 0x48, !PT ;  /* 0x800000000d027812 */ /* 0x000fc800078e4802 */
[----:B------:R-:W-:Y:S01]  /*13e0*/  LOP3.LUT R2, R2, 0x7f800000, RZ, 0xfc, !PT ;  /* 0x7f80000002027812 */ /* 0x000fe200078efcff */
[----:B------:R-:W-:Y:S06]  /*13f0*/  BRA `(.L_x_6931) ;  /* 0x0000000000147947 */ /* 0x000fec0003800000 */
.L_x_6925:
[----:B------:R-:W-:Y:S01]  /*1400*/  LOP3.LUT R2, R13, 0x80000000, R2, 0x48, !PT ;  /* 0x800000000d027812 */ /* 0x000fe200078e4802 */
[----:B------:R-:W-:Y:S06]  /*1410*/  BRA `(.L_x_6931) ;  /* 0x00000000000c7947 */ /* 0x000fec0003800000 */
.L_x_6924:
[----:B------:R-:W0:Y:S01]  /*1420*/  MUFU.RSQ R2, -QNAN ;  /* 0xffc0000000027908 */ /* 0x000e220000001400 */
[----:B------:R-:W-:Y:S05]  /*1430*/  BRA `(.L_x_6931) ;  /* 0x0000000000047947 */ /* 0x000fea0003800000 */
.L_x_6923:
[----:B------:R-:W-:-:S07]  /*1440*/  FADD.FTZ R2, R2, R3 ;  /* 0x0000000302027221 */ /* 0x000fce0000010000 */
.L_x_6931:
[----:B------:R-:W-:Y:S05]  /*1450*/  BSYNC.RECONVERGENT B1 ;  /* 0x0000000000017941 */ /* 0x000fea0003800200 */
.L_x_6921:
[----:B------:R-:W-:-:S04]  /*1460*/  HFMA2 R13, -RZ, RZ, 0, 0 ;  /* 0x00000000ff0d7431 */ /* 0x000fc800000001ff */
[----:B0-----:R-:W-:Y:S05]  /*1470*/  RET.REL.NODEC R12 `(_ZN7oneflow4cuda7softmax15SoftmaxWarpImplI10SimpleLoadI6__halffE11SimpleStoreIS4_fEfLi2ELi2ELi16ELi1ELb1ELNS1_9AlgorithmE0EEEvT_T0_ll) ;  /* 0xffffffe80ce07950 */ /* 0x001fea0003c3ffff */
.L_x_6932:
        /* <DEDUP_REMOVED lines=16> */
.L_x_15450:


//--------------------- .text._ZN7oneflow4cuda7softmax15SoftmaxWarpImplI10SimpleLoadI6__halffE11SimpleStoreIS4_fEfLi2ELi2ELi16ELi1ELb0ELNS1_9AlgorithmE0EEEvT_T0_ll --------------------------
	.section	.text._ZN7oneflow4cuda7softmax15SoftmaxWarpImplI10SimpleLoadI6__halffE11SimpleStoreIS4_fEfLi2ELi2ELi16ELi1ELb0ELNS1_9AlgorithmE0EEEvT_T0_ll,"ax",@progbits
	.align	128
        .global         _ZN7oneflow4cuda7softmax15SoftmaxWarpImplI10SimpleLoadI6__halffE11SimpleStoreIS4_fEfLi2ELi2ELi16ELi1ELb0ELNS1_9AlgorithmE0EEEvT_T0_ll
        .type           _ZN7oneflow4cuda7softmax15SoftmaxWarpImplI10SimpleLoadI6__halffE11SimpleStoreIS4_fEfLi2ELi2ELi16ELi1ELb0ELNS1_9AlgorithmE0EEEvT_T0_ll,@function
        .size           _ZN7oneflow4cuda7softmax15SoftmaxWarpImplI10SimpleLoadI6__halffE11SimpleStoreIS4_fEfLi2ELi2ELi16ELi1ELb0ELNS1_9AlgorithmE0EEEvT_T0_ll,(.L_x_15451 - _ZN7oneflow4cuda7softmax15SoftmaxWarpImplI10SimpleLoadI6__halffE11SimpleStoreIS4_fEfLi2ELi2ELi16ELi1ELb0ELNS1_9AlgorithmE0EEEvT_T0_ll)
        .other          _ZN7oneflow4cuda7softmax15SoftmaxWarpImplI10SimpleLoadI6__halffE11SimpleStoreIS4_fEfLi2ELi2ELi16ELi1ELb0ELNS1_9AlgorithmE0EEEvT_T0_ll,@"STO_CUDA_ENTRY STV_DEFAULT"
_ZN7oneflow4cuda7softmax15SoftmaxWarpImplI10SimpleLoadI6__halffE11SimpleStoreIS4_fEfLi2ELi2ELi16ELi1ELb0ELNS1_9AlgorithmE0EEEvT_T0_ll:
.text._ZN7oneflow4cuda7softmax15SoftmaxWarpImplI10SimpleLoadI6__halffE11SimpleStoreIS4_fEfLi2ELi2ELi16ELi1ELb0ELNS1_9AlgorithmE0EEEvT_T0_ll:
        /* <DEDUP_REMOVED lines=24> */
.L_x_6933:
        /* <DEDUP_REMOVED lines=14> */
.L_x_6939:
[----:B------:R-:W-:Y:S01]  /*0260*/  IMAD R0, R17, UR38, RZ ;  /* 0x0000002611007c24 */ /* 0x000fe2000f8e02ff */
[C---:B--2---:R-:W-:Y:S01]  /*0270*/  R2UR UR4, R4.reuse ;  /* 0x00000000040472ca */ /* 0x044fe200000e0000 */
[----:B------:R-:W-:Y:S01]  /*0280*/  IMAD.MOV.U32 R11, RZ, RZ, RZ ;  /* 0x000000ffff0b7224 */ /* 0x000fe200078e00ff */
[----:B------:R-:W-:Y:S01]  /*0290*/  R2UR UR5, R5 ;  /* 0x00000000050572ca */ /* 0x000fe200000e0000 */
[C---:B------:R-:W-:Y:S01]  /*02a0*/  IMAD R3, R9.reuse, UR39, R0 ;  /* 0x0000002709037c24 */ /* 0x040fe2000f8e0200 */
[----:B------:R-:W-:Y:S01]  /*02b0*/  R2UR UR6, R4 ;  /* 0x00000000040672ca */ /* 0x000fe200000e0000 */
[----:B------:R-:W-:Y:S01]  /*02c0*/  IMAD.WIDE.U32 R6, R9, UR38, R10 ;  /* 0x0000002609067c25 */ /* 0x000fe2000f8e000a */
[----:B------:R-:W-:-:S04]  /*02d0*/  R2UR UR7, R5 ;  /* 0x00000000050772ca */ /* 0x000fc800000e0000 */
[----:B------:R-:W-:Y:S02]  /*02e0*/  IADD3 R3, PT, PT, R7, R3, RZ ;  /* 0x0000000307037210 */ /* 0x000fe40007ffe0ff */
        /* <DEDUP_REMOVED lines=46> */
.L_x_6949:
        /* <DEDUP_REMOVED lines=11> */
[----:B0-----:R-:W-:Y:S05]  /*0680*/  CALL.REL.NOINC `($__internal_134_$__cuda_sm3x_div_rn_noftz_f32_slowpath) ;  /* 0x0000000400b87944 */ /* 0x001fea0003c00000 */
[----:B------:R-:W-:-:S07]  /*0690*/  MOV R6, R2 ;  /* 0x0000000200067202 */ /* 0x000fce0000000f00 */
.L_x_6936:
[----:B------:R-:W-:Y:S05]  /*06a0*/  BSYNC.RECONVERGENT B0 ;  /* 0x0000000000007941 */ /* 0x000fea0003800200 */
.L_x_6935:
        /* <DEDUP_REMOVED lines=11> */
[----:B0-----:R-:W-:Y:S05]  /*0760*/  CALL.REL.NOINC `($__internal_134_$__cuda_sm3x_div_rn_noftz_f32_slowpath) ;  /* 0x0000000400807944 */ /* 0x001fea0003c00000 */
[----:B------:R-:W-:-:S07]  /*0770*/  MOV R7, R2 ;  /* 0x0000000200077202 */ /* 0x000fce0000000f00 */
.L_x_6938:
[----:B------:R-:W-:Y:S05]  /*0780*/  BSYNC.RECONVERGENT B0 ;  /* 0x0000000000007941 */ /* 0x000fea0003800200 */
.L_x_6937:
        /* <DEDUP_REMOVED lines=19> */
[----:B-1----:R-:W-:Y:S05]  /*08c0*/  @!P0 BRA `(.L_x_6939) ;  /* 0xfffffff800648947 */ /* 0x002fea000383ffff */
[----:B------:R-:W-:Y:S05]  /*08d0*/  EXIT ;  /* 0x000000000000794d */ /* 0x000fea0003800000 */
.L_x_6934:
[----:B------:R-:W-:Y:S01]  /*08e0*/  HFMA2 R11, -RZ, RZ, 0, 1.847743988037109375e-06 ;  /* 0x0000001fff0b7431 */ /* 0x000fe200000001ff */
[----:B------:R-:W-:Y:S01]  /*08f0*/  BSSY B0, `(.L_x_6940) ;  /* 0x0000006000007945 */ /* 0x000fe20003800000 */
[----:B------:R-:W-:Y:S02]  /*0900*/  IMAD.MOV.U32 R12, RZ, RZ, 0x8 ;  /* 0x00000008ff0c7424 */ /* 0x000fe400078e00ff */
[----:B------:R-:W-:-:S07]  /*0910*/  IMAD.MOV.U32 R15, RZ, RZ, -0x1 ;  /* 0xffffffffff0f7424 */ /* 0x000fce00078e00ff */
[----:B0-----:R-:W-:Y:S05]  /*0920*/  WARPSYNC.COLLECTIVE R15, `(.L_x_6941) ;  /* 0x000000000f087348 */ /* 0x001fea0003c00000 */
[----:B------:R1:W2:Y:S02]  /*0930*/  SHFL.BFLY P6, R14, R13, R12, R11 ;  /* 0x0c00000c0d0e7389 */ /* 0x0002a400000c000b */
[----:B012---:R-:W-:Y:S05]  /*0940*/  ENDCOLLECTIVE ;  /* 0x000000000000791b */ /* 0x007fea0003800000 */
.L_x_6941:
[----:B------:R-:W-:Y:S05]  /*0950*/  BSYNC B0 ;  /* 0x0000000000007941 */ /* 0x000fea0003800000 */
.L_x_6940:
        /* <DEDUP_REMOVED lines=9> */
.L_x_6942:
[----:B------:R-:W-:Y:S01]  /*09f0*/  HFMA2 R12, -RZ, RZ, 0, 1.1920928955078125e-07 ;  /* 0x00000002ff0c7431 */ /* 0x000fe200000001ff */
[----:B------:R-:W-:-:S05]  /*0a00*/  FMNMX R0, R13, R14, !PT ;  /* 0x0000000e0d007209 */ /* 0x000fca0007800000 */
[----:B------:R-:W-:-:S07]  /*0a10*/  IMAD.MOV.U32 R13, RZ, RZ, R0 ;  /* 0x000000ffff0d7224 */ /* 0x000fce00078e0000 */
[----:B------:R-:W-:Y:S05]  /*0a20*/  WARPSYNC.COLLECTIVE R15, `(.L_x_6943) ;  /* 0x000000000f087348 */ /* 0x000fea0003c00000 */
[----:B------:R0:W1:Y:S02]  /*0a30*/  SHFL.BFLY P6, R14, R13, R12, R11 ;  /* 0x0c00000c0d0e7389 */ /* 0x00006400000c000b */
[----:B01----:R-:W-:Y:S05]  /*0a40*/  ENDCOLLECTIVE ;  /* 0x000000000000791b */ /* 0x003fea0003800000 */
.L_x_6943:
[----:B------:R-:W-:Y:S02]  /*0a50*/  MOV R12, 0x1 ;  /* 0x00000001000c7802 */ /* 0x000fe40000000f00 */
[----:B------:R-:W-:-:S05]  /*0a60*/  FMNMX R2, R0, R14, !PT ;  /* 0x0000000e00027209 */ /* 0x000fca0007800000 */
[----:B------:R-:W-:-:S07]  /*0a70*/  IMAD.MOV.U32 R13, RZ, RZ, R2 ;  /* 0x000000ffff0d7224 */ /* 0x000fce00078e0002 */
[----:B------:R-:W-:Y:S05]  /*0a80*/  WARPSYNC.COLLECTIVE R15, `(.L_x_6944) ;  /* 0x000000000f087348 */ /* 0x000fea0003c00000 */
[----:B------:R0:W1:Y:S02]  /*0a90*/  SHFL.BFLY P6, R14, R13, R12, R11 ;  /* 0x0c00000c0d0e7389 */ /* 0x00006400000c000b */
[----:B01----:R-:W-:Y:S05]  /*0aa0*/  ENDCOLLECTIVE ;  /* 0x000000000000791b */ /* 0x003fea0003800000 */
.L_x_6944:
[----:B------:R-:W-:Y:S01]  /*0ab0*/  IMAD.MOV.U32 R12, RZ, RZ, 0x8 ;  /* 0x00000008ff0c7424 */ /* 0x000fe200078e00ff */
        /* <DEDUP_REMOVED lines=24> */
.L_x_6945:
[----:B------:R-:W-:Y:S02]  /*0c40*/  IMAD.MOV.U32 R12, RZ, RZ, 0x4 ;  /* 0x00000004ff0c7424 */ /* 0x000fe400078e00ff */
[----:B------:R-:W-:-:S05]  /*0c50*/  FADD R3, R13, R14 ;  /* 0x0000000e0d037221 */ /* 0x000fca0000000000 */
[----:B------:R-:W-:-:S07]  /*0c60*/  MOV R13, R3 ;  /* 0x00000003000d7202 */ /* 0x000fce0000000f00 */
[----:B------:R-:W-:Y:S05]  /*0c70*/  WARPSYNC.COLLECTIVE R15, `(.L_x_6946) ;  /* 0x000000000f087348 */ /* 0x000fea0003c00000 */
[----:B------:R0:W1:Y:S02]  /*0c80*/  SHFL.BFLY P6, R14, R13, R12, R11 ;  /* 0x0c00000c0d0e7389 */ /* 0x00006400000c000b */
[----:B01----:R-:W-:Y:S05]  /*0c90*/  ENDCOLLECTIVE ;  /* 0x000000000000791b */ /* 0x003fea0003800000 */
.L_x_6946:
[----:B------:R-:W-:Y:S02]  /*0ca0*/  IMAD.MOV.U32 R12, RZ, RZ, 0x2 ;  /* 0x00000002ff0c7424 */ /* 0x000fe400078e00ff */
[----:B------:R-:W-:-:S05]  /*0cb0*/  FADD R6, R3, R14 ;  /* 0x0000000e03067221 */ /* 0x000fca0000000000 */
[----:B------:R-:W-:-:S07]  /*0cc0*/  MOV R13, R6 ;  /* 0x00000006000d7202 */ /* 0x000fce0000000f00 */
[----:B------:R-:W-:Y:S05]  /*0cd0*/  WARPSYNC.COLLECTIVE R15, `(.L_x_6947) ;  /* 0x000000000f087348 */ /* 0x000fea0003c00000 */
[----:B------:R0:W1:Y:S02]  /*0ce0*/  SHFL.BFLY P6, R14, R13, R12, R11 ;  /* 0x0c00000c0d0e7389 */ /* 0x00006400000c000b */
[----:B01----:R-:W-:Y:S05]  /*0cf0*/  ENDCOLLECTIVE ;  /* 0x000000000000791b */ /* 0x003fea0003800000 */
.L_x_6947:
[----:B------:R-:W-:Y:S02]  /*0d00*/  IMAD.MOV.U32 R12, RZ, RZ, 0x1 ;  /* 0x00000001ff0c7424 */ /* 0x000fe400078e00ff */
[----:B------:R-:W-:-:S05]  /*0d10*/  FADD R7, R6, R14 ;  /* 0x0000000e06077221 */ /* 0x000fca0000000000 */
[----:B------:R-:W-:-:S07]  /*0d20*/  MOV R13, R7 ;  /* 0x00000007000d7202 */ /* 0x000fce0000000f00 */
[----:B------:R-:W-:Y:S05]  /*0d30*/  WARPSYNC.COLLECTIVE R15, `(.L_x_6948) ;  /* 0x000000000f087348 */ /* 0x000fea0003c00000 */
[----:B------:R0:W1:Y:S02]  /*0d40*/  SHFL.BFLY P6, R14, R13, R12, R11 ;  /* 0x0c00000c0d0e7389 */ /* 0x00006400000c000b */
[----:B01----:R-:W-:Y:S05]  /*0d50*/  ENDCOLLECTIVE ;  /* 0x000000000000791b */ /* 0x003fea0003800000 */
.L_x_6948:
[----:B------:R-:W-:Y:S05]  /*0d60*/  BRA `(.L_x_6949) ;  /* 0xfffffff800187947 */ /* 0x000fea000383ffff */
        .weak           $__internal_134_$__cuda_sm3x_div_rn_noftz_f32_slowpath
        .type           $__internal_134_$__cuda_sm3x_div_rn_noftz_f32_slowpath,@function
        .size           $__internal_134_$__cuda_sm3x_div_rn_noftz_f32_slowpath,(.L_x_15451 - $__internal_134_$__cuda_sm3x_div_rn_noftz_f32_slowpath)
$__internal_134_$__cuda_sm3x_div_rn_noftz_f32_slowpath:
        /* <DEDUP_REMOVED lines=35> */
.L_x_6951:
        /* <DEDUP_REMOVED lines=51> */
.L_x_6958:
[----:B------:R-:W-:-:S04]  /*12d0*/  LOP3.LUT R2, R2, 0x80000000, RZ, 0xc0, !PT ;  /* 0x8000000002027812 */ /* 0x000fc800078ec0ff */
[----:B------:R-:W-:Y:S01]  /*12e0*/  LOP3.LUT R2, R2, 0x7f800000, RZ, 0xfc, !PT ;  /* 0x7f80000002027812 */ /* 0x000fe200078efcff */
[----:B------:R-:W-:Y:S06]  /*12f0*/  BRA `(.L_x_6959) ;  /* 0x0000000000047947 */ /* 0x000fec0003800000 */
.L_x_6957:
[----:B------:R-:W-:-:S07]  /*1300*/  IMAD R2, R14, 0x800000, R2 ;  /* 0x008000000e027824 */ /* 0x000fce00078e0202 */
.L_x_6959:
[----:B------:R-:W-:Y:S05]  /*1310*/  BSYNC.RECONVERGENT B2 ;  /* 0x0000000000027941 */ /* 0x000fea0003800200 */
.L_x_6956:
[----:B------:R-:W-:Y:S05]  /*1320*/  BRA `(.L_x_6960) ;  /* 0x0000000000207947 */ /* 0x000fea0003800000 */
.L_x_6955:
[----:B------:R-:W-:-:S04]  /*1330*/  LOP3.LUT R2, R13, 0x80000000, R2, 0x48, !PT ;  /* 0x800000000d027812 */ /* 0x000fc800078e4802 */
[----:B------:R-:W-:Y:S01]  /*1340*/  LOP3.LUT R2, R2, 0x7f800000, RZ, 0xfc, !PT ;  /* 0x7f80000002027812 */ /* 0x000fe200078efcff */
[----:B------:R-:W-:Y:S06]  /*1350*/  BRA `(.L_x_6960) ;  /* 0x0000000000147947 */ /* 0x000fec0003800000 */
.L_x_6954:
[----:B------:R-:W-:Y:S01]  /*1360*/  LOP3.LUT R2, R13, 0x80000000, R2, 0x48, !PT ;  /* 0x800000000d027812 */ /* 0x000fe200078e4802 */
[----:B------:R-:W-:Y:S06]  /*1370*/  BRA `(.L_x_6960) ;  /* 0x00000000000c7947 */ /* 0x000fec0003800000 */
.L_x_6953:
[----:B------:R-:W0:Y:S01]  /*1380*/  MUFU.RSQ R2, -QNAN ;  /* 0xffc0000000027908 */ /* 0x000e220000001400 */
[----:B------:R-:W-:Y:S05]  /*1390*/  BRA `(.L_x_6960) ;  /* 0x0000000000047947 */ /* 0x000fea0003800000 */
.L_x_6952:
[----:B------:R-:W-:-:S07]  /*13a0*/  FADD.FTZ R2, R2, R3 ;  /* 0x0000000302027221 */ /* 0x000fce0000010000 */
.L_x_6960:
[----:B------:R-:W-:Y:S05]  /*13b0*/  BSYNC.RECONVERGENT B1 ;  /* 0x0000000000017941 */ /* 0x000fea0003800200 */
.L_x_6950:
[----:B------:R-:W-:-:S04]  /*13c0*/  HFMA2 R13, -RZ, RZ, 0, 0 ;  /* 0x00000000ff0d7431 */ /* 0x000fc800000001ff */
[----:B0-----:R-:W-:Y:S05]  /*13d0*/  RET.REL.NODEC R12 `(_ZN7oneflow4cuda7softmax15SoftmaxWarpImplI10SimpleLoadI6__halffE11SimpleStoreIS4_fEfLi2ELi2ELi16ELi1ELb0ELNS1_9AlgorithmE0EEEvT_T0_ll) ;  /* 0xffffffec0c087950 */ /* 0x001fea0003c3ffff */
.L_x_6961:
        /* <DEDUP_REMOVED lines=10> */
.L_x_15451:


//--------------------- .text._ZN7oneflow4cuda7softmax15SoftmaxWarpImplI10SimpleLoadI6__halffE11SimpleStoreIS4_fEfLi2ELi2ELi16ELi2ELb1ELNS1_9AlgorithmE0EEEvT_T0_ll --------------------------
	.section	.text._ZN7oneflow4cuda7softmax15SoftmaxWarpImplI10SimpleLoadI6__halffE11SimpleStoreIS4_fEfLi2ELi2ELi16ELi2ELb1ELNS1_9AlgorithmE0EEEvT_T0_ll,"ax",@progbits
	.align	128
        .global         _ZN7oneflow4cuda7softmax15SoftmaxWarpImplI10SimpleLoadI6__halffE11SimpleStoreIS4_fEfLi2ELi2ELi16ELi2ELb1ELNS1_9AlgorithmE0EEEvT_T0_ll
        .type           _ZN7oneflow4cuda7softmax15SoftmaxWarpImplI10SimpleLoadI6__halffE11SimpleStoreIS4_fEfLi2ELi2ELi16ELi2ELb1ELNS1_9AlgorithmE0EEEvT_T0_ll,@function
        .size           _ZN7oneflow4cuda7softmax15SoftmaxWarpImplI10SimpleLoadI6__halffE11SimpleStoreIS4_fEfLi2ELi2ELi16ELi2ELb1ELNS1_9AlgorithmE0EEEvT_T0_ll,(.L_x_15452 - _ZN7oneflow4cuda7softmax15SoftmaxWarpImplI10SimpleLoadI6__halffE11SimpleStoreIS4_fEfLi2ELi2ELi16ELi2ELb1ELNS1_9AlgorithmE0EEEvT_T0_ll)
        .other          _ZN7oneflow4cuda7softmax15SoftmaxWarpImplI10SimpleLoadI6__halffE11SimpleStoreIS4_fEfLi2ELi2ELi16ELi2ELb1ELNS1_9AlgorithmE0EEEvT_T0_ll,@"STO_CUDA_ENTRY STV_DEFAULT"
_ZN7oneflow4cuda7softmax15SoftmaxWarpImplI10SimpleLoadI6__halffE11SimpleStoreIS4_fEfLi2ELi2ELi16ELi2ELb1ELNS1_9AlgorithmE0EEEvT_T0_ll:
.text._ZN7oneflow4cuda7softmax15SoftmaxWarpImplI10SimpleLoadI6__halffE11SimpleStoreIS4_fEfLi2ELi2ELi16ELi2ELb1ELNS1_9AlgorithmE0EEEvT_T0_ll:
        /* <DEDUP_REMOVED lines=24> */
.L_x_6962:
        /* <DEDUP_REMOVED lines=17> */
.L_x_6976:
        /* <DEDUP_REMOVED lines=28> */
[----:B-1----:R-:W-:-:S04]  /*0450*/  @!P0 LEA R12, P2, R0, R2, 0x1 ;  /* 0x00000002000c8211 */ /* 0x002fc800078408ff */
[----:B------:R-:W-:Y:S02]  /*0460*/  @!P0 LEA.HI.X R13, R0, R3, R4, 0x1, P2 ;  /* 0x00000003000d8211 */ /* 0x000fe400010f0c04 */
[----:B------:R-:W2:Y:S04]  /*0470*/  @!P0 LDG.E.U16 R4, desc[UR4][R14.64] ;  /* 0x000000040e048981 */ /* 0x000ea8000c1e1500 */
[----:B------:R-:W4:Y:S04]  /*0480*/  @!P0 LDG.E.U16 R0, desc[UR6][R14.64+0x2] ;  /* 0x000002060e008981 */ /* 0x000f28000c1e1500 */
[----:B------:R-:W5:Y:S04]  /*0490*/  @!P0 LDG.E.U16 R2, desc[UR8][R12.64] ;  /* 0x000000080c028981 */ /* 0x000f68000c1e1500 */
[----:B------:R-:W3:Y:S01]  /*04a0*/  @!P0 LDG.E.U16 R3, desc[UR10][R12.64+0x2] ;  /* 0x0000020a0c038981 */ /* 0x000ee2000c1e1500 */
[----:B------:R-:W-:Y:S01]  /*04b0*/  MOV R25, 0xff800000 ;  /* 0xff80000000197802 */ /* 0x000fe20000000f00 */
[----:B------:R-:W-:Y:S01]  /*04c0*/  IMAD.MOV.U32 R5, RZ, RZ, -0x800000 ;  /* 0xff800000ff057424 */ /* 0x000fe200078e00ff */
[----:B------:R-:W-:Y:S01]  /*04d0*/  MOV R23, 0xff800000 ;  /* 0xff80000000177802 */ /* 0x000fe20000000f00 */
[----:B------:R-:W-:Y:S01]  /*04e0*/  IMAD.MOV.U32 R20, RZ, RZ, -0x800000 ;  /* 0xff800000ff147424 */ /* 0x000fe200078e00ff */
[----:B------:R-:W-:Y:S01]  /*04f0*/  UMOV UR4, 0xffffffff ;  /* 0xffffffff00047882 */ /* 0x000fe20000000000 */
[----:B--2---:R-:W-:-:S02]  /*0500*/  @!P0 HADD2.F32 R25, -RZ, R4.H0_H0 ;  /* 0x20000004ff198230 */ /* 0x004fc40000004100 */
[----:B----4-:R-:W-:Y:S02]  /*0510*/  @!P0 HADD2.F32 R5, -RZ, R0.H0_H0 ;  /* 0x20000000ff058230 */ /* 0x010fe40000004100 */
[----:B-----5:R-:W-:Y:S01]  /*0520*/  @!P0 HADD2.F32 R23, -RZ, R2.H0_H0 ;  /* 0x20000002ff178230 */ /* 0x020fe20000004100 */
[----:B------:R-:W-:Y:S02]  /*0530*/  MOV R2, 0xff800000 ;  /* 0xff80000000027802 */ /* 0x000fe40000000f00 */
[----:B------:R-:W-:Y:S01]  /*0540*/  @!P0 FMNMX3 R2, R25, -INF , R5, !PT ;  /* 0xff80000019028876 */ /* 0x000fe20007800005 */
[----:B---3--:R-:W-:Y:S02]  /*0550*/  @!P0 HADD2.F32 R20, -RZ, R3.H0_H0 ;  /* 0x20000003ff148230 */ /* 0x008fe40000004100 */
[----:B------:R-:W-:-:S03]  /*0560*/  IMAD.MOV.U32 R3, RZ, RZ, -0x800000 ;  /* 0xff800000ff037424 */ /* 0x000fc600078e00ff */
[----:B------:R-:W-:Y:S01]  /*0570*/  @!P0 FMNMX3 R3, R23, -INF , R20, !PT ;  /* 0xff80000017038876 */ /* 0x000fe20007800014 */
[----:B------:R-:W-:Y:S06]  /*0580*/  BRA.DIV UR4, `(.L_x_6963) ;  /* 0x0000000a04b87947 */ /* 0x000fec000b800000 */
[----:B------:R-:W1:Y:S04]  /*0590*/  SHFL.BFLY PT, R14, R2, 0x8, 0x1f ;  /* 0x0d001f00020e7f89 */ /* 0x000e6800000e0000 */
[----:B------:R-:W2:Y:S01]  /*05a0*/  SHFL.BFLY PT, R0, R3, 0x8, 0x1f ;  /* 0x0d001f0003007f89 */ /* 0x000ea200000e0000 */
[----:B-1----:R-:W-:Y:S02]  /*05b0*/  FMNMX R4, R14, R2, !PT ;  /* 0x000000020e047209 */ /* 0x002fe40007800000 */
[----:B--2---:R-:W-:-:S03]  /*05c0*/  FMNMX R0, R0, R3, !PT ;  /* 0x0000000300007209 */ /* 0x004fc60007800000 */
[----:B------:R-:W1:Y:S01]  /*05d0*/  SHFL.BFLY PT, R21, R4, 0x4, 0x1f ;  /* 0x0c801f0004157f89 */ /* 0x000e6200000e0000 */
[----:B------:R-:W-:-:S03]  /*05e0*/  HFMA2 R3, -RZ, RZ, 0.96630859375, -0.0022525787353515625 ;  /* 0x3bbb989dff037431 */ /* 0x000fc600000001ff */
        /* <DEDUP_REMOVED lines=15> */
[-C--:B------:R-:W-:Y:S01]  /*06e0*/  FFMA.SAT R5, R4, R3.reuse, 0.5 ;  /* 0x3f00000004057423 */ /* 0x080fe20000002003 */
[C---:B------:R-:W-:Y:S01]  /*06f0*/  FADD R10, -R21.reuse, R23 ;  /* 0x00000017150a7221 */ /* 0x040fe20000000100 */
[----:B------:R-:W-:Y:S01]  /*0700*/  FADD R20, -R21, R20 ;  /* 0x0000001415147221 */ /* 0x000fe20000000100 */
[-C--:B------:R-:W-:Y:S01]  /*0710*/  FFMA.RM R2, R11, R0.reuse, 12582913 ;  /* 0x4b4000010b027423 */ /* 0x080fe20000004000 */
[-C--:B------:R-:W-:Y:S01]  /*0720*/  FFMA.RM R5, R5, R0.reuse, 12582913 ;  /* 0x4b40000105057423 */ /* 0x080fe20000004000 */
[-C--:B------:R-:W-:Y:S01]  /*0730*/  FFMA.SAT R15, R10, R3.reuse, 0.5 ;  /* 0x3f0000000a0f7423 */ /* 0x080fe20000002003 */
[----:B------:R-:W-:Y:S01]  /*0740*/  FFMA.SAT R3, R20, R3, 0.5 ;  /* 0x3f00000014037423 */ /* 0x000fe20000002003 */
[----:B------:R-:W-:Y:S01]  /*0750*/  FADD R11, R2, -12583039 ;  /* 0xcb40007f020b7421 */ /* 0x000fe20000000000 */
[----:B------:R-:W-:Y:S02]  /*0760*/  FADD R13, R5, -12583039 ;  /* 0xcb40007f050d7421 */ /* 0x000fe40000000000 */
[----:B------:R-:W-:Y:S01]  /*0770*/  FFMA.RM R3, R3, R0, 12582913 ;  /* 0x4b40000103037423 */ /* 0x000fe20000004000 */
[----:B------:R-:W-:Y:S01]  /*0780*/  FFMA R11, R12, 1.4426950216293334961, -R11 ;  /* 0x3fb8aa3b0c0b7823 */ /* 0x000fe2000000080b */
[----:B------:R-:W-:-:S02]  /*0790*/  FFMA R13, R4, 1.4426950216293334961, -R13 ;  /* 0x3fb8aa3b040d7823 */ /* 0x000fc4000000080d */
[----:B------:R-:W-:Y:S01]  /*07a0*/  FADD R21, R3, -12583039 ;  /* 0xcb40007f03157421 */ /* 0x000fe20000000000 */
[----:B------:R-:W-:Y:S01]  /*07b0*/  FFMA R12, R12, 1.925963033500011079e-08, R11 ;  /* 0x32a570600c0c7823 */ /* 0x000fe2000000000b */
[----:B------:R-:W-:Y:S01]  /*07c0*/  FFMA.RM R11, R15, R0, 12582913 ;  /* 0x4b4000010f0b7423 */ /* 0x000fe20000004000 */
[----:B------:R-:W-:Y:S01]  /*07d0*/  FFMA R4, R4, 1.925963033500011079e-08, R13 ;  /* 0x32a5706004047823 */ /* 0x000fe2000000000d */
[C---:B------:R-:W-:Y:S01]  /*07e0*/  FFMA R21, R20.reuse, 1.4426950216293334961, -R21 ;  /* 0x3fb8aa3b14157823 */ /* 0x040fe20000000815 */
[----:B------:R-:W-:Y:S02]  /*07f0*/  IMAD.SHL.U32 R3, R3, 0x800000, RZ ;  /* 0x0080000003037824 */ /* 0x000fe400078e00ff */
[C---:B------:R-:W-:Y:S01]  /*0800*/  FADD R15, R11.reuse, -12583039 ;  /* 0xcb40007f0b0f7421 */ /* 0x040fe20000000000 */
[----:B------:R-:W1:Y:S01]  /*0810*/  MUFU.EX2 R12, R12 ;  /* 0x0000000c000c7308 */ /* 0x000e620000000800 */
[----:B------:R-:W-:Y:S01]  /*0820*/  FFMA R21, R20, 1.925963033500011079e-08, R21 ;  /* 0x32a5706014157823 */ /* 0x000fe20000000015 */
[----:B------:R-:W-:Y:S01]  /*0830*/  SHF.L.U32 R11, R11, 0x17, RZ ;  /* 0x000000170b0b7819 */ /* 0x000fe200000006ff */
[----:B------:R-:W-:-:S04]  /*0840*/  FFMA R13, R10, 1.4426950216293334961, -R15 ;  /* 0x3fb8aa3b0a0d7823 */ /* 0x000fc8000000080f */
[----:B------:R-:W-:Y:S01]  /*0850*/  FFMA R10, R10, 1.925963033500011079e-08, R13 ;  /* 0x32a570600a0a7823 */ /* 0x000fe2000000000d */
[----:B------:R-:W2:Y:S01]  /*0860*/  MUFU.EX2 R15, R4 ;  /* 0x00000004000f7308 */ /* 0x000ea20000000800 */
[----:B------:R-:W-:Y:S01]  /*0870*/  SHF.L.U32 R13, R2, 0x17, RZ ;  /* 0x00000017020d7819 */ /* 0x000fe200000006ff */
[----:B------:R-:W-:-:S06]  /*0880*/  IMAD.SHL.U32 R2, R5, 0x800000, RZ ;  /* 0x0080000005027824 */ /* 0x000fcc00078e00ff */
[----:B------:R-:W3:Y:S01]  /*0890*/  MUFU.EX2 R10, R10 ;  /* 0x0000000a000a7308 */ /* 0x000ee20000000800 */
[----:B-1----:R-:W-:-:S04]  /*08a0*/  FMUL R0, R13, R12 ;  /* 0x0000000c0d007220 */ /* 0x002fc80000400000 */
[----:B------:R-:W-:-:S03]  /*08b0*/  FADD R5, RZ, R0 ;  /* 0x00000000ff057221 */ /* 0x000fc60000000000 */
[----:B------:R-:W1:Y:S01]  /*08c0*/  MUFU.EX2 R14, R21 ;  /* 0x00000015000e7308 */ /* 0x000e620000000800 */
[----:B--2---:R-:W-:-:S04]  /*08d0*/  FMUL R2, R2, R15 ;  /* 0x0000000f02027220 */ /* 0x004fc80000400000 */
[----:B------:R-:W-:Y:S01]  /*08e0*/  FADD R22, R5, R2 ;  /* 0x0000000205167221 */ /* 0x000fe20000000000 */
[----:B---3--:R-:W-:-:S04]  /*08f0*/  FMUL R4, R11, R10 ;  /* 0x0000000a0b047220 */ /* 0x008fc80000400000 */
[----:B------:R-:W-:Y:S01]  /*0900*/  FADD R10, RZ, R4 ;  /* 0x00000004ff0a7221 */ /* 0x000fe20000000000 */
[----:B-1----:R-:W-:Y:S02]  /*0910*/  FMUL R3, R3, R14 ;  /* 0x0000000e03037220 */ /* 0x002fe40000400000 */
[----:B------:R-:W1:Y:S02]  /*0920*/  SHFL.BFLY PT, R14, R22, 0x8, 0x1f ;  /* 0x0d001f00160e7f89 */ /* 0x000e6400000e0000 */
[----:B------:R-:W-:-:S05]  /*0930*/  FADD R10, R10, R3 ;  /* 0x000000030a0a7221 */ /* 0x000fca0000000000 */
        /* <DEDUP_REMOVED lines=14> */
.L_x_6994:
        /* <DEDUP_REMOVED lines=11> */
[----:B0-----:R-:W-:Y:S05]  /*0ad0*/  CALL.REL.NOINC `($__internal_135_$__cuda_sm3x_div_rn_noftz_f32_slowpath) ;  /* 0x0000000c00c07944 */ /* 0x001fea0003c00000 */
[----:B------:R-:W-:-:S07]  /*0ae0*/  MOV R10, R11 ;  /* 0x0000000b000a7202 */ /* 0x000fce0000000f00 */
.L_x_6965:
[----:B------:R-:W-:Y:S05]  /*0af0*/  BSYNC.RECONVERGENT B0 ;  /* 0x0000000000007941 */ /* 0x000fea0003800200 */
.L_x_6964:
        /* <DEDUP_REMOVED lines=11> */
[----:B0-----:R-:W-:Y:S05]  /*0bb0*/  CALL.REL.NOINC `($__internal_135_$__cuda_sm3x_div_rn_noftz_f32_slowpath) ;  /* 0x0000000c00887944 */ /* 0x001fea0003c00000 */
.L_x_6967:
[----:B------:R-:W-:Y:S05]  /*0bc0*/  BSYNC.RECONVERGENT B0 ;  /* 0x0000000000007941 */ /* 0x000fea0003800200 */
.L_x_6966:
[----:B------:R-:W1:Y:S01]  /*0bd0*/  MUFU.RCP R5, R14 ;  /* 0x0000000e00057308 */ /* 0x000e620000001000 */
[----:B------:R-:W-:Y:S01]  /*0be0*/  ISETP.GE.U32.AND P1, PT, R18, UR40, PT ;  /* 0x0000002812007c0c */ /* 0x000fe2000bf26070 */
[----:B------:R-:W-:Y:S03]  /*0bf0*/  BSSY.RECONVERGENT B0, `(.L_x_6968) ;  /* 0x0000018000007945 */ /* 0x000fe60003800200 */
[----:B------:R-:W-:-:S03]  /*0c00*/  ISETP.GE.AND.EX P1, PT, RZ, UR41, PT, P1 ;  /* 0x00000029ff007c0c */ /* 0x000fc6000bf26310 */
[----:B------:R2:W3:Y:S01]  /*0c10*/  FCHK P2, R4, R14 ;  /* 0x0000000e04007302 */ /* 0x0004e20000040000 */
[----:B-1----:R-:W-:-:S04]  /*0c20*/  FFMA R0, -R14, R5, 1 ;  /* 0x3f8000000e007423 */ /* 0x002fc80000000105 */
[----:B------:R-:W-:-:S04]  /*0c30*/  FFMA R5, R5, R0, R5 ;  /* 0x0000000005057223 */ /* 0x000fc80000000005 */
[----:B------:R-:W-:-:S04]  /*0c40*/  FFMA R2, R4, R5, RZ ;  /* 0x0000000504027223 */ /* 0x000fc800000000ff */
[----:B------:R-:W-:Y:S01]  /*0c50*/  FFMA R0, -R14, R2, R4 ;  /* 0x000000020e007223 */ /* 0x000fe20000000104 */
[----:B--23--:R-:W-:Y:S06]  /*0c60*/  @P0 BRA `(.L_x_6969) ;  /* 0x0000000000400947 */ /* 0x00cfec0003800000 */
[----:B------:R-:W-:Y:S01]  /*0c70*/  MOV R12, R18 ;  /* 0x00000012000c7202 */ /* 0x000fe20000000f00 */
        /* <DEDUP_REMOVED lines=10> */
[----:B------:R-:W-:Y:S02]  /*0d20*/  LEA R20, P0, R12, UR36, 0x1 ;  /* 0x000000240c147c11 */ /* 0x000fe4000f8008ff */
[----:B------:R-:W-:Y:S02]  /*0d30*/  PRMT R11, R10, 0x7632, R11 ;  /* 0x000076320a0b7816 */ /* 0x000fe4000000000b */
[----:B------:R-:W-:-:S05]  /*0d40*/  LEA.HI.X R21, R12, UR37, R13, 0x1, P0 ;  /* 0x000000250c157c11 */ /* 0x000fca00080f0c0d */
[----:B------:R1:W-:Y:S04]  /*0d50*/  STG.E.U16 desc[UR4][R20.64], R10 ;  /* 0x0000000a14007986 */ /* 0x0003e8000c101504 */
[----:B------:R1:W-:Y:S02]  /*0d60*/  STG.E.U16 desc[UR6][R20.64+0x2], R11 ;  /* 0x0000020b14007986 */ /* 0x0003e4000c101506 */
.L_x_6969:
[----:B------:R-:W-:Y:S05]  /*0d70*/  BSYNC.RECONVERGENT B0 ;  /* 0x0000000000007941 */ /* 0x000fea0003800200 */
.L_x_6968:
[----:B------:R-:W-:Y:S01]  /*0d80*/  BSSY.RECONVERGENT B0, `(.L_x_6970) ;  /* 0x0000008000007945 */ /* 0x000fe20003800200 */
[----:B------:R-:W-:-:S03]  /*0d90*/  FFMA R2, R5, R0, R2 ;  /* 0x0000000005027223 */ /* 0x000fc60000000002 */
[----:B------:R-:W-:Y:S05]  /*0da0*/  @!P2 BRA `(.L_x_6971) ;  /* 0x000000000014a947 */ /* 0x000fea0003800000 */
[----:B------:R-:W-:Y:S01]  /*0db0*/  IMAD.MOV.U32 R0, RZ, RZ, R4 ;  /* 0x000000ffff007224 */ /* 0x000fe200078e0004 */
[----:B------:R-:W-:Y:S02]  /*0dc0*/  MOV R5, R14 ;  /* 0x0000000e00057202 */ /* 0x000fe40000000f00 */
[----:B------:R-:W-:-:S07]  /*0dd0*/  MOV R12, 0xdf0 ;  /* 0x00000df0000c7802 */ /* 0x000fce0000000f00 */
[----:B01----:R-:W-:Y:S05]  /*0de0*/  CALL.REL.NOINC `($__internal_135_$__cuda_sm3x_div_rn_noftz_f32_slowpath) ;  /* 0x0000000800fc7944 */ /* 0x003fea0003c00000 */
[----:B------:R-:W-:-:S07]  /*0df0*/  IMAD.MOV.U32 R2, RZ, RZ, R11 ;  /* 0x000000ffff027224 */ /* 0x000fce00078e000b */
.L_x_6971:
[----:B------:R-:W-:Y:S05]  /*0e00*/  BSYNC.RECONVERGENT B0 ;  /* 0x0000000000007941 */ /* 0x000fea0003800200 */
.L_x_6970:
        /* <DEDUP_REMOVED lines=9> */
[----:B------:R-:W-:Y:S01]  /*0ea0*/  MOV R0, R3 ;  /* 0x0000000300007202 */ /* 0x000fe20000000f00 */
[----:B------:R-:W-:Y:S01]  /*0eb0*/  IMAD.MOV.U32 R5, RZ, RZ, R14 ;  /* 0x000000ffff057224 */ /* 0x000fe200078e000e */
[----:B------:R-:W-:-:S07]  /*0ec0*/  MOV R12, 0xee0 ;  /* 0x00000ee0000c7802 */ /* 0x000fce0000000f00 */
[----:B0-----:R-:W-:Y:S05]  /*0ed0*/  CALL.REL.NOINC `($__internal_135_$__cuda_sm3x_div_rn_noftz_f32_slowpath) ;  /* 0x0000000800c07944 */ /* 0x001fea0003c00000 */
.L_x_6973:
[----:B------:R-:W-:Y:S05]  /*0ee0*/  BSYNC.RECONVERGENT B0 ;  /* 0x0000000000007941 */ /* 0x000fea0003800200 */
.L_x_6972:
        /* <DEDUP_REMOVED lines=10> */
[----:B------:R-:W-:-:S02]  /*0f90*/  IADD3.X R5, PT, PT, R3, R5, RZ, P0, !PT ;  /* 0x0000000503057210 */ /* 0x000fc400007fe4ff */
[C---:B------:R-:W-:Y:S02]  /*0fa0*/  LEA R4, P0, R0.reuse, UR36, 0x1 ;  /* 0x0000002400047c11 */ /* 0x040fe4000f8008ff */
[----:B------:R-:W-:Y:S02]  /*0fb0*/  F2FP.F16.F32.PACK_AB R2, R11, R2 ;  /* 0x000000020b02723e */ /* 0x000fe400000000ff */
[----:B------:R-:W-:Y:S02]  /*0fc0*/  LEA.HI.X R5, R0, UR37, R5, 0x1, P0 ;  /* 0x0000002500057c11 */ /* 0x000fe400080f0c05 */
[----:B------:R-:W-:-:S03]  /*0fd0*/  PRMT R0, R2, 0x7632, R0 ;  /* 0x0000763202007816 */ /* 0x000fc60000000000 */
[----:B------:R1:W-:Y:S04]  /*0fe0*/  STG.E.U16 desc[UR4][R4.64], R2 ;  /* 0x0000000204007986 */ /* 0x0003e8000c101504 */
[----:B------:R1:W-:Y:S02]  /*0ff0*/  STG.E.U16 desc[UR6][R4.64+0x2], R0 ;  /* 0x0000020004007986 */ /* 0x0003e4000c101506 */
.L_x_6975:
[----:B------:R-:W-:Y:S05]  /*1000*/  BSYNC.RECONVERGENT B0 ;  /* 0x0000000000007941 */ /* 0x000fea0003800200 */
.L_x_6974:
[----:B------:R-:W-:-:S04]  /*1010*/  IADD3 R17, P0, PT, R16, R17, RZ ;  /* 0x0000001110117210 */ /* 0x000fc80007f1e0ff */
[----:B------:R-:W-:Y:S02]  /*1020*/  LEA.HI.X.SX32 R19, R16, R19, 0x1, P0 ;  /* 0x0000001310137211 */ /* 0x000fe400000f0eff */
[----:B------:R-:W-:-:S04]  /*1030*/  ISETP.GE.U32.AND P0, PT, R17, UR42, PT ;  /* 0x0000002a11007c0c */ /* 0x000fc8000bf06070 */
[----:B------:R-:W-:-:S13]  /*1040*/  ISETP.GE.AND.EX P0, PT, R19, UR43, PT, P0 ;  /* 0x0000002b13007c0c */ /* 0x000fda000bf06300 */
[----:B------:R-:W-:Y:S05]  /*1050*/  @!P0 BRA `(.L_x_6976) ;  /* 0xfffffff0008c8947 */ /* 0x000fea000383ffff */
[----:B------:R-:W-:Y:S05]  /*1060*/  EXIT ;  /* 0x000000000000794d */ /* 0x000fea0003800000 */
.L_x_6963:
[----:B------:R-:W-:Y:S01]  /*1070*/  HFMA2 R12, -RZ, RZ, 0, 4.76837158203125e-07 ;  /* 0x00000008ff0c7431 */ /* 0x000fe200000001ff */
[----:B------:R-:W-:Y:S01]  /*1080*/  BSSY B0, `(.L_x_6977) ;  /* 0x0000007000007945 */ /* 0x000fe20003800000 */
[----:B------:R-:W-:Y:S01]  /*1090*/  IMAD.MOV.U32 R13, RZ, RZ, R2 ;  /* 0x000000ffff0d7224 */ /* 0x000fe200078e0002 */
[----:B------:R-:W-:Y:S01]  /*10a0*/  MOV R15, 0xffffffff ;  /* 0xffffffff000f7802 */ /* 0x000fe20000000f00 */
[----:B------:R-:W-:-:S07]  /*10b0*/  IMAD.MOV.U32 R11, RZ, RZ, 0x1f ;  /* 0x0000001fff0b7424 */ /* 0x000fce00078e00ff */
[----:B0-----:R-:W-:Y:S05]  /*10c0*/  WARPSYNC.COLLECTIVE R15, `(.L_x_6978) ;  /* 0x000000000f087348 */ /* 0x001fea0003c00000 */
[----:B------:R1:W2:Y:S02]  /*10d0*/  SHFL.BFLY P6, R14, R13, R12, R11 ;  /* 0x0c00000c0d0e7389 */ /* 0x0002a400000c000b */
[----:B012---:R-:W-:Y:S05]  /*10e0*/  ENDCOLLECTIVE ;  /* 0x000000000000791b */ /* 0x007fea0003800000 */
.L_x_6978:
[----:B------:R-:W-:Y:S05]  /*10f0*/  BSYNC B0 ;  /* 0x0000000000007941 */ /* 0x000fea0003800000 */
.L_x_6977:
[----:B------:R-:W-:Y:S01]  /*1100*/  FMNMX R4, R14, R2, !PT ;  /* 0x000000020e047209 */ /* 0x000fe20007800000 */
[----:B------:R-:W-:Y:S02]  /*1110*/  HFMA2 R12, -RZ, RZ, 0, 2.384185791015625e-07 ;  /* 0x00000004ff0c7431 */ /* 0x000fe400000001ff */
[----:B------:R-:W-:Y:S01]  /*1120*/  IMAD.MOV.U32 R11, RZ, RZ, 0x1f ;  /* 0x0000001fff0b7424 */ /* 0x000fe200078e00ff */
[----:B------:R-:W-:Y:S01]  /*1130*/  MOV R15, 0xffffffff ;  /* 0xffffffff000f7802 */ /* 0x000fe20000000f00 */
[----:B------:R-:W-:-:S07]  /*1140*/  IMAD.MOV.U32 R13, RZ, RZ, R4 ;  /* 0x000000ffff0d7224 */ /* 0x000fce00078e0004 */
[----:B------:R-:W-:Y:S05]  /*1150*/  WARPSYNC.COLLECTIVE R15, `(.L_x_6979) ;  /* 0x000000000f087348 */ /* 0x000fea0003c00000 */
[----:B------:R0:W1:Y:S02]  /*1160*/  SHFL.BFLY P6, R14, R13, R12, R11 ;  /* 0x0c00000c0d0e7389 */ /* 0x00006400000c000b */
[----:B01----:R-:W-:Y:S05]  /*1170*/  ENDCOLLECTIVE ;  /* 0x000000000000791b */ /* 0x003fea0003800000 */
.L_x_6979:
[----:B------:R-:W-:Y:S02]  /*1180*/  IMAD.MOV.U32 R12, RZ, RZ, 0x2 ;  /* 0x00000002ff0c7424 */ /* 0x000fe400078e00ff */
[----:B------:R-:W-:-:S05]  /*1190*/  IMAD.MOV.U32 R21, RZ, RZ, R14 ;  /* 0x000000ffff157224 */ /* 0x000fca00078e000e */
[----:B------:R-:W-:Y:S01]  /*11a0*/  FMNMX R22, R4, R21, !PT ;  /* 0x0000001504167209 */ /* 0x000fe20007800000 */
[----:B------:R-:W-:-:S03]  /*11b0*/  HFMA2 R4, -RZ, RZ, 0.96630859375, -0.0022525787353515625 ;  /* 0x3bbb989dff047431 */ /* 0x000fc600000001ff */
[----:B------:R-:W-:-:S07]  /*11c0*/  MOV R13, R22 ;  /* 0x00000016000d7202 */ /* 0x000fce0000000f00 */
[----:B------:R-:W-:Y:S05]  /*11d0*/  WARPSYNC.COLLECTIVE R15, `(.L_x_6980) ;  /* 0x000000000f087348 */ /* 0x000fea0003c00000 */
[----:B------:R0:W1:Y:S02]  /*11e0*/  SHFL.BFLY P6, R14, R13, R12, R11 ;  /* 0x0c00000c0d0e7389 */ /* 0x00006400000c000b */
[----:B01----:R-:W-:Y:S05]  /*11f0*/  ENDCOLLECTIVE ;  /* 0x000000000000791b */ /* 0x003fea0003800000 */
.L_x_6980:
[----:B------:R-:W-:Y:S01]  /*1200*/  IMAD.MOV.U32 R12, RZ, RZ, 0x1 ;  /* 0x00000001ff0c7424 */ /* 0x000fe200078e00ff */
[----:B------:R-:W-:-:S04]  /*1210*/  MOV R21, R14 ;  /* 0x0000000e00157202 */ /* 0x000fc80000000f00 */
[----:B------:R-:W-:-:S04]  /*1220*/  FMNMX R24, R22, R21, !PT ;  /* 0x0000001516187209 */ /* 0x000fc80007800000 */
[----:B------:R-:W-:-:S07]  /*1230*/  MOV R13, R24 ;  /* 0x00000018000d7202 */ /* 0x000fce0000000f00 */
[----:B------:R-:W-:Y:S05]  /*1240*/  WARPSYNC.COLLECTIVE R15, `(.L_x_6981) ;  /* 0x000000000f087348 */ /* 0x000fea0003c00000 */
[----:B------:R0:W1:Y:S02]  /*1250*/  SHFL.BFLY P6, R14, R13, R12, R11 ;  /* 0x0c00000c0d0e7389 */ /* 0x00006400000c000b */
[----:B01----:R-:W-:Y:S05]  /*1260*/  ENDCOLLECTIVE ;  /* 0x000000000000791b */ /* 0x003fea0003800000 */
.L_x_6981:
[----:B------:R-:W-:Y:S01]  /*1270*/  MOV R13, R3 ;  /* 0x00000003000d7202 */ /* 0x000fe20000000f00 */
[----:B------:R-:W-:Y:S01]  /*1280*/  IMAD.MOV.U32 R12, RZ, RZ, 0x8 ;  /* 0x00000008ff0c7424 */ /* 0x000fe200078e00ff */
[----:B------:R-:W-:-:S07]  /*1290*/  MOV R27, R14 ;  /* 0x0000000e001b7202 */ /* 0x000fce0000000f00 */
[----:B------:R-:W-:Y:S05]  /*12a0*/  WARPSYNC.COLLECTIVE R15, `(.L_x_6982) ;  /* 0x000000000f087348 */ /* 0x000fea0003c00000 */
[----:B------:R0:W1:Y:S02]  /*12b0*/  SHFL.BFLY P6, R14, R13, R12, R11 ;  /* 0x0c00000c0d0e7389 */ /* 0x00006400000c000b */
[----:B01----:R-:W-:Y:S05]  /*12c0*/  ENDCOLLECTIVE ;  /* 0x000000000000791b */ /* 0x003fea0003800000 */
.L_x_6982:
[----:B------:R-:W-:-:S05]  /*12d0*/  FMNMX R2, R24, R27, !PT ;  /* 0x0000001b18027209 */ /* 0x000fca0007800000 */
[C---:B------:R-:W-:Y:S01]  /*12e0*/  FADD R21, -R2.reuse, R5 ;  /* 0x0000000502157221 */ /* 0x040fe20000000100 */
[----:B------:R-:W-:-:S03]  /*12f0*/  FADD R25, -R2, R25 ;  /* 0x0000001902197221 */ /* 0x000fc60000000100 */
[-C--:B------:R-:W-:Y:S01]  /*1300*/  FFMA.SAT R22, R21, R4.reuse, 0.5 ;  /* 0x3f00000015167423 */ /* 0x080fe20000002004 */
[----:B------:R-:W-:Y:S01]  /*1310*/  FFMA.SAT R10, R25, R4, 0.5 ;  /* 0x3f000000190a7423 */ /* 0x000fe20000002004 */
[----:B------:R-:W-:Y:S02]  /*1320*/  MOV R12, 0x4 ;  /* 0x00000004000c7802 */ /* 0x000fe40000000f00 */
[----:B------:R-:W-:-:S04]  /*1330*/  MOV R0, R14 ;  /* 0x0000000e00007202 */ /* 0x000fc80000000f00 */
[----:B------:R-:W-:Y:S01]  /*1340*/  FMNMX R0, R0, R3, !PT ;  /* 0x0000000300007209 */ /* 0x000fe20007800000 */
[----:B------:R-:W-:-:S04]  /*1350*/  HFMA2 R3, -RZ, RZ, 3.7421875, 0 ;  /* 0x437c0000ff037431 */ /* 0x000fc800000001ff */
[----:B------:R-:W-:-:S07]  /*1360*/  IMAD.MOV.U32 R13, RZ, RZ, R0 ;  /* 0x000000ffff0d7224 */ /* 0x000fce00078e0000 */
[----:B------:R-:W-:Y:S05]  /*1370*/  WARPSYNC.COLLECTIVE R15, `(.L_x_6983) ;  /* 0x000000000f087348 */ /* 0x000fea0003c00000 */
[----:B------:R0:W1:Y:S02]  /*1380*/  SHFL.BFLY P6, R14, R13, R12, R11 ;  /* 0x0c00000c0d0e7389 */ /* 0x00006400000c000b */
[----:B01----:R-:W-:Y:S05]  /*1390*/  ENDCOLLECTIVE ;  /* 0x000000000000791b */ /* 0x003fea0003800000 */
.L_x_6983:
[-C--:B------:R-:W-:Y:S01]  /*13a0*/  FFMA.RM R5, R22, R3.reuse, 12582913 ;  /* 0x4b40000116057423 */ /* 0x080fe20000004003 */
[----:B------:R-:W-:-:S04]  /*13b0*/  FFMA.RM R2, R10, R3, 12582913 ;  /* 0x4b4000010a027423 */ /* 0x000fc80000004003 */
[----:B------:R-:W-:-:S04]  /*13c0*/  FADD R10, R2, -12583039 ;  /* 0xcb40007f020a7421 */ /* 0x000fc80000000000 */
[----:B------:R-:W-:Y:S01]  /*13d0*/  FFMA R10, R25, 1.4426950216293334961, -R10 ;  /* 0x3fb8aa3b190a7823 */ /* 0x000fe2000000080a */
[----:B------:R-:W-:-:S03]  /*13e0*/  FADD R12, R5, -12583039 ;  /* 0xcb40007f050c7421 */ /* 0x000fc60000000000 */
[----:B------:R-:W-:Y:S01]  /*13f0*/  FFMA R10, R25, 1.925963033500011079e-08, R10 ;  /* 0x32a57060190a7823 */ /* 0x000fe2000000000a */
[----:B------:R-:W-:-:S03]  /*1400*/  FFMA R12, R21, 1.4426950216293334961, -R12 ;  /* 0x3fb8aa3b150c7823 */ /* 0x000fc6000000080c */
[----:B------:R0:W1:Y:S01]  /*1410*/  MUFU.EX2 R25, R10 ;  /* 0x0000000a00197308 */ /* 0x0000620000000800 */
[----:B------:R-:W-:Y:S01]  /*1420*/  FFMA R21, R21, 1.925963033500011079e-08, R12 ;  /* 0x32a5706015157823 */ /* 0x000fe2000000000c */
[----:B------:R-:W-:Y:S01]  /*1430*/  IMAD.MOV.U32 R12, RZ, RZ, 0x2 ;  /* 0x00000002ff0c7424 */ /* 0x000fe200078e00ff */
[----:B------:R-:W-:Y:S02]  /*1440*/  FMNMX R13, R0, R14, !PT ;  /* 0x0000000e000d7209 */ /* 0x000fe40007800000 */
[----:B------:R-:W-:-:S03]  /*1450*/  SHF.L.U32 R0, R2, 0x17, RZ ;  /* 0x0000001702007819 */ /* 0x000fc600000006ff */
[----:B------:R-:W2:Y:S04]  /*1460*/  MUFU.EX2 R21, R21 ;  /* 0x0000001500157308 */ /* 0x000ea80000000800 */
[----:B012---:R-:W-:Y:S05]  /*1470*/  WARPSYNC.COLLECTIVE R15, `(.L_x_6984) ;  /* 0x000000000f087348 */ /* 0x007fea0003c00000 */
[----:B------:R3:W4:Y:S02]  /*1480*/  SHFL.BFLY P6, R14, R13, R12, R11 ;  /* 0x0c00000c0d0e7389 */ /* 0x00072400000c000b */
[----:B01234-:R-:W-:Y:S05]  /*1490*/  ENDCOLLECTIVE ;  /* 0x000000000000791b */ /* 0x01ffea0003800000 */
.L_x_6984:
[----:B------:R-:W-:Y:S01]  /*14a0*/  SHF.L.U32 R2, R5, 0x17, RZ ;  /* 0x0000001705027819 */ /* 0x000fe200000006ff */
[----:B------:R-:W-:-:S04]  /*14b0*/  FMUL R0, R0, R25 ;  /* 0x0000001900007220 */ /* 0x000fc80000400000 */
[----:B------:R-:W-:Y:S01]  /*14c0*/  FADD R5, RZ, R0 ;  /* 0x00000000ff057221 */ /* 0x000fe20000000000 */
[----:B------:R-:W-:Y:S01]  /*14d0*/  MOV R12, 0x1 ;  /* 0x00000001000c7802 */ /* 0x000fe20000000f00 */
[----:B------:R-:W-:-:S04]  /*14e0*/  FMUL R2, R2, R21 ;  /* 0x0000001502027220 */ /* 0x000fc80000400000 */
[----:B------:R-:W-:Y:S01]  /*14f0*/  FADD R22, R5, R2 ;  /* 0x0000000205167221 */ /* 0x000fe20000000000 */
[----:B------:R-:W-:-:S05]  /*1500*/  FMNMX R10, R13, R14, !PT ;  /* 0x0000000e0d0a7209 */ /* 0x000fca0007800000 */
[----:B------:R-:W-:-:S07]  /*1510*/  IMAD.MOV.U32 R13, RZ, RZ, R10 ;  /* 0x000000ffff0d7224 */ /* 0x000fce00078e000a */
[----:B------:R-:W-:Y:S05]  /*1520*/  WARPSYNC.COLLECTIVE R15, `(.L_x_6985) ;  /* 0x000000000f087348 */ /* 0x000fea0003c00000 */
[----:B------:R0:W1:Y:S02]  /*1530*/  SHFL.BFLY P6, R14, R13, R12, R11 ;  /* 0x0c00000c0d0e7389 */ /* 0x00006400000c000b */
[----:B01----:R-:W-:Y:S05]  /*1540*/  ENDCOLLECTIVE ;  /* 0x000000000000791b */ /* 0x003fea0003800000 */
.L_x_6985:
[----:B------:R-:W-:Y:S02]  /*1550*/  HFMA2 R12, -RZ, RZ, 0, 4.76837158203125e-07 ;  /* 0x00000008ff0c7431 */ /* 0x000fe400000001ff */
[----:B------:R-:W-:Y:S01]  /*1560*/  IMAD.MOV.U32 R13, RZ, RZ, R22 ;  /* 0x000000ffff0d7224 */ /* 0x000fe200078e0016 */
[----:B------:R-:W-:-:S07]  /*1570*/  MOV R21, R14 ;  /* 0x0000000e00157202 */ /* 0x000fce0000000f00 */
[----:B------:R-:W-:Y:S05]  /*1580*/  WARPSYNC.COLLECTIVE R15, `(.L_x_6986) ;  /* 0x000000000f087348 */ /* 0x000fea0003c00000 */
[----:B------:R0:W1:Y:S02]  /*1590*/  SHFL.BFLY P6, R14, R13, R12, R11 ;  /* 0x0c00000c0d0e7389 */ /* 0x00006400000c000b */
[----:B01----:R-:W-:Y:S05]  /*15a0*/  ENDCOLLECTIVE ;  /* 0x000000000000791b */ /* 0x003fea0003800000 */
.L_x_6986:
[----:B------:R-:W-:-:S05]  /*15b0*/  FMNMX R10, R10, R21, !PT ;  /* 0x000000150a0a7209 */ /* 0x000fca0007800000 */
[C---:B------:R-:W-:Y:S01]  /*15c0*/  FADD R23, -R10.reuse, R23 ;  /* 0x000000170a177221 */ /* 0x040fe20000000100 */
[----:B------:R-:W-:-:S03]  /*15d0*/  FADD R21, -R10, R20 ;  /* 0x000000140a157221 */ /* 0x000fc60000000100 */
[-C--:B------:R-:W-:Y:S01]  /*15e0*/  FFMA.SAT R10, R23, R4.reuse, 0.5 ;  /* 0x3f000000170a7423 */ /* 0x080fe20000002004 */
[----:B------:R-:W-:Y:S01]  /*15f0*/  FFMA.SAT R20, R21, R4, 0.5 ;  /* 0x3f00000015147423 */ /* 0x000fe20000002004 */
[----:B------:R-:W-:Y:S02]  /*1600*/  IMAD.MOV.U32 R12, RZ, RZ, 0x4 ;  /* 0x00000004ff0c7424 */ /* 0x000fe400078e00ff */
[-C--:B------:R-:W-:Y:S01]  /*1610*/  FFMA.RM R4, R10, R3.reuse, 12582913 ;  /* 0x4b4000010a047423 */ /* 0x080fe20000004003 */
[----:B------:R-:W-:-:S03]  /*1620*/  FFMA.RM R3, R20, R3, 12582913 ;  /* 0x4b40000114037423 */ /* 0x000fc60000004003 */
[C---:B------:R-:W-:Y:S01]  /*1630*/  FADD R10, R4.reuse, -12583039 ;  /* 0xcb40007f040a7421 */ /* 0x040fe20000000000 */
[C---:B------:R-:W-:Y:S01]  /*1640*/  FADD R20, R3.reuse, -12583039 ;  /* 0xcb40007f03147421 */ /* 0x040fe20000000000 */
[----:B------:R-:W-:Y:S01]  /*1650*/  IMAD.SHL.U32 R3, R3, 0x800000, RZ ;  /* 0x0080000003037824 */ /* 0x000fe200078e00ff */
[----:B------:R-:W-:Y:S01]  /*1660*/  SHF.L.U32 R4, R4, 0x17, RZ ;  /* 0x0000001704047819 */ /* 0x000fe200000006ff */
[----:B------:R-:W-:Y:S01]  /*1670*/  FFMA R10, R23, 1.4426950216293334961, -R10 ;  /* 0x3fb8aa3b170a7823 */ /* 0x000fe2000000080a */
[----:B------:R-:W-:Y:S01]  /*1680*/  FADD R5, R22, R14 ;  /* 0x0000000e16057221 */ /* 0x000fe20000000000 */
[----:B------:R-:W-:Y:S02]  /*1690*/  FFMA R20, R21, 1.4426950216293334961, -R20 ;  /* 0x3fb8aa3b15147823 */ /* 0x000fe40000000814 */
[----:B------:R-:W-:Y:S02]  /*16a0*/  FFMA R10, R23, 1.925963033500011079e-08, R10 ;  /* 0x32a57060170a7823 */ /* 0x000fe4000000000a */
[----:B------:R-:W-:Y:S01]  /*16b0*/  MOV R13, R5 ;  /* 0x00000005000d7202 */ /* 0x000fe20000000f00 */
[----:B------:R-:W-:-:S07]  /*16c0*/  FFMA R21, R21, 1.925963033500011079e-08, R20 ;  /* 0x32a5706015157823 */ /* 0x000fce0000000014 */
[----:B------:R-:W-:Y:S05]  /*16d0*/  WARPSYNC.COLLECTIVE R15, `(.L_x_6987) ;  /* 0x000000000f087348 */ /* 0x000fea0003c00000 */
[----:B------:R0:W1:Y:S02]  /*16e0*/  SHFL.BFLY P6, R14, R13, R12, R11 ;  /* 0x0c00000c0d0e7389 */ /* 0x00006400000c000b */
[----:B01----:R-:W-:Y:S05]  /*16f0*/  ENDCOLLECTIVE ;  /* 0x000000000000791b */ /* 0x003fea0003800000 */
.L_x_6987:
[----:B------:R-:W0:Y:S01]  /*1700*/  MUFU.EX2 R20, R21 ;  /* 0x0000001500147308 */ /* 0x000e220000000800 */
[----:B------:R-:W-:Y:S02]  /*1710*/  HFMA2 R12, -RZ, RZ, 0, 1.1920928955078125e-07 ;  /* 0x00000002ff0c7431 */ /* 0x000fe400000001ff */
[----:B0-----:R-:W-:Y:S01]  /*1720*/  FMUL R3, R3, R20 ;  /* 0x0000001403037220 */ /* 0x001fe20000400000 */
[----:B------:R-:W-:-:S04]  /*1730*/  FADD R13, R5, R14 ;  /* 0x0000000e050d7221 */ /* 0x000fc80000000000 */
[----:B------:R0:W1:Y:S03]  /*1740*/  MUFU.EX2 R5, R10 ;  /* 0x0000000a00057308 */ /* 0x0000660000000800 */
[----:B01----:R-:W-:Y:S05]  /*1750*/  WARPSYNC.COLLECTIVE R15, `(.L_x_6988) ;  /* 0x000000000f087348 */ /* 0x003fea0003c00000 */
[----:B------:R2:W3:Y:S02]  /*1760*/  SHFL.BFLY P6, R14, R13, R12, R11 ;  /* 0x0c00000c0d0e7389 */ /* 0x0004e400000c000b */
[----:B0123--:R-:W-:Y:S05]  /*1770*/  ENDCOLLECTIVE ;  /* 0x000000000000791b */ /* 0x00ffea0003800000 */
.L_x_6988:
[----:B------:R-:W-:Y:S02]  /*1780*/  HFMA2 R12, -RZ, RZ, 0, 5.9604644775390625e-08 ;  /* 0x00000001ff0c7431 */ /* 0x000fe400000001ff */
[----:B------:R-:W-:-:S04]  /*1790*/  FMUL R4, R4, R5 ;  /* 0x0000000504047220 */ /* 0x000fc80000400000 */
[----:B------:R-:W-:-:S04]  /*17a0*/  FADD R10, RZ, R4 ;  /* 0x00000004ff0a7221 */ /* 0x000fc80000000000 */
[----:B------:R-:W-:Y:S01]  /*17b0*/  FADD R10, R10, R3 ;  /* 0x000000030a0a7221 */ /* 0x000fe20000000000 */
[----:B------:R-:W-:-:S05]  /*17c0*/  FADD R20, R13, R14 ;  /* 0x0000000e0d147221 */ /* 0x000fca0000000000 */
[----:B------:R-:W-:-:S07]  /*17d0*/  MOV R13, R20 ;  /* 0x00000014000d7202 */ /* 0x000fce0000000f00 */
[----:B------:R-:W-:Y:S05]  /*17e0*/  WARPSYNC.COLLECTIVE R15, `(.L_x_6989) ;  /* 0x000000000f087348 */ /* 0x000fea0003c00000 */
[----:B------:R0:W1:Y:S02]  /*17f0*/  SHFL.BFLY P6, R14, R13, R12, R11 ;  /* 0x0c00000c0d0e7389 */ /* 0x00006400000c000b */
[----:B01----:R-:W-:Y:S05]  /*1800*/  ENDCOLLECTIVE ;  /* 0x000000000000791b */ /* 0x003fea0003800000 */
.L_x_6989:
[----:B------:R-:W-:Y:S01]  /*1810*/  HFMA2 R12, -RZ, RZ, 0, 4.76837158203125e-07 ;  /* 0x00000008ff0c7431 */ /* 0x000fe200000001ff */
[----:B------:R-:W-:Y:S01]  /*1820*/  MOV R13, R10 ;  /* 0x0000000a000d7202 */ /* 0x000fe20000000f00 */
[----:B------:R-:W-:-:S07]  /*1830*/  IMAD.MOV.U32 R21, RZ, RZ, R14 ;  /* 0x000000ffff157224 */ /* 0x000fce00078e000e */
[----:B------:R-:W-:Y:S05]  /*1840*/  WARPSYNC.COLLECTIVE R15, `(.L_x_6990) ;  /* 0x000000000f087348 */ /* 0x000fea0003c00000 */
[----:B------:R0:W1:Y:S02]  /*1850*/  SHFL.BFLY P6, R14, R13, R12, R11 ;  /* 0x0c00000c0d0e7389 */ /* 0x00006400000c000b */
[----:B01----:R-:W-:Y:S05]  /*1860*/  ENDCOLLECTIVE ;  /* 0x000000000000791b */ /* 0x003fea0003800000 */
.L_x_6990:
[----:B------:R-:W-:Y:S01]  /*1870*/  FADD R5, R20, R21 ;  /* 0x0000001514057221 */ /* 0x000fe20000000000 */
[----:B------:R-:W-:Y:S02]  /*1880*/  HFMA2 R12, -RZ, RZ, 0, 2.384185791015625e-07 ;  /* 0x00000004ff0c7431 */ /* 0x000fe400000001ff */
[----:B------:R-:W-:-:S04]  /*1890*/  IMAD.MOV.U32 R23, RZ, RZ, R14 ;  /* 0x000000ffff177224 */ /* 0x000fc800078e000e */
[----:B------:R-:W-:-:S05]  /*18a0*/  FADD R23, R10, R23 ;  /* 0x000000170a177221 */ /* 0x000fca0000000000 */
[----:B------:R-:W-:-:S07]  /*18b0*/  MOV R13, R23 ;  /* 0x00000017000d7202 */ /* 0x000fce0000000f00 */
[----:B------:R-:W-:Y:S05]  /*18c0*/  WARPSYNC.COLLECTIVE R15, `(.L_x_6991) ;  /* 0x000000000f087348 */ /* 0x000fea0003c00000 */
[----:B------:R0:W1:Y:S02]  /*18d0*/  SHFL.BFLY P6, R14, R13, R12, R11 ;  /* 0x0c00000c0d0e7389 */ /* 0x00006400000c000b */
[----:B01----:R-:W-:Y:S05]  /*18e0*/  ENDCOLLECTIVE ;  /* 0x000000000000791b */ /* 0x003fea0003800000 */
.L_x_6991:
[----:B------:R-:W-:Y:S02]  /*18f0*/  HFMA2 R12, -RZ, RZ, 0, 1.1920928955078125e-07 ;  /* 0x00000002ff0c7431 */ /* 0x000fe400000001ff */
[----:B------:R-:W-:-:S04]  /*1900*/  IMAD.MOV.U32 R24, RZ, RZ, R14 ;  /* 0x000000ffff187224 */ /* 0x000fc800078e000e */
[----:B------:R-:W-:-:S05]  /*1910*/  FADD R24, R23, R24 ;  /* 0x0000001817187221 */ /* 0x000fca0000000000 */
[----:B------:R-:W-:-:S07]  /*1920*/  MOV R13, R24 ;  /* 0x00000018000d7202 */ /* 0x000fce0000000f00 */
[----:B------:R-:W-:Y:S05]  /*1930*/  WARPSYNC.COLLECTIVE R15, `(.L_x_6992) ;  /* 0x000000000f087348 */ /* 0x000fea0003c00000 */
[----:B------:R0:W1:Y:S02]  /*1940*/  SHFL.BFLY P6, R14, R13, R12, R11 ;  /* 0x0c00000c0d0e7389 */ /* 0x00006400000c000b */
[----:B01----:R-:W-:Y:S05]  /*1950*/  ENDCOLLECTIVE ;  /* 0x000000000000791b */ /* 0x003fea0003800000 */
.L_x_6992:
[----:B------:R-:W-:Y:S02]  /*1960*/  HFMA2 R12, -RZ, RZ, 0, 5.9604644775390625e-08 ;  /* 0x00000001ff0c7431 */ /* 0x000fe400000001ff */
[----:B------:R-:W-:-:S04]  /*1970*/  IMAD.MOV.U32 R25, RZ, RZ, R14 ;  /* 0x000000ffff197224 */ /* 0x000fc800078e000e */
[----:B------:R-:W-:-:S05]  /*1980*/  FADD R25, R24, R25 ;  /* 0x0000001918197221 */ /* 0x000fca0000000000 */
[----:B------:R-:W-:-:S07]  /*1990*/  MOV R13, R25 ;  /* 0x00000019000d7202 */ /* 0x000fce0000000f00 */
[----:B------:R-:W-:Y:S05]  /*19a0*/  WARPSYNC.COLLECTIVE R15, `(.L_x_6993) ;  /* 0x000000000f087348 */ /* 0x000fea0003c00000 */
[----:B------:R0:W1:Y:S02]  /*19b0*/  SHFL.BFLY P6, R14, R13, R12, R11 ;  /* 0x0c00000c0d0e7389 */ /* 0x00006400000c000b */
[----:B01----:R-:W-:Y:S05]  /*19c0*/  ENDCOLLECTIVE ;  /* 0x000000000000791b */ /* 0x003fea0003800000 */
.L_x_6993:
[----:B------:R-:W-:Y:S05]  /*19d0*/  BRA `(.L_x_6994) ;  /* 0xfffffff000107947 */ /* 0x000fea000383ffff */
        .weak           $__internal_135_$__cuda_sm3x_div_rn_noftz_f32_slowpath
        .type           $__internal_135_$__cuda_sm3x_div_rn_noftz_f32_slowpath,@function
        .size           $__internal_135_$__cuda_sm3x_div_rn_noftz_f32_slowpath,(.L_x_15452 - $__internal_135_$__cuda_sm3x_div_rn_noftz_f32_slowpath)
$__internal_135_$__cuda_sm3x_div_rn_noftz_f32_slowpath:
        /* <DEDUP_REMOVED lines=35> */
.L_x_6996:
[----:B------:R-:W-:Y:S01]  /*1c10*/  LEA R20, R11, 0xc0800000, 0x17 ;  /* 0xc08000000b147811 */ /* 0x000fe200078eb8ff */
[----:B------:R-:W-:Y:S03]  /*1c20*/  BSSY.RECONVERGENT B2, `(.L_x_7001) ;  /* 0x0000036000027945 */ /* 0x000fe60003800200 */
[----:B------:R-:W-:Y:S02]  /*1c30*/  IADD3 R23, PT, PT, -R20, R15, RZ ;  /* 0x0000000f14177210 */ /* 0x000fe40007ffe1ff */
[----:B------:R-:W-:Y:S02]  /*1c40*/  IADD3 R20, PT, PT, R22, -0x7f, RZ ;  /* 0xffffff8116147810 */ /* 0x000fe40007ffe0ff */
[----:B------:R-:W0:Y:S01]  /*1c50*/  MUFU.RCP R15, R23 ;  /* 0x00000017000f7308 */ /* 0x000e220000001000 */
[----:B------:R-:W-:Y:S02]  /*1c60*/  FADD.FTZ R21, -R23, -RZ ;  /* 0x800000ff17157221 */ /* 0x000fe40000010100 */
        /* <DEDUP_REMOVED lines=45> */
.L_x_7003:
[----:B------:R-:W-:-:S04]  /*1f40*/  LOP3.LUT R0, R0, 0x80000000, RZ, 0xc0, !PT ;  /* 0x8000000000007812 */ /* 0x000fc800078ec0ff */
[----:B------:R-:W-:Y:S01]  /*1f50*/  LOP3.LUT R0, R0, 0x7f800000, RZ, 0xfc, !PT ;  /* 0x7f80000000007812 */ /* 0x000fe200078efcff */
[----:B------:R-:W-:Y:S06]  /*1f60*/  BRA `(.L_x_7004) ;  /* 0x0000000000047947 */ /* 0x000fec0003800000 */
.L_x_7002:
[----:B------:R-:W-:-:S07]  /*1f70*/  IMAD R0, R20, 0x800000, R0 ;  /* 0x0080000014007824 */ /* 0x000fce00078e0200 */
.L_x_7004:
[----:B------:R-:W-:Y:S05]  /*1f80*/  BSYNC.RECONVERGENT B2 ;  /* 0x0000000000027941 */ /* 0x000fea0003800200 */
.L_x_7001:
[----:B------:R-:W-:Y:S05]  /*1f90*/  BRA `(.L_x_7005) ;  /* 0x0000000000207947 */ /* 0x000fea0003800000 */
.L_x_7000:
[----:B------:R-:W-:-:S04]  /*1fa0*/  LOP3.LUT R0, R15, 0x80000000, R0, 0x48, !PT ;  /* 0x800000000f007812 */ /* 0x000fc800078e4800 */
[----:B------:R-:W-:Y:S01]  /*1fb0*/  LOP3.LUT R0, R0, 0x7f800000, RZ, 0xfc, !PT ;  /* 0x7f80000000007812 */ /* 0x000fe200078efcff */
[----:B------:R-:W-:Y:S06]  /*1fc0*/  BRA `(.L_x_7005) ;  /* 0x0000000000147947 */ /* 0x000fec0003800000 */
.L_x_6999:
[----:B------:R-:W-:Y:S01]  /*1fd0*/  LOP3.LUT R0, R15, 0x80000000, R0, 0x48, !PT ;  /* 0x800000000f007812 */ /* 0x000fe200078e4800 */
[----:B------:R-:W-:Y:S06]  /*1fe0*/  BRA `(.L_x_7005) ;  /* 0x00000000000c7947 */ /* 0x000fec0003800000 */
.L_x_6998:
[----:B------:R-:W0:Y:S01]  /*1ff0*/  MUFU.RSQ R0, -QNAN ;  /* 0xffc0000000007908 */ /* 0x000e220000001400 */
[----:B------:R-:W-:Y:S05]  /*2000*/  BRA `(.L_x_7005) ;  /* 0x0000000000047947 */ /* 0x000fea0003800000 */
.L_x_6997:
[----:B------:R-:W-:-:S07]  /*2010*/  FADD.FTZ R0, R0, R5 ;  /* 0x0000000500007221 */ /* 0x000fce0000010000 */
.L_x_7005:
[----:B------:R-:W-:Y:S05]  /*2020*/  BSYNC.RECONVERGENT B1 ;  /* 0x0000000000017941 */ /* 0x000fea0003800200 */
.L_x_6995:
[----:B------:R-:W-:Y:S01]  /*2030*/  HFMA2 R13, -RZ, RZ, 0, 0 ;  /* 0x00000000ff0d7431 */ /* 0x000fe200000001ff */
[----:B0-----:R-:W-:-:S03]  /*2040*/  MOV R11, R0 ;  /* 0x00000000000b7202 */ /* 0x001fc60000000f00 */
[----:B------:R-:W-:Y:S05]  /*2050*/  RET.REL.NODEC R12 `(_ZN7oneflow4cuda7softmax15SoftmaxWarpImplI10SimpleLoadI6__halffE11SimpleStoreIS4_fEfLi2ELi2ELi16ELi2ELb1ELNS1_9AlgorithmE0EEEvT_T0_ll) ;  /* 0xffffffdc0ce87950 */ /* 0x000fea0003c3ffff */
.L_x_7006:
        /* <DEDUP_REMOVED lines=10> */
.L_x_15452:


//--------------------- .text._ZN7oneflow4cuda7softmax15SoftmaxWarpImplI10SimpleLoadI6__halffE11SimpleStoreIS4_fEfLi2ELi2ELi16ELi2ELb0ELNS1_9AlgorithmE0EEEvT_T0_ll --------------------------
	.section	.text._ZN7oneflow4cuda7softmax15SoftmaxWarpImplI10SimpleLoadI6__halffE11SimpleStoreIS4_fEfLi2ELi2ELi16ELi2ELb0ELNS1_9AlgorithmE0EEEvT_T0_ll,"ax",@progbits
	.align	128
        .global         _ZN7oneflow4cuda7softmax15SoftmaxWarpImplI10SimpleLoadI6__halffE11SimpleStoreIS4_fEfLi2ELi2ELi16ELi2ELb0ELNS1_9AlgorithmE0EEEvT_T0_ll
        .type           _ZN7oneflow4cuda7softmax15SoftmaxWarpImplI10SimpleLoadI6__halffE11SimpleStoreIS4_fEfLi2ELi2ELi16ELi2ELb0ELNS1_9AlgorithmE0EEEvT_T0_ll,@function
        .size           _ZN7oneflow4cuda7softmax15SoftmaxWarpImplI10SimpleLoadI6__halffE11SimpleStoreIS4_fEfLi2ELi2ELi16ELi2ELb0ELNS1_9AlgorithmE0EEEvT_T0_ll,(.L_x_15453 - _ZN7oneflow4cuda7softmax15SoftmaxWarpImplI10SimpleLoadI6__halffE11SimpleStoreIS4_fEfLi2ELi2ELi16ELi2ELb0ELNS1_9AlgorithmE0EEEvT_T0_ll)
        .other          _ZN7oneflow4cuda7softmax15SoftmaxWarpImplI10SimpleLoadI6__halffE11SimpleStoreIS4_fEfLi2ELi2ELi16ELi2ELb0ELNS1_9AlgorithmE0EEEvT_T0_ll,@"STO_CUDA_ENTRY STV_DEFAULT"
_ZN7oneflow4cuda7softmax15SoftmaxWarpImplI10SimpleLoadI6__halffE11SimpleStoreIS4_fEfLi2ELi2ELi16ELi2ELb0ELNS1_9AlgorithmE0EEEvT_T0_ll:
.text._ZN7oneflow4cuda7softmax15SoftmaxWarpImplI10SimpleLoadI6__halffE11SimpleStoreIS4_fEfLi2ELi2ELi16ELi2ELb0ELNS1_9AlgorithmE0EEEvT_T0_ll:
        /* <DEDUP_REMOVED lines=23> */
.L_x_7007:
        /* <DEDUP_REMOVED lines=19> */
.L_x_7017:
[----:B------:R-:W-:Y:S02]  /*02a0*/  HFMA2 R11, -RZ, RZ, 0, 0 ;  /* 0x00000000ff0b7431 */ /* 0x000fe400000001ff */
[-C--:B0---4-:R-:W-:Y:S01]  /*02b0*/  IMAD R0, R21, R16.reuse, RZ ;  /* 0x0000001015007224 */ /* 0x091fe200078e02ff */
        /* <DEDUP_REMOVED lines=26> */
[----:B-1----:R-:W-:Y:S06]  /*0460*/  BRA.DIV UR4, `(.L_x_7008) ;  /* 0x0000000a048c7947 */ /* 0x002fec000b800000 */
        /* <DEDUP_REMOVED lines=16> */
[----:B-1----:R-:W-:-:S05]  /*0570*/  FMNMX R4, R3, R14, !PT ;  /* 0x0000000e03047209 */ /* 0x002fca0007800000 */
[--C-:B------:R-:W-:Y:S01]  /*0580*/  FADD R12, R29, -R4.reuse ;  /* 0x800000041d0c7221 */ /* 0x100fe20000000000 */
[----:B------:R-:W-:Y:S01]  /*0590*/  FADD R14, R27, -R4 ;  /* 0x800000041b0e7221 */ /* 0x000fe20000000000 */
[----:B--2---:R-:W-:Y:S02]  /*05a0*/  FMNMX R4, R23, R0, !PT ;  /* 0x0000000017047209 */ /* 0x004fe40007800000 */
[-C--:B------:R-:W-:Y:S01]  /*05b0*/  FFMA.SAT R2, R12, R11.reuse, 0.5 ;  /* 0x3f0000000c027423 */ /* 0x080fe2000000200b */
[----:B------:R-:W-:Y:S02]  /*05c0*/  FFMA.SAT R0, R14, R11, 0.5 ;  /* 0x3f0000000e007423 */ /* 0x000fe4000000200b */
[--C-:B------:R-:W-:Y:S01]  /*05d0*/  FADD R26, R26, -R4.reuse ;  /* 0x800000041a1a7221 */ /* 0x100fe20000000000 */
[-C--:B------:R-:W-:Y:S01]  /*05e0*/  FFMA.RM R2, R2, R5.reuse, 12582913 ;  /* 0x4b40000102027423 */ /* 0x080fe20000004005 */
[----:B------:R-:W-:Y:S01]  /*05f0*/  FADD R28, R25, -R4 ;  /* 0x80000004191c7221 */ /* 0x000fe20000000000 */
[----:B------:R-:W-:Y:S01]  /*0600*/  FFMA.RM R0, R0, R5, 12582913 ;  /* 0x4b40000100007423 */ /* 0x000fe20000004005 */
[-C--:B------:R-:W-:Y:S01]  /*0610*/  FFMA.SAT R24, R26, R11.reuse, 0.5 ;  /* 0x3f0000001a187423 */ /* 0x080fe2000000200b */
[----:B------:R-:W-:Y:S01]  /*0620*/  FADD R3, R2, -12583039 ;  /* 0xcb40007f02037421 */ /* 0x000fe20000000000 */
[----:B------:R-:W-:Y:S01]  /*0630*/  FFMA.SAT R4, R28, R11, 0.5 ;  /* 0x3f0000001c047423 */ /* 0x000fe2000000200b */
[----:B------:R-:W-:Y:S01]  /*0640*/  FADD R13, R0, -12583039 ;  /* 0xcb40007f000d7421 */ /* 0x000fe20000000000 */
[----:B------:R-:W-:Y:S01]  /*0650*/  SHF.L.U32 R2, R2, 0x17, RZ ;  /* 0x0000001702027819 */ /* 0x000fe200000006ff */
[----:B------:R-:W-:Y:S01]  /*0660*/  FFMA R3, R12, 1.4426950216293334961, -R3 ;  /* 0x3fb8aa3b0c037823 */ /* 0x000fe20000000803 */
[----:B------:R-:W-:-:S02]  /*0670*/  IMAD.SHL.U32 R0, R0, 0x800000, RZ ;  /* 0x0080000000007824 */ /* 0x000fc400078e00ff */
[----:B------:R-:W-:Y:S01]  /*0680*/  FFMA R15, R14, 1.4426950216293334961, -R13 ;  /* 0x3fb8aa3b0e0f7823 */ /* 0x000fe2000000080d */
[----:B------:R-:W-:Y:S01]  /*0690*/  FFMA R12, R12, 1.925963033500011079e-08, R3 ;  /* 0x32a570600c0c7823 */ /* 0x000fe20000000003 */
[-C--:B------:R-:W-:Y:S01]  /*06a0*/  FFMA.RM R3, R24, R5.reuse, 12582913 ;  /* 0x4b40000118037423 */ /* 0x080fe20000004005 */
[----:B------:R-:W-:Y:S01]  /*06b0*/  FFMA.RM R5, R4, R5, 12582913 ;  /* 0x4b40000104057423 */ /* 0x000fe20000004005 */
[----:B------:R-:W-:Y:S01]  /*06c0*/  FFMA R15, R14, 1.925963033500011079e-08, R15 ;  /* 0x32a570600e0f7823 */ /* 0x000fe2000000000f */
[----:B------:R-:W1:Y:S01]  /*06d0*/  MUFU.EX2 R13, R12 ;  /* 0x0000000c000d7308 */ /* 0x000e620000000800 */
[----:B------:R-:W-:Y:S01]  /*06e0*/  FADD R11, R3, -12583039 ;  /* 0xcb40007f030b7421 */ /* 0x000fe20000000000 */
[----:B------:R-:W-:Y:S01]  /*06f0*/  FADD R23, R5, -12583039 ;  /* 0xcb40007f05177421 */ /* 0x000fe20000000000 */
[----:B------:R-:W-:Y:S01]  /*0700*/  SHF.L.U32 R3, R3, 0x17, RZ ;  /* 0x0000001703037819 */ /* 0x000fe200000006ff */
[----:B------:R-:W-:Y:S02]  /*0710*/  IMAD.SHL.U32 R5, R5, 0x800000, RZ ;  /* 0x0080000005057824 */ /* 0x000fe400078e00ff */
[----:B------:R-:W-:Y:S01]  /*0720*/  FFMA R11, R26, 1.4426950216293334961, -R11 ;  /* 0x3fb8aa3b1a0b7823 */ /* 0x000fe2000000080b */
[----:B------:R-:W-:Y:S01]  /*0730*/  FFMA R23, R28, 1.4426950216293334961, -R23 ;  /* 0x3fb8aa3b1c177823 */ /* 0x000fe20000000817 */
[----:B------:R-:W2:Y:S02]  /*0740*/  MUFU.EX2 R15, R15 ;  /* 0x0000000f000f7308 */ /* 0x000ea40000000800 */
[----:B------:R-:W-:Y:S01]  /*0750*/  FFMA R11, R26, 1.925963033500011079e-08, R11 ;  /* 0x32a570601a0b7823 */ /* 0x000fe2000000000b */
[----:B------:R-:W-:-:S05]  /*0760*/  FFMA R23, R28, 1.925963033500011079e-08, R23 ;  /* 0x32a570601c177823 */ /* 0x000fca0000000017 */
[----:B------:R-:W3:Y:S01]  /*0770*/  MUFU.EX2 R4, R11 ;  /* 0x0000000b00047308 */ /* 0x000ee20000000800 */
[----:B-1----:R-:W-:-:S04]  /*0780*/  FMUL R2, R2, R13 ;  /* 0x0000000d02027220 */ /* 0x002fc80000400000 */
        /* <DEDUP_REMOVED lines=23> */
.L_x_7035:
        /* <DEDUP_REMOVED lines=11> */
[----:B01----:R-:W-:Y:S05]  /*09b0*/  CALL.REL.NOINC `($__internal_136_$__cuda_sm3x_div_rn_noftz_f32_slowpath) ;  /* 0x0000000c00907944 */ /* 0x003fea0003c00000 */
[----:B------:R-:W-:-:S07]  /*09c0*/  MOV R11, R2 ;  /* 0x00000002000b7202 */ /* 0x000fce0000000f00 */
.L_x_7010:
[----:B------:R-:W-:Y:S05]  /*09d0*/  BSYNC.RECONVERGENT B0 ;  /* 0x0000000000007941 */ /* 0x000fea0003800200 */
.L_x_7009:
        /* <DEDUP_REMOVED lines=11> */
[----:B01----:R-:W-:Y:S05]  /*0a90*/  CALL.REL.NOINC `($__internal_136_$__cuda_sm3x_div_rn_noftz_f32_slowpath) ;  /* 0x0000000c00587944 */ /* 0x003fea0003c00000 */
.L_x_7012:
[----:B------:R-:W-:Y:S05]  /*0aa0*/  BSYNC.RECONVERGENT B0 ;  /* 0x0000000000007941 */ /* 0x000fea0003800200 */
.L_x_7011:
[----:B------:R-:W-:Y:S01]  /*0ab0*/  MOV R12, R10 ;  /* 0x0000000a000c7202 */ /* 0x000fe20000000f00 */
[----:B------:R-:W-:Y:S01]  /*0ac0*/  IMAD.MOV.U32 R13, RZ, RZ, RZ ;  /* 0x000000ffff0d7224 */ /* 0x000fe200078e00ff */
[----:B------:R-:W2:Y:S01]  /*0ad0*/  MUFU.RCP R0, R23 ;  /* 0x0000001700007308 */ /* 0x000ea20000001000 */
        /* <DEDUP_REMOVED lines=12> */
[----:B--2---:R-:W-:Y:S01]  /*0ba0*/  FFMA R5, -R23, R0, 1 ;  /* 0x3f80000017057423 */ /* 0x004fe20000000100 */
[----:B------:R-:W-:Y:S02]  /*0bb0*/  PRMT R11, R2, 0x7610, R11 ;  /* 0x00007610020b7816 */ /* 0x000fe4000000000b */
[----:B------:R-:W2:Y:S01]  /*0bc0*/  FCHK P0, R4, R23 ;  /* 0x0000001704007302 */ /* 0x000ea20000000000 */
[----:B------:R-:W-:Y:S01]  /*0bd0*/  FFMA R5, R0, R5, R0 ;  /* 0x0000000500057223 */ /* 0x000fe20000000000 */
[----:B------:R-:W-:Y:S01]  /*0be0*/  PRMT R14, R2, 0x7632, R14 ;  /* 0x00007632020e7816 */ /* 0x000fe2000000000e */
[----:B------:R3:W-:Y:S02]  /*0bf0*/  STG.E.U16 desc[UR4][R12.64], R11 ;  /* 0x0000000b0c007986 */ /* 0x0007e4000c101504 */
[----:B------:R-:W-:-:S02]  /*0c00*/  FFMA R0, R4, R5, RZ ;  /* 0x0000000504007223 */ /* 0x000fc400000000ff */
[----:B------:R3:W-:Y:S02]  /*0c10*/  STG.E.U16 desc[UR6][R12.64+0x2], R14 ;  /* 0x0000020e0c007986 */ /* 0x0007e4000c101506 */
[----:B------:R-:W-:-:S04]  /*0c20*/  FFMA R2, -R23, R0, R4 ;  /* 0x0000000017027223 */ /* 0x000fc80000000104 */
[----:B------:R-:W-:Y:S01]  /*0c30*/  FFMA R0, R5, R2, R0 ;  /* 0x0000000205007223 */ /* 0x000fe20000000000 */
[----:B--2---:R-:W-:Y:S06]  /*0c40*/  @!P0 BRA `(.L_x_7014) ;  /* 0x0000000000148947 */ /* 0x004fec0003800000 */
[----:B------:R-:W-:Y:S01]  /*0c50*/  IMAD.MOV.U32 R2, RZ, RZ, R4 ;  /* 0x000000ffff027224 */ /* 0x000fe200078e0004 */
[----:B------:R-:W-:Y:S02]  /*0c60*/  MOV R5, R23 ;  /* 0x0000001700057202 */ /* 0x000fe40000000f00 */
[----:B---3--:R-:W-:-:S07]  /*0c70*/  MOV R14, 0xc90 ;  /* 0x00000c90000e7802 */ /* 0x008fce0000000f00 */
[----:B01----:R-:W-:Y:S05]  /*0c80*/  CALL.REL.NOINC `($__internal_136_$__cuda_sm3x_div_rn_noftz_f32_slowpath) ;  /* 0x0000000800dc7944 */ /* 0x003fea0003c00000 */
[----:B------:R-:W-:-:S07]  /*0c90*/  IMAD.MOV.U32 R0, RZ, RZ, R2 ;  /* 0x000000ffff007224 */ /* 0x000fce00078e0002 */
.L_x_7014:
[----:B------:R-:W-:Y:S05]  /*0ca0*/  BSYNC.RECONVERGENT B0 ;  /* 0x0000000000007941 */ /* 0x000fea0003800200 */
.L_x_7013:
[----:B------:R-:W2:Y:S01]  /*0cb0*/  MUFU.RCP R2, R23 ;  /* 0x0000001700027308 */ /* 0x000ea20000001000 */
[----:B------:R-:W-:Y:S07]  /*0cc0*/  BSSY.RECONVERGENT B0, `(.L_x_7015) ;  /* 0x000000d000007945 */ /* 0x000fee0003800200 */
[----:B------:R-:W4:Y:S01]  /*0cd0*/  FCHK P0, R3, R23 ;  /* 0x0000001703007302 */ /* 0x000f220000000000 */
[----:B--2---:R-:W-:-:S04]  /*0ce0*/  FFMA R5, -R23, R2, 1 ;  /* 0x3f80000017057423 */ /* 0x004fc80000000102 */
[----:B---3--:R-:W-:-:S04]  /*0cf0*/  FFMA R11, R2, R5, R2 ;  /* 0x00000005020b7223 */ /* 0x008fc80000000002 */
[----:B------:R-:W-:-:S04]  /*0d00*/  FFMA R2, R3, R11, RZ ;  /* 0x0000000b03027223 */ /* 0x000fc800000000ff */
[----:B------:R-:W-:-:S04]  /*0d10*/  FFMA R5, -R23, R2, R3 ;  /* 0x0000000217057223 */ /* 0x000fc80000000103 */
[----:B------:R-:W-:Y:S01]  /*0d20*/  FFMA R5, R11, R5, R2 ;  /* 0x000000050b057223 */ /* 0x000fe20000000002 */
[----:B----4-:R-:W-:Y:S06]  /*0d30*/  @!P0 BRA `(.L_x_7016) ;  /* 0x0000000000148947 */ /* 0x010fec0003800000 */
[----:B------:R-:W-:Y:S01]  /*0d40*/  MOV R2, R3 ;  /* 0x0000000300027202 */ /* 0x000fe20000000f00 */
[----:B------:R-:W-:Y:S01]  /*0d50*/  IMAD.MOV.U32 R5, RZ, RZ, R23 ;  /* 0x000000ffff057224 */ /* 0x000fe200078e0017 */
[----:B------:R-:W-:-:S07]  /*0d60*/  MOV R14, 0xd80 ;  /* 0x00000d80000e7802 */ /* 0x000fce0000000f00 */
[----:B01----:R-:W-:Y:S05]  /*0d70*/  CALL.REL.NOINC `($__internal_136_$__cuda_sm3x_div_rn_noftz_f32_slowpath) ;  /* 0x0000000800a07944 */ /* 0x003fea0003c00000 */
[----:B------:R-:W-:-:S07]  /*0d80*/  MOV R5, R2 ;  /* 0x0000000200057202 */ /* 0x000fce0000000f00 */
.L_x_7016:
[----:B------:R-:W-:Y:S05]  /*0d90*/  BSYNC.RECONVERGENT B0 ;  /* 0x0000000000007941 */ /* 0x000fea0003800200 */
.L_x_7015:
[----:B0-----:R-:W-:Y:S02]  /*0da0*/  LEA R2, P0, R6, R12, 0x1 ;  /* 0x0000000c06027211 */ /* 0x001fe400078008ff */
[----:B------:R-:W-:Y:S02]  /*0db0*/  R2UR UR4, R8 ;  /* 0x00000000080472ca */ /* 0x000fe400000e0000 */
[----:B------:R-:W-:Y:S02]  /*0dc0*/  LEA.HI.X R3, R6, R13, R7, 0x1, P0 ;  /* 0x0000000d06037211 */ /* 0x000fe400000f0c07 */
[C---:B------:R-:W-:Y:S02]  /*0dd0*/  IADD3 R20, P0, PT, R22.reuse, R20, RZ ;  /* 0x0000001416147210 */ /* 0x040fe40007f1e0ff */
[----:B------:R-:W-:Y:S02]  /*0de0*/  R2UR UR5, R9 ;  /* 0x00000000090572ca */ /* 0x000fe400000e0000 */
[----:B------:R-:W-:-:S02]  /*0df0*/  LEA.HI.X.SX32 R21, R22, R21, 0x1, P0 ;  /* 0x0000001516157211 */ /* 0x000fc400000f0eff */
[----:B------:R-:W-:Y:S02]  /*0e00*/  ISETP.GE.U32.AND P0, PT, R20, UR40, PT ;  /* 0x0000002814007c0c */ /* 0x000fe4000bf06070 */
[----:B------:R-:W-:Y:S02]  /*0e10*/  R2UR UR6, R8 ;  /* 0x00000000080672ca */ /* 0x000fe400000e0000 */
[----:B------:R-:W-:Y:S02]  /*0e20*/  R2UR UR7, R9 ;  /* 0x00000000090772ca */ /* 0x000fe400000e0000 */
[----:B------:R-:W-:Y:S02]  /*0e30*/  ISETP.GE.AND.EX P0, PT, R21, UR41, PT, P0 ;  /* 0x0000002915007c0c */ /* 0x000fe4000bf06300 */
[----:B------:R-:W-:-:S04]  /*0e40*/  F2FP.F16.F32.PACK_AB R0, R5, R0 ;  /* 0x000000000500723e */ /* 0x000fc800000000ff */
[----:B------:R-:W-:Y:S01]  /*0e50*/  PRMT R4, R0, 0x7632, R4 ;  /* 0x0000763200047816 */ /* 0x000fe20000000004 */
[----:B------:R0:W-:Y:S04]  /*0e60*/  STG.E.U16 desc[UR4][R2.64], R0 ;  /* 0x0000000002007986 */ /* 0x0001e8000c101504 */
[----:B------:R0:W-:Y:S02]  /*0e70*/  STG.E.U16 desc[UR6][R2.64+0x2], R4 ;  /* 0x0000020402007986 */ /* 0x0001e4000c101506 */
[----:B------:R-:W-:Y:S05]  /*0e80*/  @!P0 BRA `(.L_x_7017) ;  /* 0xfffffff400048947 */ /* 0x000fea000383ffff */
[----:B------:R-:W-:Y:S05]  /*0e90*/  EXIT ;  /* 0x000000000000794d */ /* 0x000fea0003800000 */
.L_x_7008:
[----:B------:R-:W-:Y:S01]  /*0ea0*/  BSSY B0, `(.L_x_7018) ;  /* 0x0000007000007945 */ /* 0x000fe20003800000 */
[----:B------:R-:W-:Y:S01]  /*0eb0*/  IMAD.MOV.U32 R12, RZ, RZ, 0x8 ;  /* 0x00000008ff0c7424 */ /* 0x000fe200078e00ff */
[----:B------:R-:W-:Y:S01]  /*0ec0*/  MOV R11, 0x1f ;  /* 0x0000001f000b7802 */ /* 0x000fe20000000f00 */
[----:B------:R-:W-:-:S07]  /*0ed0*/  IMAD.MOV.U32 R15, RZ, RZ, -0x1 ;  /* 0xffffffffff0f7424 */ /* 0x000fce00078e00ff */
[----:B0-----:R-:W-:Y:S05]  /*0ee0*/  WARPSYNC.COLLECTIVE R15, `(.L_x_7019) ;  /* 0x000000000f087348 */ /* 0x001fea0003c00000 */
[----:B------:R1:W2:Y:S02]  /*0ef0*/  SHFL.BFLY P6, R14, R13, R12, R11 ;  /* 0x0c00000c0d0e7389 */ /* 0x0002a400000c000b */
[----:B012---:R-:W-:Y:S05]  /*0f00*/  ENDCOLLECTIVE ;  /* 0x000000000000791b */ /* 0x007fea0003800000 */
.L_x_7019:
[----:B------:R-:W-:Y:S05]  /*0f10*/  BSYNC B0 ;  /* 0x0000000000007941 */ /* 0x000fea0003800000 */
.L_x_7018:
[----:B------:R-:W-:Y:S01]  /*0f20*/  HFMA2 R12, -RZ, RZ, 0, 2.384185791015625e-07 ;  /* 0x00000004ff0c7431 */ /* 0x000fe200000001ff */
[----:B------:R-:W-:Y:S01]  /*0f30*/  FMNMX R13, R13, R14, !PT ;  /* 0x0000000e0d0d7209 */ /* 0x000fe20007800000 */
[----:B------:R-:W-:Y:S01]  /*0f40*/  IMAD.MOV.U32 R11, RZ, RZ, 0x1f ;  /* 0x0000001fff0b7424 */ /* 0x000fe200078e00ff */
[----:B------:R-:W-:-:S07]  /*0f50*/  MOV R15, 0xffffffff ;  /* 0xffffffff000f7802 */ /* 0x000fce0000000f00 */
[----:B------:R-:W-:Y:S05]  /*0f60*/  WARPSYNC.COLLECTIVE R15, `(.L_x_7020) ;  /* 0x000000000f087348 */ /* 0x000fea0003c00000 */
[----:B------:R0:W1:Y:S02]  /*0f70*/  SHFL.BFLY P6, R14, R13, R12, R11 ;  /* 0x0c00000c0d0e7389 */ /* 0x00006400000c000b */
[----:B01----:R-:W-:Y:S05]  /*0f80*/  ENDCOLLECTIVE ;  /* 0x000000000000791b */ /* 0x003fea0003800000 */
.L_x_7020:
[----:B------:R-:W-:Y:S01]  /*0f90*/  HFMA2 R12, -RZ, RZ, 0, 1.1920928955078125e-07 ;  /* 0x00000002ff0c7431 */ /* 0x000fe200000001ff */
[----:B------:R-:W-:-:S05]  /*0fa0*/  FMNMX R2, R13, R14, !PT ;  /* 0x0000000e0d027209 */ /* 0x000fca0007800000 */
[----:B------:R-:W-:-:S07]  /*0fb0*/  IMAD.MOV.U32 R13, RZ, RZ, R2 ;  /* 0x000000ffff0d7224 */ /* 0x000fce00078e0002 */
[----:B------:R-:W-:Y:S05]  /*0fc0*/  WARPSYNC.COLLECTIVE R15, `(.L_x_7021) ;  /* 0x000000000f087348 */ /* 0x000fea0003c00000 */
[----:B------:R0:W1:Y:S02]  /*0fd0*/  SHFL.BFLY P6, R14, R13, R12, R11 ;  /* 0x0c00000c0d0e7389 */ /* 0x00006400000c000b */
[----:B01----:R-:W-:Y:S05]  /*0fe0*/  ENDCOLLECTIVE ;  /* 0x000000000000791b */ /* 0x003fea0003800000 */
.L_x_7021:
[----:B------:R-:W-:Y:S02]  /*0ff0*/  MOV R12, 0x1 ;  /* 0x00000001000c7802 */ /* 0x000fe40000000f00 */
[----:B------:R-:W-:-:S05]  /*1000*/  FMNMX R3, R2, R14, !PT ;  /* 0x0000000e02037209 */ /* 0x000fca0007800000 */
[----:B------:R-:W-:-:S07]  /*1010*/  IMAD.MOV.U32 R13, RZ, RZ, R3 ;  /* 0x000000ffff0d7224 */ /* 0x000fce00078e0003 */
[----:B------:R-:W-:Y:S05]  /*1020*/  WARPSYNC.COLLECTIVE R15, `(.L_x_7022) ;  /* 0x000000000f087348 */ /* 0x000fea0003c00000 */
[----:B------:R0:W1:Y:S02]  /*1030*/  SHFL.BFLY P6, R14, R13, R12, R11 ;  /* 0x0c00000c0d0e7389 */ /* 0x00006400000c000b */
[----:B01----:R-:W-:Y:S05]  /*1040*/  ENDCOLLECTIVE ;  /* 0x000000000000791b */ /* 0x003fea0003800000 */
.L_x_7022:
[----:B------:R-:W-:Y:S02]  /*1050*/  HFMA2 R12, -RZ, RZ, 0, 4.76837158203125e-07 ;  /* 0x00000008ff0c7431 */ /* 0x000fe400000001ff */
[----:B------:R-:W-:Y:S01]  /*1060*/  IMAD.MOV.U32 R13, RZ, RZ, R0 ;  /* 0x000000ffff0d7224 */ /* 0x000fe200078e0000 */
[----:B------:R-:W-:-:S07]  /*1070*/  FMNMX R4, R3, R14, !PT ;  /* 0x0000000e03047209 */ /* 0x000fce0007800000 */
[----:B------:R-:W-:Y:S05]  /*1080*/  WARPSYNC.COLLECTIVE R15, `(.L_x_7023) ;  /* 0x000000000f087348 */ /* 0x000fea0003c00000 */
[----:B------:R0:W1:Y:S02]  /*1090*/  SHFL.BFLY P6, R14, R13, R12, R11 ;  /* 0x0c00000c0d0e7389 */ /* 0x00006400000c000b */
[----:B01----:R-:W-:Y:S05]  /*10a0*/  ENDCOLLECTIVE ;  /* 0x000000000000791b */ /* 0x003fea0003800000 */
.L_x_7023:
        /* <DEDUP_REMOVED lines=8> */
.L_x_7024:
[----:B------:R-:W-:Y:S01]  /*1130*/  IMAD.MOV.U32 R12, RZ, RZ, 0x2 ;  /* 0x00000002ff0c7424 */ /* 0x000fe200078e00ff */
[----:B------:R-:W-:-:S04]  /*1140*/  MOV R24, R14 ;  /* 0x0000000e00187202 */ /* 0x000fc80000000f00 */
[----:B------:R-:W-:Y:S01]  /*1150*/  FMNMX R24, R5, R24, !PT ;  /* 0x0000001805187209 */ /* 0x000fe20007800000 */
[----:B------:R-:W-:-:S03]  /*1160*/  HFMA2 R5, -RZ, RZ, 0.96630859375, -0.0022525787353515625 ;  /* 0x3bbb989dff057431 */ /* 0x000fc600000001ff */
[----:B------:R-:W-:-:S07]  /*1170*/  MOV R13, R24 ;  /* 0x00000018000d7202 */ /* 0x000fce0000000f00 */
[----:B------:R-:W-:Y:S05]  /*1180*/  WARPSYNC.COLLECTIVE R15, `(.L_x_7025) ;  /* 0x000000000f087348 */ /* 0x000fea0003c00000 */
[----:B------:R0:W1:Y:S02]  /*1190*/  SHFL.BFLY P6, R14, R13, R12, R11 ;  /* 0x0c00000c0d0e7389 */ /* 0x00006400000c000b */
[----:B01----:R-:W-:Y:S05]  /*11a0*/  ENDCOLLECTIVE ;  /* 0x000000000000791b */ /* 0x003fea0003800000 */
.L_x_7025:
[----:B------:R-:W-:Y:S01]  /*11b0*/  IMAD.MOV.U32 R12, RZ, RZ, 0x1 ;  /* 0x00000001ff0c7424 */ /* 0x000fe200078e00ff */
[----:B------:R-:W-:-:S04]  /*11c0*/  MOV R23, R14 ;  /* 0x0000000e00177202 */ /* 0x000fc80000000f00 */
[----:B------:R-:W-:-:S04]  /*11d0*/  FMNMX R23, R24, R23, !PT ;  /* 0x0000001718177209 */ /* 0x000fc80007800000 */
[----:B------:R-:W-:-:S07]  /*11e0*/  MOV R13, R23 ;  /* 0x00000017000d7202 */ /* 0x000fce0000000f00 */
[----:B------:R-:W-:Y:S05]  /*11f0*/  WARPSYNC.COLLECTIVE R15, `(.L_x_7026) ;  /* 0x000000000f087348 */ /* 0x000fea0003c00000 */
[----:B------:R0:W1:Y:S02]  /*1200*/  SHFL.BFLY P6, R14, R13, R12, R11 ;  /* 0x0c00000c0d0e7389 */ /* 0x00006400000c000b */
[----:B01----:R-:W-:Y:S05]  /*1210*/  ENDCOLLECTIVE ;  /* 0x000000000000791b */ /* 0x003fea0003800000 */
.L_x_7026:
[----:B------:R-:W-:Y:S01]  /*1220*/  MOV R0, R14 ;  /* 0x0000000e00007202 */ /* 0x000fe20000000f00 */
[----:B------:R-:W-:-:S03]  /*1230*/  FADD R14, R27, -R4 ;  /* 0x800000041b0e7221 */ /* 0x000fc60000000000 */
[----:B------:R-:W-:Y:S01]  /*1240*/  FMNMX R0, R23, R0, !PT ;  /* 0x0000000017007209 */ /* 0x000fe20007800000 */
[----:B------:R-:W-:-:S04]  /*1250*/  IMAD.MOV.U32 R23, RZ, RZ, 0x437c0000 ;  /* 0x437c0000ff177424 */ /* 0x000fc800078e00ff */
[--C-:B------:R-:W-:Y:S01]  /*1260*/  FADD R3, R26, -R0.reuse ;  /* 0x800000001a037221 */ /* 0x100fe20000000000 */
[----:B------:R-:W-:Y:S01]  /*1270*/  FADD R4, R25, -R0 ;  /* 0x8000000019047221 */ /* 0x000fe20000000000 */
[-C--:B------:R-:W-:Y:S02]  /*1280*/  FFMA.SAT R0, R2, R5.reuse, 0.5 ;  /* 0x3f00000002007423 */ /* 0x080fe40000002005 */
[----:B------:R-:W-:Y:S02]  /*1290*/  FFMA.SAT R12, R3, R5, 0.5 ;  /* 0x3f000000030c7423 */ /* 0x000fe40000002005 */
[-C--:B------:R-:W-:Y:S02]  /*12a0*/  FFMA.RM R0, R0, R23.reuse, 12582913 ;  /* 0x4b40000100007423 */ /* 0x080fe40000004017 */
[----:B------:R-:W-:Y:S02]  /*12b0*/  FFMA.RM R12, R12, R23, 12582913 ;  /* 0x4b4000010c0c7423 */ /* 0x000fe40000004017 */
[C---:B------:R-:W-:Y:S01]  /*12c0*/  FADD R11, R0.reuse, -12583039 ;  /* 0xcb40007f000b7421 */ /* 0x040fe20000000000 */
[----:B------:R-:W-:-:S03]  /*12d0*/  SHF.L.U32 R0, R0, 0x17, RZ ;  /* 0x0000001700007819 */ /* 0x000fc600000006ff */
[----:B------:R-:W-:-:S04]  /*12e0*/  FFMA R11, R2, 1.4426950216293334961, -R11 ;  /* 0x3fb8aa3b020b7823 */ /* 0x000fc8000000080b */
[----:B------:R-:W-:-:S06]  /*12f0*/  FFMA R11, R2, 1.925963033500011079e-08, R11 ;  /* 0x32a57060020b7823 */ /* 0x000fcc000000000b */
[----:B------:R-:W0:Y:S02]  /*1300*/  MUFU.EX2 R11, R11 ;  /* 0x0000000b000b7308 */ /* 0x000e240000000800 */
[----:B0-----:R-:W-:Y:S01]  /*1310*/  FMUL R2, R0, R11 ;  /* 0x0000000b00027220 */ /* 0x001fe20000400000 */
[----:B------:R-:W-:Y:S01]  /*1320*/  FFMA.SAT R0, R14, R5, 0.5 ;  /* 0x3f0000000e007423 */ /* 0x000fe20000002005 */
[----:B------:R-:W-:-:S03]  /*1330*/  HFMA2 R11, -RZ, RZ, 0, 1.847743988037109375e-06 ;  /* 0x0000001fff0b7431 */ /* 0x000fc600000001ff */
        /* <DEDUP_REMOVED lines=11> */
[----:B------:R-:W-:-:S04]  /*13f0*/  FADD R4, R12, -12583039 ;  /* 0xcb40007f0c047421 */ /* 0x000fc80000000000 */
[C---:B------:R-:W-:Y:S01]  /*1400*/  FFMA R4, R3.reuse, 1.4426950216293334961, -R4 ;  /* 0x3fb8aa3b03047823 */ /* 0x040fe20000000804 */
[----:B0-----:R-:W-:Y:S01]  /*1410*/  FMUL R0, R0, R13 ;  /* 0x0000000d00007220 */ /* 0x001fe20000400000 */
[----:B------:R-:W-:Y:S01]  /*1420*/  FADD R13, RZ, R2 ;  /* 0x00000002ff0d7221 */ /* 0x000fe20000000000 */
[----:B------:R-:W0:Y:S01]  /*1430*/  MUFU.EX2 R26, R26 ;  /* 0x0000001a001a7308 */ /* 0x000e220000000800 */
[----:B------:R-:W-:Y:S01]  /*1440*/  FFMA R3, R3, 1.925963033500011079e-08, R4 ;  /* 0x32a5706003037823 */ /* 0x000fe20000000004 */
[----:B------:R-:W-:Y:S02]  /*1450*/  IMAD.SHL.U32 R4, R12, 0x800000, RZ ;  /* 0x008000000c047824 */ /* 0x000fe400078e00ff */
[----:B------:R-:W-:Y:S01]  /*1460*/  FADD R13, R13, R0 ;  /* 0x000000000d0d7221 */ /* 0x000fe20000000000 */
[----:B------:R-:W-:-:S03]  /*1470*/  MOV R12, 0x8 ;  /* 0x00000008000c7802 */ /* 0x000fc60000000f00 */
[----:B------:R-:W1:Y:S04]  /*1480*/  MUFU.EX2 R3, R3 ;  /* 0x0000000300037308 */ /* 0x000e680000000800 */
[----:B01----:R-:W-:Y:S05]  /*1490*/  WARPSYNC.COLLECTIVE R15, `(.L_x_7027) ;  /* 0x000000000f087348 */ /* 0x003fea0003c00000 */
[----:B------:R2:W3:Y:S02]  /*14a0*/  SHFL.BFLY P6, R14, R13, R12, R11 ;  /* 0x0c00000c0d0e7389 */ /* 0x0004e400000c000b */
[----:B0123--:R-:W-:Y:S05]  /*14b0*/  ENDCOLLECTIVE ;  /* 0x000000000000791b */ /* 0x00ffea0003800000 */
.L_x_7027:
[----:B------:R-:W-:Y:S01]  /*14c0*/  MOV R12, 0x4 ;  /* 0x00000004000c7802 */ /* 0x000fe20000000f00 */
[----:B------:R-:W-:Y:S01]  /*14d0*/  FMUL R4, R4, R3 ;  /* 0x0000000304047220 */ /* 0x000fe20000400000 */
[----:B------:R-:W-:-:S04]  /*14e0*/  IMAD.SHL.U32 R3, R27, 0x800000, RZ ;  /* 0x008000001b037824 */ /* 0x000fc800078e00ff */
[----:B------:R-:W-:Y:S01]  /*14f0*/  FMUL R3, R3, R26 ;  /* 0x0000001a03037220 */ /* 0x000fe20000400000 */
[----:B------:R-:W-:-:S04]  /*1500*/  FADD R5, R13, R14 ;  /* 0x0000000e0d057221 */ /* 0x000fc80000000000 */
[----:B------:R-:W-:-:S07]  /*1510*/  IMAD.MOV.U32 R13, RZ, RZ, R5 ;  /* 0x000000ffff0d7224 */ /* 0x000fce00078e0005 */
[----:B------:R-:W-:Y:S05]  /*1520*/  WARPSYNC.COLLECTIVE R15, `(.L_x_7028) ;  /* 0x000000000f087348 */ /* 0x000fea0003c00000 */
[----:B------:R0:W1:Y:S02]  /*1530*/  SHFL.BFLY P6, R14, R13, R12, R11 ;  /* 0x0c00000c0d0e7389 */ /* 0x00006400000c000b */
[----:B01----:R-:W-:Y:S05]  /*1540*/  ENDCOLLECTIVE ;  /* 0x000000000000791b */ /* 0x003fea0003800000 */
.L_x_7028:
[----:B------:R-:W-:Y:S02]  /*1550*/  IMAD.MOV.U32 R12, RZ, RZ, 0x2 ;  /* 0x00000002ff0c7424 */ /* 0x000fe400078e00ff */
[----:B------:R-:W-:-:S05]  /*1560*/  FADD R24, R5, R14 ;  /* 0x0000000e05187221 */ /* 0x000fca0000000000 */
[----:B------:R-:W-:-:S07]  /*1570*/  MOV R13, R24 ;  /* 0x00000018000d7202 */ /* 0x000fce0000000f00 */
[----:B------:R-:W-:Y:S05]  /*1580*/  WARPSYNC.COLLECTIVE R15, `(.L_x_7029) ;  /* 0x000000000f087348 */ /* 0x000fea0003c00000 */
[----:B------:R0:W1:Y:S02]  /*1590*/  SHFL.BFLY P6, R14, R13, R12, R11 ;  /* 0x0c00000c0d0e7389 */ /* 0x00006400000c000b */
[----:B01----:R-:W-:Y:S05]  /*15a0*/  ENDCOLLECTIVE ;  /* 0x000000000000791b */ /* 0x003fea0003800000 */
.L_x_7029:
[----:B------:R-:W-:Y:S02]  /*15b0*/  HFMA2 R12, -RZ, RZ, 0, 5.9604644775390625e-08 ;  /* 0x00000001ff0c7431 */ /* 0x000fe400000001ff */
[----:B------:R-:W-:Y:S01]  /*15c0*/  FADD R25, R24, R14 ;  /* 0x0000000e18197221 */ /* 0x000fe20000000000 */
[----:B------:R-:W-:-:S04]  /*15d0*/  FADD R24, RZ, R4 ;  /* 0x00000004ff187221 */ /* 0x000fc80000000000 */
[----:B------:R-:W-:Y:S01]  /*15e0*/  MOV R13, R25 ;  /* 0x00000019000d7202 */ /* 0x000fe20000000f00 */
[----:B------:R-:W-:-:S07]  /*15f0*/  FADD R23, R24, R3 ;  /* 0x0000000318177221 */ /* 0x000fce0000000000 */
[----:B------:R-:W-:Y:S05]  /*1600*/  WARPSYNC.COLLECTIVE R15, `(.L_x_7030) ;  /* 0x000000000f087348 */ /* 0x000fea0003c00000 */
[----:B------:R0:W1:Y:S02]  /*1610*/  SHFL.BFLY P6, R14, R13, R12, R11 ;  /* 0x0c00000c0d0e7389 */ /* 0x00006400000c000b */
[----:B01----:R-:W-:Y:S05]  /*1620*/  ENDCOLLECTIVE ;  /* 0x000000000000791b */ /* 0x003fea0003800000 */
.L_x_7030:
[----:B------:R-:W-:Y:S01]  /*1630*/  HFMA2 R12, -RZ, RZ, 0, 4.76837158203125e-07 ;  /* 0x00000008ff0c7431 */ /* 0x000fe200000001ff */
[----:B------:R-:W-:Y:S01]  /*1640*/  MOV R13, R23 ;  /* 0x00000017000d7202 */ /* 0x000fe20000000f00 */
[----:B------:R-:W-:-:S07]  /*1650*/  FADD R5, R25, R14 ;  /* 0x0000000e19057221 */ /* 0x000fce0000000000 */
[----:B------:R-:W-:Y:S05]  /*1660*/  WARPSYNC.COLLECTIVE R15, `(.L_x_7031) ;  /* 0x000000000f087348 */ /* 0x000fea0003c00000 */
[----:B------:R0:W1:Y:S02]  /*1670*/  SHFL.BFLY P6, R14, R13, R12, R11 ;  /* 0x0c00000c0d0e7389 */ /* 0x00006400000c000b */
[----:B01----:R-:W-:Y:S05]  /*1680*/  ENDCOLLECTIVE ;  /* 0x000000000000791b */ /* 0x003fea0003800000 */
.L_x_7031:
[----:B------:R-:W-:Y:S02]  /*1690*/  HFMA2 R12, -RZ, RZ, 0, 2.384185791015625e-07 ;  /* 0x00000004ff0c7431 */ /* 0x000fe400000001ff */
[----:B------:R-:W-:-:S04]  /*16a0*/  IMAD.MOV.U32 R24, RZ, RZ, R14 ;  /* 0x000000ffff187224 */ /* 0x000fc800078e000e */
[----:B------:R-:W-:-:S05]  /*16b0*/  FADD R26, R23, R24 ;  /* 0x00000018171a7221 */ /* 0x000fca0000000000 */
[----:B------:R-:W-:-:S07]  /*16c0*/  MOV R13, R26 ;  /* 0x0000001a000d7202 */ /* 0x000fce0000000f00 */
[----:B------:R-:W-:Y:S05]  /*16d0*/  WARPSYNC.COLLECTIVE R15, `(.L_x_7032) ;  /* 0x000000000f087348 */ /* 0x000fea0003c00000 */
[----:B------:R0:W1:Y:S02]  /*16e0*/  SHFL.BFLY P6, R14, R13, R12, R11 ;  /* 0x0c00000c0d0e7389 */ /* 0x00006400000c000b */
[----:B01----:R-:W-:Y:S05]  /*16f0*/  ENDCOLLECTIVE ;  /* 0x000000000000791b */ /* 0x003fea0003800000 */
.L_x_7032:
[----:B------:R-:W-:Y:S02]  /*1700*/  HFMA2 R12, -RZ, RZ, 0, 1.1920928955078125e-07 ;  /* 0x00000002ff0c7431 */ /* 0x000fe400000001ff */
[----:B------:R-:W-:-:S04]  /*1710*/  IMAD.MOV.U32 R25, RZ, RZ, R14 ;  /* 0x000000ffff197224 */ /* 0x000fc800078e000e */
[----:B------:R-:W-:-:S05]  /*1720*/  FADD R27, R26, R25 ;  /* 0x000000191a1b7221 */ /* 0x000fca0000000000 */
[----:B------:R-:W-:-:S07]  /*1730*/  MOV R13, R27 ;  /* 0x0000001b000d7202 */ /* 0x000fce0000000f00 */
[----:B------:R-:W-:Y:S05]  /*1740*/  WARPSYNC.COLLECTIVE R15, `(.L_x_7033) ;  /* 0x000000000f087348 */ /* 0x000fea0003c00000 */
[----:B------:R0:W1:Y:S02]  /*1750*/  SHFL.BFLY P6, R14, R13, R12, R11 ;  /* 0x0c00000c0d0e7389 */ /* 0x00006400000c000b */
[----:B01----:R-:W-:Y:S05]  /*1760*/  ENDCOLLECTIVE ;  /* 0x000000000000791b */ /* 0x003fea0003800000 */
.L_x_7033:
[----:B------:R-:W-:Y:S02]  /*1770*/  HFMA2 R12, -RZ, RZ, 0, 5.9604644775390625e-08 ;  /* 0x00000001ff0c7431 */ /* 0x000fe400000001ff */
[----:B------:R-:W-:-:S04]  /*1780*/  IMAD.MOV.U32 R28, RZ, RZ, R14 ;  /* 0x000000ffff1c7224 */ /* 0x000fc800078e000e */
[----:B------:R-:W-:-:S05]  /*1790*/  FADD R28, R27, R28 ;  /* 0x0000001c1b1c7221 */ /* 0x000fca0000000000 */
[----:B------:R-:W-:-:S07]  /*17a0*/  MOV R13, R28 ;  /* 0x0000001c000d7202 */ /* 0x000fce0000000f00 */
[----:B------:R-:W-:Y:S05]  /*17b0*/  WARPSYNC.COLLECTIVE R15, `(.L_x_7034) ;  /* 0x000000000f087348 */ /* 0x000fea0003c00000 */
[----:B------:R0:W1:Y:S02]  /*17c0*/  SHFL.BFLY P6, R14, R13, R12, R11 ;  /* 0x0c00000c0d0e7389 */ /* 0x00006400000c000b */
[----:B01----:R-:W-:Y:S05]  /*17d0*/  ENDCOLLECTIVE ;  /* 0x000000000000791b */ /* 0x003fea0003800000 */
.L_x_7034:
[----:B------:R-:W-:Y:S01]  /*17e0*/  IMAD.MOV.U32 R23, RZ, RZ, R14 ;  /* 0x000000ffff177224 */ /* 0x000fe200078e000e */
[----:B------:R-:W-:Y:S06]  /*17f0*/  BRA `(.L_x_7035) ;  /* 0xfffffff000407947 */ /* 0x000fec000383ffff */
        .weak           $__internal_136_$__cuda_sm3x_div_rn_noftz_f32_slowpath
        .type           $__internal_136_$__cuda_sm3x_div_rn_noftz_f32_slowpath,@function
        .size           $__internal_136_$__cuda_sm3x_div_rn_noftz_f32_slowpath,(.L_x_15453 - $__internal_136_$__cuda_sm3x_div_rn_noftz_f32_slowpath)
$__internal_136_$__cuda_sm3x_div_rn_noftz_f32_slowpath:
        /* <DEDUP_REMOVED lines=35> */
.L_x_7037:
        /* <DEDUP_REMOVED lines=51> */
.L_x_7044:
[----:B------:R-:W-:-:S04]  /*1d60*/  LOP3.LUT R2, R2, 0x80000000, RZ, 0xc0, !PT ;  /* 0x8000000002027812 */ /* 0x000fc800078ec0ff */
[----:B------:R-:W-:Y:S01]  /*1d70*/  LOP3.LUT R2, R2, 0x7f800000, RZ, 0xfc, !PT ;  /* 0x7f80000002027812 */ /* 0x000fe200078efcff */
[----:B------:R-:W-:Y:S06]  /*1d80*/  BRA `(.L_x_7045) ;  /* 0x0000000000047947 */ /* 0x000fec0003800000 */
.L_x_7043:
[----:B------:R-:W-:-:S07]  /*1d90*/  LEA R2, R29, R2, 0x17 ;  /* 0x000000021d027211 */ /* 0x000fce00078eb8ff */
.L_x_7045:
[----:B------:R-:W-:Y:S05]  /*1da0*/  BSYNC.RECONVERGENT B2 ;  /* 0x0000000000027941 */ /* 0x000fea0003800200 */
.L_x_7042:
[----:B------:R-:W-:Y:S05]  /*1db0*/  BRA `(.L_x_7046) ;  /* 0x0000000000207947 */ /* 0x000fea0003800000 */
.L_x_7041:
[----:B------:R-:W-:-:S04]  /*1dc0*/  LOP3.LUT R2, R25, 0x80000000, R2, 0x48, !PT ;  /* 0x8000000019027812 */ /* 0x000fc800078e4802 */
[----:B------:R-:W-:Y:S01]  /*1dd0*/  LOP3.LUT R2, R2, 0x7f800000, RZ, 0xfc, !PT ;  /* 0x7f80000002027812 */ /* 0x000fe200078efcff */
[----:B------:R-:W-:Y:S06]  /*1de0*/  BRA `(.L_x_7046) ;  /* 0x0000000000147947 */ /* 0x000fec0003800000 */
.L_x_7040:
[----:B------:R-:W-:Y:S01]  /*1df0*/  LOP3.LUT R2, R25, 0x80000000, R2, 0x48, !PT ;  /* 0x8000000019027812 */ /* 0x000fe200078e4802 */
[----:B------:R-:W-:Y:S06]  /*1e00*/  BRA `(.L_x_7046) ;  /* 0x00000000000c7947 */ /* 0x000fec0003800000 */
.L_x_7039:
[----:B------:R-:W0:Y:S01]  /*1e10*/  MUFU.RSQ R2, -QNAN ;  /* 0xffc0000000027908 */ /* 0x000e220000001400 */
[----:B------:R-:W-:Y:S05]  /*1e20*/  BRA `(.L_x_7046) ;  /* 0x0000000000047947 */ /* 0x000fea0003800000 */
.L_x_7038:
[----:B------:R-:W-:-:S07]  /*1e30*/  FADD.FTZ R2, R2, R5 ;  /* 0x0000000502027221 */ /* 0x000fce0000010000 */
.L_x_7046:
[----:B------:R-:W-:Y:S05]  /*1e40*/  BSYNC.RECONVERGENT B1 ;  /* 0x0000000000017941 */ /* 0x000fea0003800200 */
.L_x_7036:
[----:B------:R-:W-:-:S04]  /*1e50*/  HFMA2 R15, -RZ, RZ, 0, 0 ;  /* 0x00000000ff0f7431 */ /* 0x000fc800000001ff */
[----:B0-----:R-:W-:Y:S05]  /*1e60*/  RET.REL.NODEC R14 `(_ZN7oneflow4cuda7softmax15SoftmaxWarpImplI10SimpleLoadI6__halffE11SimpleStoreIS4_fEfLi2ELi2ELi16ELi2ELb0ELNS1_9AlgorithmE0EEEvT_T0_ll) ;  /* 0xffffffe00e647950 */ /* 0x001fea0003c3ffff */
.L_x_7047:
        /* <DEDUP_REMOVED lines=9> */
.L_x_15453:


//--------------------- .text._ZN7oneflow4cuda7softmax15SoftmaxWarpImplI10SimpleLoadI6__halffE11SimpleStoreIS4_fEfLi2ELi2ELi8ELi1ELb1ELNS1_9AlgorithmE0EEEvT_T0_ll --------------------------
	.section	.text._ZN7oneflow4cuda7softmax15SoftmaxWarpImplI10SimpleLoadI6__halffE11SimpleStoreIS4_fEfLi2ELi2ELi8ELi1ELb1ELNS1_9AlgorithmE0EEEvT_T0_ll,"ax",@progbits
	.align	128
        .global         _ZN7oneflow4cuda7softmax15SoftmaxWarpImplI10SimpleLoadI6__halffE11SimpleStoreIS4_fEfLi2ELi2ELi8ELi1ELb1ELNS1_9AlgorithmE0EEEvT_T0_ll
        .type           _ZN7oneflow4cuda7softmax15SoftmaxWarpImplI10SimpleLoadI6__halffE11SimpleStoreIS4_fEfLi2ELi2ELi8ELi1ELb1ELNS1_9AlgorithmE0EEEvT_T0_ll,@function
        .size           _ZN7oneflow4cuda7softmax15SoftmaxWarpImplI10SimpleLoadI6__halffE11SimpleStoreIS4_fEfLi2ELi2ELi8ELi1ELb1ELNS1_9AlgorithmE0EEEvT_T0_ll,(.L_x_15454 - _ZN7oneflow4cuda7softmax15SoftmaxWarpImplI10SimpleLoadI6__halffE11SimpleStoreIS4_fEfLi2ELi2ELi8ELi1ELb1ELNS1_9AlgorithmE0EEEvT_T0_ll)
        .other          _ZN7oneflow4cuda7softmax15SoftmaxWarpImplI10SimpleLoadI6__halffE11SimpleStoreIS4_fEfLi2ELi2ELi8ELi1ELb1ELNS1_9AlgorithmE0EEEvT_T0_ll,@"STO_CUDA_ENTRY STV_DEFAULT"
_ZN7oneflow4cuda7softmax15SoftmaxWarpImplI10SimpleLoadI6__halffE11SimpleStoreIS4_fEfLi2ELi2ELi8ELi1ELb1ELNS1_9AlgorithmE0EEEvT_T0_ll:
.text._ZN7oneflow4cuda7softmax15SoftmaxWarpImplI10SimpleLoadI6__halffE11SimpleStoreIS4_fEfLi2ELi2ELi8ELi1ELb1ELNS1_9AlgorithmE0EEEvT_T0_ll:
        /* <DEDUP_REMOVED lines=24> */
.L_x_7048:
        /* <DEDUP_REMOVED lines=14> */
.L_x_7056:
        /* <DEDUP_REMOVED lines=39> */
[C---:B------:R-:W-:Y:S01]  /*04d0*/  FADD R3, R2.reuse, -12583039 ;  /* 0xcb40007f02037421 */ /* 0x040fe20000000000 */
[C---:B------:R-:W-:Y:S01]  /*04e0*/  FADD R13, R11.reuse, -12583039 ;  /* 0xcb40007f0b0d7421 */ /* 0x040fe20000000000 */
[----:B------:R-:W-:Y:S01]  /*04f0*/  SHF.L.U32 R2, R2, 0x17, RZ ;  /* 0x0000001702027819 */ /* 0x000fe200000006ff */
[----:B------:R-:W-:Y:S02]  /*0500*/  IMAD.SHL.U32 R0, R11, 0x800000, RZ ;  /* 0x008000000b007824 */ /* 0x000fe400078e00ff */
[----:B------:R-:W-:Y:S01]  /*0510*/  FFMA R3, R6, 1.4426950216293334961, -R3 ;  /* 0x3fb8aa3b06037823 */ /* 0x000fe20000000803 */
[----:B------:R-:W-:-:S03]  /*0520*/  FFMA R13, R14, 1.4426950216293334961, -R13 ;  /* 0x3fb8aa3b0e0d7823 */ /* 0x000fc6000000080d */
[----:B------:R-:W-:Y:S01]  /*0530*/  FFMA R6, R6, 1.925963033500011079e-08, R3 ;  /* 0x32a5706006067823 */ /* 0x000fe20000000003 */
[----:B------:R-:W-:-:S03]  /*0540*/  FFMA R12, R14, 1.925963033500011079e-08, R13 ;  /* 0x32a570600e0c7823 */ /* 0x000fc6000000000d */
[----:B------:R-:W1:Y:S08]  /*0550*/  MUFU.EX2 R3, R6 ;  /* 0x0000000600037308 */ /* 0x000e700000000800 */
[----:B------:R-:W2:Y:S01]  /*0560*/  MUFU.EX2 R13, R12 ;  /* 0x0000000c000d7308 */ /* 0x000ea20000000800 */
[----:B-1----:R-:W-:Y:S01]  /*0570*/  FMUL R2, R2, R3 ;  /* 0x0000000302027220 */ /* 0x002fe20000400000 */
[----:B--2---:R-:W-:-:S03]  /*0580*/  FMUL R0, R0, R13 ;  /* 0x0000000d00007220 */ /* 0x004fc60000400000 */
[----:B------:R-:W-:-:S04]  /*0590*/  FADD R13, RZ, R2 ;  /* 0x00000002ff0d7221 */ /* 0x000fc80000000000 */
[----:B------:R-:W-:-:S05]  /*05a0*/  FADD R13, R13, R0 ;  /* 0x000000000d0d7221 */ /* 0x000fca0000000000 */
[----:B------:R-:W1:Y:S02]  /*05b0*/  SHFL.BFLY PT, R14, R13, 0x4, 0x1f ;  /* 0x0c801f000d0e7f89 */ /* 0x000e6400000e0000 */
[----:B-1----:R-:W-:-:S05]  /*05c0*/  FADD R3, R13, R14 ;  /* 0x0000000e0d037221 */ /* 0x002fca0000000000 */
[----:B------:R-:W1:Y:S02]  /*05d0*/  SHFL.BFLY PT, R14, R3, 0x2, 0x1f ;  /* 0x0c401f00030e7f89 */ /* 0x000e6400000e0000 */
[----:B-1----:R-:W-:-:S05]  /*05e0*/  FADD R6, R3, R14 ;  /* 0x0000000e03067221 */ /* 0x002fca0000000000 */
[----:B------:R1:W2:Y:S02]  /*05f0*/  SHFL.BFLY PT, R14, R6, 0x1, 0x1f ;  /* 0x0c201f00060e7f89 */ /* 0x0002a400000e0000 */
.L_x_7064:
        /* <DEDUP_REMOVED lines=11> */
[----:B0-----:R-:W-:Y:S05]  /*06b0*/  CALL.REL.NOINC `($__internal_137_$__cuda_sm3x_div_rn_noftz_f32_slowpath) ;  /* 0x0000000400987944 */ /* 0x001fea0003c00000 */
[----:B------:R-:W-:-:S07]  /*06c0*/  IMAD.MOV.U32 R6, RZ, RZ, R2 ;  /* 0x000000ffff067224 */ /* 0x000fce00078e0002 */
.L_x_7051:
[----:B------:R-:W-:Y:S05]  /*06d0*/  BSYNC.RECONVERGENT B0 ;  /* 0x0000000000007941 */ /* 0x000fea0003800200 */
.L_x_7050:
        /* <DEDUP_REMOVED lines=11> */
[----:B0-----:R-:W-:Y:S05]  /*0790*/  CALL.REL.NOINC `($__internal_137_$__cuda_sm3x_div_rn_noftz_f32_slowpath) ;  /* 0x0000000400607944 */ /* 0x001fea0003c00000 */
[----:B------:R-:W-:-:S07]  /*07a0*/  IMAD.MOV.U32 R15, RZ, RZ, R2 ;  /* 0x000000ffff0f7224 */ /* 0x000fce00078e0002 */
.L_x_7053:
[----:B------:R-:W-:Y:S05]  /*07b0*/  BSYNC.RECONVERGENT B0 ;  /* 0x0000000000007941 */ /* 0x000fea0003800200 */
.L_x_7052:
[----:B------:R-:W-:Y:S04]  /*07c0*/  BSSY.RECONVERGENT B0, `(.L_x_7054) ;  /* 0x0000011000007945 */ /* 0x000fe80003800200 */
[----:B------:R-:W-:Y:S05]  /*07d0*/  @P0 BRA `(.L_x_7055) ;  /* 0x00000000003c0947 */ /* 0x000fea0003800000 */
        /* <DEDUP_REMOVED lines=15> */
.L_x_7055:
[----:B------:R-:W-:Y:S05]  /*08d0*/  BSYNC.RECONVERGENT B0 ;  /* 0x0000000000007941 */ /* 0x000fea0003800200 */
.L_x_7054:
[----:B------:R-:W-:-:S04]  /*08e0*/  IADD3 R8, P0, PT, R7, R8, RZ ;  /* 0x0000000807087210 */ /* 0x000fc80007f1e0ff */
[----:B------:R-:W-:Y:S02]  /*08f0*/  LEA.HI.X.SX32 R9, R7, R9, 0x1, P0 ;  /* 0x0000000907097211 */ /* 0x000fe400000f0eff */
[----:B------:R-:W-:-:S04]  /*0900*/  ISETP.GE.U32.AND P0, PT, R8, UR42, PT ;  /* 0x0000002a08007c0c */ /* 0x000fc8000bf06070 */
[----:B------:R-:W-:-:S13]  /*0910*/  ISETP.GE.AND.EX P0, PT, R9, UR43, PT, P0 ;  /* 0x0000002b09007c0c */ /* 0x000fda000bf06300 */
[----:B------:R-:W-:Y:S05]  /*0920*/  @!P0 BRA `(.L_x_7056) ;  /* 0xfffffff8004c8947 */ /* 0x000fea000383ffff */
[----:B------:R-:W-:Y:S05]  /*0930*/  EXIT ;  /* 0x000000000000794d */ /* 0x000fea0003800000 */
.L_x_7049:
[----:B------:R-:W-:Y:S01]  /*0940*/  BSSY B0, `(.L_x_7057) ;  /* 0x0000007000007945 */ /* 0x000fe20003800000 */
[----:B------:R-:W-:Y:S01]  /*0950*/  MOV R12, 0x4 ;  /* 0x00000004000c7802 */ /* 0x000fe20000000f00 */
[----:B------:R-:W-:Y:S01]  /*0960*/  IMAD.MOV.U32 R11, RZ, RZ, 0x1f ;  /* 0x0000001fff0b7424 */ /* 0x000fe200078e00ff */
[----:B------:R-:W-:-:S07]  /*0970*/  MOV R15, 0xffffffff ;  /* 0xffffffff000f7802 */ /* 0x000fce0000000f00 */
[----:B0-----:R-:W-:Y:S05]  /*0980*/  WARPSYNC.COLLECTIVE R15, `(.L_x_7058) ;  /* 0x000000000f087348 */ /* 0x001fea0003c00000 */
[----:B------:R1:W2:Y:S02]  /*0990*/  SHFL.BFLY P6, R14, R13, R12, R11 ;  /* 0x0c00000c0d0e7389 */ /* 0x0002a400000c000b */
[----:B012---:R-:W-:Y:S05]  /*09a0*/  ENDCOLLECTIVE ;  /* 0x000000000000791b */ /* 0x007fea0003800000 */
.L_x_7058:
[----:B------:R-:W-:Y:S05]  /*09b0*/  BSYNC B0 ;  /* 0x0000000000007941 */ /* 0x000fea0003800000 */
.L_x_7057:
        /* <DEDUP_REMOVED lines=9> */
.L_x_7059:
[----:B------:R-:W-:Y:S01]  /*0a50*/  IMAD.MOV.U32 R12, RZ, RZ, 0x1 ;  /* 0x00000001ff0c7424 */ /* 0x000fe200078e00ff */
[----:B------:R-:W-:-:S04]  /*0a60*/  FMNMX R0, R13, R14, !PT ;  /* 0x0000000e0d007209 */ /* 0x000fc80007800000 */
[----:B------:R-:W-:-:S07]  /*0a70*/  MOV R13, R0 ;  /* 0x00000000000d7202 */ /* 0x000fce0000000f00 */
[----:B------:R-:W-:Y:S05]  /*0a80*/  WARPSYNC.COLLECTIVE R15, `(.L_x_7060) ;  /* 0x000000000f087348 */ /* 0x000fea0003c00000 */
[----:B------:R0:W1:Y:S02]  /*0a90*/  SHFL.BFLY P6, R14, R13, R12, R11 ;  /* 0x0c00000c0d0e7389 */ /* 0x00006400000c000b */
[----:B01----:R-:W-:Y:S05]  /*0aa0*/  ENDCOLLECTIVE ;  /* 0x000000000000791b */ /* 0x003fea0003800000 */
.L_x_7060:
        /* <DEDUP_REMOVED lines=14> */
[----:B------:R-:W-:Y:S01]  /*0b90*/  SHF.L.U32 R2, R6, 0x17, RZ ;  /* 0x0000001706027819 */ /* 0x000fe200000006ff */
[----:B------:R-:W-:Y:S02]  /*0ba0*/  IMAD.SHL.U32 R0, R17, 0x800000, RZ ;  /* 0x0080000011007824 */ /* 0x000fe400078e00ff */
        /* <DEDUP_REMOVED lines=10> */
.L_x_7061:
[----:B------:R-:W-:Y:S02]  /*0c50*/  IMAD.MOV.U32 R12, RZ, RZ, 0x2 ;  /* 0x00000002ff0c7424 */ /* 0x000fe400078e00ff */
[----:B------:R-:W-:-:S05]  /*0c60*/  FADD R3, R13, R14 ;  /* 0x0000000e0d037221 */ /* 0x000fca0000000000 */
[----:B------:R-:W-:-:S07]  /*0c70*/  MOV R13, R3 ;  /* 0x00000003000d7202 */ /* 0x000fce0000000f00 */
[----:B------:R-:W-:Y:S05]  /*0c80*/  WARPSYNC.COLLECTIVE R15, `(.L_x_7062) ;  /* 0x000000000f087348 */ /* 0x000fea0003c00000 */
[----:B------:R0:W1:Y:S02]  /*0c90*/  SHFL.BFLY P6, R14, R13, R12, R11 ;  /* 0x0c00000c0d0e7389 */ /* 0x00006400000c000b */
[----:B01----:R-:W-:Y:S05]  /*0ca0*/  ENDCOLLECTIVE ;  /* 0x000000000000791b */ /* 0x003fea0003800000 */
.L_x_7062:
[----:B------:R-:W-:Y:S02]  /*0cb0*/  IMAD.MOV.U32 R12, RZ, RZ, 0x1 ;  /* 0x00000001ff0c7424 */ /* 0x000fe400078e00ff */
[----:B------:R-:W-:-:S05]  /*0cc0*/  FADD R6, R3, R14 ;  /* 0x0000000e03067221 */ /* 0x000fca0000000000 */
[----:B------:R-:W-:-:S07]  /*0cd0*/  MOV R13, R6 ;  /* 0x00000006000d7202 */ /* 0x000fce0000000f00 */
[----:B------:R-:W-:Y:S05]  /*0ce0*/  WARPSYNC.COLLECTIVE R15, `(.L_x_7063) ;  /* 0x000000000f087348 */ /* 0x000fea0003c00000 */
[----:B------:R0:W1:Y:S02]  /*0cf0*/  SHFL.BFLY P6, R14, R13, R12, R11 ;  /* 0x0c00000c0d0e7389 */ /* 0x00006400000c000b */
[----:B01----:R-:W-:Y:S05]  /*0d00*/  ENDCOLLECTIVE ;  /* 0x000000000000791b */ /* 0x003fea0003800000 */
.L_x_7063:
[----:B------:R-:W-:Y:S05]  /*0d10*/  BRA `(.L_x_7064) ;  /* 0xfffffff800387947 */ /* 0x000fea000383ffff */
        .weak           $__internal_137_$__cuda_sm3x_div_rn_noftz_f32_slowpath
        .type           $__internal_137_$__cuda_sm3x_div_rn_noftz_f32_slowpath,@function
        .size           $__internal_137_$__cuda_sm3x_div_rn_noftz_f32_slowpath,(.L_x_15454 - $__internal_137_$__cuda_sm3x_div_rn_noftz_f32_slowpath)
$__internal_137_$__cuda_sm3x_div_rn_noftz_f32_slowpath:
        /* <DEDUP_REMOVED lines=35> */
.L_x_7066:
        /* <DEDUP_REMOVED lines=51> */
.L_x_7073:
[----:B------:R-:W-:-:S04]  /*1280*/  LOP3.LUT R2, R2, 0x80000000, RZ, 0xc0, !PT ;  /* 0x8000000002027812 */ /* 0x000fc800078ec0ff */
[----:B------:R-:W-:Y:S01]  /*1290*/  LOP3.LUT R2, R2, 0x7f800000, RZ, 0xfc, !PT ;  /* 0x7f80000002027812 */ /* 0x000fe200078efcff */
[----:B------:R-:W-:Y:S06]  /*12a0*/  BRA `(.L_x_7074) ;  /* 0x0000000000047947 */ /* 0x000fec0003800000 */
.L_x_7072:
[----:B------:R-:W-:-:S07]  /*12b0*/  IMAD R2, R14, 0x800000, R2 ;  /* 0x008000000e027824 */ /* 0x000fce00078e0202 */
.L_x_7074:
[----:B------:R-:W-:Y:S05]  /*12c0*/  BSYNC.RECONVERGENT B2 ;  /* 0x0000000000027941 */ /* 0x000fea0003800200 */
.L_x_7071:
[----:B------:R-:W-:Y:S05]  /*12d0*/  BRA `(.L_x_7075) ;  /* 0x0000000000207947 */ /* 0x000fea0003800000 */
.L_x_7070:
[----:B------:R-:W-:-:S04]  /*12e0*/  LOP3.LUT R2, R15, 0x80000000, R2, 0x48, !PT ;  /* 0x800000000f027812 */ /* 0x000fc800078e4802 */
[----:B------:R-:W-:Y:S01]  /*12f0*/  LOP3.LUT R2, R2, 0x7f800000, RZ, 0xfc, !PT ;  /* 0x7f80000002027812 */ /* 0x000fe200078efcff */
[----:B------:R-:W-:Y:S06]  /*1300*/  BRA `(.L_x_7075) ;  /* 0x0000000000147947 */ /* 0x000fec0003800000 */
.L_x_7069:
[----:B------:R-:W-:Y:S01]  /*1310*/  LOP3.LUT R2, R15, 0x80000000, R2, 0x48, !PT ;  /* 0x800000000f027812 */ /* 0x000fe200078e4802 */
[----:B------:R-:W-:Y:S06]  /*1320*/  BRA `(.L_x_7075) ;  /* 0x00000000000c7947 */ /* 0x000fec0003800000 */
.L_x_7068:
[----:B------:R-:W0:Y:S01]  /*1330*/  MUFU.RSQ R2, -QNAN ;  /* 0xffc0000000027908 */ /* 0x000e220000001400 */
[----:B------:R-:W-:Y:S05]  /*1340*/  BRA `(.L_x_7075) ;  /* 0x0000000000047947 */ /* 0x000fea0003800000 */
.L_x_7067:
[----:B------:R-:W-:-:S07]  /*1350*/  FADD.FTZ R2, R2, R3 ;  /* 0x0000000302027221 */ /* 0x000fce0000010000 */
.L_x_7075:
[----:B------:R-:W-:Y:S05]  /*1360*/  BSYNC.RECONVERGENT B1 ;  /* 0x0000000000017941 */ /* 0x000fea0003800200 */
.L_x_7065:
[----:B------:R-:W-:-:S04]  /*1370*/  HFMA2 R13, -RZ, RZ, 0, 0 ;  /* 0x00000000ff0d7431 */ /* 0x000fc800000001ff */
[----:B0-----:R-:W-:Y:S05]  /*1380*/  RET.REL.NODEC R12 `(_ZN7oneflow4cuda7softmax15SoftmaxWarpImplI10SimpleLoadI6__halffE11SimpleStoreIS4_fEfLi2ELi2ELi8ELi1ELb1ELNS1_9AlgorithmE0EEEvT_T0_ll) ;  /* 0xffffffec0c1c7950 */ /* 0x001fea0003c3ffff */
.L_x_7076:
        /* <DEDUP_REMOVED lines=15> */
.L_x_15454:


//--------------------- .text._ZN7oneflow4cuda7softmax15SoftmaxWarpImplI10SimpleLoadI6__halffE11SimpleStoreIS4_fEfLi2ELi2ELi8ELi1ELb0ELNS1_9AlgorithmE0EEEvT_T0_ll --------------------------
	.section	.text._ZN7oneflow4cuda7softmax15SoftmaxWarpImplI10SimpleLoadI6__halffE11SimpleStoreIS4_fEfLi2ELi2ELi8ELi1ELb0ELNS1_9AlgorithmE0EEEvT_T0_ll,"ax",@progbits
	.align	128
        .global         _ZN7oneflow4cuda7softmax15SoftmaxWarpImplI10SimpleLoadI6__halffE11SimpleStoreIS4_fEfLi2ELi2ELi8ELi1ELb0ELNS1_9AlgorithmE0EEEvT_T0_ll
        .type           _ZN7oneflow4cuda7softmax15SoftmaxWarpImplI10SimpleLoadI6__halffE11SimpleStoreIS4_fEfLi2ELi2ELi8ELi1ELb0ELNS1_9AlgorithmE0EEEvT_T0_ll,@function
        .size           _ZN7oneflow4cuda7softmax15SoftmaxWarpImplI10SimpleLoadI6__halffE11SimpleStoreIS4_fEfLi2ELi2ELi8ELi1ELb0ELNS1_9AlgorithmE0EEEvT_T0_ll,(.L_x_15456 - _ZN7oneflow4cuda7softmax15SoftmaxWarpImplI10SimpleLoadI6__halffE11SimpleStoreIS4_fEfLi2ELi2ELi8ELi1ELb0ELNS1_9AlgorithmE0EEEvT_T0_ll)
        .other          _ZN7oneflow4cuda7softmax15SoftmaxWarpImplI10SimpleLoadI6__halffE11SimpleStoreIS4_fEfLi2ELi2ELi8ELi1ELb0ELNS1_9AlgorithmE0EEEvT_T0_ll,@"STO_CUDA_ENTRY STV_DEFAULT"
_ZN7oneflow4cuda7softmax15SoftmaxWarpImplI10SimpleLoadI6__halffE11SimpleStoreIS4_fEfLi2ELi2ELi8ELi1ELb0ELNS1_9AlgorithmE0EEEvT_T0_ll:
.text._ZN7oneflow4cuda7softmax15SoftmaxWarpImplI10SimpleLoadI6__halffE11SimpleStoreIS4_fEfLi2ELi2ELi8ELi1ELb0ELNS1_9AlgorithmE0EEEvT_T0_ll:
        /* <DEDUP_REMOVED lines=24> */
.L_x_7077:
        /* <DEDUP_REMOVED lines=47> */
.L_x_7079:
[----:B------:R-:W-:-:S07]  /*0470*/  MOV R0, 0x490 ;  /* 0x0000049000007802 */ /* 0x000fce0000000f00 */
[----:B0-----:R-:W-:Y:S05]  /*0480*/  CALL.REL.NOINC `($__internal_138_$__cuda_sm20_div_u64) ;  /* 0x0000001c00e87944 */ /* 0x001fea0003c00000 */
[----:B------:R-:W-:Y:S01]  /*0490*/  MOV R2, R4 ;  /* 0x0000000400027202 */ /* 0x000fe20000000f00 */
[----:B------:R-:W-:-:S07]  /*04a0*/  IMAD.MOV.U32 R3, RZ, RZ, R5 ;  /* 0x000000ffff037224 */ /* 0x000fce00078e0005 */
.L_x_7080:
[----:B------:R-:W-:Y:S05]  /*04b0*/  BSYNC.RECONVERGENT B0 ;  /* 0x0000000000007941 */ /* 0x000fea0003800200 */
.L_x_7078:
[----:B------:R-:W1:Y:S01]  /*04c0*/  S2R R4, SR_TID.X ;  /* 0x0000000000047919 */ /* 0x000e620000002100 */
[----:B------:R-:W-:Y:S01]  /*04d0*/  IADD3 R20, P1, PT, R2, R20, RZ ;  /* 0x0000001402147210 */ /* 0x000fe20007f3e0ff */
[----:B------:R-:W2:Y:S01]  /*04e0*/  LDC.64 R6, c[0x0][0x358] ;  /* 0x0000d600ff067b82 */ /* 0x000ea20000000a00 */
[----:B------:R-:W-:Y:S02]  /*04f0*/  BSSY B0, `(.L_x_7081) ;  /* 0x000006c000007945 */ /* 0x000fe40003800000 */
[----:B------:R-:W-:Y:S02]  /*0500*/  LOP3.LUT R0, R20, 0x1, RZ, 0xc0, !PT ;  /* 0x0000000114007812 */ /* 0x000fe400078ec0ff */
[----:B------:R-:W-:Y:S02]  /*0510*/  IADD3.X R21, PT, PT, RZ, R3, RZ, P1, !PT ;  /* 0x00000003ff157210 */ /* 0x000fe40000ffe4ff */
[----:B------:R-:W-:-:S04]  /*0520*/  ISETP.NE.U32.AND P0, PT, R0, 0x1, PT ;  /* 0x000000010000780c */ /* 0x000fc80003f05070 */
[----:B------:R-:W-:Y:S01]  /*0530*/  ISETP.NE.U32.AND.EX P0, PT, RZ, RZ, PT, P0 ;  /* 0x000000ffff00720c */ /* 0x000fe20003f05100 */
[----:B-1----:R-:W-:-:S12]  /*0540*/  IMAD.SHL.U32 R4, R4, 0x2, RZ ;  /* 0x0000000204047824 */ /* 0x002fd800078e00ff */
[----:B------:R-:W-:Y:S05]  /*0550*/  @!P0 BRA `(.L_x_7082) ;  /* 0x0000000400948947 */ /* 0x000fea0003800000 */
[----:B------:R-:W1:Y:S01]  /*0560*/  LDCU.128 UR4, c[0x0][0x380] ;  /* 0x00007000ff0477ac */ /* 0x000e620008000c00 */
[----:B------:R-:W-:Y:S01]  /*0570*/  HFMA2 R5, -RZ, RZ, 0, 0 ;  /* 0x00000000ff057431 */ /* 0x000fe200000001ff */
[----:B--2---:R-:W-:Y:S02]  /*0580*/  R2UR UR8, R6 ;  /* 0x00000000060872ca */ /* 0x004fe400000e0000 */
[----:B------:R-:W-:Y:S01]  /*0590*/  R2UR UR9, R7 ;  /* 0x00000000070972ca */ /* 0x000fe200000e0000 */
        /* <DEDUP_REMOVED lines=29> */
[C---:B------:R-:W-:Y:S01]  /*0770*/  FADD R0, R3.reuse, -12583039 ;  /* 0xcb40007f03007421 */ /* 0x040fe20000000000 */
[----:B------:R-:W-:Y:S01]  /*0780*/  FADD R11, R8, -12583039 ;  /* 0xcb40007f080b7421 */ /* 0x000fe20000000000 */
[----:B------:R-:W-:Y:S02]  /*0790*/  SHF.L.U32 R2, R3, 0x17, RZ ;  /* 0x0000001703027819 */ /* 0x000fe400000006ff */
[----:B------:R-:W-:Y:S01]  /*07a0*/  FFMA R0, R23, 1.4426950216293334961, -R0 ;  /* 0x3fb8aa3b17007823 */ /* 0x000fe20000000800 */
[----:B------:R-:W-:-:S03]  /*07b0*/  FFMA R11, R14, 1.4426950216293334961, -R11 ;  /* 0x3fb8aa3b0e0b7823 */ /* 0x000fc6000000080b */
[----:B------:R-:W-:Y:S01]  /*07c0*/  FFMA R23, R23, 1.925963033500011079e-08, R0 ;  /* 0x32a5706017177823 */ /* 0x000fe20000000000 */
[----:B------:R-:W-:Y:S01]  /*07d0*/  FFMA R11, R14, 1.925963033500011079e-08, R11 ;  /* 0x32a570600e0b7823 */ /* 0x000fe2000000000b */
[----:B------:R-:W-:-:S04]  /*07e0*/  IMAD.SHL.U32 R0, R8, 0x800000, RZ ;  /* 0x0080000008007824 */ /* 0x000fc800078e00ff */
        /* <DEDUP_REMOVED lines=10> */
[----:B------:R1:W2:Y:S02]  /*0890*/  SHFL.BFLY PT, R14, R8, 0x1, 0x1f ;  /* 0x0c201f00080e7f89 */ /* 0x0002a400000e0000 */
.L_x_7105:
        /* <DEDUP_REMOVED lines=12> */
[----:B0-----:R-:W-:Y:S05]  /*0960*/  CALL.REL.NOINC `($__internal_139_$__cuda_sm3x_div_rn_noftz_f32_slowpath) ;  /* 0x0000001c00c47944 */ /* 0x001fea0003c00000 */
[----:B------:R-:W-:-:S07]  /*0970*/  IMAD.MOV.U32 R8, RZ, RZ, R13 ;  /* 0x000000ffff087224 */ /* 0x000fce00078e000d */
.L_x_7085:
[----:B------:R-:W-:Y:S05]  /*0980*/  BSYNC.RECONVERGENT B1 ;  /* 0x0000000000017941 */ /* 0x000fea0003800200 */
.L_x_7084:
        /* <DEDUP_REMOVED lines=12> */
[----:B0-----:R-:W-:Y:S05]  /*0a50*/  CALL.REL.NOINC `($__internal_139_$__cuda_sm3x_div_rn_noftz_f32_slowpath) ;  /* 0x0000001c00887944 */ /* 0x001fea0003c00000 */
[----:B------:R-:W-:-:S07]  /*0a60*/  MOV R3, R13 ;  /* 0x0000000d00037202 */ /* 0x000fce0000000f00 */
.L_x_7087:
[----:B------:R-:W-:Y:S05]  /*0a70*/  BSYNC.RECONVERGENT B1 ;  /* 0x0000000000017941 */ /* 0x000fea0003800200 */
.L_x_7086:
[----:B------:R-:W1:Y:S01]  /*0a80*/  LDCU.128 UR4, c[0x0][0x390] ;  /* 0x00007200ff0477ac */ /* 0x000e620008000c00 */
[----:B------:R-:W-:Y:S02]  /*0a90*/  HFMA2 R13, -RZ, RZ, 0, 0 ;  /* 0x00000000ff0d7431 */ /* 0x000fe400000001ff */
[----:B------:R-:W-:Y:S01]  /*0aa0*/  IMAD.MOV.U32 R12, RZ, RZ, R4 ;  /* 0x000000ffff0c7224 */ /* 0x000fe200078e0004 */
[----:B------:R-:W-:Y:S02]  /*0ab0*/  R2UR UR8, R6 ;  /* 0x00000000060872ca */ /* 0x000fe400000e0000 */
[----:B------:R-:W-:Y:S02]  /*0ac0*/  R2UR UR9, R7 ;  /* 0x00000000070972ca */ /* 0x000fe400000e0000 */
[----:B------:R-:W-:Y:S01]  /*0ad0*/  F2FP.F16.F32.PACK_AB R8, R3, R8 ;  /* 0x000000080308723e */ /* 0x000fe200000000ff */
[----:B-1----:R-:W-:Y:S01]  /*0ae0*/  IMAD R0, R16, UR6, RZ ;  /* 0x0000000610007c24 */ /* 0x002fe2000f8e02ff */
[----:B------:R-:W-:Y:S01]  /*0af0*/  MOV R16, R18 ;  /* 0x0000001200107202 */ /* 0x000fe20000000f00 */
[----:B------:R-:W-:Y:S01]  /*0b00*/  IMAD.WIDE.U32 R12, R17, UR6, R12 ;  /* 0x00000006110c7c25 */ /* 0x000fe2000f8e000c */
[----:B------:R-:W-:-:S03]  /*0b10*/  R2UR UR6, R6 ;  /* 0x00000000060672ca */ /* 0x000fc600000e0000 */
[--C-:B------:R-:W-:Y:S01]  /*0b20*/  IMAD R11, R17, UR7, R0.reuse ;  /* 0x00000007110b7c24 */ /* 0x100fe2000f8e0200 */
[----:B------:R-:W-:Y:S01]  /*0b30*/  R2UR UR7, R7 ;  /* 0x00000000070772ca */ /* 0x000fe200000e0000 */
[----:B------:R-:W-:Y:S01]  /*0b40*/  IMAD.MOV.U32 R17, RZ, RZ, R19 ;  /* 0x000000ffff117224 */ /* 0x000fe200078e0013 */
[----:B------:R-:W-:Y:S01]  /*0b50*/  LEA R2, P0, R12, UR4, 0x1 ;  /* 0x000000040c027c11 */ /* 0x000fe2000f8008ff */
[----:B------:R-:W-:Y:S01]  /*0b60*/  IMAD.IADD R11, R13, 0x1, R11 ;  /* 0x000000010d0b7824 */ /* 0x000fe200078e020b */
[----:B------:R-:W-:-:S04]  /*0b70*/  PRMT R0, R8, 0x7632, R0 ;  /* 0x0000763208007816 */ /* 0x000fc80000000000 */
[----:B------:R-:W-:-:S05]  /*0b80*/  LEA.HI.X R3, R12, UR5, R11, 0x1, P0 ;  /* 0x000000050c037c11 */ /* 0x000fca00080f0c0b */
[----:B------:R1:W-:Y:S04]  /*0b90*/  STG.E.U16 desc[UR6][R2.64], R8 ;  /* 0x0000000802007986 */ /* 0x0003e8000c101506 */
[----:B------:R1:W-:Y:S02]  /*0ba0*/  STG.E.U16 desc[UR8][R2.64+0x2], R0 ;  /* 0x0000020002007986 */ /* 0x0003e4000c101508 */
.L_x_7082:
[----:B------:R-:W-:Y:S05]  /*0bb0*/  BSYNC B0 ;  /* 0x0000000000007941 */ /* 0x000fea0003800000 */
.L_x_7081:
[----:B------:R-:W-:-:S04]  /*0bc0*/  ISETP.NE.U32.AND P0, PT, R20, RZ, PT ;  /* 0x000000ff1400720c */ /* 0x000fc80003f05070 */
[----:B------:R-:W-:-:S13]  /*0bd0*/  ISETP.NE.AND.EX P0, PT, R21, RZ, PT, P0 ;  /* 0x000000ff1500720c */ /* 0x000fda0003f05300 */
[----:B------:R-:W-:Y:S05]  /*0be0*/  @!P0 EXIT ;  /* 0x000000000000894d */ /* 0x000fea0003800000 */
.L_x_7098:
[----:B------:R-:W-:Y:S01]  /*0bf0*/  MOV R12, R4 ;  /* 0x00000004000c7202 */ /* 0x000fe20000000f00 */
[----:B-1----:R-:W-:Y:S01]  /*0c00*/  IMAD R0, R16, UR38, RZ ;  /* 0x0000002610007c24 */ /* 0x002fe2000f8e02ff */
        /* <DEDUP_REMOVED lines=32> */
[C---:B------:R-:W-:Y:S01]  /*0e10*/  FADD R11, R3.reuse, -12583039 ;  /* 0xcb40007f030b7421 */ /* 0x040fe20000000000 */
        /* <DEDUP_REMOVED lines=17> */
.L_x_7113:
        /* <DEDUP_REMOVED lines=13> */
[----:B0-----:R-:W-:Y:S05]  /*1000*/  CALL.REL.NOINC `($__internal_139_$__cuda_sm3x_div_rn_noftz_f32_slowpath) ;  /* 0x00000018001c7944 */ /* 0x001fea0003c00000 */
[----:B------:R-:W-:-:S07]  /*1010*/  IMAD.MOV.U32 R15, RZ, RZ, R13 ;  /* 0x000000ffff0f7224 */ /* 0x000fce00078e000d */
.L_x_7090:
[----:B------:R-:W-:Y:S05]  /*1020*/  BSYNC.RECONVERGENT B0 ;  /* 0x0000000000007941 */ /* 0x000fea0003800200 */
.L_x_7089:
        /* <DEDUP_REMOVED lines=14> */
.L_x_7092:
[----:B------:R-:W-:Y:S05]  /*1110*/  BSYNC.RECONVERGENT B0 ;  /* 0x0000000000007941 */ /* 0x000fea0003800200 */
.L_x_7091:
        /* <DEDUP_REMOVED lines=13> */
[----:B------:R-:W-:Y:S01]  /*11f0*/  R2UR UR9, R7 ;  /* 0x00000000070972ca */ /* 0x000fe200000e0000 */
[----:B------:R-:W-:Y:S01]  /*1200*/  IMAD.WIDE.U32 R20, R19, UR38, R20 ;  /* 0x0000002613147c25 */ /* 0x000fe2000f8e0014 */
[----:B------:R-:W-:Y:S02]  /*1210*/  R2UR UR10, R6 ;  /* 0x00000000060a72ca */ /* 0x000fe400000e0000 */
[----:B------:R-:W-:Y:S01]  /*1220*/  R2UR UR11, R7 ;  /* 0x00000000070b72ca */ /* 0x000fe200000e0000 */
[----:B------:R-:W-:Y:S01]  /*1230*/  IMAD R11, R19, UR39, R0 ;  /* 0x00000027130b7c24 */ /* 0x000fe2000f8e0200 */
[----:B------:R-:W-:Y:S02]  /*1240*/  F2FP.F16.F32.PACK_AB R15, R2, R15 ;  /* 0x0000000f020f723e */ /* 0x000fe400000000ff */
[----:B------:R-:W-:Y:S01]  /*1250*/  IADD3 R3, PT, PT, R13, R3, RZ ;  /* 0x000000030d037210 */ /* 0x000fe20007ffe0ff */
[----:B------:R-:W-:Y:S01]  /*1260*/  IMAD.IADD R11, R21, 0x1, R11 ;  /* 0x00000001150b7824 */ /* 0x000fe200078e020b */
[----:B------:R-:W-:-:S02]  /*1270*/  LEA R2, P0, R12, UR40, 0x1 ;  /* 0x000000280c027c11 */ /* 0x000fc4000f8008ff */
[----:B------:R-:W-:Y:S02]  /*1280*/  LEA R14, P1, R20, UR36, 0x1 ;  /* 0x00000024140e7c11 */ /* 0x000fe4000f8208ff */
[----:B------:R-:W-:Y:S02]  /*1290*/  LEA.HI.X R3, R12, UR41, R3, 0x1, P0 ;  /* 0x000000290c037c11 */ /* 0x000fe400080f0c03 */
[C---:B------:R-:W-:Y:S02]  /*12a0*/  PRMT R12, R15.reuse, 0x7610, R12 ;  /* 0x000076100f0c7816 */ /* 0x040fe4000000000c */
[----:B------:R-:W-:Y:S02]  /*12b0*/  PRMT R21, R15, 0x7632, R21 ;  /* 0x000076320f157816 */ /* 0x000fe40000000015 */
[----:B------:R-:W-:Y:S01]  /*12c0*/  LEA.HI.X R15, R20, UR37, R11, 0x1, P1 ;  /* 0x00000025140f7c11 */ /* 0x000fe200088f0c0b */
[----:B------:R1:W-:Y:S04]  /*12d0*/  STG.E.U16 desc[UR4][R2.64], R12 ;  /* 0x0000000c02007986 */ /* 0x0003e8000c101504 */
[----:B------:R1:W-:Y:S04]  /*12e0*/  STG.E.U16 desc[UR6][R2.64+0x2], R21 ;  /* 0x0000021502007986 */ /* 0x0003e8000c101506 */
[----:B------:R-:W2:Y:S04]  /*12f0*/  LDG.E.U16 R0, desc[UR8][R14.64] ;  /* 0x000000080e007981 */ /* 0x000ea8000c1e1500 */
[----:B------:R-:W3:Y:S01]  /*1300*/  LDG.E.U16 R8, desc[UR10][R14.64+0x2] ;  /* 0x0000020a0e087981 */ /* 0x000ee2000c1e1500 */
[----:B------:R-:W-:Y:S01]  /*1310*/  UMOV UR4, 0xffffffff ;  /* 0xffffffff00047882 */ /* 0x000fe20000000000 */
[----:B--2---:R-:W-:-:S02]  /*1320*/  HADD2.F32 R17, -RZ, R0.H0_H0 ;  /* 0x20000000ff117230 */ /* 0x004fc40000004100 */
[----:B---3--:R-:W-:-:S05]  /*1330*/  HADD2.F32 R18, -RZ, R8.H0_H0 ;  /* 0x20000008ff127230 */ /* 0x008fca0000004100 */
[----:B------:R-:W-:Y:S01]  /*1340*/  FMNMX3 R13, R17, -INF , R18, !PT ;  /* 0xff800000110d7876 */ /* 0x000fe20007800012 */
[----:B-1----:R-:W-:Y:S06]  /*1350*/  BRA.DIV UR4, `(.L_x_7093) ;  /* 0x0000000e043c7947 */ /* 0x002fec000b800000 */
        /* <DEDUP_REMOVED lines=33> */
.L_x_7121:
        /* <DEDUP_REMOVED lines=15> */
.L_x_7095:
[----:B------:R-:W-:Y:S05]  /*1660*/  BSYNC.RECONVERGENT B0 ;  /* 0x0000000000007941 */ /* 0x000fea0003800200 */
.L_x_7094:
        /* <DEDUP_REMOVED lines=14> */
.L_x_7097:
[----:B------:R-:W-:Y:S05]  /*1750*/  BSYNC.RECONVERGENT B0 ;  /* 0x0000000000007941 */ /* 0x000fea0003800200 */
.L_x_7096:
        /* <DEDUP_REMOVED lines=13> */
[----:B------:R-:W-:Y:S02]  /*1830*/  LEA.HI.X R3, R12, UR41, R3, 0x1, P0 ;  /* 0x000000290c037c11 */ /* 0x000fe400080f0c03 */
[----:B------:R-:W-:-:S03]  /*1840*/  IADD3 R17, P0, PT, R10, R19, RZ ;  /* 0x000000130a117210 */ /* 0x000fc60007f1e0ff */
[----:B------:R3:W-:Y:S01]  /*1850*/  STG.E.U16 desc[UR4][R2.64], R8 ;  /* 0x0000000802007986 */ /* 0x0007e2000c101504 */
[----:B------:R-:W-:Y:S02]  /*1860*/  IADD3.X R16, PT, PT, R9, R16, RZ, P0, !PT ;  /* 0x0000001009107210 */ /* 0x000fe400007fe4ff */
[----:B------:R-:W-:Y:S01]  /*1870*/  ISETP.GE.U32.AND P0, PT, R17, UR44, PT ;  /* 0x0000002c11007c0c */ /* 0x000fe2000bf06070 */
[----:B------:R3:W-:Y:S03]  /*1880*/  STG.E.U16 desc[UR6][R2.64+0x2], R0 ;  /* 0x0000020002007986 */ /* 0x0007e6000c101506 */
[----:B------:R-:W-:-:S13]  /*1890*/  ISETP.GE.AND.EX P0, PT, R16, UR45, PT, P0 ;  /* 0x0000002d10007c0c */ /* 0x000fda000bf06300 */
[----:B---3--:R-:W-:Y:S05]  /*18a0*/  @!P0 BRA `(.L_x_7098) ;  /* 0xfffffff000d08947 */ /* 0x008fea000383ffff */
[----:B------:R-:W-:Y:S05]  /*18b0*/  EXIT ;  /* 0x000000000000794d */ /* 0x000fea0003800000 */
.L_x_7083:
[----:B------:R-:W-:Y:S01]  /*18c0*/  IMAD.MOV.U32 R12, RZ, RZ, 0x4 ;  /* 0x00000004ff0c7424 */ /* 0x000fe200078e00ff */
[----:B------:R-:W-:Y:S02]  /*18d0*/  MOV R11, 0x1f ;  /* 0x0000001f000b7802 */ /* 0x000fe40000000f00 */
[----:B------:R-:W-:Y:S02]  /*18e0*/  MOV R15, 0xffffffff ;  /* 0xffffffff000f7802 */ /* 0x000fe40000000f00 */
[----:B------:R-:W-:-:S07]  /*18f0*/  MOV R3, 0x3bbb989d ;  /* 0x3bbb989d00037802 */ /* 0x000fce0000000f00 */
[----:B0-----:R-:W-:Y:S05]  /*1900*/  WARPSYNC.COLLECTIVE R15, `(.L_x_7099) ;  /* 0x000000000f087348 */ /* 0x001fea0003c00000 */
[----:B------:R1:W2:Y:S02]  /*1910*/  SHFL.BFLY P6, R14, R13, R12, R11 ;  /* 0x0c00000c0d0e7389 */ /* 0x0002a400000c000b */
[----:B012---:R-:W-:Y:S05]  /*1920*/  ENDCOLLECTIVE ;  /* 0x000000000000791b */ /* 0x007fea0003800000 */
.L_x_7099:
[----:B------:R-:W-:Y:S02]  /*1930*/  MOV R12, 0x2 ;  /* 0x00000002000c7802 */ /* 0x000fe40000000f00 */
[----:B------:R-:W-:-:S05]  /*1940*/  FMNMX R0, R13, R14, !PT ;  /* 0x0000000e0d007209 */ /* 0x000fca0007800000 */
[----:B------:R-:W-:-:S07]  /*1950*/  IMAD.MOV.U32 R13, RZ, RZ, R0 ;  /* 0x000000ffff0d7224 */ /* 0x000fce00078e0000 */
[----:B------:R-:W-:Y:S05]  /*1960*/  WARPSYNC.COLLECTIVE R15, `(.L_x_7100) ;  /* 0x000000000f087348 */ /* 0x000fea0003c00000 */
[----:B------:R0:W1:Y:S02]  /*1970*/  SHFL.BFLY P6, R14, R13, R12, R11 ;  /* 0x0c00000c0d0e7389 */ /* 0x00006400000c000b */
[----:B01----:R-:W-:Y:S05]  /*1980*/  ENDCOLLECTIVE ;  /* 0x000000000000791b */ /* 0x003fea0003800000 */
.L_x_7100:
[----:B------:R-:W-:Y:S01]  /*1990*/  IMAD.MOV.U32 R12, RZ, RZ, 0x1 ;  /* 0x00000001ff0c7424 */ /* 0x000fe200078e00ff */
[----:B------:R-:W-:-:S04]  /*19a0*/  FMNMX R2, R0, R14, !PT ;  /* 0x0000000e00027209 */ /* 0x000fc80007800000 */
[----:B------:R-:W-:-:S07]  /*19b0*/  MOV R13, R2 ;  /* 0x00000002000d7202 */ /* 0x000fce0000000f00 */
[----:B------:R-:W-:Y:S05]  /*19c0*/  WARPSYNC.COLLECTIVE R15, `(.L_x_7101) ;  /* 0x000000000f087348 */ /* 0x000fea0003c00000 */
[----:B------:R0:W1:Y:S02]  /*19d0*/  SHFL.BFLY P6, R14, R13, R12, R11 ;  /* 0x0c00000c0d0e7389 */ /* 0x00006400000c000b */
[----:B01----:R-:W-:Y:S05]  /*19e0*/  ENDCOLLECTIVE ;  /* 0x000000000000791b */ /* 0x003fea0003800000 */
.L_x_7101:
[----:B------:R-:W-:Y:S02]  /*19f0*/  MOV R12, 0x4 ;  /* 0x00000004000c7802 */ /* 0x000fe40000000f00 */
[----:B------:R-:W-:-:S05]  /*1a00*/  FMNMX R2, R2, R14, !PT ;  /* 0x0000000e02027209 */ /* 0x000fca0007800000 */
[--C-:B------:R-:W-:Y:S01]  /*1a10*/  FADD R0, R23, -R2.reuse ;  /* 0x8000000217007221 */ /* 0x100fe20000000000 */
[----:B------:R-:W-:Y:S01]  /*1a20*/  MOV R23, 0x437c0000 ;  /* 0x437c000000177802 */ /* 0x000fe20000000f00 */
[----:B------:R-:W-:Y:S02]  /*1a30*/  FADD R2, R22, -R2 ;  /* 0x8000000216027221 */ /* 0x000fe40000000000 */
[-C--:B------:R-:W-:Y:S02]  /*1a40*/  FFMA.SAT R8, R0, R3.reuse, 0.5 ;  /* 0x3f00000000087423 */ /* 0x080fe40000002003 */
[----:B------:R-:W-:Y:S02]  /*1a50*/  FFMA.SAT R14, R2, R3, 0.5 ;  /* 0x3f000000020e7423 */ /* 0x000fe40000002003 */
[-C--:B------:R-:W-:Y:S02]  /*1a60*/  FFMA.RM R8, R8, R23.reuse, 12582913 ;  /* 0x4b40000108087423 */ /* 0x080fe40000004017 */
[----:B------:R-:W-:-:S02]  /*1a70*/  FFMA.RM R23, R14, R23, 12582913 ;  /* 0x4b4000010e177423 */ /* 0x000fc40000004017 */
[----:B------:R-:W-:Y:S02]  /*1a80*/  FADD R3, R8, -12583039 ;  /* 0xcb40007f08037421 */ /* 0x000fe40000000000 */
[C---:B------:R-:W-:Y:S02]  /*1a90*/  FADD R11, R23.reuse, -12583039 ;  /* 0xcb40007f170b7421 */ /* 0x040fe40000000000 */
[----:B------:R-:W-:Y:S02]  /*1aa0*/  FFMA R3, R0, 1.4426950216293334961, -R3 ;  /* 0x3fb8aa3b00037823 */ /* 0x000fe40000000803 */
[----:B------:R-:W-:Y:S02]  /*1ab0*/  FFMA R11, R2, 1.4426950216293334961, -R11 ;  /* 0x3fb8aa3b020b7823 */ /* 0x000fe4000000080b */
[----:B------:R-:W-:Y:S01]  /*1ac0*/  FFMA R3, R0, 1.925963033500011079e-08, R3 ;  /* 0x32a5706000037823 */ /* 0x000fe20000000003 */
[----:B------:R-:W-:Y:S01]  /*1ad0*/  SHF.L.U32 R0, R23, 0x17, RZ ;  /* 0x0000001717007819 */ /* 0x000fe200000006ff */
[----:B------:R-:W-:Y:S01]  /*1ae0*/  FFMA R14, R2, 1.925963033500011079e-08, R11 ;  /* 0x32a57060020e7823 */ /* 0x000fe2000000000b */
[----:B------:R-:W-:-:S03]  /*1af0*/  IMAD.SHL.U32 R2, R8, 0x800000, RZ ;  /* 0x0080000008027824 */ /* 0x000fc600078e00ff */
[----:B------:R-:W0:Y:S08]  /*1b00*/  MUFU.EX2 R3, R3 ;  /* 0x0000000300037308 */ /* 0x000e300000000800 */
[----:B------:R-:W1:Y:S01]  /*1b10*/  MUFU.EX2 R11, R14 ;  /* 0x0000000e000b7308 */ /* 0x000e620000000800 */
[----:B0-----:R-:W-:-:S04]  /*1b20*/  FMUL R2, R2, R3 ;  /* 0x0000000302027220 */ /* 0x001fc80000400000 */
[----:B------:R-:W-:Y:S01]  /*1b30*/  FADD R13, RZ, R2 ;  /* 0x00000002ff0d7221 */ /* 0x000fe20000000000 */
[----:B-1----:R-:W-:Y:S01]  /*1b40*/  FMUL R0, R0, R11 ;  /* 0x0000000b00007220 */ /* 0x002fe20000400000 */
[----:B------:R-:W-:-:S03]  /*1b50*/  IMAD.MOV.U32 R11, RZ, RZ, 0x1f ;  /* 0x0000001fff0b7424 */ /* 0x000fc600078e00ff */
[----:B------:R-:W-:-:S07]  /*1b60*/  FADD R13, R13, R0 ;  /* 0x000000000d0d7221 */ /* 0x000fce0000000000 */
[----:B------:R-:W-:Y:S05]  /*1b70*/  WARPSYNC.COLLECTIVE R15, `(.L_x_7102) ;  /* 0x000000000f087348 */ /* 0x000fea0003c00000 */
[----:B------:R0:W1:Y:S02]  /*1b80*/  SHFL.BFLY P6, R14, R13, R12, R11 ;  /* 0x0c00000c0d0e7389 */ /* 0x00006400000c000b */
[----:B01----:R-:W-:Y:S05]  /*1b90*/  ENDCOLLECTIVE ;  /* 0x000000000000791b */ /* 0x003fea0003800000 */
.L_x_7102:
[----:B------:R-:W-:Y:S01]  /*1ba0*/  MOV R12, 0x2 ;  /* 0x00000002000c7802 */ /* 0x000fe20000000f00 */
[----:B------:R-:W-:-:S05]  /*1bb0*/  FADD R3, R13, R14 ;  /* 0x0000000e0d037221 */ /* 0x000fca0000000000 */
[----:B------:R-:W-:-:S07]  /*1bc0*/  MOV R13, R3 ;  /* 0x00000003000d7202 */ /* 0x000fce0000000f00 */
[----:B------:R-:W-:Y:S05]  /*1bd0*/  WARPSYNC.COLLECTIVE R15, `(.L_x_7103) ;  /* 0x000000000f087348 */ /* 0x000fea0003c00000 */
[----:B------:R0:W1:Y:S02]  /*1be0*/  SHFL.BFLY P6, R14, R13, R12, R11 ;  /* 0x0c00000c0d0e7389 */ /* 0x00006400000c000b */
[----:B01----:R-:W-:Y:S05]  /*1bf0*/  ENDCOLLECTIVE ;  /* 0x000000000000791b */ /* 0x003fea0003800000 */
.L_x_7103:
[----:B------:R-:W-:Y:S01]  /*1c00*/  MOV R12, 0x1 ;  /* 0x00000001000c7802 */ /* 0x000fe20000000f00 */
[----:B------:R-:W-:-:S04]  /*1c10*/  FADD R8, R3, R14 ;  /* 0x0000000e03087221 */ /* 0x000fc80000000000 */
[----:B------:R-:W-:-:S07]  /*1c20*/  IMAD.MOV.U32 R13, RZ, RZ, R8 ;  /* 0x000000ffff0d7224 */ /* 0x000fce00078e0008 */
[----:B------:R-:W-:Y:S05]  /*1c30*/  WARPSYNC.COLLECTIVE R15, `(.L_x_7104) ;  /* 0x000000000f087348 */ /* 0x000fea0003c00000 */
[----:B------:R0:W1:Y:S02]  /*1c40*/  SHFL.BFLY P6, R14, R13, R12, R11 ;  /* 0x0c00000c0d0e7389 */ /* 0x00006400000c000b */
[----:B01----:R-:W-:Y:S05]  /*1c50*/  ENDCOLLECTIVE ;  /* 0x000000000000791b */ /* 0x003fea0003800000 */
.L_x_7104:
[----:B------:R-:W-:Y:S05]  /*1c60*/  BRA `(.L_x_7105) ;  /* 0xffffffec000c7947 */ /* 0x000fea000383ffff */
.L_x_7088:
[----:B------:R-:W-:Y:S01]  /*1c70*/  HFMA2 R12, -RZ, RZ, 0, 2.384185791015625e-07 ;  /* 0x00000004ff0c7431 */ /* 0x000fe200000001ff */
[----:B------:R-:W-:Y:S01]  /*1c80*/  BSSY B0, `(.L_x_7106) ;  /* 0x0000006000007945 */ /* 0x000fe20003800000 */
[----:B------:R-:W-:Y:S01]  /*1c90*/  IMAD.MOV.U32 R11, RZ, RZ, 0x1f ;  /* 0x0000001fff0b7424 */ /* 0x000fe200078e00ff */
[----:B------:R-:W-:-:S07]  /*1ca0*/  MOV R15, 0xffffffff ;  /* 0xffffffff000f7802 */ /* 0x000fce0000000f00 */
[----:B0-----:R-:W-:Y:S05]  /*1cb0*/  WARPSYNC.COLLECTIVE R15, `(.L_x_7107) ;  /* 0x000000000f087348 */ /* 0x001fea0003c00000 */
[----:B------:R1:W2:Y:S02]  /*1cc0*/  SHFL.BFLY P6, R14, R13, R12, R11 ;  /* 0x0c00000c0d0e7389 */ /* 0x0002a400000c000b */
[----:B012---:R-:W-:Y:S05]  /*1cd0*/  ENDCOLLECTIVE ;  /* 0x000000000000791b */ /* 0x007fea0003800000 */
.L_x_7107:
[----:B------:R-:W-:Y:S05]  /*1ce0*/  BSYNC B0 ;  /* 0x0000000000007941 */ /* 0x000fea0003800000 */
.L_x_7106:
[----:B------:R-:W-:Y:S01]  /*1cf0*/  HFMA2 R12, -RZ, RZ, 0, 1.1920928955078125e-07 ;  /* 0x00000002ff0c7431 */ /* 0x000fe200000001ff */
[----:B------:R-:W-:Y:S01]  /*1d00*/  FMNMX R13, R13, R14, !PT ;  /* 0x0000000e0d0d7209 */ /* 0x000fe20007800000 */
[----:B------:R-:W-:Y:S01]  /*1d10*/  IMAD.MOV.U32 R11, RZ, RZ, 0x1f ;  /* 0x0000001fff0b7424 */ /* 0x000fe200078e00ff */
[----:B------:R-:W-:Y:S01]  /*1d20*/  MOV R15, 0xffffffff ;  /* 0xffffffff000f7802 */ /* 0x000fe20000000f00 */
[----:B------:R-:W-:-:S07]  /*1d30*/  HFMA2 R3, -RZ, RZ, 0.96630859375, -0.0022525787353515625 ;  /* 0x3bbb989dff037431 */ /* 0x000fce00000001ff */
[----:B------:R-:W-:Y:S05]  /*1d40*/  WARPSYNC.COLLECTIVE R15, `(.L_x_7108) ;  /* 0x000000000f087348 */ /* 0x000fea0003c00000 */
[----:B------:R0:W1:Y:S02]  /*1d50*/  SHFL.BFLY P6, R14, R13, R12, R11 ;  /* 0x0c00000c0d0e7389 */ /* 0x00006400000c000b */
[----:B01----:R-:W-:Y:S05]  /*1d60*/  ENDCOLLECTIVE ;  /* 0x000000000000791b */ /* 0x003fea0003800000 */
.L_x_7108:
[----:B------:R-:W-:Y:S01]  /*1d70*/  IMAD.MOV.U32 R12, RZ, RZ, 0x1 ;  /* 0x00000001ff0c7424 */ /* 0x000fe200078e00ff */
[----:B------:R-:W-:-:S04]  /*1d80*/  FMNMX R0, R13, R14, !PT ;  /* 0x0000000e0d007209 */ /* 0x000fc80007800000 */
[----:B------:R-:W-:-:S07]  /*1d90*/  MOV R13, R0 ;  /* 0x00000000000d7202 */ /* 0x000fce0000000f00 */
[----:B------:R-:W-:Y:S05]  /*1da0*/  WARPSYNC.COLLECTIVE R15, `(.L_x_7109) ;  /* 0x000000000f087348 */ /* 0x000fea0003c00000 */
[----:B------:R0:W1:Y:S02]  /*1db0*/  SHFL.BFLY P6, R14, R13, R12, R11 ;  /* 0x0c00000c0d0e7389 */ /* 0x00006400000c000b */
[----:B01----:R-:W-:Y:S05]  /*1dc0*/  ENDCOLLECTIVE ;  /* 0x000000000000791b */ /* 0x003fea0003800000 */
.L_x_7109:
[----:B------:R-:W-:Y:S01]  /*1dd0*/  HFMA2 R12, -RZ, RZ, 0, 2.384185791015625e-07 ;  /* 0x00000004ff0c7431 */ /* 0x000fe200000001ff */
        /* <DEDUP_REMOVED lines=8> */
[C---:B------:R-:W-:Y:S01]  /*1e60*/  FADD R3, R8.reuse, -12583039 ;  /* 0xcb40007f08037421 */ /* 0x040fe20000000000 */
[----:B------:R-:W-:Y:S02]  /*1e70*/  IMAD.SHL.U32 R8, R8, 0x800000, RZ ;  /* 0x0080000008087824 */ /* 0x000fe400078e00ff */
[----:B------:R-:W-:Y:S01]  /*1e80*/  FADD R11, R14, -12583039 ;  /* 0xcb40007f0e0b7421 */ /* 0x000fe20000000000 */
[----:B------:R-:W-:-:S04]  /*1e90*/  FFMA R3, R2, 1.4426950216293334961, -R3 ;  /* 0x3fb8aa3b02037823 */ /* 0x000fc80000000803 */
[----:B------:R-:W-:Y:S01]  /*1ea0*/  FFMA R2, R2, 1.925963033500011079e-08, R3 ;  /* 0x32a5706002027823 */ /* 0x000fe20000000003 */
[----:B------:R-:W-:-:S03]  /*1eb0*/  FFMA R3, R0, 1.4426950216293334961, -R11 ;  /* 0x3fb8aa3b00037823 */ /* 0x000fc6000000080b */
[----:B------:R-:W0:Y:S01]  /*1ec0*/  MUFU.EX2 R11, R2 ;  /* 0x00000002000b7308 */ /* 0x000e220000000800 */
[----:B------:R-:W-:Y:S01]  /*1ed0*/  FFMA R3, R0, 1.925963033500011079e-08, R3 ;  /* 0x32a5706000037823 */ /* 0x000fe20000000003 */
[----:B------:R-:W-:-:S06]  /*1ee0*/  SHF.L.U32 R0, R14, 0x17, RZ ;  /* 0x000000170e007819 */ /* 0x000fcc00000006ff */
[----:B------:R-:W1:Y:S01]  /*1ef0*/  MUFU.EX2 R3, R3 ;  /* 0x0000000300037308 */ /* 0x000e620000000800 */
[----:B0-----:R-:W-:Y:S01]  /*1f00*/  FMUL R8, R8, R11 ;  /* 0x0000000b08087220 */ /* 0x001fe20000400000 */
[----:B------:R-:W-:-:S03]  /*1f10*/  IMAD.MOV.U32 R11, RZ, RZ, 0x1f ;  /* 0x0000001fff0b7424 */ /* 0x000fc600078e00ff */
[----:B------:R-:W-:Y:S01]  /*1f20*/  FADD R13, RZ, R8 ;  /* 0x00000008ff0d7221 */ /* 0x000fe20000000000 */
[----:B-1----:R-:W-:-:S04]  /*1f30*/  FMUL R0, R0, R3 ;  /* 0x0000000300007220 */ /* 0x002fc80000400000 */
[----:B------:R-:W-:-:S07]  /*1f40*/  FADD R13, R13, R0 ;  /* 0x000000000d0d7221 */ /* 0x000fce0000000000 */
[----:B------:R-:W-:Y:S05]  /*1f50*/  WARPSYNC.COLLECTIVE R15, `(.L_x_7110) ;  /* 0x000000000f087348 */ /* 0x000fea0003c00000 */
[----:B------:R0:W1:Y:S02]  /*1f60*/  SHFL.BFLY P6, R14, R13, R12, R11 ;  /* 0x0c00000c0d0e7389 */ /* 0x00006400000c000b */
[----:B01----:R-:W-:Y:S05]  /*1f70*/  ENDCOLLECTIVE ;  /* 0x000000000000791b */ /* 0x003fea0003800000 */
.L_x_7110:
[----:B------:R-:W-:Y:S02]  /*1f80*/  HFMA2 R12, -RZ, RZ, 0, 1.1920928955078125e-07 ;  /* 0x00000002ff0c7431 */ /* 0x000fe400000001ff */
[----:B------:R-:W-:-:S05]  /*1f90*/  FADD R2, R13, R14 ;  /* 0x0000000e0d027221 */ /* 0x000fca0000000000 */
[----:B------:R-:W-:-:S07]  /*1fa0*/  MOV R13, R2 ;  /* 0x00000002000d7202 */ /* 0x000fce0000000f00 */
[----:B------:R-:W-:Y:S05]  /*1fb0*/  WARPSYNC.COLLECTIVE R15, `(.L_x_7111) ;  /* 0x000000000f087348 */ /* 0x000fea0003c00000 */
[----:B------:R0:W1:Y:S02]  /*1fc0*/  SHFL.BFLY P6, R14, R13, R12, R11 ;  /* 0x0c00000c0d0e7389 */ /* 0x00006400000c000b */
[----:B01----:R-:W-:Y:S05]  /*1fd0*/  ENDCOLLECTIVE ;  /* 0x000000000000791b */ /* 0x003fea0003800000 */
.L_x_7111:
[----:B------:R-:W-:Y:S01]  /*1fe0*/  MOV R12, 0x1 ;  /* 0x00000001000c7802 */ /* 0x000fe20000000f00 */
[----:B------:R-:W-:-:S04]  /*1ff0*/  FADD R3, R2, R14 ;  /* 0x0000000e02037221 */ /* 0x000fc80000000000 */
[----:B------:R-:W-:-:S07]  /*2000*/  IMAD.MOV.U32 R13, RZ, RZ, R3 ;  /* 0x000000ffff0d7224 */ /* 0x000fce00078e0003 */
[----:B------:R-:W-:Y:S05]  /*2010*/  WARPSYNC.COLLECTIVE R15, `(.L_x_7112) ;  /* 0x000000000f087348 */ /* 0x000fea0003c00000 */
[----:B------:R0:W1:Y:S02]  /*2020*/  SHFL.BFLY P6, R14, R13, R12, R11 ;  /* 0x0c00000c0d0e7389 */ /* 0x00006400000c000b */
[----:B01----:R-:W-:Y:S05]  /*2030*/  ENDCOLLECTIVE ;  /* 0x000000000000791b */ /* 0x003fea0003800000 */
.L_x_7112:
[----:B------:R-:W-:Y:S05]  /*2040*/  BRA `(.L_x_7113) ;  /* 0xffffffec00b87947 */ /* 0x000fea000383ffff */
.L_x_7093:
[----:B------:R-:W-:Y:S01]  /*2050*/  HFMA2 R12, -RZ, RZ, 0, 2.384185791015625e-07 ;  /* 0x00000004ff0c7431 */ /* 0x000fe200000001ff */
[----:B------:R-:W-:Y:S01]  /*2060*/  BSSY B0, `(.L_x_7114) ;  /* 0x0000006000007945 */ /* 0x000fe20003800000 */
[----:B------:R-:W-:Y:S01]  /*2070*/  IMAD.MOV.U32 R11, RZ, RZ, 0x1f ;  /* 0x0000001fff0b7424 */ /* 0x000fe200078e00ff */
[----:B------:R-:W-:-:S07]  /*2080*/  MOV R15, 0xffffffff ;  /* 0xffffffff000f7802 */ /* 0x000fce0000000f00 */
[----:B0-----:R-:W-:Y:S05]  /*2090*/  WARPSYNC.COLLECTIVE R15, `(.L_x_7115) ;  /* 0x000000000f087348 */ /* 0x001fea0003c00000 */
[----:B------:R1:W2:Y:S02]  /*20a0*/  SHFL.BFLY P6, R14, R13, R12, R11 ;  /* 0x0c00000c0d0e7389 */ /* 0x0002a400000c000b */
[----:B012---:R-:W-:Y:S05]  /*20b0*/  ENDCOLLECTIVE ;  /* 0x000000000000791b */ /* 0x007fea0003800000 */
.L_x_7115:
[----:B------:R-:W-:Y:S05]  /*20c0*/  BSYNC B0 ;  /* 0x0000000000007941 */ /* 0x000fea0003800000 */
.L_x_7114:
        /* <DEDUP_REMOVED lines=8> */
.L_x_7116:
[----:B------:R-:W-:Y:S01]  /*2150*/  IMAD.MOV.U32 R12, RZ, RZ, 0x1 ;  /* 0x00000001ff0c7424 */ /* 0x000fe200078e00ff */
[----:B------:R-:W-:-:S04]  /*2160*/  FMNMX R0, R13, R14, !PT ;  /* 0x0000000e0d007209 */ /* 0x000fc80007800000 */
[----:B------:R-:W-:-:S07]  /*2170*/  MOV R13, R0 ;  /* 0x00000000000d7202 */ /* 0x000fce0000000f00 */
[----:B------:R-:W-:Y:S05]  /*2180*/  WARPSYNC.COLLECTIVE R15, `(.L_x_7117) ;  /* 0x000000000f087348 */ /* 0x000fea0003c00000 */
[----:B------:R0:W1:Y:S02]  /*2190*/  SHFL.BFLY P6, R14, R13, R12, R11 ;  /* 0x0c00000c0d0e7389 */ /* 0x00006400000c000b */
[----:B01----:R-:W-:Y:S05]  /*21a0*/  ENDCOLLECTIVE ;  /* 0x000000000000791b */ /* 0x003fea0003800000 */
.L_x_7117:
        /* <DEDUP_REMOVED lines=27> */
.L_x_7118:
[----:B------:R-:W-:Y:S02]  /*2360*/  HFMA2 R12, -RZ, RZ, 0, 1.1920928955078125e-07 ;  /* 0x00000002ff0c7431 */ /* 0x000fe400000001ff */
[----:B------:R-:W-:-:S05]  /*2370*/  FADD R2, R13, R14 ;  /* 0x0000000e0d027221 */ /* 0x000fca0000000000 */
[----:B------:R-:W-:-:S07]  /*2380*/  MOV R13, R2 ;  /* 0x00000002000d7202 */ /* 0x000fce0000000f00 */
[----:B------:R-:W-:Y:S05]  /*2390*/  WARPSYNC.COLLECTIVE R15, `(.L_x_7119) ;  /* 0x000000000f087348 */ /* 0x000fea0003c00000 */
[----:B------:R0:W1:Y:S02]  /*23a0*/  SHFL.BFLY P6, R14, R13, R12, R11 ;  /* 0x0c00000c0d0e7389 */ /* 0x00006400000c000b */
[----:B01----:R-:W-:Y:S05]  /*23b0*/  ENDCOLLECTIVE ;  /* 0x000000000000791b */ /* 0x003fea0003800000 */
.L_x_7119:
[----:B------:R-:W-:Y:S01]  /*23c0*/  MOV R12, 0x1 ;  /* 0x00000001000c7802 */ /* 0x000fe20000000f00 */
[----:B------:R-:W-:-:S04]  /*23d0*/  FADD R3, R2, R14 ;  /* 0x0000000e02037221 */ /* 0x000fc80000000000 */
[----:B------:R-:W-:-:S07]  /*23e0*/  IMAD.MOV.U32 R13, RZ, RZ, R3 ;  /* 0x000000ffff0d7224 */ /* 0x000fce00078e0003 */
[----:B------:R-:W-:Y:S05]  /*23f0*/  WARPSYNC.COLLECTIVE R15, `(.L_x_7120) ;  /* 0x000000000f087348 */ /* 0x000fea0003c00000 */
[----:B------:R0:W1:Y:S02]  /*2400*/  SHFL.BFLY P6, R14, R13, R12, R11 ;  /* 0x0c00000c0d0e7389 */ /* 0x00006400000c000b */
[----:B01----:R-:W-:Y:S05]  /*2410*/  ENDCOLLECTIVE ;  /* 0x000000000000791b */ /* 0x003fea0003800000 */
.L_x_7120:
[----:B------:R-:W-:Y:S05]  /*2420*/  BRA `(.L_x_7121) ;  /* 0xfffffff000507947 */ /* 0x000fea000383ffff */
        .weak           $__internal_138_$__cuda_sm20_div_u64
        .type           $__internal_138_$__cuda_sm20_div_u64,@function
        .size           $__internal_138_$__cuda_sm20_div_u64,($__internal_139_$__cuda_sm3x_div_rn_noftz_f32_slowpath - $__internal_138_$__cuda_sm20_div_u64)
$__internal_138_$__cuda_sm20_div_u64:
[----:B------:R-:W-:-:S06]  /*2430*/  MOV R8, R10 ;  /* 0x0000000a00087202 */ /* 0x000fcc0000000f00 */
        /* <DEDUP_REMOVED lines=67> */
[----:B------:R-:W-:Y:S06]  /*2870*/  RET.REL.NODEC R2 `(_ZN7oneflow4cuda7softmax15SoftmaxWarpImplI10SimpleLoadI6__halffE11SimpleStoreIS4_fEfLi2ELi2ELi8ELi1ELb0ELNS1_9AlgorithmE0EEEvT_T0_ll) ;  /* 0xffffffd402e07950 */ /* 0x000fec0003c3ffff */
        .weak           $__internal_139_$__cuda_sm3x_div_rn_noftz_f32_slowpath
        .type           $__internal_139_$__cuda_sm3x_div_rn_noftz_f32_slowpath,@function
        .size           $__internal_139_$__cuda_sm3x_div_rn_noftz_f32_slowpath,(.L_x_15456 - $__internal_139_$__cuda_sm3x_div_rn_noftz_f32_slowpath)
$__internal_139_$__cuda_sm3x_div_rn_noftz_f32_slowpath:
        /* <DEDUP_REMOVED lines=34> */
.L_x_7123:
[----:B------:R-:W-:Y:S01]  /*2aa0*/  LEA R22, R13, 0xc0800000, 0x17 ;  /* 0xc08000000d167811 */ /* 0x000fe200078eb8ff */
[----:B------:R-:W-:Y:S04]  /*2ab0*/  BSSY.RECONVERGENT B3, `(.L_x_7128) ;  /* 0x0000036000037945 */ /* 0x000fe80003800200 */
[----:B------:R-:W-:Y:S01]  /*2ac0*/  IMAD.IADD R25, R3, 0x1, -R22 ;  /* 0x0000000103197824 */ /* 0x000fe200078e0a16 */
[----:B------:R-:W-:-:S03]  /*2ad0*/  IADD3 R22, PT, PT, R24, -0x7f, RZ ;  /* 0xffffff8118167810 */ /* 0x000fc60007ffe0ff */
        /* <DEDUP_REMOVED lines=47> */
.L_x_7130:
[----:B------:R-:W-:-:S04]  /*2dd0*/  LOP3.LUT R2, R2, 0x80000000, RZ, 0xc0, !PT ;  /* 0x8000000002027812 */ /* 0x000fc800078ec0ff */
[----:B------:R-:W-:Y:S01]  /*2de0*/  LOP3.LUT R2, R2, 0x7f800000, RZ, 0xfc, !PT ;  /* 0x7f80000002027812 */ /* 0x000fe200078efcff */
[----:B------:R-:W-:Y:S06]  /*2df0*/  BRA `(.L_x_7131) ;  /* 0x0000000000047947 */ /* 0x000fec0003800000 */
.L_x_7129:
[----:B------:R-:W-:-:S07]  /*2e00*/  LEA R2, R25, R2, 0x17 ;  /* 0x0000000219027211 */ /* 0x000fce00078eb8ff */
.L_x_7131:
[----:B------:R-:W-:Y:S05]  /*2e10*/  BSYNC.RECONVERGENT B3 ;  /* 0x0000000000037941 */ /* 0x000fea0003800200 */
.L_x_7128:
[----:B------:R-:W-:Y:S05]  /*2e20*/  BRA `(.L_x_7132) ;  /* 0x0000000000207947 */ /* 0x000fea0003800000 */
.L_x_7127:
[----:B------:R-:W-:-:S04]  /*2e30*/  LOP3.LUT R2, R3, 0x80000000, R2, 0x48, !PT ;  /* 0x8000000003027812 */ /* 0x000fc800078e4802 */
[----:B------:R-:W-:Y:S01]  /*2e40*/  LOP3.LUT R2, R2, 0x7f800000, RZ, 0xfc, !PT ;  /* 0x7f80000002027812 */ /* 0x000fe200078efcff */
[----:B------:R-:W-:Y:S06]  /*2e50*/  BRA `(.L_x_7132) ;  /* 0x0000000000147947 */ /* 0x000fec0003800000 */
.L_x_7126:
[----:B------:R-:W-:Y:S01]  /*2e60*/  LOP3.LUT R2, R3, 0x80000000, R2, 0x48, !PT ;  /* 0x8000000003027812 */ /* 0x000fe200078e4802 */
[----:B------:R-:W-:Y:S06]  /*2e70*/  BRA `(.L_x_7132) ;  /* 0x00000000000c7947 */ /* 0x000fec0003800000 */
.L_x_7125:
[----:B------:R-:W0:Y:S01]  /*2e80*/  MUFU.RSQ R2, -QNAN ;  /* 0xffc0000000027908 */ /* 0x000e220000001400 */
[----:B------:R-:W-:Y:S05]  /*2e90*/  BRA `(.L_x_7132) ;  /* 0x0000000000047947 */ /* 0x000fea0003800000 */
.L_x_7124:
[----:B------:R-:W-:-:S07]  /*2ea0*/  FADD.FTZ R2, R2, R3 ;  /* 0x0000000302027221 */ /* 0x000fce0000010000 */
.L_x_7132:
[----:B------:R-:W-:Y:S05]  /*2eb0*/  BSYNC.RECONVERGENT B2 ;  /* 0x0000000000027941 */ /* 0x000fea0003800200 */
.L_x_7122:
[----:B------:R-:W-:Y:S02]  /*2ec0*/  HFMA2 R3, -RZ, RZ, 0, 0 ;  /* 0x00000000ff037431 */ /* 0x000fe400000001ff */
[----:B0-----:R-:W-:Y:S01]  /*2ed0*/  IMAD.MOV.U32 R13, RZ, RZ, R2 ;  /* 0x000000ffff0d7224 */ /* 0x001fe200078e0002 */
[----:B------:R-:W-:-:S04]  /*2ee0*/  MOV R2, R12 ;  /* 0x0000000c00027202 */ /* 0x000fc80000000f00 */
[----:B------:R-:W-:Y:S05]  /*2ef0*/  RET.REL.NODEC R2 `(_ZN7oneflow4cuda7softmax15SoftmaxWarpImplI10SimpleLoadI6__halffE11SimpleStoreIS4_fEfLi2ELi2ELi8ELi1ELb0ELNS1_9AlgorithmE0EEEvT_T0_ll) ;  /* 0xffffffd002407950 */ /* 0x000fea0003c3ffff */
.L_x_7133:
        /* <DEDUP_REMOVED lines=16> */
.L_x_15456:


//--------------------- .text._ZN7oneflow4cuda7softmax15SoftmaxWarpImplI10SimpleLoadI6__halffE11SimpleStoreIS4_fEfLi2ELi2ELi8ELi2ELb1ELNS1_9AlgorithmE0EEEvT_T0_ll --------------------------
	.section	.text._ZN7oneflow4cuda7softmax15SoftmaxWarpImplI10SimpleLoadI6__halffE11SimpleStoreIS4_fEfLi2ELi2ELi8ELi2ELb1ELNS1_9AlgorithmE0EEEvT_T0_ll,"ax",@progbits
	.align	128
        .global         _ZN7oneflow4cuda7softmax15SoftmaxWarpImplI10SimpleLoadI6__halffE11SimpleStoreIS4_fEfLi2ELi2ELi8ELi2ELb1ELNS1_9AlgorithmE0EEEvT_T0_ll
        .type           _ZN7oneflow4cuda7softmax15SoftmaxWarpImplI10SimpleLoadI6__halffE11SimpleStoreIS4_fEfLi2ELi2ELi8ELi2ELb1ELNS1_9AlgorithmE0EEEvT_T0_ll,@function
        .size           _ZN7oneflow4cuda7softmax15SoftmaxWarpImplI10SimpleLoadI6__halffE11SimpleStoreIS4_fEfLi2ELi2ELi8ELi2ELb1ELNS1_9AlgorithmE0EEEvT_T0_ll,(.L_x_15457 - _ZN7oneflow4cuda7softmax15SoftmaxWarpImplI10SimpleLoadI6__halffE11SimpleStoreIS4_fEfLi2ELi2ELi8ELi2ELb1ELNS1_9AlgorithmE0EEEvT_T0_ll)
        .other          _ZN7oneflow4cuda7softmax15SoftmaxWarpImplI10SimpleLoadI6__halffE11SimpleStoreIS4_fEfLi2ELi2ELi8ELi2ELb1ELNS1_9AlgorithmE0EEEvT_T0_ll,@"STO_CUDA_ENTRY STV_DEFAULT"
_ZN7oneflow4cuda7softmax15SoftmaxWarpImplI10SimpleLoadI6__halffE11SimpleStoreIS4_fEfLi2ELi2ELi8ELi2ELb1ELNS1_9AlgorithmE0EEEvT_T0_ll:
.text._ZN7oneflow4cuda7softmax15SoftmaxWarpImplI10SimpleLoadI6__halffE11SimpleStoreIS4_fEfLi2ELi2ELi8ELi2ELb1ELNS1_9AlgorithmE0EEEvT_T0_ll:
        /* <DEDUP_REMOVED lines=24> */
.L_x_7134:
        /* <DEDUP_REMOVED lines=17> */
.L_x_7148:
[----:B------:R-:W-:Y:S01]  /*0290*/  ISETP.GE.U32.AND P0, PT, R16, UR40, PT ;  /* 0x0000002810007c0c */ /* 0x000fe2000bf06070 */
[----:B-1----:R-:W1:Y:S03]  /*02a0*/  LDC.64 R10, c[0x0][0x388] ;  /* 0x0000e200ff0a7b82 */ /* 0x002e660000000a00 */
[----:B------:R-:W-:-:S05]  /*02b0*/  ISETP.GE.AND.EX P0, PT, RZ, UR41, PT, P0 ;  /* 0x00000029ff007c0c */ /* 0x000fca000bf06300 */
[----:B------:R-:W4:Y:S08]  /*02c0*/  LDC.64 R12, c[0x0][0x388] ;  /* 0x0000e200ff0c7b82 */ /* 0x000f300000000a00 */
[----:B------:R-:W5:Y:S01]  /*02d0*/  @!P0 LDC.64 R14, c[0x0][0x388] ;  /* 0x0000e200ff0e8b82 */ /* 0x000f620000000a00 */
[----:B------:R-:W-:Y:S02]  /*02e0*/  @!P0 MOV R17, RZ ;  /* 0x000000ff00118202 */ /* 0x000fe40000000f00 */
        /* <DEDUP_REMOVED lines=13> */
[----:B------:R-:W-:Y:S01]  /*03c0*/  @!P0 R2UR UR11, R9 ;  /* 0x00000000090b82ca */ /* 0x000fe200000e0000 */
[----:B------:R-:W-:Y:S02]  /*03d0*/  @!P0 IMAD.IADD R11, R11, 0x1, R23 ;  /* 0x000000010b0b8824 */ /* 0x000fe400078e0217 */
[C---:B------:R-:W-:Y:S02]  /*03e0*/  @!P0 IMAD R13, R21.reuse, R13, R0 ;  /* 0x0000000d150d8224 */ /* 0x040fe400078e0200 */
[----:B-----5:R-:W-:-:S03]  /*03f0*/  @!P0 IMAD.WIDE.U32 R14, R21, R12, R14 ;  /* 0x0000000c150e8225 */ /* 0x020fc600078e000e */
[----:B------:R-:W-:Y:S02]  /*0400*/  @!P0 IADD3 R0, P2, PT, R16, R14, RZ ;  /* 0x0000000e10008210 */ /* 0x000fe40007f5e0ff */
[C---:B--2---:R-:W-:Y:S02]  /*0410*/  @!P0 LEA R4, P1, R10.reuse, R4, 0x1 ;  /* 0x000000040a048211 */ /* 0x044fe400078208ff */
[----:B------:R-:W-:Y:S02]  /*0420*/  @!P0 IADD3.X R14, PT, PT, R13, R15, RZ, P2, !PT ;  /* 0x0000000f0d0e8210 */ /* 0x000fe400017fe4ff */
[----:B------:R-:W-:Y:S02]  /*0430*/  @!P0 LEA.HI.X R5, R10, R5, R11, 0x1, P1 ;  /* 0x000000050a058211 */ /* 0x000fe400008f0c0b */
[----:B-1----:R-:W-:-:S03]  /*0440*/  @!P0 LEA R2, P2, R0, R2, 0x1 ;  /* 0x0000000200028211 */ /* 0x002fc600078408ff */
[----:B------:R-:W2:Y:S01]  /*0450*/  @!P0 LDG.E.U16 R12, desc[UR4][R4.64] ;  /* 0x00000004040c8981 */ /* 0x000ea2000c1e1500 */
[----:B------:R-:W-:-:S03]  /*0460*/  @!P0 LEA.HI.X R3, R0, R3, R14, 0x1, P2 ;  /* 0x0000000300038211 */ /* 0x000fc600010f0c0e */
[----:B------:R1:W4:Y:S04]  /*0470*/  @!P0 LDG.E.U16 R0, desc[UR6][R4.64+0x2] ;  /* 0x0000020604008981 */ /* 0x000328000c1e1500 */
[----:B------:R-:W5:Y:S04]  /*0480*/  @!P0 LDG.E.U16 R10, desc[UR8][R2.64] ;  /* 0x00000008020a8981 */ /* 0x000f68000c1e1500 */
[----:B------:R-:W3:Y:S01]  /*0490*/  @!P0 LDG.E.U16 R11, desc[UR10][R2.64+0x2] ;  /* 0x0000020a020b8981 */ /* 0x000ee2000c1e1500 */
[----:B------:R-:W-:Y:S01]  /*04a0*/  IMAD.MOV.U32 R22, RZ, RZ, -0x800000 ;  /* 0xff800000ff167424 */ /* 0x000fe200078e00ff */
[----:B------:R-:W-:Y:S01]  /*04b0*/  MOV R17, 0xff800000 ;  /* 0xff80000000117802 */ /* 0x000fe20000000f00 */
[----:B------:R-:W-:Y:S01]  /*04c0*/  IMAD.MOV.U32 R23, RZ, RZ, -0x800000 ;  /* 0xff800000ff177424 */ /* 0x000fe200078e00ff */
[----:B------:R-:W-:Y:S01]  /*04d0*/  MOV R20, 0xff800000 ;  /* 0xff80000000147802 */ /* 0x000fe20000000f00 */
[----:B------:R-:W-:Y:S01]  /*04e0*/  UMOV UR4, 0xffffffff ;  /* 0xffffffff00047882 */ /* 0x000fe20000000000 */
[----:B-1----:R-:W-:Y:S01]  /*04f0*/  MOV R4, 0xff800000 ;  /* 0xff80000000047802 */ /* 0x002fe20000000f00 */
[----:B--2---:R-:W-:-:S02]  /*0500*/  @!P0 HADD2.F32 R22, -RZ, R12.H0_H0 ;  /* 0x2000000cff168230 */ /* 0x004fc40000004100 */
[----:B----4-:R-:W-:Y:S02]  /*0510*/  @!P0 HADD2.F32 R17, -RZ, R0.H0_H0 ;  /* 0x20000000ff118230 */ /* 0x010fe40000004100 */
[----:B-----5:R-:W-:Y:S02]  /*0520*/  @!P0 HADD2.F32 R23, -RZ, R10.H0_H0 ;  /* 0x2000000aff178230 */ /* 0x020fe40000004100 */
[----:B---3--:R-:W-:Y:S02]  /*0530*/  @!P0 HADD2.F32 R20, -RZ, R11.H0_H0 ;  /* 0x2000000bff148230 */ /* 0x008fe40000004100 */
[----:B------:R-:W-:Y:S01]  /*0540*/  IMAD.MOV.U32 R0, RZ, RZ, -0x800000 ;  /* 0xff800000ff007424 */ /* 0x000fe200078e00ff */
[----:B------:R-:W-:Y:S02]  /*0550*/  @!P0 FMNMX3 R0, R22, -INF , R17, !PT ;  /* 0xff80000016008876 */ /* 0x000fe40007800011 */
[----:B------:R-:W-:Y:S01]  /*0560*/  @!P0 FMNMX3 R4, R23, -INF , R20, !PT ;  /* 0xff80000017048876 */ /* 0x000fe20007800014 */
[----:B------:R-:W-:Y:S06]  /*0570*/  BRA.DIV UR4, `(.L_x_7135) ;  /* 0x0000000a049c7947 */ /* 0x000fec000b800000 */
[----:B------:R-:W1:Y:S04]  /*0580*/  SHFL.BFLY PT, R14, R0, 0x4, 0x1f ;  /* 0x0c801f00000e7f89 */ /* 0x000e6800000e0000 */
[----:B------:R-:W2:Y:S01]  /*0590*/  SHFL.BFLY PT, R3, R4, 0x4, 0x1f ;  /* 0x0c801f0004037f89 */ /* 0x000ea200000e0000 */
[----:B-1----:R-:W-:Y:S01]  /*05a0*/  FMNMX R2, R14, R0, !PT ;  /* 0x000000000e027209 */ /* 0x002fe20007800000 */
[----:B------:R-:W-:Y:S01]  /*05b0*/  IMAD.MOV.U32 R0, RZ, RZ, 0x3bbb989d ;  /* 0x3bbb989dff007424 */ /* 0x000fe200078e00ff */
[----:B--2---:R-:W-:-:S03]  /*05c0*/  FMNMX R3, R3, R4, !PT ;  /* 0x0000000403037209 */ /* 0x004fc60007800000 */
[----:B------:R-:W1:Y:S01]  /*05d0*/  SHFL.BFLY PT, R5, R2, 0x2, 0x1f ;  /* 0x0c401f0002057f89 */ /* 0x000e6200000e0000 */
[----:B------:R-:W-:-:S03]  /*05e0*/  HFMA2 R4, -RZ, RZ, 3.7421875, 0 ;  /* 0x437c0000ff047431 */ /* 0x000fc600000001ff */
[----:B------:R-:W2:Y:S01]  /*05f0*/  SHFL.BFLY PT, R14, R3, 0x2, 0x1f ;  /* 0x0c401f00030e7f89 */ /* 0x000ea200000e0000 */
[----:B-1----:R-:W-:Y:S02]  /*0600*/  FMNMX R5, R2, R5, !PT ;  /* 0x0000000502057209 */ /* 0x002fe40007800000 */
[----:B--2---:R-:W-:-:S03]  /*0610*/  FMNMX R13, R3, R14, !PT ;  /* 0x0000000e030d7209 */ /* 0x004fc60007800000 */
[----:B------:R-:W1:Y:S04]  /*0620*/  SHFL.BFLY PT, R10, R5, 0x1, 0x1f ;  /* 0x0c201f00050a7f89 */ /* 0x000e6800000e0000 */
[----:B------:R-:W2:Y:S01]  /*0630*/  SHFL.BFLY PT, R14, R13, 0x1, 0x1f ;  /* 0x0c201f000d0e7f89 */ /* 0x000ea200000e0000 */
[----:B-1----:R-:W-:-:S05]  /*0640*/  FMNMX R10, R5, R10, !PT ;  /* 0x0000000a050a7209 */ /* 0x002fca0007800000 */
[C---:B------:R-:W-:Y:S01]  /*0650*/  FADD R15, -R10.reuse, R22 ;  /* 0x000000160a0f7221 */ /* 0x040fe20000000100 */
[----:B------:R-:W-:-:S03]  /*0660*/  FADD R17, -R10, R17 ;  /* 0x000000110a117221 */ /* 0x000fc60000000100 */
[-C--:B------:R-:W-:Y:S01]  /*0670*/  FFMA.SAT R11, R15, R0.reuse, 0.5 ;  /* 0x3f0000000f0b7423 */ /* 0x080fe20000002000 */
[----:B------:R-:W-:-:S03]  /*0680*/  FFMA.SAT R3, R17, R0, 0.5 ;  /* 0x3f00000011037423 */ /* 0x000fc60000002000 */
[----:B------:R-:W-:Y:S01]  /*0690*/  FFMA.RM R2, R11, R4, 12582913 ;  /* 0x4b4000010b027423 */ /* 0x000fe20000004004 */
[----:B--2---:R-:W-:Y:S01]  /*06a0*/  FMNMX R11, R13, R14, !PT ;  /* 0x0000000e0d0b7209 */ /* 0x004fe20007800000 */
[----:B------:R-:W-:Y:S02]  /*06b0*/  FFMA.RM R3, R3, R4, 12582913 ;  /* 0x4b40000103037423 */ /* 0x000fe40000004004 */
[----:B------:R-:W-:Y:S02]  /*06c0*/  FADD R10, R2, -12583039 ;  /* 0xcb40007f020a7421 */ /* 0x000fe40000000000 */
[C---:B------:R-:W-:Y:S01]  /*06d0*/  FADD R23, -R11.reuse, R23 ;  /* 0x000000170b177221 */ /* 0x040fe20000000100 */
[----:B------:R-:W-:Y:S01]  /*06e0*/  FADD R11, -R11, R20 ;  /* 0x000000140b0b7221 */ /* 0x000fe20000000100 */
[----:B------:R-:W-:Y:S01]  /*06f0*/  FFMA R10, R15, 1.4426950216293334961, -R10 ;  /* 0x3fb8aa3b0f0a7823 */ /* 0x000fe2000000080a */
[----:B------:R-:W-:Y:S01]  /*0700*/  FADD R12, R3, -12583039 ;  /* 0xcb40007f030c7421 */ /* 0x000fe20000000000 */
[-C--:B------:R-:W-:Y:S01]  /*0710*/  FFMA.SAT R5, R23, R0.reuse, 0.5 ;  /* 0x3f00000017057423 */ /* 0x080fe20000002000 */
[----:B------:R-:W-:Y:S01]  /*0720*/  FFMA.SAT R13, R11, R0, 0.5 ;  /* 0x3f0000000b0d7423 */ /* 0x000fe20000002000 */
[----:B------:R-:W-:Y:S01]  /*0730*/  FFMA R10, R15, 1.925963033500011079e-08, R10 ;  /* 0x32a570600f0a7823 */ /* 0x000fe2000000000a */
[----:B------:R-:W-:Y:S01]  /*0740*/  FFMA R12, R17, 1.4426950216293334961, -R12 ;  /* 0x3fb8aa3b110c7823 */ /* 0x000fe2000000080c */
[-C--:B------:R-:W-:Y:S01]  /*0750*/  FFMA.RM R5, R5, R4.reuse, 12582913 ;  /* 0x4b40000105057423 */ /* 0x080fe20000004004 */
[----:B------:R-:W-:Y:S01]  /*0760*/  FFMA.RM R0, R13, R4, 12582913 ;  /* 0x4b4000010d007423 */ /* 0x000fe20000004004 */
[----:B------:R-:W-:Y:S01]  /*0770*/  SHF.L.U32 R3, R3, 0x17, RZ ;  /* 0x0000001703037819 */ /* 0x000fe200000006ff */
[----:B------:R-:W-:Y:S01]  /*0780*/  FFMA R12, R17, 1.925963033500011079e-08, R12 ;  /* 0x32a57060110c7823 */ /* 0x000fe2000000000c */
[----:B------:R-:W-:Y:S01]  /*0790*/  FADD R14, R5, -12583039 ;  /* 0xcb40007f050e7421 */ /* 0x000fe20000000000 */
[C---:B------:R-:W-:Y:S01]  /*07a0*/  FADD R4, R0.reuse, -12583039 ;  /* 0xcb40007f00047421 */ /* 0x040fe20000000000 */
[----:B------:R-:W1:Y:S01]  /*07b0*/  MUFU.EX2 R10, R10 ;  /* 0x0000000a000a7308 */ /* 0x000e620000000800 */
[----:B------:R-:W-:Y:S01]  /*07c0*/  SHF.L.U32 R0, R0, 0x17, RZ ;  /* 0x0000001700007819 */ /* 0x000fe200000006ff */
[----:B------:R-:W-:Y:S01]  /*07d0*/  FFMA R14, R23, 1.4426950216293334961, -R14 ;  /* 0x3fb8aa3b170e7823 */ /* 0x000fe2000000080e */
[----:B------:R-:W-:-:S03]  /*07e0*/  FFMA R4, R11, 1.4426950216293334961, -R4 ;  /* 0x3fb8aa3b0b047823 */ /* 0x000fc60000000804 */
[----:B------:R-:W-:Y:S01]  /*07f0*/  FFMA R14, R23, 1.925963033500011079e-08, R14 ;  /* 0x32a57060170e7823 */ /* 0x000fe2000000000e */
[----:B------:R-:W-:Y:S01]  /*0800*/  FFMA R15, R11, 1.925963033500011079e-08, R4 ;  /* 0x32a570600b0f7823 */ /* 0x000fe20000000004 */
[----:B------:R-:W2:Y:S01]  /*0810*/  MUFU.EX2 R12, R12 ;  /* 0x0000000c000c7308 */ /* 0x000ea20000000800 */
[----:B------:R-:W-:Y:S02]  /*0820*/  IMAD.SHL.U32 R11, R2, 0x800000, RZ ;  /* 0x00800000020b7824 */ /* 0x000fe400078e00ff */
[----:B------:R-:W-:-:S05]  /*0830*/  IMAD.SHL.U32 R2, R5, 0x800000, RZ ;  /* 0x0080000005027824 */ /* 0x000fca00078e00ff */
        /* <DEDUP_REMOVED lines=8> */
[----:B------:R-:W-:Y:S01]  /*08c0*/  FADD R11, RZ, R2 ;  /* 0x00000002ff0b7221 */ /* 0x000fe20000000000 */
[----:B-1----:R-:W-:-:S04]  /*08d0*/  FMUL R0, R0, R15 ;  /* 0x0000000f00007220 */ /* 0x002fc80000400000 */
        /* <DEDUP_REMOVED lines=11> */
.L_x_7162:
        /* <DEDUP_REMOVED lines=10> */
[----:B------:R-:W-:-:S07]  /*0a30*/  MOV R12, 0xa50 ;  /* 0x00000a50000c7802 */ /* 0x000fce0000000f00 */
[----:B0-----:R-:W-:Y:S05]  /*0a40*/  CALL.REL.NOINC `($__internal_140_$__cuda_sm3x_div_rn_noftz_f32_slowpath) ;  /* 0x0000000c00587944 */ /* 0x001fea0003c00000 */
[----:B------:R-:W-:-:S07]  /*0a50*/  IMAD.MOV.U32 R10, RZ, RZ, R4 ;  /* 0x000000ffff0a7224 */ /* 0x000fce00078e0004 */
.L_x_7137:
[----:B------:R-:W-:Y:S05]  /*0a60*/  BSYNC.RECONVERGENT B0 ;  /* 0x0000000000007941 */ /* 0x000fea0003800200 */
.L_x_7136:
        /* <DEDUP_REMOVED lines=11> */
[----:B0-----:R-:W-:Y:S05]  /*0b20*/  CALL.REL.NOINC `($__internal_140_$__cuda_sm3x_div_rn_noftz_f32_slowpath) ;  /* 0x0000000c00207944 */ /* 0x001fea0003c00000 */
[----:B------:R-:W-:-:S07]  /*0b30*/  IMAD.MOV.U32 R13, RZ, RZ, R4 ;  /* 0x000000ffff0d7224 */ /* 0x000fce00078e0004 */
.L_x_7139:
[----:B------:R-:W-:Y:S05]  /*0b40*/  BSYNC.RECONVERGENT B0 ;  /* 0x0000000000007941 */ /* 0x000fea0003800200 */
.L_x_7138:
        /* <DEDUP_REMOVED lines=19> */
[----:B------:R-:W-:-:S03]  /*0c80*/  LEA R12, P0, R4, UR36, 0x1 ;  /* 0x00000024040c7c11 */ /* 0x000fc6000f8008ff */
[----:B------:R-:W-:-:S05]  /*0c90*/  IMAD.IADD R5, R5, 0x1, R17 ;  /* 0x0000000105057824 */ /* 0x000fca00078e0211 */
[----:B------:R-:W-:Y:S02]  /*0ca0*/  LEA.HI.X R13, R4, UR37, R5, 0x1, P0 ;  /* 0x00000025040d7c11 */ /* 0x000fe400080f0c05 */
[----:B------:R-:W-:-:S03]  /*0cb0*/  PRMT R4, R10, 0x7632, R4 ;  /* 0x000076320a047816 */ /* 0x000fc60000000004 */
[----:B------:R1:W-:Y:S04]  /*0cc0*/  STG.E.U16 desc[UR4][R12.64], R10 ;  /* 0x0000000a0c007986 */ /* 0x0003e8000c101504 */
[----:B------:R1:W-:Y:S02]  /*0cd0*/  STG.E.U16 desc[UR6][R12.64+0x2], R4 ;  /* 0x000002040c007986 */ /* 0x0003e4000c101506 */
.L_x_7141:
[----:B------:R-:W-:Y:S05]  /*0ce0*/  BSYNC.RECONVERGENT B0 ;  /* 0x0000000000007941 */ /* 0x000fea0003800200 */
.L_x_7140:
[----:B------:R-:W-:Y:S01]  /*0cf0*/  BSSY.RECONVERGENT B0, `(.L_x_7142) ;  /* 0x0000008000007945 */ /* 0x000fe20003800200 */
[----:B------:R-:W-:-:S03]  /*0d00*/  FFMA R3, R3, R15, R14 ;  /* 0x0000000f03037223 */ /* 0x000fc6000000000e */
[----:B------:R-:W-:Y:S05]  /*0d10*/  @!P2 BRA `(.L_x_7143) ;  /* 0x000000000014a947 */ /* 0x000fea0003800000 */
[----:B-1----:R-:W-:Y:S01]  /*0d20*/  MOV R4, R2 ;  /* 0x0000000200047202 */ /* 0x002fe20000000f00 */
[----:B------:R-:W-:Y:S01]  /*0d30*/  IMAD.MOV.U32 R5, RZ, RZ, R11 ;  /* 0x000000ffff057224 */ /* 0x000fe200078e000b */
[----:B------:R-:W-:-:S07]  /*0d40*/  MOV R12, 0xd60 ;  /* 0x00000d60000c7802 */ /* 0x000fce0000000f00 */
[----:B0-----:R-:W-:Y:S05]  /*0d50*/  CALL.REL.NOINC `($__internal_140_$__cuda_sm3x_div_rn_noftz_f32_slowpath) ;  /* 0x0000000800947944 */ /* 0x001fea0003c00000 */
[----:B------:R-:W-:-:S07]  /*0d60*/  MOV R3, R4 ;  /* 0x0000000400037202 */ /* 0x000fce0000000f00 */
.L_x_7143:
[----:B------:R-:W-:Y:S05]  /*0d70*/  BSYNC.RECONVERGENT B0 ;  /* 0x0000000000007941 */ /* 0x000fea0003800200 */
.L_x_7142:
        /* <DEDUP_REMOVED lines=9> */
[----:B------:R-:W-:Y:S01]  /*0e10*/  IMAD.MOV.U32 R4, RZ, RZ, R0 ;  /* 0x000000ffff047224 */ /* 0x000fe200078e0000 */
[----:B------:R-:W-:Y:S02]  /*0e20*/  MOV R5, R11 ;  /* 0x0000000b00057202 */ /* 0x000fe40000000f00 */
[----:B------:R-:W-:-:S07]  /*0e30*/  MOV R12, 0xe50 ;  /* 0x00000e50000c7802 */ /* 0x000fce0000000f00 */
[----:B0-----:R-:W-:Y:S05]  /*0e40*/  CALL.REL.NOINC `($__internal_140_$__cuda_sm3x_div_rn_noftz_f32_slowpath) ;  /* 0x0000000800587944 */ /* 0x001fea0003c00000 */
[----:B------:R-:W-:-:S07]  /*0e50*/  IMAD.MOV.U32 R10, RZ, RZ, R4 ;  /* 0x000000ffff0a7224 */ /* 0x000fce00078e0004 */
.L_x_7145:
[----:B------:R-:W-:Y:S05]  /*0e60*/  BSYNC.RECONVERGENT B0 ;  /* 0x0000000000007941 */ /* 0x000fea0003800200 */
.L_x_7144:
        /* <DEDUP_REMOVED lines=11> */
[----:B------:R-:W-:Y:S02]  /*0f20*/  LEA R2, P0, R0, UR36, 0x1 ;  /* 0x0000002400027c11 */ /* 0x000fe4000f8008ff */
[----:B------:R-:W-:Y:S02]  /*0f30*/  F2FP.F16.F32.PACK_AB R10, R10, R3 ;  /* 0x000000030a0a723e */ /* 0x000fe400000000ff */
[----:B------:R-:W-:Y:S02]  /*0f40*/  LEA.HI.X R3, R0, UR37, R5, 0x1, P0 ;  /* 0x0000002500037c11 */ /* 0x000fe400080f0c05 */
[----:B------:R-:W-:-:S03]  /*0f50*/  PRMT R0, R10, 0x7632, R0 ;  /* 0x000076320a007816 */ /* 0x000fc60000000000 */
[----:B------:R1:W-:Y:S04]  /*0f60*/  STG.E.U16 desc[UR4][R2.64], R10 ;  /* 0x0000000a02007986 */ /* 0x0003e8000c101504 */
[----:B------:R1:W-:Y:S02]  /*0f70*/  STG.E.U16 desc[UR6][R2.64+0x2], R0 ;  /* 0x0000020002007986 */ /* 0x0003e4000c101506 */
.L_x_7147:
[----:B------:R-:W-:Y:S05]  /*0f80*/  BSYNC.RECONVERGENT B0 ;  /* 0x0000000000007941 */ /* 0x000fea0003800200 */
.L_x_7146:
[----:B------:R-:W-:-:S04]  /*0f90*/  IADD3 R21, P0, PT, R18, R21, RZ ;  /* 0x0000001512157210 */ /* 0x000fc80007f1e0ff */
[----:B------:R-:W-:Y:S02]  /*0fa0*/  LEA.HI.X.SX32 R19, R18, R19, 0x1, P0 ;  /* 0x0000001312137211 */ /* 0x000fe400000f0eff */
[----:B------:R-:W-:-:S04]  /*0fb0*/  ISETP.GE.U32.AND P0, PT, R21, UR42, PT ;  /* 0x0000002a15007c0c */ /* 0x000fc8000bf06070 */
[----:B------:R-:W-:-:S13]  /*0fc0*/  ISETP.GE.AND.EX P0, PT, R19, UR43, PT, P0 ;  /* 0x0000002b13007c0c */ /* 0x000fda000bf06300 */
[----:B------:R-:W-:Y:S05]  /*0fd0*/  @!P0 BRA `(.L_x_7148) ;  /* 0xfffffff000ac8947 */ /* 0x000fea000383ffff */
[----:B------:R-:W-:Y:S05]  /*0fe0*/  EXIT ;  /* 0x000000000000794d */ /* 0x000fea0003800000 */
.L_x_7135:
[----:B------:R-:W-:Y:S01]  /*0ff0*/  HFMA2 R11, -RZ, RZ, 0, 1.847743988037109375e-06 ;  /* 0x0000001fff0b7431 */ /* 0x000fe200000001ff */
[----:B------:R-:W-:Y:S01]  /*1000*/  BSSY B0, `(.L_x_7149) ;  /* 0x0000007000007945 */ /* 0x000fe20003800000 */
[----:B------:R-:W-:Y:S01]  /*1010*/  MOV R13, R0 ;  /* 0x00000000000d7202 */ /* 0x000fe20000000f00 */
[----:B------:R-:W-:Y:S01]  /*1020*/  IMAD.MOV.U32 R12, RZ, RZ, 0x4 ;  /* 0x00000004ff0c7424 */ /* 0x000fe200078e00ff */
[----:B------:R-:W-:-:S07]  /*1030*/  MOV R15, 0xffffffff ;  /* 0xffffffff000f7802 */ /* 0x000fce0000000f00 */
[----:B0-----:R-:W-:Y:S05]  /*1040*/  WARPSYNC.COLLECTIVE R15, `(.L_x_7150) ;  /* 0x000000000f087348 */ /* 0x001fea0003c00000 */
[----:B------:R1:W2:Y:S02]  /*1050*/  SHFL.BFLY P6, R14, R13, R12, R11 ;  /* 0x0c00000c0d0e7389 */ /* 0x0002a400000c000b */
[----:B012---:R-:W-:Y:S05]  /*1060*/  ENDCOLLECTIVE ;  /* 0x000000000000791b */ /* 0x007fea0003800000 */
.L_x_7150:
[----:B------:R-:W-:Y:S05]  /*1070*/  BSYNC B0 ;  /* 0x0000000000007941 */ /* 0x000fea0003800000 */
.L_x_7149:
[----:B------:R-:W-:Y:S01]  /*1080*/  FMNMX R2, R14, R0, !PT ;  /* 0x000000000e027209 */ /* 0x000fe20007800000 */
[----:B------:R-:W-:Y:S01]  /*1090*/  HFMA2 R12, -RZ, RZ, 0, 1.1920928955078125e-07 ;  /* 0x00000002ff0c7431 */ /* 0x000fe200000001ff */
[----:B------:R-:W-:Y:S01]  /*10a0*/  MOV R11, 0x1f ;  /* 0x0000001f000b7802 */ /* 0x000fe20000000f00 */
[----:B------:R-:W-:Y:S02]  /*10b0*/  IMAD.MOV.U32 R15, RZ, RZ, -0x1 ;  /* 0xffffffffff0f7424 */ /* 0x000fe400078e00ff */
[----:B------:R-:W-:Y:S02]  /*10c0*/  IMAD.MOV.U32 R13, RZ, RZ, R2 ;  /* 0x000000ffff0d7224 */ /* 0x000fe400078e0002 */
[----:B------:R-:W-:-:S07]  /*10d0*/  IMAD.MOV.U32 R0, RZ, RZ, 0x437c0000 ;  /* 0x437c0000ff007424 */ /* 0x000fce00078e00ff */
[----:B------:R-:W-:Y:S05]  /*10e0*/  WARPSYNC.COLLECTIVE R15, `(.L_x_7151) ;  /* 0x000000000f087348 */ /* 0x000fea0003c00000 */
[----:B------:R0:W1:Y:S02]  /*10f0*/  SHFL.BFLY P6, R14, R13, R12, R11 ;  /* 0x0c00000c0d0e7389 */ /* 0x00006400000c000b */
[----:B01----:R-:W-:Y:S05]  /*1100*/  ENDCOLLECTIVE ;  /* 0x000000000000791b */ /* 0x003fea0003800000 */
.L_x_7151:
        /* <DEDUP_REMOVED lines=8> */
.L_x_7152:
[----:B------:R-:W-:Y:S01]  /*1190*/  MOV R13, R4 ;  /* 0x00000004000d7202 */ /* 0x000fe20000000f00 */
[----:B------:R-:W-:Y:S01]  /*11a0*/  IMAD.MOV.U32 R12, RZ, RZ, 0x4 ;  /* 0x00000004ff0c7424 */ /* 0x000fe200078e00ff */
[----:B------:R-:W-:-:S07]  /*11b0*/  MOV R10, R14 ;  /* 0x0000000e000a7202 */ /* 0x000fce0000000f00 */
[----:B------:R-:W-:Y:S05]  /*11c0*/  WARPSYNC.COLLECTIVE R15, `(.L_x_7153) ;  /* 0x000000000f087348 */ /* 0x000fea0003c00000 */
[----:B------:R0:W1:Y:S02]  /*11d0*/  SHFL.BFLY P6, R14, R13, R12, R11 ;  /* 0x0c00000c0d0e7389 */ /* 0x00006400000c000b */
[----:B01----:R-:W-:Y:S05]  /*11e0*/  ENDCOLLECTIVE ;  /* 0x000000000000791b */ /* 0x003fea0003800000 */
.L_x_7153:
[----:B------:R-:W-:-:S05]  /*11f0*/  FMNMX R10, R5, R10, !PT ;  /* 0x0000000a050a7209 */ /* 0x000fca0007800000 */
[C---:B------:R-:W-:Y:S01]  /*1200*/  FADD R5, -R10.reuse, R22 ;  /* 0x000000160a057221 */ /* 0x040fe20000000100 */
[----:B------:R-:W-:-:S03]  /*1210*/  FADD R17, -R10, R17 ;  /* 0x000000110a117221 */ /* 0x000fc60000000100 */
[----:B------:R-:W-:Y:S01]  /*1220*/  FFMA.SAT R25, R5, R2, 0.5 ;  /* 0x3f00000005197423 */ /* 0x000fe20000002002 */
[----:B------:R-:W-:Y:S01]  /*1230*/  HFMA2 R12, -RZ, RZ, 0, 1.1920928955078125e-07 ;  /* 0x00000002ff0c7431 */ /* 0x000fe200000001ff */
[----:B------:R-:W-:-:S04]  /*1240*/  MOV R3, R14 ;  /* 0x0000000e00037202 */ /* 0x000fc80000000f00 */
[----:B------:R-:W-:Y:S01]  /*1250*/  FMNMX R3, R3, R4, !PT ;  /* 0x0000000403037209 */ /* 0x000fe20007800000 */
[----:B------:R-:W-:Y:S01]  /*1260*/  FFMA.RM R4, R25, R0, 12582913 ;  /* 0x4b40000119047423 */ /* 0x000fe20000004000 */
[----:B------:R-:W-:Y:S02]  /*1270*/  FFMA.SAT R25, R17, R2, 0.5 ;  /* 0x3f00000011197423 */ /* 0x000fe40000002002 */
[----:B------:R-:W-:Y:S01]  /*1280*/  MOV R13, R3 ;  /* 0x00000003000d7202 */ /* 0x000fe20000000f00 */
[C---:B------:R-:W-:Y:S01]  /*1290*/  FADD R10, R4.reuse, -12583039 ;  /* 0xcb40007f040a7421 */ /* 0x040fe20000000000 */
[----:B------:R-:W-:-:S07]  /*12a0*/  SHF.L.U32 R4, R4, 0x17, RZ ;  /* 0x0000001704047819 */ /* 0x000fce00000006ff */
[----:B------:R-:W-:Y:S05]  /*12b0*/  WARPSYNC.COLLECTIVE R15, `(.L_x_7154) ;  /* 0x000000000f087348 */ /* 0x000fea0003c00000 */
[----:B------:R0:W1:Y:S02]  /*12c0*/  SHFL.BFLY P6, R14, R13, R12, R11 ;  /* 0x0c00000c0d0e7389 */ /* 0x00006400000c000b */
[----:B01----:R-:W-:Y:S05]  /*12d0*/  ENDCOLLECTIVE ;  /* 0x000000000000791b */ /* 0x003fea0003800000 */
.L_x_7154:
[----:B------:R-:W-:Y:S01]  /*12e0*/  FFMA R22, R5, 1.4426950216293334961, -R10 ;  /* 0x3fb8aa3b05167823 */ /* 0x000fe2000000080a */
[----:B------:R-:W-:-:S03]  /*12f0*/  FFMA.RM R10, R25, R0, 12582913 ;  /* 0x4b400001190a7423 */ /* 0x000fc60000004000 */
[----:B------:R-:W-:Y:S01]  /*1300*/  FFMA R5, R5, 1.925963033500011079e-08, R22 ;  /* 0x32a5706005057823 */ /* 0x000fe20000000016 */
[----:B------:R-:W-:-:S04]  /*1310*/  FADD R22, R10, -12583039 ;  /* 0xcb40007f0a167421 */ /* 0x000fc80000000000 */
[C---:B------:R-:W-:Y:S01]  /*1320*/  FFMA R22, R17.reuse, 1.4426950216293334961, -R22 ;  /* 0x3fb8aa3b11167823 */ /* 0x040fe20000000816 */
[----:B------:R-:W0:Y:S03]  /*1330*/  MUFU.EX2 R5, R5 ;  /* 0x0000000500057308 */ /* 0x000e260000000800 */
[----:B------:R-:W-:Y:S01]  /*1340*/  FFMA R22, R17, 1.925963033500011079e-08, R22 ;  /* 0x32a5706011167823 */ /* 0x000fe20000000016 */
[----:B------:R-:W-:-:S05]  /*1350*/  IMAD.MOV.U32 R12, RZ, RZ, 0x1 ;  /* 0x00000001ff0c7424 */ /* 0x000fca00078e00ff */
[----:B------:R-:W1:Y:S01]  /*1360*/  MUFU.EX2 R22, R22 ;  /* 0x0000001600167308 */ /* 0x000e620000000800 */
[----:B------:R-:W-:Y:S02]  /*1370*/  FMNMX R13, R3, R14, !PT ;  /* 0x0000000e030d7209 */ /* 0x000fe40007800000 */
[----:B------:R-:W-:Y:S01]  /*1380*/  SHF.L.U32 R3, R10, 0x17, RZ ;  /* 0x000000170a037819 */ /* 0x000fe200000006ff */
[----:B0-----:R-:W-:-:S07]  /*1390*/  FMUL R4, R4, R5 ;  /* 0x0000000504047220 */ /* 0x001fce0000400000 */
[----:B-1----:R-:W-:Y:S05]  /*13a0*/  WARPSYNC.COLLECTIVE R15, `(.L_x_7155) ;  /* 0x000000000f087348 */ /* 0x002fea0003c00000 */
[----:B------:R0:W2:Y:S02]  /*13b0*/  SHFL.BFLY P6, R14, R13, R12, R11 ;  /* 0x0c00000c0d0e7389 */ /* 0x0000a400000c000b */
[----:B012---:R-:W-:Y:S05]  /*13c0*/  ENDCOLLECTIVE ;  /* 0x000000000000791b */ /* 0x007fea0003800000 */
.L_x_7155:
[----:B------:R-:W-:Y:S01]  /*13d0*/  FADD R10, RZ, R4 ;  /* 0x00000004ff0a7221 */ /* 0x000fe20000000000 */
[----:B------:R-:W-:-:S04]  /*13e0*/  FMUL R3, R3, R22 ;  /* 0x0000001603037220 */ /* 0x000fc80000400000 */
[----:B------:R-:W-:Y:S01]  /*13f0*/  FADD R5, R10, R3 ;  /* 0x000000030a057221 */ /* 0x000fe20000000000 */
[----:B------:R-:W-:Y:S02]  /*1400*/  MOV R12, 0x4 ;  /* 0x00000004000c7802 */ /* 0x000fe40000000f00 */
[----:B------:R-:W-:Y:S01]  /*1410*/  FMNMX R10, R13, R14, !PT ;  /* 0x0000000e0d0a7209 */ /* 0x000fe20007800000 */
[----:B------:R-:W-:-:S04]  /*1420*/  IMAD.MOV.U32 R13, RZ, RZ, R5 ;  /* 0x000000ffff0d7224 */ /* 0x000fc800078e0005 */
[----:B------:R-:W-:-:S07]  /*1430*/  FADD R23, -R10, R23 ;  /* 0x000000170a177221 */ /* 0x000fce0000000100 */
[----:B------:R-:W-:Y:S05]  /*1440*/  WARPSYNC.COLLECTIVE R15, `(.L_x_7156) ;  /* 0x000000000f087348 */ /* 0x000fea0003c00000 */
[----:B------:R0:W1:Y:S02]  /*1450*/  SHFL.BFLY P6, R14, R13, R12, R11 ;  /* 0x0c00000c0d0e7389 */ /* 0x00006400000c000b */
[----:B01----:R-:W-:Y:S05]  /*1460*/  ENDCOLLECTIVE ;  /* 0x000000000000791b */ /* 0x003fea0003800000 */
.L_x_7156:
[----:B------:R-:W-:Y:S01]  /*1470*/  FADD R25, -R10, R20 ;  /* 0x000000140a197221 */ /* 0x000fe20000000100 */
[----:B------:R-:W-:-:S03]  /*1480*/  FFMA.SAT R17, R23, R2, 0.5 ;  /* 0x3f00000017117423 */ /* 0x000fc60000002002 */
[----:B------:R-:W-:Y:S01]  /*1490*/  FFMA.SAT R27, R25, R2, 0.5 ;  /* 0x3f000000191b7423 */ /* 0x000fe20000002002 */
[----:B------:R-:W-:-:S03]  /*14a0*/  FFMA.RM R2, R17, R0, 12582913 ;  /* 0x4b40000111027423 */ /* 0x000fc60000004000 */
[----:B------:R-:W-:Y:S01]  /*14b0*/  FFMA.RM R0, R27, R0, 12582913 ;  /* 0x4b4000011b007423 */ /* 0x000fe20000004000 */
[C---:B------:R-:W-:Y:S01]  /*14c0*/  FADD R10, R2.reuse, -12583039 ;  /* 0xcb40007f020a7421 */ /* 0x040fe20000000000 */
[----:B------:R-:W-:Y:S02]  /*14d0*/  IMAD.SHL.U32 R2, R2, 0x800000, RZ ;  /* 0x0080000002027824 */ /* 0x000fe400078e00ff */
[C---:B------:R-:W-:Y:S01]  /*14e0*/  FADD R20, R0.reuse, -12583039 ;  /* 0xcb40007f00147421 */ /* 0x040fe20000000000 */
[----:B------:R-:W-:Y:S02]  /*14f0*/  HFMA2 R12, -RZ, RZ, 0, 1.1920928955078125e-07 ;  /* 0x00000002ff0c7431 */ /* 0x000fe400000001ff */
[----:B------:R-:W-:Y:S01]  /*1500*/  FFMA R10, R23, 1.4426950216293334961, -R10 ;  /* 0x3fb8aa3b170a7823 */ /* 0x000fe2000000080a */
[----:B------:R-:W-:Y:S01]  /*1510*/  SHF.L.U32 R0, R0, 0x17, RZ ;  /* 0x0000001700007819 */ /* 0x000fe200000006ff */
[----:B------:R-:W-:Y:S02]  /*1520*/  FFMA R20, R25, 1.4426950216293334961, -R20 ;  /* 0x3fb8aa3b19147823 */ /* 0x000fe40000000814 */
[----:B------:R-:W-:-:S02]  /*1530*/  FFMA R10, R23, 1.925963033500011079e-08, R10 ;  /* 0x32a57060170a7823 */ /* 0x000fc4000000000a */
[----:B------:R-:W-:Y:S01]  /*1540*/  FFMA R25, R25, 1.925963033500011079e-08, R20 ;  /* 0x32a5706019197823 */ /* 0x000fe20000000014 */
[----:B------:R-:W-:Y:S02]  /*1550*/  FADD R13, R5, R14 ;  /* 0x0000000e050d7221 */ /* 0x000fe40000000000 */
[----:B------:R0:W1:Y:S05]  /*1560*/  MUFU.EX2 R5, R10 ;  /* 0x0000000a00057308 */ /* 0x00006a0000000800 */
[----:B01----:R-:W-:Y:S05]  /*1570*/  WARPSYNC.COLLECTIVE R15, `(.L_x_7157) ;  /* 0x000000000f087348 */ /* 0x003fea0003c00000 */
[----:B------:R2:W3:Y:S02]  /*1580*/  SHFL.BFLY P6, R14, R13, R12, R11 ;  /* 0x0c00000c0d0e7389 */ /* 0x0004e400000c000b */
[----:B0123--:R-:W-:Y:S05]  /*1590*/  ENDCOLLECTIVE ;  /* 0x000000000000791b */ /* 0x00ffea0003800000 */
.L_x_7157:
[----:B------:R-:W0:Y:S01]  /*15a0*/  MUFU.EX2 R25, R25 ;  /* 0x0000001900197308 */ /* 0x000e220000000800 */
[----:B------:R-:W-:Y:S02]  /*15b0*/  IMAD.MOV.U32 R12, RZ, RZ, 0x1 ;  /* 0x00000001ff0c7424 */ /* 0x000fe400078e00ff */
[----:B------:R-:W-:-:S04]  /*15c0*/  FMUL R2, R2, R5 ;  /* 0x0000000502027220 */ /* 0x000fc80000400000 */
[----:B------:R-:W-:Y:S01]  /*15d0*/  FADD R5, RZ, R2 ;  /* 0x00000002ff057221 */ /* 0x000fe20000000000 */
[----:B0-----:R-:W-:Y:S01]  /*15e0*/  FMUL R0, R0, R25 ;  /* 0x0000001900007220 */ /* 0x001fe20000400000 */
[----:B------:R-:W-:-:S03]  /*15f0*/  FADD R17, R13, R14 ;  /* 0x0000000e0d117221 */ /* 0x000fc60000000000 */
[----:B------:R-:W-:Y:S02]  /*1600*/  FADD R10, R5, R0 ;  /* 0x00000000050a7221 */ /* 0x000fe40000000000 */
[----:B------:R-:W-:-:S07]  /*1610*/  MOV R13, R17 ;  /* 0x00000011000d7202 */ /* 0x000fce0000000f00 */
[----:B------:R-:W-:Y:S05]  /*1620*/  WARPSYNC.COLLECTIVE R15, `(.L_x_7158) ;  /* 0x000000000f087348 */ /* 0x000fea0003c00000 */
[----:B------:R0:W1:Y:S02]  /*1630*/  SHFL.BFLY P6, R14, R13, R12, R11 ;  /* 0x0c00000c0d0e7389 */ /* 0x00006400000c000b */
[----:B01----:R-:W-:Y:S05]  /*1640*/  ENDCOLLECTIVE ;  /* 0x000000000000791b */ /* 0x003fea0003800000 */
.L_x_7158:
[----:B------:R-:W-:Y:S01]  /*1650*/  MOV R13, R10 ;  /* 0x0000000a000d7202 */ /* 0x000fe20000000f00 */
[----:B------:R-:W-:Y:S01]  /*1660*/  IMAD.MOV.U32 R12, RZ, RZ, 0x4 ;  /* 0x00000004ff0c7424 */ /* 0x000fe200078e00ff */
[----:B------:R-:W-:-:S07]  /*1670*/  MOV R20, R14 ;  /* 0x0000000e00147202 */ /* 0x000fce0000000f00 */
[----:B------:R-:W-:Y:S05]  /*1680*/  WARPSYNC.COLLECTIVE R15, `(.L_x_7159) ;  /* 0x000000000f087348 */ /* 0x000fea0003c00000 */
[----:B------:R0:W1:Y:S02]  /*1690*/  SHFL.BFLY P6, R14, R13, R12, R11 ;  /* 0x0c00000c0d0e7389 */ /* 0x00006400000c000b */
[----:B01----:R-:W-:Y:S05]  /*16a0*/  ENDCOLLECTIVE ;  /* 0x000000000000791b */ /* 0x003fea0003800000 */
.L_x_7159:
[----:B------:R-:W-:Y:S01]  /*16b0*/  FADD R5, R17, R20 ;  /* 0x0000001411057221 */ /* 0x000fe20000000000 */
[----:B------:R-:W-:Y:S01]  /*16c0*/  IMAD.MOV.U32 R12, RZ, RZ, 0x2 ;  /* 0x00000002ff0c7424 */ /* 0x000fe200078e00ff */
[----:B------:R-:W-:-:S05]  /*16d0*/  MOV R23, R14 ;  /* 0x0000000e00177202 */ /* 0x000fca0000000f00 */
[----:B------:R-:W-:-:S05]  /*16e0*/  FADD R23, R10, R23 ;  /* 0x000000170a177221 */ /* 0x000fca0000000000 */
[----:B------:R-:W-:-:S07]  /*16f0*/  MOV R13, R23 ;  /* 0x00000017000d7202 */ /* 0x000fce0000000f00 */
[----:B------:R-:W-:Y:S05]  /*1700*/  WARPSYNC.COLLECTIVE R15, `(.L_x_7160) ;  /* 0x000000000f087348 */ /* 0x000fea0003c00000 */
[----:B------:R0:W1:Y:S02]  /*1710*/  SHFL.BFLY P6, R14, R13, R12, R11 ;  /* 0x0c00000c0d0e7389 */ /* 0x00006400000c000b */
[----:B01----:R-:W-:Y:S05]  /*1720*/  ENDCOLLECTIVE ;  /* 0x000000000000791b */ /* 0x003fea0003800000 */
.L_x_7160:
[----:B------:R-:W-:Y:S01]  /*1730*/  IMAD.MOV.U32 R12, RZ, RZ, 0x1 ;  /* 0x00000001ff0c7424 */ /* 0x000fe200078e00ff */
[----:B------:R-:W-:-:S05]  /*1740*/  MOV R22, R14 ;  /* 0x0000000e00167202 */ /* 0x000fca0000000f00 */
[----:B------:R-:W-:-:S05]  /*1750*/  FADD R22, R23, R22 ;  /* 0x0000001617167221 */ /* 0x000fca0000000000 */
[----:B------:R-:W-:-:S07]  /*1760*/  MOV R13, R22 ;  /* 0x00000016000d7202 */ /* 0x000fce0000000f00 */
[----:B------:R-:W-:Y:S05]  /*1770*/  WARPSYNC.COLLECTIVE R15, `(.L_x_7161) ;  /* 0x000000000f087348 */ /* 0x000fea0003c00000 */
[----:B------:R0:W1:Y:S02]  /*1780*/  SHFL.BFLY P6, R14, R13, R12, R11 ;  /* 0x0c00000c0d0e7389 */ /* 0x00006400000c000b */
[----:B01----:R-:W-:Y:S05]  /*1790*/  ENDCOLLECTIVE ;  /* 0x000000000000791b */ /* 0x003fea0003800000 */
.L_x_7161:
[----:B------:R-:W-:Y:S05]  /*17a0*/  BRA `(.L_x_7162) ;  /* 0xfffffff000787947 */ /* 0x000fea000383ffff */
        .weak           $__internal_140_$__cuda_sm3x_div_rn_noftz_f32_slowpath
        .type           $__internal_140_$__cuda_sm3x_div_rn_noftz_f32_slowpath,@function
        .size           $__internal_140_$__cuda_sm3x_div_rn_noftz_f32_slowpath,(.L_x_15457 - $__internal_140_$__cuda_sm3x_div_rn_noftz_f32_slowpath)
$__internal_140_$__cuda_sm3x_div_rn_noftz_f32_slowpath:
        /* <DEDUP_REMOVED lines=35> */
.L_x_7164:
        /* <DEDUP_REMOVED lines=51> */
.L_x_7171:
[----:B------:R-:W-:-:S04]  /*1d10*/  LOP3.LUT R4, R4, 0x80000000, RZ, 0xc0, !PT ;  /* 0x8000000004047812 */ /* 0x000fc800078ec0ff */
[----:B------:R-:W-:Y:S01]  /*1d20*/  LOP3.LUT R4, R4, 0x7f800000, RZ, 0xfc, !PT ;  /* 0x7f80000004047812 */ /* 0x000fe200078efcff */
[----:B------:R-:W-:Y:S06]  /*1d30*/  BRA `(.L_x_7172) ;  /* 0x0000000000047947 */ /* 0x000fec0003800000 */
.L_x_7170:
[----:B------:R-:W-:-:S07]  /*1d40*/  LEA R4, R23, R4, 0x17 ;  /* 0x0000000417047211 */ /* 0x000fce00078eb8ff */
.L_x_7172:
[----:B------:R-:W-:Y:S05]  /*1d50*/  BSYNC.RECONVERGENT B2 ;  /* 0x0000000000027941 */ /* 0x000fea0003800200 */
.L_x_7169:
[----:B------:R-:W-:Y:S05]  /*1d60*/  BRA `(.L_x_7173) ;  /* 0x0000000000207947 */ /* 0x000fea0003800000 */
.L_x_7168:
[----:B------:R-:W-:-:S04]  /*1d70*/  LOP3.LUT R4, R15, 0x80000000, R4, 0x48, !PT ;  /* 0x800000000f047812 */ /* 0x000fc800078e4804 */
[----:B------:R-:W-:Y:S01]  /*1d80*/  LOP3.LUT R4, R4, 0x7f800000, RZ, 0xfc, !PT ;  /* 0x7f80000004047812 */ /* 0x000fe200078efcff */
[----:B------:R-:W-:Y:S06]  /*1d90*/  BRA `(.L_x_7173) ;  /* 0x0000000000147947 */ /* 0x000fec0003800000 */
.L_x_7167:
[----:B------:R-:W-:Y:S01]  /*1da0*/  LOP3.LUT R4, R15, 0x80000000, R4, 0x48, !PT ;  /* 0x800000000f047812 */ /* 0x000fe200078e4804 */
[----:B------:R-:W-:Y:S06]  /*1db0*/  BRA `(.L_x_7173) ;  /* 0x00000000000c7947 */ /* 0x000fec0003800000 */
.L_x_7166:
[----:B------:R-:W0:Y:S01]  /*1dc0*/  MUFU.RSQ R4, -QNAN ;  /* 0xffc0000000047908 */ /* 0x000e220000001400 */
[----:B------:R-:W-:Y:S05]  /*1dd0*/  BRA `(.L_x_7173) ;  /* 0x0000000000047947 */ /* 0x000fea0003800000 */
.L_x_7165:
[----:B------:R-:W-:-:S07]  /*1de0*/  FADD.FTZ R4, R4, R5 ;  /* 0x0000000504047221 */ /* 0x000fce0000010000 */
.L_x_7173:
[----:B------:R-:W-:Y:S05]  /*1df0*/  BSYNC.RECONVERGENT B1 ;  /* 0x0000000000017941 */ /* 0x000fea0003800200 */
.L_x_7163:
[----:B------:R-:W-:-:S04]  /*1e00*/  HFMA2 R13, -RZ, RZ, 0, 0 ;  /* 0x00000000ff0d7431 */ /* 0x000fc800000001ff */
[----:B0-----:R-:W-:Y:S05]  /*1e10*/  RET.REL.NODEC R12 `(_ZN7oneflow4cuda7softmax15SoftmaxWarpImplI10SimpleLoadI6__halffE11SimpleStoreIS4_fEfLi2ELi2ELi8ELi2ELb1ELNS1_9AlgorithmE0EEEvT_T0_ll) ;  /* 0xffffffe00c787950 */ /* 0x001fea0003c3ffff */
.L_x_7174:
        /* <DEDUP_REMOVED lines=14> */
.L_x_15457:


//--------------------- .text._ZN7oneflow4cuda7softmax15SoftmaxWarpImplI10SimpleLoadI6__halffE11SimpleStoreIS4_fEfLi2ELi2ELi8ELi2ELb0ELNS1_9AlgorithmE0EEEvT_T0_ll --------------------------
	.section	.text._ZN7oneflow4cuda7softmax15SoftmaxWarpImplI10SimpleLoadI6__halffE11SimpleStoreIS4_fEfLi2ELi2ELi8ELi2ELb0ELNS1_9AlgorithmE0EEEvT_T0_ll,"ax",@progbits
	.align	128
        .global         _ZN7oneflow4cuda7softmax15SoftmaxWarpImplI10SimpleLoadI6__halffE11SimpleStoreIS4_fEfLi2ELi2ELi8ELi2ELb0ELNS1_9AlgorithmE0EEEvT_T0_ll
        .type           _ZN7oneflow4cuda7softmax15SoftmaxWarpImplI10SimpleLoadI6__halffE11SimpleStoreIS4_fEfLi2ELi2ELi8ELi2ELb0ELNS1_9AlgorithmE0EEEvT_T0_ll,@function
        .size           _ZN7oneflow4cuda7softmax15SoftmaxWarpImplI10SimpleLoadI6__halffE11SimpleStoreIS4_fEfLi2ELi2ELi8ELi2ELb0ELNS1_9AlgorithmE0EEEvT_T0_ll,(.L_x_15458 - _ZN7oneflow4cuda7softmax15SoftmaxWarpImplI10SimpleLoadI6__halffE11SimpleStoreIS4_fEfLi2ELi2ELi8ELi2ELb0ELNS1_9AlgorithmE0EEEvT_T0_ll)
        .other          _ZN7oneflow4cuda7softmax15SoftmaxWarpImplI10SimpleLoadI6__halffE11SimpleStoreIS4_fEfLi2ELi2ELi8ELi2ELb0ELNS1_9AlgorithmE0EEEvT_T0_ll,@"STO_CUDA_ENTRY STV_DEFAULT"
_ZN7oneflow4cuda7softmax15SoftmaxWarpImplI10SimpleLoadI6__halffE11SimpleStoreIS4_fEfLi2ELi2ELi8ELi2ELb0ELNS1_9AlgorithmE0EEEvT_T0_ll:
.text._ZN7oneflow4cuda7softmax15SoftmaxWarpImplI10SimpleLoadI6__halffE11SimpleStoreIS4_fEfLi2ELi2ELi8ELi2ELb0ELNS1_9AlgorithmE0EEEvT_T0_ll:
        /* <DEDUP_REMOVED lines=23> */
.L_x_7175:
        /* <DEDUP_REMOVED lines=19> */
.L_x_7185:
[----:B------:R-:W-:Y:S02]  /*02a0*/  HFMA2 R11, -RZ, RZ, 0, 0 ;  /* 0x00000000ff0b7431 */ /* 0x000fe400000001ff */
        /* <DEDUP_REMOVED lines=44> */
[----:B------:R-:W-:Y:S01]  /*0570*/  FFMA.SAT R13, R28, R11, 0.5 ;  /* 0x3f0000001c0d7423 */ /* 0x000fe2000000200b */
[----:B------:R-:W-:-:S03]  /*0580*/  FADD R24, R24, -R23 ;  /* 0x8000001718187221 */ /* 0x000fc60000000000 */
[-C--:B------:R-:W-:Y:S01]  /*0590*/  FFMA.RM R3, R13, R0.reuse, 12582913 ;  /* 0x4b4000010d037423 */ /* 0x080fe20000004000 */
[-C--:B------:R-:W-:Y:S01]  /*05a0*/  FFMA.SAT R15, R24, R11.reuse, 0.5 ;  /* 0x3f000000180f7423 */ /* 0x080fe2000000200b */
[----:B------:R-:W-:Y:S02]  /*05b0*/  FFMA.SAT R13, R26, R11, 0.5 ;  /* 0x3f0000001a0d7423 */ /* 0x000fe4000000200b */
[----:B------:R-:W-:Y:S01]  /*05c0*/  FADD R5, R3, -12583039 ;  /* 0xcb40007f03057421 */ /* 0x000fe20000000000 */
[-C--:B------:R-:W-:Y:S01]  /*05d0*/  FFMA.RM R4, R15, R0.reuse, 12582913 ;  /* 0x4b4000010f047423 */ /* 0x080fe20000004000 */
[----:B------:R-:W-:Y:S01]  /*05e0*/  FFMA.RM R2, R13, R0, 12582913 ;  /* 0x4b4000010d027423 */ /* 0x000fe20000004000 */
[----:B------:R-:W-:Y:S01]  /*05f0*/  SHF.L.U32 R3, R3, 0x17, RZ ;  /* 0x0000001703037819 */ /* 0x000fe200000006ff */
[----:B------:R-:W-:Y:S02]  /*0600*/  FFMA R5, R28, 1.4426950216293334961, -R5 ;  /* 0x3fb8aa3b1c057823 */ /* 0x000fe40000000805 */
[----:B------:R-:W-:-:S02]  /*0610*/  FADD R13, R2, -12583039 ;  /* 0xcb40007f020d7421 */ /* 0x000fc40000000000 */
[----:B------:R-:W-:Y:S01]  /*0620*/  FFMA R5, R28, 1.925963033500011079e-08, R5 ;  /* 0x32a570601c057823 */ /* 0x000fe20000000005 */
[----:B------:R-:W-:Y:S01]  /*0630*/  FADD R28, R25, -R23 ;  /* 0x80000017191c7221 */ /* 0x000fe20000000000 */
[----:B------:R-:W-:Y:S02]  /*0640*/  FFMA R13, R26, 1.4426950216293334961, -R13 ;  /* 0x3fb8aa3b1a0d7823 */ /* 0x000fe4000000080d */
[----:B------:R-:W1:Y:S01]  /*0650*/  MUFU.EX2 R12, R5 ;  /* 0x00000005000c7308 */ /* 0x000e620000000800 */
[----:B------:R-:W-:Y:S01]  /*0660*/  FFMA.SAT R15, R28, R11, 0.5 ;  /* 0x3f0000001c0f7423 */ /* 0x000fe2000000200b */
[----:B------:R-:W-:Y:S01]  /*0670*/  FADD R11, R4, -12583039 ;  /* 0xcb40007f040b7421 */ /* 0x000fe20000000000 */
[----:B------:R-:W-:Y:S02]  /*0680*/  FFMA R13, R26, 1.925963033500011079e-08, R13 ;  /* 0x32a570601a0d7823 */ /* 0x000fe4000000000d */
[----:B------:R-:W-:Y:S01]  /*0690*/  FFMA.RM R15, R15, R0, 12582913 ;  /* 0x4b4000010f0f7423 */ /* 0x000fe20000004000 */
[----:B------:R-:W-:Y:S01]  /*06a0*/  FFMA R11, R24, 1.4426950216293334961, -R11 ;  /* 0x3fb8aa3b180b7823 */ /* 0x000fe2000000080b */
[----:B------:R-:W-:-:S02]  /*06b0*/  IMAD.SHL.U32 R0, R2, 0x800000, RZ ;  /* 0x0080000002007824 */ /* 0x000fc400078e00ff */
[----:B------:R-:W-:Y:S01]  /*06c0*/  FADD R23, R15, -12583039 ;  /* 0xcb40007f0f177421 */ /* 0x000fe20000000000 */
[----:B------:R-:W-:Y:S01]  /*06d0*/  FFMA R11, R24, 1.925963033500011079e-08, R11 ;  /* 0x32a57060180b7823 */ /* 0x000fe2000000000b */
[----:B------:R-:W2:Y:S02]  /*06e0*/  MUFU.EX2 R13, R13 ;  /* 0x0000000d000d7308 */ /* 0x000ea40000000800 */
[----:B------:R-:W-:-:S04]  /*06f0*/  FFMA R23, R28, 1.4426950216293334961, -R23 ;  /* 0x3fb8aa3b1c177823 */ /* 0x000fc80000000817 */
[----:B------:R-:W-:Y:S01]  /*0700*/  FFMA R23, R28, 1.925963033500011079e-08, R23 ;  /* 0x32a570601c177823 */ /* 0x000fe20000000017 */
[----:B-1----:R-:W-:Y:S01]  /*0710*/  FMUL R2, R3, R12 ;  /* 0x0000000c03027220 */ /* 0x002fe20000400000 */
[----:B------:R-:W1:Y:S01]  /*0720*/  MUFU.EX2 R14, R11 ;  /* 0x0000000b000e7308 */ /* 0x000e620000000800 */
[----:B------:R-:W-:Y:S01]  /*0730*/  SHF.L.U32 R3, R4, 0x17, RZ ;  /* 0x0000001704037819 */ /* 0x000fe200000006ff */
[----:B------:R-:W-:-:S06]  /*0740*/  IMAD.SHL.U32 R4, R15, 0x800000, RZ ;  /* 0x008000000f047824 */ /* 0x000fcc00078e00ff */
[----:B------:R-:W3:Y:S01]  /*0750*/  MUFU.EX2 R23, R23 ;  /* 0x0000001700177308 */ /* 0x000ee20000000800 */
[----:B--2---:R-:W-:Y:S01]  /*0760*/  FMUL R0, R0, R13 ;  /* 0x0000000d00007220 */ /* 0x004fe20000400000 */
[----:B------:R-:W-:-:S04]  /*0770*/  FADD R13, RZ, R2 ;  /* 0x00000002ff0d7221 */ /* 0x000fc80000000000 */
[----:B------:R-:W-:Y:S01]  /*0780*/  FADD R13, R13, R0 ;  /* 0x000000000d0d7221 */ /* 0x000fe20000000000 */
[----:B-1----:R-:W-:-:S04]  /*0790*/  FMUL R3, R3, R14 ;  /* 0x0000000e03037220 */ /* 0x002fc80000400000 */
[----:B------:R-:W1:Y:S01]  /*07a0*/  SHFL.BFLY PT, R14, R13, 0x4, 0x1f ;  /* 0x0c801f000d0e7f89 */ /* 0x000e6200000e0000 */
[----:B---3--:R-:W-:Y:S01]  /*07b0*/  FMUL R4, R4, R23 ;  /* 0x0000001704047220 */ /* 0x008fe20000400000 */
[----:B------:R-:W-:-:S04]  /*07c0*/  FADD R23, RZ, R3 ;  /* 0x00000003ff177221 */ /* 0x000fc80000000000 */
        /* <DEDUP_REMOVED lines=11> */
.L_x_7199:
        /* <DEDUP_REMOVED lines=11> */
[----:B0-----:R-:W-:Y:S05]  /*0930*/  CALL.REL.NOINC `($__internal_141_$__cuda_sm3x_div_rn_noftz_f32_slowpath) ;  /* 0x0000000c00287944 */ /* 0x001fea0003c00000 */
[----:B------:R-:W-:-:S07]  /*0940*/  MOV R11, R2 ;  /* 0x00000002000b7202 */ /* 0x000fce0000000f00 */
.L_x_7178:
[----:B------:R-:W-:Y:S05]  /*0950*/  BSYNC.RECONVERGENT B0 ;  /* 0x0000000000007941 */ /* 0x000fea0003800200 */
.L_x_7177:
        /* <DEDUP_REMOVED lines=11> */
[----:B0-----:R-:W-:Y:S05]  /*0a10*/  CALL.REL.NOINC `($__internal_141_$__cuda_sm3x_div_rn_noftz_f32_slowpath) ;  /* 0x0000000800f07944 */ /* 0x001fea0003c00000 */
.L_x_7180:
[----:B------:R-:W-:Y:S05]  /*0a20*/  BSYNC.RECONVERGENT B0 ;  /* 0x0000000000007941 */ /* 0x000fea0003800200 */
.L_x_7179:
[----:B------:R-:W-:Y:S01]  /*0a30*/  MOV R12, R10 ;  /* 0x0000000a000c7202 */ /* 0x000fe20000000f00 */
[----:B------:R-:W-:Y:S01]  /*0a40*/  IMAD R5, R21, UR38, RZ ;  /* 0x0000002615057c24 */ /* 0x000fe2000f8e02ff */
[C---:B------:R-:W-:Y:S01]  /*0a50*/  R2UR UR4, R8.reuse ;  /* 0x00000000080472ca */ /* 0x040fe200000e0000 */
[----:B------:R-:W-:Y:S01]  /*0a60*/  IMAD.MOV.U32 R13, RZ, RZ, RZ ;  /* 0x000000ffff0d7224 */ /* 0x000fe200078e00ff */
[C---:B------:R-:W-:Y:S01]  /*0a70*/  R2UR UR5, R9.reuse ;  /* 0x00000000090572ca */ /* 0x040fe200000e0000 */
[----:B------:R-:W-:Y:S01]  /*0a80*/  BSSY.RECONVERGENT B0, `(.L_x_7181) ;  /* 0x000001a000007945 */ /* 0x000fe20003800200 */
[----:B------:R-:W-:Y:S01]  /*0a90*/  R2UR UR6, R8 ;  /* 0x00000000080672ca */ /* 0x000fe200000e0000 */
[----:B------:R-:W-:Y:S01]  /*0aa0*/  IMAD.WIDE.U32 R14, R20, UR38, R12 ;  /* 0x00000026140e7c25 */ /* 0x000fe2000f8e000c */
[----:B------:R-:W-:Y:S02]  /*0ab0*/  R2UR UR7, R9 ;  /* 0x00000000090772ca */ /* 0x000fe400000e0000 */
[----:B------:R-:W-:Y:S01]  /*0ac0*/  F2FP.F16.F32.PACK_AB R2, R2, R11 ;  /* 0x0000000b0202723e */ /* 0x000fe200000000ff */
[----:B------:R-:W-:Y:S01]  /*0ad0*/  IMAD R13, R20, UR39, R5 ;  /* 0x00000027140d7c24 */ /* 0x000fe2000f8e0205 */
[----:B------:R-:W-:Y:S01]  /*0ae0*/  LEA R12, P0, R14, UR36, 0x1 ;  /* 0x000000240e0c7c11 */ /* 0x000fe2000f8008ff */
[----:B------:R-:W1:Y:S01]  /*0af0*/  MUFU.RCP R5, R28 ;  /* 0x0000001c00057308 */ /* 0x000e620000001000 */
[----:B------:R-:W-:-:S02]  /*0b00*/  PRMT R11, R2, 0x7610, R11 ;  /* 0x00007610020b7816 */ /* 0x000fc4000000000b */
[----:B------:R-:W-:-:S04]  /*0b10*/  IADD3 R13, PT, PT, R15, R13, RZ ;  /* 0x0000000d0f0d7210 */ /* 0x000fc80007ffe0ff */
[----:B------:R-:W-:Y:S02]  /*0b20*/  LEA.HI.X R13, R14, UR37, R13, 0x1, P0 ;  /* 0x000000250e0d7c11 */ /* 0x000fe400080f0c0d */
[----:B------:R-:W-:Y:S02]  /*0b30*/  PRMT R14, R2, 0x7632, R14 ;  /* 0x00007632020e7816 */ /* 0x000fe4000000000e */
[----:B------:R-:W2:Y:S01]  /*0b40*/  FCHK P0, R3, R28 ;  /* 0x0000001c03007302 */ /* 0x000ea20000000000 */
[----:B------:R3:W-:Y:S04]  /*0b50*/  STG.E.U16 desc[UR4][R12.64], R11 ;  /* 0x0000000b0c007986 */ /* 0x0007e8000c101504 */
[----:B------:R3:W-:Y:S01]  /*0b60*/  STG.E.U16 desc[UR6][R12.64+0x2], R14 ;  /* 0x0000020e0c007986 */ /* 0x0007e2000c101506 */
[----:B-1----:R-:W-:-:S04]  /*0b70*/  FFMA R0, -R28, R5, 1 ;  /* 0x3f8000001c007423 */ /* 0x002fc80000000105 */
[----:B------:R-:W-:-:S04]  /*0b80*/  FFMA R0, R5, R0, R5 ;  /* 0x0000000005007223 */ /* 0x000fc80000000005 */
[----:B------:R-:W-:-:S04]  /*0b90*/  FFMA R5, R3, R0, RZ ;  /* 0x0000000003057223 */ /* 0x000fc800000000ff */
[----:B------:R-:W-:-:S04]  /*0ba0*/  FFMA R2, -R28, R5, R3 ;  /* 0x000000051c027223 */ /* 0x000fc80000000103 */
[----:B------:R-:W-:Y:S01]  /*0bb0*/  FFMA R0, R0, R2, R5 ;  /* 0x0000000200007223 */ /* 0x000fe20000000005 */
[----:B--23--:R-:W-:Y:S06]  /*0bc0*/  @!P0 BRA `(.L_x_7182) ;  /* 0x0000000000148947 */ /* 0x00cfec0003800000 */
[----:B------:R-:W-:Y:S01]  /*0bd0*/  IMAD.MOV.U32 R2, RZ, RZ, R3 ;  /* 0x000000ffff027224 */ /* 0x000fe200078e0003 */
[----:B------:R-:W-:Y:S02]  /*0be0*/  MOV R5, R28 ;  /* 0x0000001c00057202 */ /* 0x000fe40000000f00 */
[----:B------:R-:W-:-:S07]  /*0bf0*/  MOV R14, 0xc10 ;  /* 0x00000c10000e7802 */ /* 0x000fce0000000f00 */
[----:B0-----:R-:W-:Y:S05]  /*0c00*/  CALL.REL.NOINC `($__internal_141_$__cuda_sm3x_div_rn_noftz_f32_slowpath) ;  /* 0x0000000800747944 */ /* 0x001fea0003c00000 */
[----:B------:R-:W-:-:S07]  /*0c10*/  IMAD.MOV.U32 R0, RZ, RZ, R2 ;  /* 0x000000ffff007224 */ /* 0x000fce00078e0002 */
.L_x_7182:
[----:B------:R-:W-:Y:S05]  /*0c20*/  BSYNC.RECONVERGENT B0 ;  /* 0x0000000000007941 */ /* 0x000fea0003800200 */
.L_x_7181:
        /* <DEDUP_REMOVED lines=12> */
[----:B0-----:R-:W-:Y:S05]  /*0cf0*/  CALL.REL.NOINC `($__internal_141_$__cuda_sm3x_div_rn_noftz_f32_slowpath) ;  /* 0x0000000800387944 */ /* 0x001fea0003c00000 */
[----:B------:R-:W-:-:S07]  /*0d00*/  MOV R3, R2 ;  /* 0x0000000200037202 */ /* 0x000fce0000000f00 */
.L_x_7184:
[----:B------:R-:W-:Y:S05]  /*0d10*/  BSYNC.RECONVERGENT B0 ;  /* 0x0000000000007941 */ /* 0x000fea0003800200 */
.L_x_7183:
        /* <DEDUP_REMOVED lines=16> */
.L_x_7176:
[----:B------:R-:W-:Y:S01]  /*0e20*/  BSSY B0, `(.L_x_7186) ;  /* 0x0000007000007945 */ /* 0x000fe20003800000 */
[----:B------:R-:W-:Y:S01]  /*0e30*/  IMAD.MOV.U32 R12, RZ, RZ, 0x4 ;  /* 0x00000004ff0c7424 */ /* 0x000fe200078e00ff */
[----:B------:R-:W-:Y:S01]  /*0e40*/  MOV R11, 0x1f ;  /* 0x0000001f000b7802 */ /* 0x000fe20000000f00 */
[----:B------:R-:W-:-:S07]  /*0e50*/  IMAD.MOV.U32 R15, RZ, RZ, -0x1 ;  /* 0xffffffffff0f7424 */ /* 0x000fce00078e00ff */
[----:B0-----:R-:W-:Y:S05]  /*0e60*/  WARPSYNC.COLLECTIVE R15, `(.L_x_7187) ;  /* 0x000000000f087348 */ /* 0x001fea0003c00000 */
[----:B------:R1:W2:Y:S02]  /*0e70*/  SHFL.BFLY P6, R14, R13, R12, R11 ;  /* 0x0c00000c0d0e7389 */ /* 0x0002a400000c000b */
[----:B012---:R-:W-:Y:S05]  /*0e80*/  ENDCOLLECTIVE ;  /* 0x000000000000791b */ /* 0x007fea0003800000 */
.L_x_7187:
[----:B------:R-:W-:Y:S05]  /*0e90*/  BSYNC B0 ;  /* 0x0000000000007941 */ /* 0x000fea0003800000 */
.L_x_7186:
[----:B------:R-:W-:Y:S01]  /*0ea0*/  HFMA2 R12, -RZ, RZ, 0, 1.1920928955078125e-07 ;  /* 0x00000002ff0c7431 */ /* 0x000fe200000001ff */
[----:B------:R-:W-:Y:S01]  /*0eb0*/  FMNMX R13, R13, R14, !PT ;  /* 0x0000000e0d0d7209 */ /* 0x000fe20007800000 */
[----:B------:R-:W-:Y:S01]  /*0ec0*/  IMAD.MOV.U32 R11, RZ, RZ, 0x1f ;  /* 0x0000001fff0b7424 */ /* 0x000fe200078e00ff */
[----:B------:R-:W-:-:S07]  /*0ed0*/  MOV R15, 0xffffffff ;  /* 0xffffffff000f7802 */ /* 0x000fce0000000f00 */
[----:B------:R-:W-:Y:S05]  /*0ee0*/  WARPSYNC.COLLECTIVE R15, `(.L_x_7188) ;  /* 0x000000000f087348 */ /* 0x000fea0003c00000 */
[----:B------:R0:W1:Y:S02]  /*0ef0*/  SHFL.BFLY P6, R14, R13, R12, R11 ;  /* 0x0c00000c0d0e7389 */ /* 0x00006400000c000b */
[----:B01----:R-:W-:Y:S05]  /*0f00*/  ENDCOLLECTIVE ;  /* 0x000000000000791b */ /* 0x003fea0003800000 */
.L_x_7188:
[----:B------:R-:W-:Y:S01]  /*0f10*/  IMAD.MOV.U32 R12, RZ, RZ, 0x1 ;  /* 0x00000001ff0c7424 */ /* 0x000fe200078e00ff */
[----:B------:R-:W-:-:S04]  /*0f20*/  FMNMX R2, R13, R14, !PT ;  /* 0x0000000e0d027209 */ /* 0x000fc80007800000 */
[----:B------:R-:W-:-:S07]  /*0f30*/  MOV R13, R2 ;  /* 0x00000002000d7202 */ /* 0x000fce0000000f00 */
[----:B------:R-:W-:Y:S05]  /*0f40*/  WARPSYNC.COLLECTIVE R15, `(.L_x_7189) ;  /* 0x000000000f087348 */ /* 0x000fea0003c00000 */
[----:B------:R0:W1:Y:S02]  /*0f50*/  SHFL.BFLY P6, R14, R13, R12, R11 ;  /* 0x0c00000c0d0e7389 */ /* 0x00006400000c000b */
[----:B01----:R-:W-:Y:S05]  /*0f60*/  ENDCOLLECTIVE ;  /* 0x000000000000791b */ /* 0x003fea0003800000 */
.L_x_7189:
[----:B------:R-:W-:Y:S01]  /*0f70*/  HFMA2 R12, -RZ, RZ, 0, 2.384185791015625e-07 ;  /* 0x00000004ff0c7431 */ /* 0x000fe200000001ff */
[----:B------:R-:W-:Y:S02]  /*0f80*/  MOV R13, R0 ;  /* 0x00000000000d7202 */ /* 0x000fe40000000f00 */
[----:B------:R-:W-:-:S07]  /*0f90*/  FMNMX R3, R2, R14, !PT ;  /* 0x0000000e02037209 */ /* 0x000fce0007800000 */
[----:B------:R-:W-:Y:S05]  /*0fa0*/  WARPSYNC.COLLECTIVE R15, `(.L_x_7190) ;  /* 0x000000000f087348 */ /* 0x000fea0003c00000 */
[----:B------:R0:W1:Y:S02]  /*0fb0*/  SHFL.BFLY P6, R14, R13, R12, R11 ;  /* 0x0c00000c0d0e7389 */ /* 0x00006400000c000b */
[----:B01----:R-:W-:Y:S05]  /*0fc0*/  ENDCOLLECTIVE ;  /* 0x000000000000791b */ /* 0x003fea0003800000 */
.L_x_7190:
[----:B------:R-:W-:Y:S02]  /*0fd0*/  HFMA2 R12, -RZ, RZ, 0, 1.1920928955078125e-07 ;  /* 0x00000002ff0c7431 */ /* 0x000fe400000001ff */
[----:B------:R-:W-:-:S05]  /*0fe0*/  IMAD.MOV.U32 R5, RZ, RZ, R14 ;  /* 0x000000ffff057224 */ /* 0x000fca00078e000e */
[----:B------:R-:W-:Y:S01]  /*0ff0*/  FMNMX R5, R0, R5, !PT ;  /* 0x0000000500057209 */ /* 0x000fe20007800000 */
[----:B------:R-:W-:-:S03]  /*1000*/  FADD R0, R28, -R3 ;  /* 0x800000031c007221 */ /* 0x000fc60000000000 */
[----:B------:R-:W-:-:S07]  /*1010*/  MOV R13, R5 ;  /* 0x00000005000d7202 */ /* 0x000fce0000000f00 */
[----:B------:R-:W-:Y:S05]  /*1020*/  WARPSYNC.COLLECTIVE R15, `(.L_x_7191) ;  /* 0x000000000f087348 */ /* 0x000fea0003c00000 */
[----:B------:R0:W1:Y:S02]  /*1030*/  SHFL.BFLY P6, R14, R13, R12, R11 ;  /* 0x0c00000c0d0e7389 */ /* 0x00006400000c000b */
[----:B01----:R-:W-:Y:S05]  /*1040*/  ENDCOLLECTIVE ;  /* 0x000000000000791b */ /* 0x003fea0003800000 */
.L_x_7191:
[----:B------:R-:W-:Y:S02]  /*1050*/  HFMA2 R12, -RZ, RZ, 0, 5.9604644775390625e-08 ;  /* 0x00000001ff0c7431 */ /* 0x000fe400000001ff */
[----:B------:R-:W-:-:S05]  /*1060*/  IMAD.MOV.U32 R4, RZ, RZ, R14 ;  /* 0x000000ffff047224 */ /* 0x000fca00078e000e */
[----:B------:R-:W-:Y:S02]  /*1070*/  FMNMX R4, R5, R4, !PT ;  /* 0x0000000405047209 */ /* 0x000fe40007800000 */
[----:B------:R-:W-:Y:S02]  /*1080*/  MOV R5, 0x3bbb989d ;  /* 0x3bbb989d00057802 */ /* 0x000fe40000000f00 */
[----:B------:R-:W-:-:S03]  /*1090*/  MOV R13, R4 ;  /* 0x00000004000d7202 */ /* 0x000fc60000000f00 */
[----:B------:R-:W-:-:S07]  /*10a0*/  FFMA.SAT R2, R0, R5, 0.5 ;  /* 0x3f00000000027423 */ /* 0x000fce0000002005 */
[----:B------:R-:W-:Y:S05]  /*10b0*/  WARPSYNC.COLLECTIVE R15, `(.L_x_7192) ;  /* 0x000000000f087348 */ /* 0x000fea0003c00000 */
[----:B------:R0:W1:Y:S02]  /*10c0*/  SHFL.BFLY P6, R14, R13, R12, R11 ;  /* 0x0c00000c0d0e7389 */ /* 0x00006400000c000b */
[----:B01----:R-:W-:Y:S05]  /*10d0*/  ENDCOLLECTIVE ;  /* 0x000000000000791b */ /* 0x003fea0003800000 */
.L_x_7192:
[----:B------:R-:W-:Y:S02]  /*10e0*/  IMAD.MOV.U32 R23, RZ, RZ, R14 ;  /* 0x000000ffff177224 */ /* 0x000fe400078e000e */
[----:B------:R-:W-:-:S03]  /*10f0*/  FADD R14, R26, -R3 ;  /* 0x800000031a0e7221 */ /* 0x000fc60000000000 */
[----:B------:R-:W-:Y:S01]  /*1100*/  FMNMX R4, R4, R23, !PT ;  /* 0x0000001704047209 */ /* 0x000fe20007800000 */
[----:B------:R-:W-:-:S04]  /*1110*/  HFMA2 R23, -RZ, RZ, 3.7421875, 0 ;  /* 0x437c0000ff177431 */ /* 0x000fc800000001ff */
[--C-:B------:R-:W-:Y:S01]  /*1120*/  FADD R3, R24, -R4.reuse ;  /* 0x8000000418037221 */ /* 0x100fe20000000000 */
[----:B------:R-:W-:-:S03]  /*1130*/  FADD R4, R25, -R4 ;  /* 0x8000000419047221 */ /* 0x000fc60000000000 */
[-C--:B------:R-:W-:Y:S01]  /*1140*/  FFMA.SAT R12, R3, R5.reuse, 0.5 ;  /* 0x3f000000030c7423 */ /* 0x080fe20000002005 */
[----:B------:R-:W-:Y:S01]  /*1150*/  FFMA.SAT R26, R4, R5, 0.5 ;  /* 0x3f000000041a7423 */ /* 0x000fe20000002005 */
[-C--:B------:R-:W-:Y:S02]  /*1160*/  FFMA.RM R2, R2, R23.reuse, 12582913 ;  /* 0x4b40000102027423 */ /* 0x080fe40000004017 */
[-C--:B------:R-:W-:Y:S01]  /*1170*/  FFMA.RM R12, R12, R23.reuse, 12582913 ;  /* 0x4b4000010c0c7423 */ /* 0x080fe20000004017 */
[----:B------:R-:W-:Y:S01]  /*1180*/  FFMA.RM R26, R26, R23, 12582913 ;  /* 0x4b4000011a1a7423 */ /* 0x000fe20000004017 */
[C---:B------:R-:W-:Y:S01]  /*1190*/  FADD R11, R2.reuse, -12583039 ;  /* 0xcb40007f020b7421 */ /* 0x040fe20000000000 */
[----:B------:R-:W-:-:S03]  /*11a0*/  IMAD.SHL.U32 R2, R2, 0x800000, RZ ;  /* 0x0080000002027824 */ /* 0x000fc600078e00ff */
[----:B------:R-:W-:-:S04]  /*11b0*/  FFMA R11, R0, 1.4426950216293334961, -R11 ;  /* 0x3fb8aa3b000b7823 */ /* 0x000fc8000000080b */
[----:B------:R-:W-:Y:S01]  /*11c0*/  FFMA R11, R0, 1.925963033500011079e-08, R11 ;  /* 0x32a57060000b7823 */ /* 0x000fe2000000000b */
[----:B------:R-:W-:Y:S01]  /*11d0*/  FFMA.SAT R0, R14, R5, 0.5 ;  /* 0x3f0000000e007423 */ /* 0x000fe20000002005 */
[----:B------:R-:W-:-:S03]  /*11e0*/  FADD R5, R26, -12583039 ;  /* 0xcb40007f1a057421 */ /* 0x000fc60000000000 */
[----:B------:R-:W-:Y:S01]  /*11f0*/  FFMA.RM R0, R0, R23, 12582913 ;  /* 0x4b40000100007423 */ /* 0x000fe20000004017 */
[----:B------:R-:W0:Y:S01]  /*1200*/  MUFU.EX2 R11, R11 ;  /* 0x0000000b000b7308 */ /* 0x000e220000000800 */
[----:B------:R-:W-:Y:S02]  /*1210*/  FFMA R5, R4, 1.4426950216293334961, -R5 ;  /* 0x3fb8aa3b04057823 */ /* 0x000fe40000000805 */
[C---:B------:R-:W-:Y:S01]  /*1220*/  FADD R13, R0.reuse, -12583039 ;  /* 0xcb40007f000d7421 */ /* 0x040fe20000000000 */
[----:B------:R-:W-:Y:S01]  /*1230*/  SHF.L.U32 R0, R0, 0x17, RZ ;  /* 0x0000001700007819 */ /* 0x000fe200000006ff */
[----:B------:R-:W-:Y:S01]  /*1240*/  FFMA R5, R4, 1.925963033500011079e-08, R5 ;  /* 0x32a5706004057823 */ /* 0x000fe20000000005 */
[----:B------:R-:W-:Y:S01]  /*1250*/  FADD R4, R12, -12583039 ;  /* 0xcb40007f0c047421 */ /* 0x000fe20000000000 */
[----:B------:R-:W-:-:S03]  /*1260*/  FFMA R13, R14, 1.4426950216293334961, -R13 ;  /* 0x3fb8aa3b0e0d7823 */ /* 0x000fc6000000080d */
[C---:B------:R-:W-:Y:S01]  /*1270*/  FFMA R4, R3.reuse, 1.4426950216293334961, -R4 ;  /* 0x3fb8aa3b03047823 */ /* 0x040fe20000000804 */
[----:B------:R-:W-:Y:S01]  /*1280*/  FFMA R13, R14, 1.925963033500011079e-08, R13 ;  /* 0x32a570600e0d7823 */ /* 0x000fe2000000000d */
[----:B------:R-:W-:Y:S02]  /*1290*/  MUFU.EX2 R5, R5 ;  /* 0x0000000500057308 */ /* 0x000fe40000000800 */
[----:B------:R-:W-:Y:S01]  /*12a0*/  FFMA R4, R3, 1.925963033500011079e-08, R4 ;  /* 0x32a5706003047823 */ /* 0x000fe20000000004 */
[----:B------:R-:W-:Y:S01]  /*12b0*/  SHF.L.U32 R3, R12, 0x17, RZ ;  /* 0x000000170c037819 */ /* 0x000fe200000006ff */
[----:B------:R-:W-:Y:S02]  /*12c0*/  IMAD.MOV.U32 R12, RZ, RZ, 0x4 ;  /* 0x00000004ff0c7424 */ /* 0x000fe400078e00ff */
[----:B0-----:R-:W-:Y:S01]  /*12d0*/  FMUL R2, R2, R11 ;  /* 0x0000000b02027220 */ /* 0x001fe20000400000 */
[----:B------:R-:W-:Y:S01]  /*12e0*/  MOV R11, 0x1f ;  /* 0x0000001f000b7802 */ /* 0x000fe20000000f00 */
[----:B------:R-:W0:Y:S08]  /*12f0*/  MUFU.EX2 R13, R13 ;  /* 0x0000000d000d7308 */ /* 0x000e300000000800 */
[----:B------:R-:W1:Y:S01]  /*1300*/  MUFU.EX2 R4, R4 ;  /* 0x0000000400047308 */ /* 0x000e620000000800 */
[----:B0-----:R-:W-:Y:S01]  /*1310*/  FMUL R0, R0, R13 ;  /* 0x0000000d00007220 */ /* 0x001fe20000400000 */
[----:B------:R-:W-:-:S04]  /*1320*/  FADD R13, RZ, R2 ;  /* 0x00000002ff0d7221 */ /* 0x000fc80000000000 */
[----:B------:R-:W-:Y:S01]  /*1330*/  FADD R13, R13, R0 ;  /* 0x000000000d0d7221 */ /* 0x000fe20000000000 */
[----:B-1----:R-:W-:Y:S01]  /*1340*/  FMUL R3, R3, R4 ;  /* 0x0000000403037220 */ /* 0x002fe20000400000 */
[----:B------:R-:W-:-:S07]  /*1350*/  IMAD.SHL.U32 R4, R26, 0x800000, RZ ;  /* 0x008000001a047824 */ /* 0x000fce00078e00ff */
[----:B------:R-:W-:Y:S05]  /*1360*/  WARPSYNC.COLLECTIVE R15, `(.L_x_7193) ;  /* 0x000000000f087348 */ /* 0x000fea0003c00000 */
[----:B------:R0:W1:Y:S02]  /*1370*/  SHFL.BFLY P6, R14, R13, R12, R11 ;  /* 0x0c00000c0d0e7389 */ /* 0x00006400000c000b */
[----:B01----:R-:W-:Y:S05]  /*1380*/  ENDCOLLECTIVE ;  /* 0x000000000000791b */ /* 0x003fea0003800000 */
.L_x_7193:
[----:B------:R-:W-:Y:S01]  /*1390*/  FADD R23, RZ, R3 ;  /* 0x00000003ff177221 */ /* 0x000fe20000000000 */
[----:B------:R-:W-:-:S04]  /*13a0*/  FMUL R4, R4, R5 ;  /* 0x0000000504047220 */ /* 0x000fc80000400000 */
[----:B------:R-:W-:Y:S01]  /*13b0*/  FADD R23, R23, R4 ;  /* 0x0000000417177221 */ /* 0x000fe20000000000 */
[----:B------:R-:W-:Y:S02]  /*13c0*/  IMAD.MOV.U32 R12, RZ, RZ, 0x2 ;  /* 0x00000002ff0c7424 */ /* 0x000fe400078e00ff */
[----:B------:R-:W-:-:S05]  /*13d0*/  FADD R24, R13, R14 ;  /* 0x0000000e0d187221 */ /* 0x000fca0000000000 */
[----:B------:R-:W-:-:S07]  /*13e0*/  MOV R13, R24 ;  /* 0x00000018000d7202 */ /* 0x000fce0000000f00 */
[----:B------:R-:W-:Y:S05]  /*13f0*/  WARPSYNC.COLLECTIVE R15, `(.L_x_7194) ;  /* 0x000000000f087348 */ /* 0x000fea0003c00000 */
[----:B------:R0:W1:Y:S02]  /*1400*/  SHFL.BFLY P6, R14, R13, R12, R11 ;  /* 0x0c00000c0d0e7389 */ /* 0x00006400000c000b */
[----:B01----:R-:W-:Y:S05]  /*1410*/  ENDCOLLECTIVE ;  /* 0x000000000000791b */ /* 0x003fea0003800000 */
.L_x_7194:
[----:B------:R-:W-:Y:S02]  /*1420*/  HFMA2 R12, -RZ, RZ, 0, 5.9604644775390625e-08 ;  /* 0x00000001ff0c7431 */ /* 0x000fe400000001ff */
[----:B------:R-:W-:-:S05]  /*1430*/  FADD R25, R24, R14 ;  /* 0x0000000e18197221 */ /* 0x000fca0000000000 */
[----:B------:R-:W-:-:S07]  /*1440*/  MOV R13, R25 ;  /* 0x00000019000d7202 */ /* 0x000fce0000000f00 */
[----:B------:R-:W-:Y:S05]  /*1450*/  WARPSYNC.COLLECTIVE R15, `(.L_x_7195) ;  /* 0x000000000f087348 */ /* 0x000fea0003c00000 */
[----:B------:R0:W1:Y:S02]  /*1460*/  SHFL.BFLY P6, R14, R13, R12, R11 ;  /* 0x0c00000c0d0e7389 */ /* 0x00006400000c000b */
[----:B01----:R-:W-:Y:S05]  /*1470*/  ENDCOLLECTIVE ;  /* 0x000000000000791b */ /* 0x003fea0003800000 */
.L_x_7195:
[----:B------:R-:W-:Y:S01]  /*1480*/  HFMA2 R12, -RZ, RZ, 0, 2.384185791015625e-07 ;  /* 0x00000004ff0c7431 */ /* 0x000fe200000001ff */
[----:B------:R-:W-:Y:S01]  /*1490*/  MOV R13, R23 ;  /* 0x00000017000d7202 */ /* 0x000fe20000000f00 */
[----:B------:R-:W-:-:S07]  /*14a0*/  FADD R5, R25, R14 ;  /* 0x0000000e19057221 */ /* 0x000fce0000000000 */
[----:B------:R-:W-:Y:S05]  /*14b0*/  WARPSYNC.COLLECTIVE R15, `(.L_x_7196) ;  /* 0x000000000f087348 */ /* 0x000fea0003c00000 */
[----:B------:R0:W1:Y:S02]  /*14c0*/  SHFL.BFLY P6, R14, R13, R12, R11 ;  /* 0x0c00000c0d0e7389 */ /* 0x00006400000c000b */
[----:B01----:R-:W-:Y:S05]  /*14d0*/  ENDCOLLECTIVE ;  /* 0x000000000000791b */ /* 0x003fea0003800000 */
.L_x_7196:
[----:B------:R-:W-:Y:S02]  /*14e0*/  HFMA2 R12, -RZ, RZ, 0, 1.1920928955078125e-07 ;  /* 0x00000002ff0c7431 */ /* 0x000fe400000001ff */
[----:B------:R-:W-:-:S04]  /*14f0*/  IMAD.MOV.U32 R26, RZ, RZ, R14 ;  /* 0x000000ffff1a7224 */ /* 0x000fc800078e000e */
[----:B------:R-:W-:-:S05]  /*1500*/  FADD R26, R23, R26 ;  /* 0x0000001a171a7221 */ /* 0x000fca0000000000 */
[----:B------:R-:W-:-:S07]  /*1510*/  MOV R13, R26 ;  /* 0x0000001a000d7202 */ /* 0x000fce0000000f00 */
[----:B------:R-:W-:Y:S05]  /*1520*/  WARPSYNC.COLLECTIVE R15, `(.L_x_7197) ;  /* 0x000000000f087348 */ /* 0x000fea0003c00000 */
[----:B------:R0:W1:Y:S02]  /*1530*/  SHFL.BFLY P6, R14, R13, R12, R11 ;  /* 0x0c00000c0d0e7389 */ /* 0x00006400000c000b */
[----:B01----:R-:W-:Y:S05]  /*1540*/  ENDCOLLECTIVE ;  /* 0x000000000000791b */ /* 0x003fea0003800000 */
.L_x_7197:
[----:B------:R-:W-:Y:S02]  /*1550*/  HFMA2 R12, -RZ, RZ, 0, 5.9604644775390625e-08 ;  /* 0x00000001ff0c7431 */ /* 0x000fe400000001ff */
[----:B------:R-:W-:-:S04]  /*1560*/  IMAD.MOV.U32 R27, RZ, RZ, R14 ;  /* 0x000000ffff1b7224 */ /* 0x000fc800078e000e */
[----:B------:R-:W-:-:S05]  /*1570*/  FADD R27, R26, R27 ;  /* 0x0000001b1a1b7221 */ /* 0x000fca0000000000 */
[----:B------:R-:W-:-:S07]  /*1580*/  MOV R13, R27 ;  /* 0x0000001b000d7202 */ /* 0x000fce0000000f00 */
[----:B------:R-:W-:Y:S05]  /*1590*/  WARPSYNC.COLLECTIVE R15, `(.L_x_7198) ;  /* 0x000000000f087348 */ /* 0x000fea0003c00000 */
[----:B------:R0:W1:Y:S02]  /*15a0*/  SHFL.BFLY P6, R14, R13, R12, R11 ;  /* 0x0c00000c0d0e7389 */ /* 0x00006400000c000b */
[----:B01----:R-:W-:Y:S05]  /*15b0*/  ENDCOLLECTIVE ;  /* 0x000000000000791b */ /* 0x003fea0003800000 */
.L_x_7198:
[----:B------:R-:W-:Y:S01]  /*15c0*/  IMAD.MOV.U32 R28, RZ, RZ, R14 ;  /* 0x000000ffff1c7224 */ /* 0x000fe200078e000e */
[----:B------:R-:W-:Y:S06]  /*15d0*/  BRA `(.L_x_7199) ;  /* 0xfffffff000a87947 */ /* 0x000fec000383ffff */
        .weak           $__internal_141_$__cuda_sm3x_div_rn_noftz_f32_slowpath
        .type           $__internal_141_$__cuda_sm3x_div_rn_noftz_f32_slowpath,@function
        .size           $__internal_141_$__cuda_sm3x_div_rn_noftz_f32_slowpath,(.L_x_15458 - $__internal_141_$__cuda_sm3x_div_rn_noftz_f32_slowpath)
$__internal_141_$__cuda_sm3x_div_rn_noftz_f32_slowpath:
        /* <DEDUP_REMOVED lines=35> */
.L_x_7201:
        /* <DEDUP_REMOVED lines=51> */
.L_x_7208:
[----:B------:R-:W-:-:S04]  /*1b40*/  LOP3.LUT R2, R2, 0x80000000, RZ, 0xc0, !PT ;  /* 0x8000000002027812 */ /* 0x000fc800078ec0ff */
[----:B------:R-:W-:Y:S01]  /*1b50*/  LOP3.LUT R2, R2, 0x7f800000, RZ, 0xfc, !PT ;  /* 0x7f80000002027812 */ /* 0x000fe200078efcff */
[----:B------:R-:W-:Y:S06]  /*1b60*/  BRA `(.L_x_7209) ;  /* 0x0000000000047947 */ /* 0x000fec0003800000 */
.L_x_7207:
[----:B------:R-:W-:-:S07]  /*1b70*/  LEA R2, R26, R2, 0x17 ;  /* 0x000000021a027211 */ /* 0x000fce00078eb8ff */
.L_x_7209:
[----:B------:R-:W-:Y:S05]  /*1b80*/  BSYNC.RECONVERGENT B2 ;  /* 0x0000000000027941 */ /* 0x000fea0003800200 */
.L_x_7206:
[----:B------:R-:W-:Y:S05]  /*1b90*/  BRA `(.L_x_7210) ;  /* 0x0000000000207947 */ /* 0x000fea0003800000 */
.L_x_7205:
[----:B------:R-:W-:-:S04]  /*1ba0*/  LOP3.LUT R2, R25, 0x80000000, R2, 0x48, !PT ;  /* 0x8000000019027812 */ /* 0x000fc800078e4802 */
[----:B------:R-:W-:Y:S01]  /*1bb0*/  LOP3.LUT R2, R2, 0x7f800000, RZ, 0xfc, !PT ;  /* 0x7f80000002027812 */ /* 0x000fe200078efcff */
[----:B------:R-:W-:Y:S06]  /*1bc0*/  BRA `(.L_x_7210) ;  /* 0x0000000000147947 */ /* 0x000fec0003800000 */
.L_x_7204:
[----:B------:R-:W-:Y:S01]  /*1bd0*/  LOP3.LUT R2, R25, 0x80000000, R2, 0x48, !PT ;  /* 0x8000000019027812 */ /* 0x000fe200078e4802 */
[----:B------:R-:W-:Y:S06]  /*1be0*/  BRA `(.L_x_7210) ;  /* 0x00000000000c7947 */ /* 0x000fec0003800000 */
.L_x_7203:
[----:B------:R-:W0:Y:S01]  /*1bf0*/  MUFU.RSQ R2, -QNAN ;  /* 0xffc0000000027908 */ /* 0x000e220000001400 */
[----:B------:R-:W-:Y:S05]  /*1c00*/  BRA `(.L_x_7210) ;  /* 0x0000000000047947 */ /* 0x000fea0003800000 */
.L_x_7202:
[----:B------:R-:W-:-:S07]  /*1c10*/  FADD.FTZ R2, R2, R5 ;  /* 0x0000000502027221 */ /* 0x000fce0000010000 */
.L_x_7210:
[----:B------:R-:W-:Y:S05]  /*1c20*/  BSYNC.RECONVERGENT B1 ;  /* 0x0000000000017941 */ /* 0x000fea0003800200 */
.L_x_7200:
[----:B------:R-:W-:-:S04]  /*1c30*/  HFMA2 R15, -RZ, RZ, 0, 0 ;  /* 0x00000000ff0f7431 */ /* 0x000fc800000001ff */
[----:B0-----:R-:W-:Y:S05]  /*1c40*/  RET.REL.NODEC R14 `(_ZN7oneflow4cuda7softmax15SoftmaxWarpImplI10SimpleLoadI6__halffE11SimpleStoreIS4_fEfLi2ELi2ELi8ELi2ELb0ELNS1_9AlgorithmE0EEEvT_T0_ll) ;  /* 0xffffffe00eec7950 */ /* 0x001fea0003c3ffff */
.L_x_7211:
        /* <DEDUP_REMOVED lines=11> */
.L_x_15458:


//--------------------- .text._ZN7oneflow4cuda7softmax15SoftmaxWarpImplI10SimpleLoadI6__halffE11SimpleStoreIS4_fEfLi2ELi2ELi4ELi1ELb1ELNS1_9AlgorithmE0EEEvT_T0_ll --------------------------
	.section	.text._ZN7oneflow4cuda7softmax15SoftmaxWarpImplI10SimpleLoadI6__halffE11SimpleStoreIS4_fEfLi2ELi2ELi4ELi1ELb1ELNS1_9AlgorithmE0EEEvT_T0_ll,"ax",@progbits
	.align	128
        .global         _ZN7oneflow4cuda7softmax15SoftmaxWarpImplI10SimpleLoadI6__halffE11SimpleStoreIS4_fEfLi2ELi2ELi4ELi1ELb1ELNS1_9AlgorithmE0EEEvT_T0_ll
        .type           _ZN7oneflow4cuda7softmax15SoftmaxWarpImplI10SimpleLoadI6__halffE11SimpleStoreIS4_fEfLi2ELi2ELi4ELi1ELb1ELNS1_9AlgorithmE0EEEvT_T0_ll,@function
        .size           _ZN7oneflow4cuda7softmax15SoftmaxWarpImplI10SimpleLoadI6__halffE11SimpleStoreIS4_fEfLi2ELi2ELi4ELi1ELb1ELNS1_9AlgorithmE0EEEvT_T0_ll,(.L_x_15460 - _ZN7oneflow4cuda7softmax15SoftmaxWarpImplI10SimpleLoadI6__halffE11SimpleStoreIS4_fEfLi2ELi2ELi4ELi1ELb1ELNS1_9AlgorithmE0EEEvT_T0_ll)
        .other          _ZN7oneflow4cuda7softmax15SoftmaxWarpImplI10SimpleLoadI6__halffE11SimpleStoreIS4_fEfLi2ELi2ELi4ELi1ELb1ELNS1_9AlgorithmE0EEEvT_T0_ll,@"STO_CUDA_ENTRY STV_DEFAULT"
_ZN7oneflow4cuda7softmax15SoftmaxWarpImplI10SimpleLoadI6__halffE11SimpleStoreIS4_fEfLi2ELi2ELi4ELi1ELb1ELNS1_9AlgorithmE0EEEvT_T0_ll:
.text._ZN7oneflow4cuda7softmax15SoftmaxWarpImplI10SimpleLoadI6__halffE11SimpleStoreIS4_fEfLi2ELi2ELi4ELi1ELb1ELNS1_9AlgorithmE0EEEvT_T0_ll:
        /* <DEDUP_REMOVED lines=24> */
.L_x_7212:
        /* <DEDUP_REMOVED lines=29> */
[----:B------:R-:W-:Y:S01]  /*0350*/  ISETP.NE.U32.AND P2, PT, R8, RZ, PT ;  /* 0x000000ff0800720c */ /* 0x000fe20003f45070 */
[----:B------:R-:W-:-:S05]  /*0360*/  IMAD.MOV.U32 R23, RZ, RZ, RZ ;  /* 0x000000ffff177224 */ /* 0x000fca00078e00ff */
        /* <DEDUP_REMOVED lines=13> */
[----:B------:R-:W-:Y:S02]  /*0440*/  @P1 IADD3 R22, PT, PT, R22, 0x1, RZ ;  /* 0x0000000116161810 */ /* 0x000fe40007ffe0ff */
[----:B------:R-:W-:Y:S01]  /*0450*/  @!P2 LOP3.LUT R22, RZ, R8, RZ, 0x33, !PT ;  /* 0x00000008ff16a212 */ /* 0x000fe200078e33ff */
[----:B------:R-:W-:Y:S06]  /*0460*/  BRA `(.L_x_7215) ;  /* 0x0000000000087947 */ /* 0x000fec0003800000 */
.L_x_7214:
[----:B------:R-:W-:-:S07]  /*0470*/  MOV R0, 0x490 ;  /* 0x0000049000007802 */ /* 0x000fce0000000f00 */
[----:B0-----:R-:W-:Y:S05]  /*0480*/  CALL.REL.NOINC `($__internal_142_$__cuda_sm20_div_u64) ;  /* 0x0000001c00987944 */ /* 0x001fea0003c00000 */
.L_x_7215:
[----:B------:R-:W-:Y:S05]  /*0490*/  BSYNC.RECONVERGENT B0 ;  /* 0x0000000000007941 */ /* 0x000fea0003800200 */
.L_x_7213:
[----:B------:R-:W1:Y:S01]  /*04a0*/  S2R R4, SR_TID.X ;  /* 0x0000000000047919 */ /* 0x000e620000002100 */
[----:B------:R-:W-:Y:S01]  /*04b0*/  IADD3 R20, P1, PT, R22, R20, RZ ;  /* 0x0000001416147210 */ /* 0x000fe20007f3e0ff */
[----:B------:R-:W2:Y:S01]  /*04c0*/  LDC.64 R6, c[0x0][0x358] ;  /* 0x0000d600ff067b82 */ /* 0x000ea20000000a00 */
[----:B------:R-:W-:Y:S01]  /*04d0*/  BSSY B0, `(.L_x_7216) ;  /* 0x0000072000007945 */ /* 0x000fe20003800000 */
[----:B------:R-:W-:Y:S02]  /*04e0*/  MOV R10, R16 ;  /* 0x00000010000a7202 */ /* 0x000fe40000000f00 */
[----:B------:R-:W-:Y:S02]  /*04f0*/  LOP3.LUT R0, R20, 0x1, RZ, 0xc0, !PT ;  /* 0x0000000114007812 */ /* 0x000fe400078ec0ff */
[----:B------:R-:W-:Y:S01]  /*0500*/  IADD3.X R22, PT, PT, RZ, R23, RZ, P1, !PT ;  /* 0x00000017ff167210 */ /* 0x000fe20000ffe4ff */
[----:B------:R-:W-:Y:S01]  /*0510*/  IMAD.MOV.U32 R23, RZ, RZ, R19 ;  /* 0x000000ffff177224 */ /* 0x000fe200078e0013 */
[----:B------:R-:W-:-:S04]  /*0520*/  ISETP.NE.U32.AND P0, PT, R0, 0x1, PT ;  /* 0x000000010000780c */ /* 0x000fc80003f05070 */
[----:B------:R-:W-:Y:S01]  /*0530*/  ISETP.NE.U32.AND.EX P0, PT, RZ, RZ, PT, P0 ;  /* 0x000000ffff00720c */ /* 0x000fe20003f05100 */
[----:B-1----:R-:W-:-:S12]  /*0540*/  IMAD.SHL.U32 R4, R4, 0x2, RZ ;  /* 0x0000000204047824 */ /* 0x002fd800078e00ff */
        /* <DEDUP_REMOVED lines=8> */
[C---:B--2---:R-:W-:Y:S01]  /*05d0*/  @!P0 R2UR UR4, R6.reuse ;  /* 0x00000000060482ca */ /* 0x044fe200000e0000 */
[----:B------:R-:W-:Y:S01]  /*05e0*/  @!P0 IMAD R9, R19, R13, R0 ;  /* 0x0000000d13098224 */ /* 0x000fe200078e0200 */
[----:B------:R-:W-:Y:S01]  /*05f0*/  @!P0 R2UR UR5, R7 ;  /* 0x00000000070582ca */ /* 0x000fe200000e0000 */
[----:B------:R-:W-:Y:S01]  /*0600*/  @!P0 IMAD.WIDE.U32 R12, R19, R12, R4 ;  /* 0x0000000c130c8225 */ /* 0x000fe200078e0004 */
[----:B------:R-:W-:Y:S02]  /*0610*/  @!P0 R2UR UR6, R6 ;  /* 0x00000000060682ca */ /* 0x000fe400000e0000 */
[----:B------:R-:W-:Y:S01]  /*0620*/  @!P0 R2UR UR7, R7 ;  /* 0x00000000070782ca */ /* 0x000fe200000e0000 */
[----:B------:R-:W-:Y:S01]  /*0630*/  @!P0 IMAD.IADD R0, R13, 0x1, R9 ;  /* 0x000000010d008824 */ /* 0x000fe200078e0209 */
[----:B----4-:R-:W-:-:S04]  /*0640*/  @!P0 LEA R10, P1, R12, R10, 0x1 ;  /* 0x0000000a0c0a8211 */ /* 0x010fc800078208ff */
[----:B------:R-:W-:-:S05]  /*0650*/  @!P0 LEA.HI.X R11, R12, R11, R0, 0x1, P1 ;  /* 0x0000000b0c0b8211 */ /* 0x000fca00008f0c00 */
[----:B------:R-:W2:Y:S04]  /*0660*/  @!P0 LDG.E.U16 R9, desc[UR4][R10.64] ;  /* 0x000000040a098981 */ /* 0x000ea8000c1e1500 */
[----:B------:R-:W3:Y:S01]  /*0670*/  @!P0 LDG.E.U16 R0, desc[UR6][R10.64+0x2] ;  /* 0x000002060a008981 */ /* 0x000ee2000c1e1500 */
[----:B------:R-:W-:Y:S01]  /*0680*/  MOV R2, 0xff800000 ;  /* 0xff80000000027802 */ /* 0x000fe20000000f00 */
[----:B------:R-:W-:Y:S01]  /*0690*/  IMAD.MOV.U32 R23, RZ, RZ, -0x800000 ;  /* 0xff800000ff177424 */ /* 0x000fe200078e00ff */
[----:B------:R-:W-:Y:S01]  /*06a0*/  UMOV UR4, 0xffffffff ;  /* 0xffffffff00047882 */ /* 0x000fe20000000000 */
[----:B------:R-:W-:Y:S01]  /*06b0*/  MOV R13, 0xff800000 ;  /* 0xff800000000d7802 */ /* 0x000fe20000000f00 */
[----:B--2---:R-:W-:Y:S02]  /*06c0*/  @!P0 HADD2.F32 R2, -RZ, R9.H0_H0 ;  /* 0x20000009ff028230 */ /* 0x004fe40000004100 */
        /* <DEDUP_REMOVED lines=31> */
[----:B------:R1:W2:Y:S02]  /*08c0*/  SHFL.BFLY PT, R14, R2, 0x1, 0x1f ;  /* 0x0c201f00020e7f89 */ /* 0x0002a400000e0000 */
.L_x_7242:
        /* <DEDUP_REMOVED lines=13> */
[----:B0-----:R-:W-:Y:S05]  /*09a0*/  CALL.REL.NOINC `($__internal_143_$__cuda_sm3x_div_rn_noftz_f32_slowpath) ;  /* 0x0000001c00647944 */ /* 0x001fea0003c00000 */
[----:B------:R-:W-:-:S07]  /*09b0*/  IMAD.MOV.U32 R15, RZ, RZ, R2 ;  /* 0x000000ffff0f7224 */ /* 0x000fce00078e0002 */
.L_x_7220:
[----:B------:R-:W-:Y:S05]  /*09c0*/  BSYNC.RECONVERGENT B1 ;  /* 0x0000000000017941 */ /* 0x000fea0003800200 */
.L_x_7219:
        /* <DEDUP_REMOVED lines=12> */
[----:B0-----:R-:W-:Y:S05]  /*0a90*/  CALL.REL.NOINC `($__internal_143_$__cuda_sm3x_div_rn_noftz_f32_slowpath) ;  /* 0x0000001c00287944 */ /* 0x001fea0003c00000 */
.L_x_7222:
[----:B------:R-:W-:Y:S05]  /*0aa0*/  BSYNC.RECONVERGENT B1 ;  /* 0x0000000000017941 */ /* 0x000fea0003800200 */
.L_x_7221:
[----:B------:R-:W-:Y:S01]  /*0ab0*/  MOV R23, R21 ;  /* 0x0000001500177202 */ /* 0x000fe20000000f00 */
[----:B------:R-:W-:Y:S01]  /*0ac0*/  IMAD.MOV.U32 R10, RZ, RZ, R18 ;  /* 0x000000ffff0a7224 */ /* 0x000fe200078e0012 */
[----:B------:R-:W-:Y:S06]  /*0ad0*/  @P0 BRA `(.L_x_7217) ;  /* 0x0000000000440947 */ /* 0x000fec0003800000 */
[----:B------:R-:W1:Y:S01]  /*0ae0*/  LDCU.128 UR4, c[0x0][0x390] ;  /* 0x00007200ff0477ac */ /* 0x000e620008000c00 */
[----:B------:R-:W-:Y:S01]  /*0af0*/  IMAD.MOV.U32 R17, RZ, RZ, RZ ;  /* 0x000000ffff117224 */ /* 0x000fe200078e00ff */
[----:B------:R-:W-:Y:S02]  /*0b00*/  R2UR UR8, R6 ;  /* 0x00000000060872ca */ /* 0x000fe400000e0000 */
[----:B------:R-:W-:Y:S02]  /*0b10*/  R2UR UR9, R7 ;  /* 0x00000000070972ca */ /* 0x000fe400000e0000 */
[----:B------:R-:W-:Y:S01]  /*0b20*/  F2FP.F16.F32.PACK_AB R2, R2, R15 ;  /* 0x0000000f0202723e */ /* 0x000fe200000000ff */
[----:B-1----:R-:W-:Y:S01]  /*0b30*/  IMAD R0, R16, UR6, RZ ;  /* 0x0000000610007c24 */ /* 0x002fe2000f8e02ff */
[----:B------:R-:W-:-:S03]  /*0b40*/  MOV R16, R4 ;  /* 0x0000000400107202 */ /* 0x000fc60000000f00 */
[----:B------:R-:W-:Y:S01]  /*0b50*/  IMAD R9, R19, UR7, R0 ;  /* 0x0000000713097c24 */ /* 0x000fe2000f8e0200 */
[----:B------:R-:W-:Y:S01]  /*0b60*/  R2UR UR7, R7 ;  /* 0x00000000070772ca */ /* 0x000fe200000e0000 */
[----:B------:R-:W-:Y:S01]  /*0b70*/  IMAD.WIDE.U32 R16, R19, UR6, R16 ;  /* 0x0000000613107c25 */ /* 0x000fe2000f8e0010 */
[----:B------:R-:W-:Y:S02]  /*0b80*/  R2UR UR6, R6 ;  /* 0x00000000060672ca */ /* 0x000fe400000e0000 */
[----:B------:R-:W-:Y:S02]  /*0b90*/  PRMT R0, R2, 0x7632, R0 ;  /* 0x0000763202007816 */ /* 0x000fe40000000000 */
[----:B------:R-:W-:Y:S02]  /*0ba0*/  LEA R12, P0, R16, UR4, 0x1 ;  /* 0x00000004100c7c11 */ /* 0x000fe4000f8008ff */
[----:B------:R-:W-:-:S04]  /*0bb0*/  IADD3 R9, PT, PT, R17, R9, RZ ;  /* 0x0000000911097210 */ /* 0x000fc80007ffe0ff */
[----:B------:R-:W-:-:S05]  /*0bc0*/  LEA.HI.X R13, R16, UR5, R9, 0x1, P0 ;  /* 0x00000005100d7c11 */ /* 0x000fca00080f0c09 */
[----:B------:R1:W-:Y:S04]  /*0bd0*/  STG.E.U16 desc[UR6][R12.64], R2 ;  /* 0x000000020c007986 */ /* 0x0003e8000c101506 */
[----:B------:R1:W-:Y:S02]  /*0be0*/  STG.E.U16 desc[UR8][R12.64+0x2], R0 ;  /* 0x000002000c007986 */ /* 0x0003e4000c101508 */
.L_x_7217:
[----:B------:R-:W-:Y:S05]  /*0bf0*/  BSYNC B0 ;  /* 0x0000000000007941 */ /* 0x000fea0003800000 */
.L_x_7216:
[----:B------:R-:W-:-:S04]  /*0c00*/  ISETP.NE.U32.AND P0, PT, R20, RZ, PT ;  /* 0x000000ff1400720c */ /* 0x000fc80003f05070 */
[----:B------:R-:W-:-:S13]  /*0c10*/  ISETP.NE.AND.EX P0, PT, R22, RZ, PT, P0 ;  /* 0x000000ff1600720c */ /* 0x000fda0003f05300 */
[----:B------:R-:W-:Y:S05]  /*0c20*/  @!P0 EXIT ;  /* 0x000000000000894d */ /* 0x000fea0003800000 */
.L_x_7237:
[----:B------:R-:W3:Y:S01]  /*0c30*/  LDC.64 R14, c[0x0][0x388] ;  /* 0x0000e200ff0e7b82 */ /* 0x000ee20000000a00 */
[----:B------:R-:W-:-:S04]  /*0c40*/  ISETP.GE.U32.AND P0, PT, R4, UR40, PT ;  /* 0x0000002804007c0c */ /* 0x000fc8000bf06070 */
[----:B------:R-:W-:-:S03]  /*0c50*/  ISETP.GE.AND.EX P0, PT, RZ, UR41, PT, P0 ;  /* 0x00000029ff007c0c */ /* 0x000fc6000bf06300 */
[----:B------:R-:W4:Y:S10]  /*0c60*/  LDC.64 R16, c[0x0][0x380] ;  /* 0x0000e000ff107b82 */ /* 0x000f340000000a00 */
[----:B-1----:R-:W-:Y:S01]  /*0c70*/  @!P0 MOV R13, RZ ;  /* 0x000000ff000d8202 */ /* 0x002fe20000000f00 */
[----:B------:R-:W-:Y:S01]  /*0c80*/  @!P0 IMAD.MOV.U32 R12, RZ, RZ, R4 ;  /* 0x000000ffff0c8224 */ /* 0x000fe200078e0004 */
[----:B--2---:R-:W-:-:S02]  /*0c90*/  @!P0 R2UR UR4, R6 ;  /* 0x00000000060482ca */ /* 0x004fc400000e0000 */
[----:B------:R-:W-:Y:S01]  /*0ca0*/  @!P0 R2UR UR5, R7 ;  /* 0x00000000070582ca */ /* 0x000fe200000e0000 */
[-C--:B---3--:R-:W-:Y:S01]  /*0cb0*/  @!P0 IMAD R0, R10, R14.reuse, RZ ;  /* 0x0000000e0a008224 */ /* 0x088fe200078e02ff */
[----:B------:R-:W-:Y:S01]  /*0cc0*/  @!P0 R2UR UR6, R6 ;  /* 0x00000000060682ca */ /* 0x000fe200000e0000 */
[----:B------:R-:W-:Y:S01]  /*0cd0*/  @!P0 IMAD.WIDE.U32 R12, R23, R14, R12 ;  /* 0x0000000e170c8225 */ /* 0x000fe200078e000c */
[----:B------:R-:W-:-:S03]  /*0ce0*/  @!P0 R2UR UR7, R7 ;  /* 0x00000000070782ca */ /* 0x000fc600000e0000 */
[----:B------:R-:W-:Y:S01]  /*0cf0*/  @!P0 IMAD R9, R23, R15, R0 ;  /* 0x0000000f17098224 */ /* 0x000fe200078e0200 */
[----:B----4-:R-:W-:-:S03]  /*0d00*/  @!P0 LEA R14, P1, R12, R16, 0x1 ;  /* 0x000000100c0e8211 */ /* 0x010fc600078208ff */
[----:B------:R-:W-:-:S05]  /*0d10*/  @!P0 IMAD.IADD R0, R13, 0x1, R9 ;  /* 0x000000010d008824 */ /* 0x000fca00078e0209 */
        /* <DEDUP_REMOVED lines=27> */
[----:B------:R-:W-:-:S03]  /*0ed0*/  FFMA R13, R14, 1.4426950216293334961, -R13 ;  /* 0x3fb8aa3b0e0d7823 */ /* 0x000fc6000000080d */
[----:B------:R-:W-:Y:S01]  /*0ee0*/  FFMA R11, R0, 1.925963033500011079e-08, R9 ;  /* 0x32a57060000b7823 */ /* 0x000fe20000000009 */
[----:B------:R-:W-:Y:S01]  /*0ef0*/  FFMA R15, R14, 1.925963033500011079e-08, R13 ;  /* 0x32a570600e0f7823 */ /* 0x000fe2000000000d */
[----:B------:R-:W-:-:S04]  /*0f00*/  SHF.L.U32 R0, R12, 0x17, RZ ;  /* 0x000000170c007819 */ /* 0x000fc800000006ff */
        /* <DEDUP_REMOVED lines=8> */
[----:B------:R1:W2:Y:S02]  /*0f90*/  SHFL.BFLY PT, R14, R2, 0x1, 0x1f ;  /* 0x0c201f00020e7f89 */ /* 0x0002a400000e0000 */
.L_x_7248:
        /* <DEDUP_REMOVED lines=15> */
.L_x_7225:
[----:B------:R-:W-:Y:S05]  /*1090*/  BSYNC.RECONVERGENT B0 ;  /* 0x0000000000007941 */ /* 0x000fea0003800200 */
.L_x_7224:
        /* <DEDUP_REMOVED lines=13> */
.L_x_7227:
[----:B------:R-:W-:Y:S05]  /*1170*/  BSYNC.RECONVERGENT B0 ;  /* 0x0000000000007941 */ /* 0x000fea0003800200 */
.L_x_7226:
[----:B------:R-:W1:Y:S01]  /*1180*/  LDC.64 R24, c[0x0][0x388] ;  /* 0x0000e200ff187b82 */ /* 0x000e620000000a00 */
[----:B------:R-:W-:Y:S01]  /*1190*/  ISETP.GE.U32.AND P1, PT, R4, UR40, PT ;  /* 0x0000002804007c0c */ /* 0x000fe2000bf26070 */
[----:B------:R-:W-:Y:S01]  /*11a0*/  BSSY.RECONVERGENT B0, `(.L_x_7228) ;  /* 0x000001b000007945 */ /* 0x000fe20003800200 */
[----:B------:R-:W-:Y:S02]  /*11b0*/  IADD3 R19, P2, PT, R8, R23, RZ ;  /* 0x0000001708137210 */ /* 0x000fe40007f5e0ff */
[----:B------:R-:W-:Y:S02]  /*11c0*/  ISETP.GE.AND.EX P1, PT, RZ, UR41, PT, P1 ;  /* 0x00000029ff007c0c */ /* 0x000fe4000bf26310 */
[----:B------:R-:W-:Y:S01]  /*11d0*/  IADD3.X R16, PT, PT, R3, R10, RZ, P2, !PT ;  /* 0x0000000a03107210 */ /* 0x000fe200017fe4ff */
[----:B------:R-:W2:Y:S10]  /*11e0*/  LDC.64 R12, c[0x0][0x380] ;  /* 0x0000e000ff0c7b82 */ /* 0x000eb40000000a00 */
[----:B------:R-:W-:Y:S01]  /*11f0*/  @!P1 MOV R21, RZ ;  /* 0x000000ff00159202 */ /* 0x000fe20000000f00 */
[----:B------:R-:W-:-:S02]  /*1200*/  @!P1 IMAD.MOV.U32 R20, RZ, RZ, R4 ;  /* 0x000000ffff149224 */ /* 0x000fc400078e0004 */
[-C--:B-1----:R-:W-:Y:S02]  /*1210*/  @!P1 IMAD R0, R16, R24.reuse, RZ ;  /* 0x0000001810009224 */ /* 0x082fe400078e02ff */
[----:B------:R-:W-:-:S04]  /*1220*/  @!P1 IMAD.WIDE.U32 R20, R19, R24, R20 ;  /* 0x0000001813149225 */ /* 0x000fc800078e0014 */
[----:B------:R-:W-:Y:S01]  /*1230*/  @!P1 IMAD R17, R19, R25, R0 ;  /* 0x0000001913119224 */ /* 0x000fe200078e0200 */
[----:B------:R-:W-:Y:S06]  /*1240*/  @P0 BRA `(.L_x_7229) ;  /* 0x0000000000400947 */ /* 0x000fec0003800000 */
[----:B------:R-:W-:Y:S02]  /*1250*/  HFMA2 R25, -RZ, RZ, 0, 0 ;  /* 0x00000000ff197431 */ /* 0x000fe400000001ff */
[----:B------:R-:W-:Y:S01]  /*1260*/  IMAD R10, R10, UR38, RZ ;  /* 0x000000260a0a7c24 */ /* 0x000fe2000f8e02ff */
[C---:B------:R-:W-:Y:S01]  /*1270*/  R2UR UR4, R6.reuse ;  /* 0x00000000060472ca */ /* 0x040fe200000e0000 */
[----:B------:R-:W-:Y:S01]  /*1280*/  IMAD.MOV.U32 R24, RZ, RZ, R4 ;  /* 0x000000ffff187224 */ /* 0x000fe200078e0004 */
[----:B------:R-:W-:Y:S01]  /*1290*/  R2UR UR5, R7 ;  /* 0x00000000070572ca */ /* 0x000fe200000e0000 */
        /* <DEDUP_REMOVED lines=11> */
.L_x_7229:
[----:B------:R-:W-:Y:S05]  /*1350*/  BSYNC.RECONVERGENT B0 ;  /* 0x0000000000007941 */ /* 0x000fea0003800200 */
.L_x_7228:
[C---:B------:R-:W-:Y:S02]  /*1360*/  @!P1 R2UR UR4, R6.reuse ;  /* 0x00000000060492ca */ /* 0x040fe400000e0000 */
[C---:B------:R-:W-:Y:S02]  /*1370*/  @!P1 R2UR UR5, R7.reuse ;  /* 0x00000000070592ca */ /* 0x040fe400000e0000 */
[----:B------:R-:W-:Y:S02]  /*1380*/  @!P1 R2UR UR6, R6 ;  /* 0x00000000060692ca */ /* 0x000fe400000e0000 */
[----:B------:R-:W-:Y:S02]  /*1390*/  @!P1 R2UR UR7, R7 ;  /* 0x00000000070792ca */ /* 0x000fe400000e0000 */
[----:B-1----:R-:W-:Y:S02]  /*13a0*/  @!P1 IADD3 R0, PT, PT, R21, R17, RZ ;  /* 0x0000001115009210 */ /* 0x002fe40007ffe0ff */
[----:B--2---:R-:W-:-:S04]  /*13b0*/  @!P1 LEA R10, P0, R20, R12, 0x1 ;  /* 0x0000000c140a9211 */ /* 0x004fc800078008ff */
        /* <DEDUP_REMOVED lines=12> */
[----:B------:R-:W-:Y:S02]  /*1480*/  HFMA2 R9, -RZ, RZ, 0.96630859375, -0.0022525787353515625 ;  /* 0x3bbb989dff097431 */ /* 0x000fe400000001ff */
        /* <DEDUP_REMOVED lines=17> */
[----:B------:R-:W-:Y:S02]  /*15a0*/  IMAD.SHL.U32 R0, R11, 0x800000, RZ ;  /* 0x008000000b007824 */ /* 0x000fe400078e00ff */
        /* <DEDUP_REMOVED lines=9> */
.L_x_7254:
        /* <DEDUP_REMOVED lines=14> */
[----:B------:R-:W-:-:S07]  /*1720*/  MOV R10, R2 ;  /* 0x00000002000a7202 */ /* 0x000fce0000000f00 */
.L_x_7232:
[----:B------:R-:W-:Y:S05]  /*1730*/  BSYNC.RECONVERGENT B0 ;  /* 0x0000000000007941 */ /* 0x000fea0003800200 */
.L_x_7231:
        /* <DEDUP_REMOVED lines=14> */
.L_x_7234:
[----:B------:R-:W-:Y:S05]  /*1820*/  BSYNC.RECONVERGENT B0 ;  /* 0x0000000000007941 */ /* 0x000fea0003800200 */
.L_x_7233:
[----:B------:R-:W-:Y:S04]  /*1830*/  BSSY.RECONVERGENT B0, `(.L_x_7235) ;  /* 0x0000012000007945 */ /* 0x000fe80003800200 */
[----:B------:R-:W-:Y:S05]  /*1840*/  @P1 BRA `(.L_x_7236) ;  /* 0x0000000000401947 */ /* 0x000fea0003800000 */
        /* <DEDUP_REMOVED lines=11> */
[C---:B------:R-:W-:Y:S02]  /*1900*/  LEA R12, P0, R14.reuse, UR36, 0x1 ;  /* 0x000000240e0c7c11 */ /* 0x040fe4000f8008ff */
[----:B------:R-:W-:Y:S02]  /*1910*/  PRMT R0, R9, 0x7632, R0 ;  /* 0x0000763209007816 */ /* 0x000fe40000000000 */
[----:B------:R-:W-:-:S05]  /*1920*/  LEA.HI.X R13, R14, UR37, R11, 0x1, P0 ;  /* 0x000000250e0d7c11 */ /* 0x000fca00080f0c0b */
[----:B------:R1:W-:Y:S04]  /*1930*/  STG.E.U16 desc[UR4][R12.64], R9 ;  /* 0x000000090c007986 */ /* 0x0003e8000c101504 */
[----:B------:R1:W-:Y:S02]  /*1940*/  STG.E.U16 desc[UR6][R12.64+0x2], R0 ;  /* 0x000002000c007986 */ /* 0x0003e4000c101506 */
.L_x_7236:
[----:B------:R-:W-:Y:S05]  /*1950*/  BSYNC.RECONVERGENT B0 ;  /* 0x0000000000007941 */ /* 0x000fea0003800200 */
.L_x_7235:
[----:B------:R-:W-:-:S04]  /*1960*/  IADD3 R23, P0, PT, R8, R19, RZ ;  /* 0x0000001308177210 */ /* 0x000fc80007f1e0ff */
[----:B------:R-:W-:Y:S02]  /*1970*/  IADD3.X R10, PT, PT, R3, R16, RZ, P0, !PT ;  /* 0x00000010030a7210 */ /* 0x000fe400007fe4ff */
[----:B------:R-:W-:-:S04]  /*1980*/  ISETP.GE.U32.AND P0, PT, R23, UR42, PT ;  /* 0x0000002a17007c0c */ /* 0x000fc8000bf06070 */
[----:B------:R-:W-:-:S13]  /*1990*/  ISETP.GE.AND.EX P0, PT, R10, UR43, PT, P0 ;  /* 0x0000002b0a007c0c */ /* 0x000fda000bf06300 */
[----:B------:R-:W-:Y:S05]  /*19a0*/  @!P0 BRA `(.L_x_7237) ;  /* 0xfffffff000a08947 */ /* 0x000fea000383ffff */
[----:B------:R-:W-:Y:S05]  /*19b0*/  EXIT ;  /* 0x000000000000794d */ /* 0x000fea0003800000 */
.L_x_7218:
[----:B------:R-:W-:Y:S02]  /*19c0*/  HFMA2 R11, -RZ, RZ, 0, 1.847743988037109375e-06 ;  /* 0x0000001fff0b7431 */ /* 0x000fe400000001ff */
[----:B------:R-:W-:Y:S01]  /*19d0*/  IMAD.MOV.U32 R12, RZ, RZ, 0x2 ;  /* 0x00000002ff0c7424 */ /* 0x000fe200078e00ff */
[----:B------:R-:W-:Y:S01]  /*19e0*/  MOV R15, 0xffffffff ;  /* 0xffffffff000f7802 */ /* 0x000fe20000000f00 */
[----:B------:R-:W-:Y:S01]  /*19f0*/  IMAD.MOV.U32 R17, RZ, RZ, 0x437c0000 ;  /* 0x437c0000ff117424 */ /* 0x000fe200078e00ff */
[----:B------:R-:W-:-:S07]  /*1a00*/  MOV R9, 0x3bbb989d ;  /* 0x3bbb989d00097802 */ /* 0x000fce0000000f00 */
[----:B0-----:R-:W-:Y:S05]  /*1a10*/  WARPSYNC.COLLECTIVE R15, `(.L_x_7238) ;  /* 0x000000000f087348 */ /* 0x001fea0003c00000 */
[----:B------:R1:W2:Y:S02]  /*1a20*/  SHFL.BFLY P6, R14, R13, R12, R11 ;  /* 0x0c00000c0d0e7389 */ /* 0x0002a400000c000b */
[----:B012---:R-:W-:Y:S05]  /*1a30*/  ENDCOLLECTIVE ;  /* 0x000000000000791b */ /* 0x007fea0003800000 */
.L_x_7238:
[----:B------:R-:W-:Y:S01]  /*1a40*/  HFMA2 R12, -RZ, RZ, 0, 5.9604644775390625e-08 ;  /* 0x00000001ff0c7431 */ /* 0x000fe200000001ff */
[----:B------:R-:W-:-:S05]  /*1a50*/  FMNMX R0, R14, R13, !PT ;  /* 0x0000000d0e007209 */ /* 0x000fca0007800000 */
[----:B------:R-:W-:-:S07]  /*1a60*/  IMAD.MOV.U32 R13, RZ, RZ, R0 ;  /* 0x000000ffff0d7224 */ /* 0x000fce00078e0000 */
[----:B------:R-:W-:Y:S05]  /*1a70*/  WARPSYNC.COLLECTIVE R15, `(.L_x_7239) ;  /* 0x000000000f087348 */ /* 0x000fea0003c00000 */
[----:B------:R0:W1:Y:S02]  /*1a80*/  SHFL.BFLY P6, R14, R13, R12, R11 ;  /* 0x0c00000c0d0e7389 */ /* 0x00006400000c000b */
[----:B01----:R-:W-:Y:S05]  /*1a90*/  ENDCOLLECTIVE ;  /* 0x000000000000791b */ /* 0x003fea0003800000 */
.L_x_7239:
        /* <DEDUP_REMOVED lines=14> */
[----:B------:R-:W-:Y:S02]  /*1b80*/  SHF.L.U32 R9, R10, 0x17, RZ ;  /* 0x000000170a097819 */ /* 0x000fe400000006ff */
[----:B------:R-:W-:Y:S01]  /*1b90*/  SHF.L.U32 R0, R17, 0x17, RZ ;  /* 0x0000001711007819 */ /* 0x000fe200000006ff */
[----:B------:R-:W0:Y:S08]  /*1ba0*/  MUFU.EX2 R11, R14 ;  /* 0x0000000e000b7308 */ /* 0x000e300000000800 */
[----:B------:R-:W1:Y:S01]  /*1bb0*/  MUFU.EX2 R2, R2 ;  /* 0x0000000200027308 */ /* 0x000e620000000800 */
[----:B0-----:R-:W-:Y:S01]  /*1bc0*/  FMUL R0, R0, R11 ;  /* 0x0000000b00007220 */ /* 0x001fe20000400000 */
[----:B------:R-:W-:-:S02]  /*1bd0*/  HFMA2 R11, -RZ, RZ, 0, 1.847743988037109375e-06 ;  /* 0x0000001fff0b7431 */ /* 0x000fc400000001ff */
[----:B-1----:R-:W-:-:S04]  /*1be0*/  FMUL R9, R9, R2 ;  /* 0x0000000209097220 */ /* 0x002fc80000400000 */
[----:B------:R-:W-:-:S04]  /*1bf0*/  FADD R13, RZ, R9 ;  /* 0x00000009ff0d7221 */ /* 0x000fc80000000000 */
[----:B------:R-:W-:-:S07]  /*1c00*/  FADD R13, R13, R0 ;  /* 0x000000000d0d7221 */ /* 0x000fce0000000000 */
[----:B------:R-:W-:Y:S05]  /*1c10*/  WARPSYNC.COLLECTIVE R15, `(.L_x_7240) ;  /* 0x000000000f087348 */ /* 0x000fea0003c00000 */
[----:B------:R0:W1:Y:S02]  /*1c20*/  SHFL.BFLY P6, R14, R13, R12, R11 ;  /* 0x0c00000c0d0e7389 */ /* 0x00006400000c000b */
[----:B01----:R-:W-:Y:S05]  /*1c30*/  ENDCOLLECTIVE ;  /* 0x000000000000791b */ /* 0x003fea0003800000 */
.L_x_7240:
[----:B------:R-:W-:Y:S02]  /*1c40*/  IMAD.MOV.U32 R12, RZ, RZ, 0x1 ;  /* 0x00000001ff0c7424 */ /* 0x000fe400078e00ff */
[----:B------:R-:W-:-:S05]  /*1c50*/  FADD R2, R13, R14 ;  /* 0x0000000e0d027221 */ /* 0x000fca0000000000 */
[----:B------:R-:W-:-:S07]  /*1c60*/  MOV R13, R2 ;  /* 0x00000002000d7202 */ /* 0x000fce0000000f00 */
[----:B------:R-:W-:Y:S05]  /*1c70*/  WARPSYNC.COLLECTIVE R15, `(.L_x_7241) ;  /* 0x000000000f087348 */ /* 0x000fea0003c00000 */
[----:B------:R0:W1:Y:S02]  /*1c80*/  SHFL.BFLY P6, R14, R13, R12, R11 ;  /* 0x0c00000c0d0e7389 */ /* 0x00006400000c000b */
[----:B01----:R-:W-:Y:S05]  /*1c90*/  ENDCOLLECTIVE ;  /* 0x000000000000791b */ /* 0x003fea0003800000 */
.L_x_7241:
[----:B------:R-:W-:Y:S05]  /*1ca0*/  BRA `(.L_x_7242) ;  /* 0xffffffec00087947 */ /* 0x000fea000383ffff */
.L_x_7223:
[----:B------:R-:W-:Y:S01]  /*1cb0*/  HFMA2 R12, -RZ, RZ, 0, 1.1920928955078125e-07 ;  /* 0x00000002ff0c7431 */ /* 0x000fe200000001ff */
[----:B------:R-:W-:Y:S01]  /*1cc0*/  BSSY B0, `(.L_x_7243) ;  /* 0x0000006000007945 */ /* 0x000fe20003800000 */
[----:B------:R-:W-:Y:S01]  /*1cd0*/  MOV R11, 0x1f ;  /* 0x0000001f000b7802 */ /* 0x000fe20000000f00 */
[----:B------:R-:W-:-:S07]  /*1ce0*/  IMAD.MOV.U32 R15, RZ, RZ, -0x1 ;  /* 0xffffffffff0f7424 */ /* 0x000fce00078e00ff */
[----:B0-----:R-:W-:Y:S05]  /*1cf0*/  WARPSYNC.COLLECTIVE R15, `(.L_x_7244) ;  /* 0x000000000f087348 */ /* 0x001fea0003c00000 */
[----:B------:R1:W2:Y:S02]  /*1d00*/  SHFL.BFLY P6, R14, R13, R12, R11 ;  /* 0x0c00000c0d0e7389 */ /* 0x0002a400000c000b */
[----:B012---:R-:W-:Y:S05]  /*1d10*/  ENDCOLLECTIVE ;  /* 0x000000000000791b */ /* 0x007fea0003800000 */
.L_x_7244:
[----:B------:R-:W-:Y:S05]  /*1d20*/  BSYNC B0 ;  /* 0x0000000000007941 */ /* 0x000fea0003800000 */
.L_x_7243:
[----:B------:R-:W-:Y:S01]  /*1d30*/  HFMA2 R12, -RZ, RZ, 0, 5.9604644775390625e-08 ;  /* 0x00000001ff0c7431 */ /* 0x000fe200000001ff */
[----:B------:R-:W-:Y:S01]  /*1d40*/  FMNMX R13, R14, R13, !PT ;  /* 0x0000000d0e0d7209 */ /* 0x000fe20007800000 */
[----:B------:R-:W-:Y:S01]  /*1d50*/  IMAD.MOV.U32 R15, RZ, RZ, -0x1 ;  /* 0xffffffffff0f7424 */ /* 0x000fe200078e00ff */
[----:B------:R-:W-:Y:S01]  /*1d60*/  MOV R11, 0x1f ;  /* 0x0000001f000b7802 */ /* 0x000fe20000000f00 */
[----:B------:R-:W-:Y:S01]  /*1d70*/  HFMA2 R9, -RZ, RZ, 0.96630859375, -0.0022525787353515625 ;  /* 0x3bbb989dff097431 */ /* 0x000fe200000001ff */
[----:B------:R-:W-:-:S07]  /*1d80*/  MOV R17, 0x437c0000 ;  /* 0x437c000000117802 */ /* 0x000fce0000000f00 */
[----:B------:R-:W-:Y:S05]  /*1d90*/  WARPSYNC.COLLECTIVE R15, `(.L_x_7245) ;  /* 0x000000000f087348 */ /* 0x000fea0003c00000 */
[----:B------:R0:W1:Y:S02]  /*1da0*/  SHFL.BFLY P6, R14, R13, R12, R11 ;  /* 0x0c00000c0d0e7389 */ /* 0x00006400000c000b */
[----:B01----:R-:W-:Y:S05]  /*1db0*/  ENDCOLLECTIVE ;  /* 0x000000000000791b */ /* 0x003fea0003800000 */
.L_x_7245:
[----:B------:R-:W-:Y:S01]  /*1dc0*/  HFMA2 R12, -RZ, RZ, 0, 1.1920928955078125e-07 ;  /* 0x00000002ff0c7431 */ /* 0x000fe200000001ff */
        /* <DEDUP_REMOVED lines=18> */
[----:B-1----:R-:W-:Y:S01]  /*1ef0*/  FMUL R9, R2, R11 ;  /* 0x0000000b02097220 */ /* 0x002fe20000400000 */
[----:B------:R-:W-:-:S03]  /*1f00*/  IMAD.MOV.U32 R11, RZ, RZ, 0x1f ;  /* 0x0000001fff0b7424 */ /* 0x000fc600078e00ff */
[----:B------:R-:W-:-:S04]  /*1f10*/  FADD R13, RZ, R9 ;  /* 0x00000009ff0d7221 */ /* 0x000fc80000000000 */
[----:B------:R-:W-:-:S07]  /*1f20*/  FADD R13, R13, R0 ;  /* 0x000000000d0d7221 */ /* 0x000fce0000000000 */
[----:B------:R-:W-:Y:S05]  /*1f30*/  WARPSYNC.COLLECTIVE R15, `(.L_x_7246) ;  /* 0x000000000f087348 */ /* 0x000fea0003c00000 */
[----:B------:R0:W1:Y:S02]  /*1f40*/  SHFL.BFLY P6, R14, R13, R12, R11 ;  /* 0x0c00000c0d0e7389 */ /* 0x00006400000c000b */
[----:B01----:R-:W-:Y:S05]  /*1f50*/  ENDCOLLECTIVE ;  /* 0x000000000000791b */ /* 0x003fea0003800000 */
.L_x_7246:
[----:B------:R-:W-:Y:S02]  /*1f60*/  HFMA2 R12, -RZ, RZ, 0, 5.9604644775390625e-08 ;  /* 0x00000001ff0c7431 */ /* 0x000fe400000001ff */
[----:B------:R-:W-:-:S05]  /*1f70*/  FADD R2, R13, R14 ;  /* 0x0000000e0d027221 */ /* 0x000fca0000000000 */
[----:B------:R-:W-:-:S07]  /*1f80*/  MOV R13, R2 ;  /* 0x00000002000d7202 */ /* 0x000fce0000000f00 */
[----:B------:R-:W-:Y:S05]  /*1f90*/  WARPSYNC.COLLECTIVE R15, `(.L_x_7247) ;  /* 0x000000000f087348 */ /* 0x000fea0003c00000 */
[----:B------:R0:W1:Y:S02]  /*1fa0*/  SHFL.BFLY P6, R14, R13, R12, R11 ;  /* 0x0c00000c0d0e7389 */ /* 0x00006400000c000b */
[----:B01----:R-:W-:Y:S05]  /*1fb0*/  ENDCOLLECTIVE ;  /* 0x000000000000791b */ /* 0x003fea0003800000 */
.L_x_7247:
[----:B------:R-:W-:Y:S05]  /*1fc0*/  BRA `(.L_x_7248) ;  /* 0xffffffec00f47947 */ /* 0x000fea000383ffff */
.L_x_7230:
[----:B------:R-:W-:Y:S01]  /*1fd0*/  BSSY B0, `(.L_x_7249) ;  /* 0x0000007000007945 */ /* 0x000fe20003800000 */
[----:B------:R-:W-:Y:S01]  /*1fe0*/  IMAD.MOV.U32 R12, RZ, RZ, 0x2 ;  /* 0x00000002ff0c7424 */ /* 0x000fe200078e00ff */
[----:B------:R-:W-:Y:S02]  /*1ff0*/  MOV R11, 0x1f ;  /* 0x0000001f000b7802 */ /* 0x000fe40000000f00 */
[----:B------:R-:W-:-:S07]  /*2000*/  MOV R15, 0xffffffff ;  /* 0xffffffff000f7802 */ /* 0x000fce0000000f00 */
[----:B0-----:R-:W-:Y:S05]  /*2010*/  WARPSYNC.COLLECTIVE R15, `(.L_x_7250) ;  /* 0x000000000f087348 */ /* 0x001fea0003c00000 */
[----:B------:R1:W2:Y:S02]  /*2020*/  SHFL.BFLY P6, R14, R13, R12, R11 ;  /* 0x0c00000c0d0e7389 */ /* 0x0002a400000c000b */
[----:B012---:R-:W-:Y:S05]  /*2030*/  ENDCOLLECTIVE ;  /* 0x000000000000791b */ /* 0x007fea0003800000 */
.L_x_7250:
[----:B------:R-:W-:Y:S05]  /*2040*/  BSYNC B0 ;  /* 0x0000000000007941 */ /* 0x000fea0003800000 */
.L_x_7249:
[----:B------:R-:W-:Y:S01]  /*2050*/  HFMA2 R11, -RZ, RZ, 0, 1.847743988037109375e-06 ;  /* 0x0000001fff0b7431 */ /* 0x000fe200000001ff */
[----:B------:R-:W-:Y:S01]  /*2060*/  FMNMX R13, R14, R13, !PT ;  /* 0x0000000d0e0d7209 */ /* 0x000fe20007800000 */
[----:B------:R-:W-:Y:S01]  /*2070*/  IMAD.MOV.U32 R12, RZ, RZ, 0x1 ;  /* 0x00000001ff0c7424 */ /* 0x000fe200078e00ff */
[----:B------:R-:W-:Y:S01]  /*2080*/  MOV R15, 0xffffffff ;  /* 0xffffffff000f7802 */ /* 0x000fe20000000f00 */
[----:B------:R-:W-:Y:S02]  /*2090*/  HFMA2 R17, -RZ, RZ, 3.7421875, 0 ;  /* 0x437c0000ff117431 */ /* 0x000fe400000001ff */
[----:B------:R-:W-:-:S07]  /*20a0*/  IMAD.MOV.U32 R9, RZ, RZ, 0x3bbb989d ;  /* 0x3bbb989dff097424 */ /* 0x000fce00078e00ff */
[----:B------:R-:W-:Y:S05]  /*20b0*/  WARPSYNC.COLLECTIVE R15, `(.L_x_7251) ;  /* 0x000000000f087348 */ /* 0x000fea0003c00000 */
[----:B------:R0:W1:Y:S02]  /*20c0*/  SHFL.BFLY P6, R14, R13, R12, R11 ;  /* 0x0c00000c0d0e7389 */ /* 0x00006400000c000b */
[----:B01----:R-:W-:Y:S05]  /*20d0*/  ENDCOLLECTIVE ;  /* 0x000000000000791b */ /* 0x003fea0003800000 */
.L_x_7251:
        /* <DEDUP_REMOVED lines=16> */
[----:B------:R-:W0:Y:S08]  /*21e0*/  MUFU.EX2 R9, R10 ;  /* 0x0000000a00097308 */ /* 0x000e300000000800 */
[----:B------:R-:W1:Y:S01]  /*21f0*/  MUFU.EX2 R11, R14 ;  /* 0x0000000e000b7308 */ /* 0x000e620000000800 */
[----:B0-----:R-:W-:-:S04]  /*2200*/  FMUL R9, R2, R9 ;  /* 0x0000000902097220 */ /* 0x001fc80000400000 */
[----:B------:R-:W-:Y:S01]  /*2210*/  FADD R13, RZ, R9 ;  /* 0x00000009ff0d7221 */ /* 0x000fe20000000000 */
[----:B-1----:R-:W-:Y:S01]  /*2220*/  FMUL R0, R0, R11 ;  /* 0x0000000b00007220 */ /* 0x002fe20000400000 */
[----:B------:R-:W-:-:S03]  /*2230*/  HFMA2 R11, -RZ, RZ, 0, 1.847743988037109375e-06 ;  /* 0x0000001fff0b7431 */ /* 0x000fc600000001ff */
[----:B------:R-:W-:-:S07]  /*2240*/  FADD R13, R13, R0 ;  /* 0x000000000d0d7221 */ /* 0x000fce0000000000 */
[----:B------:R-:W-:Y:S05]  /*2250*/  WARPSYNC.COLLECTIVE R15, `(.L_x_7252) ;  /* 0x000000000f087348 */ /* 0x000fea0003c00000 */
[----:B------:R0:W1:Y:S02]  /*2260*/  SHFL.BFLY P6, R14, R13, R12, R11 ;  /* 0x0c00000c0d0e7389 */ /* 0x00006400000c000b */
[----:B01----:R-:W-:Y:S05]  /*2270*/  ENDCOLLECTIVE ;  /* 0x000000000000791b */ /* 0x003fea0003800000 */
.L_x_7252:
[----:B------:R-:W-:Y:S01]  /*2280*/  MOV R12, 0x1 ;  /* 0x00000001000c7802 */ /* 0x000fe20000000f00 */
[----:B------:R-:W-:-:S04]  /*2290*/  FADD R2, R13, R14 ;  /* 0x0000000e0d027221 */ /* 0x000fc80000000000 */
[----:B------:R-:W-:-:S07]  /*22a0*/  IMAD.MOV.U32 R13, RZ, RZ, R2 ;  /* 0x000000ffff0d7224 */ /* 0x000fce00078e0002 */
[----:B------:R-:W-:Y:S05]  /*22b0*/  WARPSYNC.COLLECTIVE R15, `(.L_x_7253) ;  /* 0x000000000f087348 */ /* 0x000fea0003c00000 */
[----:B------:R0:W1:Y:S02]  /*22c0*/  SHFL.BFLY P6, R14, R13, R12, R11 ;  /* 0x0c00000c0d0e7389 */ /* 0x00006400000c000b */
[----:B01----:R-:W-:Y:S05]  /*22d0*/  ENDCOLLECTIVE ;  /* 0x000000000000791b */ /* 0x003fea0003800000 */
.L_x_7253:
[----:B------:R-:W-:Y:S05]  /*22e0*/  BRA `(.L_x_7254) ;  /* 0xfffffff000d47947 */ /* 0x000fea000383ffff */
        .weak           $__internal_142_$__cuda_sm20_div_u64
        .type           $__internal_142_$__cuda_sm20_div_u64,@function
        .size           $__internal_142_$__cuda_sm20_div_u64,($__internal_143_$__cuda_sm3x_div_rn_noftz_f32_slowpath - $__internal_142_$__cuda_sm20_div_u64)
$__internal_142_$__cuda_sm20_div_u64:
        /* <DEDUP_REMOVED lines=15> */
[----:B------:R-:W-:-:S04]  /*23e0*/  IMAD.HI.U32 R10, P1, R7, R13, R10 ;  /* 0x0000000d070a7227 */ /* 0x000fc8000782000a */
[----:B------:R-:W-:Y:S01]  /*23f0*/  IMAD.X R4, R15, 0x1, R7, P0 ;  /* 0x000000010f047824 */ /* 0x000fe200000e0607 */
[----:B------:R-:W-:-:S04]  /*2400*/  IADD3 R11, P2, PT, R9, R10, RZ ;  /* 0x0000000a090b7210 */ /* 0x000fc80007f5e0ff */
[----:B------:R-:W-:Y:S01]  /*2410*/  IADD3.X R9, PT, PT, RZ, RZ, R4, P2, P1 ;  /* 0x000000ffff097210 */ /* 0x000fe200017e2404 */
[----:B------:R-:W-:-:S04]  /*2420*/  IMAD.WIDE.U32 R6, R11, R8, RZ ;  /* 0x000000080b067225 */ /* 0x000fc800078e00ff */
[----:B------:R-:W-:Y:S01]  /*2430*/  IMAD R4, R11, R3, R7 ;  /* 0x000000030b047224 */ /* 0x000fe200078e0207 */
[----:B------:R-:W-:-:S03]  /*2440*/  IADD3 R7, P0, PT, RZ, -R6, RZ ;  /* 0x80000006ff077210 */ /* 0x000fc60007f1e0ff */
[----:B------:R-:W-:Y:S02]  /*2450*/  IMAD R4, R9, R8, R4 ;  /* 0x0000000809047224 */ /* 0x000fe400078e0204 */
[----:B------:R-:W-:-:S03]  /*2460*/  IMAD.HI.U32 R10, R11, R7, RZ ;  /* 0x000000070b0a7227 */ /* 0x000fc600078e00ff */
[----:B------:R-:W-:-:S05]  /*2470*/  IADD3.X R4, PT, PT, RZ, ~R4, RZ, P0, !PT ;  /* 0x80000004ff047210 */ /* 0x000fca00007fe4ff */
[----:B------:R-:W-:-:S04]  /*2480*/  IMAD.WIDE.U32 R10, P0, R11, R4, R10 ;  /* 0x000000040b0a7225 */ /* 0x000fc8000780000a */
[C---:B------:R-:W-:Y:S02]  /*2490*/  IMAD R6, R9.reuse, R4, RZ ;  /* 0x0000000409067224 */ /* 0x040fe400078e02ff */
[----:B------:R-:W-:-:S04]  /*24a0*/  IMAD.HI.U32 R11, P1, R9, R7, R10 ;  /* 0x00000007090b7227 */ /* 0x000fc8000782000a */
[----:B------:R-:W-:Y:S01]  /*24b0*/  IMAD.HI.U32 R4, R9, R4, RZ ;  /* 0x0000000409047227 */ /* 0x000fe200078e00ff */
[----:B------:R-:W-:-:S03]  /*24c0*/  IADD3 R11, P2, PT, R6, R11, RZ ;  /* 0x0000000b060b7210 */ /* 0x000fc60007f5e0ff */
[----:B------:R-:W-:Y:S01]  /*24d0*/  IMAD.MOV.U32 R7, RZ, RZ, RZ ;  /* 0x000000ffff077224 */ /* 0x000fe200078e00ff */
        /* <DEDUP_REMOVED lines=18> */
[----:B------:R-:W-:Y:S02]  /*2600*/  ISETP.GE.U32.AND.EX P0, PT, R10, R3, PT, P0 ;  /* 0x000000030a00720c */ /* 0x000fe40003f06100 */
[----:B------:R-:W-:Y:S02]  /*2610*/  IADD3.X R4, PT, PT, RZ, R11, RZ, P2, !PT ;  /* 0x0000000bff047210 */ /* 0x000fe400017fe4ff */
[----:B------:R-:W-:Y:S02]  /*2620*/  SEL R9, R2, R9, P0 ;  /* 0x0000000902097207 */ /* 0x000fe40000000000 */
[----:B------:R-:W-:-:S02]  /*2630*/  IADD3.X R6, PT, PT, ~R3, R10, RZ, P1, !PT ;  /* 0x0000000a03067210 */ /* 0x000fc40000ffe5ff */
[----:B------:R-:W-:Y:S02]  /*2640*/  SEL R5, R5, R7, P0 ;  /* 0x0000000705057207 */ /* 0x000fe40000000000 */
        /* <DEDUP_REMOVED lines=8> */
[----:B------:R-:W-:Y:S02]  /*26d0*/  MOV R4, R0 ;  /* 0x0000000000047202 */ /* 0x000fe40000000f00 */
[----:B------:R-:W-:Y:S02]  /*26e0*/  ISETP.NE.AND.EX P1, PT, R3, RZ, PT, P1 ;  /* 0x000000ff0300720c */ /* 0x000fe40003f25310 */
[----:B------:R-:W-:Y:S02]  /*26f0*/  SEL R22, R22, R9, P0 ;  /* 0x0000000916167207 */ /* 0x000fe40000000000 */
[----:B------:R-:W-:Y:S02]  /*2700*/  SEL R23, R23, R2, P0 ;  /* 0x0000000217177207 */ /* 0x000fe40000000000 */
[----:B------:R-:W-:Y:S02]  /*2710*/  SEL R22, R22, 0xffffffff, P1 ;  /* 0xffffffff16167807 */ /* 0x000fe40000800000 */
[----:B------:R-:W-:Y:S01]  /*2720*/  SEL R23, R23, 0xffffffff, P1 ;  /* 0xffffffff17177807 */ /* 0x000fe20000800000 */
[----:B------:R-:W-:Y:S06]  /*2730*/  RET.REL.NODEC R4 `(_ZN7oneflow4cuda7softmax15SoftmaxWarpImplI10SimpleLoadI6__halffE11SimpleStoreIS4_fEfLi2ELi2ELi4ELi1ELb1ELNS1_9AlgorithmE0EEEvT_T0_ll) ;  /* 0xffffffd804307950 */ /* 0x000fec0003c3ffff */
        .weak           $__internal_143_$__cuda_sm3x_div_rn_noftz_f32_slowpath
        .type           $__internal_143_$__cuda_sm3x_div_rn_noftz_f32_slowpath,@function
        .size           $__internal_143_$__cuda_sm3x_div_rn_noftz_f32_slowpath,(.L_x_15460 - $__internal_143_$__cuda_sm3x_div_rn_noftz_f32_slowpath)
$__internal_143_$__cuda_sm3x_div_rn_noftz_f32_slowpath:
        /* <DEDUP_REMOVED lines=33> */
[----:B------:R-:W-:-:S05]  /*2950*/  @!P2 MOV R11, 0xffffffc0 ;  /* 0xffffffc0000ba802 */ /* 0x000fca0000000f00 */
[----:B------:R-:W-:-:S07]  /*2960*/  @!P3 VIADD R11, R11, 0x40 ;  /* 0x000000400b0bb836 */ /* 0x000fce0000000000 */
.L_x_7256:
[----:B------:R-:W-:Y:S01]  /*2970*/  LEA R24, R12, 0xc0800000, 0x17 ;  /* 0xc08000000c187811 */ /* 0x000fe200078eb8ff */
[----:B------:R-:W-:Y:S03]  /*2980*/  BSSY.RECONVERGENT B3, `(.L_x_7261) ;  /* 0x0000036000037945 */ /* 0x000fe60003800200 */
[----:B------:R-:W-:Y:S02]  /*2990*/  IADD3 R25, PT, PT, -R24, R9, RZ ;  /* 0x0000000918197210 */ /* 0x000fe40007ffe1ff */
[----:B------:R-:W-:Y:S02]  /*29a0*/  IADD3 R9, PT, PT, R13, -0x7f, RZ ;  /* 0xffffff810d097810 */ /* 0x000fe40007ffe0ff */
[----:B------:R-:W0:Y:S01]  /*29b0*/  MUFU.RCP R24, R25 ;  /* 0x0000001900187308 */ /* 0x000e220000001000 */
[----:B------:R-:W-:Y:S01]  /*29c0*/  FADD.FTZ R17, -R25, -RZ ;  /* 0x800000ff19117221 */ /* 0x000fe20000010100 */
[C---:B------:R-:W-:Y:S01]  /*29d0*/  IADD3 R12, PT, PT, R9.reuse, 0x7f, -R12 ;  /* 0x0000007f090c7810 */ /* 0x040fe20007ffe80c */
[----:B------:R-:W-:-:S04]  /*29e0*/  IMAD R2, R9, -0x800000, R2 ;  /* 0xff80000009027824 */ /* 0x000fc800078e0202 */
        /* <DEDUP_REMOVED lines=43> */
.L_x_7263:
[----:B------:R-:W-:-:S04]  /*2ca0*/  LOP3.LUT R2, R2, 0x80000000, RZ, 0xc0, !PT ;  /* 0x8000000002027812 */ /* 0x000fc800078ec0ff */
[----:B------:R-:W-:Y:S01]  /*2cb0*/  LOP3.LUT R2, R2, 0x7f800000, RZ, 0xfc, !PT ;  /* 0x7f80000002027812 */ /* 0x000fe200078efcff */
[----:B------:R-:W-:Y:S06]  /*2cc0*/  BRA `(.L_x_7264) ;  /* 0x0000000000047947 */ /* 0x000fec0003800000 */
.L_x_7262:
[----:B------:R-:W-:-:S07]  /*2cd0*/  IMAD R2, R12, 0x800000, R2 ;  /* 0x008000000c027824 */ /* 0x000fce00078e0202 */
.L_x_7264:
[----:B------:R-:W-:Y:S05]  /*2ce0*/  BSYNC.RECONVERGENT B3 ;  /* 0x0000000000037941 */ /* 0x000fea0003800200 */
.L_x_7261:
[----:B------:R-:W-:Y:S05]  /*2cf0*/  BRA `(.L_x_7265) ;  /* 0x0000000000207947 */ /* 0x000fea0003800000 */
.L_x_7260:
[----:B------:R-:W-:-:S04]  /*2d00*/  LOP3.LUT R2, R9, 0x80000000, R2, 0x48, !PT ;  /* 0x8000000009027812 */ /* 0x000fc800078e4802 */
[----:B------:R-:W-:Y:S01]  /*2d10*/  LOP3.LUT R2, R2, 0x7f800000, RZ, 0xfc, !PT ;  /* 0x7f80000002027812 */ /* 0x000fe200078efcff */
[----:B------:R-:W-:Y:S06]  /*2d20*/  BRA `(.L_x_7265) ;  /* 0x0000000000147947 */ /* 0x000fec0003800000 */
.L_x_7259:
[----:B------:R-:W-:Y:S01]  /*2d30*/  LOP3.LUT R2, R9, 0x80000000, R2, 0x48, !PT ;  /* 0x8000000009027812 */ /* 0x000fe200078e4802 */
[----:B------:R-:W-:Y:S06]  /*2d40*/  BRA `(.L_x_7265) ;  /* 0x00000000000c7947 */ /* 0x000fec0003800000 */
.L_x_7258:
[----:B------:R-:W0:Y:S01]  /*2d50*/  MUFU.RSQ R2, -QNAN ;  /* 0xffc0000000027908 */ /* 0x000e220000001400 */
[----:B------:R-:W-:Y:S05]  /*2d60*/  BRA `(.L_x_7265) ;  /* 0x0000000000047947 */ /* 0x000fea0003800000 */
.L_x_7257:
[----:B------:R-:W-:-:S07]  /*2d70*/  FADD.FTZ R2, R2, R9 ;  /* 0x0000000902027221 */ /* 0x000fce0000010000 */
.L_x_7265:
[----:B------:R-:W-:Y:S05]  /*2d80*/  BSYNC.RECONVERGENT B2 ;  /* 0x0000000000027941 */ /* 0x000fea0003800200 */
.L_x_7255:
[----:B------:R-:W-:Y:S01]  /*2d90*/  HFMA2 R13, -RZ, RZ, 0, 0 ;  /* 0x00000000ff0d7431 */ /* 0x000fe200000001ff */
[----:B------:R-:W-:-:S04]  /*2da0*/  MOV R12, R14 ;  /* 0x0000000e000c7202 */ /* 0x000fc80000000f00 */
[----:B0-----:R-:W-:Y:S05]  /*2db0*/  RET.REL.NODEC R12 `(_ZN7oneflow4cuda7softmax15SoftmaxWarpImplI10SimpleLoadI6__halffE11SimpleStoreIS4_fEfLi2ELi2ELi4ELi1ELb1ELNS1_9AlgorithmE0EEEvT_T0_ll) ;  /* 0xffffffd00c907950 */ /* 0x001fea0003c3ffff */
.L_x_7266:
        /* <DEDUP_REMOVED lines=12> */
.L_x_15460:


//--------------------- .text._ZN7oneflow4cuda7softmax15SoftmaxWarpImplI10SimpleLoadI6__halffE11SimpleStoreIS4_fEfLi2ELi2ELi4ELi1ELb0ELNS1_9AlgorithmE0EEEvT_T0_ll --------------------------
	.section	.text._ZN7oneflow4cuda7softmax15SoftmaxWarpImplI10SimpleLoadI6__halffE11SimpleStoreIS4_fEfLi2ELi2ELi4ELi1ELb0ELNS1_9AlgorithmE0EEEvT_T0_ll,"ax",@progbits
	.align	128
        .global         _ZN7oneflow4cuda7softmax15SoftmaxWarpImplI10SimpleLoadI6__halffE11SimpleStoreIS4_fEfLi2ELi2ELi4ELi1ELb0ELNS1_9AlgorithmE0EEEvT_T0_ll
        .type           _ZN7oneflow4cuda7softmax15SoftmaxWarpImplI10SimpleLoadI6__halffE11SimpleStoreIS4_fEfLi2ELi2ELi4ELi1ELb0ELNS1_9AlgorithmE0EEEvT_T0_ll,@function
        .size           _ZN7oneflow4cuda7softmax15SoftmaxWarpImplI10SimpleLoadI6__halffE11SimpleStoreIS4_fEfLi2ELi2ELi4ELi1ELb0ELNS1_9AlgorithmE0EEEvT_T0_ll,(.L_x_15462 - _ZN7oneflow4cuda7softmax15SoftmaxWarpImplI10SimpleLoadI6__halffE11SimpleStoreIS4_fEfLi2ELi2ELi4ELi1ELb0ELNS1_9AlgorithmE0EEEvT_T0_ll)
        .other          _ZN7oneflow4cuda7softmax15SoftmaxWarpImplI10SimpleLoadI6__halffE11SimpleStoreIS4_fEfLi2ELi2ELi4ELi1ELb0ELNS1_9AlgorithmE0EEEvT_T0_ll,@"STO_CUDA_ENTRY STV_DEFAULT"
_ZN7oneflow4cuda7softmax15SoftmaxWarpImplI10SimpleLoadI6__halffE11SimpleStoreIS4_fEfLi2ELi2ELi4ELi1ELb0ELNS1_9AlgorithmE0EEEvT_T0_ll:
.text._ZN7oneflow4cuda7softmax15SoftmaxWarpImplI10SimpleLoadI6__halffE11SimpleStoreIS4_fEfLi2ELi2ELi4ELi1ELb0ELNS1_9AlgorithmE0EEEvT_T0_ll:
        /* <DEDUP_REMOVED lines=24> */
.L_x_7267:
        /* <DEDUP_REMOVED lines=47> */
.L_x_7269:
[----:B------:R-:W-:-:S07]  /*0470*/  MOV R0, 0x490 ;  /* 0x0000049000007802 */ /* 0x000fce0000000f00 */
[----:B0-----:R-:W-:Y:S05]  /*0480*/  CALL.REL.NOINC `($__internal_144_$__cuda_sm20_div_u64) ;  /* 0x0000001c00247944 */ /* 0x001fea0003c00000 */
[----:B------:R-:W-:Y:S01]  /*0490*/  MOV R4, R2 ;  /* 0x0000000200047202 */ /* 0x000fe20000000f00 */
[----:B------:R-:W-:-:S07]  /*04a0*/  IMAD.MOV.U32 R5, RZ, RZ, R7 ;  /* 0x000000ffff057224 */ /* 0x000fce00078e0007 */
.L_x_7270:
[----:B------:R-:W-:Y:S05]  /*04b0*/  BSYNC.RECONVERGENT B0 ;  /* 0x0000000000007941 */ /* 0x000fea0003800200 */
.L_x_7268:
        /* <DEDUP_REMOVED lines=58> */
.L_x_7293:
        /* <DEDUP_REMOVED lines=13> */
[----:B0-----:R-:W-:Y:S05]  /*0930*/  CALL.REL.NOINC `($__internal_145_$__cuda_sm3x_div_rn_noftz_f32_slowpath) ;  /* 0x0000001c000c7944 */ /* 0x001fea0003c00000 */
[----:B------:R-:W-:-:S07]  /*0940*/  MOV R11, R2 ;  /* 0x00000002000b7202 */ /* 0x000fce0000000f00 */
.L_x_7275:
[----:B------:R-:W-:Y:S05]  /*0950*/  BSYNC.RECONVERGENT B1 ;  /* 0x0000000000017941 */ /* 0x000fea0003800200 */
.L_x_7274:
        /* <DEDUP_REMOVED lines=12> */
[----:B0-----:R-:W-:Y:S05]  /*0a20*/  CALL.REL.NOINC `($__internal_145_$__cuda_sm3x_div_rn_noftz_f32_slowpath) ;  /* 0x0000001800d07944 */ /* 0x001fea0003c00000 */
.L_x_7277:
[----:B------:R-:W-:Y:S05]  /*0a30*/  BSYNC.RECONVERGENT B1 ;  /* 0x0000000000017941 */ /* 0x000fea0003800200 */
.L_x_7276:
        /* <DEDUP_REMOVED lines=19> */
.L_x_7272:
[----:B------:R-:W-:Y:S05]  /*0b70*/  BSYNC B0 ;  /* 0x0000000000007941 */ /* 0x000fea0003800000 */
.L_x_7271:
[----:B------:R-:W-:-:S04]  /*0b80*/  ISETP.NE.U32.AND P0, PT, R18, RZ, PT ;  /* 0x000000ff1200720c */ /* 0x000fc80003f05070 */
[----:B------:R-:W-:-:S13]  /*0b90*/  ISETP.NE.AND.EX P0, PT, R20, RZ, PT, P0 ;  /* 0x000000ff1400720c */ /* 0x000fda0003f05300 */
[----:B------:R-:W-:Y:S05]  /*0ba0*/  @!P0 EXIT ;  /* 0x000000000000894d */ /* 0x000fea0003800000 */
.L_x_7288:
[----:B-1----:R-:W-:Y:S01]  /*0bb0*/  MOV R12, R4 ;  /* 0x00000004000c7202 */ /* 0x002fe20000000f00 */
        /* <DEDUP_REMOVED lines=47> */
.L_x_7299:
        /* <DEDUP_REMOVED lines=15> */
.L_x_7280:
[----:B------:R-:W-:Y:S05]  /*0fa0*/  BSYNC.RECONVERGENT B0 ;  /* 0x0000000000007941 */ /* 0x000fea0003800200 */
.L_x_7279:
        /* <DEDUP_REMOVED lines=13> */
.L_x_7282:
[----:B------:R-:W-:Y:S05]  /*1080*/  BSYNC.RECONVERGENT B0 ;  /* 0x0000000000007941 */ /* 0x000fea0003800200 */
.L_x_7281:
[----:B------:R-:W-:Y:S01]  /*1090*/  IADD3 R19, P0, PT, R8, R17, RZ ;  /* 0x0000001108137210 */ /* 0x000fe20007f1e0ff */
[----:B------:R-:W-:Y:S01]  /*10a0*/  IMAD R0, R10, UR42, RZ ;  /* 0x0000002a0a007c24 */ /* 0x000fe2000f8e02ff */
[----:B------:R-:W-:Y:S01]  /*10b0*/  MOV R20, R4 ;  /* 0x0000000400147202 */ /* 0x000fe20000000f00 */
[----:B------:R-:W-:Y:S01]  /*10c0*/  IMAD.MOV.U32 R21, RZ, RZ, RZ ;  /* 0x000000ffff157224 */ /* 0x000fe200078e00ff */
[----:B------:R-:W-:Y:S02]  /*10d0*/  IADD3.X R16, PT, PT, R3, R10, RZ, P0, !PT ;  /* 0x0000000a03107210 */ /* 0x000fe400007fe4ff */
[----:B------:R-:W-:Y:S01]  /*10e0*/  F2FP.F16.F32.PACK_AB R2, R2, R11 ;  /* 0x0000000b0202723e */ /* 0x000fe200000000ff */
        /* <DEDUP_REMOVED lines=8> */
[C---:B------:R-:W-:Y:S02]  /*1170*/  R2UR UR8, R6.reuse ;  /* 0x00000000060872ca */ /* 0x040fe400000e0000 */
[----:B------:R-:W-:Y:S01]  /*1180*/  R2UR UR9, R7 ;  /* 0x00000000070972ca */ /* 0x000fe200000e0000 */
[----:B------:R-:W-:Y:S01]  /*1190*/  IMAD R9, R19, UR39, R0 ;  /* 0x0000002713097c24 */ /* 0x000fe2000f8e0200 */
[----:B------:R-:W-:Y:S02]  /*11a0*/  R2UR UR10, R6 ;  /* 0x00000000060a72ca */ /* 0x000fe400000e0000 */
[----:B------:R-:W-:Y:S02]  /*11b0*/  R2UR UR11, R7 ;  /* 0x00000000070b72ca */ /* 0x000fe400000e0000 */
[----:B------:R-:W-:-:S02]  /*11c0*/  IADD3 R11, PT, PT, R13, R11, RZ ;  /* 0x0000000b0d0b7210 */ /* 0x000fc40007ffe0ff */
[----:B------:R-:W-:Y:S02]  /*11d0*/  LEA R10, P0, R12, UR40, 0x1 ;  /* 0x000000280c0a7c11 */ /* 0x000fe4000f8008ff */
[----:B------:R-:W-:Y:S02]  /*11e0*/  LEA R14, P1, R20, UR36, 0x1 ;  /* 0x00000024140e7c11 */ /* 0x000fe4000f8208ff */
[----:B------:R-:W-:Y:S02]  /*11f0*/  IADD3 R9, PT, PT, R21, R9, RZ ;  /* 0x0000000915097210 */ /* 0x000fe40007ffe0ff */
[----:B------:R-:W-:Y:S02]  /*1200*/  LEA.HI.X R11, R12, UR41, R11, 0x1, P0 ;  /* 0x000000290c0b7c11 */ /* 0x000fe400080f0c0b */
[C---:B------:R-:W-:Y:S02]  /*1210*/  PRMT R12, R2.reuse, 0x7610, R12 ;  /* 0x00007610020c7816 */ /* 0x040fe4000000000c */
[----:B------:R-:W-:-:S02]  /*1220*/  PRMT R21, R2, 0x7632, R21 ;  /* 0x0000763202157816 */ /* 0x000fc40000000015 */
        /* <DEDUP_REMOVED lines=39> */
.L_x_7305:
        /* <DEDUP_REMOVED lines=13> */
[----:B0-----:R-:W-:Y:S05]  /*1570*/  CALL.REL.NOINC `($__internal_145_$__cuda_sm3x_div_rn_noftz_f32_slowpath) ;  /* 0x0000000c00fc7944 */ /* 0x001fea0003c00000 */
[----:B------:R-:W-:-:S07]  /*1580*/  IMAD.MOV.U32 R10, RZ, RZ, R2 ;  /* 0x000000ffff0a7224 */ /* 0x000fce00078e0002 */
.L_x_7285:
[----:B------:R-:W-:Y:S05]  /*1590*/  BSYNC.RECONVERGENT B0 ;  /* 0x0000000000007941 */ /* 0x000fea0003800200 */
.L_x_7284:
        /* <DEDUP_REMOVED lines=14> */
.L_x_7287:
[----:B------:R-:W-:Y:S05]  /*1680*/  BSYNC.RECONVERGENT B0 ;  /* 0x0000000000007941 */ /* 0x000fea0003800200 */
.L_x_7286:
[----:B------:R-:W-:Y:S01]  /*1690*/  HFMA2 R15, -RZ, RZ, 0, 0 ;  /* 0x00000000ff0f7431 */ /* 0x000fe200000001ff */
[----:B------:R-:W-:Y:S01]  /*16a0*/  MOV R14, R4 ;  /* 0x00000004000e7202 */ /* 0x000fe20000000f00 */
[----:B------:R-:W-:Y:S01]  /*16b0*/  IMAD R0, R16, UR42, RZ ;  /* 0x0000002a10007c24 */ /* 0x000fe2000f8e02ff */
[----:B------:R-:W-:Y:S02]  /*16c0*/  F2FP.F16.F32.PACK_AB R9, R9, R10 ;  /* 0x0000000a0909723e */ /* 0x000fe400000000ff */
[C---:B------:R-:W-:Y:S01]  /*16d0*/  R2UR UR4, R6.reuse ;  /* 0x00000000060472ca */ /* 0x040fe200000e0000 */
[----:B------:R-:W-:Y:S01]  /*16e0*/  IMAD R11, R19, UR43, R0 ;  /* 0x0000002b130b7c24 */ /* 0x000fe2000f8e0200 */
[----:B------:R-:W-:Y:S02]  /*16f0*/  R2UR UR5, R7 ;  /* 0x00000000070572ca */ /* 0x000fe400000e0000 */
[----:B------:R-:W-:Y:S01]  /*1700*/  R2UR UR6, R6 ;  /* 0x00000000060672ca */ /* 0x000fe200000e0000 */
[----:B------:R-:W-:Y:S01]  /*1710*/  IMAD.WIDE.U32 R14, R19, UR42, R14 ;  /* 0x0000002a130e7c25 */ /* 0x000fe2000f8e000e */
[----:B------:R-:W-:-:S02]  /*1720*/  R2UR UR7, R7 ;  /* 0x00000000070772ca */ /* 0x000fc400000e0000 */
[----:B------:R-:W-:Y:S01]  /*1730*/  PRMT R0, R9, 0x7632, R0 ;  /* 0x0000763209007816 */ /* 0x000fe20000000000 */
[----:B------:R-:W-:Y:S01]  /*1740*/  IMAD.IADD R11, R15, 0x1, R11 ;  /* 0x000000010f0b7824 */ /* 0x000fe200078e020b */
[----:B------:R-:W-:-:S04]  /*1750*/  LEA R12, P0, R14, UR40, 0x1 ;  /* 0x000000280e0c7c11 */ /* 0x000fc8000f8008ff */
        /* <DEDUP_REMOVED lines=9> */
.L_x_7273:
[----:B------:R-:W-:Y:S01]  /*17f0*/  MOV R12, 0x2 ;  /* 0x00000002000c7802 */ /* 0x000fe20000000f00 */
[----:B------:R-:W-:Y:S01]  /*1800*/  IMAD.MOV.U32 R11, RZ, RZ, 0x1f ;  /* 0x0000001fff0b7424 */ /* 0x000fe200078e00ff */
[----:B------:R-:W-:Y:S02]  /*1810*/  MOV R15, 0xffffffff ;  /* 0xffffffff000f7802 */ /* 0x000fe40000000f00 */
[----:B------:R-:W-:-:S07]  /*1820*/  MOV R9, 0x3bbb989d ;  /* 0x3bbb989d00097802 */ /* 0x000fce0000000f00 */
[----:B0-----:R-:W-:Y:S05]  /*1830*/  WARPSYNC.COLLECTIVE R15, `(.L_x_7289) ;  /* 0x000000000f087348 */ /* 0x001fea0003c00000 */
[----:B------:R1:W2:Y:S02]  /*1840*/  SHFL.BFLY P6, R14, R13, R12, R11 ;  /* 0x0c00000c0d0e7389 */ /* 0x0002a400000c000b */
[----:B012---:R-:W-:Y:S05]  /*1850*/  ENDCOLLECTIVE ;  /* 0x000000000000791b */ /* 0x007fea0003800000 */
.L_x_7289:
[----:B------:R-:W-:Y:S01]  /*1860*/  IMAD.MOV.U32 R12, RZ, RZ, 0x1 ;  /* 0x00000001ff0c7424 */ /* 0x000fe200078e00ff */
[----:B------:R-:W-:-:S04]  /*1870*/  FMNMX R0, R13, R14, !PT ;  /* 0x0000000e0d007209 */ /* 0x000fc80007800000 */
[----:B------:R-:W-:-:S07]  /*1880*/  MOV R13, R0 ;  /* 0x00000000000d7202 */ /* 0x000fce0000000f00 */
[----:B------:R-:W-:Y:S05]  /*1890*/  WARPSYNC.COLLECTIVE R15, `(.L_x_7290) ;  /* 0x000000000f087348 */ /* 0x000fea0003c00000 */
[----:B------:R0:W1:Y:S02]  /*18a0*/  SHFL.BFLY P6, R14, R13, R12, R11 ;  /* 0x0c00000c0d0e7389 */ /* 0x00006400000c000b */
[----:B01----:R-:W-:Y:S05]  /*18b0*/  ENDCOLLECTIVE ;  /* 0x000000000000791b */ /* 0x003fea0003800000 */
.L_x_7290:
        /* <DEDUP_REMOVED lines=10> */
[----:B------:R-:W-:Y:S02]  /*1960*/  FADD R11, R22, -12583039 ;  /* 0xcb40007f160b7421 */ /* 0x000fe40000000000 */
[----:B------:R-:W-:Y:S02]  /*1970*/  FFMA R9, R2, 1.4426950216293334961, -R9 ;  /* 0x3fb8aa3b02097823 */ /* 0x000fe40000000809 */
[----:B------:R-:W-:Y:S02]  /*1980*/  FFMA R11, R0, 1.4426950216293334961, -R11 ;  /* 0x3fb8aa3b000b7823 */ /* 0x000fe4000000080b */
[----:B------:R-:W-:Y:S01]  /*1990*/  FFMA R2, R2, 1.925963033500011079e-08, R9 ;  /* 0x32a5706002027823 */ /* 0x000fe20000000009 */
[----:B------:R-:W-:Y:S02]  /*19a0*/  IMAD.SHL.U32 R9, R14, 0x800000, RZ ;  /* 0x008000000e097824 */ /* 0x000fe400078e00ff */
[----:B------:R-:W-:Y:S01]  /*19b0*/  FFMA R19, R0, 1.925963033500011079e-08, R11 ;  /* 0x32a5706000137823 */ /* 0x000fe2000000000b */
[----:B------:R-:W-:Y:S01]  /*19c0*/  SHF.L.U32 R0, R22, 0x17, RZ ;  /* 0x0000001716007819 */ /* 0x000fe200000006ff */
[----:B------:R-:W-:Y:S01]  /*19d0*/  IMAD.MOV.U32 R11, RZ, RZ, 0x1f ;  /* 0x0000001fff0b7424 */ /* 0x000fe200078e00ff */
        /* <DEDUP_REMOVED lines=9> */
.L_x_7291:
[----:B------:R-:W-:Y:S01]  /*1a70*/  MOV R12, 0x1 ;  /* 0x00000001000c7802 */ /* 0x000fe20000000f00 */
[----:B------:R-:W-:-:S05]  /*1a80*/  FADD R2, R13, R14 ;  /* 0x0000000e0d027221 */ /* 0x000fca0000000000 */
[----:B------:R-:W-:-:S07]  /*1a90*/  MOV R13, R2 ;  /* 0x00000002000d7202 */ /* 0x000fce0000000f00 */
[----:B------:R-:W-:Y:S05]  /*1aa0*/  WARPSYNC.COLLECTIVE R15, `(.L_x_7292) ;  /* 0x000000000f087348 */ /* 0x000fea0003c00000 */
[----:B------:R0:W1:Y:S02]  /*1ab0*/  SHFL.BFLY P6, R14, R13, R12, R11 ;  /* 0x0c00000c0d0e7389 */ /* 0x00006400000c000b */
[----:B01----:R-:W-:Y:S05]  /*1ac0*/  ENDCOLLECTIVE ;  /* 0x000000000000791b */ /* 0x003fea0003800000 */
.L_x_7292:
[----:B------:R-:W-:Y:S05]  /*1ad0*/  BRA `(.L_x_7293) ;  /* 0xffffffec00607947 */ /* 0x000fea000383ffff */
.L_x_7278:
[----:B------:R-:W-:Y:S01]  /*1ae0*/  BSSY B0, `(.L_x_7294) ;  /* 0x0000007000007945 */ /* 0x000fe20003800000 */
[----:B------:R-:W-:Y:S01]  /*1af0*/  IMAD.MOV.U32 R12, RZ, RZ, 0x2 ;  /* 0x00000002ff0c7424 */ /* 0x000fe200078e00ff */
[----:B------:R-:W-:Y:S02]  /*1b00*/  MOV R11, 0x1f ;  /* 0x0000001f000b7802 */ /* 0x000fe40000000f00 */
[----:B------:R-:W-:-:S07]  /*1b10*/  MOV R15, 0xffffffff ;  /* 0xffffffff000f7802 */ /* 0x000fce0000000f00 */
[----:B0-----:R-:W-:Y:S05]  /*1b20*/  WARPSYNC.COLLECTIVE R15, `(.L_x_7295) ;  /* 0x000000000f087348 */ /* 0x001fea0003c00000 */
[----:B------:R1:W2:Y:S02]  /*1b30*/  SHFL.BFLY P6, R14, R13, R12, R11 ;  /* 0x0c00000c0d0e7389 */ /* 0x0002a400000c000b */
[----:B012---:R-:W-:Y:S05]  /*1b40*/  ENDCOLLECTIVE ;  /* 0x000000000000791b */ /* 0x007fea0003800000 */
.L_x_7295:
[----:B------:R-:W-:Y:S05]  /*1b50*/  BSYNC B0 ;  /* 0x0000000000007941 */ /* 0x000fea0003800000 */
.L_x_7294:
[----:B------:R-:W-:Y:S01]  /*1b60*/  HFMA2 R11, -RZ, RZ, 0, 1.847743988037109375e-06 ;  /* 0x0000001fff0b7431 */ /* 0x000fe200000001ff */
[----:B------:R-:W-:Y:S01]  /*1b70*/  FMNMX R13, R13, R14, !PT ;  /* 0x0000000e0d0d7209 */ /* 0x000fe20007800000 */
[----:B------:R-:W-:Y:S01]  /*1b80*/  IMAD.MOV.U32 R12, RZ, RZ, 0x1 ;  /* 0x00000001ff0c7424 */ /* 0x000fe200078e00ff */
[----:B------:R-:W-:Y:S01]  /*1b90*/  MOV R15, 0xffffffff ;  /* 0xffffffff000f7802 */ /* 0x000fe20000000f00 */
[----:B------:R-:W-:-:S07]  /*1ba0*/  IMAD.MOV.U32 R9, RZ, RZ, 0x3bbb989d ;  /* 0x3bbb989dff097424 */ /* 0x000fce00078e00ff */
[----:B------:R-:W-:Y:S05]  /*1bb0*/  WARPSYNC.COLLECTIVE R15, `(.L_x_7296) ;  /* 0x000000000f087348 */ /* 0x000fea0003c00000 */
[----:B------:R0:W1:Y:S02]  /*1bc0*/  SHFL.BFLY P6, R14, R13, R12, R11 ;  /* 0x0c00000c0d0e7389 */ /* 0x00006400000c000b */
[----:B01----:R-:W-:Y:S05]  /*1bd0*/  ENDCOLLECTIVE ;  /* 0x000000000000791b */ /* 0x003fea0003800000 */
.L_x_7296:
[----:B------:R-:W-:Y:S02]  /*1be0*/  MOV R12, 0x2 ;  /* 0x00000002000c7802 */ /* 0x000fe40000000f00 */
[----:B------:R-:W-:-:S05]  /*1bf0*/  FMNMX R14, R13, R14, !PT ;  /* 0x0000000e0d0e7209 */ /* 0x000fca0007800000 */
[--C-:B------:R-:W-:Y:S01]  /*1c00*/  FADD R0, R19, -R14.reuse ;  /* 0x8000000e13007221 */ /* 0x100fe20000000000 */
[----:B------:R-:W-:Y:S02]  /*1c10*/  HFMA2 R19, -RZ, RZ, 3.7421875, 0 ;  /* 0x437c0000ff137431 */ /* 0x000fe400000001ff */
[----:B------:R-:W-:Y:S01]  /*1c20*/  FADD R14, R16, -R14 ;  /* 0x8000000e100e7221 */ /* 0x000fe20000000000 */
[----:B------:R-:W-:-:S03]  /*1c30*/  FFMA.SAT R2, R0, R9, 0.5 ;  /* 0x3f00000000027423 */ /* 0x000fc60000002009 */
[----:B------:R-:W-:Y:S01]  /*1c40*/  FFMA.SAT R16, R14, R9, 0.5 ;  /* 0x3f0000000e107423 */ /* 0x000fe20000002009 */
[----:B------:R-:W-:-:S03]  /*1c50*/  FFMA.RM R2, R2, R19, 12582913 ;  /* 0x4b40000102027423 */ /* 0x000fc60000004013 */
[----:B------:R-:W-:Y:S01]  /*1c60*/  FFMA.RM R16, R16, R19, 12582913 ;  /* 0x4b40000110107423 */ /* 0x000fe20000004013 */
[----:B------:R-:W-:-:S03]  /*1c70*/  FADD R9, R2, -12583039 ;  /* 0xcb40007f02097421 */ /* 0x000fc60000000000 */
[----:B------:R-:W-:Y:S01]  /*1c80*/  FADD R13, R16, -12583039 ;  /* 0xcb40007f100d7421 */ /* 0x000fe20000000000 */
[----:B------:R-:W-:Y:S01]  /*1c90*/  SHF.L.U32 R2, R2, 0x17, RZ ;  /* 0x0000001702027819 */ /* 0x000fe200000006ff */
[----:B------:R-:W-:Y:S02]  /*1ca0*/  FFMA R9, R0, 1.4426950216293334961, -R9 ;  /* 0x3fb8aa3b00097823 */ /* 0x000fe40000000809 */
[----:B------:R-:W-:Y:S02]  /*1cb0*/  FFMA R13, R14, 1.4426950216293334961, -R13 ;  /* 0x3fb8aa3b0e0d7823 */ /* 0x000fe4000000080d */
[----:B------:R-:W-:Y:S02]  /*1cc0*/  FFMA R11, R0, 1.925963033500011079e-08, R9 ;  /* 0x32a57060000b7823 */ /* 0x000fe40000000009 */
[----:B------:R-:W-:Y:S01]  /*1cd0*/  FFMA R14, R14, 1.925963033500011079e-08, R13 ;  /* 0x32a570600e0e7823 */ /* 0x000fe2000000000d */
[----:B------:R-:W-:-:S03]  /*1ce0*/  IMAD.SHL.U32 R0, R16, 0x800000, RZ ;  /* 0x0080000010007824 */ /* 0x000fc600078e00ff */
[----:B------:R-:W0:Y:S08]  /*1cf0*/  MUFU.EX2 R13, R14 ;  /* 0x0000000e000d7308 */ /* 0x000e300000000800 */
[----:B------:R-:W1:Y:S01]  /*1d00*/  MUFU.EX2 R11, R11 ;  /* 0x0000000b000b7308 */ /* 0x000e620000000800 */
[----:B0-----:R-:W-:Y:S01]  /*1d10*/  FMUL R0, R0, R13 ;  /* 0x0000000d00007220 */ /* 0x001fe20000400000 */
[----:B-1----:R-:W-:Y:S01]  /*1d20*/  FMUL R9, R2, R11 ;  /* 0x0000000b02097220 */ /* 0x002fe20000400000 */
[----:B------:R-:W-:-:S03]  /*1d30*/  HFMA2 R11, -RZ, RZ, 0, 1.847743988037109375e-06 ;  /* 0x0000001fff0b7431 */ /* 0x000fc600000001ff */
[----:B------:R-:W-:-:S04]  /*1d40*/  FADD R13, RZ, R9 ;  /* 0x00000009ff0d7221 */ /* 0x000fc80000000000 */
[----:B------:R-:W-:-:S07]  /*1d50*/  FADD R13, R13, R0 ;  /* 0x000000000d0d7221 */ /* 0x000fce0000000000 */
[----:B------:R-:W-:Y:S05]  /*1d60*/  WARPSYNC.COLLECTIVE R15, `(.L_x_7297) ;  /* 0x000000000f087348 */ /* 0x000fea0003c00000 */
[----:B------:R0:W1:Y:S02]  /*1d70*/  SHFL.BFLY P6, R14, R13, R12, R11 ;  /* 0x0c00000c0d0e7389 */ /* 0x00006400000c000b */
[----:B01----:R-:W-:Y:S05]  /*1d80*/  ENDCOLLECTIVE ;  /* 0x000000000000791b */ /* 0x003fea0003800000 */
.L_x_7297:
[----:B------:R-:W-:Y:S01]  /*1d90*/  MOV R12, 0x1 ;  /* 0x00000001000c7802 */ /* 0x000fe20000000f00 */
[----:B------:R-:W-:-:S04]  /*1da0*/  FADD R2, R13, R14 ;  /* 0x0000000e0d027221 */ /* 0x000fc80000000000 */
[----:B------:R-:W-:-:S07]  /*1db0*/  IMAD.MOV.U32 R13, RZ, RZ, R2 ;  /* 0x000000ffff0d7224 */ /* 0x000fce00078e0002 */
[----:B------:R-:W-:Y:S05]  /*1dc0*/  WARPSYNC.COLLECTIVE R15, `(.L_x_7298) ;  /* 0x000000000f087348 */ /* 0x000fea0003c00000 */
[----:B------:R0:W1:Y:S02]  /*1dd0*/  SHFL.BFLY P6, R14, R13, R12, R11 ;  /* 0x0c00000c0d0e7389 */ /* 0x00006400000c000b */
[----:B01----:R-:W-:Y:S05]  /*1de0*/  ENDCOLLECTIVE ;  /* 0x000000000000791b */ /* 0x003fea0003800000 */
.L_x_7298:
[----:B------:R-:W-:Y:S05]  /*1df0*/  BRA `(.L_x_7299) ;  /* 0xfffffff0002c7947 */ /* 0x000fea000383ffff */
.L_x_7283:
[----:B------:R-:W-:Y:S01]  /*1e00*/  HFMA2 R12, -RZ, RZ, 0, 1.1920928955078125e-07 ;  /* 0x00000002ff0c7431 */ /* 0x000fe200000001ff */
[----:B------:R-:W-:Y:S01]  /*1e10*/  BSSY B0, `(.L_x_7300) ;  /* 0x0000006000007945 */ /* 0x000fe20003800000 */
[----:B------:R-:W-:Y:S01]  /*1e20*/  IMAD.MOV.U32 R11, RZ, RZ, 0x1f ;  /* 0x0000001fff0b7424 */ /* 0x000fe200078e00ff */
[----:B------:R-:W-:-:S07]  /*1e30*/  MOV R15, 0xffffffff ;  /* 0xffffffff000f7802 */ /* 0x000fce0000000f00 */
[----:B0-----:R-:W-:Y:S05]  /*1e40*/  WARPSYNC.COLLECTIVE R15, `(.L_x_7301) ;  /* 0x000000000f087348 */ /* 0x001fea0003c00000 */
[----:B------:R1:W2:Y:S02]  /*1e50*/  SHFL.BFLY P6, R14, R13, R12, R11 ;  /* 0x0c00000c0d0e7389 */ /* 0x0002a400000c000b */
[----:B012---:R-:W-:Y:S05]  /*1e60*/  ENDCOLLECTIVE ;  /* 0x000000000000791b */ /* 0x007fea0003800000 */
.L_x_7301:
[----:B------:R-:W-:Y:S05]  /*1e70*/  BSYNC B0 ;  /* 0x0000000000007941 */ /* 0x000fea0003800000 */
.L_x_7300:
[----:B------:R-:W-:Y:S01]  /*1e80*/  HFMA2 R12, -RZ, RZ, 0, 5.9604644775390625e-08 ;  /* 0x00000001ff0c7431 */ /* 0x000fe200000001ff */
[----:B------:R-:W-:Y:S01]  /*1e90*/  FMNMX R13, R13, R14, !PT ;  /* 0x0000000e0d0d7209 */ /* 0x000fe20007800000 */
[----:B------:R-:W-:Y:S01]  /*1ea0*/  IMAD.MOV.U32 R11, RZ, RZ, 0x1f ;  /* 0x0000001fff0b7424 */ /* 0x000fe200078e00ff */
[----:B------:R-:W-:Y:S01]  /*1eb0*/  MOV R15, 0xffffffff ;  /* 0xffffffff000f7802 */ /* 0x000fe20000000f00 */
[----:B------:R-:W-:-:S07]  /*1ec0*/  HFMA2 R9, -RZ, RZ, 0.96630859375, -0.0022525787353515625 ;  /* 0x3bbb989dff097431 */ /* 0x000fce00000001ff */
[----:B------:R-:W-:Y:S05]  /*1ed0*/  WARPSYNC.COLLECTIVE R15, `(.L_x_7302) ;  /* 0x000000000f087348 */ /* 0x000fea0003c00000 */
[----:B------:R0:W1:Y:S02]  /*1ee0*/  SHFL.BFLY P6, R14, R13, R12, R11 ;  /* 0x0c00000c0d0e7389 */ /* 0x00006400000c000b */
[----:B01----:R-:W-:Y:S05]  /*1ef0*/  ENDCOLLECTIVE ;  /* 0x000000000000791b */ /* 0x003fea0003800000 */
.L_x_7302:
[----:B------:R-:W-:Y:S01]  /*1f00*/  IMAD.MOV.U32 R12, RZ, RZ, 0x2 ;  /* 0x00000002ff0c7424 */ /* 0x000fe200078e00ff */
[----:B------:R-:W-:-:S05]  /*1f10*/  FMNMX R14, R13, R14, !PT ;  /* 0x0000000e0d0e7209 */ /* 0x000fca0007800000 */
[--C-:B------:R-:W-:Y:S01]  /*1f20*/  FADD R0, R17, -R14.reuse ;  /* 0x8000000e11007221 */ /* 0x100fe20000000000 */
[----:B------:R-:W-:Y:S02]  /*1f30*/  IMAD.MOV.U32 R17, RZ, RZ, 0x437c0000 ;  /* 0x437c0000ff117424 */ /* 0x000fe400078e00ff */
[----:B------:R-:W-:Y:S01]  /*1f40*/  FADD R14, R18, -R14 ;  /* 0x8000000e120e7221 */ /* 0x000fe20000000000 */
[----:B------:R-:W-:-:S03]  /*1f50*/  FFMA.SAT R2, R0, R9, 0.5 ;  /* 0x3f00000000027423 */ /* 0x000fc60000002009 */
[----:B------:R-:W-:Y:S01]  /*1f60*/  FFMA.SAT R10, R14, R9, 0.5 ;  /* 0x3f0000000e0a7423 */ /* 0x000fe20000002009 */
[----:B------:R-:W-:-:S03]  /*1f70*/  FFMA.RM R2, R2, R17, 12582913 ;  /* 0x4b40000102027423 */ /* 0x000fc60000004011 */
[----:B------:R-:W-:Y:S01]  /*1f80*/  FFMA.RM R17, R10, R17, 12582913 ;  /* 0x4b4000010a117423 */ /* 0x000fe20000004011 */
[C---:B------:R-:W-:Y:S01]  /*1f90*/  FADD R9, R2.reuse, -12583039 ;  /* 0xcb40007f02097421 */ /* 0x040fe20000000000 */
[----:B------:R-:W-:Y:S02]  /*1fa0*/  SHF.L.U32 R2, R2, 0x17, RZ ;  /* 0x0000001702027819 */ /* 0x000fe400000006ff */
[----:B------:R-:W-:Y:S01]  /*1fb0*/  FADD R11, R17, -12583039 ;  /* 0xcb40007f110b7421 */ /* 0x000fe20000000000 */
[----:B------:R-:W-:-:S03]  /*1fc0*/  FFMA R9, R0, 1.4426950216293334961, -R9 ;  /* 0x3fb8aa3b00097823 */ /* 0x000fc60000000809 */
[----:B------:R-:W-:Y:S01]  /*1fd0*/  FFMA R11, R14, 1.4426950216293334961, -R11 ;  /* 0x3fb8aa3b0e0b7823 */ /* 0x000fe2000000080b */
[----:B------:R-:W-:Y:S01]  /*1fe0*/  FFMA R10, R0, 1.925963033500011079e-08, R9 ;  /* 0x32a57060000a7823 */ /* 0x000fe20000000009 */
[----:B------:R-:W-:Y:S02]  /*1ff0*/  SHF.L.U32 R0, R17, 0x17, RZ ;  /* 0x0000001711007819 */ /* 0x000fe400000006ff */
[----:B------:R-:W-:Y:S01]  /*2000*/  FFMA R14, R14, 1.925963033500011079e-08, R11 ;  /* 0x32a570600e0e7823 */ /* 0x000fe2000000000b */
[----:B------:R-:W0:Y:S08]  /*2010*/  MUFU.EX2 R9, R10 ;  /* 0x0000000a00097308 */ /* 0x000e300000000800 */
[----:B------:R-:W1:Y:S01]  /*2020*/  MUFU.EX2 R11, R14 ;  /* 0x0000000e000b7308 */ /* 0x000e620000000800 */
[----:B0-----:R-:W-:-:S04]  /*2030*/  FMUL R9, R2, R9 ;  /* 0x0000000902097220 */ /* 0x001fc80000400000 */
[----:B------:R-:W-:Y:S01]  /*2040*/  FADD R13, RZ, R9 ;  /* 0x00000009ff0d7221 */ /* 0x000fe20000000000 */
[----:B-1----:R-:W-:Y:S01]  /*2050*/  FMUL R0, R0, R11 ;  /* 0x0000000b00007220 */ /* 0x002fe20000400000 */
[----:B------:R-:W-:-:S03]  /*2060*/  MOV R11, 0x1f ;  /* 0x0000001f000b7802 */ /* 0x000fc60000000f00 */
[----:B------:R-:W-:-:S07]  /*2070*/  FADD R13, R13, R0 ;  /* 0x000000000d0d7221 */ /* 0x000fce0000000000 */
[----:B------:R-:W-:Y:S05]  /*2080*/  WARPSYNC.COLLECTIVE R15, `(.L_x_7303) ;  /* 0x000000000f087348 */ /* 0x000fea0003c00000 */
[----:B------:R0:W1:Y:S02]  /*2090*/  SHFL.BFLY P6, R14, R13, R12, R11 ;  /* 0x0c00000c0d0e7389 */ /* 0x00006400000c000b */
[----:B01----:R-:W-:Y:S05]  /*20a0*/  ENDCOLLECTIVE ;  /* 0x000000000000791b */ /* 0x003fea0003800000 */
.L_x_7303:
[----:B------:R-:W-:Y:S02]  /*20b0*/  IMAD.MOV.U32 R12, RZ, RZ, 0x1 ;  /* 0x00000001ff0c7424 */ /* 0x000fe400078e00ff */
[----:B------:R-:W-:-:S05]  /*20c0*/  FADD R2, R13, R14 ;  /* 0x0000000e0d027221 */ /* 0x000fca0000000000 */
[----:B------:R-:W-:-:S07]  /*20d0*/  MOV R13, R2 ;  /* 0x00000002000d7202 */ /* 0x000fce0000000f00 */
[----:B------:R-:W-:Y:S05]  /*20e0*/  WARPSYNC.COLLECTIVE R15, `(.L_x_7304) ;  /* 0x000000000f087348 */ /* 0x000fea0003c00000 */
[----:B------:R0:W1:Y:S02]  /*20f0*/  SHFL.BFLY P6, R14, R13, R12, R11 ;  /* 0x0c00000c0d0e7389 */ /* 0x00006400000c000b */
[----:B01----:R-:W-:Y:S05]  /*2100*/  ENDCOLLECTIVE ;  /* 0x000000000000791b */ /* 0x003fea0003800000 */
.L_x_7304:
[----:B------:R-:W-:Y:S05]  /*2110*/  BRA `(.L_x_7305) ;  /* 0xfffffff000e07947 */ /* 0x000fea000383ffff */
        .weak           $__internal_144_$__cuda_sm20_div_u64
        .type           $__internal_144_$__cuda_sm20_div_u64,@function
        .size           $__internal_144_$__cuda_sm20_div_u64,($__internal_145_$__cuda_sm3x_div_rn_noftz_f32_slowpath - $__internal_144_$__cuda_sm20_div_u64)
$__internal_144_$__cuda_sm20_div_u64:
[----:B------:R-:W-:-:S04]  /*2120*/  MOV R9, R3 ;  /* 0x0000000300097202 */ /* 0x000fc80000000f00 */
        /* <DEDUP_REMOVED lines=23> */
[----:B------:R-:W-:-:S04]  /*22a0*/  IMAD.X R4, RZ, RZ, ~R4, P0 ;  /* 0x000000ffff047224 */ /* 0x000fc800000e0e04 */
[----:B------:R-:W-:-:S04]  /*22b0*/  IMAD.WIDE.U32 R12, P0, R13, R4, R12 ;  /* 0x000000040d0c7225 */ /* 0x000fc8000780000c */
[C---:B------:R-:W-:Y:S02]  /*22c0*/  IMAD R6, R9.reuse, R4, RZ ;  /* 0x0000000409067224 */ /* 0x040fe400078e02ff */
[----:B------:R-:W-:-:S04]  /*22d0*/  IMAD.HI.U32 R11, P1, R9, R7, R12 ;  /* 0x00000007090b7227 */ /* 0x000fc8000782000c */
[----:B------:R-:W-:Y:S02]  /*22e0*/  HFMA2 R7, -RZ, RZ, 0, 0 ;  /* 0x00000000ff077431 */ /* 0x000fe400000001ff */
        /* <DEDUP_REMOVED lines=16> */
[----:B------:R-:W-:-:S04]  /*23f0*/  ISETP.GE.U32.AND P0, PT, R7, R8, PT ;  /* 0x000000080700720c */ /* 0x000fc80003f06070 */
        /* <DEDUP_REMOVED lines=9> */
[----:B------:R-:W-:Y:S02]  /*2490*/  SEL R4, R4, R11, P0 ;  /* 0x0000000b04047207 */ /* 0x000fe40000000000 */
[----:B------:R-:W-:Y:S02]  /*24a0*/  ISETP.GE.U32.AND P0, PT, R5, R8, PT ;  /* 0x000000080500720c */ /* 0x000fe40003f06070 */
[----:B------:R-:W-:Y:S02]  /*24b0*/  IADD3 R2, P2, PT, R9, 0x1, RZ ;  /* 0x0000000109027810 */ /* 0x000fe40007f5e0ff */
[----:B------:R-:W-:-:S02]  /*24c0*/  ISETP.GE.U32.AND.EX P0, PT, R6, R3, PT, P0 ;  /* 0x000000030600720c */ /* 0x000fc40003f06100 */
[-C--:B------:R-:W-:Y:S02]  /*24d0*/  IADD3.X R7, PT, PT, RZ, R4.reuse, RZ, P2, !PT ;  /* 0x00000004ff077210 */ /* 0x080fe400017fe4ff */
[----:B------:R-:W-:Y:S02]  /*24e0*/  ISETP.NE.U32.AND P1, PT, R8, RZ, PT ;  /* 0x000000ff0800720c */ /* 0x000fe40003f25070 */
[----:B------:R-:W-:Y:S01]  /*24f0*/  SEL R7, R7, R4, P0 ;  /* 0x0000000407077207 */ /* 0x000fe20000000000 */
[----:B------:R-:W-:Y:S01]  /*2500*/  IMAD.MOV.U32 R4, RZ, RZ, R0 ;  /* 0x000000ffff047224 */ /* 0x000fe200078e0000 */
[----:B------:R-:W-:Y:S02]  /*2510*/  MOV R5, 0x0 ;  /* 0x0000000000057802 */ /* 0x000fe40000000f00 */
[----:B------:R-:W-:Y:S02]  /*2520*/  ISETP.NE.AND.EX P1, PT, R3, RZ, PT, P1 ;  /* 0x000000ff0300720c */ /* 0x000fe40003f25310 */
[----:B------:R-:W-:-:S02]  /*2530*/  SEL R2, R2, R9, P0 ;  /* 0x0000000902027207 */ /* 0x000fc40000000000 */
[----:B------:R-:W-:Y:S02]  /*2540*/  SEL R7, R7, 0xffffffff, P1 ;  /* 0xffffffff07077807 */ /* 0x000fe40000800000 */
[----:B------:R-:W-:Y:S01]  /*2550*/  SEL R2, R2, 0xffffffff, P1 ;  /* 0xffffffff02027807 */ /* 0x000fe20000800000 */
[----:B------:R-:W-:Y:S06]  /*2560*/  RET.REL.NODEC R4 `(_ZN7oneflow4cuda7softmax15SoftmaxWarpImplI10SimpleLoadI6__halffE11SimpleStoreIS4_fEfLi2ELi2ELi4ELi1ELb0ELNS1_9AlgorithmE0EEEvT_T0_ll) ;  /* 0xffffffd804a47950 */ /* 0x000fec0003c3ffff */
        .weak           $__internal_145_$__cuda_sm3x_div_rn_noftz_f32_slowpath
        .type           $__internal_145_$__cuda_sm3x_div_rn_noftz_f32_slowpath,@function
        .size           $__internal_145_$__cuda_sm3x_div_rn_noftz_f32_slowpath,(.L_x_15462 - $__internal_145_$__cuda_sm3x_div_rn_noftz_f32_slowpath)
$__internal_145_$__cuda_sm3x_div_rn_noftz_f32_slowpath:
        /* <DEDUP_REMOVED lines=34> */
.L_x_7307:
        /* <DEDUP_REMOVED lines=51> */
.L_x_7314:
[----:B------:R-:W-:-:S04]  /*2ac0*/  LOP3.LUT R2, R2, 0x80000000, RZ, 0xc0, !PT ;  /* 0x8000000002027812 */ /* 0x000fc800078ec0ff */
[----:B------:R-:W-:Y:S01]  /*2ad0*/  LOP3.LUT R2, R2, 0x7f800000, RZ, 0xfc, !PT ;  /* 0x7f80000002027812 */ /* 0x000fe200078efcff */
[----:B------:R-:W-:Y:S06]  /*2ae0*/  BRA `(.L_x_7315) ;  /* 0x0000000000047947 */ /* 0x000fec0003800000 */
.L_x_7313:
[----:B------:R-:W-:-:S07]  /*2af0*/  LEA R2, R22, R2, 0x17 ;  /* 0x0000000216027211 */ /* 0x000fce00078eb8ff */
.L_x_7315:
[----:B------:R-:W-:Y:S05]  /*2b00*/  BSYNC.RECONVERGENT B3 ;  /* 0x0000000000037941 */ /* 0x000fea0003800200 */
.L_x_7312:
[----:B------:R-:W-:Y:S05]  /*2b10*/  BRA `(.L_x_7316) ;  /* 0x0000000000207947 */ /* 0x000fea0003800000 */
.L_x_7311:
[----:B------:R-:W-:-:S04]  /*2b20*/  LOP3.LUT R2, R9, 0x80000000, R2, 0x48, !PT ;  /* 0x8000000009027812 */ /* 0x000fc800078e4802 */
[----:B------:R-:W-:Y:S01]  /*2b30*/  LOP3.LUT R2, R2, 0x7f800000, RZ, 0xfc, !PT ;  /* 0x7f80000002027812 */ /* 0x000fe200078efcff */
[----:B------:R-:W-:Y:S06]  /*2b40*/  BRA `(.L_x_7316) ;  /* 0x0000000000147947 */ /* 0x000fec0003800000 */
.L_x_7310:
[----:B------:R-:W-:Y:S01]  /*2b50*/  LOP3.LUT R2, R9, 0x80000000, R2, 0x48, !PT ;  /* 0x8000000009027812 */ /* 0x000fe200078e4802 */
[----:B------:R-:W-:Y:S06]  /*2b60*/  BRA `(.L_x_7316) ;  /* 0x00000000000c7947 */ /* 0x000fec0003800000 */
.L_x_7309:
[----:B------:R-:W0:Y:S01]  /*2b70*/  MUFU.RSQ R2, -QNAN ;  /* 0xffc0000000027908 */ /* 0x000e220000001400 */
[----:B------:R-:W-:Y:S05]  /*2b80*/  BRA `(.L_x_7316) ;  /* 0x0000000000047947 */ /* 0x000fea0003800000 */
.L_x_7308:
[----:B------:R-:W-:-:S07]  /*2b90*/  FADD.FTZ R2, R2, R9 ;  /* 0x0000000902027221 */ /* 0x000fce0000010000 */
.L_x_7316:
[----:B------:R-:W-:Y:S05]  /*2ba0*/  BSYNC.RECONVERGENT B2 ;  /* 0x0000000000027941 */ /* 0x000fea0003800200 */
.L_x_7306:
[----:B------:R-:W-:-:S04]  /*2bb0*/  HFMA2 R13, -RZ, RZ, 0, 0 ;  /* 0x00000000ff0d7431 */ /* 0x000fc800000001ff */
[----:B0-----:R-:W-:Y:S05]  /*2bc0*/  RET.REL.NODEC R12 `(_ZN7oneflow4cuda7softmax15SoftmaxWarpImplI10SimpleLoadI6__halffE11SimpleStoreIS4_fEfLi2ELi2ELi4ELi1ELb0ELNS1_9AlgorithmE0EEEvT_T0_ll) ;  /* 0xffffffd40c0c7950 */ /* 0x001fea0003c3ffff */
.L_x_7317:
        /* <DEDUP_REMOVED lines=11> */
.L_x_15462:


//--------------------- .text._ZN7oneflow4cuda7softmax15SoftmaxWarpImplI10SimpleLoadI6__halffE11SimpleStoreIS4_fEfLi2ELi2ELi4ELi2ELb1ELNS1_9AlgorithmE0EEEvT_T0_ll --------------------------
	.section	.text._ZN7oneflow4cuda7softmax15SoftmaxWarpImplI10SimpleLoadI6__halffE11SimpleStoreIS4_fEfLi2ELi2ELi4ELi2ELb1ELNS1_9AlgorithmE0EEEvT_T0_ll,"ax",@progbits
	.align	128
        .global         _ZN7oneflow4cuda7softmax15SoftmaxWarpImplI10SimpleLoadI6__halffE11SimpleStoreIS4_fEfLi2ELi2ELi4ELi2ELb1ELNS1_9AlgorithmE0EEEvT_T0_ll
        .type           _ZN7oneflow4cuda7softmax15SoftmaxWarpImplI10SimpleLoadI6__halffE11SimpleStoreIS4_fEfLi2ELi2ELi4ELi2ELb1ELNS1_9AlgorithmE0EEEvT_T0_ll,@function
        .size           _ZN7oneflow4cuda7softmax15SoftmaxWarpImplI10SimpleLoadI6__halffE11SimpleStoreIS4_fEfLi2ELi2ELi4ELi2ELb1ELNS1_9AlgorithmE0EEEvT_T0_ll,(.L_x_15463 - _ZN7oneflow4cuda7softmax15SoftmaxWarpImplI10SimpleLoadI6__halffE11SimpleStoreIS4_fEfLi2ELi2ELi4ELi2ELb1ELNS1_9AlgorithmE0EEEvT_T0_ll)
        .other          _ZN7oneflow4cuda7softmax15SoftmaxWarpImplI10SimpleLoadI6__halffE11SimpleStoreIS4_fEfLi2ELi2ELi4ELi2ELb1ELNS1_9AlgorithmE0EEEvT_T0_ll,@"STO_CUDA_ENTRY STV_DEFAULT"
_ZN7oneflow4cuda7softmax15SoftmaxWarpImplI10SimpleLoadI6__halffE11SimpleStoreIS4_fEfLi2ELi2ELi4ELi2ELb1ELNS1_9AlgorithmE0EEEvT_T0_ll:
.text._ZN7oneflow4cuda7softmax15SoftmaxWarpImplI10SimpleLoadI6__halffE11SimpleStoreIS4_fEfLi2ELi2ELi4ELi2ELb1ELNS1_9AlgorithmE0EEEvT_T0_ll:
        /* <DEDUP_REMOVED lines=24> */
.L_x_7318:
        /* <DEDUP_REMOVED lines=17> */
.L_x_7332:
        /* <DEDUP_REMOVED lines=30> */
[----:B------:R-:W4:Y:S04]  /*0470*/  @!P0 LDG.E.U16 R0, desc[UR6][R14.64+0x2] ;  /* 0x000002060e008981 */ /* 0x000f28000c1e1500 */
[----:B------:R-:W5:Y:S04]  /*0480*/  @!P0 LDG.E.U16 R2, desc[UR8][R4.64] ;  /* 0x0000000804028981 */ /* 0x000f68000c1e1500 */
[----:B------:R-:W3:Y:S01]  /*0490*/  @!P0 LDG.E.U16 R3, desc[UR10][R4.64+0x2] ;  /* 0x0000020a04038981 */ /* 0x000ee2000c1e1500 */
[----:B------:R-:W-:Y:S01]  /*04a0*/  IMAD.MOV.U32 R25, RZ, RZ, -0x800000 ;  /* 0xff800000ff197424 */ /* 0x000fe200078e00ff */
[----:B------:R-:W-:Y:S01]  /*04b0*/  MOV R23, 0xff800000 ;  /* 0xff80000000177802 */ /* 0x000fe20000000f00 */
[----:B------:R-:W-:Y:S01]  /*04c0*/  IMAD.MOV.U32 R20, RZ, RZ, -0x800000 ;  /* 0xff800000ff147424 */ /* 0x000fe200078e00ff */
[----:B------:R-:W-:Y:S01]  /*04d0*/  MOV R21, 0xff800000 ;  /* 0xff80000000157802 */ /* 0x000fe20000000f00 */
[----:B------:R-:W-:Y:S01]  /*04e0*/  UMOV UR4, 0xffffffff ;  /* 0xffffffff00047882 */ /* 0x000fe20000000000 */
[----:B------:R-:W-:-:S02]  /*04f0*/  IMAD.MOV.U32 R13, RZ, RZ, -0x800000 ;  /* 0xff800000ff0d7424 */ /* 0x000fc400078e00ff */
[----:B--2---:R-:W-:Y:S02]  /*0500*/  @!P0 HADD2.F32 R25, -RZ, R11.H0_H0 ;  /* 0x2000000bff198230 */ /* 0x004fe40000004100 */
[----:B----4-:R-:W-:Y:S02]  /*0510*/  @!P0 HADD2.F32 R23, -RZ, R0.H0_H0 ;  /* 0x20000000ff178230 */ /* 0x010fe40000004100 */
[----:B-----5:R-:W-:Y:S02]  /*0520*/  @!P0 HADD2.F32 R20, -RZ, R2.H0_H0 ;  /* 0x20000002ff148230 */ /* 0x020fe40000004100 */
[----:B---3--:R-:W-:Y:S01]  /*0530*/  @!P0 HADD2.F32 R21, -RZ, R3.H0_H0 ;  /* 0x20000003ff158230 */ /* 0x008fe20000004100 */
[----:B------:R-:W-:Y:S02]  /*0540*/  MOV R2, 0xff800000 ;  /* 0xff80000000027802 */ /* 0x000fe40000000f00 */
[----:B------:R-:W-:Y:S02]  /*0550*/  @!P0 FMNMX3 R13, R25, -INF , R23, !PT ;  /* 0xff800000190d8876 */ /* 0x000fe40007800017 */
[----:B------:R-:W-:Y:S01]  /*0560*/  @!P0 FMNMX3 R2, R20, -INF , R21, !PT ;  /* 0xff80000014028876 */ /* 0x000fe20007800015 */
[----:B------:R-:W-:Y:S06]  /*0570*/  BRA.DIV UR4, `(.L_x_7319) ;  /* 0x0000000a04807947 */ /* 0x000fec000b800000 */
[----:B------:R-:W1:Y:S01]  /*0580*/  SHFL.BFLY PT, R14, R13, 0x2, 0x1f ;  /* 0x0c401f000d0e7f89 */ /* 0x000e6200000e0000 */
[----:B------:R-:W-:-:S03]  /*0590*/  HFMA2 R11, -RZ, RZ, 3.7421875, 0 ;  /* 0x437c0000ff0b7431 */ /* 0x000fc600000001ff */
[----:B------:R-:W2:Y:S01]  /*05a0*/  SHFL.BFLY PT, R5, R2, 0x2, 0x1f ;  /* 0x0c401f0002057f89 */ /* 0x000ea200000e0000 */
[----:B-1----:R-:W-:Y:S02]  /*05b0*/  FMNMX R3, R14, R13, !PT ;  /* 0x0000000d0e037209 */ /* 0x002fe40007800000 */
[----:B--2---:R-:W-:-:S03]  /*05c0*/  FMNMX R0, R5, R2, !PT ;  /* 0x0000000205007209 */ /* 0x004fc60007800000 */
[----:B------:R-:W1:Y:S01]  /*05d0*/  SHFL.BFLY PT, R4, R3, 0x1, 0x1f ;  /* 0x0c201f0003047f89 */ /* 0x000e6200000e0000 */
[----:B------:R-:W-:-:S03]  /*05e0*/  IMAD.MOV.U32 R5, RZ, RZ, 0x3bbb989d ;  /* 0x3bbb989dff057424 */ /* 0x000fc600078e00ff */
[----:B------:R-:W2:Y:S01]  /*05f0*/  SHFL.BFLY PT, R14, R0, 0x1, 0x1f ;  /* 0x0c201f00000e7f89 */ /* 0x000ea200000e0000 */
[----:B-1----:R-:W-:-:S05]  /*0600*/  FMNMX R4, R3, R4, !PT ;  /* 0x0000000403047209 */ /* 0x002fca0007800000 */
[C---:B------:R-:W-:Y:S01]  /*0610*/  FADD R18, -R4.reuse, R25 ;  /* 0x0000001904127221 */ /* 0x040fe20000000100 */
[----:B------:R-:W-:-:S03]  /*0620*/  FADD R4, -R4, R23 ;  /* 0x0000001704047221 */ /* 0x000fc60000000100 */
[----:B------:R-:W-:-:S04]  /*0630*/  FFMA.SAT R12, R18, R5, 0.5 ;  /* 0x3f000000120c7423 */ /* 0x000fc80000002005 */
[----:B------:R-:W-:Y:S01]  /*0640*/  FFMA.RM R2, R12, R11, 12582913 ;  /* 0x4b4000010c027423 */ /* 0x000fe2000000400b */
[----:B--2---:R-:W-:Y:S01]  /*0650*/  FMNMX R12, R0, R14, !PT ;  /* 0x0000000e000c7209 */ /* 0x004fe20007800000 */
[----:B------:R-:W-:Y:S02]  /*0660*/  FFMA.SAT R14, R4, R5, 0.5 ;  /* 0x3f000000040e7423 */ /* 0x000fe40000002005 */
[C---:B------:R-:W-:Y:S01]  /*0670*/  FADD R3, R2.reuse, -12583039 ;  /* 0xcb40007f02037421 */ /* 0x040fe20000000000 */
[----:B------:R-:W-:Y:S02]  /*0680*/  IMAD.SHL.U32 R2, R2, 0x800000, RZ ;  /* 0x0080000002027824 */ /* 0x000fe400078e00ff */
[----:B------:R-:W-:Y:S01]  /*0690*/  FADD R20, -R12, R20 ;  /* 0x000000140c147221 */ /* 0x000fe20000000100 */
[----:B------:R-:W-:Y:S01]  /*06a0*/  FFMA.RM R0, R14, R11, 12582913 ;  /* 0x4b4000010e007423 */ /* 0x000fe2000000400b */
[----:B------:R-:W-:Y:S01]  /*06b0*/  FFMA R3, R18, 1.4426950216293334961, -R3 ;  /* 0x3fb8aa3b12037823 */ /* 0x000fe20000000803 */
[----:B------:R-:W-:Y:S01]  /*06c0*/  FADD R12, -R12, R21 ;  /* 0x000000150c0c7221 */ /* 0x000fe20000000100 */
[----:B------:R-:W-:Y:S01]  /*06d0*/  FFMA.SAT R14, R20, R5, 0.5 ;  /* 0x3f000000140e7423 */ /* 0x000fe20000002005 */
[----:B------:R-:W-:Y:S01]  /*06e0*/  FADD R15, R0, -12583039 ;  /* 0xcb40007f000f7421 */ /* 0x000fe20000000000 */
[----:B------:R-:W-:Y:S01]  /*06f0*/  FFMA R13, R18, 1.925963033500011079e-08, R3 ;  /* 0x32a57060120d7823 */ /* 0x000fe20000000003 */
[----:B------:R-:W-:Y:S01]  /*0700*/  SHF.L.U32 R0, R0, 0x17, RZ ;  /* 0x0000001700007819 */ /* 0x000fe200000006ff */
[----:B------:R-:W-:Y:S01]  /*0710*/  FFMA.RM R3, R14, R11, 12582913 ;  /* 0x4b4000010e037423 */ /* 0x000fe2000000400b */
[----:B------:R-:W-:Y:S01]  /*0720*/  FFMA.SAT R14, R12, R5, 0.5 ;  /* 0x3f0000000c0e7423 */ /* 0x000fe20000002005 */
[----:B------:R-:W-:-:S02]  /*0730*/  FFMA R15, R4, 1.4426950216293334961, -R15 ;  /* 0x3fb8aa3b040f7823 */ /* 0x000fc4000000080f */
[----:B------:R-:W-:Y:S01]  /*0740*/  FADD R5, R3, -12583039 ;  /* 0xcb40007f03057421 */ /* 0x000fe20000000000 */
[----:B------:R-:W-:Y:S01]  /*0750*/  FFMA.RM R11, R14, R11, 12582913 ;  /* 0x4b4000010e0b7423 */ /* 0x000fe2000000400b */
[----:B------:R-:W-:Y:S01]  /*0760*/  FFMA R15, R4, 1.925963033500011079e-08, R15 ;  /* 0x32a57060040f7823 */ /* 0x000fe2000000000f */
[----:B------:R-:W1:Y:S01]  /*0770*/  MUFU.EX2 R13, R13 ;  /* 0x0000000d000d7308 */ /* 0x000e620000000800 */
[----:B------:R-:W-:Y:S01]  /*0780*/  FFMA R5, R20, 1.4426950216293334961, -R5 ;  /* 0x3fb8aa3b14057823 */ /* 0x000fe20000000805 */
[----:B------:R-:W-:-:S03]  /*0790*/  FADD R21, R11, -12583039 ;  /* 0xcb40007f0b157421 */ /* 0x000fc60000000000 */
[----:B------:R-:W-:Y:S01]  /*07a0*/  FFMA R5, R20, 1.925963033500011079e-08, R5 ;  /* 0x32a5706014057823 */ /* 0x000fe20000000005 */
[C---:B------:R-:W-:Y:S02]  /*07b0*/  FFMA R21, R12.reuse, 1.4426950216293334961, -R21 ;  /* 0x3fb8aa3b0c157823 */ /* 0x040fe40000000815 */
[----:B------:R-:W2:Y:S02]  /*07c0*/  MUFU.EX2 R15, R15 ;  /* 0x0000000f000f7308 */ /* 0x000ea40000000800 */
[----:B------:R-:W-:-:S06]  /*07d0*/  FFMA R21, R12, 1.925963033500011079e-08, R21 ;  /* 0x32a570600c157823 */ /* 0x000fcc0000000015 */
[----:B------:R-:W3:Y:S01]  /*07e0*/  MUFU.EX2 R5, R5 ;  /* 0x0000000500057308 */ /* 0x000ee20000000800 */
[----:B-1----:R-:W-:Y:S01]  /*07f0*/  FMUL R4, R2, R13 ;  /* 0x0000000d02047220 */ /* 0x002fe20000400000 */
[----:B------:R-:W-:Y:S01]  /*0800*/  IMAD.SHL.U32 R2, R3, 0x800000, RZ ;  /* 0x0080000003027824 */ /* 0x000fe200078e00ff */
[----:B------:R-:W-:Y:S02]  /*0810*/  SHF.L.U32 R3, R11, 0x17, RZ ;  /* 0x000000170b037819 */ /* 0x000fe400000006ff */
        /* <DEDUP_REMOVED lines=13> */
[----:B------:R1:W3:Y:S02]  /*08f0*/  SHFL.BFLY PT, R14, R21, 0x1, 0x1f ;  /* 0x0c201f00150e7f89 */ /* 0x0002e400000e0000 */
[----:B-12---:R-:W-:-:S07]  /*0900*/  FADD R5, R20, R5 ;  /* 0x0000000514057221 */ /* 0x006fce0000000000 */
.L_x_7342:
        /* <DEDUP_REMOVED lines=11> */
[----:B0-----:R-:W-:Y:S05]  /*09c0*/  CALL.REL.NOINC `($__internal_146_$__cuda_sm3x_div_rn_noftz_f32_slowpath) ;  /* 0x0000000800f87944 */ /* 0x001fea0003c00000 */
[----:B------:R-:W-:-:S07]  /*09d0*/  IMAD.MOV.U32 R11, RZ, RZ, R4 ;  /* 0x000000ffff0b7224 */ /* 0x000fce00078e0004 */
.L_x_7321:
[----:B------:R-:W-:Y:S05]  /*09e0*/  BSYNC.RECONVERGENT B0 ;  /* 0x0000000000007941 */ /* 0x000fea0003800200 */
.L_x_7320:
        /* <DEDUP_REMOVED lines=11> */
[----:B0-----:R-:W-:Y:S05]  /*0aa0*/  CALL.REL.NOINC `($__internal_146_$__cuda_sm3x_div_rn_noftz_f32_slowpath) ;  /* 0x0000000800c07944 */ /* 0x001fea0003c00000 */
[----:B------:R-:W-:-:S07]  /*0ab0*/  IMAD.MOV.U32 R18, RZ, RZ, R4 ;  /* 0x000000ffff127224 */ /* 0x000fce00078e0004 */
.L_x_7323:
[----:B------:R-:W-:Y:S05]  /*0ac0*/  BSYNC.RECONVERGENT B0 ;  /* 0x0000000000007941 */ /* 0x000fea0003800200 */
.L_x_7322:
        /* <DEDUP_REMOVED lines=19> */
[----:B------:R-:W-:-:S03]  /*0c00*/  F2FP.F16.F32.PACK_AB R11, R18, R11 ;  /* 0x0000000b120b723e */ /* 0x000fc600000000ff */
[----:B------:R-:W-:Y:S01]  /*0c10*/  IMAD.IADD R5, R5, 0x1, R13 ;  /* 0x0000000105057824 */ /* 0x000fe200078e020d */
[----:B------:R-:W-:-:S04]  /*0c20*/  LEA R12, P0, R4, UR36, 0x1 ;  /* 0x00000024040c7c11 */ /* 0x000fc8000f8008ff */
[----:B------:R-:W-:Y:S02]  /*0c30*/  LEA.HI.X R13, R4, UR37, R5, 0x1, P0 ;  /* 0x00000025040d7c11 */ /* 0x000fe400080f0c05 */
[----:B------:R-:W-:-:S03]  /*0c40*/  PRMT R4, R11, 0x7632, R4 ;  /* 0x000076320b047816 */ /* 0x000fc60000000004 */
[----:B------:R1:W-:Y:S04]  /*0c50*/  STG.E.U16 desc[UR4][R12.64], R11 ;  /* 0x0000000b0c007986 */ /* 0x0003e8000c101504 */
[----:B------:R1:W-:Y:S02]  /*0c60*/  STG.E.U16 desc[UR6][R12.64+0x2], R4 ;  /* 0x000002040c007986 */ /* 0x0003e4000c101506 */
.L_x_7325:
[----:B------:R-:W-:Y:S05]  /*0c70*/  BSYNC.RECONVERGENT B0 ;  /* 0x0000000000007941 */ /* 0x000fea0003800200 */
.L_x_7324:
[----:B------:R-:W-:Y:S01]  /*0c80*/  BSSY.RECONVERGENT B0, `(.L_x_7326) ;  /* 0x0000008000007945 */ /* 0x000fe20003800200 */
[----:B------:R-:W-:-:S03]  /*0c90*/  FFMA R0, R15, R20, R0 ;  /* 0x000000140f007223 */ /* 0x000fc60000000000 */
[----:B------:R-:W-:Y:S05]  /*0ca0*/  @!P2 BRA `(.L_x_7327) ;  /* 0x000000000014a947 */ /* 0x000fea0003800000 */
[----:B-1----:R-:W-:Y:S02]  /*0cb0*/  MOV R4, R2 ;  /* 0x0000000200047202 */ /* 0x002fe40000000f00 */
[----:B------:R-:W-:Y:S02]  /*0cc0*/  MOV R5, R14 ;  /* 0x0000000e00057202 */ /* 0x000fe40000000f00 */
[----:B------:R-:W-:-:S07]  /*0cd0*/  MOV R12, 0xcf0 ;  /* 0x00000cf0000c7802 */ /* 0x000fce0000000f00 */
[----:B0-----:R-:W-:Y:S05]  /*0ce0*/  CALL.REL.NOINC `($__internal_146_$__cuda_sm3x_div_rn_noftz_f32_slowpath) ;  /* 0x0000000800307944 */ /* 0x001fea0003c00000 */
[----:B------:R-:W-:-:S07]  /*0cf0*/  IMAD.MOV.U32 R0, RZ, RZ, R4 ;  /* 0x000000ffff007224 */ /* 0x000fce00078e0004 */
.L_x_7327:
[----:B------:R-:W-:Y:S05]  /*0d00*/  BSYNC.RECONVERGENT B0 ;  /* 0x0000000000007941 */ /* 0x000fea0003800200 */
.L_x_7326:
        /* <DEDUP_REMOVED lines=10> */
[----:B------:R-:W-:Y:S02]  /*0db0*/  MOV R5, R14 ;  /* 0x0000000e00057202 */ /* 0x000fe40000000f00 */
[----:B------:R-:W-:-:S07]  /*0dc0*/  MOV R12, 0xde0 ;  /* 0x00000de0000c7802 */ /* 0x000fce0000000f00 */
[----:B0-----:R-:W-:Y:S05]  /*0dd0*/  CALL.REL.NOINC `($__internal_146_$__cuda_sm3x_div_rn_noftz_f32_slowpath) ;  /* 0x0000000400f47944 */ /* 0x001fea0003c00000 */
[----:B------:R-:W-:-:S07]  /*0de0*/  IMAD.MOV.U32 R5, RZ, RZ, R4 ;  /* 0x000000ffff057224 */ /* 0x000fce00078e0004 */
.L_x_7329:
[----:B------:R-:W-:Y:S05]  /*0df0*/  BSYNC.RECONVERGENT B0 ;  /* 0x0000000000007941 */ /* 0x000fea0003800200 */
.L_x_7328:
        /* <DEDUP_REMOVED lines=17> */
.L_x_7331:
[----:B------:R-:W-:Y:S05]  /*0f10*/  BSYNC.RECONVERGENT B0 ;  /* 0x0000000000007941 */ /* 0x000fea0003800200 */
.L_x_7330:
[----:B------:R-:W-:-:S04]  /*0f20*/  IADD3 R19, P0, PT, R16, R19, RZ ;  /* 0x0000001310137210 */ /* 0x000fc80007f1e0ff */
[----:B------:R-:W-:Y:S02]  /*0f30*/  LEA.HI.X.SX32 R17, R16, R17, 0x1, P0 ;  /* 0x0000001110117211 */ /* 0x000fe400000f0eff */
[----:B------:R-:W-:-:S04]  /*0f40*/  ISETP.GE.U32.AND P0, PT, R19, UR42, PT ;  /* 0x0000002a13007c0c */ /* 0x000fc8000bf06070 */
[----:B------:R-:W-:-:S13]  /*0f50*/  ISETP.GE.AND.EX P0, PT, R17, UR43, PT, P0 ;  /* 0x0000002b11007c0c */ /* 0x000fda000bf06300 */
[----:B------:R-:W-:Y:S05]  /*0f60*/  @!P0 BRA `(.L_x_7332) ;  /* 0xfffffff000c88947 */ /* 0x000fea000383ffff */
[----:B------:R-:W-:Y:S05]  /*0f70*/  EXIT ;  /* 0x000000000000794d */ /* 0x000fea0003800000 */
.L_x_7319:
[----:B------:R-:W-:Y:S01]  /*0f80*/  HFMA2 R12, -RZ, RZ, 0, 1.1920928955078125e-07 ;  /* 0x00000002ff0c7431 */ /* 0x000fe200000001ff */
[----:B------:R-:W-:Y:S01]  /*0f90*/  BSSY B0, `(.L_x_7333) ;  /* 0x0000006000007945 */ /* 0x000fe20003800000 */
[----:B------:R-:W-:Y:S01]  /*0fa0*/  IMAD.MOV.U32 R11, RZ, RZ, 0x1f ;  /* 0x0000001fff0b7424 */ /* 0x000fe200078e00ff */
[----:B------:R-:W-:-:S07]  /*0fb0*/  MOV R15, 0xffffffff ;  /* 0xffffffff000f7802 */ /* 0x000fce0000000f00 */
[----:B0-----:R-:W-:Y:S05]  /*0fc0*/  WARPSYNC.COLLECTIVE R15, `(.L_x_7334) ;  /* 0x000000000f087348 */ /* 0x001fea0003c00000 */
[----:B------:R1:W2:Y:S02]  /*0fd0*/  SHFL.BFLY P6, R14, R13, R12, R11 ;  /* 0x0c00000c0d0e7389 */ /* 0x0002a400000c000b */
[----:B012---:R-:W-:Y:S05]  /*0fe0*/  ENDCOLLECTIVE ;  /* 0x000000000000791b */ /* 0x007fea0003800000 */
.L_x_7334:
[----:B------:R-:W-:Y:S05]  /*0ff0*/  BSYNC B0 ;  /* 0x0000000000007941 */ /* 0x000fea0003800000 */
.L_x_7333:
[----:B------:R-:W-:Y:S01]  /*1000*/  FMNMX R3, R14, R13, !PT ;  /* 0x0000000d0e037209 */ /* 0x000fe20007800000 */
[----:B------:R-:W-:Y:S02]  /*1010*/  HFMA2 R11, -RZ, RZ, 0, 1.847743988037109375e-06 ;  /* 0x0000001fff0b7431 */ /* 0x000fe400000001ff */
[----:B------:R-:W-:Y:S01]  /*1020*/  IMAD.MOV.U32 R12, RZ, RZ, 0x1 ;  /* 0x00000001ff0c7424 */ /* 0x000fe200078e00ff */
[----:B------:R-:W-:Y:S02]  /*1030*/  MOV R15, 0xffffffff ;  /* 0xffffffff000f7802 */ /* 0x000fe40000000f00 */
[----:B------:R-:W-:-:S07]  /*1040*/  MOV R13, R3 ;  /* 0x00000003000d7202 */ /* 0x000fce0000000f00 */
[----:B------:R-:W-:Y:S05]  /*1050*/  WARPSYNC.COLLECTIVE R15, `(.L_x_7335) ;  /* 0x000000000f087348 */ /* 0x000fea0003c00000 */
[----:B------:R0:W1:Y:S02]  /*1060*/  SHFL.BFLY P6, R14, R13, R12, R11 ;  /* 0x0c00000c0d0e7389 */ /* 0x00006400000c000b */
[----:B01----:R-:W-:Y:S05]  /*1070*/  ENDCOLLECTIVE ;  /* 0x000000000000791b */ /* 0x003fea0003800000 */
.L_x_7335:
[----:B------:R-:W-:Y:S01]  /*1080*/  HFMA2 R12, -RZ, RZ, 0, 1.1920928955078125e-07 ;  /* 0x00000002ff0c7431 */ /* 0x000fe200000001ff */
[----:B------:R-:W-:Y:S01]  /*1090*/  MOV R13, R2 ;  /* 0x00000002000d7202 */ /* 0x000fe20000000f00 */
[----:B------:R-:W-:-:S07]  /*10a0*/  IMAD.MOV.U32 R4, RZ, RZ, R14 ;  /* 0x000000ffff047224 */ /* 0x000fce00078e000e */
[----:B------:R-:W-:Y:S05]  /*10b0*/  WARPSYNC.COLLECTIVE R15, `(.L_x_7336) ;  /* 0x000000000f087348 */ /* 0x000fea0003c00000 */
[----:B------:R0:W1:Y:S02]  /*10c0*/  SHFL.BFLY P6, R14, R13, R12, R11 ;  /* 0x0c00000c0d0e7389 */ /* 0x00006400000c000b */
[----:B01----:R-:W-:Y:S05]  /*10d0*/  ENDCOLLECTIVE ;  /* 0x000000000000791b */ /* 0x003fea0003800000 */
.L_x_7336:
[----:B------:R-:W-:Y:S02]  /*10e0*/  FMNMX R4, R3, R4, !PT ;  /* 0x0000000403047209 */ /* 0x000fe40007800000 */
[----:B------:R-:W-:-:S03]  /*10f0*/  MOV R3, 0x3bbb989d ;  /* 0x3bbb989d00037802 */ /* 0x000fc60000000f00 */
[C---:B------:R-:W-:Y:S01]  /*1100*/  FADD R18, -R4.reuse, R25 ;  /* 0x0000001904127221 */ /* 0x040fe20000000100 */
[----:B------:R-:W-:-:S04]  /*1110*/  FADD R22, -R4, R23 ;  /* 0x0000001704167221 */ /* 0x000fc80000000100 */
[----:B------:R-:W-:Y:S01]  /*1120*/  FFMA.SAT R25, R22, R3, 0.5 ;  /* 0x3f00000016197423 */ /* 0x000fe20000002003 */
[----:B------:R-:W-:Y:S01]  /*1130*/  MOV R12, 0x1 ;  /* 0x00000001000c7802 */ /* 0x000fe20000000f00 */
[----:B------:R-:W-:-:S05]  /*1140*/  IMAD.MOV.U32 R5, RZ, RZ, R14 ;  /* 0x000000ffff057224 */ /* 0x000fca00078e000e */
[----:B------:R-:W-:Y:S01]  /*1150*/  FMNMX R0, R5, R2, !PT ;  /* 0x0000000205007209 */ /* 0x000fe20007800000 */
[----:B------:R-:W-:Y:S02]  /*1160*/  HFMA2 R2, -RZ, RZ, 3.7421875, 0 ;  /* 0x437c0000ff027431 */ /* 0x000fe400000001ff */
[----:B------:R-:W-:Y:S02]  /*1170*/  FFMA.SAT R5, R18, R3, 0.5 ;  /* 0x3f00000012057423 */ /* 0x000fe40000002003 */
[----:B------:R-:W-:-:S07]  /*1180*/  IMAD.MOV.U32 R13, RZ, RZ, R0 ;  /* 0x000000ffff0d7224 */ /* 0x000fce00078e0000 */
[----:B------:R-:W-:Y:S05]  /*1190*/  WARPSYNC.COLLECTIVE R15, `(.L_x_7337) ;  /* 0x000000000f087348 */ /* 0x000fea0003c00000 */
[----:B------:R0:W1:Y:S02]  /*11a0*/  SHFL.BFLY P6, R14, R13, R12, R11 ;  /* 0x0c00000c0d0e7389 */ /* 0x00006400000c000b */
[----:B01----:R-:W-:Y:S05]  /*11b0*/  ENDCOLLECTIVE ;  /* 0x000000000000791b */ /* 0x003fea0003800000 */
.L_x_7337:
[----:B------:R-:W-:-:S04]  /*11c0*/  FFMA.RM R4, R5, R2, 12582913 ;  /* 0x4b40000105047423 */ /* 0x000fc80000004002 */
[C---:B------:R-:W-:Y:S01]  /*11d0*/  FADD R5, R4.reuse, -12583039 ;  /* 0xcb40007f04057421 */ /* 0x040fe20000000000 */
[----:B------:R-:W-:-:S03]  /*11e0*/  SHF.L.U32 R4, R4, 0x17, RZ ;  /* 0x0000001704047819 */ /* 0x000fc600000006ff */
[----:B------:R-:W-:Y:S01]  /*11f0*/  FFMA R23, R18, 1.4426950216293334961, -R5 ;  /* 0x3fb8aa3b12177823 */ /* 0x000fe20000000805 */
[----:B------:R-:W-:-:S03]  /*1200*/  FFMA.RM R5, R25, R2, 12582913 ;  /* 0x4b40000119057423 */ /* 0x000fc60000004002 */
[----:B------:R-:W-:Y:S01]  /*1210*/  FFMA R23, R18, 1.925963033500011079e-08, R23 ;  /* 0x32a5706012177823 */ /* 0x000fe20000000017 */
[----:B------:R-:W-:-:S04]  /*1220*/  FADD R25, R5, -12583039 ;  /* 0xcb40007f05197421 */ /* 0x000fc80000000000 */
[C---:B------:R-:W-:Y:S01]  /*1230*/  FFMA R25, R22.reuse, 1.4426950216293334961, -R25 ;  /* 0x3fb8aa3b16197823 */ /* 0x040fe20000000819 */
[----:B------:R-:W0:Y:S03]  /*1240*/  MUFU.EX2 R23, R23 ;  /* 0x0000001700177308 */ /* 0x000e260000000800 */
[----:B------:R-:W-:Y:S01]  /*1250*/  FFMA R25, R22, 1.925963033500011079e-08, R25 ;  /* 0x32a5706016197823 */ /* 0x000fe20000000019 */
[----:B------:R-:W-:-:S05]  /*1260*/  FMNMX R0, R0, R14, !PT ;  /* 0x0000000e00007209 */ /* 0x000fca0007800000 */
[----:B------:R-:W1:Y:S01]  /*1270*/  MUFU.EX2 R25, R25 ;  /* 0x0000001900197308 */ /* 0x000e620000000800 */
[C---:B------:R-:W-:Y:S01]  /*1280*/  FADD R14, -R0.reuse, R20 ;  /* 0x00000014000e7221 */ /* 0x040fe20000000100 */
[----:B------:R-:W-:Y:S01]  /*1290*/  FADD R12, -R0, R21 ;  /* 0x00000015000c7221 */ /* 0x000fe20000000100 */
[----:B------:R-:W-:Y:S02]  /*12a0*/  IMAD.SHL.U32 R0, R5, 0x800000, RZ ;  /* 0x0080000005007824 */ /* 0x000fe400078e00ff */
[----:B------:R-:W-:Y:S01]  /*12b0*/  FFMA.SAT R11, R14, R3, 0.5 ;  /* 0x3f0000000e0b7423 */ /* 0x000fe20000002003 */
[----:B0-----:R-:W-:-:S03]  /*12c0*/  FMUL R4, R4, R23 ;  /* 0x0000001704047220 */ /* 0x001fc60000400000 */
[-C--:B------:R-:W-:Y:S01]  /*12d0*/  FFMA.RM R18, R11, R2.reuse, 12582913 ;  /* 0x4b4000010b127423 */ /* 0x080fe20000004002 */
[----:B------:R-:W-:Y:S01]  /*12e0*/  FFMA.SAT R11, R12, R3, 0.5 ;  /* 0x3f0000000c0b7423 */ /* 0x000fe20000002003 */
[----:B------:R-:W-:Y:S02]  /*12f0*/  FADD R13, RZ, R4 ;  /* 0x00000004ff0d7221 */ /* 0x000fe40000000000 */
[----:B------:R-:W-:Y:S01]  /*1300*/  FADD R3, R18, -12583039 ;  /* 0xcb40007f12037421 */ /* 0x000fe20000000000 */
[----:B------:R-:W-:Y:S01]  /*1310*/  FFMA.RM R20, R11, R2, 12582913 ;  /* 0x4b4000010b147423 */ /* 0x000fe20000004002 */
[----:B------:R-:W-:Y:S01]  /*1320*/  MOV R11, 0x1f ;  /* 0x0000001f000b7802 */ /* 0x000fe20000000f00 */
[----:B-1----:R-:W-:Y:S02]  /*1330*/  FMUL R0, R0, R25 ;  /* 0x0000001900007220 */ /* 0x002fe40000400000 */
[----:B------:R-:W-:Y:S01]  /*1340*/  FADD R5, R20, -12583039 ;  /* 0xcb40007f14057421 */ /* 0x000fe20000000000 */
[----:B------:R-:W-:Y:S01]  /*1350*/  FFMA R3, R14, 1.4426950216293334961, -R3 ;  /* 0x3fb8aa3b0e037823 */ /* 0x000fe20000000803 */
[----:B------:R-:W-:-:S02]  /*1360*/  FADD R13, R13, R0 ;  /* 0x000000000d0d7221 */ /* 0x000fc40000000000 */
[----:B------:R-:W-:Y:S01]  /*1370*/  FFMA R5, R12, 1.4426950216293334961, -R5 ;  /* 0x3fb8aa3b0c057823 */ /* 0x000fe20000000805 */
[----:B------:R-:W-:Y:S01]  /*1380*/  FFMA R2, R14, 1.925963033500011079e-08, R3 ;  /* 0x32a570600e027823 */ /* 0x000fe20000000003 */
[----:B------:R-:W-:Y:S01]  /*1390*/  IMAD.SHL.U32 R3, R18, 0x800000, RZ ;  /* 0x0080000012037824 */ /* 0x000fe200078e00ff */
[----:B------:R-:W-:Y:S01]  /*13a0*/  SHF.L.U32 R18, R20, 0x17, RZ ;  /* 0x0000001714127819 */ /* 0x000fe200000006ff */
[----:B------:R-:W-:Y:S01]  /*13b0*/  FFMA R5, R12, 1.925963033500011079e-08, R5 ;  /* 0x32a570600c057823 */ /* 0x000fe20000000005 */
[----:B------:R-:W-:Y:S02]  /*13c0*/  HFMA2 R12, -RZ, RZ, 0, 1.1920928955078125e-07 ;  /* 0x00000002ff0c7431 */ /* 0x000fe400000001ff */
[----:B------:R-:W0:Y:S05]  /*13d0*/  MUFU.EX2 R2, R2 ;  /* 0x0000000200027308 */ /* 0x000e2a0000000800 */
[----:B0-----:R-:W-:Y:S05]  /*13e0*/  WARPSYNC.COLLECTIVE R15, `(.L_x_7338) ;  /* 0x000000000f087348 */ /* 0x001fea0003c00000 */
[----:B------:R1:W2:Y:S02]  /*13f0*/  SHFL.BFLY P6, R14, R13, R12, R11 ;  /* 0x0c00000c0d0e7389 */ /* 0x0002a400000c000b */
[----:B012---:R-:W-:Y:S05]  /*1400*/  ENDCOLLECTIVE ;  /* 0x000000000000791b */ /* 0x007fea0003800000 */
.L_x_7338:
[----:B------:R-:W0:Y:S01]  /*1410*/  MUFU.EX2 R5, R5 ;  /* 0x0000000500057308 */ /* 0x000e220000000800 */
[----:B------:R-:W-:Y:S01]  /*1420*/  FMUL R2, R3, R2 ;  /* 0x0000000203027220 */ /* 0x000fe20000400000 */
[----:B------:R-:W-:Y:S02]  /*1430*/  IMAD.MOV.U32 R12, RZ, RZ, 0x1 ;  /* 0x00000001ff0c7424 */ /* 0x000fe400078e00ff */
[----:B0-----:R-:W-:Y:S01]  /*1440*/  FMUL R3, R18, R5 ;  /* 0x0000000512037220 */ /* 0x001fe20000400000 */
[----:B------:R-:W-:Y:S01]  /*1450*/  FADD R18, RZ, R2 ;  /* 0x00000002ff127221 */ /* 0x000fe20000000000 */
[----:B------:R-:W-:-:S03]  /*1460*/  FADD R20, R13, R14 ;  /* 0x0000000e0d147221 */ /* 0x000fc60000000000 */
[----:B------:R-:W-:Y:S02]  /*1470*/  FADD R18, R18, R3 ;  /* 0x0000000312127221 */ /* 0x000fe40000000000 */
[----:B------:R-:W-:-:S07]  /*1480*/  MOV R13, R20 ;  /* 0x00000014000d7202 */ /* 0x000fce0000000f00 */
[----:B------:R-:W-:Y:S05]  /*1490*/  WARPSYNC.COLLECTIVE R15, `(.L_x_7339) ;  /* 0x000000000f087348 */ /* 0x000fea0003c00000 */
[----:B------:R0:W1:Y:S02]  /*14a0*/  SHFL.BFLY P6, R14, R13, R12, R11 ;  /* 0x0c00000c0d0e7389 */ /* 0x00006400000c000b */
[----:B01----:R-:W-:Y:S05]  /*14b0*/  ENDCOLLECTIVE ;  /* 0x000000000000791b */ /* 0x003fea0003800000 */
.L_x_7339:
[----:B------:R-:W-:Y:S01]  /*14c0*/  MOV R13, R18 ;  /* 0x00000012000d7202 */ /* 0x000fe20000000f00 */
[----:B------:R-:W-:Y:S01]  /*14d0*/  IMAD.MOV.U32 R12, RZ, RZ, 0x2 ;  /* 0x00000002ff0c7424 */ /* 0x000fe200078e00ff */
[----:B------:R-:W-:-:S07]  /*14e0*/  MOV R5, R14 ;  /* 0x0000000e00057202 */ /* 0x000fce0000000f00 */
[----:B------:R-:W-:Y:S05]  /*14f0*/  WARPSYNC.COLLECTIVE R15, `(.L_x_7340) ;  /* 0x000000000f087348 */ /* 0x000fea0003c00000 */
[----:B------:R0:W1:Y:S02]  /*1500*/  SHFL.BFLY P6, R14, R13, R12, R11 ;  /* 0x0c00000c0d0e7389 */ /* 0x00006400000c000b */
[----:B01----:R-:W-:Y:S05]  /*1510*/  ENDCOLLECTIVE ;  /* 0x000000000000791b */ /* 0x003fea0003800000 */
.L_x_7340:
        /* <DEDUP_REMOVED lines=8> */
.L_x_7341:
[----:B------:R-:W-:Y:S05]  /*15a0*/  BRA `(.L_x_7342) ;  /* 0xfffffff000d87947 */ /* 0x000fea000383ffff */
        .weak           $__internal_146_$__cuda_sm3x_div_rn_noftz_f32_slowpath
        .type           $__internal_146_$__cuda_sm3x_div_rn_noftz_f32_slowpath,@function
        .size           $__internal_146_$__cuda_sm3x_div_rn_noftz_f32_slowpath,(.L_x_15463 - $__internal_146_$__cuda_sm3x_div_rn_noftz_f32_slowpath)
$__internal_146_$__cuda_sm3x_div_rn_noftz_f32_slowpath:
        /* <DEDUP_REMOVED lines=35> */
.L_x_7344:
        /* <DEDUP_REMOVED lines=51> */
.L_x_7351:
[----:B------:R-:W-:-:S04]  /*1b10*/  LOP3.LUT R4, R4, 0x80000000, RZ, 0xc0, !PT ;  /* 0x8000000004047812 */ /* 0x000fc800078ec0ff */
[----:B------:R-:W-:Y:S01]  /*1b20*/  LOP3.LUT R4, R4, 0x7f800000, RZ, 0xfc, !PT ;  /* 0x7f80000004047812 */ /* 0x000fe200078efcff */
[----:B------:R-:W-:Y:S06]  /*1b30*/  BRA `(.L_x_7352) ;  /* 0x0000000000047947 */ /* 0x000fec0003800000 */
.L_x_7350:
[----:B------:R-:W-:-:S07]  /*1b40*/  LEA R4, R18, R4, 0x17 ;  /* 0x0000000412047211 */ /* 0x000fce00078eb8ff */
.L_x_7352:
[----:B------:R-:W-:Y:S05]  /*1b50*/  BSYNC.RECONVERGENT B2 ;  /* 0x0000000000027941 */ /* 0x000fea0003800200 */
.L_x_7349:
[----:B------:R-:W-:Y:S05]  /*1b60*/  BRA `(.L_x_7353) ;  /* 0x0000000000207947 */ /* 0x000fea0003800000 */
.L_x_7348:
[----:B------:R-:W-:-:S04]  /*1b70*/  LOP3.LUT R4, R21, 0x80000000, R4, 0x48, !PT ;  /* 0x8000000015047812 */ /* 0x000fc800078e4804 */
[----:B------:R-:W-:Y:S01]  /*1b80*/  LOP3.LUT R4, R4, 0x7f800000, RZ, 0xfc, !PT ;  /* 0x7f80000004047812 */ /* 0x000fe200078efcff */
[----:B------:R-:W-:Y:S06]  /*1b90*/  BRA `(.L_x_7353) ;  /* 0x0000000000147947 */ /* 0x000fec0003800000 */
.L_x_7347:
[----:B------:R-:W-:Y:S01]  /*1ba0*/  LOP3.LUT R4, R21, 0x80000000, R4, 0x48, !PT ;  /* 0x8000000015047812 */ /* 0x000fe200078e4804 */
[----:B------:R-:W-:Y:S06]  /*1bb0*/  BRA `(.L_x_7353) ;  /* 0x00000000000c7947 */ /* 0x000fec0003800000 */
.L_x_7346:
[----:B------:R-:W0:Y:S01]  /*1bc0*/  MUFU.RSQ R4, -QNAN ;  /* 0xffc0000000047908 */ /* 0x000e220000001400 */
[----:B------:R-:W-:Y:S05]  /*1bd0*/  BRA `(.L_x_7353) ;  /* 0x0000000000047947 */ /* 0x000fea0003800000 */
.L_x_7345:
[----:B------:R-:W-:-:S07]  /*1be0*/  FADD.FTZ R4, R4, R5 ;  /* 0x0000000504047221 */ /* 0x000fce0000010000 */
.L_x_7353:
[----:B------:R-:W-:Y:S05]  /*1bf0*/  BSYNC.RECONVERGENT B1 ;  /* 0x0000000000017941 */ /* 0x000fea0003800200 */
.L_x_7343:
[----:B------:R-:W-:-:S04]  /*1c00*/  HFMA2 R13, -RZ, RZ, 0, 0 ;  /* 0x00000000ff0d7431 */ /* 0x000fc800000001ff */
[----:B0-----:R-:W-:Y:S05]  /*1c10*/  RET.REL.NODEC R12 `(_ZN7oneflow4cuda7softmax15SoftmaxWarpImplI10SimpleLoadI6__halffE11SimpleStoreIS4_fEfLi2ELi2ELi4ELi2ELb1ELNS1_9AlgorithmE0EEEvT_T0_ll) ;  /* 0xffffffe00cf87950 */ /* 0x001fea0003c3ffff */
.L_x_7354:
        /* <DEDUP_REMOVED lines=14> */
.L_x_15463:


//--------------------- .text._ZN7oneflow4cuda7softmax15SoftmaxWarpImplI10SimpleLoadI6__halffE11SimpleStoreIS4_fEfLi2ELi2ELi4ELi2ELb0ELNS1_9AlgorithmE0EEEvT_T0_ll --------------------------
	.section	.text._ZN7oneflow4cuda7softmax15SoftmaxWarpImplI10SimpleLoadI6__halffE11SimpleStoreIS4_fEfLi2ELi2ELi4ELi2ELb0ELNS1_9AlgorithmE0EEEvT_T0_ll,"ax",@progbits
	.align	128
        .global         _ZN7oneflow4cuda7softmax15SoftmaxWarpImplI10SimpleLoadI6__halffE11SimpleStoreIS4_fEfLi2ELi2ELi4ELi2ELb0ELNS1_9AlgorithmE0EEEvT_T0_ll
        .type           _ZN7oneflow4cuda7softmax15SoftmaxWarpImplI10SimpleLoadI6__halffE11SimpleStoreIS4_fEfLi2ELi2ELi4ELi2ELb0ELNS1_9AlgorithmE0EEEvT_T0_ll,@function
        .size           _ZN7oneflow4cuda7softmax15SoftmaxWarpImplI10SimpleLoadI6__halffE11SimpleStoreIS4_fEfLi2ELi2ELi4ELi2ELb0ELNS1_9AlgorithmE0EEEvT_T0_ll,(.L_x_15464 - _ZN7oneflow4cuda7softmax15SoftmaxWarpImplI10SimpleLoadI6__halffE11SimpleStoreIS4_fEfLi2ELi2ELi4ELi2ELb0ELNS1_9AlgorithmE0EEEvT_T0_ll)
        .other          _ZN7oneflow4cuda7softmax15SoftmaxWarpImplI10SimpleLoadI6__halffE11SimpleStoreIS4_fEfLi2ELi2ELi4ELi2ELb0ELNS1_9AlgorithmE0EEEvT_T0_ll,@"STO_CUDA_ENTRY STV_DEFAULT"
_ZN7oneflow4cuda7softmax15SoftmaxWarpImplI10SimpleLoadI6__halffE11SimpleStoreIS4_fEfLi2ELi2ELi4ELi2ELb0ELNS1_9AlgorithmE0EEEvT_T0_ll:
.text._ZN7oneflow4cuda7softmax15SoftmaxWarpImplI10SimpleLoadI6__halffE11SimpleStoreIS4_fEfLi2ELi2ELi4ELi2ELb0ELNS1_9AlgorithmE0EEEvT_T0_ll:
        /* <DEDUP_REMOVED lines=23> */
.L_x_7355:
        /* <DEDUP_REMOVED lines=19> */
.L_x_7365:
[----:B-1----:R-:W-:Y:S01]  /*02a0*/  MOV R2, R20 ;  /* 0x0000001400027202 */ /* 0x002fe20000000f00 */
[-C--:B----4-:R-:W-:Y:S01]  /*02b0*/  IMAD R0, R21, R16.reuse, RZ ;  /* 0x0000001015007224 */ /* 0x090fe200078e02ff */
[----:B--2---:R-:W-:Y:S01]  /*02c0*/  R2UR UR4, R8 ;  /* 0x00000000080472ca */ /* 0x004fe200000e0000 */
[----:B------:R-:W-:Y:S01]  /*02d0*/  IMAD.MOV.U32 R3, RZ, RZ, RZ ;  /* 0x000000ffff037224 */ /* 0x000fe200078e00ff */
[C---:B------:R-:W-:Y:S01]  /*02e0*/  R2UR UR5, R9.reuse ;  /* 0x00000000090572ca */ /* 0x040fe200000e0000 */
[----:B------:R-:W-:Y:S01]  /*02f0*/  IMAD R5, R22, R17, R0 ;  /* 0x0000001116057224 */ /* 0x000fe200078e0200 */
[----:B------:R-:W-:Y:S01]  /*0300*/  R2UR UR6, R8 ;  /* 0x00000000080672ca */ /* 0x000fe200000e0000 */
[----:B------:R-:W-:Y:S01]  /*0310*/  IMAD.WIDE.U32 R2, R22, R16, R2 ;  /* 0x0000001016027225 */ /* 0x000fe200078e0002 */
[----:B------:R-:W-:Y:S02]  /*0320*/  R2UR UR7, R9 ;  /* 0x00000000090772ca */ /* 0x000fe400000e0000 */
[----:B------:R-:W-:-:S02]  /*0330*/  R2UR UR8, R8 ;  /* 0x00000000080872ca */ /* 0x000fc400000e0000 */
[----:B------:R-:W-:Y:S02]  /*0340*/  IADD3 R0, PT, PT, R3, R5, RZ ;  /* 0x0000000503007210 */ /* 0x000fe40007ffe0ff */
[----:B---3--:R-:W-:Y:S02]  /*0350*/  LEA R10, P0, R2, R18, 0x1 ;  /* 0x00000012020a7211 */ /* 0x008fe400078008ff */
[C---:B------:R-:W-:Y:S02]  /*0360*/  R2UR UR9, R9.reuse ;  /* 0x00000000090972ca */ /* 0x040fe400000e0000 */
[----:B------:R-:W-:Y:S02]  /*0370*/  R2UR UR10, R8 ;  /* 0x00000000080a72ca */ /* 0x000fe400000e0000 */
[----:B------:R-:W-:Y:S02]  /*0380*/  R2UR UR11, R9 ;  /* 0x00000000090b72ca */ /* 0x000fe400000e0000 */
[----:B------:R-:W-:-:S02]  /*0390*/  LEA.HI.X R11, R2, R19, R0, 0x1, P0 ;  /* 0x00000013020b7211 */ /* 0x000fc400000f0c00 */
        /* <DEDUP_REMOVED lines=27> */
[-C--:B------:R-:W-:Y:S01]  /*0550*/  FFMA.SAT R13, R14, R11.reuse, 0.5 ;  /* 0x3f0000000e0d7423 */ /* 0x080fe2000000200b */
[--C-:B------:R-:W-:Y:S01]  /*0560*/  FADD R24, R24, -R4.reuse ;  /* 0x8000000418187221 */ /* 0x100fe20000000000 */
[----:B------:R-:W-:Y:S01]  /*0570*/  FADD R4, R25, -R4 ;  /* 0x8000000419047221 */ /* 0x000fe20000000000 */
[-C--:B------:R-:W-:Y:S01]  /*0580*/  FFMA.RM R0, R15, R10.reuse, 12582913 ;  /* 0x4b4000010f007423 */ /* 0x080fe2000000400a */
[-C--:B------:R-:W-:Y:S01]  /*0590*/  FFMA.RM R2, R13, R10.reuse, 12582913 ;  /* 0x4b4000010d027423 */ /* 0x080fe2000000400a */
[-C--:B------:R-:W-:Y:S01]  /*05a0*/  FFMA.SAT R3, R24, R11.reuse, 0.5 ;  /* 0x3f00000018037423 */ /* 0x080fe2000000200b */
[----:B------:R-:W-:Y:S01]  /*05b0*/  FFMA.SAT R15, R4, R11, 0.5 ;  /* 0x3f000000040f7423 */ /* 0x000fe2000000200b */
[----:B------:R-:W-:Y:S01]  /*05c0*/  FADD R5, R0, -12583039 ;  /* 0xcb40007f00057421 */ /* 0x000fe20000000000 */
[----:B------:R-:W-:Y:S01]  /*05d0*/  FADD R13, R2, -12583039 ;  /* 0xcb40007f020d7421 */ /* 0x000fe20000000000 */
[-C--:B------:R-:W-:Y:S01]  /*05e0*/  FFMA.RM R3, R3, R10.reuse, 12582913 ;  /* 0x4b40000103037423 */ /* 0x080fe2000000400a */
[----:B------:R-:W-:Y:S01]  /*05f0*/  FFMA.RM R15, R15, R10, 12582913 ;  /* 0x4b4000010f0f7423 */ /* 0x000fe2000000400a */
[----:B------:R-:W-:Y:S01]  /*0600*/  FFMA R5, R12, 1.4426950216293334961, -R5 ;  /* 0x3fb8aa3b0c057823 */ /* 0x000fe20000000805 */
[----:B------:R-:W-:Y:S01]  /*0610*/  FFMA R13, R14, 1.4426950216293334961, -R13 ;  /* 0x3fb8aa3b0e0d7823 */ /* 0x000fe2000000080d */
[----:B------:R-:W-:Y:S01]  /*0620*/  FADD R11, R3, -12583039 ;  /* 0xcb40007f030b7421 */ /* 0x000fe20000000000 */
[----:B------:R-:W-:Y:S01]  /*0630*/  FADD R25, R15, -12583039 ;  /* 0xcb40007f0f197421 */ /* 0x000fe20000000000 */
[----:B------:R-:W-:Y:S01]  /*0640*/  FFMA R5, R12, 1.925963033500011079e-08, R5 ;  /* 0x32a570600c057823 */ /* 0x000fe20000000005 */
[----:B------:R-:W-:Y:S01]  /*0650*/  FFMA R13, R14, 1.925963033500011079e-08, R13 ;  /* 0x32a570600e0d7823 */ /* 0x000fe2000000000d */
[----:B------:R-:W-:Y:S01]  /*0660*/  FFMA R11, R24, 1.4426950216293334961, -R11 ;  /* 0x3fb8aa3b180b7823 */ /* 0x000fe2000000080b */
[----:B------:R-:W-:Y:S01]  /*0670*/  FFMA R25, R4, 1.4426950216293334961, -R25 ;  /* 0x3fb8aa3b04197823 */ /* 0x000fe20000000819 */
[----:B------:R-:W-:-:S02]  /*0680*/  IMAD.SHL.U32 R0, R0, 0x800000, RZ ;  /* 0x0080000000007824 */ /* 0x000fc400078e00ff */
[----:B------:R-:W1:Y:S01]  /*0690*/  MUFU.EX2 R5, R5 ;  /* 0x0000000500057308 */ /* 0x000e620000000800 */
[----:B------:R-:W-:Y:S01]  /*06a0*/  FFMA R11, R24, 1.925963033500011079e-08, R11 ;  /* 0x32a57060180b7823 */ /* 0x000fe2000000000b */
[----:B------:R-:W-:Y:S01]  /*06b0*/  FFMA R25, R4, 1.925963033500011079e-08, R25 ;  /* 0x32a5706004197823 */ /* 0x000fe20000000019 */
[----:B------:R-:W-:Y:S01]  /*06c0*/  SHF.L.U32 R4, R2, 0x17, RZ ;  /* 0x0000001702047819 */ /* 0x000fe200000006ff */
[----:B------:R-:W-:-:S04]  /*06d0*/  IMAD.SHL.U32 R3, R3, 0x800000, RZ ;  /* 0x0080000003037824 */ /* 0x000fc800078e00ff */
[----:B------:R-:W2:Y:S08]  /*06e0*/  MUFU.EX2 R13, R13 ;  /* 0x0000000d000d7308 */ /* 0x000eb00000000800 */
[----:B------:R-:W3:Y:S01]  /*06f0*/  MUFU.EX2 R10, R11 ;  /* 0x0000000b000a7308 */ /* 0x000ee20000000800 */
[----:B-1----:R-:W-:-:S07]  /*0700*/  FMUL R2, R0, R5 ;  /* 0x0000000500027220 */ /* 0x002fce0000400000 */
[----:B------:R-:W1:Y:S01]  /*0710*/  MUFU.EX2 R25, R25 ;  /* 0x0000001900197308 */ /* 0x000e620000000800 */
[----:B--2---:R-:W-:Y:S01]  /*0720*/  FMUL R0, R4, R13 ;  /* 0x0000000d04007220 */ /* 0x004fe20000400000 */
[----:B------:R-:W-:Y:S01]  /*0730*/  SHF.L.U32 R4, R15, 0x17, RZ ;  /* 0x000000170f047819 */ /* 0x000fe200000006ff */
[----:B------:R-:W-:-:S04]  /*0740*/  FADD R13, RZ, R2 ;  /* 0x00000002ff0d7221 */ /* 0x000fc80000000000 */
        /* <DEDUP_REMOVED lines=12> */
.L_x_7375:
        /* <DEDUP_REMOVED lines=11> */
[----:B0-----:R-:W-:Y:S05]  /*08c0*/  CALL.REL.NOINC `($__internal_147_$__cuda_sm3x_div_rn_noftz_f32_slowpath) ;  /* 0x0000000800c07944 */ /* 0x001fea0003c00000 */
[----:B------:R-:W-:-:S07]  /*08d0*/  IMAD.MOV.U32 R11, RZ, RZ, R2 ;  /* 0x000000ffff0b7224 */ /* 0x000fce00078e0002 */
.L_x_7358:
[----:B------:R-:W-:Y:S05]  /*08e0*/  BSYNC.RECONVERGENT B0 ;  /* 0x0000000000007941 */ /* 0x000fea0003800200 */
.L_x_7357:
        /* <DEDUP_REMOVED lines=11> */
[----:B0-----:R-:W-:Y:S05]  /*09a0*/  CALL.REL.NOINC `($__internal_147_$__cuda_sm3x_div_rn_noftz_f32_slowpath) ;  /* 0x0000000800887944 */ /* 0x001fea0003c00000 */
.L_x_7360:
[----:B------:R-:W-:Y:S05]  /*09b0*/  BSYNC.RECONVERGENT B0 ;  /* 0x0000000000007941 */ /* 0x000fea0003800200 */
.L_x_7359:
[----:B------:R-:W-:Y:S02]  /*09c0*/  HFMA2 R13, -RZ, RZ, 0, 0 ;  /* 0x00000000ff0d7431 */ /* 0x000fe400000001ff */
[----:B------:R-:W-:Y:S01]  /*09d0*/  IMAD R5, R21, UR38, RZ ;  /* 0x0000002615057c24 */ /* 0x000fe2000f8e02ff */
[----:B------:R-:W-:Y:S01]  /*09e0*/  F2FP.F16.F32.PACK_AB R2, R2, R11 ;  /* 0x0000000b0202723e */ /* 0x000fe200000000ff */
[----:B------:R-:W-:Y:S01]  /*09f0*/  IMAD.MOV.U32 R12, RZ, RZ, R20 ;  /* 0x000000ffff0c7224 */ /* 0x000fe200078e0014 */
[----:B------:R-:W-:Y:S01]  /*0a00*/  R2UR UR4, R8 ;  /* 0x00000000080472ca */ /* 0x000fe200000e0000 */
[----:B------:R-:W-:Y:S01]  /*0a10*/  IMAD R15, R22, UR39, R5 ;  /* 0x00000027160f7c24 */ /* 0x000fe2000f8e0205 */
[C---:B------:R-:W-:Y:S01]  /*0a20*/  R2UR UR5, R9.reuse ;  /* 0x00000000090572ca */ /* 0x040fe200000e0000 */
[----:B------:R-:W1:Y:S01]  /*0a30*/  MUFU.RCP R5, R26 ;  /* 0x0000001a00057308 */ /* 0x000e620000001000 */
[----:B------:R-:W-:Y:S01]  /*0a40*/  R2UR UR6, R8 ;  /* 0x00000000080672ca */ /* 0x000fe200000e0000 */
[----:B------:R-:W-:Y:S01]  /*0a50*/  BSSY.RECONVERGENT B0, `(.L_x_7361) ;  /* 0x0000016000007945 */ /* 0x000fe20003800200 */
[----:B------:R-:W-:Y:S01]  /*0a60*/  IMAD.WIDE.U32 R12, R22, UR38, R12 ;  /* 0x00000026160c7c25 */ /* 0x000fe2000f8e000c */
[----:B------:R-:W-:-:S02]  /*0a70*/  R2UR UR7, R9 ;  /* 0x00000000090772ca */ /* 0x000fc400000e0000 */
[----:B------:R-:W-:Y:S02]  /*0a80*/  LEA R10, P0, R12, UR36, 0x1 ;  /* 0x000000240c0a7c11 */ /* 0x000fe4000f8008ff */
[----:B------:R-:W-:-:S04]  /*0a90*/  IADD3 R13, PT, PT, R13, R15, RZ ;  /* 0x0000000f0d0d7210 */ /* 0x000fc80007ffe0ff */
[--C-:B------:R-:W-:Y:S02]  /*0aa0*/  LEA.HI.X R11, R12, UR37, R13.reuse, 0x1, P0 ;  /* 0x000000250c0b7c11 */ /* 0x100fe400080f0c0d */
[----:B------:R-:W-:Y:S01]  /*0ab0*/  PRMT R12, R2, 0x7610, R12 ;  /* 0x00007610020c7816 */ /* 0x000fe2000000000c */
[----:B-1----:R-:W-:Y:S01]  /*0ac0*/  FFMA R0, -R26, R5, 1 ;  /* 0x3f8000001a007423 */ /* 0x002fe20000000105 */
[----:B------:R-:W-:Y:S02]  /*0ad0*/  PRMT R13, R2, 0x7632, R13 ;  /* 0x00007632020d7816 */ /* 0x000fe4000000000d */
[----:B------:R-:W1:Y:S01]  /*0ae0*/  FCHK P0, R3, R26 ;  /* 0x0000001a03007302 */ /* 0x000e620000000000 */
[----:B------:R-:W-:Y:S01]  /*0af0*/  FFMA R0, R5, R0, R5 ;  /* 0x0000000005007223 */ /* 0x000fe20000000005 */
[----:B------:R2:W-:Y:S03]  /*0b00*/  STG.E.U16 desc[UR4][R10.64], R12 ;  /* 0x0000000c0a007986 */ /* 0x0005e6000c101504 */
[----:B------:R-:W-:Y:S01]  /*0b10*/  FFMA R5, R3, R0, RZ ;  /* 0x0000000003057223 */ /* 0x000fe200000000ff */
[----:B------:R2:W-:Y:S03]  /*0b20*/  STG.E.U16 desc[UR6][R10.64+0x2], R13 ;  /* 0x0000020d0a007986 */ /* 0x0005e6000c101506 */
[----:B------:R-:W-:-:S04]  /*0b30*/  FFMA R2, -R26, R5, R3 ;  /* 0x000000051a027223 */ /* 0x000fc80000000103 */
[----:B------:R-:W-:Y:S01]  /*0b40*/  FFMA R0, R0, R2, R5 ;  /* 0x0000000200007223 */ /* 0x000fe20000000005 */
[----:B-1----:R-:W-:Y:S06]  /*0b50*/  @!P0 BRA `(.L_x_7362) ;  /* 0x0000000000148947 */ /* 0x002fec0003800000 */
[----:B------:R-:W-:Y:S01]  /*0b60*/  IMAD.MOV.U32 R2, RZ, RZ, R3 ;  /* 0x000000ffff027224 */ /* 0x000fe200078e0003 */
[----:B------:R-:W-:Y:S02]  /*0b70*/  MOV R5, R26 ;  /* 0x0000001a00057202 */ /* 0x000fe40000000f00 */
[----:B--2---:R-:W-:-:S07]  /*0b80*/  MOV R12, 0xba0 ;  /* 0x00000ba0000c7802 */ /* 0x004fce0000000f00 */
[----:B0-----:R-:W-:Y:S05]  /*0b90*/  CALL.REL.NOINC `($__internal_147_$__cuda_sm3x_div_rn_noftz_f32_slowpath) ;  /* 0x00000008000c7944 */ /* 0x001fea0003c00000 */
[----:B------:R-:W-:-:S07]  /*0ba0*/  MOV R0, R2 ;  /* 0x0000000200007202 */ /* 0x000fce0000000f00 */
.L_x_7362:
[----:B------:R-:W-:Y:S05]  /*0bb0*/  BSYNC.RECONVERGENT B0 ;  /* 0x0000000000007941 */ /* 0x000fea0003800200 */
.L_x_7361:
[----:B------:R-:W1:Y:S01]  /*0bc0*/  MUFU.RCP R3, R26 ;  /* 0x0000001a00037308 */ /* 0x000e620000001000 */
[----:B------:R-:W-:Y:S07]  /*0bd0*/  BSSY.RECONVERGENT B0, `(.L_x_7363) ;  /* 0x000000d000007945 */ /* 0x000fee0003800200 */
[----:B------:R-:W3:Y:S01]  /*0be0*/  FCHK P0, R4, R26 ;  /* 0x0000001a04007302 */ /* 0x000ee20000000000 */
[----:B-1----:R-:W-:-:S04]  /*0bf0*/  FFMA R2, -R26, R3, 1 ;  /* 0x3f8000001a027423 */ /* 0x002fc80000000103 */
[----:B--2---:R-:W-:-:S04]  /*0c00*/  FFMA R12, R3, R2, R3 ;  /* 0x00000002030c7223 */ /* 0x004fc80000000003 */
[----:B------:R-:W-:-:S04]  /*0c10*/  FFMA R3, R4, R12, RZ ;  /* 0x0000000c04037223 */ /* 0x000fc800000000ff */
[----:B------:R-:W-:-:S04]  /*0c20*/  FFMA R2, -R26, R3, R4 ;  /* 0x000000031a027223 */ /* 0x000fc80000000104 */
[----:B------:R-:W-:Y:S01]  /*0c30*/  FFMA R3, R12, R2, R3 ;  /* 0x000000020c037223 */ /* 0x000fe20000000003 */
[----:B---3--:R-:W-:Y:S06]  /*0c40*/  @!P0 BRA `(.L_x_7364) ;  /* 0x0000000000148947 */ /* 0x008fec0003800000 */
[----:B------:R-:W-:Y:S01]  /*0c50*/  IMAD.MOV.U32 R2, RZ, RZ, R4 ;  /* 0x000000ffff027224 */ /* 0x000fe200078e0004 */
[----:B------:R-:W-:Y:S02]  /*0c60*/  MOV R5, R26 ;  /* 0x0000001a00057202 */ /* 0x000fe40000000f00 */
[----:B------:R-:W-:-:S07]  /*0c70*/  MOV R12, 0xc90 ;  /* 0x00000c90000c7802 */ /* 0x000fce0000000f00 */
[----:B0-----:R-:W-:Y:S05]  /*0c80*/  CALL.REL.NOINC `($__internal_147_$__cuda_sm3x_div_rn_noftz_f32_slowpath) ;  /* 0x0000000400d07944 */ /* 0x001fea0003c00000 */
[----:B------:R-:W-:-:S07]  /*0c90*/  MOV R3, R2 ;  /* 0x0000000200037202 */ /* 0x000fce0000000f00 */
.L_x_7364:
[----:B------:R-:W-:Y:S05]  /*0ca0*/  BSYNC.RECONVERGENT B0 ;  /* 0x0000000000007941 */ /* 0x000fea0003800200 */
.L_x_7363:
[C---:B0-----:R-:W-:Y:S02]  /*0cb0*/  LEA R2, P0, R6.reuse, R10, 0x1 ;  /* 0x0000000a06027211 */ /* 0x041fe400078008ff */
[----:B------:R-:W-:Y:S02]  /*0cc0*/  F2FP.F16.F32.PACK_AB R0, R3, R0 ;  /* 0x000000000300723e */ /* 0x000fe400000000ff */
[----:B------:R-:W-:Y:S02]  /*0cd0*/  LEA.HI.X R3, R6, R11, R7, 0x1, P0 ;  /* 0x0000000b06037211 */ /* 0x000fe400000f0c07 */
[C---:B------:R-:W-:Y:S02]  /*0ce0*/  IADD3 R22, P0, PT, R23.reuse, R22, RZ ;  /* 0x0000001617167210 */ /* 0x040fe40007f1e0ff */
        /* <DEDUP_REMOVED lines=12> */
.L_x_7356:
[----:B------:R-:W-:Y:S01]  /*0db0*/  HFMA2 R11, -RZ, RZ, 0, 1.847743988037109375e-06 ;  /* 0x0000001fff0b7431 */ /* 0x000fe200000001ff */
[----:B------:R-:W-:Y:S01]  /*0dc0*/  BSSY B0, `(.L_x_7366) ;  /* 0x0000006000007945 */ /* 0x000fe20003800000 */
[----:B------:R-:W-:Y:S01]  /*0dd0*/  IMAD.MOV.U32 R12, RZ, RZ, 0x2 ;  /* 0x00000002ff0c7424 */ /* 0x000fe200078e00ff */
[----:B------:R-:W-:-:S07]  /*0de0*/  MOV R15, 0xffffffff ;  /* 0xffffffff000f7802 */ /* 0x000fce0000000f00 */
[----:B0-----:R-:W-:Y:S05]  /*0df0*/  WARPSYNC.COLLECTIVE R15, `(.L_x_7367) ;  /* 0x000000000f087348 */ /* 0x001fea0003c00000 */
[----:B------:R1:W2:Y:S02]  /*0e00*/  SHFL.BFLY P6, R14, R13, R12, R11 ;  /* 0x0c00000c0d0e7389 */ /* 0x0002a400000c000b */
[----:B012---:R-:W-:Y:S05]  /*0e10*/  ENDCOLLECTIVE ;  /* 0x000000000000791b */ /* 0x007fea0003800000 */
.L_x_7367:
[----:B------:R-:W-:Y:S05]  /*0e20*/  BSYNC B0 ;  /* 0x0000000000007941 */ /* 0x000fea0003800000 */
.L_x_7366:
[----:B------:R-:W-:Y:S01]  /*0e30*/  HFMA2 R11, -RZ, RZ, 0, 1.847743988037109375e-06 ;  /* 0x0000001fff0b7431 */ /* 0x000fe200000001ff */
[----:B------:R-:W-:Y:S01]  /*0e40*/  FMNMX R13, R13, R14, !PT ;  /* 0x0000000e0d0d7209 */ /* 0x000fe20007800000 */
[----:B------:R-:W-:Y:S01]  /*0e50*/  IMAD.MOV.U32 R12, RZ, RZ, 0x1 ;  /* 0x00000001ff0c7424 */ /* 0x000fe200078e00ff */
[----:B------:R-:W-:-:S07]  /*0e60*/  MOV R15, 0xffffffff ;  /* 0xffffffff000f7802 */ /* 0x000fce0000000f00 */
[----:B------:R-:W-:Y:S05]  /*0e70*/  WARPSYNC.COLLECTIVE R15, `(.L_x_7368) ;  /* 0x000000000f087348 */ /* 0x000fea0003c00000 */
[----:B------:R0:W1:Y:S02]  /*0e80*/  SHFL.BFLY P6, R14, R13, R12, R11 ;  /* 0x0c00000c0d0e7389 */ /* 0x00006400000c000b */
[----:B01----:R-:W-:Y:S05]  /*0e90*/  ENDCOLLECTIVE ;  /* 0x000000000000791b */ /* 0x003fea0003800000 */
.L_x_7368:
[----:B------:R-:W-:Y:S01]  /*0ea0*/  HFMA2 R12, -RZ, RZ, 0, 1.1920928955078125e-07 ;  /* 0x00000002ff0c7431 */ /* 0x000fe200000001ff */
[----:B------:R-:W-:Y:S01]  /*0eb0*/  FMNMX R2, R13, R14, !PT ;  /* 0x0000000e0d027209 */ /* 0x000fe20007800000 */
[----:B------:R-:W-:-:S04]  /*0ec0*/  IMAD.MOV.U32 R13, RZ, RZ, R0 ;  /* 0x000000ffff0d7224 */ /* 0x000fc800078e0000 */
[----:B------:R-:W-:-:S07]  /*0ed0*/  FADD R10, R5, -R2 ;  /* 0x80000002050a7221 */ /* 0x000fce0000000000 */
[----:B------:R-:W-:Y:S05]  /*0ee0*/  WARPSYNC.COLLECTIVE R15, `(.L_x_7369) ;  /* 0x000000000f087348 */ /* 0x000fea0003c00000 */
[----:B------:R0:W1:Y:S02]  /*0ef0*/  SHFL.BFLY P6, R14, R13, R12, R11 ;  /* 0x0c00000c0d0e7389 */ /* 0x00006400000c000b */
[----:B01----:R-:W-:Y:S05]  /*0f00*/  ENDCOLLECTIVE ;  /* 0x000000000000791b */ /* 0x003fea0003800000 */
.L_x_7369:
[----:B------:R-:W-:Y:S02]  /*0f10*/  IMAD.MOV.U32 R5, RZ, RZ, 0x3bbb989d ;  /* 0x3bbb989dff057424 */ /* 0x000fe400078e00ff */
[----:B------:R-:W-:Y:S01]  /*0f20*/  HFMA2 R12, -RZ, RZ, 0, 5.9604644775390625e-08 ;  /* 0x00000001ff0c7431 */ /* 0x000fe200000001ff */
[----:B------:R-:W-:-:S04]  /*0f30*/  MOV R3, R14 ;  /* 0x0000000e00037202 */ /* 0x000fc80000000f00 */
[----:B------:R-:W-:Y:S01]  /*0f40*/  FMNMX R3, R0, R3, !PT ;  /* 0x0000000300037209 */ /* 0x000fe20007800000 */
[----:B------:R-:W-:-:S04]  /*0f50*/  FADD R0, R27, -R2 ;  /* 0x800000021b007221 */ /* 0x000fc80000000000 */
[----:B------:R-:W-:Y:S02]  /*0f60*/  IMAD.MOV.U32 R13, RZ, RZ, R3 ;  /* 0x000000ffff0d7224 */ /* 0x000fe400078e0003 */
[----:B------:R-:W-:-:S07]  /*0f70*/  FFMA.SAT R2, R0, R5, 0.5 ;  /* 0x3f00000000027423 */ /* 0x000fce0000002005 */
[----:B------:R-:W-:Y:S05]  /*0f80*/  WARPSYNC.COLLECTIVE R15, `(.L_x_7370) ;  /* 0x000000000f087348 */ /* 0x000fea0003c00000 */
[----:B------:R0:W1:Y:S02]  /*0f90*/  SHFL.BFLY P6, R14, R13, R12, R11 ;  /* 0x0c00000c0d0e7389 */ /* 0x00006400000c000b */
[----:B01----:R-:W-:Y:S05]  /*0fa0*/  ENDCOLLECTIVE ;  /* 0x000000000000791b */ /* 0x003fea0003800000 */
.L_x_7370:
[----:B------:R-:W-:-:S04]  /*0fb0*/  MOV R4, R14 ;  /* 0x0000000e00047202 */ /* 0x000fc80000000f00 */
[----:B------:R-:W-:-:S05]  /*0fc0*/  FMNMX R4, R3, R4, !PT ;  /* 0x0000000403047209 */ /* 0x000fca0007800000 */
[--C-:B------:R-:W-:Y:S01]  /*0fd0*/  FADD R3, R24, -R4.reuse ;  /* 0x8000000418037221 */ /* 0x100fe20000000000 */
[----:B------:R-:W-:Y:S01]  /*0fe0*/  FADD R4, R25, -R4 ;  /* 0x8000000419047221 */ /* 0x000fe20000000000 */
[----:B------:R-:W-:-:S03]  /*0ff0*/  HFMA2 R25, -RZ, RZ, 3.7421875, 0 ;  /* 0x437c0000ff197431 */ /* 0x000fc600000001ff */
[----:B------:R-:W-:Y:S02]  /*1000*/  FFMA.SAT R12, R4, R5, 0.5 ;  /* 0x3f000000040c7423 */ /* 0x000fe40000002005 */
        /* <DEDUP_REMOVED lines=9> */
[----:B------:R-:W-:-:S03]  /*10a0*/  IMAD.SHL.U32 R0, R0, 0x800000, RZ ;  /* 0x0080000000007824 */ /* 0x000fc600078e00ff */
[----:B------:R-:W-:-:S04]  /*10b0*/  FFMA R13, R10, 1.4426950216293334961, -R13 ;  /* 0x3fb8aa3b0a0d7823 */ /* 0x000fc8000000080d */
[----:B------:R-:W-:Y:S01]  /*10c0*/  FFMA R13, R10, 1.925963033500011079e-08, R13 ;  /* 0x32a570600a0d7823 */ /* 0x000fe2000000000d */
[----:B------:R-:W-:Y:S01]  /*10d0*/  FFMA.SAT R10, R3, R5, 0.5 ;  /* 0x3f000000030a7423 */ /* 0x000fe20000002005 */
[-C--:B------:R-:W-:Y:S01]  /*10e0*/  FFMA.RM R5, R12, R25.reuse, 12582913 ;  /* 0x4b4000010c057423 */ /* 0x080fe20000004019 */
[----:B------:R-:W-:Y:S02]  /*10f0*/  MOV R12, 0x2 ;  /* 0x00000002000c7802 */ /* 0x000fe40000000f00 */
[----:B------:R-:W-:Y:S01]  /*1100*/  FFMA.RM R10, R10, R25, 12582913 ;  /* 0x4b4000010a0a7423 */ /* 0x000fe20000004019 */
[----:B------:R-:W1:Y:S01]  /*1110*/  MUFU.EX2 R13, R13 ;  /* 0x0000000d000d7308 */ /* 0x000e620000000800 */
[----:B0-----:R-:W-:Y:S01]  /*1120*/  FMUL R2, R2, R11 ;  /* 0x0000000b02027220 */ /* 0x001fe20000400000 */
[----:B------:R-:W-:-:S04]  /*1130*/  FADD R11, R5, -12583039 ;  /* 0xcb40007f050b7421 */ /* 0x000fc80000000000 */
[----:B------:R-:W-:-:S04]  /*1140*/  FFMA R11, R4, 1.4426950216293334961, -R11 ;  /* 0x3fb8aa3b040b7823 */ /* 0x000fc8000000080b */
[----:B------:R-:W-:Y:S01]  /*1150*/  FFMA R25, R4, 1.925963033500011079e-08, R11 ;  /* 0x32a5706004197823 */ /* 0x000fe2000000000b */
[----:B------:R-:W-:Y:S02]  /*1160*/  IMAD.MOV.U32 R11, RZ, RZ, 0x1f ;  /* 0x0000001fff0b7424 */ /* 0x000fe400078e00ff */
[----:B------:R-:W-:-:S04]  /*1170*/  FADD R4, R10, -12583039 ;  /* 0xcb40007f0a047421 */ /* 0x000fc80000000000 */
[C---:B------:R-:W-:Y:S01]  /*1180*/  FFMA R4, R3.reuse, 1.4426950216293334961, -R4 ;  /* 0x3fb8aa3b03047823 */ /* 0x040fe20000000804 */
[----:B-1----:R-:W-:Y:S01]  /*1190*/  FMUL R0, R0, R13 ;  /* 0x0000000d00007220 */ /* 0x002fe20000400000 */
[----:B------:R-:W-:Y:S01]  /*11a0*/  FADD R13, RZ, R2 ;  /* 0x00000002ff0d7221 */ /* 0x000fe20000000000 */
[----:B------:R-:W0:Y:S01]  /*11b0*/  MUFU.EX2 R25, R25 ;  /* 0x0000001900197308 */ /* 0x000e220000000800 */
[----:B------:R-:W-:Y:S01]  /*11c0*/  FFMA R4, R3, 1.925963033500011079e-08, R4 ;  /* 0x32a5706003047823 */ /* 0x000fe20000000004 */
[----:B------:R-:W-:Y:S01]  /*11d0*/  SHF.L.U32 R3, R10, 0x17, RZ ;  /* 0x000000170a037819 */ /* 0x000fe200000006ff */
[----:B------:R-:W-:-:S07]  /*11e0*/  FADD R13, R13, R0 ;  /* 0x000000000d0d7221 */ /* 0x000fce0000000000 */
[----:B0-----:R-:W-:Y:S05]  /*11f0*/  WARPSYNC.COLLECTIVE R15, `(.L_x_7371) ;  /* 0x000000000f087348 */ /* 0x001fea0003c00000 */
[----:B------:R1:W2:Y:S02]  /*1200*/  SHFL.BFLY P6, R14, R13, R12, R11 ;  /* 0x0c00000c0d0e7389 */ /* 0x0002a400000c000b */
[----:B012---:R-:W-:Y:S05]  /*1210*/  ENDCOLLECTIVE ;  /* 0x000000000000791b */ /* 0x007fea0003800000 */
.L_x_7371:
[----:B------:R-:W0:Y:S01]  /*1220*/  MUFU.EX2 R4, R4 ;  /* 0x0000000400047308 */ /* 0x000e220000000800 */
[----:B------:R-:W-:Y:S02]  /*1230*/  HFMA2 R12, -RZ, RZ, 0, 5.9604644775390625e-08 ;  /* 0x00000001ff0c7431 */ /* 0x000fe400000001ff */
[----:B0-----:R-:W-:Y:S01]  /*1240*/  FMUL R3, R3, R4 ;  /* 0x0000000403037220 */ /* 0x001fe20000400000 */
[----:B------:R-:W-:-:S03]  /*1250*/  IMAD.SHL.U32 R4, R5, 0x800000, RZ ;  /* 0x0080000005047824 */ /* 0x000fc600078e00ff */
[----:B------:R-:W-:Y:S01]  /*1260*/  FADD R5, RZ, R3 ;  /* 0x00000003ff057221 */ /* 0x000fe20000000000 */
[----:B------:R-:W-:Y:S01]  /*1270*/  FMUL R4, R4, R25 ;  /* 0x0000001904047220 */ /* 0x000fe20000400000 */
[----:B------:R-:W-:-:S03]  /*1280*/  FADD R24, R13, R14 ;  /* 0x0000000e0d187221 */ /* 0x000fc60000000000 */
[----:B------:R-:W-:Y:S02]  /*1290*/  FADD R10, R5, R4 ;  /* 0x00000004050a7221 */ /* 0x000fe40000000000 */
[----:B------:R-:W-:-:S07]  /*12a0*/  MOV R13, R24 ;  /* 0x00000018000d7202 */ /* 0x000fce0000000f00 */
[----:B------:R-:W-:Y:S05]  /*12b0*/  WARPSYNC.COLLECTIVE R15, `(.L_x_7372) ;  /* 0x000000000f087348 */ /* 0x000fea0003c00000 */
[----:B------:R0:W1:Y:S02]  /*12c0*/  SHFL.BFLY P6, R14, R13, R12, R11 ;  /* 0x0c00000c0d0e7389 */ /* 0x00006400000c000b */
[----:B01----:R-:W-:Y:S05]  /*12d0*/  ENDCOLLECTIVE ;  /* 0x000000000000791b */ /* 0x003fea0003800000 */
.L_x_7372:
[----:B------:R-:W-:Y:S01]  /*12e0*/  HFMA2 R12, -RZ, RZ, 0, 1.1920928955078125e-07 ;  /* 0x00000002ff0c7431 */ /* 0x000fe200000001ff */
[----:B------:R-:W-:Y:S01]  /*12f0*/  MOV R13, R10 ;  /* 0x0000000a000d7202 */ /* 0x000fe20000000f00 */
[----:B------:R-:W-:-:S07]  /*1300*/  FADD R5, R24, R14 ;  /* 0x0000000e18057221 */ /* 0x000fce0000000000 */
[----:B------:R-:W-:Y:S05]  /*1310*/  WARPSYNC.COLLECTIVE R15, `(.L_x_7373) ;  /* 0x000000000f087348 */ /* 0x000fea0003c00000 */
[----:B------:R0:W1:Y:S02]  /*1320*/  SHFL.BFLY P6, R14, R13, R12, R11 ;  /* 0x0c00000c0d0e7389 */ /* 0x00006400000c000b */
[----:B01----:R-:W-:Y:S05]  /*1330*/  ENDCOLLECTIVE ;  /* 0x000000000000791b */ /* 0x003fea0003800000 */
.L_x_7373:
[----:B------:R-:W-:Y:S02]  /*1340*/  HFMA2 R12, -RZ, RZ, 0, 5.9604644775390625e-08 ;  /* 0x00000001ff0c7431 */ /* 0x000fe400000001ff */
[----:B------:R-:W-:-:S04]  /*1350*/  IMAD.MOV.U32 R25, RZ, RZ, R14 ;  /* 0x000000ffff197224 */ /* 0x000fc800078e000e */
[----:B------:R-:W-:-:S05]  /*1360*/  FADD R25, R10, R25 ;  /* 0x000000190a197221 */ /* 0x000fca0000000000 */
[----:B------:R-:W-:-:S07]  /*1370*/  MOV R13, R25 ;  /* 0x00000019000d7202 */ /* 0x000fce0000000f00 */
[----:B------:R-:W-:Y:S05]  /*1380*/  WARPSYNC.COLLECTIVE R15, `(.L_x_7374) ;  /* 0x000000000f087348 */ /* 0x000fea0003c00000 */
[----:B------:R0:W1:Y:S02]  /*1390*/  SHFL.BFLY P6, R14, R13, R12, R11 ;  /* 0x0c00000c0d0e7389 */ /* 0x00006400000c000b */
[----:B01----:R-:W-:Y:S05]  /*13a0*/  ENDCOLLECTIVE ;  /* 0x000000000000791b */ /* 0x003fea0003800000 */
.L_x_7374:
[----:B------:R-:W-:Y:S01]  /*13b0*/  IMAD.MOV.U32 R26, RZ, RZ, R14 ;  /* 0x000000ffff1a7224 */ /* 0x000fe200078e000e */
[----:B------:R-:W-:Y:S06]  /*13c0*/  BRA `(.L_x_7375) ;  /* 0xfffffff400107947 */ /* 0x000fec000383ffff */
        .weak           $__internal_147_$__cuda_sm3x_div_rn_noftz_f32_slowpath
        .type           $__internal_147_$__cuda_sm3x_div_rn_noftz_f32_slowpath,@function
        .size           $__internal_147_$__cuda_sm3x_div_rn_noftz_f32_slowpath,(.L_x_15464 - $__internal_147_$__cuda_sm3x_div_rn_noftz_f32_slowpath)
$__internal_147_$__cuda_sm3x_div_rn_noftz_f32_slowpath:
        /* <DEDUP_REMOVED lines=35> */
.L_x_7377:
        /* <DEDUP_REMOVED lines=51> */
.L_x_7384:
[----:B------:R-:W-:-:S04]  /*1930*/  LOP3.LUT R2, R2, 0x80000000, RZ, 0xc0, !PT ;  /* 0x8000000002027812 */ /* 0x000fc800078ec0ff */
[----:B------:R-:W-:Y:S01]  /*1940*/  LOP3.LUT R2, R2, 0x7f800000, RZ, 0xfc, !PT ;  /* 0x7f80000002027812 */ /* 0x000fe200078efcff */
[----:B------:R-:W-:Y:S06]  /*1950*/  BRA `(.L_x_7385) ;  /* 0x0000000000047947 */ /* 0x000fec0003800000 */
.L_x_7383:
[----:B------:R-:W-:-:S07]  /*1960*/  LEA R2, R27, R2, 0x17 ;  /* 0x000000021b027211 */ /* 0x000fce00078eb8ff */
.L_x_7385:
[----:B------:R-:W-:Y:S05]  /*1970*/  BSYNC.RECONVERGENT B2 ;  /* 0x0000000000027941 */ /* 0x000fea0003800200 */
.L_x_7382:
[----:B------:R-:W-:Y:S05]  /*1980*/  BRA `(.L_x_7386) ;  /* 0x0000000000207947 */ /* 0x000fea0003800000 */
.L_x_7381:
[----:B------:R-:W-:-:S04]  /*1990*/  LOP3.LUT R2, R15, 0x80000000, R2, 0x48, !PT ;  /* 0x800000000f027812 */ /* 0x000fc800078e4802 */
[----:B------:R-:W-:Y:S01]  /*19a0*/  LOP3.LUT R2, R2, 0x7f800000, RZ, 0xfc, !PT ;  /* 0x7f80000002027812 */ /* 0x000fe200078efcff */
[----:B------:R-:W-:Y:S06]  /*19b0*/  BRA `(.L_x_7386) ;  /* 0x0000000000147947 */ /* 0x000fec0003800000 */
.L_x_7380:
[----:B------:R-:W-:Y:S01]  /*19c0*/  LOP3.LUT R2, R15, 0x80000000, R2, 0x48, !PT ;  /* 0x800000000f027812 */ /* 0x000fe200078e4802 */
[----:B------:R-:W-:Y:S06]  /*19d0*/  BRA `(.L_x_7386) ;  /* 0x00000000000c7947 */ /* 0x000fec0003800000 */
.L_x_7379:
[----:B------:R-:W0:Y:S01]  /*19e0*/  MUFU.RSQ R2, -QNAN ;  /* 0xffc0000000027908 */ /* 0x000e220000001400 */
[----:B------:R-:W-:Y:S05]  /*19f0*/  BRA `(.L_x_7386) ;  /* 0x0000000000047947 */ /* 0x000fea0003800000 */
.L_x_7378:
[----:B------:R-:W-:-:S07]  /*1a00*/  FADD.FTZ R2, R2, R5 ;  /* 0x0000000502027221 */ /* 0x000fce0000010000 */
.L_x_7386:
[----:B------:R-:W-:Y:S05]  /*1a10*/  BSYNC.RECONVERGENT B1 ;  /* 0x0000000000017941 */ /* 0x000fea0003800200 */
.L_x_7376:
[----:B------:R-:W-:-:S04]  /*1a20*/  HFMA2 R13, -RZ, RZ, 0, 0 ;  /* 0x00000000ff0d7431 */ /* 0x000fc800000001ff */
[----:B0-----:R-:W-:Y:S05]  /*1a30*/  RET.REL.NODEC R12 `(_ZN7oneflow4cuda7softmax15SoftmaxWarpImplI10SimpleLoadI6__halffE11SimpleStoreIS4_fEfLi2ELi2ELi4ELi2ELb0ELNS1_9AlgorithmE0EEEvT_T0_ll) ;  /* 0xffffffe40c707950 */ /* 0x001fea0003c3ffff */
.L_x_7387:
        /* <DEDUP_REMOVED lines=12> */
.L_x_15464:


//--------------------- .text._ZN7oneflow4cuda7softmax15SoftmaxWarpImplI10SimpleLoadI6__halffE11SimpleStoreIS4_fEfLi2ELi2ELi2ELi1ELb1ELNS1_9AlgorithmE0EEEvT_T0_ll --------------------------
	.section	.text._ZN7oneflow4cuda7softmax15SoftmaxWarpImplI10SimpleLoadI6__halffE11SimpleStoreIS4_fEfLi2ELi2ELi2ELi1ELb1ELNS1_9AlgorithmE0EEEvT_T0_ll,"ax",@progbits
	.align	128
        .global         _ZN7oneflow4cuda7softmax15SoftmaxWarpImplI10SimpleLoadI6__halffE11SimpleStoreIS4_fEfLi2ELi2ELi2ELi1ELb1ELNS1_9AlgorithmE0EEEvT_T0_ll
        .type           _ZN7oneflow4cuda7softmax15SoftmaxWarpImplI10SimpleLoadI6__halffE11SimpleStoreIS4_fEfLi2ELi2ELi2ELi1ELb1ELNS1_9AlgorithmE0EEEvT_T0_ll,@function
        .size           _ZN7oneflow4cuda7softmax15SoftmaxWarpImplI10SimpleLoadI6__halffE11SimpleStoreIS4_fEfLi2ELi2ELi2ELi1ELb1ELNS1_9AlgorithmE0EEEvT_T0_ll,(.L_x_15466 - _ZN7oneflow4cuda7softmax15SoftmaxWarpImplI10SimpleLoadI6__halffE11SimpleStoreIS4_fEfLi2ELi2ELi2ELi1ELb1ELNS1_9AlgorithmE0EEEvT_T0_ll)
        .other          _ZN7oneflow4cuda7softmax15SoftmaxWarpImplI10SimpleLoadI6__halffE11SimpleStoreIS4_fEfLi2ELi2ELi2ELi1ELb1ELNS1_9AlgorithmE0EEEvT_T0_ll,@"STO_CUDA_ENTRY STV_DEFAULT"
_ZN7oneflow4cuda7softmax15SoftmaxWarpImplI10SimpleLoadI6__halffE11SimpleStoreIS4_fEfLi2ELi2ELi2ELi1ELb1ELNS1_9AlgorithmE0EEEvT_T0_ll:
.text._ZN7oneflow4cuda7softmax15SoftmaxWarpImplI10SimpleLoadI6__halffE11SimpleStoreIS4_fEfLi2ELi2ELi2ELi1ELb1ELNS1_9AlgorithmE0EEEvT_T0_ll:
        /* <DEDUP_REMOVED lines=24> */
.L_x_7388:
        /* <DEDUP_REMOVED lines=47> */
.L_x_7390:
[----:B------:R-:W-:-:S07]  /*0470*/  MOV R0, 0x490 ;  /* 0x0000049000007802 */ /* 0x000fce0000000f00 */
[----:B0-----:R-:W-:Y:S05]  /*0480*/  CALL.REL.NOINC `($__internal_148_$__cuda_sm20_div_u64) ;  /* 0x0000001800d47944 */ /* 0x001fea0003c00000 */
[----:B------:R-:W-:Y:S01]  /*0490*/  MOV R2, R4 ;  /* 0x0000000400027202 */ /* 0x000fe20000000f00 */
[----:B------:R-:W-:-:S07]  /*04a0*/  IMAD.MOV.U32 R3, RZ, RZ, R5 ;  /* 0x000000ffff037224 */ /* 0x000fce00078e0005 */
.L_x_7391:
[----:B------:R-:W-:Y:S05]  /*04b0*/  BSYNC.RECONVERGENT B0 ;  /* 0x0000000000007941 */ /* 0x000fea0003800200 */
.L_x_7389:
[----:B------:R-:W1:Y:S01]  /*04c0*/  S2R R0, SR_TID.X ;  /* 0x0000000000007919 */ /* 0x000e620000002100 */
[----:B------:R-:W-:Y:S01]  /*04d0*/  IADD3 R18, P1, PT, R2, R18, RZ ;  /* 0x0000001202127210 */ /* 0x000fe20007f3e0ff */
[----:B------:R-:W2:Y:S01]  /*04e0*/  LDC.64 R4, c[0x0][0x358] ;  /* 0x0000d600ff047b82 */ /* 0x000ea20000000a00 */
[----:B------:R-:W-:Y:S01]  /*04f0*/  BSSY B0, `(.L_x_7392) ;  /* 0x000006e000007945 */ /* 0x000fe20003800000 */
[----:B------:R-:W-:Y:S01]  /*0500*/  IMAD.MOV.U32 R23, RZ, RZ, R21 ;  /* 0x000000ffff177224 */ /* 0x000fe200078e0015 */
[----:B------:R-:W-:Y:S02]  /*0510*/  LOP3.LUT R2, R18, 0x1, RZ, 0xc0, !PT ;  /* 0x0000000112027812 */ /* 0x000fe400078ec0ff */
[----:B------:R-:W-:Y:S02]  /*0520*/  IADD3.X R16, PT, PT, RZ, R3, RZ, P1, !PT ;  /* 0x00000003ff107210 */ /* 0x000fe40000ffe4ff */
[----:B------:R-:W-:Y:S02]  /*0530*/  ISETP.NE.U32.AND P0, PT, R2, 0x1, PT ;  /* 0x000000010200780c */ /* 0x000fe40003f05070 */
[----:B------:R-:W-:-:S02]  /*0540*/  MOV R10, R22 ;  /* 0x00000016000a7202 */ /* 0x000fc40000000f00 */
        /* <DEDUP_REMOVED lines=8> */
[----:B------:R-:W-:Y:S01]  /*05d0*/  @!P0 MOV R3, RZ ;  /* 0x000000ff00038202 */ /* 0x000fe20000000f00 */
[-C--:B---3--:R-:W-:Y:S01]  /*05e0*/  @!P0 IMAD R0, R22, R6.reuse, RZ ;  /* 0x0000000616008224 */ /* 0x088fe200078e02ff */
[C---:B--2---:R-:W-:Y:S02]  /*05f0*/  @!P0 R2UR UR4, R4.reuse ;  /* 0x00000000040482ca */ /* 0x044fe400000e0000 */
[----:B------:R-:W-:Y:S01]  /*0600*/  @!P0 R2UR UR5, R5 ;  /* 0x00000000050582ca */ /* 0x000fe200000e0000 */
[C---:B------:R-:W-:Y:S01]  /*0610*/  @!P0 IMAD R7, R21.reuse, R7, R0 ;  /* 0x0000000715078224 */ /* 0x040fe200078e0200 */
[----:B------:R-:W-:Y:S01]  /*0620*/  @!P0 R2UR UR6, R4 ;  /* 0x00000000040682ca */ /* 0x000fe200000e0000 */
[----:B------:R-:W-:Y:S01]  /*0630*/  @!P0 IMAD.WIDE.U32 R10, R21, R6, R2 ;  /* 0x00000006150a8225 */ /* 0x000fe200078e0002 */
[----:B------:R-:W-:-:S03]  /*0640*/  @!P0 R2UR UR7, R5 ;  /* 0x00000000050782ca */ /* 0x000fc600000e0000 */
        /* <DEDUP_REMOVED lines=37> */
[----:B------:R1:W2:Y:S02]  /*08a0*/  SHFL.BFLY PT, R14, R13, 0x1, 0x1f ;  /* 0x0c201f000d0e7f89 */ /* 0x0002a400000e0000 */
.L_x_7416:
        /* <DEDUP_REMOVED lines=11> */
[----:B------:R-:W-:-:S07]  /*0960*/  MOV R12, 0x980 ;  /* 0x00000980000c7802 */ /* 0x000fce0000000f00 */
[----:B0-----:R-:W-:Y:S05]  /*0970*/  CALL.REL.NOINC `($__internal_149_$__cuda_sm3x_div_rn_noftz_f32_slowpath) ;  /* 0x0000001800ac7944 */ /* 0x001fea0003c00000 */
[----:B------:R-:W-:-:S07]  /*0980*/  MOV R13, R9 ;  /* 0x00000009000d7202 */ /* 0x000fce0000000f00 */
.L_x_7396:
[----:B------:R-:W-:Y:S05]  /*0990*/  BSYNC.RECONVERGENT B1 ;  /* 0x0000000000017941 */ /* 0x000fea0003800200 */
.L_x_7395:
        /* <DEDUP_REMOVED lines=12> */
[----:B0-----:R-:W-:Y:S05]  /*0a60*/  CALL.REL.NOINC `($__internal_149_$__cuda_sm3x_div_rn_noftz_f32_slowpath) ;  /* 0x0000001800707944 */ /* 0x001fea0003c00000 */
[----:B------:R-:W-:-:S07]  /*0a70*/  IMAD.MOV.U32 R12, RZ, RZ, R9 ;  /* 0x000000ffff0c7224 */ /* 0x000fce00078e0009 */
.L_x_7398:
[----:B------:R-:W-:Y:S05]  /*0a80*/  BSYNC.RECONVERGENT B1 ;  /* 0x0000000000017941 */ /* 0x000fea0003800200 */
.L_x_7397:
[----:B------:R-:W-:Y:S01]  /*0a90*/  MOV R23, R19 ;  /* 0x0000001300177202 */ /* 0x000fe20000000f00 */
[----:B------:R-:W-:Y:S01]  /*0aa0*/  IMAD.MOV.U32 R10, RZ, RZ, R20 ;  /* 0x000000ffff0a7224 */ /* 0x000fe200078e0014 */
[----:B------:R-:W-:Y:S06]  /*0ab0*/  @P0 BRA `(.L_x_7393) ;  /* 0x0000000000440947 */ /* 0x000fec0003800000 */
[----:B------:R-:W1:Y:S01]  /*0ac0*/  LDCU.128 UR4, c[0x0][0x390] ;  /* 0x00007200ff0477ac */ /* 0x000e620008000c00 */
[----:B------:R-:W-:Y:S01]  /*0ad0*/  MOV R14, R2 ;  /* 0x00000002000e7202 */ /* 0x000fe20000000f00 */
[----:B------:R-:W-:Y:S01]  /*0ae0*/  IMAD.MOV.U32 R15, RZ, RZ, RZ ;  /* 0x000000ffff0f7224 */ /* 0x000fe200078e00ff */
[----:B------:R-:W-:Y:S02]  /*0af0*/  R2UR UR8, R4 ;  /* 0x00000000040872ca */ /* 0x000fe400000e0000 */
[----:B------:R-:W-:Y:S02]  /*0b00*/  R2UR UR9, R5 ;  /* 0x00000000050972ca */ /* 0x000fe400000e0000 */
[----:B------:R-:W-:Y:S01]  /*0b10*/  F2FP.F16.F32.PACK_AB R12, R12, R13 ;  /* 0x0000000d0c0c723e */ /* 0x000fe200000000ff */
[----:B-1----:R-:W-:Y:S02]  /*0b20*/  IMAD R0, R22, UR6, RZ ;  /* 0x0000000616007c24 */ /* 0x002fe4000f8e02ff */
[----:B------:R-:W-:Y:S01]  /*0b30*/  IMAD.WIDE.U32 R14, R21, UR6, R14 ;  /* 0x00000006150e7c25 */ /* 0x000fe2000f8e000e */
[----:B------:R-:W-:-:S03]  /*0b40*/  R2UR UR6, R4 ;  /* 0x00000000040672ca */ /* 0x000fc600000e0000 */
[--C-:B------:R-:W-:Y:S01]  /*0b50*/  IMAD R7, R21, UR7, R0.reuse ;  /* 0x0000000715077c24 */ /* 0x100fe2000f8e0200 */
[----:B------:R-:W-:Y:S02]  /*0b60*/  R2UR UR7, R5 ;  /* 0x00000000050772ca */ /* 0x000fe400000e0000 */
[----:B------:R-:W-:Y:S02]  /*0b70*/  LEA R6, P0, R14, UR4, 0x1 ;  /* 0x000000040e067c11 */ /* 0x000fe4000f8008ff */
[----:B------:R-:W-:Y:S02]  /*0b80*/  IADD3 R7, PT, PT, R15, R7, RZ ;  /* 0x000000070f077210 */ /* 0x000fe40007ffe0ff */
[----:B------:R-:W-:Y:S02]  /*0b90*/  PRMT R0, R12, 0x7632, R0 ;  /* 0x000076320c007816 */ /* 0x000fe40000000000 */
[----:B------:R-:W-:-:S05]  /*0ba0*/  LEA.HI.X R7, R14, UR5, R7, 0x1, P0 ;  /* 0x000000050e077c11 */ /* 0x000fca00080f0c07 */
[----:B------:R1:W-:Y:S04]  /*0bb0*/  STG.E.U16 desc[UR6][R6.64], R12 ;  /* 0x0000000c06007986 */ /* 0x0003e8000c101506 */
[----:B------:R1:W-:Y:S02]  /*0bc0*/  STG.E.U16 desc[UR8][R6.64+0x2], R0 ;  /* 0x0000020006007986 */ /* 0x0003e4000c101508 */
.L_x_7393:
[----:B------:R-:W-:Y:S05]  /*0bd0*/  BSYNC B0 ;  /* 0x0000000000007941 */ /* 0x000fea0003800000 */
.L_x_7392:
[----:B------:R-:W-:-:S04]  /*0be0*/  ISETP.NE.U32.AND P0, PT, R18, RZ, PT ;  /* 0x000000ff1200720c */ /* 0x000fc80003f05070 */
[----:B------:R-:W-:-:S13]  /*0bf0*/  ISETP.NE.AND.EX P0, PT, R16, RZ, PT, P0 ;  /* 0x000000ff1000720c */ /* 0x000fda0003f05300 */
[----:B------:R-:W-:Y:S05]  /*0c00*/  @!P0 EXIT ;  /* 0x000000000000894d */ /* 0x000fea0003800000 */
.L_x_7413:
[----:B-1----:R-:W1:Y:S01]  /*0c10*/  LDC.64 R6, c[0x0][0x388] ;  /* 0x0000e200ff067b82 */ /* 0x002e620000000a00 */
[----:B------:R-:W-:-:S04]  /*0c20*/  ISETP.GE.U32.AND P0, PT, R2, UR40, PT ;  /* 0x0000002802007c0c */ /* 0x000fc8000bf06070 */
[----:B------:R-:W-:-:S03]  /*0c30*/  ISETP.GE.AND.EX P0, PT, RZ, UR41, PT, P0 ;  /* 0x00000029ff007c0c */ /* 0x000fc6000bf06300 */
[----:B------:R-:W3:Y:S10]  /*0c40*/  LDC.64 R14, c[0x0][0x380] ;  /* 0x0000e000ff0e7b82 */ /* 0x000ef40000000a00 */
[----:B------:R-:W-:Y:S01]  /*0c50*/  @!P0 MOV R13, RZ ;  /* 0x000000ff000d8202 */ /* 0x000fe20000000f00 */
[----:B------:R-:W-:Y:S01]  /*0c60*/  @!P0 IMAD.MOV.U32 R12, RZ, RZ, R2 ;  /* 0x000000ffff0c8224 */ /* 0x000fe200078e0002 */
[----:B--2---:R-:W-:-:S02]  /*0c70*/  @!P0 R2UR UR4, R4 ;  /* 0x00000000040482ca */ /* 0x004fc400000e0000 */
[----:B------:R-:W-:Y:S01]  /*0c80*/  @!P0 R2UR UR5, R5 ;  /* 0x00000000050582ca */ /* 0x000fe200000e0000 */
[-C--:B-1----:R-:W-:Y:S01]  /*0c90*/  @!P0 IMAD R0, R10, R6.reuse, RZ ;  /* 0x000000060a008224 */ /* 0x082fe200078e02ff */
[----:B------:R-:W-:Y:S01]  /*0ca0*/  @!P0 R2UR UR6, R4 ;  /* 0x00000000040682ca */ /* 0x000fe200000e0000 */
[----:B------:R-:W-:Y:S01]  /*0cb0*/  @!P0 IMAD.WIDE.U32 R12, R23, R6, R12 ;  /* 0x00000006170c8225 */ /* 0x000fe200078e000c */
[----:B------:R-:W-:-:S03]  /*0cc0*/  @!P0 R2UR UR7, R5 ;  /* 0x00000000050782ca */ /* 0x000fc600000e0000 */
[----:B------:R-:W-:Y:S01]  /*0cd0*/  @!P0 IMAD R7, R23, R7, R0 ;  /* 0x0000000717078224 */ /* 0x000fe200078e0200 */
[----:B---3--:R-:W-:-:S03]  /*0ce0*/  @!P0 LEA R6, P1, R12, R14, 0x1 ;  /* 0x0000000e0c068211 */ /* 0x008fc600078208ff */
        /* <DEDUP_REMOVED lines=37> */
.L_x_7420:
        /* <DEDUP_REMOVED lines=14> */
.L_x_7401:
[----:B------:R-:W-:Y:S05]  /*1020*/  BSYNC.RECONVERGENT B0 ;  /* 0x0000000000007941 */ /* 0x000fea0003800200 */
.L_x_7400:
        /* <DEDUP_REMOVED lines=14> */
.L_x_7403:
[----:B------:R-:W-:Y:S05]  /*1110*/  BSYNC.RECONVERGENT B0 ;  /* 0x0000000000007941 */ /* 0x000fea0003800200 */
.L_x_7402:
        /* <DEDUP_REMOVED lines=29> */
.L_x_7405:
[----:B------:R-:W-:Y:S05]  /*12f0*/  BSYNC.RECONVERGENT B0 ;  /* 0x0000000000007941 */ /* 0x000fea0003800200 */
.L_x_7404:
        /* <DEDUP_REMOVED lines=41> */
[----:B------:R1:W2:Y:S02]  /*1590*/  SHFL.BFLY PT, R14, R13, 0x1, 0x1f ;  /* 0x0c201f000d0e7f89 */ /* 0x0002a400000e0000 */
.L_x_7424:
        /* <DEDUP_REMOVED lines=12> */
[----:B0-----:R-:W-:Y:S05]  /*1660*/  CALL.REL.NOINC `($__internal_149_$__cuda_sm3x_div_rn_noftz_f32_slowpath) ;  /* 0x0000000c00707944 */ /* 0x001fea0003c00000 */
[----:B------:R-:W-:-:S07]  /*1670*/  MOV R10, R9 ;  /* 0x00000009000a7202 */ /* 0x000fce0000000f00 */
.L_x_7408:
[----:B------:R-:W-:Y:S05]  /*1680*/  BSYNC.RECONVERGENT B0 ;  /* 0x0000000000007941 */ /* 0x000fea0003800200 */
.L_x_7407:
        /* <DEDUP_REMOVED lines=13> */
[----:B------:R-:W-:-:S07]  /*1760*/  MOV R7, R9 ;  /* 0x0000000900077202 */ /* 0x000fce0000000f00 */
.L_x_7410:
[----:B------:R-:W-:Y:S05]  /*1770*/  BSYNC.RECONVERGENT B0 ;  /* 0x0000000000007941 */ /* 0x000fea0003800200 */
.L_x_7409:
[----:B------:R-:W-:Y:S04]  /*1780*/  BSSY.RECONVERGENT B0, `(.L_x_7411) ;  /* 0x0000012000007945 */ /* 0x000fe80003800200 */
[----:B------:R-:W-:Y:S05]  /*1790*/  @P1 BRA `(.L_x_7412) ;  /* 0x0000000000401947 */ /* 0x000fea0003800000 */
        /* <DEDUP_REMOVED lines=16> */
.L_x_7412:
[----:B------:R-:W-:Y:S05]  /*18a0*/  BSYNC.RECONVERGENT B0 ;  /* 0x0000000000007941 */ /* 0x000fea0003800200 */
.L_x_7411:
[----:B------:R-:W-:-:S05]  /*18b0*/  IADD3 R23, P0, PT, R8, R19, RZ ;  /* 0x0000001308177210 */ /* 0x000fca0007f1e0ff */
[----:B-1----:R-:W-:Y:S01]  /*18c0*/  IMAD.X R10, R17, 0x1, R16, P0 ;  /* 0x00000001110a7824 */ /* 0x002fe200000e0610 */
[----:B------:R-:W-:-:S04]  /*18d0*/  ISETP.GE.U32.AND P0, PT, R23, UR42, PT ;  /* 0x0000002a17007c0c */ /* 0x000fc8000bf06070 */
[----:B------:R-:W-:-:S13]  /*18e0*/  ISETP.GE.AND.EX P0, PT, R10, UR43, PT, P0 ;  /* 0x0000002b0a007c0c */ /* 0x000fda000bf06300 */
[----:B------:R-:W-:Y:S05]  /*18f0*/  @!P0 BRA `(.L_x_7413) ;  /* 0xfffffff000c48947 */ /* 0x000fea000383ffff */
[----:B------:R-:W-:Y:S05]  /*1900*/  EXIT ;  /* 0x000000000000794d */ /* 0x000fea0003800000 */
.L_x_7394:
[----:B------:R-:W-:Y:S01]  /*1910*/  HFMA2 R11, -RZ, RZ, 0, 1.847743988037109375e-06 ;  /* 0x0000001fff0b7431 */ /* 0x000fe200000001ff */
[----:B------:R-:W-:Y:S01]  /*1920*/  MOV R12, 0x1 ;  /* 0x00000001000c7802 */ /* 0x000fe20000000f00 */
[----:B------:R-:W-:Y:S02]  /*1930*/  IMAD.MOV.U32 R15, RZ, RZ, -0x1 ;  /* 0xffffffffff0f7424 */ /* 0x000fe400078e00ff */
[----:B------:R-:W-:Y:S01]  /*1940*/  HFMA2 R9, -RZ, RZ, 3.7421875, 0 ;  /* 0x437c0000ff097431 */ /* 0x000fe200000001ff */
[----:B------:R-:W-:-:S07]  /*1950*/  MOV R7, 0x3bbb989d ;  /* 0x3bbb989d00077802 */ /* 0x000fce0000000f00 */
[----:B0-----:R-:W-:Y:S05]  /*1960*/  WARPSYNC.COLLECTIVE R15, `(.L_x_7414) ;  /* 0x000000000f087348 */ /* 0x001fea0003c00000 */
[----:B------:R1:W2:Y:S02]  /*1970*/  SHFL.BFLY P6, R14, R13, R12, R11 ;  /* 0x0c00000c0d0e7389 */ /* 0x0002a400000c000b */
[----:B012---:R-:W-:Y:S05]  /*1980*/  ENDCOLLECTIVE ;  /* 0x000000000000791b */ /* 0x007fea0003800000 */
.L_x_7414:
        /* <DEDUP_REMOVED lines=18> */
[----:B-1----:R-:W-:-:S04]  /*1ab0*/  FMUL R6, R6, R7 ;  /* 0x0000000706067220 */ /* 0x002fc80000400000 */
[----:B------:R-:W-:-:S04]  /*1ac0*/  FADD R13, RZ, R6 ;  /* 0x00000006ff0d7221 */ /* 0x000fc80000000000 */
[----:B------:R-:W-:-:S07]  /*1ad0*/  FADD R13, R13, R0 ;  /* 0x000000000d0d7221 */ /* 0x000fce0000000000 */
[----:B------:R-:W-:Y:S05]  /*1ae0*/  WARPSYNC.COLLECTIVE R15, `(.L_x_7415) ;  /* 0x000000000f087348 */ /* 0x000fea0003c00000 */
[----:B------:R0:W1:Y:S02]  /*1af0*/  SHFL.BFLY P6, R14, R13, R12, R11 ;  /* 0x0c00000c0d0e7389 */ /* 0x00006400000c000b */
[----:B01----:R-:W-:Y:S05]  /*1b00*/  ENDCOLLECTIVE ;  /* 0x000000000000791b */ /* 0x003fea0003800000 */
.L_x_7415:
[----:B------:R-:W-:Y:S05]  /*1b10*/  BRA `(.L_x_7416) ;  /* 0xffffffec00647947 */ /* 0x000fea000383ffff */
.L_x_7399:
[----:B------:R-:W-:Y:S01]  /*1b20*/  BSSY B0, `(.L_x_7417) ;  /* 0x0000007000007945 */ /* 0x000fe20003800000 */
[----:B------:R-:W-:Y:S01]  /*1b30*/  MOV R12, 0x1 ;  /* 0x00000001000c7802 */ /* 0x000fe20000000f00 */
[----:B------:R-:W-:Y:S01]  /*1b40*/  IMAD.MOV.U32 R11, RZ, RZ, 0x1f ;  /* 0x0000001fff0b7424 */ /* 0x000fe200078e00ff */
[----:B------:R-:W-:-:S07]  /*1b50*/  MOV R15, 0xffffffff ;  /* 0xffffffff000f7802 */ /* 0x000fce0000000f00 */
[----:B0-----:R-:W-:Y:S05]  /*1b60*/  WARPSYNC.COLLECTIVE R15, `(.L_x_7418) ;  /* 0x000000000f087348 */ /* 0x001fea0003c00000 */
[----:B------:R1:W2:Y:S02]  /*1b70*/  SHFL.BFLY P6, R14, R13, R12, R11 ;  /* 0x0c00000c0d0e7389 */ /* 0x0002a400000c000b */
[----:B012---:R-:W-:Y:S05]  /*1b80*/  ENDCOLLECTIVE ;  /* 0x000000000000791b */ /* 0x007fea0003800000 */
.L_x_7418:
[----:B------:R-:W-:Y:S05]  /*1b90*/  BSYNC B0 ;  /* 0x0000000000007941 */ /* 0x000fea0003800000 */
.L_x_7417:
[----:B------:R-:W-:Y:S01]  /*1ba0*/  HFMA2 R6, -RZ, RZ, 0.96630859375, -0.0022525787353515625 ;  /* 0x3bbb989dff067431 */ /* 0x000fe200000001ff */
[----:B------:R-:W-:Y:S01]  /*1bb0*/  FMNMX R13, R14, R13, !PT ;  /* 0x0000000d0e0d7209 */ /* 0x000fe20007800000 */
[----:B------:R-:W-:Y:S01]  /*1bc0*/  IMAD.MOV.U32 R12, RZ, RZ, 0x437c0000 ;  /* 0x437c0000ff0c7424 */ /* 0x000fe200078e00ff */
[----:B------:R-:W-:Y:S02]  /*1bd0*/  MOV R11, 0x1f ;  /* 0x0000001f000b7802 */ /* 0x000fe40000000f00 */
[----:B------:R-:W-:Y:S01]  /*1be0*/  MOV R15, 0xffffffff ;  /* 0xffffffff000f7802 */ /* 0x000fe20000000f00 */
[C---:B------:R-:W-:Y:S01]  /*1bf0*/  FADD R7, -R13.reuse, R9 ;  /* 0x000000090d077221 */ /* 0x040fe20000000100 */
[----:B------:R-:W-:-:S03]  /*1c00*/  FADD R13, -R13, R0 ;  /* 0x000000000d0d7221 */ /* 0x000fc60000000100 */
[----:B------:R-:W-:-:S04]  /*1c10*/  FFMA.SAT R9, R7, R6, 0.5 ;  /* 0x3f00000007097423 */ /* 0x000fc80000002006 */
[----:B------:R-:W-:Y:S01]  /*1c20*/  FFMA.RM R0, R9, R12, 12582913 ;  /* 0x4b40000109007423 */ /* 0x000fe2000000400c */
[----:B------:R-:W-:-:S03]  /*1c30*/  FFMA.SAT R9, R13, R6, 0.5 ;  /* 0x3f0000000d097423 */ /* 0x000fc60000002006 */
[C---:B------:R-:W-:Y:S01]  /*1c40*/  FADD R6, R0.reuse, -12583039 ;  /* 0xcb40007f00067421 */ /* 0x040fe20000000000 */
[----:B------:R-:W-:Y:S01]  /*1c50*/  FFMA.RM R12, R9, R12, 12582913 ;  /* 0x4b400001090c7423 */ /* 0x000fe2000000400c */
[----:B------:R-:W-:Y:S02]  /*1c60*/  SHF.L.U32 R0, R0, 0x17, RZ ;  /* 0x0000001700007819 */ /* 0x000fe400000006ff */
[C---:B------:R-:W-:Y:S01]  /*1c70*/  FFMA R6, R7.reuse, 1.4426950216293334961, -R6 ;  /* 0x3fb8aa3b07067823 */ /* 0x040fe20000000806 */
[C---:B------:R-:W-:Y:S01]  /*1c80*/  FADD R14, R12.reuse, -12583039 ;  /* 0xcb40007f0c0e7421 */ /* 0x040fe20000000000 */
[----:B------:R-:W-:Y:S02]  /*1c90*/  SHF.L.U32 R12, R12, 0x17, RZ ;  /* 0x000000170c0c7819 */ /* 0x000fe400000006ff */
[----:B------:R-:W-:Y:S01]  /*1ca0*/  FFMA R7, R7, 1.925963033500011079e-08, R6 ;  /* 0x32a5706007077823 */ /* 0x000fe20000000006 */
[----:B------:R-:W-:-:S04]  /*1cb0*/  FFMA R14, R13, 1.4426950216293334961, -R14 ;  /* 0x3fb8aa3b0d0e7823 */ /* 0x000fc8000000080e */
[----:B------:R-:W-:Y:S01]  /*1cc0*/  FFMA R9, R13, 1.925963033500011079e-08, R14 ;  /* 0x32a570600d097823 */ /* 0x000fe2000000000e */
        /* <DEDUP_REMOVED lines=10> */
.L_x_7419:
[----:B------:R-:W-:Y:S05]  /*1d70*/  BRA `(.L_x_7420) ;  /* 0xfffffff000707947 */ /* 0x000fea000383ffff */
.L_x_7406:
[----:B------:R-:W-:Y:S01]  /*1d80*/  HFMA2 R11, -RZ, RZ, 0, 1.847743988037109375e-06 ;  /* 0x0000001fff0b7431 */ /* 0x000fe200000001ff */
[----:B------:R-:W-:Y:S01]  /*1d90*/  BSSY B0, `(.L_x_7421) ;  /* 0x0000006000007945 */ /* 0x000fe20003800000 */
[----:B------:R-:W-:Y:S01]  /*1da0*/  IMAD.MOV.U32 R12, RZ, RZ, 0x1 ;  /* 0x00000001ff0c7424 */ /* 0x000fe200078e00ff */
[----:B------:R-:W-:-:S07]  /*1db0*/  MOV R15, 0xffffffff ;  /* 0xffffffff000f7802 */ /* 0x000fce0000000f00 */
[----:B0-----:R-:W-:Y:S05]  /*1dc0*/  WARPSYNC.COLLECTIVE R15, `(.L_x_7422) ;  /* 0x000000000f087348 */ /* 0x001fea0003c00000 */
[----:B------:R1:W2:Y:S02]  /*1dd0*/  SHFL.BFLY P6, R14, R13, R12, R11 ;  /* 0x0c00000c0d0e7389 */ /* 0x0002a400000c000b */
[----:B012---:R-:W-:Y:S05]  /*1de0*/  ENDCOLLECTIVE ;  /* 0x000000000000791b */ /* 0x007fea0003800000 */
.L_x_7422:
[----:B------:R-:W-:Y:S05]  /*1df0*/  BSYNC B0 ;  /* 0x0000000000007941 */ /* 0x000fea0003800000 */
.L_x_7421:
[----:B------:R-:W-:Y:S01]  /*1e00*/  FMNMX R13, R14, R13, !PT ;  /* 0x0000000d0e0d7209 */ /* 0x000fe20007800000 */
[----:B------:R-:W-:Y:S02]  /*1e10*/  HFMA2 R10, -RZ, RZ, 3.7421875, 0 ;  /* 0x437c0000ff0a7431 */ /* 0x000fe400000001ff */
[----:B------:R-:W-:Y:S02]  /*1e20*/  IMAD.MOV.U32 R6, RZ, RZ, 0x3bbb989d ;  /* 0x3bbb989dff067424 */ /* 0x000fe400078e00ff */
[----:B------:R-:W-:Y:S02]  /*1e30*/  HFMA2 R11, -RZ, RZ, 0, 1.847743988037109375e-06 ;  /* 0x0000001fff0b7431 */ /* 0x000fe400000001ff */
[----:B------:R-:W-:Y:S02]  /*1e40*/  IMAD.MOV.U32 R15, RZ, RZ, -0x1 ;  /* 0xffffffffff0f7424 */ /* 0x000fe400078e00ff */
        /* <DEDUP_REMOVED lines=10> */
[----:B------:R-:W-:Y:S02]  /*1ef0*/  IMAD.SHL.U32 R10, R10, 0x800000, RZ ;  /* 0x008000000a0a7824 */ /* 0x000fe400078e00ff */
[----:B------:R-:W-:Y:S01]  /*1f00*/  FFMA R7, R7, 1.925963033500011079e-08, R6 ;  /* 0x32a5706007077823 */ /* 0x000fe20000000006 */
[----:B------:R-:W-:-:S04]  /*1f10*/  FFMA R12, R13, 1.4426950216293334961, -R12 ;  /* 0x3fb8aa3b0d0c7823 */ /* 0x000fc8000000080c */
[----:B------:R-:W-:Y:S01]  /*1f20*/  FFMA R9, R13, 1.925963033500011079e-08, R12 ;  /* 0x32a570600d097823 */ /* 0x000fe2000000000c */
[----:B------:R-:W0:Y:S01]  /*1f30*/  MUFU.EX2 R7, R7 ;  /* 0x0000000700077308 */ /* 0x000e220000000800 */
[----:B------:R-:W-:-:S07]  /*1f40*/  MOV R12, 0x1 ;  /* 0x00000001000c7802 */ /* 0x000fce0000000f00 */
        /* <DEDUP_REMOVED lines=8> */
.L_x_7423:
[----:B------:R-:W-:Y:S05]  /*1fd0*/  BRA `(.L_x_7424) ;  /* 0xfffffff400707947 */ /* 0x000fea000383ffff */
        .weak           $__internal_148_$__cuda_sm20_div_u64
        .type           $__internal_148_$__cuda_sm20_div_u64,@function
        .size           $__internal_148_$__cuda_sm20_div_u64,($__internal_149_$__cuda_sm3x_div_rn_noftz_f32_slowpath - $__internal_148_$__cuda_sm20_div_u64)
$__internal_148_$__cuda_sm20_div_u64:
[----:B------:R-:W-:-:S06]  /*1fe0*/  MOV R9, R17 ;  /* 0x0000001100097202 */ /* 0x000fcc0000000f00 */
        /* <DEDUP_REMOVED lines=15> */
[----:B------:R-:W-:Y:S02]  /*20e0*/  IADD3 R7, P2, PT, R9, R6, RZ ;  /* 0x0000000609077210 */ /* 0x000fe40007f5e0ff */
[----:B------:R-:W-:-:S03]  /*20f0*/  IADD3.X R6, PT, PT, R13, R5, RZ, P0, !PT ;  /* 0x000000050d067210 */ /* 0x000fc600007fe4ff */
[----:B------:R-:W-:Y:S01]  /*2100*/  IMAD.WIDE.U32 R4, R7, R8, RZ ;  /* 0x0000000807047225 */ /* 0x000fe200078e00ff */
[----:B------:R-:W-:-:S03]  /*2110*/  IADD3.X R9, PT, PT, RZ, RZ, R6, P2, P1 ;  /* 0x000000ffff097210 */ /* 0x000fc600017e2406 */
[----:B------:R-:W-:Y:S01]  /*2120*/  IMAD R5, R7, R17, R5 ;  /* 0x0000001107057224 */ /* 0x000fe200078e0205 */
[----:B------:R-:W-:-:S03]  /*2130*/  IADD3 R11, P0, PT, RZ, -R4, RZ ;  /* 0x80000004ff0b7210 */ /* 0x000fc60007f1e0ff */
[----:B------:R-:W-:Y:S02]  /*2140*/  IMAD R5, R9, R8, R5 ;  /* 0x0000000809057224 */ /* 0x000fe400078e0205 */
[----:B------:R-:W-:-:S04]  /*2150*/  IMAD.HI.U32 R6, R7, R11, RZ ;  /* 0x0000000b07067227 */ /* 0x000fc800078e00ff */
[----:B------:R-:W-:Y:S02]  /*2160*/  IMAD.X R4, RZ, RZ, ~R5, P0 ;  /* 0x000000ffff047224 */ /* 0x000fe400000e0e05 */
[----:B------:R-:W-:Y:S02]  /*2170*/  HFMA2 R5, -RZ, RZ, 0, 0 ;  /* 0x00000000ff057431 */ /* 0x000fe400000001ff */
        /* <DEDUP_REMOVED lines=42> */
[----:B------:R-:W-:Y:S06]  /*2420*/  RET.REL.NODEC R2 `(_ZN7oneflow4cuda7softmax15SoftmaxWarpImplI10SimpleLoadI6__halffE11SimpleStoreIS4_fEfLi2ELi2ELi2ELi1ELb1ELNS1_9AlgorithmE0EEEvT_T0_ll) ;  /* 0xffffffd802f47950 */ /* 0x000fec0003c3ffff */
        .weak           $__internal_149_$__cuda_sm3x_div_rn_noftz_f32_slowpath
        .type           $__internal_149_$__cuda_sm3x_div_rn_noftz_f32_slowpath,@function
        .size           $__internal_149_$__cuda_sm3x_div_rn_noftz_f32_slowpath,(.L_x_15466 - $__internal_149_$__cuda_sm3x_div_rn_noftz_f32_slowpath)
$__internal_149_$__cuda_sm3x_div_rn_noftz_f32_slowpath:
        /* <DEDUP_REMOVED lines=31> */
[----:B------:R-:W-:Y:S01]  /*2620*/  @P2 IMAD.MOV.U32 R9, RZ, RZ, RZ ;  /* 0x000000ffff092224 */ /* 0x000fe200078e00ff */
[----:B------:R-:W-:Y:S01]  /*2630*/  @!P2 MOV R9, 0xffffffc0 ;  /* 0xffffffc00009a802 */ /* 0x000fe20000000f00 */
[----:B------:R-:W-:-:S03]  /*2640*/  @!P2 FFMA R6, R6, 1.84467440737095516160e+19, RZ ;  /* 0x5f8000000606a823 */ /* 0x000fc600000000ff */
[----:B------:R-:W-:-:S07]  /*2650*/  @!P3 IADD3 R9, PT, PT, R9, 0x40, RZ ;  /* 0x000000400909b810 */ /* 0x000fce0007ffe0ff */
.L_x_7426:
        /* <DEDUP_REMOVED lines=51> */
.L_x_7433:
[----:B------:R-:W-:-:S04]  /*2990*/  LOP3.LUT R6, R6, 0x80000000, RZ, 0xc0, !PT ;  /* 0x8000000006067812 */ /* 0x000fc800078ec0ff */
[----:B------:R-:W-:Y:S01]  /*29a0*/  LOP3.LUT R6, R6, 0x7f800000, RZ, 0xfc, !PT ;  /* 0x7f80000006067812 */ /* 0x000fe200078efcff */
[----:B------:R-:W-:Y:S06]  /*29b0*/  BRA `(.L_x_7434) ;  /* 0x0000000000047947 */ /* 0x000fec0003800000 */
.L_x_7432:
[----:B------:R-:W-:-:S07]  /*29c0*/  LEA R6, R14, R6, 0x17 ;  /* 0x000000060e067211 */ /* 0x000fce00078eb8ff */
.L_x_7434:
[----:B------:R-:W-:Y:S05]  /*29d0*/  BSYNC.RECONVERGENT B3 ;  /* 0x0000000000037941 */ /* 0x000fea0003800200 */
.L_x_7431:
[----:B------:R-:W-:Y:S05]  /*29e0*/  BRA `(.L_x_7435) ;  /* 0x0000000000207947 */ /* 0x000fea0003800000 */
.L_x_7430:
[----:B------:R-:W-:-:S04]  /*29f0*/  LOP3.LUT R6, R7, 0x80000000, R6, 0x48, !PT ;  /* 0x8000000007067812 */ /* 0x000fc800078e4806 */
[----:B------:R-:W-:Y:S01]  /*2a00*/  LOP3.LUT R6, R6, 0x7f800000, RZ, 0xfc, !PT ;  /* 0x7f80000006067812 */ /* 0x000fe200078efcff */
[----:B------:R-:W-:Y:S06]  /*2a10*/  BRA `(.L_x_7435) ;  /* 0x0000000000147947 */ /* 0x000fec0003800000 */
.L_x_7429:
[----:B------:R-:W-:Y:S01]  /*2a20*/  LOP3.LUT R6, R7, 0x80000000, R6, 0x48, !PT ;  /* 0x8000000007067812 */ /* 0x000fe200078e4806 */
[----:B------:R-:W-:Y:S06]  /*2a30*/  BRA `(.L_x_7435) ;  /* 0x00000000000c7947 */ /* 0x000fec0003800000 */
.L_x_7428:
[----:B------:R-:W0:Y:S01]  /*2a40*/  MUFU.RSQ R6, -QNAN ;  /* 0xffc0000000067908 */ /* 0x000e220000001400 */
[----:B------:R-:W-:Y:S05]  /*2a50*/  BRA `(.L_x_7435) ;  /* 0x0000000000047947 */ /* 0x000fea0003800000 */
.L_x_7427:
[----:B------:R-:W-:-:S07]  /*2a60*/  FADD.FTZ R6, R6, R7 ;  /* 0x0000000706067221 */ /* 0x000fce0000010000 */
.L_x_7435:
[----:B------:R-:W-:Y:S05]  /*2a70*/  BSYNC.RECONVERGENT B2 ;  /* 0x0000000000027941 */ /* 0x000fea0003800200 */
.L_x_7425:
[----:B------:R-:W-:Y:S02]  /*2a80*/  HFMA2 R7, -RZ, RZ, 0, 0 ;  /* 0x00000000ff077431 */ /* 0x000fe400000001ff */
[----:B0-----:R-:W-:Y:S01]  /*2a90*/  IMAD.MOV.U32 R9, RZ, RZ, R6 ;  /* 0x000000ffff097224 */ /* 0x001fe200078e0006 */
[----:B------:R-:W-:-:S04]  /*2aa0*/  MOV R6, R12 ;  /* 0x0000000c00067202 */ /* 0x000fc80000000f00 */
[----:B------:R-:W-:Y:S05]  /*2ab0*/  RET.REL.NODEC R6 `(_ZN7oneflow4cuda7softmax15SoftmaxWarpImplI10SimpleLoadI6__halffE11SimpleStoreIS4_fEfLi2ELi2ELi2ELi1ELb1ELNS1_9AlgorithmE0EEEvT_T0_ll) ;  /* 0xffffffd406507950 */ /* 0x000fea0003c3ffff */
.L_x_7436:
        /* <DEDUP_REMOVED lines=12> */
.L_x_15466:


//--------------------- .text._ZN7oneflow4cuda7softmax15SoftmaxWarpImplI10SimpleLoadI6__halffE11SimpleStoreIS4_fEfLi2ELi2ELi2ELi1ELb0ELNS1_9AlgorithmE0EEEvT_T0_ll --------------------------
	.section	.text._ZN7oneflow4cuda7softmax15SoftmaxWarpImplI10SimpleLoadI6__halffE11SimpleStoreIS4_fEfLi2ELi2ELi2ELi1ELb0ELNS1_9AlgorithmE0EEEvT_T0_ll,"ax",@progbits
	.align	128
        .global         _ZN7oneflow4cuda7softmax15SoftmaxWarpImplI10SimpleLoadI6__halffE11SimpleStoreIS4_fEfLi2ELi2ELi2ELi1ELb0ELNS1_9AlgorithmE0EEEvT_T0_ll
        .type           _ZN7oneflow4cuda7softmax15SoftmaxWarpImplI10SimpleLoadI6__halffE11SimpleStoreIS4_fEfLi2ELi2ELi2ELi1ELb0ELNS1_9AlgorithmE0EEEvT_T0_ll,@function
        .size           _ZN7oneflow4cuda7softmax15SoftmaxWarpImplI10SimpleLoadI6__halffE11SimpleStoreIS4_fEfLi2ELi2ELi2ELi1ELb0ELNS1_9AlgorithmE0EEEvT_T0_ll,(.L_x_15468 - _ZN7oneflow4cuda7softmax15SoftmaxWarpImplI10SimpleLoadI6__halffE11SimpleStoreIS4_fEfLi2ELi2ELi2ELi1ELb0ELNS1_9AlgorithmE0EEEvT_T0_ll)
        .other          _ZN7oneflow4cuda7softmax15SoftmaxWarpImplI10SimpleLoadI6__halffE11SimpleStoreIS4_fEfLi2ELi2ELi2ELi1ELb0ELNS1_9AlgorithmE0EEEvT_T0_ll,@"STO_CUDA_ENTRY STV_DEFAULT"
_ZN7oneflow4cuda7softmax15SoftmaxWarpImplI10SimpleLoadI6__halffE11SimpleStoreIS4_fEfLi2ELi2ELi2ELi1ELb0ELNS1_9AlgorithmE0EEEvT_T0_ll:
.text._ZN7oneflow4cuda7softmax15SoftmaxWarpImplI10SimpleLoadI6__halffE11SimpleStoreIS4_fEfLi2ELi2ELi2ELi1ELb0ELNS1_9AlgorithmE0EEEvT_T0_ll:
        /* <DEDUP_REMOVED lines=24> */
.L_x_7437:
        /* <DEDUP_REMOVED lines=47> */
.L_x_7439:
[----:B------:R-:W-:-:S07]  /*0470*/  MOV R0, 0x490 ;  /* 0x0000049000007802 */ /* 0x000fce0000000f00 */
[----:B0-----:R-:W-:Y:S05]  /*0480*/  CALL.REL.NOINC `($__internal_150_$__cuda_sm20_div_u64) ;  /* 0x00000018004c7944 */ /* 0x001fea0003c00000 */
.L_x_7440:
[----:B------:R-:W-:Y:S05]  /*0490*/  BSYNC.RECONVERGENT B0 ;  /* 0x0000000000007941 */ /* 0x000fea0003800200 */
.L_x_7438:
        /* <DEDUP_REMOVED lines=11> */
[----:B------:R-:W-:Y:S02]  /*0550*/  MOV R3, RZ ;  /* 0x000000ff00037202 */ /* 0x000fe40000000f00 */
        /* <DEDUP_REMOVED lines=34> */
[----:B------:R-:W-:-:S04]  /*0780*/  FFMA R11, R14, 1.925963033500011079e-08, R11 ;  /* 0x32a570600e0b7823 */ /* 0x000fc8000000000b */
[----:B------:R-:W-:Y:S08]  /*0790*/  MUFU.EX2 R12, R11 ;  /* 0x0000000b000c7308 */ /* 0x000ff00000000800 */
[----:B------:R-:W1:Y:S02]  /*07a0*/  MUFU.EX2 R9, R9 ;  /* 0x0000000900097308 */ /* 0x000e640000000800 */
[----:B-1----:R-:W-:Y:S01]  /*07b0*/  FMUL R6, R0, R9 ;  /* 0x0000000900067220 */ /* 0x002fe20000400000 */
[----:B------:R-:W-:-:S03]  /*07c0*/  FMUL R0, R7, R12 ;  /* 0x0000000c07007220 */ /* 0x000fc60000400000 */
[----:B------:R-:W-:-:S04]  /*07d0*/  FADD R13, RZ, R6 ;  /* 0x00000006ff0d7221 */ /* 0x000fc80000000000 */
[----:B------:R-:W-:-:S05]  /*07e0*/  FADD R13, R13, R0 ;  /* 0x000000000d0d7221 */ /* 0x000fca0000000000 */
[----:B------:R1:W2:Y:S02]  /*07f0*/  SHFL.BFLY PT, R14, R13, 0x1, 0x1f ;  /* 0x0c201f000d0e7f89 */ /* 0x0002a400000e0000 */
.L_x_7461:
        /* <DEDUP_REMOVED lines=12> */
[----:B0-----:R-:W-:Y:S05]  /*08c0*/  CALL.REL.NOINC `($__internal_151_$__cuda_sm3x_div_rn_noftz_f32_slowpath) ;  /* 0x0000001800507944 */ /* 0x001fea0003c00000 */
[----:B------:R-:W-:-:S07]  /*08d0*/  IMAD.MOV.U32 R9, RZ, RZ, R12 ;  /* 0x000000ffff097224 */ /* 0x000fce00078e000c */
.L_x_7445:
[----:B------:R-:W-:Y:S05]  /*08e0*/  BSYNC.RECONVERGENT B1 ;  /* 0x0000000000017941 */ /* 0x000fea0003800200 */
.L_x_7444:
        /* <DEDUP_REMOVED lines=12> */
[----:B0-----:R-:W-:Y:S05]  /*09b0*/  CALL.REL.NOINC `($__internal_151_$__cuda_sm3x_div_rn_noftz_f32_slowpath) ;  /* 0x0000001800147944 */ /* 0x001fea0003c00000 */
.L_x_7447:
[----:B------:R-:W-:Y:S05]  /*09c0*/  BSYNC.RECONVERGENT B1 ;  /* 0x0000000000017941 */ /* 0x000fea0003800200 */
.L_x_7446:
[----:B------:R-:W1:Y:S01]  /*09d0*/  LDCU.128 UR4, c[0x0][0x390] ;  /* 0x00007200ff0477ac */ /* 0x000e620008000c00 */
[----:B------:R-:W-:Y:S01]  /*09e0*/  HFMA2 R11, -RZ, RZ, 0, 0 ;  /* 0x00000000ff0b7431 */ /* 0x000fe200000001ff */
[----:B------:R-:W-:Y:S02]  /*09f0*/  R2UR UR8, R4 ;  /* 0x00000000040872ca */ /* 0x000fe400000e0000 */
[----:B------:R-:W-:Y:S02]  /*0a00*/  R2UR UR9, R5 ;  /* 0x00000000050972ca */ /* 0x000fe400000e0000 */
[----:B------:R-:W-:Y:S01]  /*0a10*/  F2FP.F16.F32.PACK_AB R9, R12, R9 ;  /* 0x000000090c09723e */ /* 0x000fe200000000ff */
[----:B-1----:R-:W-:Y:S02]  /*0a20*/  IMAD R0, R10, UR6, RZ ;  /* 0x000000060a007c24 */ /* 0x002fe4000f8e02ff */
[----:B------:R-:W-:Y:S02]  /*0a30*/  IMAD.MOV.U32 R10, RZ, RZ, R2 ;  /* 0x000000ffff0a7224 */ /* 0x000fe400078e0002 */
[----:B------:R-:W-:Y:S01]  /*0a40*/  IMAD R7, R19, UR7, R0 ;  /* 0x0000000713077c24 */ /* 0x000fe2000f8e0200 */
[----:B------:R-:W-:Y:S01]  /*0a50*/  R2UR UR7, R5 ;  /* 0x00000000050772ca */ /* 0x000fe200000e0000 */
[----:B------:R-:W-:Y:S01]  /*0a60*/  IMAD.WIDE.U32 R10, R19, UR6, R10 ;  /* 0x00000006130a7c25 */ /* 0x000fe2000f8e000a */
[----:B------:R-:W-:-:S02]  /*0a70*/  R2UR UR6, R4 ;  /* 0x00000000040672ca */ /* 0x000fc400000e0000 */
[----:B------:R-:W-:Y:S02]  /*0a80*/  PRMT R0, R9, 0x7632, R0 ;  /* 0x0000763209007816 */ /* 0x000fe40000000000 */
[C---:B------:R-:W-:Y:S02]  /*0a90*/  LEA R6, P0, R10.reuse, UR4, 0x1 ;  /* 0x000000040a067c11 */ /* 0x040fe4000f8008ff */
[----:B------:R-:W-:Y:S02]  /*0aa0*/  IADD3 R7, PT, PT, R11, R7, RZ ;  /* 0x000000070b077210 */ /* 0x000fe40007ffe0ff */
[----:B------:R-:W-:Y:S02]  /*0ab0*/  MOV R19, R21 ;  /* 0x0000001500137202 */ /* 0x000fe40000000f00 */
[----:B------:R-:W-:Y:S01]  /*0ac0*/  LEA.HI.X R7, R10, UR5, R7, 0x1, P0 ;  /* 0x000000050a077c11 */ /* 0x000fe200080f0c07 */
[----:B------:R-:W-:-:S04]  /*0ad0*/  IMAD.MOV.U32 R10, RZ, RZ, R18 ;  /* 0x000000ffff0a7224 */ /* 0x000fc800078e0012 */
[----:B------:R1:W-:Y:S04]  /*0ae0*/  STG.E.U16 desc[UR6][R6.64], R9 ;  /* 0x0000000906007986 */ /* 0x0003e8000c101506 */
[----:B------:R1:W-:Y:S02]  /*0af0*/  STG.E.U16 desc[UR8][R6.64+0x2], R0 ;  /* 0x0000020006007986 */ /* 0x0003e4000c101508 */
.L_x_7442:
[----:B------:R-:W-:Y:S05]  /*0b00*/  BSYNC B0 ;  /* 0x0000000000007941 */ /* 0x000fea0003800000 */
.L_x_7441:
[----:B------:R-:W-:-:S04]  /*0b10*/  ISETP.NE.U32.AND P0, PT, R20, RZ, PT ;  /* 0x000000ff1400720c */ /* 0x000fc80003f05070 */
[----:B------:R-:W-:-:S13]  /*0b20*/  ISETP.NE.AND.EX P0, PT, R22, RZ, PT, P0 ;  /* 0x000000ff1600720c */ /* 0x000fda0003f05300 */
[----:B------:R-:W-:Y:S05]  /*0b30*/  @!P0 EXIT ;  /* 0x000000000000894d */ /* 0x000fea0003800000 */
.L_x_7458:
        /* <DEDUP_REMOVED lines=36> */
[----:B------:R-:W-:-:S03]  /*0d80*/  SHF.L.U32 R0, R11, 0x17, RZ ;  /* 0x000000170b007819 */ /* 0x000fc600000006ff */
[----:B------:R-:W1:Y:S08]  /*0d90*/  MUFU.EX2 R9, R12 ;  /* 0x0000000c00097308 */ /* 0x000e700000000800 */
[----:B------:R-:W2:Y:S01]  /*0da0*/  MUFU.EX2 R7, R7 ;  /* 0x0000000700077308 */ /* 0x000ea20000000800 */
[----:B-1----:R-:W-:Y:S01]  /*0db0*/  FMUL R0, R0, R9 ;  /* 0x0000000900007220 */ /* 0x002fe20000400000 */
[----:B--2---:R-:W-:-:S04]  /*0dc0*/  FMUL R6, R6, R7 ;  /* 0x0000000706067220 */ /* 0x004fc80000400000 */
[----:B------:R-:W-:-:S04]  /*0dd0*/  FADD R13, RZ, R6 ;  /* 0x00000006ff0d7221 */ /* 0x000fc80000000000 */
[----:B------:R-:W-:-:S05]  /*0de0*/  FADD R13, R13, R0 ;  /* 0x000000000d0d7221 */ /* 0x000fca0000000000 */
[----:B------:R1:W2:Y:S02]  /*0df0*/  SHFL.BFLY PT, R14, R13, 0x1, 0x1f ;  /* 0x0c201f000d0e7f89 */ /* 0x0002a400000e0000 */
.L_x_7465:
        /* <DEDUP_REMOVED lines=12> */
[----:B0-----:R-:W-:Y:S05]  /*0ec0*/  CALL.REL.NOINC `($__internal_151_$__cuda_sm3x_div_rn_noftz_f32_slowpath) ;  /* 0x0000001000d07944 */ /* 0x001fea0003c00000 */
[----:B------:R-:W-:-:S07]  /*0ed0*/  MOV R9, R12 ;  /* 0x0000000c00097202 */ /* 0x000fce0000000f00 */
.L_x_7450:
[----:B------:R-:W-:Y:S05]  /*0ee0*/  BSYNC.RECONVERGENT B0 ;  /* 0x0000000000007941 */ /* 0x000fea0003800200 */
.L_x_7449:
        /* <DEDUP_REMOVED lines=12> */
[----:B0-----:R-:W-:Y:S05]  /*0fb0*/  CALL.REL.NOINC `($__internal_151_$__cuda_sm3x_div_rn_noftz_f32_slowpath) ;  /* 0x0000001000947944 */ /* 0x001fea0003c00000 */
[----:B------:R-:W-:-:S07]  /*0fc0*/  MOV R6, R12 ;  /* 0x0000000c00067202 */ /* 0x000fce0000000f00 */
.L_x_7452:
[----:B------:R-:W-:Y:S05]  /*0fd0*/  BSYNC.RECONVERGENT B0 ;  /* 0x0000000000007941 */ /* 0x000fea0003800200 */
.L_x_7451:
[----:B------:R-:W-:Y:S01]  /*0fe0*/  IADD3 R21, P0, PT, R8, R19, RZ ;  /* 0x0000001308157210 */ /* 0x000fe20007f1e0ff */
[----:B------:R-:W-:Y:S02]  /*0ff0*/  HFMA2 R7, -RZ, RZ, 0, 0 ;  /* 0x00000000ff077431 */ /* 0x000fe400000001ff */
[----:B------:R-:W-:Y:S01]  /*1000*/  IMAD R0, R10, UR42, RZ ;  /* 0x0000002a0a007c24 */ /* 0x000fe2000f8e02ff */
[----:B------:R-:W-:Y:S01]  /*1010*/  F2FP.F16.F32.PACK_AB R9, R6, R9 ;  /* 0x000000090609723e */ /* 0x000fe200000000ff */
        /* <DEDUP_REMOVED lines=9> */
[C---:B------:R-:W-:Y:S01]  /*10b0*/  R2UR UR8, R4.reuse ;  /* 0x00000000040872ca */ /* 0x040fe200000e0000 */
[----:B------:R-:W-:Y:S01]  /*10c0*/  IMAD.WIDE.U32 R18, R21, UR38, R6 ;  /* 0x0000002615127c25 */ /* 0x000fe2000f8e0006 */
[----:B------:R-:W-:Y:S02]  /*10d0*/  R2UR UR9, R5 ;  /* 0x00000000050972ca */ /* 0x000fe400000e0000 */
[----:B------:R-:W-:Y:S01]  /*10e0*/  R2UR UR10, R4 ;  /* 0x00000000040a72ca */ /* 0x000fe200000e0000 */
[----:B------:R-:W-:Y:S01]  /*10f0*/  IMAD R15, R21, UR39, R0 ;  /* 0x00000027150f7c24 */ /* 0x000fe2000f8e0200 */
[----:B------:R-:W-:Y:S02]  /*1100*/  R2UR UR11, R5 ;  /* 0x00000000050b72ca */ /* 0x000fe400000e0000 */
        /* <DEDUP_REMOVED lines=18> */
[----:B------:R-:W-:Y:S02]  /*1230*/  MOV R11, 0x3bbb989d ;  /* 0x3bbb989d000b7802 */ /* 0x000fe40000000f00 */
[----:B------:R-:W-:Y:S02]  /*1240*/  MOV R12, 0x437c0000 ;  /* 0x437c0000000c7802 */ /* 0x000fe40000000f00 */
        /* <DEDUP_REMOVED lines=22> */
.L_x_7469:
        /* <DEDUP_REMOVED lines=14> */
.L_x_7455:
[----:B------:R-:W-:Y:S05]  /*1490*/  BSYNC.RECONVERGENT B0 ;  /* 0x0000000000007941 */ /* 0x000fea0003800200 */
.L_x_7454:
        /* <DEDUP_REMOVED lines=13> */
[----:B------:R-:W-:-:S07]  /*1570*/  IMAD.MOV.U32 R14, RZ, RZ, R12 ;  /* 0x000000ffff0e7224 */ /* 0x000fce00078e000c */
.L_x_7457:
[----:B------:R-:W-:Y:S05]  /*1580*/  BSYNC.RECONVERGENT B0 ;  /* 0x0000000000007941 */ /* 0x000fea0003800200 */
.L_x_7456:
        /* <DEDUP_REMOVED lines=11> */
[C---:B------:R-:W-:Y:S02]  /*1640*/  LEA R6, P0, R12.reuse, UR40, 0x1 ;  /* 0x000000280c067c11 */ /* 0x040fe4000f8008ff */
        /* <DEDUP_REMOVED lines=10> */
.L_x_7443:
[----:B------:R-:W-:Y:S01]  /*16f0*/  MOV R12, 0x1 ;  /* 0x00000001000c7802 */ /* 0x000fe20000000f00 */
[----:B------:R-:W-:Y:S01]  /*1700*/  IMAD.MOV.U32 R11, RZ, RZ, 0x1f ;  /* 0x0000001fff0b7424 */ /* 0x000fe200078e00ff */
[----:B------:R-:W-:Y:S01]  /*1710*/  MOV R15, 0xffffffff ;  /* 0xffffffff000f7802 */ /* 0x000fe20000000f00 */
[----:B------:R-:W-:-:S07]  /*1720*/  HFMA2 R7, -RZ, RZ, 0.96630859375, -0.0022525787353515625 ;  /* 0x3bbb989dff077431 */ /* 0x000fce00000001ff */
[----:B0-----:R-:W-:Y:S05]  /*1730*/  WARPSYNC.COLLECTIVE R15, `(.L_x_7459) ;  /* 0x000000000f087348 */ /* 0x001fea0003c00000 */
[----:B------:R1:W2:Y:S02]  /*1740*/  SHFL.BFLY P6, R14, R13, R12, R11 ;  /* 0x0c00000c0d0e7389 */ /* 0x0002a400000c000b */
[----:B012---:R-:W-:Y:S05]  /*1750*/  ENDCOLLECTIVE ;  /* 0x000000000000791b */ /* 0x007fea0003800000 */
.L_x_7459:
        /* <DEDUP_REMOVED lines=15> */
[----:B------:R-:W-:-:S03]  /*1850*/  FFMA R14, R14, 1.925963033500011079e-08, R9 ;  /* 0x32a570600e0e7823 */ /* 0x000fc60000000009 */
        /* <DEDUP_REMOVED lines=9> */
.L_x_7460:
[----:B------:R-:W-:Y:S05]  /*18f0*/  BRA `(.L_x_7461) ;  /* 0xffffffec00c07947 */ /* 0x000fea000383ffff */
.L_x_7448:
[----:B------:R-:W-:Y:S01]  /*1900*/  BSSY B0, `(.L_x_7462) ;  /* 0x0000007000007945 */ /* 0x000fe20003800000 */
[----:B------:R-:W-:Y:S01]  /*1910*/  IMAD.MOV.U32 R12, RZ, RZ, 0x1 ;  /* 0x00000001ff0c7424 */ /* 0x000fe200078e00ff */
[----:B------:R-:W-:Y:S02]  /*1920*/  MOV R11, 0x1f ;  /* 0x0000001f000b7802 */ /* 0x000fe40000000f00 */
[----:B------:R-:W-:-:S07]  /*1930*/  MOV R15, 0xffffffff ;  /* 0xffffffff000f7802 */ /* 0x000fce0000000f00 */
[----:B0-----:R-:W-:Y:S05]  /*1940*/  WARPSYNC.COLLECTIVE R15, `(.L_x_7463) ;  /* 0x000000000f087348 */ /* 0x001fea0003c00000 */
[----:B------:R1:W2:Y:S02]  /*1950*/  SHFL.BFLY P6, R14, R13, R12, R11 ;  /* 0x0c00000c0d0e7389 */ /* 0x0002a400000c000b */
[----:B012---:R-:W-:Y:S05]  /*1960*/  ENDCOLLECTIVE ;  /* 0x000000000000791b */ /* 0x007fea0003800000 */
.L_x_7463:
[----:B------:R-:W-:Y:S05]  /*1970*/  BSYNC B0 ;  /* 0x0000000000007941 */ /* 0x000fea0003800000 */
.L_x_7462:
[----:B------:R-:W-:Y:S01]  /*1980*/  FMNMX R13, R13, R14, !PT ;  /* 0x0000000e0d0d7209 */ /* 0x000fe20007800000 */
[----:B------:R-:W-:Y:S02]  /*1990*/  HFMA2 R11, -RZ, RZ, 3.7421875, 0 ;  /* 0x437c0000ff0b7431 */ /* 0x000fe400000001ff */
[----:B------:R-:W-:Y:S02]  /*19a0*/  IMAD.MOV.U32 R7, RZ, RZ, 0x3bbb989d ;  /* 0x3bbb989dff077424 */ /* 0x000fe400078e00ff */
[----:B------:R-:W-:Y:S02]  /*19b0*/  IMAD.MOV.U32 R15, RZ, RZ, -0x1 ;  /* 0xffffffffff0f7424 */ /* 0x000fe400078e00ff */
[--C-:B------:R-:W-:Y:S01]  /*19c0*/  FADD R0, R0, -R13.reuse ;  /* 0x8000000d00007221 */ /* 0x100fe20000000000 */
[----:B------:R-:W-:-:S03]  /*19d0*/  FADD R12, R9, -R13 ;  /* 0x8000000d090c7221 */ /* 0x000fc60000000000 */
[-C--:B------:R-:W-:Y:S01]  /*19e0*/  FFMA.SAT R6, R0, R7.reuse, 0.5 ;  /* 0x3f00000000067423 */ /* 0x080fe20000002007 */
[----:B------:R-:W-:-:S03]  /*19f0*/  FFMA.SAT R14, R12, R7, 0.5 ;  /* 0x3f0000000c0e7423 */ /* 0x000fc60000002007 */
[-C--:B------:R-:W-:Y:S01]  /*1a00*/  FFMA.RM R6, R6, R11.reuse, 12582913 ;  /* 0x4b40000106067423 */ /* 0x080fe2000000400b */
[----:B------:R-:W-:Y:S01]  /*1a10*/  FFMA.RM R14, R14, R11, 12582913 ;  /* 0x4b4000010e0e7423 */ /* 0x000fe2000000400b */
[----:B------:R-:W-:Y:S02]  /*1a20*/  HFMA2 R11, -RZ, RZ, 0, 1.847743988037109375e-06 ;  /* 0x0000001fff0b7431 */ /* 0x000fe400000001ff */
[----:B------:R-:W-:Y:S01]  /*1a30*/  FADD R7, R6, -12583039 ;  /* 0xcb40007f06077421 */ /* 0x000fe20000000000 */
[----:B------:R-:W-:Y:S01]  /*1a40*/  FADD R9, R14, -12583039 ;  /* 0xcb40007f0e097421 */ /* 0x000fe20000000000 */
[----:B------:R-:W-:Y:S02]  /*1a50*/  SHF.L.U32 R6, R6, 0x17, RZ ;  /* 0x0000001706067819 */ /* 0x000fe400000006ff */
[----:B------:R-:W-:Y:S01]  /*1a60*/  FFMA R7, R0, 1.4426950216293334961, -R7 ;  /* 0x3fb8aa3b00077823 */ /* 0x000fe20000000807 */
[----:B------:R-:W-:-:S03]  /*1a70*/  FFMA R9, R12, 1.4426950216293334961, -R9 ;  /* 0x3fb8aa3b0c097823 */ /* 0x000fc60000000809 */
[----:B------:R-:W-:Y:S01]  /*1a80*/  FFMA R7, R0, 1.925963033500011079e-08, R7 ;  /* 0x32a5706000077823 */ /* 0x000fe20000000007 */
[----:B------:R-:W-:Y:S01]  /*1a90*/  FFMA R9, R12, 1.925963033500011079e-08, R9 ;  /* 0x32a570600c097823 */ /* 0x000fe20000000009 */
[----:B------:R-:W-:Y:S01]  /*1aa0*/  IMAD.SHL.U32 R0, R14, 0x800000, RZ ;  /* 0x008000000e007824 */ /* 0x000fe200078e00ff */
[----:B------:R-:W-:-:S03]  /*1ab0*/  MOV R12, 0x1 ;  /* 0x00000001000c7802 */ /* 0x000fc60000000f00 */
        /* <DEDUP_REMOVED lines=9> */
.L_x_7464:
[----:B------:R-:W-:Y:S05]  /*1b50*/  BRA `(.L_x_7465) ;  /* 0xfffffff000a87947 */ /* 0x000fea000383ffff */
.L_x_7453:
[----:B------:R-:W-:Y:S01]  /*1b60*/  BSSY B0, `(.L_x_7466) ;  /* 0x0000007000007945 */ /* 0x000fe20003800000 */
[----:B------:R-:W-:Y:S01]  /*1b70*/  MOV R12, 0x1 ;  /* 0x00000001000c7802 */ /* 0x000fe20000000f00 */
[----:B------:R-:W-:Y:S01]  /*1b80*/  IMAD.MOV.U32 R15, RZ, RZ, -0x1 ;  /* 0xffffffffff0f7424 */ /* 0x000fe200078e00ff */
[----:B------:R-:W-:-:S07]  /*1b90*/  MOV R11, 0x1f ;  /* 0x0000001f000b7802 */ /* 0x000fce0000000f00 */
[----:B0-----:R-:W-:Y:S05]  /*1ba0*/  WARPSYNC.COLLECTIVE R15, `(.L_x_7467) ;  /* 0x000000000f087348 */ /* 0x001fea0003c00000 */
[----:B------:R1:W2:Y:S02]  /*1bb0*/  SHFL.BFLY P6, R14, R13, R12, R11 ;  /* 0x0c00000c0d0e7389 */ /* 0x0002a400000c000b */
[----:B012---:R-:W-:Y:S05]  /*1bc0*/  ENDCOLLECTIVE ;  /* 0x000000000000791b */ /* 0x007fea0003800000 */
.L_x_7467:
[----:B------:R-:W-:Y:S05]  /*1bd0*/  BSYNC B0 ;  /* 0x0000000000007941 */ /* 0x000fea0003800000 */
.L_x_7466:
[----:B------:R-:W-:Y:S01]  /*1be0*/  FMNMX R13, R13, R14, !PT ;  /* 0x0000000e0d0d7209 */ /* 0x000fe20007800000 */
[----:B------:R-:W-:Y:S01]  /*1bf0*/  HFMA2 R11, -RZ, RZ, 3.7421875, 0 ;  /* 0x437c0000ff0b7431 */ /* 0x000fe200000001ff */
[----:B------:R-:W-:Y:S02]  /*1c00*/  MOV R7, 0x3bbb989d ;  /* 0x3bbb989d00077802 */ /* 0x000fe40000000f00 */
[----:B------:R-:W-:Y:S01]  /*1c10*/  MOV R15, 0xffffffff ;  /* 0xffffffff000f7802 */ /* 0x000fe20000000f00 */
[--C-:B------:R-:W-:Y:S01]  /*1c20*/  FADD R0, R0, -R13.reuse ;  /* 0x8000000d00007221 */ /* 0x100fe20000000000 */
[----:B------:R-:W-:-:S03]  /*1c30*/  FADD R12, R9, -R13 ;  /* 0x8000000d090c7221 */ /* 0x000fc60000000000 */
[-C--:B------:R-:W-:Y:S01]  /*1c40*/  FFMA.SAT R6, R0, R7.reuse, 0.5 ;  /* 0x3f00000000067423 */ /* 0x080fe20000002007 */
[----:B------:R-:W-:-:S03]  /*1c50*/  FFMA.SAT R14, R12, R7, 0.5 ;  /* 0x3f0000000c0e7423 */ /* 0x000fc60000002007 */
[-C--:B------:R-:W-:Y:S01]  /*1c60*/  FFMA.RM R6, R6, R11.reuse, 12582913 ;  /* 0x4b40000106067423 */ /* 0x080fe2000000400b */
[----:B------:R-:W-:Y:S01]  /*1c70*/  FFMA.RM R14, R14, R11, 12582913 ;  /* 0x4b4000010e0e7423 */ /* 0x000fe2000000400b */
[----:B------:R-:W-:Y:S02]  /*1c80*/  IMAD.MOV.U32 R11, RZ, RZ, 0x1f ;  /* 0x0000001fff0b7424 */ /* 0x000fe400078e00ff */
[----:B------:R-:W-:Y:S01]  /*1c90*/  FADD R7, R6, -12583039 ;  /* 0xcb40007f06077421 */ /* 0x000fe20000000000 */
[----:B------:R-:W-:Y:S01]  /*1ca0*/  FADD R9, R14, -12583039 ;  /* 0xcb40007f0e097421 */ /* 0x000fe20000000000 */
[----:B------:R-:W-:Y:S02]  /*1cb0*/  IMAD.SHL.U32 R6, R6, 0x800000, RZ ;  /* 0x0080000006067824 */ /* 0x000fe400078e00ff */
[----:B------:R-:W-:Y:S01]  /*1cc0*/  FFMA R7, R0, 1.4426950216293334961, -R7 ;  /* 0x3fb8aa3b00077823 */ /* 0x000fe20000000807 */
[----:B------:R-:W-:-:S03]  /*1cd0*/  FFMA R9, R12, 1.4426950216293334961, -R9 ;  /* 0x3fb8aa3b0c097823 */ /* 0x000fc60000000809 */
[----:B------:R-:W-:Y:S01]  /*1ce0*/  FFMA R7, R0, 1.925963033500011079e-08, R7 ;  /* 0x32a5706000077823 */ /* 0x000fe20000000007 */
[----:B------:R-:W-:Y:S01]  /*1cf0*/  FFMA R9, R12, 1.925963033500011079e-08, R9 ;  /* 0x32a570600c097823 */ /* 0x000fe20000000009 */
[----:B------:R-:W-:Y:S02]  /*1d00*/  SHF.L.U32 R0, R14, 0x17, RZ ;  /* 0x000000170e007819 */ /* 0x000fe400000006ff */
[----:B------:R-:W-:Y:S02]  /*1d10*/  MOV R12, 0x1 ;  /* 0x00000001000c7802 */ /* 0x000fe40000000f00 */
        /* <DEDUP_REMOVED lines=9> */
.L_x_7468:
[----:B------:R-:W-:Y:S05]  /*1db0*/  BRA `(.L_x_7469) ;  /* 0xfffffff4007c7947 */ /* 0x000fea000383ffff */
        .weak           $__internal_150_$__cuda_sm20_div_u64
        .type           $__internal_150_$__cuda_sm20_div_u64,@function
        .size           $__internal_150_$__cuda_sm20_div_u64,($__internal_151_$__cuda_sm3x_div_rn_noftz_f32_slowpath - $__internal_150_$__cuda_sm20_div_u64)
$__internal_150_$__cuda_sm20_div_u64:
        /* <DEDUP_REMOVED lines=68> */
[----:B------:R-:W-:Y:S06]  /*2200*/  RET.REL.NODEC R2 `(_ZN7oneflow4cuda7softmax15SoftmaxWarpImplI10SimpleLoadI6__halffE11SimpleStoreIS4_fEfLi2ELi2ELi2ELi1ELb0ELNS1_9AlgorithmE0EEEvT_T0_ll) ;  /* 0xffffffdc027c7950 */ /* 0x000fec0003c3ffff */
        .weak           $__internal_151_$__cuda_sm3x_div_rn_noftz_f32_slowpath
        .type           $__internal_151_$__cuda_sm3x_div_rn_noftz_f32_slowpath,@function
        .size           $__internal_151_$__cuda_sm3x_div_rn_noftz_f32_slowpath,(.L_x_15468 - $__internal_151_$__cuda_sm3x_div_rn_noftz_f32_slowpath)
$__internal_151_$__cuda_sm3x_div_rn_noftz_f32_slowpath:
        /* <DEDUP_REMOVED lines=34> */
.L_x_7471:
[----:B------:R-:W-:Y:S01]  /*2430*/  LEA R16, R12, 0xc0800000, 0x17 ;  /* 0xc08000000c107811 */ /* 0x000fe200078eb8ff */
[----:B------:R-:W-:Y:S04]  /*2440*/  BSSY.RECONVERGENT B3, `(.L_x_7476) ;  /* 0x0000036000037945 */ /* 0x000fe80003800200 */
[----:B------:R-:W-:Y:S01]  /*2450*/  IMAD.IADD R24, R7, 0x1, -R16 ;  /* 0x0000000107187824 */ /* 0x000fe200078e0a10 */
[----:B------:R-:W-:-:S03]  /*2460*/  IADD3 R7, PT, PT, R25, -0x7f, RZ ;  /* 0xffffff8119077810 */ /* 0x000fc60007ffe0ff */
        /* <DEDUP_REMOVED lines=47> */
.L_x_7478:
[----:B------:R-:W-:-:S04]  /*2760*/  LOP3.LUT R6, R6, 0x80000000, RZ, 0xc0, !PT ;  /* 0x8000000006067812 */ /* 0x000fc800078ec0ff */
[----:B------:R-:W-:Y:S01]  /*2770*/  LOP3.LUT R6, R6, 0x7f800000, RZ, 0xfc, !PT ;  /* 0x7f80000006067812 */ /* 0x000fe200078efcff */
[----:B------:R-:W-:Y:S06]  /*2780*/  BRA `(.L_x_7479) ;  /* 0x0000000000047947 */ /* 0x000fec0003800000 */
.L_x_7477:
[----:B------:R-:W-:-:S07]  /*2790*/  LEA R6, R25, R6, 0x17 ;  /* 0x0000000619067211 */ /* 0x000fce00078eb8ff */
.L_x_7479:
[----:B------:R-:W-:Y:S05]  /*27a0*/  BSYNC.RECONVERGENT B3 ;  /* 0x0000000000037941 */ /* 0x000fea0003800200 */
.L_x_7476:
[----:B------:R-:W-:Y:S05]  /*27b0*/  BRA `(.L_x_7480) ;  /* 0x0000000000207947 */ /* 0x000fea0003800000 */
.L_x_7475:
[----:B------:R-:W-:-:S04]  /*27c0*/  LOP3.LUT R6, R7, 0x80000000, R6, 0x48, !PT ;  /* 0x8000000007067812 */ /* 0x000fc800078e4806 */
[----:B------:R-:W-:Y:S01]  /*27d0*/  LOP3.LUT R6, R6, 0x7f800000, RZ, 0xfc, !PT ;  /* 0x7f80000006067812 */ /* 0x000fe200078efcff */
[----:B------:R-:W-:Y:S06]  /*27e0*/  BRA `(.L_x_7480) ;  /* 0x0000000000147947 */ /* 0x000fec0003800000 */
.L_x_7474:
[----:B------:R-:W-:Y:S01]  /*27f0*/  LOP3.LUT R6, R7, 0x80000000, R6, 0x48, !PT ;  /* 0x8000000007067812 */ /* 0x000fe200078e4806 */
[----:B------:R-:W-:Y:S06]  /*2800*/  BRA `(.L_x_7480) ;  /* 0x00000000000c7947 */ /* 0x000fec0003800000 */
.L_x_7473:
[----:B------:R-:W0:Y:S01]  /*2810*/  MUFU.RSQ R6, -QNAN ;  /* 0xffc0000000067908 */ /* 0x000e220000001400 */
[----:B------:R-:W-:Y:S05]  /*2820*/  BRA `(.L_x_7480) ;  /* 0x0000000000047947 */ /* 0x000fea0003800000 */
.L_x_7472:
[----:B------:R-:W-:-:S07]  /*2830*/  FADD.FTZ R6, R6, R7 ;  /* 0x0000000706067221 */ /* 0x000fce0000010000 */
.L_x_7480:
[----:B------:R-:W-:Y:S05]  /*2840*/  BSYNC.RECONVERGENT B2 ;  /* 0x0000000000027941 */ /* 0x000fea0003800200 */
.L_x_7470:
[----:B------:R-:W-:Y:S02]  /*2850*/  HFMA2 R7, -RZ, RZ, 0, 0 ;  /* 0x00000000ff077431 */ /* 0x000fe400000001ff */
[----:B0-----:R-:W-:Y:S01]  /*2860*/  IMAD.MOV.U32 R12, RZ, RZ, R6 ;  /* 0x000000ffff0c7224 */ /* 0x001fe200078e0006 */
[----:B------:R-:W-:-:S04]  /*2870*/  MOV R6, R11 ;  /* 0x0000000b00067202 */ /* 0x000fc80000000f00 */
[----:B------:R-:W-:Y:S05]  /*2880*/  RET.REL.NODEC R6 `(_ZN7oneflow4cuda7softmax15SoftmaxWarpImplI10SimpleLoadI6__halffE11SimpleStoreIS4_fEfLi2ELi2ELi2ELi1ELb0ELNS1_9AlgorithmE0EEEvT_T0_ll) ;  /* 0xffffffd406dc7950 */ /* 0x000fea0003c3ffff */
.L_x_7481:
        /* <DEDUP_REMOVED lines=15> */
.L_x_15468:


//--------------------- .text._ZN7oneflow4cuda7softmax15SoftmaxWarpImplI10SimpleLoadI6__halffE11SimpleStoreIS4_fEfLi2ELi2ELi2ELi2ELb1ELNS1_9AlgorithmE0EEEvT_T0_ll --------------------------
	.section	.text._ZN7oneflow4cuda7softmax15SoftmaxWarpImplI10SimpleLoadI6__halffE11SimpleStoreIS4_fEfLi2ELi2ELi2ELi2ELb1ELNS1_9AlgorithmE0EEEvT_T0_ll,"ax",@progbits
	.align	128
        .global         _ZN7oneflow4cuda7softmax15SoftmaxWarpImplI10SimpleLoadI6__halffE11SimpleStoreIS4_fEfLi2ELi2ELi2ELi2ELb1ELNS1_9AlgorithmE0EEEvT_T0_ll
        .type           _ZN7oneflow4cuda7softmax15SoftmaxWarpImplI10SimpleLoadI6__halffE11SimpleStoreIS4_fEfLi2ELi2ELi2ELi2ELb1ELNS1_9AlgorithmE0EEEvT_T0_ll,@function
        .size           _ZN7oneflow4cuda7softmax15SoftmaxWarpImplI10SimpleLoadI6__halffE11SimpleStoreIS4_fEfLi2ELi2ELi2ELi2ELb1ELNS1_9AlgorithmE0EEEvT_T0_ll,(.L_x_15469 - _ZN7oneflow4cuda7softmax15SoftmaxWarpImplI10SimpleLoadI6__halffE11SimpleStoreIS4_fEfLi2ELi2ELi2ELi2ELb1ELNS1_9AlgorithmE0EEEvT_T0_ll)
        .other          _ZN7oneflow4cuda7softmax15SoftmaxWarpImplI10SimpleLoadI6__halffE11SimpleStoreIS4_fEfLi2ELi2ELi2ELi2ELb1ELNS1_9AlgorithmE0EEEvT_T0_ll,@"STO_CUDA_ENTRY STV_DEFAULT"
_ZN7oneflow4cuda7softmax15SoftmaxWarpImplI10SimpleLoadI6__halffE11SimpleStoreIS4_fEfLi2ELi2ELi2ELi2ELb1ELNS1_9AlgorithmE0EEEvT_T0_ll:
.text._ZN7oneflow4cuda7softmax15SoftmaxWarpImplI10SimpleLoadI6__halffE11SimpleStoreIS4_fEfLi2ELi2ELi2ELi2ELb1ELNS1_9AlgorithmE0EEEvT_T0_ll:
        /* <DEDUP_REMOVED lines=24> */
.L_x_7482:
        /* <DEDUP_REMOVED lines=17> */
.L_x_7496:
        /* <DEDUP_REMOVED lines=41> */
[----:B-----5:R-:W-:Y:S02]  /*0520*/  @!P0 HADD2.F32 R10, -RZ, R2.H0_H0 ;  /* 0x20000002ff0a8230 */ /* 0x020fe40000004100 */
[----:B---3--:R-:W-:Y:S01]  /*0530*/  @!P0 HADD2.F32 R23, -RZ, R3.H0_H0 ;  /* 0x20000003ff178230 */ /* 0x008fe20000004100 */
[----:B------:R-:W-:Y:S01]  /*0540*/  MOV R2, 0xff800000 ;  /* 0xff80000000027802 */ /* 0x000fe20000000f00 */
[----:B------:R-:W-:Y:S01]  /*0550*/  IMAD.MOV.U32 R0, RZ, RZ, -0x800000 ;  /* 0xff800000ff007424 */ /* 0x000fe200078e00ff */
[----:B------:R-:W-:Y:S02]  /*0560*/  @!P0 FMNMX3 R2, R16, -INF , R4, !PT ;  /* 0xff80000010028876 */ /* 0x000fe40007800004 */
[----:B------:R-:W-:Y:S01]  /*0570*/  @!P0 FMNMX3 R0, R10, -INF , R23, !PT ;  /* 0xff8000000a008876 */ /* 0x000fe20007800017 */
[----:B------:R-:W-:Y:S06]  /*0580*/  BRA.DIV UR4, `(.L_x_7483) ;  /* 0x0000000a04607947 */ /* 0x000fec000b800000 */
[----:B------:R-:W1:Y:S01]  /*0590*/  SHFL.BFLY PT, R3, R2, 0x1, 0x1f ;  /* 0x0c201f0002037f89 */ /* 0x000e6200000e0000 */
[----:B------:R-:W-:Y:S01]  /*05a0*/  HFMA2 R5, -RZ, RZ, 0.96630859375, -0.0022525787353515625 ;  /* 0x3bbb989dff057431 */ /* 0x000fe200000001ff */
[----:B------:R-:W-:Y:S02]  /*05b0*/  MOV R11, 0x437c0000 ;  /* 0x437c0000000b7802 */ /* 0x000fe40000000f00 */
        /* <DEDUP_REMOVED lines=8> */
[----:B------:R-:W-:Y:S02]  /*0640*/  FADD R13, R3, -12583039 ;  /* 0xcb40007f030d7421 */ /* 0x000fe40000000000 */
[C---:B------:R-:W-:Y:S01]  /*0650*/  FADD R10, -R12.reuse, R10 ;  /* 0x0000000a0c0a7221 */ /* 0x040fe20000000100 */
[----:B------:R-:W-:Y:S01]  /*0660*/  FADD R12, -R12, R23 ;  /* 0x000000170c0c7221 */ /* 0x000fe20000000100 */
[----:B------:R-:W-:Y:S01]  /*0670*/  FFMA.RM R0, R14, R11, 12582913 ;  /* 0x4b4000010e007423 */ /* 0x000fe2000000400b */
[----:B------:R-:W-:Y:S01]  /*0680*/  FFMA R13, R16, 1.4426950216293334961, -R13 ;  /* 0x3fb8aa3b100d7823 */ /* 0x000fe2000000080d */
[-C--:B------:R-:W-:Y:S01]  /*0690*/  FFMA.SAT R2, R10, R5.reuse, 0.5 ;  /* 0x3f0000000a027423 */ /* 0x080fe20000002005 */
[----:B------:R-:W-:Y:S01]  /*06a0*/  FFMA.SAT R14, R12, R5, 0.5 ;  /* 0x3f0000000c0e7423 */ /* 0x000fe20000002005 */
[----:B------:R-:W-:Y:S01]  /*06b0*/  FADD R15, R0, -12583039 ;  /* 0xcb40007f000f7421 */ /* 0x000fe20000000000 */
[----:B------:R-:W-:Y:S01]  /*06c0*/  FFMA R13, R16, 1.925963033500011079e-08, R13 ;  /* 0x32a57060100d7823 */ /* 0x000fe2000000000d */
[-C--:B------:R-:W-:Y:S01]  /*06d0*/  FFMA.RM R2, R2, R11.reuse, 12582913 ;  /* 0x4b40000102027423 */ /* 0x080fe2000000400b */
[----:B------:R-:W-:Y:S01]  /*06e0*/  FFMA.RM R11, R14, R11, 12582913 ;  /* 0x4b4000010e0b7423 */ /* 0x000fe2000000400b */
[----:B------:R-:W-:Y:S01]  /*06f0*/  FFMA R15, R4, 1.4426950216293334961, -R15 ;  /* 0x3fb8aa3b040f7823 */ /* 0x000fe2000000080f */
[----:B------:R-:W-:Y:S01]  /*0700*/  SHF.L.U32 R0, R0, 0x17, RZ ;  /* 0x0000001700007819 */ /* 0x000fe200000006ff */
[----:B------:R-:W-:Y:S01]  /*0710*/  FADD R5, R2, -12583039 ;  /* 0xcb40007f02057421 */ /* 0x000fe20000000000 */
[----:B------:R-:W-:Y:S01]  /*0720*/  FADD R17, R11, -12583039 ;  /* 0xcb40007f0b117421 */ /* 0x000fe20000000000 */
[----:B------:R-:W-:Y:S01]  /*0730*/  FFMA R15, R4, 1.925963033500011079e-08, R15 ;  /* 0x32a57060040f7823 */ /* 0x000fe2000000000f */
[----:B------:R-:W1:Y:S01]  /*0740*/  MUFU.EX2 R13, R13 ;  /* 0x0000000d000d7308 */ /* 0x000e620000000800 */
[----:B------:R-:W-:Y:S01]  /*0750*/  FFMA R5, R10, 1.4426950216293334961, -R5 ;  /* 0x3fb8aa3b0a057823 */ /* 0x000fe20000000805 */
[----:B------:R-:W-:Y:S01]  /*0760*/  IMAD.SHL.U32 R4, R3, 0x800000, RZ ;  /* 0x0080000003047824 */ /* 0x000fe200078e00ff */
[----:B------:R-:W-:Y:S01]  /*0770*/  SHF.L.U32 R2, R2, 0x17, RZ ;  /* 0x0000001702027819 */ /* 0x000fe200000006ff */
[----:B------:R-:W-:-:S02]  /*0780*/  IMAD.SHL.U32 R11, R11, 0x800000, RZ ;  /* 0x008000000b0b7824 */ /* 0x000fc400078e00ff */
[----:B------:R-:W-:Y:S01]  /*0790*/  FFMA R14, R10, 1.925963033500011079e-08, R5 ;  /* 0x32a570600a0e7823 */ /* 0x000fe20000000005 */
[C---:B------:R-:W-:Y:S01]  /*07a0*/  FFMA R5, R12.reuse, 1.4426950216293334961, -R17 ;  /* 0x3fb8aa3b0c057823 */ /* 0x040fe20000000811 */
[----:B------:R-:W2:Y:S03]  /*07b0*/  MUFU.EX2 R15, R15 ;  /* 0x0000000f000f7308 */ /* 0x000ea60000000800 */
        /* <DEDUP_REMOVED lines=12> */
[----:B------:R1:W3:Y:S02]  /*0880*/  SHFL.BFLY PT, R14, R16, 0x1, 0x1f ;  /* 0x0c201f00100e7f89 */ /* 0x0002e400000e0000 */
[----:B-12---:R-:W-:-:S07]  /*0890*/  FADD R4, R10, R17 ;  /* 0x000000110a047221 */ /* 0x006fce0000000000 */
.L_x_7502:
        /* <DEDUP_REMOVED lines=11> */
[----:B0-----:R-:W-:Y:S05]  /*0950*/  CALL.REL.NOINC `($__internal_152_$__cuda_sm3x_div_rn_noftz_f32_slowpath) ;  /* 0x0000000800947944 */ /* 0x001fea0003c00000 */
[----:B------:R-:W-:-:S07]  /*0960*/  MOV R10, R5 ;  /* 0x00000005000a7202 */ /* 0x000fce0000000f00 */
.L_x_7485:
[----:B------:R-:W-:Y:S05]  /*0970*/  BSYNC.RECONVERGENT B0 ;  /* 0x0000000000007941 */ /* 0x000fea0003800200 */
.L_x_7484:
        /* <DEDUP_REMOVED lines=11> */
[----:B0-----:R-:W-:Y:S05]  /*0a30*/  CALL.REL.NOINC `($__internal_152_$__cuda_sm3x_div_rn_noftz_f32_slowpath) ;  /* 0x00000008005c7944 */ /* 0x001fea0003c00000 */
[----:B------:R-:W-:-:S07]  /*0a40*/  IMAD.MOV.U32 R13, RZ, RZ, R5 ;  /* 0x000000ffff0d7224 */ /* 0x000fce00078e0005 */
.L_x_7487:
[----:B------:R-:W-:Y:S05]  /*0a50*/  BSYNC.RECONVERGENT B0 ;  /* 0x0000000000007941 */ /* 0x000fea0003800200 */
.L_x_7486:
        /* <DEDUP_REMOVED lines=26> */
.L_x_7489:
[----:B------:R-:W-:Y:S05]  /*0c00*/  BSYNC.RECONVERGENT B0 ;  /* 0x0000000000007941 */ /* 0x000fea0003800200 */
.L_x_7488:
[----:B------:R-:W-:Y:S01]  /*0c10*/  BSSY.RECONVERGENT B0, `(.L_x_7490) ;  /* 0x0000008000007945 */ /* 0x000fe20003800200 */
[----:B------:R-:W-:-:S03]  /*0c20*/  FFMA R3, R3, R15, R14 ;  /* 0x0000000f03037223 */ /* 0x000fc6000000000e */
[----:B------:R-:W-:Y:S05]  /*0c30*/  @!P2 BRA `(.L_x_7491) ;  /* 0x000000000014a947 */ /* 0x000fea0003800000 */
[----:B------:R-:W-:Y:S02]  /*0c40*/  MOV R5, R0 ;  /* 0x0000000000057202 */ /* 0x000fe40000000f00 */
[----:B-1----:R-:W-:Y:S02]  /*0c50*/  MOV R4, R11 ;  /* 0x0000000b00047202 */ /* 0x002fe40000000f00 */
[----:B------:R-:W-:-:S07]  /*0c60*/  MOV R12, 0xc80 ;  /* 0x00000c80000c7802 */ /* 0x000fce0000000f00 */
[----:B0-----:R-:W-:Y:S05]  /*0c70*/  CALL.REL.NOINC `($__internal_152_$__cuda_sm3x_div_rn_noftz_f32_slowpath) ;  /* 0x0000000400cc7944 */ /* 0x001fea0003c00000 */
[----:B------:R-:W-:-:S07]  /*0c80*/  IMAD.MOV.U32 R3, RZ, RZ, R5 ;  /* 0x000000ffff037224 */ /* 0x000fce00078e0005 */
.L_x_7491:
[----:B------:R-:W-:Y:S05]  /*0c90*/  BSYNC.RECONVERGENT B0 ;  /* 0x0000000000007941 */ /* 0x000fea0003800200 */
.L_x_7490:
        /* <DEDUP_REMOVED lines=12> */
[----:B0-----:R-:W-:Y:S05]  /*0d60*/  CALL.REL.NOINC `($__internal_152_$__cuda_sm3x_div_rn_noftz_f32_slowpath) ;  /* 0x0000000400907944 */ /* 0x001fea0003c00000 */
[----:B------:R-:W-:-:S07]  /*0d70*/  IMAD.MOV.U32 R0, RZ, RZ, R5 ;  /* 0x000000ffff007224 */ /* 0x000fce00078e0005 */
.L_x_7493:
[----:B------:R-:W-:Y:S05]  /*0d80*/  BSYNC.RECONVERGENT B0 ;  /* 0x0000000000007941 */ /* 0x000fea0003800200 */
.L_x_7492:
        /* <DEDUP_REMOVED lines=17> */
.L_x_7495:
[----:B------:R-:W-:Y:S05]  /*0ea0*/  BSYNC.RECONVERGENT B0 ;  /* 0x0000000000007941 */ /* 0x000fea0003800200 */
.L_x_7494:
[----:B------:R-:W-:-:S04]  /*0eb0*/  IADD3 R21, P0, PT, R20, R21, RZ ;  /* 0x0000001514157210 */ /* 0x000fc80007f1e0ff */
[----:B------:R-:W-:Y:S02]  /*0ec0*/  LEA.HI.X.SX32 R19, R20, R19, 0x1, P0 ;  /* 0x0000001314137211 */ /* 0x000fe400000f0eff */
[----:B------:R-:W-:-:S04]  /*0ed0*/  ISETP.GE.U32.AND P0, PT, R21, UR42, PT ;  /* 0x0000002a15007c0c */ /* 0x000fc8000bf06070 */
[----:B------:R-:W-:-:S13]  /*0ee0*/  ISETP.GE.AND.EX P0, PT, R19, UR43, PT, P0 ;  /* 0x0000002b13007c0c */ /* 0x000fda000bf06300 */
[----:B------:R-:W-:Y:S05]  /*0ef0*/  @!P0 BRA `(.L_x_7496) ;  /* 0xfffffff000e48947 */ /* 0x000fea000383ffff */
[----:B------:R-:W-:Y:S05]  /*0f00*/  EXIT ;  /* 0x000000000000794d */ /* 0x000fea0003800000 */
.L_x_7483:
        /* <DEDUP_REMOVED lines=8> */
.L_x_7498:
[----:B------:R-:W-:Y:S05]  /*0f90*/  BSYNC B0 ;  /* 0x0000000000007941 */ /* 0x000fea0003800000 */
.L_x_7497:
[----:B------:R-:W-:Y:S01]  /*0fa0*/  HFMA2 R12, -RZ, RZ, 0, 5.9604644775390625e-08 ;  /* 0x00000001ff0c7431 */ /* 0x000fe200000001ff */
[----:B------:R-:W-:Y:S01]  /*0fb0*/  MOV R13, R0 ;  /* 0x00000000000d7202 */ /* 0x000fe20000000f00 */
[----:B------:R-:W-:Y:S01]  /*0fc0*/  IMAD.MOV.U32 R11, RZ, RZ, 0x1f ;  /* 0x0000001fff0b7424 */ /* 0x000fe200078e00ff */
[----:B------:R-:W-:Y:S01]  /*0fd0*/  MOV R15, 0xffffffff ;  /* 0xffffffff000f7802 */ /* 0x000fe20000000f00 */
[----:B------:R-:W-:-:S07]  /*0fe0*/  IMAD.MOV.U32 R3, RZ, RZ, R14 ;  /* 0x000000ffff037224 */ /* 0x000fce00078e000e */
[----:B------:R-:W-:Y:S05]  /*0ff0*/  WARPSYNC.COLLECTIVE R15, `(.L_x_7499) ;  /* 0x000000000f087348 */ /* 0x000fea0003c00000 */
[----:B------:R0:W1:Y:S02]  /*1000*/  SHFL.BFLY P6, R14, R13, R12, R11 ;  /* 0x0c00000c0d0e7389 */ /* 0x00006400000c000b */
[----:B01----:R-:W-:Y:S05]  /*1010*/  ENDCOLLECTIVE ;  /* 0x000000000000791b */ /* 0x003fea0003800000 */
.L_x_7499:
[----:B------:R-:W-:Y:S01]  /*1020*/  FMNMX R3, R3, R2, !PT ;  /* 0x0000000203037209 */ /* 0x000fe20007800000 */
[----:B------:R-:W-:-:S04]  /*1030*/  HFMA2 R2, -RZ, RZ, 0.96630859375, -0.0022525787353515625 ;  /* 0x3bbb989dff027431 */ /* 0x000fc800000001ff */
[C---:B------:R-:W-:Y:S01]  /*1040*/  FADD R5, -R3.reuse, R16 ;  /* 0x0000001003057221 */ /* 0x040fe20000000100 */
[----:B------:R-:W-:Y:S01]  /*1050*/  FADD R17, -R3, R4 ;  /* 0x0000000403117221 */ /* 0x000fe20000000100 */
[----:B------:R-:W-:Y:S02]  /*1060*/  IMAD.MOV.U32 R3, RZ, RZ, 0x437c0000 ;  /* 0x437c0000ff037424 */ /* 0x000fe400078e00ff */
[----:B------:R-:W-:Y:S01]  /*1070*/  FFMA.SAT R4, R5, R2, 0.5 ;  /* 0x3f00000005047423 */ /* 0x000fe20000002002 */
[----:B------:R-:W-:-:S03]  /*1080*/  FMNMX R14, R14, R0, !PT ;  /* 0x000000000e0e7209 */ /* 0x000fc60007800000 */
[----:B------:R-:W-:Y:S01]  /*1090*/  FFMA.RM R0, R4, R3, 12582913 ;  /* 0x4b40000104007423 */ /* 0x000fe20000004003 */
[----:B------:R-:W-:-:S03]  /*10a0*/  FFMA.SAT R4, R17, R2, 0.5 ;  /* 0x3f00000011047423 */ /* 0x000fc60000002002 */
[----:B------:R-:W-:Y:S01]  /*10b0*/  FADD R12, R0, -12583039 ;  /* 0xcb40007f000c7421 */ /* 0x000fe20000000000 */
[----:B------:R-:W-:Y:S01]  /*10c0*/  FFMA.RM R4, R4, R3, 12582913 ;  /* 0x4b40000104047423 */ /* 0x000fe20000004003 */
[C---:B------:R-:W-:Y:S01]  /*10d0*/  FADD R11, -R14.reuse, R10 ;  /* 0x0000000a0e0b7221 */ /* 0x040fe20000000100 */
[----:B------:R-:W-:Y:S01]  /*10e0*/  FADD R23, -R14, R23 ;  /* 0x000000170e177221 */ /* 0x000fe20000000100 */
[C---:B------:R-:W-:Y:S01]  /*10f0*/  FFMA R12, R5.reuse, 1.4426950216293334961, -R12 ;  /* 0x3fb8aa3b050c7823 */ /* 0x040fe2000000080c */
[----:B------:R-:W-:Y:S01]  /*1100*/  FADD R10, R4, -12583039 ;  /* 0xcb40007f040a7421 */ /* 0x000fe20000000000 */
[----:B------:R-:W-:Y:S02]  /*1110*/  SHF.L.U32 R0, R0, 0x17, RZ ;  /* 0x0000001700007819 */ /* 0x000fe400000006ff */
[----:B------:R-:W-:Y:S01]  /*1120*/  FFMA R5, R5, 1.925963033500011079e-08, R12 ;  /* 0x32a5706005057823 */ /* 0x000fe2000000000c */
[----:B------:R-:W-:Y:S01]  /*1130*/  FFMA R10, R17, 1.4426950216293334961, -R10 ;  /* 0x3fb8aa3b110a7823 */ /* 0x000fe2000000080a */
[-C--:B------:R-:W-:Y:S01]  /*1140*/  FFMA.SAT R12, R11, R2.reuse, 0.5 ;  /* 0x3f0000000b0c7423 */ /* 0x080fe20000002002 */
[----:B------:R-:W-:-:S02]  /*1150*/  FFMA.SAT R2, R23, R2, 0.5 ;  /* 0x3f00000017027423 */ /* 0x000fc40000002002 */
[----:B------:R-:W-:Y:S01]  /*1160*/  FFMA R17, R17, 1.925963033500011079e-08, R10 ;  /* 0x32a5706011117823 */ /* 0x000fe2000000000a */
[-C--:B------:R-:W-:Y:S01]  /*1170*/  FFMA.RM R10, R12, R3.reuse, 12582913 ;  /* 0x4b4000010c0a7423 */ /* 0x080fe20000004003 */
[----:B------:R-:W-:Y:S01]  /*1180*/  FFMA.RM R2, R2, R3, 12582913 ;  /* 0x4b40000102027423 */ /* 0x000fe20000004003 */
[----:B------:R-:W0:Y:S01]  /*1190*/  MUFU.EX2 R5, R5 ;  /* 0x0000000500057308 */ /* 0x000e220000000800 */
[----:B------:R-:W-:Y:S01]  /*11a0*/  SHF.L.U32 R3, R4, 0x17, RZ ;  /* 0x0000001704037819 */ /* 0x000fe200000006ff */
[----:B------:R-:W-:Y:S01]  /*11b0*/  FADD R12, R10, -12583039 ;  /* 0xcb40007f0a0c7421 */ /* 0x000fe20000000000 */
[C---:B------:R-:W-:Y:S01]  /*11c0*/  FADD R16, R2.reuse, -12583039 ;  /* 0xcb40007f02107421 */ /* 0x040fe20000000000 */
[----:B------:R-:W-:Y:S02]  /*11d0*/  SHF.L.U32 R2, R2, 0x17, RZ ;  /* 0x0000001702027819 */ /* 0x000fe400000006ff */
[----:B------:R-:W-:Y:S01]  /*11e0*/  FFMA R14, R11, 1.4426950216293334961, -R12 ;  /* 0x3fb8aa3b0b0e7823 */ /* 0x000fe2000000080c */
[----:B------:R-:W-:Y:S01]  /*11f0*/  FFMA R16, R23, 1.4426950216293334961, -R16 ;  /* 0x3fb8aa3b17107823 */ /* 0x000fe20000000810 */
[----:B------:R-:W1:Y:S02]  /*1200*/  MUFU.EX2 R12, R17 ;  /* 0x00000011000c7308 */ /* 0x000e640000000800 */
[----:B------:R-:W-:Y:S01]  /*1210*/  FFMA R14, R11, 1.925963033500011079e-08, R14 ;  /* 0x32a570600b0e7823 */ /* 0x000fe2000000000e */
[----:B------:R-:W-:-:S05]  /*1220*/  FFMA R16, R23, 1.925963033500011079e-08, R16 ;  /* 0x32a5706017107823 */ /* 0x000fca0000000010 */
[----:B------:R-:W2:Y:S01]  /*1230*/  MUFU.EX2 R11, R14 ;  /* 0x0000000e000b7308 */ /* 0x000ea20000000800 */
[----:B0-----:R-:W-:Y:S01]  /*1240*/  FMUL R5, R0, R5 ;  /* 0x0000000500057220 */ /* 0x001fe20000400000 */
[----:B------:R-:W-:-:S03]  /*1250*/  IMAD.SHL.U32 R0, R10, 0x800000, RZ ;  /* 0x008000000a007824 */ /* 0x000fc600078e00ff */
[----:B------:R-:W-:-:S03]  /*1260*/  FADD R10, RZ, R5 ;  /* 0x00000005ff0a7221 */ /* 0x000fc60000000000 */
[----:B------:R-:W0:Y:S01]  /*1270*/  MUFU.EX2 R13, R16 ;  /* 0x00000010000d7308 */ /* 0x000e220000000800 */
[----:B-1----:R-:W-:Y:S01]  /*1280*/  FMUL R3, R3, R12 ;  /* 0x0000000c03037220 */ /* 0x002fe20000400000 */
[----:B------:R-:W-:-:S03]  /*1290*/  IMAD.MOV.U32 R12, RZ, RZ, 0x1 ;  /* 0x00000001ff0c7424 */ /* 0x000fc600078e00ff */
[----:B------:R-:W-:Y:S01]  /*12a0*/  FADD R10, R10, R3 ;  /* 0x000000030a0a7221 */ /* 0x000fe20000000000 */
[----:B--2---:R-:W-:Y:S01]  /*12b0*/  FMUL R0, R0, R11 ;  /* 0x0000000b00007220 */ /* 0x004fe20000400000 */
[----:B------:R-:W-:-:S03]  /*12c0*/  HFMA2 R11, -RZ, RZ, 0, 1.847743988037109375e-06 ;  /* 0x0000001fff0b7431 */ /* 0x000fc600000001ff */
[----:B------:R-:W-:Y:S01]  /*12d0*/  FADD R23, RZ, R0 ;  /* 0x00000000ff177221 */ /* 0x000fe20000000000 */
[----:B0-----:R-:W-:Y:S01]  /*12e0*/  FMUL R2, R2, R13 ;  /* 0x0000000d02027220 */ /* 0x001fe20000400000 */
[----:B------:R-:W-:-:S03]  /*12f0*/  MOV R13, R10 ;  /* 0x0000000a000d7202 */ /* 0x000fc60000000f00 */
[----:B------:R-:W-:-:S07]  /*1300*/  FADD R16, R23, R2 ;  /* 0x0000000217107221 */ /* 0x000fce0000000000 */
[----:B------:R-:W-:Y:S05]  /*1310*/  WARPSYNC.COLLECTIVE R15, `(.L_x_7500) ;  /* 0x000000000f087348 */ /* 0x000fea0003c00000 */
[----:B------:R0:W1:Y:S02]  /*1320*/  SHFL.BFLY P6, R14, R13, R12, R11 ;  /* 0x0c00000c0d0e7389 */ /* 0x00006400000c000b */
[----:B01----:R-:W-:Y:S05]  /*1330*/  ENDCOLLECTIVE ;  /* 0x000000000000791b */ /* 0x003fea0003800000 */
.L_x_7500:
[----:B------:R-:W-:Y:S01]  /*1340*/  IMAD.MOV.U32 R13, RZ, RZ, R16 ;  /* 0x000000ffff0d7224 */ /* 0x000fe200078e0010 */
[----:B------:R-:W-:-:S07]  /*1350*/  MOV R17, R14 ;  /* 0x0000000e00117202 */ /* 0x000fce0000000f00 */
[----:B------:R-:W-:Y:S05]  /*1360*/  WARPSYNC.COLLECTIVE R15, `(.L_x_7501) ;  /* 0x000000000f087348 */ /* 0x000fea0003c00000 */
[----:B------:R0:W1:Y:S02]  /*1370*/  SHFL.BFLY P6, R14, R13, R12, R11 ;  /* 0x0c00000c0d0e7389 */ /* 0x00006400000c000b */
[----:B01----:R-:W-:Y:S05]  /*1380*/  ENDCOLLECTIVE ;  /* 0x000000000000791b */ /* 0x003fea0003800000 */
.L_x_7501:
[----:B------:R-:W-:Y:S01]  /*1390*/  FADD R4, R10, R17 ;  /* 0x000000110a047221 */ /* 0x000fe20000000000 */
[----:B------:R-:W-:Y:S06]  /*13a0*/  BRA `(.L_x_7502) ;  /* 0xfffffff4003c7947 */ /* 0x000fec000383ffff */
        .weak           $__internal_152_$__cuda_sm3x_div_rn_noftz_f32_slowpath
        .type           $__internal_152_$__cuda_sm3x_div_rn_noftz_f32_slowpath,@function
        .size           $__internal_152_$__cuda_sm3x_div_rn_noftz_f32_slowpath,(.L_x_15469 - $__internal_152_$__cuda_sm3x_div_rn_noftz_f32_slowpath)
$__internal_152_$__cuda_sm3x_div_rn_noftz_f32_slowpath:
        /* <DEDUP_REMOVED lines=35> */
.L_x_7504:
        /* <DEDUP_REMOVED lines=51> */
.L_x_7511:
[----:B------:R-:W-:-:S04]  /*1910*/  LOP3.LUT R5, R5, 0x80000000, RZ, 0xc0, !PT ;  /* 0x8000000005057812 */ /* 0x000fc800078ec0ff */
[----:B------:R-:W-:Y:S01]  /*1920*/  LOP3.LUT R5, R5, 0x7f800000, RZ, 0xfc, !PT ;  /* 0x7f80000005057812 */ /* 0x000fe200078efcff */
[----:B------:R-:W-:Y:S06]  /*1930*/  BRA `(.L_x_7512) ;  /* 0x0000000000047947 */ /* 0x000fec0003800000 */
.L_x_7510:
[----:B------:R-:W-:-:S07]  /*1940*/  LEA R5, R14, R5, 0x17 ;  /* 0x000000050e057211 */ /* 0x000fce00078eb8ff */
.L_x_7512:
[----:B------:R-:W-:Y:S05]  /*1950*/  BSYNC.RECONVERGENT B2 ;  /* 0x0000000000027941 */ /* 0x000fea0003800200 */
.L_x_7509:
[----:B------:R-:W-:Y:S05]  /*1960*/  BRA `(.L_x_7513) ;  /* 0x0000000000207947 */ /* 0x000fea0003800000 */
.L_x_7508:
[----:B------:R-:W-:-:S04]  /*1970*/  LOP3.LUT R5, R16, 0x80000000, R5, 0x48, !PT ;  /* 0x8000000010057812 */ /* 0x000fc800078e4805 */
[----:B------:R-:W-:Y:S01]  /*1980*/  LOP3.LUT R5, R5, 0x7f800000, RZ, 0xfc, !PT ;  /* 0x7f80000005057812 */ /* 0x000fe200078efcff */
[----:B------:R-:W-:Y:S06]  /*1990*/  BRA `(.L_x_7513) ;  /* 0x0000000000147947 */ /* 0x000fec0003800000 */
.L_x_7507:
[----:B------:R-:W-:Y:S01]  /*19a0*/  LOP3.LUT R5, R16, 0x80000000, R5, 0x48, !PT ;  /* 0x8000000010057812 */ /* 0x000fe200078e4805 */
[----:B------:R-:W-:Y:S06]  /*19b0*/  BRA `(.L_x_7513) ;  /* 0x00000000000c7947 */ /* 0x000fec0003800000 */
.L_x_7506:
[----:B------:R-:W0:Y:S01]  /*19c0*/  MUFU.RSQ R5, -QNAN ;  /* 0xffc0000000057908 */ /* 0x000e220000001400 */
[----:B------:R-:W-:Y:S05]  /*19d0*/  BRA `(.L_x_7513) ;  /* 0x0000000000047947 */ /* 0x000fea0003800000 */
.L_x_7505:
[----:B------:R-:W-:-:S07]  /*19e0*/  FADD.FTZ R5, R5, R4 ;  /* 0x0000000405057221 */ /* 0x000fce0000010000 */
.L_x_7513:
[----:B------:R-:W-:Y:S05]  /*19f0*/  BSYNC.RECONVERGENT B1 ;  /* 0x0000000000017941 */ /* 0x000fea0003800200 */
.L_x_7503:
[----:B------:R-:W-:-:S04]  /*1a00*/  HFMA2 R13, -RZ, RZ, 0, 0 ;  /* 0x00000000ff0d7431 */ /* 0x000fc800000001ff */
[----:B0-----:R-:W-:Y:S05]  /*1a10*/  RET.REL.NODEC R12 `(_ZN7oneflow4cuda7softmax15SoftmaxWarpImplI10SimpleLoadI6__halffE11SimpleStoreIS4_fEfLi2ELi2ELi2ELi2ELb1ELNS1_9AlgorithmE0EEEvT_T0_ll) ;  /* 0xffffffe40c787950 */ /* 0x001fea0003c3ffff */
.L_x_7514:
        /* <DEDUP_REMOVED lines=14> */
.L_x_15469:


//--------------------- .text._ZN7oneflow4cuda7softmax15SoftmaxWarpImplI10SimpleLoadI6__halffE11SimpleStoreIS4_fEfLi2ELi2ELi2ELi2ELb0ELNS1_9AlgorithmE0EEEvT_T0_ll --------------------------
	.section	.text._ZN7oneflow4cuda7softmax15SoftmaxWarpImplI10SimpleLoadI6__halffE11SimpleStoreIS4_fEfLi2ELi2ELi2ELi2ELb0ELNS1_9AlgorithmE0EEEvT_T0_ll,"ax",@progbits
	.align	128
        .global         _ZN7oneflow4cuda7softmax15SoftmaxWarpImplI10SimpleLoadI6__halffE11SimpleStoreIS4_fEfLi2ELi2ELi2ELi2ELb0ELNS1_9AlgorithmE0EEEvT_T0_ll
        .type           _ZN7oneflow4cuda7softmax15SoftmaxWarpImplI10SimpleLoadI6__halffE11SimpleStoreIS4_fEfLi2ELi2ELi2ELi2ELb0ELNS1_9AlgorithmE0EEEvT_T0_ll,@function
        .size           _ZN7oneflow4cuda7softmax15SoftmaxWarpImplI10SimpleLoadI6__halffE11SimpleStoreIS4_fEfLi2ELi2ELi2ELi2ELb0ELNS1_9AlgorithmE0EEEvT_T0_ll,(.L_x_15470 - _ZN7oneflow4cuda7softmax15SoftmaxWarpImplI10SimpleLoadI6__halffE11SimpleStoreIS4_fEfLi2ELi2ELi2ELi2ELb0ELNS1_9AlgorithmE0EEEvT_T0_ll)
        .other          _ZN7oneflow4cuda7softmax15SoftmaxWarpImplI10SimpleLoadI6__halffE11SimpleStoreIS4_fEfLi2ELi2ELi2ELi2ELb0ELNS1_9AlgorithmE0EEEvT_T0_ll,@"STO_CUDA_ENTRY STV_DEFAULT"
_ZN7oneflow4cuda7softmax15SoftmaxWarpImplI10SimpleLoadI6__halffE11SimpleStoreIS4_fEfLi2ELi2ELi2ELi2ELb0ELNS1_9AlgorithmE0EEEvT_T0_ll:
.text._ZN7oneflow4cuda7softmax15SoftmaxWarpImplI10SimpleLoadI6__halffE11SimpleStoreIS4_fEfLi2ELi2ELi2ELi2ELb0ELNS1_9AlgorithmE0EEEvT_T0_ll:
        /* <DEDUP_REMOVED lines=23> */
.L_x_7515:
        /* <DEDUP_REMOVED lines=19> */
.L_x_7525:
[----:B0-----:R-:W-:Y:S01]  /*02a0*/  MOV R2, R22 ;  /* 0x0000001600027202 */ /* 0x001fe20000000f00 */
[-C--:B----4-:R-:W-:Y:S01]  /*02b0*/  IMAD R0, R25, R16.reuse, RZ ;  /* 0x0000001019007224 */ /* 0x090fe200078e02ff */
[C---:B--2---:R-:W-:Y:S01]  /*02c0*/  R2UR UR6, R8.reuse ;  /* 0x00000000080672ca */ /* 0x044fe200000e0000 */
[----:B------:R-:W-:Y:S01]  /*02d0*/  IMAD.MOV.U32 R3, RZ, RZ, RZ ;  /* 0x000000ffff037224 */ /* 0x000fe200078e00ff */
[----:B------:R-:W-:Y:S01]  /*02e0*/  R2UR UR7, R9 ;  /* 0x00000000090772ca */ /* 0x000fe200000e0000 */
[C---:B------:R-:W-:Y:S01]  /*02f0*/  IMAD R5, R23.reuse, R17, R0 ;  /* 0x0000001117057224 */ /* 0x040fe200078e0200 */
[C---:B------:R-:W-:Y:S01]  /*0300*/  R2UR UR4, R8.reuse ;  /* 0x00000000080472ca */ /* 0x040fe200000e0000 */
[----:B------:R-:W-:Y:S01]  /*0310*/  IMAD.WIDE.U32 R2, R23, R16, R2 ;  /* 0x0000001017027225 */ /* 0x000fe200078e0002 */
[----:B------:R-:W-:Y:S02]  /*0320*/  R2UR UR5, R9 ;  /* 0x00000000090572ca */ /* 0x000fe400000e0000 */
[----:B------:R-:W-:-:S02]  /*0330*/  R2UR UR8, R8 ;  /* 0x00000000080872ca */ /* 0x000fc400000e0000 */
[----:B------:R-:W-:Y:S02]  /*0340*/  IADD3 R0, PT, PT, R3, R5, RZ ;  /* 0x0000000503007210 */ /* 0x000fe40007ffe0ff */
[----:B-1-3--:R-:W-:Y:S02]  /*0350*/  LEA R10, P0, R2, R18, 0x1 ;  /* 0x00000012020a7211 */ /* 0x00afe400078008ff */
        /* <DEDUP_REMOVED lines=19> */
[----:B------:R-:W-:Y:S02]  /*0490*/  HFMA2 R10, -RZ, RZ, 0.96630859375, -0.0022525787353515625 ;  /* 0x3bbb989dff0a7431 */ /* 0x000fe400000001ff */
[----:B------:R-:W-:Y:S01]  /*04a0*/  IMAD.MOV.U32 R2, RZ, RZ, 0x437c0000 ;  /* 0x437c0000ff027424 */ /* 0x000fe200078e00ff */
[----:B------:R-:W2:Y:S01]  /*04b0*/  SHFL.BFLY PT, R3, R0, 0x1, 0x1f ;  /* 0x0c201f0000037f89 */ /* 0x000ea200000e0000 */
[----:B-1----:R-:W-:Y:S02]  /*04c0*/  FMNMX R26, R13, R14, !PT ;  /* 0x0000000e0d1a7209 */ /* 0x002fe40007800000 */
[----:B--2---:R-:W-:-:S03]  /*04d0*/  FMNMX R11, R0, R3, !PT ;  /* 0x00000003000b7209 */ /* 0x004fc60007800000 */
[--C-:B------:R-:W-:Y:S01]  /*04e0*/  FADD R15, R5, -R26.reuse ;  /* 0x8000001a050f7221 */ /* 0x100fe20000000000 */
[----:B------:R-:W-:-:S03]  /*04f0*/  FADD R27, R24, -R26 ;  /* 0x8000001a181b7221 */ /* 0x000fc60000000000 */
[-C--:B------:R-:W-:Y:S01]  /*0500*/  FFMA.SAT R5, R15, R10.reuse, 0.5 ;  /* 0x3f0000000f057423 */ /* 0x080fe2000000200a */
[--C-:B------:R-:W-:Y:S01]  /*0510*/  FADD R3, R4, -R11.reuse ;  /* 0x8000000b04037221 */ /* 0x100fe20000000000 */
[----:B------:R-:W-:Y:S01]  /*0520*/  FADD R21, R21, -R11 ;  /* 0x8000000b15157221 */ /* 0x000fe20000000000 */
[----:B------:R-:W-:Y:S01]  /*0530*/  FFMA.SAT R29, R27, R10, 0.5 ;  /* 0x3f0000001b1d7423 */ /* 0x000fe2000000200a */
[----:B------:R-:W-:Y:S01]  /*0540*/  FFMA.RM R5, R5, R2, 12582913 ;  /* 0x4b40000105057423 */ /* 0x000fe20000004002 */
[----:B------:R-:W-:Y:S02]  /*0550*/  FFMA.SAT R13, R3, R10, 0.5 ;  /* 0x3f000000030d7423 */ /* 0x000fe4000000200a */
[-C--:B------:R-:W-:Y:S01]  /*0560*/  FFMA.RM R0, R29, R2.reuse, 12582913 ;  /* 0x4b4000011d007423 */ /* 0x080fe20000004002 */
[----:B------:R-:W-:Y:S01]  /*0570*/  FADD R12, R5, -12583039 ;  /* 0xcb40007f050c7421 */ /* 0x000fe20000000000 */
[----:B------:R-:W-:Y:S01]  /*0580*/  FFMA.RM R4, R13, R2, 12582913 ;  /* 0x4b4000010d047423 */ /* 0x000fe20000004002 */
[----:B------:R-:W-:Y:S01]  /*0590*/  FFMA.SAT R13, R21, R10, 0.5 ;  /* 0x3f000000150d7423 */ /* 0x000fe2000000200a */
[----:B------:R-:W-:Y:S01]  /*05a0*/  FADD R14, R0, -12583039 ;  /* 0xcb40007f000e7421 */ /* 0x000fe20000000000 */
[----:B------:R-:W-:Y:S01]  /*05b0*/  FFMA R12, R15, 1.4426950216293334961, -R12 ;  /* 0x3fb8aa3b0f0c7823 */ /* 0x000fe2000000080c */
[----:B------:R-:W-:Y:S01]  /*05c0*/  FADD R10, R4, -12583039 ;  /* 0xcb40007f040a7421 */ /* 0x000fe20000000000 */
[----:B------:R-:W-:Y:S01]  /*05d0*/  SHF.L.U32 R0, R0, 0x17, RZ ;  /* 0x0000001700007819 */ /* 0x000fe200000006ff */
[----:B------:R-:W-:Y:S01]  /*05e0*/  FFMA R14, R27, 1.4426950216293334961, -R14 ;  /* 0x3fb8aa3b1b0e7823 */ /* 0x000fe2000000080e */
[----:B------:R-:W-:Y:S01]  /*05f0*/  FFMA R12, R15, 1.925963033500011079e-08, R12 ;  /* 0x32a570600f0c7823 */ /* 0x000fe2000000000c */
[----:B------:R-:W-:Y:S01]  /*0600*/  FFMA.RM R15, R13, R2, 12582913 ;  /* 0x4b4000010d0f7423 */ /* 0x000fe20000004002 */
[----:B------:R-:W-:Y:S01]  /*0610*/  FFMA R10, R3, 1.4426950216293334961, -R10 ;  /* 0x3fb8aa3b030a7823 */ /* 0x000fe2000000080a */
[----:B------:R-:W-:Y:S01]  /*0620*/  FFMA R14, R27, 1.925963033500011079e-08, R14 ;  /* 0x32a570601b0e7823 */ /* 0x000fe2000000000e */
[----:B------:R-:W1:Y:S01]  /*0630*/  MUFU.EX2 R11, R12 ;  /* 0x0000000c000b7308 */ /* 0x000e620000000800 */
[----:B------:R-:W-:Y:S01]  /*0640*/  FADD R2, R15, -12583039 ;  /* 0xcb40007f0f027421 */ /* 0x000fe20000000000 */
[----:B------:R-:W-:Y:S01]  /*0650*/  FFMA R10, R3, 1.925963033500011079e-08, R10 ;  /* 0x32a57060030a7823 */ /* 0x000fe2000000000a */
[----:B------:R-:W-:Y:S01]  /*0660*/  IMAD.SHL.U32 R3, R4, 0x800000, RZ ;  /* 0x0080000004037824 */ /* 0x000fe200078e00ff */
[----:B------:R-:W-:Y:S01]  /*0670*/  SHF.L.U32 R4, R15, 0x17, RZ ;  /* 0x000000170f047819 */ /* 0x000fe200000006ff */
[----:B------:R-:W-:-:S03]  /*0680*/  FFMA R2, R21, 1.4426950216293334961, -R2 ;  /* 0x3fb8aa3b15027823 */ /* 0x000fc60000000802 */
[----:B------:R-:W2:Y:S01]  /*0690*/  MUFU.EX2 R13, R14 ;  /* 0x0000000e000d7308 */ /* 0x000ea20000000800 */
[----:B------:R-:W-:Y:S01]  /*06a0*/  FFMA R21, R21, 1.925963033500011079e-08, R2 ;  /* 0x32a5706015157823 */ /* 0x000fe20000000002 */
[----:B------:R-:W-:-:S06]  /*06b0*/  SHF.L.U32 R2, R5, 0x17, RZ ;  /* 0x0000001705027819 */ /* 0x000fcc00000006ff */
[----:B------:R-:W3:Y:S01]  /*06c0*/  MUFU.EX2 R10, R10 ;  /* 0x0000000a000a7308 */ /* 0x000ee20000000800 */
[----:B-1----:R-:W-:-:S07]  /*06d0*/  FMUL R2, R2, R11 ;  /* 0x0000000b02027220 */ /* 0x002fce0000400000 */
[----:B------:R-:W1:Y:S01]  /*06e0*/  MUFU.EX2 R21, R21 ;  /* 0x0000001500157308 */ /* 0x000e620000000800 */
[----:B--2---:R-:W-:Y:S01]  /*06f0*/  FMUL R0, R0, R13 ;  /* 0x0000000d00007220 */ /* 0x004fe20000400000 */
[----:B------:R-:W-:-:S04]  /*0700*/  FADD R13, RZ, R2 ;  /* 0x00000002ff0d7221 */ /* 0x000fc80000000000 */
[----:B------:R-:W-:Y:S01]  /*0710*/  FADD R13, R13, R0 ;  /* 0x000000000d0d7221 */ /* 0x000fe20000000000 */
[----:B---3--:R-:W-:-:S04]  /*0720*/  FMUL R3, R3, R10 ;  /* 0x0000000a03037220 */ /* 0x008fc80000400000 */
[----:B------:R-:W2:Y:S01]  /*0730*/  SHFL.BFLY PT, R14, R13, 0x1, 0x1f ;  /* 0x0c201f000d0e7f89 */ /* 0x000ea200000e0000 */
[----:B------:R-:W-:Y:S01]  /*0740*/  FADD R5, RZ, R3 ;  /* 0x00000003ff057221 */ /* 0x000fe20000000000 */
[----:B-1----:R-:W-:-:S04]  /*0750*/  FMUL R4, R4, R21 ;  /* 0x0000001504047220 */ /* 0x002fc80000400000 */
[----:B------:R-:W-:-:S05]  /*0760*/  FADD R10, R5, R4 ;  /* 0x00000004050a7221 */ /* 0x000fca0000000000 */
[----:B------:R1:W3:Y:S02]  /*0770*/  SHFL.BFLY PT, R21, R10, 0x1, 0x1f ;  /* 0x0c201f000a157f89 */ /* 0x0002e400000e0000 */
[----:B-12---:R-:W-:-:S07]  /*0780*/  FADD R5, R13, R14 ;  /* 0x0000000e0d057221 */ /* 0x006fce0000000000 */
.L_x_7531:
        /* <DEDUP_REMOVED lines=11> */
[----:B0-----:R-:W-:Y:S05]  /*0840*/  CALL.REL.NOINC `($__internal_153_$__cuda_sm3x_div_rn_noftz_f32_slowpath) ;  /* 0x0000000800587944 */ /* 0x001fea0003c00000 */
[----:B------:R-:W-:-:S07]  /*0850*/  MOV R11, R2 ;  /* 0x00000002000b7202 */ /* 0x000fce0000000f00 */
.L_x_7518:
[----:B------:R-:W-:Y:S05]  /*0860*/  BSYNC.RECONVERGENT B0 ;  /* 0x0000000000007941 */ /* 0x000fea0003800200 */
.L_x_7517:
        /* <DEDUP_REMOVED lines=11> */
[----:B0-----:R-:W-:Y:S05]  /*0920*/  CALL.REL.NOINC `($__internal_153_$__cuda_sm3x_div_rn_noftz_f32_slowpath) ;  /* 0x0000000800207944 */ /* 0x001fea0003c00000 */
.L_x_7520:
[----:B------:R-:W-:Y:S05]  /*0930*/  BSYNC.RECONVERGENT B0 ;  /* 0x0000000000007941 */ /* 0x000fea0003800200 */
.L_x_7519:
[----:B------:R-:W-:Y:S02]  /*0940*/  HFMA2 R13, -RZ, RZ, 0, 0 ;  /* 0x00000000ff0d7431 */ /* 0x000fe400000001ff */
[----:B------:R-:W-:Y:S01]  /*0950*/  IMAD R0, R25, UR38, RZ ;  /* 0x0000002619007c24 */ /* 0x000fe2000f8e02ff */
[----:B------:R-:W-:Y:S01]  /*0960*/  MOV R12, R22 ;  /* 0x00000016000c7202 */ /* 0x000fe20000000f00 */
[----:B------:R-:W-:Y:S01]  /*0970*/  BSSY.RECONVERGENT B0, `(.L_x_7521) ;  /* 0x000001c000007945 */ /* 0x000fe20003800200 */
[----:B------:R-:W-:Y:S01]  /*0980*/  F2FP.F16.F32.PACK_AB R2, R2, R11 ;  /* 0x0000000b0202723e */ /* 0x000fe200000000ff */
[----:B------:R-:W-:Y:S01]  /*0990*/  IMAD R5, R23, UR39, R0 ;  /* 0x0000002717057c24 */ /* 0x000fe2000f8e0200 */
[C---:B------:R-:W-:Y:S01]  /*09a0*/  R2UR UR4, R8.reuse ;  /* 0x00000000080472ca */ /* 0x040fe200000e0000 */
[----:B------:R-:W1:Y:S01]  /*09b0*/  MUFU.RCP R0, R21 ;  /* 0x0000001500007308 */ /* 0x000e620000001000 */
[----:B------:R-:W-:Y:S01]  /*09c0*/  R2UR UR5, R9 ;  /* 0x00000000090572ca */ /* 0x000fe200000e0000 */
[----:B------:R-:W-:Y:S01]  /*09d0*/  IMAD.WIDE.U32 R12, R23, UR38, R12 ;  /* 0x00000026170c7c25 */ /* 0x000fe2000f8e000c */
[----:B------:R-:W-:-:S02]  /*09e0*/  R2UR UR6, R8 ;  /* 0x00000000080672ca */ /* 0x000fc400000e0000 */
[----:B------:R-:W-:Y:S01]  /*09f0*/  R2UR UR7, R9 ;  /* 0x00000000090772ca */ /* 0x000fe200000e0000 */
[----:B------:R-:W-:Y:S01]  /*0a00*/  IMAD.IADD R5, R13, 0x1, R5 ;  /* 0x000000010d057824 */ /* 0x000fe200078e0205 */
[----:B------:R-:W-:Y:S02]  /*0a10*/  LEA R10, P0, R12, UR36, 0x1 ;  /* 0x000000240c0a7c11 */ /* 0x000fe4000f8008ff */
[----:B------:R-:W-:Y:S02]  /*0a20*/  PRMT R13, R2, 0x7632, R13 ;  /* 0x00007632020d7816 */ /* 0x000fe4000000000d */
[----:B------:R-:W-:Y:S02]  /*0a30*/  LEA.HI.X R11, R12, UR37, R5, 0x1, P0 ;  /* 0x000000250c0b7c11 */ /* 0x000fe400080f0c05 */
[----:B------:R-:W-:Y:S01]  /*0a40*/  PRMT R12, R2, 0x7610, R12 ;  /* 0x00007610020c7816 */ /* 0x000fe2000000000c */
[----:B-1----:R-:W-:-:S04]  /*0a50*/  FFMA R5, -R21, R0, 1 ;  /* 0x3f80000015057423 */ /* 0x002fc80000000100 */
[----:B------:R1:W-:Y:S01]  /*0a60*/  STG.E.U16 desc[UR4][R10.64], R12 ;  /* 0x0000000c0a007986 */ /* 0x0003e2000c101504 */
[----:B------:R-:W2:Y:S01]  /*0a70*/  FCHK P0, R3, R21 ;  /* 0x0000001503007302 */ /* 0x000ea20000000000 */
[----:B------:R-:W-:Y:S02]  /*0a80*/  FFMA R0, R0, R5, R0 ;  /* 0x0000000500007223 */ /* 0x000fe40000000000 */
[----:B------:R1:W-:Y:S02]  /*0a90*/  STG.E.U16 desc[UR6][R10.64+0x2], R13 ;  /* 0x0000020d0a007986 */ /* 0x0003e4000c101506 */
[----:B------:R-:W-:-:S04]  /*0aa0*/  FFMA R5, R3, R0, RZ ;  /* 0x0000000003057223 */ /* 0x000fc800000000ff */
[----:B------:R-:W-:-:S04]  /*0ab0*/  FFMA R2, -R21, R5, R3 ;  /* 0x0000000515027223 */ /* 0x000fc80000000103 */
[----:B------:R-:W-:Y:S01]  /*0ac0*/  FFMA R0, R0, R2, R5 ;  /* 0x0000000200007223 */ /* 0x000fe20000000005 */
[----:B--2---:R-:W-:Y:S06]  /*0ad0*/  @!P0 BRA `(.L_x_7522) ;  /* 0x0000000000148947 */ /* 0x004fec0003800000 */
[----:B------:R-:W-:Y:S02]  /*0ae0*/  MOV R2, R3 ;  /* 0x0000000300027202 */ /* 0x000fe40000000f00 */
[----:B------:R-:W-:Y:S02]  /*0af0*/  MOV R5, R21 ;  /* 0x0000001500057202 */ /* 0x000fe40000000f00 */
[----:B-1----:R-:W-:-:S07]  /*0b00*/  MOV R12, 0xb20 ;  /* 0x00000b20000c7802 */ /* 0x002fce0000000f00 */
[----:B0-----:R-:W-:Y:S05]  /*0b10*/  CALL.REL.NOINC `($__internal_153_$__cuda_sm3x_div_rn_noftz_f32_slowpath) ;  /* 0x0000000400a47944 */ /* 0x001fea0003c00000 */
[----:B------:R-:W-:-:S07]  /*0b20*/  IMAD.MOV.U32 R0, RZ, RZ, R2 ;  /* 0x000000ffff007224 */ /* 0x000fce00078e0002 */
.L_x_7522:
[----:B------:R-:W-:Y:S05]  /*0b30*/  BSYNC.RECONVERGENT B0 ;  /* 0x0000000000007941 */ /* 0x000fea0003800200 */
.L_x_7521:
        /* <DEDUP_REMOVED lines=11> */
[----:B-1----:R-:W-:-:S07]  /*0bf0*/  MOV R12, 0xc10 ;  /* 0x00000c10000c7802 */ /* 0x002fce0000000f00 */
[----:B0-----:R-:W-:Y:S05]  /*0c00*/  CALL.REL.NOINC `($__internal_153_$__cuda_sm3x_div_rn_noftz_f32_slowpath) ;  /* 0x0000000400687944 */ /* 0x001fea0003c00000 */
[----:B------:R-:W-:-:S07]  /*0c10*/  IMAD.MOV.U32 R3, RZ, RZ, R2 ;  /* 0x000000ffff037224 */ /* 0x000fce00078e0002 */
.L_x_7524:
[----:B------:R-:W-:Y:S05]  /*0c20*/  BSYNC.RECONVERGENT B0 ;  /* 0x0000000000007941 */ /* 0x000fea0003800200 */
.L_x_7523:
        /* <DEDUP_REMOVED lines=16> */
.L_x_7516:
[----:B------:R-:W-:Y:S01]  /*0d30*/  HFMA2 R12, -RZ, RZ, 0, 5.9604644775390625e-08 ;  /* 0x00000001ff0c7431 */ /* 0x000fe200000001ff */
[----:B------:R-:W-:Y:S01]  /*0d40*/  BSSY B0, `(.L_x_7526) ;  /* 0x0000006000007945 */ /* 0x000fe20003800000 */
[----:B------:R-:W-:Y:S01]  /*0d50*/  MOV R11, 0x1f ;  /* 0x0000001f000b7802 */ /* 0x000fe20000000f00 */
[----:B------:R-:W-:-:S07]  /*0d60*/  IMAD.MOV.U32 R15, RZ, RZ, -0x1 ;  /* 0xffffffffff0f7424 */ /* 0x000fce00078e00ff */
[----:B0-----:R-:W-:Y:S05]  /*0d70*/  WARPSYNC.COLLECTIVE R15, `(.L_x_7527) ;  /* 0x000000000f087348 */ /* 0x001fea0003c00000 */
[----:B------:R1:W2:Y:S02]  /*0d80*/  SHFL.BFLY P6, R14, R13, R12, R11 ;  /* 0x0c00000c0d0e7389 */ /* 0x0002a400000c000b */
[----:B012---:R-:W-:Y:S05]  /*0d90*/  ENDCOLLECTIVE ;  /* 0x000000000000791b */ /* 0x007fea0003800000 */
.L_x_7527:
[----:B------:R-:W-:Y:S05]  /*0da0*/  BSYNC B0 ;  /* 0x0000000000007941 */ /* 0x000fea0003800000 */
.L_x_7526:
[----:B------:R-:W-:Y:S01]  /*0db0*/  HFMA2 R12, -RZ, RZ, 0, 5.9604644775390625e-08 ;  /* 0x00000001ff0c7431 */ /* 0x000fe200000001ff */
[----:B------:R-:W-:Y:S01]  /*0dc0*/  FMNMX R26, R13, R14, !PT ;  /* 0x0000000e0d1a7209 */ /* 0x000fe20007800000 */
[----:B------:R-:W-:Y:S01]  /*0dd0*/  IMAD.MOV.U32 R11, RZ, RZ, 0x1f ;  /* 0x0000001fff0b7424 */ /* 0x000fe200078e00ff */
[----:B------:R-:W-:Y:S02]  /*0de0*/  MOV R13, R0 ;  /* 0x00000000000d7202 */ /* 0x000fe40000000f00 */
[----:B------:R-:W-:Y:S01]  /*0df0*/  MOV R15, 0xffffffff ;  /* 0xffffffff000f7802 */ /* 0x000fe20000000f00 */
[--C-:B------:R-:W-:Y:S01]  /*0e00*/  FADD R2, R5, -R26.reuse ;  /* 0x8000001a05027221 */ /* 0x100fe20000000000 */
[----:B------:R-:W-:Y:S02]  /*0e10*/  IMAD.MOV.U32 R5, RZ, RZ, 0x3bbb989d ;  /* 0x3bbb989dff057424 */ /* 0x000fe400078e00ff */
[----:B------:R-:W-:-:S07]  /*0e20*/  FADD R10, R24, -R26 ;  /* 0x8000001a180a7221 */ /* 0x000fce0000000000 */
[----:B------:R-:W-:Y:S05]  /*0e30*/  WARPSYNC.COLLECTIVE R15, `(.L_x_7528) ;  /* 0x000000000f087348 */ /* 0x000fea0003c00000 */
[----:B------:R0:W1:Y:S02]  /*0e40*/  SHFL.BFLY P6, R14, R13, R12, R11 ;  /* 0x0c00000c0d0e7389 */ /* 0x00006400000c000b */
[----:B01----:R-:W-:Y:S05]  /*0e50*/  ENDCOLLECTIVE ;  /* 0x000000000000791b */ /* 0x003fea0003800000 */
.L_x_7528:
[----:B------:R-:W-:-:S04]  /*0e60*/  MOV R3, R14 ;  /* 0x0000000e00037202 */ /* 0x000fc80000000f00 */
[----:B------:R-:W-:-:S05]  /*0e70*/  FMNMX R0, R0, R3, !PT ;  /* 0x0000000300007209 */ /* 0x000fca0007800000 */
[--C-:B------:R-:W-:Y:S01]  /*0e80*/  FADD R3, R4, -R0.reuse ;  /* 0x8000000004037221 */ /* 0x100fe20000000000 */
[----:B------:R-:W-:Y:S01]  /*0e90*/  FADD R4, R21, -R0 ;  /* 0x8000000015047221 */ /* 0x000fe20000000000 */
[----:B------:R-:W-:Y:S02]  /*0ea0*/  HFMA2 R21, -RZ, RZ, 3.7421875, 0 ;  /* 0x437c0000ff157431 */ /* 0x000fe400000001ff */
[-C--:B------:R-:W-:Y:S01]  /*0eb0*/  FFMA.SAT R0, R2, R5.reuse, 0.5 ;  /* 0x3f00000002007423 */ /* 0x080fe20000002005 */
[----:B------:R-:W-:-:S03]  /*0ec0*/  FFMA.SAT R12, R4, R5, 0.5 ;  /* 0x3f000000040c7423 */ /* 0x000fc60000002005 */
        /* <DEDUP_REMOVED lines=17> */
[----:B------:R-:W-:Y:S01]  /*0fe0*/  FADD R11, R5, -12583039 ;  /* 0xcb40007f050b7421 */ /* 0x000fe20000000000 */
[----:B------:R-:W0:Y:S03]  /*0ff0*/  MUFU.EX2 R13, R13 ;  /* 0x0000000d000d7308 */ /* 0x000e260000000800 */
[----:B------:R-:W-:-:S04]  /*1000*/  FFMA R11, R4, 1.4426950216293334961, -R11 ;  /* 0x3fb8aa3b040b7823 */ /* 0x000fc8000000080b */
[----:B------:R-:W-:Y:S01]  /*1010*/  FFMA R21, R4, 1.925963033500011079e-08, R11 ;  /* 0x32a5706004157823 */ /* 0x000fe2000000000b */
[----:B------:R-:W-:Y:S01]  /*1020*/  FADD R4, R10, -12583039 ;  /* 0xcb40007f0a047421 */ /* 0x000fe20000000000 */
[----:B------:R-:W-:-:S03]  /*1030*/  IMAD.MOV.U32 R11, RZ, RZ, 0x1f ;  /* 0x0000001fff0b7424 */ /* 0x000fc600078e00ff */
[C---:B------:R-:W-:Y:S01]  /*1040*/  FFMA R4, R3.reuse, 1.4426950216293334961, -R4 ;  /* 0x3fb8aa3b03047823 */ /* 0x040fe20000000804 */
[----:B------:R-:W1:Y:S03]  /*1050*/  MUFU.EX2 R21, R21 ;  /* 0x0000001500157308 */ /* 0x000e660000000800 */
[----:B------:R-:W-:Y:S01]  /*1060*/  FFMA R4, R3, 1.925963033500011079e-08, R4 ;  /* 0x32a5706003047823 */ /* 0x000fe20000000004 */
[----:B0-----:R-:W-:Y:S01]  /*1070*/  FMUL R0, R0, R13 ;  /* 0x0000000d00007220 */ /* 0x001fe20000400000 */
[----:B------:R-:W-:Y:S01]  /*1080*/  FADD R13, RZ, R2 ;  /* 0x00000002ff0d7221 */ /* 0x000fe20000000000 */
[----:B------:R-:W-:-:S03]  /*1090*/  SHF.L.U32 R3, R10, 0x17, RZ ;  /* 0x000000170a037819 */ /* 0x000fc600000006ff */
[----:B------:R-:W0:Y:S01]  /*10a0*/  MUFU.EX2 R4, R4 ;  /* 0x0000000400047308 */ /* 0x000e220000000800 */
[----:B------:R-:W-:-:S07]  /*10b0*/  FADD R13, R13, R0 ;  /* 0x000000000d0d7221 */ /* 0x000fce0000000000 */
[----:B01----:R-:W-:Y:S05]  /*10c0*/  WARPSYNC.COLLECTIVE R15, `(.L_x_7529) ;  /* 0x000000000f087348 */ /* 0x003fea0003c00000 */
[----:B------:R2:W3:Y:S02]  /*10d0*/  SHFL.BFLY P6, R14, R13, R12, R11 ;  /* 0x0c00000c0d0e7389 */ /* 0x0004e400000c000b */
[----:B0123--:R-:W-:Y:S05]  /*10e0*/  ENDCOLLECTIVE ;  /* 0x000000000000791b */ /* 0x00ffea0003800000 */
.L_x_7529:
[----:B------:R-:W-:Y:S01]  /*10f0*/  FMUL R3, R3, R4 ;  /* 0x0000000403037220 */ /* 0x000fe20000400000 */
[----:B------:R-:W-:-:S03]  /*1100*/  SHF.L.U32 R4, R5, 0x17, RZ ;  /* 0x0000001705047819 */ /* 0x000fc600000006ff */
[----:B------:R-:W-:Y:S02]  /*1110*/  FADD R5, RZ, R3 ;  /* 0x00000003ff057221 */ /* 0x000fe40000000000 */
[----:B------:R-:W-:-:S04]  /*1120*/  FMUL R4, R4, R21 ;  /* 0x0000001504047220 */ /* 0x000fc80000400000 */
[----:B------:R-:W-:Y:S01]  /*1130*/  FADD R10, R5, R4 ;  /* 0x00000004050a7221 */ /* 0x000fe20000000000 */
[----:B------:R-:W-:-:S04]  /*1140*/  FADD R5, R13, R14 ;  /* 0x0000000e0d057221 */ /* 0x000fc80000000000 */
[----:B------:R-:W-:-:S07]  /*1150*/  MOV R13, R10 ;  /* 0x0000000a000d7202 */ /* 0x000fce0000000f00 */
[----:B------:R-:W-:Y:S05]  /*1160*/  WARPSYNC.COLLECTIVE R15, `(.L_x_7530) ;  /* 0x000000000f087348 */ /* 0x000fea0003c00000 */
[----:B------:R0:W1:Y:S02]  /*1170*/  SHFL.BFLY P6, R14, R13, R12, R11 ;  /* 0x0c00000c0d0e7389 */ /* 0x00006400000c000b */
[----:B01----:R-:W-:Y:S05]  /*1180*/  ENDCOLLECTIVE ;  /* 0x000000000000791b */ /* 0x003fea0003800000 */
.L_x_7530:
[----:B------:R-:W-:Y:S01]  /*1190*/  IMAD.MOV.U32 R21, RZ, RZ, R14 ;  /* 0x000000ffff157224 */ /* 0x000fe200078e000e */
[----:B------:R-:W-:Y:S06]  /*11a0*/  BRA `(.L_x_7531) ;  /* 0xfffffff400787947 */ /* 0x000fec000383ffff */
        .weak           $__internal_153_$__cuda_sm3x_div_rn_noftz_f32_slowpath
        .type           $__internal_153_$__cuda_sm3x_div_rn_noftz_f32_slowpath,@function
        .size           $__internal_153_$__cuda_sm3x_div_rn_noftz_f32_slowpath,(.L_x_15470 - $__internal_153_$__cuda_sm3x_div_rn_noftz_f32_slowpath)
$__internal_153_$__cuda_sm3x_div_rn_noftz_f32_slowpath:
        /* <DEDUP_REMOVED lines=35> */
.L_x_7533:
[----:B------:R-:W-:Y:S01]  /*13e0*/  LEA R24, R13, 0xc0800000, 0x17 ;  /* 0xc08000000d187811 */ /* 0x000fe200078eb8ff */
[----:B------:R-:W-:Y:S01]  /*13f0*/  VIADD R26, R26, 0xffffff81 ;  /* 0xffffff811a1a7836 */ /* 0x000fe20000000000 */
[----:B------:R-:W-:Y:S02]  /*1400*/  BSSY.RECONVERGENT B2, `(.L_x_7538) ;  /* 0x0000035000027945 */ /* 0x000fe40003800200 */
[----:B------:R-:W-:Y:S01]  /*1410*/  IADD3 R28, PT, PT, -R24, R15, RZ ;  /* 0x0000000f181c7210 */ /* 0x000fe20007ffe1ff */
[----:B------:R-:W-:-:S03]  /*1420*/  IMAD R2, R26, -0x800000, R2 ;  /* 0xff8000001a027824 */ /* 0x000fc600078e0202 */
        /* <DEDUP_REMOVED lines=46> */
.L_x_7540:
[----:B------:R-:W-:-:S04]  /*1710*/  LOP3.LUT R2, R2, 0x80000000, RZ, 0xc0, !PT ;  /* 0x8000000002027812 */ /* 0x000fc800078ec0ff */
[----:B------:R-:W-:Y:S01]  /*1720*/  LOP3.LUT R2, R2, 0x7f800000, RZ, 0xfc, !PT ;  /* 0x7f80000002027812 */ /* 0x000fe200078efcff */
[----:B------:R-:W-:Y:S06]  /*1730*/  BRA `(.L_x_7541) ;  /* 0x0000000000047947 */ /* 0x000fec0003800000 */
.L_x_7539:
[----:B------:R-:W-:-:S07]  /*1740*/  LEA R2, R29, R2, 0x17 ;  /* 0x000000021d027211 */ /* 0x000fce00078eb8ff */
.L_x_7541:
[----:B------:R-:W-:Y:S05]  /*1750*/  BSYNC.RECONVERGENT B2 ;  /* 0x0000000000027941 */ /* 0x000fea0003800200 */
.L_x_7538:
[----:B------:R-:W-:Y:S05]  /*1760*/  BRA `(.L_x_7542) ;  /* 0x0000000000207947 */ /* 0x000fea0003800000 */
.L_x_7537:
[----:B------:R-:W-:-:S04]  /*1770*/  LOP3.LUT R2, R15, 0x80000000, R2, 0x48, !PT ;  /* 0x800000000f027812 */ /* 0x000fc800078e4802 */
[----:B------:R-:W-:Y:S01]  /*1780*/  LOP3.LUT R2, R2, 0x7f800000, RZ, 0xfc, !PT ;  /* 0x7f80000002027812 */ /* 0x000fe200078efcff */
[----:B------:R-:W-:Y:S06]  /*1790*/  BRA `(.L_x_7542) ;  /* 0x0000000000147947 */ /* 0x000fec0003800000 */
.L_x_7536:
[----:B------:R-:W-:Y:S01]  /*17a0*/  LOP3.LUT R2, R15, 0x80000000, R2, 0x48, !PT ;  /* 0x800000000f027812 */ /* 0x000fe200078e4802 */
[----:B------:R-:W-:Y:S06]  /*17b0*/  BRA `(.L_x_7542) ;  /* 0x00000000000c7947 */ /* 0x000fec0003800000 */
.L_x_7535:
[----:B------:R-:W0:Y:S01]  /*17c0*/  MUFU.RSQ R2, -QNAN ;  /* 0xffc0000000027908 */ /* 0x000e220000001400 */
[----:B------:R-:W-:Y:S05]  /*17d0*/  BRA `(.L_x_7542) ;  /* 0x0000000000047947 */ /* 0x000fea0003800000 */
.L_x_7534:
[----:B------:R-:W-:-:S07]  /*17e0*/  FADD.FTZ R2, R2, R5 ;  /* 0x0000000502027221 */ /* 0x000fce0000010000 */
.L_x_7542:
[----:B------:R-:W-:Y:S05]  /*17f0*/  BSYNC.RECONVERGENT B1 ;  /* 0x0000000000017941 */ /* 0x000fea0003800200 */
.L_x_7532:
[----:B------:R-:W-:-:S04]  /*1800*/  HFMA2 R13, -RZ, RZ, 0, 0 ;  /* 0x00000000ff0d7431 */ /* 0x000fc800000001ff */
[----:B0-----:R-:W-:Y:S05]  /*1810*/  RET.REL.NODEC R12 `(_ZN7oneflow4cuda7softmax15SoftmaxWarpImplI10SimpleLoadI6__halffE11SimpleStoreIS4_fEfLi2ELi2ELi2ELi2ELb0ELNS1_9AlgorithmE0EEEvT_T0_ll) ;  /* 0xffffffe40cf87950 */ /* 0x001fea0003c3ffff */
.L_x_7543:
        /* <DEDUP_REMOVED lines=14> */
.L_x_15470:


//--------------------- .text._ZN7oneflow4cuda7softmax15SoftmaxWarpImplI10SimpleLoadI6__halffE11SimpleStoreIS4_fEfLi2ELi2ELi1ELi1ELb1ELNS1_9AlgorithmE0EEEvT_T0_ll --------------------------
	.section	.text._ZN7oneflow4cuda7softmax15SoftmaxWarpImplI10SimpleLoadI6__halffE11SimpleStoreIS4_fEfLi2ELi2ELi1ELi1ELb1ELNS1_9AlgorithmE0EEEvT_T0_ll,"ax",@progbits
	.align	128
        .global         _ZN7oneflow4cuda7softmax15SoftmaxWarpImplI10SimpleLoadI6__halffE11SimpleStoreIS4_fEfLi2ELi2ELi1ELi1ELb1ELNS1_9AlgorithmE0EEEvT_T0_ll
        .type           _ZN7oneflow4cuda7softmax15SoftmaxWarpImplI10SimpleLoadI6__halffE11SimpleStoreIS4_fEfLi2ELi2ELi1ELi1ELb1ELNS1_9AlgorithmE0EEEvT_T0_ll,@function
        .size           _ZN7oneflow4cuda7softmax15SoftmaxWarpImplI10SimpleLoadI6__halffE11SimpleStoreIS4_fEfLi2ELi2ELi1ELi1ELb1ELNS1_9AlgorithmE0EEEvT_T0_ll,(.L_x_15472 - _ZN7oneflow4cuda7softmax15SoftmaxWarpImplI10SimpleLoadI6__halffE11SimpleStoreIS4_fEfLi2ELi2ELi1ELi1ELb1ELNS1_9AlgorithmE0EEEvT_T0_ll)
        .other          _ZN7oneflow4cuda7softmax15SoftmaxWarpImplI10SimpleLoadI6__halffE11SimpleStoreIS4_fEfLi2ELi2ELi1ELi1ELb1ELNS1_9AlgorithmE0EEEvT_T0_ll,@"STO_CUDA_ENTRY STV_DEFAULT"
_ZN7oneflow4cuda7softmax15SoftmaxWarpImplI10SimpleLoadI6__halffE11SimpleStoreIS4_fEfLi2ELi2ELi1ELi1ELb1ELNS1_9AlgorithmE0EEEvT_T0_ll:
.text._ZN7oneflow4cuda7softmax15SoftmaxWarpImplI10SimpleLoadI6__halffE11SimpleStoreIS4_fEfLi2ELi2ELi1ELi1ELb1ELNS1_9AlgorithmE0EEEvT_T0_ll:
        /* <DEDUP_REMOVED lines=24> */
.L_x_7544:
        /* <DEDUP_REMOVED lines=47> */
.L_x_7546:
[----:B------:R-:W-:-:S07]  /*0470*/  MOV R0, 0x490 ;  /* 0x0000049000007802 */ /* 0x000fce0000000f00 */
[----:B0-----:R-:W-:Y:S05]  /*0480*/  CALL.REL.NOINC `($__internal_154_$__cuda_sm20_div_u64) ;  /* 0x0000001000d07944 */ /* 0x001fea0003c00000 */
.L_x_7547:
[----:B------:R-:W-:Y:S05]  /*0490*/  BSYNC.RECONVERGENT B0 ;  /* 0x0000000000007941 */ /* 0x000fea0003800200 */
.L_x_7545:
[----:B------:R-:W1:Y:S01]  /*04a0*/  S2R R4, SR_TID.X ;  /* 0x0000000000047919 */ /* 0x000e620000002100 */
[----:B------:R-:W-:Y:S01]  /*04b0*/  IADD3 R18, P1, PT, R20, R18, RZ ;  /* 0x0000001214127210 */ /* 0x000fe20007f3e0ff */
[----:B------:R-:W2:Y:S01]  /*04c0*/  LDC.64 R12, c[0x0][0x358] ;  /* 0x0000d600ff0c7b82 */ /* 0x000ea20000000a00 */
[----:B------:R-:W-:Y:S01]  /*04d0*/  BSSY.RECONVERGENT B0, `(.L_x_7548) ;  /* 0x0000068000007945 */ /* 0x000fe20003800200 */
[----:B------:R-:W-:Y:S01]  /*04e0*/  IMAD.MOV.U32 R15, RZ, RZ, R17 ;  /* 0x000000ffff0f7224 */ /* 0x000fe200078e0011 */
[----:B------:R-:W-:Y:S01]  /*04f0*/  LOP3.LUT R0, R18, 0x1, RZ, 0xc0, !PT ;  /* 0x0000000112007812 */ /* 0x000fe200078ec0ff */
[----:B------:R-:W-:Y:S01]  /*0500*/  IMAD.X R20, RZ, RZ, R21, P1 ;  /* 0x000000ffff147224 */ /* 0x000fe200008e0615 */
[----:B------:R-:W-:Y:S02]  /*0510*/  MOV R11, R14 ;  /* 0x0000000e000b7202 */ /* 0x000fe40000000f00 */
        /* <DEDUP_REMOVED lines=10> */
[C---:B--2---:R-:W-:Y:S01]  /*05c0*/  @!P0 R2UR UR4, R12.reuse ;  /* 0x000000000c0482ca */ /* 0x044fe200000e0000 */
[----:B------:R-:W-:Y:S01]  /*05d0*/  @!P0 IMAD.MOV.U32 R5, RZ, RZ, RZ ;  /* 0x000000ffff058224 */ /* 0x000fe200078e00ff */
[----:B------:R-:W-:Y:S01]  /*05e0*/  @!P0 R2UR UR5, R13 ;  /* 0x000000000d0582ca */ /* 0x000fe200000e0000 */
[C---:B------:R-:W-:Y:S01]  /*05f0*/  @!P0 IMAD R3, R17.reuse, R3, R0 ;  /* 0x0000000311038224 */ /* 0x040fe200078e0200 */
[----:B------:R-:W-:Y:S01]  /*0600*/  @!P0 R2UR UR6, R12 ;  /* 0x000000000c0682ca */ /* 0x000fe200000e0000 */
[----:B------:R-:W-:Y:S01]  /*0610*/  @!P0 IMAD.WIDE.U32 R8, R17, R2, R4 ;  /* 0x0000000211088225 */ /* 0x000fe200078e0004 */
[----:B------:R-:W-:-:S04]  /*0620*/  @!P0 R2UR UR7, R13 ;  /* 0x000000000d0782ca */ /* 0x000fc800000e0000 */
[----:B------:R-:W-:Y:S02]  /*0630*/  @!P0 IADD3 R0, PT, PT, R9, R3, RZ ;  /* 0x0000000309008210 */ /* 0x000fe40007ffe0ff */
[----:B----4-:R-:W-:-:S04]  /*0640*/  @!P0 LEA R2, P1, R8, R10, 0x1 ;  /* 0x0000000a08028211 */ /* 0x010fc800078208ff */
[----:B------:R-:W-:-:S05]  /*0650*/  @!P0 LEA.HI.X R3, R8, R11, R0, 0x1, P1 ;  /* 0x0000000b08038211 */ /* 0x000fca00008f0c00 */
[----:B------:R-:W2:Y:S04]  /*0660*/  @!P0 LDG.E.U16 R10, desc[UR4][R2.64] ;  /* 0x00000004020a8981 */ /* 0x000ea8000c1e1500 */
[----:B------:R-:W3:Y:S01]  /*0670*/  @!P0 LDG.E.U16 R8, desc[UR6][R2.64+0x2] ;  /* 0x0000020602088981 */ /* 0x000ee2000c1e1500 */
[----:B------:R-:W-:Y:S01]  /*0680*/  IMAD.MOV.U32 R9, RZ, RZ, -0x800000 ;  /* 0xff800000ff097424 */ /* 0x000fe200078e00ff */
[----:B------:R-:W-:Y:S01]  /*0690*/  BSSY.RECONVERGENT B1, `(.L_x_7550) ;  /* 0x0000028000017945 */ /* 0x000fe20003800200 */
[----:B------:R-:W-:Y:S02]  /*06a0*/  IMAD.MOV.U32 R0, RZ, RZ, -0x800000 ;  /* 0xff800000ff007424 */ /* 0x000fe400078e00ff */
[----:B------:R-:W-:Y:S02]  /*06b0*/  IMAD.MOV.U32 R11, RZ, RZ, 0x3bbb989d ;  /* 0x3bbb989dff0b7424 */ /* 0x000fe400078e00ff */
[----:B------:R-:W-:-:S02]  /*06c0*/  IMAD.MOV.U32 R15, RZ, RZ, 0x437c0000 ;  /* 0x437c0000ff0f7424 */ /* 0x000fc400078e00ff */
[----:B--2---:R-:W-:Y:S02]  /*06d0*/  @!P0 HADD2.F32 R9, -RZ, R10.H0_H0 ;  /* 0x2000000aff098230 */ /* 0x004fe40000004100 */
[----:B---3--:R-:W-:Y:S01]  /*06e0*/  @!P0 HADD2.F32 R0, -RZ, R8.H0_H0 ;  /* 0x20000008ff008230 */ /* 0x008fe20000004100 */
[----:B------:R-:W-:-:S04]  /*06f0*/  MOV R8, 0xff800000 ;  /* 0xff80000000087802 */ /* 0x000fc80000000f00 */
[----:B------:R-:W-:-:S05]  /*0700*/  @!P0 FMNMX3 R8, R9, -INF , R0, !PT ;  /* 0xff80000009088876 */ /* 0x000fca0007800000 */
        /* <DEDUP_REMOVED lines=13> */
[----:B------:R-:W-:-:S03]  /*07e0*/  IMAD.SHL.U32 R0, R3, 0x800000, RZ ;  /* 0x0080000003007824 */ /* 0x000fc600078e00ff */
[----:B------:R-:W1:Y:S08]  /*07f0*/  MUFU.EX2 R11, R8 ;  /* 0x00000008000b7308 */ /* 0x000e700000000800 */
[----:B------:R-:W2:Y:S01]  /*0800*/  MUFU.EX2 R9, R9 ;  /* 0x0000000900097308 */ /* 0x000ea20000000800 */
[----:B-1----:R-:W-:Y:S01]  /*0810*/  FMUL R0, R0, R11 ;  /* 0x0000000b00007220 */ /* 0x002fe20000400000 */
[----:B--2---:R-:W-:-:S04]  /*0820*/  FMUL R2, R2, R9 ;  /* 0x0000000902027220 */ /* 0x004fc80000400000 */
[----:B------:R-:W-:-:S04]  /*0830*/  FADD R11, RZ, R2 ;  /* 0x00000002ff0b7221 */ /* 0x000fc80000000000 */
[----:B------:R-:W-:-:S04]  /*0840*/  FADD R11, R11, R0 ;  /* 0x000000000b0b7221 */ /* 0x000fc80000000000 */
        /* <DEDUP_REMOVED lines=10> */
[----:B0-----:R-:W-:Y:S05]  /*08f0*/  CALL.REL.NOINC `($__internal_155_$__cuda_sm3x_div_rn_noftz_f32_slowpath) ;  /* 0x0000001000c47944 */ /* 0x001fea0003c00000 */
[----:B------:R-:W-:-:S07]  /*0900*/  MOV R21, R8 ;  /* 0x0000000800157202 */ /* 0x000fce0000000f00 */
.L_x_7551:
[----:B------:R-:W-:Y:S05]  /*0910*/  BSYNC.RECONVERGENT B1 ;  /* 0x0000000000017941 */ /* 0x000fea0003800200 */
.L_x_7550:
        /* <DEDUP_REMOVED lines=12> */
[----:B0-----:R-:W-:Y:S05]  /*09e0*/  CALL.REL.NOINC `($__internal_155_$__cuda_sm3x_div_rn_noftz_f32_slowpath) ;  /* 0x0000001000887944 */ /* 0x001fea0003c00000 */
[----:B------:R-:W-:-:S07]  /*09f0*/  MOV R10, R8 ;  /* 0x00000008000a7202 */ /* 0x000fce0000000f00 */
.L_x_7553:
[----:B------:R-:W-:Y:S05]  /*0a00*/  BSYNC.RECONVERGENT B1 ;  /* 0x0000000000017941 */ /* 0x000fea0003800200 */
.L_x_7552:
[----:B------:R-:W-:Y:S02]  /*0a10*/  IMAD.MOV.U32 R15, RZ, RZ, R19 ;  /* 0x000000ffff0f7224 */ /* 0x000fe400078e0013 */
        /* <DEDUP_REMOVED lines=19> */
.L_x_7549:
[----:B------:R-:W-:Y:S05]  /*0b50*/  BSYNC.RECONVERGENT B0 ;  /* 0x0000000000007941 */ /* 0x000fea0003800200 */
.L_x_7548:
[----:B------:R-:W-:-:S04]  /*0b60*/  ISETP.NE.U32.AND P0, PT, R18, RZ, PT ;  /* 0x000000ff1200720c */ /* 0x000fc80003f05070 */
[----:B------:R-:W-:-:S13]  /*0b70*/  ISETP.NE.AND.EX P0, PT, R20, RZ, PT, P0 ;  /* 0x000000ff1400720c */ /* 0x000fda0003f05300 */
[----:B------:R-:W-:Y:S05]  /*0b80*/  @!P0 EXIT ;  /* 0x000000000000894d */ /* 0x000fea0003800000 */
.L_x_7566:
        /* <DEDUP_REMOVED lines=19> */
[----:B------:R-:W-:Y:S02]  /*0cc0*/  IMAD.MOV.U32 R0, RZ, RZ, -0x800000 ;  /* 0xff800000ff007424 */ /* 0x000fe400078e00ff */
[----:B------:R-:W-:Y:S02]  /*0cd0*/  HFMA2 R17, -RZ, RZ, 3.7421875, 0 ;  /* 0x437c0000ff117431 */ /* 0x000fe400000001ff */
[----:B------:R-:W-:Y:S01]  /*0ce0*/  IMAD.MOV.U32 R14, RZ, RZ, 0x3bbb989d ;  /* 0x3bbb989dff0e7424 */ /* 0x000fe200078e00ff */
[----:B------:R-:W-:Y:S01]  /*0cf0*/  BSSY.RECONVERGENT B0, `(.L_x_7554) ;  /* 0x0000025000007945 */ /* 0x000fe20003800200 */
[----:B--2---:R-:W-:-:S02]  /*0d00*/  @!P0 HADD2.F32 R9, -RZ, R10.H0_H0 ;  /* 0x2000000aff098230 */ /* 0x004fc40000004100 */
        /* <DEDUP_REMOVED lines=35> */
.L_x_7555:
[----:B------:R-:W-:Y:S05]  /*0f40*/  BSYNC.RECONVERGENT B0 ;  /* 0x0000000000007941 */ /* 0x000fea0003800200 */
.L_x_7554:
        /* <DEDUP_REMOVED lines=12> */
[----:B0-----:R-:W-:Y:S05]  /*1010*/  CALL.REL.NOINC `($__internal_155_$__cuda_sm3x_div_rn_noftz_f32_slowpath) ;  /* 0x0000000800fc7944 */ /* 0x001fea0003c00000 */
[----:B------:R-:W-:-:S07]  /*1020*/  IMAD.MOV.U32 R21, RZ, RZ, R8 ;  /* 0x000000ffff157224 */ /* 0x000fce00078e0008 */
.L_x_7557:
[----:B------:R-:W-:Y:S05]  /*1030*/  BSYNC.RECONVERGENT B0 ;  /* 0x0000000000007941 */ /* 0x000fea0003800200 */
.L_x_7556:
        /* <DEDUP_REMOVED lines=29> */
.L_x_7559:
[----:B------:R-:W-:Y:S05]  /*1210*/  BSYNC.RECONVERGENT B0 ;  /* 0x0000000000007941 */ /* 0x000fea0003800200 */
.L_x_7558:
        /* <DEDUP_REMOVED lines=11> */
[----:B------:R-:W-:Y:S02]  /*12d0*/  HFMA2 R11, -RZ, RZ, 0.96630859375, -0.0022525787353515625 ;  /* 0x3bbb989dff0b7431 */ /* 0x000fe400000001ff */
[----:B------:R-:W-:Y:S01]  /*12e0*/  IMAD.MOV.U32 R15, RZ, RZ, 0x437c0000 ;  /* 0x437c0000ff0f7424 */ /* 0x000fe200078e00ff */
[----:B------:R-:W-:Y:S01]  /*12f0*/  BSSY.RECONVERGENT B0, `(.L_x_7560) ;  /* 0x0000025000007945 */ /* 0x000fe20003800200 */
[----:B--2---:R-:W-:-:S02]  /*1300*/  @!P1 HADD2.F32 R9, -RZ, R10.H0_H0 ;  /* 0x2000000aff099230 */ /* 0x004fc40000004100 */
[----:B---3--:R-:W-:Y:S02]  /*1310*/  @!P1 HADD2.F32 R0, -RZ, R8.H0_H0 ;  /* 0x20000008ff009230 */ /* 0x008fe40000004100 */
[----:B------:R-:W-:-:S03]  /*1320*/  IMAD.MOV.U32 R8, RZ, RZ, -0x800000 ;  /* 0xff800000ff087424 */ /* 0x000fc600078e00ff */
        /* <DEDUP_REMOVED lines=31> */
[----:B0-----:R-:W-:Y:S05]  /*1520*/  CALL.REL.NOINC `($__internal_155_$__cuda_sm3x_div_rn_noftz_f32_slowpath) ;  /* 0x0000000400b87944 */ /* 0x001fea0003c00000 */
[----:B------:R-:W-:-:S07]  /*1530*/  IMAD.MOV.U32 R11, RZ, RZ, R8 ;  /* 0x000000ffff0b7224 */ /* 0x000fce00078e0008 */
.L_x_7561:
[----:B------:R-:W-:Y:S05]  /*1540*/  BSYNC.RECONVERGENT B0 ;  /* 0x0000000000007941 */ /* 0x000fea0003800200 */
.L_x_7560:
        /* <DEDUP_REMOVED lines=12> */
[----:B0-----:R-:W-:Y:S05]  /*1610*/  CALL.REL.NOINC `($__internal_155_$__cuda_sm3x_div_rn_noftz_f32_slowpath) ;  /* 0x00000004007c7944 */ /* 0x001fea0003c00000 */
[----:B------:R-:W-:-:S07]  /*1620*/  MOV R10, R8 ;  /* 0x00000008000a7202 */ /* 0x000fce0000000f00 */
.L_x_7563:
[----:B------:R-:W-:Y:S05]  /*1630*/  BSYNC.RECONVERGENT B0 ;  /* 0x0000000000007941 */ /* 0x000fea0003800200 */
.L_x_7562:
        /* <DEDUP_REMOVED lines=18> */
.L_x_7565:
[----:B------:R-:W-:Y:S05]  /*1760*/  BSYNC.RECONVERGENT B0 ;  /* 0x0000000000007941 */ /* 0x000fea0003800200 */
.L_x_7564:
[----:B------:R-:W-:-:S04]  /*1770*/  IADD3 R15, P0, PT, R6, R17, RZ ;  /* 0x00000011060f7210 */ /* 0x000fc80007f1e0ff */
[----:B------:R-:W-:Y:S02]  /*1780*/  IADD3.X R11, PT, PT, R7, R14, RZ, P0, !PT ;  /* 0x0000000e070b7210 */ /* 0x000fe400007fe4ff */
[----:B------:R-:W-:-:S04]  /*1790*/  ISETP.GE.U32.AND P0, PT, R15, UR42, PT ;  /* 0x0000002a0f007c0c */ /* 0x000fc8000bf06070 */
[----:B------:R-:W-:-:S13]  /*17a0*/  ISETP.GE.AND.EX P0, PT, R11, UR43, PT, P0 ;  /* 0x0000002b0b007c0c */ /* 0x000fda000bf06300 */
[----:B------:R-:W-:Y:S05]  /*17b0*/  @!P0 BRA `(.L_x_7566) ;  /* 0xfffffff000f48947 */ /* 0x000fea000383ffff */
[----:B------:R-:W-:Y:S05]  /*17c0*/  EXIT ;  /* 0x000000000000794d */ /* 0x000fea0003800000 */
        .weak           $__internal_154_$__cuda_sm20_div_u64
        .type           $__internal_154_$__cuda_sm20_div_u64,@function
        .size           $__internal_154_$__cuda_sm20_div_u64,($__internal_155_$__cuda_sm3x_div_rn_noftz_f32_slowpath - $__internal_154_$__cuda_sm20_div_u64)
$__internal_154_$__cuda_sm20_div_u64:
        /* <DEDUP_REMOVED lines=67> */
[----:B------:R-:W-:Y:S06]  /*1c00*/  RET.REL.NODEC R2 `(_ZN7oneflow4cuda7softmax15SoftmaxWarpImplI10SimpleLoadI6__halffE11SimpleStoreIS4_fEfLi2ELi2ELi1ELi1ELb1ELNS1_9AlgorithmE0EEEvT_T0_ll) ;  /* 0xffffffe002fc7950 */ /* 0x000fec0003c3ffff */
        .weak           $__internal_155_$__cuda_sm3x_div_rn_noftz_f32_slowpath
        .type           $__internal_155_$__cuda_sm3x_div_rn_noftz_f32_slowpath,@function
        .size           $__internal_155_$__cuda_sm3x_div_rn_noftz_f32_slowpath,(.L_x_15472 - $__internal_155_$__cuda_sm3x_div_rn_noftz_f32_slowpath)
$__internal_155_$__cuda_sm3x_div_rn_noftz_f32_slowpath:
        /* <DEDUP_REMOVED lines=35> */
.L_x_7568:
        /* <DEDUP_REMOVED lines=51> */
.L_x_7575:
[----:B------:R-:W-:-:S04]  /*2170*/  LOP3.LUT R2, R2, 0x80000000, RZ, 0xc0, !PT ;  /* 0x8000000002027812 */ /* 0x000fc800078ec0ff */
[----:B------:R-:W-:Y:S01]  /*2180*/  LOP3.LUT R2, R2, 0x7f800000, RZ, 0xfc, !PT ;  /* 0x7f80000002027812 */ /* 0x000fe200078efcff */
[----:B------:R-:W-:Y:S06]  /*2190*/  BRA `(.L_x_7576) ;  /* 0x0000000000047947 */ /* 0x000fec0003800000 */
.L_x_7574:
[----:B------:R-:W-:-:S07]  /*21a0*/  IMAD R2, R25, 0x800000, R2 ;  /* 0x0080000019027824 */ /* 0x000fce00078e0202 */
.L_x_7576:
[----:B------:R-:W-:Y:S05]  /*21b0*/  BSYNC.RECONVERGENT B3 ;  /* 0x0000000000037941 */ /* 0x000fea0003800200 */
.L_x_7573:
[----:B------:R-:W-:Y:S05]  /*21c0*/  BRA `(.L_x_7577) ;  /* 0x0000000000207947 */ /* 0x000fea0003800000 */
.L_x_7572:
[----:B------:R-:W-:-:S04]  /*21d0*/  LOP3.LUT R2, R3, 0x80000000, R2, 0x48, !PT ;  /* 0x8000000003027812 */ /* 0x000fc800078e4802 */
[----:B------:R-:W-:Y:S01]  /*21e0*/  LOP3.LUT R2, R2, 0x7f800000, RZ, 0xfc, !PT ;  /* 0x7f80000002027812 */ /* 0x000fe200078efcff */
[----:B------:R-:W-:Y:S06]  /*21f0*/  BRA `(.L_x_7577) ;  /* 0x0000000000147947 */ /* 0x000fec0003800000 */
.L_x_7571:
[----:B------:R-:W-:Y:S01]  /*2200*/  LOP3.LUT R2, R3, 0x80000000, R2, 0x48, !PT ;  /* 0x8000000003027812 */ /* 0x000fe200078e4802 */
[----:B------:R-:W-:Y:S06]  /*2210*/  BRA `(.L_x_7577) ;  /* 0x00000000000c7947 */ /* 0x000fec0003800000 */
.L_x_7570:
[----:B------:R-:W0:Y:S01]  /*2220*/  MUFU.RSQ R2, -QNAN ;  /* 0xffc0000000027908 */ /* 0x000e220000001400 */
[----:B------:R-:W-:Y:S05]  /*2230*/  BRA `(.L_x_7577) ;  /* 0x0000000000047947 */ /* 0x000fea0003800000 */
.L_x_7569:
[----:B------:R-:W-:-:S07]  /*2240*/  FADD.FTZ R2, R2, R3 ;  /* 0x0000000302027221 */ /* 0x000fce0000010000 */
.L_x_7577:
[----:B------:R-:W-:Y:S05]  /*2250*/  BSYNC.RECONVERGENT B2 ;  /* 0x0000000000027941 */ /* 0x000fea0003800200 */
.L_x_7567:
[----:B------:R-:W-:Y:S01]  /*2260*/  HFMA2 R3, -RZ, RZ, 0, 0 ;  /* 0x00000000ff037431 */ /* 0x000fe200000001ff */
[----:B0-----:R-:W-:Y:S01]  /*2270*/  MOV R8, R2 ;  /* 0x0000000200087202 */ /* 0x001fe20000000f00 */
[----:B------:R-:W-:-:S04]  /*2280*/  IMAD.MOV.U32 R2, RZ, RZ, R10 ;  /* 0x000000ffff027224 */ /* 0x000fc800078e000a */
[----:B------:R-:W-:Y:S05]  /*2290*/  RET.REL.NODEC R2 `(_ZN7oneflow4cuda7softmax15SoftmaxWarpImplI10SimpleLoadI6__halffE11SimpleStoreIS4_fEfLi2ELi2ELi1ELi1ELb1ELNS1_9AlgorithmE0EEEvT_T0_ll) ;  /* 0xffffffdc02587950 */ /* 0x000fea0003c3ffff */
.L_x_7578:
        /* <DEDUP_REMOVED lines=14> */
.L_x_15472:


//--------------------- .text._ZN7oneflow4cuda7softmax15SoftmaxWarpImplI10SimpleLoadI6__halffE11SimpleStoreIS4_fEfLi2ELi2ELi1ELi1ELb0ELNS1_9AlgorithmE0EEEvT_T0_ll --------------------------
	.section	.text._ZN7oneflow4cuda7softmax15SoftmaxWarpImplI10SimpleLoadI6__halffE11SimpleStoreIS4_fEfLi2ELi2ELi1ELi1ELb0ELNS1_9AlgorithmE0EEEvT_T0_ll,"ax",@progbits
	.align	128
        .global         _ZN7oneflow4cuda7softmax15SoftmaxWarpImplI10SimpleLoadI6__halffE11SimpleStoreIS4_fEfLi2ELi2ELi1ELi1ELb0ELNS1_9AlgorithmE0EEEvT_T0_ll
        .type           _ZN7oneflow4cuda7softmax15SoftmaxWarpImplI10SimpleLoadI6__halffE11SimpleStoreIS4_fEfLi2ELi2ELi1ELi1ELb0ELNS1_9AlgorithmE0EEEvT_T0_ll,@function
        .size           _ZN7oneflow4cuda7softmax15SoftmaxWarpImplI10SimpleLoadI6__halffE11SimpleStoreIS4_fEfLi2ELi2ELi1ELi1ELb0ELNS1_9AlgorithmE0EEEvT_T0_ll,(.L_x_15474 - _ZN7oneflow4cuda7softmax15SoftmaxWarpImplI10SimpleLoadI6__halffE11SimpleStoreIS4_fEfLi2ELi2ELi1ELi1ELb0ELNS1_9AlgorithmE0EEEvT_T0_ll)
        .other          _ZN7oneflow4cuda7softmax15SoftmaxWarpImplI10SimpleLoadI6__halffE11SimpleStoreIS4_fEfLi2ELi2ELi1ELi1ELb0ELNS1_9AlgorithmE0EEEvT_T0_ll,@"STO_CUDA_ENTRY STV_DEFAULT"
_ZN7oneflow4cuda7softmax15SoftmaxWarpImplI10SimpleLoadI6__halffE11SimpleStoreIS4_fEfLi2ELi2ELi1ELi1ELb0ELNS1_9AlgorithmE0EEEvT_T0_ll:
.text._ZN7oneflow4cuda7softmax15SoftmaxWarpImplI10SimpleLoadI6__halffE11SimpleStoreIS4_fEfLi2ELi2ELi1ELi1ELb0ELNS1_9AlgorithmE0EEEvT_T0_ll:
        /* <DEDUP_REMOVED lines=24> */
.L_x_7579:
        /* <DEDUP_REMOVED lines=47> */
.L_x_7581:
[----:B------:R-:W-:-:S07]  /*0470*/  MOV R0, 0x490 ;  /* 0x0000049000007802 */ /* 0x000fce0000000f00 */
[----:B0-----:R-:W-:Y:S05]  /*0480*/  CALL.REL.NOINC `($__internal_156_$__cuda_sm20_div_u64) ;  /* 0x0000001000607944 */ /* 0x001fea0003c00000 */
[----:B------:R-:W-:Y:S02]  /*0490*/  IMAD.MOV.U32 R2, RZ, RZ, R4 ;  /* 0x000000ffff027224 */ /* 0x000fe400078e0004 */
[----:B------:R-:W-:-:S07]  /*04a0*/  IMAD.MOV.U32 R3, RZ, RZ, R5 ;  /* 0x000000ffff037224 */ /* 0x000fce00078e0005 */
.L_x_7582:
[----:B------:R-:W-:Y:S05]  /*04b0*/  BSYNC.RECONVERGENT B0 ;  /* 0x0000000000007941 */ /* 0x000fea0003800200 */
.L_x_7580:
[----:B------:R-:W1:Y:S01]  /*04c0*/  S2R R4, SR_TID.X ;  /* 0x0000000000047919 */ /* 0x000e620000002100 */
[----:B------:R-:W-:Y:S01]  /*04d0*/  IADD3 R14, P1, PT, R2, R14, RZ ;  /* 0x0000000e020e7210 */ /* 0x000fe20007f3e0ff */
[----:B------:R-:W2:Y:S01]  /*04e0*/  LDC.64 R12, c[0x0][0x358] ;  /* 0x0000d600ff0c7b82 */ /* 0x000ea20000000a00 */
[----:B------:R-:W-:Y:S02]  /*04f0*/  BSSY.RECONVERGENT B0, `(.L_x_7583) ;  /* 0x000005e000007945 */ /* 0x000fe40003800200 */
[----:B------:R-:W-:Y:S02]  /*0500*/  LOP3.LUT R0, R14, 0x1, RZ, 0xc0, !PT ;  /* 0x000000010e007812 */ /* 0x000fe400078ec0ff */
[----:B------:R-:W-:Y:S02]  /*0510*/  IADD3.X R15, PT, PT, RZ, R3, RZ, P1, !PT ;  /* 0x00000003ff0f7210 */ /* 0x000fe40000ffe4ff */
[----:B------:R-:W-:-:S04]  /*0520*/  ISETP.NE.U32.AND P0, PT, R0, 0x1, PT ;  /* 0x000000010000780c */ /* 0x000fc80003f05070 */
[----:B------:R-:W-:Y:S01]  /*0530*/  ISETP.NE.U32.AND.EX P0, PT, RZ, RZ, PT, P0 ;  /* 0x000000ffff00720c */ /* 0x000fe20003f05100 */
[----:B-1----:R-:W-:-:S12]  /*0540*/  IMAD.SHL.U32 R4, R4, 0x2, RZ ;  /* 0x0000000204047824 */ /* 0x002fd800078e00ff */
[----:B------:R-:W-:Y:S05]  /*0550*/  @!P0 BRA `(.L_x_7584) ;  /* 0x00000004005c8947 */ /* 0x000fea0003800000 */
[----:B------:R-:W1:Y:S01]  /*0560*/  LDCU.128 UR4, c[0x0][0x380] ;  /* 0x00007000ff0477ac */ /* 0x000e620008000c00 */
[----:B------:R-:W-:Y:S01]  /*0570*/  IMAD.MOV.U32 R5, RZ, RZ, RZ ;  /* 0x000000ffff057224 */ /* 0x000fe200078e00ff */
[----:B--2---:R-:W-:Y:S02]  /*0580*/  R2UR UR8, R12 ;  /* 0x000000000c0872ca */ /* 0x004fe400000e0000 */
[----:B------:R-:W-:Y:S01]  /*0590*/  R2UR UR9, R13 ;  /* 0x000000000d0972ca */ /* 0x000fe200000e0000 */
[----:B-1----:R-:W-:Y:S02]  /*05a0*/  IMAD R0, R8, UR6, RZ ;  /* 0x0000000608007c24 */ /* 0x002fe4000f8e02ff */
[----:B------:R-:W-:Y:S01]  /*05b0*/  IMAD.WIDE.U32 R16, R9, UR6, R4 ;  /* 0x0000000609107c25 */ /* 0x000fe2000f8e0004 */
[----:B------:R-:W-:-:S03]  /*05c0*/  R2UR UR6, R12 ;  /* 0x000000000c0672ca */ /* 0x000fc600000e0000 */
[----:B------:R-:W-:Y:S01]  /*05d0*/  IMAD R3, R9, UR7, R0 ;  /* 0x0000000709037c24 */ /* 0x000fe2000f8e0200 */
[----:B------:R-:W-:Y:S02]  /*05e0*/  R2UR UR7, R13 ;  /* 0x000000000d0772ca */ /* 0x000fe400000e0000 */
[----:B------:R-:W-:Y:S02]  /*05f0*/  LEA R2, P0, R16, UR4, 0x1 ;  /* 0x0000000410027c11 */ /* 0x000fe4000f8008ff */
[----:B------:R-:W-:-:S04]  /*0600*/  IADD3 R3, PT, PT, R17, R3, RZ ;  /* 0x0000000311037210 */ /* 0x000fc80007ffe0ff */
[----:B------:R-:W-:-:S05]  /*0610*/  LEA.HI.X R3, R16, UR5, R3, 0x1, P0 ;  /* 0x0000000510037c11 */ /* 0x000fca00080f0c03 */
[----:B------:R-:W2:Y:S04]  /*0620*/  LDG.E.U16 R0, desc[UR6][R2.64] ;  /* 0x0000000602007981 */ /* 0x000ea8000c1e1500 */
[----:B------:R-:W3:Y:S01]  /*0630*/  LDG.E.U16 R16, desc[UR8][R2.64+0x2] ;  /* 0x0000020802107981 */ /* 0x000ee2000c1e1500 */
[----:B------:R-:W-:Y:S01]  /*0640*/  IMAD.MOV.U32 R19, RZ, RZ, 0x3bbb989d ;  /* 0x3bbb989dff137424 */ /* 0x000fe200078e00ff */
[----:B------:R-:W-:Y:S01]  /*0650*/  BSSY.RECONVERGENT B1, `(.L_x_7585) ;  /* 0x0000025000017945 */ /* 0x000fe20003800200 */
[----:B------:R-:W-:Y:S02]  /*0660*/  IMAD.MOV.U32 R20, RZ, RZ, 0x437c0000 ;  /* 0x437c0000ff147424 */ /* 0x000fe400078e00ff */
[----:B--2---:R-:W-:Y:S02]  /*0670*/  HADD2.F32 R0, -RZ, R0.H0_H0 ;  /* 0x20000000ff007230 */ /* 0x004fe40000004100 */
[----:B---3--:R-:W-:-:S05]  /*0680*/  HADD2.F32 R17, -RZ, R16.H0_H0 ;  /* 0x20000010ff117230 */ /* 0x008fca0000004100 */
[----:B------:R-:W-:-:S05]  /*0690*/  FMNMX3 R16, R0, -INF , R17, !PT ;  /* 0xff80000000107876 */ /* 0x000fca0007800011 */
        /* <DEDUP_REMOVED lines=30> */
[----:B0-----:R-:W-:Y:S05]  /*0880*/  CALL.REL.NOINC `($__internal_157_$__cuda_sm3x_div_rn_noftz_f32_slowpath) ;  /* 0x0000001000707944 */ /* 0x001fea0003c00000 */
[----:B------:R-:W-:-:S07]  /*0890*/  IMAD.MOV.U32 R16, RZ, RZ, R19 ;  /* 0x000000ffff107224 */ /* 0x000fce00078e0013 */
.L_x_7586:
[----:B------:R-:W-:Y:S05]  /*08a0*/  BSYNC.RECONVERGENT B1 ;  /* 0x0000000000017941 */ /* 0x000fea0003800200 */
.L_x_7585:
        /* <DEDUP_REMOVED lines=12> */
[----:B0-----:R-:W-:Y:S05]  /*0970*/  CALL.REL.NOINC `($__internal_157_$__cuda_sm3x_div_rn_noftz_f32_slowpath) ;  /* 0x0000001000347944 */ /* 0x001fea0003c00000 */
[----:B------:R-:W-:-:S07]  /*0980*/  MOV R3, R19 ;  /* 0x0000001300037202 */ /* 0x000fce0000000f00 */
.L_x_7588:
[----:B------:R-:W-:Y:S05]  /*0990*/  BSYNC.RECONVERGENT B1 ;  /* 0x0000000000017941 */ /* 0x000fea0003800200 */
.L_x_7587:
        /* <DEDUP_REMOVED lines=11> */
[----:B------:R-:W-:Y:S02]  /*0a50*/  R2UR UR7, R13 ;  /* 0x000000000d0772ca */ /* 0x000fe400000e0000 */
[----:B------:R-:W-:Y:S01]  /*0a60*/  LEA R2, P0, R18, UR4, 0x1 ;  /* 0x0000000412027c11 */ /* 0x000fe2000f8008ff */
[----:B------:R-:W-:Y:S01]  /*0a70*/  IMAD.IADD R9, R19, 0x1, R9 ;  /* 0x0000000113097824 */ /* 0x000fe200078e0209 */
[----:B------:R-:W-:-:S04]  /*0a80*/  PRMT R0, R16, 0x7632, R0 ;  /* 0x0000763210007816 */ /* 0x000fc80000000000 */
[----:B------:R-:W-:Y:S01]  /*0a90*/  LEA.HI.X R3, R18, UR5, R9, 0x1, P0 ;  /* 0x0000000512037c11 */ /* 0x000fe200080f0c09 */
[----:B------:R-:W-:-:S04]  /*0aa0*/  IMAD.MOV.U32 R9, RZ, RZ, R11 ;  /* 0x000000ffff097224 */ /* 0x000fc800078e000b */
[----:B------:R1:W-:Y:S04]  /*0ab0*/  STG.E.U16 desc[UR6][R2.64], R16 ;  /* 0x0000001002007986 */ /* 0x0003e8000c101506 */
[----:B------:R1:W-:Y:S02]  /*0ac0*/  STG.E.U16 desc[UR8][R2.64+0x2], R0 ;  /* 0x0000020002007986 */ /* 0x0003e4000c101508 */
.L_x_7584:
[----:B------:R-:W-:Y:S05]  /*0ad0*/  BSYNC.RECONVERGENT B0 ;  /* 0x0000000000007941 */ /* 0x000fea0003800200 */
.L_x_7583:
[----:B------:R-:W-:-:S04]  /*0ae0*/  ISETP.NE.U32.AND P0, PT, R14, RZ, PT ;  /* 0x000000ff0e00720c */ /* 0x000fc80003f05070 */
[----:B------:R-:W-:-:S13]  /*0af0*/  ISETP.NE.AND.EX P0, PT, R15, RZ, PT, P0 ;  /* 0x000000ff0f00720c */ /* 0x000fda0003f05300 */
[----:B------:R-:W-:Y:S05]  /*0b00*/  @!P0 EXIT ;  /* 0x000000000000894d */ /* 0x000fea0003800000 */
.L_x_7597:
[----:B---3--:R-:W-:Y:S01]  /*0b10*/  MOV R10, R4 ;  /* 0x00000004000a7202 */ /* 0x008fe20000000f00 */
        /* <DEDUP_REMOVED lines=13> */
[----:B------:R-:W-:Y:S02]  /*0bf0*/  HFMA2 R16, -RZ, RZ, 3.7421875, 0 ;  /* 0x437c0000ff107431 */ /* 0x000fe400000001ff */
[----:B------:R-:W-:Y:S01]  /*0c00*/  IMAD.MOV.U32 R15, RZ, RZ, 0x3bbb989d ;  /* 0x3bbb989dff0f7424 */ /* 0x000fe200078e00ff */
[----:B------:R-:W-:Y:S01]  /*0c10*/  BSSY.RECONVERGENT B0, `(.L_x_7589) ;  /* 0x0000024000007945 */ /* 0x000fe20003800200 */
        /* <DEDUP_REMOVED lines=33> */
[----:B0-----:R-:W-:Y:S05]  /*0e30*/  CALL.REL.NOINC `($__internal_157_$__cuda_sm3x_div_rn_noftz_f32_slowpath) ;  /* 0x0000000c00047944 */ /* 0x001fea0003c00000 */
[----:B------:R-:W-:-:S07]  /*0e40*/  MOV R10, R19 ;  /* 0x00000013000a7202 */ /* 0x000fce0000000f00 */
.L_x_7590:
[----:B------:R-:W-:Y:S05]  /*0e50*/  BSYNC.RECONVERGENT B0 ;  /* 0x0000000000007941 */ /* 0x000fea0003800200 */
.L_x_7589:
        /* <DEDUP_REMOVED lines=12> */
[----:B0-----:R-:W-:Y:S05]  /*0f20*/  CALL.REL.NOINC `($__internal_157_$__cuda_sm3x_div_rn_noftz_f32_slowpath) ;  /* 0x0000000800c87944 */ /* 0x001fea0003c00000 */
[----:B------:R-:W-:-:S07]  /*0f30*/  IMAD.MOV.U32 R3, RZ, RZ, R19 ;  /* 0x000000ffff037224 */ /* 0x000fce00078e0013 */
.L_x_7592:
[----:B------:R-:W-:Y:S05]  /*0f40*/  BSYNC.RECONVERGENT B0 ;  /* 0x0000000000007941 */ /* 0x000fea0003800200 */
.L_x_7591:
        /* <DEDUP_REMOVED lines=18> */
[----:B------:R-:W-:Y:S01]  /*1070*/  R2UR UR11, R13 ;  /* 0x000000000d0b72ca */ /* 0x000fe200000e0000 */
[----:B------:R-:W-:Y:S01]  /*1080*/  IMAD.IADD R3, R17, 0x1, R3 ;  /* 0x0000000111037824 */ /* 0x000fe200078e0203 */
[----:B------:R-:W-:Y:S02]  /*1090*/  LEA R2, P0, R16, UR40, 0x1 ;  /* 0x0000002810027c11 */ /* 0x000fe4000f8008ff */
[----:B------:R-:W-:-:S02]  /*10a0*/  LEA R14, P1, R18, UR36, 0x1 ;  /* 0x00000024120e7c11 */ /* 0x000fc4000f8208ff */
[----:B------:R-:W-:Y:S02]  /*10b0*/  IADD3 R9, PT, PT, R19, R9, RZ ;  /* 0x0000000913097210 */ /* 0x000fe40007ffe0ff */
[----:B------:R-:W-:Y:S02]  /*10c0*/  LEA.HI.X R3, R16, UR41, R3, 0x1, P0 ;  /* 0x0000002910037c11 */ /* 0x000fe400080f0c03 */
[C---:B------:R-:W-:Y:S02]  /*10d0*/  PRMT R20, R10.reuse, 0x7610, R20 ;  /* 0x000076100a147816 */ /* 0x040fe40000000014 */
[----:B------:R-:W-:Y:S02]  /*10e0*/  PRMT R21, R10, 0x7632, R21 ;  /* 0x000076320a157816 */ /* 0x000fe40000000015 */
[----:B------:R-:W-:Y:S01]  /*10f0*/  LEA.HI.X R15, R18, UR37, R9, 0x1, P1 ;  /* 0x00000025120f7c11 */ /* 0x000fe200088f0c09 */
[----:B------:R-:W-:Y:S04]  /*1100*/  STG.E.U16 desc[UR4][R2.64], R20 ;  /* 0x0000001402007986 */ /* 0x000fe8000c101504 */
[----:B------:R1:W-:Y:S04]  /*1110*/  STG.E.U16 desc[UR6][R2.64+0x2], R21 ;  /* 0x0000021502007986 */ /* 0x0003e8000c101506 */
[----:B------:R-:W2:Y:S04]  /*1120*/  LDG.E.U16 R0, desc[UR8][R14.64] ;  /* 0x000000080e007981 */ /* 0x000ea8000c1e1500 */
[----:B------:R-:W3:Y:S01]  /*1130*/  LDG.E.U16 R9, desc[UR10][R14.64+0x2] ;  /* 0x0000020a0e097981 */ /* 0x000ee2000c1e1500 */
[----:B------:R-:W-:Y:S01]  /*1140*/  IMAD.MOV.U32 R17, RZ, RZ, 0x3bbb989d ;  /* 0x3bbb989dff117424 */ /* 0x000fe200078e00ff */
[----:B------:R-:W-:Y:S01]  /*1150*/  MOV R19, 0x437c0000 ;  /* 0x437c000000137802 */ /* 0x000fe20000000f00 */
[----:B------:R-:W-:Y:S01]  /*1160*/  BSSY.RECONVERGENT B0, `(.L_x_7593) ;  /* 0x0000024000007945 */ /* 0x000fe20003800200 */
[----:B--2---:R-:W-:-:S02]  /*1170*/  HADD2.F32 R0, -RZ, R0.H0_H0 ;  /* 0x20000000ff007230 */ /* 0x004fc40000004100 */
[----:B---3--:R-:W-:-:S05]  /*1180*/  HADD2.F32 R9, -RZ, R9.H0_H0 ;  /* 0x20000009ff097230 */ /* 0x008fca0000004100 */
[----:B------:R-:W-:-:S05]  /*1190*/  FMNMX3 R10, R0, -INF , R9, !PT ;  /* 0xff800000000a7876 */ /* 0x000fca0007800009 */
[--C-:B------:R-:W-:Y:S01]  /*11a0*/  FADD R0, R0, -R10.reuse ;  /* 0x8000000a00007221 */ /* 0x100fe20000000000 */
[----:B------:R-:W-:-:S03]  /*11b0*/  FADD R9, R9, -R10 ;  /* 0x8000000a09097221 */ /* 0x000fc60000000000 */
[-C--:B------:R-:W-:Y:S01]  /*11c0*/  FFMA.SAT R16, R0, R17.reuse, 0.5 ;  /* 0x3f00000000107423 */ /* 0x080fe20000002011 */
[----:B-1----:R-:W-:-:S03]  /*11d0*/  FFMA.SAT R2, R9, R17, 0.5 ;  /* 0x3f00000009027423 */ /* 0x002fc60000002011 */
        /* <DEDUP_REMOVED lines=28> */
.L_x_7594:
[----:B------:R-:W-:Y:S05]  /*13a0*/  BSYNC.RECONVERGENT B0 ;  /* 0x0000000000007941 */ /* 0x000fea0003800200 */
.L_x_7593:
        /* <DEDUP_REMOVED lines=14> */
.L_x_7596:
[----:B------:R-:W-:Y:S05]  /*1490*/  BSYNC.RECONVERGENT B0 ;  /* 0x0000000000007941 */ /* 0x000fea0003800200 */
.L_x_7595:
[----:B------:R-:W-:Y:S01]  /*14a0*/  MOV R14, R4 ;  /* 0x00000004000e7202 */ /* 0x000fe20000000f00 */
[----:B------:R-:W-:Y:S01]  /*14b0*/  IMAD R0, R8, UR42, RZ ;  /* 0x0000002a08007c24 */ /* 0x000fe2000f8e02ff */
[----:B------:R-:W-:Y:S01]  /*14c0*/  F2FP.F16.F32.PACK_AB R9, R10, R9 ;  /* 0x000000090a09723e */ /* 0x000fe200000000ff */
[----:B------:R-:W-:Y:S01]  /*14d0*/  IMAD.MOV.U32 R15, RZ, RZ, RZ ;  /* 0x000000ffff0f7224 */ /* 0x000fe200078e00ff */
[----:B------:R-:W-:Y:S01]  /*14e0*/  R2UR UR4, R12 ;  /* 0x000000000c0472ca */ /* 0x000fe200000e0000 */
[--C-:B------:R-:W-:Y:S01]  /*14f0*/  IMAD R3, R11, UR43, R0.reuse ;  /* 0x0000002b0b037c24 */ /* 0x100fe2000f8e0200 */
[----:B------:R-:W-:Y:S01]  /*1500*/  PRMT R0, R9, 0x7610, R0 ;  /* 0x0000761009007816 */ /* 0x000fe20000000000 */
[----:B------:R-:W-:Y:S01]  /*1510*/  IMAD.WIDE.U32 R14, R11, UR42, R14 ;  /* 0x0000002a0b0e7c25 */ /* 0x000fe2000f8e000e */
[----:B------:R-:W-:Y:S02]  /*1520*/  PRMT R10, R9, 0x7632, R10 ;  /* 0x00007632090a7816 */ /* 0x000fe4000000000a */
[----:B------:R-:W-:-:S02]  /*1530*/  R2UR UR5, R13 ;  /* 0x000000000d0572ca */ /* 0x000fc400000e0000 */
[----:B------:R-:W-:Y:S02]  /*1540*/  IADD3 R3, PT, PT, R15, R3, RZ ;  /* 0x000000030f037210 */ /* 0x000fe40007ffe0ff */
[----:B------:R-:W-:Y:S02]  /*1550*/  LEA R2, P0, R14, UR40, 0x1 ;  /* 0x000000280e027c11 */ /* 0x000fe4000f8008ff */
[----:B------:R-:W-:Y:S02]  /*1560*/  R2UR UR6, R12 ;  /* 0x000000000c0672ca */ /* 0x000fe400000e0000 */
[----:B------:R-:W-:Y:S02]  /*1570*/  LEA.HI.X R3, R14, UR41, R3, 0x1, P0 ;  /* 0x000000290e037c11 */ /* 0x000fe400080f0c03 */
[----:B------:R-:W-:Y:S02]  /*1580*/  IADD3 R9, P0, PT, R6, R11, RZ ;  /* 0x0000000b06097210 */ /* 0x000fe40007f1e0ff */
[----:B------:R-:W-:Y:S01]  /*1590*/  R2UR UR7, R13 ;  /* 0x000000000d0772ca */ /* 0x000fe200000e0000 */
[----:B------:R3:W-:Y:S02]  /*15a0*/  STG.E.U16 desc[UR4][R2.64], R0 ;  /* 0x0000000002007986 */ /* 0x0007e4000c101504 */
[----:B------:R-:W-:Y:S01]  /*15b0*/  IMAD.X R8, R7, 0x1, R8, P0 ;  /* 0x0000000107087824 */ /* 0x000fe200000e0608 */
[----:B------:R-:W-:-:S04]  /*15c0*/  ISETP.GE.U32.AND P0, PT, R9, UR44, PT ;  /* 0x0000002c09007c0c */ /* 0x000fc8000bf06070 */
[----:B------:R-:W-:-:S05]  /*15d0*/  ISETP.GE.AND.EX P0, PT, R8, UR45, PT, P0 ;  /* 0x0000002d08007c0c */ /* 0x000fca000bf06300 */
[----:B------:R3:W-:Y:S08]  /*15e0*/  STG.E.U16 desc[UR6][R2.64+0x2], R10 ;  /* 0x0000020a02007986 */ /* 0x0007f0000c101506 */
[----:B------:R-:W-:Y:S05]  /*15f0*/  @!P0 BRA `(.L_x_7597) ;  /* 0xfffffff400448947 */ /* 0x000fea000383ffff */
[----:B------:R-:W-:Y:S05]  /*1600*/  EXIT ;  /* 0x000000000000794d */ /* 0x000fea0003800000 */
        .weak           $__internal_156_$__cuda_sm20_div_u64
        .type           $__internal_156_$__cuda_sm20_div_u64,@function
        .size           $__internal_156_$__cuda_sm20_div_u64,($__internal_157_$__cuda_sm3x_div_rn_noftz_f32_slowpath - $__internal_156_$__cuda_sm20_div_u64)
$__internal_156_$__cuda_sm20_div_u64:
        /* <DEDUP_REMOVED lines=67> */
[----:B------:R-:W-:Y:S06]  /*1a40*/  RET.REL.NODEC R2 `(_ZN7oneflow4cuda7softmax15SoftmaxWarpImplI10SimpleLoadI6__halffE11SimpleStoreIS4_fEfLi2ELi2ELi1ELi1ELb0ELNS1_9AlgorithmE0EEEvT_T0_ll) ;  /* 0xffffffe4026c7950 */ /* 0x000fec0003c3ffff */
        .weak           $__internal_157_$__cuda_sm3x_div_rn_noftz_f32_slowpath
        .type           $__internal_157_$__cuda_sm3x_div_rn_noftz_f32_slowpath,@function
        .size           $__internal_157_$__cuda_sm3x_div_rn_noftz_f32_slowpath,(.L_x_15474 - $__internal_157_$__cuda_sm3x_div_rn_noftz_f32_slowpath)
$__internal_157_$__cuda_sm3x_div_rn_noftz_f32_slowpath:
        /* <DEDUP_REMOVED lines=34> */
.L_x_7599:
        /* <DEDUP_REMOVED lines=51> */
.L_x_7606:
[----:B------:R-:W-:-:S04]  /*1fa0*/  LOP3.LUT R2, R2, 0x80000000, RZ, 0xc0, !PT ;  /* 0x8000000002027812 */ /* 0x000fc800078ec0ff */
[----:B------:R-:W-:Y:S01]  /*1fb0*/  LOP3.LUT R2, R2, 0x7f800000, RZ, 0xfc, !PT ;  /* 0x7f80000002027812 */ /* 0x000fe200078efcff */
[----:B------:R-:W-:Y:S06]  /*1fc0*/  BRA `(.L_x_7607) ;  /* 0x0000000000047947 */ /* 0x000fec0003800000 */
.L_x_7605:
[----:B------:R-:W-:-:S07]  /*1fd0*/  IMAD R2, R23, 0x800000, R2 ;  /* 0x0080000017027824 */ /* 0x000fce00078e0202 */
.L_x_7607:
[----:B------:R-:W-:Y:S05]  /*1fe0*/  BSYNC.RECONVERGENT B3 ;  /* 0x0000000000037941 */ /* 0x000fea0003800200 */
.L_x_7604:
[----:B------:R-:W-:Y:S05]  /*1ff0*/  BRA `(.L_x_7608) ;  /* 0x0000000000207947 */ /* 0x000fea0003800000 */
.L_x_7603:
[----:B------:R-:W-:-:S04]  /*2000*/  LOP3.LUT R2, R3, 0x80000000, R2, 0x48, !PT ;  /* 0x8000000003027812 */ /* 0x000fc800078e4802 */
[----:B------:R-:W-:Y:S01]  /*2010*/  LOP3.LUT R2, R2, 0x7f800000, RZ, 0xfc, !PT ;  /* 0x7f80000002027812 */ /* 0x000fe200078efcff */
[----:B------:R-:W-:Y:S06]  /*2020*/  BRA `(.L_x_7608) ;  /* 0x0000000000147947 */ /* 0x000fec0003800000 */
.L_x_7602:
[----:B------:R-:W-:Y:S01]  /*2030*/  LOP3.LUT R2, R3, 0x80000000, R2, 0x48, !PT ;  /* 0x8000000003027812 */ /* 0x000fe200078e4802 */
[----:B------:R-:W-:Y:S06]  /*2040*/  BRA `(.L_x_7608) ;  /* 0x00000000000c7947 */ /* 0x000fec0003800000 */
.L_x_7601:
[----:B------:R-:W0:Y:S01]  /*2050*/  MUFU.RSQ R2, -QNAN ;  /* 0xffc0000000027908 */ /* 0x000e220000001400 */
[----:B------:R-:W-:Y:S05]  /*2060*/  BRA `(.L_x_7608) ;  /* 0x0000000000047947 */ /* 0x000fea0003800000 */
.L_x_7600:
[----:B------:R-:W-:-:S07]  /*2070*/  FADD.FTZ R2, R2, R3 ;  /* 0x0000000302027221 */ /* 0x000fce0000010000 */
.L_x_7608:
[----:B------:R-:W-:Y:S05]  /*2080*/  BSYNC.RECONVERGENT B2 ;  /* 0x0000000000027941 */ /* 0x000fea0003800200 */
.L_x_7598:
[----:B------:R-:W-:Y:S01]  /*2090*/  HFMA2 R3, -RZ, RZ, 0, 0 ;  /* 0x00000000ff037431 */ /* 0x000fe200000001ff */
[----:B0-----:R-:W-:Y:S01]  /*20a0*/  MOV R19, R2 ;  /* 0x0000000200137202 */ /* 0x001fe20000000f00 */
[----:B------:R-:W-:-:S04]  /*20b0*/  IMAD.MOV.U32 R2, RZ, RZ, R18 ;  /* 0x000000ffff027224 */ /* 0x000fc800078e0012 */
[----:B------:R-:W-:Y:S05]  /*20c0*/  RET.REL.NODEC R2 `(_ZN7oneflow4cuda7softmax15SoftmaxWarpImplI10SimpleLoadI6__halffE11SimpleStoreIS4_fEfLi2ELi2ELi1ELi1ELb0ELNS1_9AlgorithmE0EEEvT_T0_ll) ;  /* 0xffffffdc02cc7950 */ /* 0x000fea0003c3ffff */
.L_x_7609:
        /* <DEDUP_REMOVED lines=11> */
.L_x_15474:


//--------------------- .text._ZN7oneflow4cuda7softmax15SoftmaxWarpImplI10SimpleLoadI6__halffE11SimpleStoreIS4_fEfLi2ELi2ELi1ELi2ELb1ELNS1_9AlgorithmE0EEEvT_T0_ll --------------------------
	.section	.text._ZN7oneflow4cuda7softmax15SoftmaxWarpImplI10SimpleLoadI6__halffE11SimpleStoreIS4_fEfLi2ELi2ELi1ELi2ELb1ELNS1_9AlgorithmE0EEEvT_T0_ll,"ax",@progbits
	.align	128
        .global         _ZN7oneflow4cuda7softmax15SoftmaxWarpImplI10SimpleLoadI6__halffE11SimpleStoreIS4_fEfLi2ELi2ELi1ELi2ELb1ELNS1_9AlgorithmE0EEEvT_T0_ll
        .type           _ZN7oneflow4cuda7softmax15SoftmaxWarpImplI10SimpleLoadI6__halffE11SimpleStoreIS4_fEfLi2ELi2ELi1ELi2ELb1ELNS1_9AlgorithmE0EEEvT_T0_ll,@function
        .size           _ZN7oneflow4cuda7softmax15SoftmaxWarpImplI10SimpleLoadI6__halffE11SimpleStoreIS4_fEfLi2ELi2ELi1ELi2ELb1ELNS1_9AlgorithmE0EEEvT_T0_ll,(.L_x_15475 - _ZN7oneflow4cuda7softmax15SoftmaxWarpImplI10SimpleLoadI6__halffE11SimpleStoreIS4_fEfLi2ELi2ELi1ELi2ELb1ELNS1_9AlgorithmE0EEEvT_T0_ll)
        .other          _ZN7oneflow4cuda7softmax15SoftmaxWarpImplI10SimpleLoadI6__halffE11SimpleStoreIS4_fEfLi2ELi2ELi1ELi2ELb1ELNS1_9AlgorithmE0EEEvT_T0_ll,@"STO_CUDA_ENTRY STV_DEFAULT"
_ZN7oneflow4cuda7softmax15SoftmaxWarpImplI10SimpleLoadI6__halffE11SimpleStoreIS4_fEfLi2ELi2ELi1ELi2ELb1ELNS1_9AlgorithmE0EEEvT_T0_ll:
.text._ZN7oneflow4cuda7softmax15SoftmaxWarpImplI10SimpleLoadI6__halffE11SimpleStoreIS4_fEfLi2ELi2ELi1ELi2ELb1ELNS1_9AlgorithmE0EEEvT_T0_ll:
        /* <DEDUP_REMOVED lines=24> */
.L_x_7610:
        /* <DEDUP_REMOVED lines=15> */
[----:B------:R-:W3:Y:S01]  /*0270*/  LDC.64 R6, c[0x0][0x398] ;  /* 0x0000e600ff067b82 */ /* 0x000ee20000000a00 */
[----:B-1----:R-:W-:-:S07]  /*0280*/  SHF.L.U32 R10, R10, 0x1, RZ ;  /* 0x000000010a0a7819 */ /* 0x002fce00000006ff */
.L_x_7623:
[----:B------:R-:W1:Y:S01]  /*0290*/  LDC.64 R4, c[0x0][0x388] ;  /* 0x0000e200ff047b82 */ /* 0x000e620000000a00 */
[----:B------:R-:W-:-:S04]  /*02a0*/  ISETP.GE.U32.AND P0, PT, R10, UR40, PT ;  /* 0x000000280a007c0c */ /* 0x000fc8000bf06070 */
[----:B------:R-:W-:-:S03]  /*02b0*/  ISETP.GE.AND.EX P0, PT, RZ, UR41, PT, P0 ;  /* 0x00000029ff007c0c */ /* 0x000fc6000bf06300 */
[----:B0-----:R-:W4:Y:S08]  /*02c0*/  LDC.64 R12, c[0x0][0x380] ;  /* 0x0000e000ff0c7b82 */ /* 0x001f300000000a00 */
[----:B------:R-:W5:Y:S02]  /*02d0*/  LDC.64 R16, c[0x0][0x388] ;  /* 0x0000e200ff107b82 */ /* 0x000f640000000a00 */
[----:B------:R-:W-:Y:S01]  /*02e0*/  @!P0 IMAD.MOV.U32 R2, RZ, RZ, R10 ;  /* 0x000000ffff028224 */ /* 0x000fe200078e000a */
[----:B--2---:R-:W-:Y:S01]  /*02f0*/  @!P0 R2UR UR4, R14 ;  /* 0x000000000e0482ca */ /* 0x004fe200000e0000 */
[----:B------:R-:W-:Y:S01]  /*0300*/  @!P0 IMAD.MOV.U32 R3, RZ, RZ, RZ ;  /* 0x000000ffff038224 */ /* 0x000fe200078e00ff */
[----:B------:R-:W-:-:S02]  /*0310*/  @!P0 R2UR UR5, R15 ;  /* 0x000000000f0582ca */ /* 0x000fc400000e0000 */
[----:B------:R-:W-:Y:S01]  /*0320*/  @!P0 R2UR UR6, R14 ;  /* 0x000000000e0682ca */ /* 0x000fe200000e0000 */
[-C--:B-1----:R-:W-:Y:S01]  /*0330*/  @!P0 IMAD R0, R11, R4.reuse, RZ ;  /* 0x000000040b008224 */ /* 0x082fe200078e02ff */
[----:B------:R-:W-:Y:S01]  /*0340*/  @!P0 R2UR UR7, R15 ;  /* 0x000000000f0782ca */ /* 0x000fe200000e0000 */
[----:B------:R-:W-:-:S04]  /*0350*/  @!P0 IMAD.WIDE.U32 R2, R9, R4, R2 ;  /* 0x0000000409028225 */ /* 0x000fc800078e0002 */
[----:B------:R-:W-:Y:S01]  /*0360*/  @!P0 IMAD R5, R9, R5, R0 ;  /* 0x0000000509058224 */ /* 0x000fe200078e0200 */
[----:B----4-:R-:W-:-:S04]  /*0370*/  @!P0 LEA R4, P1, R2, R12, 0x1 ;  /* 0x0000000c02048211 */ /* 0x010fc800078208ff */
[----:B------:R-:W-:-:S04]  /*0380*/  @!P0 IADD3 R0, PT, PT, R3, R5, RZ ;  /* 0x0000000503008210 */ /* 0x000fc80007ffe0ff */
[----:B------:R-:W-:Y:S02]  /*0390*/  @!P0 LEA.HI.X R5, R2, R13, R0, 0x1, P1 ;  /* 0x0000000d02058211 */ /* 0x000fe400008f0c00 */
[----:B------:R-:W5:Y:S03]  /*03a0*/  @!P0 LDC.64 R12, c[0x0][0x388] ;  /* 0x0000e200ff0c8b82 */ /* 0x000f660000000a00 */
[----:B------:R-:W2:Y:S04]  /*03b0*/  @!P0 LDG.E.U16 R19, desc[UR4][R4.64] ;  /* 0x0000000404138981 */ /* 0x000ea8000c1e1500 */
[----:B------:R1:W4:Y:S01]  /*03c0*/  @!P0 LDG.E.U16 R0, desc[UR6][R4.64+0x2] ;  /* 0x0000020604008981 */ /* 0x000322000c1e1500 */
[----:B------:R-:W0:Y:S01]  /*03d0*/  LDC.64 R2, c[0x0][0x380] ;  /* 0x0000e000ff027b82 */ /* 0x000e220000000a00 */
[----:B-----5:R-:W-:-:S04]  /*03e0*/  @!P0 IMAD.WIDE.U32 R12, R9, R16, R12 ;  /* 0x00000010090c8225 */ /* 0x020fc800078e000c */
[----:B------:R-:W-:-:S04]  /*03f0*/  @!P0 IMAD R16, R11, R16, RZ ;  /* 0x000000100b108224 */ /* 0x000fc800078e02ff */
[----:B------:R-:W-:Y:S01]  /*0400*/  @!P0 IMAD R17, R9, R17, R16 ;  /* 0x0000001109118224 */ /* 0x000fe200078e0210 */
[----:B------:R-:W-:-:S05]  /*0410*/  @!P0 IADD3 R16, P1, PT, R10, R12, RZ ;  /* 0x0000000c0a108210 */ /* 0x000fca0007f3e0ff */
[----:B------:R-:W-:Y:S01]  /*0420*/  @!P0 IMAD.X R13, R17, 0x1, R13, P1 ;  /* 0x00000001110d8824 */ /* 0x000fe200008e060d */
[----:B0-----:R-:W-:-:S04]  /*0430*/  @!P0 LEA R12, P1, R16, R2, 0x1 ;  /* 0x00000002100c8211 */ /* 0x001fc800078208ff */
[----:B------:R-:W-:-:S05]  /*0440*/  @!P0 LEA.HI.X R13, R16, R3, R13, 0x1, P1 ;  /* 0x00000003100d8211 */ /* 0x000fca00008f0c0d */
[----:B------:R-:W5:Y:S04]  /*0450*/  @!P0 LDG.E.U16 R18, desc[UR4][R12.64] ;  /* 0x000000040c128981 */ /* 0x000f68000c1e1500 */
[----:B------:R0:W3:Y:S01]  /*0460*/  @!P0 LDG.E.U16 R3, desc[UR6][R12.64+0x2] ;  /* 0x000002060c038981 */ /* 0x0000e2000c1e1500 */
[----:B-1----:R-:W-:Y:S01]  /*0470*/  IMAD.MOV.U32 R5, RZ, RZ, -0x800000 ;  /* 0xff800000ff057424 */ /* 0x002fe200078e00ff */
[----:B------:R-:W-:Y:S01]  /*0480*/  MOV R16, 0xff800000 ;  /* 0xff80000000107802 */ /* 0x000fe20000000f00 */
[----:B------:R-:W-:Y:S02]  /*0490*/  IMAD.MOV.U32 R4, RZ, RZ, -0x800000 ;  /* 0xff800000ff047424 */ /* 0x000fe400078e00ff */
[----:B------:R-:W-:Y:S01]  /*04a0*/  HFMA2 R2, -RZ, RZ, 0.96630859375, -0.0022525787353515625 ;  /* 0x3bbb989dff027431 */ /* 0x000fe200000001ff */
[----:B------:R-:W-:Y:S01]  /*04b0*/  BSSY.RECONVERGENT B0, `(.L_x_7611) ;  /* 0x000003e000007945 */ /* 0x000fe20003800200 */
[----:B--2---:R-:W-:-:S02]  /*04c0*/  @!P0 HADD2.F32 R5, -RZ, R19.H0_H0 ;  /* 0x20000013ff058230 */ /* 0x004fc40000004100 */
[----:B----4-:R-:W-:Y:S02]  /*04d0*/  @!P0 HADD2.F32 R16, -RZ, R0.H0_H0 ;  /* 0x20000000ff108230 */ /* 0x010fe40000004100 */
[----:B------:R-:W-:-:S03]  /*04e0*/  IMAD.MOV.U32 R0, RZ, RZ, 0x437c0000 ;  /* 0x437c0000ff007424 */ /* 0x000fc600078e00ff */
[----:B------:R-:W-:-:S05]  /*04f0*/  @!P0 FMNMX3 R4, R5, -INF , R16, !PT ;  /* 0xff80000005048876 */ /* 0x000fca0007800010 */
[--C-:B------:R-:W-:Y:S01]  /*0500*/  FADD R5, R5, -R4.reuse ;  /* 0x8000000405057221 */ /* 0x100fe20000000000 */
[----:B0-----:R-:W-:-:S03]  /*0510*/  FADD R13, R16, -R4 ;  /* 0x80000004100d7221 */ /* 0x001fc60000000000 */
[-C--:B------:R-:W-:Y:S01]  /*0520*/  FFMA.SAT R17, R5, R2.reuse, 0.5 ;  /* 0x3f00000005117423 */ /* 0x080fe20000002002 */
[----:B------:R-:W-:-:S03]  /*0530*/  FFMA.SAT R19, R13, R2, 0.5 ;  /* 0x3f0000000d137423 */ /* 0x000fc60000002002 */
[-C--:B------:R-:W-:Y:S01]  /*0540*/  FFMA.RM R17, R17, R0.reuse, 12582913 ;  /* 0x4b40000111117423 */ /* 0x080fe20000004000 */
[----:B------:R-:W-:-:S03]  /*0550*/  FFMA.RM R16, R19, R0, 12582913 ;  /* 0x4b40000113107423 */ /* 0x000fc60000004000 */
[----:B------:R-:W-:Y:S01]  /*0560*/  FADD R4, R17, -12583039 ;  /* 0xcb40007f11047421 */ /* 0x000fe20000000000 */
[C---:B------:R-:W-:Y:S01]  /*0570*/  FADD R20, R16.reuse, -12583039 ;  /* 0xcb40007f10147421 */ /* 0x040fe20000000000 */
[----:B------:R-:W-:Y:S02]  /*0580*/  SHF.L.U32 R16, R16, 0x17, RZ ;  /* 0x0000001710107819 */ /* 0x000fe400000006ff */
[----:B------:R-:W-:Y:S01]  /*0590*/  FFMA R4, R5, 1.4426950216293334961, -R4 ;  /* 0x3fb8aa3b05047823 */ /* 0x000fe20000000804 */
[----:B------:R-:W-:-:S03]  /*05a0*/  FFMA R20, R13, 1.4426950216293334961, -R20 ;  /* 0x3fb8aa3b0d147823 */ /* 0x000fc60000000814 */
[----:B------:R-:W-:Y:S01]  /*05b0*/  FFMA R12, R5, 1.925963033500011079e-08, R4 ;  /* 0x32a57060050c7823 */ /* 0x000fe20000000004 */
[----:B------:R-:W-:Y:S01]  /*05c0*/  FFMA R20, R13, 1.925963033500011079e-08, R20 ;  /* 0x32a570600d147823 */ /* 0x000fe20000000014 */
[----:B------:R-:W-:Y:S01]  /*05d0*/  MOV R4, 0xff800000 ;  /* 0xff80000000047802 */ /* 0x000fe20000000f00 */
[----:B------:R-:W-:Y:S01]  /*05e0*/  IMAD.MOV.U32 R5, RZ, RZ, -0x800000 ;  /* 0xff800000ff057424 */ /* 0x000fe200078e00ff */
[----:B------:R-:W0:Y:S01]  /*05f0*/  MUFU.EX2 R19, R12 ;  /* 0x0000000c00137308 */ /* 0x000e220000000800 */
[----:B-----5:R-:W-:-:S07]  /*0600*/  @!P0 HADD2.F32 R4, -RZ, R18.H0_H0 ;  /* 0x20000012ff048230 */ /* 0x020fce0000004100 */
[----:B------:R-:W1:Y:S01]  /*0610*/  MUFU.EX2 R21, R20 ;  /* 0x0000001400157308 */ /* 0x000e620000000800 */
[----:B---3--:R-:W-:Y:S01]  /*0620*/  @!P0 HADD2.F32 R5, -RZ, R3.H0_H0 ;  /* 0x20000003ff058230 */ /* 0x008fe20000004100 */
[----:B------:R-:W-:-:S04]  /*0630*/  MOV R3, 0xff800000 ;  /* 0xff80000000037802 */ /* 0x000fc80000000f00 */
[----:B------:R-:W-:-:S05]  /*0640*/  @!P0 FMNMX3 R3, R4, -INF , R5, !PT ;  /* 0xff80000004038876 */ /* 0x000fca0007800005 */
[----:B------:R-:W-:Y:S01]  /*0650*/  FADD R13, R4, -R3 ;  /* 0x80000003040d7221 */ /* 0x000fe20000000000 */
[----:B------:R-:W-:-:S03]  /*0660*/  IMAD.SHL.U32 R4, R17, 0x800000, RZ ;  /* 0x0080000011047824 */ /* 0x000fc600078e00ff */
[----:B------:R-:W-:Y:S01]  /*0670*/  FFMA.SAT R17, R13, R2, 0.5 ;  /* 0x3f0000000d117423 */ /* 0x000fe20000002002 */
[----:B0-----:R-:W-:Y:S01]  /*0680*/  FMUL R4, R4, R19 ;  /* 0x0000001304047220 */ /* 0x001fe20000400000 */
[----:B------:R-:W-:Y:S01]  /*0690*/  FADD R19, R5, -R3 ;  /* 0x8000000305137221 */ /* 0x000fe20000000000 */
[----:B-1----:R-:W-:Y:S01]  /*06a0*/  FMUL R3, R16, R21 ;  /* 0x0000001510037220 */ /* 0x002fe20000400000 */
[----:B------:R-:W-:Y:S01]  /*06b0*/  FFMA.RM R17, R17, R0, 12582913 ;  /* 0x4b40000111117423 */ /* 0x000fe20000004000 */
[----:B------:R-:W-:Y:S01]  /*06c0*/  FADD R12, RZ, R4 ;  /* 0x00000004ff0c7221 */ /* 0x000fe20000000000 */
[----:B------:R-:W-:Y:S02]  /*06d0*/  FFMA.SAT R21, R19, R2, 0.5 ;  /* 0x3f00000013157423 */ /* 0x000fe40000002002 */
[----:B------:R-:W-:Y:S01]  /*06e0*/  FADD R2, R17, -12583039 ;  /* 0xcb40007f11027421 */ /* 0x000fe20000000000 */
[----:B------:R-:W-:Y:S01]  /*06f0*/  FADD R5, R12, R3 ;  /* 0x000000030c057221 */ /* 0x000fe20000000000 */
[----:B------:R-:W-:-:S02]  /*0700*/  FFMA.RM R21, R21, R0, 12582913 ;  /* 0x4b40000115157423 */ /* 0x000fc40000004000 */
[----:B------:R-:W-:Y:S01]  /*0710*/  FFMA R2, R13, 1.4426950216293334961, -R2 ;  /* 0x3fb8aa3b0d027823 */ /* 0x000fe20000000802 */
[----:B------:R-:W0:Y:S01]  /*0720*/  MUFU.RCP R12, R5 ;  /* 0x00000005000c7308 */ /* 0x000e220000001000 */
[----:B------:R-:W-:Y:S02]  /*0730*/  FADD R0, R21, -12583039 ;  /* 0xcb40007f15007421 */ /* 0x000fe40000000000 */
[----:B------:R-:W-:Y:S01]  /*0740*/  FFMA R13, R13, 1.925963033500011079e-08, R2 ;  /* 0x32a570600d0d7823 */ /* 0x000fe20000000002 */
[----:B------:R-:W-:Y:S02]  /*0750*/  IMAD.SHL.U32 R2, R17, 0x800000, RZ ;  /* 0x0080000011027824 */ /* 0x000fe400078e00ff */
[C---:B------:R-:W-:Y:S02]  /*0760*/  FFMA R0, R19.reuse, 1.4426950216293334961, -R0 ;  /* 0x3fb8aa3b13007823 */ /* 0x040fe40000000800 */
[----:B------:R-:W-:Y:S02]  /*0770*/  FCHK P1, R4, R5 ;  /* 0x0000000504007302 */ /* 0x000fe40000020000 */
[----:B------:R-:W-:Y:S01]  /*0780*/  FFMA R19, R19, 1.925963033500011079e-08, R0 ;  /* 0x32a5706013137823 */ /* 0x000fe20000000000 */
[----:B------:R-:W-:-:S05]  /*0790*/  SHF.L.U32 R0, R21, 0x17, RZ ;  /* 0x0000001715007819 */ /* 0x000fca00000006ff */
[----:B------:R-:W1:Y:S01]  /*07a0*/  MUFU.EX2 R13, R13 ;  /* 0x0000000d000d7308 */ /* 0x000e620000000800 */
[----:B0-----:R-:W-:-:S04]  /*07b0*/  FFMA R23, -R5, R12, 1 ;  /* 0x3f80000005177423 */ /* 0x001fc8000000010c */
[----:B------:R-:W-:-:S03]  /*07c0*/  FFMA R23, R12, R23, R12 ;  /* 0x000000170c177223 */ /* 0x000fc6000000000c */
[----:B------:R-:W0:Y:S01]  /*07d0*/  MUFU.EX2 R19, R19 ;  /* 0x0000001300137308 */ /* 0x000e220000000800 */
[----:B------:R-:W-:-:S04]  /*07e0*/  FFMA R12, R4, R23, RZ ;  /* 0x00000017040c7223 */ /* 0x000fc800000000ff */
[----:B------:R-:W-:Y:S01]  /*07f0*/  FFMA R16, -R5, R12, R4 ;  /* 0x0000000c05107223 */ /* 0x000fe20000000104 */
[----:B-1----:R-:W-:-:S03]  /*0800*/  FMUL R2, R2, R13 ;  /* 0x0000000d02027220 */ /* 0x002fc60000400000 */
[----:B------:R-:W-:Y:S01]  /*0810*/  FFMA R12, R23, R16, R12 ;  /* 0x00000010170c7223 */ /* 0x000fe2000000000c */
[----:B------:R-:W-:Y:S01]  /*0820*/  FADD R13, RZ, R2 ;  /* 0x00000002ff0d7221 */ /* 0x000fe20000000000 */
[----:B0-----:R-:W-:-:S04]  /*0830*/  FMUL R0, R0, R19 ;  /* 0x0000001300007220 */ /* 0x001fc80000400000 */
[----:B------:R-:W-:Y:S01]  /*0840*/  FADD R13, R13, R0 ;  /* 0x000000000d0d7221 */ /* 0x000fe20000000000 */
[----:B------:R-:W-:Y:S06]  /*0850*/  @!P1 BRA `(.L_x_7612) ;  /* 0x00000000000c9947 */ /* 0x000fec0003800000 */
[----:B------:R-:W-:-:S07]  /*0860*/  MOV R16, 0x880 ;  /* 0x0000088000107802 */ /* 0x000fce0000000f00 */
[----:B------:R-:W-:Y:S05]  /*0870*/  CALL.REL.NOINC `($__internal_158_$__cuda_sm3x_div_rn_noftz_f32_slowpath) ;  /* 0x00000004006c7944 */ /* 0x000fea0003c00000 */
[----:B------:R-:W-:-:S07]  /*0880*/  IMAD.MOV.U32 R12, RZ, RZ, R4 ;  /* 0x000000ffff0c7224 */ /* 0x000fce00078e0004 */
.L_x_7612:
[----:B------:R-:W-:Y:S05]  /*0890*/  BSYNC.RECONVERGENT B0 ;  /* 0x0000000000007941 */ /* 0x000fea0003800200 */
.L_x_7611:
        /* <DEDUP_REMOVED lines=11> */
[----:B------:R-:W-:Y:S05]  /*0950*/  CALL.REL.NOINC `($__internal_158_$__cuda_sm3x_div_rn_noftz_f32_slowpath) ;  /* 0x0000000400347944 */ /* 0x000fea0003c00000 */
[----:B------:R-:W-:-:S07]  /*0960*/  IMAD.MOV.U32 R17, RZ, RZ, R4 ;  /* 0x000000ffff117224 */ /* 0x000fce00078e0004 */
.L_x_7614:
[----:B------:R-:W-:Y:S05]  /*0970*/  BSYNC.RECONVERGENT B0 ;  /* 0x0000000000007941 */ /* 0x000fea0003800200 */
.L_x_7613:
        /* <DEDUP_REMOVED lines=26> */
.L_x_7616:
[----:B------:R-:W-:Y:S05]  /*0b20*/  BSYNC.RECONVERGENT B0 ;  /* 0x0000000000007941 */ /* 0x000fea0003800200 */
.L_x_7615:
[----:B------:R-:W-:Y:S01]  /*0b30*/  BSSY.RECONVERGENT B0, `(.L_x_7617) ;  /* 0x0000008000007945 */ /* 0x000fe20003800200 */
[----:B------:R-:W-:-:S03]  /*0b40*/  FFMA R3, R3, R19, R18 ;  /* 0x0000001303037223 */ /* 0x000fc60000000012 */
[----:B------:R-:W-:Y:S05]  /*0b50*/  @!P2 BRA `(.L_x_7618) ;  /* 0x000000000014a947 */ /* 0x000fea0003800000 */
[----:B0-----:R-:W-:Y:S01]  /*0b60*/  IMAD.MOV.U32 R4, RZ, RZ, R2 ;  /* 0x000000ffff047224 */ /* 0x001fe200078e0002 */
[----:B------:R-:W-:Y:S02]  /*0b70*/  MOV R5, R13 ;  /* 0x0000000d00057202 */ /* 0x000fe40000000f00 */
[----:B------:R-:W-:-:S07]  /*0b80*/  MOV R16, 0xba0 ;  /* 0x00000ba000107802 */ /* 0x000fce0000000f00 */
[----:B------:R-:W-:Y:S05]  /*0b90*/  CALL.REL.NOINC `($__internal_158_$__cuda_sm3x_div_rn_noftz_f32_slowpath) ;  /* 0x0000000000a47944 */ /* 0x000fea0003c00000 */
[----:B------:R-:W-:-:S07]  /*0ba0*/  IMAD.MOV.U32 R3, RZ, RZ, R4 ;  /* 0x000000ffff037224 */ /* 0x000fce00078e0004 */
.L_x_7618:
[----:B------:R-:W-:Y:S05]  /*0bb0*/  BSYNC.RECONVERGENT B0 ;  /* 0x0000000000007941 */ /* 0x000fea0003800200 */
.L_x_7617:
[----:B------:R-:W1:Y:S01]  /*0bc0*/  MUFU.RCP R2, R13 ;  /* 0x0000000d00027308 */ /* 0x000e620000001000 */
[----:B------:R-:W-:Y:S07]  /*0bd0*/  BSSY.RECONVERGENT B0, `(.L_x_7619) ;  /* 0x000000d000007945 */ /* 0x000fee0003800200 */
[----:B------:R-:W2:Y:S01]  /*0be0*/  FCHK P0, R0, R13 ;  /* 0x0000000d00007302 */ /* 0x000ea20000000000 */
[----:B-1----:R-:W-:-:S04]  /*0bf0*/  FFMA R5, -R13, R2, 1 ;  /* 0x3f8000000d057423 */ /* 0x002fc80000000102 */
[----:B0-----:R-:W-:-:S04]  /*0c00*/  FFMA R17, R2, R5, R2 ;  /* 0x0000000502117223 */ /* 0x001fc80000000002 */
[----:B------:R-:W-:-:S04]  /*0c10*/  FFMA R2, R0, R17, RZ ;  /* 0x0000001100027223 */ /* 0x000fc800000000ff */
[----:B------:R-:W-:-:S04]  /*0c20*/  FFMA R5, -R13, R2, R0 ;  /* 0x000000020d057223 */ /* 0x000fc80000000100 */
[----:B------:R-:W-:Y:S01]  /*0c30*/  FFMA R12, R17, R5, R2 ;  /* 0x00000005110c7223 */ /* 0x000fe20000000002 */
[----:B--2---:R-:W-:Y:S06]  /*0c40*/  @!P0 BRA `(.L_x_7620) ;  /* 0x0000000000148947 */ /* 0x004fec0003800000 */
[----:B------:R-:W-:Y:S01]  /*0c50*/  MOV R4, R0 ;  /* 0x0000000000047202 */ /* 0x000fe20000000f00 */
[----:B------:R-:W-:Y:S01]  /*0c60*/  IMAD.MOV.U32 R5, RZ, RZ, R13 ;  /* 0x000000ffff057224 */ /* 0x000fe200078e000d */
[----:B------:R-:W-:-:S07]  /*0c70*/  MOV R16, 0xc90 ;  /* 0x00000c9000107802 */ /* 0x000fce0000000f00 */
[----:B------:R-:W-:Y:S05]  /*0c80*/  CALL.REL.NOINC `($__internal_158_$__cuda_sm3x_div_rn_noftz_f32_slowpath) ;  /* 0x0000000000687944 */ /* 0x000fea0003c00000 */
[----:B------:R-:W-:-:S07]  /*0c90*/  MOV R12, R4 ;  /* 0x00000004000c7202 */ /* 0x000fce0000000f00 */
.L_x_7620:
[----:B------:R-:W-:Y:S05]  /*0ca0*/  BSYNC.RECONVERGENT B0 ;  /* 0x0000000000007941 */ /* 0x000fea0003800200 */
.L_x_7619:
        /* <DEDUP_REMOVED lines=17> */
.L_x_7622:
[----:B------:R-:W-:Y:S05]  /*0dc0*/  BSYNC.RECONVERGENT B0 ;  /* 0x0000000000007941 */ /* 0x000fea0003800200 */
.L_x_7621:
[----:B------:R-:W-:-:S04]  /*0dd0*/  IADD3 R9, P0, PT, R8, R9, RZ ;  /* 0x0000000908097210 */ /* 0x000fc80007f1e0ff */
[----:B------:R-:W-:Y:S02]  /*0de0*/  LEA.HI.X.SX32 R11, R8, R11, 0x1, P0 ;  /* 0x0000000b080b7211 */ /* 0x000fe400000f0eff */
[----:B------:R-:W-:-:S04]  /*0df0*/  ISETP.GE.U32.AND P0, PT, R9, UR42, PT ;  /* 0x0000002a09007c0c */ /* 0x000fc8000bf06070 */
[----:B------:R-:W-:-:S13]  /*0e00*/  ISETP.GE.AND.EX P0, PT, R11, UR43, PT, P0 ;  /* 0x0000002b0b007c0c */ /* 0x000fda000bf06300 */
[----:B------:R-:W-:Y:S05]  /*0e10*/  @!P0 BRA `(.L_x_7623) ;  /* 0xfffffff4001c8947 */ /* 0x000fea000383ffff */
[----:B------:R-:W-:Y:S05]  /*0e20*/  EXIT ;  /* 0x000000000000794d */ /* 0x000fea0003800000 */
        .weak           $__internal_158_$__cuda_sm3x_div_rn_noftz_f32_slowpath
        .type           $__internal_158_$__cuda_sm3x_div_rn_noftz_f32_slowpath,@function
        .size           $__internal_158_$__cuda_sm3x_div_rn_noftz_f32_slowpath,(.L_x_15475 - $__internal_158_$__cuda_sm3x_div_rn_noftz_f32_slowpath)
$__internal_158_$__cuda_sm3x_div_rn_noftz_f32_slowpath:
        /* <DEDUP_REMOVED lines=35> */
.L_x_7625:
        /* <DEDUP_REMOVED lines=51> */
.L_x_7632:
[----:B------:R-:W-:-:S04]  /*1390*/  LOP3.LUT R4, R4, 0x80000000, RZ, 0xc0, !PT ;  /* 0x8000000004047812 */ /* 0x000fc800078ec0ff */
[----:B------:R-:W-:Y:S01]  /*13a0*/  LOP3.LUT R4, R4, 0x7f800000, RZ, 0xfc, !PT ;  /* 0x7f80000004047812 */ /* 0x000fe200078efcff */
[----:B------:R-:W-:Y:S06]  /*13b0*/  BRA `(.L_x_7633) ;  /* 0x0000000000047947 */ /* 0x000fec0003800000 */
.L_x_7631:
[----:B------:R-:W-:-:S07]  /*13c0*/  IMAD R4, R23, 0x800000, R4 ;  /* 0x0080000017047824 */ /* 0x000fce00078e0204 */
.L_x_7633:
[----:B------:R-:W-:Y:S05]  /*13d0*/  BSYNC.RECONVERGENT B2 ;  /* 0x0000000000027941 */ /* 0x000fea0003800200 */
.L_x_7630:
[----:B------:R-:W-:Y:S05]  /*13e0*/  BRA `(.L_x_7634) ;  /* 0x0000000000207947 */ /* 0x000fea0003800000 */
.L_x_7629:
[----:B------:R-:W-:-:S04]  /*13f0*/  LOP3.LUT R4, R19, 0x80000000, R4, 0x48, !PT ;  /* 0x8000000013047812 */ /* 0x000fc800078e4804 */
[----:B------:R-:W-:Y:S01]  /*1400*/  LOP3.LUT R4, R4, 0x7f800000, RZ, 0xfc, !PT ;  /* 0x7f80000004047812 */ /* 0x000fe200078efcff */
[----:B------:R-:W-:Y:S06]  /*1410*/  BRA `(.L_x_7634) ;  /* 0x0000000000147947 */ /* 0x000fec0003800000 */
.L_x_7628:
[----:B------:R-:W-:Y:S01]  /*1420*/  LOP3.LUT R4, R19, 0x80000000, R4, 0x48, !PT ;  /* 0x8000000013047812 */ /* 0x000fe200078e4804 */
[----:B------:R-:W-:Y:S06]  /*1430*/  BRA `(.L_x_7634) ;  /* 0x00000000000c7947 */ /* 0x000fec0003800000 */
.L_x_7627:
[----:B------:R-:W0:Y:S01]  /*1440*/  MUFU.RSQ R4, -QNAN ;  /* 0xffc0000000047908 */ /* 0x000e220000001400 */
[----:B------:R-:W-:Y:S05]  /*1450*/  BRA `(.L_x_7634) ;  /* 0x0000000000047947 */ /* 0x000fea0003800000 */
.L_x_7626:
[----:B------:R-:W-:-:S07]  /*1460*/  FADD.FTZ R4, R4, R5 ;  /* 0x0000000504047221 */ /* 0x000fce0000010000 */
.L_x_7634:
[----:B------:R-:W-:Y:S05]  /*1470*/  BSYNC.RECONVERGENT B1 ;  /* 0x0000000000017941 */ /* 0x000fea0003800200 */
.L_x_7624:
[----:B------:R-:W-:-:S04]  /*1480*/  HFMA2 R17, -RZ, RZ, 0, 0 ;  /* 0x00000000ff117431 */ /* 0x000fc800000001ff */
[----:B0-----:R-:W-:Y:S05]  /*1490*/  RET.REL.NODEC R16 `(_ZN7oneflow4cuda7softmax15SoftmaxWarpImplI10SimpleLoadI6__halffE11SimpleStoreIS4_fEfLi2ELi2ELi1ELi2ELb1ELNS1_9AlgorithmE0EEEvT_T0_ll) ;  /* 0xffffffe810d87950 */ /* 0x001fea0003c3ffff */
.L_x_7635:
        /* <DEDUP_REMOVED lines=14> */
.L_x_15475:


//--------------------- .text._ZN7oneflow4cuda7softmax15SoftmaxWarpImplI10SimpleLoadI6__halffE11SimpleStoreIS4_fEfLi2ELi2ELi1ELi2ELb0ELNS1_9AlgorithmE0EEEvT_T0_ll --------------------------
	.section	.text._ZN7oneflow4cuda7softmax15SoftmaxWarpImplI10SimpleLoadI6__halffE11SimpleStoreIS4_fEfLi2ELi2ELi1ELi2ELb0ELNS1_9AlgorithmE0EEEvT_T0_ll,"ax",@progbits
	.align	128
        .global         _ZN7oneflow4cuda7softmax15SoftmaxWarpImplI10SimpleLoadI6__halffE11SimpleStoreIS4_fEfLi2ELi2ELi1ELi2ELb0ELNS1_9AlgorithmE0EEEvT_T0_ll
        .type           _ZN7oneflow4cuda7softmax15SoftmaxWarpImplI10SimpleLoadI6__halffE11SimpleStoreIS4_fEfLi2ELi2ELi1ELi2ELb0ELNS1_9AlgorithmE0EEEvT_T0_ll,@function
        .size           _ZN7oneflow4cuda7softmax15SoftmaxWarpImplI10SimpleLoadI6__halffE11SimpleStoreIS4_fEfLi2ELi2ELi1ELi2ELb0ELNS1_9AlgorithmE0EEEvT_T0_ll,(.L_x_15476 - _ZN7oneflow4cuda7softmax15SoftmaxWarpImplI10SimpleLoadI6__halffE11SimpleStoreIS4_fEfLi2ELi2ELi1ELi2ELb0ELNS1_9AlgorithmE0EEEvT_T0_ll)
        .other          _ZN7oneflow4cuda7softmax15SoftmaxWarpImplI10SimpleLoadI6__halffE11SimpleStoreIS4_fEfLi2ELi2ELi1ELi2ELb0ELNS1_9AlgorithmE0EEEvT_T0_ll,@"STO_CUDA_ENTRY STV_DEFAULT"
_ZN7oneflow4cuda7softmax15SoftmaxWarpImplI10SimpleLoadI6__halffE11SimpleStoreIS4_fEfLi2ELi2ELi1ELi2ELb0ELNS1_9AlgorithmE0EEEvT_T0_ll:
.text._ZN7oneflow4cuda7softmax15SoftmaxWarpImplI10SimpleLoadI6__halffE11SimpleStoreIS4_fEfLi2ELi2ELi1ELi2ELb0ELNS1_9AlgorithmE0EEEvT_T0_ll:
        /* <DEDUP_REMOVED lines=23> */
.L_x_7636:
        /* <DEDUP_REMOVED lines=17> */
[----:B------:R-:W0:Y:S01]  /*0280*/  LDC.64 R10, c[0x0][0x398] ;  /* 0x0000e600ff0a7b82 */ /* 0x000e220000000a00 */
[----:B-1----:R-:W-:-:S07]  /*0290*/  SHF.L.U32 R16, R16, 0x1, RZ ;  /* 0x0000000110107819 */ /* 0x002fce00000006ff */
.L_x_7645:
[-C--:B-1--4-:R-:W-:Y:S01]  /*02a0*/  IMAD R0, R17, R8.reuse, RZ ;  /* 0x0000000811007224 */ /* 0x092fe200078e02ff */
[C---:B--2---:R-:W-:Y:S01]  /*02b0*/  R2UR UR4, R20.reuse ;  /* 0x00000000140472ca */ /* 0x044fe200000e0000 */
[----:B------:R-:W-:Y:S01]  /*02c0*/  IMAD.MOV.U32 R2, RZ, RZ, R16 ;  /* 0x000000ffff027224 */ /* 0x000fe200078e0010 */
[----:B------:R-:W-:Y:S01]  /*02d0*/  R2UR UR5, R21 ;  /* 0x00000000150572ca */ /* 0x000fe200000e0000 */
[----:B------:R-:W-:Y:S01]  /*02e0*/  IMAD.MOV.U32 R3, RZ, RZ, RZ ;  /* 0x000000ffff037224 */ /* 0x000fe200078e00ff */
[----:B------:R-:W-:Y:S01]  /*02f0*/  R2UR UR6, R20 ;  /* 0x00000000140672ca */ /* 0x000fe200000e0000 */
[----:B------:R-:W-:Y:S01]  /*0300*/  IMAD R5, R15, R9, R0 ;  /* 0x000000090f057224 */ /* 0x000fe200078e0200 */
[----:B------:R-:W-:Y:S01]  /*0310*/  R2UR UR7, R21 ;  /* 0x00000000150772ca */ /* 0x000fe200000e0000 */
[----:B------:R-:W-:-:S05]  /*0320*/  IMAD.WIDE.U32 R2, R15, R8, R2 ;  /* 0x000000080f027225 */ /* 0x000fca00078e0002 */
[----:B------:R-:W-:Y:S02]  /*0330*/  IADD3 R0, PT, PT, R3, R5, RZ ;  /* 0x0000000503007210 */ /* 0x000fe40007ffe0ff */
[----:B---3--:R-:W-:-:S04]  /*0340*/  LEA R12, P0, R2, R6, 0x1 ;  /* 0x00000006020c7211 */ /* 0x008fc800078008ff */
[----:B------:R-:W-:-:S05]  /*0350*/  LEA.HI.X R13, R2, R7, R0, 0x1, P0 ;  /* 0x00000007020d7211 */ /* 0x000fca00000f0c00 */
[----:B------:R-:W2:Y:S04]  /*0360*/  LDG.E.U16 R0, desc[UR4][R12.64] ;  /* 0x000000040c007981 */ /* 0x000ea8000c1e1500 */
[----:B------:R-:W3:Y:S01]  /*0370*/  LDG.E.U16 R2, desc[UR6][R12.64+0x2] ;  /* 0x000002060c027981 */ /* 0x000ee2000c1e1500 */
[----:B------:R-:W-:-:S04]  /*0380*/  LEA R4, P0, R8, R12, 0x1 ;  /* 0x0000000c08047211 */ /* 0x000fc800078008ff */
[----:B------:R-:W-:-:S05]  /*0390*/  LEA.HI.X R5, R8, R13, R9, 0x1, P0 ;  /* 0x0000000d08057211 */ /* 0x000fca00000f0c09 */
[----:B------:R-:W4:Y:S04]  /*03a0*/  LDG.E.U16 R19, desc[UR4][R4.64] ;  /* 0x0000000404137981 */ /* 0x000f28000c1e1500 */
[----:B------:R-:W5:Y:S01]  /*03b0*/  LDG.E.U16 R22, desc[UR6][R4.64+0x2] ;  /* 0x0000020604167981 */ /* 0x000f62000c1e1500 */
[----:B------:R-:W-:Y:S01]  /*03c0*/  BSSY.RECONVERGENT B0, `(.L_x_7637) ;  /* 0x000003c000007945 */ /* 0x000fe20003800200 */
[----:B--2---:R-:W-:Y:S02]  /*03d0*/  HADD2.F32 R0, -RZ, R0.H0_H0 ;  /* 0x20000000ff007230 */ /* 0x004fe40000004100 */
[----:B---3--:R-:W-:Y:S02]  /*03e0*/  HADD2.F32 R3, -RZ, R2.H0_H0 ;  /* 0x20000002ff037230 */ /* 0x008fe40000004100 */
[----:B------:R-:W-:-:S03]  /*03f0*/  IMAD.MOV.U32 R2, RZ, RZ, 0x3bbb989d ;  /* 0x3bbb989dff027424 */ /* 0x000fc600078e00ff */
[----:B------:R-:W-:-:S05]  /*0400*/  FMNMX3 R18, R0, -INF , R3, !PT ;  /* 0xff80000000127876 */ /* 0x000fca0007800003 */
[--C-:B------:R-:W-:Y:S01]  /*0410*/  FADD R13, R0, -R18.reuse ;  /* 0x80000012000d7221 */ /* 0x100fe20000000000 */
[----:B------:R-:W-:Y:S01]  /*0420*/  MOV R0, 0x437c0000 ;  /* 0x437c000000007802 */ /* 0x000fe20000000f00 */
[----:B------:R-:W-:Y:S01]  /*0430*/  FADD R3, R3, -R18 ;  /* 0x8000001203037221 */ /* 0x000fe20000000000 */
[----:B----4-:R-:W-:Y:S02]  /*0440*/  HADD2.F32 R19, -RZ, R19.H0_H0 ;  /* 0x20000013ff137230 */ /* 0x010fe40000004100 */
[-C--:B------:R-:W-:Y:S01]  /*0450*/  FFMA.SAT R23, R13, R2.reuse, 0.5 ;  /* 0x3f0000000d177423 */ /* 0x080fe20000002002 */
[----:B-----5:R-:W-:Y:S02]  /*0460*/  HADD2.F32 R22, -RZ, R22.H0_H0 ;  /* 0x20000016ff167230 */ /* 0x020fe40000004100 */
[----:B------:R-:W-:Y:S01]  /*0470*/  FFMA.SAT R25, R3, R2, 0.5 ;  /* 0x3f00000003197423 */ /* 0x000fe20000002002 */
[----:B------:R-:W-:-:S03]  /*0480*/  FFMA.RM R23, R23, R0, 12582913 ;  /* 0x4b40000117177423 */ /* 0x000fc60000004000 */
[----:B------:R-:W-:Y:S01]  /*0490*/  FFMA.RM R25, R25, R0, 12582913 ;  /* 0x4b40000119197423 */ /* 0x000fe20000004000 */
[----:B------:R-:W-:-:S03]  /*04a0*/  FADD R4, R23, -12583039 ;  /* 0xcb40007f17047421 */ /* 0x000fc60000000000 */
[C---:B------:R-:W-:Y:S01]  /*04b0*/  FADD R12, R25.reuse, -12583039 ;  /* 0xcb40007f190c7421 */ /* 0x040fe20000000000 */
[----:B------:R-:W-:Y:S01]  /*04c0*/  SHF.L.U32 R25, R25, 0x17, RZ ;  /* 0x0000001719197819 */ /* 0x000fe200000006ff */
[----:B------:R-:W-:Y:S02]  /*04d0*/  FFMA R4, R13, 1.4426950216293334961, -R4 ;  /* 0x3fb8aa3b0d047823 */ /* 0x000fe40000000804 */
[----:B------:R-:W-:Y:S02]  /*04e0*/  FFMA R12, R3, 1.4426950216293334961, -R12 ;  /* 0x3fb8aa3b030c7823 */ /* 0x000fe4000000080c */
[----:B------:R-:W-:Y:S01]  /*04f0*/  FFMA R13, R13, 1.925963033500011079e-08, R4 ;  /* 0x32a570600d0d7823 */ /* 0x000fe20000000004 */
[----:B------:R-:W-:Y:S02]  /*0500*/  IMAD.SHL.U32 R4, R23, 0x800000, RZ ;  /* 0x0080000017047824 */ /* 0x000fe400078e00ff */
[----:B------:R-:W-:Y:S01]  /*0510*/  FFMA R5, R3, 1.925963033500011079e-08, R12 ;  /* 0x32a5706003057823 */ /* 0x000fe2000000000c */
[----:B------:R-:W-:-:S02]  /*0520*/  FMNMX3 R3, R19, -INF , R22, !PT ;  /* 0xff80000013037876 */ /* 0x000fc40007800016 */
[----:B------:R-:W1:Y:S03]  /*0530*/  MUFU.EX2 R13, R13 ;  /* 0x0000000d000d7308 */ /* 0x000e660000000800 */
[----:B------:R-:W-:-:S04]  /*0540*/  FADD R19, R19, -R3 ;  /* 0x8000000313137221 */ /* 0x000fc80000000000 */
[----:B------:R-:W-:Y:S01]  /*0550*/  FFMA.SAT R23, R19, R2, 0.5 ;  /* 0x3f00000013177423 */ /* 0x000fe20000002002 */
[----:B------:R-:W2:Y:S03]  /*0560*/  MUFU.EX2 R12, R5 ;  /* 0x00000005000c7308 */ /* 0x000ea60000000800 */
[----:B------:R-:W-:Y:S01]  /*0570*/  FFMA.RM R23, R23, R0, 12582913 ;  /* 0x4b40000117177423 */ /* 0x000fe20000004000 */
[----:B-1----:R-:W-:Y:S01]  /*0580*/  FMUL R4, R4, R13 ;  /* 0x0000000d04047220 */ /* 0x002fe20000400000 */
[----:B------:R-:W-:Y:S01]  /*0590*/  FADD R13, R22, -R3 ;  /* 0x80000003160d7221 */ /* 0x000fe20000000000 */
[----:B--2---:R-:W-:-:S03]  /*05a0*/  FMUL R3, R25, R12 ;  /* 0x0000000c19037220 */ /* 0x004fc60000400000 */
[----:B------:R-:W-:Y:S01]  /*05b0*/  FFMA.SAT R25, R13, R2, 0.5 ;  /* 0x3f0000000d197423 */ /* 0x000fe20000002002 */
[----:B------:R-:W-:Y:S01]  /*05c0*/  FADD R12, RZ, R4 ;  /* 0x00000004ff0c7221 */ /* 0x000fe20000000000 */
[----:B------:R-:W-:Y:S02]  /*05d0*/  FADD R2, R23, -12583039 ;  /* 0xcb40007f17027421 */ /* 0x000fe40000000000 */
[----:B------:R-:W-:Y:S01]  /*05e0*/  FFMA.RM R25, R25, R0, 12582913 ;  /* 0x4b40000119197423 */ /* 0x000fe20000004000 */
[----:B------:R-:W-:Y:S01]  /*05f0*/  FADD R5, R12, R3 ;  /* 0x000000030c057221 */ /* 0x000fe20000000000 */
[----:B------:R-:W-:Y:S02]  /*0600*/  FFMA R2, R19, 1.4426950216293334961, -R2 ;  /* 0x3fb8aa3b13027823 */ /* 0x000fe40000000802 */
[----:B------:R-:W-:Y:S01]  /*0610*/  FADD R0, R25, -12583039 ;  /* 0xcb40007f19007421 */ /* 0x000fe20000000000 */
[----:B------:R-:W1:Y:S01]  /*0620*/  MUFU.RCP R12, R5 ;  /* 0x00000005000c7308 */ /* 0x000e620000001000 */
[----:B------:R-:W-:Y:S01]  /*0630*/  FFMA R19, R19, 1.925963033500011079e-08, R2 ;  /* 0x32a5706013137823 */ /* 0x000fe20000000002 */
[----:B------:R-:W-:Y:S01]  /*0640*/  SHF.L.U32 R2, R25, 0x17, RZ ;  /* 0x0000001719027819 */ /* 0x000fe200000006ff */
[----:B------:R-:W-:-:S04]  /*0650*/  FFMA R0, R13, 1.4426950216293334961, -R0 ;  /* 0x3fb8aa3b0d007823 */ /* 0x000fc80000000800 */
[----:B------:R-:W-:Y:S01]  /*0660*/  FFMA R13, R13, 1.925963033500011079e-08, R0 ;  /* 0x32a570600d0d7823 */ /* 0x000fe20000000000 */
[----:B------:R-:W2:Y:S01]  /*0670*/  MUFU.EX2 R19, R19 ;  /* 0x0000001300137308 */ /* 0x000ea20000000800 */
[----:B------:R-:W-:-:S07]  /*0680*/  IMAD.SHL.U32 R0, R23, 0x800000, RZ ;  /* 0x0080000017007824 */ /* 0x000fce00078e00ff */
[----:B------:R-:W3:Y:S01]  /*0690*/  MUFU.EX2 R13, R13 ;  /* 0x0000000d000d7308 */ /* 0x000ee20000000800 */
[----:B-1----:R-:W-:-:S04]  /*06a0*/  FFMA R27, -R5, R12, 1 ;  /* 0x3f800000051b7423 */ /* 0x002fc8000000010c */
[----:B------:R-:W-:-:S03]  /*06b0*/  FFMA R27, R12, R27, R12 ;  /* 0x0000001b0c1b7223 */ /* 0x000fc6000000000c */
[----:B------:R-:W1:Y:S01]  /*06c0*/  FCHK P0, R4, R5 ;  /* 0x0000000504007302 */ /* 0x000e620000000000 */
[----:B--2---:R-:W-:Y:S01]  /*06d0*/  FMUL R0, R0, R19 ;  /* 0x0000001300007220 */ /* 0x004fe20000400000 */
[----:B------:R-:W-:-:S03]  /*06e0*/  FFMA R12, R4, R27, RZ ;  /* 0x0000001b040c7223 */ /* 0x000fc600000000ff */
[----:B------:R-:W-:Y:S01]  /*06f0*/  FADD R19, RZ, R0 ;  /* 0x00000000ff137221 */ /* 0x000fe20000000000 */
[----:B------:R-:W-:Y:S01]  /*0700*/  FFMA R18, -R5, R12, R4 ;  /* 0x0000000c05127223 */ /* 0x000fe20000000104 */
[----:B---3--:R-:W-:-:S03]  /*0710*/  FMUL R2, R2, R13 ;  /* 0x0000000d02027220 */ /* 0x008fc60000400000 */
[----:B------:R-:W-:Y:S01]  /*0720*/  FFMA R13, R27, R18, R12 ;  /* 0x000000121b0d7223 */ /* 0x000fe2000000000c */
[----:B------:R-:W-:Y:S01]  /*0730*/  FADD R19, R19, R2 ;  /* 0x0000000213137221 */ /* 0x000fe20000000000 */
[----:B-1----:R-:W-:Y:S06]  /*0740*/  @!P0 BRA `(.L_x_7638) ;  /* 0x00000000000c8947 */ /* 0x002fec0003800000 */
[----:B------:R-:W-:-:S07]  /*0750*/  MOV R18, 0x770 ;  /* 0x0000077000127802 */ /* 0x000fce0000000f00 */
[----:B0-----:R-:W-:Y:S05]  /*0760*/  CALL.REL.NOINC `($__internal_159_$__cuda_sm3x_div_rn_noftz_f32_slowpath) ;  /* 0x0000000400387944 */ /* 0x001fea0003c00000 */
[----:B------:R-:W-:-:S07]  /*0770*/  IMAD.MOV.U32 R13, RZ, RZ, R4 ;  /* 0x000000ffff0d7224 */ /* 0x000fce00078e0004 */
.L_x_7638:
[----:B------:R-:W-:Y:S05]  /*0780*/  BSYNC.RECONVERGENT B0 ;  /* 0x0000000000007941 */ /* 0x000fea0003800200 */
.L_x_7637:
        /* <DEDUP_REMOVED lines=11> */
[----:B0-----:R-:W-:Y:S05]  /*0840*/  CALL.REL.NOINC `($__internal_159_$__cuda_sm3x_div_rn_noftz_f32_slowpath) ;  /* 0x0000000400007944 */ /* 0x001fea0003c00000 */
[----:B------:R-:W-:-:S07]  /*0850*/  IMAD.MOV.U32 R18, RZ, RZ, R4 ;  /* 0x000000ffff127224 */ /* 0x000fce00078e0004 */
.L_x_7640:
[----:B------:R-:W-:Y:S05]  /*0860*/  BSYNC.RECONVERGENT B0 ;  /* 0x0000000000007941 */ /* 0x000fea0003800200 */
.L_x_7639:
[----:B------:R-:W-:Y:S01]  /*0870*/  MOV R4, R16 ;  /* 0x0000001000047202 */ /* 0x000fe20000000f00 */
[----:B------:R-:W-:Y:S01]  /*0880*/  IMAD.MOV.U32 R5, RZ, RZ, RZ ;  /* 0x000000ffff057224 */ /* 0x000fe200078e00ff */
[----:B------:R-:W1:Y:S01]  /*0890*/  MUFU.RCP R22, R19 ;  /* 0x0000001300167308 */ /* 0x000e620000001000 */
[----:B------:R-:W-:Y:S01]  /*08a0*/  IMAD R12, R17, UR38, RZ ;  /* 0x00000026110c7c24 */ /* 0x000fe2000f8e02ff */
[----:B------:R-:W-:Y:S01]  /*08b0*/  F2FP.F16.F32.PACK_AB R18, R18, R13 ;  /* 0x0000000d1212723e */ /* 0x000fe200000000ff */
        /* <DEDUP_REMOVED lines=8> */
[----:B------:R-:W-:Y:S02]  /*0940*/  R2UR UR7, R21 ;  /* 0x00000000150772ca */ /* 0x000fe400000e0000 */
[----:B------:R-:W-:Y:S01]  /*0950*/  LEA.HI.X R13, R4, UR37, R3, 0x1, P0 ;  /* 0x00000025040d7c11 */ /* 0x000fe200080f0c03 */
[----:B-1----:R-:W-:Y:S01]  /*0960*/  FFMA R3, -R19, R22, 1 ;  /* 0x3f80000013037423 */ /* 0x002fe20000000116 */
[----:B------:R-:W-:Y:S02]  /*0970*/  PRMT R23, R18, 0x7632, R23 ;  /* 0x0000763212177816 */ /* 0x000fe40000000017 */
[----:B------:R-:W1:Y:S01]  /*0980*/  FCHK P0, R0, R19 ;  /* 0x0000001300007302 */ /* 0x000e620000000000 */
[----:B------:R-:W-:Y:S01]  /*0990*/  FFMA R3, R22, R3, R22 ;  /* 0x0000000316037223 */ /* 0x000fe20000000016 */
[----:B------:R2:W-:Y:S03]  /*09a0*/  STG.E.U16 desc[UR4][R12.64], R18 ;  /* 0x000000120c007986 */ /* 0x0005e6000c101504 */
        /* <DEDUP_REMOVED lines=8> */
[----:B0-----:R-:W-:Y:S05]  /*0a30*/  CALL.REL.NOINC `($__internal_159_$__cuda_sm3x_div_rn_noftz_f32_slowpath) ;  /* 0x0000000000847944 */ /* 0x001fea0003c00000 */
[----:B------:R-:W-:-:S07]  /*0a40*/  IMAD.MOV.U32 R3, RZ, RZ, R4 ;  /* 0x000000ffff037224 */ /* 0x000fce00078e0004 */
.L_x_7642:
[----:B------:R-:W-:Y:S05]  /*0a50*/  BSYNC.RECONVERGENT B0 ;  /* 0x0000000000007941 */ /* 0x000fea0003800200 */
.L_x_7641:
        /* <DEDUP_REMOVED lines=9> */
[----:B------:R-:W-:Y:S01]  /*0af0*/  MOV R4, R2 ;  /* 0x0000000200047202 */ /* 0x000fe20000000f00 */
[----:B------:R-:W-:Y:S01]  /*0b00*/  IMAD.MOV.U32 R5, RZ, RZ, R19 ;  /* 0x000000ffff057224 */ /* 0x000fe200078e0013 */
[----:B------:R-:W-:-:S07]  /*0b10*/  MOV R18, 0xb30 ;  /* 0x00000b3000127802 */ /* 0x000fce0000000f00 */
[----:B0-----:R-:W-:Y:S05]  /*0b20*/  CALL.REL.NOINC `($__internal_159_$__cuda_sm3x_div_rn_noftz_f32_slowpath) ;  /* 0x0000000000487944 */ /* 0x001fea0003c00000 */
[----:B------:R-:W-:-:S07]  /*0b30*/  MOV R0, R4 ;  /* 0x0000000400007202 */ /* 0x000fce0000000f00 */
.L_x_7644:
[----:B------:R-:W-:Y:S05]  /*0b40*/  BSYNC.RECONVERGENT B0 ;  /* 0x0000000000007941 */ /* 0x000fea0003800200 */
.L_x_7643:
[----:B0-----:R-:W-:Y:S02]  /*0b50*/  LEA R2, P0, R10, R12, 0x1 ;  /* 0x0000000c0a027211 */ /* 0x001fe400078008ff */
        /* <DEDUP_REMOVED lines=15> */
        .weak           $__internal_159_$__cuda_sm3x_div_rn_noftz_f32_slowpath
        .type           $__internal_159_$__cuda_sm3x_div_rn_noftz_f32_slowpath,@function
        .size           $__internal_159_$__cuda_sm3x_div_rn_noftz_f32_slowpath,(.L_x_15476 - $__internal_159_$__cuda_sm3x_div_rn_noftz_f32_slowpath)
$__internal_159_$__cuda_sm3x_div_rn_noftz_f32_slowpath:
[--C-:B------:R-:W-:Y:S01]  /*0c50*/  SHF.R.U32.HI R22, RZ, 0x17, R5.reuse ;  /* 0x00000017ff167819 */ /* 0x100fe20000011605 */
[----:B------:R-:W-:Y:S01]  /*0c60*/  BSSY.RECONVERGENT B1, `(.L_x_7646) ;  /* 0x0000063000017945 */ /* 0x000fe20003800200 */
[----:B------:R-:W-:Y:S01]  /*0c70*/  SHF.R.U32.HI R23, RZ, 0x17, R4 ;  /* 0x00000017ff177819 */ /* 0x000fe20000011604 */
[----:B------:R-:W-:Y:S01]  /*0c80*/  IMAD.MOV.U32 R25, RZ, RZ, R5 ;  /* 0x000000ffff197224 */ /* 0x000fe200078e0005 */
        /* <DEDUP_REMOVED lines=31> */
.L_x_7647:
        /* <DEDUP_REMOVED lines=51> */
.L_x_7654:
[----:B------:R-:W-:-:S04]  /*11b0*/  LOP3.LUT R4, R4, 0x80000000, RZ, 0xc0, !PT ;  /* 0x8000000004047812 */ /* 0x000fc800078ec0ff */
[----:B------:R-:W-:Y:S01]  /*11c0*/  LOP3.LUT R4, R4, 0x7f800000, RZ, 0xfc, !PT ;  /* 0x7f80000004047812 */ /* 0x000fe200078efcff */
[----:B------:R-:W-:Y:S06]  /*11d0*/  BRA `(.L_x_7655) ;  /* 0x0000000000047947 */ /* 0x000fec0003800000 */
.L_x_7653:
[----:B------:R-:W-:-:S07]  /*11e0*/  LEA R4, R23, R4, 0x17 ;  /* 0x0000000417047211 */ /* 0x000fce00078eb8ff */
.L_x_7655:
[----:B------:R-:W-:Y:S05]  /*11f0*/  BSYNC.RECONVERGENT B2 ;  /* 0x0000000000027941 */ /* 0x000fea0003800200 */
.L_x_7652:
[----:B------:R-:W-:Y:S05]  /*1200*/  BRA `(.L_x_7656) ;  /* 0x0000000000207947 */ /* 0x000fea0003800000 */
.L_x_7651:
[----:B------:R-:W-:-:S04]  /*1210*/  LOP3.LUT R4, R25, 0x80000000, R4, 0x48, !PT ;  /* 0x8000000019047812 */ /* 0x000fc800078e4804 */
[----:B------:R-:W-:Y:S01]  /*1220*/  LOP3.LUT R4, R4, 0x7f800000, RZ, 0xfc, !PT ;  /* 0x7f80000004047812 */ /* 0x000fe200078efcff */
[----:B------:R-:W-:Y:S06]  /*1230*/  BRA `(.L_x_7656) ;  /* 0x0000000000147947 */ /* 0x000fec0003800000 */
.L_x_7650:
[----:B------:R-:W-:Y:S01]  /*1240*/  LOP3.LUT R4, R25, 0x80000000, R4, 0x48, !PT ;  /* 0x8000000019047812 */ /* 0x000fe200078e4804 */
[----:B------:R-:W-:Y:S06]  /*1250*/  BRA `(.L_x_7656) ;  /* 0x00000000000c7947 */ /* 0x000fec0003800000 */
.L_x_7649:
[----:B------:R-:W0:Y:S01]  /*1260*/  MUFU.RSQ R4, -QNAN ;  /* 0xffc0000000047908 */ /* 0x000e220000001400 */
[----:B------:R-:W-:Y:S05]  /*1270*/  BRA `(.L_x_7656) ;  /* 0x0000000000047947 */ /* 0x000fea0003800000 */
.L_x_7648:
[----:B------:R-:W-:-:S07]  /*1280*/  FADD.FTZ R4, R4, R5 ;  /* 0x0000000504047221 */ /* 0x000fce0000010000 */
.L_x_7656:
[----:B------:R-:W-:Y:S05]  /*1290*/  BSYNC.RECONVERGENT B1 ;  /* 0x0000000000017941 */ /* 0x000fea0003800200 */
.L_x_7646:
[----:B------:R-:W-:Y:S02]  /*12a0*/  HFMA2 R23, -RZ, RZ, 0, 0 ;  /* 0x00000000ff177431 */ /* 0x000fe400000001ff */
[----:B------:R-:W-:-:S04]  /*12b0*/  IMAD.MOV.U32 R22, RZ, RZ, R18 ;  /* 0x000000ffff167224 */ /* 0x000fc800078e0012 */
[----:B0-----:R-:W-:Y:S05]  /*12c0*/  RET.REL.NODEC R22 `(_ZN7oneflow4cuda7softmax15SoftmaxWarpImplI10SimpleLoadI6__halffE11SimpleStoreIS4_fEfLi2ELi2ELi1ELi2ELb0ELNS1_9AlgorithmE0EEEvT_T0_ll) ;  /* 0xffffffec164c7950 */ /* 0x001fea0003c3ffff */
.L_x_7657:
        /* <DEDUP_REMOVED lines=11> */
.L_x_15476:


//--------------------- .text._ZN7oneflow4cuda7softmax15SoftmaxWarpImplI10SimpleLoadIffE11SimpleStoreIffEfLi1ELi32ELi32ELi1ELb1ELNS1_9AlgorithmE0EEEvT_T0_ll --------------------------
	.section	.text._ZN7oneflow4cuda7softmax15SoftmaxWarpImplI10SimpleLoadIffE11SimpleStoreIffEfLi1ELi32ELi32ELi1ELb1ELNS1_9AlgorithmE0EEEvT_T0_ll,"ax",@progbits
	.align	128
        .global         _ZN7oneflow4cuda7softmax15SoftmaxWarpImplI10SimpleLoadIffE11SimpleStoreIffEfLi1ELi32ELi32ELi1ELb1ELNS1_9AlgorithmE0EEEvT_T0_ll
        .type           _ZN7oneflow4cuda7softmax15SoftmaxWarpImplI10SimpleLoadIffE11SimpleStoreIffEfLi1ELi32ELi32ELi1ELb1ELNS1_9AlgorithmE0EEEvT_T0_ll,@function
        .size           _ZN7oneflow4cuda7softmax15SoftmaxWarpImplI10SimpleLoadIffE11SimpleStoreIffEfLi1ELi32ELi32ELi1ELb1ELNS1_9AlgorithmE0EEEvT_T0_ll,(.L_x_15477 - _ZN7oneflow4cuda7softmax15SoftmaxWarpImplI10SimpleLoadIffE11SimpleStoreIffEfLi1ELi32ELi32ELi1ELb1ELNS1_9AlgorithmE0EEEvT_T0_ll)
        .other          _ZN7oneflow4cuda7softmax15SoftmaxWarpImplI10SimpleLoadIffE11SimpleStoreIffEfLi1ELi32ELi32ELi1ELb1ELNS1_9AlgorithmE0EEEvT_T0_ll,@"STO_CUDA_ENTRY STV_DEFAULT"
_ZN7oneflow4cuda7softmax15SoftmaxWarpImplI10SimpleLoadIffE11SimpleStoreIffEfLi1ELi32ELi32ELi1ELb1ELNS1_9AlgorithmE0EEEvT_T0_ll:
.text._ZN7oneflow4cuda7softmax15SoftmaxWarpImplI10SimpleLoadIffE11SimpleStoreIffEfLi1ELi32ELi32ELi1ELb1ELNS1_9AlgorithmE0EEEvT_T0_ll:
        /* <DEDUP_REMOVED lines=25> */
.L_x_7658:
        /* <DEDUP_REMOVED lines=36> */
.L_x_7725:
[----:B------:R-:W-:Y:S01]  /*03d0*/  ISETP.GE.U32.AND P0, PT, R44, UR44, PT ;  /* 0x0000002c2c007c0c */ /* 0x000fe2000bf06070 */
[----:B--2---:R-:W-:Y:S01]  /*03e0*/  HFMA2 R3, -RZ, RZ, 0, 0 ;  /* 0x00000000ff037431 */ /* 0x004fe200000001ff */
[----:B------:R-:W-:Y:S01]  /*03f0*/  ISETP.GE.U32.AND P6, PT, R47, UR44, PT ;  /* 0x0000002c2f007c0c */ /* 0x000fe2000bfc6070 */
[----:B------:R-:W-:Y:S01]  /*0400*/  IMAD R0, R46, UR42, RZ ;  /* 0x0000002a2e007c24 */ /* 0x000fe2000f8e02ff */
[----:B------:R-:W-:Y:S02]  /*0410*/  ISETP.GE.AND.EX P0, PT, RZ, UR45, PT, P0 ;  /* 0x0000002dff007c0c */ /* 0x000fe4000bf06300 */
[----:B------:R-:W-:Y:S02]  /*0420*/  ISETP.GE.AND.EX P6, PT, RZ, UR45, PT, P6 ;  /* 0x0000002dff007c0c */ /* 0x000fe4000bfc6360 */
[----:B------:R-:W-:Y:S02]  /*0430*/  MOV R2, R44 ;  /* 0x0000002c00027202 */ /* 0x000fe40000000f00 */
[----:B------:R-:W-:-:S03]  /*0440*/  MOV R28, 0xff800000 ;  /* 0xff800000001c7802 */ /* 0x000fc60000000f00 */
        /* <DEDUP_REMOVED lines=8> */
[----:B------:R-:W-:Y:S02]  /*04d0*/  LEA.HI.X R3, R4, UR41, R3, 0x2, P1 ;  /* 0x0000002904037c11 */ /* 0x000fe400088f1403 */
[----:B------:R-:W-:-:S06]  /*04e0*/  MOV R4, 0xff800000 ;  /* 0xff80000000047802 */ /* 0x000fcc0000000f00 */
[----:B------:R-:W2:Y:S04]  /*04f0*/  @!P0 LDG.E R4, desc[UR4][R2.64] ;  /* 0x0000000402048981 */ /* 0x000ea8000c1e1900 */
[----:B------:R-:W3:Y:S01]  /*0500*/  @!P6 LDG.E R28, desc[UR6][R2.64+0x80] ;  /* 0x00008006021ce981 */ /* 0x000ee2000c1e1900 */
[----:B------:R-:W-:Y:S02]  /*0510*/  ISETP.GE.U32.AND P1, PT, R6, UR44, PT ;  /* 0x0000002c06007c0c */ /* 0x000fe4000bf26070 */
[----:B------:R-:W-:Y:S02]  /*0520*/  ISETP.GE.U32.AND P2, PT, R7, UR44, PT ;  /* 0x0000002c07007c0c */ /* 0x000fe4000bf46070 */
[----:B------:R-:W-:Y:S02]  /*0530*/  ISETP.GE.AND.EX P1, PT, RZ, UR45, PT, P1 ;  /* 0x0000002dff007c0c */ /* 0x000fe4000bf26310 */
[----:B------:R-:W-:-:S02]  /*0540*/  ISETP.GE.U32.AND P3, PT, R8, UR44, PT ;  /* 0x0000002c08007c0c */ /* 0x000fc4000bf66070 */
[----:B------:R-:W-:Y:S02]  /*0550*/  ISETP.GE.AND.EX P2, PT, RZ, UR45, PT, P2 ;  /* 0x0000002dff007c0c */ /* 0x000fe4000bf46320 */
[----:B------:R-:W-:Y:S02]  /*0560*/  ISETP.GE.U32.AND P5, PT, R9, UR44, PT ;  /* 0x0000002c09007c0c */ /* 0x000fe4000bfa6070 */
[----:B------:R-:W-:Y:S02]  /*0570*/  ISETP.GE.AND.EX P3, PT, RZ, UR45, PT, P3 ;  /* 0x0000002dff007c0c */ /* 0x000fe4000bf66330 */
[----:B------:R-:W-:Y:S02]  /*0580*/  MOV R13, 0xff800000 ;  /* 0xff800000000d7802 */ /* 0x000fe40000000f00 */
[----:B------:R-:W-:Y:S02]  /*0590*/  ISETP.GE.U32.AND P4, PT, R49, UR44, PT ;  /* 0x0000002c31007c0c */ /* 0x000fe4000bf86070 */
[----:B------:R-:W-:-:S02]  /*05a0*/  ISETP.GE.AND.EX P5, PT, RZ, UR45, PT, P5 ;  /* 0x0000002dff007c0c */ /* 0x000fc4000bfa6350 */
[C---:B------:R-:W-:Y:S02]  /*05b0*/  @!P1 R2UR UR4, R42.reuse ;  /* 0x000000002a0492ca */ /* 0x040fe400000e0000 */
[C---:B------:R-:W-:Y:S02]  /*05c0*/  @!P1 R2UR UR5, R43.reuse ;  /* 0x000000002b0592ca */ /* 0x040fe400000e0000 */
[----:B------:R-:W-:Y:S02]  /*05d0*/  ISETP.GE.AND.EX P4, PT, RZ, UR45, PT, P4 ;  /* 0x0000002dff007c0c */ /* 0x000fe4000bf86340 */
[----:B------:R-:W-:Y:S02]  /*05e0*/  @!P2 R2UR UR6, R42 ;  /* 0x000000002a06a2ca */ /* 0x000fe400000e0000 */
[----:B------:R-:W-:Y:S02]  /*05f0*/  @!P2 R2UR UR7, R43 ;  /* 0x000000002b07a2ca */ /* 0x000fe400000e0000 */
[----:B------:R-:W-:-:S02]  /*0600*/  MOV R6, 0xff800000 ;  /* 0xff80000000067802 */ /* 0x000fc40000000f00 */
[C---:B------:R-:W-:Y:S02]  /*0610*/  @!P3 R2UR UR8, R42.reuse ;  /* 0x000000002a08b2ca */ /* 0x040fe400000e0000 */
[C---:B------:R-:W-:Y:S02]  /*0620*/  @!P3 R2UR UR9, R43.reuse ;  /* 0x000000002b09b2ca */ /* 0x040fe400000e0000 */
[----:B------:R-:W-:Y:S01]  /*0630*/  MOV R30, 0xff800000 ;  /* 0xff800000001e7802 */ /* 0x000fe20000000f00 */
[----:B------:R-:W4:Y:S01]  /*0640*/  @!P1 LDG.E R6, desc[UR4][R2.64+0x100] ;  /* 0x0001000402069981 */ /* 0x000f22000c1e1900 */
[C---:B------:R-:W-:Y:S02]  /*0650*/  @!P5 R2UR UR10, R42.reuse ;  /* 0x000000002a0ad2ca */ /* 0x040fe400000e0000 */
[----:B------:R-:W-:Y:S02]  /*0660*/  @!P5 R2UR UR11, R43 ;  /* 0x000000002b0bd2ca */ /* 0x000fe400000e0000 */
[----:B------:R-:W-:Y:S01]  /*0670*/  MOV R32, 0xff800000 ;  /* 0xff80000000207802 */ /* 0x000fe20000000f00 */
[----:B------:R-:W5:Y:S01]  /*0680*/  @!P2 LDG.E R30, desc[UR6][R2.64+0x180] ;  /* 0x00018006021ea981 */ /* 0x000f62000c1e1900 */
[----:B------:R-:W-:-:S02]  /*0690*/  @!P4 R2UR UR4, R42 ;  /* 0x000000002a04c2ca */ /* 0x000fc400000e0000 */
[----:B------:R-:W-:Y:S02]  /*06a0*/  @!P4 R2UR UR5, R43 ;  /* 0x000000002b05c2ca */ /* 0x000fe400000e0000 */
[----:B------:R-:W-:Y:S01]  /*06b0*/  MOV R34, 0xff800000 ;  /* 0xff80000000227802 */ /* 0x000fe20000000f00 */
[----:B------:R-:W5:Y:S01]  /*06c0*/  @!P3 LDG.E R32, desc[UR8][R2.64+0x200] ;  /* 0x000200080220b981 */ /* 0x000f62000c1e1900 */
[----:B------:R-:W-:Y:S02]  /*06d0*/  MOV R36, 0xff800000 ;  /* 0xff80000000247802 */ /* 0x000fe40000000f00 */
[----:B------:R-:W-:Y:S02]  /*06e0*/  MOV R38, 0xff800000 ;  /* 0xff80000000267802 */ /* 0x000fe40000000f00 */
[----:B------:R-:W5:Y:S05]  /*06f0*/  @!P5 LDG.E R34, desc[UR10][R2.64+0x280] ;  /* 0x0002800a0222d981 */ /* 0x000f6a000c1e1900 */
[----:B------:R-:W5:Y:S01]  /*0700*/  @!P4 LDG.E R36, desc[UR4][R2.64+0x300] ;  /* 0x000300040224c981 */ /* 0x000f62000c1e1900 */
[----:B--2---:R-:W-:-:S04]  /*0710*/  @!P0 FMNMX R13, R4, -INF , !PT ;  /* 0xff800000040d8809 */ /* 0x004fc80007800000 */
[----:B---3--:R-:W-:Y:S02]  /*0720*/  @!P6 FMNMX R13, R13, R28, !PT ;  /* 0x0000001c0d0de209 */ /* 0x008fe40007800000 */
[----:B------:R-:W-:-:S04]  /*0730*/  ISETP.GE.U32.AND P6, PT, R51, UR44, PT ;  /* 0x0000002c33007c0c */ /* 0x000fc8000bfc6070 */
[----:B------:R-:W-:-:S13]  /*0740*/  ISETP.GE.AND.EX P6, PT, RZ, UR45, PT, P6 ;  /* 0x0000002dff007c0c */ /* 0x000fda000bfc6360 */
[----:B------:R-:W-:Y:S02]  /*0750*/  @!P6 R2UR UR6, R42 ;  /* 0x000000002a06e2ca */ /* 0x000fe400000e0000 */
[----:B------:R-:W-:-:S13]  /*0760*/  @!P6 R2UR UR7, R43 ;  /* 0x000000002b07e2ca */ /* 0x000fda00000e0000 */
[----:B------:R-:W2:Y:S01]  /*0770*/  @!P6 LDG.E R38, desc[UR6][R2.64+0x380] ;  /* 0x000380060226e981 */ /* 0x000ea2000c1e1900 */
[----:B----4-:R-:W-:Y:S02]  /*0780*/  @!P1 FMNMX R13, R13, R6, !PT ;  /* 0x000000060d0d9209 */ /* 0x010fe40007800000 */
[----:B------:R-:W-:Y:S02]  /*0790*/  ISETP.GE.U32.AND P1, PT, R53, UR44, PT ;  /* 0x0000002c35007c0c */ /* 0x000fe4000bf26070 */
[----:B-----5:R-:W-:Y:S02]  /*07a0*/  @!P2 FMNMX R13, R13, R30, !PT ;  /* 0x0000001e0d0da209 */ /* 0x020fe40007800000 */
[----:B------:R-:W-:Y:S02]  /*07b0*/  ISETP.GE.U32.AND P2, PT, R55, UR44, PT ;  /* 0x0000002c37007c0c */ /* 0x000fe4000bf46070 */
[----:B------:R-:W-:Y:S02]  /*07c0*/  ISETP.GE.AND.EX P1, PT, RZ, UR45, PT, P1 ;  /* 0x0000002dff007c0c */ /* 0x000fe4000bf26310 */
[----:B------:R-:W-:-:S02]  /*07d0*/  @!P3 FMNMX R13, R13, R32, !PT ;  /* 0x000000200d0db209 */ /* 0x000fc40007800000 */
[----:B------:R-:W-:Y:S02]  /*07e0*/  ISETP.GE.U32.AND P3, PT, R57, UR44, PT ;  /* 0x0000002c39007c0c */ /* 0x000fe4000bf66070 */
[----:B------:R-:W-:Y:S02]  /*07f0*/  ISETP.GE.AND.EX P2, PT, RZ, UR45, PT, P2 ;  /* 0x0000002dff007c0c */ /* 0x000fe4000bf46320 */
[----:B------:R-:W-:Y:S02]  /*0800*/  @!P5 FMNMX R13, R13, R34, !PT ;  /* 0x000000220d0dd209 */ /* 0x000fe40007800000 */
[----:B------:R-:W-:Y:S02]  /*0810*/  ISETP.GE.U32.AND P5, PT, R59, UR44, PT ;  /* 0x0000002c3b007c0c */ /* 0x000fe4000bfa6070 */
[----:B------:R-:W-:Y:S02]  /*0820*/  ISETP.GE.AND.EX P3, PT, RZ, UR45, PT, P3 ;  /* 0x0000002dff007c0c */ /* 0x000fe4000bf66330 */
[----:B------:R-:W-:-:S02]  /*0830*/  @!P4 FMNMX R13, R13, R36, !PT ;  /* 0x000000240d0dc209 */ /* 0x000fc40007800000 */
[----:B------:R-:W-:Y:S02]  /*0840*/  ISETP.GE.U32.AND P4, PT, R61, UR44, PT ;  /* 0x0000002c3d007c0c */ /* 0x000fe4000bf86070 */
[----:B------:R-:W-:Y:S02]  /*0850*/  ISETP.GE.AND.EX P5, PT, RZ, UR45, PT, P5 ;  /* 0x0000002dff007c0c */ /* 0x000fe4000bfa6350 */
[C---:B------:R-:W-:Y:S02]  /*0860*/  @!P1 R2UR UR4, R42.reuse ;  /* 0x000000002a0492ca */ /* 0x040fe400000e0000 */
[----:B------:R-:W-:Y:S02]  /*0870*/  @!P1 R2UR UR5, R43 ;  /* 0x000000002b0592ca */ /* 0x000fe400000e0000 */
[----:B------:R-:W-:Y:S02]  /*0880*/  ISETP.GE.AND.EX P4, PT, RZ, UR45, PT, P4 ;  /* 0x0000002dff007c0c */ /* 0x000fe4000bf86340 */
[----:B------:R-:W-:-:S02]  /*0890*/  @!P2 R2UR UR6, R42 ;  /* 0x000000002a06a2ca */ /* 0x000fc400000e0000 */
[C---:B------:R-:W-:Y:S02]  /*08a0*/  @!P2 R2UR UR7, R43.reuse ;  /* 0x000000002b07a2ca */ /* 0x040fe400000e0000 */
[----:B------:R-:W-:Y:S02]  /*08b0*/  MOV R80, 0xff800000 ;  /* 0xff80000000507802 */ /* 0x000fe40000000f00 */
[C---:B------:R-:W-:Y:S02]  /*08c0*/  @!P3 R2UR UR8, R42.reuse ;  /* 0x000000002a08b2ca */ /* 0x040fe400000e0000 */
[----:B------:R-:W-:Y:S02]  /*08d0*/  @!P3 R2UR UR9, R43 ;  /* 0x000000002b09b2ca */ /* 0x000fe400000e0000 */
[----:B------:R-:W-:Y:S01]  /*08e0*/  MOV R40, 0xff800000 ;  /* 0xff80000000287802 */ /* 0x000fe20000000f00 */
[----:B------:R-:W3:Y:S01]  /*08f0*/  @!P1 LDG.E R80, desc[UR4][R2.64+0x400] ;  /* 0x0004000402509981 */ /* 0x000ee2000c1e1900 */
[----:B------:R-:W-:-:S02]  /*0900*/  @!P5 R2UR UR10, R42 ;  /* 0x000000002a0ad2ca */ /* 0x000fc400000e0000 */
[C---:B------:R-:W-:Y:S02]  /*0910*/  @!P5 R2UR UR11, R43.reuse ;  /* 0x000000002b0bd2ca */ /* 0x040fe400000e0000 */
[----:B------:R-:W-:Y:S01]  /*0920*/  MOV R76, 0xff800000 ;  /* 0xff800000004c7802 */ /* 0x000fe20000000f00 */
[----:B------:R-:W4:Y:S01]  /*0930*/  @!P2 LDG.E R40, desc[UR6][R2.64+0x480] ;  /* 0x000480060228a981 */ /* 0x000f22000c1e1900 */
[----:B------:R-:W-:Y:S02]  /*0940*/  @!P4 R2UR UR4, R42 ;  /* 0x000000002a04c2ca */ /* 0x000fe400000e0000 */
[----:B------:R-:W-:Y:S02]  /*0950*/  @!P4 R2UR UR5, R43 ;  /* 0x000000002b05c2ca */ /* 0x000fe400000e0000 */
[----:B------:R-:W-:Y:S01]  /*0960*/  MOV R48, 0xff800000 ;  /* 0xff80000000307802 */ /* 0x000fe20000000f00 */
[----:B------:R-:W5:Y:S01]  /*0970*/  @!P3 LDG.E R76, desc[UR8][R2.64+0x500] ;  /* 0x00050008024cb981 */ /* 0x000f62000c1e1900 */
[----:B------:R-:W-:-:S02]  /*0980*/  MOV R58, 0xff800000 ;  /* 0xff800000003a7802 */ /* 0x000fc40000000f00 */
[----:B------:R-:W-:Y:S02]  /*0990*/  MOV R50, 0xff800000 ;  /* 0xff80000000327802 */ /* 0x000fe40000000f00 */
[----:B------:R-:W5:Y:S05]  /*09a0*/  @!P5 LDG.E R48, desc[UR10][R2.64+0x580] ;  /* 0x0005800a0230d981 */ /* 0x000f6a000c1e1900 */
[----:B------:R-:W5:Y:S01]  /*09b0*/  @!P4 LDG.E R58, desc[UR4][R2.64+0x600] ;  /* 0x00060004023ac981 */ /* 0x000f62000c1e1900 */
[----:B--2---:R-:W-:Y:S02]  /*09c0*/  @!P6 FMNMX R13, R13, R38, !PT ;  /* 0x000000260d0de209 */ /* 0x004fe40007800000 */
[----:B------:R-:W-:-:S04]  /*09d0*/  ISETP.GE.U32.AND P6, PT, R63, UR44, PT ;  /* 0x0000002c3f007c0c */ /* 0x000fc8000bfc6070 */
[----:B------:R-:W-:-:S13]  /*09e0*/  ISETP.GE.AND.EX P6, PT, RZ, UR45, PT, P6 ;  /* 0x0000002dff007c0c */ /* 0x000fda000bfc6360 */
[----:B------:R-:W-:Y:S02]  /*09f0*/  @!P6 R2UR UR6, R42 ;  /* 0x000000002a06e2ca */ /* 0x000fe400000e0000 */
[----:B------:R-:W-:-:S13]  /*0a00*/  @!P6 R2UR UR7, R43 ;  /* 0x000000002b07e2ca */ /* 0x000fda00000e0000 */
[----:B------:R-:W2:Y:S01]  /*0a10*/  @!P6 LDG.E R50, desc[UR6][R2.64+0x680] ;  /* 0x000680060232e981 */ /* 0x000ea2000c1e1900 */
[C---:B------:R-:W-:Y:S02]  /*0a20*/  IADD3 R0, PT, PT, R44.reuse, 0x1e0, RZ ;  /* 0x000001e02c007810 */ /* 0x040fe40007ffe0ff */
[----:B------:R-:W-:Y:S02]  /*0a30*/  IADD3 R5, PT, PT, R44, 0x200, RZ ;  /* 0x000002002c057810 */ /* 0x000fe40007ffe0ff */
[----:B---3--:R-:W-:Y:S02]  /*0a40*/  @!P1 FMNMX R13, R13, R80, !PT ;  /* 0x000000500d0d9209 */ /* 0x008fe40007800000 */
[----:B------:R-:W-:Y:S02]  /*0a50*/  ISETP.GE.U32.AND P1, PT, R10, UR44, PT ;  /* 0x0000002c0a007c0c */ /* 0x000fe4000bf26070 */
[----:B----4-:R-:W-:Y:S02]  /*0a60*/  @!P2 FMNMX R13, R13, R40, !PT ;  /* 0x000000280d0da209 */ /* 0x010fe40007800000 */
[----:B------:R-:W-:-:S02]  /*0a70*/  ISETP.GE.U32.AND P2, PT, R0, UR44, PT ;  /* 0x0000002c00007c0c */ /* 0x000fc4000bf46070 */
[----:B------:R-:W-:Y:S02]  /*0a80*/  ISETP.GE.AND.EX P1, PT, RZ, UR45, PT, P1 ;  /* 0x0000002dff007c0c */ /* 0x000fe4000bf26310 */
[----:B-----5:R-:W-:Y:S02]  /*0a90*/  @!P3 FMNMX R13, R13, R76, !PT ;  /* 0x0000004c0d0db209 */ /* 0x020fe40007800000 */
[----:B------:R-:W-:Y:S02]  /*0aa0*/  ISETP.GE.U32.AND P3, PT, R5, UR44, PT ;  /* 0x0000002c05007c0c */ /* 0x000fe4000bf66070 */
[----:B------:R-:W-:Y:S02]  /*0ab0*/  IADD3 R0, PT, PT, R44, 0x220, RZ ;  /* 0x000002202c007810 */ /* 0x000fe40007ffe0ff */
[----:B------:R-:W-:Y:S02]  /*0ac0*/  ISETP.GE.AND.EX P2, PT, RZ, UR45, PT, P2 ;  /* 0x0000002dff007c0c */ /* 0x000fe4000bf46320 */
[----:B------:R-:W-:-:S02]  /*0ad0*/  @!P5 FMNMX R13, R13, R48, !PT ;  /* 0x000000300d0dd209 */ /* 0x000fc40007800000 */
[----:B------:R-:W-:Y:S02]  /*0ae0*/  IADD3 R5, PT, PT, R44, 0x240, RZ ;  /* 0x000002402c057810 */ /* 0x000fe40007ffe0ff */
[----:B------:R-:W-:Y:S02]  /*0af0*/  ISETP.GE.U32.AND P5, PT, R0, UR44, PT ;  /* 0x0000002c00007c0c */ /* 0x000fe4000bfa6070 */
[----:B------:R-:W-:Y:S02]  /*0b00*/  ISETP.GE.AND.EX P3, PT, RZ, UR45, PT, P3 ;  /* 0x0000002dff007c0c */ /* 0x000fe4000bf66330 */
[----:B------:R-:W-:Y:S02]  /*0b10*/  @!P4 FMNMX R13, R13, R58, !PT ;  /* 0x0000003a0d0dc209 */ /* 0x000fe40007800000 */
[----:B------:R-:W-:Y:S02]  /*0b20*/  ISETP.GE.U32.AND P4, PT, R5, UR44, PT ;  /* 0x0000002c05007c0c */ /* 0x000fe4000bf86070 */
[----:B------:R-:W-:-:S02]  /*0b30*/  IADD3 R0, PT, PT, R44, 0x260, RZ ;  /* 0x000002602c007810 */ /* 0x000fc40007ffe0ff */
[----:B------:R-:W-:Y:S02]  /*0b40*/  ISETP.GE.AND.EX P5, PT, RZ, UR45, PT, P5 ;  /* 0x0000002dff007c0c */ /* 0x000fe4000bfa6350 */
[C---:B------:R-:W-:Y:S02]  /*0b50*/  @!P1 R2UR UR4, R42.reuse ;  /* 0x000000002a0492ca */ /* 0x040fe400000e0000 */
[C---:B------:R-:W-:Y:S02]  /*0b60*/  @!P1 R2UR UR5, R43.reuse ;  /* 0x000000002b0592ca */ /* 0x040fe400000e0000 */
[----:B------:R-:W-:Y:S02]  /*0b70*/  ISETP.GE.AND.EX P4, PT, RZ, UR45, PT, P4 ;  /* 0x0000002dff007c0c */ /* 0x000fe4000bf86340 */
[----:B------:R-:W-:Y:S02]  /*0b80*/  @!P2 R2UR UR6, R42 ;  /* 0x000000002a06a2ca */ /* 0x000fe400000e0000 */
[----:B------:R-:W-:-:S02]  /*0b90*/  @!P2 R2UR UR7, R43 ;  /* 0x000000002b07a2ca */ /* 0x000fc400000e0000 */
[----:B------:R-:W-:Y:S02]  /*0ba0*/  MOV R60, 0xff800000 ;  /* 0xff800000003c7802 */ /* 0x000fe40000000f00 */
[C---:B------:R-:W-:Y:S02]  /*0bb0*/  @!P3 R2UR UR8, R42.reuse ;  /* 0x000000002a08b2ca */ /* 0x040fe400000e0000 */
[C---:B------:R-:W-:Y:S02]  /*0bc0*/  @!P3 R2UR UR9, R43.reuse ;  /* 0x000000002b09b2ca */ /* 0x040fe400000e0000 */
[----:B------:R-:W-:Y:S01]  /*0bd0*/  MOV R52, 0xff800000 ;  /* 0xff80000000347802 */ /* 0x000fe20000000f00 */
[----:B------:R-:W3:Y:S01]  /*0be0*/  @!P1 LDG.E R60, desc[UR4][R2.64+0x700] ;  /* 0x00070004023c9981 */ /* 0x000ee2000c1e1900 */
[----:B------:R-:W-:Y:S02]  /*0bf0*/  @!P5 R2UR UR10, R42 ;  /* 0x000000002a0ad2ca */ /* 0x000fe400000e0000 */
[----:B------:R-:W-:-:S02]  /*0c00*/  @!P5 R2UR UR11, R43 ;  /* 0x000000002b0bd2ca */ /* 0x000fc400000e0000 */
[----:B------:R-:W-:Y:S01]  /*0c10*/  MOV R62, 0xff800000 ;  /* 0xff800000003e7802 */ /* 0x000fe20000000f00 */
[----:B------:R-:W4:Y:S01]  /*0c20*/  @!P2 LDG.E R52, desc[UR6][R2.64+0x780] ;  /* 0x000780060234a981 */ /* 0x000f22000c1e1900 */
[----:B------:R-:W-:Y:S02]  /*0c30*/  @!P4 R2UR UR4, R42 ;  /* 0x000000002a04c2ca */ /* 0x000fe400000e0000 */
[----:B------:R-:W-:Y:S02]  /*0c40*/  @!P4 R2UR UR5, R43 ;  /* 0x000000002b05c2ca */ /* 0x000fe400000e0000 */
[----:B------:R-:W-:Y:S01]  /*0c50*/  MOV R54, 0xff800000 ;  /* 0xff80000000367802 */ /* 0x000fe20000000f00 */
[----:B------:R-:W5:Y:S01]  /*0c60*/  @!P3 LDG.E R62, desc[UR8][R2.64+0x800] ;  /* 0x00080008023eb981 */ /* 0x000f62000c1e1900 */
[----:B------:R-:W-:Y:S02]  /*0c70*/  MOV R56, 0xff800000 ;  /* 0xff80000000387802 */ /* 0x000fe40000000f00 */
[----:B------:R-:W-:-:S02]  /*0c80*/  MOV R74, 0xff800000 ;  /* 0xff800000004a7802 */ /* 0x000fc40000000f00 */
        /* <DEDUP_REMOVED lines=10> */
[----:B------:R-:W-:Y:S02]  /*0d30*/  MOV R78, 0xff800000 ;  /* 0xff800000004e7802 */ /* 0x000fe40000000f00 */
[----:B------:R-:W-:Y:S02]  /*0d40*/  MOV R82, 0xff800000 ;  /* 0xff80000000527802 */ /* 0x000fe40000000f00 */
[----:B---3--:R-:W-:Y:S02]  /*0d50*/  @!P1 FMNMX R13, R13, R60, !PT ;  /* 0x0000003c0d0d9209 */ /* 0x008fe40007800000 */
[----:B------:R-:W-:-:S02]  /*0d60*/  ISETP.GE.U32.AND P1, PT, R0, UR44, PT ;  /* 0x0000002c00007c0c */ /* 0x000fc4000bf26070 */
[----:B----4-:R-:W-:Y:S02]  /*0d70*/  @!P2 FMNMX R13, R13, R52, !PT ;  /* 0x000000340d0da209 */ /* 0x010fe40007800000 */
[----:B------:R-:W-:Y:S02]  /*0d80*/  ISETP.GE.U32.AND P2, PT, R44, UR44, PT ;  /* 0x0000002c2c007c0c */ /* 0x000fe4000bf46070 */
[----:B------:R-:W-:Y:S02]  /*0d90*/  ISETP.GE.AND.EX P1, PT, RZ, UR45, PT, P1 ;  /* 0x0000002dff007c0c */ /* 0x000fe4000bf26310 */
[----:B-----5:R-:W-:Y:S02]  /*0da0*/  @!P3 FMNMX R13, R13, R62, !PT ;  /* 0x0000003e0d0db209 */ /* 0x020fe40007800000 */
[----:B------:R-:W-:Y:S02]  /*0db0*/  ISETP.GE.U32.AND P3, PT, R64, UR44, PT ;  /* 0x0000002c40007c0c */ /* 0x000fe4000bf66070 */
        /* <DEDUP_REMOVED lines=15> */
[----:B------:R-:W3:Y:S01]  /*0eb0*/  @!P1 LDG.E R78, desc[UR4][R2.64+0xa00] ;  /* 0x000a0004024e9981 */ /* 0x000ee2000c1e1900 */
[C---:B------:R-:W-:Y:S02]  /*0ec0*/  @!P5 R2UR UR11, R43.reuse ;  /* 0x000000002b0bd2ca */ /* 0x040fe400000e0000 */
[----:B------:R-:W-:Y:S02]  /*0ed0*/  MOV R84, 0xff800000 ;  /* 0xff80000000547802 */ /* 0x000fe40000000f00 */
[----:B------:R-:W-:Y:S01]  /*0ee0*/  @!P4 R2UR UR4, R42 ;  /* 0x000000002a04c2ca */ /* 0x000fe200000e0000 */
[----:B------:R-:W4:Y:S01]  /*0ef0*/  @!P2 LDG.E R82, desc[UR6][R2.64+0xa80] ;  /* 0x000a80060252a981 */ /* 0x000f22000c1e1900 */
[----:B------:R-:W-:-:S02]  /*0f00*/  @!P4 R2UR UR5, R43 ;  /* 0x000000002b05c2ca */ /* 0x000fc400000e0000 */
[----:B------:R-:W-:Y:S01]  /*0f10*/  MOV R86, 0xff800000 ;  /* 0xff80000000567802 */ /* 0x000fe20000000f00 */
[----:B------:R-:W5:Y:S01]  /*0f20*/  @!P3 LDG.E R84, desc[UR8][R2.64+0xb00] ;  /* 0x000b00080254b981 */ /* 0x000f62000c1e1900 */
[----:B------:R-:W-:Y:S02]  /*0f30*/  MOV R88, 0xff800000 ;  /* 0xff80000000587802 */ /* 0x000fe40000000f00 */
[----:B------:R-:W-:Y:S02]  /*0f40*/  MOV R26, 0xff800000 ;  /* 0xff800000001a7802 */ /* 0x000fe40000000f00 */
[----:B------:R-:W5:Y:S05]  /*0f50*/  @!P5 LDG.E R86, desc[UR10][R2.64+0xb80] ;  /* 0x000b800a0256d981 */ /* 0x000f6a000c1e1900 */
[----:B------:R-:W5:Y:S01]  /*0f60*/  @!P4 LDG.E R88, desc[UR4][R2.64+0xc00] ;  /* 0x000c00040258c981 */ /* 0x000f62000c1e1900 */
[----:B--2---:R-:W-:-:S02]  /*0f70*/  @!P6 FMNMX R13, R13, R74, !PT ;  /* 0x0000004a0d0de209 */ /* 0x004fc40007800000 */
[----:B------:R-:W-:-:S04]  /*0f80*/  ISETP.GE.U32.AND P6, PT, R67, UR44, PT ;  /* 0x0000002c43007c0c */ /* 0x000fc8000bfc6070 */
[----:B------:R-:W-:-:S13]  /*0f90*/  ISETP.GE.AND.EX P6, PT, RZ, UR45, PT, P6 ;  /* 0x0000002dff007c0c */ /* 0x000fda000bfc6360 */
[----:B------:R-:W-:Y:S02]  /*0fa0*/  @!P6 R2UR UR6, R42 ;  /* 0x000000002a06e2ca */ /* 0x000fe400000e0000 */
[----:B------:R-:W-:-:S13]  /*0fb0*/  @!P6 R2UR UR7, R43 ;  /* 0x000000002b07e2ca */ /* 0x000fda00000e0000 */
[----:B------:R-:W2:Y:S01]  /*0fc0*/  @!P6 LDG.E R26, desc[UR6][R2.64+0xc80] ;  /* 0x000c8006021ae981 */ /* 0x000ea2000c1e1900 */
[----:B------:R-:W-:Y:S02]  /*0fd0*/  MOV R24, 0xff800000 ;  /* 0xff80000000187802 */ /* 0x000fe40000000f00 */
[----:B------:R-:W-:Y:S02]  /*0fe0*/  MOV R22, 0xff800000 ;  /* 0xff80000000167802 */ /* 0x000fe40000000f00 */
        /* <DEDUP_REMOVED lines=26> */
[----:B------:R-:W-:Y:S02]  /*1190*/  @!P4 R2UR UR4, R42 ;  /* 0x000000002a04c2ca */ /* 0x000fe400000e0000 */
[----:B------:R-:W-:Y:S01]  /*11a0*/  @!P4 R2UR UR5, R43 ;  /* 0x000000002b05c2ca */ /* 0x000fe200000e0000 */
[----:B------:R-:W4:Y:S01]  /*11b0*/  @!P2 LDG.E R22, desc[UR6][R2.64+0xd80] ;  /* 0x000d80060216a981 */ /* 0x000f22000c1e1900 */
[----:B------:R-:W-:-:S03]  /*11c0*/  MOV R16, 0xff800000 ;  /* 0xff80000000107802 */ /* 0x000fc60000000f00 */
[----:B------:R-:W5:Y:S01]  /*11d0*/  @!P3 LDG.E R20, desc[UR8][R2.64+0xe00] ;  /* 0x000e00080214b981 */ /* 0x000f62000c1e1900 */
[----:B------:R-:W-:-:S03]  /*11e0*/  MOV R8, 0xff800000 ;  /* 0xff80000000087802 */ /* 0x000fc60000000f00 */
[----:B------:R-:W5:Y:S04]  /*11f0*/  @!P5 LDG.E R18, desc[UR10][R2.64+0xe80] ;  /* 0x000e800a0212d981 */ /* 0x000f68000c1e1900 */
[----:B------:R-:W5:Y:S01]  /*1200*/  @!P4 LDG.E R16, desc[UR4][R2.64+0xf00] ;  /* 0x000f00040210c981 */ /* 0x000f62000c1e1900 */
[----:B--2---:R-:W-:Y:S02]  /*1210*/  @!P6 FMNMX R13, R13, R26, !PT ;  /* 0x0000001a0d0de209 */ /* 0x004fe40007800000 */
[----:B------:R-:W-:-:S04]  /*1220*/  ISETP.GE.U32.AND P6, PT, R73, UR44, PT ;  /* 0x0000002c49007c0c */ /* 0x000fc8000bfc6070 */
[----:B------:R-:W-:-:S13]  /*1230*/  ISETP.GE.AND.EX P6, PT, RZ, UR45, PT, P6 ;  /* 0x0000002dff007c0c */ /* 0x000fda000bfc6360 */
[----:B------:R-:W-:Y:S02]  /*1240*/  @!P6 R2UR UR6, R42 ;  /* 0x000000002a06e2ca */ /* 0x000fe400000e0000 */
[----:B------:R-:W-:-:S13]  /*1250*/  @!P6 R2UR UR7, R43 ;  /* 0x000000002b07e2ca */ /* 0x000fda00000e0000 */
[----:B------:R-:W2:Y:S01]  /*1260*/  @!P6 LDG.E R8, desc[UR6][R2.64+0xf80] ;  /* 0x000f80060208e981 */ /* 0x000ea2000c1e1900 */
[----:B------:R-:W0:Y:S01]  /*1270*/  S2R R44, SR_TID.X ;  /* 0x00000000002c7919 */ /* 0x000e220000002100 */
[----:B------:R-:W-:Y:S01]  /*1280*/  UMOV UR4, 0xffffffff ;  /* 0xffffffff00047882 */ /* 0x000fe20000000000 */
[----:B---3--:R-:W-:-:S04]  /*1290*/  @!P1 FMNMX R13, R13, R24, !PT ;  /* 0x000000180d0d9209 */ /* 0x008fc80007800000 */
[----:B----4-:R-:W-:-:S04]  /*12a0*/  @!P2 FMNMX R13, R13, R22, !PT ;  /* 0x000000160d0da209 */ /* 0x010fc80007800000 */
[----:B-----5:R-:W-:-:S04]  /*12b0*/  @!P3 FMNMX R13, R13, R20, !PT ;  /* 0x000000140d0db209 */ /* 0x020fc80007800000 */
[----:B------:R-:W-:-:S04]  /*12c0*/  @!P5 FMNMX R13, R13, R18, !PT ;  /* 0x000000120d0dd209 */ /* 0x000fc80007800000 */
[----:B------:R-:W-:-:S04]  /*12d0*/  @!P4 FMNMX R13, R13, R16, !PT ;  /* 0x000000100d0dc209 */ /* 0x000fc80007800000 */
[----:B--2---:R-:W-:Y:S01]  /*12e0*/  @!P6 FMNMX R13, R13, R8, !PT ;  /* 0x000000080d0de209 */ /* 0x004fe20007800000 */
        /* <DEDUP_REMOVED lines=111> */
[----:B-1----:R-:W-:Y:S01]  /*19e0*/  FMUL R2, R13, R16 ;  /* 0x000000100d027220 */ /* 0x002fe20000400000 */
[----:B------:R-:W-:Y:S01]  /*19f0*/  FADD R77, R75, -12583039 ;  /* 0xcb40007f4b4d7421 */ /* 0x000fe20000000000 */
[----:B------:R0:W1:Y:S01]  /*1a00*/  MUFU.EX2 R16, R19 ;  /* 0x0000001300107308 */ /* 0x0000620000000800 */
[----:B------:R-:W-:Y:S02]  /*1a10*/  FFMA.RM R13, R3, R12, 12582913 ;  /* 0x4b400001030d7423 */ /* 0x000fe4000000400c */
[C---:B------:R-:W-:Y:S02]  /*1a20*/  FFMA R77, R30.reuse, 1.4426950216293334961, -R77 ;  /* 0x3fb8aa3b1e4d7823 */ /* 0x040fe4000000084d */
[C---:B------:R-:W-:Y:S01]  /*1a30*/  FADD R3, R13.reuse, -12583039 ;  /* 0xcb40007f0d037421 */ /* 0x040fe20000000000 */
[----:B------:R-:W-:Y:S01]  /*1a40*/  SHF.L.U32 R13, R13, 0x17, RZ ;  /* 0x000000170d0d7819 */ /* 0x000fe200000006ff */
[----:B------:R-:W-:-:S02]  /*1a50*/  FFMA R77, R30, 1.925963033500011079e-08, R77 ;  /* 0x32a570601e4d7823 */ /* 0x000fc4000000004d */
        /* <DEDUP_REMOVED lines=94> */
[C---:B------:R-:W-:Y:S01]  /*2040*/  FADD R13, R31.reuse, -12583039 ;  /* 0xcb40007f1f0d7421 */ /* 0x040fe20000000000 */
        /* <DEDUP_REMOVED lines=34> */
[-C--:B------:R-:W-:Y:S02]  /*2270*/  FFMA.RM R34, R41, R12.reuse, 12582913 ;  /* 0x4b40000129227423 */ /* 0x080fe4000000400c */
[----:B------:R-:W0:Y:S01]  /*2280*/  MUFU.EX2 R30, R31 ;  /* 0x0000001f001e7308 */ /* 0x000e220000000800 */
        /* <DEDUP_REMOVED lines=9> */
[----:B------:R-:W-:Y:S02]  /*2320*/  FMUL R26, R35, R54 ;  /* 0x00000036231a7220 */ /* 0x000fe40000400000 */
[----:B------:R-:W1:Y:S01]  /*2330*/  MUFU.EX2 R14, R39 ;  /* 0x00000027000e7308 */ /* 0x000e620000000800 */
[----:B------:R-:W-:Y:S01]  /*2340*/  FFMA R29, R28, 1.4426950216293334961, -R29 ;  /* 0x3fb8aa3b1c1d7823 */ /* 0x000fe2000000081d */
[----:B0-----:R-:W-:-:S03]  /*2350*/  FMUL R30, R13, R30 ;  /* 0x0000001e0d1e7220 */ /* 0x001fc60000400000 */
[----:B------:R-:W-:Y:S01]  /*2360*/  FFMA R35, R28, 1.925963033500011079e-08, R29 ;  /* 0x32a570601c237823 */ /* 0x000fe2000000001d */
[----:B------:R-:W-:Y:S02]  /*2370*/  SHF.L.U32 R28, R37, 0x17, RZ ;  /* 0x00000017251c7819 */ /* 0x000fe400000006ff */
[----:B------:R-:W0:Y:S08]  /*2380*/  MUFU.EX2 R29, R74 ;  /* 0x0000004a001d7308 */ /* 0x000e300000000800 */
[----:B------:R-:W2:Y:S01]  /*2390*/  MUFU.EX2 R35, R35 ;  /* 0x0000002300237308 */ /* 0x000ea20000000800 */
[----:B-1----:R-:W-:-:S07]  /*23a0*/  FMUL R31, R15, R14 ;  /* 0x0000000e0f1f7220 */ /* 0x002fce0000400000 */
[----:B------:R-:W-:Y:S01]  /*23b0*/  MUFU.EX2 R14, R77 ;  /* 0x0000004d000e7308 */ /* 0x000fe20000000800 */
[----:B0-----:R-:W-:Y:S01]  /*23c0*/  FMUL R28, R28, R29 ;  /* 0x0000001d1c1c7220 */ /* 0x001fe20000400000 */
[-C--:B------:R-:W-:Y:S01]  /*23d0*/  FFMA.SAT R29, R32, R11.reuse, 0.5 ;  /* 0x3f000000201d7423 */ /* 0x080fe2000000200b */
[----:B------:R-:W-:-:S03]  /*23e0*/  FFMA.SAT R11, R78, R11, 0.5 ;  /* 0x3f0000004e0b7423 */ /* 0x000fc6000000200b */
[-C--:B------:R-:W-:Y:S01]  /*23f0*/  FFMA.RM R37, R29, R12.reuse, 12582913 ;  /* 0x4b4000011d257423 */ /* 0x080fe2000000400c */
[----:B------:R-:W-:Y:S01]  /*2400*/  FFMA.RM R48, R11, R12, 12582913 ;  /* 0x4b4000010b307423 */ /* 0x000fe2000000400c */
[----:B------:R-:W-:Y:S02]  /*2410*/  FADD R11, R79, -12583039 ;  /* 0xcb40007f4f0b7421 */ /* 0x000fe40000000000 */
[----:B------:R-:W-:Y:S02]  /*2420*/  FADD R29, R37, -12583039 ;  /* 0xcb40007f251d7421 */ /* 0x000fe40000000000 */
[----:B------:R-:W-:Y:S02]  /*2430*/  FFMA R11, R36, 1.4426950216293334961, -R11 ;  /* 0x3fb8aa3b240b7823 */ /* 0x000fe4000000080b */
[----:B------:R-:W-:-:S04]  /*2440*/  FFMA R29, R32, 1.4426950216293334961, -R29 ;  /* 0x3fb8aa3b201d7823 */ /* 0x000fc8000000081d */
[----:B------:R-:W-:Y:S01]  /*2450*/  FFMA R40, R32, 1.925963033500011079e-08, R29 ;  /* 0x32a5706020287823 */ /* 0x000fe2000000001d */
[----:B------:R-:W-:Y:S01]  /*2460*/  SHF.L.U32 R29, R38, 0x17, RZ ;  /* 0x00000017261d7819 */ /* 0x000fe200000006ff */
[----:B------:R-:W-:Y:S01]  /*2470*/  FFMA R38, R36, 1.925963033500011079e-08, R11 ;  /* 0x32a5706024267823 */ /* 0x000fe2000000000b */
[----:B------:R-:W-:Y:S01]  /*2480*/  FADD R11, R48, -12583039 ;  /* 0xcb40007f300b7421 */ /* 0x000fe20000000000 */
[----:B------:R-:W0:Y:S01]  /*2490*/  MUFU.EX2 R36, R41 ;  /* 0x0000002900247308 */ /* 0x000e220000000800 */
[----:B------:R-:W-:Y:S01]  /*24a0*/  SHF.L.U32 R32, R33, 0x17, RZ ;  /* 0x0000001721207819 */ /* 0x000fe200000006ff */
[----:B------:R-:W-:Y:S01]  /*24b0*/  FMUL R29, R29, R52 ;  /* 0x000000341d1d7220 */ /* 0x000fe20000400000 */
[----:B------:R-:W-:Y:S01]  /*24c0*/  FFMA R11, R78, 1.4426950216293334961, -R11 ;  /* 0x3fb8aa3b4e0b7823 */ /* 0x000fe2000000080b */
[----:B------:R-:W-:Y:S02]  /*24d0*/  SHF.L.U32 R33, R34, 0x17, RZ ;  /* 0x0000001722217819 */ /* 0x000fe400000006ff */
[----:B--2---:R-:W-:Y:S01]  /*24e0*/  FMUL R32, R32, R35 ;  /* 0x0000002320207220 */ /* 0x004fe20000400000 */
[----:B------:R-:W-:Y:S01]  /*24f0*/  FFMA R78, R78, 1.925963033500011079e-08, R11 ;  /* 0x32a570604e4e7823 */ /* 0x000fe2000000000b */
[----:B------:R-:W-:Y:S01]  /*2500*/  FADD R11, RZ, R8 ;  /* 0x00000008ff0b7221 */ /* 0x000fe20000000000 */
[----:B------:R-:W1:Y:S01]  /*2510*/  MUFU.EX2 R13, R40 ;  /* 0x00000028000d7308 */ /* 0x000e620000000800 */
[----:B------:R-:W-:-:S02]  /*2520*/  SHF.L.U32 R34, R37, 0x17, RZ ;  /* 0x0000001725227819 */ /* 0x000fc400000006ff */
[----:B------:R-:W-:Y:S01]  /*2530*/  FADD R11, R11, R0 ;  /* 0x000000000b0b7221 */ /* 0x000fe20000000000 */
[----:B------:R-:W-:Y:S02]  /*2540*/  SHF.L.U32 R35, R75, 0x17, RZ ;  /* 0x000000174b237819 */ /* 0x000fe400000006ff */
[----:B------:R-:W-:Y:S01]  /*2550*/  SHF.L.U32 R37, R48, 0x17, RZ ;  /* 0x0000001730257819 */ /* 0x000fe200000006ff */
[----:B------:R-:W-:Y:S01]  /*2560*/  FADD R12, R11, R2 ;  /* 0x000000020b0c7221 */ /* 0x000fe20000000000 */
[----:B------:R-:W2:Y:S01]  /*2570*/  MUFU.EX2 R15, R38 ;  /* 0x00000026000f7308 */ /* 0x000ea20000000800 */
[----:B0-----:R-:W-:Y:S01]  /*2580*/  FMUL R33, R33, R36 ;  /* 0x0000002421217220 */ /* 0x001fe20000400000 */
[----:B------:R-:W-:Y:S01]  /*2590*/  SHF.L.U32 R36, R79, 0x17, RZ ;  /* 0x000000174f247819 */ /* 0x000fe200000006ff */
[----:B------:R-:W-:Y:S01]  /*25a0*/  FADD R11, R12, R3 ;  /* 0x000000030c0b7221 */ /* 0x000fe20000000000 */
[----:B------:R-:W-:-:S03]  /*25b0*/  FMUL R35, R35, R14 ;  /* 0x0000000e23237220 */ /* 0x000fc60000400000 */
        /* <DEDUP_REMOVED lines=41> */
.L_x_7737:
        /* <DEDUP_REMOVED lines=11> */
[----:B0-----:R-:W-:Y:S05]  /*2900*/  CALL.REL.NOINC `($__internal_160_$__cuda_sm3x_div_rn_noftz_f32_slowpath) ;  /* 0x0000003c00cc7944 */ /* 0x001fea0003c00000 */
[----:B------:R-:W-:-:S07]  /*2910*/  MOV R14, R40 ;  /* 0x00000028000e7202 */ /* 0x000fce0000000f00 */
.L_x_7662:
[----:B------:R-:W-:Y:S05]  /*2920*/  BSYNC.RECONVERGENT B3 ;  /* 0x0000000000037941 */ /* 0x000fea0003800200 */
.L_x_7661:
        /* <DEDUP_REMOVED lines=11> */
[----:B0-----:R-:W-:Y:S05]  /*29e0*/  CALL.REL.NOINC `($__internal_160_$__cuda_sm3x_div_rn_noftz_f32_slowpath) ;  /* 0x0000003c00947944 */ /* 0x001fea0003c00000 */
[----:B------:R-:W-:-:S07]  /*29f0*/  MOV R15, R40 ;  /* 0x00000028000f7202 */ /* 0x000fce0000000f00 */
.L_x_7664:
[----:B------:R-:W-:Y:S05]  /*2a00*/  BSYNC.RECONVERGENT B3 ;  /* 0x0000000000037941 */ /* 0x000fea0003800200 */
.L_x_7663:
        /* <DEDUP_REMOVED lines=13> */
.L_x_7666:
[----:B------:R-:W-:Y:S05]  /*2ae0*/  BSYNC.RECONVERGENT B3 ;  /* 0x0000000000037941 */ /* 0x000fea0003800200 */
.L_x_7665:
        /* <DEDUP_REMOVED lines=13> */
.L_x_7668:
[----:B------:R-:W-:Y:S05]  /*2bc0*/  BSYNC.RECONVERGENT B3 ;  /* 0x0000000000037941 */ /* 0x000fea0003800200 */
.L_x_7667:
        /* <DEDUP_REMOVED lines=13> */
.L_x_7670:
[----:B------:R-:W-:Y:S05]  /*2ca0*/  BSYNC.RECONVERGENT B3 ;  /* 0x0000000000037941 */ /* 0x000fea0003800200 */
.L_x_7669:
        /* <DEDUP_REMOVED lines=13> */
.L_x_7672:
[----:B------:R-:W-:Y:S05]  /*2d80*/  BSYNC.RECONVERGENT B3 ;  /* 0x0000000000037941 */ /* 0x000fea0003800200 */
.L_x_7671:
        /* <DEDUP_REMOVED lines=13> */
.L_x_7674:
[----:B------:R-:W-:Y:S05]  /*2e60*/  BSYNC.RECONVERGENT B3 ;  /* 0x0000000000037941 */ /* 0x000fea0003800200 */
.L_x_7673:
        /* <DEDUP_REMOVED lines=13> */
.L_x_7676:
[----:B------:R-:W-:Y:S05]  /*2f40*/  BSYNC.RECONVERGENT B3 ;  /* 0x0000000000037941 */ /* 0x000fea0003800200 */
.L_x_7675:
        /* <DEDUP_REMOVED lines=13> */
.L_x_7678:
[----:B------:R-:W-:Y:S05]  /*3020*/  BSYNC.RECONVERGENT B3 ;  /* 0x0000000000037941 */ /* 0x000fea0003800200 */
.L_x_7677:
        /* <DEDUP_REMOVED lines=13> */
.L_x_7680:
[----:B------:R-:W-:Y:S05]  /*3100*/  BSYNC.RECONVERGENT B3 ;  /* 0x0000000000037941 */ /* 0x000fea0003800200 */
.L_x_7679:
        /* <DEDUP_REMOVED lines=13> */
.L_x_7682:
[----:B------:R-:W-:Y:S05]  /*31e0*/  BSYNC.RECONVERGENT B3 ;  /* 0x0000000000037941 */ /* 0x000fea0003800200 */
.L_x_7681:
        /* <DEDUP_REMOVED lines=13> */
.L_x_7684:
[----:B------:R-:W-:Y:S05]  /*32c0*/  BSYNC.RECONVERGENT B3 ;  /* 0x0000000000037941 */ /* 0x000fea0003800200 */
.L_x_7683:
        /* <DEDUP_REMOVED lines=13> */
.L_x_7686:
[----:B------:R-:W-:Y:S05]  /*33a0*/  BSYNC.RECONVERGENT B3 ;  /* 0x0000000000037941 */ /* 0x000fea0003800200 */
.L_x_7685:
        /* <DEDUP_REMOVED lines=13> */
.L_x_7688:
[----:B------:R-:W-:Y:S05]  /*3480*/  BSYNC.RECONVERGENT B3 ;  /* 0x0000000000037941 */ /* 0x000fea0003800200 */
.L_x_7687:
        /* <DEDUP_REMOVED lines=13> */
.L_x_7690:
[----:B------:R-:W-:Y:S05]  /*3560*/  BSYNC.RECONVERGENT B3 ;  /* 0x0000000000037941 */ /* 0x000fea0003800200 */
.L_x_7689:
        /* <DEDUP_REMOVED lines=13> */
.L_x_7692:
[----:B------:R-:W-:Y:S05]  /*3640*/  BSYNC.RECONVERGENT B3 ;  /* 0x0000000000037941 */ /* 0x000fea0003800200 */
.L_x_7691:
        /* <DEDUP_REMOVED lines=13> */
.L_x_7694:
[----:B------:R-:W-:Y:S05]  /*3720*/  BSYNC.RECONVERGENT B3 ;  /* 0x0000000000037941 */ /* 0x000fea0003800200 */
.L_x_7693:
        /* <DEDUP_REMOVED lines=11> */
[----:B------:R-:W-:Y:S05]  /*37e0*/  CALL.REL.NOINC `($__internal_160_$__cuda_sm3x_div_rn_noftz_f32_slowpath) ;  /* 0x0000003000147944 */ /* 0x000fea0003c00000 */
[----:B------:R-:W-:-:S07]  /*37f0*/  MOV R41, R40 ;  /* 0x0000002800297202 */ /* 0x000fce0000000f00 */
.L_x_7696:
[----:B------:R-:W-:Y:S05]  /*3800*/  BSYNC.RECONVERGENT B3 ;  /* 0x0000000000037941 */ /* 0x000fea0003800200 */
.L_x_7695:
        /* <DEDUP_REMOVED lines=11> */
[----:B------:R-:W-:Y:S05]  /*38c0*/  CALL.REL.NOINC `($__internal_160_$__cuda_sm3x_div_rn_noftz_f32_slowpath) ;  /* 0x0000002c00dc7944 */ /* 0x000fea0003c00000 */
[----:B------:R-:W-:-:S07]  /*38d0*/  MOV R23, R40 ;  /* 0x0000002800177202 */ /* 0x000fce0000000f00 */
.L_x_7698:
[----:B------:R-:W-:Y:S05]  /*38e0*/  BSYNC.RECONVERGENT B3 ;  /* 0x0000000000037941 */ /* 0x000fea0003800200 */
.L_x_7697:
        /* <DEDUP_REMOVED lines=13> */
.L_x_7700:
[----:B------:R-:W-:Y:S05]  /*39c0*/  BSYNC.RECONVERGENT B3 ;  /* 0x0000000000037941 */ /* 0x000fea0003800200 */
.L_x_7699:
        /* <DEDUP_REMOVED lines=13> */
.L_x_7702:
[----:B------:R-:W-:Y:S05]  /*3aa0*/  BSYNC.RECONVERGENT B3 ;  /* 0x0000000000037941 */ /* 0x000fea0003800200 */
.L_x_7701:
        /* <DEDUP_REMOVED lines=13> */
.L_x_7704:
[----:B------:R-:W-:Y:S05]  /*3b80*/  BSYNC.RECONVERGENT B3 ;  /* 0x0000000000037941 */ /* 0x000fea0003800200 */
.L_x_7703:
        /* <DEDUP_REMOVED lines=13> */
.L_x_7706:
[----:B------:R-:W-:Y:S05]  /*3c60*/  BSYNC.RECONVERGENT B3 ;  /* 0x0000000000037941 */ /* 0x000fea0003800200 */
.L_x_7705:
        /* <DEDUP_REMOVED lines=13> */
.L_x_7708:
[----:B------:R-:W-:Y:S05]  /*3d40*/  BSYNC.RECONVERGENT B3 ;  /* 0x0000000000037941 */ /* 0x000fea0003800200 */
.L_x_7707:
        /* <DEDUP_REMOVED lines=13> */
.L_x_7710:
[----:B------:R-:W-:Y:S05]  /*3e20*/  BSYNC.RECONVERGENT B3 ;  /* 0x0000000000037941 */ /* 0x000fea0003800200 */
.L_x_7709:
        /* <DEDUP_REMOVED lines=13> */
.L_x_7712:
[----:B------:R-:W-:Y:S05]  /*3f00*/  BSYNC.RECONVERGENT B3 ;  /* 0x0000000000037941 */ /* 0x000fea0003800200 */
.L_x_7711:
        /* <DEDUP_REMOVED lines=13> */
.L_x_7714:
[----:B------:R-:W-:Y:S05]  /*3fe0*/  BSYNC.RECONVERGENT B3 ;  /* 0x0000000000037941 */ /* 0x000fea0003800200 */
.L_x_7713:
        /* <DEDUP_REMOVED lines=13> */
.L_x_7716:
[----:B------:R-:W-:Y:S05]  /*40c0*/  BSYNC.RECONVERGENT B3 ;  /* 0x0000000000037941 */ /* 0x000fea0003800200 */
.L_x_7715:
        /* <DEDUP_REMOVED lines=13> */
.L_x_7718:
[----:B------:R-:W-:Y:S05]  /*41a0*/  BSYNC.RECONVERGENT B3 ;  /* 0x0000000000037941 */ /* 0x000fea0003800200 */
.L_x_7717:
        /* <DEDUP_REMOVED lines=13> */
.L_x_7720:
[----:B------:R-:W-:Y:S05]  /*4280*/  BSYNC.RECONVERGENT B3 ;  /* 0x0000000000037941 */ /* 0x000fea0003800200 */
.L_x_7719:
        /* <DEDUP_REMOVED lines=13> */
.L_x_7722:
[----:B------:R-:W-:Y:S05]  /*4360*/  BSYNC.RECONVERGENT B3 ;  /* 0x0000000000037941 */ /* 0x000fea0003800200 */
.L_x_7721:
        /* <DEDUP_REMOVED lines=13> */
.L_x_7724:
[----:B------:R-:W-:Y:S05]  /*4440*/  BSYNC.RECONVERGENT B3 ;  /* 0x0000000000037941 */ /* 0x000fea0003800200 */
.L_x_7723:
        /* <DEDUP_REMOVED lines=13> */
[----:B------:R-:W-:Y:S02]  /*4520*/  ISETP.GE.U32.AND P6, PT, R47, UR44, PT ;  /* 0x0000002c2f007c0c */ /* 0x000fe4000bfc6070 */
[----:B------:R-:W-:Y:S02]  /*4530*/  LEA.HI.X R13, R36, UR37, R11, 0x2, P2 ;  /* 0x00000025240d7c11 */ /* 0x000fe400090f140b */
[----:B------:R-:W-:-:S02]  /*4540*/  ISETP.GE.AND.EX P6, PT, RZ, UR45, PT, P6 ;  /* 0x0000002dff007c0c */ /* 0x000fc4000bfc6360 */
[C---:B------:R-:W-:Y:S01]  /*4550*/  @!P5 R2UR UR8, R42.reuse ;  /* 0x000000002a08d2ca */ /* 0x040fe200000e0000 */
[----:B------:R-:W-:Y:S01]  /*4560*/  @!P0 STG.E desc[UR4][R12.64], R14 ;  /* 0x0000000e0c008986 */ /* 0x000fe2000c101904 */
[----:B------:R-:W-:Y:S02]  /*4570*/  ISETP.GE.U32.AND P0, PT, R57, UR44, PT ;  /* 0x0000002c39007c0c */ /* 0x000fe4000bf06070 */
[----:B------:R-:W-:Y:S02]  /*4580*/  @!P5 R2UR UR9, R43 ;  /* 0x000000002b09d2ca */ /* 0x000fe400000e0000 */
[----:B------:R-:W-:Y:S02]  /*4590*/  ISETP.GE.U32.AND P3, PT, R53, UR44, PT ;  /* 0x0000002c35007c0c */ /* 0x000fe4000bf66070 */
[----:B------:R-:W-:Y:S02]  /*45a0*/  @!P1 R2UR UR10, R42 ;  /* 0x000000002a0a92ca */ /* 0x000fe400000e0000 */
[----:B------:R-:W-:-:S02]  /*45b0*/  @!P1 R2UR UR11, R43 ;  /* 0x000000002b0b92ca */ /* 0x000fc400000e0000 */
[----:B------:R-:W-:Y:S02]  /*45c0*/  ISETP.GE.AND.EX P0, PT, RZ, UR45, PT, P0 ;  /* 0x0000002dff007c0c */ /* 0x000fe4000bf06300 */
[----:B------:R-:W-:Y:S02]  /*45d0*/  ISETP.GE.AND.EX P3, PT, RZ, UR45, PT, P3 ;  /* 0x0000002dff007c0c */ /* 0x000fe4000bf66330 */
[----:B------:R-:W-:Y:S01]  /*45e0*/  @!P6 R2UR UR6, R42 ;  /* 0x000000002a06e2ca */ /* 0x000fe200000e0000 */
[----:B------:R-:W-:Y:S01]  /*45f0*/  @!P5 STG.E desc[UR8][R12.64+0x300], R5 ;  /* 0x000300050c00d986 */ /* 0x000fe2000c101908 */
[----:B------:R-:W-:Y:S02]  /*4600*/  @!P6 R2UR UR7, R43 ;  /* 0x000000002b07e2ca */ /* 0x000fe400000e0000 */
[----:B------:R-:W-:Y:S02]  /*4610*/  ISETP.GE.U32.AND P2, PT, R55, UR44, PT ;  /* 0x0000002c37007c0c */ /* 0x000fe4000bf46070 */
[----:B------:R-:W-:Y:S01]  /*4620*/  ISETP.GE.U32.AND P5, PT, R59, UR44, PT ;  /* 0x0000002c3b007c0c */ /* 0x000fe2000bfa6070 */
[----:B------:R0:W-:Y:S01]  /*4630*/  @!P1 STG.E desc[UR10][R12.64+0x380], R6 ;  /* 0x000380060c009986 */ /* 0x0001e2000c10190a */
[----:B------:R-:W-:-:S02]  /*4640*/  ISETP.GE.AND.EX P2, PT, RZ, UR45, PT, P2 ;  /* 0x0000002dff007c0c */ /* 0x000fc4000bf46320 */
[----:B------:R-:W-:Y:S02]  /*4650*/  ISETP.GE.U32.AND P1, PT, R61, UR44, PT ;  /* 0x0000002c3d007c0c */ /* 0x000fe4000bf26070 */
[----:B------:R-:W-:Y:S02]  /*4660*/  @!P0 R2UR UR8, R42 ;  /* 0x000000002a0882ca */ /* 0x000fe400000e0000 */
[C---:B------:R-:W-:Y:S01]  /*4670*/  @!P0 R2UR UR9, R43.reuse ;  /* 0x000000002b0982ca */ /* 0x040fe200000e0000 */
[----:B------:R-:W-:Y:S01]  /*4680*/  @!P6 STG.E desc[UR6][R12.64+0x80], R15 ;  /* 0x0000800f0c00e986 */ /* 0x000fe2000c101906 */
[----:B------:R-:W-:Y:S02]  /*4690*/  IADD3 R8, PT, PT, R44, 0x1e0, RZ ;  /* 0x000001e02c087810 */ /* 0x000fe40007ffe0ff */
[----:B------:R-:W-:Y:S02]  /*46a0*/  @!P3 R2UR UR4, R42 ;  /* 0x000000002a04b2ca */ /* 0x000fe400000e0000 */
[----:B------:R-:W-:-:S02]  /*46b0*/  @!P3 R2UR UR5, R43 ;  /* 0x000000002b05b2ca */ /* 0x000fc400000e0000 */
[----:B------:R-:W-:Y:S02]  /*46c0*/  ISETP.GE.AND.EX P5, PT, RZ, UR45, PT, P5 ;  /* 0x0000002dff007c0c */ /* 0x000fe4000bfa6350 */
[----:B------:R-:W-:Y:S02]  /*46d0*/  ISETP.GE.AND.EX P1, PT, RZ, UR45, PT, P1 ;  /* 0x0000002dff007c0c */ /* 0x000fe4000bf26310 */
[----:B------:R-:W-:Y:S01]  /*46e0*/  ISETP.GE.U32.AND P4, PT, R8, UR44, PT ;  /* 0x0000002c08007c0c */ /* 0x000fe2000bf86070 */
[----:B------:R-:W-:Y:S01]  /*46f0*/  @!P0 STG.E desc[UR8][R12.64+0x500], R10 ;  /* 0x0005000a0c008986 */ /* 0x000fe2000c101908 */
[----:B------:R-:W-:Y:S02]  /*4700*/  ISETP.GE.U32.AND P6, PT, R63, UR44, PT ;  /* 0x0000002c3f007c0c */ /* 0x000fe4000bfc6070 */
[----:B------:R-:W-:Y:S02]  /*4710*/  @!P2 R2UR UR6, R42 ;  /* 0x000000002a06a2ca */ /* 0x000fe400000e0000 */
[----:B------:R-:W-:Y:S01]  /*4720*/  @!P2 R2UR UR7, R43 ;  /* 0x000000002b07a2ca */ /* 0x000fe200000e0000 */
[----:B------:R1:W-:Y:S01]  /*4730*/  @!P3 STG.E desc[UR4][R12.64+0x400], R7 ;  /* 0x000400070c00b986 */ /* 0x0003e2000c101904 */
[----:B------:R-:W-:-:S02]  /*4740*/  ISETP.GE.AND.EX P6, PT, RZ, UR45, PT, P6 ;  /* 0x0000002dff007c0c */ /* 0x000fc4000bfc6360 */
[----:B------:R-:W-:Y:S02]  /*4750*/  ISETP.GE.AND.EX P4, PT, RZ, UR45, PT, P4 ;  /* 0x0000002dff007c0c */ /* 0x000fe4000bf86340 */
[C---:B0-----:R-:W-:Y:S02]  /*4760*/  IADD3 R6, PT, PT, R44.reuse, 0x240, RZ ;  /* 0x000002402c067810 */ /* 0x041fe40007ffe0ff */
[----:B------:R-:W-:Y:S02]  /*4770*/  IADD3 R5, PT, PT, R44, 0x200, RZ ;  /* 0x000002002c057810 */ /* 0x000fe40007ffe0ff */
[----:B------:R-:W-:Y:S02]  /*4780*/  ISETP.GE.U32.AND P0, PT, R6, UR44, PT ;  /* 0x0000002c06007c0c */ /* 0x000fe4000bf06070 */
[----:B------:R-:W-:Y:S01]  /*4790*/  @!P5 R2UR UR10, R42 ;  /* 0x000000002a0ad2ca */ /* 0x000fe200000e0000 */
[----:B------:R0:W-:Y:S01]  /*47a0*/  @!P2 STG.E desc[UR6][R12.64+0x480], R9 ;  /* 0x000480090c00a986 */ /* 0x0001e2000c101906 */
[----:B------:R-:W-:-:S02]  /*47b0*/  @!P5 R2UR UR11, R43 ;  /* 0x000000002b0bd2ca */ /* 0x000fc400000e0000 */
[----:B------:R-:W-:Y:S02]  /*47c0*/  @!P1 R2UR UR4, R42 ;  /* 0x000000002a0492ca */ /* 0x000fe400000e0000 */
[----:B------:R-:W-:Y:S02]  /*47d0*/  @!P1 R2UR UR5, R43 ;  /* 0x000000002b0592ca */ /* 0x000fe400000e0000 */
[----:B------:R-:W-:Y:S02]  /*47e0*/  ISETP.GE.AND.EX P0, PT, RZ, UR45, PT, P0 ;  /* 0x0000002dff007c0c */ /* 0x000fe4000bf06300 */
[----:B------:R-:W-:Y:S02]  /*47f0*/  ISETP.GE.U32.AND P3, PT, R5, UR44, PT ;  /* 0x0000002c05007c0c */ /* 0x000fe4000bf66070 */
[----:B------:R-:W-:Y:S02]  /*4800*/  IADD3 R5, PT, PT, R44, 0x220, RZ ;  /* 0x000002202c057810 */ /* 0x000fe40007ffe0ff */
[----:B------:R-:W-:Y:S01]  /*4810*/  @!P6 R2UR UR6, R42 ;  /* 0x000000002a06e2ca */ /* 0x000fe200000e0000 */
[----:B------:R2:W-:Y:S01]  /*4820*/  @!P5 STG.E desc[UR10][R12.64+0x580], R16 ;  /* 0x000580100c00d986 */ /* 0x0005e2000c10190a */
[----:B------:R-:W-:-:S02]  /*4830*/  @!P6 R2UR UR7, R43 ;  /* 0x000000002b07e2ca */ /* 0x000fc400000e0000 */
[----:B------:R-:W-:Y:S01]  /*4840*/  @!P4 R2UR UR12, R42 ;  /* 0x000000002a0cc2ca */ /* 0x000fe200000e0000 */
[----:B------:R2:W-:Y:S01]  /*4850*/  @!P1 STG.E desc[UR4][R12.64+0x600], R17 ;  /* 0x000600110c009986 */ /* 0x0005e2000c101904 */
[----:B------:R-:W-:Y:S02]  /*4860*/  @!P4 R2UR UR13, R43 ;  /* 0x000000002b0dc2ca */ /* 0x000fe400000e0000 */
[----:B------:R-:W-:Y:S02]  /*4870*/  ISETP.GE.U32.AND P2, PT, R5, UR44, PT ;  /* 0x0000002c05007c0c */ /* 0x000fe4000bf46070 */
[C---:B------:R-:W-:Y:S02]  /*4880*/  IADD3 R5, PT, PT, R44.reuse, 0x260, RZ ;  /* 0x000002602c057810 */ /* 0x040fe40007ffe0ff */
[----:B------:R-:W-:Y:S02]  /*4890*/  IADD3 R6, PT, PT, R44, 0x280, RZ ;  /* 0x000002802c067810 */ /* 0x000fe40007ffe0ff */
[----:B------:R-:W-:Y:S01]  /*48a0*/  ISETP.GE.U32.AND P5, PT, R5, UR44, PT ;  /* 0x0000002c05007c0c */ /* 0x000fe2000bfa6070 */
[----:B------:R2:W-:Y:S01]  /*48b0*/  @!P6 STG.E desc[UR6][R12.64+0x680], R39 ;  /* 0x000680270c00e986 */ /* 0x0005e2000c101906 */
[----:B------:R-:W-:-:S02]  /*48c0*/  ISETP.GE.U32.AND P1, PT, R6, UR44, PT ;  /* 0x0000002c06007c0c */ /* 0x000fc4000bf26070 */
[----:B------:R-:W-:Y:S01]  /*48d0*/  @!P0 R2UR UR8, R42 ;  /* 0x000000002a0882ca */ /* 0x000fe200000e0000 */
[----:B------:R2:W-:Y:S01]  /*48e0*/  @!P4 STG.E desc[UR12][R12.64+0x780], R19 ;  /* 0x000780130c00c986 */ /* 0x0005e2000c10190c */
[----:B------:R-:W-:Y:S02]  /*48f0*/  @!P0 R2UR UR9, R43 ;  /* 0x000000002b0982ca */ /* 0x000fe400000e0000 */
[----:B------:R-:W-:Y:S02]  /*4900*/  IADD3 R5, PT, PT, R44, 0x2a0, RZ ;  /* 0x000002a02c057810 */ /* 0x000fe40007ffe0ff */
[----:B------:R-:W-:Y:S02]  /*4910*/  ISETP.GE.AND.EX P3, PT, RZ, UR45, PT, P3 ;  /* 0x0000002dff007c0c */ /* 0x000fe4000bf66330 */
[----:B------:R-:W-:Y:S02]  /*4920*/  ISETP.GE.AND.EX P1, PT, RZ, UR45, PT, P1 ;  /* 0x0000002dff007c0c */ /* 0x000fe4000bf26310 */
[----:B------:R-:W-:-:S02]  /*4930*/  ISETP.GE.U32.AND P6, PT, R5, UR44, PT ;  /* 0x0000002c05007c0c */ /* 0x000fc4000bfc6070 */
[----:B------:R-:W-:Y:S02]  /*4940*/  ISETP.GE.U32.AND P4, PT, R64, UR44, PT ;  /* 0x0000002c40007c0c */ /* 0x000fe4000bf86070 */
[----:B------:R-:W-:Y:S01]  /*4950*/  ISETP.GE.AND.EX P2, PT, RZ, UR45, PT, P2 ;  /* 0x0000002dff007c0c */ /* 0x000fe2000bf46320 */
[----:B------:R2:W-:Y:S01]  /*4960*/  @!P0 STG.E desc[UR8][R12.64+0x900], R23 ;  /* 0x000900170c008986 */ /* 0x0005e2000c101908 */
[----:B------:R-:W-:Y:S02]  /*4970*/  ISETP.GE.AND.EX P5, PT, RZ, UR45, PT, P5 ;  /* 0x0000002dff007c0c */ /* 0x000fe4000bfa6350 */
[----:B------:R-:W-:Y:S02]  /*4980*/  ISETP.GE.AND.EX P6, PT, RZ, UR45, PT, P6 ;  /* 0x0000002dff007c0c */ /* 0x000fe4000bfc6360 */
[----:B------:R-:W-:Y:S02]  /*4990*/  ISETP.GE.AND.EX P4, PT, RZ, UR45, PT, P4 ;  /* 0x0000002dff007c0c */ /* 0x000fe4000bf86340 */
[----:B------:R-:W-:-:S02]  /*49a0*/  ISETP.GE.U32.AND P0, PT, R65, UR44, PT ;  /* 0x0000002c41007c0c */ /* 0x000fc4000bf06070 */
        /* <DEDUP_REMOVED lines=8> */
[----:B------:R2:W-:Y:S01]  /*4a30*/  @!P3 STG.E desc[UR4][R12.64+0x800], R21 ;  /* 0x000800150c00b986 */ /* 0x0005e2000c101904 */
[C---:B------:R-:W-:Y:S02]  /*4a40*/  @!P5 R2UR UR11, R43.reuse ;  /* 0x000000002b0bd2ca */ /* 0x040fe400000e0000 */
[C---:B------:R-:W-:Y:S01]  /*4a50*/  @!P6 R2UR UR14, R42.reuse ;  /* 0x000000002a0ee2ca */ /* 0x040fe200000e0000 */
[----:B------:R2:W-:Y:S01]  /*4a60*/  @!P1 STG.E desc[UR12][R12.64+0xa00], R25 ;  /* 0x000a00190c009986 */ /* 0x0005e2000c10190c */
[----:B------:R-:W-:Y:S02]  /*4a70*/  @!P6 R2UR UR15, R43 ;  /* 0x000000002b0fe2ca */ /* 0x000fe400000e0000 */
[----:B------:R-:W-:-:S02]  /*4a80*/  @!P4 R2UR UR16, R42 ;  /* 0x000000002a10c2ca */ /* 0x000fc400000e0000 */
[----:B------:R-:W-:Y:S01]  /*4a90*/  @!P4 R2UR UR17, R43 ;  /* 0x000000002b11c2ca */ /* 0x000fe200000e0000 */
[----:B------:R2:W-:Y:S01]  /*4aa0*/  @!P2 STG.E desc[UR6][R12.64+0x880], R41 ;  /* 0x000880290c00a986 */ /* 0x0005e2000c101906 */
[----:B------:R-:W-:Y:S02]  /*4ab0*/  ISETP.GE.U32.AND P1, PT, R71, UR44, PT ;  /* 0x0000002c47007c0c */ /* 0x000fe4000bf26070 */
[----:B------:R-:W-:Y:S01]  /*4ac0*/  @!P0 R2UR UR4, R42 ;  /* 0x000000002a0482ca */ /* 0x000fe200000e0000 */
[----:B------:R2:W-:Y:S01]  /*4ad0*/  @!P5 STG.E desc[UR10][R12.64+0x980], R75 ;  /* 0x0009804b0c00d986 */ /* 0x0005e2000c10190a */
[----:B------:R-:W-:Y:S02]  /*4ae0*/  @!P0 R2UR UR5, R43 ;  /* 0x000000002b0582ca */ /* 0x000fe400000e0000 */
[----:B------:R-:W-:Y:S01]  /*4af0*/  ISETP.GE.AND.EX P1, PT, RZ, UR45, PT, P1 ;  /* 0x0000002dff007c0c */ /* 0x000fe2000bf26310 */
[----:B------:R2:W-:Y:S01]  /*4b00*/  @!P6 STG.E desc[UR14][R12.64+0xa80], R77 ;  /* 0x000a804d0c00e986 */ /* 0x0005e2000c10190e */
[----:B------:R-:W-:-:S02]  /*4b10*/  ISETP.GE.U32.AND P3, PT, R67, UR44, PT ;  /* 0x0000002c43007c0c */ /* 0x000fc4000bf66070 */
[----:B------:R-:W-:Y:S01]  /*4b20*/  ISETP.GE.U32.AND P6, PT, R68, UR44, PT ;  /* 0x0000002c44007c0c */ /* 0x000fe2000bfc6070 */
[----:B------:R2:W-:Y:S01]  /*4b30*/  @!P4 STG.E desc[UR16][R12.64+0xb00], R27 ;  /* 0x000b001b0c00c986 */ /* 0x0005e2000c101910 */
[----:B------:R-:W-:Y:S02]  /*4b40*/  ISETP.GE.U32.AND P4, PT, R66, UR44, PT ;  /* 0x0000002c42007c0c */ /* 0x000fe4000bf86070 */
[----:B------:R-:W-:Y:S02]  /*4b50*/  ISETP.GE.U32.AND P5, PT, R69, UR44, PT ;  /* 0x0000002c45007c0c */ /* 0x000fe4000bfa6070 */
[----:B------:R-:W-:Y:S01]  /*4b60*/  ISETP.GE.U32.AND P2, PT, R70, UR44, PT ;  /* 0x0000002c46007c0c */ /* 0x000fe2000bf46070 */
[----:B------:R2:W-:Y:S01]  /*4b70*/  @!P0 STG.E desc[UR4][R12.64+0xb80], R79 ;  /* 0x000b804f0c008986 */ /* 0x0005e2000c101904 */
[----:B------:R-:W-:Y:S01]  /*4b80*/  ISETP.GE.AND.EX P4, PT, RZ, UR45, PT, P4 ;  /* 0x0000002dff007c0c */ /* 0x000fe2000bf86340 */
[----:B------:R-:W3:Y:S01]  /*4b90*/  LDCU UR4, c[0x0][0x370] ;  /* 0x00006e00ff0477ac */ /* 0x000ee20008000800 */
[----:B------:R-:W-:Y:S01]  /*4ba0*/  ISETP.GE.AND.EX P3, PT, RZ, UR45, PT, P3 ;  /* 0x0000002dff007c0c */ /* 0x000fe2000bf66330 */
[----:B------:R-:W3:Y:S01]  /*4bb0*/  LDC R5, c[0x0][0x364] ;  /* 0x0000d900ff057b82 */ /* 0x000ee20000000800 */
[----:B------:R-:W-:-:S02]  /*4bc0*/  ISETP.GE.AND.EX P6, PT, RZ, UR45, PT, P6 ;  /* 0x0000002dff007c0c */ /* 0x000fc4000bfc6360 */
[----:B------:R-:W-:Y:S02]  /*4bd0*/  ISETP.GE.AND.EX P5, PT, RZ, UR45, PT, P5 ;  /* 0x0000002dff007c0c */ /* 0x000fe4000bfa6350 */
        /* <DEDUP_REMOVED lines=9> */
[C---:B------:R-:W-:Y:S01]  /*4c70*/  @!P6 R2UR UR10, R42.reuse ;  /* 0x000000002a0ae2ca */ /* 0x040fe200000e0000 */
[----:B------:R2:W-:Y:S01]  /*4c80*/  @!P1 STG.E desc[UR16][R12.64+0xe80], R85 ;  /* 0x000e80550c009986 */ /* 0x0005e2000c101910 */
[----:B------:R-:W-:Y:S01]  /*4c90*/  @!P6 R2UR UR11, R43 ;  /* 0x000000002b0be2ca */ /* 0x000fe200000e0000 */
[----:B---3--:R-:W-:Y:S01]  /*4ca0*/  IMAD R5, R5, UR4, RZ ;  /* 0x0000000405057c24 */ /* 0x008fe2000f8e02ff */
[----:B------:R-:W-:-:S02]  /*4cb0*/  @!P5 R2UR UR12, R42 ;  /* 0x000000002a0cd2ca */ /* 0x000fc400000e0000 */
[C---:B------:R-:W-:Y:S01]  /*4cc0*/  @!P5 R2UR UR13, R43.reuse ;  /* 0x000000002b0dd2ca */ /* 0x040fe200000e0000 */
[----:B------:R2:W-:Y:S01]  /*4cd0*/  @!P4 STG.E desc[UR6][R12.64+0xc00], R29 ;  /* 0x000c001d0c00c986 */ /* 0x0005e2000c101906 */
[C---:B------:R-:W-:Y:S02]  /*4ce0*/  @!P2 R2UR UR14, R42.reuse ;  /* 0x000000002a0ea2ca */ /* 0x040fe400000e0000 */
[C---:B------:R-:W-:Y:S01]  /*4cf0*/  @!P2 R2UR UR15, R43.reuse ;  /* 0x000000002b0fa2ca */ /* 0x040fe200000e0000 */
[----:B------:R2:W-:Y:S01]  /*4d00*/  @!P3 STG.E desc[UR8][R12.64+0xc80], R81 ;  /* 0x000c80510c00b986 */ /* 0x0005e2000c101908 */
[----:B------:R-:W-:Y:S02]  /*4d10*/  @!P0 R2UR UR16, R42 ;  /* 0x000000002a1082ca */ /* 0x000fe400000e0000 */
[----:B------:R-:W-:Y:S01]  /*4d20*/  @!P0 R2UR UR17, R43 ;  /* 0x000000002b1182ca */ /* 0x000fe200000e0000 */
[----:B------:R2:W-:Y:S01]  /*4d30*/  @!P6 STG.E desc[UR10][R12.64+0xd00], R31 ;  /* 0x000d001f0c00e986 */ /* 0x0005e2000c10190a */
[----:B------:R-:W-:-:S02]  /*4d40*/  IADD3 R6, PT, PT, R44, 0x40, RZ ;  /* 0x000000402c067810 */ /* 0x000fc40007ffe0ff */
[C---:B-1----:R-:W-:Y:S01]  /*4d50*/  IADD3 R7, PT, PT, R44.reuse, 0x60, RZ ;  /* 0x000000602c077810 */ /* 0x042fe20007ffe0ff */
[----:B------:R2:W-:Y:S01]  /*4d60*/  @!P5 STG.E desc[UR12][R12.64+0xd80], R83 ;  /* 0x000d80530c00d986 */ /* 0x0005e2000c10190c */
[C---:B------:R-:W-:Y:S02]  /*4d70*/  IADD3 R8, PT, PT, R44.reuse, 0x80, RZ ;  /* 0x000000802c087810 */ /* 0x040fe40007ffe0ff */
[C---:B0-----:R-:W-:Y:S01]  /*4d80*/  IADD3 R9, PT, PT, R44.reuse, 0xa0, RZ ;  /* 0x000000a02c097810 */ /* 0x041fe20007ffe0ff */
[----:B------:R2:W-:Y:S01]  /*4d90*/  @!P2 STG.E desc[UR14][R12.64+0xe00], R33 ;  /* 0x000e00210c00a986 */ /* 0x0005e2000c10190e */
[----:B------:R-:W-:Y:S02]  /*4da0*/  IADD3 R10, PT, PT, R44, 0x1c0, RZ ;  /* 0x000001c02c0a7810 */ /* 0x000fe40007ffe0ff */
[----:B------:R-:W-:Y:S01]  /*4db0*/  ISETP.GE.U32.AND P1, PT, R73, UR44, PT ;  /* 0x0000002c49007c0c */ /* 0x000fe2000bf26070 */
[----:B------:R2:W-:Y:S01]  /*4dc0*/  @!P0 STG.E desc[UR16][R12.64+0xf00], R35 ;  /* 0x000f00230c008986 */ /* 0x0005e2000c101910 */
[----:B------:R-:W-:-:S02]  /*4dd0*/  ISETP.GE.U32.AND P4, PT, R6, UR44, PT ;  /* 0x0000002c06007c0c */ /* 0x000fc4000bf86070 */
[----:B------:R-:W-:Y:S02]  /*4de0*/  ISETP.GE.U32.AND P5, PT, R7, UR44, PT ;  /* 0x0000002c07007c0c */ /* 0x000fe4000bfa6070 */
[----:B------:R-:W-:Y:S02]  /*4df0*/  ISETP.GE.U32.AND P6, PT, R8, UR44, PT ;  /* 0x0000002c08007c0c */ /* 0x000fe4000bfc6070 */
[----:B------:R-:W-:Y:S02]  /*4e00*/  ISETP.GE.U32.AND P2, PT, R9, UR44, PT ;  /* 0x0000002c09007c0c */ /* 0x000fe4000bf46070 */
[----:B------:R-:W-:Y:S02]  /*4e10*/  ISETP.GE.U32.AND P3, PT, R10, UR44, PT ;  /* 0x0000002c0a007c0c */ /* 0x000fe4000bf66070 */
[----:B------:R-:W-:Y:S02]  /*4e20*/  ISETP.GE.AND.EX P4, PT, RZ, UR45, PT, P4 ;  /* 0x0000002dff007c0c */ /* 0x000fe4000bf86340 */
[----:B------:R-:W-:-:S02]  /*4e30*/  ISETP.GE.AND.EX P5, PT, RZ, UR45, PT, P5 ;  /* 0x0000002dff007c0c */ /* 0x000fc4000bfa6350 */
[----:B------:R-:W-:Y:S02]  /*4e40*/  ISETP.GE.AND.EX P6, PT, RZ, UR45, PT, P6 ;  /* 0x0000002dff007c0c */ /* 0x000fe4000bfc6360 */
[----:B------:R-:W-:Y:S02]  /*4e50*/  ISETP.GE.AND.EX P2, PT, RZ, UR45, PT, P2 ;  /* 0x0000002dff007c0c */ /* 0x000fe4000bf46320 */
[----:B------:R-:W-:Y:S02]  /*4e60*/  ISETP.GE.AND.EX P3, PT, RZ, UR45, PT, P3 ;  /* 0x0000002dff007c0c */ /* 0x000fe4000bf66330 */
[----:B------:R-:W-:Y:S02]  /*4e70*/  ISETP.GE.AND.EX P1, PT, RZ, UR45, PT, P1 ;  /* 0x0000002dff007c0c */ /* 0x000fe4000bf26310 */
[----:B------:R-:W-:Y:S02]  /*4e80*/  IADD3 R45, P0, PT, R5, R45, RZ ;  /* 0x0000002d052d7210 */ /* 0x000fe40007f1e0ff */
[----:B------:R-:W-:-:S02]  /*4e90*/  @!P4 R2UR UR6, R42 ;  /* 0x000000002a06c2ca */ /* 0x000fc400000e0000 */
        /* <DEDUP_REMOVED lines=8> */
[C---:B------:R-:W-:Y:S01]  /*4f20*/  @!P2 R2UR UR13, R43.reuse ;  /* 0x000000002b0da2ca */ /* 0x040fe200000e0000 */
[----:B------:R2:W-:Y:S01]  /*4f30*/  @!P4 STG.E desc[UR6][R12.64+0x100], R0 ;  /* 0x000100000c00c986 */ /* 0x0005e2000c101906 */
[C---:B------:R-:W-:Y:S02]  /*4f40*/  @!P3 R2UR UR14, R42.reuse ;  /* 0x000000002a0eb2ca */ /* 0x040fe400000e0000 */
[----:B------:R-:W-:Y:S01]  /*4f50*/  @!P3 R2UR UR15, R43 ;  /* 0x000000002b0fb2ca */ /* 0x000fe200000e0000 */
[----:B------:R2:W-:Y:S01]  /*4f60*/  @!P5 STG.E desc[UR8][R12.64+0x180], R2 ;  /* 0x000180020c00d986 */ /* 0x0005e2000c101908 */
[----:B------:R-:W-:-:S02]  /*4f70*/  @!P1 R2UR UR18, R42 ;  /* 0x000000002a1292ca */ /* 0x000fc400000e0000 */
[----:B------:R-:W-:Y:S01]  /*4f80*/  @!P1 R2UR UR19, R43 ;  /* 0x000000002b1392ca */ /* 0x000fe200000e0000 */
[----:B------:R2:W-:Y:S01]  /*4f90*/  @!P6 STG.E desc[UR10][R12.64+0x200], R3 ;  /* 0x000200030c00e986 */ /* 0x0005e2000c10190a */
[----:B------:R-:W-:-:S03]  /*4fa0*/  ISETP.GE.AND.EX P0, PT, R46, UR47, PT, P0 ;  /* 0x0000002f2e007c0c */ /* 0x000fc6000bf06300 */
[----:B------:R2:W-:Y:S04]  /*4fb0*/  @!P2 STG.E desc[UR12][R12.64+0x280], R4 ;  /* 0x000280040c00a986 */ /* 0x0005e8000c10190c */
[----:B------:R2:W-:Y:S04]  /*4fc0*/  @!P3 STG.E desc[UR14][R12.64+0x700], R18 ;  /* 0x000700120c00b986 */ /* 0x0005e8000c10190e */
[----:B------:R2:W-:Y:S02]  /*4fd0*/  @!P1 STG.E desc[UR18][R12.64+0xf80], R87 ;  /* 0x000f80570c009986 */ /* 0x0005e4000c101912 */
[----:B------:R-:W-:Y:S05]  /*4fe0*/  @!P0 BRA `(.L_x_7725) ;  /* 0xffffffb000f88947 */ /* 0x000fea000383ffff */
[----:B------:R-:W-:Y:S05]  /*4ff0*/  BSYNC B0 ;  /* 0x0000000000007941 */ /* 0x000fea0003800000 */
.L_x_7659:
[----:B------:R-:W-:Y:S05]  /*5000*/  EXIT ;  /* 0x000000000000794d */ /* 0x000fea0003800000 */
.L_x_7660:
[----:B------:R-:W-:Y:S01]  /*5010*/  BSSY B1, `(.L_x_7726) ;  /* 0x0000007000017945 */ /* 0x000fe20003800000 */
[----:B------:R-:W-:Y:S02]  /*5020*/  MOV R12, 0x10 ;  /* 0x00000010000c7802 */ /* 0x000fe40000000f00 */
[----:B------:R-:W-:Y:S02]  /*5030*/  MOV R11, 0x1f ;  /* 0x0000001f000b7802 */ /* 0x000fe40000000f00 */
[----:B------:R-:W-:-:S07]  /*5040*/  MOV R15, 0xffffffff ;  /* 0xffffffff000f7802 */ /* 0x000fce0000000f00 */
[----:B------:R-:W-:Y:S05]  /*5050*/  WARPSYNC.COLLECTIVE R15, `(.L_x_7727) ;  /* 0x000000000f087348 */ /* 0x000fea0003c00000 */
[----:B------:R0:W1:Y:S02]  /*5060*/  SHFL.BFLY P6, R14, R13, R12, R11 ;  /* 0x0c00000c0d0e7389 */ /* 0x00006400000c000b */
[----:B01----:R-:W-:Y:S05]  /*5070*/  ENDCOLLECTIVE ;  /* 0x000000000000791b */ /* 0x003fea0003800000 */
.L_x_7727:
[----:B------:R-:W-:Y:S05]  /*5080*/  BSYNC B1 ;  /* 0x0000000000017941 */ /* 0x000fea0003800000 */
.L_x_7726:
[----:B------:R-:W-:Y:S01]  /*5090*/  HFMA2 R11, -RZ, RZ, 0, 1.847743988037109375e-06 ;  /* 0x0000001fff0b7431 */ /* 0x000fe200000001ff */
[----:B------:R-:W-:Y:S02]  /*50a0*/  FMNMX R13, R14, R13, !PT ;  /* 0x0000000d0e0d7209 */ /* 0x000fe40007800000 */
[----:B------:R-:W-:Y:S02]  /*50b0*/  MOV R12, 0x8 ;  /* 0x00000008000c7802 */ /* 0x000fe40000000f00 */
[----:B------:R-:W-:-:S07]  /*50c0*/  MOV R15, 0xffffffff ;  /* 0xffffffff000f7802 */ /* 0x000fce0000000f00 */
[----:B------:R-:W-:Y:S05]  /*50d0*/  WARPSYNC.COLLECTIVE R15, `(.L_x_7728) ;  /* 0x000000000f087348 */ /* 0x000fea0003c00000 */
[----:B------:R0:W1:Y:S02]  /*50e0*/  SHFL.BFLY P6, R14, R13, R12, R11 ;  /* 0x0c00000c0d0e7389 */ /* 0x00006400000c000b */
[----:B01----:R-:W-:Y:S05]  /*50f0*/  ENDCOLLECTIVE ;  /* 0x000000000000791b */ /* 0x003fea0003800000 */
.L_x_7728:
[----:B------:R-:W-:Y:S01]  /*5100*/  HFMA2 R12, -RZ, RZ, 0, 2.384185791015625e-07 ;  /* 0x00000004ff0c7431 */ /* 0x000fe200000001ff */
[----:B------:R-:W-:-:S04]  /*5110*/  FMNMX R0, R13, R14, !PT ;  /* 0x0000000e0d007209 */ /* 0x000fc80007800000 */
[----:B------:R-:W-:-:S07]  /*5120*/  MOV R13, R0 ;  /* 0x00000000000d7202 */ /* 0x000fce0000000f00 */
[----:B------:R-:W-:Y:S05]  /*5130*/  WARPSYNC.COLLECTIVE R15, `(.L_x_7729) ;  /* 0x000000000f087348 */ /* 0x000fea0003c00000 */
[----:B------:R0:W1:Y:S02]  /*5140*/  SHFL.BFLY P6, R14, R13, R12, R11 ;  /* 0x0c00000c0d0e7389 */ /* 0x00006400000c000b */
[----:B01----:R-:W-:Y:S05]  /*5150*/  ENDCOLLECTIVE ;  /* 0x000000000000791b */ /* 0x003fea0003800000 */
.L_x_7729:
[----:B------:R-:W-:Y:S01]  /*5160*/  HFMA2 R12, -RZ, RZ, 0, 1.1920928955078125e-07 ;  /* 0x00000002ff0c7431 */ /* 0x000fe200000001ff */
[----:B------:R-:W-:-:S04]  /*5170*/  FMNMX R2, R0, R14, !PT ;  /* 0x0000000e00027209 */ /* 0x000fc80007800000 */
[----:B------:R-:W-:-:S07]  /*5180*/  MOV R13, R2 ;  /* 0x00000002000d7202 */ /* 0x000fce0000000f00 */
[----:B------:R-:W-:Y:S05]  /*5190*/  WARPSYNC.COLLECTIVE R15, `(.L_x_7730) ;  /* 0x000000000f087348 */ /* 0x000fea0003c00000 */
[----:B------:R0:W1:Y:S02]  /*51a0*/  SHFL.BFLY P6, R14, R13, R12, R11 ;  /* 0x0c00000c0d0e7389 */ /* 0x00006400000c000b */
[----:B01----:R-:W-:Y:S05]  /*51b0*/  ENDCOLLECTIVE ;  /* 0x000000000000791b */ /* 0x003fea0003800000 */
.L_x_7730:
[----:B------:R-:W-:Y:S01]  /*51c0*/  HFMA2 R12, -RZ, RZ, 0, 5.9604644775390625e-08 ;  /* 0x00000001ff0c7431 */ /* 0x000fe200000001ff */
[----:B------:R-:W-:-:S04]  /*51d0*/  FMNMX R3, R2, R14, !PT ;  /* 0x0000000e02037209 */ /* 0x000fc80007800000 */
[----:B------:R-:W-:-:S07]  /*51e0*/  MOV R13, R3 ;  /* 0x00000003000d7202 */ /* 0x000fce0000000f00 */
[----:B------:R-:W-:Y:S05]  /*51f0*/  WARPSYNC.COLLECTIVE R15, `(.L_x_7731) ;  /* 0x000000000f087348 */ /* 0x000fea0003c00000 */
[----:B------:R0:W1:Y:S02]  /*5200*/  SHFL.BFLY P6, R14, R13, R12, R11 ;  /* 0x0c00000c0d0e7389 */ /* 0x00006400000c000b */
[----:B01----:R-:W-:Y:S05]  /*5210*/  ENDCOLLECTIVE ;  /* 0x000000000000791b */ /* 0x003fea0003800000 */
.L_x_7731:
        /* <DEDUP_REMOVED lines=52> */
[----:B------:R-:W-:Y:S01]  /*5560*/  SHF.L.U32 R2, R3, 0x17, RZ ;  /* 0x0000001703027819 */ /* 0x000fe200000006ff */
[----:B------:R-:W-:-:S02]  /*5570*/  FFMA.SAT R3, R9, R48, 0.5 ;  /* 0x3f00000009037423 */ /* 0x000fc40000002030 */
[C---:B------:R-:W-:Y:S01]  /*5580*/  FFMA R17, R4.reuse, 1.4426950216293334961, -R17 ;  /* 0x3fb8aa3b04117823 */ /* 0x040fe20000000811 */
[----:B------:R-:W0:Y:S01]  /*5590*/  MUFU.EX2 R75, R75 ;  /* 0x0000004b004b7308 */ /* 0x000e220000000800 */
[----:B------:R-:W-:Y:S02]  /*55a0*/  FFMA.RM R3, R3, R50, 12582913 ;  /* 0x4b40000103037423 */ /* 0x000fe40000004032 */
[----:B------:R-:W-:Y:S02]  /*55b0*/  FFMA R17, R4, 1.925963033500011079e-08, R17 ;  /* 0x32a5706004117823 */ /* 0x000fe40000000011 */
[C---:B------:R-:W-:Y:S01]  /*55c0*/  FADD R4, R3.reuse, -12583039 ;  /* 0xcb40007f03047421 */ /* 0x040fe20000000000 */
[----:B------:R-:W-:-:S03]  /*55d0*/  SHF.L.U32 R3, R3, 0x17, RZ ;  /* 0x0000001703037819 */ /* 0x000fc600000006ff */
[----:B------:R-:W1:Y:S01]  /*55e0*/  MUFU.EX2 R17, R17 ;  /* 0x0000001100117308 */ /* 0x000e620000000800 */
[----:B------:R-:W-:-:S04]  /*55f0*/  FFMA R4, R9, 1.4426950216293334961, -R4 ;  /* 0x3fb8aa3b09047823 */ /* 0x000fc80000000804 */
[----:B------:R-:W-:Y:S01]  /*5600*/  FFMA R9, R9, 1.925963033500011079e-08, R4 ;  /* 0x32a5706009097823 */ /* 0x000fe20000000004 */
[----:B0-----:R-:W-:-:S03]  /*5610*/  FMUL R0, R0, R75 ;  /* 0x0000004b00007220 */ /* 0x001fc60000400000 */
[----:B------:R0:W2:Y:S01]  /*5620*/  MUFU.EX2 R4, R9 ;  /* 0x0000000900047308 */ /* 0x0000a20000000800 */
[----:B-1----:R-:W-:Y:S01]  /*5630*/  FMUL R2, R2, R17 ;  /* 0x0000001102027220 */ /* 0x002fe20000400000 */
[-C--:B------:R-:W-:Y:S01]  /*5640*/  FFMA.SAT R17, R10, R48.reuse, 0.5 ;  /* 0x3f0000000a117423 */ /* 0x080fe20000002030 */
[----:B0-----:R-:W-:-:S03]  /*5650*/  FFMA.SAT R9, R5, R48, 0.5 ;  /* 0x3f00000005097423 */ /* 0x001fc60000002030 */
[-C--:B------:R-:W-:Y:S01]  /*5660*/  FFMA.RM R17, R17, R50.reuse, 12582913 ;  /* 0x4b40000111117423 */ /* 0x080fe20000004032 */
[----:B------:R-:W-:-:S03]  /*5670*/  FFMA.RM R9, R9, R50, 12582913 ;  /* 0x4b40000109097423 */ /* 0x000fc60000004032 */
[----:B------:R-:W-:Y:S01]  /*5680*/  FADD R75, R17, -12583039 ;  /* 0xcb40007f114b7421 */ /* 0x000fe20000000000 */
[----:B--2---:R-:W-:Y:S01]  /*5690*/  FMUL R3, R3, R4 ;  /* 0x0000000403037220 */ /* 0x004fe20000400000 */
[----:B------:R-:W-:Y:S02]  /*56a0*/  SHF.L.U32 R4, R17, 0x17, RZ ;  /* 0x0000001711047819 */ /* 0x000fe400000006ff */
[----:B------:R-:W-:-:S04]  /*56b0*/  FFMA R75, R10, 1.4426950216293334961, -R75 ;  /* 0x3fb8aa3b0a4b7823 */ /* 0x000fc8000000084b */
[----:B------:R-:W-:Y:S01]  /*56c0*/  FFMA R75, R10, 1.925963033500011079e-08, R75 ;  /* 0x32a570600a4b7823 */ /* 0x000fe2000000004b */
        /* <DEDUP_REMOVED lines=28> */
[----:B------:R-:W-:Y:S01]  /*5890*/  FFMA R16, R11, 1.925963033500011079e-08, R16 ;  /* 0x32a570600b107823 */ /* 0x000fe20000000010 */
[----:B------:R-:W-:-:S04]  /*58a0*/  FFMA.SAT R11, R12, R48, 0.5 ;  /* 0x3f0000000c0b7423 */ /* 0x000fc80000002030 */
[----:B------:R-:W-:Y:S01]  /*58b0*/  FFMA.RM R11, R11, R50, 12582913 ;  /* 0x4b4000010b0b7423 */ /* 0x000fe20000004032 */
[----:B-1----:R-:W-:Y:S01]  /*58c0*/  FMUL R7, R7, R10 ;  /* 0x0000000a07077220 */ /* 0x002fe20000400000 */
        /* <DEDUP_REMOVED lines=11> */
[----:B------:R-:W0:Y:S02]  /*5980*/  MUFU.EX2 R17, R17 ;  /* 0x0000001100117308 */ /* 0x000e240000000800 */
        /* <DEDUP_REMOVED lines=168> */
[----:B------:R-:W-:-:S03]  /*6410*/  FFMA R41, R41, 1.925963033500011079e-08, R12 ;  /* 0x32a5706029297823 */ /* 0x000fc6000000000c */
        /* <DEDUP_REMOVED lines=41> */
.L_x_7732:
[----:B------:R-:W-:Y:S02]  /*66b0*/  HFMA2 R12, -RZ, RZ, 0, 4.76837158203125e-07 ;  /* 0x00000008ff0c7431 */ /* 0x000fe400000001ff */
[----:B------:R-:W-:-:S05]  /*66c0*/  FADD R38, R13, R14 ;  /* 0x0000000e0d267221 */ /* 0x000fca0000000000 */
[----:B------:R-:W-:-:S07]  /*66d0*/  MOV R13, R38 ;  /* 0x00000026000d7202 */ /* 0x000fce0000000f00 */
[----:B------:R-:W-:Y:S05]  /*66e0*/  WARPSYNC.COLLECTIVE R15, `(.L_x_7733) ;  /* 0x000000000f087348 */ /* 0x000fea0003c00000 */
[----:B------:R0:W1:Y:S02]  /*66f0*/  SHFL.BFLY P6, R14, R13, R12, R11 ;  /* 0x0c00000c0d0e7389 */ /* 0x00006400000c000b */
[----:B01----:R-:W-:Y:S05]  /*6700*/  ENDCOLLECTIVE ;  /* 0x000000000000791b */ /* 0x003fea0003800000 */
.L_x_7733:
[----:B------:R-:W-:Y:S02]  /*6710*/  HFMA2 R12, -RZ, RZ, 0, 2.384185791015625e-07 ;  /* 0x00000004ff0c7431 */ /* 0x000fe400000001ff */
[----:B------:R-:W-:-:S05]  /*6720*/  FADD R39, R38, R14 ;  /* 0x0000000e26277221 */ /* 0x000fca0000000000 */
[----:B------:R-:W-:-:S07]  /*6730*/  MOV R13, R39 ;  /* 0x00000027000d7202 */ /* 0x000fce0000000f00 */
[----:B------:R-:W-:Y:S05]  /*6740*/  WARPSYNC.COLLECTIVE R15, `(.L_x_7734) ;  /* 0x000000000f087348 */ /* 0x000fea0003c00000 */
[----:B------:R0:W1:Y:S02]  /*6750*/  SHFL.BFLY P6, R14, R13, R12, R11 ;  /* 0x0c00000c0d0e7389 */ /* 0x00006400000c000b */
[----:B01----:R-:W-:Y:S05]  /*6760*/  ENDCOLLECTIVE ;  /* 0x000000000000791b */ /* 0x003fea0003800000 */
.L_x_7734:
[----:B------:R-:W-:Y:S02]  /*6770*/  HFMA2 R12, -RZ, RZ, 0, 1.1920928955078125e-07 ;  /* 0x00000002ff0c7431 */ /* 0x000fe400000001ff */
[----:B------:R-:W-:-:S05]  /*6780*/  FADD R40, R39, R14 ;  /* 0x0000000e27287221 */ /* 0x000fca0000000000 */
[----:B------:R-:W-:-:S07]  /*6790*/  MOV R13, R40 ;  /* 0x00000028000d7202 */ /* 0x000fce0000000f00 */
[----:B------:R-:W-:Y:S05]  /*67a0*/  WARPSYNC.COLLECTIVE R15, `(.L_x_7735) ;  /* 0x000000000f087348 */ /* 0x000fea0003c00000 */
[----:B------:R0:W1:Y:S02]  /*67b0*/  SHFL.BFLY P6, R14, R13, R12, R11 ;  /* 0x0c00000c0d0e7389 */ /* 0x00006400000c000b */
[----:B01----:R-:W-:Y:S05]  /*67c0*/  ENDCOLLECTIVE ;  /* 0x000000000000791b */ /* 0x003fea0003800000 */
.L_x_7735:
[----:B------:R-:W-:Y:S02]  /*67d0*/  HFMA2 R12, -RZ, RZ, 0, 5.9604644775390625e-08 ;  /* 0x00000001ff0c7431 */ /* 0x000fe400000001ff */
[----:B------:R-:W-:-:S05]  /*67e0*/  FADD R41, R40, R14 ;  /* 0x0000000e28297221 */ /* 0x000fca0000000000 */
[----:B------:R-:W-:-:S07]  /*67f0*/  MOV R13, R41 ;  /* 0x00000029000d7202 */ /* 0x000fce0000000f00 */
[----:B------:R-:W-:Y:S05]  /*6800*/  WARPSYNC.COLLECTIVE R15, `(.L_x_7736) ;  /* 0x000000000f087348 */ /* 0x000fea0003c00000 */
[----:B------:R0:W1:Y:S02]  /*6810*/  SHFL.BFLY P6, R14, R13, R12, R11 ;  /* 0x0c00000c0d0e7389 */ /* 0x00006400000c000b */
[----:B01----:R-:W-:Y:S05]  /*6820*/  ENDCOLLECTIVE ;  /* 0x000000000000791b */ /* 0x003fea0003800000 */
.L_x_7736:
[----:B------:R-:W-:Y:S05]  /*6830*/  BRA `(.L_x_7737) ;  /* 0xffffffc000047947 */ /* 0x000fea000383ffff */
        .weak           $__internal_160_$__cuda_sm3x_div_rn_noftz_f32_slowpath
        .type           $__internal_160_$__cuda_sm3x_div_rn_noftz_f32_slowpath,@function
        .size           $__internal_160_$__cuda_sm3x_div_rn_noftz_f32_slowpath,(.L_x_15477 - $__internal_160_$__cuda_sm3x_div_rn_noftz_f32_slowpath)
$__internal_160_$__cuda_sm3x_div_rn_noftz_f32_slowpath:
        /* <DEDUP_REMOVED lines=35> */
.L_x_7739:
        /* <DEDUP_REMOVED lines=51> */
.L_x_7746:
[----:B------:R-:W-:-:S04]  /*6da0*/  LOP3.LUT R40, R40, 0x80000000, RZ, 0xc0, !PT ;  /* 0x8000000028287812 */ /* 0x000fc800078ec0ff */
[----:B------:R-:W-:Y:S01]  /*6db0*/  LOP3.LUT R40, R40, 0x7f800000, RZ, 0xfc, !PT ;  /* 0x7f80000028287812 */ /* 0x000fe200078efcff */
[----:B------:R-:W-:Y:S06]  /*6dc0*/  BRA `(.L_x_7747) ;  /* 0x0000000000047947 */ /* 0x000fec0003800000 */
.L_x_7745:
[----:B------:R-:W-:-:S07]  /*6dd0*/  LEA R40, R13, R40, 0x17 ;  /* 0x000000280d287211 */ /* 0x000fce00078eb8ff */
.L_x_7747:
[----:B------:R-:W-:Y:S05]  /*6de0*/  BSYNC.RECONVERGENT B2 ;  /* 0x0000000000027941 */ /* 0x000fea0003800200 */
.L_x_7744:
[----:B------:R-:W-:Y:S05]  /*6df0*/  BRA `(.L_x_7748) ;  /* 0x0000000000207947 */ /* 0x000fea0003800000 */
.L_x_7743:
[----:B------:R-:W-:-:S04]  /*6e00*/  LOP3.LUT R8, R13, 0x80000000, R8, 0x48, !PT ;  /* 0x800000000d087812 */ /* 0x000fc800078e4808 */
[----:B------:R-:W-:Y:S01]  /*6e10*/  LOP3.LUT R40, R8, 0x7f800000, RZ, 0xfc, !PT ;  /* 0x7f80000008287812 */ /* 0x000fe200078efcff */
[----:B------:R-:W-:Y:S06]  /*6e20*/  BRA `(.L_x_7748) ;  /* 0x0000000000147947 */ /* 0x000fec0003800000 */
.L_x_7742:
[----:B------:R-:W-:Y:S01]  /*6e30*/  LOP3.LUT R40, R13, 0x80000000, R8, 0x48, !PT ;  /* 0x800000000d287812 */ /* 0x000fe200078e4808 */
[----:B------:R-:W-:Y:S06]  /*6e40*/  BRA `(.L_x_7748) ;  /* 0x00000000000c7947 */ /* 0x000fec0003800000 */
.L_x_7741:
[----:B------:R-:W0:Y:S01]  /*6e50*/  MUFU.RSQ R40, -QNAN ;  /* 0xffc0000000287908 */ /* 0x000e220000001400 */
[----:B------:R-:W-:Y:S05]  /*6e60*/  BRA `(.L_x_7748) ;  /* 0x0000000000047947 */ /* 0x000fea0003800000 */
.L_x_7740:
[----:B------:R-:W-:-:S07]  /*6e70*/  FADD.FTZ R40, R8, R11 ;  /* 0x0000000b08287221 */ /* 0x000fce0000010000 */
.L_x_7748:
[----:B------:R-:W-:Y:S05]  /*6e80*/  BSYNC.RECONVERGENT B1 ;  /* 0x0000000000017941 */ /* 0x000fea0003800200 */
.L_x_7738:
[----:B------:R-:W-:-:S04]  /*6e90*/  HFMA2 R13, -RZ, RZ, 0, 0 ;  /* 0x00000000ff0d7431 */ /* 0x000fc800000001ff */
[----:B0-----:R-:W-:Y:S05]  /*6ea0*/  RET.REL.NODEC R12 `(_ZN7oneflow4cuda7softmax15SoftmaxWarpImplI10SimpleLoadIffE11SimpleStoreIffEfLi1ELi32ELi32ELi1ELb1ELNS1_9AlgorithmE0EEEvT_T0_ll) ;  /* 0xffffff900c547950 */ /* 0x001fea0003c3ffff */
.L_x_7749:
        /* <DEDUP_REMOVED lines=13> */
.L_x_15477:


//--------------------- .text._ZN7oneflow4cuda7softmax15SoftmaxWarpImplI10SimpleLoadIffE11SimpleStoreIffEfLi1ELi32ELi32ELi1ELb0ELNS1_9AlgorithmE0EEEvT_T0_ll --------------------------
	.section	.text._ZN7oneflow4cuda7softmax15SoftmaxWarpImplI10SimpleLoadIffE11SimpleStoreIffEfLi1ELi32ELi32ELi1ELb0ELNS1_9AlgorithmE0EEEvT_T0_ll,"ax",@progbits
	.align	128
        .global         _ZN7oneflow4cuda7softmax15SoftmaxWarpImplI10SimpleLoadIffE11SimpleStoreIffEfLi1ELi32ELi32ELi1ELb0ELNS1_9AlgorithmE0EEEvT_T0_ll
        .type           _ZN7oneflow4cuda7softmax15SoftmaxWarpImplI10SimpleLoadIffE11SimpleStoreIffEfLi1ELi32ELi32ELi1ELb0ELNS1_9AlgorithmE0EEEvT_T0_ll,@function
        .size           _ZN7oneflow4cuda7softmax15SoftmaxWarpImplI10SimpleLoadIffE11SimpleStoreIffEfLi1ELi32ELi32ELi1ELb0ELNS1_9AlgorithmE0EEEvT_T0_ll,(.L_x_15478 - _ZN7oneflow4cuda7softmax15SoftmaxWarpImplI10SimpleLoadIffE11SimpleStoreIffEfLi1ELi32ELi32ELi1ELb0ELNS1_9AlgorithmE0EEEvT_T0_ll)
        .other          _ZN7oneflow4cuda7softmax15SoftmaxWarpImplI10SimpleLoadIffE11SimpleStoreIffEfLi1ELi32ELi32ELi1ELb0ELNS1_9AlgorithmE0EEEvT_T0_ll,@"STO_CUDA_ENTRY STV_DEFAULT"
_ZN7oneflow4cuda7softmax15SoftmaxWarpImplI10SimpleLoadIffE11SimpleStoreIffEfLi1ELi32ELi32ELi1ELb0ELNS1_9AlgorithmE0EEEvT_T0_ll:
.text._ZN7oneflow4cuda7softmax15SoftmaxWarpImplI10SimpleLoadIffE11SimpleStoreIffEfLi1ELi32ELi32ELi1ELb0ELNS1_9AlgorithmE0EEEvT_T0_ll:
        /* <DEDUP_REMOVED lines=24> */
.L_x_7750:
        /* <DEDUP_REMOVED lines=13> */
.L_x_7816:
        /* <DEDUP_REMOVED lines=18> */
[----:B------:R-:W2:Y:S01]  /*0370*/  LDG.E R4, desc[UR4][R2.64] ;  /* 0x0000000402047981 */ /* 0x000ea2000c1e1900 */
[C---:B------:R-:W-:Y:S02]  /*0380*/  R2UR UR14, R38.reuse ;  /* 0x00000000260e72ca */ /* 0x040fe400000e0000 */
[C---:B------:R-:W-:Y:S01]  /*0390*/  R2UR UR15, R39.reuse ;  /* 0x00000000270f72ca */ /* 0x040fe200000e0000 */
[----:B------:R-:W2:Y:S01]  /*03a0*/  LDG.E R5, desc[UR6][R2.64+0x80] ;  /* 0x0000800602057981 */ /* 0x000ea2000c1e1900 */
[C---:B------:R-:W-:Y:S02]  /*03b0*/  R2UR UR16, R38.reuse ;  /* 0x00000000261072ca */ /* 0x040fe400000e0000 */
[----:B------:R-:W-:Y:S01]  /*03c0*/  R2UR UR17, R39 ;  /* 0x00000000271172ca */ /* 0x000fe200000e0000 */
[----:B------:R-:W3:Y:S01]  /*03d0*/  LDG.E R9, desc[UR8][R2.64+0x100] ;  /* 0x0001000802097981 */ /* 0x000ee2000c1e1900 */
[----:B------:R-:W-:-:S02]  /*03e0*/  R2UR UR18, R38 ;  /* 0x00000000261272ca */ /* 0x000fc400000e0000 */
[----:B------:R-:W-:Y:S01]  /*03f0*/  R2UR UR19, R39 ;  /* 0x00000000271372ca */ /* 0x000fe200000e0000 */
[----:B------:R-:W3:Y:S04]  /*0400*/  LDG.E R6, desc[UR10][R2.64+0x180] ;  /* 0x0001800a02067981 */ /* 0x000ee8000c1e1900 */
[----:B------:R-:W4:Y:S04]  /*0410*/  LDG.E R64, desc[UR12][R2.64+0x200] ;  /* 0x0002000c02407981 */ /* 0x000f28000c1e1900 */
[----:B------:R-:W4:Y:S04]  /*0420*/  LDG.E R7, desc[UR14][R2.64+0x280] ;  /* 0x0002800e02077981 */ /* 0x000f28000c1e1900 */
[----:B------:R-:W5:Y:S04]  /*0430*/  LDG.E R62, desc[UR16][R2.64+0x300] ;  /* 0x00030010023e7981 */ /* 0x000f68000c1e1900 */
        /* <DEDUP_REMOVED lines=24> */
[----:B------:R-:W5:Y:S01]  /*05c0*/  LDG.E R10, desc[UR18][R2.64+0xf80] ;  /* 0x000f8012020a7981 */ /* 0x000f62000c1e1900 */
[----:B------:R-:W-:Y:S01]  /*05d0*/  UMOV UR4, 0xffffffff ;  /* 0xffffffff00047882 */ /* 0x000fe20000000000 */
[----:B--2---:R-:W-:-:S04]  /*05e0*/  FMNMX3 R0, R4, -INF , R5, !PT ;  /* 0xff80000004007876 */ /* 0x004fc80007800005 */
[----:B---3--:R-:W-:-:S04]  /*05f0*/  FMNMX3 R0, R0, R9, R6, !PT ;  /* 0x0000000900007276 */ /* 0x008fc80007800006 */
[----:B----4-:R-:W-:-:S04]  /*0600*/  FMNMX3 R0, R0, R64, R7, !PT ;  /* 0x0000004000007276 */ /* 0x010fc80007800007 */
[----:B-----5:R-:W-:-:S04]  /*0610*/  FMNMX3 R0, R0, R62, R27, !PT ;  /* 0x0000003e00007276 */ /* 0x020fc8000780001b */
[----:B------:R-:W-:-:S04]  /*0620*/  FMNMX3 R0, R0, R58, R29, !PT ;  /* 0x0000003a00007276 */ /* 0x000fc8000780001d */
        /* <DEDUP_REMOVED lines=42> */
[-C--:B------:R-:W-:Y:S01]  /*08d0*/  FFMA.SAT R13, R74, R11.reuse, 0.5 ;  /* 0x3f0000004a0d7423 */ /* 0x080fe2000000200b */
[----:B------:R-:W-:Y:S01]  /*08e0*/  FADD R18, R16, -R15 ;  /* 0x8000000f10127221 */ /* 0x000fe20000000000 */
[----:B------:R-:W-:Y:S01]  /*08f0*/  FFMA R68, R68, 1.925963033500011079e-08, R7 ;  /* 0x32a5706044447823 */ /* 0x000fe20000000007 */
[----:B------:R-:W-:Y:S01]  /*0900*/  FADD R7, R19, -12583039 ;  /* 0xcb40007f13077421 */ /* 0x000fe20000000000 */
[----:B------:R-:W-:Y:S01]  /*0910*/  FADD R9, R5, -12583039 ;  /* 0xcb40007f05097421 */ /* 0x000fe20000000000 */
[-C--:B------:R-:W-:Y:S01]  /*0920*/  FFMA.RM R16, R13, R12.reuse, 12582913 ;  /* 0x4b4000010d107423 */ /* 0x080fe2000000400c */
[-C--:B------:R-:W-:Y:S01]  /*0930*/  FFMA.SAT R13, R66, R11.reuse, 0.5 ;  /* 0x3f000000420d7423 */ /* 0x080fe2000000200b */
[----:B------:R-:W-:Y:S01]  /*0940*/  FFMA R7, R70, 1.4426950216293334961, -R7 ;  /* 0x3fb8aa3b46077823 */ /* 0x000fe20000000807 */
[----:B------:R-:W-:Y:S01]  /*0950*/  FFMA R9, R72, 1.4426950216293334961, -R9 ;  /* 0x3fb8aa3b48097823 */ /* 0x000fe20000000809 */
[--C-:B------:R-:W-:Y:S01]  /*0960*/  FADD R62, R62, -R15.reuse ;  /* 0x8000000f3e3e7221 */ /* 0x100fe20000000000 */
[----:B------:R-:W-:Y:S01]  /*0970*/  FADD R64, R64, -R15 ;  /* 0x8000000f40407221 */ /* 0x000fe20000000000 */
[----:B------:R-:W-:Y:S01]  /*0980*/  FFMA R70, R70, 1.925963033500011079e-08, R7 ;  /* 0x32a5706046467823 */ /* 0x000fe20000000007 */
[----:B------:R-:W-:Y:S01]  /*0990*/  FADD R7, R16, -12583039 ;  /* 0xcb40007f10077421 */ /* 0x000fe20000000000 */
[----:B------:R-:W-:Y:S01]  /*09a0*/  FFMA R72, R72, 1.925963033500011079e-08, R9 ;  /* 0x32a5706048487823 */ /* 0x000fe20000000009 */
[--C-:B------:R-:W-:Y:S01]  /*09b0*/  FADD R8, R48, -R15.reuse ;  /* 0x8000000f30087221 */ /* 0x100fe20000000000 */
[----:B------:R-:W-:Y:S01]  /*09c0*/  FADD R60, R27, -R15 ;  /* 0x8000000f1b3c7221 */ /* 0x000fe20000000000 */
[----:B------:R-:W-:Y:S01]  /*09d0*/  FFMA R9, R74, 1.4426950216293334961, -R7 ;  /* 0x3fb8aa3b4a097823 */ /* 0x000fe20000000807 */
[-C--:B------:R-:W-:Y:S01]  /*09e0*/  FFMA.RM R7, R13, R12.reuse, 12582913 ;  /* 0x4b4000010d077423 */ /* 0x080fe2000000400c */
        /* <DEDUP_REMOVED lines=21> */
[----:B------:R-:W-:Y:S01]  /*0b40*/  FADD R14, R10, -R15 ;  /* 0x8000000f0a0e7221 */ /* 0x000fe20000000000 */
[-C--:B------:R-:W-:Y:S01]  /*0b50*/  FFMA.SAT R15, R64, R11.reuse, 0.5 ;  /* 0x3f000000400f7423 */ /* 0x080fe2000000200b */
[----:B------:R-:W-:Y:S01]  /*0b60*/  FADD R17, R13, -12583039 ;  /* 0xcb40007f0d117421 */ /* 0x000fe20000000000 */
[----:B------:R-:W-:Y:S01]  /*0b70*/  FFMA R74, R74, 1.925963033500011079e-08, R9 ;  /* 0x32a570604a4a7823 */ /* 0x000fe20000000009 */
[----:B------:R-:W1:Y:S01]  /*0b80*/  MUFU.EX2 R70, R70 ;  /* 0x0000004600467308 */ /* 0x000e620000000800 */
[-C--:B------:R-:W-:Y:S01]  /*0b90*/  FFMA.RM R15, R15, R12.reuse, 12582913 ;  /* 0x4b4000010f0f7423 */ /* 0x080fe2000000400c */
[----:B------:R-:W-:Y:S01]  /*0ba0*/  FFMA R17, R62, 1.4426950216293334961, -R17 ;  /* 0x3fb8aa3b3e117823 */ /* 0x000fe20000000811 */
[----:B------:R-:W-:Y:S01]  /*0bb0*/  SHF.L.U32 R19, R19, 0x17, RZ ;  /* 0x0000001713137819 */ /* 0x000fe200000006ff */
[-C--:B------:R-:W-:Y:S01]  /*0bc0*/  FFMA.SAT R33, R8, R11.reuse, 0.5 ;  /* 0x3f00000008217423 */ /* 0x080fe2000000200b */
[----:B------:R-:W-:Y:S01]  /*0bd0*/  FADD R9, R15, -12583039 ;  /* 0xcb40007f0f097421 */ /* 0x000fe20000000000 */
[----:B------:R-:W-:Y:S01]  /*0be0*/  FFMA R62, R62, 1.925963033500011079e-08, R17 ;  /* 0x32a570603e3e7823 */ /* 0x000fe20000000011 */
[-C--:B------:R-:W-:Y:S01]  /*0bf0*/  FFMA.SAT R17, R58, R11.reuse, 0.5 ;  /* 0x3f0000003a117423 */ /* 0x080fe2000000200b */
[----:B------:R-:W2:Y:S01]  /*0c00*/  MUFU.EX2 R23, R72 ;  /* 0x0000004800177308 */ /* 0x000ea20000000800 */
[----:B------:R-:W-:Y:S01]  /*0c10*/  FFMA R9, R64, 1.4426950216293334961, -R9 ;  /* 0x3fb8aa3b40097823 */ /* 0x000fe20000000809 */
[----:B------:R-:W-:Y:S01]  /*0c20*/  SHF.L.U32 R16, R16, 0x17, RZ ;  /* 0x0000001710107819 */ /* 0x000fe200000006ff */
[-C--:B------:R-:W-:Y:S01]  /*0c30*/  FFMA.RM R10, R17, R12.reuse, 12582913 ;  /* 0x4b400001110a7423 */ /* 0x080fe2000000400c */
[----:B------:R-:W-:Y:S01]  /*0c40*/  SHF.L.U32 R7, R7, 0x17, RZ ;  /* 0x0000001707077819 */ /* 0x000fe200000006ff */
[----:B------:R-:W-:Y:S01]  /*0c50*/  FFMA R64, R64, 1.925963033500011079e-08, R9 ;  /* 0x32a5706040407823 */ /* 0x000fe20000000009 */
[-C--:B------:R-:W-:Y:S01]  /*0c60*/  FFMA.SAT R9, R60, R11.reuse, 0.5 ;  /* 0x3f0000003c097423 */ /* 0x080fe2000000200b */
[----:B------:R-:W-:Y:S01]  /*0c70*/  FADD R17, R10, -12583039 ;  /* 0xcb40007f0a117421 */ /* 0x000fe20000000000 */
[----:B------:R-:W3:Y:S01]  /*0c80*/  MUFU.EX2 R29, R74 ;  /* 0x0000004a001d7308 */ /* 0x000ee20000000800 */
[-C--:B------:R-:W-:Y:S01]  /*0c90*/  FFMA.RM R33, R33, R12.reuse, 12582913 ;  /* 0x4b40000121217423 */ /* 0x080fe2000000400c */
[-C--:B------:R-:W-:Y:S01]  /*0ca0*/  FFMA.RM R9, R9, R12.reuse, 12582913 ;  /* 0x4b40000109097423 */ /* 0x080fe2000000400c */
[----:B------:R-:W-:Y:S01]  /*0cb0*/  FFMA R17, R58, 1.4426950216293334961, -R17 ;  /* 0x3fb8aa3b3a117823 */ /* 0x000fe20000000811 */
[-C--:B------:R-:W-:Y:S01]  /*0cc0*/  FFMA.SAT R35, R52, R11.reuse, 0.5 ;  /* 0x3f00000034237423 */ /* 0x080fe2000000200b */
[-C--:B------:R-:W-:Y:S01]  /*0cd0*/  FFMA.SAT R41, R50, R11.reuse, 0.5 ;  /* 0x3f00000032297423 */ /* 0x080fe2000000200b */
[C---:B------:R-:W-:Y:S01]  /*0ce0*/  FADD R21, R9.reuse, -12583039 ;  /* 0xcb40007f09157421 */ /* 0x040fe20000000000 */
[----:B------:R-:W-:Y:S01]  /*0cf0*/  FFMA R58, R58, 1.925963033500011079e-08, R17 ;  /* 0x32a570603a3a7823 */ /* 0x000fe20000000011 */
[----:B------:R-:W-:Y:S01]  /*0d00*/  FFMA.SAT R17, R0, R11, 0.5 ;  /* 0x3f00000000117423 */ /* 0x000fe2000000200b */
[----:B------:R-:W-:Y:S01]  /*0d10*/  MUFU.EX2 R66, R66 ;  /* 0x0000004200427308 */ /* 0x000fe20000000800 */
[C---:B------:R-:W-:Y:S01]  /*0d20*/  FFMA R21, R60.reuse, 1.4426950216293334961, -R21 ;  /* 0x3fb8aa3b3c157823 */ /* 0x040fe20000000815 */
[----:B------:R-:W-:Y:S01]  /*0d30*/  SHF.L.U32 R9, R9, 0x17, RZ ;  /* 0x0000001709097819 */ /* 0x000fe200000006ff */
[-C--:B------:R-:W-:Y:S01]  /*0d40*/  FFMA.RM R17, R17, R12.reuse, 12582913 ;  /* 0x4b40000111117423 */ /* 0x080fe2000000400c */
[-C--:B------:R-:W-:Y:S01]  /*0d50*/  FFMA.RM R35, R35, R12.reuse, 12582913 ;  /* 0x4b40000123237423 */ /* 0x080fe2000000400c */
[----:B------:R-:W-:Y:S01]  /*0d60*/  FFMA R60, R60, 1.925963033500011079e-08, R21 ;  /* 0x32a570603c3c7823 */ /* 0x000fe20000000015 */
[----:B------:R-:W-:Y:S01]  /*0d70*/  FFMA.RM R41, R41, R12, 12582913 ;  /* 0x4b40000129297423 */ /* 0x000fe2000000400c */
[----:B------:R-:W-:Y:S01]  /*0d80*/  FADD R21, R17, -12583039 ;  /* 0xcb40007f11157421 */ /* 0x000fe20000000000 */
[----:B------:R-:W-:Y:S01]  /*0d90*/  MUFU.EX2 R58, R58 ;  /* 0x0000003a003a7308 */ /* 0x000fe20000000800 */
[----:B------:R-:W-:-:S02]  /*0da0*/  SHF.L.U32 R3, R3, 0x17, RZ ;  /* 0x0000001703037819 */ /* 0x000fc400000006ff */
[----:B------:R-:W-:-:S04]  /*0db0*/  FFMA R21, R0, 1.4426950216293334961, -R21 ;  /* 0x3fb8aa3b00157823 */ /* 0x000fc80000000815 */
[----:B------:R-:W-:Y:S01]  /*0dc0*/  FFMA R27, R0, 1.925963033500011079e-08, R21 ;  /* 0x32a57060001b7823 */ /* 0x000fe20000000015 */
[----:B-1----:R-:W-:Y:S01]  /*0dd0*/  FMUL R0, R19, R70 ;  /* 0x0000004613007220 */ /* 0x002fe20000400000 */
[----:B------:R-:W-:Y:S01]  /*0de0*/  FFMA.SAT R19, R2, R11, 0.5 ;  /* 0x3f00000002137423 */ /* 0x000fe2000000200b */
[----:B------:R-:W-:Y:S03]  /*0df0*/  MUFU.EX2 R60, R60 ;  /* 0x0000003c003c7308 */ /* 0x000fe60000000800 */
[----:B------:R-:W-:-:S04]  /*0e00*/  FFMA.RM R19, R19, R12, 12582913 ;  /* 0x4b40000113137423 */ /* 0x000fc8000000400c */
[----:B------:R-:W-:Y:S01]  /*0e10*/  FADD R21, R19, -12583039 ;  /* 0xcb40007f13157421 */ /* 0x000fe20000000000 */
[----:B------:R-:W-:Y:S03]  /*0e20*/  MUFU.EX2 R27, R27 ;  /* 0x0000001b001b7308 */ /* 0x000fe60000000800 */
[----:B------:R-:W-:-:S04]  /*0e30*/  FFMA R21, R2, 1.4426950216293334961, -R21 ;  /* 0x3fb8aa3b02157823 */ /* 0x000fc80000000815 */
[----:B------:R-:W-:Y:S01]  /*0e40*/  FFMA R25, R2, 1.925963033500011079e-08, R21 ;  /* 0x32a5706002197823 */ /* 0x000fe20000000015 */
[----:B------:R-:W-:Y:S01]  /*0e50*/  FFMA.SAT R21, R4, R11, 0.5 ;  /* 0x3f00000004157423 */ /* 0x000fe2000000200b */
[----:B------:R-:W-:Y:S01]  /*0e60*/  SHF.L.U32 R2, R5, 0x17, RZ ;  /* 0x0000001705027819 */ /* 0x000fe200000006ff */
[----:B------:R-:W1:Y:S02]  /*0e70*/  MUFU.EX2 R68, R68 ;  /* 0x0000004400447308 */ /* 0x000e640000000800 */
[-C--:B------:R-:W-:Y:S02]  /*0e80*/  FFMA.RM R21, R21, R12.reuse, 12582913 ;  /* 0x4b40000115157423 */ /* 0x080fe4000000400c */
[----:B--2---:R-:W-:Y:S01]  /*0e90*/  FMUL R2, R2, R23 ;  /* 0x0000001702027220 */ /* 0x004fe20000400000 */
[----:B------:R-:W-:Y:S01]  /*0ea0*/  FFMA.SAT R23, R56, R11, 0.5 ;  /* 0x3f00000038177423 */ /* 0x000fe2000000200b */
[----:B------:R-:W-:Y:S02]  /*0eb0*/  FADD R5, R21, -12583039 ;  /* 0xcb40007f15057421 */ /* 0x000fe40000000000 */
[----:B------:R-:W2:Y:S01]  /*0ec0*/  MUFU.EX2 R25, R25 ;  /* 0x0000001900197308 */ /* 0x000ea20000000800 */
[----:B------:R-:W-:Y:S01]  /*0ed0*/  FFMA.RM R23, R23, R12, 12582913 ;  /* 0x4b40000117177423 */ /* 0x000fe2000000400c */
[----:B------:R-:W-:-:S04]  /*0ee0*/  FFMA R5, R4, 1.4426950216293334961, -R5 ;  /* 0x3fb8aa3b04057823 */ /* 0x000fc80000000805 */
[----:B------:R-:W-:Y:S01]  /*0ef0*/  FFMA R31, R4, 1.925963033500011079e-08, R5 ;  /* 0x32a57060041f7823 */ /* 0x000fe20000000005 */
[----:B------:R-:W-:Y:S01]  /*0f00*/  FADD R5, R23, -12583039 ;  /* 0xcb40007f17057421 */ /* 0x000fe20000000000 */
[----:B---3--:R-:W-:Y:S01]  /*0f10*/  FMUL R4, R16, R29 ;  /* 0x0000001d10047220 */ /* 0x008fe20000400000 */
[----:B------:R-:W-:Y:S01]  /*0f20*/  FFMA.SAT R29, R6, R11, 0.5 ;  /* 0x3f000000061d7423 */ /* 0x000fe2000000200b */
[----:B------:R-:W-:Y:S01]  /*0f30*/  SHF.L.U32 R16, R19, 0x17, RZ ;  /* 0x0000001713107819 */ /* 0x000fe200000006ff */
[C---:B------:R-:W-:Y:S01]  /*0f40*/  FFMA R5, R56.reuse, 1.4426950216293334961, -R5 ;  /* 0x3fb8aa3b38057823 */ /* 0x040fe20000000805 */
[----:B------:R-:W3:Y:S01]  /*0f50*/  MUFU.EX2 R64, R64 ;  /* 0x0000004000407308 */ /* 0x000ee20000000800 */
[----:B-1----:R-:W-:Y:S02]  /*0f60*/  FMUL R3, R3, R68 ;  /* 0x0000004403037220 */ /* 0x002fe40000400000 */
[----:B------:R-:W-:Y:S01]  /*0f70*/  FFMA R56, R56, 1.925963033500011079e-08, R5 ;  /* 0x32a5706038387823 */ /* 0x000fe20000000005 */
[----:B------:R-:W-:Y:S01]  /*0f80*/  SHF.L.U32 R5, R15, 0x17, RZ ;  /* 0x000000170f057819 */ /* 0x000fe200000006ff */
[----:B------:R-:W-:Y:S01]  /*0f90*/  FFMA.RM R15, R29, R12, 12582913 ;  /* 0x4b4000011d0f7423 */ /* 0x000fe2000000400c */
[----:B--2---:R-:W-:-:S02]  /*0fa0*/  FMUL R16, R16, R25 ;  /* 0x0000001910107220 */ /* 0x004fc40000400000 */
[----:B------:R-:W-:Y:S01]  /*0fb0*/  MUFU.EX2 R19, R56 ;  /* 0x0000003800137308 */ /* 0x000fe20000000800 */
[C---:B------:R-:W-:Y:S01]  /*0fc0*/  FADD R29, R15.reuse, -12583039 ;  /* 0xcb40007f0f1d7421 */ /* 0x040fe20000000000 */
[----:B------:R-:W-:-:S03]  /*0fd0*/  SHF.L.U32 R15, R15, 0x17, RZ ;  /* 0x000000170f0f7819 */ /* 0x000fc600000006ff */
[----:B------:R-:W-:-:S03]  /*0fe0*/  FFMA R29, R6, 1.4426950216293334961, -R29 ;  /* 0x3fb8aa3b061d7823 */ /* 0x000fc6000000081d */
[----:B------:R-:W1:Y:S01]  /*0ff0*/  MUFU.EX2 R62, R62 ;  /* 0x0000003e003e7308 */ /* 0x000e620000000800 */
[----:B------:R-:W-:Y:S01]  /*1000*/  FFMA R37, R6, 1.925963033500011079e-08, R29 ;  /* 0x32a5706006257823 */ /* 0x000fe2000000001d */
[----:B------:R-:W-:Y:S01]  /*1010*/  FFMA.SAT R29, R54, R11, 0.5 ;  /* 0x3f000000361d7423 */ /* 0x000fe2000000200b */
[----:B------:R-:W-:Y:S01]  /*1020*/  FMUL R6, R7, R66 ;  /* 0x0000004207067220 */ /* 0x000fe20000400000 */
[----:B---3--:R-:W-:Y:S02]  /*1030*/  FMUL R5, R5, R64 ;  /* 0x0000004005057220 */ /* 0x008fe40000400000 */
[----:B------:R-:W-:-:S04]  /*1040*/  FFMA.RM R29, R29, R12, 12582913 ;  /* 0x4b4000011d1d7423 */ /* 0x000fc8000000400c */
[----:B------:R-:W-:-:S04]  /*1050*/  FADD R7, R29, -12583039 ;  /* 0xcb40007f1d077421 */ /* 0x000fc80000000000 */
[----:B------:R-:W-:-:S04]  /*1060*/  FFMA R7, R54, 1.4426950216293334961, -R7 ;  /* 0x3fb8aa3b36077823 */ /* 0x000fc80000000807 */
[----:B------:R-:W-:Y:S01]  /*1070*/  FFMA R54, R54, 1.925963033500011079e-08, R7 ;  /* 0x32a5706036367823 */ /* 0x000fe20000000007 */
[----:B------:R-:W-:Y:S01]  /*1080*/  SHF.L.U32 R7, R13, 0x17, RZ ;  /* 0x000000170d077819 */ /* 0x000fe200000006ff */
[----:B------:R-:W-:-:S04]  /*1090*/  FADD R13, R33, -12583039 ;  /* 0xcb40007f210d7421 */ /* 0x000fc80000000000 */
[----:B------:R-:W-:Y:S01]  /*10a0*/  FFMA R13, R8, 1.4426950216293334961, -R13 ;  /* 0x3fb8aa3b080d7823 */ /* 0x000fe2000000080d */
[----:B-1----:R-:W-:-:S03]  /*10b0*/  FMUL R7, R7, R62 ;  /* 0x0000003e07077220 */ /* 0x002fc60000400000 */
        /* <DEDUP_REMOVED lines=184> */
.L_x_7828:
        /* <DEDUP_REMOVED lines=12> */
[----:B0-----:R-:W-:Y:S05]  /*1d00*/  CALL.REL.NOINC `($__internal_161_$__cuda_sm3x_div_rn_noftz_f32_slowpath) ;  /* 0x0000003800747944 */ /* 0x001fea0003c00000 */
[----:B------:R-:W-:-:S07]  /*1d10*/  MOV R11, R3 ;  /* 0x00000003000b7202 */ /* 0x000fce0000000f00 */
.L_x_7753:
[----:B------:R-:W-:Y:S05]  /*1d20*/  BSYNC.RECONVERGENT B2 ;  /* 0x0000000000027941 */ /* 0x000fea0003800200 */
.L_x_7752:
        /* <DEDUP_REMOVED lines=12> */
[----:B0-----:R-:W-:Y:S05]  /*1df0*/  CALL.REL.NOINC `($__internal_161_$__cuda_sm3x_div_rn_noftz_f32_slowpath) ;  /* 0x0000003800387944 */ /* 0x001fea0003c00000 */
[----:B------:R-:W-:-:S07]  /*1e00*/  MOV R14, R3 ;  /* 0x00000003000e7202 */ /* 0x000fce0000000f00 */
.L_x_7755:
[----:B------:R-:W-:Y:S05]  /*1e10*/  BSYNC.RECONVERGENT B2 ;  /* 0x0000000000027941 */ /* 0x000fea0003800200 */
.L_x_7754:
        /* <DEDUP_REMOVED lines=14> */
.L_x_7757:
[----:B------:R-:W-:Y:S05]  /*1f00*/  BSYNC.RECONVERGENT B2 ;  /* 0x0000000000027941 */ /* 0x000fea0003800200 */
.L_x_7756:
        /* <DEDUP_REMOVED lines=14> */
.L_x_7759:
[----:B------:R-:W-:Y:S05]  /*1ff0*/  BSYNC.RECONVERGENT B2 ;  /* 0x0000000000027941 */ /* 0x000fea0003800200 */
.L_x_7758:
        /* <DEDUP_REMOVED lines=14> */
.L_x_7761:
[----:B------:R-:W-:Y:S05]  /*20e0*/  BSYNC.RECONVERGENT B2 ;  /* 0x0000000000027941 */ /* 0x000fea0003800200 */
.L_x_7760:
        /* <DEDUP_REMOVED lines=14> */
.L_x_7763:
[----:B------:R-:W-:Y:S05]  /*21d0*/  BSYNC.RECONVERGENT B2 ;  /* 0x0000000000027941 */ /* 0x000fea0003800200 */
.L_x_7762:
        /* <DEDUP_REMOVED lines=14> */
.L_x_7765:
[----:B------:R-:W-:Y:S05]  /*22c0*/  BSYNC.RECONVERGENT B2 ;  /* 0x0000000000027941 */ /* 0x000fea0003800200 */
.L_x_7764:
        /* <DEDUP_REMOVED lines=14> */
.L_x_7767:
[----:B------:R-:W-:Y:S05]  /*23b0*/  BSYNC.RECONVERGENT B2 ;  /* 0x0000000000027941 */ /* 0x000fea0003800200 */
.L_x_7766:
        /* <DEDUP_REMOVED lines=14> */
.L_x_7769:
[----:B------:R-:W-:Y:S05]  /*24a0*/  BSYNC.RECONVERGENT B2 ;  /* 0x0000000000027941 */ /* 0x000fea0003800200 */
.L_x_7768:
        /* <DEDUP_REMOVED lines=14> */
.L_x_7771:
[----:B------:R-:W-:Y:S05]  /*2590*/  BSYNC.RECONVERGENT B2 ;  /* 0x0000000000027941 */ /* 0x000fea0003800200 */
.L_x_7770:
        /* <DEDUP_REMOVED lines=14> */
.L_x_7773:
[----:B------:R-:W-:Y:S05]  /*2680*/  BSYNC.RECONVERGENT B2 ;  /* 0x0000000000027941 */ /* 0x000fea0003800200 */
.L_x_7772:
        /* <DEDUP_REMOVED lines=14> */
.L_x_7775:
[----:B------:R-:W-:Y:S05]  /*2770*/  BSYNC.RECONVERGENT B2 ;  /* 0x0000000000027941 */ /* 0x000fea0003800200 */
.L_x_7774:
        /* <DEDUP_REMOVED lines=14> */
.L_x_7777:
[----:B------:R-:W-:Y:S05]  /*2860*/  BSYNC.RECONVERGENT B2 ;  /* 0x0000000000027941 */ /* 0x000fea0003800200 */
.L_x_7776:
        /* <DEDUP_REMOVED lines=14> */
.L_x_7779:
[----:B------:R-:W-:Y:S05]  /*2950*/  BSYNC.RECONVERGENT B2 ;  /* 0x0000000000027941 */ /* 0x000fea0003800200 */
.L_x_7778:
        /* <DEDUP_REMOVED lines=14> */
.L_x_7781:
[----:B------:R-:W-:Y:S05]  /*2a40*/  BSYNC.RECONVERGENT B2 ;  /* 0x0000000000027941 */ /* 0x000fea0003800200 */
.L_x_7780:
        /* <DEDUP_REMOVED lines=14> */
.L_x_7783:
[----:B------:R-:W-:Y:S05]  /*2b30*/  BSYNC.RECONVERGENT B2 ;  /* 0x0000000000027941 */ /* 0x000fea0003800200 */
.L_x_7782:
        /* <DEDUP_REMOVED lines=14> */
.L_x_7785:
[----:B------:R-:W-:Y:S05]  /*2c20*/  BSYNC.RECONVERGENT B2 ;  /* 0x0000000000027941 */ /* 0x000fea0003800200 */
.L_x_7784:
        /* <DEDUP_REMOVED lines=14> */
.L_x_7787:
[----:B------:R-:W-:Y:S05]  /*2d10*/  BSYNC.RECONVERGENT B2 ;  /* 0x0000000000027941 */ /* 0x000fea0003800200 */
.L_x_7786:
        /* <DEDUP_REMOVED lines=14> */
.L_x_7789:
[----:B------:R-:W-:Y:S05]  /*2e00*/  BSYNC.RECONVERGENT B2 ;  /* 0x0000000000027941 */ /* 0x000fea0003800200 */
.L_x_7788:
        /* <DEDUP_REMOVED lines=14> */
.L_x_7791:
[----:B------:R-:W-:Y:S05]  /*2ef0*/  BSYNC.RECONVERGENT B2 ;  /* 0x0000000000027941 */ /* 0x000fea0003800200 */
.L_x_7790:
        /* <DEDUP_REMOVED lines=14> */
.L_x_7793:
[----:B------:R-:W-:Y:S05]  /*2fe0*/  BSYNC.RECONVERGENT B2 ;  /* 0x0000000000027941 */ /* 0x000fea0003800200 */
.L_x_7792:
        /* <DEDUP_REMOVED lines=14> */
.L_x_7795:
[----:B------:R-:W-:Y:S05]  /*30d0*/  BSYNC.RECONVERGENT B2 ;  /* 0x0000000000027941 */ /* 0x000fea0003800200 */
.L_x_7794:
        /* <DEDUP_REMOVED lines=14> */
.L_x_7797:
[----:B------:R-:W-:Y:S05]  /*31c0*/  BSYNC.RECONVERGENT B2 ;  /* 0x0000000000027941 */ /* 0x000fea0003800200 */
.L_x_7796:
        /* <DEDUP_REMOVED lines=14> */
.L_x_7799:
[----:B------:R-:W-:Y:S05]  /*32b0*/  BSYNC.RECONVERGENT B2 ;  /* 0x0000000000027941 */ /* 0x000fea0003800200 */
.L_x_7798:
        /* <DEDUP_REMOVED lines=14> */
.L_x_7801:
[----:B------:R-:W-:Y:S05]  /*33a0*/  BSYNC.RECONVERGENT B2 ;  /* 0x0000000000027941 */ /* 0x000fea0003800200 */
.L_x_7800:
        /* <DEDUP_REMOVED lines=14> */
.L_x_7803:
[----:B------:R-:W-:Y:S05]  /*3490*/  BSYNC.RECONVERGENT B2 ;  /* 0x0000000000027941 */ /* 0x000fea0003800200 */
.L_x_7802:
        /* <DEDUP_REMOVED lines=14> */
.L_x_7805:
[----:B------:R-:W-:Y:S05]  /*3580*/  BSYNC.RECONVERGENT B2 ;  /* 0x0000000000027941 */ /* 0x000fea0003800200 */
.L_x_7804:
        /* <DEDUP_REMOVED lines=14> */
.L_x_7807:
[----:B------:R-:W-:Y:S05]  /*3670*/  BSYNC.RECONVERGENT B2 ;  /* 0x0000000000027941 */ /* 0x000fea0003800200 */
.L_x_7806:
        /* <DEDUP_REMOVED lines=14> */
.L_x_7809:
[----:B------:R-:W-:Y:S05]  /*3760*/  BSYNC.RECONVERGENT B2 ;  /* 0x0000000000027941 */ /* 0x000fea0003800200 */
.L_x_7808:
        /* <DEDUP_REMOVED lines=14> */
.L_x_7811:
[----:B------:R-:W-:Y:S05]  /*3850*/  BSYNC.RECONVERGENT B2 ;  /* 0x0000000000027941 */ /* 0x000fea0003800200 */
.L_x_7810:
        /* <DEDUP_REMOVED lines=14> */
.L_x_7813:
[----:B------:R-:W-:Y:S05]  /*3940*/  BSYNC.RECONVERGENT B2 ;  /* 0x0000000000027941 */ /* 0x000fea0003800200 */
.L_x_7812:
        /* <DEDUP_REMOVED lines=13> */
.L_x_7815:
[----:B------:R-:W-:Y:S05]  /*3a20*/  BSYNC.RECONVERGENT B2 ;  /* 0x0000000000027941 */ /* 0x000fea0003800200 */
.L_x_7814:
        /* <DEDUP_REMOVED lines=17> */
[C---:B------:R-:W-:Y:S01]  /*3b40*/  R2UR UR12, R38.reuse ;  /* 0x00000000260c72ca */ /* 0x040fe200000e0000 */
[----:B------:R3:W-:Y:S01]  /*3b50*/  STG.E desc[UR4][R12.64], R11 ;  /* 0x0000000b0c007986 */ /* 0x0007e2000c101904 */
[----:B------:R-:W-:Y:S02]  /*3b60*/  LEA.HI.X.SX32 R44, R47, R44, 0x1, P0 ;  /* 0x0000002c2f2c7211 */ /* 0x000fe400000f0eff */
[----:B------:R-:W-:Y:S01]  /*3b70*/  ISETP.GE.U32.AND P0, PT, R45, UR44, PT ;  /* 0x0000002c2d007c0c */ /* 0x000fe2000bf06070 */
[----:B------:R3:W-:Y:S01]  /*3b80*/  STG.E desc[UR6][R12.64+0x80], R14 ;  /* 0x0000800e0c007986 */ /* 0x0007e2000c101906 */
[C---:B------:R-:W-:Y:S02]  /*3b90*/  R2UR UR13, R39.reuse ;  /* 0x00000000270d72ca */ /* 0x040fe400000e0000 */
[----:B------:R-:W-:Y:S01]  /*3ba0*/  R2UR UR14, R38 ;  /* 0x00000000260e72ca */ /* 0x000fe200000e0000 */
[----:B------:R3:W-:Y:S01]  /*3bb0*/  STG.E desc[UR8][R12.64+0x100], R0 ;  /* 0x000100000c007986 */ /* 0x0007e2000c101908 */
[----:B------:R-:W-:-:S02]  /*3bc0*/  R2UR UR15, R39 ;  /* 0x00000000270f72ca */ /* 0x000fc400000e0000 */
[C---:B------:R-:W-:Y:S01]  /*3bd0*/  R2UR UR16, R38.reuse ;  /* 0x00000000261072ca */ /* 0x040fe200000e0000 */
[----:B------:R3:W-:Y:S01]  /*3be0*/  STG.E desc[UR10][R12.64+0x180], R2 ;  /* 0x000180020c007986 */ /* 0x0007e2000c10190a */
[C---:B------:R-:W-:Y:S02]  /*3bf0*/  R2UR UR17, R39.reuse ;  /* 0x00000000271172ca */ /* 0x040fe400000e0000 */
[C---:B------:R-:W-:Y:S01]  /*3c00*/  R2UR UR18, R38.reuse ;  /* 0x00000000261272ca */ /* 0x040fe200000e0000 */
        /* <DEDUP_REMOVED lines=14> */
[----:B------:R-:W-:Y:S01]  /*3cf0*/  R2UR UR28, R38 ;  /* 0x00000000261c72ca */ /* 0x000fe200000e0000 */
[----:B------:R3:W-:Y:S01]  /*3d00*/  STG.E desc[UR10][R12.64+0x480], R9 ;  /* 0x000480090c007986 */ /* 0x0007e2000c10190a */
[----:B------:R-:W-:Y:S02]  /*3d10*/  R2UR UR29, R39 ;  /* 0x00000000271d72ca */ /* 0x000fe400000e0000 */
[----:B------:R-:W-:Y:S01]  /*3d20*/  ISETP.GE.AND.EX P0, PT, R44, UR45, PT, P0 ;  /* 0x0000002d2c007c0c */ /* 0x000fe2000bf06300 */
[----:B------:R3:W-:Y:S04]  /*3d30*/  STG.E desc[UR12][R12.64+0x500], R10 ;  /* 0x0005000a0c007986 */ /* 0x0007e8000c10190c */
        /* <DEDUP_REMOVED lines=20> */
[----:B------:R3:W-:Y:S01]  /*3e80*/  STG.E desc[UR28][R12.64+0xf80], R3 ;  /* 0x000f80030c007986 */ /* 0x0007e2000c10191c */
[----:B------:R-:W-:Y:S05]  /*3e90*/  @!P0 BRA `(.L_x_7816) ;  /* 0xffffffc000ec8947 */ /* 0x000fea000383ffff */
[----:B------:R-:W-:Y:S05]  /*3ea0*/  EXIT ;  /* 0x000000000000794d */ /* 0x000fea0003800000 */
.L_x_7751:
[----:B------:R-:W-:Y:S01]  /*3eb0*/  BSSY B0, `(.L_x_7817) ;  /* 0x0000007000007945 */ /* 0x000fe20003800000 */
[----:B------:R-:W-:Y:S02]  /*3ec0*/  MOV R12, 0x10 ;  /* 0x00000010000c7802 */ /* 0x000fe40000000f00 */
[----:B------:R-:W-:Y:S02]  /*3ed0*/  MOV R11, 0x1f ;  /* 0x0000001f000b7802 */ /* 0x000fe40000000f00 */
[----:B------:R-:W-:-:S07]  /*3ee0*/  MOV R15, 0xffffffff ;  /* 0xffffffff000f7802 */ /* 0x000fce0000000f00 */
[----:B0-----:R-:W-:Y:S05]  /*3ef0*/  WARPSYNC.COLLECTIVE R15, `(.L_x_7818) ;  /* 0x000000000f087348 */ /* 0x001fea0003c00000 */
[----:B------:R1:W2:Y:S02]  /*3f00*/  SHFL.BFLY P6, R14, R13, R12, R11 ;  /* 0x0c00000c0d0e7389 */ /* 0x0002a400000c000b */
[----:B012---:R-:W-:Y:S05]  /*3f10*/  ENDCOLLECTIVE ;  /* 0x000000000000791b */ /* 0x007fea0003800000 */
.L_x_7818:
[----:B------:R-:W-:Y:S05]  /*3f20*/  BSYNC B0 ;  /* 0x0000000000007941 */ /* 0x000fea0003800000 */
.L_x_7817:
        /* <DEDUP_REMOVED lines=9> */
.L_x_7819:
[----:B------:R-:W-:Y:S01]  /*3fc0*/  HFMA2 R12, -RZ, RZ, 0, 2.384185791015625e-07 ;  /* 0x00000004ff0c7431 */ /* 0x000fe200000001ff */
[----:B------:R-:W-:-:S04]  /*3fd0*/  FMNMX R0, R13, R14, !PT ;  /* 0x0000000e0d007209 */ /* 0x000fc80007800000 */
[----:B------:R-:W-:-:S07]  /*3fe0*/  MOV R13, R0 ;  /* 0x00000000000d7202 */ /* 0x000fce0000000f00 */
[----:B------:R-:W-:Y:S05]  /*3ff0*/  WARPSYNC.COLLECTIVE R15, `(.L_x_7820) ;  /* 0x000000000f087348 */ /* 0x000fea0003c00000 */
[----:B------:R0:W1:Y:S02]  /*4000*/  SHFL.BFLY P6, R14, R13, R12, R11 ;  /* 0x0c00000c0d0e7389 */ /* 0x00006400000c000b */
[----:B01----:R-:W-:Y:S05]  /*4010*/  ENDCOLLECTIVE ;  /* 0x000000000000791b */ /* 0x003fea0003800000 */
.L_x_7820:
[----:B------:R-:W-:Y:S01]  /*4020*/  HFMA2 R12, -RZ, RZ, 0, 1.1920928955078125e-07 ;  /* 0x00000002ff0c7431 */ /* 0x000fe200000001ff */
[----:B------:R-:W-:-:S04]  /*4030*/  FMNMX R2, R0, R14, !PT ;  /* 0x0000000e00027209 */ /* 0x000fc80007800000 */
[----:B------:R-:W-:-:S07]  /*4040*/  MOV R13, R2 ;  /* 0x00000002000d7202 */ /* 0x000fce0000000f00 */
[----:B------:R-:W-:Y:S05]  /*4050*/  WARPSYNC.COLLECTIVE R15, `(.L_x_7821) ;  /* 0x000000000f087348 */ /* 0x000fea0003c00000 */
[----:B------:R0:W1:Y:S02]  /*4060*/  SHFL.BFLY P6, R14, R13, R12, R11 ;  /* 0x0c00000c0d0e7389 */ /* 0x00006400000c000b */
[----:B01----:R-:W-:Y:S05]  /*4070*/  ENDCOLLECTIVE ;  /* 0x000000000000791b */ /* 0x003fea0003800000 */
.L_x_7821:
[----:B------:R-:W-:Y:S01]  /*4080*/  HFMA2 R12, -RZ, RZ, 0, 5.9604644775390625e-08 ;  /* 0x00000001ff0c7431 */ /* 0x000fe200000001ff */
[----:B------:R-:W-:-:S04]  /*4090*/  FMNMX R3, R2, R14, !PT ;  /* 0x0000000e02037209 */ /* 0x000fc80007800000 */
[----:B------:R-:W-:-:S07]  /*40a0*/  MOV R13, R3 ;  /* 0x00000003000d7202 */ /* 0x000fce0000000f00 */
[----:B------:R-:W-:Y:S05]  /*40b0*/  WARPSYNC.COLLECTIVE R15, `(.L_x_7822) ;  /* 0x000000000f087348 */ /* 0x000fea0003c00000 */
[----:B------:R0:W1:Y:S02]  /*40c0*/  SHFL.BFLY P6, R14, R13, R12, R11 ;  /* 0x0c00000c0d0e7389 */ /* 0x00006400000c000b */
[----:B01----:R-:W-:Y:S05]  /*40d0*/  ENDCOLLECTIVE ;  /* 0x000000000000791b */ /* 0x003fea0003800000 */
.L_x_7822:
        /* <DEDUP_REMOVED lines=327> */
.L_x_7823:
[----:B------:R-:W-:Y:S02]  /*5550*/  HFMA2 R12, -RZ, RZ, 0, 4.76837158203125e-07 ;  /* 0x00000008ff0c7431 */ /* 0x000fe400000001ff */
[----:B------:R-:W-:-:S05]  /*5560*/  FADD R40, R13, R14 ;  /* 0x0000000e0d287221 */ /* 0x000fca0000000000 */
[----:B------:R-:W-:-:S07]  /*5570*/  MOV R13, R40 ;  /* 0x00000028000d7202 */ /* 0x000fce0000000f00 */
[----:B------:R-:W-:Y:S05]  /*5580*/  WARPSYNC.COLLECTIVE R15, `(.L_x_7824) ;  /* 0x000000000f087348 */ /* 0x000fea0003c00000 */
[----:B------:R0:W1:Y:S02]  /*5590*/  SHFL.BFLY P6, R14, R13, R12, R11 ;  /* 0x0c00000c0d0e7389 */ /* 0x00006400000c000b */
[----:B01----:R-:W-:Y:S05]  /*55a0*/  ENDCOLLECTIVE ;  /* 0x000000000000791b */ /* 0x003fea0003800000 */
.L_x_7824:
[----:B------:R-:W-:Y:S02]  /*55b0*/  HFMA2 R12, -RZ, RZ, 0, 2.384185791015625e-07 ;  /* 0x00000004ff0c7431 */ /* 0x000fe400000001ff */
[----:B------:R-:W-:-:S05]  /*55c0*/  FADD R41, R40, R14 ;  /* 0x0000000e28297221 */ /* 0x000fca0000000000 */
[----:B------:R-:W-:-:S07]  /*55d0*/  MOV R13, R41 ;  /* 0x00000029000d7202 */ /* 0x000fce0000000f00 */
[----:B------:R-:W-:Y:S05]  /*55e0*/  WARPSYNC.COLLECTIVE R15, `(.L_x_7825) ;  /* 0x000000000f087348 */ /* 0x000fea0003c00000 */
[----:B------:R0:W1:Y:S02]  /*55f0*/  SHFL.BFLY P6, R14, R13, R12, R11 ;  /* 0x0c00000c0d0e7389 */ /* 0x00006400000c000b */
[----:B01----:R-:W-:Y:S05]  /*5600*/  ENDCOLLECTIVE ;  /* 0x000000000000791b */ /* 0x003fea0003800000 */
.L_x_7825:
[----:B------:R-:W-:Y:S02]  /*5610*/  HFMA2 R12, -RZ, RZ, 0, 1.1920928955078125e-07 ;  /* 0x00000002ff0c7431 */ /* 0x000fe400000001ff */
[----:B------:R-:W-:-:S05]  /*5620*/  FADD R42, R41, R14 ;  /* 0x0000000e292a7221 */ /* 0x000fca0000000000 */
[----:B------:R-:W-:-:S07]  /*5630*/  MOV R13, R42 ;  /* 0x0000002a000d7202 */ /* 0x000fce0000000f00 */
[----:B------:R-:W-:Y:S05]  /*5640*/  WARPSYNC.COLLECTIVE R15, `(.L_x_7826) ;  /* 0x000000000f087348 */ /* 0x000fea0003c00000 */
[----:B------:R0:W1:Y:S02]  /*5650*/  SHFL.BFLY P6, R14, R13, R12, R11 ;  /* 0x0c00000c0d0e7389 */ /* 0x00006400000c000b */
[----:B01----:R-:W-:Y:S05]  /*5660*/  ENDCOLLECTIVE ;  /* 0x000000000000791b */ /* 0x003fea0003800000 */
.L_x_7826:
[----:B------:R-:W-:Y:S02]  /*5670*/  HFMA2 R12, -RZ, RZ, 0, 5.9604644775390625e-08 ;  /* 0x00000001ff0c7431 */ /* 0x000fe400000001ff */
[----:B------:R-:W-:-:S05]  /*5680*/  FADD R43, R42, R14 ;  /* 0x0000000e2a2b7221 */ /* 0x000fca0000000000 */
[----:B------:R-:W-:-:S07]  /*5690*/  MOV R13, R43 ;  /* 0x0000002b000d7202 */ /* 0x000fce0000000f00 */
[----:B------:R-:W-:Y:S05]  /*56a0*/  WARPSYNC.COLLECTIVE R15, `(.L_x_7827) ;  /* 0x000000000f087348 */ /* 0x000fea0003c00000 */
[----:B------:R0:W1:Y:S02]  /*56b0*/  SHFL.BFLY P6, R14, R13, R12, R11 ;  /* 0x0c00000c0d0e7389 */ /* 0x00006400000c000b */
[----:B01----:R-:W-:Y:S05]  /*56c0*/  ENDCOLLECTIVE ;  /* 0x000000000000791b */ /* 0x003fea0003800000 */
.L_x_7827:
[----:B------:R-:W-:Y:S05]  /*56d0*/  BRA `(.L_x_7828) ;  /* 0xffffffc400587947 */ /* 0x000fea000383ffff */
        .weak           $__internal_161_$__cuda_sm3x_div_rn_noftz_f32_slowpath
        .type           $__internal_161_$__cuda_sm3x_div_rn_noftz_f32_slowpath,@function
        .size           $__internal_161_$__cuda_sm3x_div_rn_noftz_f32_slowpath,(.L_x_15478 - $__internal_161_$__cuda_sm3x_div_rn_noftz_f32_slowpath)
$__internal_161_$__cuda_sm3x_div_rn_noftz_f32_slowpath:
        /* <DEDUP_REMOVED lines=34> */
.L_x_7830:
        /* <DEDUP_REMOVED lines=35> */
[C---:B------:R-:W-:Y:S02]  /*5b30*/  ISETP.NE.AND P1, PT, R48.reuse, RZ, PT ;  /* 0x000000ff3000720c */ /* 0x040fe40003f25270 */
        /* <DEDUP_REMOVED lines=15> */
.L_x_7837:
[----:B------:R-:W-:-:S04]  /*5c30*/  LOP3.LUT R3, R3, 0x80000000, RZ, 0xc0, !PT ;  /* 0x8000000003037812 */ /* 0x000fc800078ec0ff */
[----:B------:R-:W-:Y:S01]  /*5c40*/  LOP3.LUT R3, R3, 0x7f800000, RZ, 0xfc, !PT ;  /* 0x7f80000003037812 */ /* 0x000fe200078efcff */
[----:B------:R-:W-:Y:S06]  /*5c50*/  BRA `(.L_x_7838) ;  /* 0x0000000000047947 */ /* 0x000fec0003800000 */
.L_x_7836:
[----:B------:R-:W-:-:S07]  /*5c60*/  LEA R3, R42, R3, 0x17 ;  /* 0x000000032a037211 */ /* 0x000fce00078eb8ff */
.L_x_7838:
[----:B------:R-:W-:Y:S05]  /*5c70*/  BSYNC.RECONVERGENT B1 ;  /* 0x0000000000017941 */ /* 0x000fea0003800200 */
.L_x_7835:
[----:B------:R-:W-:Y:S05]  /*5c80*/  BRA `(.L_x_7839) ;  /* 0x0000000000207947 */ /* 0x000fea0003800000 */
.L_x_7834:
[----:B------:R-:W-:-:S04]  /*5c90*/  LOP3.LUT R3, R12, 0x80000000, R3, 0x48, !PT ;  /* 0x800000000c037812 */ /* 0x000fc800078e4803 */
[----:B------:R-:W-:Y:S01]  /*5ca0*/  LOP3.LUT R3, R3, 0x7f800000, RZ, 0xfc, !PT ;  /* 0x7f80000003037812 */ /* 0x000fe200078efcff */
[----:B------:R-:W-:Y:S06]  /*5cb0*/  BRA `(.L_x_7839) ;  /* 0x0000000000147947 */ /* 0x000fec0003800000 */
.L_x_7833:
[----:B------:R-:W-:Y:S01]  /*5cc0*/  LOP3.LUT R3, R12, 0x80000000, R3, 0x48, !PT ;  /* 0x800000000c037812 */ /* 0x000fe200078e4803 */
[----:B------:R-:W-:Y:S06]  /*5cd0*/  BRA `(.L_x_7839) ;  /* 0x00000000000c7947 */ /* 0x000fec0003800000 */
.L_x_7832:
[----:B------:R-:W0:Y:S01]  /*5ce0*/  MUFU.RSQ R3, -QNAN ;  /* 0xffc0000000037908 */ /* 0x000e220000001400 */
[----:B------:R-:W-:Y:S05]  /*5cf0*/  BRA `(.L_x_7839) ;  /* 0x0000000000047947 */ /* 0x000fea0003800000 */
.L_x_7831:
[----:B------:R-:W-:-:S07]  /*5d00*/  FADD.FTZ R3, R3, R12 ;  /* 0x0000000c03037221 */ /* 0x000fce0000010000 */
.L_x_7839:
[----:B------:R-:W-:Y:S05]  /*5d10*/  BSYNC.RECONVERGENT B0 ;  /* 0x0000000000007941 */ /* 0x000fea0003800200 */
.L_x_7829:
[----:B------:R-:W-:Y:S01]  /*5d20*/  HFMA2 R13, -RZ, RZ, 0, 0 ;  /* 0x00000000ff0d7431 */ /* 0x000fe200000001ff */
[----:B------:R-:W-:-:S04]  /*5d30*/  MOV R12, R40 ;  /* 0x00000028000c7202 */ /* 0x000fc80000000f00 */
[----:B0-----:R-:W-:Y:S05]  /*5d40*/  RET.REL.NODEC R12 `(_ZN7oneflow4cuda7softmax15SoftmaxWarpImplI10SimpleLoadIffE11SimpleStoreIffEfLi1ELi32ELi32ELi1ELb0ELNS1_9AlgorithmE0EEEvT_T0_ll) ;  /* 0xffffffa00cac7950 */ /* 0x001fea0003c3ffff */
.L_x_7840:
        /* <DEDUP_REMOVED lines=11> */
.L_x_15478:


//--------------------- .text._ZN7oneflow4cuda7softmax15SoftmaxWarpImplI10SimpleLoadIffE11SimpleStoreIffEfLi1ELi31ELi32ELi1ELb1ELNS1_9AlgorithmE0EEEvT_T0_ll --------------------------
	.section	.text._ZN7oneflow4cuda7softmax15SoftmaxWarpImplI10SimpleLoadIffE11SimpleStoreIffEfLi1ELi31ELi32ELi1ELb1ELNS1_9AlgorithmE0EEEvT_T0_ll,"ax",@progbits
	.align	128
        .global         _ZN7oneflow4cuda7softmax15SoftmaxWarpImplI10SimpleLoadIffE11SimpleStoreIffEfLi1ELi31ELi32ELi1ELb1ELNS1_9AlgorithmE0EEEvT_T0_ll
        .type           _ZN7oneflow4cuda7softmax15SoftmaxWarpImplI10SimpleLoadIffE11SimpleStoreIffEfLi1ELi31ELi32ELi1ELb1ELNS1_9AlgorithmE0EEEvT_T0_ll,@function
        .size           _ZN7oneflow4cuda7softmax15SoftmaxWarpImplI10SimpleLoadIffE11SimpleStoreIffEfLi1ELi31ELi32ELi1ELb1ELNS1_9AlgorithmE0EEEvT_T0_ll,(.L_x_15479 - _ZN7oneflow4cuda7softmax15SoftmaxWarpImplI10SimpleLoadIffE11SimpleStoreIffEfLi1ELi31ELi32ELi1ELb1ELNS1_9AlgorithmE0EEEvT_T0_ll)
        .other          _ZN7oneflow4cuda7softmax15SoftmaxWarpImplI10SimpleLoadIffE11SimpleStoreIffEfLi1ELi31ELi32ELi1ELb1ELNS1_9AlgorithmE0EEEvT_T0_ll,@"STO_CUDA_ENTRY STV_DEFAULT"
_ZN7oneflow4cuda7softmax15SoftmaxWarpImplI10SimpleLoadIffE11SimpleStoreIffEfLi1ELi31ELi32ELi1ELb1ELNS1_9AlgorithmE0EEEvT_T0_ll:
.text._ZN7oneflow4cuda7softmax15SoftmaxWarpImplI10SimpleLoadIffE11SimpleStoreIffEfLi1ELi31ELi32ELi1ELb1ELNS1_9AlgorithmE0EEEvT_T0_ll:
        /* <DEDUP_REMOVED lines=25> */
.L_x_7841:
        /* <DEDUP_REMOVED lines=37> */
.L_x_7906:
[----:B------:R-:W-:Y:S01]  /*03e0*/  ISETP.GE.U32.AND P0, PT, R44, UR44, PT ;  /* 0x0000002c2c007c0c */ /* 0x000fe2000bf06070 */
[----:B0-----:R-:W-:Y:S01]  /*03f0*/  IMAD R0, R45, UR42, RZ ;  /* 0x0000002a2d007c24 */ /* 0x001fe2000f8e02ff */
[----:B------:R-:W-:Y:S01]  /*0400*/  ISETP.GE.U32.AND P2, PT, R3, UR44, PT ;  /* 0x0000002c03007c0c */ /* 0x000fe2000bf46070 */
[----:B------:R-:W-:Y:S01]  /*0410*/  HFMA2 R3, -RZ, RZ, 0, 0 ;  /* 0x00000000ff037431 */ /* 0x000fe200000001ff */
[----:B------:R-:W-:Y:S02]  /*0420*/  ISETP.GE.U32.AND P3, PT, R2, UR44, PT ;  /* 0x0000002c02007c0c */ /* 0x000fe4000bf66070 */
[----:B------:R-:W-:Y:S02]  /*0430*/  ISETP.GE.AND.EX P0, PT, RZ, UR45, PT, P0 ;  /* 0x0000002dff007c0c */ /* 0x000fe4000bf06300 */
[----:B------:R-:W-:Y:S02]  /*0440*/  MOV R2, R44 ;  /* 0x0000002c00027202 */ /* 0x000fe40000000f00 */
[----:B------:R-:W-:-:S02]  /*0450*/  ISETP.GE.AND.EX P3, PT, RZ, UR45, PT, P3 ;  /* 0x0000002dff007c0c */ /* 0x000fc4000bf66330 */
[----:B------:R-:W-:Y:S01]  /*0460*/  ISETP.GE.U32.AND P1, PT, R46, UR44, PT ;  /* 0x0000002c2e007c0c */ /* 0x000fe2000bf26070 */
[C---:B------:R-:W-:Y:S01]  /*0470*/  IMAD.WIDE.U32 R4, R41.reuse, UR42, R2 ;  /* 0x0000002a29047c25 */ /* 0x040fe2000f8e0002 */
[----:B------:R-:W-:Y:S02]  /*0480*/  ISETP.GE.AND.EX P2, PT, RZ, UR45, PT, P2 ;  /* 0x0000002dff007c0c */ /* 0x000fe4000bf46320 */
[----:B------:R-:W-:Y:S01]  /*0490*/  ISETP.GE.AND.EX P1, PT, RZ, UR45, PT, P1 ;  /* 0x0000002dff007c0c */ /* 0x000fe2000bf26310 */
[----:B------:R-:W-:Y:S01]  /*04a0*/  IMAD R3, R41, UR43, R0 ;  /* 0x0000002b29037c24 */ /* 0x000fe2000f8e0200 */
[----:B------:R-:W-:Y:S02]  /*04b0*/  ISETP.GE.U32.AND P4, PT, R48, UR44, PT ;  /* 0x0000002c30007c0c */ /* 0x000fe4000bf86070 */
[----:B------:R-:W-:Y:S02]  /*04c0*/  @!P0 R2UR UR4, R42 ;  /* 0x000000002a0482ca */ /* 0x000fe400000e0000 */
[----:B------:R-:W-:-:S02]  /*04d0*/  @!P0 R2UR UR5, R43 ;  /* 0x000000002b0582ca */ /* 0x000fc400000e0000 */
[----:B------:R-:W-:Y:S02]  /*04e0*/  IADD3 R3, PT, PT, R5, R3, RZ ;  /* 0x0000000305037210 */ /* 0x000fe40007ffe0ff */
[----:B------:R-:W-:Y:S02]  /*04f0*/  LEA R2, P5, R4, UR40, 0x2 ;  /* 0x0000002804027c11 */ /* 0x000fe4000f8a10ff */
[----:B------:R-:W-:Y:S02]  /*0500*/  ISETP.GE.U32.AND P6, PT, R49, UR44, PT ;  /* 0x0000002c31007c0c */ /* 0x000fe4000bfc6070 */
[----:B------:R-:W-:Y:S02]  /*0510*/  ISETP.GE.AND.EX P4, PT, RZ, UR45, PT, P4 ;  /* 0x0000002dff007c0c */ /* 0x000fe4000bf86340 */
[----:B------:R-:W-:Y:S02]  /*0520*/  @!P3 R2UR UR6, R42 ;  /* 0x000000002a06b2ca */ /* 0x000fe400000e0000 */
[----:B------:R-:W-:-:S02]  /*0530*/  @!P3 R2UR UR7, R43 ;  /* 0x000000002b07b2ca */ /* 0x000fc400000e0000 */
[----:B------:R-:W-:Y:S02]  /*0540*/  LEA.HI.X R3, R4, UR41, R3, 0x2, P5 ;  /* 0x0000002904037c11 */ /* 0x000fe4000a8f1403 */
[----:B------:R-:W-:Y:S02]  /*0550*/  ISETP.GE.U32.AND P5, PT, R50, UR44, PT ;  /* 0x0000002c32007c0c */ /* 0x000fe4000bfa6070 */
[----:B------:R-:W-:Y:S02]  /*0560*/  MOV R4, 0xff800000 ;  /* 0xff80000000047802 */ /* 0x000fe40000000f00 */
[----:B------:R-:W-:Y:S02]  /*0570*/  ISETP.GE.AND.EX P6, PT, RZ, UR45, PT, P6 ;  /* 0x0000002dff007c0c */ /* 0x000fe4000bfc6360 */
[----:B------:R-:W-:Y:S02]  /*0580*/  @!P2 R2UR UR8, R42 ;  /* 0x000000002a08a2ca */ /* 0x000fe400000e0000 */
[----:B------:R-:W-:Y:S01]  /*0590*/  @!P2 R2UR UR9, R43 ;  /* 0x000000002b09a2ca */ /* 0x000fe200000e0000 */
[----:B------:R-:W2:Y:S01]  /*05a0*/  @!P0 LDG.E R4, desc[UR4][R2.64] ;  /* 0x0000000402048981 */ /* 0x000ea2000c1e1900 */
[----:B------:R-:W-:-:S02]  /*05b0*/  MOV R6, 0xff800000 ;  /* 0xff80000000067802 */ /* 0x000fc40000000f00 */
[----:B------:R-:W-:Y:S02]  /*05c0*/  ISETP.GE.AND.EX P5, PT, RZ, UR45, PT, P5 ;  /* 0x0000002dff007c0c */ /* 0x000fe4000bfa6350 */
[C---:B------:R-:W-:Y:S02]  /*05d0*/  @!P1 R2UR UR10, R42.reuse ;  /* 0x000000002a0a92ca */ /* 0x040fe400000e0000 */
[C---:B------:R-:W-:Y:S01]  /*05e0*/  @!P1 R2UR UR11, R43.reuse ;  /* 0x000000002b0b92ca */ /* 0x040fe200000e0000 */
[----:B------:R-:W3:Y:S01]  /*05f0*/  @!P3 LDG.E R6, desc[UR6][R2.64+0x80] ;  /* 0x000080060206b981 */ /* 0x000ee2000c1e1900 */
[----:B------:R-:W-:Y:S02]  /*0600*/  MOV R30, 0xff800000 ;  /* 0xff800000001e7802 */ /* 0x000fe40000000f00 */
[----:B------:R-:W-:Y:S02]  /*0610*/  @!P4 R2UR UR4, R42 ;  /* 0x000000002a04c2ca */ /* 0x000fe400000e0000 */
[----:B------:R-:W-:-:S02]  /*0620*/  @!P4 R2UR UR5, R43 ;  /* 0x000000002b05c2ca */ /* 0x000fc400000e0000 */
[----:B------:R-:W-:Y:S01]  /*0630*/  MOV R32, 0xff800000 ;  /* 0xff80000000207802 */ /* 0x000fe20000000f00 */
[----:B------:R-:W4:Y:S01]  /*0640*/  @!P2 LDG.E R30, desc[UR8][R2.64+0x100] ;  /* 0x00010008021ea981 */ /* 0x000f22000c1e1900 */
[C---:B------:R-:W-:Y:S02]  /*0650*/  @!P6 R2UR UR6, R42.reuse ;  /* 0x000000002a06e2ca */ /* 0x040fe400000e0000 */
[C---:B------:R-:W-:Y:S02]  /*0660*/  @!P6 R2UR UR7, R43.reuse ;  /* 0x000000002b07e2ca */ /* 0x040fe400000e0000 */
[----:B------:R-:W-:Y:S01]  /*0670*/  MOV R34, 0xff800000 ;  /* 0xff80000000227802 */ /* 0x000fe20000000f00 */
[----:B------:R-:W5:Y:S01]  /*0680*/  @!P1 LDG.E R32, desc[UR10][R2.64+0x180] ;  /* 0x0001800a02209981 */ /* 0x000f62000c1e1900 */
[----:B------:R-:W-:Y:S02]  /*0690*/  @!P5 R2UR UR8, R42 ;  /* 0x000000002a08d2ca */ /* 0x000fe400000e0000 */
[----:B------:R-:W-:-:S02]  /*06a0*/  @!P5 R2UR UR9, R43 ;  /* 0x000000002b09d2ca */ /* 0x000fc400000e0000 */
[----:B------:R-:W-:Y:S01]  /*06b0*/  MOV R36, 0xff800000 ;  /* 0xff80000000247802 */ /* 0x000fe20000000f00 */
[----:B------:R-:W5:Y:S01]  /*06c0*/  @!P4 LDG.E R34, desc[UR4][R2.64+0x200] ;  /* 0x000200040222c981 */ /* 0x000f62000c1e1900 */
[----:B------:R-:W-:-:S04]  /*06d0*/  MOV R38, 0xff800000 ;  /* 0xff80000000267802 */ /* 0x000fc80000000f00 */
[----:B------:R-:W5:Y:S05]  /*06e0*/  @!P6 LDG.E R36, desc[UR6][R2.64+0x280] ;  /* 0x000280060224e981 */ /* 0x000f6a000c1e1900 */
[----:B------:R-:W5:Y:S01]  /*06f0*/  @!P5 LDG.E R38, desc[UR8][R2.64+0x300] ;  /* 0x000300080226d981 */ /* 0x000f62000c1e1900 */
[----:B------:R-:W-:Y:S02]  /*0700*/  MOV R13, 0xff800000 ;  /* 0xff800000000d7802 */ /* 0x000fe40000000f00 */
[----:B------:R-:W-:Y:S02]  /*0710*/  MOV R40, 0xff800000 ;  /* 0xff80000000287802 */ /* 0x000fe40000000f00 */
[----:B------:R-:W-:-:S02]  /*0720*/  MOV R68, 0xff800000 ;  /* 0xff80000000447802 */ /* 0x000fc40000000f00 */
[----:B------:R-:W-:Y:S02]  /*0730*/  MOV R70, 0xff800000 ;  /* 0xff80000000467802 */ /* 0x000fe40000000f00 */
[----:B------:R-:W-:Y:S02]  /*0740*/  MOV R72, 0xff800000 ;  /* 0xff80000000487802 */ /* 0x000fe40000000f00 */
[----:B------:R-:W-:Y:S02]  /*0750*/  MOV R74, 0xff800000 ;  /* 0xff800000004a7802 */ /* 0x000fe40000000f00 */
[----:B------:R-:W-:Y:S02]  /*0760*/  MOV R76, 0xff800000 ;  /* 0xff800000004c7802 */ /* 0x000fe40000000f00 */
[----:B--2---:R-:W-:-:S04]  /*0770*/  @!P0 FMNMX R13, R4, -INF , !PT ;  /* 0xff800000040d8809 */ /* 0x004fc80007800000 */
[----:B---3--:R-:W-:Y:S02]  /*0780*/  @!P3 FMNMX R13, R13, R6, !PT ;  /* 0x000000060d0db209 */ /* 0x008fe40007800000 */
[----:B------:R-:W-:-:S04]  /*0790*/  ISETP.GE.U32.AND P3, PT, R51, UR44, PT ;  /* 0x0000002c33007c0c */ /* 0x000fc8000bf66070 */
[----:B------:R-:W-:Y:S02]  /*07a0*/  ISETP.GE.AND.EX P3, PT, RZ, UR45, PT, P3 ;  /* 0x0000002dff007c0c */ /* 0x000fe4000bf66330 */
[----:B----4-:R-:W-:Y:S02]  /*07b0*/  @!P2 FMNMX R13, R13, R30, !PT ;  /* 0x0000001e0d0da209 */ /* 0x010fe40007800000 */
[----:B------:R-:W-:Y:S02]  /*07c0*/  ISETP.GE.U32.AND P2, PT, R8, UR44, PT ;  /* 0x0000002c08007c0c */ /* 0x000fe4000bf46070 */
        /* <DEDUP_REMOVED lines=17> */
[----:B------:R-:W2:Y:S01]  /*08e0*/  @!P3 LDG.E R40, desc[UR4][R2.64+0x380] ;  /* 0x000380040228b981 */ /* 0x000ea2000c1e1900 */
[C---:B------:R-:W-:Y:S02]  /*08f0*/  @!P1 R2UR UR8, R42.reuse ;  /* 0x000000002a0892ca */ /* 0x040fe400000e0000 */
[C---:B------:R-:W-:Y:S02]  /*0900*/  @!P1 R2UR UR9, R43.reuse ;  /* 0x000000002b0992ca */ /* 0x040fe400000e0000 */
[----:B------:R-:W-:Y:S02]  /*0910*/  @!P4 R2UR UR10, R42 ;  /* 0x000000002a0ac2ca */ /* 0x000fe400000e0000 */
[----:B------:R-:W-:-:S02]  /*0920*/  @!P4 R2UR UR11, R43 ;  /* 0x000000002b0bc2ca */ /* 0x000fc400000e0000 */
[C---:B------:R-:W-:Y:S01]  /*0930*/  @!P6 R2UR UR4, R42.reuse ;  /* 0x000000002a04e2ca */ /* 0x040fe200000e0000 */
[----:B------:R-:W3:Y:S01]  /*0940*/  @!P2 LDG.E R68, desc[UR6][R2.64+0x400] ;  /* 0x000400060244a981 */ /* 0x000ee2000c1e1900 */
[C---:B------:R-:W-:Y:S02]  /*0950*/  @!P6 R2UR UR5, R43.reuse ;  /* 0x000000002b05e2ca */ /* 0x040fe400000e0000 */
[----:B------:R-:W-:Y:S02]  /*0960*/  @!P5 R2UR UR6, R42 ;  /* 0x000000002a06d2ca */ /* 0x000fe400000e0000 */
[----:B------:R-:W-:Y:S01]  /*0970*/  @!P5 R2UR UR7, R43 ;  /* 0x000000002b07d2ca */ /* 0x000fe200000e0000 */
[----:B------:R-:W4:Y:S04]  /*0980*/  @!P1 LDG.E R70, desc[UR8][R2.64+0x480] ;  /* 0x0004800802469981 */ /* 0x000f28000c1e1900 */
[----:B------:R-:W5:Y:S04]  /*0990*/  @!P4 LDG.E R72, desc[UR10][R2.64+0x500] ;  /* 0x0005000a0248c981 */ /* 0x000f68000c1e1900 */
[----:B------:R-:W5:Y:S04]  /*09a0*/  @!P6 LDG.E R74, desc[UR4][R2.64+0x580] ;  /* 0x00058004024ae981 */ /* 0x000f68000c1e1900 */
[----:B------:R-:W5:Y:S01]  /*09b0*/  @!P5 LDG.E R76, desc[UR6][R2.64+0x600] ;  /* 0x00060006024cd981 */ /* 0x000f62000c1e1900 */
[----:B------:R-:W-:-:S02]  /*09c0*/  MOV R78, 0xff800000 ;  /* 0xff800000004e7802 */ /* 0x000fc40000000f00 */
[----:B------:R-:W-:Y:S02]  /*09d0*/  MOV R80, 0xff800000 ;  /* 0xff80000000507802 */ /* 0x000fe40000000f00 */
[----:B------:R-:W-:Y:S02]  /*09e0*/  MOV R82, 0xff800000 ;  /* 0xff80000000527802 */ /* 0x000fe40000000f00 */
[----:B------:R-:W-:Y:S02]  /*09f0*/  MOV R84, 0xff800000 ;  /* 0xff80000000547802 */ /* 0x000fe40000000f00 */
[----:B------:R-:W-:Y:S02]  /*0a00*/  MOV R86, 0xff800000 ;  /* 0xff80000000567802 */ /* 0x000fe40000000f00 */
[----:B------:R-:W-:Y:S02]  /*0a10*/  MOV R88, 0xff800000 ;  /* 0xff80000000587802 */ /* 0x000fe40000000f00 */
[----:B--2---:R-:W-:-:S02]  /*0a20*/  @!P3 FMNMX R13, R13, R40, !PT ;  /* 0x000000280d0db209 */ /* 0x004fc40007800000 */
[----:B------:R-:W-:-:S04]  /*0a30*/  ISETP.GE.U32.AND P3, PT, R54, UR44, PT ;  /* 0x0000002c36007c0c */ /* 0x000fc8000bf66070 */
[----:B------:R-:W-:Y:S02]  /*0a40*/  ISETP.GE.AND.EX P3, PT, RZ, UR45, PT, P3 ;  /* 0x0000002dff007c0c */ /* 0x000fe4000bf66330 */
[----:B---3--:R-:W-:Y:S02]  /*0a50*/  @!P2 FMNMX R13, R13, R68, !PT ;  /* 0x000000440d0da209 */ /* 0x008fe40007800000 */
[----:B------:R-:W-:Y:S02]  /*0a60*/  ISETP.GE.U32.AND P2, PT, R55, UR44, PT ;  /* 0x0000002c37007c0c */ /* 0x000fe4000bf46070 */
[----:B----4-:R-:W-:Y:S02]  /*0a70*/  @!P1 FMNMX R13, R13, R70, !PT ;  /* 0x000000460d0d9209 */ /* 0x010fe40007800000 */
[----:B------:R-:W-:Y:S02]  /*0a80*/  ISETP.GE.U32.AND P1, PT, R56, UR44, PT ;  /* 0x0000002c38007c0c */ /* 0x000fe4000bf26070 */
[----:B------:R-:W-:-:S02]  /*0a90*/  ISETP.GE.AND.EX P2, PT, RZ, UR45, PT, P2 ;  /* 0x0000002dff007c0c */ /* 0x000fc4000bf46320 */
[----:B-----5:R-:W-:Y:S02]  /*0aa0*/  @!P4 FMNMX R13, R13, R72, !PT ;  /* 0x000000480d0dc209 */ /* 0x020fe40007800000 */
        /* <DEDUP_REMOVED lines=27> */
[----:B------:R-:W-:-:S02]  /*0c60*/  IADD3 R0, PT, PT, R44, 0x2c0, RZ ;  /* 0x000002c02c007810 */ /* 0x000fc40007ffe0ff */
[----:B------:R-:W-:Y:S02]  /*0c70*/  IADD3 R5, PT, PT, R44, 0x2e0, RZ ;  /* 0x000002e02c057810 */ /* 0x000fe40007ffe0ff */
[----:B------:R-:W-:Y:S02]  /*0c80*/  MOV R90, 0xff800000 ;  /* 0xff800000005a7802 */ /* 0x000fe40000000f00 */
[----:B------:R-:W-:Y:S02]  /*0c90*/  MOV R92, 0xff800000 ;  /* 0xff800000005c7802 */ /* 0x000fe40000000f00 */
[----:B------:R-:W-:Y:S02]  /*0ca0*/  MOV R94, 0xff800000 ;  /* 0xff800000005e7802 */ /* 0x000fe40000000f00 */
[----:B------:R-:W-:Y:S02]  /*0cb0*/  MOV R96, 0xff800000 ;  /* 0xff80000000607802 */ /* 0x000fe40000000f00 */
[----:B------:R-:W-:-:S02]  /*0cc0*/  MOV R28, 0xff800000 ;  /* 0xff800000001c7802 */ /* 0x000fc40000000f00 */
[----:B------:R-:W-:Y:S02]  /*0cd0*/  MOV R26, 0xff800000 ;  /* 0xff800000001a7802 */ /* 0x000fe40000000f00 */
[----:B--2---:R-:W-:Y:S02]  /*0ce0*/  @!P3 FMNMX R13, R13, R78, !PT ;  /* 0x0000004e0d0db209 */ /* 0x004fe40007800000 */
        /* <DEDUP_REMOVED lines=12> */
[----:B------:R-:W-:-:S02]  /*0db0*/  IADD3 R0, PT, PT, R44, 0x300, RZ ;  /* 0x000003002c007810 */ /* 0x000fc40007ffe0ff */
[----:B------:R-:W-:Y:S02]  /*0dc0*/  ISETP.GE.AND.EX P4, PT, RZ, UR45, PT, P4 ;  /* 0x0000002dff007c0c */ /* 0x000fe4000bf86340 */
[----:B------:R-:W-:Y:S02]  /*0dd0*/  @!P3 R2UR UR4, R42 ;  /* 0x000000002a04b2ca */ /* 0x000fe400000e0000 */
[----:B------:R-:W-:Y:S02]  /*0de0*/  @!P3 R2UR UR5, R43 ;  /* 0x000000002b05b2ca */ /* 0x000fe400000e0000 */
[----:B------:R-:W-:Y:S02]  /*0df0*/  @!P5 FMNMX R13, R13, R88, !PT ;  /* 0x000000580d0dd209 */ /* 0x000fe40007800000 */
[----:B------:R-:W-:Y:S02]  /*0e00*/  ISETP.GE.U32.AND P5, PT, R0, UR44, PT ;  /* 0x0000002c00007c0c */ /* 0x000fe4000bfa6070 */
[----:B------:R-:W-:-:S02]  /*0e10*/  ISETP.GE.AND.EX P6, PT, RZ, UR45, PT, P6 ;  /* 0x0000002dff007c0c */ /* 0x000fc4000bfc6360 */
[C---:B------:R-:W-:Y:S02]  /*0e20*/  @!P2 R2UR UR6, R42.reuse ;  /* 0x000000002a06a2ca */ /* 0x040fe400000e0000 */
[C---:B------:R-:W-:Y:S02]  /*0e30*/  @!P2 R2UR UR7, R43.reuse ;  /* 0x000000002b07a2ca */ /* 0x040fe400000e0000 */
[----:B------:R-:W-:Y:S01]  /*0e40*/  ISETP.GE.AND.EX P5, PT, RZ, UR45, PT, P5 ;  /* 0x0000002dff007c0c */ /* 0x000fe2000bfa6350 */
[----:B------:R-:W2:Y:S01]  /*0e50*/  @!P3 LDG.E R90, desc[UR4][R2.64+0x980] ;  /* 0x00098004025ab981 */ /* 0x000ea2000c1e1900 */
        /* <DEDUP_REMOVED lines=35> */
[----:B------:R-:W-:Y:S02]  /*1090*/  @!P3 R2UR UR4, R42 ;  /* 0x000000002a04b2ca */ /* 0x000fe400000e0000 */
        /* <DEDUP_REMOVED lines=21> */
[----:B------:R-:W0:Y:S01]  /*11f0*/  S2R R44, SR_TID.X ;  /* 0x00000000002c7919 */ /* 0x000e220000002100 */
[----:B------:R-:W-:Y:S01]  /*1200*/  UMOV UR4, 0xffffffff ;  /* 0xffffffff00047882 */ /* 0x000fe20000000000 */
[----:B--2---:R-:W-:-:S04]  /*1210*/  @!P3 FMNMX R13, R13, R24, !PT ;  /* 0x000000180d0db209 */ /* 0x004fc80007800000 */
[----:B---3--:R-:W-:-:S04]  /*1220*/  @!P2 FMNMX R13, R13, R22, !PT ;  /* 0x000000160d0da209 */ /* 0x008fc80007800000 */
[----:B----4-:R-:W-:-:S04]  /*1230*/  @!P1 FMNMX R13, R13, R20, !PT ;  /* 0x000000140d0d9209 */ /* 0x010fc80007800000 */
[----:B-----5:R-:W-:-:S04]  /*1240*/  @!P4 FMNMX R13, R13, R18, !PT ;  /* 0x000000120d0dc209 */ /* 0x020fc80007800000 */
        /* <DEDUP_REMOVED lines=334> */
.L_x_7918:
        /* <DEDUP_REMOVED lines=11> */
[----:B0-----:R-:W-:Y:S05]  /*27e0*/  CALL.REL.NOINC `($__internal_162_$__cuda_sm3x_div_rn_noftz_f32_slowpath) ;  /* 0x0000003c00507944 */ /* 0x001fea0003c00000 */
[----:B------:R-:W-:-:S07]  /*27f0*/  MOV R15, R40 ;  /* 0x00000028000f7202 */ /* 0x000fce0000000f00 */
.L_x_7845:
[----:B------:R-:W-:Y:S05]  /*2800*/  BSYNC.RECONVERGENT B3 ;  /* 0x0000000000037941 */ /* 0x000fea0003800200 */
.L_x_7844:
        /* <DEDUP_REMOVED lines=11> */
[----:B0-----:R-:W-:Y:S05]  /*28c0*/  CALL.REL.NOINC `($__internal_162_$__cuda_sm3x_div_rn_noftz_f32_slowpath) ;  /* 0x0000003c00187944 */ /* 0x001fea0003c00000 */
[----:B------:R-:W-:-:S07]  /*28d0*/  MOV R14, R40 ;  /* 0x00000028000e7202 */ /* 0x000fce0000000f00 */
.L_x_7847:
[----:B------:R-:W-:Y:S05]  /*28e0*/  BSYNC.RECONVERGENT B3 ;  /* 0x0000000000037941 */ /* 0x000fea0003800200 */
.L_x_7846:
        /* <DEDUP_REMOVED lines=13> */
.L_x_7849:
[----:B------:R-:W-:Y:S05]  /*29c0*/  BSYNC.RECONVERGENT B3 ;  /* 0x0000000000037941 */ /* 0x000fea0003800200 */
.L_x_7848:
        /* <DEDUP_REMOVED lines=13> */
.L_x_7851:
[----:B------:R-:W-:Y:S05]  /*2aa0*/  BSYNC.RECONVERGENT B3 ;  /* 0x0000000000037941 */ /* 0x000fea0003800200 */
.L_x_7850:
        /* <DEDUP_REMOVED lines=13> */
.L_x_7853:
[----:B------:R-:W-:Y:S05]  /*2b80*/  BSYNC.RECONVERGENT B3 ;  /* 0x0000000000037941 */ /* 0x000fea0003800200 */
.L_x_7852:
        /* <DEDUP_REMOVED lines=13> */
.L_x_7855:
[----:B------:R-:W-:Y:S05]  /*2c60*/  BSYNC.RECONVERGENT B3 ;  /* 0x0000000000037941 */ /* 0x000fea0003800200 */
.L_x_7854:
        /* <DEDUP_REMOVED lines=13> */
.L_x_7857:
[----:B------:R-:W-:Y:S05]  /*2d40*/  BSYNC.RECONVERGENT B3 ;  /* 0x0000000000037941 */ /* 0x000fea0003800200 */
.L_x_7856:
        /* <DEDUP_REMOVED lines=13> */
.L_x_7859:
[----:B------:R-:W-:Y:S05]  /*2e20*/  BSYNC.RECONVERGENT B3 ;  /* 0x0000000000037941 */ /* 0x000fea0003800200 */
.L_x_7858:
        /* <DEDUP_REMOVED lines=13> */
.L_x_7861:
[----:B------:R-:W-:Y:S05]  /*2f00*/  BSYNC.RECONVERGENT B3 ;  /* 0x0000000000037941 */ /* 0x000fea0003800200 */
.L_x_7860:
        /* <DEDUP_REMOVED lines=13> */
.L_x_7863:
[----:B------:R-:W-:Y:S05]  /*2fe0*/  BSYNC.RECONVERGENT B3 ;  /* 0x0000000000037941 */ /* 0x000fea0003800200 */
.L_x_7862:
        /* <DEDUP_REMOVED lines=13> */
.L_x_7865:
[----:B------:R-:W-:Y:S05]  /*30c0*/  BSYNC.RECONVERGENT B3 ;  /* 0x0000000000037941 */ /* 0x000fea0003800200 */
.L_x_7864:
        /* <DEDUP_REMOVED lines=13> */
.L_x_7867:
[----:B------:R-:W-:Y:S05]  /*31a0*/  BSYNC.RECONVERGENT B3 ;  /* 0x0000000000037941 */ /* 0x000fea0003800200 */
.L_x_7866:
        /* <DEDUP_REMOVED lines=13> */
.L_x_7869:
[----:B------:R-:W-:Y:S05]  /*3280*/  BSYNC.RECONVERGENT B3 ;  /* 0x0000000000037941 */ /* 0x000fea0003800200 */
.L_x_7868:
        /* <DEDUP_REMOVED lines=13> */
.L_x_7871:
[----:B------:R-:W-:Y:S05]  /*3360*/  BSYNC.RECONVERGENT B3 ;  /* 0x0000000000037941 */ /* 0x000fea0003800200 */
.L_x_7870:
        /* <DEDUP_REMOVED lines=13> */
.L_x_7873:
[----:B------:R-:W-:Y:S05]  /*3440*/  BSYNC.RECONVERGENT B3 ;  /* 0x0000000000037941 */ /* 0x000fea0003800200 */
.L_x_7872:
        /* <DEDUP_REMOVED lines=13> */
.L_x_7875:
[----:B------:R-:W-:Y:S05]  /*3520*/  BSYNC.RECONVERGENT B3 ;  /* 0x0000000000037941 */ /* 0x000fea0003800200 */
.L_x_7874:
        /* <DEDUP_REMOVED lines=13> */
.L_x_7877:
[----:B------:R-:W-:Y:S05]  /*3600*/  BSYNC.RECONVERGENT B3 ;  /* 0x0000000000037941 */ /* 0x000fea0003800200 */
.L_x_7876:
        /* <DEDUP_REMOVED lines=13> */
.L_x_7879:
[----:B------:R-:W-:Y:S05]  /*36e0*/  BSYNC.RECONVERGENT B3 ;  /* 0x0000000000037941 */ /* 0x000fea0003800200 */
.L_x_7878:
        /* <DEDUP_REMOVED lines=13> */
.L_x_7881:
[----:B------:R-:W-:Y:S05]  /*37c0*/  BSYNC.RECONVERGENT B3 ;  /* 0x0000000000037941 */ /* 0x000fea0003800200 */
.L_x_7880:
        /* <DEDUP_REMOVED lines=13> */
.L_x_7883:
[----:B------:R-:W-:Y:S05]  /*38a0*/  BSYNC.RECONVERGENT B3 ;  /* 0x0000000000037941 */ /* 0x000fea0003800200 */
.L_x_7882:
        /* <DEDUP_REMOVED lines=13> */
.L_x_7885:
[----:B------:R-:W-:Y:S05]  /*3980*/  BSYNC.RECONVERGENT B3 ;  /* 0x0000000000037941 */ /* 0x000fea0003800200 */
.L_x_7884:
        /* <DEDUP_REMOVED lines=13> */
.L_x_7887:
[----:B------:R-:W-:Y:S05]  /*3a60*/  BSYNC.RECONVERGENT B3 ;  /* 0x0000000000037941 */ /* 0x000fea0003800200 */
.L_x_7886:
        /* <DEDUP_REMOVED lines=13> */
.L_x_7889:
[----:B------:R-:W-:Y:S05]  /*3b40*/  BSYNC.RECONVERGENT B3 ;  /* 0x0000000000037941 */ /* 0x000fea0003800200 */
.L_x_7888:
        /* <DEDUP_REMOVED lines=13> */
.L_x_7891:
[----:B------:R-:W-:Y:S05]  /*3c20*/  BSYNC.RECONVERGENT B3 ;  /* 0x0000000000037941 */ /* 0x000fea0003800200 */
.L_x_7890:
        /* <DEDUP_REMOVED lines=13> */
.L_x_7893:
[----:B------:R-:W-:Y:S05]  /*3d00*/  BSYNC.RECONVERGENT B3 ;  /* 0x0000000000037941 */ /* 0x000fea0003800200 */
.L_x_7892:
        /* <DEDUP_REMOVED lines=13> */
.L_x_7895:
[----:B------:R-:W-:Y:S05]  /*3de0*/  BSYNC.RECONVERGENT B3 ;  /* 0x0000000000037941 */ /* 0x000fea0003800200 */
.L_x_7894:
        /* <DEDUP_REMOVED lines=13> */
.L_x_7897:
[----:B------:R-:W-:Y:S05]  /*3ec0*/  BSYNC.RECONVERGENT B3 ;  /* 0x0000000000037941 */ /* 0x000fea0003800200 */
.L_x_7896:
        /* <DEDUP_REMOVED lines=13> */
.L_x_7899:
[----:B------:R-:W-:Y:S05]  /*3fa0*/  BSYNC.RECONVERGENT B3 ;  /* 0x0000000000037941 */ /* 0x000fea0003800200 */
.L_x_7898:
        /* <DEDUP_REMOVED lines=13> */
.L_x_7901:
[----:B------:R-:W-:Y:S05]  /*4080*/  BSYNC.RECONVERGENT B3 ;  /* 0x0000000000037941 */ /* 0x000fea0003800200 */
.L_x_7900:
        /* <DEDUP_REMOVED lines=13> */
.L_x_7903:
[----:B------:R-:W-:Y:S05]  /*4160*/  BSYNC.RECONVERGENT B3 ;  /* 0x0000000000037941 */ /* 0x000fea0003800200 */
.L_x_7902:
        /* <DEDUP_REMOVED lines=13> */
.L_x_7905:
[----:B------:R-:W-:Y:S05]  /*4240*/  BSYNC.RECONVERGENT B3 ;  /* 0x0000000000037941 */ /* 0x000fea0003800200 */
.L_x_7904:
[----:B------:R-:W-:Y:S01]  /*4250*/  ISETP.GE.U32.AND P1, PT, R46, UR44, PT ;  /* 0x0000002c2e007c0c */ /* 0x000fe2000bf26070 */
[----:B------:R-:W-:Y:S01]  /*4260*/  HFMA2 R13, -RZ, RZ, 0, 0 ;  /* 0x00000000ff0d7431 */ /* 0x000fe200000001ff */
[----:B------:R-:W-:Y:S01]  /*4270*/  MOV R12, R44 ;  /* 0x0000002c000c7202 */ /* 0x000fe20000000f00 */
[----:B------:R-:W-:Y:S01]  /*4280*/  IMAD R8, R45, UR38, RZ ;  /* 0x000000262d087c24 */ /* 0x000fe2000f8e02ff */
[----:B------:R-:W-:Y:S02]  /*4290*/  ISETP.GE.AND.EX P1, PT, RZ, UR45, PT, P1 ;  /* 0x0000002dff007c0c */ /* 0x000fe4000bf26310 */
[----:B------:R-:W-:Y:S01]  /*42a0*/  ISETP.GE.U32.AND P2, PT, R48, UR44, PT ;  /* 0x0000002c30007c0c */ /* 0x000fe2000bf46070 */
[C---:B------:R-:W-:Y:S01]  /*42b0*/  IMAD R11, R41.reuse, UR39, R8 ;  /* 0x00000027290b7c24 */ /* 0x040fe2000f8e0208 */
[----:B------:R-:W-:Y:S02]  /*42c0*/  @!P0 R2UR UR4, R42 ;  /* 0x000000002a0482ca */ /* 0x000fe400000e0000 */
[----:B------:R-:W-:Y:S01]  /*42d0*/  ISETP.GE.AND.EX P2, PT, RZ, UR45, PT, P2 ;  /* 0x0000002dff007c0c */ /* 0x000fe2000bf46320 */
[----:B------:R-:W-:Y:S01]  /*42e0*/  IMAD.WIDE.U32 R34, R41, UR38, R12 ;  /* 0x0000002629227c25 */ /* 0x000fe2000f8e000c */
[----:B------:R-:W-:-:S02]  /*42f0*/  @!P0 R2UR UR5, R43 ;  /* 0x000000002b0582ca */ /* 0x000fc400000e0000 */
[----:B------:R-:W-:Y:S02]  /*4300*/  ISETP.GE.U32.AND P4, PT, R49, UR44, PT ;  /* 0x0000002c31007c0c */ /* 0x000fe4000bf86070 */
[----:B------:R-:W-:Y:S02]  /*4310*/  IADD3 R11, PT, PT, R35, R11, RZ ;  /* 0x0000000b230b7210 */ /* 0x000fe40007ffe0ff */
[----:B------:R-:W-:Y:S02]  /*4320*/  @!P1 R2UR UR6, R42 ;  /* 0x000000002a0692ca */ /* 0x000fe400000e0000 */
[----:B------:R-:W-:Y:S02]  /*4330*/  @!P1 R2UR UR7, R43 ;  /* 0x000000002b0792ca */ /* 0x000fe400000e0000 */
[----:B------:R-:W-:Y:S02]  /*4340*/  LEA R12, P3, R34, UR36, 0x2 ;  /* 0x00000024220c7c11 */ /* 0x000fe4000f8610ff */
[----:B------:R-:W-:-:S02]  /*4350*/  ISETP.GE.AND.EX P4, PT, RZ, UR45, PT, P4 ;  /* 0x0000002dff007c0c */ /* 0x000fc4000bf86340 */
[----:B------:R-:W-:Y:S02]  /*4360*/  LEA.HI.X R13, R34, UR37, R11, 0x2, P3 ;  /* 0x00000025220d7c11 */ /* 0x000fe400098f140b */
[----:B------:R-:W-:Y:S02]  /*4370*/  @!P2 R2UR UR8, R42 ;  /* 0x000000002a08a2ca */ /* 0x000fe400000e0000 */
[----:B------:R-:W-:Y:S01]  /*4380*/  @!P2 R2UR UR9, R43 ;  /* 0x000000002b09a2ca */ /* 0x000fe200000e0000 */
[----:B------:R-:W-:Y:S01]  /*4390*/  @!P0 STG.E desc[UR4][R12.64], R15 ;  /* 0x0000000f0c008986 */ /* 0x000fe2000c101904 */
[----:B------:R-:W-:Y:S02]  /*43a0*/  ISETP.GE.U32.AND P5, PT, R54, UR44, PT ;  /* 0x0000002c36007c0c */ /* 0x000fe4000bfa6070 */
[----:B------:R-:W-:Y:S01]  /*43b0*/  ISETP.GE.U32.AND P0, PT, R55, UR44, PT ;  /* 0x0000002c37007c0c */ /* 0x000fe2000bf06070 */
[----:B------:R1:W-:Y:S01]  /*43c0*/  @!P1 STG.E desc[UR6][R12.64+0x180], R2 ;  /* 0x000180020c009986 */ /* 0x0003e2000c101906 */
[----:B------:R-:W-:-:S02]  /*43d0*/  ISETP.GE.U32.AND P1, PT, R51, UR44, PT ;  /* 0x0000002c33007c0c */ /* 0x000fc4000bf26070 */
[----:B------:R-:W-:Y:S02]  /*43e0*/  ISETP.GE.AND.EX P5, PT, RZ, UR45, PT, P5 ;  /* 0x0000002dff007c0c */ /* 0x000fe4000bfa6350 */
[----:B------:R-:W-:Y:S02]  /*43f0*/  ISETP.GE.AND.EX P1, PT, RZ, UR45, PT, P1 ;  /* 0x0000002dff007c0c */ /* 0x000fe4000bf26310 */
[----:B------:R-:W-:Y:S01]  /*4400*/  @!P4 R2UR UR4, R42 ;  /* 0x000000002a04c2ca */ /* 0x000fe200000e0000 */
[----:B------:R2:W-:Y:S01]  /*4410*/  @!P2 STG.E desc[UR8][R12.64+0x200], R3 ;  /* 0x000200030c00a986 */ /* 0x0005e2000c101908 */
[----:B------:R-:W-:Y:S02]  /*4420*/  @!P4 R2UR UR5, R43 ;  /* 0x000000002b05c2ca */ /* 0x000fe400000e0000 */
[----:B------:R-:W-:Y:S02]  /*4430*/  ISETP.GE.AND.EX P0, PT, RZ, UR45, PT, P0 ;  /* 0x0000002dff007c0c */ /* 0x000fe4000bf06300 */
[----:B------:R-:W-:-:S02]  /*4440*/  ISETP.GE.U32.AND P6, PT, R50, UR44, PT ;  /* 0x0000002c32007c0c */ /* 0x000fc4000bfc6070 */
[----:B------:R-:W-:Y:S02]  /*4450*/  ISETP.GE.U32.AND P2, PT, R52, UR44, PT ;  /* 0x0000002c34007c0c */ /* 0x000fe4000bf46070 */
[----:B------:R-:W-:Y:S02]  /*4460*/  ISETP.GE.AND.EX P6, PT, RZ, UR45, PT, P6 ;  /* 0x0000002dff007c0c */ /* 0x000fe4000bfc6360 */
[C---:B------:R-:W-:Y:S02]  /*4470*/  @!P1 R2UR UR8, R42.reuse ;  /* 0x000000002a0892ca */ /* 0x040fe400000e0000 */
[C---:B------:R-:W-:Y:S01]  /*4480*/  @!P1 R2UR UR9, R43.reuse ;  /* 0x000000002b0992ca */ /* 0x040fe200000e0000 */
[----:B------:R3:W-:Y:S01]  /*4490*/  @!P4 STG.E desc[UR4][R12.64+0x280], R4 ;  /* 0x000280040c00c986 */ /* 0x0007e2000c101904 */
[----:B------:R-:W-:Y:S02]  /*44a0*/  @!P5 R2UR UR14, R42 ;  /* 0x000000002a0ed2ca */ /* 0x000fe400000e0000 */
[----:B------:R-:W-:-:S02]  /*44b0*/  @!P5 R2UR UR15, R43 ;  /* 0x000000002b0fd2ca */ /* 0x000fc400000e0000 */
[----:B------:R-:W-:Y:S02]  /*44c0*/  @!P0 R2UR UR4, R42 ;  /* 0x000000002a0482ca */ /* 0x000fe400000e0000 */
[----:B------:R-:W-:Y:S02]  /*44d0*/  @!P0 R2UR UR5, R43 ;  /* 0x000000002b0582ca */ /* 0x000fe400000e0000 */
[----:B------:R-:W-:Y:S02]  /*44e0*/  ISETP.GE.U32.AND P4, PT, R56, UR44, PT ;  /* 0x0000002c38007c0c */ /* 0x000fe4000bf86070 */
[----:B------:R-:W-:Y:S01]  /*44f0*/  ISETP.GE.AND.EX P2, PT, RZ, UR45, PT, P2 ;  /* 0x0000002dff007c0c */ /* 0x000fe2000bf46320 */
[----:B------:R-:W-:Y:S01]  /*4500*/  @!P1 STG.E desc[UR8][R12.64+0x380], R37 ;  /* 0x000380250c009986 */ /* 0x000fe2000c101908 */
[----:B------:R-:W-:Y:S02]  /*4510*/  ISETP.GE.AND.EX P4, PT, RZ, UR45, PT, P4 ;  /* 0x0000002dff007c0c */ /* 0x000fe4000bf86340 */
[----:B------:R-:W-:Y:S01]  /*4520*/  ISETP.GE.U32.AND P3, PT, R53, UR44, PT ;  /* 0x0000002c35007c0c */ /* 0x000fe2000bf66070 */
[----:B------:R-:W-:Y:S01]  /*4530*/  @!P5 STG.E desc[UR14][R12.64+0x680], R39 ;  /* 0x000680270c00d986 */ /* 0x000fe2000c10190e */
[----:B------:R-:W-:-:S02]  /*4540*/  ISETP.GE.U32.AND P1, PT, R57, UR44, PT ;  /* 0x0000002c39007c0c */ /* 0x000fc4000bf26070 */
[----:B------:R-:W-:Y:S01]  /*4550*/  ISETP.GE.AND.EX P3, PT, RZ, UR45, PT, P3 ;  /* 0x0000002dff007c0c */ /* 0x000fe2000bf66330 */
[----:B------:R-:W-:Y:S01]  /*4560*/  @!P0 STG.E desc[UR4][R12.64+0x700], R19 ;  /* 0x000700130c008986 */ /* 0x000fe2000c101904 */
[C---:B------:R-:W-:Y:S02]  /*4570*/  @!P6 R2UR UR6, R42.reuse ;  /* 0x000000002a06e2ca */ /* 0x040fe400000e0000 */
[----:B------:R-:W-:Y:S02]  /*4580*/  @!P6 R2UR UR7, R43 ;  /* 0x000000002b07e2ca */ /* 0x000fe400000e0000 */
[----:B------:R-:W-:Y:S02]  /*4590*/  ISETP.GE.AND.EX P5, PT, RZ, UR45, PT, P1 ;  /* 0x0000002dff007c0c */ /* 0x000fe4000bfa6310 */
[----:B------:R-:W-:Y:S02]  /*45a0*/  ISETP.GE.U32.AND P0, PT, R59, UR44, PT ;  /* 0x0000002c3b007c0c */ /* 0x000fe4000bf06070 */
[----:B------:R-:W-:-:S02]  /*45b0*/  @!P2 R2UR UR10, R42 ;  /* 0x000000002a0aa2ca */ /* 0x000fc400000e0000 */
[C---:B------:R-:W-:Y:S02]  /*45c0*/  @!P2 R2UR UR11, R43.reuse ;  /* 0x000000002b0ba2ca */ /* 0x040fe400000e0000 */
[C---:B------:R-:W-:Y:S02]  /*45d0*/  @!P4 R2UR UR4, R42.reuse ;  /* 0x000000002a04c2ca */ /* 0x040fe400000e0000 */
[C---:B------:R-:W-:Y:S01]  /*45e0*/  @!P4 R2UR UR5, R43.reuse ;  /* 0x000000002b05c2ca */ /* 0x040fe200000e0000 */
[----:B------:R-:W-:Y:S01]  /*45f0*/  @!P6 STG.E desc[UR6][R12.64+0x300], R5 ;  /* 0x000300050c00e986 */ /* 0x000fe2000c101906 */
[----:B------:R-:W-:Y:S02]  /*4600*/  ISETP.GE.AND.EX P0, PT, RZ, UR45, PT, P0 ;  /* 0x0000002dff007c0c */ /* 0x000fe4000bf06300 */
[----:B------:R-:W-:Y:S02]  /*4610*/  @!P3 R2UR UR12, R42 ;  /* 0x000000002a0cb2ca */ /* 0x000fe400000e0000 */
[----:B------:R-:W-:-:S02]  /*4620*/  @!P3 R2UR UR13, R43 ;  /* 0x000000002b0db2ca */ /* 0x000fc400000e0000 */
[----:B------:R-:W-:Y:S01]  /*4630*/  @!P5 R2UR UR6, R42 ;  /* 0x000000002a06d2ca */ /* 0x000fe200000e0000 */
[----:B------:R4:W-:Y:S01]  /*4640*/  @!P2 STG.E desc[UR10][R12.64+0x580], R10 ;  /* 0x0005800a0c00a986 */ /* 0x0009e2000c10190a */
[----:B------:R-:W-:Y:S02]  /*4650*/  @!P5 R2UR UR7, R43 ;  /* 0x000000002b07d2ca */ /* 0x000fe400000e0000 */
[----:B------:R-:W-:Y:S01]  /*4660*/  ISETP.GE.U32.AND P6, PT, R58, UR44, PT ;  /* 0x0000002c3a007c0c */ /* 0x000fe2000bfc6070 */
[----:B------:R0:W-:Y:S01]  /*4670*/  @!P4 STG.E desc[UR4][R12.64+0x780], R47 ;  /* 0x0007802f0c00c986 */ /* 0x0001e2000c101904 */
[----:B------:R-:W-:Y:S02]  /*4680*/  ISETP.GE.U32.AND P1, PT, R60, UR44, PT ;  /* 0x0000002c3c007c0c */ /* 0x000fe4000bf26070 */
[----:B------:R-:W-:Y:S02]  /*4690*/  ISETP.GE.U32.AND P2, PT, R61, UR44, PT ;  /* 0x0000002c3d007c0c */ /* 0x000fe4000bf46070 */
[----:B-1----:R-:W-:Y:S01]  /*46a0*/  IADD3 R2, PT, PT, R44, 0x2c0, RZ ;  /* 0x000002c02c027810 */ /* 0x002fe20007ffe0ff */
[----:B------:R0:W-:Y:S01]  /*46b0*/  @!P3 STG.E desc[UR12][R12.64+0x600], R17 ;  /* 0x000600110c00b986 */ /* 0x0001e2000c10190c */
[----:B------:R-:W-:-:S02]  /*46c0*/  @!P0 R2UR UR4, R42 ;  /* 0x000000002a0482ca */ /* 0x000fc400000e0000 */
[----:B------:R-:W-:Y:S01]  /*46d0*/  @!P0 R2UR UR5, R43 ;  /* 0x000000002b0582ca */ /* 0x000fe200000e0000 */
[----:B------:R0:W-:Y:S01]  /*46e0*/  @!P5 STG.E desc[UR6][R12.64+0x800], R21 ;  /* 0x000800150c00d986 */ /* 0x0001e2000c101906 */
[----:B------:R-:W-:Y:S02]  /*46f0*/  ISETP.GE.AND.EX P6, PT, RZ, UR45, PT, P6 ;  /* 0x0000002dff007c0c */ /* 0x000fe4000bfc6360 */
[----:B------:R-:W-:Y:S02]  /*4700*/  ISETP.GE.AND.EX P1, PT, RZ, UR45, PT, P1 ;  /* 0x0000002dff007c0c */ /* 0x000fe4000bf26310 */
[----:B------:R-:W-:Y:S02]  /*4710*/  ISETP.GE.AND.EX P2, PT, RZ, UR45, PT, P2 ;  /* 0x0000002dff007c0c */ /* 0x000fe4000bf46320 */
[----:B------:R-:W-:Y:S02]  /*4720*/  ISETP.GE.U32.AND P4, PT, R2, UR44, PT ;  /* 0x0000002c02007c0c */ /* 0x000fe4000bf86070 */
[----:B------:R-:W-:-:S02]  /*4730*/  ISETP.GE.U32.AND P3, PT, R62, UR44, PT ;  /* 0x0000002c3e007c0c */ /* 0x000fc4000bf66070 */
[----:B------:R-:W-:Y:S01]  /*4740*/  IADD3 R2, PT, PT, R44, 0x2e0, RZ ;  /* 0x000002e02c027810 */ /* 0x000fe20007ffe0ff */
[----:B------:R0:W-:Y:S01]  /*4750*/  @!P0 STG.E desc[UR4][R12.64+0x900], R23 ;  /* 0x000900170c008986 */ /* 0x0001e2000c101904 */
[----:B------:R-:W-:Y:S02]  /*4760*/  ISETP.GE.AND.EX P3, PT, RZ, UR45, PT, P3 ;  /* 0x0000002dff007c0c */ /* 0x000fe4000bf66330 */
[----:B------:R-:W-:Y:S02]  /*4770*/  ISETP.GE.U32.AND P5, PT, R2, UR44, PT ;  /* 0x0000002c02007c0c */ /* 0x000fe4000bfa6070 */
[----:B------:R-:W-:Y:S02]  /*4780*/  IADD3 R2, PT, PT, R44, 0x320, RZ ;  /* 0x000003202c027810 */ /* 0x000fe40007ffe0ff */
[----:B------:R-:W-:Y:S02]  /*4790*/  @!P6 R2UR UR8, R42 ;  /* 0x000000002a08e2ca */ /* 0x000fe400000e0000 */
[----:B------:R-:W-:-:S02]  /*47a0*/  ISETP.GE.U32.AND P0, PT, R2, UR44, PT ;  /* 0x0000002c02007c0c */ /* 0x000fc4000bf06070 */
[C---:B------:R-:W-:Y:S02]  /*47b0*/  @!P6 R2UR UR9, R43.reuse ;  /* 0x000000002b09e2ca */ /* 0x040fe400000e0000 */
[C---:B------:R-:W-:Y:S02]  /*47c0*/  @!P1 R2UR UR10, R42.reuse ;  /* 0x000000002a0a92ca */ /* 0x040fe400000e0000 */
[C---:B------:R-:W-:Y:S02]  /*47d0*/  @!P1 R2UR UR11, R43.reuse ;  /* 0x000000002b0b92ca */ /* 0x040fe400000e0000 */
[----:B------:R-:W-:Y:S02]  /*47e0*/  @!P2 R2UR UR12, R42 ;  /* 0x000000002a0ca2ca */ /* 0x000fe400000e0000 */
[----:B------:R-:W-:Y:S02]  /*47f0*/  @!P2 R2UR UR13, R43 ;  /* 0x000000002b0da2ca */ /* 0x000fe400000e0000 */
[----:B------:R-:W-:-:S02]  /*4800*/  ISETP.GE.AND.EX P0, PT, RZ, UR45, PT, P0 ;  /* 0x0000002dff007c0c */ /* 0x000fc4000bf06300 */
[----:B------:R-:W-:Y:S01]  /*4810*/  ISETP.GE.AND.EX P4, PT, RZ, UR45, PT, P4 ;  /* 0x0000002dff007c0c */ /* 0x000fe2000bf86340 */
[----:B------:R0:W-:Y:S01]  /*4820*/  @!P6 STG.E desc[UR8][R12.64+0x880], R67 ;  /* 0x000880430c00e986 */ /* 0x0001e2000c101908 */
[----:B------:R-:W-:Y:S02]  /*4830*/  @!P3 R2UR UR14, R42 ;  /* 0x000000002a0eb2ca */ /* 0x000fe400000e0000 */
[----:B------:R-:W-:Y:S01]  /*4840*/  @!P3 R2UR UR15, R43 ;  /* 0x000000002b0fb2ca */ /* 0x000fe200000e0000 */
[----:B------:R0:W-:Y:S01]  /*4850*/  @!P1 STG.E desc[UR10][R12.64+0x980], R69 ;  /* 0x000980450c009986 */ /* 0x0001e2000c10190a */
[----:B--2---:R-:W-:Y:S02]  /*4860*/  IADD3 R3, PT, PT, R44, 0x300, RZ ;  /* 0x000003002c037810 */ /* 0x004fe40007ffe0ff */
[----:B------:R-:W-:Y:S01]  /*4870*/  ISETP.GE.AND.EX P5, PT, RZ, UR45, PT, P5 ;  /* 0x0000002dff007c0c */ /* 0x000fe2000bfa6350 */
[----:B------:R0:W-:Y:S01]  /*4880*/  @!P2 STG.E desc[UR12][R12.64+0xa00], R25 ;  /* 0x000a00190c00a986 */ /* 0x0001e2000c10190c */
[----:B------:R-:W-:-:S02]  /*4890*/  ISETP.GE.U32.AND P6, PT, R3, UR44, PT ;  /* 0x0000002c03007c0c */ /* 0x000fc4000bfc6070 */
[----:B------:R-:W-:Y:S02]  /*48a0*/  ISETP.GE.U32.AND P2, PT, R64, UR44, PT ;  /* 0x0000002c40007c0c */ /* 0x000fe4000bf46070 */
[----:B------:R-:W-:Y:S02]  /*48b0*/  @!P0 R2UR UR10, R42 ;  /* 0x000000002a0a82ca */ /* 0x000fe400000e0000 */
[C---:B------:R-:W-:Y:S01]  /*48c0*/  @!P0 R2UR UR11, R43.reuse ;  /* 0x000000002b0b82ca */ /* 0x040fe200000e0000 */
[----:B------:R0:W-:Y:S01]  /*48d0*/  @!P3 STG.E desc[UR14][R12.64+0xa80], R71 ;  /* 0x000a80470c00b986 */ /* 0x0001e2000c10190e */
[----:B------:R-:W-:Y:S02]  /*48e0*/  IADD3 R3, PT, PT, R44, 0x340, RZ ;  /* 0x000003402c037810 */ /* 0x000fe40007ffe0ff */
[----:B------:R-:W-:Y:S02]  /*48f0*/  @!P4 R2UR UR4, R42 ;  /* 0x000000002a04c2ca */ /* 0x000fe400000e0000 */
[----:B------:R-:W-:-:S02]  /*4900*/  @!P4 R2UR UR5, R43 ;  /* 0x000000002b05c2ca */ /* 0x000fc400000e0000 */
[----:B------:R-:W-:Y:S02]  /*4910*/  ISETP.GE.AND.EX P2, PT, RZ, UR45, PT, P2 ;  /* 0x0000002dff007c0c */ /* 0x000fe4000bf46320 */
[----:B------:R-:W-:Y:S02]  /*4920*/  ISETP.GE.U32.AND P1, PT, R3, UR44, PT ;  /* 0x0000002c03007c0c */ /* 0x000fe4000bf26070 */
[----:B------:R-:W-:Y:S01]  /*4930*/  ISETP.GE.U32.AND P3, PT, R63, UR44, PT ;  /* 0x0000002c3f007c0c */ /* 0x000fe2000bf66070 */
[----:B------:R0:W-:Y:S01]  /*4940*/  @!P0 STG.E desc[UR10][R12.64+0xc80], R75 ;  /* 0x000c804b0c008986 */ /* 0x0001e2000c10190a */
[----:B------:R-:W-:Y:S02]  /*4950*/  ISETP.GE.AND.EX P6, PT, RZ, UR45, PT, P6 ;  /* 0x0000002dff007c0c */ /* 0x000fe4000bfc6360 */
[----:B------:R-:W-:Y:S02]  /*4960*/  ISETP.GE.AND.EX P1, PT, RZ, UR45, PT, P1 ;  /* 0x0000002dff007c0c */ /* 0x000fe4000bf26310 */
[----:B------:R-:W-:Y:S01]  /*4970*/  ISETP.GE.AND.EX P3, PT, RZ, UR45, PT, P3 ;  /* 0x0000002dff007c0c */ /* 0x000fe2000bf66330 */
[----:B------:R0:W-:Y:S01]  /*4980*/  @!P4 STG.E desc[UR4][R12.64+0xb00], R27 ;  /* 0x000b001b0c00c986 */ /* 0x0001e2000c101904 */
[----:B------:R-:W-:Y:S01]  /*4990*/  ISETP.GE.U32.AND P0, PT, R65, UR44, PT ;  /* 0x0000002c41007c0c */ /* 0x000fe2000bf06070 */
[----:B------:R-:W1:Y:S01]  /*49a0*/  LDCU UR4, c[0x0][0x370] ;  /* 0x00006e00ff0477ac */ /* 0x000e620008000800 */
[----:B---3--:R-:W1:Y:S01]  /*49b0*/  LDC R4, c[0x0][0x364] ;  /* 0x0000d900ff047b82 */ /* 0x008e620000000800 */
        /* <DEDUP_REMOVED lines=8> */
[----:B------:R0:W-:Y:S01]  /*4a40*/  @!P2 STG.E desc[UR16][R12.64+0xe00], R33 ;  /* 0x000e00210c00a986 */ /* 0x0001e2000c101910 */
[C---:B------:R-:W-:Y:S02]  /*4a50*/  @!P1 R2UR UR13, R43.reuse ;  /* 0x000000002b0d92ca */ /* 0x040fe400000e0000 */
[C---:B------:R-:W-:Y:S02]  /*4a60*/  @!P3 R2UR UR14, R42.reuse ;  /* 0x000000002a0eb2ca */ /* 0x040fe400000e0000 */
[C---:B------:R-:W-:Y:S01]  /*4a70*/  @!P3 R2UR UR15, R43.reuse ;  /* 0x000000002b0fb2ca */ /* 0x040fe200000e0000 */
[----:B------:R0:W-:Y:S01]  /*4a80*/  @!P5 STG.E desc[UR6][R12.64+0xb80], R73 ;  /* 0x000b80490c00d986 */ /* 0x0001e2000c101906 */
[----:B------:R-:W-:Y:S01]  /*4a90*/  @!P0 R2UR UR16, R42 ;  /* 0x000000002a1082ca */ /* 0x000fe200000e0000 */
[----:B-1----:R-:W-:Y:S01]  /*4aa0*/  IMAD R4, R4, UR4, RZ ;  /* 0x0000000404047c24 */ /* 0x002fe2000f8e02ff */
[----:B------:R-:W-:Y:S01]  /*4ab0*/  @!P0 R2UR UR17, R43 ;  /* 0x000000002b1182ca */ /* 0x000fe200000e0000 */
[----:B------:R0:W-:Y:S01]  /*4ac0*/  @!P6 STG.E desc[UR8][R12.64+0xc00], R29 ;  /* 0x000c001d0c00e986 */ /* 0x0001e2000c101908 */
[----:B------:R-:W-:-:S02]  /*4ad0*/  IADD3 R2, PT, PT, R44, 0x20, RZ ;  /* 0x000000202c027810 */ /* 0x000fc40007ffe0ff */
[C---:B------:R-:W-:Y:S01]  /*4ae0*/  IADD3 R3, PT, PT, R44.reuse, 0x40, RZ ;  /* 0x000000402c037810 */ /* 0x040fe20007ffe0ff */
[----:B------:R0:W-:Y:S01]  /*4af0*/  @!P1 STG.E desc[UR12][R12.64+0xd00], R31 ;  /* 0x000d001f0c009986 */ /* 0x0001e2000c10190c */
[C---:B------:R-:W-:Y:S02]  /*4b00*/  IADD3 R8, PT, PT, R44.reuse, 0x100, RZ ;  /* 0x000001002c087810 */ /* 0x040fe40007ffe0ff */
[C---:B----4-:R-:W-:Y:S01]  /*4b10*/  IADD3 R10, PT, PT, R44.reuse, 0x120, RZ ;  /* 0x000001202c0a7810 */ /* 0x050fe20007ffe0ff */
        /* <DEDUP_REMOVED lines=39> */
.L_x_7842:
[----:B------:R-:W-:Y:S05]  /*4d90*/  EXIT ;  /* 0x000000000000794d */ /* 0x000fea0003800000 */
.L_x_7843:
[----:B------:R-:W-:Y:S01]  /*4da0*/  BSSY B1, `(.L_x_7907) ;  /* 0x0000007000017945 */ /* 0x000fe20003800000 */
[----:B------:R-:W-:Y:S02]  /*4db0*/  MOV R12, 0x10 ;  /* 0x00000010000c7802 */ /* 0x000fe40000000f00 */
[----:B------:R-:W-:Y:S02]  /*4dc0*/  MOV R11, 0x1f ;  /* 0x0000001f000b7802 */ /* 0x000fe40000000f00 */
[----:B------:R-:W-:-:S07]  /*4dd0*/  MOV R15, 0xffffffff ;  /* 0xffffffff000f7802 */ /* 0x000fce0000000f00 */
[----:B------:R-:W-:Y:S05]  /*4de0*/  WARPSYNC.COLLECTIVE R15, `(.L_x_7908) ;  /* 0x000000000f087348 */ /* 0x000fea0003c00000 */
[----:B------:R0:W1:Y:S02]  /*4df0*/  SHFL.BFLY P6, R14, R13, R12, R11 ;  /* 0x0c00000c0d0e7389 */ /* 0x00006400000c000b */
[----:B01----:R-:W-:Y:S05]  /*4e00*/  ENDCOLLECTIVE ;  /* 0x000000000000791b */ /* 0x003fea0003800000 */
.L_x_7908:
[----:B------:R-:W-:Y:S05]  /*4e10*/  BSYNC B1 ;  /* 0x0000000000017941 */ /* 0x000fea0003800000 */
.L_x_7907:
        /* <DEDUP_REMOVED lines=8> */
.L_x_7909:
[----:B------:R-:W-:Y:S01]  /*4ea0*/  HFMA2 R12, -RZ, RZ, 0, 2.384185791015625e-07 ;  /* 0x00000004ff0c7431 */ /* 0x000fe200000001ff */
[----:B------:R-:W-:-:S04]  /*4eb0*/  FMNMX R0, R13, R14, !PT ;  /* 0x0000000e0d007209 */ /* 0x000fc80007800000 */
[----:B------:R-:W-:-:S07]  /*4ec0*/  MOV R13, R0 ;  /* 0x00000000000d7202 */ /* 0x000fce0000000f00 */
[----:B------:R-:W-:Y:S05]  /*4ed0*/  WARPSYNC.COLLECTIVE R15, `(.L_x_7910) ;  /* 0x000000000f087348 */ /* 0x000fea0003c00000 */
[----:B------:R0:W1:Y:S02]  /*4ee0*/  SHFL.BFLY P6, R14, R13, R12, R11 ;  /* 0x0c00000c0d0e7389 */ /* 0x00006400000c000b */
[----:B01----:R-:W-:Y:S05]  /*4ef0*/  ENDCOLLECTIVE ;  /* 0x000000000000791b */ /* 0x003fea0003800000 */
.L_x_7910:
[----:B------:R-:W-:Y:S01]  /*4f00*/  HFMA2 R12, -RZ, RZ, 0, 1.1920928955078125e-07 ;  /* 0x00000002ff0c7431 */ /* 0x000fe200000001ff */
[----:B------:R-:W-:-:S04]  /*4f10*/  FMNMX R2, R0, R14, !PT ;  /* 0x0000000e00027209 */ /* 0x000fc80007800000 */
[----:B------:R-:W-:-:S07]  /*4f20*/  MOV R13, R2 ;  /* 0x00000002000d7202 */ /* 0x000fce0000000f00 */
[----:B------:R-:W-:Y:S05]  /*4f30*/  WARPSYNC.COLLECTIVE R15, `(.L_x_7911) ;  /* 0x000000000f087348 */ /* 0x000fea0003c00000 */
[----:B------:R0:W1:Y:S02]  /*4f40*/  SHFL.BFLY P6, R14, R13, R12, R11 ;  /* 0x0c00000c0d0e7389 */ /* 0x00006400000c000b */
[----:B01----:R-:W-:Y:S05]  /*4f50*/  ENDCOLLECTIVE ;  /* 0x000000000000791b */ /* 0x003fea0003800000 */
.L_x_7911:
[----:B------:R-:W-:Y:S01]  /*4f60*/  HFMA2 R12, -RZ, RZ, 0, 5.9604644775390625e-08 ;  /* 0x00000001ff0c7431 */ /* 0x000fe200000001ff */
[----:B------:R-:W-:-:S04]  /*4f70*/  FMNMX R3, R2, R14, !PT ;  /* 0x0000000e02037209 */ /* 0x000fc80007800000 */
[----:B------:R-:W-:-:S07]  /*4f80*/  MOV R13, R3 ;  /* 0x00000003000d7202 */ /* 0x000fce0000000f00 */
[----:B------:R-:W-:Y:S05]  /*4f90*/  WARPSYNC.COLLECTIVE R15, `(.L_x_7912) ;  /* 0x000000000f087348 */ /* 0x000fea0003c00000 */
[----:B------:R0:W1:Y:S02]  /*4fa0*/  SHFL.BFLY P6, R14, R13, R12, R11 ;  /* 0x0c00000c0d0e7389 */ /* 0x00006400000c000b */
[----:B01----:R-:W-:Y:S05]  /*4fb0*/  ENDCOLLECTIVE ;  /* 0x000000000000791b */ /* 0x003fea0003800000 */
.L_x_7912:
        /* <DEDUP_REMOVED lines=318> */
.L_x_7913:
[----:B------:R-:W-:Y:S02]  /*63a0*/  HFMA2 R12, -RZ, RZ, 0, 4.76837158203125e-07 ;  /* 0x00000008ff0c7431 */ /* 0x000fe400000001ff */
[----:B------:R-:W-:-:S05]  /*63b0*/  FADD R37, R13, R14 ;  /* 0x0000000e0d257221 */ /* 0x000fca0000000000 */
[----:B------:R-:W-:-:S07]  /*63c0*/  MOV R13, R37 ;  /* 0x00000025000d7202 */ /* 0x000fce0000000f00 */
[----:B------:R-:W-:Y:S05]  /*63d0*/  WARPSYNC.COLLECTIVE R15, `(.L_x_7914) ;  /* 0x000000000f087348 */ /* 0x000fea0003c00000 */
[----:B------:R0:W1:Y:S02]  /*63e0*/  SHFL.BFLY P6, R14, R13, R12, R11 ;  /* 0x0c00000c0d0e7389 */ /* 0x00006400000c000b */
[----:B01----:R-:W-:Y:S05]  /*63f0*/  ENDCOLLECTIVE ;  /* 0x000000000000791b */ /* 0x003fea0003800000 */
.L_x_7914:
[----:B------:R-:W-:Y:S02]  /*6400*/  HFMA2 R12, -RZ, RZ, 0, 2.384185791015625e-07 ;  /* 0x00000004ff0c7431 */ /* 0x000fe400000001ff */
[----:B------:R-:W-:-:S05]  /*6410*/  FADD R38, R37, R14 ;  /* 0x0000000e25267221 */ /* 0x000fca0000000000 */
[----:B------:R-:W-:-:S07]  /*6420*/  MOV R13, R38 ;  /* 0x00000026000d7202 */ /* 0x000fce0000000f00 */
[----:B------:R-:W-:Y:S05]  /*6430*/  WARPSYNC.COLLECTIVE R15, `(.L_x_7915) ;  /* 0x000000000f087348 */ /* 0x000fea0003c00000 */
[----:B------:R0:W1:Y:S02]  /*6440*/  SHFL.BFLY P6, R14, R13, R12, R11 ;  /* 0x0c00000c0d0e7389 */ /* 0x00006400000c000b */
[----:B01----:R-:W-:Y:S05]  /*6450*/  ENDCOLLECTIVE ;  /* 0x000000000000791b */ /* 0x003fea0003800000 */
.L_x_7915:
[----:B------:R-:W-:Y:S02]  /*6460*/  HFMA2 R12, -RZ, RZ, 0, 1.1920928955078125e-07 ;  /* 0x00000002ff0c7431 */ /* 0x000fe400000001ff */
[----:B------:R-:W-:-:S05]  /*6470*/  FADD R39, R38, R14 ;  /* 0x0000000e26277221 */ /* 0x000fca0000000000 */
[----:B------:R-:W-:-:S07]  /*6480*/  MOV R13, R39 ;  /* 0x00000027000d7202 */ /* 0x000fce0000000f00 */
[----:B------:R-:W-:Y:S05]  /*6490*/  WARPSYNC.COLLECTIVE R15, `(.L_x_7916) ;  /* 0x000000000f087348 */ /* 0x000fea0003c00000 */
[----:B------:R0:W1:Y:S02]  /*64a0*/  SHFL.BFLY P6, R14, R13, R12, R11 ;  /* 0x0c00000c0d0e7389 */ /* 0x00006400000c000b */
[----:B01----:R-:W-:Y:S05]  /*64b0*/  ENDCOLLECTIVE ;  /* 0x000000000000791b */ /* 0x003fea0003800000 */
.L_x_7916:
[----:B------:R-:W-:Y:S02]  /*64c0*/  HFMA2 R12, -RZ, RZ, 0, 5.9604644775390625e-08 ;  /* 0x00000001ff0c7431 */ /* 0x000fe400000001ff */
[----:B------:R-:W-:-:S05]  /*64d0*/  FADD R40, R39, R14 ;  /* 0x0000000e27287221 */ /* 0x000fca0000000000 */
[----:B------:R-:W-:-:S07]  /*64e0*/  MOV R13, R40 ;  /* 0x00000028000d7202 */ /* 0x000fce0000000f00 */
[----:B------:R-:W-:Y:S05]  /*64f0*/  WARPSYNC.COLLECTIVE R15, `(.L_x_7917) ;  /* 0x000000000f087348 */ /* 0x000fea0003c00000 */
[----:B------:R0:W1:Y:S02]  /*6500*/  SHFL.BFLY P6, R14, R13, R12, R11 ;  /* 0x0c00000c0d0e7389 */ /* 0x00006400000c000b */
[----:B01----:R-:W-:Y:S05]  /*6510*/  ENDCOLLECTIVE ;  /* 0x000000000000791b */ /* 0x003fea0003800000 */
.L_x_7917:
[----:B------:R-:W-:Y:S05]  /*6520*/  BRA `(.L_x_7918) ;  /* 0xffffffc000807947 */ /* 0x000fea000383ffff */
        .weak           $__internal_162_$__cuda_sm3x_div_rn_noftz_f32_slowpath
        .type           $__internal_162_$__cuda_sm3x_div_rn_noftz_f32_slowpath,@function
        .size           $__internal_162_$__cuda_sm3x_div_rn_noftz_f32_slowpath,(.L_x_15479 - $__internal_162_$__cuda_sm3x_div_rn_noftz_f32_slowpath)
$__internal_162_$__cuda_sm3x_div_rn_noftz_f32_slowpath:
        /* <DEDUP_REMOVED lines=35> */
.L_x_7920:
        /* <DEDUP_REMOVED lines=51> */
.L_x_7927:
[----:B------:R-:W-:-:S04]  /*6a90*/  LOP3.LUT R40, R40, 0x80000000, RZ, 0xc0, !PT ;  /* 0x8000000028287812 */ /* 0x000fc800078ec0ff */
[----:B------:R-:W-:Y:S01]  /*6aa0*/  LOP3.LUT R40, R40, 0x7f800000, RZ, 0xfc, !PT ;  /* 0x7f80000028287812 */ /* 0x000fe200078efcff */
[----:B------:R-:W-:Y:S06]  /*6ab0*/  BRA `(.L_x_7928) ;  /* 0x0000000000047947 */ /* 0x000fec0003800000 */
.L_x_7926:
[----:B------:R-:W-:-:S07]  /*6ac0*/  LEA R40, R13, R40, 0x17 ;  /* 0x000000280d287211 */ /* 0x000fce00078eb8ff */
.L_x_7928:
[----:B------:R-:W-:Y:S05]  /*6ad0*/  BSYNC.RECONVERGENT B2 ;  /* 0x0000000000027941 */ /* 0x000fea0003800200 */
.L_x_7925:
[----:B------:R-:W-:Y:S05]  /*6ae0*/  BRA `(.L_x_7929) ;  /* 0x0000000000207947 */ /* 0x000fea0003800000 */
.L_x_7924:
[----:B------:R-:W-:-:S04]  /*6af0*/  LOP3.LUT R8, R13, 0x80000000, R8, 0x48, !PT ;  /* 0x800000000d087812 */ /* 0x000fc800078e4808 */
[----:B------:R-:W-:Y:S01]  /*6b00*/  LOP3.LUT R40, R8, 0x7f800000, RZ, 0xfc, !PT ;  /* 0x7f80000008287812 */ /* 0x000fe200078efcff */
[----:B------:R-:W-:Y:S06]  /*6b10*/  BRA `(.L_x_7929) ;  /* 0x0000000000147947 */ /* 0x000fec0003800000 */
.L_x_7923:
[----:B------:R-:W-:Y:S01]  /*6b20*/  LOP3.LUT R40, R13, 0x80000000, R8, 0x48, !PT ;  /* 0x800000000d287812 */ /* 0x000fe200078e4808 */
[----:B------:R-:W-:Y:S06]  /*6b30*/  BRA `(.L_x_7929) ;  /* 0x00000000000c7947 */ /* 0x000fec0003800000 */
.L_x_7922:
[----:B------:R-:W0:Y:S01]  /*6b40*/  MUFU.RSQ R40, -QNAN ;  /* 0xffc0000000287908 */ /* 0x000e220000001400 */
[----:B------:R-:W-:Y:S05]  /*6b50*/  BRA `(.L_x_7929) ;  /* 0x0000000000047947 */ /* 0x000fea0003800000 */
.L_x_7921:
[----:B------:R-:W-:-:S07]  /*6b60*/  FADD.FTZ R40, R8, R11 ;  /* 0x0000000b08287221 */ /* 0x000fce0000010000 */
.L_x_7929:
[----:B------:R-:W-:Y:S05]  /*6b70*/  BSYNC.RECONVERGENT B1 ;  /* 0x0000000000017941 */ /* 0x000fea0003800200 */
.L_x_7919:
[----:B------:R-:W-:-:S04]  /*6b80*/  HFMA2 R13, -RZ, RZ, 0, 0 ;  /* 0x00000000ff0d7431 */ /* 0x000fc800000001ff */
[----:B0-----:R-:W-:Y:S05]  /*6b90*/  RET.REL.NODEC R12 `(_ZN7oneflow4cuda7softmax15SoftmaxWarpImplI10SimpleLoadIffE11SimpleStoreIffEfLi1ELi31ELi32ELi1ELb1ELNS1_9AlgorithmE0EEEvT_T0_ll) ;  /* 0xffffff940c187950 */ /* 0x001fea0003c3ffff */
.L_x_7930:
        /* <DEDUP_REMOVED lines=14> */
.L_x_15479:


//--------------------- .text._ZN7oneflow4cuda7softmax15SoftmaxWarpImplI10SimpleLoadIffE11SimpleStoreIffEfLi1ELi31ELi32ELi1ELb0ELNS1_9AlgorithmE0EEEvT_T0_ll --------------------------
	.section	.text._ZN7oneflow4cuda7softmax15SoftmaxWarpImplI10SimpleLoadIffE11SimpleStoreIffEfLi1ELi31ELi32ELi1ELb0ELNS1_9AlgorithmE0EEEvT_T0_ll,"ax",@progbits
	.align	128
        .global         _ZN7oneflow4cuda7softmax15SoftmaxWarpImplI10SimpleLoadIffE11SimpleStoreIffEfLi1ELi31ELi32ELi1ELb0ELNS1_9AlgorithmE0EEEvT_T0_ll
        .type           _ZN7oneflow4cuda7softmax15SoftmaxWarpImplI10SimpleLoadIffE11SimpleStoreIffEfLi1ELi31ELi32ELi1ELb0ELNS1_9AlgorithmE0EEEvT_T0_ll,@function
        .size           _ZN7oneflow4cuda7softmax15SoftmaxWarpImplI10SimpleLoadIffE11SimpleStoreIffEfLi1ELi31ELi32ELi1ELb0ELNS1_9AlgorithmE0EEEvT_T0_ll,(.L_x_15480 - _ZN7oneflow4cuda7softmax15SoftmaxWarpImplI10SimpleLoadIffE11SimpleStoreIffEfLi1ELi31ELi32ELi1ELb0ELNS1_9AlgorithmE0EEEvT_T0_ll)
        .other          _ZN7oneflow4cuda7softmax15SoftmaxWarpImplI10SimpleLoadIffE11SimpleStoreIffEfLi1ELi31ELi32ELi1ELb0ELNS1_9AlgorithmE0EEEvT_T0_ll,@"STO_CUDA_ENTRY STV_DEFAULT"
_ZN7oneflow4cuda7softmax15SoftmaxWarpImplI10SimpleLoadIffE11SimpleStoreIffEfLi1ELi31ELi32ELi1ELb0ELNS1_9AlgorithmE0EEEvT_T0_ll:
.text._ZN7oneflow4cuda7softmax15SoftmaxWarpImplI10SimpleLoadIffE11SimpleStoreIffEfLi1ELi31ELi32ELi1ELb0ELNS1_9AlgorithmE0EEEvT_T0_ll:
        /* <DEDUP_REMOVED lines=24> */
.L_x_7931:
        /* <DEDUP_REMOVED lines=13> */
.L_x_7995:
        /* <DEDUP_REMOVED lines=139> */
[----:B------:R-:W-:Y:S01]  /*0b00*/  FADD R76, R18, -R53 ;  /* 0x80000035124c7221 */ /* 0x000fe20000000000 */
[-C--:B------:R-:W-:Y:S01]  /*0b10*/  FFMA.SAT R35, R66, R11.reuse, 0.5 ;  /* 0x3f00000042237423 */ /* 0x080fe2000000200b */
[-C--:B------:R-:W-:Y:S01]  /*0b20*/  FFMA.RM R9, R9, R12.reuse, 12582913 ;  /* 0x4b40000109097423 */ /* 0x080fe2000000400c */
[----:B------:R1:W2:Y:S01]  /*0b30*/  MUFU.EX2 R6, R5 ;  /* 0x0000000500067308 */ /* 0x0002a20000000800 */
[-C--:B------:R-:W-:Y:S01]  /*0b40*/  FFMA.SAT R37, R68, R11.reuse, 0.5 ;  /* 0x3f00000044257423 */ /* 0x080fe2000000200b */
[-C--:B------:R-:W-:Y:S01]  /*0b50*/  FFMA.RM R35, R35, R12.reuse, 12582913 ;  /* 0x4b40000123237423 */ /* 0x080fe2000000400c */
[C---:B------:R-:W-:Y:S01]  /*0b60*/  FADD R17, R9.reuse, -12583039 ;  /* 0xcb40007f09117421 */ /* 0x040fe20000000000 */
[----:B------:R-:W-:Y:S01]  /*0b70*/  SHF.L.U32 R9, R9, 0x17, RZ ;  /* 0x0000001709097819 */ /* 0x000fe200000006ff */
[----:B------:R-:W-:Y:S01]  /*0b80*/  FFMA.RM R37, R37, R12, 12582913 ;  /* 0x4b40000125257423 */ /* 0x000fe2000000400c */
[-C--:B------:R-:W-:Y:S01]  /*0b90*/  FFMA.SAT R41, R70, R11.reuse, 0.5 ;  /* 0x3f00000046297423 */ /* 0x080fe2000000200b */
[----:B------:R-:W-:Y:S01]  /*0ba0*/  FFMA R17, R8, 1.4426950216293334961, -R17 ;  /* 0x3fb8aa3b08117823 */ /* 0x000fe20000000811 */
[----:B-1----:R-:W-:-:S02]  /*0bb0*/  FFMA.SAT R5, R36, R11, 0.5 ;  /* 0x3f00000024057423 */ /* 0x002fc4000000200b */
[-C--:B------:R-:W-:Y:S01]  /*0bc0*/  FFMA.RM R41, R41, R12.reuse, 12582913 ;  /* 0x4b40000129297423 */ /* 0x080fe2000000400c */
[----:B------:R-:W-:Y:S01]  /*0bd0*/  FFMA R17, R8, 1.925963033500011079e-08, R17 ;  /* 0x32a5706008117823 */ /* 0x000fe20000000011 */
[----:B------:R-:W-:Y:S01]  /*0be0*/  SHF.L.U32 R8, R37, 0x17, RZ ;  /* 0x0000001725087819 */ /* 0x000fe200000006ff */
[----:B------:R-:W-:Y:S02]  /*0bf0*/  FFMA.RM R5, R5, R12, 12582913 ;  /* 0x4b40000105057423 */ /* 0x000fe4000000400c */
        /* <DEDUP_REMOVED lines=18> */
[----:B------:R-:W-:Y:S01]  /*0d20*/  FFMA R7, R2, 1.925963033500011079e-08, R7 ;  /* 0x32a5706002077823 */ /* 0x000fe20000000007 */
[----:B--2---:R-:W-:Y:S01]  /*0d30*/  FMUL R23, R19, R4 ;  /* 0x0000000413177220 */ /* 0x004fe20000400000 */
[----:B------:R-:W-:-:S05]  /*0d40*/  FFMA.SAT R19, R40, R11, 0.5 ;  /* 0x3f00000028137423 */ /* 0x000fca000000200b */
        /* <DEDUP_REMOVED lines=114> */
[C---:B------:R-:W-:Y:S01]  /*1470*/  FADD R5, R4.reuse, -12583039 ;  /* 0xcb40007f04057421 */ /* 0x040fe20000000000 */
[----:B------:R-:W-:Y:S01]  /*1480*/  SHF.L.U32 R4, R4, 0x17, RZ ;  /* 0x0000001704047819 */ /* 0x000fe200000006ff */
[----:B--2---:R-:W-:-:S02]  /*1490*/  FFMA.SAT R35, R76, R11, 0.5 ;  /* 0x3f0000004c237423 */ /* 0x004fc4000000200b */
[C---:B------:R-:W-:Y:S02]  /*14a0*/  FFMA R5, R72.reuse, 1.4426950216293334961, -R5 ;  /* 0x3fb8aa3b48057823 */ /* 0x040fe40000000805 */
[----:B------:R-:W-:Y:S01]  /*14b0*/  FFMA.RM R35, R35, R12, 12582913 ;  /* 0x4b40000123237423 */ /* 0x000fe2000000400c */
[----:B---3--:R-:W-:Y:S01]  /*14c0*/  FMUL R7, R7, R2 ;  /* 0x0000000207077220 */ /* 0x008fe20000400000 */
[----:B------:R-:W-:Y:S01]  /*14d0*/  FFMA R5, R72, 1.925963033500011079e-08, R5 ;  /* 0x32a5706048057823 */ /* 0x000fe20000000005 */
[----:B------:R1:W-:Y:S01]  /*14e0*/  MUFU.EX2 R2, R41 ;  /* 0x0000002900027308 */ /* 0x0003e20000000800 */
[----:B------:R-:W-:-:S04]  /*14f0*/  FADD R47, R35, -12583039 ;  /* 0xcb40007f232f7421 */ /* 0x000fc80000000000 */
[----:B------:R-:W-:-:S03]  /*1500*/  FFMA R47, R76, 1.4426950216293334961, -R47 ;  /* 0x3fb8aa3b4c2f7823 */ /* 0x000fc6000000082f */
[----:B------:R-:W2:Y:S01]  /*1510*/  MUFU.EX2 R5, R5 ;  /* 0x0000000500057308 */ /* 0x000ea20000000800 */
[----:B-1----:R-:W-:Y:S01]  /*1520*/  FFMA.SAT R41, R33, R11, 0.5 ;  /* 0x3f00000021297423 */ /* 0x002fe2000000200b */
[----:B------:R-:W-:-:S06]  /*1530*/  FFMA R47, R76, 1.925963033500011079e-08, R47 ;  /* 0x32a570604c2f7823 */ /* 0x000fcc000000002f */
[----:B------:R-:W1:Y:S01]  /*1540*/  MUFU.EX2 R47, R47 ;  /* 0x0000002f002f7308 */ /* 0x000e620000000800 */
[----:B--2---:R-:W-:Y:S01]  /*1550*/  FMUL R6, R4, R5 ;  /* 0x0000000504067220 */ /* 0x004fe20000400000 */
[----:B------:R-:W-:Y:S01]  /*1560*/  FMUL R5, R37, R2 ;  /* 0x0000000225057220 */ /* 0x000fe20000400000 */
[----:B------:R-:W-:Y:S01]  /*1570*/  FFMA.SAT R37, R3, R11, 0.5 ;  /* 0x3f00000003257423 */ /* 0x000fe2000000200b */
[----:B------:R-:W-:-:S03]  /*1580*/  SHF.L.U32 R4, R35, 0x17, RZ ;  /* 0x0000001723047819 */ /* 0x000fc600000006ff */
[----:B------:R-:W-:Y:S02]  /*1590*/  FFMA.RM R37, R37, R12, 12582913 ;  /* 0x4b40000125257423 */ /* 0x000fe4000000400c */
[----:B-1----:R-:W-:Y:S02]  /*15a0*/  FMUL R4, R4, R47 ;  /* 0x0000002f04047220 */ /* 0x002fe40000400000 */
[----:B------:R-:W-:-:S04]  /*15b0*/  FADD R2, R37, -12583039 ;  /* 0xcb40007f25027421 */ /* 0x000fc80000000000 */
[----:B------:R-:W-:-:S04]  /*15c0*/  FFMA R2, R3, 1.4426950216293334961, -R2 ;  /* 0x3fb8aa3b03027823 */ /* 0x000fc80000000802 */
[----:B------:R-:W-:Y:S01]  /*15d0*/  FFMA R2, R3, 1.925963033500011079e-08, R2 ;  /* 0x32a5706003027823 */ /* 0x000fe20000000002 */
[----:B------:R-:W-:-:S04]  /*15e0*/  FFMA.SAT R3, R13, R11, 0.5 ;  /* 0x3f0000000d037423 */ /* 0x000fc8000000200b */
[----:B------:R-:W-:Y:S01]  /*15f0*/  FFMA.RM R35, R3, R12, 12582913 ;  /* 0x4b40000103237423 */ /* 0x000fe2000000400c */
[----:B------:R-:W-:Y:S01]  /*1600*/  SHF.L.U32 R3, R37, 0x17, RZ ;  /* 0x0000001725037819 */ /* 0x000fe200000006ff */
[----:B------:R-:W1:Y:S02]  /*1610*/  MUFU.EX2 R2, R2 ;  /* 0x0000000200027308 */ /* 0x000e640000000800 */
[C---:B------:R-:W-:Y:S01]  /*1620*/  FADD R36, R35.reuse, -12583039 ;  /* 0xcb40007f23247421 */ /* 0x040fe20000000000 */
[----:B------:R-:W-:-:S03]  /*1630*/  SHF.L.U32 R35, R35, 0x17, RZ ;  /* 0x0000001723237819 */ /* 0x000fc600000006ff */
[----:B------:R-:W-:-:S04]  /*1640*/  FFMA R36, R13, 1.4426950216293334961, -R36 ;  /* 0x3fb8aa3b0d247823 */ /* 0x000fc80000000824 */
[----:B------:R-:W-:Y:S01]  /*1650*/  FFMA R36, R13, 1.925963033500011079e-08, R36 ;  /* 0x32a570600d247823 */ /* 0x000fe20000000024 */
[----:B------:R-:W-:-:S04]  /*1660*/  FFMA.SAT R13, R15, R11, 0.5 ;  /* 0x3f0000000f0d7423 */ /* 0x000fc8000000200b */
[----:B------:R-:W-:Y:S01]  /*1670*/  FFMA.RM R37, R13, R12, 12582913 ;  /* 0x4b4000010d257423 */ /* 0x000fe2000000400c */
[----:B------:R-:W2:Y:S01]  /*1680*/  MUFU.EX2 R36, R36 ;  /* 0x0000002400247308 */ /* 0x000ea20000000800 */
[----:B------:R-:W-:Y:S01]  /*1690*/  FFMA.SAT R13, R0, R11, 0.5 ;  /* 0x3f000000000d7423 */ /* 0x000fe2000000200b */
[----:B-1----:R-:W-:Y:S01]  /*16a0*/  FMUL R3, R3, R2 ;  /* 0x0000000203037220 */ /* 0x002fe20000400000 */
[----:B------:R-:W-:Y:S02]  /*16b0*/  FADD R40, R37, -12583039 ;  /* 0xcb40007f25287421 */ /* 0x000fe40000000000 */
[----:B------:R-:W-:Y:S02]  /*16c0*/  FFMA.RM R13, R13, R12, 12582913 ;  /* 0x4b4000010d0d7423 */ /* 0x000fe4000000400c */
[----:B------:R-:W-:-:S04]  /*16d0*/  FFMA R40, R15, 1.4426950216293334961, -R40 ;  /* 0x3fb8aa3b0f287823 */ /* 0x000fc80000000828 */
[----:B------:R-:W-:Y:S01]  /*16e0*/  FFMA R40, R15, 1.925963033500011079e-08, R40 ;  /* 0x32a570600f287823 */ /* 0x000fe20000000028 */
[C---:B------:R-:W-:Y:S01]  /*16f0*/  FADD R15, R13.reuse, -12583039 ;  /* 0xcb40007f0d0f7421 */ /* 0x040fe20000000000 */
[----:B------:R-:W-:-:S03]  /*1700*/  SHF.L.U32 R13, R13, 0x17, RZ ;  /* 0x000000170d0d7819 */ /* 0x000fc600000006ff */
[C---:B------:R-:W-:Y:S01]  /*1710*/  FFMA R15, R0.reuse, 1.4426950216293334961, -R15 ;  /* 0x3fb8aa3b000f7823 */ /* 0x040fe2000000080f */
[----:B--2---:R-:W-:Y:S02]  /*1720*/  FMUL R2, R35, R36 ;  /* 0x0000002423027220 */ /* 0x004fe40000400000 */
[----:B------:R-:W1:Y:S01]  /*1730*/  MUFU.EX2 R35, R40 ;  /* 0x0000002800237308 */ /* 0x000e620000000800 */
[----:B------:R-:W-:Y:S01]  /*1740*/  FFMA R36, R0, 1.925963033500011079e-08, R15 ;  /* 0x32a5706000247823 */ /* 0x000fe2000000000f */
[----:B------:R-:W-:Y:S01]  /*1750*/  SHF.L.U32 R0, R37, 0x17, RZ ;  /* 0x0000001725007819 */ /* 0x000fe200000006ff */
[-C--:B------:R-:W-:Y:S01]  /*1760*/  FFMA.SAT R37, R14, R11.reuse, 0.5 ;  /* 0x3f0000000e257423 */ /* 0x080fe2000000200b */
[----:B------:R-:W-:-:S03]  /*1770*/  FFMA.SAT R15, R34, R11, 0.5 ;  /* 0x3f000000220f7423 */ /* 0x000fc6000000200b */
[-C--:B------:R-:W-:Y:S01]  /*1780*/  FFMA.RM R11, R37, R12.reuse, 12582913 ;  /* 0x4b400001250b7423 */ /* 0x080fe2000000400c */
[-C--:B------:R-:W-:Y:S01]  /*1790*/  FFMA.RM R15, R15, R12.reuse, 12582913 ;  /* 0x4b4000010f0f7423 */ /* 0x080fe2000000400c */
[----:B------:R-:W-:Y:S01]  /*17a0*/  FFMA.RM R12, R41, R12, 12582913 ;  /* 0x4b400001290c7423 */ /* 0x000fe2000000400c */
[----:B------:R-:W-:Y:S01]  /*17b0*/  MUFU.EX2 R36, R36 ;  /* 0x0000002400247308 */ /* 0x000fe20000000800 */
[C---:B------:R-:W-:Y:S01]  /*17c0*/  FADD R37, R11.reuse, -12583039 ;  /* 0xcb40007f0b257421 */ /* 0x040fe20000000000 */
[----:B------:R-:W-:-:S03]  /*17d0*/  SHF.L.U32 R11, R11, 0x17, RZ ;  /* 0x000000170b0b7819 */ /* 0x000fc600000006ff */
[----:B------:R-:W-:Y:S01]  /*17e0*/  FFMA R37, R14, 1.4426950216293334961, -R37 ;  /* 0x3fb8aa3b0e257823 */ /* 0x000fe20000000825 */
[----:B-1----:R-:W-:Y:S01]  /*17f0*/  FMUL R0, R0, R35 ;  /* 0x0000002300007220 */ /* 0x002fe20000400000 */
[C---:B------:R-:W-:Y:S02]  /*1800*/  FADD R35, R15.reuse, -12583039 ;  /* 0xcb40007f0f237421 */ /* 0x040fe40000000000 */
[----:B------:R-:W-:Y:S01]  /*1810*/  FFMA R37, R14, 1.925963033500011079e-08, R37 ;  /* 0x32a570600e257823 */ /* 0x000fe20000000025 */
[----:B------:R-:W-:Y:S01]  /*1820*/  FADD R14, R12, -12583039 ;  /* 0xcb40007f0c0e7421 */ /* 0x000fe20000000000 */
[----:B------:R-:W-:Y:S01]  /*1830*/  SHF.L.U32 R15, R15, 0x17, RZ ;  /* 0x000000170f0f7819 */ /* 0x000fe200000006ff */
[C---:B------:R-:W-:Y:S01]  /*1840*/  FFMA R35, R34.reuse, 1.4426950216293334961, -R35 ;  /* 0x3fb8aa3b22237823 */ /* 0x040fe20000000823 */
[----:B------:R-:W1:Y:S01]  /*1850*/  MUFU.EX2 R40, R37 ;  /* 0x0000002500287308 */ /* 0x000e620000000800 */
[----:B------:R-:W-:Y:S02]  /*1860*/  FFMA R14, R33, 1.4426950216293334961, -R14 ;  /* 0x3fb8aa3b210e7823 */ /* 0x000fe4000000080e */
[----:B------:R-:W-:-:S02]  /*1870*/  FFMA R35, R34, 1.925963033500011079e-08, R35 ;  /* 0x32a5706022237823 */ /* 0x000fc40000000023 */
[----:B------:R-:W-:Y:S01]  /*1880*/  FFMA R41, R33, 1.925963033500011079e-08, R14 ;  /* 0x32a5706021297823 */ /* 0x000fe2000000000e */
[----:B------:R-:W-:Y:S02]  /*1890*/  FADD R33, RZ, R26 ;  /* 0x0000001aff217221 */ /* 0x000fe40000000000 */
[----:B------:R1:W2:Y:S02]  /*18a0*/  MUFU.EX2 R34, R35 ;  /* 0x0000002300227308 */ /* 0x0002a40000000800 */
[----:B------:R-:W-:-:S04]  /*18b0*/  FADD R14, R33, R20 ;  /* 0x00000014210e7221 */ /* 0x000fc80000000000 */
[----:B------:R-:W-:Y:S02]  /*18c0*/  FADD R33, R14, R21 ;  /* 0x000000150e217221 */ /* 0x000fe40000000000 */
[----:B------:R-:W3:Y:S01]  /*18d0*/  MUFU.EX2 R41, R41 ;  /* 0x0000002900297308 */ /* 0x000ee20000000800 */
[----:B-1----:R-:W-:Y:S01]  /*18e0*/  FMUL R35, R11, R40 ;  /* 0x000000280b237220 */ /* 0x002fe20000400000 */
        /* <DEDUP_REMOVED lines=21> */
[----:B------:R-:W-:Y:S02]  /*1a40*/  SHF.L.U32 R36, R12, 0x17, RZ ;  /* 0x000000170c247819 */ /* 0x000fe400000006ff */
[----:B------:R-:W-:-:S03]  /*1a50*/  FADD R13, R14, R5 ;  /* 0x000000050e0d7221 */ /* 0x000fc60000000000 */
        /* <DEDUP_REMOVED lines=18> */
.L_x_8007:
        /* <DEDUP_REMOVED lines=12> */
[----:B01----:R-:W-:Y:S05]  /*1c40*/  CALL.REL.NOINC `($__internal_163_$__cuda_sm3x_div_rn_noftz_f32_slowpath) ;  /* 0x00000038000c7944 */ /* 0x003fea0003c00000 */
[----:B------:R-:W-:-:S07]  /*1c50*/  MOV R14, R42 ;  /* 0x0000002a000e7202 */ /* 0x000fce0000000f00 */
.L_x_7934:
[----:B------:R-:W-:Y:S05]  /*1c60*/  BSYNC.RECONVERGENT B2 ;  /* 0x0000000000027941 */ /* 0x000fea0003800200 */
.L_x_7933:
        /* <DEDUP_REMOVED lines=12> */
[----:B01----:R-:W-:Y:S05]  /*1d30*/  CALL.REL.NOINC `($__internal_163_$__cuda_sm3x_div_rn_noftz_f32_slowpath) ;  /* 0x0000003400d07944 */ /* 0x003fea0003c00000 */
[----:B------:R-:W-:-:S07]  /*1d40*/  MOV R15, R42 ;  /* 0x0000002a000f7202 */ /* 0x000fce0000000f00 */
.L_x_7936:
[----:B------:R-:W-:Y:S05]  /*1d50*/  BSYNC.RECONVERGENT B2 ;  /* 0x0000000000027941 */ /* 0x000fea0003800200 */
.L_x_7935:
        /* <DEDUP_REMOVED lines=14> */
.L_x_7938:
[----:B------:R-:W-:Y:S05]  /*1e40*/  BSYNC.RECONVERGENT B2 ;  /* 0x0000000000027941 */ /* 0x000fea0003800200 */
.L_x_7937:
        /* <DEDUP_REMOVED lines=14> */
.L_x_7940:
[----:B------:R-:W-:Y:S05]  /*1f30*/  BSYNC.RECONVERGENT B2 ;  /* 0x0000000000027941 */ /* 0x000fea0003800200 */
.L_x_7939:
        /* <DEDUP_REMOVED lines=14> */
.L_x_7942:
[----:B------:R-:W-:Y:S05]  /*2020*/  BSYNC.RECONVERGENT B2 ;  /* 0x0000000000027941 */ /* 0x000fea0003800200 */
.L_x_7941:
        /* <DEDUP_REMOVED lines=14> */
.L_x_7944:
[----:B------:R-:W-:Y:S05]  /*2110*/  BSYNC.RECONVERGENT B2 ;  /* 0x0000000000027941 */ /* 0x000fea0003800200 */
.L_x_7943:
        /* <DEDUP_REMOVED lines=14> */
.L_x_7946:
[----:B------:R-:W-:Y:S05]  /*2200*/  BSYNC.RECONVERGENT B2 ;  /* 0x0000000000027941 */ /* 0x000fea0003800200 */
.L_x_7945:
        /* <DEDUP_REMOVED lines=14> */
.L_x_7948:
[----:B------:R-:W-:Y:S05]  /*22f0*/  BSYNC.RECONVERGENT B2 ;  /* 0x0000000000027941 */ /* 0x000fea0003800200 */
.L_x_7947:
        /* <DEDUP_REMOVED lines=14> */
.L_x_7950:
[----:B------:R-:W-:Y:S05]  /*23e0*/  BSYNC.RECONVERGENT B2 ;  /* 0x0000000000027941 */ /* 0x000fea0003800200 */
.L_x_7949:
        /* <DEDUP_REMOVED lines=14> */
.L_x_7952:
[----:B------:R-:W-:Y:S05]  /*24d0*/  BSYNC.RECONVERGENT B2 ;  /* 0x0000000000027941 */ /* 0x000fea0003800200 */
.L_x_7951:
        /* <DEDUP_REMOVED lines=14> */
.L_x_7954:
[----:B------:R-:W-:Y:S05]  /*25c0*/  BSYNC.RECONVERGENT B2 ;  /* 0x0000000000027941 */ /* 0x000fea0003800200 */
.L_x_7953:
        /* <DEDUP_REMOVED lines=14> */
.L_x_7956:
[----:B------:R-:W-:Y:S05]  /*26b0*/  BSYNC.RECONVERGENT B2 ;  /* 0x0000000000027941 */ /* 0x000fea0003800200 */
.L_x_7955:
        /* <DEDUP_REMOVED lines=14> */
.L_x_7958:
[----:B------:R-:W-:Y:S05]  /*27a0*/  BSYNC.RECONVERGENT B2 ;  /* 0x0000000000027941 */ /* 0x000fea0003800200 */
.L_x_7957:
        /* <DEDUP_REMOVED lines=14> */
.L_x_7960:
[----:B------:R-:W-:Y:S05]  /*2890*/  BSYNC.RECONVERGENT B2 ;  /* 0x0000000000027941 */ /* 0x000fea0003800200 */
.L_x_7959:
        /* <DEDUP_REMOVED lines=14> */
.L_x_7962:
[----:B------:R-:W-:Y:S05]  /*2980*/  BSYNC.RECONVERGENT B2 ;  /* 0x0000000000027941 */ /* 0x000fea0003800200 */
.L_x_7961:
        /* <DEDUP_REMOVED lines=14> */
.L_x_7964:
[----:B------:R-:W-:Y:S05]  /*2a70*/  BSYNC.RECONVERGENT B2 ;  /* 0x0000000000027941 */ /* 0x000fea0003800200 */
.L_x_7963:
        /* <DEDUP_REMOVED lines=14> */
.L_x_7966:
[----:B------:R-:W-:Y:S05]  /*2b60*/  BSYNC.RECONVERGENT B2 ;  /* 0x0000000000027941 */ /* 0x000fea0003800200 */
.L_x_7965:
        /* <DEDUP_REMOVED lines=14> */
.L_x_7968:
[----:B------:R-:W-:Y:S05]  /*2c50*/  BSYNC.RECONVERGENT B2 ;  /* 0x0000000000027941 */ /* 0x000fea0003800200 */
.L_x_7967:
        /* <DEDUP_REMOVED lines=14> */
.L_x_7970:
[----:B------:R-:W-:Y:S05]  /*2d40*/  BSYNC.RECONVERGENT B2 ;  /* 0x0000000000027941 */ /* 0x000fea0003800200 */
.L_x_7969:
        /* <DEDUP_REMOVED lines=14> */
.L_x_7972:
[----:B------:R-:W-:Y:S05]  /*2e30*/  BSYNC.RECONVERGENT B2 ;  /* 0x0000000000027941 */ /* 0x000fea0003800200 */
.L_x_7971:
        /* <DEDUP_REMOVED lines=14> */
.L_x_7974:
[----:B------:R-:W-:Y:S05]  /*2f20*/  BSYNC.RECONVERGENT B2 ;  /* 0x0000000000027941 */ /* 0x000fea0003800200 */
.L_x_7973:
        /* <DEDUP_REMOVED lines=14> */
.L_x_7976:
[----:B------:R-:W-:Y:S05]  /*3010*/  BSYNC.RECONVERGENT B2 ;  /* 0x0000000000027941 */ /* 0x000fea0003800200 */
.L_x_7975:
        /* <DEDUP_REMOVED lines=14> */
.L_x_7978:
[----:B------:R-:W-:Y:S05]  /*3100*/  BSYNC.RECONVERGENT B2 ;  /* 0x0000000000027941 */ /* 0x000fea0003800200 */
.L_x_7977:
        /* <DEDUP_REMOVED lines=14> */
.L_x_7980:
[----:B------:R-:W-:Y:S05]  /*31f0*/  BSYNC.RECONVERGENT B2 ;  /* 0x0000000000027941 */ /* 0x000fea0003800200 */
.L_x_7979:
        /* <DEDUP_REMOVED lines=14> */
.L_x_7982:
[----:B------:R-:W-:Y:S05]  /*32e0*/  BSYNC.RECONVERGENT B2 ;  /* 0x0000000000027941 */ /* 0x000fea0003800200 */
.L_x_7981:
        /* <DEDUP_REMOVED lines=14> */
.L_x_7984:
[----:B------:R-:W-:Y:S05]  /*33d0*/  BSYNC.RECONVERGENT B2 ;  /* 0x0000000000027941 */ /* 0x000fea0003800200 */
.L_x_7983:
        /* <DEDUP_REMOVED lines=14> */
.L_x_7986:
[----:B------:R-:W-:Y:S05]  /*34c0*/  BSYNC.RECONVERGENT B2 ;  /* 0x0000000000027941 */ /* 0x000fea0003800200 */
.L_x_7985:
        /* <DEDUP_REMOVED lines=14> */
.L_x_7988:
[----:B------:R-:W-:Y:S05]  /*35b0*/  BSYNC.RECONVERGENT B2 ;  /* 0x0000000000027941 */ /* 0x000fea0003800200 */
.L_x_7987:
        /* <DEDUP_REMOVED lines=14> */
.L_x_7990:
[----:B------:R-:W-:Y:S05]  /*36a0*/  BSYNC.RECONVERGENT B2 ;  /* 0x0000000000027941 */ /* 0x000fea0003800200 */
.L_x_7989:
        /* <DEDUP_REMOVED lines=14> */
.L_x_7992:
[----:B------:R-:W-:Y:S05]  /*3790*/  BSYNC.RECONVERGENT B2 ;  /* 0x0000000000027941 */ /* 0x000fea0003800200 */
.L_x_7991:
        /* <DEDUP_REMOVED lines=14> */
.L_x_7994:
[----:B------:R-:W-:Y:S05]  /*3880*/  BSYNC.RECONVERGENT B2 ;  /* 0x0000000000027941 */ /* 0x000fea0003800200 */
.L_x_7993:
        /* <DEDUP_REMOVED lines=15> */
[----:B------:R-:W-:Y:S01]  /*3980*/  R2UR UR11, R39 ;  /* 0x00000000270b72ca */ /* 0x000fe200000e0000 */
        /* <DEDUP_REMOVED lines=28> */
[----:B------:R-:W-:Y:S02]  /*3b50*/  R2UR UR28, R38 ;  /* 0x00000000261c72ca */ /* 0x000fe400000e0000 */
[----:B------:R-:W-:Y:S01]  /*3b60*/  R2UR UR29, R39 ;  /* 0x00000000271d72ca */ /* 0x000fe200000e0000 */
[----:B------:R3:W-:Y:S01]  /*3b70*/  STG.E desc[UR14][R34.64+0x500], R30 ;  /* 0x0005001e22007986 */ /* 0x0007e2000c10190e */
[----:B------:R-:W-:-:S03]  /*3b80*/  ISETP.GE.AND.EX P0, PT, R43, UR45, PT, P0 ;  /* 0x0000002d2b007c0c */ /* 0x000fc6000bf06300 */
        /* <DEDUP_REMOVED lines=22> */
.L_x_7932:
[----:B------:R-:W-:Y:S01]  /*3cf0*/  HFMA2 R11, -RZ, RZ, 0, 1.847743988037109375e-06 ;  /* 0x0000001fff0b7431 */ /* 0x000fe200000001ff */
[----:B------:R-:W-:Y:S01]  /*3d00*/  BSSY B0, `(.L_x_7996) ;  /* 0x0000006000007945 */ /* 0x000fe20003800000 */
[----:B------:R-:W-:Y:S02]  /*3d10*/  MOV R12, 0x10 ;  /* 0x00000010000c7802 */ /* 0x000fe40000000f00 */
[----:B------:R-:W-:-:S07]  /*3d20*/  MOV R15, 0xffffffff ;  /* 0xffffffff000f7802 */ /* 0x000fce0000000f00 */
[----:B0-----:R-:W-:Y:S05]  /*3d30*/  WARPSYNC.COLLECTIVE R15, `(.L_x_7997) ;  /* 0x000000000f087348 */ /* 0x001fea0003c00000 */
[----:B------:R1:W2:Y:S02]  /*3d40*/  SHFL.BFLY P6, R14, R13, R12, R11 ;  /* 0x0c00000c0d0e7389 */ /* 0x0002a400000c000b */
[----:B012---:R-:W-:Y:S05]  /*3d50*/  ENDCOLLECTIVE ;  /* 0x000000000000791b */ /* 0x007fea0003800000 */
.L_x_7997:
[----:B------:R-:W-:Y:S05]  /*3d60*/  BSYNC B0 ;  /* 0x0000000000007941 */ /* 0x000fea0003800000 */
.L_x_7996:
        /* <DEDUP_REMOVED lines=9> */
.L_x_7998:
[----:B------:R-:W-:Y:S01]  /*3e00*/  HFMA2 R12, -RZ, RZ, 0, 2.384185791015625e-07 ;  /* 0x00000004ff0c7431 */ /* 0x000fe200000001ff */
[----:B------:R-:W-:-:S04]  /*3e10*/  FMNMX R0, R13, R14, !PT ;  /* 0x0000000e0d007209 */ /* 0x000fc80007800000 */
[----:B------:R-:W-:-:S07]  /*3e20*/  MOV R13, R0 ;  /* 0x00000000000d7202 */ /* 0x000fce0000000f00 */
[----:B------:R-:W-:Y:S05]  /*3e30*/  WARPSYNC.COLLECTIVE R15, `(.L_x_7999) ;  /* 0x000000000f087348 */ /* 0x000fea0003c00000 */
[----:B------:R0:W1:Y:S02]  /*3e40*/  SHFL.BFLY P6, R14, R13, R12, R11 ;  /* 0x0c00000c0d0e7389 */ /* 0x00006400000c000b */
[----:B01----:R-:W-:Y:S05]  /*3e50*/  ENDCOLLECTIVE ;  /* 0x000000000000791b */ /* 0x003fea0003800000 */
.L_x_7999:
[----:B------:R-:W-:Y:S01]  /*3e60*/  HFMA2 R12, -RZ, RZ, 0, 1.1920928955078125e-07 ;  /* 0x00000002ff0c7431 */ /* 0x000fe200000001ff */
[----:B------:R-:W-:-:S04]  /*3e70*/  FMNMX R2, R0, R14, !PT ;  /* 0x0000000e00027209 */ /* 0x000fc80007800000 */
[----:B------:R-:W-:-:S07]  /*3e80*/  MOV R13, R2 ;  /* 0x00000002000d7202 */ /* 0x000fce0000000f00 */
[----:B------:R-:W-:Y:S05]  /*3e90*/  WARPSYNC.COLLECTIVE R15, `(.L_x_8000) ;  /* 0x000000000f087348 */ /* 0x000fea0003c00000 */
[----:B------:R0:W1:Y:S02]  /*3ea0*/  SHFL.BFLY P6, R14, R13, R12, R11 ;  /* 0x0c00000c0d0e7389 */ /* 0x00006400000c000b */
[----:B01----:R-:W-:Y:S05]  /*3eb0*/  ENDCOLLECTIVE ;  /* 0x000000000000791b */ /* 0x003fea0003800000 */
.L_x_8000:
[----:B------:R-:W-:Y:S01]  /*3ec0*/  HFMA2 R12, -RZ, RZ, 0, 5.9604644775390625e-08 ;  /* 0x00000001ff0c7431 */ /* 0x000fe200000001ff */
[----:B------:R-:W-:-:S04]  /*3ed0*/  FMNMX R3, R2, R14, !PT ;  /* 0x0000000e02037209 */ /* 0x000fc80007800000 */
[----:B------:R-:W-:-:S07]  /*3ee0*/  MOV R13, R3 ;  /* 0x00000003000d7202 */ /* 0x000fce0000000f00 */
[----:B------:R-:W-:Y:S05]  /*3ef0*/  WARPSYNC.COLLECTIVE R15, `(.L_x_8001) ;  /* 0x000000000f087348 */ /* 0x000fea0003c00000 */
[----:B------:R0:W1:Y:S02]  /*3f00*/  SHFL.BFLY P6, R14, R13, R12, R11 ;  /* 0x0c00000c0d0e7389 */ /* 0x00006400000c000b */
[----:B01----:R-:W-:Y:S05]  /*3f10*/  ENDCOLLECTIVE ;  /* 0x000000000000791b */ /* 0x003fea0003800000 */
.L_x_8001:
        /* <DEDUP_REMOVED lines=317> */
.L_x_8002:
[----:B------:R-:W-:Y:S02]  /*52f0*/  HFMA2 R12, -RZ, RZ, 0, 4.76837158203125e-07 ;  /* 0x00000008ff0c7431 */ /* 0x000fe400000001ff */
[----:B------:R-:W-:-:S05]  /*5300*/  FADD R37, R13, R14 ;  /* 0x0000000e0d257221 */ /* 0x000fca0000000000 */
[----:B------:R-:W-:-:S07]  /*5310*/  MOV R13, R37 ;  /* 0x00000025000d7202 */ /* 0x000fce0000000f00 */
[----:B------:R-:W-:Y:S05]  /*5320*/  WARPSYNC.COLLECTIVE R15, `(.L_x_8003) ;  /* 0x000000000f087348 */ /* 0x000fea0003c00000 */
[----:B------:R0:W1:Y:S02]  /*5330*/  SHFL.BFLY P6, R14, R13, R12, R11 ;  /* 0x0c00000c0d0e7389 */ /* 0x00006400000c000b */
[----:B01----:R-:W-:Y:S05]  /*5340*/  ENDCOLLECTIVE ;  /* 0x000000000000791b */ /* 0x003fea0003800000 */
.L_x_8003:
[----:B------:R-:W-:Y:S02]  /*5350*/  HFMA2 R12, -RZ, RZ, 0, 2.384185791015625e-07 ;  /* 0x00000004ff0c7431 */ /* 0x000fe400000001ff */
[----:B------:R-:W-:-:S05]  /*5360*/  FADD R40, R37, R14 ;  /* 0x0000000e25287221 */ /* 0x000fca0000000000 */
[----:B------:R-:W-:-:S07]  /*5370*/  MOV R13, R40 ;  /* 0x00000028000d7202 */ /* 0x000fce0000000f00 */
[----:B------:R-:W-:Y:S05]  /*5380*/  WARPSYNC.COLLECTIVE R15, `(.L_x_8004) ;  /* 0x000000000f087348 */ /* 0x000fea0003c00000 */
[----:B------:R0:W1:Y:S02]  /*5390*/  SHFL.BFLY P6, R14, R13, R12, R11 ;  /* 0x0c00000c0d0e7389 */ /* 0x00006400000c000b */
[----:B01----:R-:W-:Y:S05]  /*53a0*/  ENDCOLLECTIVE ;  /* 0x000000000000791b */ /* 0x003fea0003800000 */
.L_x_8004:
[----:B------:R-:W-:Y:S02]  /*53b0*/  HFMA2 R12, -RZ, RZ, 0, 1.1920928955078125e-07 ;  /* 0x00000002ff0c7431 */ /* 0x000fe400000001ff */
[----:B------:R-:W-:-:S05]  /*53c0*/  FADD R41, R40, R14 ;  /* 0x0000000e28297221 */ /* 0x000fca0000000000 */
[----:B------:R-:W-:-:S07]  /*53d0*/  MOV R13, R41 ;  /* 0x00000029000d7202 */ /* 0x000fce0000000f00 */
[----:B------:R-:W-:Y:S05]  /*53e0*/  WARPSYNC.COLLECTIVE R15, `(.L_x_8005) ;  /* 0x000000000f087348 */ /* 0x000fea0003c00000 */
[----:B------:R0:W1:Y:S02]  /*53f0*/  SHFL.BFLY P6, R14, R13, R12, R11 ;  /* 0x0c00000c0d0e7389 */ /* 0x00006400000c000b */
[----:B01----:R-:W-:Y:S05]  /*5400*/  ENDCOLLECTIVE ;  /* 0x000000000000791b */ /* 0x003fea0003800000 */
.L_x_8005:
[----:B------:R-:W-:Y:S02]  /*5410*/  HFMA2 R12, -RZ, RZ, 0, 5.9604644775390625e-08 ;  /* 0x00000001ff0c7431 */ /* 0x000fe400000001ff */
[----:B------:R-:W-:-:S05]  /*5420*/  FADD R42, R41, R14 ;  /* 0x0000000e292a7221 */ /* 0x000fca0000000000 */
[----:B------:R-:W-:-:S07]  /*5430*/  MOV R13, R42 ;  /* 0x0000002a000d7202 */ /* 0x000fce0000000f00 */
[----:B------:R-:W-:Y:S05]  /*5440*/  WARPSYNC.COLLECTIVE R15, `(.L_x_8006) ;  /* 0x000000000f087348 */ /* 0x000fea0003c00000 */
[----:B------:R0:W1:Y:S02]  /*5450*/  SHFL.BFLY P6, R14, R13, R12, R11 ;  /* 0x0c00000c0d0e7389 */ /* 0x00006400000c000b */
[----:B01----:R-:W-:Y:S05]  /*5460*/  ENDCOLLECTIVE ;  /* 0x000000000000791b */ /* 0x003fea0003800000 */
.L_x_8006:
[----:B------:R-:W-:Y:S05]  /*5470*/  BRA `(.L_x_8007) ;  /* 0xffffffc400c07947 */ /* 0x000fea000383ffff */
        .weak           $__internal_163_$__cuda_sm3x_div_rn_noftz_f32_slowpath
        .type           $__internal_163_$__cuda_sm3x_div_rn_noftz_f32_slowpath,@function
        .size           $__internal_163_$__cuda_sm3x_div_rn_noftz_f32_slowpath,(.L_x_15480 - $__internal_163_$__cuda_sm3x_div_rn_noftz_f32_slowpath)
$__internal_163_$__cuda_sm3x_div_rn_noftz_f32_slowpath:
        /* <DEDUP_REMOVED lines=35> */
.L_x_8009:
[----:B------:R-:W-:Y:S01]  /*56b0*/  LEA R48, R41, 0xc0800000, 0x17 ;  /* 0xc080000029307811 */ /* 0x000fe200078eb8ff */
[----:B------:R-:W-:Y:S01]  /*56c0*/  BSSY.RECONVERGENT B1, `(.L_x_8014) ;  /* 0x0000036000017945 */ /* 0x000fe20003800200 */
[----:B------:R-:W-:Y:S02]  /*56d0*/  IADD3 R42, PT, PT, R42, -0x7f, RZ ;  /* 0xffffff812a2a7810 */ /* 0x000fe40007ffe0ff */
[----:B------:R-:W-:-:S03]  /*56e0*/  IADD3 R47, PT, PT, -R48, R11, RZ ;  /* 0x0000000b302f7210 */ /* 0x000fc60007ffe1ff */
[C---:B------:R-:W-:Y:S01]  /*56f0*/  IMAD R11, R42.reuse, -0x800000, R26 ;  /* 0xff8000002a0b7824 */ /* 0x040fe200078e021a */
[----:B------:R-:W-:Y:S01]  /*5700*/  IADD3 R26, PT, PT, R42, 0x7f, -R41 ;  /* 0x0000007f2a1a7810 */ /* 0x000fe20007ffe829 */
[----:B------:R-:W-:Y:S01]  /*5710*/  FADD.FTZ R42, -R47, -RZ ;  /* 0x800000ff2f2a7221 */ /* 0x000fe20000010100 */
[----:B------:R-:W0:Y:S02]  /*5720*/  MUFU.RCP R41, R47 ;  /* 0x0000002f00297308 */ /* 0x000e240000001000 */
        /* <DEDUP_REMOVED lines=43> */
.L_x_8016:
[----:B------:R-:W-:-:S04]  /*59e0*/  LOP3.LUT R42, R42, 0x80000000, RZ, 0xc0, !PT ;  /* 0x800000002a2a7812 */ /* 0x000fc800078ec0ff */
[----:B------:R-:W-:Y:S01]  /*59f0*/  LOP3.LUT R42, R42, 0x7f800000, RZ, 0xfc, !PT ;  /* 0x7f8000002a2a7812 */ /* 0x000fe200078efcff */
[----:B------:R-:W-:Y:S06]  /*5a00*/  BRA `(.L_x_8017) ;  /* 0x0000000000047947 */ /* 0x000fec0003800000 */
.L_x_8015:
[----:B------:R-:W-:-:S07]  /*5a10*/  LEA R42, R13, R42, 0x17 ;  /* 0x0000002a0d2a7211 */ /* 0x000fce00078eb8ff */
.L_x_8017:
[----:B------:R-:W-:Y:S05]  /*5a20*/  BSYNC.RECONVERGENT B1 ;  /* 0x0000000000017941 */ /* 0x000fea0003800200 */
.L_x_8014:
[----:B------:R-:W-:Y:S05]  /*5a30*/  BRA `(.L_x_8018) ;  /* 0x0000000000207947 */ /* 0x000fea0003800000 */
.L_x_8013:
[----:B------:R-:W-:-:S04]  /*5a40*/  LOP3.LUT R11, R11, 0x80000000, R26, 0x48, !PT ;  /* 0x800000000b0b7812 */ /* 0x000fc800078e481a */
[----:B------:R-:W-:Y:S01]  /*5a50*/  LOP3.LUT R42, R11, 0x7f800000, RZ, 0xfc, !PT ;  /* 0x7f8000000b2a7812 */ /* 0x000fe200078efcff */
[----:B------:R-:W-:Y:S06]  /*5a60*/  BRA `(.L_x_8018) ;  /* 0x0000000000147947 */ /* 0x000fec0003800000 */
.L_x_8012:
[----:B------:R-:W-:Y:S01]  /*5a70*/  LOP3.LUT R42, R11, 0x80000000, R26, 0x48, !PT ;  /* 0x800000000b2a7812 */ /* 0x000fe200078e481a */
[----:B------:R-:W-:Y:S06]  /*5a80*/  BRA `(.L_x_8018) ;  /* 0x00000000000c7947 */ /* 0x000fec0003800000 */
.L_x_8011:
[----:B------:R-:W0:Y:S01]  /*5a90*/  MUFU.RSQ R42, -QNAN ;  /* 0xffc00000002a7908 */ /* 0x000e220000001400 */
[----:B------:R-:W-:Y:S05]  /*5aa0*/  BRA `(.L_x_8018) ;  /* 0x0000000000047947 */ /* 0x000fea0003800000 */
.L_x_8010:
[----:B------:R-:W-:-:S07]  /*5ab0*/  FADD.FTZ R42, R26, R11 ;  /* 0x0000000b1a2a7221 */ /* 0x000fce0000010000 */
.L_x_8018:
[----:B------:R-:W-:Y:S05]  /*5ac0*/  BSYNC.RECONVERGENT B0 ;  /* 0x0000000000007941 */ /* 0x000fea0003800200 */
.L_x_8008:
[----:B------:R-:W-:-:S04]  /*5ad0*/  HFMA2 R13, -RZ, RZ, 0, 0 ;  /* 0x00000000ff0d7431 */ /* 0x000fc800000001ff */
[----:B0-----:R-:W-:Y:S05]  /*5ae0*/  RET.REL.NODEC R12 `(_ZN7oneflow4cuda7softmax15SoftmaxWarpImplI10SimpleLoadIffE11SimpleStoreIffEfLi1ELi31ELi32ELi1ELb0ELNS1_9AlgorithmE0EEEvT_T0_ll) ;  /* 0xffffffa40c447950 */ /* 0x001fea0003c3ffff */
.L_x_8019:
        /* <DEDUP_REMOVED lines=9> */
.L_x_15480:


//--------------------- .text._ZN7oneflow4cuda7softmax15SoftmaxWarpImplI10SimpleLoadIffE11SimpleStoreIffEfLi1ELi30ELi32ELi1ELb1ELNS1_9AlgorithmE0EEEvT_T0_ll --------------------------
	.section	.text._ZN7oneflow4cuda7softmax15SoftmaxWarpImplI10SimpleLoadIffE11SimpleStoreIffEfLi1ELi30ELi32ELi1ELb1ELNS1_9AlgorithmE0EEEvT_T0_ll,"ax",@progbits
	.align	128
        .global         _ZN7oneflow4cuda7softmax15SoftmaxWarpImplI10SimpleLoadIffE11SimpleStoreIffEfLi1ELi30ELi32ELi1ELb1ELNS1_9AlgorithmE0EEEvT_T0_ll
        .type           _ZN7oneflow4cuda7softmax15SoftmaxWarpImplI10SimpleLoadIffE11SimpleStoreIffEfLi1ELi30ELi32ELi1ELb1ELNS1_9AlgorithmE0EEEvT_T0_ll,@function
        .size           _ZN7oneflow4cuda7softmax15SoftmaxWarpImplI10SimpleLoadIffE11SimpleStoreIffEfLi1ELi30ELi32ELi1ELb1ELNS1_9AlgorithmE0EEEvT_T0_ll,(.L_x_15481 - _ZN7oneflow4cuda7softmax15SoftmaxWarpImplI10SimpleLoadIffE11SimpleStoreIffEfLi1ELi30ELi32ELi1ELb1ELNS1_9AlgorithmE0EEEvT_T0_ll)
        .other          _ZN7oneflow4cuda7softmax15SoftmaxWarpImplI10SimpleLoadIffE11SimpleStoreIffEfLi1ELi30ELi32ELi1ELb1ELNS1_9AlgorithmE0EEEvT_T0_ll,@"STO_CUDA_ENTRY STV_DEFAULT"
_ZN7oneflow4cuda7softmax15SoftmaxWarpImplI10SimpleLoadIffE11SimpleStoreIffEfLi1ELi30ELi32ELi1ELb1ELNS1_9AlgorithmE0EEEvT_T0_ll:
.text._ZN7oneflow4cuda7softmax15SoftmaxWarpImplI10SimpleLoadIffE11SimpleStoreIffEfLi1ELi30ELi32ELi1ELb1ELNS1_9AlgorithmE0EEEvT_T0_ll:
        /* <DEDUP_REMOVED lines=25> */
.L_x_8020:
        /* <DEDUP_REMOVED lines=37> */
.L_x_8083:
[----:B------:R-:W-:Y:S01]  /*03e0*/  ISETP.GE.U32.AND P0, PT, R42, UR44, PT ;  /* 0x0000002c2a007c0c */ /* 0x000fe2000bf06070 */
[----:B---3--:R-:W-:Y:S01]  /*03f0*/  HFMA2 R3, -RZ, RZ, 0, 0 ;  /* 0x00000000ff037431 */ /* 0x008fe200000001ff */
[----:B------:R-:W-:Y:S01]  /*0400*/  ISETP.GE.U32.AND P4, PT, R0, UR44, PT ;  /* 0x0000002c00007c0c */ /* 0x000fe2000bf86070 */
[----:B------:R-:W-:Y:S01]  /*0410*/  IMAD R0, R44, UR42, RZ ;  /* 0x0000002a2c007c24 */ /* 0x000fe2000f8e02ff */
        /* <DEDUP_REMOVED lines=19> */
[----:B------:R-:W-:Y:S02]  /*0550*/  MOV R4, 0xff800000 ;  /* 0xff80000000047802 */ /* 0x000fe40000000f00 */
[----:B------:R-:W-:Y:S02]  /*0560*/  ISETP.GE.AND.EX P6, PT, RZ, UR45, PT, P6 ;  /* 0x0000002dff007c0c */ /* 0x000fe4000bfc6360 */
[----:B------:R-:W-:Y:S02]  /*0570*/  @!P3 R2UR UR8, R40 ;  /* 0x000000002808b2ca */ /* 0x000fe400000e0000 */
[----:B------:R-:W-:Y:S01]  /*0580*/  @!P3 R2UR UR9, R41 ;  /* 0x000000002909b2ca */ /* 0x000fe200000e0000 */
[----:B------:R-:W2:Y:S01]  /*0590*/  @!P0 LDG.E R4, desc[UR4][R2.64] ;  /* 0x0000000402048981 */ /* 0x000ea2000c1e1900 */
[----:B------:R-:W-:-:S02]  /*05a0*/  MOV R6, 0xff800000 ;  /* 0xff80000000067802 */ /* 0x000fc40000000f00 */
[C---:B------:R-:W-:Y:S02]  /*05b0*/  @!P2 R2UR UR10, R40.reuse ;  /* 0x00000000280aa2ca */ /* 0x040fe400000e0000 */
[C---:B------:R-:W-:Y:S02]  /*05c0*/  @!P2 R2UR UR11, R41.reuse ;  /* 0x00000000290ba2ca */ /* 0x040fe400000e0000 */
[----:B------:R-:W-:Y:S01]  /*05d0*/  MOV R22, 0xff800000 ;  /* 0xff80000000167802 */ /* 0x000fe20000000f00 */
[----:B------:R-:W3:Y:S01]  /*05e0*/  @!P4 LDG.E R6, desc[UR6][R2.64+0x80] ;  /* 0x000080060206c981 */ /* 0x000ee2000c1e1900 */
[C---:B------:R-:W-:Y:S02]  /*05f0*/  @!P1 R2UR UR4, R40.reuse ;  /* 0x00000000280492ca */ /* 0x040fe400000e0000 */
[----:B------:R-:W-:Y:S02]  /*0600*/  @!P1 R2UR UR5, R41 ;  /* 0x00000000290592ca */ /* 0x000fe400000e0000 */
[----:B------:R-:W-:Y:S01]  /*0610*/  MOV R24, 0xff800000 ;  /* 0xff80000000187802 */ /* 0x000fe20000000f00 */
[----:B------:R-:W4:Y:S01]  /*0620*/  @!P3 LDG.E R22, desc[UR8][R2.64+0x100] ;  /* 0x000100080216b981 */ /* 0x000f22000c1e1900 */
[----:B------:R-:W-:-:S02]  /*0630*/  @!P6 R2UR UR6, R40 ;  /* 0x000000002806e2ca */ /* 0x000fc400000e0000 */
[----:B------:R-:W-:Y:S02]  /*0640*/  @!P6 R2UR UR7, R41 ;  /* 0x000000002907e2ca */ /* 0x000fe400000e0000 */
[----:B------:R-:W-:Y:S01]  /*0650*/  MOV R26, 0xff800000 ;  /* 0xff800000001a7802 */ /* 0x000fe20000000f00 */
[----:B------:R-:W5:Y:S01]  /*0660*/  @!P2 LDG.E R24, desc[UR10][R2.64+0x180] ;  /* 0x0001800a0218a981 */ /* 0x000f62000c1e1900 */
[----:B------:R-:W-:-:S04]  /*0670*/  MOV R30, 0xff800000 ;  /* 0xff800000001e7802 */ /* 0x000fc80000000f00 */
[----:B------:R-:W5:Y:S05]  /*0680*/  @!P1 LDG.E R26, desc[UR4][R2.64+0x200] ;  /* 0x00020004021a9981 */ /* 0x000f6a000c1e1900 */
[----:B------:R-:W5:Y:S01]  /*0690*/  @!P6 LDG.E R30, desc[UR6][R2.64+0x280] ;  /* 0x00028006021ee981 */ /* 0x000f62000c1e1900 */
[----:B------:R-:W-:Y:S02]  /*06a0*/  MOV R13, 0xff800000 ;  /* 0xff800000000d7802 */ /* 0x000fe40000000f00 */
[----:B------:R-:W-:-:S04]  /*06b0*/  ISETP.GE.U32.AND P5, PT, R8, UR44, PT ;  /* 0x0000002c08007c0c */ /* 0x000fc8000bfa6070 */
[----:B------:R-:W-:Y:S02]  /*06c0*/  ISETP.GE.AND.EX P5, PT, RZ, UR45, PT, P5 ;  /* 0x0000002dff007c0c */ /* 0x000fe4000bfa6350 */
[----:B------:R-:W-:-:S11]  /*06d0*/  MOV R32, 0xff800000 ;  /* 0xff80000000207802 */ /* 0x000fd60000000f00 */
[----:B------:R-:W-:Y:S02]  /*06e0*/  @!P5 R2UR UR4, R40 ;  /* 0x000000002804d2ca */ /* 0x000fe400000e0000 */
[----:B------:R-:W-:Y:S02]  /*06f0*/  @!P5 R2UR UR5, R41 ;  /* 0x000000002905d2ca */ /* 0x000fe400000e0000 */
[----:B------:R-:W-:Y:S02]  /*0700*/  MOV R34, 0xff800000 ;  /* 0xff80000000227802 */ /* 0x000fe40000000f00 */
[----:B------:R-:W-:Y:S02]  /*0710*/  MOV R36, 0xff800000 ;  /* 0xff80000000247802 */ /* 0x000fe40000000f00 */
[----:B------:R-:W-:-:S07]  /*0720*/  MOV R60, 0xff800000 ;  /* 0xff800000003c7802 */ /* 0x000fce0000000f00 */
[----:B------:R-:W5:Y:S01]  /*0730*/  @!P5 LDG.E R32, desc[UR4][R2.64+0x300] ;  /* 0x000300040220d981 */ /* 0x000f62000c1e1900 */
[----:B------:R-:W-:Y:S02]  /*0740*/  MOV R38, 0xff800000 ;  /* 0xff80000000267802 */ /* 0x000fe40000000f00 */
[----:B------:R-:W-:Y:S02]  /*0750*/  MOV R46, 0xff800000 ;  /* 0xff800000002e7802 */ /* 0x000fe40000000f00 */
[----:B--2---:R-:W-:-:S04]  /*0760*/  @!P0 FMNMX R13, R4, -INF , !PT ;  /* 0xff800000040d8809 */ /* 0x004fc80007800000 */
[----:B---3--:R-:W-:Y:S02]  /*0770*/  @!P4 FMNMX R13, R13, R6, !PT ;  /* 0x000000060d0dc209 */ /* 0x008fe40007800000 */
[----:B------:R-:W-:Y:S02]  /*0780*/  ISETP.GE.U32.AND P4, PT, R9, UR44, PT ;  /* 0x0000002c09007c0c */ /* 0x000fe4000bf86070 */
[----:B----4-:R-:W-:Y:S02]  /*0790*/  @!P3 FMNMX R13, R13, R22, !PT ;  /* 0x000000160d0db209 */ /* 0x010fe40007800000 */
[----:B------:R-:W-:Y:S02]  /*07a0*/  ISETP.GE.U32.AND P3, PT, R10, UR44, PT ;  /* 0x0000002c0a007c0c */ /* 0x000fe4000bf66070 */
[----:B------:R-:W-:Y:S02]  /*07b0*/  ISETP.GE.AND.EX P4, PT, RZ, UR45, PT, P4 ;  /* 0x0000002dff007c0c */ /* 0x000fe4000bf86340 */
[----:B-----5:R-:W-:-:S02]  /*07c0*/  @!P2 FMNMX R13, R13, R24, !PT ;  /* 0x000000180d0da209 */ /* 0x020fc40007800000 */
[----:B------:R-:W-:Y:S02]  /*07d0*/  ISETP.GE.U32.AND P2, PT, R11, UR44, PT ;  /* 0x0000002c0b007c0c */ /* 0x000fe4000bf46070 */
[----:B------:R-:W-:Y:S02]  /*07e0*/  ISETP.GE.AND.EX P3, PT, RZ, UR45, PT, P3 ;  /* 0x0000002dff007c0c */ /* 0x000fe4000bf66330 */
[----:B------:R-:W-:Y:S02]  /*07f0*/  @!P1 FMNMX R13, R13, R26, !PT ;  /* 0x0000001a0d0d9209 */ /* 0x000fe40007800000 */
[----:B------:R-:W-:Y:S02]  /*0800*/  ISETP.GE.U32.AND P1, PT, R53, UR44, PT ;  /* 0x0000002c35007c0c */ /* 0x000fe4000bf26070 */
[----:B------:R-:W-:Y:S02]  /*0810*/  ISETP.GE.AND.EX P2, PT, RZ, UR45, PT, P2 ;  /* 0x0000002dff007c0c */ /* 0x000fe4000bf46320 */
[----:B------:R-:W-:-:S02]  /*0820*/  @!P6 FMNMX R13, R13, R30, !PT ;  /* 0x0000001e0d0de209 */ /* 0x000fc40007800000 */
        /* <DEDUP_REMOVED lines=10> */
[----:B------:R-:W2:Y:S01]  /*08d0*/  @!P4 LDG.E R34, desc[UR6][R2.64+0x380] ;  /* 0x000380060222c981 */ /* 0x000ea2000c1e1900 */
[----:B------:R-:W-:Y:S02]  /*08e0*/  @!P1 R2UR UR5, R41 ;  /* 0x00000000290592ca */ /* 0x000fe400000e0000 */
[----:B------:R-:W-:-:S02]  /*08f0*/  @!P6 R2UR UR6, R40 ;  /* 0x000000002806e2ca */ /* 0x000fc400000e0000 */
[----:B------:R-:W-:Y:S01]  /*0900*/  @!P6 R2UR UR7, R41 ;  /* 0x000000002907e2ca */ /* 0x000fe200000e0000 */
[----:B------:R-:W3:Y:S04]  /*0910*/  @!P3 LDG.E R36, desc[UR8][R2.64+0x400] ;  /* 0x000400080224b981 */ /* 0x000ee8000c1e1900 */
[----:B------:R-:W4:Y:S04]  /*0920*/  @!P2 LDG.E R60, desc[UR10][R2.64+0x480] ;  /* 0x0004800a023ca981 */ /* 0x000f28000c1e1900 */
[----:B------:R-:W5:Y:S04]  /*0930*/  @!P1 LDG.E R38, desc[UR4][R2.64+0x500] ;  /* 0x0005000402269981 */ /* 0x000f68000c1e1900 */
[----:B------:R-:W5:Y:S01]  /*0940*/  @!P6 LDG.E R46, desc[UR6][R2.64+0x580] ;  /* 0x00058006022ee981 */ /* 0x000f62000c1e1900 */
[----:B------:R-:W-:-:S02]  /*0950*/  @!P5 FMNMX R13, R13, R32, !PT ;  /* 0x000000200d0dd209 */ /* 0x000fc40007800000 */
        /* <DEDUP_REMOVED lines=11> */
[----:B--2---:R-:W-:Y:S02]  /*0a10*/  @!P4 FMNMX R13, R13, R34, !PT ;  /* 0x000000220d0dc209 */ /* 0x004fe40007800000 */
[----:B------:R-:W-:Y:S02]  /*0a20*/  ISETP.GE.U32.AND P4, PT, R59, UR44, PT ;  /* 0x0000002c3b007c0c */ /* 0x000fe4000bf86070 */
[----:B---3--:R-:W-:Y:S02]  /*0a30*/  @!P3 FMNMX R13, R13, R36, !PT ;  /* 0x000000240d0db209 */ /* 0x008fe40007800000 */
[----:B------:R-:W-:-:S02]  /*0a40*/  ISETP.GE.U32.AND P3, PT, R61, UR44, PT ;  /* 0x0000002c3d007c0c */ /* 0x000fc4000bf66070 */
[----:B------:R-:W-:Y:S02]  /*0a50*/  ISETP.GE.AND.EX P4, PT, RZ, UR45, PT, P4 ;  /* 0x0000002dff007c0c */ /* 0x000fe4000bf86340 */
[----:B----4-:R-:W-:Y:S02]  /*0a60*/  @!P2 FMNMX R13, R13, R60, !PT ;  /* 0x0000003c0d0da209 */ /* 0x010fe40007800000 */
[----:B------:R-:W-:Y:S02]  /*0a70*/  ISETP.GE.U32.AND P2, PT, R62, UR44, PT ;  /* 0x0000002c3e007c0c */ /* 0x000fe4000bf46070 */
[----:B------:R-:W-:Y:S02]  /*0a80*/  ISETP.GE.AND.EX P3, PT, RZ, UR45, PT, P3 ;  /* 0x0000002dff007c0c */ /* 0x000fe4000bf66330 */
[----:B-----5:R-:W-:Y:S02]  /*0a90*/  @!P1 FMNMX R13, R13, R38, !PT ;  /* 0x000000260d0d9209 */ /* 0x020fe40007800000 */
[----:B------:R-:W-:-:S02]  /*0aa0*/  ISETP.GE.U32.AND P1, PT, R63, UR44, PT ;  /* 0x0000002c3f007c0c */ /* 0x000fc4000bf26070 */
[----:B------:R-:W-:Y:S02]  /*0ab0*/  ISETP.GE.AND.EX P2, PT, RZ, UR45, PT, P2 ;  /* 0x0000002dff007c0c */ /* 0x000fe4000bf46320 */
        /* <DEDUP_REMOVED lines=11> */
[----:B------:R-:W2:Y:S01]  /*0b70*/  @!P4 LDG.E R50, desc[UR6][R2.64+0x680] ;  /* 0x000680060232c981 */ /* 0x000ea2000c1e1900 */
[----:B------:R-:W-:-:S02]  /*0b80*/  @!P1 R2UR UR5, R41 ;  /* 0x00000000290592ca */ /* 0x000fc400000e0000 */
[----:B------:R-:W-:Y:S02]  /*0b90*/  @!P6 R2UR UR6, R40 ;  /* 0x000000002806e2ca */ /* 0x000fe400000e0000 */
        /* <DEDUP_REMOVED lines=8> */
[----:B------:R-:W-:Y:S02]  /*0c20*/  IADD3 R0, PT, PT, R42, 0x2c0, RZ ;  /* 0x000002c02a007810 */ /* 0x000fe40007ffe0ff */
[----:B------:R-:W-:-:S09]  /*0c30*/  MOV R74, 0xff800000 ;  /* 0xff800000004a7802 */ /* 0x000fd20000000f00 */
        /* <DEDUP_REMOVED lines=18> */
[----:B------:R-:W-:Y:S02]  /*0d60*/  IADD3 R0, PT, PT, R42, 0x2e0, RZ ;  /* 0x000002e02a007810 */ /* 0x000fe40007ffe0ff */
        /* <DEDUP_REMOVED lines=12> */
[----:B------:R-:W2:Y:S01]  /*0e30*/  @!P4 LDG.E R76, desc[UR6][R2.64+0x980] ;  /* 0x00098006024cc981 */ /* 0x000ea2000c1e1900 */
[C---:B------:R-:W-:Y:S02]  /*0e40*/  @!P1 R2UR UR5, R41.reuse ;  /* 0x00000000290592ca */ /* 0x040fe400000e0000 */
[----:B------:R-:W-:Y:S02]  /*0e50*/  @!P6 R2UR UR6, R40 ;  /* 0x000000002806e2ca */ /* 0x000fe400000e0000 */
[----:B------:R-:W-:Y:S01]  /*0e60*/  @!P6 R2UR UR7, R41 ;  /* 0x000000002907e2ca */ /* 0x000fe200000e0000 */
[----:B------:R-:W3:Y:S04]  /*0e70*/  @!P3 LDG.E R78, desc[UR8][R2.64+0xa00] ;  /* 0x000a0008024eb981 */ /* 0x000ee8000c1e1900 */
[----:B------:R-:W4:Y:S04]  /*0e80*/  @!P2 LDG.E R80, desc[UR10][R2.64+0xa80] ;  /* 0x000a800a0250a981 */ /* 0x000f28000c1e1900 */
[----:B------:R-:W5:Y:S04]  /*0e90*/  @!P1 LDG.E R82, desc[UR4][R2.64+0xb00] ;  /* 0x000b000402529981 */ /* 0x000f68000c1e1900 */
[----:B------:R-:W5:Y:S01]  /*0ea0*/  @!P6 LDG.E R84, desc[UR6][R2.64+0xb80] ;  /* 0x000b80060254e981 */ /* 0x000f62000c1e1900 */
[----:B------:R-:W-:-:S02]  /*0eb0*/  IADD3 R0, PT, PT, R42, 0x300, RZ ;  /* 0x000003002a007810 */ /* 0x000fc40007ffe0ff */
[----:B------:R-:W-:Y:S02]  /*0ec0*/  @!P5 FMNMX R13, R13, R74, !PT ;  /* 0x0000004a0d0dd209 */ /* 0x000fe40007800000 */
[----:B------:R-:W-:Y:S02]  /*0ed0*/  IADD3 R42, PT, PT, R42, 0x320, RZ ;  /* 0x000003202a2a7810 */ /* 0x000fe40007ffe0ff */
        /* <DEDUP_REMOVED lines=41> */
[----:B------:R-:W-:Y:S01]  /*1170*/  @!P5 FMNMX R13, R13, R86, !PT ;  /* 0x000000560d0dd209 */ /* 0x000fe20007800000 */
[----:B------:R-:W0:Y:S01]  /*1180*/  S2R R42, SR_TID.X ;  /* 0x00000000002a7919 */ /* 0x000e220000002100 */
[----:B------:R-:W-:-:S02]  /*1190*/  UMOV UR4, 0xffffffff ;  /* 0xffffffff00047882 */ /* 0x000fc40000000000 */
[----:B--2---:R-:W-:-:S04]  /*11a0*/  @!P4 FMNMX R13, R13, R28, !PT ;  /* 0x0000001c0d0dc209 */ /* 0x004fc80007800000 */
[----:B---3--:R-:W-:-:S04]  /*11b0*/  @!P3 FMNMX R13, R13, R20, !PT ;  /* 0x000000140d0db209 */ /* 0x008fc80007800000 */
[----:B----4-:R-:W-:-:S04]  /*11c0*/  @!P2 FMNMX R13, R13, R18, !PT ;  /* 0x000000120d0da209 */ /* 0x010fc80007800000 */
[----:B-----5:R-:W-:-:S04]  /*11d0*/  @!P1 FMNMX R13, R13, R16, !PT ;  /* 0x000000100d0d9209 */ /* 0x020fc80007800000 */
        /* <DEDUP_REMOVED lines=77> */
[----:B------:R-:W0:Y:S01]  /*16b0*/  MUFU.EX2 R18, R17 ;  /* 0x0000001100127308 */ /* 0x000e220000000800 */
[----:B------:R-:W-:Y:S01]  /*16c0*/  FFMA R21, R94, 1.4426950216293334961, -R21 ;  /* 0x3fb8aa3b5e157823 */ /* 0x000fe20000000815 */
[----:B------:R-:W-:Y:S01]  /*16d0*/  FADD R23, R20, -12583039 ;  /* 0xcb40007f14177421 */ /* 0x000fe20000000000 */
[----:B------:R-:W-:Y:S01]  /*16e0*/  FFMA R3, R100, 1.4426950216293334961, -R3 ;  /* 0x3fb8aa3b64037823 */ /* 0x000fe20000000803 */
[----:B------:R-:W-:Y:S01]  /*16f0*/  FFMA R15, R92, 1.925963033500011079e-08, R15 ;  /* 0x32a570605c0f7823 */ /* 0x000fe2000000000f */
[----:B------:R-:W-:Y:S01]  /*1700*/  FFMA R21, R94, 1.925963033500011079e-08, R21 ;  /* 0x32a570605e157823 */ /* 0x000fe20000000015 */
[-C--:B------:R-:W-:Y:S01]  /*1710*/  FFMA.RM R25, R25, R12.reuse, 12582913 ;  /* 0x4b40000119197423 */ /* 0x080fe2000000400c */
[----:B------:R-:W-:Y:S01]  /*1720*/  FFMA R100, R100, 1.925963033500011079e-08, R3 ;  /* 0x32a5706064647823 */ /* 0x000fe20000000003 */
[----:B------:R-:W-:Y:S01]  /*1730*/  FFMA.SAT R3, R2, R11, 0.5 ;  /* 0x3f00000002037423 */ /* 0x000fe2000000200b */
[----:B-1----:R-:W-:Y:S01]  /*1740*/  FMUL R0, R0, R9 ;  /* 0x0000000900007220 */ /* 0x002fe20000400000 */
[----:B------:R-:W-:Y:S01]  /*1750*/  FADD R27, R25, -12583039 ;  /* 0xcb40007f191b7421 */ /* 0x000fe20000000000 */
[----:B------:R-:W-:Y:S01]  /*1760*/  MUFU.EX2 R21, R21 ;  /* 0x0000001500157308 */ /* 0x000fe20000000800 */
[----:B------:R-:W-:Y:S01]  /*1770*/  FFMA.RM R9, R3, R12, 12582913 ;  /* 0x4b40000103097423 */ /* 0x000fe2000000400c */
[----:B------:R-:W-:Y:S01]  /*1780*/  FFMA R23, R96, 1.4426950216293334961, -R23 ;  /* 0x3fb8aa3b60177823 */ /* 0x000fe20000000817 */
[----:B------:R-:W-:-:S02]  /*1790*/  FFMA R27, R98, 1.4426950216293334961, -R27 ;  /* 0x3fb8aa3b621b7823 */ /* 0x000fc4000000081b */
[C---:B------:R-:W-:Y:S01]  /*17a0*/  FADD R3, R9.reuse, -12583039 ;  /* 0xcb40007f09037421 */ /* 0x040fe20000000000 */
[----:B------:R-:W-:Y:S01]  /*17b0*/  FFMA R23, R96, 1.925963033500011079e-08, R23 ;  /* 0x32a5706060177823 */ /* 0x000fe20000000017 */
[----:B------:R-:W-:Y:S01]  /*17c0*/  FFMA R27, R98, 1.925963033500011079e-08, R27 ;  /* 0x32a57060621b7823 */ /* 0x000fe2000000001b */
[----:B------:R-:W1:Y:S01]  /*17d0*/  MUFU.EX2 R15, R15 ;  /* 0x0000000f000f7308 */ /* 0x000e620000000800 */
[----:B------:R-:W-:Y:S01]  /*17e0*/  FFMA R3, R2, 1.4426950216293334961, -R3 ;  /* 0x3fb8aa3b02037823 */ /* 0x000fe20000000803 */
[----:B------:R-:W-:-:S03]  /*17f0*/  SHF.L.U32 R9, R9, 0x17, RZ ;  /* 0x0000001709097819 */ /* 0x000fc600000006ff */
[----:B------:R-:W-:Y:S01]  /*1800*/  FFMA R31, R2, 1.925963033500011079e-08, R3 ;  /* 0x32a57060021f7823 */ /* 0x000fe20000000003 */
[----:B------:R-:W-:Y:S01]  /*1810*/  FFMA.SAT R3, R60, R11, 0.5 ;  /* 0x3f0000003c037423 */ /* 0x000fe2000000200b */
[----:B------:R-:W-:Y:S01]  /*1820*/  SHF.L.U32 R2, R13, 0x17, RZ ;  /* 0x000000170d027819 */ /* 0x000fe200000006ff */
[----:B------:R-:W-:Y:S02]  /*1830*/  MUFU.EX2 R27, R27 ;  /* 0x0000001b001b7308 */ /* 0x000fe40000000800 */
[----:B------:R-:W-:Y:S01]  /*1840*/  FFMA.RM R13, R3, R12, 12582913 ;  /* 0x4b400001030d7423 */ /* 0x000fe2000000400c */
[----:B------:R-:W-:-:S03]  /*1850*/  SHF.L.U32 R3, R16, 0x17, RZ ;  /* 0x0000001710037819 */ /* 0x000fc600000006ff */
[----:B------:R-:W-:Y:S02]  /*1860*/  FADD R5, R13, -12583039 ;  /* 0xcb40007f0d057421 */ /* 0x000fe40000000000 */
[----:B0-----:R-:W-:Y:S01]  /*1870*/  FMUL R3, R3, R18 ;  /* 0x0000001203037220 */ /* 0x001fe20000400000 */
[----:B------:R-:W0:Y:S01]  /*1880*/  MUFU.EX2 R16, R23 ;  /* 0x0000001700107308 */ /* 0x000e220000000800 */
[----:B------:R-:W-:Y:S01]  /*1890*/  FFMA R5, R60, 1.4426950216293334961, -R5 ;  /* 0x3fb8aa3b3c057823 */ /* 0x000fe20000000805 */
[----:B-1----:R-:W-:-:S03]  /*18a0*/  FMUL R2, R2, R15 ;  /* 0x0000000f02027220 */ /* 0x002fc60000400000 */
[----:B------:R-:W-:Y:S01]  /*18b0*/  FFMA R60, R60, 1.925963033500011079e-08, R5 ;  /* 0x32a570603c3c7823 */ /* 0x000fe20000000005 */
[----:B------:R-:W-:Y:S02]  /*18c0*/  FFMA.SAT R5, R4, R11, 0.5 ;  /* 0x3f00000004057423 */ /* 0x000fe4000000200b */
[----:B------:R-:W-:Y:S02]  /*18d0*/  MUFU.EX2 R100, R100 ;  /* 0x0000006400647308 */ /* 0x000fe40000000800 */
[----:B------:R-:W-:-:S04]  /*18e0*/  FFMA.RM R17, R5, R12, 12582913 ;  /* 0x4b40000105117423 */ /* 0x000fc8000000400c */
[----:B------:R-:W-:-:S04]  /*18f0*/  FADD R5, R17, -12583039 ;  /* 0xcb40007f11057421 */ /* 0x000fc80000000000 */
[----:B------:R-:W-:-:S04]  /*1900*/  FFMA R5, R4, 1.4426950216293334961, -R5 ;  /* 0x3fb8aa3b04057823 */ /* 0x000fc80000000805 */
[----:B------:R-:W-:Y:S01]  /*1910*/  FFMA R18, R4, 1.925963033500011079e-08, R5 ;  /* 0x32a5706004127823 */ /* 0x000fe20000000005 */
[----:B------:R-:W-:Y:S01]  /*1920*/  FFMA.SAT R5, R6, R11, 0.5 ;  /* 0x3f00000006057423 */ /* 0x000fe2000000200b */
[----:B------:R-:W-:-:S03]  /*1930*/  SHF.L.U32 R4, R19, 0x17, RZ ;  /* 0x0000001713047819 */ /* 0x000fc600000006ff */
[----:B------:R-:W-:Y:S01]  /*1940*/  FFMA.RM R19, R5, R12, 12582913 ;  /* 0x4b40000105137423 */ /* 0x000fe2000000400c */
[----:B------:R-:W-:Y:S01]  /*1950*/  SHF.L.U32 R5, R20, 0x17, RZ ;  /* 0x0000001714057819 */ /* 0x000fe200000006ff */
[----:B------:R-:W-:Y:S02]  /*1960*/  FMUL R4, R4, R21 ;  /* 0x0000001504047220 */ /* 0x000fe40000400000 */
[----:B------:R-:W-:Y:S02]  /*1970*/  FADD R7, R19, -12583039 ;  /* 0xcb40007f13077421 */ /* 0x000fe40000000000 */
[----:B0-----:R-:W-:Y:S01]  /*1980*/  FMUL R5, R5, R16 ;  /* 0x0000001005057220 */ /* 0x001fe20000400000 */
[----:B------:R-:W-:Y:S01]  /*1990*/  SHF.L.U32 R16, R17, 0x17, RZ ;  /* 0x0000001711107819 */ /* 0x000fe200000006ff */
[----:B------:R-:W-:Y:S01]  /*19a0*/  FFMA R7, R6, 1.4426950216293334961, -R7 ;  /* 0x3fb8aa3b06077823 */ /* 0x000fe20000000807 */
[----:B------:R-:W-:-:S03]  /*19b0*/  SHF.L.U32 R17, R19, 0x17, RZ ;  /* 0x0000001713117819 */ /* 0x000fc600000006ff */
[----:B------:R-:W-:Y:S01]  /*19c0*/  FFMA R20, R6, 1.925963033500011079e-08, R7 ;  /* 0x32a5706006147823 */ /* 0x000fe20000000007 */
[----:B------:R-:W-:Y:S01]  /*19d0*/  FFMA.SAT R7, R48, R11, 0.5 ;  /* 0x3f00000030077423 */ /* 0x000fe2000000200b */
[----:B------:R-:W-:-:S03]  /*19e0*/  SHF.L.U32 R6, R25, 0x17, RZ ;  /* 0x0000001719067819 */ /* 0x000fc600000006ff */
[----:B------:R-:W-:Y:S01]  /*19f0*/  FFMA.RM R21, R7, R12, 12582913 ;  /* 0x4b40000107157423 */ /* 0x000fe2000000400c */
[----:B------:R-:W0:Y:S01]  /*1a00*/  MUFU.EX2 R20, R20 ;  /* 0x0000001400147308 */ /* 0x000e220000000800 */
[----:B------:R-:W-:Y:S02]  /*1a10*/  FMUL R6, R6, R27 ;  /* 0x0000001b06067220 */ /* 0x000fe40000400000 */
[----:B------:R-:W-:-:S04]  /*1a20*/  FADD R7, R21, -12583039 ;  /* 0xcb40007f15077421 */ /* 0x000fc80000000000 */
[----:B------:R-:W-:-:S04]  /*1a30*/  FFMA R7, R48, 1.4426950216293334961, -R7 ;  /* 0x3fb8aa3b30077823 */ /* 0x000fc80000000807 */
[----:B------:R-:W-:Y:S01]  /*1a40*/  FFMA R48, R48, 1.925963033500011079e-08, R7 ;  /* 0x32a5706030307823 */ /* 0x000fe20000000007 */
[----:B------:R-:W-:-:S04]  /*1a50*/  FFMA.SAT R7, R10, R11, 0.5 ;  /* 0x3f0000000a077423 */ /* 0x000fc8000000200b */
[----:B------:R-:W-:Y:S01]  /*1a60*/  FFMA.RM R23, R7, R12, 12582913 ;  /* 0x4b40000107177423 */ /* 0x000fe2000000400c */
[----:B0-----:R-:W-:Y:S01]  /*1a70*/  FMUL R17, R17, R20 ;  /* 0x0000001411117220 */ /* 0x001fe20000400000 */
[----:B------:R-:W-:Y:S01]  /*1a80*/  SHF.L.U32 R7, R29, 0x17, RZ ;  /* 0x000000171d077819 */ /* 0x000fe200000006ff */
[-C--:B------:R-:W-:Y:S01]  /*1a90*/  FFMA.SAT R29, R38, R11.reuse, 0.5 ;  /* 0x3f000000261d7423 */ /* 0x080fe2000000200b */
[C---:B------:R-:W-:Y:S01]  /*1aa0*/  FADD R15, R23.reuse, -12583039 ;  /* 0xcb40007f170f7421 */ /* 0x040fe20000000000 */
[----:B------:R-:W-:Y:S02]  /*1ab0*/  SHF.L.U32 R19, R23, 0x17, RZ ;  /* 0x0000001717137819 */ /* 0x000fe400000006ff */
[----:B------:R-:W-:Y:S01]  /*1ac0*/  FFMA.RM R29, R29, R12, 12582913 ;  /* 0x4b4000011d1d7423 */ /* 0x000fe2000000400c */
[C---:B------:R-:W-:Y:S01]  /*1ad0*/  FFMA R15, R10.reuse, 1.4426950216293334961, -R15 ;  /* 0x3fb8aa3b0a0f7823 */ /* 0x040fe2000000080f */
[----:B------:R-:W-:Y:S02]  /*1ae0*/  FMUL R7, R7, R100 ;  /* 0x0000006407077220 */ /* 0x000fe40000400000 */
[----:B------:R-:W-:Y:S01]  /*1af0*/  FADD R33, R29, -12583039 ;  /* 0xcb40007f1d217421 */ /* 0x000fe20000000000 */
[----:B------:R-:W-:Y:S01]  /*1b00*/  FFMA R25, R10, 1.925963033500011079e-08, R15 ;  /* 0x32a570600a197823 */ /* 0x000fe2000000000f */
[----:B------:R-:W-:Y:S01]  /*1b10*/  FFMA.SAT R15, R52, R11, 0.5 ;  /* 0x3f000000340f7423 */ /* 0x000fe2000000200b */
[----:B------:R-:W0:Y:S01]  /*1b20*/  MUFU.EX2 R10, R31 ;  /* 0x0000001f000a7308 */ /* 0x000e220000000800 */
[----:B------:R-:W-:-:S02]  /*1b30*/  FFMA R33, R38, 1.4426950216293334961, -R33 ;  /* 0x3fb8aa3b26217823 */ /* 0x000fc40000000821 */
[----:B------:R-:W-:Y:S02]  /*1b40*/  FFMA.RM R27, R15, R12, 12582913 ;  /* 0x4b4000010f1b7423 */ /* 0x000fe4000000400c */
[----:B------:R-:W-:Y:S02]  /*1b50*/  FFMA R33, R38, 1.925963033500011079e-08, R33 ;  /* 0x32a5706026217823 */ /* 0x000fe40000000021 */
[----:B------:R-:W-:Y:S01]  /*1b60*/  FADD R15, R27, -12583039 ;  /* 0xcb40007f1b0f7421 */ /* 0x000fe20000000000 */
[----:B------:R-:W1:Y:S03]  /*1b70*/  MUFU.EX2 R20, R25 ;  /* 0x0000001900147308 */ /* 0x000e660000000800 */
[----:B------:R-:W-:-:S04]  /*1b80*/  FFMA R15, R52, 1.4426950216293334961, -R15 ;  /* 0x3fb8aa3b340f7823 */ /* 0x000fc8000000080f */
[----:B------:R-:W-:Y:S01]  /*1b90*/  FFMA R52, R52, 1.925963033500011079e-08, R15 ;  /* 0x32a5706034347823 */ /* 0x000fe2000000000f */
[----:B------:R2:W-:Y:S01]  /*1ba0*/  MUFU.EX2 R38, R33 ;  /* 0x0000002100267308 */ /* 0x0005e20000000800 */
[----:B0-----:R-:W-:Y:S01]  /*1bb0*/  FMUL R9, R9, R10 ;  /* 0x0000000a09097220 */ /* 0x001fe20000400000 */
[----:B------:R-:W-:Y:S01]  /*1bc0*/  SHF.L.U32 R10, R13, 0x17, RZ ;  /* 0x000000170d0a7819 */ /* 0x000fe200000006ff */
[----:B------:R-:W-:-:S04]  /*1bd0*/  FFMA.SAT R13, R54, R11, 0.5 ;  /* 0x3f000000360d7423 */ /* 0x000fc8000000200b */
[----:B------:R-:W-:Y:S01]  /*1be0*/  FFMA.RM R31, R13, R12, 12582913 ;  /* 0x4b4000010d1f7423 */ /* 0x000fe2000000400c */
[----:B------:R-:W0:Y:S01]  /*1bf0*/  MUFU.EX2 R15, R60 ;  /* 0x0000003c000f7308 */ /* 0x000e220000000800 */
[----:B-1----:R-:W-:Y:S01]  /*1c00*/  FMUL R19, R19, R20 ;  /* 0x0000001413137220 */ /* 0x002fe20000400000 */
[----:B------:R-:W-:Y:S01]  /*1c10*/  SHF.L.U32 R20, R27, 0x17, RZ ;  /* 0x000000171b147819 */ /* 0x000fe200000006ff */
[----:B--2---:R-:W-:-:S04]  /*1c20*/  FFMA.SAT R33, R26, R11, 0.5 ;  /* 0x3f0000001a217423 */ /* 0x004fc8000000200b */
[-C--:B------:R-:W-:Y:S01]  /*1c30*/  FFMA.RM R33, R33, R12.reuse, 12582913 ;  /* 0x4b40000121217423 */ /* 0x080fe2000000400c */
[----:B------:R1:W2:Y:S01]  /*1c40*/  MUFU.EX2 R13, R18 ;  /* 0x00000012000d7308 */ /* 0x0002a20000000800 */
[----:B0-----:R-:W-:Y:S01]  /*1c50*/  FMUL R10, R10, R15 ;  /* 0x0000000f0a0a7220 */ /* 0x001fe20000400000 */
[----:B------:R-:W-:Y:S01]  /*1c60*/  FADD R15, R31, -12583039 ;  /* 0xcb40007f1f0f7421 */ /* 0x000fe20000000000 */
[----:B-1----:R-:W-:Y:S02]  /*1c70*/  SHF.L.U32 R18, R21, 0x17, RZ ;  /* 0x0000001715127819 */ /* 0x002fe400000006ff */
[----:B------:R-:W-:Y:S01]  /*1c80*/  SHF.L.U32 R21, R29, 0x17, RZ ;  /* 0x000000171d157819 */ /* 0x000fe200000006ff */
[----:B------:R-:W-:Y:S01]  /*1c90*/  FFMA R15, R54, 1.4426950216293334961, -R15 ;  /* 0x3fb8aa3b360f7823 */ /* 0x000fe2000000080f */
[----:B------:R-:W-:Y:S01]  /*1ca0*/  FFMA.SAT R29, R30, R11, 0.5 ;  /* 0x3f0000001e1d7423 */ /* 0x000fe2000000200b */
[----:B--2---:R-:W-:Y:S02]  /*1cb0*/  FMUL R16, R16, R13 ;  /* 0x0000000d10107220 */ /* 0x004fe40000400000 */
[----:B------:R-:W-:Y:S01]  /*1cc0*/  FFMA R54, R54, 1.925963033500011079e-08, R15 ;  /* 0x32a5706036367823 */ /* 0x000fe2000000000f */
[----:B------:R-:W-:Y:S01]  /*1cd0*/  FFMA.SAT R15, R46, R11, 0.5 ;  /* 0x3f0000002e0f7423 */ /* 0x000fe2000000200b */
[----:B------:R-:W-:Y:S01]  /*1ce0*/  FFMA.RM R29, R29, R12, 12582913 ;  /* 0x4b4000011d1d7423 */ /* 0x000fe2000000400c */
[----:B------:R-:W-:Y:S01]  /*1cf0*/  FMUL R21, R21, R38 ;  /* 0x0000002615157220 */ /* 0x000fe20000400000 */
[----:B------:R-:W-:Y:S01]  /*1d00*/  MUFU.EX2 R23, R54 ;  /* 0x0000003600177308 */ /* 0x000fe20000000800 */
[----:B------:R-:W-:-:S04]  /*1d10*/  FFMA.RM R35, R15, R12, 12582913 ;  /* 0x4b4000010f237423 */ /* 0x000fc8000000400c */
[----:B------:R-:W-:-:S04]  /*1d20*/  FADD R13, R35, -12583039 ;  /* 0xcb40007f230d7421 */ /* 0x000fc80000000000 */
[----:B------:R-:W-:-:S04]  /*1d30*/  FFMA R13, R46, 1.4426950216293334961, -R13 ;  /* 0x3fb8aa3b2e0d7823 */ /* 0x000fc8000000080d */
        /* <DEDUP_REMOVED lines=9> */
[----:B------:R-:W-:Y:S02]  /*1dd0*/  FFMA.RM R39, R15, R12, 12582913 ;  /* 0x4b4000010f277423 */ /* 0x000fe4000000400c */
[----:B------:R-:W1:Y:S01]  /*1de0*/  MUFU.EX2 R15, R52 ;  /* 0x00000034000f7308 */ /* 0x000e620000000800 */
[----:B0-----:R-:W-:Y:S01]  /*1df0*/  FMUL R18, R18, R13 ;  /* 0x0000000d12127220 */ /* 0x001fe20000400000 */
[----:B------:R-:W-:-:S04]  /*1e00*/  FADD R13, R39, -12583039 ;  /* 0xcb40007f270d7421 */ /* 0x000fc80000000000 */
[----:B------:R-:W-:-:S04]  /*1e10*/  FFMA R13, R50, 1.4426950216293334961, -R13 ;  /* 0x3fb8aa3b320d7823 */ /* 0x000fc8000000080d */
[----:B------:R-:W-:Y:S01]  /*1e20*/  FFMA R50, R50, 1.925963033500011079e-08, R13 ;  /* 0x32a5706032327823 */ /* 0x000fe2000000000d */
[----:B------:R-:W-:Y:S01]  /*1e30*/  FFMA.SAT R13, R58, R11, 0.5 ;  /* 0x3f0000003a0d7423 */ /* 0x000fe2000000200b */
[----:B-1----:R-:W-:-:S03]  /*1e40*/  FMUL R20, R20, R15 ;  /* 0x0000000f14147220 */ /* 0x002fc60000400000 */
[----:B------:R-:W-:Y:S01]  /*1e50*/  FFMA.RM R48, R13, R12, 12582913 ;  /* 0x4b4000010d307423 */ /* 0x000fe2000000400c */
[----:B------:R-:W-:Y:S03]  /*1e60*/  MUFU.EX2 R50, R50 ;  /* 0x0000003200327308 */ /* 0x000fe60000000800 */
        /* <DEDUP_REMOVED lines=17> */
[----:B------:R-:W-:Y:S01]  /*1f80*/  SHF.L.U32 R22, R31, 0x17, RZ ;  /* 0x000000171f167819 */ /* 0x000fe200000006ff */
[----:B------:R-:W-:Y:S01]  /*1f90*/  FFMA.SAT R31, R28, R11, 0.5 ;  /* 0x3f0000001c1f7423 */ /* 0x000fe2000000200b */
[----:B------:R-:W-:Y:S01]  /*1fa0*/  SHF.L.U32 R29, R29, 0x17, RZ ;  /* 0x000000171d1d7819 */ /* 0x000fe200000006ff */
[----:B------:R-:W-:Y:S01]  /*1fb0*/  FFMA R25, R30, 1.4426950216293334961, -R25 ;  /* 0x3fb8aa3b1e197823 */ /* 0x000fe20000000819 */
[----:B------:R-:W-:Y:S01]  /*1fc0*/  MUFU.EX2 R38, R38 ;  /* 0x0000002600267308 */ /* 0x000fe20000000800 */
[----:B------:R-:W-:Y:S01]  /*1fd0*/  FMUL R22, R22, R23 ;  /* 0x0000001716167220 */ /* 0x000fe20000400000 */
[----:B------:R-:W-:Y:S01]  /*1fe0*/  SHF.L.U32 R23, R35, 0x17, RZ ;  /* 0x0000001723177819 */ /* 0x000fe200000006ff */
[----:B------:R-:W-:Y:S01]  /*1ff0*/  FFMA R35, R30, 1.925963033500011079e-08, R25 ;  /* 0x32a570601e237823 */ /* 0x000fe20000000019 */
[----:B------:R-:W-:Y:S01]  /*2000*/  FFMA.SAT R25, R24, R11, 0.5 ;  /* 0x3f00000018197423 */ /* 0x000fe2000000200b */
[----:B------:R-:W-:-:S02]  /*2010*/  FFMA.RM R31, R31, R12, 12582913 ;  /* 0x4b4000011f1f7423 */ /* 0x000fc4000000400c */
[----:B------:R-:W-:Y:S01]  /*2020*/  FMUL R23, R23, R46 ;  /* 0x0000002e17177220 */ /* 0x000fe20000400000 */
[----:B------:R-:W-:Y:S02]  /*2030*/  FFMA.RM R30, R25, R12, 12582913 ;  /* 0x4b400001191e7423 */ /* 0x000fe4000000400c */
[----:B------:R-:W0:Y:S02]  /*2040*/  MUFU.EX2 R25, R56 ;  /* 0x0000003800197308 */ /* 0x000e240000000800 */
[C---:B------:R-:W-:Y:S01]  /*2050*/  FADD R27, R30.reuse, -12583039 ;  /* 0xcb40007f1e1b7421 */ /* 0x040fe20000000000 */
[----:B------:R-:W-:-:S03]  /*2060*/  SHF.L.U32 R30, R30, 0x17, RZ ;  /* 0x000000171e1e7819 */ /* 0x000fc600000006ff */
[----:B------:R-:W-:-:S04]  /*2070*/  FFMA R27, R24, 1.4426950216293334961, -R27 ;  /* 0x3fb8aa3b181b7823 */ /* 0x000fc8000000081b */
[----:B------:R-:W-:Y:S01]  /*2080*/  FFMA R46, R24, 1.925963033500011079e-08, R27 ;  /* 0x32a57060182e7823 */ /* 0x000fe2000000001b */
[----:B------:R-:W-:Y:S01]  /*2090*/  FADD R27, R31, -12583039 ;  /* 0xcb40007f1f1b7421 */ /* 0x000fe20000000000 */
[----:B------:R-:W-:Y:S01]  /*20a0*/  SHF.L.U32 R24, R37, 0x17, RZ ;  /* 0x0000001725187819 */ /* 0x000fe200000006ff */
[----:B------:R-:W-:Y:S01]  /*20b0*/  FADD R37, R33, -12583039 ;  /* 0xcb40007f21257421 */ /* 0x000fe20000000000 */
[----:B------:R-:W-:Y:S01]  /*20c0*/  SHF.L.U32 R31, R31, 0x17, RZ ;  /* 0x000000171f1f7819 */ /* 0x000fe200000006ff */
[----:B------:R-:W-:Y:S02]  /*20d0*/  FFMA R27, R28, 1.4426950216293334961, -R27 ;  /* 0x3fb8aa3b1c1b7823 */ /* 0x000fe4000000081b */
[----:B0-----:R-:W-:Y:S01]  /*20e0*/  FMUL R24, R24, R25 ;  /* 0x0000001918187220 */ /* 0x001fe20000400000 */
[----:B------:R-:W-:Y:S01]  /*20f0*/  SHF.L.U32 R25, R39, 0x17, RZ ;  /* 0x0000001727197819 */ /* 0x000fe200000006ff */
[----:B------:R-:W-:Y:S01]  /*2100*/  FFMA R39, R28, 1.925963033500011079e-08, R27 ;  /* 0x32a570601c277823 */ /* 0x000fe2000000001b */
[C---:B------:R-:W-:Y:S01]  /*2110*/  FFMA R37, R26.reuse, 1.4426950216293334961, -R37 ;  /* 0x3fb8aa3b1a257823 */ /* 0x040fe20000000825 */
[----:B------:R-:W0:Y:S01]  /*2120*/  MUFU.EX2 R27, R58 ;  /* 0x0000003a001b7308 */ /* 0x000e220000000800 */
[----:B------:R-:W-:Y:S01]  /*2130*/  FMUL R28, R15, R38 ;  /* 0x000000260f1c7220 */ /* 0x000fe20000400000 */
[----:B------:R-:W-:Y:S01]  /*2140*/  FMUL R25, R25, R50 ;  /* 0x0000003219197220 */ /* 0x000fe20000400000 */
[----:B------:R-:W-:Y:S01]  /*2150*/  FFMA R50, R26, 1.925963033500011079e-08, R37 ;  /* 0x32a570601a327823 */ /* 0x000fe20000000025 */
[----:B------:R-:W-:Y:S01]  /*2160*/  FFMA.SAT R37, R14, R11, 0.5 ;  /* 0x3f0000000e257423 */ /* 0x000fe2000000200b */
[----:B------:R-:W-:-:S03]  /*2170*/  SHF.L.U32 R26, R48, 0x17, RZ ;  /* 0x00000017301a7819 */ /* 0x000fc600000006ff */
[----:B------:R-:W-:Y:S02]  /*2180*/  FFMA.RM R48, R37, R12, 12582913 ;  /* 0x4b40000125307423 */ /* 0x000fe4000000400c */
[----:B------:R-:W1:Y:S01]  /*2190*/  MUFU.EX2 R37, R46 ;  /* 0x0000002e00257308 */ /* 0x000e620000000800 */
[----:B0-----:R-:W-:Y:S01]  /*21a0*/  FMUL R26, R26, R27 ;  /* 0x0000001b1a1a7220 */ /* 0x001fe20000400000 */
[----:B------:R-:W-:-:S04]  /*21b0*/  FADD R27, R48, -12583039 ;  /* 0xcb40007f301b7421 */ /* 0x000fc80000000000 */
[----:B------:R-:W-:-:S04]  /*21c0*/  FFMA R27, R14, 1.4426950216293334961, -R27 ;  /* 0x3fb8aa3b0e1b7823 */ /* 0x000fc8000000081b */
[----:B------:R-:W-:Y:S01]  /*21d0*/  FFMA R52, R14, 1.925963033500011079e-08, R27 ;  /* 0x32a570600e347823 */ /* 0x000fe2000000001b */
[-C--:B------:R-:W-:Y:S01]  /*21e0*/  FFMA.SAT R27, R32, R11.reuse, 0.5 ;  /* 0x3f000000201b7423 */ /* 0x080fe2000000200b */
[----:B------:R-:W-:Y:S01]  /*21f0*/  FFMA.SAT R11, R34, R11, 0.5 ;  /* 0x3f000000220b7423 */ /* 0x000fe2000000200b */
[----:B------:R0:W2:Y:S01]  /*2200*/  MUFU.EX2 R14, R35 ;  /* 0x00000023000e7308 */ /* 0x0000a20000000800 */
[----:B-1----:R-:W-:Y:S01]  /*2210*/  FMUL R30, R30, R37 ;  /* 0x000000251e1e7220 */ /* 0x002fe20000400000 */
[-C--:B------:R-:W-:Y:S01]  /*2220*/  FFMA.RM R54, R27, R12.reuse, 12582913 ;  /* 0x4b4000011b367423 */ /* 0x080fe2000000400c */
[----:B------:R-:W-:Y:S01]  /*2230*/  FFMA.RM R58, R11, R12, 12582913 ;  /* 0x4b4000010b3a7423 */ /* 0x000fe2000000400c */
[----:B------:R-:W-:Y:S02]  /*2240*/  FMUL R27, R13, R36 ;  /* 0x000000240d1b7220 */ /* 0x000fe40000400000 */
[----:B------:R-:W-:Y:S02]  /*2250*/  FADD R11, R54, -12583039 ;  /* 0xcb40007f360b7421 */ /* 0x000fe40000000000 */
[----:B------:R-:W-:Y:S01]  /*2260*/  MUFU.EX2 R13, R50 ;  /* 0x00000032000d7308 */ /* 0x000fe20000000800 */
[----:B0-----:R-:W-:Y:S01]  /*2270*/  SHF.L.U32 R35, R58, 0x17, RZ ;  /* 0x000000173a237819 */ /* 0x001fe200000006ff */
[----:B------:R-:W-:-:S04]  /*2280*/  FFMA R11, R32, 1.4426950216293334961, -R11 ;  /* 0x3fb8aa3b200b7823 */ /* 0x000fc8000000080b */
[----:B------:R-:W-:Y:S01]  /*2290*/  FFMA R56, R32, 1.925963033500011079e-08, R11 ;  /* 0x32a5706020387823 */ /* 0x000fe2000000000b */
[----:B------:R-:W-:Y:S01]  /*22a0*/  FADD R11, R58, -12583039 ;  /* 0xcb40007f3a0b7421 */ /* 0x000fe20000000000 */
[----:B------:R-:W0:Y:S01]  /*22b0*/  MUFU.EX2 R32, R39 ;  /* 0x0000002700207308 */ /* 0x000e220000000800 */
[----:B--2---:R-:W-:Y:S02]  /*22c0*/  FMUL R29, R29, R14 ;  /* 0x0000000e1d1d7220 */ /* 0x004fe40000400000 */
[----:B------:R-:W-:-:S04]  /*22d0*/  FFMA R11, R34, 1.4426950216293334961, -R11 ;  /* 0x3fb8aa3b220b7823 */ /* 0x000fc8000000080b */
[----:B------:R-:W-:Y:S01]  /*22e0*/  FFMA R60, R34, 1.925963033500011079e-08, R11 ;  /* 0x32a57060223c7823 */ /* 0x000fe2000000000b */
[----:B------:R-:W-:Y:S01]  /*22f0*/  FADD R11, RZ, R8 ;  /* 0x00000008ff0b7221 */ /* 0x000fe20000000000 */
[----:B------:R-:W1:Y:S01]  /*2300*/  MUFU.EX2 R52, R52 ;  /* 0x0000003400347308 */ /* 0x000e620000000800 */
[----:B------:R-:W-:Y:S02]  /*2310*/  SHF.L.U32 R34, R54, 0x17, RZ ;  /* 0x0000001736227819 */ /* 0x000fe400000006ff */
[----:B------:R-:W-:-:S04]  /*2320*/  FADD R11, R11, R0 ;  /* 0x000000000b0b7221 */ /* 0x000fc80000000000 */
[----:B------:R-:W-:Y:S01]  /*2330*/  FADD R12, R11, R2 ;  /* 0x000000020b0c7221 */ /* 0x000fe20000000000 */
[----:B------:R-:W2:Y:S01]  /*2340*/  MUFU.EX2 R15, R56 ;  /* 0x00000038000f7308 */ /* 0x000ea20000000800 */
[----:B0-----:R-:W-:Y:S01]  /*2350*/  FMUL R31, R31, R32 ;  /* 0x000000201f1f7220 */ /* 0x001fe20000400000 */
[----:B------:R-:W-:Y:S01]  /*2360*/  SHF.L.U32 R32, R33, 0x17, RZ ;  /* 0x0000001721207819 */ /* 0x000fe200000006ff */
[----:B------:R-:W-:Y:S01]  /*2370*/  FADD R11, R12, R3 ;  /* 0x000000030c0b7221 */ /* 0x000fe20000000000 */
[----:B------:R-:W-:-:S03]  /*2380*/  SHF.L.U32 R33, R48, 0x17, RZ ;  /* 0x0000001730217819 */ /* 0x000fc600000006ff */
[----:B------:R-:W-:Y:S01]  /*2390*/  FADD R12, R11, R4 ;  /* 0x000000040b0c7221 */ /* 0x000fe20000000000 */
[----:B------:R-:W0:Y:S01]  /*23a0*/  MUFU.EX2 R60, R60 ;  /* 0x0000003c003c7308 */ /* 0x000e220000000800 */
[----:B------:R-:W-:Y:S01]  /*23b0*/  FMUL R32, R32, R13 ;  /* 0x0000000d20207220 */ /* 0x000fe20000400000 */
        /* <DEDUP_REMOVED lines=37> */
.L_x_8095:
        /* <DEDUP_REMOVED lines=11> */
[----:B0-----:R-:W-:Y:S05]  /*26c0*/  CALL.REL.NOINC `($__internal_164_$__cuda_sm3x_div_rn_noftz_f32_slowpath) ;  /* 0x0000003800d87944 */ /* 0x001fea0003c00000 */
[----:B------:R-:W-:-:S07]  /*26d0*/  MOV R15, R46 ;  /* 0x0000002e000f7202 */ /* 0x000fce0000000f00 */
.L_x_8024:
[----:B------:R-:W-:Y:S05]  /*26e0*/  BSYNC.RECONVERGENT B3 ;  /* 0x0000000000037941 */ /* 0x000fea0003800200 */
.L_x_8023:
        /* <DEDUP_REMOVED lines=11> */
[----:B0-----:R-:W-:Y:S05]  /*27a0*/  CALL.REL.NOINC `($__internal_164_$__cuda_sm3x_div_rn_noftz_f32_slowpath) ;  /* 0x0000003800a07944 */ /* 0x001fea0003c00000 */
[----:B------:R-:W-:-:S07]  /*27b0*/  MOV R14, R46 ;  /* 0x0000002e000e7202 */ /* 0x000fce0000000f00 */
.L_x_8026:
[----:B------:R-:W-:Y:S05]  /*27c0*/  BSYNC.RECONVERGENT B3 ;  /* 0x0000000000037941 */ /* 0x000fea0003800200 */
.L_x_8025:
        /* <DEDUP_REMOVED lines=13> */
.L_x_8028:
[----:B------:R-:W-:Y:S05]  /*28a0*/  BSYNC.RECONVERGENT B3 ;  /* 0x0000000000037941 */ /* 0x000fea0003800200 */
.L_x_8027:
        /* <DEDUP_REMOVED lines=13> */
.L_x_8030:
[----:B------:R-:W-:Y:S05]  /*2980*/  BSYNC.RECONVERGENT B3 ;  /* 0x0000000000037941 */ /* 0x000fea0003800200 */
.L_x_8029:
        /* <DEDUP_REMOVED lines=13> */
.L_x_8032:
[----:B------:R-:W-:Y:S05]  /*2a60*/  BSYNC.RECONVERGENT B3 ;  /* 0x0000000000037941 */ /* 0x000fea0003800200 */
.L_x_8031:
        /* <DEDUP_REMOVED lines=13> */
.L_x_8034:
[----:B------:R-:W-:Y:S05]  /*2b40*/  BSYNC.RECONVERGENT B3 ;  /* 0x0000000000037941 */ /* 0x000fea0003800200 */
.L_x_8033:
        /* <DEDUP_REMOVED lines=13> */
.L_x_8036:
[----:B------:R-:W-:Y:S05]  /*2c20*/  BSYNC.RECONVERGENT B3 ;  /* 0x0000000000037941 */ /* 0x000fea0003800200 */
.L_x_8035:
        /* <DEDUP_REMOVED lines=13> */
.L_x_8038:
[----:B------:R-:W-:Y:S05]  /*2d00*/  BSYNC.RECONVERGENT B3 ;  /* 0x0000000000037941 */ /* 0x000fea0003800200 */
.L_x_8037:
        /* <DEDUP_REMOVED lines=13> */
.L_x_8040:
[----:B------:R-:W-:Y:S05]  /*2de0*/  BSYNC.RECONVERGENT B3 ;  /* 0x0000000000037941 */ /* 0x000fea0003800200 */
.L_x_8039:
        /* <DEDUP_REMOVED lines=13> */
.L_x_8042:
[----:B------:R-:W-:Y:S05]  /*2ec0*/  BSYNC.RECONVERGENT B3 ;  /* 0x0000000000037941 */ /* 0x000fea0003800200 */
.L_x_8041:
        /* <DEDUP_REMOVED lines=13> */
.L_x_8044:
[----:B------:R-:W-:Y:S05]  /*2fa0*/  BSYNC.RECONVERGENT B3 ;  /* 0x0000000000037941 */ /* 0x000fea0003800200 */
.L_x_8043:
        /* <DEDUP_REMOVED lines=13> */
.L_x_8046:
[----:B------:R-:W-:Y:S05]  /*3080*/  BSYNC.RECONVERGENT B3 ;  /* 0x0000000000037941 */ /* 0x000fea0003800200 */
.L_x_8045:
        /* <DEDUP_REMOVED lines=13> */
.L_x_8048:
[----:B------:R-:W-:Y:S05]  /*3160*/  BSYNC.RECONVERGENT B3 ;  /* 0x0000000000037941 */ /* 0x000fea0003800200 */
.L_x_8047:
        /* <DEDUP_REMOVED lines=13> */
.L_x_8050:
[----:B------:R-:W-:Y:S05]  /*3240*/  BSYNC.RECONVERGENT B3 ;  /* 0x0000000000037941 */ /* 0x000fea0003800200 */
.L_x_8049:
        /* <DEDUP_REMOVED lines=13> */
.L_x_8052:
[----:B------:R-:W-:Y:S05]  /*3320*/  BSYNC.RECONVERGENT B3 ;  /* 0x0000000000037941 */ /* 0x000fea0003800200 */
.L_x_8051:
        /* <DEDUP_REMOVED lines=13> */
.L_x_8054:
[----:B------:R-:W-:Y:S05]  /*3400*/  BSYNC.RECONVERGENT B3 ;  /* 0x0000000000037941 */ /* 0x000fea0003800200 */
.L_x_8053:
        /* <DEDUP_REMOVED lines=13> */
.L_x_8056:
[----:B------:R-:W-:Y:S05]  /*34e0*/  BSYNC.RECONVERGENT B3 ;  /* 0x0000000000037941 */ /* 0x000fea0003800200 */
.L_x_8055:
        /* <DEDUP_REMOVED lines=13> */
.L_x_8058:
[----:B------:R-:W-:Y:S05]  /*35c0*/  BSYNC.RECONVERGENT B3 ;  /* 0x0000000000037941 */ /* 0x000fea0003800200 */
.L_x_8057:
        /* <DEDUP_REMOVED lines=13> */
.L_x_8060:
[----:B------:R-:W-:Y:S05]  /*36a0*/  BSYNC.RECONVERGENT B3 ;  /* 0x0000000000037941 */ /* 0x000fea0003800200 */
.L_x_8059:
        /* <DEDUP_REMOVED lines=13> */
.L_x_8062:
[----:B------:R-:W-:Y:S05]  /*3780*/  BSYNC.RECONVERGENT B3 ;  /* 0x0000000000037941 */ /* 0x000fea0003800200 */
.L_x_8061:
        /* <DEDUP_REMOVED lines=13> */
.L_x_8064:
[----:B------:R-:W-:Y:S05]  /*3860*/  BSYNC.RECONVERGENT B3 ;  /* 0x0000000000037941 */ /* 0x000fea0003800200 */
.L_x_8063:
        /* <DEDUP_REMOVED lines=13> */
.L_x_8066:
[----:B------:R-:W-:Y:S05]  /*3940*/  BSYNC.RECONVERGENT B3 ;  /* 0x0000000000037941 */ /* 0x000fea0003800200 */
.L_x_8065:
        /* <DEDUP_REMOVED lines=13> */
.L_x_8068:
[----:B------:R-:W-:Y:S05]  /*3a20*/  BSYNC.RECONVERGENT B3 ;  /* 0x0000000000037941 */ /* 0x000fea0003800200 */
.L_x_8067:
        /* <DEDUP_REMOVED lines=13> */
.L_x_8070:
[----:B------:R-:W-:Y:S05]  /*3b00*/  BSYNC.RECONVERGENT B3 ;  /* 0x0000000000037941 */ /* 0x000fea0003800200 */
.L_x_8069:
        /* <DEDUP_REMOVED lines=13> */
.L_x_8072:
[----:B------:R-:W-:Y:S05]  /*3be0*/  BSYNC.RECONVERGENT B3 ;  /* 0x0000000000037941 */ /* 0x000fea0003800200 */
.L_x_8071:
        /* <DEDUP_REMOVED lines=11> */
[----:B------:R-:W-:Y:S05]  /*3ca0*/  CALL.REL.NOINC `($__internal_164_$__cuda_sm3x_div_rn_noftz_f32_slowpath) ;  /* 0x0000002400607944 */ /* 0x000fea0003c00000 */
[----:B------:R-:W-:-:S07]  /*3cb0*/  MOV R39, R46 ;  /* 0x0000002e00277202 */ /* 0x000fce0000000f00 */
.L_x_8074:
[----:B------:R-:W-:Y:S05]  /*3cc0*/  BSYNC.RECONVERGENT B3 ;  /* 0x0000000000037941 */ /* 0x000fea0003800200 */
.L_x_8073:
        /* <DEDUP_REMOVED lines=11> */
[----:B------:R-:W-:Y:S05]  /*3d80*/  CALL.REL.NOINC `($__internal_164_$__cuda_sm3x_div_rn_noftz_f32_slowpath) ;  /* 0x0000002400287944 */ /* 0x000fea0003c00000 */
[----:B------:R-:W-:-:S07]  /*3d90*/  MOV R31, R46 ;  /* 0x0000002e001f7202 */ /* 0x000fce0000000f00 */
.L_x_8076:
[----:B------:R-:W-:Y:S05]  /*3da0*/  BSYNC.RECONVERGENT B3 ;  /* 0x0000000000037941 */ /* 0x000fea0003800200 */
.L_x_8075:
        /* <DEDUP_REMOVED lines=13> */
.L_x_8078:
[----:B------:R-:W-:Y:S05]  /*3e80*/  BSYNC.RECONVERGENT B3 ;  /* 0x0000000000037941 */ /* 0x000fea0003800200 */
.L_x_8077:
        /* <DEDUP_REMOVED lines=13> */
.L_x_8080:
[----:B------:R-:W-:Y:S05]  /*3f60*/  BSYNC.RECONVERGENT B3 ;  /* 0x0000000000037941 */ /* 0x000fea0003800200 */
.L_x_8079:
        /* <DEDUP_REMOVED lines=13> */
.L_x_8082:
[----:B------:R-:W-:Y:S05]  /*4040*/  BSYNC.RECONVERGENT B3 ;  /* 0x0000000000037941 */ /* 0x000fea0003800200 */
.L_x_8081:
        /* <DEDUP_REMOVED lines=16> */
[C---:B------:R-:W-:Y:S01]  /*4150*/  @!P1 R2UR UR6, R40.reuse ;  /* 0x00000000280692ca */ /* 0x040fe200000e0000 */
[----:B------:R-:W-:Y:S01]  /*4160*/  @!P0 STG.E desc[UR4][R12.64], R15 ;  /* 0x0000000f0c008986 */ /* 0x000fe2000c101904 */
[----:B------:R-:W-:Y:S02]  /*4170*/  @!P1 R2UR UR7, R41 ;  /* 0x00000000290792ca */ /* 0x000fe400000e0000 */
[----:B------:R-:W-:Y:S02]  /*4180*/  ISETP.GE.AND.EX P0, PT, RZ, UR45, PT, P2 ;  /* 0x0000002dff007c0c */ /* 0x000fe4000bf06320 */
[----:B------:R-:W-:Y:S02]  /*4190*/  ISETP.GE.U32.AND P2, PT, R53, UR44, PT ;  /* 0x0000002c35007c0c */ /* 0x000fe4000bf46070 */
[----:B------:R-:W-:Y:S02]  /*41a0*/  @!P3 R2UR UR12, R40 ;  /* 0x00000000280cb2ca */ /* 0x000fe400000e0000 */
[----:B------:R-:W-:-:S02]  /*41b0*/  @!P3 R2UR UR13, R41 ;  /* 0x00000000290db2ca */ /* 0x000fc400000e0000 */
[----:B------:R-:W-:Y:S02]  /*41c0*/  ISETP.GE.AND.EX P2, PT, RZ, UR45, PT, P2 ;  /* 0x0000002dff007c0c */ /* 0x000fe4000bf46320 */
[----:B------:R-:W-:Y:S01]  /*41d0*/  ISETP.GE.U32.AND P6, PT, R49, UR44, PT ;  /* 0x0000002c31007c0c */ /* 0x000fe2000bfc6070 */
[----:B------:R0:W-:Y:S01]  /*41e0*/  @!P1 STG.E desc[UR6][R12.64+0x100], R0 ;  /* 0x000100000c009986 */ /* 0x0001e2000c101906 */
[----:B------:R-:W-:Y:S02]  /*41f0*/  ISETP.GE.U32.AND P1, PT, R51, UR44, PT ;  /* 0x0000002c33007c0c */ /* 0x000fe4000bf26070 */
[----:B------:R-:W-:Y:S02]  /*4200*/  @!P0 R2UR UR4, R40 ;  /* 0x00000000280482ca */ /* 0x000fe400000e0000 */
[----:B------:R-:W-:Y:S02]  /*4210*/  @!P0 R2UR UR5, R41 ;  /* 0x00000000290582ca */ /* 0x000fe400000e0000 */
[----:B------:R-:W-:Y:S01]  /*4220*/  ISETP.GE.AND.EX P1, PT, RZ, UR45, PT, P1 ;  /* 0x0000002dff007c0c */ /* 0x000fe2000bf26310 */
[----:B------:R-:W-:Y:S01]  /*4230*/  @!P3 STG.E desc[UR12][R12.64+0x580], R10 ;  /* 0x0005800a0c00b986 */ /* 0x000fe2000c10190c */
[----:B------:R-:W-:-:S02]  /*4240*/  ISETP.GE.U32.AND P4, PT, R57, UR44, PT ;  /* 0x0000002c39007c0c */ /* 0x000fc4000bf86070 */
[----:B------:R-:W-:Y:S02]  /*4250*/  ISETP.GE.AND.EX P5, PT, RZ, UR45, PT, P5 ;  /* 0x0000002dff007c0c */ /* 0x000fe4000bfa6350 */
[----:B------:R-:W-:Y:S02]  /*4260*/  ISETP.GE.AND.EX P6, PT, RZ, UR45, PT, P6 ;  /* 0x0000002dff007c0c */ /* 0x000fe4000bfc6360 */
[----:B------:R-:W-:Y:S02]  /*4270*/  ISETP.GE.AND.EX P4, PT, RZ, UR45, PT, P4 ;  /* 0x0000002dff007c0c */ /* 0x000fe4000bf86340 */
[----:B------:R-:W-:Y:S01]  /*4280*/  ISETP.GE.U32.AND P3, PT, R65, UR44, PT ;  /* 0x0000002c41007c0c */ /* 0x000fe2000bf66070 */
[----:B------:R1:W-:Y:S01]  /*4290*/  @!P0 STG.E desc[UR4][R12.64+0x180], R2 ;  /* 0x000180020c008986 */ /* 0x0003e2000c101904 */
        /* <DEDUP_REMOVED lines=8> */
[----:B------:R-:W-:Y:S01]  /*4320*/  ISETP.GE.AND.EX P3, PT, RZ, UR45, PT, P3 ;  /* 0x0000002dff007c0c */ /* 0x000fe2000bf66330 */
[----:B------:R-:W-:Y:S01]  /*4330*/  @!P1 STG.E desc[UR8][R12.64+0x280], R36 ;  /* 0x000280240c009986 */ /* 0x000fe2000c101908 */
[C---:B------:R-:W-:Y:S02]  /*4340*/  @!P6 R2UR UR6, R40.reuse ;  /* 0x000000002806e2ca */ /* 0x040fe400000e0000 */
[C---:B------:R-:W-:Y:S01]  /*4350*/  @!P6 R2UR UR7, R41.reuse ;  /* 0x000000002907e2ca */ /* 0x040fe200000e0000 */
[----:B------:R2:W-:Y:S01]  /*4360*/  @!P2 STG.E desc[UR10][R12.64+0x500], R9 ;  /* 0x000500090c00a986 */ /* 0x0005e2000c10190a */
[----:B------:R-:W-:Y:S02]  /*4370*/  @!P4 R2UR UR14, R40 ;  /* 0x00000000280ec2ca */ /* 0x000fe400000e0000 */
[----:B------:R-:W-:Y:S01]  /*4380*/  @!P4 R2UR UR15, R41 ;  /* 0x00000000290fc2ca */ /* 0x000fe200000e0000 */
[----:B------:R3:W-:Y:S01]  /*4390*/  @!P5 STG.E desc[UR16][R12.64+0x680], R17 ;  /* 0x000680110c00d986 */ /* 0x0007e2000c101910 */
[----:B------:R-:W-:-:S02]  /*43a0*/  ISETP.GE.U32.AND P2, PT, R62, UR44, PT ;  /* 0x0000002c3e007c0c */ /* 0x000fc4000bf46070 */
[----:B------:R-:W-:Y:S02]  /*43b0*/  @!P0 R2UR UR4, R40 ;  /* 0x00000000280482ca */ /* 0x000fe400000e0000 */
[----:B------:R-:W-:Y:S02]  /*43c0*/  @!P0 R2UR UR5, R41 ;  /* 0x00000000290582ca */ /* 0x000fe400000e0000 */
[----:B------:R-:W-:Y:S01]  /*43d0*/  ISETP.GE.U32.AND P1, PT, R67, UR44, PT ;  /* 0x0000002c43007c0c */ /* 0x000fe2000bf26070 */
[----:B------:R3:W-:Y:S01]  /*43e0*/  @!P6 STG.E desc[UR6][R12.64+0x200], R3 ;  /* 0x000200030c00e986 */ /* 0x0007e2000c101906 */
[----:B------:R-:W-:Y:S02]  /*43f0*/  ISETP.GE.U32.AND P5, PT, R64, UR44, PT ;  /* 0x0000002c40007c0c */ /* 0x000fe4000bfa6070 */
[----:B------:R-:W-:Y:S01]  /*4400*/  @!P3 R2UR UR10, R40 ;  /* 0x00000000280ab2ca */ /* 0x000fe200000e0000 */
[----:B------:R3:W-:Y:S01]  /*4410*/  @!P4 STG.E desc[UR14][R12.64+0x600], R16 ;  /* 0x000600100c00c986 */ /* 0x0007e2000c10190e */
[----:B------:R-:W-:-:S02]  /*4420*/  @!P3 R2UR UR11, R41 ;  /* 0x00000000290bb2ca */ /* 0x000fc400000e0000 */
[----:B------:R-:W-:Y:S02]  /*4430*/  ISETP.GE.AND.EX P2, PT, RZ, UR45, PT, P2 ;  /* 0x0000002dff007c0c */ /* 0x000fe4000bf46320 */
[----:B------:R-:W-:Y:S01]  /*4440*/  ISETP.GE.AND.EX P1, PT, RZ, UR45, PT, P1 ;  /* 0x0000002dff007c0c */ /* 0x000fe2000bf26310 */
[----:B------:R3:W-:Y:S01]  /*4450*/  @!P0 STG.E desc[UR4][R12.64+0x700], R18 ;  /* 0x000700120c008986 */ /* 0x0007e2000c101904 */
[----:B------:R-:W-:Y:S02]  /*4460*/  ISETP.GE.U32.AND P6, PT, R63, UR44, PT ;  /* 0x0000002c3f007c0c */ /* 0x000fe4000bfc6070 */
[----:B------:R-:W-:Y:S02]  /*4470*/  ISETP.GE.U32.AND P4, PT, R66, UR44, PT ;  /* 0x0000002c42007c0c */ /* 0x000fe4000bf86070 */
[----:B------:R-:W-:Y:S02]  /*4480*/  ISETP.GE.AND.EX P5, PT, RZ, UR45, PT, P5 ;  /* 0x0000002dff007c0c */ /* 0x000fe4000bfa6350 */
[----:B------:R-:W-:Y:S01]  /*4490*/  ISETP.GE.AND.EX P6, PT, RZ, UR45, PT, P6 ;  /* 0x0000002dff007c0c */ /* 0x000fe2000bfc6360 */
[----:B------:R3:W-:Y:S01]  /*44a0*/  @!P3 STG.E desc[UR10][R12.64+0x900], R22 ;  /* 0x000900160c00b986 */ /* 0x0007e2000c10190a */
[----:B------:R-:W-:-:S02]  /*44b0*/  ISETP.GE.AND.EX P4, PT, RZ, UR45, PT, P4 ;  /* 0x0000002dff007c0c */ /* 0x000fc4000bf86340 */
[----:B0-----:R-:W-:Y:S02]  /*44c0*/  IADD3 R0, PT, PT, R42, 0x2c0, RZ ;  /* 0x000002c02a007810 */ /* 0x001fe40007ffe0ff */
[----:B------:R-:W-:Y:S02]  /*44d0*/  ISETP.GE.U32.AND P3, PT, R68, UR44, PT ;  /* 0x0000002c44007c0c */ /* 0x000fe4000bf66070 */
[----:B------:R-:W-:Y:S02]  /*44e0*/  ISETP.GE.U32.AND P0, PT, R0, UR44, PT ;  /* 0x0000002c00007c0c */ /* 0x000fe4000bf06070 */
[C---:B------:R-:W-:Y:S02]  /*44f0*/  @!P2 R2UR UR6, R40.reuse ;  /* 0x000000002806a2ca */ /* 0x040fe400000e0000 */
[----:B------:R-:W-:Y:S02]  /*4500*/  @!P2 R2UR UR7, R41 ;  /* 0x000000002907a2ca */ /* 0x000fe400000e0000 */
[----:B------:R-:W-:-:S02]  /*4510*/  @!P1 R2UR UR14, R40 ;  /* 0x00000000280e92ca */ /* 0x000fc400000e0000 */
[C---:B------:R-:W-:Y:S02]  /*4520*/  @!P1 R2UR UR15, R41.reuse ;  /* 0x00000000290f92ca */ /* 0x040fe400000e0000 */
[C---:B------:R-:W-:Y:S02]  /*4530*/  @!P5 R2UR UR4, R40.reuse ;  /* 0x000000002804d2ca */ /* 0x040fe400000e0000 */
[----:B------:R-:W-:Y:S02]  /*4540*/  @!P5 R2UR UR5, R41 ;  /* 0x000000002905d2ca */ /* 0x000fe400000e0000 */
[----:B------:R-:W-:Y:S02]  /*4550*/  ISETP.GE.AND.EX P0, PT, RZ, UR45, PT, P0 ;  /* 0x0000002dff007c0c */ /* 0x000fe4000bf06300 */
[----:B------:R-:W-:Y:S01]  /*4560*/  ISETP.GE.AND.EX P3, PT, RZ, UR45, PT, P3 ;  /* 0x0000002dff007c0c */ /* 0x000fe2000bf66330 */
[----:B------:R3:W-:Y:S01]  /*4570*/  @!P2 STG.E desc[UR6][R12.64+0x780], R19 ;  /* 0x000780130c00a986 */ /* 0x0007e2000c101906 */
[----:B------:R-:W-:-:S02]  /*4580*/  @!P6 R2UR UR8, R40 ;  /* 0x000000002808e2ca */ /* 0x000fc400000e0000 */
[C---:B------:R-:W-:Y:S01]  /*4590*/  @!P6 R2UR UR9, R41.reuse ;  /* 0x000000002909e2ca */ /* 0x040fe200000e0000 */
[----:B------:R3:W-:Y:S01]  /*45a0*/  @!P1 STG.E desc[UR14][R12.64+0xa00], R24 ;  /* 0x000a00180c009986 */ /* 0x0007e2000c10190e */
[----:B------:R-:W-:Y:S02]  /*45b0*/  @!P4 R2UR UR12, R40 ;  /* 0x00000000280cc2ca */ /* 0x000fe400000e0000 */
[----:B------:R-:W-:Y:S01]  /*45c0*/  @!P4 R2UR UR13, R41 ;  /* 0x00000000290dc2ca */ /* 0x000fe200000e0000 */
[----:B------:R3:W-:Y:S01]  /*45d0*/  @!P5 STG.E desc[UR4][R12.64+0x880], R21 ;  /* 0x000880150c00d986 */ /* 0x0007e2000c101904 */
[----:B-1----:R-:W-:Y:S02]  /*45e0*/  IADD3 R2, PT, PT, R42, 0x2e0, RZ ;  /* 0x000002e02a027810 */ /* 0x002fe40007ffe0ff */
[----:B------:R-:W-:Y:S02]  /*45f0*/  ISETP.GE.U32.AND P1, PT, R70, UR44, PT ;  /* 0x0000002c46007c0c */ /* 0x000fe4000bf26070 */
[----:B------:R-:W-:-:S02]  /*4600*/  ISETP.GE.U32.AND P2, PT, R2, UR44, PT ;  /* 0x0000002c02007c0c */ /* 0x000fc4000bf46070 */
[----:B------:R-:W-:Y:S01]  /*4610*/  @!P0 R2UR UR6, R40 ;  /* 0x00000000280682ca */ /* 0x000fe200000e0000 */
[----:B------:R3:W-:Y:S01]  /*4620*/  @!P6 STG.E desc[UR8][R12.64+0x800], R20 ;  /* 0x000800140c00e986 */ /* 0x0007e2000c101908 */
[C---:B------:R-:W-:Y:S02]  /*4630*/  @!P0 R2UR UR7, R41.reuse ;  /* 0x00000000290782ca */ /* 0x040fe400000e0000 */
[C---:B------:R-:W-:Y:S01]  /*4640*/  IADD3 R0, PT, PT, R42.reuse, 0x300, RZ ;  /* 0x000003002a007810 */ /* 0x040fe20007ffe0ff */
[----:B------:R3:W-:Y:S01]  /*4650*/  @!P4 STG.E desc[UR12][R12.64+0x980], R23 ;  /* 0x000980170c00c986 */ /* 0x0007e2000c10190c */
[----:B------:R-:W-:Y:S02]  /*4660*/  IADD3 R2, PT, PT, R42, 0x320, RZ ;  /* 0x000003202a027810 */ /* 0x000fe40007ffe0ff */
[----:B------:R-:W-:Y:S02]  /*4670*/  @!P3 R2UR UR4, R40 ;  /* 0x000000002804b2ca */ /* 0x000fe400000e0000 */
[----:B------:R-:W-:-:S02]  /*4680*/  @!P3 R2UR UR5, R41 ;  /* 0x000000002905b2ca */ /* 0x000fc400000e0000 */
[----:B------:R-:W-:Y:S02]  /*4690*/  ISETP.GE.AND.EX P1, PT, RZ, UR45, PT, P1 ;  /* 0x0000002dff007c0c */ /* 0x000fe4000bf26310 */
[----:B------:R-:W-:Y:S01]  /*46a0*/  ISETP.GE.U32.AND P6, PT, R0, UR44, PT ;  /* 0x0000002c00007c0c */ /* 0x000fe2000bfc6070 */
[----:B------:R3:W-:Y:S01]  /*46b0*/  @!P0 STG.E desc[UR6][R12.64+0xb00], R27 ;  /* 0x000b001b0c008986 */ /* 0x0007e2000c101906 */
[----:B------:R-:W-:Y:S02]  /*46c0*/  ISETP.GE.U32.AND P5, PT, R2, UR44, PT ;  /* 0x0000002c02007c0c */ /* 0x000fe4000bfa6070 */
[----:B------:R-:W-:Y:S02]  /*46d0*/  ISETP.GE.U32.AND P4, PT, R69, UR44, PT ;  /* 0x0000002c45007c0c */ /* 0x000fe4000bf86070 */
[----:B------:R-:W-:Y:S02]  /*46e0*/  ISETP.GE.AND.EX P2, PT, RZ, UR45, PT, P2 ;  /* 0x0000002dff007c0c */ /* 0x000fe4000bf46320 */
[----:B------:R-:W-:Y:S01]  /*46f0*/  ISETP.GE.AND.EX P6, PT, RZ, UR45, PT, P6 ;  /* 0x0000002dff007c0c */ /* 0x000fe2000bfc6360 */
[----:B------:R3:W-:Y:S01]  /*4700*/  @!P3 STG.E desc[UR4][R12.64+0xa80], R25 ;  /* 0x000a80190c00b986 */ /* 0x0007e2000c101904 */
[----:B------:R-:W-:Y:S01]  /*4710*/  ISETP.GE.AND.EX P5, PT, RZ, UR45, PT, P5 ;  /* 0x0000002dff007c0c */ /* 0x000fe2000bfa6350 */
[----:B------:R-:W0:Y:S01]  /*4720*/  LDCU UR4, c[0x0][0x370] ;  /* 0x00006e00ff0477ac */ /* 0x000e220008000800 */
[----:B------:R-:W-:Y:S01]  /*4730*/  ISETP.GE.AND.EX P4, PT, RZ, UR45, PT, P4 ;  /* 0x0000002dff007c0c */ /* 0x000fe2000bf86340 */
[----:B------:R-:W0:Y:S01]  /*4740*/  LDC R2, c[0x0][0x364] ;  /* 0x0000d900ff027b82 */ /* 0x000e220000000800 */
[----:B------:R-:W-:-:S02]  /*4750*/  ISETP.GE.U32.AND P0, PT, R71, UR44, PT ;  /* 0x0000002c47007c0c */ /* 0x000fc4000bf06070 */
        /* <DEDUP_REMOVED lines=8> */
[----:B------:R3:W-:Y:S01]  /*47e0*/  @!P1 STG.E desc[UR16][R12.64+0xd80], R73 ;  /* 0x000d80490c009986 */ /* 0x0007e2000c101910 */
[C---:B------:R-:W-:Y:S02]  /*47f0*/  @!P5 R2UR UR13, R41.reuse ;  /* 0x00000000290dd2ca */ /* 0x040fe400000e0000 */
[C---:B------:R-:W-:Y:S02]  /*4800*/  @!P4 R2UR UR14, R40.reuse ;  /* 0x00000000280ec2ca */ /* 0x040fe400000e0000 */
[C---:B------:R-:W-:Y:S01]  /*4810*/  @!P4 R2UR UR15, R41.reuse ;  /* 0x00000000290fc2ca */ /* 0x040fe200000e0000 */
[----:B------:R3:W-:Y:S01]  /*4820*/  @!P2 STG.E desc[UR8][R12.64+0xb80], R37 ;  /* 0x000b80250c00a986 */ /* 0x0007e2000c101908 */
[----:B------:R-:W-:Y:S01]  /*4830*/  @!P0 R2UR UR16, R40 ;  /* 0x00000000281082ca */ /* 0x000fe200000e0000 */
[----:B0-----:R-:W-:Y:S01]  /*4840*/  IMAD R2, R2, UR4, RZ ;  /* 0x0000000402027c24 */ /* 0x001fe2000f8e02ff */
[----:B------:R-:W-:Y:S01]  /*4850*/  @!P0 R2UR UR17, R41 ;  /* 0x00000000291182ca */ /* 0x000fe200000e0000 */
[----:B------:R3:W-:Y:S01]  /*4860*/  @!P6 STG.E desc[UR10][R12.64+0xc00], R29 ;  /* 0x000c001d0c00e986 */ /* 0x0007e2000c10190a */
[----:B------:R-:W-:-:S02]  /*4870*/  IADD3 R0, PT, PT, R42, 0x20, RZ ;  /* 0x000000202a007810 */ /* 0x000fc40007ffe0ff */
[C---:B------:R-:W-:Y:S01]  /*4880*/  IADD3 R8, PT, PT, R42.reuse, 0xc0, RZ ;  /* 0x000000c02a087810 */ /* 0x040fe20007ffe0ff */
[----:B------:R3:W-:Y:S01]  /*4890*/  @!P5 STG.E desc[UR12][R12.64+0xc80], R39 ;  /* 0x000c80270c00d986 */ /* 0x0007e2000c10190c */
[C---:B--2---:R-:W-:Y:S02]  /*48a0*/  IADD3 R9, PT, PT, R42.reuse, 0xe0, RZ ;  /* 0x000000e02a097810 */ /* 0x044fe40007ffe0ff */
[C---:B------:R-:W-:Y:S01]  /*48b0*/  IADD3 R10, PT, PT, R42.reuse, 0x100, RZ ;  /* 0x000001002a0a7810 */ /* 0x040fe20007ffe0ff */
        /* <DEDUP_REMOVED lines=39> */
.L_x_8021:
[----:B------:R-:W-:Y:S05]  /*4b30*/  EXIT ;  /* 0x000000000000794d */ /* 0x000fea0003800000 */
.L_x_8022:
[----:B------:R-:W-:Y:S01]  /*4b40*/  BSSY B1, `(.L_x_8084) ;  /* 0x0000007000017945 */ /* 0x000fe20003800000 */
[----:B------:R-:W-:Y:S02]  /*4b50*/  MOV R12, 0x10 ;  /* 0x00000010000c7802 */ /* 0x000fe40000000f00 */
[----:B------:R-:W-:Y:S02]  /*4b60*/  MOV R11, 0x1f ;  /* 0x0000001f000b7802 */ /* 0x000fe40000000f00 */
[----:B------:R-:W-:-:S07]  /*4b70*/  MOV R15, 0xffffffff ;  /* 0xffffffff000f7802 */ /* 0x000fce0000000f00 */
[----:B------:R-:W-:Y:S05]  /*4b80*/  WARPSYNC.COLLECTIVE R15, `(.L_x_8085) ;  /* 0x000000000f087348 */ /* 0x000fea0003c00000 */
[----:B------:R0:W1:Y:S02]  /*4b90*/  SHFL.BFLY P6, R14, R13, R12, R11 ;  /* 0x0c00000c0d0e7389 */ /* 0x00006400000c000b */
[----:B01----:R-:W-:Y:S05]  /*4ba0*/  ENDCOLLECTIVE ;  /* 0x000000000000791b */ /* 0x003fea0003800000 */
.L_x_8085:
[----:B------:R-:W-:Y:S05]  /*4bb0*/  BSYNC B1 ;  /* 0x0000000000017941 */ /* 0x000fea0003800000 */
.L_x_8084:
        /* <DEDUP_REMOVED lines=8> */
.L_x_8086:
[----:B------:R-:W-:Y:S01]  /*4c40*/  HFMA2 R12, -RZ, RZ, 0, 2.384185791015625e-07 ;  /* 0x00000004ff0c7431 */ /* 0x000fe200000001ff */
[----:B------:R-:W-:-:S04]  /*4c50*/  FMNMX R0, R13, R14, !PT ;  /* 0x0000000e0d007209 */ /* 0x000fc80007800000 */
[----:B------:R-:W-:-:S07]  /*4c60*/  MOV R13, R0 ;  /* 0x00000000000d7202 */ /* 0x000fce0000000f00 */
[----:B------:R-:W-:Y:S05]  /*4c70*/  WARPSYNC.COLLECTIVE R15, `(.L_x_8087) ;  /* 0x000000000f087348 */ /* 0x000fea0003c00000 */
[----:B------:R0:W1:Y:S02]  /*4c80*/  SHFL.BFLY P6, R14, R13, R12, R11 ;  /* 0x0c00000c0d0e7389 */ /* 0x00006400000c000b */
[----:B01----:R-:W-:Y:S05]  /*4c90*/  ENDCOLLECTIVE ;  /* 0x000000000000791b */ /* 0x003fea0003800000 */
.L_x_8087:
[----:B------:R-:W-:Y:S01]  /*4ca0*/  HFMA2 R12, -RZ, RZ, 0, 1.1920928955078125e-07 ;  /* 0x00000002ff0c7431 */ /* 0x000fe200000001ff */
[----:B------:R-:W-:-:S04]  /*4cb0*/  FMNMX R2, R0, R14, !PT ;  /* 0x0000000e00027209 */ /* 0x000fc80007800000 */
[----:B------:R-:W-:-:S07]  /*4cc0*/  MOV R13, R2 ;  /* 0x00000002000d7202 */ /* 0x000fce0000000f00 */
[----:B------:R-:W-:Y:S05]  /*4cd0*/  WARPSYNC.COLLECTIVE R15, `(.L_x_8088) ;  /* 0x000000000f087348 */ /* 0x000fea0003c00000 */
[----:B------:R0:W1:Y:S02]  /*4ce0*/  SHFL.BFLY P6, R14, R13, R12, R11 ;  /* 0x0c00000c0d0e7389 */ /* 0x00006400000c000b */
[----:B01----:R-:W-:Y:S05]  /*4cf0*/  ENDCOLLECTIVE ;  /* 0x000000000000791b */ /* 0x003fea0003800000 */
.L_x_8088:
[----:B------:R-:W-:Y:S01]  /*4d00*/  HFMA2 R12, -RZ, RZ, 0, 5.9604644775390625e-08 ;  /* 0x00000001ff0c7431 */ /* 0x000fe200000001ff */
[----:B------:R-:W-:-:S04]  /*4d10*/  FMNMX R3, R2, R14, !PT ;  /* 0x0000000e02037209 */ /* 0x000fc80007800000 */
[----:B------:R-:W-:-:S07]  /*4d20*/  MOV R13, R3 ;  /* 0x00000003000d7202 */ /* 0x000fce0000000f00 */
[----:B------:R-:W-:Y:S05]  /*4d30*/  WARPSYNC.COLLECTIVE R15, `(.L_x_8089) ;  /* 0x000000000f087348 */ /* 0x000fea0003c00000 */
[----:B------:R0:W1:Y:S02]  /*4d40*/  SHFL.BFLY P6, R14, R13, R12, R11 ;  /* 0x0c00000c0d0e7389 */ /* 0x00006400000c000b */
[----:B01----:R-:W-:Y:S05]  /*4d50*/  ENDCOLLECTIVE ;  /* 0x000000000000791b */ /* 0x003fea0003800000 */
.L_x_8089:
        /* <DEDUP_REMOVED lines=270> */
[----:B------:R-:W-:Y:S01]  /*5e40*/  FFMA R12, R37, 1.4426950216293334961, -R12 ;  /* 0x3fb8aa3b250c7823 */ /* 0x000fe2000000080c */
[----:B------:R-:W-:-:S03]  /*5e50*/  FADD R11, R11, R0 ;  /* 0x000000000b0b7221 */ /* 0x000fc60000000000 */
        /* <DEDUP_REMOVED lines=36> */
.L_x_8090:
[----:B------:R-:W-:Y:S02]  /*60a0*/  HFMA2 R12, -RZ, RZ, 0, 4.76837158203125e-07 ;  /* 0x00000008ff0c7431 */ /* 0x000fe400000001ff */
[----:B------:R-:W-:-:S05]  /*60b0*/  FADD R36, R13, R14 ;  /* 0x0000000e0d247221 */ /* 0x000fca0000000000 */
[----:B------:R-:W-:-:S07]  /*60c0*/  MOV R13, R36 ;  /* 0x00000024000d7202 */ /* 0x000fce0000000f00 */
[----:B------:R-:W-:Y:S05]  /*60d0*/  WARPSYNC.COLLECTIVE R15, `(.L_x_8091) ;  /* 0x000000000f087348 */ /* 0x000fea0003c00000 */
[----:B------:R0:W1:Y:S02]  /*60e0*/  SHFL.BFLY P6, R14, R13, R12, R11 ;  /* 0x0c00000c0d0e7389 */ /* 0x00006400000c000b */
[----:B01----:R-:W-:Y:S05]  /*60f0*/  ENDCOLLECTIVE ;  /* 0x000000000000791b */ /* 0x003fea0003800000 */
.L_x_8091:
[----:B------:R-:W-:Y:S02]  /*6100*/  HFMA2 R12, -RZ, RZ, 0, 2.384185791015625e-07 ;  /* 0x00000004ff0c7431 */ /* 0x000fe400000001ff */
[----:B------:R-:W-:-:S05]  /*6110*/  FADD R37, R36, R14 ;  /* 0x0000000e24257221 */ /* 0x000fca0000000000 */
[----:B------:R-:W-:-:S07]  /*6120*/  MOV R13, R37 ;  /* 0x00000025000d7202 */ /* 0x000fce0000000f00 */
[----:B------:R-:W-:Y:S05]  /*6130*/  WARPSYNC.COLLECTIVE R15, `(.L_x_8092) ;  /* 0x000000000f087348 */ /* 0x000fea0003c00000 */
[----:B------:R0:W1:Y:S02]  /*6140*/  SHFL.BFLY P6, R14, R13, R12, R11 ;  /* 0x0c00000c0d0e7389 */ /* 0x00006400000c000b */
[----:B01----:R-:W-:Y:S05]  /*6150*/  ENDCOLLECTIVE ;  /* 0x000000000000791b */ /* 0x003fea0003800000 */
.L_x_8092:
[----:B------:R-:W-:Y:S02]  /*6160*/  HFMA2 R12, -RZ, RZ, 0, 1.1920928955078125e-07 ;  /* 0x00000002ff0c7431 */ /* 0x000fe400000001ff */
[----:B------:R-:W-:-:S05]  /*6170*/  FADD R38, R37, R14 ;  /* 0x0000000e25267221 */ /* 0x000fca0000000000 */
[----:B------:R-:W-:-:S07]  /*6180*/  MOV R13, R38 ;  /* 0x00000026000d7202 */ /* 0x000fce0000000f00 */
[----:B------:R-:W-:Y:S05]  /*6190*/  WARPSYNC.COLLECTIVE R15, `(.L_x_8093) ;  /* 0x000000000f087348 */ /* 0x000fea0003c00000 */
[----:B------:R0:W1:Y:S02]  /*61a0*/  SHFL.BFLY P6, R14, R13, R12, R11 ;  /* 0x0c00000c0d0e7389 */ /* 0x00006400000c000b */
[----:B01----:R-:W-:Y:S05]  /*61b0*/  ENDCOLLECTIVE ;  /* 0x000000000000791b */ /* 0x003fea0003800000 */
.L_x_8093:
[----:B------:R-:W-:Y:S02]  /*61c0*/  HFMA2 R12, -RZ, RZ, 0, 5.9604644775390625e-08 ;  /* 0x00000001ff0c7431 */ /* 0x000fe400000001ff */
[----:B------:R-:W-:-:S05]  /*61d0*/  FADD R39, R38, R14 ;  /* 0x0000000e26277221 */ /* 0x000fca0000000000 */
[----:B------:R-:W-:-:S07]  /*61e0*/  MOV R13, R39 ;  /* 0x00000027000d7202 */ /* 0x000fce0000000f00 */
[----:B------:R-:W-:Y:S05]  /*61f0*/  WARPSYNC.COLLECTIVE R15, `(.L_x_8094) ;  /* 0x000000000f087348 */ /* 0x000fea0003c00000 */
[----:B------:R0:W1:Y:S02]  /*6200*/  SHFL.BFLY P6, R14, R13, R12, R11 ;  /* 0x0c00000c0d0e7389 */ /* 0x00006400000c000b */
[----:B01----:R-:W-:Y:S05]  /*6210*/  ENDCOLLECTIVE ;  /* 0x000000000000791b */ /* 0x003fea0003800000 */
.L_x_8094:
[----:B------:R-:W-:Y:S05]  /*6220*/  BRA `(.L_x_8095) ;  /* 0xffffffc000f87947 */ /* 0x000fea000383ffff */
        .weak           $__internal_164_$__cuda_sm3x_div_rn_noftz_f32_slowpath
        .type           $__internal_164_$__cuda_sm3x_div_rn_noftz_f32_slowpath,@function
        .size           $__internal_164_$__cuda_sm3x_div_rn_noftz_f32_slowpath,(.L_x_15481 - $__internal_164_$__cuda_sm3x_div_rn_noftz_f32_slowpath)
$__internal_164_$__cuda_sm3x_div_rn_noftz_f32_slowpath:
        /* <DEDUP_REMOVED lines=35> */
.L_x_8097:
        /* <DEDUP_REMOVED lines=51> */
.L_x_8104:
[----:B------:R-:W-:-:S04]  /*6790*/  LOP3.LUT R46, R46, 0x80000000, RZ, 0xc0, !PT ;  /* 0x800000002e2e7812 */ /* 0x000fc800078ec0ff */
[----:B------:R-:W-:Y:S01]  /*67a0*/  LOP3.LUT R46, R46, 0x7f800000, RZ, 0xfc, !PT ;  /* 0x7f8000002e2e7812 */ /* 0x000fe200078efcff */
[----:B------:R-:W-:Y:S06]  /*67b0*/  BRA `(.L_x_8105) ;  /* 0x0000000000047947 */ /* 0x000fec0003800000 */
.L_x_8103:
[----:B------:R-:W-:-:S07]  /*67c0*/  LEA R46, R13, R46, 0x17 ;  /* 0x0000002e0d2e7211 */ /* 0x000fce00078eb8ff */
.L_x_8105:
[----:B------:R-:W-:Y:S05]  /*67d0*/  BSYNC.RECONVERGENT B2 ;  /* 0x0000000000027941 */ /* 0x000fea0003800200 */
.L_x_8102:
[----:B------:R-:W-:Y:S05]  /*67e0*/  BRA `(.L_x_8106) ;  /* 0x0000000000207947 */ /* 0x000fea0003800000 */
.L_x_8101:
[----:B------:R-:W-:-:S04]  /*67f0*/  LOP3.LUT R8, R13, 0x80000000, R8, 0x48, !PT ;  /* 0x800000000d087812 */ /* 0x000fc800078e4808 */
[----:B------:R-:W-:Y:S01]  /*6800*/  LOP3.LUT R46, R8, 0x7f800000, RZ, 0xfc, !PT ;  /* 0x7f800000082e7812 */ /* 0x000fe200078efcff */
[----:B------:R-:W-:Y:S06]  /*6810*/  BRA `(.L_x_8106) ;  /* 0x0000000000147947 */ /* 0x000fec0003800000 */
.L_x_8100:
[----:B------:R-:W-:Y:S01]  /*6820*/  LOP3.LUT R46, R13, 0x80000000, R8, 0x48, !PT ;  /* 0x800000000d2e7812 */ /* 0x000fe200078e4808 */
[----:B------:R-:W-:Y:S06]  /*6830*/  BRA `(.L_x_8106) ;  /* 0x00000000000c7947 */ /* 0x000fec0003800000 */
.L_x_8099:
[----:B------:R-:W0:Y:S01]  /*6840*/  MUFU.RSQ R46, -QNAN ;  /* 0xffc00000002e7908 */ /* 0x000e220000001400 */
[----:B------:R-:W-:Y:S05]  /*6850*/  BRA `(.L_x_8106) ;  /* 0x0000000000047947 */ /* 0x000fea0003800000 */
.L_x_8098:
[----:B------:R-:W-:-:S07]  /*6860*/  FADD.FTZ R46, R8, R11 ;  /* 0x0000000b082e7221 */ /* 0x000fce0000010000 */
.L_x_8106:
[----:B------:R-:W-:Y:S05]  /*6870*/  BSYNC.RECONVERGENT B1 ;  /* 0x0000000000017941 */ /* 0x000fea0003800200 */
.L_x_8096:
[----:B------:R-:W-:-:S04]  /*6880*/  HFMA2 R13, -RZ, RZ, 0, 0 ;  /* 0x00000000ff0d7431 */ /* 0x000fc800000001ff */
[----:B0-----:R-:W-:Y:S05]  /*6890*/  RET.REL.NODEC R12 `(_ZN7oneflow4cuda7softmax15SoftmaxWarpImplI10SimpleLoadIffE11SimpleStoreIffEfLi1ELi30ELi32ELi1ELb1ELNS1_9AlgorithmE0EEEvT_T0_ll) ;  /* 0xffffff940cd87950 */ /* 0x001fea0003c3ffff */
.L_x_8107:
        /* <DEDUP_REMOVED lines=14> */
.L_x_15481:


//--------------------- .text._ZN7oneflow4cuda7softmax15SoftmaxWarpImplI10SimpleLoadIffE11SimpleStoreIffEfLi1ELi30ELi32ELi1ELb0ELNS1_9AlgorithmE0EEEvT_T0_ll --------------------------
	.section	.text._ZN7oneflow4cuda7softmax15SoftmaxWarpImplI10SimpleLoadIffE11SimpleStoreIffEfLi1ELi30ELi32ELi1ELb0ELNS1_9AlgorithmE0EEEvT_T0_ll,"ax",@progbits
	.align	128
        .global         _ZN7oneflow4cuda7softmax15SoftmaxWarpImplI10SimpleLoadIffE11SimpleStoreIffEfLi1ELi30ELi32ELi1ELb0ELNS1_9AlgorithmE0EEEvT_T0_ll
        .type           _ZN7oneflow4cuda7softmax15SoftmaxWarpImplI10SimpleLoadIffE11SimpleStoreIffEfLi1ELi30ELi32ELi1ELb0ELNS1_9AlgorithmE0EEEvT_T0_ll,@function
        .size           _ZN7oneflow4cuda7softmax15SoftmaxWarpImplI10SimpleLoadIffE11SimpleStoreIffEfLi1ELi30ELi32ELi1ELb0ELNS1_9AlgorithmE0EEEvT_T0_ll,(.L_x_15482 - _ZN7oneflow4cuda7softmax15SoftmaxWarpImplI10SimpleLoadIffE11SimpleStoreIffEfLi1ELi30ELi32ELi1ELb0ELNS1_9AlgorithmE0EEEvT_T0_ll)
        .other          _ZN7oneflow4cuda7softmax15SoftmaxWarpImplI10SimpleLoadIffE11SimpleStoreIffEfLi1ELi30ELi32ELi1ELb0ELNS1_9AlgorithmE0EEEvT_T0_ll,@"STO_CUDA_ENTRY STV_DEFAULT"
_ZN7oneflow4cuda7softmax15SoftmaxWarpImplI10SimpleLoadIffE11SimpleStoreIffEfLi1ELi30ELi32ELi1ELb0ELNS1_9AlgorithmE0EEEvT_T0_ll:
.text._ZN7oneflow4cuda7softmax15SoftmaxWarpImplI10SimpleLoadIffE11SimpleStoreIffEfLi1ELi30ELi32ELi1ELb0ELNS1_9AlgorithmE0EEEvT_T0_ll:
        /* <DEDUP_REMOVED lines=24> */
.L_x_8108:
        /* <DEDUP_REMOVED lines=13> */
.L_x_8170:
        /* <DEDUP_REMOVED lines=97> */
[----:B------:R-:W-:Y:S01]  /*0860*/  FADD R10, R3, -12583039 ;  /* 0xcb40007f030a7421 */ /* 0x000fe20000000000 */
[----:B------:R-:W-:Y:S01]  /*0870*/  FADD R4, R5, -R76 ;  /* 0x8000004c05047221 */ /* 0x000fe20000000000 */
[----:B------:R-:W-:Y:S01]  /*0880*/  FFMA R2, R7, 1.4426950216293334961, -R2 ;  /* 0x3fb8aa3b07027823 */ /* 0x000fe20000000802 */
[--C-:B------:R-:W-:Y:S01]  /*0890*/  FADD R8, R47, -R76.reuse ;  /* 0x8000004c2f087221 */ /* 0x100fe20000000000 */
[----:B------:R-:W-:Y:S01]  /*08a0*/  FADD R5, R16, -12583039 ;  /* 0xcb40007f10057421 */ /* 0x000fe20000000000 */
[----:B------:R-:W-:Y:S01]  /*08b0*/  FADD R48, R34, -R76 ;  /* 0x8000004c22307221 */ /* 0x000fe20000000000 */
        /* <DEDUP_REMOVED lines=10> */
[--C-:B------:R-:W-:Y:S01]  /*0960*/  FADD R32, R9, -R76.reuse ;  /* 0x8000004c09207221 */ /* 0x100fe20000000000 */
[----:B------:R-:W-:Y:S01]  /*0970*/  SHF.L.U32 R0, R0, 0x17, RZ ;  /* 0x0000001700007819 */ /* 0x000fe200000006ff */
[----:B------:R3:W4:Y:S01]  /*0980*/  MUFU.EX2 R5, R10 ;  /* 0x0000000a00057308 */ /* 0x0007220000000800 */
[----:B------:R-:W-:Y:S01]  /*0990*/  FADD R9, R18, -12583039 ;  /* 0xcb40007f12097421 */ /* 0x000fe20000000000 */
[----:B-1----:R-:W-:Y:S01]  /*09a0*/  FFMA.SAT R2, R38, R11, 0.5 ;  /* 0x3f00000026027423 */ /* 0x002fe2000000200b */
[--C-:B------:R-:W-:Y:S01]  /*09b0*/  FADD R14, R17, -R76.reuse ;  /* 0x8000004c110e7221 */ /* 0x100fe20000000000 */
[--C-:B------:R-:W-:Y:S01]  /*09c0*/  FADD R40, R6, -R76.reuse ;  /* 0x8000004c06287221 */ /* 0x100fe20000000000 */
[----:B------:R-:W-:Y:S01]  /*09d0*/  FFMA R9, R8, 1.4426950216293334961, -R9 ;  /* 0x3fb8aa3b08097823 */ /* 0x000fe20000000809 */
[--C-:B------:R-:W-:Y:S01]  /*09e0*/  FADD R6, R39, -R76.reuse ;  /* 0x8000004c27067221 */ /* 0x100fe20000000000 */
[--C-:B------:R-:W-:Y:S01]  /*09f0*/  FADD R68, R21, -R76.reuse ;  /* 0x8000004c15447221 */ /* 0x100fe20000000000 */
[--C-:B------:R-:W-:Y:S01]  /*0a00*/  FADD R72, R19, -R76.reuse ;  /* 0x8000004c13487221 */ /* 0x100fe20000000000 */
        /* <DEDUP_REMOVED lines=14> */
[----:B------:R-:W-:Y:S01]  /*0af0*/  FADD R15, R5, -12583039 ;  /* 0xcb40007f050f7421 */ /* 0x000fe20000000000 */
[----:B------:R-:W-:Y:S01]  /*0b00*/  FFMA.SAT R16, R6, R11, 0.5 ;  /* 0x3f00000006107423 */ /* 0x000fe2000000200b */
[--C-:B------:R-:W-:Y:S01]  /*0b10*/  FADD R64, R23, -R76.reuse ;  /* 0x8000004c17407221 */ /* 0x100fe20000000000 */
[----:B------:R-:W-:Y:S01]  /*0b20*/  FFMA R17, R4, 1.4426950216293334961, -R17 ;  /* 0x3fb8aa3b04117823 */ /* 0x000fe20000000811 */
[----:B------:R-:W-:Y:S01]  /*0b30*/  FFMA R15, R38, 1.4426950216293334961, -R15 ;  /* 0x3fb8aa3b260f7823 */ /* 0x000fe2000000080f */
[----:B------:R-:W-:Y:S01]  /*0b40*/  FFMA.RM R16, R16, R13, 12582913 ;  /* 0x4b40000110107423 */ /* 0x000fe2000000400d */
[----:B-1----:R-:W-:Y:S01]  /*0b50*/  FMUL R2, R2, R3 ;  /* 0x0000000302027220 */ /* 0x002fe20000400000 */
[----:B------:R-:W-:Y:S01]  /*0b60*/  SHF.L.U32 R3, R18, 0x17, RZ ;  /* 0x0000001712037819 */ /* 0x000fe200000006ff */
[----:B------:R-:W-:Y:S01]  /*0b70*/  FFMA R17, R4, 1.925963033500011079e-08, R17 ;  /* 0x32a5706004117823 */ /* 0x000fe20000000011 */
[----:B------:R-:W-:Y:S01]  /*0b80*/  FFMA R15, R38, 1.925963033500011079e-08, R15 ;  /* 0x32a57060260f7823 */ /* 0x000fe2000000000f */
[----:B------:R-:W-:Y:S01]  /*0b90*/  FFMA.SAT R4, R40, R11, 0.5 ;  /* 0x3f00000028047423 */ /* 0x000fe2000000200b */
[C---:B------:R-:W-:Y:S01]  /*0ba0*/  FADD R21, R16.reuse, -12583039 ;  /* 0xcb40007f10157421 */ /* 0x040fe20000000000 */
[----:B------:R-:W-:Y:S01]  /*0bb0*/  SHF.L.U32 R16, R16, 0x17, RZ ;  /* 0x0000001710107819 */ /* 0x000fe200000006ff */
[--C-:B------:R-:W-:Y:S01]  /*0bc0*/  FADD R54, R31, -R76.reuse ;  /* 0x8000004c1f367221 */ /* 0x100fe20000000000 */
[----:B--2---:R-:W-:Y:S01]  /*0bd0*/  FMUL R3, R3, R8 ;  /* 0x0000000803037220 */ /* 0x004fe20000400000 */
[----:B------:R-:W1:Y:S01]  /*0be0*/  MUFU.EX2 R15, R15 ;  /* 0x0000000f000f7308 */ /* 0x000e620000000800 */
[----:B------:R-:W-:Y:S01]  /*0bf0*/  FFMA.RM R9, R4, R13, 12582913 ;  /* 0x4b40000104097423 */ /* 0x000fe2000000400d */
[----:B------:R-:W-:Y:S01]  /*0c00*/  FFMA R21, R6, 1.4426950216293334961, -R21 ;  /* 0x3fb8aa3b06157823 */ /* 0x000fe20000000815 */
[----:B------:R-:W-:Y:S01]  /*0c10*/  SHF.L.U32 R4, R5, 0x17, RZ ;  /* 0x0000001705047819 */ /* 0x000fe200000006ff */
[--C-:B------:R-:W-:Y:S01]  /*0c20*/  FADD R66, R22, -R76.reuse ;  /* 0x8000004c16427221 */ /* 0x100fe20000000000 */
[----:B------:R-:W-:Y:S01]  /*0c30*/  FADD R19, R9, -12583039 ;  /* 0xcb40007f09137421 */ /* 0x000fe20000000000 */
[----:B------:R-:W-:Y:S01]  /*0c40*/  SHF.L.U32 R5, R10, 0x17, RZ ;  /* 0x000000170a057819 */ /* 0x000fe200000006ff */
[----:B------:R-:W-:Y:S01]  /*0c50*/  FFMA R21, R6, 1.925963033500011079e-08, R21 ;  /* 0x32a5706006157823 */ /* 0x000fe20000000015 */
[----:B------:R-:W2:Y:S01]  /*0c60*/  MUFU.EX2 R8, R17 ;  /* 0x0000001100087308 */ /* 0x000ea20000000800 */
[----:B------:R-:W-:Y:S01]  /*0c70*/  FFMA R19, R40, 1.4426950216293334961, -R19 ;  /* 0x3fb8aa3b28137823 */ /* 0x000fe20000000813 */
[-C--:B------:R-:W-:Y:S01]  /*0c80*/  FFMA.SAT R6, R48, R11.reuse, 0.5 ;  /* 0x3f00000030067423 */ /* 0x080fe2000000200b */
[-C--:B------:R-:W-:Y:S01]  /*0c90*/  FFMA.SAT R10, R46, R11.reuse, 0.5 ;  /* 0x3f0000002e0a7423 */ /* 0x080fe2000000200b */
[----:B------:R-:W-:Y:S01]  /*0ca0*/  FFMA.SAT R22, R54, R11, 0.5 ;  /* 0x3f00000036167423 */ /* 0x000fe2000000200b */
[----:B------:R-:W-:Y:S01]  /*0cb0*/  FFMA R19, R40, 1.925963033500011079e-08, R19 ;  /* 0x32a5706028137823 */ /* 0x000fe20000000013 */
[--C-:B------:R-:W-:Y:S01]  /*0cc0*/  FADD R58, R28, -R76.reuse ;  /* 0x8000004c1c3a7221 */ /* 0x100fe20000000000 */
[--C-:B------:R-:W-:Y:S01]  /*0cd0*/  FADD R28, R29, -R76.reuse ;  /* 0x8000004c1d1c7221 */ /* 0x100fe20000000000 */
[----:B------:R-:W3:Y:S01]  /*0ce0*/  MUFU.EX2 R21, R21 ;  /* 0x0000001500157308 */ /* 0x000ee20000000800 */
[----:B-1----:R-:W-:Y:S01]  /*0cf0*/  FMUL R4, R4, R15 ;  /* 0x0000000f04047220 */ /* 0x002fe20000400000 */
[----:B------:R-:W-:Y:S01]  /*0d00*/  FFMA.RM R22, R22, R13, 12582913 ;  /* 0x4b40000116167423 */ /* 0x000fe2000000400d */
[--C-:B------:R-:W-:Y:S01]  /*0d10*/  FADD R60, R26, -R76.reuse ;  /* 0x8000004c1a3c7221 */ /* 0x100fe20000000000 */
[--C-:B------:R-:W-:Y:S01]  /*0d20*/  FADD R26, R27, -R76.reuse ;  /* 0x8000004c1b1a7221 */ /* 0x100fe20000000000 */
[--C-:B------:R-:W-:Y:S01]  /*0d30*/  FADD R62, R24, -R76.reuse ;  /* 0x8000004c183e7221 */ /* 0x100fe20000000000 */
[----:B------:R-:W-:Y:S01]  /*0d40*/  FADD R24, R25, -R76 ;  /* 0x8000004c19187221 */ /* 0x000fe20000000000 */
[----:B------:R-:W-:Y:S01]  /*0d50*/  FFMA.SAT R40, R68, R11, 0.5 ;  /* 0x3f00000044287423 */ /* 0x000fe2000000200b */
[----:B------:R-:W1:Y:S01]  /*0d60*/  MUFU.EX2 R19, R19 ;  /* 0x0000001300137308 */ /* 0x000e620000000800 */
[----:B--2---:R-:W-:Y:S01]  /*0d70*/  FMUL R5, R5, R8 ;  /* 0x0000000805057220 */ /* 0x004fe20000400000 */
[-C--:B------:R-:W-:Y:S01]  /*0d80*/  FFMA.RM R8, R6, R13.reuse, 12582913 ;  /* 0x4b40000106087423 */ /* 0x080fe2000000400d */
[----:B------:R-:W-:Y:S01]  /*0d90*/  SHF.L.U32 R6, R9, 0x17, RZ ;  /* 0x0000001709067819 */ /* 0x000fe200000006ff */
[----:B------:R-:W-:Y:S01]  /*0da0*/  FFMA.RM R9, R10, R13, 12582913 ;  /* 0x4b4000010a097423 */ /* 0x000fe2000000400d */
[----:B------:R-:W-:Y:S01]  /*0db0*/  FFMA.SAT R10, R52, R11, 0.5 ;  /* 0x3f000000340a7423 */ /* 0x000fe2000000200b */
[C---:B------:R-:W-:Y:S01]  /*0dc0*/  FADD R15, R8.reuse, -12583039 ;  /* 0xcb40007f080f7421 */ /* 0x040fe20000000000 */
[----:B------:R-:W-:Y:S01]  /*0dd0*/  SHF.L.U32 R8, R8, 0x17, RZ ;  /* 0x0000001708087819 */ /* 0x000fe200000006ff */
[C---:B------:R-:W-:Y:S01]  /*0de0*/  FADD R17, R9.reuse, -12583039 ;  /* 0xcb40007f09117421 */ /* 0x040fe20000000000 */
[----:B---3--:R-:W-:Y:S01]  /*0df0*/  FMUL R16, R16, R21 ;  /* 0x0000001510107220 */ /* 0x008fe20000400000 */
[----:B------:R-:W-:Y:S01]  /*0e00*/  FFMA R15, R48, 1.4426950216293334961, -R15 ;  /* 0x3fb8aa3b300f7823 */ /* 0x000fe2000000080f */
[----:B------:R-:W-:Y:S01]  /*0e10*/  SHF.L.U32 R9, R9, 0x17, RZ ;  /* 0x0000001709097819 */ /* 0x000fe200000006ff */
[----:B------:R-:W-:Y:S01]  /*0e20*/  FFMA R17, R46, 1.4426950216293334961, -R17 ;  /* 0x3fb8aa3b2e117823 */ /* 0x000fe20000000811 */
[----:B------:R-:W-:Y:S01]  /*0e30*/  FFMA.SAT R38, R26, R11, 0.5 ;  /* 0x3f0000001a267423 */ /* 0x000fe2000000200b */
[----:B------:R-:W-:Y:S01]  /*0e40*/  FFMA R15, R48, 1.925963033500011079e-08, R15 ;  /* 0x32a57060300f7823 */ /* 0x000fe2000000000f */
[----:B------:R-:W-:Y:S01]  /*0e50*/  FFMA.RM R40, R40, R13, 12582913 ;  /* 0x4b40000128287423 */ /* 0x000fe2000000400d */
[----:B------:R-:W-:Y:S01]  /*0e60*/  FFMA R17, R46, 1.925963033500011079e-08, R17 ;  /* 0x32a570602e117823 */ /* 0x000fe20000000011 */
[----:B-1----:R-:W-:Y:S01]  /*0e70*/  FMUL R6, R6, R19 ;  /* 0x0000001306067220 */ /* 0x002fe20000400000 */
[----:B------:R-:W-:Y:S01]  /*0e80*/  FFMA.RM R19, R10, R13, 12582913 ;  /* 0x4b4000010a137423 */ /* 0x000fe2000000400d */
[----:B------:R-:W-:Y:S01]  /*0e90*/  FFMA.SAT R10, R50, R11, 0.5 ;  /* 0x3f000000320a7423 */ /* 0x000fe2000000200b */
[----:B------:R-:W1:Y:S01]  /*0ea0*/  MUFU.EX2 R15, R15 ;  /* 0x0000000f000f7308 */ /* 0x000e620000000800 */
[-C--:B------:R-:W-:Y:S01]  /*0eb0*/  FFMA.RM R38, R38, R13.reuse, 12582913 ;  /* 0x4b40000126267423 */ /* 0x080fe2000000400d */
[----:B------:R-:W-:Y:S01]  /*0ec0*/  FADD R21, R19, -12583039 ;  /* 0xcb40007f13157421 */ /* 0x000fe20000000000 */
[----:B------:R-:W-:-:S03]  /*0ed0*/  FFMA.RM R20, R10, R13, 12582913 ;  /* 0x4b4000010a147423 */ /* 0x000fc6000000400d */
[----:B------:R-:W-:Y:S01]  /*0ee0*/  FFMA R21, R52, 1.4426950216293334961, -R21 ;  /* 0x3fb8aa3b34157823 */ /* 0x000fe20000000815 */
[----:B------:R-:W-:Y:S01]  /*0ef0*/  FADD R23, R20, -12583039 ;  /* 0xcb40007f14177421 */ /* 0x000fe20000000000 */
[----:B------:R-:W2:Y:S02]  /*0f00*/  MUFU.EX2 R18, R17 ;  /* 0x0000001100127308 */ /* 0x000ea40000000800 */
[----:B------:R-:W-:Y:S01]  /*0f10*/  FFMA R21, R52, 1.925963033500011079e-08, R21 ;  /* 0x32a5706034157823 */ /* 0x000fe20000000015 */
[----:B------:R-:W-:-:S04]  /*0f20*/  FFMA R23, R50, 1.4426950216293334961, -R23 ;  /* 0x3fb8aa3b32177823 */ /* 0x000fc80000000817 */
[----:B------:R-:W-:Y:S01]  /*0f30*/  FFMA R23, R50, 1.925963033500011079e-08, R23 ;  /* 0x32a5706032177823 */ /* 0x000fe20000000017 */
[----:B------:R-:W3:Y:S01]  /*0f40*/  MUFU.EX2 R21, R21 ;  /* 0x0000001500157308 */ /* 0x000ee20000000800 */
[----:B-1----:R-:W-:Y:S01]  /*0f50*/  FMUL R10, R8, R15 ;  /* 0x0000000f080a7220 */ /* 0x002fe20000400000 */
[----:B------:R-:W-:-:S04]  /*0f60*/  FFMA.SAT R8, R56, R11, 0.5 ;  /* 0x3f00000038087423 */ /* 0x000fc8000000200b */
[----:B------:R-:W-:Y:S01]  /*0f70*/  FFMA.RM R15, R8, R13, 12582913 ;  /* 0x4b400001080f7423 */ /* 0x000fe2000000400d */
[----:B------:R-:W-:Y:S01]  /*0f80*/  SHF.L.U32 R8, R19, 0x17, RZ ;  /* 0x0000001713087819 */ /* 0x000fe200000006ff */
[----:B------:R-:W-:Y:S01]  /*0f90*/  FADD R19, R22, -12583039 ;  /* 0xcb40007f16137421 */ /* 0x000fe20000000000 */
[----:B--2---:R-:W-:Y:S01]  /*0fa0*/  FMUL R9, R9, R18 ;  /* 0x0000001209097220 */ /* 0x004fe20000400000 */
[C---:B------:R-:W-:Y:S01]  /*0fb0*/  FADD R17, R15.reuse, -12583039 ;  /* 0xcb40007f0f117421 */ /* 0x040fe20000000000 */
[----:B------:R-:W1:Y:S01]  /*0fc0*/  MUFU.EX2 R18, R23 ;  /* 0x0000001700127308 */ /* 0x000e620000000800 */
[----:B------:R-:W-:Y:S01]  /*0fd0*/  FFMA R19, R54, 1.4426950216293334961, -R19 ;  /* 0x3fb8aa3b36137823 */ /* 0x000fe20000000813 */
[----:B------:R-:W-:Y:S01]  /*0fe0*/  SHF.L.U32 R15, R15, 0x17, RZ ;  /* 0x000000170f0f7819 */ /* 0x000fe200000006ff */
[----:B------:R-:W-:Y:S02]  /*0ff0*/  FFMA R17, R56, 1.4426950216293334961, -R17 ;  /* 0x3fb8aa3b38117823 */ /* 0x000fe40000000811 */
[----:B------:R-:W-:Y:S01]  /*1000*/  FFMA R54, R54, 1.925963033500011079e-08, R19 ;  /* 0x32a5706036367823 */ /* 0x000fe20000000013 */
[----:B---3--:R-:W-:Y:S01]  /*1010*/  FMUL R8, R8, R21 ;  /* 0x0000001508087220 */ /* 0x008fe20000400000 */
[----:B------:R-:W-:Y:S01]  /*1020*/  FFMA R56, R56, 1.925963033500011079e-08, R17 ;  /* 0x32a5706038387823 */ /* 0x000fe20000000011 */
[----:B------:R-:W-:-:S03]  /*1030*/  SHF.L.U32 R17, R20, 0x17, RZ ;  /* 0x0000001714117819 */ /* 0x000fc600000006ff */
[----:B------:R-:W-:Y:S02]  /*1040*/  MUFU.EX2 R54, R54 ;  /* 0x0000003600367308 */ /* 0x000fe40000000800 */
[----:B-1----:R-:W-:Y:S01]  /*1050*/  FMUL R17, R17, R18 ;  /* 0x0000001211117220 */ /* 0x002fe20000400000 */
[----:B------:R-:W-:-:S05]  /*1060*/  FFMA.SAT R18, R58, R11, 0.5 ;  /* 0x3f0000003a127423 */ /* 0x000fca000000200b */
[----:B------:R-:W1:Y:S01]  /*1070*/  MUFU.EX2 R56, R56 ;  /* 0x0000003800387308 */ /* 0x000e620000000800 */
[----:B------:R-:W-:Y:S01]  /*1080*/  FFMA.RM R20, R18, R13, 12582913 ;  /* 0x4b40000112147423 */ /* 0x000fe2000000400d */
[----:B------:R-:W-:-:S03]  /*1090*/  FFMA.SAT R18, R28, R11, 0.5 ;  /* 0x3f0000001c127423 */ /* 0x000fc6000000200b */
[----:B------:R-:W-:Y:S01]  /*10a0*/  FADD R19, R20, -12583039 ;  /* 0xcb40007f14137421 */ /* 0x000fe20000000000 */
[----:B------:R-:W-:Y:S01]  /*10b0*/  FFMA.RM R21, R18, R13, 12582913 ;  /* 0x4b40000112157423 */ /* 0x000fe2000000400d */
[----:B------:R-:W-:Y:S02]  /*10c0*/  SHF.L.U32 R20, R20, 0x17, RZ ;  /* 0x0000001714147819 */ /* 0x000fe400000006ff */
[----:B------:R-:W-:-:S04]  /*10d0*/  FFMA R19, R58, 1.4426950216293334961, -R19 ;  /* 0x3fb8aa3b3a137823 */ /* 0x000fc80000000813 */
[----:B------:R-:W-:Y:S01]  /*10e0*/  FFMA R58, R58, 1.925963033500011079e-08, R19 ;  /* 0x32a570603a3a7823 */ /* 0x000fe20000000013 */
[----:B------:R-:W-:Y:S01]  /*10f0*/  SHF.L.U32 R19, R22, 0x17, RZ ;  /* 0x0000001716137819 */ /* 0x000fe200000006ff */
[----:B-1----:R-:W-:Y:S01]  /*1100*/  FMUL R18, R15, R56 ;  /* 0x000000380f127220 */ /* 0x002fe20000400000 */
[C---:B------:R-:W-:Y:S01]  /*1110*/  FADD R15, R21.reuse, -12583039 ;  /* 0xcb40007f150f7421 */ /* 0x040fe20000000000 */
[----:B------:R-:W-:Y:S01]  /*1120*/  FFMA.SAT R22, R60, R11, 0.5 ;  /* 0x3f0000003c167423 */ /* 0x000fe2000000200b */
[----:B------:R-:W-:Y:S01]  /*1130*/  SHF.L.U32 R21, R21, 0x17, RZ ;  /* 0x0000001715157819 */ /* 0x000fe200000006ff */
[----:B------:R-:W-:Y:S01]  /*1140*/  FMUL R19, R19, R54 ;  /* 0x0000003613137220 */ /* 0x000fe20000400000 */
[----:B------:R-:W-:Y:S01]  /*1150*/  FFMA R15, R28, 1.4426950216293334961, -R15 ;  /* 0x3fb8aa3b1c0f7823 */ /* 0x000fe2000000080f */
[----:B------:R-:W-:-:S03]  /*1160*/  FFMA.RM R22, R22, R13, 12582913 ;  /* 0x4b40000116167423 */ /* 0x000fc6000000400d */
[----:B------:R-:W-:Y:S01]  /*1170*/  FFMA R28, R28, 1.925963033500011079e-08, R15 ;  /* 0x32a570601c1c7823 */ /* 0x000fe2000000000f */
[C---:B------:R-:W-:Y:S01]  /*1180*/  FADD R23, R22.reuse, -12583039 ;  /* 0xcb40007f16177421 */ /* 0x040fe20000000000 */
[----:B------:R-:W1:Y:S01]  /*1190*/  MUFU.EX2 R15, R58 ;  /* 0x0000003a000f7308 */ /* 0x000e620000000800 */
[----:B------:R-:W-:Y:S02]  /*11a0*/  SHF.L.U32 R22, R22, 0x17, RZ ;  /* 0x0000001716167819 */ /* 0x000fe400000006ff */
[----:B------:R-:W-:-:S04]  /*11b0*/  FFMA R23, R60, 1.4426950216293334961, -R23 ;  /* 0x3fb8aa3b3c177823 */ /* 0x000fc80000000817 */
[----:B------:R-:W-:Y:S01]  /*11c0*/  FFMA R23, R60, 1.925963033500011079e-08, R23 ;  /* 0x32a570603c177823 */ /* 0x000fe20000000017 */
[----:B------:R-:W2:Y:S08]  /*11d0*/  MUFU.EX2 R28, R28 ;  /* 0x0000001c001c7308 */ /* 0x000eb00000000800 */
[----:B------:R-:W3:Y:S01]  /*11e0*/  MUFU.EX2 R23, R23 ;  /* 0x0000001700177308 */ /* 0x000ee20000000800 */
[----:B-1----:R-:W-:Y:S01]  /*11f0*/  FMUL R20, R20, R15 ;  /* 0x0000000f14147220 */ /* 0x002fe20000400000 */
[C---:B------:R-:W-:Y:S01]  /*1200*/  FADD R15, R38.reuse, -12583039 ;  /* 0xcb40007f260f7421 */ /* 0x040fe20000000000 */
[----:B------:R-:W-:-:S03]  /*1210*/  SHF.L.U32 R38, R38, 0x17, RZ ;  /* 0x0000001726267819 */ /* 0x000fc600000006ff */
[----:B------:R-:W-:Y:S01]  /*1220*/  FFMA R15, R26, 1.4426950216293334961, -R15 ;  /* 0x3fb8aa3b1a0f7823 */ /* 0x000fe2000000080f */
[----:B--2---:R-:W-:-:S03]  /*1230*/  FMUL R21, R21, R28 ;  /* 0x0000001c15157220 */ /* 0x004fc60000400000 */
[----:B------:R-:W-:Y:S01]  /*1240*/  FFMA R15, R26, 1.925963033500011079e-08, R15 ;  /* 0x32a570601a0f7823 */ /* 0x000fe2000000000f */
[-C--:B------:R-:W-:Y:S01]  /*1250*/  FFMA.SAT R26, R62, R11.reuse, 0.5 ;  /* 0x3f0000003e1a7423 */ /* 0x080fe2000000200b */
[----:B------:R-:W-:-:S03]  /*1260*/  FFMA.SAT R28, R24, R11, 0.5 ;  /* 0x3f000000181c7423 */ /* 0x000fc6000000200b */
[-C--:B------:R-:W-:Y:S01]  /*1270*/  FFMA.RM R26, R26, R13.reuse, 12582913 ;  /* 0x4b4000011a1a7423 */ /* 0x080fe2000000400d */
[----:B------:R-:W1:Y:S01]  /*1280*/  MUFU.EX2 R15, R15 ;  /* 0x0000000f000f7308 */ /* 0x000e620000000800 */
[----:B------:R-:W-:Y:S01]  /*1290*/  FFMA.RM R28, R28, R13, 12582913 ;  /* 0x4b4000011c1c7423 */ /* 0x000fe2000000400d */
[----:B---3--:R-:W-:Y:S01]  /*12a0*/  FMUL R22, R22, R23 ;  /* 0x0000001716167220 */ /* 0x008fe20000400000 */
[----:B------:R-:W-:Y:S02]  /*12b0*/  FADD R25, R26, -12583039 ;  /* 0xcb40007f1a197421 */ /* 0x000fe40000000000 */
[C---:B------:R-:W-:Y:S01]  /*12c0*/  FADD R27, R28.reuse, -12583039 ;  /* 0xcb40007f1c1b7421 */ /* 0x040fe20000000000 */
[----:B------:R-:W-:Y:S01]  /*12d0*/  SHF.L.U32 R28, R28, 0x17, RZ ;  /* 0x000000171c1c7819 */ /* 0x000fe200000006ff */
[----:B------:R-:W-:Y:S02]  /*12e0*/  FFMA R25, R62, 1.4426950216293334961, -R25 ;  /* 0x3fb8aa3b3e197823 */ /* 0x000fe40000000819 */
[----:B------:R-:W-:-:S02]  /*12f0*/  FFMA R27, R24, 1.4426950216293334961, -R27 ;  /* 0x3fb8aa3b181b7823 */ /* 0x000fc4000000081b */
[----:B------:R-:W-:Y:S02]  /*1300*/  FFMA R25, R62, 1.925963033500011079e-08, R25 ;  /* 0x32a570603e197823 */ /* 0x000fe40000000019 */
[----:B------:R-:W-:Y:S01]  /*1310*/  FFMA R27, R24, 1.925963033500011079e-08, R27 ;  /* 0x32a57060181b7823 */ /* 0x000fe2000000001b */
[----:B------:R-:W-:Y:S01]  /*1320*/  FFMA.SAT R24, R66, R11, 0.5 ;  /* 0x3f00000042187423 */ /* 0x000fe2000000200b */
[----:B-1----:R-:W-:Y:S01]  /*1330*/  FMUL R23, R38, R15 ;  /* 0x0000000f26177220 */ /* 0x002fe20000400000 */
[----:B------:R-:W-:Y:S01]  /*1340*/  FFMA.SAT R38, R64, R11, 0.5 ;  /* 0x3f00000040267423 */ /* 0x000fe2000000200b */
[----:B------:R-:W1:Y:S01]  /*1350*/  MUFU.EX2 R25, R25 ;  /* 0x0000001900197308 */ /* 0x000e620000000800 */
[-C--:B------:R-:W-:Y:S01]  /*1360*/  FFMA.RM R15, R24, R13.reuse, 12582913 ;  /* 0x4b400001180f7423 */ /* 0x080fe2000000400d */
[----:B------:R-:W-:Y:S01]  /*1370*/  SHF.L.U32 R24, R26, 0x17, RZ ;  /* 0x000000171a187819 */ /* 0x000fe200000006ff */
[----:B------:R-:W-:Y:S01]  /*1380*/  FFMA.RM R38, R38, R13, 12582913 ;  /* 0x4b40000126267423 */ /* 0x000fe2000000400d */
[----:B------:R-:W-:Y:S01]  /*1390*/  FFMA.SAT R26, R70, R11, 0.5 ;  /* 0x3f000000461a7423 */ /* 0x000fe2000000200b */
[C---:B------:R-:W-:Y:S01]  /*13a0*/  FADD R29, R15.reuse, -12583039 ;  /* 0xcb40007f0f1d7421 */ /* 0x040fe20000000000 */
[----:B------:R-:W-:Y:S01]  /*13b0*/  SHF.L.U32 R15, R15, 0x17, RZ ;  /* 0x000000170f0f7819 */ /* 0x000fe200000006ff */
[----:B------:R-:W-:Y:S01]  /*13c0*/  FADD R31, R38, -12583039 ;  /* 0xcb40007f261f7421 */ /* 0x000fe20000000000 */
[----:B------:R-:W2:Y:S01]  /*13d0*/  MUFU.EX2 R27, R27 ;  /* 0x0000001b001b7308 */ /* 0x000ea20000000800 */
[----:B------:R-:W-:Y:S01]  /*13e0*/  FFMA R29, R66, 1.4426950216293334961, -R29 ;  /* 0x3fb8aa3b421d7823 */ /* 0x000fe2000000081d */
[----:B------:R-:W-:Y:S01]  /*13f0*/  FFMA.RM R33, R26, R13, 12582913 ;  /* 0x4b4000011a217423 */ /* 0x000fe2000000400d */
[----:B------:R-:W-:-:S02]  /*1400*/  FFMA R31, R64, 1.4426950216293334961, -R31 ;  /* 0x3fb8aa3b401f7823 */ /* 0x000fc4000000081f */
[----:B------:R-:W-:Y:S02]  /*1410*/  FFMA R29, R66, 1.925963033500011079e-08, R29 ;  /* 0x32a57060421d7823 */ /* 0x000fe4000000001d */
[----:B------:R-:W-:Y:S01]  /*1420*/  FFMA R31, R64, 1.925963033500011079e-08, R31 ;  /* 0x32a57060401f7823 */ /* 0x000fe2000000001f */
[----:B-1----:R-:W-:Y:S01]  /*1430*/  FMUL R24, R24, R25 ;  /* 0x0000001918187220 */ /* 0x002fe20000400000 */
[----:B------:R-:W1:Y:S01]  /*1440*/  MUFU.EX2 R26, R29 ;  /* 0x0000001d001a7308 */ /* 0x000e620000000800 */
[----:B--2---:R-:W-:Y:S01]  /*1450*/  FMUL R25, R28, R27 ;  /* 0x0000001b1c197220 */ /* 0x004fe20000400000 */
[----:B------:R-:W-:-:S06]  /*1460*/  FADD R27, R33, -12583039 ;  /* 0xcb40007f211b7421 */ /* 0x000fcc0000000000 */
[----:B------:R-:W2:Y:S01]  /*1470*/  MUFU.EX2 R28, R31 ;  /* 0x0000001f001c7308 */ /* 0x000ea20000000800 */
[----:B------:R-:W-:-:S04]  /*1480*/  FFMA R27, R70, 1.4426950216293334961, -R27 ;  /* 0x3fb8aa3b461b7823 */ /* 0x000fc8000000081b */
[----:B------:R-:W-:Y:S01]  /*1490*/  FFMA R70, R70, 1.925963033500011079e-08, R27 ;  /* 0x32a5706046467823 */ /* 0x000fe2000000001b */
[----:B------:R-:W-:Y:S01]  /*14a0*/  SHF.L.U32 R27, R38, 0x17, RZ ;  /* 0x00000017261b7819 */ /* 0x000fe200000006ff */
[----:B-1----:R-:W-:Y:S01]  /*14b0*/  FMUL R26, R15, R26 ;  /* 0x0000001a0f1a7220 */ /* 0x002fe20000400000 */
[----:B------:R-:W-:Y:S01]  /*14c0*/  FADD R15, R40, -12583039 ;  /* 0xcb40007f280f7421 */ /* 0x000fe20000000000 */
[-C--:B------:R-:W-:Y:S01]  /*14d0*/  FFMA.SAT R38, R34, R11.reuse, 0.5 ;  /* 0x3f00000022267423 */ /* 0x080fe2000000200b */
[----:B------:R-:W1:Y:S02]  /*14e0*/  MUFU.EX2 R29, R70 ;  /* 0x00000046001d7308 */ /* 0x000e640000000800 */
[----:B------:R-:W-:Y:S01]  /*14f0*/  FFMA R15, R68, 1.4426950216293334961, -R15 ;  /* 0x3fb8aa3b440f7823 */ /* 0x000fe2000000080f */
[----:B--2---:R-:W-:Y:S01]  /*1500*/  FMUL R27, R27, R28 ;  /* 0x0000001c1b1b7220 */ /* 0x004fe20000400000 */
[----:B------:R-:W-:Y:S02]  /*1510*/  FFMA.SAT R28, R72, R11, 0.5 ;  /* 0x3f000000481c7423 */ /* 0x000fe4000000200b */
[----:B------:R-:W-:-:S02]  /*1520*/  FFMA R68, R68, 1.925963033500011079e-08, R15 ;  /* 0x32a5706044447823 */ /* 0x000fc4000000000f */
[----:B------:R-:W-:Y:S01]  /*1530*/  FFMA.RM R31, R28, R13, 12582913 ;  /* 0x4b4000011c1f7423 */ /* 0x000fe2000000400d */
[----:B------:R-:W-:-:S03]  /*1540*/  SHF.L.U32 R28, R33, 0x17, RZ ;  /* 0x00000017211c7819 */ /* 0x000fc600000006ff */
[----:B------:R-:W2:Y:S01]  /*1550*/  MUFU.EX2 R68, R68 ;  /* 0x0000004400447308 */ /* 0x000ea20000000800 */
[----:B------:R-:W-:Y:S01]  /*1560*/  FADD R15, R31, -12583039 ;  /* 0xcb40007f1f0f7421 */ /* 0x000fe20000000000 */
[----:B-1----:R-:W-:-:S03]  /*1570*/  FMUL R28, R28, R29 ;  /* 0x0000001d1c1c7220 */ /* 0x002fc60000400000 */
[----:B------:R-:W-:Y:S01]  /*1580*/  FFMA R15, R72, 1.4426950216293334961, -R15 ;  /* 0x3fb8aa3b480f7823 */ /* 0x000fe2000000080f */
[----:B------:R-:W-:Y:S01]  /*1590*/  SHF.L.U32 R29, R40, 0x17, RZ ;  /* 0x00000017281d7819 */ /* 0x000fe200000006ff */
[----:B------:R-:W-:Y:S02]  /*15a0*/  FFMA.SAT R40, R32, R11, 0.5 ;  /* 0x3f00000020287423 */ /* 0x000fe4000000200b */
[----:B------:R-:W-:Y:S01]  /*15b0*/  FFMA R72, R72, 1.925963033500011079e-08, R15 ;  /* 0x32a5706048487823 */ /* 0x000fe2000000000f */
[----:B------:R-:W-:-:S03]  /*15c0*/  FFMA.RM R15, R38, R13, 12582913 ;  /* 0x4b400001260f7423 */ /* 0x000fc6000000400d */
[----:B------:R-:W1:Y:S01]  /*15d0*/  MUFU.EX2 R39, R72 ;  /* 0x0000004800277308 */ /* 0x000e620000000800 */
[C---:B------:R-:W-:Y:S01]  /*15e0*/  FADD R33, R15.reuse, -12583039 ;  /* 0xcb40007f0f217421 */ /* 0x040fe20000000000 */
[----:B------:R-:W-:Y:S01]  /*15f0*/  SHF.L.U32 R15, R15, 0x17, RZ ;  /* 0x000000170f0f7819 */ /* 0x000fe200000006ff */
[----:B--2---:R-:W-:Y:S02]  /*1600*/  FMUL R29, R29, R68 ;  /* 0x000000441d1d7220 */ /* 0x004fe40000400000 */
[----:B------:R-:W-:-:S04]  /*1610*/  FFMA R33, R34, 1.4426950216293334961, -R33 ;  /* 0x3fb8aa3b22217823 */ /* 0x000fc80000000821 */
[----:B------:R-:W-:Y:S01]  /*1620*/  FFMA R35, R34, 1.925963033500011079e-08, R33 ;  /* 0x32a5706022237823 */ /* 0x000fe20000000021 */
[----:B------:R-:W-:-:S04]  /*1630*/  FFMA.SAT R34, R30, R11, 0.5 ;  /* 0x3f0000001e227423 */ /* 0x000fc8000000200b */
        /* <DEDUP_REMOVED lines=73> */
.L_x_8182:
        /* <DEDUP_REMOVED lines=12> */
[----:B0-----:R-:W-:Y:S05]  /*1b90*/  CALL.REL.NOINC `($__internal_165_$__cuda_sm3x_div_rn_noftz_f32_slowpath) ;  /* 0x0000003400a47944 */ /* 0x001fea0003c00000 */
[----:B------:R-:W-:-:S07]  /*1ba0*/  MOV R11, R7 ;  /* 0x00000007000b7202 */ /* 0x000fce0000000f00 */
.L_x_8111:
[----:B------:R-:W-:Y:S05]  /*1bb0*/  BSYNC.RECONVERGENT B2 ;  /* 0x0000000000027941 */ /* 0x000fea0003800200 */
.L_x_8110:
        /* <DEDUP_REMOVED lines=12> */
[----:B0-----:R-:W-:Y:S05]  /*1c80*/  CALL.REL.NOINC `($__internal_165_$__cuda_sm3x_div_rn_noftz_f32_slowpath) ;  /* 0x0000003400687944 */ /* 0x001fea0003c00000 */
[----:B------:R-:W-:-:S07]  /*1c90*/  MOV R14, R7 ;  /* 0x00000007000e7202 */ /* 0x000fce0000000f00 */
.L_x_8113:
[----:B------:R-:W-:Y:S05]  /*1ca0*/  BSYNC.RECONVERGENT B2 ;  /* 0x0000000000027941 */ /* 0x000fea0003800200 */
.L_x_8112:
        /* <DEDUP_REMOVED lines=14> */
.L_x_8115:
[----:B------:R-:W-:Y:S05]  /*1d90*/  BSYNC.RECONVERGENT B2 ;  /* 0x0000000000027941 */ /* 0x000fea0003800200 */
.L_x_8114:
        /* <DEDUP_REMOVED lines=14> */
.L_x_8117:
[----:B------:R-:W-:Y:S05]  /*1e80*/  BSYNC.RECONVERGENT B2 ;  /* 0x0000000000027941 */ /* 0x000fea0003800200 */
.L_x_8116:
        /* <DEDUP_REMOVED lines=14> */
.L_x_8119:
[----:B------:R-:W-:Y:S05]  /*1f70*/  BSYNC.RECONVERGENT B2 ;  /* 0x0000000000027941 */ /* 0x000fea0003800200 */
.L_x_8118:
        /* <DEDUP_REMOVED lines=14> */
.L_x_8121:
[----:B------:R-:W-:Y:S05]  /*2060*/  BSYNC.RECONVERGENT B2 ;  /* 0x0000000000027941 */ /* 0x000fea0003800200 */
.L_x_8120:
        /* <DEDUP_REMOVED lines=14> */
.L_x_8123:
[----:B------:R-:W-:Y:S05]  /*2150*/  BSYNC.RECONVERGENT B2 ;  /* 0x0000000000027941 */ /* 0x000fea0003800200 */
.L_x_8122:
        /* <DEDUP_REMOVED lines=14> */
.L_x_8125:
[----:B------:R-:W-:Y:S05]  /*2240*/  BSYNC.RECONVERGENT B2 ;  /* 0x0000000000027941 */ /* 0x000fea0003800200 */
.L_x_8124:
        /* <DEDUP_REMOVED lines=14> */
.L_x_8127:
[----:B------:R-:W-:Y:S05]  /*2330*/  BSYNC.RECONVERGENT B2 ;  /* 0x0000000000027941 */ /* 0x000fea0003800200 */
.L_x_8126:
        /* <DEDUP_REMOVED lines=14> */
.L_x_8129:
[----:B------:R-:W-:Y:S05]  /*2420*/  BSYNC.RECONVERGENT B2 ;  /* 0x0000000000027941 */ /* 0x000fea0003800200 */
.L_x_8128:
        /* <DEDUP_REMOVED lines=14> */
.L_x_8131:
[----:B------:R-:W-:Y:S05]  /*2510*/  BSYNC.RECONVERGENT B2 ;  /* 0x0000000000027941 */ /* 0x000fea0003800200 */
.L_x_8130:
        /* <DEDUP_REMOVED lines=14> */
.L_x_8133:
[----:B------:R-:W-:Y:S05]  /*2600*/  BSYNC.RECONVERGENT B2 ;  /* 0x0000000000027941 */ /* 0x000fea0003800200 */
.L_x_8132:
        /* <DEDUP_REMOVED lines=14> */
.L_x_8135:
[----:B------:R-:W-:Y:S05]  /*26f0*/  BSYNC.RECONVERGENT B2 ;  /* 0x0000000000027941 */ /* 0x000fea0003800200 */
.L_x_8134:
        /* <DEDUP_REMOVED lines=14> */
.L_x_8137:
[----:B------:R-:W-:Y:S05]  /*27e0*/  BSYNC.RECONVERGENT B2 ;  /* 0x0000000000027941 */ /* 0x000fea0003800200 */
.L_x_8136:
        /* <DEDUP_REMOVED lines=14> */
.L_x_8139:
[----:B------:R-:W-:Y:S05]  /*28d0*/  BSYNC.RECONVERGENT B2 ;  /* 0x0000000000027941 */ /* 0x000fea0003800200 */
.L_x_8138:
        /* <DEDUP_REMOVED lines=14> */
.L_x_8141:
[----:B------:R-:W-:Y:S05]  /*29c0*/  BSYNC.RECONVERGENT B2 ;  /* 0x0000000000027941 */ /* 0x000fea0003800200 */
.L_x_8140:
        /* <DEDUP_REMOVED lines=14> */
.L_x_8143:
[----:B------:R-:W-:Y:S05]  /*2ab0*/  BSYNC.RECONVERGENT B2 ;  /* 0x0000000000027941 */ /* 0x000fea0003800200 */
.L_x_8142:
        /* <DEDUP_REMOVED lines=14> */
.L_x_8145:
[----:B------:R-:W-:Y:S05]  /*2ba0*/  BSYNC.RECONVERGENT B2 ;  /* 0x0000000000027941 */ /* 0x000fea0003800200 */
.L_x_8144:
        /* <DEDUP_REMOVED lines=14> */
.L_x_8147:
[----:B------:R-:W-:Y:S05]  /*2c90*/  BSYNC.RECONVERGENT B2 ;  /* 0x0000000000027941 */ /* 0x000fea0003800200 */
.L_x_8146:
        /* <DEDUP_REMOVED lines=14> */
.L_x_8149:
[----:B------:R-:W-:Y:S05]  /*2d80*/  BSYNC.RECONVERGENT B2 ;  /* 0x0000000000027941 */ /* 0x000fea0003800200 */
.L_x_8148:
        /* <DEDUP_REMOVED lines=14> */
.L_x_8151:
[----:B------:R-:W-:Y:S05]  /*2e70*/  BSYNC.RECONVERGENT B2 ;  /* 0x0000000000027941 */ /* 0x000fea0003800200 */
.L_x_8150:
        /* <DEDUP_REMOVED lines=14> */
.L_x_8153:
[----:B------:R-:W-:Y:S05]  /*2f60*/  BSYNC.RECONVERGENT B2 ;  /* 0x0000000000027941 */ /* 0x000fea0003800200 */
.L_x_8152:
        /* <DEDUP_REMOVED lines=14> */
.L_x_8155:
[----:B------:R-:W-:Y:S05]  /*3050*/  BSYNC.RECONVERGENT B2 ;  /* 0x0000000000027941 */ /* 0x000fea0003800200 */
.L_x_8154:
        /* <DEDUP_REMOVED lines=14> */
.L_x_8157:
[----:B------:R-:W-:Y:S05]  /*3140*/  BSYNC.RECONVERGENT B2 ;  /* 0x0000000000027941 */ /* 0x000fea0003800200 */
.L_x_8156:
        /* <DEDUP_REMOVED lines=14> */
.L_x_8159:
[----:B------:R-:W-:Y:S05]  /*3230*/  BSYNC.RECONVERGENT B2 ;  /* 0x0000000000027941 */ /* 0x000fea0003800200 */
.L_x_8158:
        /* <DEDUP_REMOVED lines=14> */
.L_x_8161:
[----:B------:R-:W-:Y:S05]  /*3320*/  BSYNC.RECONVERGENT B2 ;  /* 0x0000000000027941 */ /* 0x000fea0003800200 */
.L_x_8160:
        /* <DEDUP_REMOVED lines=14> */
.L_x_8163:
[----:B------:R-:W-:Y:S05]  /*3410*/  BSYNC.RECONVERGENT B2 ;  /* 0x0000000000027941 */ /* 0x000fea0003800200 */
.L_x_8162:
        /* <DEDUP_REMOVED lines=14> */
.L_x_8165:
[----:B------:R-:W-:Y:S05]  /*3500*/  BSYNC.RECONVERGENT B2 ;  /* 0x0000000000027941 */ /* 0x000fea0003800200 */
.L_x_8164:
        /* <DEDUP_REMOVED lines=14> */
.L_x_8167:
[----:B------:R-:W-:Y:S05]  /*35f0*/  BSYNC.RECONVERGENT B2 ;  /* 0x0000000000027941 */ /* 0x000fea0003800200 */
.L_x_8166:
        /* <DEDUP_REMOVED lines=13> */
.L_x_8169:
[----:B------:R-:W-:Y:S05]  /*36d0*/  BSYNC.RECONVERGENT B2 ;  /* 0x0000000000027941 */ /* 0x000fea0003800200 */
.L_x_8168:
        /* <DEDUP_REMOVED lines=70> */
.L_x_8109:
[----:B------:R-:W-:Y:S01]  /*3b40*/  BSSY B0, `(.L_x_8171) ;  /* 0x0000007000007945 */ /* 0x000fe20003800000 */
[----:B------:R-:W-:Y:S02]  /*3b50*/  MOV R12, 0x10 ;  /* 0x00000010000c7802 */ /* 0x000fe40000000f00 */
[----:B------:R-:W-:Y:S02]  /*3b60*/  MOV R11, 0x1f ;  /* 0x0000001f000b7802 */ /* 0x000fe40000000f00 */
[----:B------:R-:W-:-:S07]  /*3b70*/  MOV R15, 0xffffffff ;  /* 0xffffffff000f7802 */ /* 0x000fce0000000f00 */
[----:B0-----:R-:W-:Y:S05]  /*3b80*/  WARPSYNC.COLLECTIVE R15, `(.L_x_8172) ;  /* 0x000000000f087348 */ /* 0x001fea0003c00000 */
[----:B------:R1:W2:Y:S02]  /*3b90*/  SHFL.BFLY P6, R14, R13, R12, R11 ;  /* 0x0c00000c0d0e7389 */ /* 0x0002a400000c000b */
[----:B012---:R-:W-:Y:S05]  /*3ba0*/  ENDCOLLECTIVE ;  /* 0x000000000000791b */ /* 0x007fea0003800000 */
.L_x_8172:
[----:B------:R-:W-:Y:S05]  /*3bb0*/  BSYNC B0 ;  /* 0x0000000000007941 */ /* 0x000fea0003800000 */
.L_x_8171:
        /* <DEDUP_REMOVED lines=8> */
.L_x_8173:
[----:B------:R-:W-:Y:S01]  /*3c40*/  HFMA2 R12, -RZ, RZ, 0, 2.384185791015625e-07 ;  /* 0x00000004ff0c7431 */ /* 0x000fe200000001ff */
[----:B------:R-:W-:-:S04]  /*3c50*/  FMNMX R0, R13, R14, !PT ;  /* 0x0000000e0d007209 */ /* 0x000fc80007800000 */
[----:B------:R-:W-:-:S07]  /*3c60*/  MOV R13, R0 ;  /* 0x00000000000d7202 */ /* 0x000fce0000000f00 */
[----:B------:R-:W-:Y:S05]  /*3c70*/  WARPSYNC.COLLECTIVE R15, `(.L_x_8174) ;  /* 0x000000000f087348 */ /* 0x000fea0003c00000 */
[----:B------:R0:W1:Y:S02]  /*3c80*/  SHFL.BFLY P6, R14, R13, R12, R11 ;  /* 0x0c00000c0d0e7389 */ /* 0x00006400000c000b */
[----:B01----:R-:W-:Y:S05]  /*3c90*/  ENDCOLLECTIVE ;  /* 0x000000000000791b */ /* 0x003fea0003800000 */
.L_x_8174:
[----:B------:R-:W-:Y:S01]  /*3ca0*/  HFMA2 R12, -RZ, RZ, 0, 1.1920928955078125e-07 ;  /* 0x00000002ff0c7431 */ /* 0x000fe200000001ff */
[----:B------:R-:W-:-:S04]  /*3cb0*/  FMNMX R2, R0, R14, !PT ;  /* 0x0000000e00027209 */ /* 0x000fc80007800000 */
[----:B------:R-:W-:-:S07]  /*3cc0*/  MOV R13, R2 ;  /* 0x00000002000d7202 */ /* 0x000fce0000000f00 */
[----:B------:R-:W-:Y:S05]  /*3cd0*/  WARPSYNC.COLLECTIVE R15, `(.L_x_8175) ;  /* 0x000000000f087348 */ /* 0x000fea0003c00000 */
[----:B------:R0:W1:Y:S02]  /*3ce0*/  SHFL.BFLY P6, R14, R13, R12, R11 ;  /* 0x0c00000c0d0e7389 */ /* 0x00006400000c000b */
[----:B01----:R-:W-:Y:S05]  /*3cf0*/  ENDCOLLECTIVE ;  /* 0x000000000000791b */ /* 0x003fea0003800000 */
.L_x_8175:
[----:B------:R-:W-:Y:S01]  /*3d00*/  HFMA2 R12, -RZ, RZ, 0, 5.9604644775390625e-08 ;  /* 0x00000001ff0c7431 */ /* 0x000fe200000001ff */
[----:B------:R-:W-:-:S04]  /*3d10*/  FMNMX R3, R2, R14, !PT ;  /* 0x0000000e02037209 */ /* 0x000fc80007800000 */
[----:B------:R-:W-:-:S07]  /*3d20*/  MOV R13, R3 ;  /* 0x00000003000d7202 */ /* 0x000fce0000000f00 */
[----:B------:R-:W-:Y:S05]  /*3d30*/  WARPSYNC.COLLECTIVE R15, `(.L_x_8176) ;  /* 0x000000000f087348 */ /* 0x000fea0003c00000 */
[----:B------:R0:W1:Y:S02]  /*3d40*/  SHFL.BFLY P6, R14, R13, R12, R11 ;  /* 0x0c00000c0d0e7389 */ /* 0x00006400000c000b */
[----:B01----:R-:W-:Y:S05]  /*3d50*/  ENDCOLLECTIVE ;  /* 0x000000000000791b */ /* 0x003fea0003800000 */
.L_x_8176:
        /* <DEDUP_REMOVED lines=136> */
[-C--:B------:R-:W-:Y:S01]  /*45e0*/  FFMA.RM R19, R19, R48.reuse, 12582913 ;  /* 0x4b40000113137423 */ /* 0x080fe20000004030 */
        /* <DEDUP_REMOVED lines=171> */
.L_x_8177:
[----:B------:R-:W-:Y:S02]  /*50a0*/  HFMA2 R12, -RZ, RZ, 0, 4.76837158203125e-07 ;  /* 0x00000008ff0c7431 */ /* 0x000fe400000001ff */
[----:B------:R-:W-:-:S05]  /*50b0*/  FADD R38, R13, R14 ;  /* 0x0000000e0d267221 */ /* 0x000fca0000000000 */
[----:B------:R-:W-:-:S07]  /*50c0*/  MOV R13, R38 ;  /* 0x00000026000d7202 */ /* 0x000fce0000000f00 */
[----:B------:R-:W-:Y:S05]  /*50d0*/  WARPSYNC.COLLECTIVE R15, `(.L_x_8178) ;  /* 0x000000000f087348 */ /* 0x000fea0003c00000 */
[----:B------:R0:W1:Y:S02]  /*50e0*/  SHFL.BFLY P6, R14, R13, R12, R11 ;  /* 0x0c00000c0d0e7389 */ /* 0x00006400000c000b */
[----:B01----:R-:W-:Y:S05]  /*50f0*/  ENDCOLLECTIVE ;  /* 0x000000000000791b */ /* 0x003fea0003800000 */
.L_x_8178:
[----:B------:R-:W-:Y:S02]  /*5100*/  HFMA2 R12, -RZ, RZ, 0, 2.384185791015625e-07 ;  /* 0x00000004ff0c7431 */ /* 0x000fe400000001ff */
[----:B------:R-:W-:-:S05]  /*5110*/  FADD R39, R38, R14 ;  /* 0x0000000e26277221 */ /* 0x000fca0000000000 */
[----:B------:R-:W-:-:S07]  /*5120*/  MOV R13, R39 ;  /* 0x00000027000d7202 */ /* 0x000fce0000000f00 */
[----:B------:R-:W-:Y:S05]  /*5130*/  WARPSYNC.COLLECTIVE R15, `(.L_x_8179) ;  /* 0x000000000f087348 */ /* 0x000fea0003c00000 */
[----:B------:R0:W1:Y:S02]  /*5140*/  SHFL.BFLY P6, R14, R13, R12, R11 ;  /* 0x0c00000c0d0e7389 */ /* 0x00006400000c000b */
[----:B01----:R-:W-:Y:S05]  /*5150*/  ENDCOLLECTIVE ;  /* 0x000000000000791b */ /* 0x003fea0003800000 */
.L_x_8179:
[----:B------:R-:W-:Y:S02]  /*5160*/  HFMA2 R12, -RZ, RZ, 0, 1.1920928955078125e-07 ;  /* 0x00000002ff0c7431 */ /* 0x000fe400000001ff */
[----:B------:R-:W-:-:S05]  /*5170*/  FADD R40, R39, R14 ;  /* 0x0000000e27287221 */ /* 0x000fca0000000000 */
[----:B------:R-:W-:-:S07]  /*5180*/  MOV R13, R40 ;  /* 0x00000028000d7202 */ /* 0x000fce0000000f00 */
[----:B------:R-:W-:Y:S05]  /*5190*/  WARPSYNC.COLLECTIVE R15, `(.L_x_8180) ;  /* 0x000000000f087348 */ /* 0x000fea0003c00000 */
[----:B------:R0:W1:Y:S02]  /*51a0*/  SHFL.BFLY P6, R14, R13, R12, R11 ;  /* 0x0c00000c0d0e7389 */ /* 0x00006400000c000b */
[----:B01----:R-:W-:Y:S05]  /*51b0*/  ENDCOLLECTIVE ;  /* 0x000000000000791b */ /* 0x003fea0003800000 */
.L_x_8180:
[----:B------:R-:W-:Y:S02]  /*51c0*/  HFMA2 R12, -RZ, RZ, 0, 5.9604644775390625e-08 ;  /* 0x00000001ff0c7431 */ /* 0x000fe400000001ff */
[----:B------:R-:W-:-:S05]  /*51d0*/  FADD R41, R40, R14 ;  /* 0x0000000e28297221 */ /* 0x000fca0000000000 */
[----:B------:R-:W-:-:S07]  /*51e0*/  MOV R13, R41 ;  /* 0x00000029000d7202 */ /* 0x000fce0000000f00 */
[----:B------:R-:W-:Y:S05]  /*51f0*/  WARPSYNC.COLLECTIVE R15, `(.L_x_8181) ;  /* 0x000000000f087348 */ /* 0x000fea0003c00000 */
[----:B------:R0:W1:Y:S02]  /*5200*/  SHFL.BFLY P6, R14, R13, R12, R11 ;  /* 0x0c00000c0d0e7389 */ /* 0x00006400000c000b */
[----:B01----:R-:W-:Y:S05]  /*5210*/  ENDCOLLECTIVE ;  /* 0x000000000000791b */ /* 0x003fea0003800000 */
.L_x_8181:
[----:B------:R-:W-:Y:S05]  /*5220*/  BRA `(.L_x_8182) ;  /* 0xffffffc800287947 */ /* 0x000fea000383ffff */
        .weak           $__internal_165_$__cuda_sm3x_div_rn_noftz_f32_slowpath
        .type           $__internal_165_$__cuda_sm3x_div_rn_noftz_f32_slowpath,@function
        .size           $__internal_165_$__cuda_sm3x_div_rn_noftz_f32_slowpath,(.L_x_15482 - $__internal_165_$__cuda_sm3x_div_rn_noftz_f32_slowpath)
$__internal_165_$__cuda_sm3x_div_rn_noftz_f32_slowpath:
        /* <DEDUP_REMOVED lines=34> */
.L_x_8184:
        /* <DEDUP_REMOVED lines=51> */
.L_x_8191:
[----:B------:R-:W-:-:S04]  /*5780*/  LOP3.LUT R7, R7, 0x80000000, RZ, 0xc0, !PT ;  /* 0x8000000007077812 */ /* 0x000fc800078ec0ff */
[----:B------:R-:W-:Y:S01]  /*5790*/  LOP3.LUT R7, R7, 0x7f800000, RZ, 0xfc, !PT ;  /* 0x7f80000007077812 */ /* 0x000fe200078efcff */
[----:B------:R-:W-:Y:S06]  /*57a0*/  BRA `(.L_x_8192) ;  /* 0x0000000000047947 */ /* 0x000fec0003800000 */
.L_x_8190:
[----:B------:R-:W-:-:S07]  /*57b0*/  LEA R7, R46, R7, 0x17 ;  /* 0x000000072e077211 */ /* 0x000fce00078eb8ff */
.L_x_8192:
[----:B------:R-:W-:Y:S05]  /*57c0*/  BSYNC.RECONVERGENT B1 ;  /* 0x0000000000017941 */ /* 0x000fea0003800200 */
.L_x_8189:
[----:B------:R-:W-:Y:S05]  /*57d0*/  BRA `(.L_x_8193) ;  /* 0x0000000000207947 */ /* 0x000fea0003800000 */
.L_x_8188:
[----:B------:R-:W-:-:S04]  /*57e0*/  LOP3.LUT R7, R12, 0x80000000, R7, 0x48, !PT ;  /* 0x800000000c077812 */ /* 0x000fc800078e4807 */
[----:B------:R-:W-:Y:S01]  /*57f0*/  LOP3.LUT R7, R7, 0x7f800000, RZ, 0xfc, !PT ;  /* 0x7f80000007077812 */ /* 0x000fe200078efcff */
[----:B------:R-:W-:Y:S06]  /*5800*/  BRA `(.L_x_8193) ;  /* 0x0000000000147947 */ /* 0x000fec0003800000 */
.L_x_8187:
[----:B------:R-:W-:Y:S01]  /*5810*/  LOP3.LUT R7, R12, 0x80000000, R7, 0x48, !PT ;  /* 0x800000000c077812 */ /* 0x000fe200078e4807 */
[----:B------:R-:W-:Y:S06]  /*5820*/  BRA `(.L_x_8193) ;  /* 0x00000000000c7947 */ /* 0x000fec0003800000 */
.L_x_8186:
[----:B------:R-:W0:Y:S01]  /*5830*/  MUFU.RSQ R7, -QNAN ;  /* 0xffc0000000077908 */ /* 0x000e220000001400 */
[----:B------:R-:W-:Y:S05]  /*5840*/  BRA `(.L_x_8193) ;  /* 0x0000000000047947 */ /* 0x000fea0003800000 */
.L_x_8185:
[----:B------:R-:W-:-:S07]  /*5850*/  FADD.FTZ R7, R7, R12 ;  /* 0x0000000c07077221 */ /* 0x000fce0000010000 */
.L_x_8193:
[----:B------:R-:W-:Y:S05]  /*5860*/  BSYNC.RECONVERGENT B0 ;  /* 0x0000000000007941 */ /* 0x000fea0003800200 */
.L_x_8183:
[----:B------:R-:W-:Y:S01]  /*5870*/  HFMA2 R13, -RZ, RZ, 0, 0 ;  /* 0x00000000ff0d7431 */ /* 0x000fe200000001ff */
[----:B------:R-:W-:-:S04]  /*5880*/  MOV R12, R15 ;  /* 0x0000000f000c7202 */ /* 0x000fc80000000f00 */
[----:B0-----:R-:W-:Y:S05]  /*5890*/  RET.REL.NODEC R12 `(_ZN7oneflow4cuda7softmax15SoftmaxWarpImplI10SimpleLoadIffE11SimpleStoreIffEfLi1ELi30ELi32ELi1ELb0ELNS1_9AlgorithmE0EEEvT_T0_ll) ;  /* 0xffffffa40cd87950 */ /* 0x001fea0003c3ffff */
.L_x_8194:
        /* <DEDUP_REMOVED lines=14> */
.L_x_15482:


//--------------------- .text._ZN7oneflow4cuda7softmax15SoftmaxWarpImplI10SimpleLoadIffE11SimpleStoreIffEfLi1ELi29ELi32ELi1ELb1ELNS1_9AlgorithmE0EEEvT_T0_ll --------------------------
	.section	.text._ZN7oneflow4cuda7softmax15SoftmaxWarpImplI10SimpleLoadIffE11SimpleStoreIffEfLi1ELi29ELi32ELi1ELb1ELNS1_9AlgorithmE0EEEvT_T0_ll,"ax",@progbits
	.align	128
        .global         _ZN7oneflow4cuda7softmax15SoftmaxWarpImplI10SimpleLoadIffE11SimpleStoreIffEfLi1ELi29ELi32ELi1ELb1ELNS1_9AlgorithmE0EEEvT_T0_ll
        .type           _ZN7oneflow4cuda7softmax15SoftmaxWarpImplI10SimpleLoadIffE11SimpleStoreIffEfLi1ELi29ELi32ELi1ELb1ELNS1_9AlgorithmE0EEEvT_T0_ll,@function
        .size           _ZN7oneflow4cuda7softmax15SoftmaxWarpImplI10SimpleLoadIffE11SimpleStoreIffEfLi1ELi29ELi32ELi1ELb1ELNS1_9AlgorithmE0EEEvT_T0_ll,(.L_x_15483 - _ZN7oneflow4cuda7softmax15SoftmaxWarpImplI10SimpleLoadIffE11SimpleStoreIffEfLi1ELi29ELi32ELi1ELb1ELNS1_9AlgorithmE0EEEvT_T0_ll)
        .other          _ZN7oneflow4cuda7softmax15SoftmaxWarpImplI10SimpleLoadIffE11SimpleStoreIffEfLi1ELi29ELi32ELi1ELb1ELNS1_9AlgorithmE0EEEvT_T0_ll,@"STO_CUDA_ENTRY STV_DEFAULT"
_ZN7oneflow4cuda7softmax15SoftmaxWarpImplI10SimpleLoadIffE11SimpleStoreIffEfLi1ELi29ELi32ELi1ELb1ELNS1_9AlgorithmE0EEEvT_T0_ll:
.text._ZN7oneflow4cuda7softmax15SoftmaxWarpImplI10SimpleLoadIffE11SimpleStoreIffEfLi1ELi29ELi32ELi1ELb1ELNS1_9AlgorithmE0EEEvT_T0_ll:
        /* <DEDUP_REMOVED lines=25> */
.L_x_8195:
        /* <DEDUP_REMOVED lines=38> */
.L_x_8256:
[----:B------:R-:W-:Y:S01]  /*03f0*/  ISETP.GE.U32.AND P0, PT, R42, UR44, PT ;  /* 0x0000002c2a007c0c */ /* 0x000fe2000bf06070 */
[----:B------:R-:W-:Y:S01]  /*0400*/  HFMA2 R3, -RZ, RZ, 0, 0 ;  /* 0x00000000ff037431 */ /* 0x000fe200000001ff */
        /* <DEDUP_REMOVED lines=8> */
[C---:B--2---:R-:W-:Y:S01]  /*0490*/  IMAD.WIDE.U32 R4, R41.reuse, UR42, R2 ;  /* 0x0000002a29047c25 */ /* 0x044fe2000f8e0002 */
[----:B------:R-:W-:Y:S02]  /*04a0*/  ISETP.GE.AND.EX P4, PT, RZ, UR45, PT, P4 ;  /* 0x0000002dff007c0c */ /* 0x000fe4000bf86340 */
[----:B------:R-:W-:Y:S01]  /*04b0*/  ISETP.GE.U32.AND P5, PT, R46, UR44, PT ;  /* 0x0000002c2e007c0c */ /* 0x000fe2000bfa6070 */
[----:B------:R-:W-:Y:S01]  /*04c0*/  IMAD R3, R41, UR43, R0 ;  /* 0x0000002b29037c24 */ /* 0x000fe2000f8e0200 */
[----:B------:R-:W-:Y:S02]  /*04d0*/  @!P0 R2UR UR4, R36 ;  /* 0x00000000240482ca */ /* 0x000fe400000e0000 */
[----:B------:R-:W-:-:S02]  /*04e0*/  @!P0 R2UR UR5, R37 ;  /* 0x00000000250582ca */ /* 0x000fc400000e0000 */
[----:B------:R-:W-:Y:S02]  /*04f0*/  ISETP.GE.AND.EX P5, PT, RZ, UR45, PT, P5 ;  /* 0x0000002dff007c0c */ /* 0x000fe4000bfa6350 */
[----:B------:R-:W-:Y:S02]  /*0500*/  IADD3 R3, PT, PT, R5, R3, RZ ;  /* 0x0000000305037210 */ /* 0x000fe40007ffe0ff */
[----:B------:R-:W-:Y:S02]  /*0510*/  LEA R2, P1, R4, UR40, 0x2 ;  /* 0x0000002804027c11 */ /* 0x000fe4000f8210ff */
[----:B------:R-:W-:Y:S02]  /*0520*/  @!P2 R2UR UR6, R36 ;  /* 0x000000002406a2ca */ /* 0x000fe400000e0000 */
[----:B------:R-:W-:Y:S02]  /*0530*/  @!P2 R2UR UR7, R37 ;  /* 0x000000002507a2ca */ /* 0x000fe400000e0000 */
[----:B------:R-:W-:-:S02]  /*0540*/  MOV R5, 0xff800000 ;  /* 0xff80000000057802 */ /* 0x000fc40000000f00 */
[----:B------:R-:W-:Y:S02]  /*0550*/  LEA.HI.X R3, R4, UR41, R3, 0x2, P1 ;  /* 0x0000002904037c11 */ /* 0x000fe400088f1403 */
[C---:B------:R-:W-:Y:S02]  /*0560*/  @!P3 R2UR UR8, R36.reuse ;  /* 0x000000002408b2ca */ /* 0x040fe400000e0000 */
[C---:B------:R-:W-:Y:S01]  /*0570*/  @!P3 R2UR UR9, R37.reuse ;  /* 0x000000002509b2ca */ /* 0x040fe200000e0000 */
[----:B------:R-:W2:Y:S01]  /*0580*/  @!P0 LDG.E R5, desc[UR4][R2.64] ;  /* 0x0000000402058981 */ /* 0x000ea2000c1e1900 */
[----:B------:R-:W-:Y:S02]  /*0590*/  MOV R88, 0xff800000 ;  /* 0xff80000000587802 */ /* 0x000fe40000000f00 */
[----:B------:R-:W-:Y:S02]  /*05a0*/  @!P4 R2UR UR10, R36 ;  /* 0x00000000240ac2ca */ /* 0x000fe400000e0000 */
[----:B------:R-:W-:-:S02]  /*05b0*/  @!P4 R2UR UR11, R37 ;  /* 0x00000000250bc2ca */ /* 0x000fc400000e0000 */
[----:B------:R-:W-:Y:S01]  /*05c0*/  MOV R90, 0xff800000 ;  /* 0xff800000005a7802 */ /* 0x000fe20000000f00 */
[----:B------:R-:W3:Y:S01]  /*05d0*/  @!P2 LDG.E R88, desc[UR6][R2.64+0x80] ;  /* 0x000080060258a981 */ /* 0x000ee2000c1e1900 */
[----:B------:R-:W-:Y:S02]  /*05e0*/  @!P5 R2UR UR4, R36 ;  /* 0x000000002404d2ca */ /* 0x000fe400000e0000 */
[----:B------:R-:W-:Y:S02]  /*05f0*/  @!P5 R2UR UR5, R37 ;  /* 0x000000002505d2ca */ /* 0x000fe400000e0000 */
[----:B------:R-:W-:Y:S01]  /*0600*/  MOV R86, 0xff800000 ;  /* 0xff80000000567802 */ /* 0x000fe20000000f00 */
[----:B------:R-:W4:Y:S01]  /*0610*/  @!P3 LDG.E R90, desc[UR8][R2.64+0x100] ;  /* 0x00010008025ab981 */ /* 0x000f22000c1e1900 */
[----:B------:R-:W-:-:S04]  /*0620*/  MOV R84, 0xff800000 ;  /* 0xff80000000547802 */ /* 0x000fc80000000f00 */
[----:B------:R-:W5:Y:S05]  /*0630*/  @!P4 LDG.E R86, desc[UR10][R2.64+0x180] ;  /* 0x0001800a0256c981 */ /* 0x000f6a000c1e1900 */
[----:B------:R-:W5:Y:S01]  /*0640*/  @!P5 LDG.E R84, desc[UR4][R2.64+0x200] ;  /* 0x000200040254d981 */ /* 0x000f62000c1e1900 */
[----:B------:R-:W-:Y:S02]  /*0650*/  ISETP.GE.U32.AND P6, PT, R47, UR44, PT ;  /* 0x0000002c2f007c0c */ /* 0x000fe4000bfc6070 */
[----:B------:R-:W-:Y:S02]  /*0660*/  MOV R13, 0xff800000 ;  /* 0xff800000000d7802 */ /* 0x000fe40000000f00 */
[----:B------:R-:W-:-:S02]  /*0670*/  ISETP.GE.U32.AND P1, PT, R48, UR44, PT ;  /* 0x0000002c30007c0c */ /* 0x000fc4000bf26070 */
[----:B------:R-:W-:Y:S02]  /*0680*/  ISETP.GE.AND.EX P6, PT, RZ, UR45, PT, P6 ;  /* 0x0000002dff007c0c */ /* 0x000fe4000bfc6360 */
[----:B------:R-:W-:-:S11]  /*0690*/  ISETP.GE.AND.EX P1, PT, RZ, UR45, PT, P1 ;  /* 0x0000002dff007c0c */ /* 0x000fd6000bf26310 */
[C---:B------:R-:W-:Y:S02]  /*06a0*/  @!P6 R2UR UR4, R36.reuse ;  /* 0x000000002404e2ca */ /* 0x040fe400000e0000 */
[C---:B------:R-:W-:Y:S02]  /*06b0*/  @!P6 R2UR UR5, R37.reuse ;  /* 0x000000002505e2ca */ /* 0x040fe400000e0000 */
[----:B------:R-:W-:Y:S02]  /*06c0*/  @!P1 R2UR UR6, R36 ;  /* 0x00000000240692ca */ /* 0x000fe400000e0000 */
[----:B------:R-:W-:Y:S02]  /*06d0*/  @!P1 R2UR UR7, R37 ;  /* 0x00000000250792ca */ /* 0x000fe400000e0000 */
[----:B------:R-:W-:Y:S02]  /*06e0*/  MOV R8, 0xff800000 ;  /* 0xff80000000087802 */ /* 0x000fe40000000f00 */
[----:B------:R-:W-:-:S02]  /*06f0*/  MOV R27, 0xff800000 ;  /* 0xff800000001b7802 */ /* 0x000fc40000000f00 */
        /* <DEDUP_REMOVED lines=14> */
[----:B------:R-:W-:-:S02]  /*07e0*/  MOV R6, 0xff800000 ;  /* 0xff80000000067802 */ /* 0x000fc40000000f00 */
[----:B------:R-:W-:Y:S02]  /*07f0*/  ISETP.GE.AND.EX P5, PT, RZ, UR45, PT, P5 ;  /* 0x0000002dff007c0c */ /* 0x000fe4000bfa6350 */
[C---:B------:R-:W-:Y:S02]  /*0800*/  @!P2 R2UR UR8, R36.reuse ;  /* 0x000000002408a2ca */ /* 0x040fe400000e0000 */
[C---:B------:R-:W-:Y:S01]  /*0810*/  @!P2 R2UR UR9, R37.reuse ;  /* 0x000000002509a2ca */ /* 0x040fe200000e0000 */
[----:B------:R-:W2:Y:S01]  /*0820*/  @!P6 LDG.E R6, desc[UR4][R2.64+0x280] ;  /* 0x000280040206e981 */ /* 0x000ea2000c1e1900 */
[----:B------:R-:W-:Y:S02]  /*0830*/  MOV R7, 0xff800000 ;  /* 0xff80000000077802 */ /* 0x000fe40000000f00 */
[----:B------:R-:W-:Y:S02]  /*0840*/  @!P3 R2UR UR10, R36 ;  /* 0x00000000240ab2ca */ /* 0x000fe400000e0000 */
[----:B------:R-:W-:-:S02]  /*0850*/  @!P3 R2UR UR11, R37 ;  /* 0x00000000250bb2ca */ /* 0x000fc400000e0000 */
[C---:B------:R-:W-:Y:S01]  /*0860*/  @!P4 R2UR UR4, R36.reuse ;  /* 0x000000002404c2ca */ /* 0x040fe200000e0000 */
[----:B------:R-:W3:Y:S01]  /*0870*/  @!P1 LDG.E R7, desc[UR6][R2.64+0x300] ;  /* 0x0003000602079981 */ /* 0x000ee2000c1e1900 */
[C---:B------:R-:W-:Y:S02]  /*0880*/  @!P4 R2UR UR5, R37.reuse ;  /* 0x000000002505c2ca */ /* 0x040fe400000e0000 */
[----:B------:R-:W-:Y:S01]  /*0890*/  @!P5 R2UR UR6, R36 ;  /* 0x000000002406d2ca */ /* 0x000fe200000e0000 */
[----:B------:R-:W4:Y:S01]  /*08a0*/  @!P2 LDG.E R8, desc[UR8][R2.64+0x380] ;  /* 0x000380080208a981 */ /* 0x000f22000c1e1900 */
[----:B------:R-:W-:-:S05]  /*08b0*/  @!P5 R2UR UR7, R37 ;  /* 0x000000002507d2ca */ /* 0x000fca00000e0000 */
[----:B------:R-:W5:Y:S04]  /*08c0*/  @!P3 LDG.E R27, desc[UR10][R2.64+0x400] ;  /* 0x0004000a021bb981 */ /* 0x000f68000c1e1900 */
[----:B------:R-:W5:Y:S04]  /*08d0*/  @!P4 LDG.E R38, desc[UR4][R2.64+0x480] ;  /* 0x000480040226c981 */ /* 0x000f68000c1e1900 */
[----:B------:R-:W5:Y:S01]  /*08e0*/  @!P5 LDG.E R26, desc[UR6][R2.64+0x500] ;  /* 0x00050006021ad981 */ /* 0x000f62000c1e1900 */
[----:B------:R-:W-:Y:S02]  /*08f0*/  MOV R66, 0xff800000 ;  /* 0xff80000000427802 */ /* 0x000fe40000000f00 */
[----:B------:R-:W-:-:S02]  /*0900*/  MOV R25, 0xff800000 ;  /* 0xff80000000197802 */ /* 0x000fc40000000f00 */
[----:B------:R-:W-:Y:S02]  /*0910*/  MOV R70, 0xff800000 ;  /* 0xff80000000467802 */ /* 0x000fe40000000f00 */
[----:B------:R-:W-:Y:S02]  /*0920*/  MOV R34, 0xff800000 ;  /* 0xff80000000227802 */ /* 0x000fe40000000f00 */
[----:B------:R-:W-:Y:S02]  /*0930*/  MOV R72, 0xff800000 ;  /* 0xff80000000487802 */ /* 0x000fe40000000f00 */
[----:B0-----:R-:W-:Y:S02]  /*0940*/  MOV R40, 0xff800000 ;  /* 0xff80000000287802 */ /* 0x001fe40000000f00 */
        /* <DEDUP_REMOVED lines=48> */
[----:B------:R-:W-:Y:S02]  /*0c50*/  ISETP.GE.AND.EX P1, PT, RZ, UR45, PT, P1 ;  /* 0x0000002dff007c0c */ /* 0x000fe4000bf26310 */
[----:B------:R-:W-:-:S02]  /*0c60*/  ISETP.GE.U32.AND P2, PT, R59, UR44, PT ;  /* 0x0000002c3b007c0c */ /* 0x000fc4000bf46070 */
        /* <DEDUP_REMOVED lines=108> */
[----:B------:R-:W-:Y:S01]  /*1330*/  FADD R32, -R29, R21 ;  /* 0x000000151d207221 */ /* 0x000fe20000000100 */
[----:B------:R-:W-:Y:S01]  /*1340*/  FFMA R5, R92, 1.4426950216293334961, -R3 ;  /* 0x3fb8aa3b5c057823 */ /* 0x000fe20000000803 */
[-C--:B------:R-:W-:Y:S01]  /*1350*/  FFMA.RM R3, R7, R12.reuse, 12582913 ;  /* 0x4b40000107037423 */ /* 0x080fe2000000400c */
[-C--:B------:R-:W-:Y:S01]  /*1360*/  FFMA.SAT R21, R82, R11.reuse, 0.5 ;  /* 0x3f00000052157423 */ /* 0x080fe2000000200b */
[----:B------:R-:W-:Y:S01]  /*1370*/  FADD R30, -R29, R19 ;  /* 0x000000131d1e7221 */ /* 0x000fe20000000100 */
[----:B------:R-:W-:Y:S01]  /*1380*/  FFMA R92, R92, 1.925963033500011079e-08, R5 ;  /* 0x32a570605c5c7823 */ /* 0x000fe20000000005 */
[----:B------:R-:W-:Y:S01]  /*1390*/  FADD R5, R13, -12583039 ;  /* 0xcb40007f0d057421 */ /* 0x000fe20000000000 */
[----:B------:R-:W-:Y:S01]  /*13a0*/  FADD R7, R3, -12583039 ;  /* 0xcb40007f03077421 */ /* 0x000fe20000000000 */
[C---:B------:R-:W-:Y:S01]  /*13b0*/  FADD R28, -R29.reuse, R17 ;  /* 0x000000111d1c7221 */ /* 0x040fe20000000100 */
[C---:B------:R-:W-:Y:S01]  /*13c0*/  FADD R6, -R29.reuse, R26 ;  /* 0x0000001a1d067221 */ /* 0x040fe20000000100 */
[----:B------:R-:W-:Y:S01]  /*13d0*/  FFMA R5, R88, 1.4426950216293334961, -R5 ;  /* 0x3fb8aa3b58057823 */ /* 0x000fe20000000805 */
[----:B------:R-:W-:Y:S01]  /*13e0*/  FFMA R7, R90, 1.4426950216293334961, -R7 ;  /* 0x3fb8aa3b5a077823 */ /* 0x000fe20000000807 */
[----:B------:R-:W0:Y:S01]  /*13f0*/  MUFU.EX2 R17, R92 ;  /* 0x0000005c00117308 */ /* 0x000e220000000800 */
[C---:B------:R-:W-:Y:S01]  /*1400*/  FADD R26, -R29.reuse, R16 ;  /* 0x000000101d1a7221 */ /* 0x040fe20000000100 */
[----:B------:R-:W-:Y:S01]  /*1410*/  FFMA R88, R88, 1.925963033500011079e-08, R5 ;  /* 0x32a5706058587823 */ /* 0x000fe20000000005 */
[----:B------:R-:W-:Y:S01]  /*1420*/  FFMA R90, R90, 1.925963033500011079e-08, R7 ;  /* 0x32a570605a5a7823 */ /* 0x000fe20000000007 */
        /* <DEDUP_REMOVED lines=14> */
[----:B------:R-:W-:Y:S01]  /*1510*/  MUFU.EX2 R90, R90 ;  /* 0x0000005a005a7308 */ /* 0x000fe20000000800 */
[----:B------:R-:W-:Y:S01]  /*1520*/  FADD R70, -R29, R70 ;  /* 0x000000461d467221 */ /* 0x000fe20000000100 */
[----:B------:R-:W-:Y:S01]  /*1530*/  FFMA R86, R86, 1.925963033500011079e-08, R7 ;  /* 0x32a5706056567823 */ /* 0x000fe20000000007 */
[----:B------:R-:W-:Y:S01]  /*1540*/  FFMA R84, R84, 1.925963033500011079e-08, R9 ;  /* 0x32a5706054547823 */ /* 0x000fe20000000009 */
[CC--:B------:R-:W-:Y:S01]  /*1550*/  FFMA.SAT R9, R4.reuse, R11.reuse, 0.5 ;  /* 0x3f00000004097423 */ /* 0x0c0fe2000000200b */
[----:B------:R-:W-:Y:S01]  /*1560*/  SHF.L.U32 R3, R3, 0x17, RZ ;  /* 0x0000001703037819 */ /* 0x000fe200000006ff */
        /* <DEDUP_REMOVED lines=13> */
[-C--:B------:R-:W-:Y:S01]  /*1640*/  FFMA.SAT R33, R40, R11.reuse, 0.5 ;  /* 0x3f00000028217423 */ /* 0x080fe2000000200b */
[----:B------:R-:W-:Y:S01]  /*1650*/  FFMA R16, R4, 1.925963033500011079e-08, R19 ;  /* 0x32a5706004107823 */ /* 0x000fe20000000013 */
[----:B------:R-:W-:Y:S01]  /*1660*/  FADD R19, R7, -12583039 ;  /* 0xcb40007f07137421 */ /* 0x000fe20000000000 */
[----:B------:R-:W-:Y:S01]  /*1670*/  SHF.L.U32 R4, R15, 0x17, RZ ;  /* 0x000000170f047819 */ /* 0x000fe200000006ff */
[----:B------:R-:W-:Y:S01]  /*1680*/  FFMA.SAT R15, R0, R11, 0.5 ;  /* 0x3f000000000f7423 */ /* 0x000fe2000000200b */
[----:B------:R-:W-:Y:S01]  /*1690*/  MUFU.EX2 R27, R16 ;  /* 0x00000010001b7308 */ /* 0x000fe20000000800 */
[----:B------:R-:W-:Y:S01]  /*16a0*/  FFMA R19, R82, 1.4426950216293334961, -R19 ;  /* 0x3fb8aa3b52137823 */ /* 0x000fe20000000813 */
[-C--:B------:R-:W-:Y:S01]  /*16b0*/  FFMA.RM R33, R33, R12.reuse, 12582913 ;  /* 0x4b40000121217423 */ /* 0x080fe2000000400c */
[-C--:B------:R-:W-:Y:S01]  /*16c0*/  FFMA.RM R15, R15, R12.reuse, 12582913 ;  /* 0x4b4000010f0f7423 */ /* 0x080fe2000000400c */
[----:B0-----:R-:W-:Y:S01]  /*16d0*/  FMUL R4, R4, R17 ;  /* 0x0000001104047220 */ /* 0x001fe20000400000 */
[----:B------:R-:W-:Y:S01]  /*16e0*/  FFMA R82, R82, 1.925963033500011079e-08, R19 ;  /* 0x32a5706052527823 */ /* 0x000fe20000000013 */
[-C--:B------:R-:W-:Y:S01]  /*16f0*/  FFMA.SAT R35, R68, R11.reuse, 0.5 ;  /* 0x3f00000044237423 */ /* 0x080fe2000000200b */
[----:B------:R-:W-:Y:S01]  /*1700*/  FADD R17, R15, -12583039 ;  /* 0xcb40007f0f117421 */ /* 0x000fe20000000000 */
[----:B------:R-:W0:Y:S01]  /*1710*/  MUFU.EX2 R19, R88 ;  /* 0x0000005800137308 */ /* 0x000e220000000800 */
[----:B------:R-:W-:Y:S01]  /*1720*/  FFMA.SAT R67, R80, R11, 0.5 ;  /* 0x3f00000050437423 */ /* 0x000fe2000000200b */
[----:B------:R-:W-:Y:S01]  /*1730*/  FFMA.RM R35, R35, R12, 12582913 ;  /* 0x4b40000123237423 */ /* 0x000fe2000000400c */
[----:B------:R-:W-:Y:S01]  /*1740*/  FFMA R17, R0, 1.4426950216293334961, -R17 ;  /* 0x3fb8aa3b00117823 */ /* 0x000fe20000000811 */
[----:B------:R-:W-:-:S02]  /*1750*/  SHF.L.U32 R5, R5, 0x17, RZ ;  /* 0x0000001705057819 */ /* 0x000fc400000006ff */
[----:B------:R-:W-:Y:S01]  /*1760*/  SHF.L.U32 R7, R7, 0x17, RZ ;  /* 0x0000001707077819 */ /* 0x000fe200000006ff */
        /* <DEDUP_REMOVED lines=13> */
[-C--:B------:R-:W-:Y:S02]  /*1840*/  FFMA.RM R19, R19, R12.reuse, 12582913 ;  /* 0x4b40000113137423 */ /* 0x080fe4000000400c */
        /* <DEDUP_REMOVED lines=17> */
[----:B------:R-:W2:Y:S01]  /*1960*/  MUFU.EX2 R25, R25 ;  /* 0x0000001900197308 */ /* 0x000ea20000000800 */
[----:B-1----:R-:W-:Y:S01]  /*1970*/  FMUL R3, R3, R86 ;  /* 0x0000005603037220 */ /* 0x002fe20000400000 */
[----:B------:R-:W-:Y:S01]  /*1980*/  FFMA.RM R27, R27, R12, 12582913 ;  /* 0x4b4000011b1b7423 */ /* 0x000fe2000000400c */
[----:B------:R-:W-:Y:S01]  /*1990*/  FFMA R23, R66, 1.4426950216293334961, -R23 ;  /* 0x3fb8aa3b42177823 */ /* 0x000fe20000000817 */
[----:B0-----:R-:W-:-:S03]  /*19a0*/  FMUL R5, R5, R84 ;  /* 0x0000005405057220 */ /* 0x001fc60000400000 */
[----:B------:R-:W-:Y:S01]  /*19b0*/  FFMA R66, R66, 1.925963033500011079e-08, R23 ;  /* 0x32a5706042427823 */ /* 0x000fe20000000017 */
[----:B------:R-:W-:Y:S01]  /*19c0*/  FFMA.SAT R23, R8, R11, 0.5 ;  /* 0x3f00000008177423 */ /* 0x000fe2000000200b */
[----:B------:R-:W-:Y:S01]  /*19d0*/  SHF.L.U32 R19, R27, 0x17, RZ ;  /* 0x000000171b137819 */ /* 0x000fe200000006ff */
[----:B------:R-:W0:Y:S02]  /*19e0*/  MUFU.EX2 R82, R82 ;  /* 0x0000005200527308 */ /* 0x000e240000000800 */
[----:B------:R-:W-:-:S04]  /*19f0*/  FFMA.RM R23, R23, R12, 12582913 ;  /* 0x4b40000117177423 */ /* 0x000fc8000000400c */
[C---:B------:R-:W-:Y:S01]  /*1a00*/  FADD R9, R23.reuse, -12583039 ;  /* 0xcb40007f17097421 */ /* 0x040fe20000000000 */
[----:B--2---:R-:W-:Y:S01]  /*1a10*/  FMUL R16, R16, R25 ;  /* 0x0000001910107220 */ /* 0x004fe20000400000 */
[----:B------:R-:W-:Y:S01]  /*1a20*/  SHF.L.U32 R18, R23, 0x17, RZ ;  /* 0x0000001717127819 */ /* 0x000fe200000006ff */
[----:B------:R-:W-:Y:S01]  /*1a30*/  MUFU.EX2 R66, R66 ;  /* 0x0000004200427308 */ /* 0x000fe20000000800 */
[----:B------:R-:W-:-:S04]  /*1a40*/  FFMA R9, R8, 1.4426950216293334961, -R9 ;  /* 0x3fb8aa3b08097823 */ /* 0x000fc80000000809 */
[----:B------:R-:W-:Y:S01]  /*1a50*/  FFMA R29, R8, 1.925963033500011079e-08, R9 ;  /* 0x32a57060081d7823 */ /* 0x000fe20000000009 */
[----:B------:R-:W-:Y:S01]  /*1a60*/  FADD R9, R27, -12583039 ;  /* 0xcb40007f1b097421 */ /* 0x000fe20000000000 */
[----:B------:R-:W-:Y:S01]  /*1a70*/  SHF.L.U32 R8, R15, 0x17, RZ ;  /* 0x000000170f087819 */ /* 0x000fe200000006ff */
[----:B------:R-:W-:Y:S01]  /*1a80*/  FFMA.SAT R27, R14, R11, 0.5 ;  /* 0x3f0000000e1b7423 */ /* 0x000fe2000000200b */
[----:B0-----:R-:W-:Y:S01]  /*1a90*/  FMUL R7, R7, R82 ;  /* 0x0000005207077220 */ /* 0x001fe20000400000 */
        /* <DEDUP_REMOVED lines=165> */
.L_x_8268:
        /* <DEDUP_REMOVED lines=11> */
[----:B0-----:R-:W-:Y:S05]  /*25a0*/  CALL.REL.NOINC `($__internal_166_$__cuda_sm3x_div_rn_noftz_f32_slowpath) ;  /* 0x00000038005c7944 */ /* 0x001fea0003c00000 */
[----:B------:R-:W-:-:S07]  /*25b0*/  MOV R15, R4 ;  /* 0x00000004000f7202 */ /* 0x000fce0000000f00 */
.L_x_8199:
[----:B------:R-:W-:Y:S05]  /*25c0*/  BSYNC.RECONVERGENT B3 ;  /* 0x0000000000037941 */ /* 0x000fea0003800200 */
.L_x_8198:
        /* <DEDUP_REMOVED lines=11> */
[----:B0-----:R-:W-:Y:S05]  /*2680*/  CALL.REL.NOINC `($__internal_166_$__cuda_sm3x_div_rn_noftz_f32_slowpath) ;  /* 0x0000003800247944 */ /* 0x001fea0003c00000 */
[----:B------:R-:W-:-:S07]  /*2690*/  MOV R35, R4 ;  /* 0x0000000400237202 */ /* 0x000fce0000000f00 */
.L_x_8201:
[----:B------:R-:W-:Y:S05]  /*26a0*/  BSYNC.RECONVERGENT B3 ;  /* 0x0000000000037941 */ /* 0x000fea0003800200 */
.L_x_8200:
        /* <DEDUP_REMOVED lines=13> */
.L_x_8203:
[----:B------:R-:W-:Y:S05]  /*2780*/  BSYNC.RECONVERGENT B3 ;  /* 0x0000000000037941 */ /* 0x000fea0003800200 */
.L_x_8202:
        /* <DEDUP_REMOVED lines=13> */
.L_x_8205:
[----:B------:R-:W-:Y:S05]  /*2860*/  BSYNC.RECONVERGENT B3 ;  /* 0x0000000000037941 */ /* 0x000fea0003800200 */
.L_x_8204:
        /* <DEDUP_REMOVED lines=13> */
.L_x_8207:
[----:B------:R-:W-:Y:S05]  /*2940*/  BSYNC.RECONVERGENT B3 ;  /* 0x0000000000037941 */ /* 0x000fea0003800200 */
.L_x_8206:
        /* <DEDUP_REMOVED lines=13> */
.L_x_8209:
[----:B------:R-:W-:Y:S05]  /*2a20*/  BSYNC.RECONVERGENT B3 ;  /* 0x0000000000037941 */ /* 0x000fea0003800200 */
.L_x_8208:
        /* <DEDUP_REMOVED lines=13> */
.L_x_8211:
[----:B------:R-:W-:Y:S05]  /*2b00*/  BSYNC.RECONVERGENT B3 ;  /* 0x0000000000037941 */ /* 0x000fea0003800200 */
.L_x_8210:
        /* <DEDUP_REMOVED lines=13> */
.L_x_8213:
[----:B------:R-:W-:Y:S05]  /*2be0*/  BSYNC.RECONVERGENT B3 ;  /* 0x0000000000037941 */ /* 0x000fea0003800200 */
.L_x_8212:
        /* <DEDUP_REMOVED lines=13> */
.L_x_8215:
[----:B------:R-:W-:Y:S05]  /*2cc0*/  BSYNC.RECONVERGENT B3 ;  /* 0x0000000000037941 */ /* 0x000fea0003800200 */
.L_x_8214:
        /* <DEDUP_REMOVED lines=13> */
.L_x_8217:
[----:B------:R-:W-:Y:S05]  /*2da0*/  BSYNC.RECONVERGENT B3 ;  /* 0x0000000000037941 */ /* 0x000fea0003800200 */
.L_x_8216:
        /* <DEDUP_REMOVED lines=13> */
.L_x_8219:
[----:B------:R-:W-:Y:S05]  /*2e80*/  BSYNC.RECONVERGENT B3 ;  /* 0x0000000000037941 */ /* 0x000fea0003800200 */
.L_x_8218:
        /* <DEDUP_REMOVED lines=13> */
.L_x_8221:
[----:B------:R-:W-:Y:S05]  /*2f60*/  BSYNC.RECONVERGENT B3 ;  /* 0x0000000000037941 */ /* 0x000fea0003800200 */
.L_x_8220:
        /* <DEDUP_REMOVED lines=13> */
.L_x_8223:
[----:B------:R-:W-:Y:S05]  /*3040*/  BSYNC.RECONVERGENT B3 ;  /* 0x0000000000037941 */ /* 0x000fea0003800200 */
.L_x_8222:
        /* <DEDUP_REMOVED lines=13> */
.L_x_8225:
[----:B------:R-:W-:Y:S05]  /*3120*/  BSYNC.RECONVERGENT B3 ;  /* 0x0000000000037941 */ /* 0x000fea0003800200 */
.L_x_8224:
        /* <DEDUP_REMOVED lines=13> */
.L_x_8227:
[----:B------:R-:W-:Y:S05]  /*3200*/  BSYNC.RECONVERGENT B3 ;  /* 0x0000000000037941 */ /* 0x000fea0003800200 */
.L_x_8226:
        /* <DEDUP_REMOVED lines=13> */
.L_x_8229:
[----:B------:R-:W-:Y:S05]  /*32e0*/  BSYNC.RECONVERGENT B3 ;  /* 0x0000000000037941 */ /* 0x000fea0003800200 */
.L_x_8228:
        /* <DEDUP_REMOVED lines=13> */
.L_x_8231:
[----:B------:R-:W-:Y:S05]  /*33c0*/  BSYNC.RECONVERGENT B3 ;  /* 0x0000000000037941 */ /* 0x000fea0003800200 */
.L_x_8230:
        /* <DEDUP_REMOVED lines=13> */
.L_x_8233:
[----:B------:R-:W-:Y:S05]  /*34a0*/  BSYNC.RECONVERGENT B3 ;  /* 0x0000000000037941 */ /* 0x000fea0003800200 */
.L_x_8232:
        /* <DEDUP_REMOVED lines=13> */
.L_x_8235:
[----:B------:R-:W-:Y:S05]  /*3580*/  BSYNC.RECONVERGENT B3 ;  /* 0x0000000000037941 */ /* 0x000fea0003800200 */
.L_x_8234:
        /* <DEDUP_REMOVED lines=13> */
.L_x_8237:
[----:B------:R-:W-:Y:S05]  /*3660*/  BSYNC.RECONVERGENT B3 ;  /* 0x0000000000037941 */ /* 0x000fea0003800200 */
.L_x_8236:
        /* <DEDUP_REMOVED lines=13> */
.L_x_8239:
[----:B------:R-:W-:Y:S05]  /*3740*/  BSYNC.RECONVERGENT B3 ;  /* 0x0000000000037941 */ /* 0x000fea0003800200 */
.L_x_8238:
        /* <DEDUP_REMOVED lines=13> */
.L_x_8241:
[----:B------:R-:W-:Y:S05]  /*3820*/  BSYNC.RECONVERGENT B3 ;  /* 0x0000000000037941 */ /* 0x000fea0003800200 */
.L_x_8240:
        /* <DEDUP_REMOVED lines=13> */
.L_x_8243:
[----:B------:R-:W-:Y:S05]  /*3900*/  BSYNC.RECONVERGENT B3 ;  /* 0x0000000000037941 */ /* 0x000fea0003800200 */
.L_x_8242:
        /* <DEDUP_REMOVED lines=13> */
.L_x_8245:
[----:B------:R-:W-:Y:S05]  /*39e0*/  BSYNC.RECONVERGENT B3 ;  /* 0x0000000000037941 */ /* 0x000fea0003800200 */
.L_x_8244:
        /* <DEDUP_REMOVED lines=13> */
.L_x_8247:
[----:B------:R-:W-:Y:S05]  /*3ac0*/  BSYNC.RECONVERGENT B3 ;  /* 0x0000000000037941 */ /* 0x000fea0003800200 */
.L_x_8246:
        /* <DEDUP_REMOVED lines=13> */
.L_x_8249:
[----:B------:R-:W-:Y:S05]  /*3ba0*/  BSYNC.RECONVERGENT B3 ;  /* 0x0000000000037941 */ /* 0x000fea0003800200 */
.L_x_8248:
        /* <DEDUP_REMOVED lines=13> */
.L_x_8251:
[----:B------:R-:W-:Y:S05]  /*3c80*/  BSYNC.RECONVERGENT B3 ;  /* 0x0000000000037941 */ /* 0x000fea0003800200 */
.L_x_8250:
        /* <DEDUP_REMOVED lines=13> */
.L_x_8253:
[----:B------:R-:W-:Y:S05]  /*3d60*/  BSYNC.RECONVERGENT B3 ;  /* 0x0000000000037941 */ /* 0x000fea0003800200 */
.L_x_8252:
        /* <DEDUP_REMOVED lines=13> */
.L_x_8255:
[----:B------:R-:W-:Y:S05]  /*3e40*/  BSYNC.RECONVERGENT B3 ;  /* 0x0000000000037941 */ /* 0x000fea0003800200 */
.L_x_8254:
[----:B------:R-:W-:Y:S01]  /*3e50*/  HFMA2 R3, -RZ, RZ, 0, 0 ;  /* 0x00000000ff037431 */ /* 0x000fe200000001ff */
[----:B------:R-:W-:Y:S01]  /*3e60*/  MOV R2, R42 ;  /* 0x0000002a00027202 */ /* 0x000fe20000000f00 */
[----:B------:R-:W-:Y:S01]  /*3e70*/  IMAD R4, R43, UR38, RZ ;  /* 0x000000262b047c24 */ /* 0x000fe2000f8e02ff */
[----:B------:R-:W-:Y:S02]  /*3e80*/  @!P0 R2UR UR4, R36 ;  /* 0x00000000240482ca */ /* 0x000fe400000e0000 */
[----:B------:R-:W-:Y:S01]  /*3e90*/  @!P0 R2UR UR5, R37 ;  /* 0x00000000250582ca */ /* 0x000fe200000e0000 */
[C---:B------:R-:W-:Y:S01]  /*3ea0*/  IMAD R5, R41.reuse, UR39, R4 ;  /* 0x0000002729057c24 */ /* 0x040fe2000f8e0204 */
[----:B------:R-:W-:Y:S02]  /*3eb0*/  ISETP.GE.U32.AND P6, PT, R46, UR44, PT ;  /* 0x0000002c2e007c0c */ /* 0x000fe4000bfc6070 */
[----:B------:R-:W-:Y:S01]  /*3ec0*/  ISETP.GE.U32.AND P2, PT, R44, UR44, PT ;  /* 0x0000002c2c007c0c */ /* 0x000fe2000bf46070 */
[----:B------:R-:W-:Y:S01]  /*3ed0*/  IMAD.WIDE.U32 R2, R41, UR38, R2 ;  /* 0x0000002629027c25 */ /* 0x000fe2000f8e0002 */
[----:B------:R-:W-:-:S02]  /*3ee0*/  ISETP.GE.AND.EX P6, PT, RZ, UR45, PT, P6 ;  /* 0x0000002dff007c0c */ /* 0x000fc4000bfc6360 */
[----:B------:R-:W-:Y:S02]  /*3ef0*/  ISETP.GE.U32.AND P5, PT, R47, UR44, PT ;  /* 0x0000002c2f007c0c */ /* 0x000fe4000bfa6070 */
[----:B------:R-:W-:Y:S02]  /*3f00*/  IADD3 R3, PT, PT, R3, R5, RZ ;  /* 0x0000000503037210 */ /* 0x000fe40007ffe0ff */
[----:B------:R-:W-:Y:S02]  /*3f10*/  LEA R4, P1, R2, UR36, 0x2 ;  /* 0x0000002402047c11 */ /* 0x000fe4000f8210ff */
[----:B------:R-:W-:Y:S02]  /*3f20*/  ISETP.GE.U32.AND P4, PT, R48, UR44, PT ;  /* 0x0000002c30007c0c */ /* 0x000fe4000bf86070 */
[----:B------:R-:W-:Y:S02]  /*3f30*/  LEA.HI.X R5, R2, UR37, R3, 0x2, P1 ;  /* 0x0000002502057c11 */ /* 0x000fe400088f1403 */
[----:B------:R-:W-:-:S02]  /*3f40*/  ISETP.GE.U32.AND P1, PT, R45, UR44, PT ;  /* 0x0000002c2d007c0c */ /* 0x000fc4000bf26070 */
[----:B------:R-:W-:Y:S01]  /*3f50*/  ISETP.GE.U32.AND P3, PT, R49, UR44, PT ;  /* 0x0000002c31007c0c */ /* 0x000fe2000bf66070 */
[----:B------:R-:W-:Y:S01]  /*3f60*/  @!P0 STG.E desc[UR4][R4.64], R15 ;  /* 0x0000000f04008986 */ /* 0x000fe2000c101904 */
[----:B------:R-:W-:Y:S02]  /*3f70*/  ISETP.GE.U32.AND P0, PT, R50, UR44, PT ;  /* 0x0000002c32007c0c */ /* 0x000fe4000bf06070 */
[----:B------:R-:W-:Y:S02]  /*3f80*/  ISETP.GE.AND.EX P1, PT, RZ, UR45, PT, P1 ;  /* 0x0000002dff007c0c */ /* 0x000fe4000bf26310 */
[----:B------:R-:W-:Y:S02]  /*3f90*/  ISETP.GE.AND.EX P0, PT, RZ, UR45, PT, P0 ;  /* 0x0000002dff007c0c */ /* 0x000fe4000bf06300 */
[----:B------:R-:W-:Y:S02]  /*3fa0*/  ISETP.GE.AND.EX P2, PT, RZ, UR45, PT, P2 ;  /* 0x0000002dff007c0c */ /* 0x000fe4000bf46320 */
[----:B------:R-:W-:-:S02]  /*3fb0*/  ISETP.GE.AND.EX P5, PT, RZ, UR45, PT, P5 ;  /* 0x0000002dff007c0c */ /* 0x000fc4000bfa6350 */
[----:B------:R-:W-:Y:S02]  /*3fc0*/  ISETP.GE.AND.EX P4, PT, RZ, UR45, PT, P4 ;  /* 0x0000002dff007c0c */ /* 0x000fe4000bf86340 */
[----:B------:R-:W-:Y:S02]  /*3fd0*/  ISETP.GE.AND.EX P3, PT, RZ, UR45, PT, P3 ;  /* 0x0000002dff007c0c */ /* 0x000fe4000bf66330 */
        /* <DEDUP_REMOVED lines=9> */
[----:B------:R-:W-:Y:S01]  /*4070*/  @!P5 R2UR UR11, R37 ;  /* 0x00000000250bd2ca */ /* 0x000fe200000e0000 */
[----:B------:R-:W-:Y:S01]  /*4080*/  @!P0 STG.E desc[UR16][R4.64+0x500], R75 ;  /* 0x0005004b04008986 */ /* 0x000fe2000c101910 */
[----:B------:R-:W-:-:S02]  /*4090*/  ISETP.GE.U32.AND P0, PT, R53, UR44, PT ;  /* 0x0000002c35007c0c */ /* 0x000fc4000bf06070 */
[C---:B------:R-:W-:Y:S01]  /*40a0*/  @!P4 R2UR UR12, R36.reuse ;  /* 0x00000000240cc2ca */ /* 0x040fe200000e0000 */
[----:B------:R-:W-:Y:S01]  /*40b0*/  @!P1 STG.E desc[UR6][R4.64+0x180], R65 ;  /* 0x0001804104009986 */ /* 0x000fe2000c101906 */
[----:B------:R-:W-:Y:S02]  /*40c0*/  ISETP.GE.U32.AND P1, PT, R57, UR44, PT ;  /* 0x0000002c39007c0c */ /* 0x000fe4000bf26070 */
[----:B------:R-:W-:Y:S01]  /*40d0*/  ISETP.GE.AND.EX P0, PT, RZ, UR45, PT, P0 ;  /* 0x0000002dff007c0c */ /* 0x000fe2000bf06300 */
[----:B------:R-:W-:Y:S01]  /*40e0*/  @!P6 STG.E desc[UR8][R4.64+0x200], R67 ;  /* 0x000200430400e986 */ /* 0x000fe2000c101908 */
[----:B------:R-:W-:Y:S02]  /*40f0*/  ISETP.GE.AND.EX P1, PT, RZ, UR45, PT, P1 ;  /* 0x0000002dff007c0c */ /* 0x000fe4000bf26310 */
[----:B------:R-:W-:Y:S01]  /*4100*/  @!P4 R2UR UR13, R37 ;  /* 0x00000000250dc2ca */ /* 0x000fe200000e0000 */
[----:B------:R-:W-:Y:S01]  /*4110*/  @!P2 STG.E desc[UR4][R4.64+0x100], R39 ;  /* 0x000100270400a986 */ /* 0x000fe2000c101904 */
[----:B------:R-:W-:-:S02]  /*4120*/  @!P3 R2UR UR14, R36 ;  /* 0x00000000240eb2ca */ /* 0x000fc400000e0000 */
[----:B------:R-:W-:Y:S01]  /*4130*/  @!P3 R2UR UR15, R37 ;  /* 0x00000000250fb2ca */ /* 0x000fe200000e0000 */
[----:B------:R-:W-:Y:S01]  /*4140*/  @!P5 STG.E desc[UR10][R4.64+0x280], R69 ;  /* 0x000280450400d986 */ /* 0x000fe2000c10190a */
[----:B------:R-:W-:Y:S02]  /*4150*/  ISETP.GE.U32.AND P6, PT, R51, UR44, PT ;  /* 0x0000002c33007c0c */ /* 0x000fe4000bfc6070 */
[----:B------:R-:W-:Y:S02]  /*4160*/  ISETP.GE.U32.AND P5, PT, R52, UR44, PT ;  /* 0x0000002c34007c0c */ /* 0x000fe4000bfa6070 */
[C---:B------:R-:W-:Y:S02]  /*4170*/  @!P0 R2UR UR8, R36.reuse ;  /* 0x00000000240882ca */ /* 0x040fe400000e0000 */
[----:B------:R-:W-:Y:S01]  /*4180*/  @!P0 R2UR UR9, R37 ;  /* 0x00000000250982ca */ /* 0x000fe200000e0000 */
[----:B------:R-:W-:Y:S01]  /*4190*/  @!P4 STG.E desc[UR12][R4.64+0x300], R71 ;  /* 0x000300470400c986 */ /* 0x000fe2000c10190c */
[----:B------:R-:W-:-:S02]  /*41a0*/  @!P1 R2UR UR16, R36 ;  /* 0x00000000241092ca */ /* 0x000fc400000e0000 */
[----:B------:R-:W-:Y:S01]  /*41b0*/  @!P1 R2UR UR17, R37 ;  /* 0x00000000251192ca */ /* 0x000fe200000e0000 */
[----:B------:R-:W-:Y:S01]  /*41c0*/  @!P3 STG.E desc[UR14][R4.64+0x380], R7 ;  /* 0x000380070400b986 */ /* 0x000fe2000c10190e */
[----:B------:R-:W-:Y:S02]  /*41d0*/  ISETP.GE.AND.EX P6, PT, RZ, UR45, PT, P6 ;  /* 0x0000002dff007c0c */ /* 0x000fe4000bfc6360 */
[----:B------:R-:W-:Y:S02]  /*41e0*/  ISETP.GE.U32.AND P4, PT, R54, UR44, PT ;  /* 0x0000002c36007c0c */ /* 0x000fe4000bf86070 */
[----:B------:R-:W-:Y:S02]  /*41f0*/  ISETP.GE.U32.AND P3, PT, R55, UR44, PT ;  /* 0x0000002c37007c0c */ /* 0x000fe4000bf66070 */
[----:B------:R-:W-:Y:S01]  /*4200*/  ISETP.GE.U32.AND P2, PT, R56, UR44, PT ;  /* 0x0000002c38007c0c */ /* 0x000fe2000bf46070 */
[----:B------:R-:W-:Y:S01]  /*4210*/  @!P0 STG.E desc[UR8][R4.64+0x680], R81 ;  /* 0x0006805104008986 */ /* 0x000fe2000c101908 */
[----:B------:R-:W-:-:S02]  /*4220*/  ISETP.GE.AND.EX P5, PT, RZ, UR45, PT, P5 ;  /* 0x0000002dff007c0c */ /* 0x000fc4000bfa6350 */
[----:B------:R-:W-:Y:S01]  /*4230*/  ISETP.GE.AND.EX P4, PT, RZ, UR45, PT, P4 ;  /* 0x0000002dff007c0c */ /* 0x000fe2000bf86340 */
[----:B------:R-:W-:Y:S01]  /*4240*/  @!P1 STG.E desc[UR16][R4.64+0x880], R85 ;  /* 0x0008805504009986 */ /* 0x000fe2000c101910 */
[----:B------:R-:W-:Y:S02]  /*4250*/  ISETP.GE.AND.EX P3, PT, RZ, UR45, PT, P3 ;  /* 0x0000002dff007c0c */ /* 0x000fe4000bf66330 */
[----:B------:R-:W-:Y:S02]  /*4260*/  ISETP.GE.AND.EX P2, PT, RZ, UR45, PT, P2 ;  /* 0x0000002dff007c0c */ /* 0x000fe4000bf46320 */
[----:B------:R-:W-:Y:S02]  /*4270*/  ISETP.GE.U32.AND P0, PT, R58, UR44, PT ;  /* 0x0000002c3a007c0c */ /* 0x000fe4000bf06070 */
[----:B------:R-:W-:Y:S02]  /*4280*/  ISETP.GE.U32.AND P1, PT, R62, UR44, PT ;  /* 0x0000002c3e007c0c */ /* 0x000fe4000bf26070 */
[----:B------:R-:W-:-:S02]  /*4290*/  @!P6 R2UR UR4, R36 ;  /* 0x000000002404e2ca */ /* 0x000fc400000e0000 */
[C---:B------:R-:W-:Y:S02]  /*42a0*/  @!P6 R2UR UR5, R37.reuse ;  /* 0x000000002505e2ca */ /* 0x040fe400000e0000 */
[----:B------:R-:W-:Y:S02]  /*42b0*/  ISETP.GE.AND.EX P0, PT, RZ, UR45, PT, P0 ;  /* 0x0000002dff007c0c */ /* 0x000fe4000bf06300 */
[----:B------:R-:W-:Y:S02]  /*42c0*/  ISETP.GE.AND.EX P1, PT, RZ, UR45, PT, P1 ;  /* 0x0000002dff007c0c */ /* 0x000fe4000bf26310 */
[C---:B------:R-:W-:Y:S02]  /*42d0*/  @!P5 R2UR UR6, R36.reuse ;  /* 0x000000002406d2ca */ /* 0x040fe400000e0000 */
[----:B------:R-:W-:Y:S02]  /*42e0*/  @!P5 R2UR UR7, R37 ;  /* 0x000000002507d2ca */ /* 0x000fe400000e0000 */
[----:B------:R-:W-:-:S02]  /*42f0*/  @!P4 R2UR UR10, R36 ;  /* 0x00000000240ac2ca */ /* 0x000fc400000e0000 */
[C---:B------:R-:W-:Y:S01]  /*4300*/  @!P4 R2UR UR11, R37.reuse ;  /* 0x00000000250bc2ca */ /* 0x040fe200000e0000 */
[----:B------:R-:W-:Y:S01]  /*4310*/  @!P6 STG.E desc[UR4][R4.64+0x580], R77 ;  /* 0x0005804d0400e986 */ /* 0x000fe2000c101904 */
[C---:B------:R-:W-:Y:S02]  /*4320*/  @!P3 R2UR UR12, R36.reuse ;  /* 0x00000000240cb2ca */ /* 0x040fe400000e0000 */
[C---:B------:R-:W-:Y:S02]  /*4330*/  @!P3 R2UR UR13, R37.reuse ;  /* 0x00000000250db2ca */ /* 0x040fe400000e0000 */
[C---:B------:R-:W-:Y:S02]  /*4340*/  @!P2 R2UR UR14, R36.reuse ;  /* 0x00000000240ea2ca */ /* 0x040fe400000e0000 */
[----:B------:R-:W-:Y:S01]  /*4350*/  @!P2 R2UR UR15, R37 ;  /* 0x00000000250fa2ca */ /* 0x000fe200000e0000 */
[----:B------:R-:W-:Y:S01]  /*4360*/  @!P5 STG.E desc[UR6][R4.64+0x600], R17 ;  /* 0x000600110400d986 */ /* 0x000fe2000c101906 */
[----:B------:R-:W-:-:S02]  /*4370*/  @!P0 R2UR UR4, R36 ;  /* 0x00000000240482ca */ /* 0x000fc400000e0000 */
[C---:B------:R-:W-:Y:S01]  /*4380*/  @!P0 R2UR UR5, R37.reuse ;  /* 0x00000000250582ca */ /* 0x040fe200000e0000 */
[----:B------:R-:W-:Y:S01]  /*4390*/  @!P4 STG.E desc[UR10][R4.64+0x700], R19 ;  /* 0x000700130400c986 */ /* 0x000fe2000c10190a */
[C---:B------:R-:W-:Y:S02]  /*43a0*/  IADD3 R2, PT, PT, R42.reuse, 0x300, RZ ;  /* 0x000003002a027810 */ /* 0x040fe40007ffe0ff */
[----:B------:R-:W-:Y:S01]  /*43b0*/  IADD3 R3, PT, PT, R42, 0x320, RZ ;  /* 0x000003202a037810 */ /* 0x000fe20007ffe0ff */
[----:B------:R-:W-:Y:S01]  /*43c0*/  @!P3 STG.E desc[UR12][R4.64+0x780], R83 ;  /* 0x000780530400b986 */ /* 0x000fe2000c10190c */
[----:B------:R-:W-:Y:S02]  /*43d0*/  @!P1 R2UR UR16, R36 ;  /* 0x00000000241092ca */ /* 0x000fe400000e0000 */
[----:B------:R-:W-:Y:S01]  /*43e0*/  @!P1 R2UR UR17, R37 ;  /* 0x00000000251192ca */ /* 0x000fe200000e0000 */
[----:B------:R-:W-:Y:S01]  /*43f0*/  @!P2 STG.E desc[UR14][R4.64+0x800], R21 ;  /* 0x000800150400a986 */ /* 0x000fe2000c10190e */
[----:B------:R-:W-:-:S02]  /*4400*/  ISETP.GE.U32.AND P6, PT, R2, UR44, PT ;  /* 0x0000002c02007c0c */ /* 0x000fc4000bfc6070 */
[----:B------:R-:W-:Y:S01]  /*4410*/  ISETP.GE.U32.AND P5, PT, R3, UR44, PT ;  /* 0x0000002c03007c0c */ /* 0x000fe2000bfa6070 */
[----:B------:R-:W-:Y:S01]  /*4420*/  @!P0 STG.E desc[UR4][R4.64+0x900], R23 ;  /* 0x0009001704008986 */ /* 0x000fe2000c101904 */
[----:B------:R-:W-:Y:S01]  /*4430*/  ISETP.GE.U32.AND P3, PT, R59, UR44, PT ;  /* 0x0000002c3b007c0c */ /* 0x000fe2000bf66070 */
[----:B------:R-:W1:Y:S01]  /*4440*/  LDCU UR4, c[0x0][0x370] ;  /* 0x00006e00ff0477ac */ /* 0x000e620008000800 */
[----:B------:R-:W-:Y:S02]  /*4450*/  ISETP.GE.U32.AND P2, PT, R60, UR44, PT ;  /* 0x0000002c3c007c0c */ /* 0x000fe4000bf46070 */
[----:B------:R-:W-:Y:S02]  /*4460*/  ISETP.GE.U32.AND P4, PT, R61, UR44, PT ;  /* 0x0000002c3d007c0c */ /* 0x000fe4000bf86070 */
[----:B------:R-:W-:Y:S01]  /*4470*/  ISETP.GE.AND.EX P3, PT, RZ, UR45, PT, P3 ;  /* 0x0000002dff007c0c */ /* 0x000fe2000bf66330 */
[----:B------:R2:W-:Y:S01]  /*4480*/  @!P1 STG.E desc[UR16][R4.64+0xd00], R0 ;  /* 0x000d000004009986 */ /* 0x0005e2000c101910 */
[----:B------:R-:W-:-:S02]  /*4490*/  ISETP.GE.AND.EX P2, PT, RZ, UR45, PT, P2 ;  /* 0x0000002dff007c0c */ /* 0x000fc4000bf46320 */
[----:B------:R-:W-:Y:S02]  /*44a0*/  ISETP.GE.AND.EX P4, PT, RZ, UR45, PT, P4 ;  /* 0x0000002dff007c0c */ /* 0x000fe4000bf86340 */
[----:B------:R-:W-:Y:S02]  /*44b0*/  ISETP.GE.AND.EX P6, PT, RZ, UR45, PT, P6 ;  /* 0x0000002dff007c0c */ /* 0x000fe4000bfc6360 */
[----:B------:R-:W-:Y:S02]  /*44c0*/  ISETP.GE.AND.EX P5, PT, RZ, UR45, PT, P5 ;  /* 0x0000002dff007c0c */ /* 0x000fe4000bfa6350 */
[----:B------:R-:W-:Y:S02]  /*44d0*/  ISETP.GE.U32.AND P0, PT, R63, UR44, PT ;  /* 0x0000002c3f007c0c */ /* 0x000fe4000bf06070 */
[----:B------:R-:W-:Y:S01]  /*44e0*/  IADD3 R2, PT, PT, R42, 0x20, RZ ;  /* 0x000000202a027810 */ /* 0x000fe20007ffe0ff */
[----:B--2---:R-:W1:Y:S01]  /*44f0*/  LDC R0, c[0x0][0x364] ;  /* 0x0000d900ff007b82 */ /* 0x004e620000000800 */
[----:B------:R-:W-:-:S02]  /*4500*/  ISETP.GE.AND.EX P0, PT, RZ, UR45, PT, P0 ;  /* 0x0000002dff007c0c */ /* 0x000fc4000bf06300 */
[C---:B------:R-:W-:Y:S02]  /*4510*/  @!P3 R2UR UR6, R36.reuse ;  /* 0x000000002406b2ca */ /* 0x040fe400000e0000 */
[C---:B------:R-:W-:Y:S02]  /*4520*/  @!P3 R2UR UR7, R37.reuse ;  /* 0x000000002507b2ca */ /* 0x040fe400000e0000 */
[C---:B------:R-:W-:Y:S02]  /*4530*/  @!P2 R2UR UR8, R36.reuse ;  /* 0x000000002408a2ca */ /* 0x040fe400000e0000 */
[C---:B------:R-:W-:Y:S02]  /*4540*/  @!P2 R2UR UR9, R37.reuse ;  /* 0x000000002509a2ca */ /* 0x040fe400000e0000 */
[----:B------:R-:W-:Y:S02]  /*4550*/  @!P4 R2UR UR10, R36 ;  /* 0x00000000240ac2ca */ /* 0x000fe400000e0000 */
[----:B------:R-:W-:-:S02]  /*4560*/  @!P4 R2UR UR11, R37 ;  /* 0x00000000250bc2ca */ /* 0x000fc400000e0000 */
[C---:B------:R-:W-:Y:S02]  /*4570*/  @!P6 R2UR UR12, R36.reuse ;  /* 0x00000000240ce2ca */ /* 0x040fe400000e0000 */
[C---:B------:R-:W-:Y:S01]  /*4580*/  @!P6 R2UR UR13, R37.reuse ;  /* 0x00000000250de2ca */ /* 0x040fe200000e0000 */
[----:B------:R2:W-:Y:S01]  /*4590*/  @!P3 STG.E desc[UR6][R4.64+0x980], R87 ;  /* 0x000980570400b986 */ /* 0x0005e2000c101906 */
        /* <DEDUP_REMOVED lines=11> */
[----:B------:R-:W-:Y:S01]  /*4650*/  IADD3 R11, PT, PT, R42, 0x2e0, RZ ;  /* 0x000002e02a0b7810 */ /* 0x000fe20007ffe0ff */
[----:B------:R2:W-:Y:S01]  /*4660*/  @!P5 STG.E desc[UR14][R4.64+0xc80], R93 ;  /* 0x000c805d0400d986 */ /* 0x0005e2000c10190e */
[----:B------:R-:W-:Y:S02]  /*4670*/  ISETP.GE.U32.AND P1, PT, R64, UR44, PT ;  /* 0x0000002c40007c0c */ /* 0x000fe4000bf26070 */
[----:B------:R-:W-:Y:S01]  /*4680*/  ISETP.GE.U32.AND P4, PT, R2, UR44, PT ;  /* 0x0000002c02007c0c */ /* 0x000fe2000bf86070 */
[----:B------:R2:W-:Y:S01]  /*4690*/  @!P0 STG.E desc[UR16][R4.64+0xd80], R29 ;  /* 0x000d801d04008986 */ /* 0x0005e2000c101910 */
[----:B------:R-:W-:-:S02]  /*46a0*/  ISETP.GE.U32.AND P5, PT, R6, UR44, PT ;  /* 0x0000002c06007c0c */ /* 0x000fc4000bfa6070 */
[----:B------:R-:W-:Y:S02]  /*46b0*/  ISETP.GE.U32.AND P6, PT, R7, UR44, PT ;  /* 0x0000002c07007c0c */ /* 0x000fe4000bfc6070 */
[----:B------:R-:W-:Y:S02]  /*46c0*/  ISETP.GE.U32.AND P2, PT, R10, UR44, PT ;  /* 0x0000002c0a007c0c */ /* 0x000fe4000bf46070 */
[----:B------:R-:W-:Y:S02]  /*46d0*/  ISETP.GE.U32.AND P3, PT, R11, UR44, PT ;  /* 0x0000002c0b007c0c */ /* 0x000fe4000bf66070 */
[----:B------:R-:W-:Y:S02]  /*46e0*/  ISETP.GE.AND.EX P4, PT, RZ, UR45, PT, P4 ;  /* 0x0000002dff007c0c */ /* 0x000fe4000bf86340 */
[----:B------:R-:W-:Y:S02]  /*46f0*/  ISETP.GE.AND.EX P5, PT, RZ, UR45, PT, P5 ;  /* 0x0000002dff007c0c */ /* 0x000fe4000bfa6350 */
[----:B------:R-:W-:-:S02]  /*4700*/  ISETP.GE.AND.EX P6, PT, RZ, UR45, PT, P6 ;  /* 0x0000002dff007c0c */ /* 0x000fc4000bfc6360 */
[----:B------:R-:W-:Y:S02]  /*4710*/  ISETP.GE.AND.EX P2, PT, RZ, UR45, PT, P2 ;  /* 0x0000002dff007c0c */ /* 0x000fe4000bf46320 */
[----:B------:R-:W-:Y:S02]  /*4720*/  ISETP.GE.AND.EX P3, PT, RZ, UR45, PT, P3 ;  /* 0x0000002dff007c0c */ /* 0x000fe4000bf66330 */
[----:B------:R-:W-:Y:S02]  /*4730*/  ISETP.GE.AND.EX P1, PT, RZ, UR45, PT, P1 ;  /* 0x0000002dff007c0c */ /* 0x000fe4000bf26310 */
[----:B------:R-:W-:Y:S02]  /*4740*/  IADD3 R41, P0, PT, R0, R41, RZ ;  /* 0x0000002900297210 */ /* 0x000fe40007f1e0ff */
[----:B------:R-:W-:Y:S02]  /*4750*/  @!P4 R2UR UR6, R36 ;  /* 0x000000002406c2ca */ /* 0x000fe400000e0000 */
[----:B------:R-:W-:-:S02]  /*4760*/  LEA.HI.X.SX32 R43, R0, R43, 0x1, P0 ;  /* 0x0000002b002b7211 */ /* 0x000fc400000f0eff */
[----:B------:R-:W-:Y:S02]  /*4770*/  ISETP.GE.U32.AND P0, PT, R41, UR46, PT ;  /* 0x0000002e29007c0c */ /* 0x000fe4000bf06070 */
        /* <DEDUP_REMOVED lines=20> */
.L_x_8196:
[----:B------:R-:W-:Y:S05]  /*48c0*/  EXIT ;  /* 0x000000000000794d */ /* 0x000fea0003800000 */
.L_x_8197:
[----:B------:R-:W-:Y:S01]  /*48d0*/  BSSY B1, `(.L_x_8257) ;  /* 0x0000007000017945 */ /* 0x000fe20003800000 */
[----:B------:R-:W-:Y:S02]  /*48e0*/  MOV R12, 0x10 ;  /* 0x00000010000c7802 */ /* 0x000fe40000000f00 */
[----:B------:R-:W-:Y:S02]  /*48f0*/  MOV R11, 0x1f ;  /* 0x0000001f000b7802 */ /* 0x000fe40000000f00 */
[----:B------:R-:W-:-:S07]  /*4900*/  MOV R15, 0xffffffff ;  /* 0xffffffff000f7802 */ /* 0x000fce0000000f00 */
[----:B------:R-:W-:Y:S05]  /*4910*/  WARPSYNC.COLLECTIVE R15, `(.L_x_8258) ;  /* 0x000000000f087348 */ /* 0x000fea0003c00000 */
[----:B------:R0:W1:Y:S02]  /*4920*/  SHFL.BFLY P6, R14, R13, R12, R11 ;  /* 0x0c00000c0d0e7389 */ /* 0x00006400000c000b */
[----:B01----:R-:W-:Y:S05]  /*4930*/  ENDCOLLECTIVE ;  /* 0x000000000000791b */ /* 0x003fea0003800000 */
.L_x_8258:
[----:B------:R-:W-:Y:S05]  /*4940*/  BSYNC B1 ;  /* 0x0000000000017941 */ /* 0x000fea0003800000 */
.L_x_8257:
        /* <DEDUP_REMOVED lines=9> */
.L_x_8259:
[----:B------:R-:W-:Y:S01]  /*49e0*/  HFMA2 R12, -RZ, RZ, 0, 2.384185791015625e-07 ;  /* 0x00000004ff0c7431 */ /* 0x000fe200000001ff */
[----:B------:R-:W-:-:S04]  /*49f0*/  FMNMX R0, R13, R14, !PT ;  /* 0x0000000e0d007209 */ /* 0x000fc80007800000 */
[----:B------:R-:W-:-:S07]  /*4a00*/  MOV R13, R0 ;  /* 0x00000000000d7202 */ /* 0x000fce0000000f00 */
[----:B------:R-:W-:Y:S05]  /*4a10*/  WARPSYNC.COLLECTIVE R15, `(.L_x_8260) ;  /* 0x000000000f087348 */ /* 0x000fea0003c00000 */
[----:B------:R0:W1:Y:S02]  /*4a20*/  SHFL.BFLY P6, R14, R13, R12, R11 ;  /* 0x0c00000c0d0e7389 */ /* 0x00006400000c000b */
[----:B01----:R-:W-:Y:S05]  /*4a30*/  ENDCOLLECTIVE ;  /* 0x000000000000791b */ /* 0x003fea0003800000 */
.L_x_8260:
[----:B------:R-:W-:Y:S01]  /*4a40*/  HFMA2 R12, -RZ, RZ, 0, 1.1920928955078125e-07 ;  /* 0x00000002ff0c7431 */ /* 0x000fe200000001ff */
[----:B------:R-:W-:-:S04]  /*4a50*/  FMNMX R2, R0, R14, !PT ;  /* 0x0000000e00027209 */ /* 0x000fc80007800000 */
[----:B------:R-:W-:-:S07]  /*4a60*/  MOV R13, R2 ;  /* 0x00000002000d7202 */ /* 0x000fce0000000f00 */
[----:B------:R-:W-:Y:S05]  /*4a70*/  WARPSYNC.COLLECTIVE R15, `(.L_x_8261) ;  /* 0x000000000f087348 */ /* 0x000fea0003c00000 */
[----:B------:R0:W1:Y:S02]  /*4a80*/  SHFL.BFLY P6, R14, R13, R12, R11 ;  /* 0x0c00000c0d0e7389 */ /* 0x00006400000c000b */
[----:B01----:R-:W-:Y:S05]  /*4a90*/  ENDCOLLECTIVE ;  /* 0x000000000000791b */ /* 0x003fea0003800000 */
.L_x_8261:
[----:B------:R-:W-:Y:S01]  /*4aa0*/  HFMA2 R12, -RZ, RZ, 0, 5.9604644775390625e-08 ;  /* 0x00000001ff0c7431 */ /* 0x000fe200000001ff */
[----:B------:R-:W-:-:S04]  /*4ab0*/  FMNMX R3, R2, R14, !PT ;  /* 0x0000000e02037209 */ /* 0x000fc80007800000 */
[----:B------:R-:W-:-:S07]  /*4ac0*/  MOV R13, R3 ;  /* 0x00000003000d7202 */ /* 0x000fce0000000f00 */
[----:B------:R-:W-:Y:S05]  /*4ad0*/  WARPSYNC.COLLECTIVE R15, `(.L_x_8262) ;  /* 0x000000000f087348 */ /* 0x000fea0003c00000 */
[----:B------:R0:W1:Y:S02]  /*4ae0*/  SHFL.BFLY P6, R14, R13, R12, R11 ;  /* 0x0c00000c0d0e7389 */ /* 0x00006400000c000b */
[----:B01----:R-:W-:Y:S05]  /*4af0*/  ENDCOLLECTIVE ;  /* 0x000000000000791b */ /* 0x003fea0003800000 */
.L_x_8262:
        /* <DEDUP_REMOVED lines=119> */
[----:B0-----:R-:W-:Y:S01]  /*5270*/  FMUL R10, R10, R19 ;  /* 0x000000130a0a7220 */ /* 0x001fe20000400000 */
        /* <DEDUP_REMOVED lines=23> */
[----:B------:R-:W-:Y:S01]  /*53f0*/  FADD R25, R23, -12583039 ;  /* 0xcb40007f17197421 */ /* 0x000fe20000000000 */
[----:B-1----:R-:W-:-:S03]  /*5400*/  FFMA.SAT R21, R72, R67, 0.5 ;  /* 0x3f00000048157423 */ /* 0x002fc60000002043 */
[----:B------:R-:W-:Y:S01]  /*5410*/  FFMA R25, R34, 1.4426950216293334961, -R25 ;  /* 0x3fb8aa3b22197823 */ /* 0x000fe20000000819 */
[----:B------:R-:W-:-:S03]  /*5420*/  FFMA.RM R21, R21, R68, 12582913 ;  /* 0x4b40000115157423 */ /* 0x000fc60000004044 */
[----:B------:R-:W-:Y:S01]  /*5430*/  FFMA R25, R34, 1.925963033500011079e-08, R25 ;  /* 0x32a5706022197823 */ /* 0x000fe20000000019 */
[----:B--2---:R-:W-:Y:S01]  /*5440*/  FMUL R19, R19, R20 ;  /* 0x0000001413137220 */ /* 0x004fe20000400000 */
        /* <DEDUP_REMOVED lines=44> */
[----:B------:R-:W-:-:S05]  /*5710*/  FFMA R27, R12, 1.925963033500011079e-08, R27 ;  /* 0x32a570600c1b7823 */ /* 0x000fca000000001b */
[----:B------:R-:W2:Y:S01]  /*5720*/  MUFU.EX2 R34, R27 ;  /* 0x0000001b00227308 */ /* 0x000ea20000000800 */
[----:B0-----:R-:W-:Y:S01]  /*5730*/  FMUL R25, R25, R26 ;  /* 0x0000001a19197220 */ /* 0x001fe20000400000 */
[----:B-1----:R-:W-:Y:S01]  /*5740*/  FMUL R24, R24, R31 ;  /* 0x0000001f18187220 */ /* 0x002fe20000400000 */
        /* <DEDUP_REMOVED lines=100> */
.L_x_8263:
[----:B------:R-:W-:Y:S02]  /*5d90*/  HFMA2 R12, -RZ, RZ, 0, 4.76837158203125e-07 ;  /* 0x00000008ff0c7431 */ /* 0x000fe400000001ff */
[----:B------:R-:W-:-:S05]  /*5da0*/  FADD R35, R13, R14 ;  /* 0x0000000e0d237221 */ /* 0x000fca0000000000 */
[----:B------:R-:W-:-:S07]  /*5db0*/  MOV R13, R35 ;  /* 0x00000023000d7202 */ /* 0x000fce0000000f00 */
[----:B------:R-:W-:Y:S05]  /*5dc0*/  WARPSYNC.COLLECTIVE R15, `(.L_x_8264) ;  /* 0x000000000f087348 */ /* 0x000fea0003c00000 */
[----:B------:R0:W1:Y:S02]  /*5dd0*/  SHFL.BFLY P6, R14, R13, R12, R11 ;  /* 0x0c00000c0d0e7389 */ /* 0x00006400000c000b */
[----:B01----:R-:W-:Y:S05]  /*5de0*/  ENDCOLLECTIVE ;  /* 0x000000000000791b */ /* 0x003fea0003800000 */
.L_x_8264:
[----:B------:R-:W-:Y:S02]  /*5df0*/  HFMA2 R12, -RZ, RZ, 0, 2.384185791015625e-07 ;  /* 0x00000004ff0c7431 */ /* 0x000fe400000001ff */
[----:B------:R-:W-:-:S05]  /*5e00*/  FADD R38, R35, R14 ;  /* 0x0000000e23267221 */ /* 0x000fca0000000000 */
[----:B------:R-:W-:-:S07]  /*5e10*/  MOV R13, R38 ;  /* 0x00000026000d7202 */ /* 0x000fce0000000f00 */
[----:B------:R-:W-:Y:S05]  /*5e20*/  WARPSYNC.COLLECTIVE R15, `(.L_x_8265) ;  /* 0x000000000f087348 */ /* 0x000fea0003c00000 */
[----:B------:R0:W1:Y:S02]  /*5e30*/  SHFL.BFLY P6, R14, R13, R12, R11 ;  /* 0x0c00000c0d0e7389 */ /* 0x00006400000c000b */
[----:B01----:R-:W-:Y:S05]  /*5e40*/  ENDCOLLECTIVE ;  /* 0x000000000000791b */ /* 0x003fea0003800000 */
.L_x_8265:
[----:B------:R-:W-:Y:S02]  /*5e50*/  HFMA2 R12, -RZ, RZ, 0, 1.1920928955078125e-07 ;  /* 0x00000002ff0c7431 */ /* 0x000fe400000001ff */
[----:B------:R-:W-:-:S05]  /*5e60*/  FADD R39, R38, R14 ;  /* 0x0000000e26277221 */ /* 0x000fca0000000000 */
[----:B------:R-:W-:-:S07]  /*5e70*/  MOV R13, R39 ;  /* 0x00000027000d7202 */ /* 0x000fce0000000f00 */
[----:B------:R-:W-:Y:S05]  /*5e80*/  WARPSYNC.COLLECTIVE R15, `(.L_x_8266) ;  /* 0x000000000f087348 */ /* 0x000fea0003c00000 */
[----:B------:R0:W1:Y:S02]  /*5e90*/  SHFL.BFLY P6, R14, R13, R12, R11 ;  /* 0x0c00000c0d0e7389 */ /* 0x00006400000c000b */
[----:B01----:R-:W-:Y:S05]  /*5ea0*/  ENDCOLLECTIVE ;  /* 0x000000000000791b */ /* 0x003fea0003800000 */
.L_x_8266:
[----:B------:R-:W-:Y:S02]  /*5eb0*/  HFMA2 R12, -RZ, RZ, 0, 5.9604644775390625e-08 ;  /* 0x00000001ff0c7431 */ /* 0x000fe400000001ff */
[----:B------:R-:W-:-:S05]  /*5ec0*/  FADD R40, R39, R14 ;  /* 0x0000000e27287221 */ /* 0x000fca0000000000 */
[----:B------:R-:W-:-:S07]  /*5ed0*/  MOV R13, R40 ;  /* 0x00000028000d7202 */ /* 0x000fce0000000f00 */
[----:B------:R-:W-:Y:S05]  /*5ee0*/  WARPSYNC.COLLECTIVE R15, `(.L_x_8267) ;  /* 0x000000000f087348 */ /* 0x000fea0003c00000 */
[----:B------:R0:W1:Y:S02]  /*5ef0*/  SHFL.BFLY P6, R14, R13, R12, R11 ;  /* 0x0c00000c0d0e7389 */ /* 0x00006400000c000b */
[----:B01----:R-:W-:Y:S05]  /*5f00*/  ENDCOLLECTIVE ;  /* 0x000000000000791b */ /* 0x003fea0003800000 */
.L_x_8267:
[----:B------:R-:W-:Y:S05]  /*5f10*/  BRA `(.L_x_8268) ;  /* 0xffffffc400747947 */ /* 0x000fea000383ffff */
        .weak           $__internal_166_$__cuda_sm3x_div_rn_noftz_f32_slowpath
        .type           $__internal_166_$__cuda_sm3x_div_rn_noftz_f32_slowpath,@function
        .size           $__internal_166_$__cuda_sm3x_div_rn_noftz_f32_slowpath,(.L_x_15483 - $__internal_166_$__cuda_sm3x_div_rn_noftz_f32_slowpath)
$__internal_166_$__cuda_sm3x_div_rn_noftz_f32_slowpath:
        /* <DEDUP_REMOVED lines=37> */
.L_x_8270:
        /* <DEDUP_REMOVED lines=51> */
.L_x_8277:
[----:B------:R-:W-:-:S04]  /*64a0*/  LOP3.LUT R13, R13, 0x80000000, RZ, 0xc0, !PT ;  /* 0x800000000d0d7812 */ /* 0x000fc800078ec0ff */
[----:B------:R-:W-:Y:S01]  /*64b0*/  LOP3.LUT R13, R13, 0x7f800000, RZ, 0xfc, !PT ;  /* 0x7f8000000d0d7812 */ /* 0x000fe200078efcff */
[----:B------:R-:W-:Y:S06]  /*64c0*/  BRA `(.L_x_8278) ;  /* 0x0000000000047947 */ /* 0x000fec0003800000 */
.L_x_8276:
[----:B------:R-:W-:-:S07]  /*64d0*/  LEA R13, R66, R13, 0x17 ;  /* 0x0000000d420d7211 */ /* 0x000fce00078eb8ff */
.L_x_8278:
[----:B------:R-:W-:Y:S05]  /*64e0*/  BSYNC.RECONVERGENT B2 ;  /* 0x0000000000027941 */ /* 0x000fea0003800200 */
.L_x_8275:
[----:B------:R-:W-:Y:S05]  /*64f0*/  BRA `(.L_x_8279) ;  /* 0x0000000000207947 */ /* 0x000fea0003800000 */
.L_x_8274:
[----:B------:R-:W-:-:S04]  /*6500*/  LOP3.LUT R4, R79, 0x80000000, R4, 0x48, !PT ;  /* 0x800000004f047812 */ /* 0x000fc800078e4804 */
[----:B------:R-:W-:Y:S01]  /*6510*/  LOP3.LUT R13, R4, 0x7f800000, RZ, 0xfc, !PT ;  /* 0x7f800000040d7812 */ /* 0x000fe200078efcff */
[----:B------:R-:W-:Y:S06]  /*6520*/  BRA `(.L_x_8279) ;  /* 0x0000000000147947 */ /* 0x000fec0003800000 */
.L_x_8273:
[----:B------:R-:W-:Y:S01]  /*6530*/  LOP3.LUT R13, R79, 0x80000000, R4, 0x48, !PT ;  /* 0x800000004f0d7812 */ /* 0x000fe200078e4804 */
[----:B------:R-:W-:Y:S06]  /*6540*/  BRA `(.L_x_8279) ;  /* 0x00000000000c7947 */ /* 0x000fec0003800000 */
.L_x_8272:
[----:B------:R-:W0:Y:S01]  /*6550*/  MUFU.RSQ R13, -QNAN ;  /* 0xffc00000000d7908 */ /* 0x000e220000001400 */
[----:B------:R-:W-:Y:S05]  /*6560*/  BRA `(.L_x_8279) ;  /* 0x0000000000047947 */ /* 0x000fea0003800000 */
.L_x_8271:
[----:B------:R-:W-:-:S07]  /*6570*/  FADD.FTZ R13, R4, R11 ;  /* 0x0000000b040d7221 */ /* 0x000fce0000010000 */
.L_x_8279:
[----:B------:R-:W-:Y:S05]  /*6580*/  BSYNC.RECONVERGENT B1 ;  /* 0x0000000000017941 */ /* 0x000fea0003800200 */
.L_x_8269:
[----:B0-----:R-:W-:Y:S01]  /*6590*/  MOV R4, R13 ;  /* 0x0000000d00047202 */ /* 0x001fe20000000f00 */
[----:B------:R-:W-:-:S04]  /*65a0*/  HFMA2 R13, -RZ, RZ, 0, 0 ;  /* 0x00000000ff0d7431 */ /* 0x000fc800000001ff */
[----:B------:R-:W-:Y:S05]  /*65b0*/  RET.REL.NODEC R12 `(_ZN7oneflow4cuda7softmax15SoftmaxWarpImplI10SimpleLoadIffE11SimpleStoreIffEfLi1ELi29ELi32ELi1ELb1ELNS1_9AlgorithmE0EEEvT_T0_ll) ;  /* 0xffffff980c907950 */ /* 0x000fea0003c3ffff */
.L_x_8280:
        /* <DEDUP_REMOVED lines=12> */
.L_x_15483:


//--------------------- .text._ZN7oneflow4cuda7softmax15SoftmaxWarpImplI10SimpleLoadIffE11SimpleStoreIffEfLi1ELi29ELi32ELi1ELb0ELNS1_9AlgorithmE0EEEvT_T0_ll --------------------------
	.section	.text._ZN7oneflow4cuda7softmax15SoftmaxWarpImplI10SimpleLoadIffE11SimpleStoreIffEfLi1ELi29ELi32ELi1ELb0ELNS1_9AlgorithmE0EEEvT_T0_ll,"ax",@progbits
	.align	128
        .global         _ZN7oneflow4cuda7softmax15SoftmaxWarpImplI10SimpleLoadIffE11SimpleStoreIffEfLi1ELi29ELi32ELi1ELb0ELNS1_9AlgorithmE0EEEvT_T0_ll
        .type           _ZN7oneflow4cuda7softmax15SoftmaxWarpImplI10SimpleLoadIffE11SimpleStoreIffEfLi1ELi29ELi32ELi1ELb0ELNS1_9AlgorithmE0EEEvT_T0_ll,@function
        .size           _ZN7oneflow4cuda7softmax15SoftmaxWarpImplI10SimpleLoadIffE11SimpleStoreIffEfLi1ELi29ELi32ELi1ELb0ELNS1_9AlgorithmE0EEEvT_T0_ll,(.L_x_15484 - _ZN7oneflow4cuda7softmax15SoftmaxWarpImplI10SimpleLoadIffE11SimpleStoreIffEfLi1ELi29ELi32ELi1ELb0ELNS1_9AlgorithmE0EEEvT_T0_ll)
        .other          _ZN7oneflow4cuda7softmax15SoftmaxWarpImplI10SimpleLoadIffE11SimpleStoreIffEfLi1ELi29ELi32ELi1ELb0ELNS1_9AlgorithmE0EEEvT_T0_ll,@"STO_CUDA_ENTRY STV_DEFAULT"
_ZN7oneflow4cuda7softmax15SoftmaxWarpImplI10SimpleLoadIffE11SimpleStoreIffEfLi1ELi29ELi32ELi1ELb0ELNS1_9AlgorithmE0EEEvT_T0_ll:
.text._ZN7oneflow4cuda7softmax15SoftmaxWarpImplI10SimpleLoadIffE11SimpleStoreIffEfLi1ELi29ELi32ELi1ELb0ELNS1_9AlgorithmE0EEEvT_T0_ll:
        /* <DEDUP_REMOVED lines=24> */
.L_x_8281:
        /* <DEDUP_REMOVED lines=13> */
.L_x_8341:
        /* <DEDUP_REMOVED lines=123> */
[----:B------:R-:W-:Y:S01]  /*0a00*/  FADD R3, R19, -12583039 ;  /* 0xcb40007f13037421 */ /* 0x000fe20000000000 */
[--C-:B------:R-:W-:Y:S01]  /*0a10*/  FADD R68, R25, -R32.reuse ;  /* 0x8000002019447221 */ /* 0x100fe20000000000 */
[--C-:B------:R-:W-:Y:S01]  /*0a20*/  FADD R66, R16, -R32.reuse ;  /* 0x8000002010427221 */ /* 0x100fe20000000000 */
[--C-:B------:R-:W-:Y:S01]  /*0a30*/  FADD R62, R23, -R32.reuse ;  /* 0x80000020173e7221 */ /* 0x100fe20000000000 */
[--C-:B------:R-:W-:Y:S01]  /*0a40*/  FADD R28, R21, -R32.reuse ;  /* 0x80000020151c7221 */ /* 0x100fe20000000000 */
[----:B------:R-:W-:Y:S01]  /*0a50*/  FFMA R9, R72, 1.925963033500011079e-08, R9 ;  /* 0x32a5706048097823 */ /* 0x000fe20000000009 */
[----:B------:R-:W-:Y:S01]  /*0a60*/  FADD R32, R17, -R32 ;  /* 0x8000002011207221 */ /* 0x000fe20000000000 */
[----:B------:R-:W-:Y:S01]  /*0a70*/  FADD R17, R15, -12583039 ;  /* 0xcb40007f0f117421 */ /* 0x000fe20000000000 */
[----:B------:R-:W-:Y:S01]  /*0a80*/  FFMA R3, R4, 1.4426950216293334961, -R3 ;  /* 0x3fb8aa3b04037823 */ /* 0x000fe20000000803 */
[----:B------:R-:W-:Y:S01]  /*0a90*/  FADD R13, R10, -12583039 ;  /* 0xcb40007f0a0d7421 */ /* 0x000fe20000000000 */
[-C--:B------:R-:W-:Y:S01]  /*0aa0*/  FFMA.SAT R25, R22, R11.reuse, 0.5 ;  /* 0x3f00000016197423 */ /* 0x080fe2000000200b */
[----:B------:R-:W-:Y:S01]  /*0ab0*/  FFMA R17, R0, 1.4426950216293334961, -R17 ;  /* 0x3fb8aa3b00117823 */ /* 0x000fe20000000811 */
[----:B------:R-:W1:Y:S01]  /*0ac0*/  MUFU.EX2 R9, R9 ;  /* 0x0000000900097308 */ /* 0x000e620000000800 */
[----:B------:R-:W-:Y:S01]  /*0ad0*/  FFMA R5, R4, 1.925963033500011079e-08, R3 ;  /* 0x32a5706004057823 */ /* 0x000fe20000000003 */
[----:B------:R-:W-:Y:S01]  /*0ae0*/  FFMA.SAT R3, R2, R11, 0.5 ;  /* 0x3f00000002037423 */ /* 0x000fe2000000200b */
[----:B------:R-:W-:Y:S01]  /*0af0*/  FFMA R17, R0, 1.925963033500011079e-08, R17 ;  /* 0x32a5706000117823 */ /* 0x000fe20000000011 */
[----:B------:R-:W-:Y:S01]  /*0b00*/  SHF.L.U32 R0, R7, 0x17, RZ ;  /* 0x0000001707007819 */ /* 0x000fe200000006ff */
[C---:B------:R-:W-:Y:S01]  /*0b10*/  FFMA R13, R70.reuse, 1.4426950216293334961, -R13 ;  /* 0x3fb8aa3b460d7823 */ /* 0x040fe2000000080d */
[-C--:B------:R-:W-:Y:S01]  /*0b20*/  FFMA.RM R7, R3, R12.reuse, 12582913 ;  /* 0x4b40000103077423 */ /* 0x080fe2000000400c */
[----:B------:R-:W-:Y:S01]  /*0b30*/  FFMA.RM R25, R25, R12, 12582913 ;  /* 0x4b40000119197423 */ /* 0x000fe2000000400c */
[----:B------:R2:W3:Y:S01]  /*0b40*/  MUFU.EX2 R4, R17 ;  /* 0x0000001100047308 */ /* 0x0004e20000000800 */
[----:B------:R-:W-:Y:S01]  /*0b50*/  FFMA R13, R70, 1.925963033500011079e-08, R13 ;  /* 0x32a57060460d7823 */ /* 0x000fe2000000000d */
[C---:B------:R-:W-:Y:S01]  /*0b60*/  FADD R3, R7.reuse, -12583039 ;  /* 0xcb40007f07037421 */ /* 0x040fe20000000000 */
[----:B------:R-:W-:-:S03]  /*0b70*/  SHF.L.U32 R7, R7, 0x17, RZ ;  /* 0x0000001707077819 */ /* 0x000fc600000006ff */
[----:B------:R-:W-:Y:S02]  /*0b80*/  FFMA R3, R2, 1.4426950216293334961, -R3 ;  /* 0x3fb8aa3b02037823 */ /* 0x000fe40000000803 */
[----:B------:R-:W4:Y:S01]  /*0b90*/  MUFU.EX2 R13, R13 ;  /* 0x0000000d000d7308 */ /* 0x000f220000000800 */
[----:B-1----:R-:W-:Y:S01]  /*0ba0*/  FMUL R0, R0, R9 ;  /* 0x0000000900007220 */ /* 0x002fe20000400000 */
[----:B------:R-:W-:Y:S01]  /*0bb0*/  FFMA R9, R2, 1.925963033500011079e-08, R3 ;  /* 0x32a5706002097823 */ /* 0x000fe20000000003 */
[-C--:B------:R-:W-:Y:S01]  /*0bc0*/  FFMA.SAT R3, R8, R11.reuse, 0.5 ;  /* 0x3f00000008037423 */ /* 0x080fe2000000200b */
[----:B------:R-:W-:Y:S01]  /*0bd0*/  SHF.L.U32 R2, R10, 0x17, RZ ;  /* 0x000000170a027819 */ /* 0x000fe200000006ff */
[----:B--2---:R-:W-:Y:S02]  /*0be0*/  FFMA.SAT R17, R38, R11, 0.5 ;  /* 0x3f00000026117423 */ /* 0x004fe4000000200b */
[-C--:B------:R-:W-:Y:S01]  /*0bf0*/  FFMA.RM R10, R3, R12.reuse, 12582913 ;  /* 0x4b400001030a7423 */ /* 0x080fe2000000400c */
[----:B------:R-:W1:Y:S01]  /*0c00*/  MUFU.EX2 R5, R5 ;  /* 0x0000000500057308 */ /* 0x000e620000000800 */
[----:B------:R-:W-:Y:S01]  /*0c10*/  SHF.L.U32 R3, R15, 0x17, RZ ;  /* 0x000000170f037819 */ /* 0x000fe200000006ff */
[----:B------:R-:W-:Y:S01]  /*0c20*/  FFMA.RM R17, R17, R12, 12582913 ;  /* 0x4b40000111117423 */ /* 0x000fe2000000400c */
[----:B------:R-:W-:-:S03]  /*0c30*/  FADD R21, R10, -12583039 ;  /* 0xcb40007f0a157421 */ /* 0x000fc60000000000 */
[----:B---3--:R-:W-:Y:S01]  /*0c40*/  FMUL R3, R3, R4 ;  /* 0x0000000403037220 */ /* 0x008fe20000400000 */
[----:B------:R-:W-:Y:S01]  /*0c50*/  FFMA R21, R8, 1.4426950216293334961, -R21 ;  /* 0x3fb8aa3b08157823 */ /* 0x000fe20000000815 */
[----:B------:R-:W-:Y:S01]  /*0c60*/  SHF.L.U32 R4, R19, 0x17, RZ ;  /* 0x0000001713047819 */ /* 0x000fe200000006ff */
[----:B----4-:R-:W-:Y:S01]  /*0c70*/  FMUL R2, R2, R13 ;  /* 0x0000000d02027220 */ /* 0x010fe20000400000 */
[----:B------:R-:W-:Y:S01]  /*0c80*/  FFMA.SAT R13, R46, R11, 0.5 ;  /* 0x3f0000002e0d7423 */ /* 0x000fe2000000200b */
[----:B------:R-:W-:Y:S01]  /*0c90*/  FFMA R21, R8, 1.925963033500011079e-08, R21 ;  /* 0x32a5706008157823 */ /* 0x000fe20000000015 */
[----:B------:R-:W-:Y:S01]  /*0ca0*/  FADD R19, R17, -12583039 ;  /* 0xcb40007f11137421 */ /* 0x000fe20000000000 */
[----:B------:R2:W3:Y:S01]  /*0cb0*/  MUFU.EX2 R8, R9 ;  /* 0x0000000900087308 */ /* 0x0004e20000000800 */
[----:B------:R-:W-:Y:S02]  /*0cc0*/  FFMA.RM R13, R13, R12, 12582913 ;  /* 0x4b4000010d0d7423 */ /* 0x000fe4000000400c */
[----:B------:R-:W-:Y:S01]  /*0cd0*/  FFMA R19, R38, 1.4426950216293334961, -R19 ;  /* 0x3fb8aa3b26137823 */ /* 0x000fe20000000813 */
[----:B-1----:R-:W-:Y:S01]  /*0ce0*/  FMUL R4, R4, R5 ;  /* 0x0000000504047220 */ /* 0x002fe20000400000 */
[----:B------:R-:W-:-:S02]  /*0cf0*/  FADD R15, R13, -12583039 ;  /* 0xcb40007f0d0f7421 */ /* 0x000fc40000000000 */
[----:B------:R-:W-:Y:S02]  /*0d00*/  FFMA R19, R38, 1.925963033500011079e-08, R19 ;  /* 0x32a5706026137823 */ /* 0x000fe40000000013 */
[----:B------:R-:W-:Y:S01]  /*0d10*/  FFMA R15, R46, 1.4426950216293334961, -R15 ;  /* 0x3fb8aa3b2e0f7823 */ /* 0x000fe2000000080f */
[----:B--2---:R-:W-:-:S03]  /*0d20*/  FFMA.SAT R9, R40, R11, 0.5 ;  /* 0x3f00000028097423 */ /* 0x004fc6000000200b */
[----:B------:R-:W-:Y:S01]  /*0d30*/  FFMA R15, R46, 1.925963033500011079e-08, R15 ;  /* 0x32a570602e0f7823 */ /* 0x000fe2000000000f */
[----:B------:R-:W-:Y:S01]  /*0d40*/  FFMA.RM R18, R9, R12, 12582913 ;  /* 0x4b40000109127423 */ /* 0x000fe2000000400c */
[----:B---3--:R-:W-:Y:S01]  /*0d50*/  FMUL R5, R7, R8 ;  /* 0x0000000807057220 */ /* 0x008fe20000400000 */
[-C--:B------:R-:W-:Y:S01]  /*0d60*/  FFMA.SAT R7, R50, R11.reuse, 0.5 ;  /* 0x3f00000032077423 */ /* 0x080fe2000000200b */
[----:B------:R1:W2:Y:S01]  /*0d70*/  MUFU.EX2 R8, R21 ;  /* 0x0000001500087308 */ /* 0x0002a20000000800 */
[----:B------:R-:W-:Y:S02]  /*0d80*/  FADD R9, R18, -12583039 ;  /* 0xcb40007f12097421 */ /* 0x000fe40000000000 */
[----:B------:R-:W-:Y:S02]  /*0d90*/  FFMA.RM R16, R7, R12, 12582913 ;  /* 0x4b40000107107423 */ /* 0x000fe4000000400c */
[----:B------:R-:W-:Y:S02]  /*0da0*/  FFMA R9, R40, 1.4426950216293334961, -R9 ;  /* 0x3fb8aa3b28097823 */ /* 0x000fe40000000809 */
[----:B------:R-:W-:Y:S01]  /*0db0*/  FADD R7, R16, -12583039 ;  /* 0xcb40007f10077421 */ /* 0x000fe20000000000 */
[----:B------:R-:W3:Y:S01]  /*0dc0*/  MUFU.EX2 R15, R15 ;  /* 0x0000000f000f7308 */ /* 0x000ee20000000800 */
[----:B------:R-:W-:Y:S01]  /*0dd0*/  FFMA R40, R40, 1.925963033500011079e-08, R9 ;  /* 0x32a5706028287823 */ /* 0x000fe20000000009 */
[-C--:B------:R-:W-:Y:S01]  /*0de0*/  FFMA.SAT R9, R52, R11.reuse, 0.5 ;  /* 0x3f00000034097423 */ /* 0x080fe2000000200b */
[----:B------:R-:W-:Y:S01]  /*0df0*/  FFMA R7, R50, 1.4426950216293334961, -R7 ;  /* 0x3fb8aa3b32077823 */ /* 0x000fe20000000807 */
[----:B-1----:R-:W-:-:S03]  /*0e00*/  FFMA.SAT R21, R26, R11, 0.5 ;  /* 0x3f0000001a157423 */ /* 0x002fc6000000200b */
[----:B------:R-:W-:Y:S01]  /*0e10*/  FFMA R50, R50, 1.925963033500011079e-08, R7 ;  /* 0x32a5706032327823 */ /* 0x000fe20000000007 */
[----:B------:R-:W-:Y:S01]  /*0e20*/  SHF.L.U32 R7, R10, 0x17, RZ ;  /* 0x000000170a077819 */ /* 0x000fe200000006ff */
[----:B------:R-:W-:Y:S01]  /*0e30*/  FFMA.RM R21, R21, R12, 12582913 ;  /* 0x4b40000115157423 */ /* 0x000fe2000000400c */
[----:B------:R-:W1:Y:S03]  /*0e40*/  MUFU.EX2 R10, R19 ;  /* 0x00000013000a7308 */ /* 0x000e660000000800 */
[----:B--2---:R-:W-:Y:S01]  /*0e50*/  FMUL R7, R7, R8 ;  /* 0x0000000807077220 */ /* 0x004fe20000400000 */
[----:B------:R-:W-:-:S04]  /*0e60*/  SHF.L.U32 R8, R13, 0x17, RZ ;  /* 0x000000170d087819 */ /* 0x000fc800000006ff */
[----:B------:R-:W2:Y:S01]  /*0e70*/  MUFU.EX2 R13, R50 ;  /* 0x00000032000d7308 */ /* 0x000ea20000000800 */
[----:B---3--:R-:W-:Y:S01]  /*0e80*/  FMUL R8, R8, R15 ;  /* 0x0000000f08087220 */ /* 0x008fe20000400000 */
        /* <DEDUP_REMOVED lines=184> */
.L_x_8353:
        /* <DEDUP_REMOVED lines=11> */
[----:B01----:R-:W-:Y:S05]  /*1ac0*/  CALL.REL.NOINC `($__internal_167_$__cuda_sm3x_div_rn_noftz_f32_slowpath) ;  /* 0x0000003000cc7944 */ /* 0x003fea0003c00000 */
[----:B------:R-:W-:-:S07]  /*1ad0*/  MOV R14, R6 ;  /* 0x00000006000e7202 */ /* 0x000fce0000000f00 */
.L_x_8284:
[----:B------:R-:W-:Y:S05]  /*1ae0*/  BSYNC.RECONVERGENT B2 ;  /* 0x0000000000027941 */ /* 0x000fea0003800200 */
.L_x_8283:
        /* <DEDUP_REMOVED lines=11> */
[----:B01----:R-:W-:Y:S05]  /*1ba0*/  CALL.REL.NOINC `($__internal_167_$__cuda_sm3x_div_rn_noftz_f32_slowpath) ;  /* 0x0000003000947944 */ /* 0x003fea0003c00000 */
[----:B------:R-:W-:-:S07]  /*1bb0*/  MOV R15, R6 ;  /* 0x00000006000f7202 */ /* 0x000fce0000000f00 */
.L_x_8286:
[----:B------:R-:W-:Y:S05]  /*1bc0*/  BSYNC.RECONVERGENT B2 ;  /* 0x0000000000027941 */ /* 0x000fea0003800200 */
.L_x_8285:
        /* <DEDUP_REMOVED lines=13> */
.L_x_8288:
[----:B------:R-:W-:Y:S05]  /*1ca0*/  BSYNC.RECONVERGENT B2 ;  /* 0x0000000000027941 */ /* 0x000fea0003800200 */
.L_x_8287:
        /* <DEDUP_REMOVED lines=13> */
.L_x_8290:
[----:B------:R-:W-:Y:S05]  /*1d80*/  BSYNC.RECONVERGENT B2 ;  /* 0x0000000000027941 */ /* 0x000fea0003800200 */
.L_x_8289:
        /* <DEDUP_REMOVED lines=13> */
.L_x_8292:
[----:B------:R-:W-:Y:S05]  /*1e60*/  BSYNC.RECONVERGENT B2 ;  /* 0x0000000000027941 */ /* 0x000fea0003800200 */
.L_x_8291:
        /* <DEDUP_REMOVED lines=13> */
.L_x_8294:
[----:B------:R-:W-:Y:S05]  /*1f40*/  BSYNC.RECONVERGENT B2 ;  /* 0x0000000000027941 */ /* 0x000fea0003800200 */
.L_x_8293:
        /* <DEDUP_REMOVED lines=13> */
.L_x_8296:
[----:B------:R-:W-:Y:S05]  /*2020*/  BSYNC.RECONVERGENT B2 ;  /* 0x0000000000027941 */ /* 0x000fea0003800200 */
.L_x_8295:
        /* <DEDUP_REMOVED lines=13> */
.L_x_8298:
[----:B------:R-:W-:Y:S05]  /*2100*/  BSYNC.RECONVERGENT B2 ;  /* 0x0000000000027941 */ /* 0x000fea0003800200 */
.L_x_8297:
        /* <DEDUP_REMOVED lines=13> */
.L_x_8300:
[----:B------:R-:W-:Y:S05]  /*21e0*/  BSYNC.RECONVERGENT B2 ;  /* 0x0000000000027941 */ /* 0x000fea0003800200 */
.L_x_8299:
        /* <DEDUP_REMOVED lines=13> */
.L_x_8302:
[----:B------:R-:W-:Y:S05]  /*22c0*/  BSYNC.RECONVERGENT B2 ;  /* 0x0000000000027941 */ /* 0x000fea0003800200 */
.L_x_8301:
        /* <DEDUP_REMOVED lines=13> */
.L_x_8304:
[----:B------:R-:W-:Y:S05]  /*23a0*/  BSYNC.RECONVERGENT B2 ;  /* 0x0000000000027941 */ /* 0x000fea0003800200 */
.L_x_8303:
        /* <DEDUP_REMOVED lines=13> */
.L_x_8306:
[----:B------:R-:W-:Y:S05]  /*2480*/  BSYNC.RECONVERGENT B2 ;  /* 0x0000000000027941 */ /* 0x000fea0003800200 */
.L_x_8305:
        /* <DEDUP_REMOVED lines=13> */
.L_x_8308:
[----:B------:R-:W-:Y:S05]  /*2560*/  BSYNC.RECONVERGENT B2 ;  /* 0x0000000000027941 */ /* 0x000fea0003800200 */
.L_x_8307:
        /* <DEDUP_REMOVED lines=13> */
.L_x_8310:
[----:B------:R-:W-:Y:S05]  /*2640*/  BSYNC.RECONVERGENT B2 ;  /* 0x0000000000027941 */ /* 0x000fea0003800200 */
.L_x_8309:
        /* <DEDUP_REMOVED lines=13> */
.L_x_8312:
[----:B------:R-:W-:Y:S05]  /*2720*/  BSYNC.RECONVERGENT B2 ;  /* 0x0000000000027941 */ /* 0x000fea0003800200 */
.L_x_8311:
        /* <DEDUP_REMOVED lines=13> */
.L_x_8314:
[----:B------:R-:W-:Y:S05]  /*2800*/  BSYNC.RECONVERGENT B2 ;  /* 0x0000000000027941 */ /* 0x000fea0003800200 */
.L_x_8313:
        /* <DEDUP_REMOVED lines=13> */
.L_x_8316:
[----:B------:R-:W-:Y:S05]  /*28e0*/  BSYNC.RECONVERGENT B2 ;  /* 0x0000000000027941 */ /* 0x000fea0003800200 */
.L_x_8315:
        /* <DEDUP_REMOVED lines=13> */
.L_x_8318:
[----:B------:R-:W-:Y:S05]  /*29c0*/  BSYNC.RECONVERGENT B2 ;  /* 0x0000000000027941 */ /* 0x000fea0003800200 */
.L_x_8317:
        /* <DEDUP_REMOVED lines=13> */
.L_x_8320:
[----:B------:R-:W-:Y:S05]  /*2aa0*/  BSYNC.RECONVERGENT B2 ;  /* 0x0000000000027941 */ /* 0x000fea0003800200 */
.L_x_8319:
        /* <DEDUP_REMOVED lines=13> */
.L_x_8322:
[----:B------:R-:W-:Y:S05]  /*2b80*/  BSYNC.RECONVERGENT B2 ;  /* 0x0000000000027941 */ /* 0x000fea0003800200 */
.L_x_8321:
        /* <DEDUP_REMOVED lines=13> */
.L_x_8324:
[----:B------:R-:W-:Y:S05]  /*2c60*/  BSYNC.RECONVERGENT B2 ;  /* 0x0000000000027941 */ /* 0x000fea0003800200 */
.L_x_8323:
        /* <DEDUP_REMOVED lines=13> */
.L_x_8326:
[----:B------:R-:W-:Y:S05]  /*2d40*/  BSYNC.RECONVERGENT B2 ;  /* 0x0000000000027941 */ /* 0x000fea0003800200 */
.L_x_8325:
        /* <DEDUP_REMOVED lines=13> */
.L_x_8328:
[----:B------:R-:W-:Y:S05]  /*2e20*/  BSYNC.RECONVERGENT B2 ;  /* 0x0000000000027941 */ /* 0x000fea0003800200 */
.L_x_8327:
        /* <DEDUP_REMOVED lines=13> */
.L_x_8330:
[----:B------:R-:W-:Y:S05]  /*2f00*/  BSYNC.RECONVERGENT B2 ;  /* 0x0000000000027941 */ /* 0x000fea0003800200 */
.L_x_8329:
        /* <DEDUP_REMOVED lines=13> */
.L_x_8332:
[----:B------:R-:W-:Y:S05]  /*2fe0*/  BSYNC.RECONVERGENT B2 ;  /* 0x0000000000027941 */ /* 0x000fea0003800200 */
.L_x_8331:
        /* <DEDUP_REMOVED lines=13> */
.L_x_8334:
[----:B------:R-:W-:Y:S05]  /*30c0*/  BSYNC.RECONVERGENT B2 ;  /* 0x0000000000027941 */ /* 0x000fea0003800200 */
.L_x_8333:
        /* <DEDUP_REMOVED lines=13> */
.L_x_8336:
[----:B------:R-:W-:Y:S05]  /*31a0*/  BSYNC.RECONVERGENT B2 ;  /* 0x0000000000027941 */ /* 0x000fea0003800200 */
.L_x_8335:
        /* <DEDUP_REMOVED lines=13> */
.L_x_8338:
[----:B------:R-:W-:Y:S05]  /*3280*/  BSYNC.RECONVERGENT B2 ;  /* 0x0000000000027941 */ /* 0x000fea0003800200 */
.L_x_8337:
        /* <DEDUP_REMOVED lines=13> */
.L_x_8340:
[----:B------:R-:W-:Y:S05]  /*3360*/  BSYNC.RECONVERGENT B2 ;  /* 0x0000000000027941 */ /* 0x000fea0003800200 */
.L_x_8339:
        /* <DEDUP_REMOVED lines=68> */
.L_x_8282:
[----:B------:R-:W-:Y:S01]  /*37b0*/  HFMA2 R11, -RZ, RZ, 0, 1.847743988037109375e-06 ;  /* 0x0000001fff0b7431 */ /* 0x000fe200000001ff */
[----:B------:R-:W-:Y:S01]  /*37c0*/  BSSY B0, `(.L_x_8342) ;  /* 0x0000006000007945 */ /* 0x000fe20003800000 */
[----:B------:R-:W-:Y:S02]  /*37d0*/  MOV R12, 0x10 ;  /* 0x00000010000c7802 */ /* 0x000fe40000000f00 */
[----:B------:R-:W-:-:S07]  /*37e0*/  MOV R15, 0xffffffff ;  /* 0xffffffff000f7802 */ /* 0x000fce0000000f00 */
[----:B0-----:R-:W-:Y:S05]  /*37f0*/  WARPSYNC.COLLECTIVE R15, `(.L_x_8343) ;  /* 0x000000000f087348 */ /* 0x001fea0003c00000 */
[----:B------:R1:W2:Y:S02]  /*3800*/  SHFL.BFLY P6, R14, R13, R12, R11 ;  /* 0x0c00000c0d0e7389 */ /* 0x0002a400000c000b */
[----:B012---:R-:W-:Y:S05]  /*3810*/  ENDCOLLECTIVE ;  /* 0x000000000000791b */ /* 0x007fea0003800000 */
.L_x_8343:
[----:B------:R-:W-:Y:S05]  /*3820*/  BSYNC B0 ;  /* 0x0000000000007941 */ /* 0x000fea0003800000 */
.L_x_8342:
        /* <DEDUP_REMOVED lines=8> */
.L_x_8344:
[----:B------:R-:W-:Y:S01]  /*38b0*/  HFMA2 R12, -RZ, RZ, 0, 2.384185791015625e-07 ;  /* 0x00000004ff0c7431 */ /* 0x000fe200000001ff */
[----:B------:R-:W-:-:S04]  /*38c0*/  FMNMX R0, R13, R14, !PT ;  /* 0x0000000e0d007209 */ /* 0x000fc80007800000 */
[----:B------:R-:W-:-:S07]  /*38d0*/  MOV R13, R0 ;  /* 0x00000000000d7202 */ /* 0x000fce0000000f00 */
[----:B------:R-:W-:Y:S05]  /*38e0*/  WARPSYNC.COLLECTIVE R15, `(.L_x_8345) ;  /* 0x000000000f087348 */ /* 0x000fea0003c00000 */
[----:B------:R0:W1:Y:S02]  /*38f0*/  SHFL.BFLY P6, R14, R13, R12, R11 ;  /* 0x0c00000c0d0e7389 */ /* 0x00006400000c000b */
[----:B01----:R-:W-:Y:S05]  /*3900*/  ENDCOLLECTIVE ;  /* 0x000000000000791b */ /* 0x003fea0003800000 */
.L_x_8345:
[----:B------:R-:W-:Y:S01]  /*3910*/  HFMA2 R12, -RZ, RZ, 0, 1.1920928955078125e-07 ;  /* 0x00000002ff0c7431 */ /* 0x000fe200000001ff */
[----:B------:R-:W-:-:S04]  /*3920*/  FMNMX R2, R0, R14, !PT ;  /* 0x0000000e00027209 */ /* 0x000fc80007800000 */
[----:B------:R-:W-:-:S07]  /*3930*/  MOV R13, R2 ;  /* 0x00000002000d7202 */ /* 0x000fce0000000f00 */
[----:B------:R-:W-:Y:S05]  /*3940*/  WARPSYNC.COLLECTIVE R15, `(.L_x_8346) ;  /* 0x000000000f087348 */ /* 0x000fea0003c00000 */
[----:B------:R0:W1:Y:S02]  /*3950*/  SHFL.BFLY P6, R14, R13, R12, R11 ;  /* 0x0c00000c0d0e7389 */ /* 0x00006400000c000b */
[----:B01----:R-:W-:Y:S05]  /*3960*/  ENDCOLLECTIVE ;  /* 0x000000000000791b */ /* 0x003fea0003800000 */
.L_x_8346:
[----:B------:R-:W-:Y:S01]  /*3970*/  HFMA2 R12, -RZ, RZ, 0, 5.9604644775390625e-08 ;  /* 0x00000001ff0c7431 */ /* 0x000fe200000001ff */
[----:B------:R-:W-:-:S04]  /*3980*/  FMNMX R3, R2, R14, !PT ;  /* 0x0000000e02037209 */ /* 0x000fc80007800000 */
[----:B------:R-:W-:-:S07]  /*3990*/  MOV R13, R3 ;  /* 0x00000003000d7202 */ /* 0x000fce0000000f00 */
[----:B------:R-:W-:Y:S05]  /*39a0*/  WARPSYNC.COLLECTIVE R15, `(.L_x_8347) ;  /* 0x000000000f087348 */ /* 0x000fea0003c00000 */
[----:B------:R0:W1:Y:S02]  /*39b0*/  SHFL.BFLY P6, R14, R13, R12, R11 ;  /* 0x0c00000c0d0e7389 */ /* 0x00006400000c000b */
[----:B01----:R-:W-:Y:S05]  /*39c0*/  ENDCOLLECTIVE ;  /* 0x000000000000791b */ /* 0x003fea0003800000 */
.L_x_8347:
        /* <DEDUP_REMOVED lines=298> */
.L_x_8348:
[----:B------:R-:W-:Y:S02]  /*4c70*/  HFMA2 R12, -RZ, RZ, 0, 4.76837158203125e-07 ;  /* 0x00000008ff0c7431 */ /* 0x000fe400000001ff */
[----:B------:R-:W-:-:S05]  /*4c80*/  FADD R35, R13, R14 ;  /* 0x0000000e0d237221 */ /* 0x000fca0000000000 */
[----:B------:R-:W-:-:S07]  /*4c90*/  MOV R13, R35 ;  /* 0x00000023000d7202 */ /* 0x000fce0000000f00 */
[----:B------:R-:W-:Y:S05]  /*4ca0*/  WARPSYNC.COLLECTIVE R15, `(.L_x_8349) ;  /* 0x000000000f087348 */ /* 0x000fea0003c00000 */
[----:B------:R0:W1:Y:S02]  /*4cb0*/  SHFL.BFLY P6, R14, R13, R12, R11 ;  /* 0x0c00000c0d0e7389 */ /* 0x00006400000c000b */
[----:B01----:R-:W-:Y:S05]  /*4cc0*/  ENDCOLLECTIVE ;  /* 0x000000000000791b */ /* 0x003fea0003800000 */
.L_x_8349:
[----:B------:R-:W-:Y:S02]  /*4cd0*/  HFMA2 R12, -RZ, RZ, 0, 2.384185791015625e-07 ;  /* 0x00000004ff0c7431 */ /* 0x000fe400000001ff */
[----:B------:R-:W-:-:S05]  /*4ce0*/  FADD R38, R35, R14 ;  /* 0x0000000e23267221 */ /* 0x000fca0000000000 */
[----:B------:R-:W-:-:S07]  /*4cf0*/  MOV R13, R38 ;  /* 0x00000026000d7202 */ /* 0x000fce0000000f00 */
[----:B------:R-:W-:Y:S05]  /*4d00*/  WARPSYNC.COLLECTIVE R15, `(.L_x_8350) ;  /* 0x000000000f087348 */ /* 0x000fea0003c00000 */
[----:B------:R0:W1:Y:S02]  /*4d10*/  SHFL.BFLY P6, R14, R13, R12, R11 ;  /* 0x0c00000c0d0e7389 */ /* 0x00006400000c000b */
[----:B01----:R-:W-:Y:S05]  /*4d20*/  ENDCOLLECTIVE ;  /* 0x000000000000791b */ /* 0x003fea0003800000 */
.L_x_8350:
[----:B------:R-:W-:Y:S02]  /*4d30*/  HFMA2 R12, -RZ, RZ, 0, 1.1920928955078125e-07 ;  /* 0x00000002ff0c7431 */ /* 0x000fe400000001ff */
[----:B------:R-:W-:-:S05]  /*4d40*/  FADD R39, R38, R14 ;  /* 0x0000000e26277221 */ /* 0x000fca0000000000 */
[----:B------:R-:W-:-:S07]  /*4d50*/  MOV R13, R39 ;  /* 0x00000027000d7202 */ /* 0x000fce0000000f00 */
[----:B------:R-:W-:Y:S05]  /*4d60*/  WARPSYNC.COLLECTIVE R15, `(.L_x_8351) ;  /* 0x000000000f087348 */ /* 0x000fea0003c00000 */
[----:B------:R0:W1:Y:S02]  /*4d70*/  SHFL.BFLY P6, R14, R13, R12, R11 ;  /* 0x0c00000c0d0e7389 */ /* 0x00006400000c000b */
[----:B01----:R-:W-:Y:S05]  /*4d80*/  ENDCOLLECTIVE ;  /* 0x000000000000791b */ /* 0x003fea0003800000 */
.L_x_8351:
[----:B------:R-:W-:Y:S02]  /*4d90*/  HFMA2 R12, -RZ, RZ, 0, 5.9604644775390625e-08 ;  /* 0x00000001ff0c7431 */ /* 0x000fe400000001ff */
[----:B------:R-:W-:-:S05]  /*4da0*/  FADD R40, R39, R14 ;  /* 0x0000000e27287221 */ /* 0x000fca0000000000 */
[----:B------:R-:W-:-:S07]  /*4db0*/  MOV R13, R40 ;  /* 0x00000028000d7202 */ /* 0x000fce0000000f00 */
[----:B------:R-:W-:Y:S05]  /*4dc0*/  WARPSYNC.COLLECTIVE R15, `(.L_x_8352) ;  /* 0x000000000f087348 */ /* 0x000fea0003c00000 */
[----:B------:R0:W1:Y:S02]  /*4dd0*/  SHFL.BFLY P6, R14, R13, R12, R11 ;  /* 0x0c00000c0d0e7389 */ /* 0x00006400000c000b */
[----:B01----:R-:W-:Y:S05]  /*4de0*/  ENDCOLLECTIVE ;  /* 0x000000000000791b */ /* 0x003fea0003800000 */
.L_x_8352:
[----:B------:R-:W-:Y:S05]  /*4df0*/  BRA `(.L_x_8353) ;  /* 0xffffffcc00047947 */ /* 0x000fea000383ffff */
        .weak           $__internal_167_$__cuda_sm3x_div_rn_noftz_f32_slowpath
        .type           $__internal_167_$__cuda_sm3x_div_rn_noftz_f32_slowpath,@function
        .size           $__internal_167_$__cuda_sm3x_div_rn_noftz_f32_slowpath,(.L_x_15484 - $__internal_167_$__cuda_sm3x_div_rn_noftz_f32_slowpath)
$__internal_167_$__cuda_sm3x_div_rn_noftz_f32_slowpath:
        /* <DEDUP_REMOVED lines=35> */
.L_x_8355:
        /* <DEDUP_REMOVED lines=51> */
.L_x_8362:
[----:B------:R-:W-:-:S04]  /*5360*/  LOP3.LUT R6, R6, 0x80000000, RZ, 0xc0, !PT ;  /* 0x8000000006067812 */ /* 0x000fc800078ec0ff */
[----:B------:R-:W-:Y:S01]  /*5370*/  LOP3.LUT R6, R6, 0x7f800000, RZ, 0xfc, !PT ;  /* 0x7f80000006067812 */ /* 0x000fe200078efcff */
[----:B------:R-:W-:Y:S06]  /*5380*/  BRA `(.L_x_8363) ;  /* 0x0000000000047947 */ /* 0x000fec0003800000 */
.L_x_8361:
[----:B------:R-:W-:-:S07]  /*5390*/  LEA R6, R48, R6, 0x17 ;  /* 0x0000000630067211 */ /* 0x000fce00078eb8ff */
.L_x_8363:
[----:B------:R-:W-:Y:S05]  /*53a0*/  BSYNC.RECONVERGENT B1 ;  /* 0x0000000000017941 */ /* 0x000fea0003800200 */
.L_x_8360:
[----:B------:R-:W-:Y:S05]  /*53b0*/  BRA `(.L_x_8364) ;  /* 0x0000000000207947 */ /* 0x000fea0003800000 */
.L_x_8359:
[----:B------:R-:W-:-:S04]  /*53c0*/  LOP3.LUT R6, R39, 0x80000000, R6, 0x48, !PT ;  /* 0x8000000027067812 */ /* 0x000fc800078e4806 */
[----:B------:R-:W-:Y:S01]  /*53d0*/  LOP3.LUT R6, R6, 0x7f800000, RZ, 0xfc, !PT ;  /* 0x7f80000006067812 */ /* 0x000fe200078efcff */
[----:B------:R-:W-:Y:S06]  /*53e0*/  BRA `(.L_x_8364) ;  /* 0x0000000000147947 */ /* 0x000fec0003800000 */
.L_x_8358:
[----:B------:R-:W-:Y:S01]  /*53f0*/  LOP3.LUT R6, R39, 0x80000000, R6, 0x48, !PT ;  /* 0x8000000027067812 */ /* 0x000fe200078e4806 */
[----:B------:R-:W-:Y:S06]  /*5400*/  BRA `(.L_x_8364) ;  /* 0x00000000000c7947 */ /* 0x000fec0003800000 */
.L_x_8357:
[----:B------:R-:W0:Y:S01]  /*5410*/  MUFU.RSQ R6, -QNAN ;  /* 0xffc0000000067908 */ /* 0x000e220000001400 */
[----:B------:R-:W-:Y:S05]  /*5420*/  BRA `(.L_x_8364) ;  /* 0x0000000000047947 */ /* 0x000fea0003800000 */
.L_x_8356:
[----:B------:R-:W-:-:S07]  /*5430*/  FADD.FTZ R6, R6, R11 ;  /* 0x0000000b06067221 */ /* 0x000fce0000010000 */
.L_x_8364:
[----:B------:R-:W-:Y:S05]  /*5440*/  BSYNC.RECONVERGENT B0 ;  /* 0x0000000000007941 */ /* 0x000fea0003800200 */
.L_x_8354:
[----:B------:R-:W-:-:S04]  /*5450*/  HFMA2 R13, -RZ, RZ, 0, 0 ;  /* 0x00000000ff0d7431 */ /* 0x000fc800000001ff */
[----:B0-----:R-:W-:Y:S05]  /*5460*/  RET.REL.NODEC R12 `(_ZN7oneflow4cuda7softmax15SoftmaxWarpImplI10SimpleLoadIffE11SimpleStoreIffEfLi1ELi29ELi32ELi1ELb0ELNS1_9AlgorithmE0EEEvT_T0_ll) ;  /* 0xffffffa80ce47950 */ /* 0x001fea0003c3ffff */
.L_x_8365:
        /* <DEDUP_REMOVED lines=9> */
.L_x_15484:


//--------------------- .text._ZN7oneflow4cuda7softmax15SoftmaxWarpImplI10SimpleLoadIffE11SimpleStoreIffEfLi1ELi28ELi32ELi1ELb1ELNS1_9AlgorithmE0EEEvT_T0_ll --------------------------
	.section	.text._ZN7oneflow4cuda7softmax15SoftmaxWarpImplI10SimpleLoadIffE11SimpleStoreIffEfLi1ELi28ELi32ELi1ELb1ELNS1_9AlgorithmE0EEEvT_T0_ll,"ax",@progbits
	.align	128
        .global         _ZN7oneflow4cuda7softmax15SoftmaxWarpImplI10SimpleLoadIffE11SimpleStoreIffEfLi1ELi28ELi32ELi1ELb1ELNS1_9AlgorithmE0EEEvT_T0_ll
        .type           _ZN7oneflow4cuda7softmax15SoftmaxWarpImplI10SimpleLoadIffE11SimpleStoreIffEfLi1ELi28ELi32ELi1ELb1ELNS1_9AlgorithmE0EEEvT_T0_ll,@function
        .size           _ZN7oneflow4cuda7softmax15SoftmaxWarpImplI10SimpleLoadIffE11SimpleStoreIffEfLi1ELi28ELi32ELi1ELb1ELNS1_9AlgorithmE0EEEvT_T0_ll,(.L_x_15485 - _ZN7oneflow4cuda7softmax15SoftmaxWarpImplI10SimpleLoadIffE11SimpleStoreIffEfLi1ELi28ELi32ELi1ELb1ELNS1_9AlgorithmE0EEEvT_T0_ll)
        .other          _ZN7oneflow4cuda7softmax15SoftmaxWarpImplI10SimpleLoadIffE11SimpleStoreIffEfLi1ELi28ELi32ELi1ELb1ELNS1_9AlgorithmE0EEEvT_T0_ll,@"STO_CUDA_ENTRY STV_DEFAULT"
_ZN7oneflow4cuda7softmax15SoftmaxWarpImplI10SimpleLoadIffE11SimpleStoreIffEfLi1ELi28ELi32ELi1ELb1ELNS1_9AlgorithmE0EEEvT_T0_ll:
.text._ZN7oneflow4cuda7softmax15SoftmaxWarpImplI10SimpleLoadIffE11SimpleStoreIffEfLi1ELi28ELi32ELi1ELb1ELNS1_9AlgorithmE0EEEvT_T0_ll:
        /* <DEDUP_REMOVED lines=25> */
.L_x_8366:
        /* <DEDUP_REMOVED lines=38> */
.L_x_8425:
        /* <DEDUP_REMOVED lines=11> */
[----:B------:R-:W-:Y:S02]  /*04a0*/  ISETP.GE.AND.EX P4, PT, RZ, UR45, PT, P4 ;  /* 0x0000002dff007c0c */ /* 0x000fe4000bf86340 */
[----:B------:R-:W-:Y:S01]  /*04b0*/  @!P0 R2UR UR4, R34 ;  /* 0x00000000220482ca */ /* 0x000fe200000e0000 */
[----:B------:R-:W-:Y:S01]  /*04c0*/  IMAD R3, R40, UR43, R9 ;  /* 0x0000002b28037c24 */ /* 0x000fe2000f8e0209 */
[----:B------:R-:W-:Y:S02]  /*04d0*/  @!P0 R2UR UR5, R35 ;  /* 0x00000000230582ca */ /* 0x000fe400000e0000 */
[----:B------:R-:W-:-:S02]  /*04e0*/  LEA R2, P1, R4, UR40, 0x2 ;  /* 0x0000002804027c11 */ /* 0x000fc4000f8210ff */
[----:B------:R-:W-:Y:S02]  /*04f0*/  IADD3 R3, PT, PT, R5, R3, RZ ;  /* 0x0000000305037210 */ /* 0x000fe40007ffe0ff */
[----:B------:R-:W-:Y:S02]  /*0500*/  @!P2 R2UR UR6, R34 ;  /* 0x000000002206a2ca */ /* 0x000fe400000e0000 */
[----:B------:R-:W-:Y:S02]  /*0510*/  @!P2 R2UR UR7, R35 ;  /* 0x000000002307a2ca */ /* 0x000fe400000e0000 */
[----:B------:R-:W-:Y:S02]  /*0520*/  MOV R5, 0xff800000 ;  /* 0xff80000000057802 */ /* 0x000fe40000000f00 */
[----:B------:R-:W-:Y:S02]  /*0530*/  LEA.HI.X R3, R4, UR41, R3, 0x2, P1 ;  /* 0x0000002904037c11 */ /* 0x000fe400088f1403 */
[----:B------:R-:W-:-:S02]  /*0540*/  @!P3 R2UR UR8, R34 ;  /* 0x000000002208b2ca */ /* 0x000fc400000e0000 */
[C---:B------:R-:W-:Y:S01]  /*0550*/  @!P3 R2UR UR9, R35.reuse ;  /* 0x000000002309b2ca */ /* 0x040fe200000e0000 */
[----:B------:R-:W2:Y:S01]  /*0560*/  @!P0 LDG.E R5, desc[UR4][R2.64] ;  /* 0x0000000402058981 */ /* 0x000ea2000c1e1900 */
[----:B------:R-:W-:Y:S02]  /*0570*/  MOV R85, 0xff800000 ;  /* 0xff80000000557802 */ /* 0x000fe40000000f00 */
[----:B------:R-:W-:Y:S02]  /*0580*/  @!P4 R2UR UR10, R34 ;  /* 0x00000000220ac2ca */ /* 0x000fe400000e0000 */
[----:B------:R-:W-:Y:S02]  /*0590*/  @!P4 R2UR UR11, R35 ;  /* 0x00000000230bc2ca */ /* 0x000fe400000e0000 */
[----:B------:R-:W-:Y:S01]  /*05a0*/  MOV R87, 0xff800000 ;  /* 0xff80000000577802 */ /* 0x000fe20000000f00 */
[----:B------:R-:W3:Y:S01]  /*05b0*/  @!P2 LDG.E R85, desc[UR6][R2.64+0x80] ;  /* 0x000080060255a981 */ /* 0x000ee2000c1e1900 */
[----:B------:R-:W-:-:S04]  /*05c0*/  MOV R89, 0xff800000 ;  /* 0xff80000000597802 */ /* 0x000fc80000000f00 */
[----:B------:R-:W4:Y:S05]  /*05d0*/  @!P3 LDG.E R87, desc[UR8][R2.64+0x100] ;  /* 0x000100080257b981 */ /* 0x000f2a000c1e1900 */
[----:B------:R-:W5:Y:S01]  /*05e0*/  @!P4 LDG.E R89, desc[UR10][R2.64+0x180] ;  /* 0x0001800a0259c981 */ /* 0x000f62000c1e1900 */
[----:B------:R-:W-:Y:S02]  /*05f0*/  ISETP.GE.U32.AND P5, PT, R45, UR44, PT ;  /* 0x0000002c2d007c0c */ /* 0x000fe4000bfa6070 */
[----:B------:R-:W-:Y:S02]  /*0600*/  ISETP.GE.U32.AND P6, PT, R46, UR44, PT ;  /* 0x0000002c2e007c0c */ /* 0x000fe4000bfc6070 */
[----:B------:R-:W-:-:S02]  /*0610*/  ISETP.GE.AND.EX P5, PT, RZ, UR45, PT, P5 ;  /* 0x0000002dff007c0c */ /* 0x000fc4000bfa6350 */
[----:B------:R-:W-:Y:S02]  /*0620*/  MOV R13, 0xff800000 ;  /* 0xff800000000d7802 */ /* 0x000fe40000000f00 */
[----:B------:R-:W-:Y:S02]  /*0630*/  ISETP.GE.U32.AND P1, PT, R47, UR44, PT ;  /* 0x0000002c2f007c0c */ /* 0x000fe4000bf26070 */
[----:B------:R-:W-:Y:S02]  /*0640*/  ISETP.GE.AND.EX P6, PT, RZ, UR45, PT, P6 ;  /* 0x0000002dff007c0c */ /* 0x000fe4000bfc6360 */
[----:B------:R-:W-:-:S05]  /*0650*/  ISETP.GE.AND.EX P1, PT, RZ, UR45, PT, P1 ;  /* 0x0000002dff007c0c */ /* 0x000fca000bf26310 */
[----:B------:R-:W-:Y:S02]  /*0660*/  @!P5 R2UR UR4, R34 ;  /* 0x000000002204d2ca */ /* 0x000fe400000e0000 */
[----:B------:R-:W-:-:S04]  /*0670*/  @!P5 R2UR UR5, R35 ;  /* 0x000000002305d2ca */ /* 0x000fc800000e0000 */
[C---:B------:R-:W-:Y:S02]  /*0680*/  @!P6 R2UR UR6, R34.reuse ;  /* 0x000000002206e2ca */ /* 0x040fe400000e0000 */
[C---:B------:R-:W-:Y:S02]  /*0690*/  @!P6 R2UR UR7, R35.reuse ;  /* 0x000000002307e2ca */ /* 0x040fe400000e0000 */
[----:B------:R-:W-:Y:S02]  /*06a0*/  MOV R4, 0xff800000 ;  /* 0xff80000000047802 */ /* 0x000fe40000000f00 */
[----:B------:R-:W-:Y:S02]  /*06b0*/  @!P1 R2UR UR8, R34 ;  /* 0x00000000220892ca */ /* 0x000fe400000e0000 */
[----:B------:R-:W-:Y:S02]  /*06c0*/  @!P1 R2UR UR9, R35 ;  /* 0x00000000230992ca */ /* 0x000fe400000e0000 */
[----:B------:R-:W5:Y:S01]  /*06d0*/  @!P5 LDG.E R4, desc[UR4][R2.64+0x200] ;  /* 0x000200040204d981 */ /* 0x000f62000c1e1900 */
        /* <DEDUP_REMOVED lines=12> */
[----:B------:R-:W-:Y:S02]  /*07a0*/  ISETP.GE.AND.EX P4, PT, RZ, UR45, PT, P4 ;  /* 0x0000002dff007c0c */ /* 0x000fe4000bf86340 */
[----:B------:R-:W-:-:S03]  /*07b0*/  MOV R6, 0xff800000 ;  /* 0xff80000000067802 */ /* 0x000fc60000000f00 */
[C---:B------:R-:W-:Y:S02]  /*07c0*/  @!P2 R2UR UR10, R34.reuse ;  /* 0x00000000220aa2ca */ /* 0x040fe400000e0000 */
[C---:B------:R-:W-:Y:S01]  /*07d0*/  @!P2 R2UR UR11, R35.reuse ;  /* 0x00000000230ba2ca */ /* 0x040fe200000e0000 */
[----:B------:R-:W2:Y:S01]  /*07e0*/  @!P6 LDG.E R6, desc[UR6][R2.64+0x280] ;  /* 0x000280060206e981 */ /* 0x000ea2000c1e1900 */
[----:B------:R-:W-:Y:S02]  /*07f0*/  MOV R7, 0xff800000 ;  /* 0xff80000000077802 */ /* 0x000fe40000000f00 */
[C---:B------:R-:W-:Y:S02]  /*0800*/  @!P3 R2UR UR4, R34.reuse ;  /* 0x000000002204b2ca */ /* 0x040fe400000e0000 */
[C---:B------:R-:W-:Y:S02]  /*0810*/  @!P3 R2UR UR5, R35.reuse ;  /* 0x000000002305b2ca */ /* 0x040fe400000e0000 */
[----:B------:R-:W-:Y:S01]  /*0820*/  @!P4 R2UR UR6, R34 ;  /* 0x000000002206c2ca */ /* 0x000fe200000e0000 */
[----:B------:R-:W3:Y:S01]  /*0830*/  @!P1 LDG.E R7, desc[UR8][R2.64+0x300] ;  /* 0x0003000802079981 */ /* 0x000ee2000c1e1900 */
[----:B------:R-:W-:-:S03]  /*0840*/  @!P4 R2UR UR7, R35 ;  /* 0x000000002307c2ca */ /* 0x000fc600000e0000 */
[----:B------:R-:W4:Y:S06]  /*0850*/  @!P2 LDG.E R27, desc[UR10][R2.64+0x380] ;  /* 0x0003800a021ba981 */ /* 0x000f2c000c1e1900 */
        /* <DEDUP_REMOVED lines=98> */
[----:B--2---:R-:W-:Y:S02]  /*0e80*/  @!P6 FMNMX R13, R13, R67, !PT ;  /* 0x000000430d0de209 */ /* 0x004fe40007800000 */
[----:B------:R-:W-:Y:S02]  /*0e90*/  ISETP.GE.U32.AND P6, PT, R8, UR44, PT ;  /* 0x0000002c08007c0c */ /* 0x000fe4000bfc6070 */
[----:B---3--:R-:W-:Y:S02]  /*0ea0*/  @!P1 FMNMX R13, R13, R37, !PT ;  /* 0x000000250d0d9209 */ /* 0x008fe40007800000 */
[----:B------:R-:W-:Y:S02]  /*0eb0*/  ISETP.GE.U32.AND P1, PT, R10, UR44, PT ;  /* 0x0000002c0a007c0c */ /* 0x000fe4000bf26070 */
[----:B------:R-:W-:-:S02]  /*0ec0*/  ISETP.GE.AND.EX P6, PT, RZ, UR45, PT, P6 ;  /* 0x0000002dff007c0c */ /* 0x000fc4000bfc6360 */
        /* <DEDUP_REMOVED lines=9> */
[----:B------:R-:W-:Y:S02]  /*0f60*/  @!P6 R2UR UR6, R34 ;  /* 0x000000002206e2ca */ /* 0x000fe400000e0000 */
[----:B------:R-:W-:Y:S02]  /*0f70*/  @!P6 R2UR UR7, R35 ;  /* 0x000000002307e2ca */ /* 0x000fe400000e0000 */
[----:B------:R-:W-:-:S02]  /*0f80*/  ISETP.GE.AND.EX P4, PT, RZ, UR45, PT, P4 ;  /* 0x0000002dff007c0c */ /* 0x000fc4000bf86340 */
        /* <DEDUP_REMOVED lines=9> */
[----:B------:R-:W3:Y:S01]  /*1020*/  @!P1 LDG.E R17, desc[UR8][R2.64+0xc00] ;  /* 0x000c000802119981 */ /* 0x000ee2000c1e1900 */
[----:B------:R-:W-:-:S03]  /*1030*/  MOV R10, 0xff800000 ;  /* 0xff800000000a7802 */ /* 0x000fc60000000f00 */
        /* <DEDUP_REMOVED lines=37> */
[----:B------:R-:W-:Y:S01]  /*1290*/  FADD R31, -R14, R10 ;  /* 0x0000000a0e1f7221 */ /* 0x000fe20000000100 */
[-C--:B------:R-:W-:Y:S01]  /*12a0*/  FFMA.SAT R10, R89, R12.reuse, 0.5 ;  /* 0x3f000000590a7423 */ /* 0x080fe2000000200c */
[-C--:B------:R-:W-:Y:S01]  /*12b0*/  FFMA.RM R17, R8, R11.reuse, 12582913 ;  /* 0x4b40000108117423 */ /* 0x080fe2000000400b */
[C---:B------:R-:W-:Y:S01]  /*12c0*/  FFMA R4, R91.reuse, 1.4426950216293334961, -R2 ;  /* 0x3fb8aa3b5b047823 */ /* 0x040fe20000000802 */
[-C--:B------:R-:W-:Y:S01]  /*12d0*/  FFMA.RM R2, R6, R11.reuse, 12582913 ;  /* 0x4b40000106027423 */ /* 0x080fe2000000400b */
[C---:B------:R-:W-:Y:S01]  /*12e0*/  FADD R79, -R14.reuse, R7 ;  /* 0x000000070e4f7221 */ /* 0x040fe20000000100 */
[----:B------:R-:W-:Y:S01]  /*12f0*/  FADD R7, -R14, R23 ;  /* 0x000000170e077221 */ /* 0x000fe20000000100 */
[----:B------:R-:W-:Y:S01]  /*1300*/  FFMA R91, R91, 1.925963033500011079e-08, R4 ;  /* 0x32a570605b5b7823 */ /* 0x000fe20000000004 */
[----:B------:R-:W-:Y:S01]  /*1310*/  FADD R4, R2, -12583039 ;  /* 0xcb40007f02047421 */ /* 0x000fe20000000000 */
[C---:B------:R-:W-:Y:S01]  /*1320*/  FADD R23, -R14.reuse, R18 ;  /* 0x000000120e177221 */ /* 0x040fe20000000100 */
[-C--:B------:R-:W-:Y:S01]  /*1330*/  FFMA.SAT R18, R81, R12.reuse, 0.5 ;  /* 0x3f00000051127423 */ /* 0x080fe2000000200c */
[----:B------:R-:W-:Y:S01]  /*1340*/  FADD R75, -R14, R25 ;  /* 0x000000190e4b7221 */ /* 0x000fe20000000100 */
[C---:B------:R-:W-:Y:S01]  /*1350*/  FFMA R6, R85.reuse, 1.4426950216293334961, -R4 ;  /* 0x3fb8aa3b55067823 */ /* 0x040fe20000000804 */
[-C--:B------:R-:W-:Y:S01]  /*1360*/  FFMA.RM R4, R10, R11.reuse, 12582913 ;  /* 0x4b4000010a047423 */ /* 0x080fe2000000400b */
[-C--:B------:R-:W-:Y:S01]  /*1370*/  FFMA.RM R18, R18, R11.reuse, 12582913 ;  /* 0x4b40000112127423 */ /* 0x080fe2000000400b */
        /* <DEDUP_REMOVED lines=122> */
[----:B-1----:R-:W-:Y:S02]  /*1b20*/  FMUL R17, R17, R24 ;  /* 0x0000001811117220 */ /* 0x002fe40000400000 */
[----:B------:R-:W-:Y:S01]  /*1b30*/  FFMA R39, R39, 1.925963033500011079e-08, R28 ;  /* 0x32a5706027277823 */ /* 0x000fe2000000001c */
[----:B------:R-:W-:-:S04]  /*1b40*/  FFMA.SAT R28, R15, R12, 0.5 ;  /* 0x3f0000000f1c7423 */ /* 0x000fc8000000200c */
        /* <DEDUP_REMOVED lines=31> */
[----:B------:R-:W-:Y:S01]  /*1d40*/  SHF.L.U32 R21, R32, 0x17, RZ ;  /* 0x0000001720157819 */ /* 0x000fe200000006ff */
[----:B------:R-:W-:-:S04]  /*1d50*/  FFMA.SAT R32, R27, R12, 0.5 ;  /* 0x3f0000001b207423 */ /* 0x000fc8000000200c */
[----:B------:R-:W-:Y:S01]  /*1d60*/  FFMA.RM R32, R32, R11, 12582913 ;  /* 0x4b40000120207423 */ /* 0x000fe2000000400b */
[----:B0-----:R-:W-:Y:S01]  /*1d70*/  FMUL R19, R19, R22 ;  /* 0x0000001613137220 */ /* 0x001fe20000400000 */
[----:B------:R-:W-:Y:S01]  /*1d80*/  FADD R22, R28, -12583039 ;  /* 0xcb40007f1c167421 */ /* 0x000fe20000000000 */
[----:B------:R-:W-:Y:S03]  /*1d90*/  MUFU.EX2 R66, R66 ;  /* 0x0000004200427308 */ /* 0x000fe60000000800 */
[----:B------:R-:W-:-:S04]  /*1da0*/  FFMA R22, R15, 1.4426950216293334961, -R22 ;  /* 0x3fb8aa3b0f167823 */ /* 0x000fc80000000816 */
[----:B------:R-:W-:Y:S01]  /*1db0*/  FFMA R30, R15, 1.925963033500011079e-08, R22 ;  /* 0x32a570600f1e7823 */ /* 0x000fe20000000016 */
[----:B------:R-:W-:-:S04]  /*1dc0*/  FFMA.SAT R22, R29, R12, 0.5 ;  /* 0x3f0000001d167423 */ /* 0x000fc8000000200c */
[----:B------:R-:W-:Y:S01]  /*1dd0*/  FFMA.RM R15, R22, R11, 12582913 ;  /* 0x4b400001160f7423 */ /* 0x000fe2000000400b */
[----:B------:R-:W-:Y:S03]  /*1de0*/  MUFU.EX2 R30, R30 ;  /* 0x0000001e001e7308 */ /* 0x000fe60000000800 */
[C---:B------:R-:W-:Y:S01]  /*1df0*/  FADD R24, R15.reuse, -12583039 ;  /* 0xcb40007f0f187421 */ /* 0x040fe20000000000 */
[----:B------:R-:W-:-:S03]  /*1e00*/  SHF.L.U32 R15, R15, 0x17, RZ ;  /* 0x000000170f0f7819 */ /* 0x000fc600000006ff */
[C---:B------:R-:W-:Y:S01]  /*1e10*/  FFMA R24, R29.reuse, 1.4426950216293334961, -R24 ;  /* 0x3fb8aa3b1d187823 */ /* 0x040fe20000000818 */
[----:B------:R-:W0:Y:S03]  /*1e20*/  MUFU.EX2 R22, R65 ;  /* 0x0000004100167308 */ /* 0x000e260000000800 */
[----:B------:R-:W-:Y:S01]  /*1e30*/  FFMA R39, R29, 1.925963033500011079e-08, R24 ;  /* 0x32a570601d277823 */ /* 0x000fe20000000018 */
[----:B------:R-:W-:-:S04]  /*1e40*/  FFMA.SAT R24, R23, R12, 0.5 ;  /* 0x3f00000017187423 */ /* 0x000fc8000000200c */
[----:B------:R-:W-:-:S04]  /*1e50*/  FFMA.RM R29, R24, R11, 12582913 ;  /* 0x4b400001181d7423 */ /* 0x000fc8000000400b */
[C---:B------:R-:W-:Y:S01]  /*1e60*/  FADD R24, R29.reuse, -12583039 ;  /* 0xcb40007f1d187421 */ /* 0x040fe20000000000 */
[----:B------:R-:W-:-:S03]  /*1e70*/  SHF.L.U32 R29, R29, 0x17, RZ ;  /* 0x000000171d1d7819 */ /* 0x000fc600000006ff */
[----:B------:R-:W-:Y:S01]  /*1e80*/  FFMA R24, R23, 1.4426950216293334961, -R24 ;  /* 0x3fb8aa3b17187823 */ /* 0x000fe20000000818 */
[----:B0-----:R-:W-:Y:S01]  /*1e90*/  FMUL R21, R21, R22 ;  /* 0x0000001615157220 */ /* 0x001fe20000400000 */
[----:B------:R-:W-:Y:S01]  /*1ea0*/  SHF.L.U32 R22, R36, 0x17, RZ ;  /* 0x0000001724167819 */ /* 0x000fe200000006ff */
[----:B------:R-:W-:Y:S01]  /*1eb0*/  FADD R36, R32, -12583039 ;  /* 0xcb40007f20247421 */ /* 0x000fe20000000000 */
[----:B------:R-:W-:Y:S01]  /*1ec0*/  FFMA R65, R23, 1.925963033500011079e-08, R24 ;  /* 0x32a5706017417823 */ /* 0x000fe20000000018 */
[----:B------:R-:W-:Y:S01]  /*1ed0*/  SHF.L.U32 R23, R38, 0x17, RZ ;  /* 0x0000001726177819 */ /* 0x000fe200000006ff */
[----:B------:R-:W0:Y:S01]  /*1ee0*/  MUFU.EX2 R24, R67 ;  /* 0x0000004300187308 */ /* 0x000e220000000800 */
[----:B------:R-:W-:Y:S01]  /*1ef0*/  FFMA R36, R27, 1.4426950216293334961, -R36 ;  /* 0x3fb8aa3b1b247823 */ /* 0x000fe20000000824 */
[----:B------:R-:W-:-:S03]  /*1f00*/  FMUL R22, R22, R73 ;  /* 0x0000004916167220 */ /* 0x000fc60000400000 */
[----:B------:R-:W-:Y:S01]  /*1f10*/  FFMA R68, R27, 1.925963033500011079e-08, R36 ;  /* 0x32a570601b447823 */ /* 0x000fe20000000024 */
[----:B------:R-:W-:Y:S02]  /*1f20*/  FFMA.SAT R36, R25, R12, 0.5 ;  /* 0x3f00000019247423 */ /* 0x000fe4000000200c */
[----:B------:R-:W-:Y:S02]  /*1f30*/  MUFU.EX2 R27, R64 ;  /* 0x00000040001b7308 */ /* 0x000fe40000000800 */
[----:B------:R-:W-:-:S06]  /*1f40*/  FFMA.RM R36, R36, R11, 12582913 ;  /* 0x4b40000124247423 */ /* 0x000fcc000000400b */
        /* <DEDUP_REMOVED lines=11> */
[----:B------:R-:W0:Y:S01]  /*2000*/  MUFU.EX2 R70, R65 ;  /* 0x0000004100467308 */ /* 0x000e220000000800 */
[----:B------:R-:W-:-:S04]  /*2010*/  FADD R24, R12, -12583039 ;  /* 0xcb40007f0c187421 */ /* 0x000fc80000000000 */
[----:B------:R-:W-:-:S04]  /*2020*/  FFMA R24, R31, 1.4426950216293334961, -R24 ;  /* 0x3fb8aa3b1f187823 */ /* 0x000fc80000000818 */
        /* <DEDUP_REMOVED lines=17> */
[----:B------:R-:W-:Y:S01]  /*2140*/  FADD R14, R25, R16 ;  /* 0x00000010190e7221 */ /* 0x000fe20000000000 */
[----:B------:R-:W1:Y:S03]  /*2150*/  MUFU.EX2 R37, R38 ;  /* 0x0000002600257308 */ /* 0x000e660000000800 */
        /* <DEDUP_REMOVED lines=9> */
[----:B------:R1:W2:Y:S01]  /*21f0*/  MUFU.EX2 R64, R31 ;  /* 0x0000001f00407308 */ /* 0x0002a20000000800 */
[----:B------:R-:W-:Y:S01]  /*2200*/  FMUL R27, R27, R30 ;  /* 0x0000001e1b1b7220 */ /* 0x000fe20000400000 */
[----:B------:R-:W-:Y:S01]  /*2210*/  SHF.L.U32 R30, R32, 0x17, RZ ;  /* 0x00000017201e7819 */ /* 0x000fe200000006ff */
[----:B------:R-:W-:-:S04]  /*2220*/  FADD R14, R13, R22 ;  /* 0x000000160d0e7221 */ /* 0x000fc80000000000 */
[----:B------:R-:W-:Y:S01]  /*2230*/  FADD R13, R14, R23 ;  /* 0x000000170e0d7221 */ /* 0x000fe20000000000 */
[----:B------:R-:W3:Y:S01]  /*2240*/  MUFU.EX2 R32, R67 ;  /* 0x0000004300207308 */ /* 0x000ee20000000800 */
[----:B0-----:R-:W-:Y:S01]  /*2250*/  FMUL R30, R30, R33 ;  /* 0x000000211e1e7220 */ /* 0x001fe20000400000 */
[----:B------:R-:W-:Y:S01]  /*2260*/  SHF.L.U32 R33, R12, 0x17, RZ ;  /* 0x000000170c217819 */ /* 0x000fe200000006ff */
[----:B------:R-:W-:Y:S01]  /*2270*/  FADD R14, R13, R24 ;  /* 0x000000180d0e7221 */ /* 0x000fe20000000000 */
[----:B-1----:R-:W-:-:S03]  /*2280*/  FMUL R31, R36, R37 ;  /* 0x00000025241f7220 */ /* 0x002fc60000400000 */
        /* <DEDUP_REMOVED lines=20> */
.L_x_8437:
        /* <DEDUP_REMOVED lines=12> */
[----:B0-----:R-:W-:Y:S05]  /*2490*/  CALL.REL.NOINC `($__internal_168_$__cuda_sm3x_div_rn_noftz_f32_slowpath) ;  /* 0x0000003800507944 */ /* 0x001fea0003c00000 */
[----:B------:R-:W-:-:S07]  /*24a0*/  MOV R11, R5 ;  /* 0x00000005000b7202 */ /* 0x000fce0000000f00 */
.L_x_8370:
[----:B------:R-:W-:Y:S05]  /*24b0*/  BSYNC.RECONVERGENT B3 ;  /* 0x0000000000037941 */ /* 0x000fea0003800200 */
.L_x_8369:
        /* <DEDUP_REMOVED lines=12> */
[----:B0-----:R-:W-:Y:S05]  /*2580*/  CALL.REL.NOINC `($__internal_168_$__cuda_sm3x_div_rn_noftz_f32_slowpath) ;  /* 0x0000003800147944 */ /* 0x001fea0003c00000 */
[----:B------:R-:W-:-:S07]  /*2590*/  MOV R15, R5 ;  /* 0x00000005000f7202 */ /* 0x000fce0000000f00 */
.L_x_8372:
[----:B------:R-:W-:Y:S05]  /*25a0*/  BSYNC.RECONVERGENT B3 ;  /* 0x0000000000037941 */ /* 0x000fea0003800200 */
.L_x_8371:
        /* <DEDUP_REMOVED lines=14> */
.L_x_8374:
[----:B------:R-:W-:Y:S05]  /*2690*/  BSYNC.RECONVERGENT B3 ;  /* 0x0000000000037941 */ /* 0x000fea0003800200 */
.L_x_8373:
        /* <DEDUP_REMOVED lines=10> */
[----:B------:R-:W-:Y:S02]  /*2740*/  MOV R12, R71 ;  /* 0x00000047000c7202 */ /* 0x000fe40000000f00 */
[----:B------:R-:W-:-:S07]  /*2750*/  MOV R36, 0x2770 ;  /* 0x0000277000247802 */ /* 0x000fce0000000f00 */
[----:B------:R-:W-:Y:S05]  /*2760*/  CALL.REL.NOINC `($__internal_168_$__cuda_sm3x_div_rn_noftz_f32_slowpath) ;  /* 0x00000034009c7944 */ /* 0x000fea0003c00000 */
[----:B------:R-:W-:-:S07]  /*2770*/  MOV R39, R5 ;  /* 0x0000000500277202 */ /* 0x000fce0000000f00 */
.L_x_8376:
[----:B------:R-:W-:Y:S05]  /*2780*/  BSYNC.RECONVERGENT B3 ;  /* 0x0000000000037941 */ /* 0x000fea0003800200 */
.L_x_8375:
        /* <DEDUP_REMOVED lines=12> */
[----:B------:R-:W-:Y:S05]  /*2850*/  CALL.REL.NOINC `($__internal_168_$__cuda_sm3x_div_rn_noftz_f32_slowpath) ;  /* 0x0000003400607944 */ /* 0x000fea0003c00000 */
[----:B------:R-:W-:-:S07]  /*2860*/  MOV R65, R5 ;  /* 0x0000000500417202 */ /* 0x000fce0000000f00 */
.L_x_8378:
[----:B------:R-:W-:Y:S05]  /*2870*/  BSYNC.RECONVERGENT B3 ;  /* 0x0000000000037941 */ /* 0x000fea0003800200 */
.L_x_8377:
        /* <DEDUP_REMOVED lines=14> */
.L_x_8380:
[----:B------:R-:W-:Y:S05]  /*2960*/  BSYNC.RECONVERGENT B3 ;  /* 0x0000000000037941 */ /* 0x000fea0003800200 */
.L_x_8379:
        /* <DEDUP_REMOVED lines=14> */
.L_x_8382:
[----:B------:R-:W-:Y:S05]  /*2a50*/  BSYNC.RECONVERGENT B3 ;  /* 0x0000000000037941 */ /* 0x000fea0003800200 */
.L_x_8381:
        /* <DEDUP_REMOVED lines=14> */
.L_x_8384:
[----:B------:R-:W-:Y:S05]  /*2b40*/  BSYNC.RECONVERGENT B3 ;  /* 0x0000000000037941 */ /* 0x000fea0003800200 */
.L_x_8383:
        /* <DEDUP_REMOVED lines=14> */
.L_x_8386:
[----:B------:R-:W-:Y:S05]  /*2c30*/  BSYNC.RECONVERGENT B3 ;  /* 0x0000000000037941 */ /* 0x000fea0003800200 */
.L_x_8385:
        /* <DEDUP_REMOVED lines=14> */
.L_x_8388:
[----:B------:R-:W-:Y:S05]  /*2d20*/  BSYNC.RECONVERGENT B3 ;  /* 0x0000000000037941 */ /* 0x000fea0003800200 */
.L_x_8387:
        /* <DEDUP_REMOVED lines=14> */
.L_x_8390:
[----:B------:R-:W-:Y:S05]  /*2e10*/  BSYNC.RECONVERGENT B3 ;  /* 0x0000000000037941 */ /* 0x000fea0003800200 */
.L_x_8389:
        /* <DEDUP_REMOVED lines=14> */
.L_x_8392:
[----:B------:R-:W-:Y:S05]  /*2f00*/  BSYNC.RECONVERGENT B3 ;  /* 0x0000000000037941 */ /* 0x000fea0003800200 */
.L_x_8391:
        /* <DEDUP_REMOVED lines=14> */
.L_x_8394:
[----:B------:R-:W-:Y:S05]  /*2ff0*/  BSYNC.RECONVERGENT B3 ;  /* 0x0000000000037941 */ /* 0x000fea0003800200 */
.L_x_8393:
        /* <DEDUP_REMOVED lines=14> */
.L_x_8396:
[----:B------:R-:W-:Y:S05]  /*30e0*/  BSYNC.RECONVERGENT B3 ;  /* 0x0000000000037941 */ /* 0x000fea0003800200 */
.L_x_8395:
        /* <DEDUP_REMOVED lines=14> */
.L_x_8398:
[----:B------:R-:W-:Y:S05]  /*31d0*/  BSYNC.RECONVERGENT B3 ;  /* 0x0000000000037941 */ /* 0x000fea0003800200 */
.L_x_8397:
        /* <DEDUP_REMOVED lines=14> */
.L_x_8400:
[----:B------:R-:W-:Y:S05]  /*32c0*/  BSYNC.RECONVERGENT B3 ;  /* 0x0000000000037941 */ /* 0x000fea0003800200 */
.L_x_8399:
        /* <DEDUP_REMOVED lines=14> */
.L_x_8402:
[----:B------:R-:W-:Y:S05]  /*33b0*/  BSYNC.RECONVERGENT B3 ;  /* 0x0000000000037941 */ /* 0x000fea0003800200 */
.L_x_8401:
        /* <DEDUP_REMOVED lines=14> */
.L_x_8404:
[----:B------:R-:W-:Y:S05]  /*34a0*/  BSYNC.RECONVERGENT B3 ;  /* 0x0000000000037941 */ /* 0x000fea0003800200 */
.L_x_8403:
        /* <DEDUP_REMOVED lines=14> */
.L_x_8406:
[----:B------:R-:W-:Y:S05]  /*3590*/  BSYNC.RECONVERGENT B3 ;  /* 0x0000000000037941 */ /* 0x000fea0003800200 */
.L_x_8405:
        /* <DEDUP_REMOVED lines=14> */
.L_x_8408:
[----:B------:R-:W-:Y:S05]  /*3680*/  BSYNC.RECONVERGENT B3 ;  /* 0x0000000000037941 */ /* 0x000fea0003800200 */
.L_x_8407:
        /* <DEDUP_REMOVED lines=14> */
.L_x_8410:
[----:B------:R-:W-:Y:S05]  /*3770*/  BSYNC.RECONVERGENT B3 ;  /* 0x0000000000037941 */ /* 0x000fea0003800200 */
.L_x_8409:
        /* <DEDUP_REMOVED lines=14> */
.L_x_8412:
[----:B------:R-:W-:Y:S05]  /*3860*/  BSYNC.RECONVERGENT B3 ;  /* 0x0000000000037941 */ /* 0x000fea0003800200 */
.L_x_8411:
        /* <DEDUP_REMOVED lines=14> */
.L_x_8414:
[----:B------:R-:W-:Y:S05]  /*3950*/  BSYNC.RECONVERGENT B3 ;  /* 0x0000000000037941 */ /* 0x000fea0003800200 */
.L_x_8413:
        /* <DEDUP_REMOVED lines=14> */
.L_x_8416:
[----:B------:R-:W-:Y:S05]  /*3a40*/  BSYNC.RECONVERGENT B3 ;  /* 0x0000000000037941 */ /* 0x000fea0003800200 */
.L_x_8415:
        /* <DEDUP_REMOVED lines=14> */
.L_x_8418:
[----:B------:R-:W-:Y:S05]  /*3b30*/  BSYNC.RECONVERGENT B3 ;  /* 0x0000000000037941 */ /* 0x000fea0003800200 */
.L_x_8417:
        /* <DEDUP_REMOVED lines=14> */
.L_x_8420:
[----:B------:R-:W-:Y:S05]  /*3c20*/  BSYNC.RECONVERGENT B3 ;  /* 0x0000000000037941 */ /* 0x000fea0003800200 */
.L_x_8419:
        /* <DEDUP_REMOVED lines=14> */
.L_x_8422:
[----:B------:R-:W-:Y:S05]  /*3d10*/  BSYNC.RECONVERGENT B3 ;  /* 0x0000000000037941 */ /* 0x000fea0003800200 */
.L_x_8421:
        /* <DEDUP_REMOVED lines=14> */
.L_x_8424:
[----:B------:R-:W-:Y:S05]  /*3e00*/  BSYNC.RECONVERGENT B3 ;  /* 0x0000000000037941 */ /* 0x000fea0003800200 */
.L_x_8423:
        /* <DEDUP_REMOVED lines=23> */
[----:B------:R-:W-:Y:S02]  /*3f80*/  ISETP.GE.U32.AND P0, PT, R50, UR44, PT ;  /* 0x0000002c32007c0c */ /* 0x000fe4000bf06070 */
        /* <DEDUP_REMOVED lines=8> */
[----:B------:R-:W-:Y:S01]  /*4010*/  @!P4 STG.E desc[UR6][R4.64+0x100], R37 ;  /* 0x000100250400c986 */ /* 0x000fe2000c101906 */
[C---:B------:R-:W-:Y:S02]  /*4020*/  @!P1 R2UR UR13, R35.reuse ;  /* 0x00000000230d92ca */ /* 0x040fe400000e0000 */
[----:B------:R-:W-:Y:S01]  /*4030*/  @!P2 R2UR UR14, R34 ;  /* 0x00000000220ea2ca */ /* 0x000fe200000e0000 */
[----:B------:R-:W-:Y:S01]  /*4040*/  @!P5 STG.E desc[UR8][R4.64+0x180], R39 ;  /* 0x000180270400d986 */ /* 0x000fe2000c101908 */
[----:B------:R-:W-:-:S02]  /*4050*/  @!P2 R2UR UR15, R35 ;  /* 0x00000000230fa2ca */ /* 0x000fc400000e0000 */
[C---:B------:R-:W-:Y:S02]  /*4060*/  @!P3 R2UR UR16, R34.reuse ;  /* 0x000000002210b2ca */ /* 0x040fe400000e0000 */
[----:B------:R-:W-:Y:S01]  /*4070*/  @!P3 R2UR UR17, R35 ;  /* 0x000000002311b2ca */ /* 0x000fe200000e0000 */
[----:B------:R-:W-:Y:S01]  /*4080*/  @!P6 STG.E desc[UR10][R4.64+0x200], R65 ;  /* 0x000200410400e986 */ /* 0x000fe2000c10190a */
[----:B------:R-:W-:Y:S02]  /*4090*/  ISETP.GE.U32.AND P5, PT, R49, UR44, PT ;  /* 0x0000002c31007c0c */ /* 0x000fe4000bfa6070 */
[----:B------:R-:W-:Y:S01]  /*40a0*/  @!P0 R2UR UR6, R34 ;  /* 0x00000000220682ca */ /* 0x000fe200000e0000 */
[----:B------:R-:W-:Y:S01]  /*40b0*/  @!P1 STG.E desc[UR12][R4.64+0x280], R67 ;  /* 0x0002804304009986 */ /* 0x000fe2000c10190c */
[----:B------:R-:W-:Y:S02]  /*40c0*/  @!P0 R2UR UR7, R35 ;  /* 0x00000000230782ca */ /* 0x000fe400000e0000 */
[----:B------:R-:W-:Y:S01]  /*40d0*/  ISETP.GE.AND.EX P5, PT, RZ, UR45, PT, P5 ;  /* 0x0000002dff007c0c */ /* 0x000fe2000bfa6350 */
[----:B------:R-:W-:Y:S01]  /*40e0*/  @!P2 STG.E desc[UR14][R4.64+0x300], R69 ;  /* 0x000300450400a986 */ /* 0x000fe2000c10190e */
[----:B------:R-:W-:-:S02]  /*40f0*/  ISETP.GE.U32.AND P4, PT, R51, UR44, PT ;  /* 0x0000002c33007c0c */ /* 0x000fc4000bf86070 */
[----:B------:R-:W-:Y:S01]  /*4100*/  ISETP.GE.U32.AND P2, PT, R53, UR44, PT ;  /* 0x0000002c35007c0c */ /* 0x000fe2000bf46070 */
[----:B------:R0:W-:Y:S01]  /*4110*/  @!P3 STG.E desc[UR16][R4.64+0x380], R7 ;  /* 0x000380070400b986 */ /* 0x0001e2000c101910 */
[----:B------:R-:W-:Y:S02]  /*4120*/  ISETP.GE.U32.AND P3, PT, R52, UR44, PT ;  /* 0x0000002c34007c0c */ /* 0x000fe4000bf66070 */
[----:B------:R-:W-:Y:S02]  /*4130*/  ISETP.GE.U32.AND P1, PT, R54, UR44, PT ;  /* 0x0000002c36007c0c */ /* 0x000fe4000bf26070 */
[----:B------:R-:W-:Y:S01]  /*4140*/  ISETP.GE.U32.AND P6, PT, R55, UR44, PT ;  /* 0x0000002c37007c0c */ /* 0x000fe2000bfc6070 */
[----:B------:R1:W-:Y:S01]  /*4150*/  @!P0 STG.E desc[UR6][R4.64+0x580], R77 ;  /* 0x0005804d04008986 */ /* 0x0003e2000c101906 */
[----:B------:R-:W-:Y:S02]  /*4160*/  ISETP.GE.AND.EX P4, PT, RZ, UR45, PT, P4 ;  /* 0x0000002dff007c0c */ /* 0x000fe4000bf86340 */
[----:B------:R-:W-:-:S02]  /*4170*/  ISETP.GE.AND.EX P3, PT, RZ, UR45, PT, P3 ;  /* 0x0000002dff007c0c */ /* 0x000fc4000bf66330 */
[----:B------:R-:W-:Y:S02]  /*4180*/  ISETP.GE.AND.EX P2, PT, RZ, UR45, PT, P2 ;  /* 0x0000002dff007c0c */ /* 0x000fe4000bf46320 */
[----:B------:R-:W-:Y:S02]  /*4190*/  ISETP.GE.AND.EX P1, PT, RZ, UR45, PT, P1 ;  /* 0x0000002dff007c0c */ /* 0x000fe4000bf26310 */
        /* <DEDUP_REMOVED lines=10> */
[----:B------:R1:W-:Y:S01]  /*4240*/  @!P5 STG.E desc[UR4][R4.64+0x500], R75 ;  /* 0x0005004b0400d986 */ /* 0x0003e2000c101904 */
[----:B------:R-:W-:-:S02]  /*4250*/  @!P2 R2UR UR13, R35 ;  /* 0x00000000230da2ca */ /* 0x000fc400000e0000 */
[C---:B------:R-:W-:Y:S02]  /*4260*/  @!P1 R2UR UR14, R34.reuse ;  /* 0x00000000220e92ca */ /* 0x040fe400000e0000 */
[C---:B------:R-:W-:Y:S01]  /*4270*/  @!P1 R2UR UR15, R35.reuse ;  /* 0x00000000230f92ca */ /* 0x040fe200000e0000 */
[----:B------:R1:W-:Y:S01]  /*4280*/  @!P4 STG.E desc[UR8][R4.64+0x600], R17 ;  /* 0x000600110400c986 */ /* 0x0003e2000c101908 */
[----:B------:R-:W-:Y:S02]  /*4290*/  @!P6 R2UR UR16, R34 ;  /* 0x000000002210e2ca */ /* 0x000fe400000e0000 */
[----:B------:R-:W-:Y:S01]  /*42a0*/  @!P6 R2UR UR17, R35 ;  /* 0x000000002311e2ca */ /* 0x000fe200000e0000 */
[----:B------:R1:W-:Y:S01]  /*42b0*/  @!P3 STG.E desc[UR10][R4.64+0x680], R79 ;  /* 0x0006804f0400b986 */ /* 0x0003e2000c10190a */
[----:B------:R-:W-:Y:S02]  /*42c0*/  IADD3 R0, PT, PT, R42, 0x320, RZ ;  /* 0x000003202a007810 */ /* 0x000fe40007ffe0ff */
[----:B------:R-:W-:Y:S01]  /*42d0*/  @!P0 R2UR UR4, R34 ;  /* 0x00000000220482ca */ /* 0x000fe200000e0000 */
[----:B------:R1:W-:Y:S01]  /*42e0*/  @!P2 STG.E desc[UR12][R4.64+0x700], R19 ;  /* 0x000700130400a986 */ /* 0x0003e2000c10190c */
[----:B------:R-:W-:-:S02]  /*42f0*/  ISETP.GE.U32.AND P5, PT, R0, UR44, PT ;  /* 0x0000002c00007c0c */ /* 0x000fc4000bfa6070 */
[----:B------:R-:W-:Y:S01]  /*4300*/  @!P0 R2UR UR5, R35 ;  /* 0x00000000230582ca */ /* 0x000fe200000e0000 */
[----:B------:R1:W-:Y:S01]  /*4310*/  @!P1 STG.E desc[UR14][R4.64+0x780], R81 ;  /* 0x0007805104009986 */ /* 0x0003e2000c10190e */
[----:B------:R-:W-:Y:S02]  /*4320*/  ISETP.GE.AND.EX P5, PT, RZ, UR45, PT, P5 ;  /* 0x0000002dff007c0c */ /* 0x000fe4000bfa6350 */
[----:B------:R-:W-:Y:S01]  /*4330*/  ISETP.GE.U32.AND P3, PT, R57, UR44, PT ;  /* 0x0000002c39007c0c */ /* 0x000fe2000bf66070 */
[----:B------:R1:W-:Y:S01]  /*4340*/  @!P6 STG.E desc[UR16][R4.64+0x800], R21 ;  /* 0x000800150400e986 */ /* 0x0003e2000c101910 */
[----:B------:R-:W-:Y:S02]  /*4350*/  ISETP.GE.U32.AND P2, PT, R58, UR44, PT ;  /* 0x0000002c3a007c0c */ /* 0x000fe4000bf46070 */
[----:B------:R-:W-:Y:S02]  /*4360*/  ISETP.GE.U32.AND P6, PT, R59, UR44, PT ;  /* 0x0000002c3b007c0c */ /* 0x000fe4000bfc6070 */
[----:B------:R-:W-:-:S02]  /*4370*/  ISETP.GE.U32.AND P4, PT, R60, UR44, PT ;  /* 0x0000002c3c007c0c */ /* 0x000fc4000bf86070 */
[----:B------:R-:W-:Y:S01]  /*4380*/  ISETP.GE.U32.AND P1, PT, R61, UR44, PT ;  /* 0x0000002c3d007c0c */ /* 0x000fe2000bf26070 */
[----:B------:R1:W-:Y:S01]  /*4390*/  @!P0 STG.E desc[UR4][R4.64+0x880], R83 ;  /* 0x0008805304008986 */ /* 0x0003e2000c101904 */
[----:B------:R-:W-:Y:S01]  /*43a0*/  ISETP.GE.AND.EX P3, PT, RZ, UR45, PT, P3 ;  /* 0x0000002dff007c0c */ /* 0x000fe2000bf66330 */
[----:B------:R-:W2:Y:S01]  /*43b0*/  LDCU UR4, c[0x0][0x370] ;  /* 0x00006e00ff0477ac */ /* 0x000ea20008000800 */
[----:B------:R-:W-:Y:S01]  /*43c0*/  ISETP.GE.AND.EX P2, PT, RZ, UR45, PT, P2 ;  /* 0x0000002dff007c0c */ /* 0x000fe2000bf46320 */
[----:B------:R-:W2:Y:S01]  /*43d0*/  LDC R2, c[0x0][0x364] ;  /* 0x0000d900ff027b82 */ /* 0x000ea20000000800 */
[----:B------:R-:W-:Y:S02]  /*43e0*/  ISETP.GE.AND.EX P6, PT, RZ, UR45, PT, P6 ;  /* 0x0000002dff007c0c */ /* 0x000fe4000bfc6360 */
[----:B------:R-:W-:Y:S02]  /*43f0*/  ISETP.GE.AND.EX P4, PT, RZ, UR45, PT, P4 ;  /* 0x0000002dff007c0c */ /* 0x000fe4000bf86340 */
[----:B------:R-:W-:-:S02]  /*4400*/  ISETP.GE.AND.EX P1, PT, RZ, UR45, PT, P1 ;  /* 0x0000002dff007c0c */ /* 0x000fc4000bf26310 */
[----:B------:R-:W-:Y:S02]  /*4410*/  ISETP.GE.U32.AND P0, PT, R62, UR44, PT ;  /* 0x0000002c3e007c0c */ /* 0x000fe4000bf06070 */
[C---:B------:R-:W-:Y:S02]  /*4420*/  @!P5 R2UR UR16, R34.reuse ;  /* 0x000000002210d2ca */ /* 0x040fe400000e0000 */
[C---:B------:R-:W-:Y:S02]  /*4430*/  @!P5 R2UR UR17, R35.reuse ;  /* 0x000000002311d2ca */ /* 0x040fe400000e0000 */
[----:B------:R-:W-:Y:S02]  /*4440*/  ISETP.GE.AND.EX P0, PT, RZ, UR45, PT, P0 ;  /* 0x0000002dff007c0c */ /* 0x000fe4000bf06300 */
[----:B------:R-:W-:Y:S02]  /*4450*/  @!P3 R2UR UR6, R34 ;  /* 0x000000002206b2ca */ /* 0x000fe400000e0000 */
[----:B------:R-:W-:-:S02]  /*4460*/  @!P3 R2UR UR7, R35 ;  /* 0x000000002307b2ca */ /* 0x000fc400000e0000 */
[C---:B------:R-:W-:Y:S02]  /*4470*/  @!P2 R2UR UR8, R34.reuse ;  /* 0x000000002208a2ca */ /* 0x040fe400000e0000 */
[C---:B------:R-:W-:Y:S02]  /*4480*/  @!P2 R2UR UR9, R35.reuse ;  /* 0x000000002309a2ca */ /* 0x040fe400000e0000 */
[----:B------:R-:W-:Y:S01]  /*4490*/  @!P6 R2UR UR10, R34 ;  /* 0x00000000220ae2ca */ /* 0x000fe200000e0000 */
[----:B------:R1:W-:Y:S01]  /*44a0*/  @!P5 STG.E desc[UR16][R4.64+0xc80], R91 ;  /* 0x000c805b0400d986 */ /* 0x0003e2000c101910 */
[C---:B------:R-:W-:Y:S01]  /*44b0*/  @!P6 R2UR UR11, R35.reuse ;  /* 0x00000000230be2ca */ /* 0x040fe200000e0000 */
[----:B--2---:R-:W-:Y:S01]  /*44c0*/  IMAD R2, R2, UR4, RZ ;  /* 0x0000000402027c24 */ /* 0x004fe2000f8e02ff */
[C---:B------:R-:W-:Y:S02]  /*44d0*/  @!P4 R2UR UR12, R34.reuse ;  /* 0x00000000220cc2ca */ /* 0x040fe400000e0000 */
[----:B------:R-:W-:Y:S01]  /*44e0*/  @!P4 R2UR UR13, R35 ;  /* 0x00000000230dc2ca */ /* 0x000fe200000e0000 */
[----:B------:R1:W-:Y:S01]  /*44f0*/  @!P3 STG.E desc[UR6][R4.64+0x900], R23 ;  /* 0x000900170400b986 */ /* 0x0003e2000c101906 */
[----:B------:R-:W-:-:S02]  /*4500*/  @!P1 R2UR UR14, R34 ;  /* 0x00000000220e92ca */ /* 0x000fc400000e0000 */
[C---:B------:R-:W-:Y:S01]  /*4510*/  @!P1 R2UR UR15, R35.reuse ;  /* 0x00000000230f92ca */ /* 0x040fe200000e0000 */
[----:B------:R1:W-:Y:S01]  /*4520*/  @!P2 STG.E desc[UR8][R4.64+0x980], R85 ;  /* 0x000980550400a986 */ /* 0x0003e2000c101908 */
[----:B------:R-:W-:Y:S02]  /*4530*/  @!P0 R2UR UR16, R34 ;  /* 0x00000000221082ca */ /* 0x000fe400000e0000 */
[----:B------:R-:W-:Y:S01]  /*4540*/  @!P0 R2UR UR17, R35 ;  /* 0x00000000231182ca */ /* 0x000fe200000e0000 */
[----:B------:R1:W-:Y:S01]  /*4550*/  @!P6 STG.E desc[UR10][R4.64+0xa00], R25 ;  /* 0x000a00190400e986 */ /* 0x0003e2000c10190a */
[C---:B------:R-:W-:Y:S02]  /*4560*/  IADD3 R0, PT, PT, R42.reuse, 0x20, RZ ;  /* 0x000000202a007810 */ /* 0x040fe40007ffe0ff */
[C---:B------:R-:W-:Y:S01]  /*4570*/  IADD3 R6, PT, PT, R42.reuse, 0x100, RZ ;  /* 0x000001002a067810 */ /* 0x040fe20007ffe0ff */
[----:B------:R1:W-:Y:S01]  /*4580*/  @!P4 STG.E desc[UR12][R4.64+0xa80], R87 ;  /* 0x000a80570400c986 */ /* 0x0003e2000c10190c */
[----:B0-----:R-:W-:-:S02]  /*4590*/  IADD3 R7, PT, PT, R42, 0x120, RZ ;  /* 0x000001202a077810 */ /* 0x001fc40007ffe0ff */
[C---:B------:R-:W-:Y:S01]  /*45a0*/  IADD3 R8, PT, PT, R42.reuse, 0x2e0, RZ ;  /* 0x000002e02a087810 */ /* 0x040fe20007ffe0ff */
[----:B------:R1:W-:Y:S01]  /*45b0*/  @!P1 STG.E desc[UR14][R4.64+0xb00], R89 ;  /* 0x000b005904009986 */ /* 0x0003e2000c10190e */
[----:B------:R-:W-:Y:S02]  /*45c0*/  IADD3 R10, PT, PT, R42, 0x300, RZ ;  /* 0x000003002a0a7810 */ /* 0x000fe40007ffe0ff */
[----:B------:R-:W-:Y:S01]  /*45d0*/  ISETP.GE.U32.AND P1, PT, R63, UR44, PT ;  /* 0x0000002c3f007c0c */ /* 0x000fe2000bf26070 */
[----:B------:R1:W-:Y:S01]  /*45e0*/  @!P0 STG.E desc[UR16][R4.64+0xd00], R31 ;  /* 0x000d001f04008986 */ /* 0x0003e2000c101910 */
[----:B------:R-:W-:Y:S02]  /*45f0*/  ISETP.GE.U32.AND P4, PT, R0, UR44, PT ;  /* 0x0000002c00007c0c */ /* 0x000fe4000bf86070 */
[----:B------:R-:W-:Y:S02]  /*4600*/  ISETP.GE.U32.AND P5, PT, R6, UR44, PT ;  /* 0x0000002c06007c0c */ /* 0x000fe4000bfa6070 */
[----:B------:R-:W-:-:S02]  /*4610*/  ISETP.GE.U32.AND P6, PT, R7, UR44, PT ;  /* 0x0000002c07007c0c */ /* 0x000fc4000bfc6070 */
[----:B------:R-:W-:Y:S02]  /*4620*/  ISETP.GE.U32.AND P2, PT, R8, UR44, PT ;  /* 0x0000002c08007c0c */ /* 0x000fe4000bf46070 */
[----:B------:R-:W-:Y:S02]  /*4630*/  ISETP.GE.U32.AND P3, PT, R10, UR44, PT ;  /* 0x0000002c0a007c0c */ /* 0x000fe4000bf66070 */
[----:B------:R-:W-:Y:S02]  /*4640*/  ISETP.GE.AND.EX P4, PT, RZ, UR45, PT, P4 ;  /* 0x0000002dff007c0c */ /* 0x000fe4000bf86340 */
[----:B------:R-:W-:Y:S02]  /*4650*/  ISETP.GE.AND.EX P5, PT, RZ, UR45, PT, P5 ;  /* 0x0000002dff007c0c */ /* 0x000fe4000bfa6350 */
[----:B------:R-:W-:Y:S02]  /*4660*/  ISETP.GE.AND.EX P6, PT, RZ, UR45, PT, P6 ;  /* 0x0000002dff007c0c */ /* 0x000fe4000bfc6360 */
[----:B------:R-:W-:-:S02]  /*4670*/  ISETP.GE.AND.EX P2, PT, RZ, UR45, PT, P2 ;  /* 0x0000002dff007c0c */ /* 0x000fc4000bf46320 */
[----:B------:R-:W-:Y:S02]  /*4680*/  ISETP.GE.AND.EX P3, PT, RZ, UR45, PT, P3 ;  /* 0x0000002dff007c0c */ /* 0x000fe4000bf66330 */
[----:B------:R-:W-:Y:S02]  /*4690*/  ISETP.GE.AND.EX P1, PT, RZ, UR45, PT, P1 ;  /* 0x0000002dff007c0c */ /* 0x000fe4000bf26310 */
[----:B------:R-:W-:Y:S02]  /*46a0*/  IADD3 R40, P0, PT, R2, R40, RZ ;  /* 0x0000002802287210 */ /* 0x000fe40007f1e0ff */
[----:B------:R-:W-:Y:S02]  /*46b0*/  @!P4 R2UR UR6, R34 ;  /* 0x000000002206c2ca */ /* 0x000fe400000e0000 */
[----:B------:R-:W-:Y:S02]  /*46c0*/  LEA.HI.X.SX32 R41, R2, R41, 0x1, P0 ;  /* 0x0000002902297211 */ /* 0x000fe400000f0eff */
[----:B------:R-:W-:-:S02]  /*46d0*/  ISETP.GE.U32.AND P0, PT, R40, UR46, PT ;  /* 0x0000002e28007c0c */ /* 0x000fc4000bf06070 */
[C---:B------:R-:W-:Y:S02]  /*46e0*/  @!P4 R2UR UR7, R35.reuse ;  /* 0x000000002307c2ca */ /* 0x040fe400000e0000 */
[C---:B------:R-:W-:Y:S02]  /*46f0*/  @!P5 R2UR UR8, R34.reuse ;  /* 0x000000002208d2ca */ /* 0x040fe400000e0000 */
[C---:B------:R-:W-:Y:S02]  /*4700*/  @!P5 R2UR UR9, R35.reuse ;  /* 0x000000002309d2ca */ /* 0x040fe400000e0000 */
[C---:B------:R-:W-:Y:S02]  /*4710*/  @!P6 R2UR UR10, R34.reuse ;  /* 0x00000000220ae2ca */ /* 0x040fe400000e0000 */
[----:B------:R-:W-:Y:S02]  /*4720*/  @!P6 R2UR UR11, R35 ;  /* 0x00000000230be2ca */ /* 0x000fe400000e0000 */
        /* <DEDUP_REMOVED lines=15> */
.L_x_8367:
[----:B------:R-:W-:Y:S05]  /*4820*/  EXIT ;  /* 0x000000000000794d */ /* 0x000fea0003800000 */
.L_x_8368:
[----:B------:R-:W-:Y:S01]  /*4830*/  BSSY B1, `(.L_x_8426) ;  /* 0x0000007000017945 */ /* 0x000fe20003800000 */
[----:B------:R-:W-:Y:S02]  /*4840*/  MOV R12, 0x10 ;  /* 0x00000010000c7802 */ /* 0x000fe40000000f00 */
[----:B------:R-:W-:Y:S02]  /*4850*/  MOV R11, 0x1f ;  /* 0x0000001f000b7802 */ /* 0x000fe40000000f00 */
[----:B------:R-:W-:-:S07]  /*4860*/  MOV R15, 0xffffffff ;  /* 0xffffffff000f7802 */ /* 0x000fce0000000f00 */
[----:B------:R-:W-:Y:S05]  /*4870*/  WARPSYNC.COLLECTIVE R15, `(.L_x_8427) ;  /* 0x000000000f087348 */ /* 0x000fea0003c00000 */
[----:B------:R0:W1:Y:S02]  /*4880*/  SHFL.BFLY P6, R14, R13, R12, R11 ;  /* 0x0c00000c0d0e7389 */ /* 0x00006400000c000b */
[----:B01----:R-:W-:Y:S05]  /*4890*/  ENDCOLLECTIVE ;  /* 0x000000000000791b */ /* 0x003fea0003800000 */
.L_x_8427:
[----:B------:R-:W-:Y:S05]  /*48a0*/  BSYNC B1 ;  /* 0x0000000000017941 */ /* 0x000fea0003800000 */
.L_x_8426:
        /* <DEDUP_REMOVED lines=9> */
.L_x_8428:
[----:B------:R-:W-:Y:S01]  /*4940*/  HFMA2 R12, -RZ, RZ, 0, 2.384185791015625e-07 ;  /* 0x00000004ff0c7431 */ /* 0x000fe200000001ff */
[----:B------:R-:W-:-:S04]  /*4950*/  FMNMX R0, R13, R14, !PT ;  /* 0x0000000e0d007209 */ /* 0x000fc80007800000 */
[----:B------:R-:W-:-:S07]  /*4960*/  MOV R13, R0 ;  /* 0x00000000000d7202 */ /* 0x000fce0000000f00 */
[----:B------:R-:W-:Y:S05]  /*4970*/  WARPSYNC.COLLECTIVE R15, `(.L_x_8429) ;  /* 0x000000000f087348 */ /* 0x000fea0003c00000 */
[----:B------:R0:W1:Y:S02]  /*4980*/  SHFL.BFLY P6, R14, R13, R12, R11 ;  /* 0x0c00000c0d0e7389 */ /* 0x00006400000c000b */
[----:B01----:R-:W-:Y:S05]  /*4990*/  ENDCOLLECTIVE ;  /* 0x000000000000791b */ /* 0x003fea0003800000 */
.L_x_8429:
[----:B------:R-:W-:Y:S01]  /*49a0*/  HFMA2 R12, -RZ, RZ, 0, 1.1920928955078125e-07 ;  /* 0x00000002ff0c7431 */ /* 0x000fe200000001ff */
[----:B------:R-:W-:-:S04]  /*49b0*/  FMNMX R2, R0, R14, !PT ;  /* 0x0000000e00027209 */ /* 0x000fc80007800000 */
[----:B------:R-:W-:-:S07]  /*49c0*/  MOV R13, R2 ;  /* 0x00000002000d7202 */ /* 0x000fce0000000f00 */
[----:B------:R-:W-:Y:S05]  /*49d0*/  WARPSYNC.COLLECTIVE R15, `(.L_x_8430) ;  /* 0x000000000f087348 */ /* 0x000fea0003c00000 */
[----:B------:R0:W1:Y:S02]  /*49e0*/  SHFL.BFLY P6, R14, R13, R12, R11 ;  /* 0x0c00000c0d0e7389 */ /* 0x00006400000c000b */
[----:B01----:R-:W-:Y:S05]  /*49f0*/  ENDCOLLECTIVE ;  /* 0x000000000000791b */ /* 0x003fea0003800000 */
.L_x_8430:
[----:B------:R-:W-:Y:S01]  /*4a00*/  HFMA2 R12, -RZ, RZ, 0, 5.9604644775390625e-08 ;  /* 0x00000001ff0c7431 */ /* 0x000fe200000001ff */
[----:B------:R-:W-:-:S04]  /*4a10*/  FMNMX R3, R2, R14, !PT ;  /* 0x0000000e02037209 */ /* 0x000fc80007800000 */
[----:B------:R-:W-:-:S07]  /*4a20*/  MOV R13, R3 ;  /* 0x00000003000d7202 */ /* 0x000fce0000000f00 */
[----:B------:R-:W-:Y:S05]  /*4a30*/  WARPSYNC.COLLECTIVE R15, `(.L_x_8431) ;  /* 0x000000000f087348 */ /* 0x000fea0003c00000 */
[----:B------:R0:W1:Y:S02]  /*4a40*/  SHFL.BFLY P6, R14, R13, R12, R11 ;  /* 0x0c00000c0d0e7389 */ /* 0x00006400000c000b */
[----:B01----:R-:W-:Y:S05]  /*4a50*/  ENDCOLLECTIVE ;  /* 0x000000000000791b */ /* 0x003fea0003800000 */
.L_x_8431:
        /* <DEDUP_REMOVED lines=125> */
[----:B------:R-:W-:Y:S01]  /*5230*/  FMUL R17, R17, R20 ;  /* 0x0000001411117220 */ /* 0x000fe20000400000 */
[----:B------:R-:W-:Y:S01]  /*5240*/  FFMA.RM R18, R18, R33, 12582913 ;  /* 0x4b40000112127423 */ /* 0x000fe20000004021 */
[----:B------:R-:W-:-:S03]  /*5250*/  FFMA.SAT R20, R39, R36, 0.5 ;  /* 0x3f00000027147423 */ /* 0x000fc60000002024 */
[----:B------:R-:W-:Y:S01]  /*5260*/  FADD R22, R18, -12583039 ;  /* 0xcb40007f12167421 */ /* 0x000fe20000000000 */
[----:B------:R-:W-:Y:S01]  /*5270*/  FFMA.RM R20, R20, R33, 12582913 ;  /* 0x4b40000114147423 */ /* 0x000fe20000004021 */
[----:B------:R-:W-:Y:S02]  /*5280*/  SHF.L.U32 R18, R18, 0x17, RZ ;  /* 0x0000001712127819 */ /* 0x000fe400000006ff */
[----:B------:R-:W-:Y:S01]  /*5290*/  FFMA R22, R71, 1.4426950216293334961, -R22 ;  /* 0x3fb8aa3b47167823 */ /* 0x000fe20000000816 */
[----:B------:R-:W-:-:S03]  /*52a0*/  FADD R24, R20, -12583039 ;  /* 0xcb40007f14187421 */ /* 0x000fc60000000000 */
[----:B------:R-:W-:Y:S01]  /*52b0*/  FFMA R22, R71, 1.925963033500011079e-08, R22 ;  /* 0x32a5706047167823 */ /* 0x000fe20000000016 */
[----:B------:R-:W-:-:S03]  /*52c0*/  FFMA R24, R39, 1.4426950216293334961, -R24 ;  /* 0x3fb8aa3b27187823 */ /* 0x000fc60000000818 */
[----:B------:R-:W0:Y:S01]  /*52d0*/  MUFU.EX2 R19, R22 ;  /* 0x0000001600137308 */ /* 0x000e220000000800 */
[----:B------:R-:W-:-:S07]  /*52e0*/  FFMA R24, R39, 1.925963033500011079e-08, R24 ;  /* 0x32a5706027187823 */ /* 0x000fce0000000018 */
        /* <DEDUP_REMOVED lines=20> */
[----:B------:R-:W-:Y:S02]  /*5430*/  SHF.L.U32 R21, R24, 0x17, RZ ;  /* 0x0000001718157819 */ /* 0x000fe400000006ff */
[C---:B------:R-:W-:Y:S01]  /*5440*/  FADD R24, R22.reuse, -12583039 ;  /* 0xcb40007f16187421 */ /* 0x040fe20000000000 */
[----:B------:R-:W-:-:S03]  /*5450*/  SHF.L.U32 R22, R22, 0x17, RZ ;  /* 0x0000001716167819 */ /* 0x000fc600000006ff */
[----:B------:R-:W-:Y:S01]  /*5460*/  FFMA R24, R73, 1.4426950216293334961, -R24 ;  /* 0x3fb8aa3b49187823 */ /* 0x000fe20000000818 */
[----:B--2---:R-:W-:Y:S01]  /*5470*/  FMUL R21, R21, R26 ;  /* 0x0000001a15157220 */ /* 0x004fe20000400000 */
[----:B------:R-:W-:Y:S02]  /*5480*/  FFMA.SAT R26, R67, R36, 0.5 ;  /* 0x3f000000431a7423 */ /* 0x000fe40000002024 */
[----:B------:R-:W-:Y:S02]  /*5490*/  FFMA R24, R73, 1.925963033500011079e-08, R24 ;  /* 0x32a5706049187823 */ /* 0x000fe40000000018 */
[----:B------:R-:W-:Y:S02]  /*54a0*/  FFMA.RM R26, R26, R33, 12582913 ;  /* 0x4b4000011a1a7423 */ /* 0x000fe40000004021 */
[----:B------:R0:W1:Y:S02]  /*54b0*/  MUFU.EX2 R23, R24 ;  /* 0x0000001800177308 */ /* 0x0000640000000800 */
[----:B------:R-:W-:-:S04]  /*54c0*/  FADD R28, R26, -12583039 ;  /* 0xcb40007f1a1c7421 */ /* 0x000fc80000000000 */
[----:B------:R-:W-:Y:S01]  /*54d0*/  FFMA R28, R67, 1.4426950216293334961, -R28 ;  /* 0x3fb8aa3b431c7823 */ /* 0x000fe2000000081c */
[----:B0-----:R-:W-:-:S03]  /*54e0*/  FFMA.SAT R24, R37, R36, 0.5 ;  /* 0x3f00000025187423 */ /* 0x001fc60000002024 */
[----:B------:R-:W-:Y:S01]  /*54f0*/  FFMA R28, R67, 1.925963033500011079e-08, R28 ;  /* 0x32a57060431c7823 */ /* 0x000fe2000000001c */
[----:B------:R-:W-:-:S05]  /*5500*/  FFMA.RM R24, R24, R33, 12582913 ;  /* 0x4b40000118187423 */ /* 0x000fca0000004021 */
[----:B------:R-:W0:Y:S01]  /*5510*/  MUFU.EX2 R28, R28 ;  /* 0x0000001c001c7308 */ /* 0x000e220000000800 */
[----:B-1----:R-:W-:Y:S01]  /*5520*/  FMUL R22, R22, R23 ;  /* 0x0000001716167220 */ /* 0x002fe20000400000 */
[----:B------:R-:W-:Y:S01]  /*5530*/  SHF.L.U32 R23, R26, 0x17, RZ ;  /* 0x000000171a177819 */ /* 0x000fe200000006ff */
        /* <DEDUP_REMOVED lines=13> */
[----:B------:R-:W-:Y:S02]  /*5610*/  SHF.L.U32 R25, R28, 0x17, RZ ;  /* 0x000000171c197819 */ /* 0x000fe400000006ff */
[----:B------:R-:W-:Y:S01]  /*5620*/  FFMA R38, R11, 1.925963033500011079e-08, R38 ;  /* 0x32a570600b267823 */ /* 0x000fe20000000026 */
        /* <DEDUP_REMOVED lines=98> */
.L_x_8432:
[----:B------:R-:W-:Y:S02]  /*5c50*/  HFMA2 R12, -RZ, RZ, 0, 4.76837158203125e-07 ;  /* 0x00000008ff0c7431 */ /* 0x000fe400000001ff */
[----:B------:R-:W-:-:S05]  /*5c60*/  FADD R36, R13, R14 ;  /* 0x0000000e0d247221 */ /* 0x000fca0000000000 */
[----:B------:R-:W-:-:S07]  /*5c70*/  MOV R13, R36 ;  /* 0x00000024000d7202 */ /* 0x000fce0000000f00 */
[----:B------:R-:W-:Y:S05]  /*5c80*/  WARPSYNC.COLLECTIVE R15, `(.L_x_8433) ;  /* 0x000000000f087348 */ /* 0x000fea0003c00000 */
[----:B------:R0:W1:Y:S02]  /*5c90*/  SHFL.BFLY P6, R14, R13, R12, R11 ;  /* 0x0c00000c0d0e7389 */ /* 0x00006400000c000b */
[----:B01----:R-:W-:Y:S05]  /*5ca0*/  ENDCOLLECTIVE ;  /* 0x000000000000791b */ /* 0x003fea0003800000 */
.L_x_8433:
[----:B------:R-:W-:Y:S02]  /*5cb0*/  HFMA2 R12, -RZ, RZ, 0, 2.384185791015625e-07 ;  /* 0x00000004ff0c7431 */ /* 0x000fe400000001ff */
[----:B------:R-:W-:-:S05]  /*5cc0*/  FADD R37, R36, R14 ;  /* 0x0000000e24257221 */ /* 0x000fca0000000000 */
[----:B------:R-:W-:-:S07]  /*5cd0*/  MOV R13, R37 ;  /* 0x00000025000d7202 */ /* 0x000fce0000000f00 */
[----:B------:R-:W-:Y:S05]  /*5ce0*/  WARPSYNC.COLLECTIVE R15, `(.L_x_8434) ;  /* 0x000000000f087348 */ /* 0x000fea0003c00000 */
[----:B------:R0:W1:Y:S02]  /*5cf0*/  SHFL.BFLY P6, R14, R13, R12, R11 ;  /* 0x0c00000c0d0e7389 */ /* 0x00006400000c000b */
[----:B01----:R-:W-:Y:S05]  /*5d00*/  ENDCOLLECTIVE ;  /* 0x000000000000791b */ /* 0x003fea0003800000 */
.L_x_8434:
[----:B------:R-:W-:Y:S02]  /*5d10*/  HFMA2 R12, -RZ, RZ, 0, 1.1920928955078125e-07 ;  /* 0x00000002ff0c7431 */ /* 0x000fe400000001ff */
[----:B------:R-:W-:-:S05]  /*5d20*/  FADD R38, R37, R14 ;  /* 0x0000000e25267221 */ /* 0x000fca0000000000 */
[----:B------:R-:W-:-:S07]  /*5d30*/  MOV R13, R38 ;  /* 0x00000026000d7202 */ /* 0x000fce0000000f00 */
[----:B------:R-:W-:Y:S05]  /*5d40*/  WARPSYNC.COLLECTIVE R15, `(.L_x_8435) ;  /* 0x000000000f087348 */ /* 0x000fea0003c00000 */
[----:B------:R0:W1:Y:S02]  /*5d50*/  SHFL.BFLY P6, R14, R13, R12, R11 ;  /* 0x0c00000c0d0e7389 */ /* 0x00006400000c000b */
[----:B01----:R-:W-:Y:S05]  /*5d60*/  ENDCOLLECTIVE ;  /* 0x000000000000791b */ /* 0x003fea0003800000 */
.L_x_8435:
[----:B------:R-:W-:Y:S02]  /*5d70*/  HFMA2 R12, -RZ, RZ, 0, 5.9604644775390625e-08 ;  /* 0x00000001ff0c7431 */ /* 0x000fe400000001ff */
[----:B------:R-:W-:-:S05]  /*5d80*/  FADD R39, R38, R14 ;  /* 0x0000000e26277221 */ /* 0x000fca0000000000 */
[----:B------:R-:W-:-:S07]  /*5d90*/  MOV R13, R39 ;  /* 0x00000027000d7202 */ /* 0x000fce0000000f00 */
[----:B------:R-:W-:Y:S05]  /*5da0*/  WARPSYNC.COLLECTIVE R15, `(.L_x_8436) ;  /* 0x000000000f087348 */ /* 0x000fea0003c00000 */
[----:B------:R0:W1:Y:S02]  /*5db0*/  SHFL.BFLY P6, R14, R13, R12, R11 ;  /* 0x0c00000c0d0e7389 */ /* 0x00006400000c000b */
[----:B01----:R-:W-:Y:S05]  /*5dc0*/  ENDCOLLECTIVE ;  /* 0x000000000000791b */ /* 0x003fea0003800000 */
.L_x_8436:
[----:B------:R-:W-:Y:S05]  /*5dd0*/  BRA `(.L_x_8437) ;  /* 0xffffffc4007c7947 */ /* 0x000fea000383ffff */
        .weak           $__internal_168_$__cuda_sm3x_div_rn_noftz_f32_slowpath
        .type           $__internal_168_$__cuda_sm3x_div_rn_noftz_f32_slowpath,@function
        .size           $__internal_168_$__cuda_sm3x_div_rn_noftz_f32_slowpath,(.L_x_15485 - $__internal_168_$__cuda_sm3x_div_rn_noftz_f32_slowpath)
$__internal_168_$__cuda_sm3x_div_rn_noftz_f32_slowpath:
        /* <DEDUP_REMOVED lines=34> */
.L_x_8439:
        /* <DEDUP_REMOVED lines=51> */
.L_x_8446:
[----:B------:R-:W-:-:S04]  /*6330*/  LOP3.LUT R5, R5, 0x80000000, RZ, 0xc0, !PT ;  /* 0x8000000005057812 */ /* 0x000fc800078ec0ff */
[----:B------:R-:W-:Y:S01]  /*6340*/  LOP3.LUT R5, R5, 0x7f800000, RZ, 0xfc, !PT ;  /* 0x7f80000005057812 */ /* 0x000fe200078efcff */
[----:B------:R-:W-:Y:S06]  /*6350*/  BRA `(.L_x_8447) ;  /* 0x0000000000047947 */ /* 0x000fec0003800000 */
.L_x_8445:
[----:B------:R-:W-:-:S07]  /*6360*/  LEA R5, R38, R5, 0x17 ;  /* 0x0000000526057211 */ /* 0x000fce00078eb8ff */
.L_x_8447:
[----:B------:R-:W-:Y:S05]  /*6370*/  BSYNC.RECONVERGENT B2 ;  /* 0x0000000000027941 */ /* 0x000fea0003800200 */
.L_x_8444:
[----:B------:R-:W-:Y:S05]  /*6380*/  BRA `(.L_x_8448) ;  /* 0x0000000000207947 */ /* 0x000fea0003800000 */
.L_x_8443:
[----:B------:R-:W-:-:S04]  /*6390*/  LOP3.LUT R5, R12, 0x80000000, R5, 0x48, !PT ;  /* 0x800000000c057812 */ /* 0x000fc800078e4805 */
[----:B------:R-:W-:Y:S01]  /*63a0*/  LOP3.LUT R5, R5, 0x7f800000, RZ, 0xfc, !PT ;  /* 0x7f80000005057812 */ /* 0x000fe200078efcff */
[----:B------:R-:W-:Y:S06]  /*63b0*/  BRA `(.L_x_8448) ;  /* 0x0000000000147947 */ /* 0x000fec0003800000 */
.L_x_8442:
[----:B------:R-:W-:Y:S01]  /*63c0*/  LOP3.LUT R5, R12, 0x80000000, R5, 0x48, !PT ;  /* 0x800000000c057812 */ /* 0x000fe200078e4805 */
[----:B------:R-:W-:Y:S06]  /*63d0*/  BRA `(.L_x_8448) ;  /* 0x00000000000c7947 */ /* 0x000fec0003800000 */
.L_x_8441:
[----:B------:R-:W0:Y:S01]  /*63e0*/  MUFU.RSQ R5, -QNAN ;  /* 0xffc0000000057908 */ /* 0x000e220000001400 */
[----:B------:R-:W-:Y:S05]  /*63f0*/  BRA `(.L_x_8448) ;  /* 0x0000000000047947 */ /* 0x000fea0003800000 */
.L_x_8440:
[----:B------:R-:W-:-:S07]  /*6400*/  FADD.FTZ R5, R5, R12 ;  /* 0x0000000c05057221 */ /* 0x000fce0000010000 */
.L_x_8448:
[----:B------:R-:W-:Y:S05]  /*6410*/  BSYNC.RECONVERGENT B1 ;  /* 0x0000000000017941 */ /* 0x000fea0003800200 */
.L_x_8438:
[----:B------:R-:W-:Y:S01]  /*6420*/  HFMA2 R13, -RZ, RZ, 0, 0 ;  /* 0x00000000ff0d7431 */ /* 0x000fe200000001ff */
[----:B------:R-:W-:-:S04]  /*6430*/  MOV R12, R36 ;  /* 0x00000024000c7202 */ /* 0x000fc80000000f00 */
[----:B0-----:R-:W-:Y:S05]  /*6440*/  RET.REL.NODEC R12 `(_ZN7oneflow4cuda7softmax15SoftmaxWarpImplI10SimpleLoadIffE11SimpleStoreIffEfLi1ELi28ELi32ELi1ELb1ELNS1_9AlgorithmE0EEEvT_T0_ll) ;  /* 0xffffff980cec7950 */ /* 0x001fea0003c3ffff */
.L_x_8449:
        /* <DEDUP_REMOVED lines=11> */
.L_x_15485:


//--------------------- .text._ZN7oneflow4cuda7softmax15SoftmaxWarpImplI10SimpleLoadIffE11SimpleStoreIffEfLi1ELi28ELi32ELi1ELb0ELNS1_9AlgorithmE0EEEvT_T0_ll --------------------------
	.section	.text._ZN7oneflow4cuda7softmax15SoftmaxWarpImplI10SimpleLoadIffE11SimpleStoreIffEfLi1ELi28ELi32ELi1ELb0ELNS1_9AlgorithmE0EEEvT_T0_ll,"ax",@progbits
	.align	128
        .global         _ZN7oneflow4cuda7softmax15SoftmaxWarpImplI10SimpleLoadIffE11SimpleStoreIffEfLi1ELi28ELi32ELi1ELb0ELNS1_9AlgorithmE0EEEvT_T0_ll
        .type           _ZN7oneflow4cuda7softmax15SoftmaxWarpImplI10SimpleLoadIffE11SimpleStoreIffEfLi1ELi28ELi32ELi1ELb0ELNS1_9AlgorithmE0EEEvT_T0_ll,@function
        .size           _ZN7oneflow4cuda7softmax15SoftmaxWarpImplI10SimpleLoadIffE11SimpleStoreIffEfLi1ELi28ELi32ELi1ELb0ELNS1_9AlgorithmE0EEEvT_T0_ll,(.L_x_15486 - _ZN7oneflow4cuda7softmax15SoftmaxWarpImplI10SimpleLoadIffE11SimpleStoreIffEfLi1ELi28ELi32ELi1ELb0ELNS1_9AlgorithmE0EEEvT_T0_ll)
        .other          _ZN7oneflow4cuda7softmax15SoftmaxWarpImplI10SimpleLoadIffE11SimpleStoreIffEfLi1ELi28ELi32ELi1ELb0ELNS1_9AlgorithmE0EEEvT_T0_ll,@"STO_CUDA_ENTRY STV_DEFAULT"
_ZN7oneflow4cuda7softmax15SoftmaxWarpImplI10SimpleLoadIffE11SimpleStoreIffEfLi1ELi28ELi32ELi1ELb0ELNS1_9AlgorithmE0EEEvT_T0_ll:
.text._ZN7oneflow4cuda7softmax15SoftmaxWarpImplI10SimpleLoadIffE11SimpleStoreIffEfLi1ELi28ELi32ELi1ELb0ELNS1_9AlgorithmE0EEEvT_T0_ll:
        /* <DEDUP_REMOVED lines=24> */
.L_x_8450:
        /* <DEDUP_REMOVED lines=13> */
.L_x_8508:
        /* <DEDUP_REMOVED lines=94> */
[----:B------:R-:W-:Y:S01]  /*0830*/  SHF.L.U32 R3, R3, 0x17, RZ ;  /* 0x0000001703037819 */ /* 0x000fe200000006ff */
[-C--:B------:R-:W-:Y:S01]  /*0840*/  FFMA.RM R21, R21, R12.reuse, 12582913 ;  /* 0x4b40000115157423 */ /* 0x080fe2000000400c */
[----:B------:R-:W-:Y:S01]  /*0850*/  FFMA R5, R70, 1.4426950216293334961, -R5 ;  /* 0x3fb8aa3b46057823 */ /* 0x000fe20000000805 */
[----:B------:R-:W-:Y:S01]  /*0860*/  FFMA R9, R72, 1.4426950216293334961, -R9 ;  /* 0x3fb8aa3b48097823 */ /* 0x000fe20000000809 */
[--C-:B------:R-:W-:Y:S01]  /*0870*/  FADD R14, R6, -R68.reuse ;  /* 0x80000044060e7221 */ /* 0x100fe20000000000 */
[----:B------:R-:W-:Y:S01]  /*0880*/  SHF.L.U32 R7, R7, 0x17, RZ ;  /* 0x0000001707077819 */ /* 0x000fe200000006ff */
[----:B------:R-:W-:Y:S01]  /*0890*/  FFMA R70, R70, 1.925963033500011079e-08, R5 ;  /* 0x32a5706046467823 */ /* 0x000fe20000000005 */
[----:B------:R-:W-:Y:S01]  /*08a0*/  FFMA R9, R72, 1.925963033500011079e-08, R9 ;  /* 0x32a5706048097823 */ /* 0x000fe20000000009 */
[--C-:B------:R-:W-:Y:S01]  /*08b0*/  FADD R50, R24, -R68.reuse ;  /* 0x8000004418327221 */ /* 0x100fe20000000000 */
[--C-:B------:R-:W-:Y:S01]  /*08c0*/  FADD R24, R16, -R68.reuse ;  /* 0x8000004410187221 */ /* 0x100fe20000000000 */
[--C-:B------:R-:W-:Y:S01]  /*08d0*/  FADD R64, R45, -R68.reuse ;  /* 0x800000442d407221 */ /* 0x100fe20000000000 */
[----:B------:R-:W-:Y:S01]  /*08e0*/  MUFU.EX2 R10, R9 ;  /* 0x00000009000a7308 */ /* 0x000fe20000000800 */
[--C-:B------:R-:W-:Y:S01]  /*08f0*/  FADD R66, R47, -R68.reuse ;  /* 0x800000442f427221 */ /* 0x100fe20000000000 */
[--C-:B------:R-:W-:Y:S01]  /*0900*/  FADD R60, R39, -R68.reuse ;  /* 0x80000044273c7221 */ /* 0x100fe20000000000 */
[-C--:B------:R-:W-:Y:S01]  /*0910*/  FFMA.SAT R5, R64, R11.reuse, 0.5 ;  /* 0x3f00000040057423 */ /* 0x080fe2000000200b */
[--C-:B------:R-:W-:Y:S01]  /*0920*/  FADD R46, R22, -R68.reuse ;  /* 0x80000044162e7221 */ /* 0x100fe20000000000 */
[-C--:B------:R-:W-:Y:S01]  /*0930*/  FFMA.SAT R15, R66, R11.reuse, 0.5 ;  /* 0x3f000000420f7423 */ /* 0x080fe2000000200b */
[--C-:B------:R-:W-:Y:S01]  /*0940*/  FADD R22, R18, -R68.reuse ;  /* 0x8000004412167221 */ /* 0x100fe20000000000 */
[-C--:B------:R-:W-:Y:S01]  /*0950*/  FFMA.RM R13, R5, R12.reuse, 12582913 ;  /* 0x4b400001050d7423 */ /* 0x080fe2000000400c */
[----:B------:R-:W1:Y:S01]  /*0960*/  MUFU.EX2 R70, R70 ;  /* 0x0000004600467308 */ /* 0x000e620000000800 */
[-C--:B------:R-:W-:Y:S01]  /*0970*/  FFMA.RM R15, R15, R12.reuse, 12582913 ;  /* 0x4b4000010f0f7423 */ /* 0x080fe2000000400c */
[--C-:B------:R-:W-:Y:S01]  /*0980*/  FADD R4, R30, -R68.reuse ;  /* 0x800000441e047221 */ /* 0x100fe20000000000 */
[----:B------:R-:W-:Y:S01]  /*0990*/  FADD R5, R13, -12583039 ;  /* 0xcb40007f0d057421 */ /* 0x000fe20000000000 */
[--C-:B------:R-:W-:Y:S01]  /*09a0*/  FADD R30, R17, -R68.reuse ;  /* 0x80000044111e7221 */ /* 0x100fe20000000000 */
[--C-:B------:R-:W-:Y:S01]  /*09b0*/  FADD R36, R23, -R68.reuse ;  /* 0x8000004417247221 */ /* 0x100fe20000000000 */
[----:B------:R-:W-:Y:S01]  /*09c0*/  FADD R17, R15, -12583039 ;  /* 0xcb40007f0f117421 */ /* 0x000fe20000000000 */
[----:B------:R-:W-:Y:S01]  /*09d0*/  FFMA R5, R64, 1.4426950216293334961, -R5 ;  /* 0x3fb8aa3b40057823 */ /* 0x000fe20000000805 */
[--C-:B------:R-:W-:Y:S01]  /*09e0*/  FADD R62, R49, -R68.reuse ;  /* 0x80000044313e7221 */ /* 0x100fe20000000000 */
[--C-:B------:R-:W-:Y:S01]  /*09f0*/  FADD R58, R37, -R68.reuse ;  /* 0x80000044253a7221 */ /* 0x100fe20000000000 */
[----:B------:R-:W-:Y:S01]  /*0a00*/  FFMA R17, R66, 1.4426950216293334961, -R17 ;  /* 0x3fb8aa3b42117823 */ /* 0x000fe20000000811 */
[----:B------:R-:W-:Y:S01]  /*0a10*/  FFMA R64, R64, 1.925963033500011079e-08, R5 ;  /* 0x32a5706040407823 */ /* 0x000fe20000000005 */
[-C--:B------:R-:W-:Y:S01]  /*0a20*/  FFMA.SAT R5, R62, R11.reuse, 0.5 ;  /* 0x3f0000003e057423 */ /* 0x080fe2000000200b */
[--C-:B------:R-:W-:Y:S01]  /*0a30*/  FADD R56, R28, -R68.reuse ;  /* 0x800000441c387221 */ /* 0x100fe20000000000 */
[----:B------:R-:W-:Y:S01]  /*0a40*/  FFMA R17, R66, 1.925963033500011079e-08, R17 ;  /* 0x32a5706042117823 */ /* 0x000fe20000000011 */
[--C-:B------:R-:W-:Y:S01]  /*0a50*/  FADD R28, R19, -R68.reuse ;  /* 0x80000044131c7221 */ /* 0x100fe20000000000 */
[----:B------:R-:W-:Y:S01]  /*0a60*/  FFMA.RM R5, R5, R12, 12582913 ;  /* 0x4b40000105057423 */ /* 0x000fe2000000400c */
[----:B-1----:R-:W-:Y:S01]  /*0a70*/  FMUL R6, R3, R70 ;  /* 0x0000004603067220 */ /* 0x002fe20000400000 */
[----:B------:R-:W-:Y:S01]  /*0a80*/  FADD R3, R21, -12583039 ;  /* 0xcb40007f15037421 */ /* 0x000fe20000000000 */
[--C-:B------:R-:W-:Y:S01]  /*0a90*/  FADD R8, R33, -R68.reuse ;  /* 0x8000004421087221 */ /* 0x100fe20000000000 */
[----:B------:R-:W-:Y:S01]  /*0aa0*/  FADD R19, R5, -12583039 ;  /* 0xcb40007f05137421 */ /* 0x000fe20000000000 */
[--C-:B------:R-:W-:Y:S01]  /*0ab0*/  FADD R52, R31, -R68.reuse ;  /* 0x800000441f347221 */ /* 0x100fe20000000000 */
[----:B------:R-:W-:Y:S01]  /*0ac0*/  FFMA R3, R0, 1.4426950216293334961, -R3 ;  /* 0x3fb8aa3b00037823 */ /* 0x000fe20000000803 */
[--C-:B------:R-:W-:Y:S01]  /*0ad0*/  FADD R48, R29, -R68.reuse ;  /* 0x800000441d307221 */ /* 0x100fe20000000000 */
[----:B------:R-:W-:Y:S01]  /*0ae0*/  FFMA R19, R62, 1.4426950216293334961, -R19 ;  /* 0x3fb8aa3b3e137823 */ /* 0x000fe20000000813 */
        /* <DEDUP_REMOVED lines=231> */
.L_x_8520:
        /* <DEDUP_REMOVED lines=11> */
[----:B01----:R-:W-:Y:S05]  /*1a10*/  CALL.REL.NOINC `($__internal_169_$__cuda_sm3x_div_rn_noftz_f32_slowpath) ;  /* 0x00000030006c7944 */ /* 0x003fea0003c00000 */
[----:B------:R-:W-:-:S07]  /*1a20*/  MOV R15, R6 ;  /* 0x00000006000f7202 */ /* 0x000fce0000000f00 */
.L_x_8453:
[----:B------:R-:W-:Y:S05]  /*1a30*/  BSYNC.RECONVERGENT B2 ;  /* 0x0000000000027941 */ /* 0x000fea0003800200 */
.L_x_8452:
        /* <DEDUP_REMOVED lines=11> */
[----:B01----:R-:W-:Y:S05]  /*1af0*/  CALL.REL.NOINC `($__internal_169_$__cuda_sm3x_div_rn_noftz_f32_slowpath) ;  /* 0x0000003000347944 */ /* 0x003fea0003c00000 */
[----:B------:R-:W-:-:S07]  /*1b00*/  MOV R14, R6 ;  /* 0x00000006000e7202 */ /* 0x000fce0000000f00 */
.L_x_8455:
[----:B------:R-:W-:Y:S05]  /*1b10*/  BSYNC.RECONVERGENT B2 ;  /* 0x0000000000027941 */ /* 0x000fea0003800200 */
.L_x_8454:
        /* <DEDUP_REMOVED lines=13> */
.L_x_8457:
[----:B------:R-:W-:Y:S05]  /*1bf0*/  BSYNC.RECONVERGENT B2 ;  /* 0x0000000000027941 */ /* 0x000fea0003800200 */
.L_x_8456:
        /* <DEDUP_REMOVED lines=13> */
.L_x_8459:
[----:B------:R-:W-:Y:S05]  /*1cd0*/  BSYNC.RECONVERGENT B2 ;  /* 0x0000000000027941 */ /* 0x000fea0003800200 */
.L_x_8458:
        /* <DEDUP_REMOVED lines=13> */
.L_x_8461:
[----:B------:R-:W-:Y:S05]  /*1db0*/  BSYNC.RECONVERGENT B2 ;  /* 0x0000000000027941 */ /* 0x000fea0003800200 */
.L_x_8460:
        /* <DEDUP_REMOVED lines=13> */
.L_x_8463:
[----:B------:R-:W-:Y:S05]  /*1e90*/  BSYNC.RECONVERGENT B2 ;  /* 0x0000000000027941 */ /* 0x000fea0003800200 */
.L_x_8462:
        /* <DEDUP_REMOVED lines=13> */
.L_x_8465:
[----:B------:R-:W-:Y:S05]  /*1f70*/  BSYNC.RECONVERGENT B2 ;  /* 0x0000000000027941 */ /* 0x000fea0003800200 */
.L_x_8464:
        /* <DEDUP_REMOVED lines=13> */
.L_x_8467:
[----:B------:R-:W-:Y:S05]  /*2050*/  BSYNC.RECONVERGENT B2 ;  /* 0x0000000000027941 */ /* 0x000fea0003800200 */
.L_x_8466:
        /* <DEDUP_REMOVED lines=13> */
.L_x_8469:
[----:B------:R-:W-:Y:S05]  /*2130*/  BSYNC.RECONVERGENT B2 ;  /* 0x0000000000027941 */ /* 0x000fea0003800200 */
.L_x_8468:
        /* <DEDUP_REMOVED lines=13> */
.L_x_8471:
[----:B------:R-:W-:Y:S05]  /*2210*/  BSYNC.RECONVERGENT B2 ;  /* 0x0000000000027941 */ /* 0x000fea0003800200 */
.L_x_8470:
        /* <DEDUP_REMOVED lines=13> */
.L_x_8473:
[----:B------:R-:W-:Y:S05]  /*22f0*/  BSYNC.RECONVERGENT B2 ;  /* 0x0000000000027941 */ /* 0x000fea0003800200 */
.L_x_8472:
        /* <DEDUP_REMOVED lines=13> */
.L_x_8475:
[----:B------:R-:W-:Y:S05]  /*23d0*/  BSYNC.RECONVERGENT B2 ;  /* 0x0000000000027941 */ /* 0x000fea0003800200 */
.L_x_8474:
        /* <DEDUP_REMOVED lines=13> */
.L_x_8477:
[----:B------:R-:W-:Y:S05]  /*24b0*/  BSYNC.RECONVERGENT B2 ;  /* 0x0000000000027941 */ /* 0x000fea0003800200 */
.L_x_8476:
        /* <DEDUP_REMOVED lines=13> */
.L_x_8479:
[----:B------:R-:W-:Y:S05]  /*2590*/  BSYNC.RECONVERGENT B2 ;  /* 0x0000000000027941 */ /* 0x000fea0003800200 */
.L_x_8478:
        /* <DEDUP_REMOVED lines=13> */
.L_x_8481:
[----:B------:R-:W-:Y:S05]  /*2670*/  BSYNC.RECONVERGENT B2 ;  /* 0x0000000000027941 */ /* 0x000fea0003800200 */
.L_x_8480:
        /* <DEDUP_REMOVED lines=13> */
.L_x_8483:
[----:B------:R-:W-:Y:S05]  /*2750*/  BSYNC.RECONVERGENT B2 ;  /* 0x0000000000027941 */ /* 0x000fea0003800200 */
.L_x_8482:
        /* <DEDUP_REMOVED lines=13> */
.L_x_8485:
[----:B------:R-:W-:Y:S05]  /*2830*/  BSYNC.RECONVERGENT B2 ;  /* 0x0000000000027941 */ /* 0x000fea0003800200 */
.L_x_8484:
        /* <DEDUP_REMOVED lines=13> */
.L_x_8487:
[----:B------:R-:W-:Y:S05]  /*2910*/  BSYNC.RECONVERGENT B2 ;  /* 0x0000000000027941 */ /* 0x000fea0003800200 */
.L_x_8486:
        /* <DEDUP_REMOVED lines=13> */
.L_x_8489:
[----:B------:R-:W-:Y:S05]  /*29f0*/  BSYNC.RECONVERGENT B2 ;  /* 0x0000000000027941 */ /* 0x000fea0003800200 */
.L_x_8488:
        /* <DEDUP_REMOVED lines=13> */
.L_x_8491:
[----:B------:R-:W-:Y:S05]  /*2ad0*/  BSYNC.RECONVERGENT B2 ;  /* 0x0000000000027941 */ /* 0x000fea0003800200 */
.L_x_8490:
        /* <DEDUP_REMOVED lines=13> */
.L_x_8493:
[----:B------:R-:W-:Y:S05]  /*2bb0*/  BSYNC.RECONVERGENT B2 ;  /* 0x0000000000027941 */ /* 0x000fea0003800200 */
.L_x_8492:
        /* <DEDUP_REMOVED lines=13> */
.L_x_8495:
[----:B------:R-:W-:Y:S05]  /*2c90*/  BSYNC.RECONVERGENT B2 ;  /* 0x0000000000027941 */ /* 0x000fea0003800200 */
.L_x_8494:
        /* <DEDUP_REMOVED lines=13> */
.L_x_8497:
[----:B------:R-:W-:Y:S05]  /*2d70*/  BSYNC.RECONVERGENT B2 ;  /* 0x0000000000027941 */ /* 0x000fea0003800200 */
.L_x_8496:
        /* <DEDUP_REMOVED lines=13> */
.L_x_8499:
[----:B------:R-:W-:Y:S05]  /*2e50*/  BSYNC.RECONVERGENT B2 ;  /* 0x0000000000027941 */ /* 0x000fea0003800200 */
.L_x_8498:
        /* <DEDUP_REMOVED lines=13> */
.L_x_8501:
[----:B------:R-:W-:Y:S05]  /*2f30*/  BSYNC.RECONVERGENT B2 ;  /* 0x0000000000027941 */ /* 0x000fea0003800200 */
.L_x_8500:
        /* <DEDUP_REMOVED lines=13> */
.L_x_8503:
[----:B------:R-:W-:Y:S05]  /*3010*/  BSYNC.RECONVERGENT B2 ;  /* 0x0000000000027941 */ /* 0x000fea0003800200 */
.L_x_8502:
        /* <DEDUP_REMOVED lines=13> */
.L_x_8505:
[----:B------:R-:W-:Y:S05]  /*30f0*/  BSYNC.RECONVERGENT B2 ;  /* 0x0000000000027941 */ /* 0x000fea0003800200 */
.L_x_8504:
        /* <DEDUP_REMOVED lines=13> */
.L_x_8507:
[----:B------:R-:W-:Y:S05]  /*31d0*/  BSYNC.RECONVERGENT B2 ;  /* 0x0000000000027941 */ /* 0x000fea0003800200 */
.L_x_8506:
        /* <DEDUP_REMOVED lines=68> */
.L_x_8451:
[----:B------:R-:W-:Y:S01]  /*3620*/  BSSY B0, `(.L_x_8509) ;  /* 0x0000007000007945 */ /* 0x000fe20003800000 */
[----:B------:R-:W-:Y:S02]  /*3630*/  MOV R12, 0x10 ;  /* 0x00000010000c7802 */ /* 0x000fe40000000f00 */
[----:B------:R-:W-:Y:S02]  /*3640*/  MOV R11, 0x1f ;  /* 0x0000001f000b7802 */ /* 0x000fe40000000f00 */
[----:B------:R-:W-:-:S07]  /*3650*/  MOV R15, 0xffffffff ;  /* 0xffffffff000f7802 */ /* 0x000fce0000000f00 */
[----:B0-----:R-:W-:Y:S05]  /*3660*/  WARPSYNC.COLLECTIVE R15, `(.L_x_8510) ;  /* 0x000000000f087348 */ /* 0x001fea0003c00000 */
[----:B------:R1:W2:Y:S02]  /*3670*/  SHFL.BFLY P6, R14, R13, R12, R11 ;  /* 0x0c00000c0d0e7389 */ /* 0x0002a400000c000b */
[----:B012---:R-:W-:Y:S05]  /*3680*/  ENDCOLLECTIVE ;  /* 0x000000000000791b */ /* 0x007fea0003800000 */
.L_x_8510:
[----:B------:R-:W-:Y:S05]  /*3690*/  BSYNC B0 ;  /* 0x0000000000007941 */ /* 0x000fea0003800000 */
.L_x_8509:
        /* <DEDUP_REMOVED lines=8> */
.L_x_8511:
[----:B------:R-:W-:Y:S01]  /*3720*/  HFMA2 R12, -RZ, RZ, 0, 2.384185791015625e-07 ;  /* 0x00000004ff0c7431 */ /* 0x000fe200000001ff */
[----:B------:R-:W-:-:S04]  /*3730*/  FMNMX R0, R13, R14, !PT ;  /* 0x0000000e0d007209 */ /* 0x000fc80007800000 */
[----:B------:R-:W-:-:S07]  /*3740*/  MOV R13, R0 ;  /* 0x00000000000d7202 */ /* 0x000fce0000000f00 */
[----:B------:R-:W-:Y:S05]  /*3750*/  WARPSYNC.COLLECTIVE R15, `(.L_x_8512) ;  /* 0x000000000f087348 */ /* 0x000fea0003c00000 */
[----:B------:R0:W1:Y:S02]  /*3760*/  SHFL.BFLY P6, R14, R13, R12, R11 ;  /* 0x0c00000c0d0e7389 */ /* 0x00006400000c000b */
[----:B01----:R-:W-:Y:S05]  /*3770*/  ENDCOLLECTIVE ;  /* 0x000000000000791b */ /* 0x003fea0003800000 */
.L_x_8512:
[----:B------:R-:W-:Y:S01]  /*3780*/  HFMA2 R12, -RZ, RZ, 0, 1.1920928955078125e-07 ;  /* 0x00000002ff0c7431 */ /* 0x000fe200000001ff */
[----:B------:R-:W-:-:S04]  /*3790*/  FMNMX R2, R0, R14, !PT ;  /* 0x0000000e00027209 */ /* 0x000fc80007800000 */
[----:B------:R-:W-:-:S07]  /*37a0*/  MOV R13, R2 ;  /* 0x00000002000d7202 */ /* 0x000fce0000000f00 */
[----:B------:R-:W-:Y:S05]  /*37b0*/  WARPSYNC.COLLECTIVE R15, `(.L_x_8513) ;  /* 0x000000000f087348 */ /* 0x000fea0003c00000 */
[----:B------:R0:W1:Y:S02]  /*37c0*/  SHFL.BFLY P6, R14, R13, R12, R11 ;  /* 0x0c00000c0d0e7389 */ /* 0x00006400000c000b */
[----:B01----:R-:W-:Y:S05]  /*37d0*/  ENDCOLLECTIVE ;  /* 0x000000000000791b */ /* 0x003fea0003800000 */
.L_x_8513:
[----:B------:R-:W-:Y:S01]  /*37e0*/  HFMA2 R12, -RZ, RZ, 0, 5.9604644775390625e-08 ;  /* 0x00000001ff0c7431 */ /* 0x000fe200000001ff */
[----:B------:R-:W-:-:S04]  /*37f0*/  FMNMX R3, R2, R14, !PT ;  /* 0x0000000e02037209 */ /* 0x000fc80007800000 */
[----:B------:R-:W-:-:S07]  /*3800*/  MOV R13, R3 ;  /* 0x00000003000d7202 */ /* 0x000fce0000000f00 */
[----:B------:R-:W-:Y:S05]  /*3810*/  WARPSYNC.COLLECTIVE R15, `(.L_x_8514) ;  /* 0x000000000f087348 */ /* 0x000fea0003c00000 */
[----:B------:R0:W1:Y:S02]  /*3820*/  SHFL.BFLY P6, R14, R13, R12, R11 ;  /* 0x0c00000c0d0e7389 */ /* 0x00006400000c000b */
[----:B01----:R-:W-:Y:S05]  /*3830*/  ENDCOLLECTIVE ;  /* 0x000000000000791b */ /* 0x003fea0003800000 */
.L_x_8514:
        /* <DEDUP_REMOVED lines=288> */
.L_x_8515:
[----:B------:R-:W-:Y:S02]  /*4a40*/  HFMA2 R12, -RZ, RZ, 0, 4.76837158203125e-07 ;  /* 0x00000008ff0c7431 */ /* 0x000fe400000001ff */
[----:B------:R-:W-:-:S05]  /*4a50*/  FADD R36, R13, R14 ;  /* 0x0000000e0d247221 */ /* 0x000fca0000000000 */
[----:B------:R-:W-:-:S07]  /*4a60*/  MOV R13, R36 ;  /* 0x00000024000d7202 */ /* 0x000fce0000000f00 */
[----:B------:R-:W-:Y:S05]  /*4a70*/  WARPSYNC.COLLECTIVE R15, `(.L_x_8516) ;  /* 0x000000000f087348 */ /* 0x000fea0003c00000 */
[----:B------:R0:W1:Y:S02]  /*4a80*/  SHFL.BFLY P6, R14, R13, R12, R11 ;  /* 0x0c00000c0d0e7389 */ /* 0x00006400000c000b */
[----:B01----:R-:W-:Y:S05]  /*4a90*/  ENDCOLLECTIVE ;  /* 0x000000000000791b */ /* 0x003fea0003800000 */
.L_x_8516:
[----:B------:R-:W-:Y:S02]  /*4aa0*/  HFMA2 R12, -RZ, RZ, 0, 2.384185791015625e-07 ;  /* 0x00000004ff0c7431 */ /* 0x000fe400000001ff */
[----:B------:R-:W-:-:S05]  /*4ab0*/  FADD R37, R36, R14 ;  /* 0x0000000e24257221 */ /* 0x000fca0000000000 */
[----:B------:R-:W-:-:S07]  /*4ac0*/  MOV R13, R37 ;  /* 0x00000025000d7202 */ /* 0x000fce0000000f00 */
[----:B------:R-:W-:Y:S05]  /*4ad0*/  WARPSYNC.COLLECTIVE R15, `(.L_x_8517) ;  /* 0x000000000f087348 */ /* 0x000fea0003c00000 */
[----:B------:R0:W1:Y:S02]  /*4ae0*/  SHFL.BFLY P6, R14, R13, R12, R11 ;  /* 0x0c00000c0d0e7389 */ /* 0x00006400000c000b */
[----:B01----:R-:W-:Y:S05]  /*4af0*/  ENDCOLLECTIVE ;  /* 0x000000000000791b */ /* 0x003fea0003800000 */
.L_x_8517:
[----:B------:R-:W-:Y:S02]  /*4b00*/  HFMA2 R12, -RZ, RZ, 0, 1.1920928955078125e-07 ;  /* 0x00000002ff0c7431 */ /* 0x000fe400000001ff */
[----:B------:R-:W-:-:S05]  /*4b10*/  FADD R38, R37, R14 ;  /* 0x0000000e25267221 */ /* 0x000fca0000000000 */
[----:B------:R-:W-:-:S07]  /*4b20*/  MOV R13, R38 ;  /* 0x00000026000d7202 */ /* 0x000fce0000000f00 */
[----:B------:R-:W-:Y:S05]  /*4b30*/  WARPSYNC.COLLECTIVE R15, `(.L_x_8518) ;  /* 0x000000000f087348 */ /* 0x000fea0003c00000 */
[----:B------:R0:W1:Y:S02]  /*4b40*/  SHFL.BFLY P6, R14, R13, R12, R11 ;  /* 0x0c00000c0d0e7389 */ /* 0x00006400000c000b */
[----:B01----:R-:W-:Y:S05]  /*4b50*/  ENDCOLLECTIVE ;  /* 0x000000000000791b */ /* 0x003fea0003800000 */
.L_x_8518:
[----:B------:R-:W-:Y:S02]  /*4b60*/  HFMA2 R12, -RZ, RZ, 0, 5.9604644775390625e-08 ;  /* 0x00000001ff0c7431 */ /* 0x000fe400000001ff */
[----:B------:R-:W-:-:S05]  /*4b70*/  FADD R39, R38, R14 ;  /* 0x0000000e26277221 */ /* 0x000fca0000000000 */
[----:B------:R-:W-:-:S07]  /*4b80*/  MOV R13, R39 ;  /* 0x00000027000d7202 */ /* 0x000fce0000000f00 */
[----:B------:R-:W-:Y:S05]  /*4b90*/  WARPSYNC.COLLECTIVE R15, `(.L_x_8519) ;  /* 0x000000000f087348 */ /* 0x000fea0003c00000 */
[----:B------:R0:W1:Y:S02]  /*4ba0*/  SHFL.BFLY P6, R14, R13, R12, R11 ;  /* 0x0c00000c0d0e7389 */ /* 0x00006400000c000b */
[----:B01----:R-:W-:Y:S05]  /*4bb0*/  ENDCOLLECTIVE ;  /* 0x000000000000791b */ /* 0x003fea0003800000 */
.L_x_8519:
[----:B------:R-:W-:Y:S05]  /*4bc0*/  BRA `(.L_x_8520) ;  /* 0xffffffcc00647947 */ /* 0x000fea000383ffff */
        .weak           $__internal_169_$__cuda_sm3x_div_rn_noftz_f32_slowpath
        .type           $__internal_169_$__cuda_sm3x_div_rn_noftz_f32_slowpath,@function
        .size           $__internal_169_$__cuda_sm3x_div_rn_noftz_f32_slowpath,(.L_x_15486 - $__internal_169_$__cuda_sm3x_div_rn_noftz_f32_slowpath)
$__internal_169_$__cuda_sm3x_div_rn_noftz_f32_slowpath:
        /* <DEDUP_REMOVED lines=35> */
.L_x_8522:
        /* <DEDUP_REMOVED lines=51> */
.L_x_8529:
[----:B------:R-:W-:-:S04]  /*5130*/  LOP3.LUT R6, R6, 0x80000000, RZ, 0xc0, !PT ;  /* 0x8000000006067812 */ /* 0x000fc800078ec0ff */
[----:B------:R-:W-:Y:S01]  /*5140*/  LOP3.LUT R6, R6, 0x7f800000, RZ, 0xfc, !PT ;  /* 0x7f80000006067812 */ /* 0x000fe200078efcff */
[----:B------:R-:W-:Y:S06]  /*5150*/  BRA `(.L_x_8530) ;  /* 0x0000000000047947 */ /* 0x000fec0003800000 */
.L_x_8528:
[----:B------:R-:W-:-:S07]  /*5160*/  LEA R6, R36, R6, 0x17 ;  /* 0x0000000624067211 */ /* 0x000fce00078eb8ff */
.L_x_8530:
[----:B------:R-:W-:Y:S05]  /*5170*/  BSYNC.RECONVERGENT B1 ;  /* 0x0000000000017941 */ /* 0x000fea0003800200 */
.L_x_8527:
[----:B------:R-:W-:Y:S05]  /*5180*/  BRA `(.L_x_8531) ;  /* 0x0000000000207947 */ /* 0x000fea0003800000 */
.L_x_8526:
[----:B------:R-:W-:-:S04]  /*5190*/  LOP3.LUT R6, R37, 0x80000000, R6, 0x48, !PT ;  /* 0x8000000025067812 */ /* 0x000fc800078e4806 */
[----:B------:R-:W-:Y:S01]  /*51a0*/  LOP3.LUT R6, R6, 0x7f800000, RZ, 0xfc, !PT ;  /* 0x7f80000006067812 */ /* 0x000fe200078efcff */
[----:B------:R-:W-:Y:S06]  /*51b0*/  BRA `(.L_x_8531) ;  /* 0x0000000000147947 */ /* 0x000fec0003800000 */
.L_x_8525:
[----:B------:R-:W-:Y:S01]  /*51c0*/  LOP3.LUT R6, R37, 0x80000000, R6, 0x48, !PT ;  /* 0x8000000025067812 */ /* 0x000fe200078e4806 */
[----:B------:R-:W-:Y:S06]  /*51d0*/  BRA `(.L_x_8531) ;  /* 0x00000000000c7947 */ /* 0x000fec0003800000 */
.L_x_8524:
[----:B------:R-:W0:Y:S01]  /*51e0*/  MUFU.RSQ R6, -QNAN ;  /* 0xffc0000000067908 */ /* 0x000e220000001400 */
[----:B------:R-:W-:Y:S05]  /*51f0*/  BRA `(.L_x_8531) ;  /* 0x0000000000047947 */ /* 0x000fea0003800000 */
.L_x_8523:
[----:B------:R-:W-:-:S07]  /*5200*/  FADD.FTZ R6, R6, R11 ;  /* 0x0000000b06067221 */ /* 0x000fce0000010000 */
.L_x_8531:
[----:B------:R-:W-:Y:S05]  /*5210*/  BSYNC.RECONVERGENT B0 ;  /* 0x0000000000007941 */ /* 0x000fea0003800200 */
.L_x_8521:
[----:B------:R-:W-:-:S04]  /*5220*/  HFMA2 R13, -RZ, RZ, 0, 0 ;  /* 0x00000000ff0d7431 */ /* 0x000fc800000001ff */
[----:B0-----:R-:W-:Y:S05]  /*5230*/  RET.REL.NODEC R12 `(_ZN7oneflow4cuda7softmax15SoftmaxWarpImplI10SimpleLoadIffE11SimpleStoreIffEfLi1ELi28ELi32ELi1ELb0ELNS1_9AlgorithmE0EEEvT_T0_ll) ;  /* 0xffffffac0c707950 */ /* 0x001fea0003c3ffff */
.L_x_8532:
        /* <DEDUP_REMOVED lines=12> */
.L_x_15486:


//--------------------- .text._ZN7oneflow4cuda7softmax15SoftmaxWarpImplI10SimpleLoadIffE11SimpleStoreIffEfLi1ELi27ELi32ELi1ELb1ELNS1_9AlgorithmE0EEEvT_T0_ll --------------------------
	.section	.text._ZN7oneflow4cuda7softmax15SoftmaxWarpImplI10SimpleLoadIffE11SimpleStoreIffEfLi1ELi27ELi32ELi1ELb1ELNS1_9AlgorithmE0EEEvT_T0_ll,"ax",@progbits
	.align	128
        .global         _ZN7oneflow4cuda7softmax15SoftmaxWarpImplI10SimpleLoadIffE11SimpleStoreIffEfLi1ELi27ELi32ELi1ELb1ELNS1_9AlgorithmE0EEEvT_T0_ll
        .type           _ZN7oneflow4cuda7softmax15SoftmaxWarpImplI10SimpleLoadIffE11SimpleStoreIffEfLi1ELi27ELi32ELi1ELb1ELNS1_9AlgorithmE0EEEvT_T0_ll,@function
        .size           _ZN7oneflow4cuda7softmax15SoftmaxWarpImplI10SimpleLoadIffE11SimpleStoreIffEfLi1ELi27ELi32ELi1ELb1ELNS1_9AlgorithmE0EEEvT_T0_ll,(.L_x_15487 - _ZN7oneflow4cuda7softmax15SoftmaxWarpImplI10SimpleLoadIffE11SimpleStoreIffEfLi1ELi27ELi32ELi1ELb1ELNS1_9AlgorithmE0EEEvT_T0_ll)
        .other          _ZN7oneflow4cuda7softmax15SoftmaxWarpImplI10SimpleLoadIffE11SimpleStoreIffEfLi1ELi27ELi32ELi1ELb1ELNS1_9AlgorithmE0EEEvT_T0_ll,@"STO_CUDA_ENTRY STV_DEFAULT"
_ZN7oneflow4cuda7softmax15SoftmaxWarpImplI10SimpleLoadIffE11SimpleStoreIffEfLi1ELi27ELi32ELi1ELb1ELNS1_9AlgorithmE0EEEvT_T0_ll:
.text._ZN7oneflow4cuda7softmax15SoftmaxWarpImplI10SimpleLoadIffE11SimpleStoreIffEfLi1ELi27ELi32ELi1ELb1ELNS1_9AlgorithmE0EEEvT_T0_ll:
        /* <DEDUP_REMOVED lines=25> */
.L_x_8533:
        /* <DEDUP_REMOVED lines=39> */
.L_x_8590:
[----:B------:R-:W-:Y:S01]  /*0400*/  ISETP.GE.U32.AND P0, PT, R40, UR44, PT ;  /* 0x0000002c28007c0c */ /* 0x000fe2000bf06070 */
[----:B--2---:R-:W-:Y:S01]  /*0410*/  HFMA2 R3, -RZ, RZ, 0, 0 ;  /* 0x00000000ff037431 */ /* 0x004fe200000001ff */
[----:B------:R-:W-:Y:S01]  /*0420*/  ISETP.GE.U32.AND P1, PT, R74, UR44, PT ;  /* 0x0000002c4a007c0c */ /* 0x000fe2000bf26070 */
[----:B------:R-:W-:Y:S01]  /*0430*/  IMAD R0, R41, UR42, RZ ;  /* 0x0000002a29007c24 */ /* 0x000fe2000f8e02ff */
[----:B------:R-:W-:Y:S02]  /*0440*/  ISETP.GE.AND.EX P0, PT, RZ, UR45, PT, P0 ;  /* 0x0000002dff007c0c */ /* 0x000fe4000bf06300 */
[----:B------:R-:W-:Y:S01]  /*0450*/  ISETP.GE.AND.EX P1, PT, RZ, UR45, PT, P1 ;  /* 0x0000002dff007c0c */ /* 0x000fe2000bf26310 */
[----:B------:R-:W-:Y:S01]  /*0460*/  IMAD R5, R37, UR43, R0 ;  /* 0x0000002b25057c24 */ /* 0x000fe2000f8e0200 */
[----:B------:R-:W-:Y:S02]  /*0470*/  ISETP.GE.U32.AND P3, PT, R45, UR44, PT ;  /* 0x0000002c2d007c0c */ /* 0x000fe4000bf66070 */
[----:B------:R-:W-:-:S02]  /*0480*/  MOV R2, R40 ;  /* 0x0000002800027202 */ /* 0x000fc40000000f00 */
[----:B------:R-:W-:Y:S02]  /*0490*/  ISETP.GE.AND.EX P3, PT, RZ, UR45, PT, P3 ;  /* 0x0000002dff007c0c */ /* 0x000fe4000bf66330 */
[----:B------:R-:W-:Y:S01]  /*04a0*/  MOV R6, 0xff800000 ;  /* 0xff80000000067802 */ /* 0x000fe20000000f00 */
[----:B------:R-:W-:Y:S01]  /*04b0*/  IMAD.WIDE.U32 R2, R37, UR42, R2 ;  /* 0x0000002a25027c25 */ /* 0x000fe2000f8e0002 */
[----:B------:R-:W-:Y:S02]  /*04c0*/  MOV R8, 0xff800000 ;  /* 0xff80000000087802 */ /* 0x000fe40000000f00 */
[----:B------:R-:W-:Y:S02]  /*04d0*/  @!P0 R2UR UR4, R38 ;  /* 0x00000000260482ca */ /* 0x000fe400000e0000 */
[----:B------:R-:W-:Y:S02]  /*04e0*/  @!P0 R2UR UR5, R39 ;  /* 0x00000000270582ca */ /* 0x000fe400000e0000 */
[----:B------:R-:W-:-:S02]  /*04f0*/  IADD3 R3, PT, PT, R3, R5, RZ ;  /* 0x0000000503037210 */ /* 0x000fc40007ffe0ff */
[----:B------:R-:W-:Y:S02]  /*0500*/  LEA R4, P2, R2, UR40, 0x2 ;  /* 0x0000002802047c11 */ /* 0x000fe4000f8410ff */
[----:B------:R-:W-:Y:S02]  /*0510*/  @!P1 R2UR UR6, R38 ;  /* 0x00000000260692ca */ /* 0x000fe400000e0000 */
[C---:B------:R-:W-:Y:S02]  /*0520*/  @!P1 R2UR UR7, R39.reuse ;  /* 0x00000000270792ca */ /* 0x040fe400000e0000 */
[----:B------:R-:W-:Y:S02]  /*0530*/  LEA.HI.X R5, R2, UR41, R3, 0x2, P2 ;  /* 0x0000002902057c11 */ /* 0x000fe400090f1403 */
[----:B------:R-:W-:Y:S02]  /*0540*/  @!P3 R2UR UR8, R38 ;  /* 0x000000002608b2ca */ /* 0x000fe400000e0000 */
[----:B------:R-:W-:Y:S01]  /*0550*/  @!P3 R2UR UR9, R39 ;  /* 0x000000002709b2ca */ /* 0x000fe200000e0000 */
[----:B------:R-:W2:Y:S01]  /*0560*/  @!P0 LDG.E R6, desc[UR4][R4.64] ;  /* 0x0000000404068981 */ /* 0x000ea2000c1e1900 */
[----:B------:R-:W-:-:S05]  /*0570*/  MOV R24, 0xff800000 ;  /* 0xff80000000187802 */ /* 0x000fca0000000f00 */
[----:B------:R-:W3:Y:S06]  /*0580*/  @!P1 LDG.E R8, desc[UR6][R4.64+0x80] ;  /* 0x0000800604089981 */ /* 0x000eec000c1e1900 */
[----:B------:R-:W4:Y:S01]  /*0590*/  @!P3 LDG.E R24, desc[UR8][R4.64+0x100] ;  /* 0x000100080418b981 */ /* 0x000f22000c1e1900 */
        /* <DEDUP_REMOVED lines=8> */
[----:B------:R-:W-:-:S02]  /*0620*/  ISETP.GE.AND.EX P2, PT, RZ, UR45, PT, P2 ;  /* 0x0000002dff007c0c */ /* 0x000fc4000bf46320 */
[C---:B------:R-:W-:Y:S02]  /*0630*/  @!P6 R2UR UR4, R38.reuse ;  /* 0x000000002604e2ca */ /* 0x040fe400000e0000 */
[C---:B------:R-:W-:Y:S02]  /*0640*/  @!P6 R2UR UR5, R39.reuse ;  /* 0x000000002705e2ca */ /* 0x040fe400000e0000 */
[C---:B------:R-:W-:Y:S02]  /*0650*/  @!P4 R2UR UR6, R38.reuse ;  /* 0x000000002606c2ca */ /* 0x040fe400000e0000 */
[----:B------:R-:W-:Y:S02]  /*0660*/  @!P4 R2UR UR7, R39 ;  /* 0x000000002707c2ca */ /* 0x000fe400000e0000 */
[----:B------:R-:W-:Y:S02]  /*0670*/  MOV R26, 0xff800000 ;  /* 0xff800000001a7802 */ /* 0x000fe40000000f00 */
[----:B------:R-:W-:-:S02]  /*0680*/  @!P5 R2UR UR8, R38 ;  /* 0x000000002608d2ca */ /* 0x000fc400000e0000 */
[C---:B------:R-:W-:Y:S02]  /*0690*/  @!P5 R2UR UR9, R39.reuse ;  /* 0x000000002709d2ca */ /* 0x040fe400000e0000 */
[----:B------:R-:W-:Y:S01]  /*06a0*/  MOV R28, 0xff800000 ;  /* 0xff800000001c7802 */ /* 0x000fe20000000f00 */
[----:B------:R-:W5:Y:S01]  /*06b0*/  @!P6 LDG.E R26, desc[UR4][R4.64+0x180] ;  /* 0x00018004041ae981 */ /* 0x000f62000c1e1900 */
[----:B------:R-:W-:Y:S02]  /*06c0*/  @!P2 R2UR UR10, R38 ;  /* 0x00000000260aa2ca */ /* 0x000fe400000e0000 */
[----:B------:R-:W-:Y:S02]  /*06d0*/  @!P2 R2UR UR11, R39 ;  /* 0x00000000270ba2ca */ /* 0x000fe400000e0000 */
[----:B------:R-:W-:Y:S01]  /*06e0*/  MOV R30, 0xff800000 ;  /* 0xff800000001e7802 */ /* 0x000fe20000000f00 */
[----:B------:R-:W5:Y:S01]  /*06f0*/  @!P4 LDG.E R28, desc[UR6][R4.64+0x200] ;  /* 0x00020006041cc981 */ /* 0x000f62000c1e1900 */
[----:B------:R-:W-:-:S02]  /*0700*/  MOV R32, 0xff800000 ;  /* 0xff80000000207802 */ /* 0x000fc40000000f00 */
[----:B------:R-:W-:Y:S02]  /*0710*/  MOV R34, 0xff800000 ;  /* 0xff80000000227802 */ /* 0x000fe40000000f00 */
[----:B------:R-:W5:Y:S01]  /*0720*/  @!P5 LDG.E R30, desc[UR8][R4.64+0x280] ;  /* 0x00028008041ed981 */ /* 0x000f62000c1e1900 */
[----:B0-----:R-:W-:-:S04]  /*0730*/  MOV R36, 0xff800000 ;  /* 0xff80000000247802 */ /* 0x001fc80000000f00 */
[----:B------:R-:W5:Y:S01]  /*0740*/  @!P2 LDG.E R32, desc[UR10][R4.64+0x300] ;  /* 0x0003000a0420a981 */ /* 0x000f62000c1e1900 */
[----:B--2---:R-:W-:-:S04]  /*0750*/  @!P0 FMNMX R13, R6, -INF , !PT ;  /* 0xff800000060d8809 */ /* 0x004fc80007800000 */
[----:B---3--:R-:W-:Y:S02]  /*0760*/  @!P1 FMNMX R13, R13, R8, !PT ;  /* 0x000000080d0d9209 */ /* 0x008fe40007800000 */
[----:B------:R-:W-:Y:S02]  /*0770*/  ISETP.GE.U32.AND P1, PT, R55, UR44, PT ;  /* 0x0000002c37007c0c */ /* 0x000fe4000bf26070 */
[----:B----4-:R-:W-:Y:S02]  /*0780*/  @!P3 FMNMX R13, R13, R24, !PT ;  /* 0x000000180d0db209 */ /* 0x010fe40007800000 */
[----:B------:R-:W-:Y:S02]  /*0790*/  ISETP.GE.AND.EX P1, PT, RZ, UR45, PT, P1 ;  /* 0x0000002dff007c0c */ /* 0x000fe4000bf26310 */
[----:B------:R-:W-:-:S04]  /*07a0*/  ISETP.GE.U32.AND P3, PT, R57, UR44, PT ;  /* 0x0000002c39007c0c */ /* 0x000fc8000bf66070 */
[----:B------:R-:W-:-:S07]  /*07b0*/  ISETP.GE.AND.EX P3, PT, RZ, UR45, PT, P3 ;  /* 0x0000002dff007c0c */ /* 0x000fce000bf66330 */
[----:B------:R-:W-:Y:S02]  /*07c0*/  @!P1 R2UR UR4, R38 ;  /* 0x00000000260492ca */ /* 0x000fe400000e0000 */
[----:B------:R-:W-:-:S04]  /*07d0*/  @!P1 R2UR UR5, R39 ;  /* 0x00000000270592ca */ /* 0x000fc800000e0000 */
[----:B------:R-:W-:Y:S02]  /*07e0*/  @!P3 R2UR UR6, R38 ;  /* 0x000000002606b2ca */ /* 0x000fe400000e0000 */
[----:B------:R-:W-:-:S07]  /*07f0*/  @!P3 R2UR UR7, R39 ;  /* 0x000000002707b2ca */ /* 0x000fce00000e0000 */
[----:B------:R-:W2:Y:S06]  /*0800*/  @!P1 LDG.E R34, desc[UR4][R4.64+0x380] ;  /* 0x0003800404229981 */ /* 0x000eac000c1e1900 */
[----:B------:R-:W3:Y:S01]  /*0810*/  @!P3 LDG.E R36, desc[UR6][R4.64+0x400] ;  /* 0x000400060424b981 */ /* 0x000ee2000c1e1900 */
[----:B-----5:R-:W-:Y:S02]  /*0820*/  @!P6 FMNMX R13, R13, R26, !PT ;  /* 0x0000001a0d0de209 */ /* 0x020fe40007800000 */
[----:B------:R-:W-:Y:S02]  /*0830*/  ISETP.GE.U32.AND P6, PT, R75, UR44, PT ;  /* 0x0000002c4b007c0c */ /* 0x000fe4000bfc6070 */
        /* <DEDUP_REMOVED lines=9> */
[----:B------:R-:W-:Y:S02]  /*08d0*/  ISETP.GE.AND.EX P2, PT, RZ, UR45, PT, P2 ;  /* 0x0000002dff007c0c */ /* 0x000fe4000bf46320 */
[C---:B------:R-:W-:Y:S02]  /*08e0*/  @!P6 R2UR UR4, R38.reuse ;  /* 0x000000002604e2ca */ /* 0x040fe400000e0000 */
[----:B------:R-:W-:Y:S02]  /*08f0*/  @!P6 R2UR UR5, R39 ;  /* 0x000000002705e2ca */ /* 0x000fe400000e0000 */
[----:B------:R-:W-:-:S02]  /*0900*/  @!P4 R2UR UR6, R38 ;  /* 0x000000002606c2ca */ /* 0x000fc400000e0000 */
[C---:B------:R-:W-:Y:S02]  /*0910*/  @!P4 R2UR UR7, R39.reuse ;  /* 0x000000002707c2ca */ /* 0x040fe400000e0000 */
[----:B------:R-:W-:Y:S02]  /*0920*/  MOV R42, 0xff800000 ;  /* 0xff800000002a7802 */ /* 0x000fe40000000f00 */
        /* <DEDUP_REMOVED lines=8> */
[----:B------:R-:W-:Y:S02]  /*09b0*/  MOV R48, 0xff800000 ;  /* 0xff80000000307802 */ /* 0x000fe40000000f00 */
[----:B------:R-:W-:Y:S02]  /*09c0*/  MOV R50, 0xff800000 ;  /* 0xff80000000327802 */ /* 0x000fe40000000f00 */
[----:B------:R-:W5:Y:S01]  /*09d0*/  @!P5 LDG.E R46, desc[UR8][R4.64+0x580] ;  /* 0x00058008042ed981 */ /* 0x000f62000c1e1900 */
[----:B------:R-:W-:-:S04]  /*09e0*/  MOV R52, 0xff800000 ;  /* 0xff80000000347802 */ /* 0x000fc80000000f00 */
[----:B------:R-:W5:Y:S01]  /*09f0*/  @!P2 LDG.E R48, desc[UR10][R4.64+0x600] ;  /* 0x0006000a0430a981 */ /* 0x000f62000c1e1900 */
[----:B--2---:R-:W-:Y:S02]  /*0a00*/  @!P1 FMNMX R13, R13, R34, !PT ;  /* 0x000000220d0d9209 */ /* 0x004fe40007800000 */
[----:B------:R-:W-:Y:S02]  /*0a10*/  ISETP.GE.U32.AND P1, PT, R62, UR44, PT ;  /* 0x0000002c3e007c0c */ /* 0x000fe4000bf26070 */
[----:B---3--:R-:W-:Y:S02]  /*0a20*/  @!P3 FMNMX R13, R13, R36, !PT ;  /* 0x000000240d0db209 */ /* 0x008fe40007800000 */
        /* <DEDUP_REMOVED lines=9> */
[----:B----4-:R-:W-:Y:S02]  /*0ac0*/  @!P6 FMNMX R13, R13, R42, !PT ;  /* 0x0000002a0d0de209 */ /* 0x010fe40007800000 */
[----:B------:R-:W-:Y:S02]  /*0ad0*/  ISETP.GE.U32.AND P6, PT, R64, UR44, PT ;  /* 0x0000002c40007c0c */ /* 0x000fe4000bfc6070 */
[----:B-----5:R-:W-:-:S02]  /*0ae0*/  @!P4 FMNMX R13, R13, R44, !PT ;  /* 0x0000002c0d0dc209 */ /* 0x020fc40007800000 */
[----:B------:R-:W-:Y:S02]  /*0af0*/  ISETP.GE.U32.AND P4, PT, R65, UR44, PT ;  /* 0x0000002c41007c0c */ /* 0x000fe4000bf86070 */
[----:B------:R-:W-:Y:S02]  /*0b00*/  ISETP.GE.AND.EX P6, PT, RZ, UR45, PT, P6 ;  /* 0x0000002dff007c0c */ /* 0x000fe4000bfc6360 */
[----:B------:R-:W-:Y:S02]  /*0b10*/  @!P5 FMNMX R13, R13, R46, !PT ;  /* 0x0000002e0d0dd209 */ /* 0x000fe40007800000 */
[----:B------:R-:W-:Y:S02]  /*0b20*/  ISETP.GE.AND.EX P4, PT, RZ, UR45, PT, P4 ;  /* 0x0000002dff007c0c */ /* 0x000fe4000bf86340 */
[----:B------:R-:W-:Y:S02]  /*0b30*/  ISETP.GE.U32.AND P5, PT, R66, UR44, PT ;  /* 0x0000002c42007c0c */ /* 0x000fe4000bfa6070 */
        /* <DEDUP_REMOVED lines=76> */
[----:B----4-:R-:W-:-:S04]  /*1000*/  @!P6 FMNMX R13, R13, R84, !PT ;  /* 0x000000540d0de209 */ /* 0x010fc80007800000 */
[----:B-----5:R-:W-:-:S04]  /*1010*/  @!P4 FMNMX R13, R13, R22, !PT ;  /* 0x000000160d0dc209 */ /* 0x020fc80007800000 */
[----:B------:R-:W-:Y:S01]  /*1020*/  @!P5 FMNMX R13, R13, R20, !PT ;  /* 0x000000140d0dd209 */ /* 0x000fe20007800000 */
[----:B------:R-:W-:-:S03]  /*1030*/  UMOV UR4, 0xffffffff ;  /* 0xffffffff00047882 */ /* 0x000fc60000000000 */
[----:B------:R-:W-:-:S04]  /*1040*/  @!P2 FMNMX R13, R13, R18, !PT ;  /* 0x000000120d0da209 */ /* 0x000fc80007800000 */
[----:B--2---:R-:W-:-:S04]  /*1050*/  @!P1 FMNMX R13, R13, R16, !PT ;  /* 0x000000100d0d9209 */ /* 0x004fc80007800000 */
[----:B---3--:R-:W-:Y:S01]  /*1060*/  @!P3 FMNMX R13, R13, R10, !PT ;  /* 0x0000000a0d0db209 */ /* 0x008fe20007800000 */
        /* <DEDUP_REMOVED lines=22> */
[-C--:B------:R-:W-:Y:S01]  /*11d0*/  FFMA.SAT R13, R90, R11.reuse, 0.5 ;  /* 0x3f0000005a0d7423 */ /* 0x080fe2000000200b */
[C---:B------:R-:W-:Y:S01]  /*11e0*/  FADD R94, -R5.reuse, R28 ;  /* 0x0000001c055e7221 */ /* 0x040fe20000000100 */
        /* <DEDUP_REMOVED lines=45> */
[----:B------:R-:W-:Y:S01]  /*14c0*/  FFMA.SAT R23, R30, R11, 0.5 ;  /* 0x3f0000001e177423 */ /* 0x000fe2000000200b */
[-C--:B------:R-:W-:Y:S01]  /*14d0*/  FFMA.RM R21, R21, R12.reuse, 12582913 ;  /* 0x4b40000115157423 */ /* 0x080fe2000000400c */
[----:B------:R-:W-:Y:S01]  /*14e0*/  FFMA R92, R92, 1.925963033500011079e-08, R3 ;  /* 0x32a570605c5c7823 */ /* 0x000fe20000000003 */
[----:B------:R-:W-:Y:S01]  /*14f0*/  SHF.L.U32 R3, R5, 0x17, RZ ;  /* 0x0000001705037819 */ /* 0x000fe200000006ff */
[C---:B------:R-:W-:Y:S01]  /*1500*/  FADD R5, R17.reuse, -12583039 ;  /* 0xcb40007f11057421 */ /* 0x040fe20000000000 */
[----:B------:R-:W-:Y:S01]  /*1510*/  SHF.L.U32 R17, R17, 0x17, RZ ;  /* 0x0000001711117819 */ /* 0x000fe200000006ff */
[----:B------:R-:W-:Y:S01]  /*1520*/  FFMA.RM R23, R23, R12, 12582913 ;  /* 0x4b40000117177423 */ /* 0x000fe2000000400c */
[----:B------:R1:W2:Y:S01]  /*1530*/  MUFU.EX2 R0, R9 ;  /* 0x0000000900007308 */ /* 0x0002a20000000800 */
[----:B------:R-:W-:-:S03]  /*1540*/  FFMA R5, R94, 1.4426950216293334961, -R5 ;  /* 0x3fb8aa3b5e057823 */ /* 0x000fc60000000805 */
[----:B------:R-:W-:Y:S01]  /*1550*/  SHF.L.U32 R20, R23, 0x17, RZ ;  /* 0x0000001717147819 */ /* 0x000fe200000006ff */
[----:B------:R-:W-:Y:S01]  /*1560*/  FFMA R94, R94, 1.925963033500011079e-08, R5 ;  /* 0x32a570605e5e7823 */ /* 0x000fe20000000005 */
[----:B------:R-:W-:Y:S01]  /*1570*/  FFMA.SAT R5, R96, R11, 0.5 ;  /* 0x3f00000060057423 */ /* 0x000fe2000000200b */
[----:B0-----:R-:W-:-:S03]  /*1580*/  FMUL R2, R2, R15 ;  /* 0x0000000f02027220 */ /* 0x001fc60000400000 */
[-C--:B-1----:R-:W-:Y:S01]  /*1590*/  FFMA.RM R9, R5, R12.reuse, 12582913 ;  /* 0x4b40000105097423 */ /* 0x082fe2000000400c */
[----:B------:R-:W-:Y:S01]  /*15a0*/  FFMA.SAT R15, R4, R11, 0.5 ;  /* 0x3f000000040f7423 */ /* 0x000fe2000000200b */
[----:B------:R-:W0:Y:S02]  /*15b0*/  MUFU.EX2 R5, R92 ;  /* 0x0000005c00057308 */ /* 0x000e240000000800 */
[----:B------:R-:W-:Y:S01]  /*15c0*/  FADD R13, R9, -12583039 ;  /* 0xcb40007f090d7421 */ /* 0x000fe20000000000 */
[----:B------:R-:W-:Y:S01]  /*15d0*/  FFMA.RM R15, R15, R12, 12582913 ;  /* 0x4b4000010f0f7423 */ /* 0x000fe2000000400c */
[----:B--2---:R-:W-:Y:S01]  /*15e0*/  FMUL R3, R3, R0 ;  /* 0x0000000003037220 */ /* 0x004fe20000400000 */
[----:B------:R-:W-:Y:S01]  /*15f0*/  SHF.L.U32 R0, R7, 0x17, RZ ;  /* 0x0000001707007819 */ /* 0x000fe200000006ff */
[C---:B------:R-:W-:Y:S02]  /*1600*/  FFMA R13, R96.reuse, 1.4426950216293334961, -R13 ;  /* 0x3fb8aa3b600d7823 */ /* 0x040fe4000000080d */
        /* <DEDUP_REMOVED lines=101> */
[----:B------:R-:W-:-:S03]  /*1c60*/  FFMA.SAT R23, R46, R11, 0.5 ;  /* 0x3f0000002e177423 */ /* 0x000fc6000000200b */
[C---:B------:R-:W-:Y:S01]  /*1c70*/  FADD R15, R14.reuse, -12583039 ;  /* 0xcb40007f0e0f7421 */ /* 0x040fe20000000000 */
[----:B------:R-:W-:Y:S01]  /*1c80*/  FFMA.RM R26, R23, R12, 12582913 ;  /* 0x4b400001171a7423 */ /* 0x000fe2000000400c */
[----:B0-----:R-:W-:Y:S01]  /*1c90*/  FMUL R23, R13, R44 ;  /* 0x0000002c0d177220 */ /* 0x001fe20000400000 */
[----:B------:R-:W-:Y:S01]  /*1ca0*/  SHF.L.U32 R14, R14, 0x17, RZ ;  /* 0x000000170e0e7819 */ /* 0x000fe200000006ff */
[----:B------:R-:W-:Y:S01]  /*1cb0*/  FFMA R15, R48, 1.4426950216293334961, -R15 ;  /* 0x3fb8aa3b300f7823 */ /* 0x000fe2000000080f */
[C---:B------:R-:W-:Y:S01]  /*1cc0*/  FADD R13, R26.reuse, -12583039 ;  /* 0xcb40007f1a0d7421 */ /* 0x040fe20000000000 */
[----:B------:R-:W-:Y:S02]  /*1cd0*/  SHF.L.U32 R26, R26, 0x17, RZ ;  /* 0x000000171a1a7819 */ /* 0x000fe400000006ff */
[----:B------:R-:W-:Y:S01]  /*1ce0*/  FFMA R48, R48, 1.925963033500011079e-08, R15 ;  /* 0x32a5706030307823 */ /* 0x000fe2000000000f */
[C---:B------:R-:W-:Y:S01]  /*1cf0*/  FFMA R13, R46.reuse, 1.4426950216293334961, -R13 ;  /* 0x3fb8aa3b2e0d7823 */ /* 0x040fe2000000080d */
[----:B------:R-:W0:Y:S03]  /*1d00*/  MUFU.EX2 R15, R42 ;  /* 0x0000002a000f7308 */ /* 0x000e260000000800 */
[----:B------:R-:W-:-:S05]  /*1d10*/  FFMA R13, R46, 1.925963033500011079e-08, R13 ;  /* 0x32a570602e0d7823 */ /* 0x000fca000000000d */
        /* <DEDUP_REMOVED lines=20> */
[----:B0-----:R-:W-:-:S03]  /*1e60*/  FMUL R27, R15, R52 ;  /* 0x000000340f1b7220 */ /* 0x001fc60000400000 */
        /* <DEDUP_REMOVED lines=11> */
[-C--:B------:R-:W-:Y:S01]  /*1f20*/  FFMA.SAT R13, R58, R11.reuse, 0.5 ;  /* 0x3f0000003a0d7423 */ /* 0x080fe2000000200b */
[----:B------:R-:W-:Y:S01]  /*1f30*/  FFMA.SAT R11, R78, R11, 0.5 ;  /* 0x3f0000004e0b7423 */ /* 0x000fe2000000200b */
[----:B0-----:R-:W-:Y:S02]  /*1f40*/  FMUL R29, R14, R29 ;  /* 0x0000001d0e1d7220 */ /* 0x001fe40000400000 */
[-C--:B------:R-:W-:Y:S01]  /*1f50*/  FFMA.RM R15, R13, R12.reuse, 12582913 ;  /* 0x4b4000010d0f7423 */ /* 0x080fe2000000400c */
[----:B------:R-:W-:Y:S01]  /*1f60*/  FFMA.RM R32, R11, R12, 12582913 ;  /* 0x4b4000010b207423 */ /* 0x000fe2000000400c */
[----:B------:R-:W-:Y:S01]  /*1f70*/  FADD R12, RZ, R10 ;  /* 0x0000000aff0c7221 */ /* 0x000fe20000000000 */
[----:B------:R-:W0:Y:S01]  /*1f80*/  MUFU.EX2 R13, R50 ;  /* 0x00000032000d7308 */ /* 0x000e220000000800 */
        /* <DEDUP_REMOVED lines=10> */
[----:B------:R-:W-:-:S04]  /*2030*/  FADD R11, R12, R3 ;  /* 0x000000030c0b7221 */ /* 0x000fc80000000000 */
[----:B------:R-:W-:Y:S01]  /*2040*/  FADD R11, R11, R2 ;  /* 0x000000020b0b7221 */ /* 0x000fe20000000000 */
[----:B------:R-:W0:Y:S03]  /*2050*/  MUFU.EX2 R13, R56 ;  /* 0x00000038000d7308 */ /* 0x000e260000000800 */
[----:B------:R-:W-:-:S04]  /*2060*/  FADD R11, R11, R0 ;  /* 0x000000000b0b7221 */ /* 0x000fc80000000000 */
[----:B------:R-:W-:Y:S01]  /*2070*/  FADD R12, R11, R4 ;  /* 0x000000040b0c7221 */ /* 0x000fe20000000000 */
[----:B-1----:R-:W-:-:S03]  /*2080*/  FMUL R31, R15, R58 ;  /* 0x0000003a0f1f7220 */ /* 0x002fc60000400000 */
[----:B------:R-:W-:-:S04]  /*2090*/  FADD R11, R12, R5 ;  /* 0x000000050c0b7221 */ /* 0x000fc80000000000 */
[----:B------:R-:W-:Y:S01]  /*20a0*/  FADD R12, R11, R6 ;  /* 0x000000060b0c7221 */ /* 0x000fe20000000000 */
[----:B0-----:R-:W-:-:S03]  /*20b0*/  FMUL R30, R30, R13 ;  /* 0x0000000d1e1e7220 */ /* 0x001fc60000400000 */
        /* <DEDUP_REMOVED lines=31> */
.L_x_8602:
        /* <DEDUP_REMOVED lines=12> */
[----:B0-----:R-:W-:Y:S05]  /*2370*/  CALL.REL.NOINC `($__internal_170_$__cuda_sm3x_div_rn_noftz_f32_slowpath) ;  /* 0x0000003400bc7944 */ /* 0x001fea0003c00000 */
[----:B------:R-:W-:-:S07]  /*2380*/  MOV R12, R34 ;  /* 0x00000022000c7202 */ /* 0x000fce0000000f00 */
.L_x_8537:
[----:B------:R-:W-:Y:S05]  /*2390*/  BSYNC.RECONVERGENT B3 ;  /* 0x0000000000037941 */ /* 0x000fea0003800200 */
.L_x_8536:
        /* <DEDUP_REMOVED lines=12> */
[----:B0-----:R-:W-:Y:S05]  /*2460*/  CALL.REL.NOINC `($__internal_170_$__cuda_sm3x_div_rn_noftz_f32_slowpath) ;  /* 0x0000003400807944 */ /* 0x001fea0003c00000 */
[----:B------:R-:W-:-:S07]  /*2470*/  MOV R14, R34 ;  /* 0x00000022000e7202 */ /* 0x000fce0000000f00 */
.L_x_8539:
[----:B------:R-:W-:Y:S05]  /*2480*/  BSYNC.RECONVERGENT B3 ;  /* 0x0000000000037941 */ /* 0x000fea0003800200 */
.L_x_8538:
        /* <DEDUP_REMOVED lines=14> */
.L_x_8541:
[----:B------:R-:W-:Y:S05]  /*2570*/  BSYNC.RECONVERGENT B3 ;  /* 0x0000000000037941 */ /* 0x000fea0003800200 */
.L_x_8540:
        /* <DEDUP_REMOVED lines=14> */
.L_x_8543:
[----:B------:R-:W-:Y:S05]  /*2660*/  BSYNC.RECONVERGENT B3 ;  /* 0x0000000000037941 */ /* 0x000fea0003800200 */
.L_x_8542:
        /* <DEDUP_REMOVED lines=14> */
.L_x_8545:
[----:B------:R-:W-:Y:S05]  /*2750*/  BSYNC.RECONVERGENT B3 ;  /* 0x0000000000037941 */ /* 0x000fea0003800200 */
.L_x_8544:
        /* <DEDUP_REMOVED lines=14> */
.L_x_8547:
[----:B------:R-:W-:Y:S05]  /*2840*/  BSYNC.RECONVERGENT B3 ;  /* 0x0000000000037941 */ /* 0x000fea0003800200 */
.L_x_8546:
        /* <DEDUP_REMOVED lines=14> */
.L_x_8549:
[----:B------:R-:W-:Y:S05]  /*2930*/  BSYNC.RECONVERGENT B3 ;  /* 0x0000000000037941 */ /* 0x000fea0003800200 */
.L_x_8548:
        /* <DEDUP_REMOVED lines=14> */
.L_x_8551:
[----:B------:R-:W-:Y:S05]  /*2a20*/  BSYNC.RECONVERGENT B3 ;  /* 0x0000000000037941 */ /* 0x000fea0003800200 */
.L_x_8550:
        /* <DEDUP_REMOVED lines=14> */
.L_x_8553:
[----:B------:R-:W-:Y:S05]  /*2b10*/  BSYNC.RECONVERGENT B3 ;  /* 0x0000000000037941 */ /* 0x000fea0003800200 */
.L_x_8552:
        /* <DEDUP_REMOVED lines=14> */
.L_x_8555:
[----:B------:R-:W-:Y:S05]  /*2c00*/  BSYNC.RECONVERGENT B3 ;  /* 0x0000000000037941 */ /* 0x000fea0003800200 */
.L_x_8554:
        /* <DEDUP_REMOVED lines=14> */
.L_x_8557:
[----:B------:R-:W-:Y:S05]  /*2cf0*/  BSYNC.RECONVERGENT B3 ;  /* 0x0000000000037941 */ /* 0x000fea0003800200 */
.L_x_8556:
        /* <DEDUP_REMOVED lines=14> */
.L_x_8559:
[----:B------:R-:W-:Y:S05]  /*2de0*/  BSYNC.RECONVERGENT B3 ;  /* 0x0000000000037941 */ /* 0x000fea0003800200 */
.L_x_8558:
        /* <DEDUP_REMOVED lines=14> */
.L_x_8561:
[----:B------:R-:W-:Y:S05]  /*2ed0*/  BSYNC.RECONVERGENT B3 ;  /* 0x0000000000037941 */ /* 0x000fea0003800200 */
.L_x_8560:
        /* <DEDUP_REMOVED lines=14> */
.L_x_8563:
[----:B------:R-:W-:Y:S05]  /*2fc0*/  BSYNC.RECONVERGENT B3 ;  /* 0x0000000000037941 */ /* 0x000fea0003800200 */
.L_x_8562:
        /* <DEDUP_REMOVED lines=14> */
.L_x_8565:
[----:B------:R-:W-:Y:S05]  /*30b0*/  BSYNC.RECONVERGENT B3 ;  /* 0x0000000000037941 */ /* 0x000fea0003800200 */
.L_x_8564:
        /* <DEDUP_REMOVED lines=14> */
.L_x_8567:
[----:B------:R-:W-:Y:S05]  /*31a0*/  BSYNC.RECONVERGENT B3 ;  /* 0x0000000000037941 */ /* 0x000fea0003800200 */
.L_x_8566:
        /* <DEDUP_REMOVED lines=14> */
.L_x_8569:
[----:B------:R-:W-:Y:S05]  /*3290*/  BSYNC.RECONVERGENT B3 ;  /* 0x0000000000037941 */ /* 0x000fea0003800200 */
.L_x_8568:
        /* <DEDUP_REMOVED lines=14> */
.L_x_8571:
[----:B------:R-:W-:Y:S05]  /*3380*/  BSYNC.RECONVERGENT B3 ;  /* 0x0000000000037941 */ /* 0x000fea0003800200 */
.L_x_8570:
        /* <DEDUP_REMOVED lines=14> */
.L_x_8573:
[----:B------:R-:W-:Y:S05]  /*3470*/  BSYNC.RECONVERGENT B3 ;  /* 0x0000000000037941 */ /* 0x000fea0003800200 */
.L_x_8572:
        /* <DEDUP_REMOVED lines=14> */
.L_x_8575:
[----:B------:R-:W-:Y:S05]  /*3560*/  BSYNC.RECONVERGENT B3 ;  /* 0x0000000000037941 */ /* 0x000fea0003800200 */
.L_x_8574:
        /* <DEDUP_REMOVED lines=14> */
.L_x_8577:
[----:B------:R-:W-:Y:S05]  /*3650*/  BSYNC.RECONVERGENT B3 ;  /* 0x0000000000037941 */ /* 0x000fea0003800200 */
.L_x_8576:
        /* <DEDUP_REMOVED lines=14> */
.L_x_8579:
[----:B------:R-:W-:Y:S05]  /*3740*/  BSYNC.RECONVERGENT B3 ;  /* 0x0000000000037941 */ /* 0x000fea0003800200 */
.L_x_8578:
        /* <DEDUP_REMOVED lines=14> */
.L_x_8581:
[----:B------:R-:W-:Y:S05]  /*3830*/  BSYNC.RECONVERGENT B3 ;  /* 0x0000000000037941 */ /* 0x000fea0003800200 */
.L_x_8580:
        /* <DEDUP_REMOVED lines=14> */
.L_x_8583:
[----:B------:R-:W-:Y:S05]  /*3920*/  BSYNC.RECONVERGENT B3 ;  /* 0x0000000000037941 */ /* 0x000fea0003800200 */
.L_x_8582:
        /* <DEDUP_REMOVED lines=14> */
.L_x_8585:
[----:B------:R-:W-:Y:S05]  /*3a10*/  BSYNC.RECONVERGENT B3 ;  /* 0x0000000000037941 */ /* 0x000fea0003800200 */
.L_x_8584:
        /* <DEDUP_REMOVED lines=14> */
.L_x_8587:
[----:B------:R-:W-:Y:S05]  /*3b00*/  BSYNC.RECONVERGENT B3 ;  /* 0x0000000000037941 */ /* 0x000fea0003800200 */
.L_x_8586:
        /* <DEDUP_REMOVED lines=14> */
.L_x_8589:
[----:B------:R-:W-:Y:S05]  /*3bf0*/  BSYNC.RECONVERGENT B3 ;  /* 0x0000000000037941 */ /* 0x000fea0003800200 */
.L_x_8588:
[----:B------:R-:W-:Y:S01]  /*3c00*/  HFMA2 R11, -RZ, RZ, 0, 0 ;  /* 0x00000000ff0b7431 */ /* 0x000fe200000001ff */
[----:B------:R-:W-:Y:S01]  /*3c10*/  MOV R10, R40 ;  /* 0x00000028000a7202 */ /* 0x000fe20000000f00 */
[----:B------:R-:W-:Y:S01]  /*3c20*/  IMAD R30, R41, UR38, RZ ;  /* 0x00000026291e7c24 */ /* 0x000fe2000f8e02ff */
[----:B------:R-:W-:Y:S02]  /*3c30*/  ISETP.GE.U32.AND P4, PT, R49, UR44, PT ;  /* 0x0000002c31007c0c */ /* 0x000fe4000bf86070 */
[----:B------:R-:W-:Y:S01]  /*3c40*/  @!P0 R2UR UR4, R38 ;  /* 0x00000000260482ca */ /* 0x000fe200000e0000 */
[----:B------:R-:W-:Y:S01]  /*3c50*/  IMAD R13, R37, UR39, R30 ;  /* 0x00000027250d7c24 */ /* 0x000fe2000f8e021e */
        /* <DEDUP_REMOVED lines=8> */
[----:B------:R-:W-:Y:S02]  /*3ce0*/  ISETP.GE.U32.AND P3, PT, R51, UR44, PT ;  /* 0x0000002c33007c0c */ /* 0x000fe4000bf66070 */
[----:B------:R-:W-:-:S02]  /*3cf0*/  LEA.HI.X R31, R10, UR37, R11, 0x2, P6 ;  /* 0x000000250a1f7c11 */ /* 0x000fc4000b0f140b */
[----:B------:R-:W-:Y:S02]  /*3d00*/  ISETP.GE.AND.EX P2, PT, RZ, UR45, PT, P2 ;  /* 0x0000002dff007c0c */ /* 0x000fe4000bf46320 */
[----:B------:R-:W-:Y:S01]  /*3d10*/  ISETP.GE.AND.EX P1, PT, RZ, UR45, PT, P1 ;  /* 0x0000002dff007c0c */ /* 0x000fe2000bf26310 */
[----:B------:R-:W-:Y:S01]  /*3d20*/  @!P0 STG.E desc[UR4][R30.64], R12 ;  /* 0x0000000c1e008986 */ /* 0x000fe2000c101904 */
[----:B------:R-:W-:Y:S02]  /*3d30*/  ISETP.GE.AND.EX P5, PT, RZ, UR45, PT, P5 ;  /* 0x0000002dff007c0c */ /* 0x000fe4000bfa6350 */
        /* <DEDUP_REMOVED lines=13> */
[----:B------:R-:W-:Y:S01]  /*3e10*/  @!P3 R2UR UR15, R39 ;  /* 0x00000000270fb2ca */ /* 0x000fe200000e0000 */
[----:B------:R2:W-:Y:S01]  /*3e20*/  @!P2 STG.E desc[UR6][R30.64+0x80], R14 ;  /* 0x0000800e1e00a986 */ /* 0x0005e2000c101906 */
[----:B------:R-:W-:Y:S02]  /*3e30*/  ISETP.GE.U32.AND P4, PT, R55, UR44, PT ;  /* 0x0000002c37007c0c */ /* 0x000fe4000bf86070 */
[----:B------:R-:W-:Y:S01]  /*3e40*/  @!P0 R2UR UR4, R38 ;  /* 0x00000000260482ca */ /* 0x000fe200000e0000 */
[----:B------:R2:W-:Y:S01]  /*3e50*/  @!P1 STG.E desc[UR8][R30.64+0x100], R3 ;  /* 0x000100031e009986 */ /* 0x0005e2000c101908 */
[----:B------:R-:W-:-:S02]  /*3e60*/  @!P0 R2UR UR5, R39 ;  /* 0x00000000270582ca */ /* 0x000fc400000e0000 */
[----:B------:R-:W-:Y:S01]  /*3e70*/  ISETP.GE.AND.EX P4, PT, RZ, UR45, PT, P4 ;  /* 0x0000002dff007c0c */ /* 0x000fe2000bf86340 */
[----:B------:R2:W-:Y:S01]  /*3e80*/  @!P5 STG.E desc[UR10][R30.64+0x180], R2 ;  /* 0x000180021e00d986 */ /* 0x0005e2000c10190a */
[----:B------:R-:W-:Y:S02]  /*3e90*/  ISETP.GE.U32.AND P6, PT, R75, UR44, PT ;  /* 0x0000002c4b007c0c */ /* 0x000fe4000bfc6070 */
[----:B------:R-:W-:Y:S01]  /*3ea0*/  ISETP.GE.U32.AND P5, PT, R59, UR44, PT ;  /* 0x0000002c3b007c0c */ /* 0x000fe2000bfa6070 */
[----:B------:R2:W-:Y:S01]  /*3eb0*/  @!P3 STG.E desc[UR14][R30.64+0x280], R4 ;  /* 0x000280041e00b986 */ /* 0x0005e2000c10190e */
[----:B------:R-:W-:Y:S02]  /*3ec0*/  ISETP.GE.U32.AND P3, PT, R57, UR44, PT ;  /* 0x0000002c39007c0c */ /* 0x000fe4000bf66070 */
[----:B------:R-:W-:Y:S02]  /*3ed0*/  ISETP.GE.U32.AND P2, PT, R60, UR44, PT ;  /* 0x0000002c3c007c0c */ /* 0x000fe4000bf46070 */
[----:B------:R-:W-:Y:S01]  /*3ee0*/  ISETP.GE.U32.AND P1, PT, R61, UR44, PT ;  /* 0x0000002c3d007c0c */ /* 0x000fe2000bf26070 */
[----:B------:R2:W-:Y:S01]  /*3ef0*/  @!P0 STG.E desc[UR4][R30.64+0x300], R5 ;  /* 0x000300051e008986 */ /* 0x0005e2000c101904 */
[----:B------:R-:W-:-:S02]  /*3f00*/  ISETP.GE.AND.EX P3, PT, RZ, UR45, PT, P3 ;  /* 0x0000002dff007c0c */ /* 0x000fc4000bf66330 */
[----:B------:R-:W-:Y:S02]  /*3f10*/  ISETP.GE.AND.EX P6, PT, RZ, UR45, PT, P6 ;  /* 0x0000002dff007c0c */ /* 0x000fe4000bfc6360 */
[----:B------:R-:W-:Y:S02]  /*3f20*/  ISETP.GE.AND.EX P5, PT, RZ, UR45, PT, P5 ;  /* 0x0000002dff007c0c */ /* 0x000fe4000bfa6350 */
        /* <DEDUP_REMOVED lines=16> */
[----:B------:R-:W-:Y:S02]  /*4030*/  @!P1 R2UR UR16, R38 ;  /* 0x00000000261092ca */ /* 0x000fe400000e0000 */
[----:B------:R-:W-:Y:S01]  /*4040*/  @!P1 R2UR UR17, R39 ;  /* 0x00000000271192ca */ /* 0x000fe200000e0000 */
[----:B------:R2:W-:Y:S01]  /*4050*/  @!P6 STG.E desc[UR10][R30.64+0x480], R8 ;  /* 0x000480081e00e986 */ /* 0x0005e2000c10190a */
[----:B------:R-:W-:-:S02]  /*4060*/  ISETP.GE.U32.AND P4, PT, R63, UR44, PT ;  /* 0x0000002c3f007c0c */ /* 0x000fc4000bf86070 */
[----:B------:R-:W-:Y:S01]  /*4070*/  @!P0 R2UR UR4, R38 ;  /* 0x00000000260482ca */ /* 0x000fe200000e0000 */
[----:B------:R2:W-:Y:S01]  /*4080*/  @!P5 STG.E desc[UR12][R30.64+0x500], R9 ;  /* 0x000500091e00d986 */ /* 0x0005e2000c10190c */
[----:B------:R-:W-:Y:S02]  /*4090*/  @!P0 R2UR UR5, R39 ;  /* 0x00000000270582ca */ /* 0x000fe400000e0000 */
[----:B------:R-:W-:Y:S01]  /*40a0*/  ISETP.GE.AND.EX P4, PT, RZ, UR45, PT, P4 ;  /* 0x0000002dff007c0c */ /* 0x000fe2000bf86340 */
[----:B------:R2:W-:Y:S01]  /*40b0*/  @!P2 STG.E desc[UR14][R30.64+0x580], R15 ;  /* 0x0005800f1e00a986 */ /* 0x0005e2000c10190e */
[----:B------:R-:W-:Y:S02]  /*40c0*/  ISETP.GE.U32.AND P3, PT, R64, UR44, PT ;  /* 0x0000002c40007c0c */ /* 0x000fe4000bf66070 */
[----:B------:R-:W-:Y:S01]  /*40d0*/  ISETP.GE.U32.AND P6, PT, R65, UR44, PT ;  /* 0x0000002c41007c0c */ /* 0x000fe2000bfc6070 */
[----:B------:R2:W-:Y:S01]  /*40e0*/  @!P1 STG.E desc[UR16][R30.64+0x600], R16 ;  /* 0x000600101e009986 */ /* 0x0005e2000c101910 */
[----:B------:R-:W-:-:S02]  /*40f0*/  ISETP.GE.U32.AND P5, PT, R66, UR44, PT ;  /* 0x0000002c42007c0c */ /* 0x000fc4000bfa6070 */
[----:B------:R-:W-:Y:S02]  /*4100*/  ISETP.GE.U32.AND P2, PT, R67, UR44, PT ;  /* 0x0000002c43007c0c */ /* 0x000fe4000bf46070 */
[----:B------:R-:W-:Y:S01]  /*4110*/  ISETP.GE.U32.AND P1, PT, R68, UR44, PT ;  /* 0x0000002c44007c0c */ /* 0x000fe2000bf26070 */
[----:B------:R2:W-:Y:S01]  /*4120*/  @!P0 STG.E desc[UR4][R30.64+0x680], R17 ;  /* 0x000680111e008986 */ /* 0x0005e2000c101904 */
[----:B------:R-:W-:Y:S01]  /*4130*/  ISETP.GE.AND.EX P3, PT, RZ, UR45, PT, P3 ;  /* 0x0000002dff007c0c */ /* 0x000fe2000bf66330 */
[----:B------:R-:W1:Y:S01]  /*4140*/  LDCU UR4, c[0x0][0x364] ;  /* 0x00006c80ff0477ac */ /* 0x000e620008000800 */
[----:B------:R-:W-:Y:S02]  /*4150*/  ISETP.GE.AND.EX P6, PT, RZ, UR45, PT, P6 ;  /* 0x0000002dff007c0c */ /* 0x000fe4000bfc6360 */
[----:B------:R-:W-:Y:S02]  /*4160*/  ISETP.GE.AND.EX P5, PT, RZ, UR45, PT, P5 ;  /* 0x0000002dff007c0c */ /* 0x000fe4000bfa6350 */
[----:B------:R-:W-:-:S02]  /*4170*/  ISETP.GE.AND.EX P2, PT, RZ, UR45, PT, P2 ;  /* 0x0000002dff007c0c */ /* 0x000fc4000bf46320 */
[----:B------:R-:W-:Y:S02]  /*4180*/  ISETP.GE.AND.EX P1, PT, RZ, UR45, PT, P1 ;  /* 0x0000002dff007c0c */ /* 0x000fe4000bf26310 */
[----:B------:R-:W-:Y:S02]  /*4190*/  ISETP.GE.U32.AND P0, PT, R69, UR44, PT ;  /* 0x0000002c45007c0c */ /* 0x000fe4000bf06070 */
[C---:B------:R-:W-:Y:S02]  /*41a0*/  @!P4 R2UR UR6, R38.reuse ;  /* 0x000000002606c2ca */ /* 0x040fe400000e0000 */
[----:B------:R-:W-:Y:S02]  /*41b0*/  @!P4 R2UR UR7, R39 ;  /* 0x000000002707c2ca */ /* 0x000fe400000e0000 */
[----:B------:R-:W-:Y:S02]  /*41c0*/  ISETP.GE.AND.EX P0, PT, RZ, UR45, PT, P0 ;  /* 0x0000002dff007c0c */ /* 0x000fe4000bf06300 */
[----:B------:R-:W-:Y:S01]  /*41d0*/  @!P3 R2UR UR8, R38 ;  /* 0x000000002608b2ca */ /* 0x000fe200000e0000 */
[----:B-1----:R-:W-:Y:S01]  /*41e0*/  IMAD R0, R43, UR4, RZ ;  /* 0x000000042b007c24 */ /* 0x002fe2000f8e02ff */
[----:B------:R-:W-:-:S02]  /*41f0*/  @!P3 R2UR UR9, R39 ;  /* 0x000000002709b2ca */ /* 0x000fc400000e0000 */
[C---:B------:R-:W-:Y:S02]  /*4200*/  @!P6 R2UR UR10, R38.reuse ;  /* 0x00000000260ae2ca */ /* 0x040fe400000e0000 */
[C---:B------:R-:W-:Y:S02]  /*4210*/  @!P6 R2UR UR11, R39.reuse ;  /* 0x00000000270be2ca */ /* 0x040fe400000e0000 */
[C---:B------:R-:W-:Y:S01]  /*4220*/  @!P5 R2UR UR12, R38.reuse ;  /* 0x00000000260cd2ca */ /* 0x040fe200000e0000 */
[----:B------:R2:W-:Y:S01]  /*4230*/  @!P4 STG.E desc[UR6][R30.64+0x700], R18 ;  /* 0x000700121e00c986 */ /* 0x0005e2000c101906 */
[C---:B------:R-:W-:Y:S02]  /*4240*/  @!P5 R2UR UR13, R39.reuse ;  /* 0x00000000270dd2ca */ /* 0x040fe400000e0000 */
        /* <DEDUP_REMOVED lines=9> */
[----:B------:R-:W-:Y:S02]  /*42e0*/  ISETP.GE.U32.AND P4, PT, R70, UR44, PT ;  /* 0x0000002c46007c0c */ /* 0x000fe4000bf86070 */
[----:B------:R-:W-:Y:S01]  /*42f0*/  ISETP.GE.U32.AND P3, PT, R71, UR44, PT ;  /* 0x0000002c47007c0c */ /* 0x000fe2000bf66070 */
[----:B------:R2:W-:Y:S01]  /*4300*/  @!P2 STG.E desc[UR14][R30.64+0x900], R22 ;  /* 0x000900161e00a986 */ /* 0x0005e2000c10190e */
[----:B------:R-:W-:-:S02]  /*4310*/  ISETP.GE.U32.AND P6, PT, R72, UR44, PT ;  /* 0x0000002c48007c0c */ /* 0x000fc4000bfc6070 */
[----:B------:R-:W-:Y:S01]  /*4320*/  ISETP.GE.U32.AND P5, PT, R76, UR44, PT ;  /* 0x0000002c4c007c0c */ /* 0x000fe2000bfa6070 */
[----:B------:R2:W-:Y:S01]  /*4330*/  @!P1 STG.E desc[UR16][R30.64+0x980], R23 ;  /* 0x000980171e009986 */ /* 0x0005e2000c101910 */
[----:B------:R-:W-:Y:S02]  /*4340*/  ISETP.GE.U32.AND P2, PT, R77, UR44, PT ;  /* 0x0000002c4d007c0c */ /* 0x000fe4000bf46070 */
[----:B------:R-:W-:Y:S01]  /*4350*/  ISETP.GE.U32.AND P1, PT, R73, UR44, PT ;  /* 0x0000002c49007c0c */ /* 0x000fe2000bf26070 */
[----:B------:R2:W-:Y:S01]  /*4360*/  @!P0 STG.E desc[UR6][R30.64+0xa00], R24 ;  /* 0x000a00181e008986 */ /* 0x0005e2000c101906 */
        /* <DEDUP_REMOVED lines=30> */
.L_x_8534:
[----:B------:R-:W-:Y:S05]  /*4550*/  EXIT ;  /* 0x000000000000794d */ /* 0x000fea0003800000 */
.L_x_8535:
[----:B------:R-:W-:Y:S01]  /*4560*/  BSSY B1, `(.L_x_8591) ;  /* 0x0000007000017945 */ /* 0x000fe20003800000 */
[----:B------:R-:W-:Y:S02]  /*4570*/  MOV R12, 0x10 ;  /* 0x00000010000c7802 */ /* 0x000fe40000000f00 */
[----:B------:R-:W-:Y:S02]  /*4580*/  MOV R11, 0x1f ;  /* 0x0000001f000b7802 */ /* 0x000fe40000000f00 */
[----:B------:R-:W-:-:S07]  /*4590*/  MOV R15, 0xffffffff ;  /* 0xffffffff000f7802 */ /* 0x000fce0000000f00 */
[----:B------:R-:W-:Y:S05]  /*45a0*/  WARPSYNC.COLLECTIVE R15, `(.L_x_8592) ;  /* 0x000000000f087348 */ /* 0x000fea0003c00000 */
[----:B------:R0:W1:Y:S02]  /*45b0*/  SHFL.BFLY P6, R14, R13, R12, R11 ;  /* 0x0c00000c0d0e7389 */ /* 0x00006400000c000b */
[----:B01----:R-:W-:Y:S05]  /*45c0*/  ENDCOLLECTIVE ;  /* 0x000000000000791b */ /* 0x003fea0003800000 */
.L_x_8592:
[----:B------:R-:W-:Y:S05]  /*45d0*/  BSYNC B1 ;  /* 0x0000000000017941 */ /* 0x000fea0003800000 */
.L_x_8591:
        /* <DEDUP_REMOVED lines=8> */
.L_x_8593:
[----:B------:R-:W-:Y:S01]  /*4660*/  HFMA2 R12, -RZ, RZ, 0, 2.384185791015625e-07 ;  /* 0x00000004ff0c7431 */ /* 0x000fe200000001ff */
[----:B------:R-:W-:-:S04]  /*4670*/  FMNMX R0, R13, R14, !PT ;  /* 0x0000000e0d007209 */ /* 0x000fc80007800000 */
[----:B------:R-:W-:-:S07]  /*4680*/  MOV R13, R0 ;  /* 0x00000000000d7202 */ /* 0x000fce0000000f00 */
[----:B------:R-:W-:Y:S05]  /*4690*/  WARPSYNC.COLLECTIVE R15, `(.L_x_8594) ;  /* 0x000000000f087348 */ /* 0x000fea0003c00000 */
[----:B------:R0:W1:Y:S02]  /*46a0*/  SHFL.BFLY P6, R14, R13, R12, R11 ;  /* 0x0c00000c0d0e7389 */ /* 0x00006400000c000b */
[----:B01----:R-:W-:Y:S05]  /*46b0*/  ENDCOLLECTIVE ;  /* 0x000000000000791b */ /* 0x003fea0003800000 */
.L_x_8594:
[----:B------:R-:W-:Y:S01]  /*46c0*/  HFMA2 R12, -RZ, RZ, 0, 1.1920928955078125e-07 ;  /* 0x00000002ff0c7431 */ /* 0x000fe200000001ff */
[----:B------:R-:W-:-:S04]  /*46d0*/  FMNMX R2, R0, R14, !PT ;  /* 0x0000000e00027209 */ /* 0x000fc80007800000 */
[----:B------:R-:W-:-:S07]  /*46e0*/  MOV R13, R2 ;  /* 0x00000002000d7202 */ /* 0x000fce0000000f00 */
[----:B------:R-:W-:Y:S05]  /*46f0*/  WARPSYNC.COLLECTIVE R15, `(.L_x_8595) ;  /* 0x000000000f087348 */ /* 0x000fea0003c00000 */
[----:B------:R0:W1:Y:S02]  /*4700*/  SHFL.BFLY P6, R14, R13, R12, R11 ;  /* 0x0c00000c0d0e7389 */ /* 0x00006400000c000b */
[----:B01----:R-:W-:Y:S05]  /*4710*/  ENDCOLLECTIVE ;  /* 0x000000000000791b */ /* 0x003fea0003800000 */
.L_x_8595:
[----:B------:R-:W-:Y:S01]  /*4720*/  HFMA2 R12, -RZ, RZ, 0, 5.9604644775390625e-08 ;  /* 0x00000001ff0c7431 */ /* 0x000fe200000001ff */
[----:B------:R-:W-:-:S04]  /*4730*/  FMNMX R3, R2, R14, !PT ;  /* 0x0000000e02037209 */ /* 0x000fc80007800000 */
[----:B------:R-:W-:-:S07]  /*4740*/  MOV R13, R3 ;  /* 0x00000003000d7202 */ /* 0x000fce0000000f00 */
[----:B------:R-:W-:Y:S05]  /*4750*/  WARPSYNC.COLLECTIVE R15, `(.L_x_8596) ;  /* 0x000000000f087348 */ /* 0x000fea0003c00000 */
[----:B------:R0:W1:Y:S02]  /*4760*/  SHFL.BFLY P6, R14, R13, R12, R11 ;  /* 0x0c00000c0d0e7389 */ /* 0x00006400000c000b */
[----:B01----:R-:W-:Y:S05]  /*4770*/  ENDCOLLECTIVE ;  /* 0x000000000000791b */ /* 0x003fea0003800000 */
.L_x_8596:
        /* <DEDUP_REMOVED lines=32> */
[----:B------:R-:W-:Y:S01]  /*4980*/  FFMA.SAT R16, R2, R36, 0.5 ;  /* 0x3f00000002107423 */ /* 0x000fe20000002024 */
[----:B------:R-:W-:-:S02]  /*4990*/  SHF.L.U32 R10, R10, 0x17, RZ ;  /* 0x000000170a0a7819 */ /* 0x000fc400000006ff */
[----:B------:R-:W-:Y:S01]  /*49a0*/  FFMA R3, R0, 1.4426950216293334961, -R3 ;  /* 0x3fb8aa3b00037823 */ /* 0x000fe20000000803 */
[----:B------:R-:W-:-:S03]  /*49b0*/  FFMA.RM R16, R16, R35, 12582913 ;  /* 0x4b40000110107423 */ /* 0x000fc60000004023 */
[----:B------:R-:W-:-:S04]  /*49c0*/  FFMA R0, R0, 1.925963033500011079e-08, R3 ;  /* 0x32a5706000007823 */ /* 0x000fc80000000003 */
[----:B------:R0:W1:Y:S02]  /*49d0*/  MUFU.EX2 R3, R0 ;  /* 0x0000000000037308 */ /* 0x0000640000000800 */
[----:B0-----:R-:W-:-:S04]  /*49e0*/  FFMA.SAT R0, R4, R36, 0.5 ;  /* 0x3f00000004007423 */ /* 0x001fc80000002024 */
        /* <DEDUP_REMOVED lines=11> */
[----:B------:R-:W-:Y:S01]  /*4aa0*/  FFMA.SAT R16, R5, R36, 0.5 ;  /* 0x3f00000005107423 */ /* 0x000fe20000002024 */
[----:B------:R-:W0:Y:S02]  /*4ab0*/  MUFU.EX2 R2, R17 ;  /* 0x0000001100027308 */ /* 0x000e240000000800 */
[-C--:B------:R-:W-:Y:S01]  /*4ac0*/  FFMA.RM R4, R4, R35.reuse, 12582913 ;  /* 0x4b40000104047423 */ /* 0x080fe20000004023 */
[----:B------:R-:W-:-:S04]  /*4ad0*/  FFMA.RM R16, R16, R35, 12582913 ;  /* 0x4b40000110107423 */ /* 0x000fc80000004023 */
[----:B------:R-:W-:Y:S01]  /*4ae0*/  FADD R18, R16, -12583039 ;  /* 0xcb40007f10127421 */ /* 0x000fe20000000000 */
[----:B------:R-:W1:Y:S03]  /*4af0*/  MUFU.EX2 R79, R79 ;  /* 0x0000004f004f7308 */ /* 0x000e660000000800 */
[----:B------:R-:W-:-:S04]  /*4b00*/  FFMA R18, R5, 1.4426950216293334961, -R18 ;  /* 0x3fb8aa3b05127823 */ /* 0x000fc80000000812 */
[----:B------:R-:W-:Y:S01]  /*4b10*/  FFMA R18, R5, 1.925963033500011079e-08, R18 ;  /* 0x32a5706005127823 */ /* 0x000fe20000000012 */
[----:B------:R-:W-:Y:S01]  /*4b20*/  SHF.L.U32 R5, R16, 0x17, RZ ;  /* 0x0000001710057819 */ /* 0x000fe200000006ff */
[----:B0-----:R-:W-:-:S04]  /*4b30*/  FMUL R3, R3, R2 ;  /* 0x0000000203037220 */ /* 0x001fc80000400000 */
        /* <DEDUP_REMOVED lines=18> */
[----:B--2---:R-:W-:-:S03]  /*4c60*/  FMUL R4, R4, R9 ;  /* 0x0000000904047220 */ /* 0x004fc60000400000 */
        /* <DEDUP_REMOVED lines=162> */
[----:B------:R-:W-:-:S03]  /*5690*/  FFMA R34, R34, 1.925963033500011079e-08, R11 ;  /* 0x32a5706022227823 */ /* 0x000fc6000000000b */
[----:B------:R-:W0:Y:S08]  /*56a0*/  MUFU.EX2 R31, R14 ;  /* 0x0000000e001f7308 */ /* 0x000e300000000800 */
[----:B------:R-:W1:Y:S01]  /*56b0*/  MUFU.EX2 R11, R34 ;  /* 0x00000022000b7308 */ /* 0x000e620000000800 */
[----:B0-----:R-:W-:Y:S01]  /*56c0*/  FMUL R31, R12, R31 ;  /* 0x0000001f0c1f7220 */ /* 0x001fe20000400000 */
[----:B------:R-:W-:Y:S01]  /*56d0*/  FADD R12, RZ, R10 ;  /* 0x0000000aff0c7221 */ /* 0x000fe20000000000 */
        /* <DEDUP_REMOVED lines=32> */
.L_x_8597:
[----:B------:R-:W-:Y:S02]  /*58e0*/  HFMA2 R12, -RZ, RZ, 0, 4.76837158203125e-07 ;  /* 0x00000008ff0c7431 */ /* 0x000fe400000001ff */
[----:B------:R-:W-:-:S05]  /*58f0*/  FADD R33, R13, R14 ;  /* 0x0000000e0d217221 */ /* 0x000fca0000000000 */
[----:B------:R-:W-:-:S07]  /*5900*/  MOV R13, R33 ;  /* 0x00000021000d7202 */ /* 0x000fce0000000f00 */
[----:B------:R-:W-:Y:S05]  /*5910*/  WARPSYNC.COLLECTIVE R15, `(.L_x_8598) ;  /* 0x000000000f087348 */ /* 0x000fea0003c00000 */
[----:B------:R0:W1:Y:S02]  /*5920*/  SHFL.BFLY P6, R14, R13, R12, R11 ;  /* 0x0c00000c0d0e7389 */ /* 0x00006400000c000b */
[----:B01----:R-:W-:Y:S05]  /*5930*/  ENDCOLLECTIVE ;  /* 0x000000000000791b */ /* 0x003fea0003800000 */
.L_x_8598:
[----:B------:R-:W-:Y:S02]  /*5940*/  HFMA2 R12, -RZ, RZ, 0, 2.384185791015625e-07 ;  /* 0x00000004ff0c7431 */ /* 0x000fe400000001ff */
[----:B------:R-:W-:-:S05]  /*5950*/  FADD R34, R33, R14 ;  /* 0x0000000e21227221 */ /* 0x000fca0000000000 */
[----:B------:R-:W-:-:S07]  /*5960*/  MOV R13, R34 ;  /* 0x00000022000d7202 */ /* 0x000fce0000000f00 */
[----:B------:R-:W-:Y:S05]  /*5970*/  WARPSYNC.COLLECTIVE R15, `(.L_x_8599) ;  /* 0x000000000f087348 */ /* 0x000fea0003c00000 */
[----:B------:R0:W1:Y:S02]  /*5980*/  SHFL.BFLY P6, R14, R13, R12, R11 ;  /* 0x0c00000c0d0e7389 */ /* 0x00006400000c000b */
[----:B01----:R-:W-:Y:S05]  /*5990*/  ENDCOLLECTIVE ;  /* 0x000000000000791b */ /* 0x003fea0003800000 */
.L_x_8599:
[----:B------:R-:W-:Y:S02]  /*59a0*/  HFMA2 R12, -RZ, RZ, 0, 1.1920928955078125e-07 ;  /* 0x00000002ff0c7431 */ /* 0x000fe400000001ff */
[----:B------:R-:W-:-:S05]  /*59b0*/  FADD R35, R34, R14 ;  /* 0x0000000e22237221 */ /* 0x000fca0000000000 */
[----:B------:R-:W-:-:S07]  /*59c0*/  MOV R13, R35 ;  /* 0x00000023000d7202 */ /* 0x000fce0000000f00 */
[----:B------:R-:W-:Y:S05]  /*59d0*/  WARPSYNC.COLLECTIVE R15, `(.L_x_8600) ;  /* 0x000000000f087348 */ /* 0x000fea0003c00000 */
[----:B------:R0:W1:Y:S02]  /*59e0*/  SHFL.BFLY P6, R14, R13, R12, R11 ;  /* 0x0c00000c0d0e7389 */ /* 0x00006400000c000b */
[----:B01----:R-:W-:Y:S05]  /*59f0*/  ENDCOLLECTIVE ;  /* 0x000000000000791b */ /* 0x003fea0003800000 */
.L_x_8600:
[----:B------:R-:W-:Y:S02]  /*5a00*/  HFMA2 R12, -RZ, RZ, 0, 5.9604644775390625e-08 ;  /* 0x00000001ff0c7431 */ /* 0x000fe400000001ff */
[----:B------:R-:W-:-:S05]  /*5a10*/  FADD R36, R35, R14 ;  /* 0x0000000e23247221 */ /* 0x000fca0000000000 */
[----:B------:R-:W-:-:S07]  /*5a20*/  MOV R13, R36 ;  /* 0x00000024000d7202 */ /* 0x000fce0000000f00 */
[----:B------:R-:W-:Y:S05]  /*5a30*/  WARPSYNC.COLLECTIVE R15, `(.L_x_8601) ;  /* 0x000000000f087348 */ /* 0x000fea0003c00000 */
[----:B------:R0:W1:Y:S02]  /*5a40*/  SHFL.BFLY P6, R14, R13, R12, R11 ;  /* 0x0c00000c0d0e7389 */ /* 0x00006400000c000b */
[----:B01----:R-:W-:Y:S05]  /*5a50*/  ENDCOLLECTIVE ;  /* 0x000000000000791b */ /* 0x003fea0003800000 */
.L_x_8601:
[----:B------:R-:W-:Y:S05]  /*5a60*/  BRA `(.L_x_8602) ;  /* 0xffffffc800107947 */ /* 0x000fea000383ffff */
        .weak           $__internal_170_$__cuda_sm3x_div_rn_noftz_f32_slowpath
        .type           $__internal_170_$__cuda_sm3x_div_rn_noftz_f32_slowpath,@function
        .size           $__internal_170_$__cuda_sm3x_div_rn_noftz_f32_slowpath,(.L_x_15487 - $__internal_170_$__cuda_sm3x_div_rn_noftz_f32_slowpath)
$__internal_170_$__cuda_sm3x_div_rn_noftz_f32_slowpath:
        /* <DEDUP_REMOVED lines=34> */
.L_x_8604:
        /* <DEDUP_REMOVED lines=51> */
.L_x_8611:
[----:B------:R-:W-:-:S04]  /*5fc0*/  LOP3.LUT R11, R11, 0x80000000, RZ, 0xc0, !PT ;  /* 0x800000000b0b7812 */ /* 0x000fc800078ec0ff */
[----:B------:R-:W-:Y:S01]  /*5fd0*/  LOP3.LUT R11, R11, 0x7f800000, RZ, 0xfc, !PT ;  /* 0x7f8000000b0b7812 */ /* 0x000fe200078efcff */
[----:B------:R-:W-:Y:S06]  /*5fe0*/  BRA `(.L_x_8612) ;  /* 0x0000000000047947 */ /* 0x000fec0003800000 */
.L_x_8610:
[----:B------:R-:W-:-:S07]  /*5ff0*/  LEA R11, R35, R11, 0x17 ;  /* 0x0000000b230b7211 */ /* 0x000fce00078eb8ff */
.L_x_8612:
[----:B------:R-:W-:Y:S05]  /*6000*/  BSYNC.RECONVERGENT B2 ;  /* 0x0000000000027941 */ /* 0x000fea0003800200 */
.L_x_8609:
[----:B------:R-:W-:Y:S05]  /*6010*/  BRA `(.L_x_8613) ;  /* 0x0000000000207947 */ /* 0x000fea0003800000 */
.L_x_8608:
[----:B------:R-:W-:-:S04]  /*6020*/  LOP3.LUT R11, R11, 0x80000000, R10, 0x48, !PT ;  /* 0x800000000b0b7812 */ /* 0x000fc800078e480a */
[----:B------:R-:W-:Y:S01]  /*6030*/  LOP3.LUT R11, R11, 0x7f800000, RZ, 0xfc, !PT ;  /* 0x7f8000000b0b7812 */ /* 0x000fe200078efcff */
[----:B------:R-:W-:Y:S06]  /*6040*/  BRA `(.L_x_8613) ;  /* 0x0000000000147947 */ /* 0x000fec0003800000 */
.L_x_8607:
[----:B------:R-:W-:Y:S01]  /*6050*/  LOP3.LUT R11, R11, 0x80000000, R10, 0x48, !PT ;  /* 0x800000000b0b7812 */ /* 0x000fe200078e480a */
[----:B------:R-:W-:Y:S06]  /*6060*/  BRA `(.L_x_8613) ;  /* 0x00000000000c7947 */ /* 0x000fec0003800000 */
.L_x_8606:
[----:B------:R-:W0:Y:S01]  /*6070*/  MUFU.RSQ R11, -QNAN ;  /* 0xffc00000000b7908 */ /* 0x000e220000001400 */
[----:B------:R-:W-:Y:S05]  /*6080*/  BRA `(.L_x_8613) ;  /* 0x0000000000047947 */ /* 0x000fea0003800000 */
.L_x_8605:
[----:B------:R-:W-:-:S07]  /*6090*/  FADD.FTZ R11, R10, R11 ;  /* 0x0000000b0a0b7221 */ /* 0x000fce0000010000 */
.L_x_8613:
[----:B------:R-:W-:Y:S05]  /*60a0*/  BSYNC.RECONVERGENT B1 ;  /* 0x0000000000017941 */ /* 0x000fea0003800200 */
.L_x_8603:
[----:B0-----:R-:W-:Y:S01]  /*60b0*/  MOV R34, R11 ;  /* 0x0000000b00227202 */ /* 0x001fe20000000f00 */
[----:B------:R-:W-:Y:S01]  /*60c0*/  HFMA2 R11, -RZ, RZ, 0, 0 ;  /* 0x00000000ff0b7431 */ /* 0x000fe200000001ff */
[----:B------:R-:W-:-:S04]  /*60d0*/  MOV R10, R33 ;  /* 0x00000021000a7202 */ /* 0x000fc80000000f00 */
[----:B------:R-:W-:Y:S05]  /*60e0*/  RET.REL.NODEC R10 `(_ZN7oneflow4cuda7softmax15SoftmaxWarpImplI10SimpleLoadIffE11SimpleStoreIffEfLi1ELi27ELi32ELi1ELb1ELNS1_9AlgorithmE0EEEvT_T0_ll) ;  /* 0xffffff9c0ac47950 */ /* 0x000fea0003c3ffff */
.L_x_8614:
        /* <DEDUP_REMOVED lines=9> */
.L_x_15487:


//--------------------- .text._ZN7oneflow4cuda7softmax15SoftmaxWarpImplI10SimpleLoadIffE11SimpleStoreIffEfLi1ELi27ELi32ELi1ELb0ELNS1_9AlgorithmE0EEEvT_T0_ll --------------------------
	.section	.text._ZN7oneflow4cuda7softmax15SoftmaxWarpImplI10SimpleLoadIffE11SimpleStoreIffEfLi1ELi27ELi32ELi1ELb0ELNS1_9AlgorithmE0EEEvT_T0_ll,"ax",@progbits
	.align	128
        .global         _ZN7oneflow4cuda7softmax15SoftmaxWarpImplI10SimpleLoadIffE11SimpleStoreIffEfLi1ELi27ELi32ELi1ELb0ELNS1_9AlgorithmE0EEEvT_T0_ll
        .type           _ZN7oneflow4cuda7softmax15SoftmaxWarpImplI10SimpleLoadIffE11SimpleStoreIffEfLi1ELi27ELi32ELi1ELb0ELNS1_9AlgorithmE0EEEvT_T0_ll,@function
        .size           _ZN7oneflow4cuda7softmax15SoftmaxWarpImplI10SimpleLoadIffE11SimpleStoreIffEfLi1ELi27ELi32ELi1ELb0ELNS1_9AlgorithmE0EEEvT_T0_ll,(.L_x_15488 - _ZN7oneflow4cuda7softmax15SoftmaxWarpImplI10SimpleLoadIffE11SimpleStoreIffEfLi1ELi27ELi32ELi1ELb0ELNS1_9AlgorithmE0EEEvT_T0_ll)
        .other          _ZN7oneflow4cuda7softmax15SoftmaxWarpImplI10SimpleLoadIffE11SimpleStoreIffEfLi1ELi27ELi32ELi1ELb0ELNS1_9AlgorithmE0EEEvT_T0_ll,@"STO_CUDA_ENTRY STV_DEFAULT"
_ZN7oneflow4cuda7softmax15SoftmaxWarpImplI10SimpleLoadIffE11SimpleStoreIffEfLi1ELi27ELi32ELi1ELb0ELNS1_9AlgorithmE0EEEvT_T0_ll:
.text._ZN7oneflow4cuda7softmax15SoftmaxWarpImplI10SimpleLoadIffE11SimpleStoreIffEfLi1ELi27ELi32ELi1ELb0ELNS1_9AlgorithmE0EEEvT_T0_ll:
        /* <DEDUP_REMOVED lines=24> */
.L_x_8615:
        /* <DEDUP_REMOVED lines=13> */
.L_x_8671:
[----:B---3--:R-:W-:Y:S01]  /*0250*/  MOV R41, RZ ;  /* 0x000000ff00297202 */ /* 0x008fe20000000f00 */
        /* <DEDUP_REMOVED lines=210> */
[----:B------:R-:W1:Y:S01]  /*0f80*/  MUFU.EX2 R18, R29 ;  /* 0x0000001d00127308 */ /* 0x000e620000000800 */
        /* <DEDUP_REMOVED lines=8> */
[----:B------:R-:W-:Y:S02]  /*1010*/  FFMA.SAT R17, R32, R11, 0.5 ;  /* 0x3f00000020117423 */ /* 0x000fe4000000200b */
[----:B------:R-:W-:Y:S01]  /*1020*/  FFMA R46, R46, 1.925963033500011079e-08, R9 ;  /* 0x32a570602e2e7823 */ /* 0x000fe20000000009 */
[----:B------:R-:W-:Y:S01]  /*1030*/  SHF.L.U32 R9, R16, 0x17, RZ ;  /* 0x0000001710097819 */ /* 0x000fe200000006ff */
[----:B------:R-:W-:Y:S01]  /*1040*/  FFMA.RM R30, R17, R12, 12582913 ;  /* 0x4b400001111e7423 */ /* 0x000fe2000000400c */
[----:B------:R-:W-:Y:S01]  /*1050*/  SHF.L.U32 R16, R19, 0x17, RZ ;  /* 0x0000001713107819 */ /* 0x000fe200000006ff */
[----:B-1----:R-:W-:Y:S01]  /*1060*/  FMUL R18, R13, R18 ;  /* 0x000000120d127220 */ /* 0x002fe20000400000 */
[----:B------:R-:W-:Y:S01]  /*1070*/  FADD R13, R37, -12583039 ;  /* 0xcb40007f250d7421 */ /* 0x000fe20000000000 */
[----:B------:R-:W-:Y:S01]  /*1080*/  FADD R19, R30, -12583039 ;  /* 0xcb40007f1e137421 */ /* 0x000fe20000000000 */
[----:B------:R-:W1:Y:S01]  /*1090*/  MUFU.EX2 R46, R46 ;  /* 0x0000002e002e7308 */ /* 0x000e620000000800 */
[----:B------:R-:W-:Y:S01]  /*10a0*/  FMUL R16, R16, R25 ;  /* 0x0000001910107220 */ /* 0x000fe20000400000 */
[----:B------:R-:W-:Y:S01]  /*10b0*/  FFMA R13, R36, 1.4426950216293334961, -R13 ;  /* 0x3fb8aa3b240d7823 */ /* 0x000fe2000000080d */
[----:B------:R-:W-:Y:S01]  /*10c0*/  FFMA R19, R32, 1.4426950216293334961, -R19 ;  /* 0x3fb8aa3b20137823 */ /* 0x000fe20000000813 */
[----:B------:R-:W-:Y:S01]  /*10d0*/  SHF.L.U32 R17, R21, 0x17, RZ ;  /* 0x0000001715117819 */ /* 0x000fe200000006ff */
[----:B------:R-:W-:Y:S01]  /*10e0*/  FMUL R9, R9, R56 ;  /* 0x0000003809097220 */ /* 0x000fe20000400000 */
        /* <DEDUP_REMOVED lines=9> */
[----:B------:R-:W-:Y:S01]  /*1180*/  FMUL R17, R17, R48 ;  /* 0x0000003011117220 */ /* 0x000fe20000400000 */
[----:B------:R-:W-:-:S04]  /*1190*/  FADD R19, R32, -12583039 ;  /* 0xcb40007f20137421 */ /* 0x000fc80000000000 */
        /* <DEDUP_REMOVED lines=11> */
[----:B------:R-:W-:Y:S01]  /*1250*/  MUFU.EX2 R25, R25 ;  /* 0x0000001900197308 */ /* 0x000fe20000000800 */
[----:B------:R-:W-:Y:S01]  /*1260*/  FMUL R20, R20, R31 ;  /* 0x0000001f14147220 */ /* 0x000fe20000400000 */
[----:B--2---:R-:W-:Y:S01]  /*1270*/  FMUL R21, R21, R52 ;  /* 0x0000003415157220 */ /* 0x004fe20000400000 */
[C---:B------:R-:W-:Y:S01]  /*1280*/  FADD R27, R15.reuse, -12583039 ;  /* 0xcb40007f0f1b7421 */ /* 0x040fe20000000000 */
[----:B------:R-:W-:-:S03]  /*1290*/  SHF.L.U32 R15, R15, 0x17, RZ ;  /* 0x000000170f0f7819 */ /* 0x000fc600000006ff */
[----:B------:R-:W-:-:S04]  /*12a0*/  FFMA R27, R14, 1.4426950216293334961, -R27 ;  /* 0x3fb8aa3b0e1b7823 */ /* 0x000fc8000000081b */
[----:B------:R-:W-:Y:S01]  /*12b0*/  FFMA R29, R14, 1.925963033500011079e-08, R27 ;  /* 0x32a570600e1d7823 */ /* 0x000fe2000000001b */
[-C--:B------:R-:W-:Y:S01]  /*12c0*/  FFMA.RM R14, R23, R12.reuse, 12582913 ;  /* 0x4b400001170e7423 */ /* 0x080fe2000000400c */
[----:B------:R-:W-:Y:S02]  /*12d0*/  FFMA.SAT R27, R24, R11, 0.5 ;  /* 0x3f000000181b7423 */ /* 0x000fe4000000200b */
[----:B------:R-:W-:Y:S01]  /*12e0*/  MUFU.EX2 R46, R29 ;  /* 0x0000001d002e7308 */ /* 0x000fe20000000800 */
[C---:B------:R-:W-:Y:S01]  /*12f0*/  FADD R23, R14.reuse, -12583039 ;  /* 0xcb40007f0e177421 */ /* 0x040fe20000000000 */
[----:B------:R-:W-:Y:S01]  /*1300*/  FFMA.RM R27, R27, R12, 12582913 ;  /* 0x4b4000011b1b7423 */ /* 0x000fe2000000400c */
[----:B------:R-:W-:Y:S02]  /*1310*/  SHF.L.U32 R14, R14, 0x17, RZ ;  /* 0x000000170e0e7819 */ /* 0x000fe400000006ff */
[----:B------:R-:W-:Y:S01]  /*1320*/  FFMA R23, R22, 1.4426950216293334961, -R23 ;  /* 0x3fb8aa3b16177823 */ /* 0x000fe20000000817 */
[C---:B------:R-:W-:Y:S01]  /*1330*/  FADD R41, R27.reuse, -12583039 ;  /* 0xcb40007f1b297421 */ /* 0x040fe20000000000 */
[----:B------:R-:W-:-:S02]  /*1340*/  SHF.L.U32 R27, R27, 0x17, RZ ;  /* 0x000000171b1b7819 */ /* 0x000fc400000006ff */
[----:B------:R-:W-:Y:S01]  /*1350*/  FFMA R31, R22, 1.925963033500011079e-08, R23 ;  /* 0x32a57060161f7823 */ /* 0x000fe20000000017 */
[----:B------:R-:W-:Y:S01]  /*1360*/  SHF.L.U32 R22, R30, 0x17, RZ ;  /* 0x000000171e167819 */ /* 0x000fe200000006ff */
[----:B------:R-:W-:Y:S01]  /*1370*/  FFMA R41, R24, 1.4426950216293334961, -R41 ;  /* 0x3fb8aa3b18297823 */ /* 0x000fe20000000829 */
[----:B------:R-:W-:-:S03]  /*1380*/  SHF.L.U32 R23, R32, 0x17, RZ ;  /* 0x0000001720177819 */ /* 0x000fc600000006ff */
[----:B------:R-:W-:Y:S01]  /*1390*/  FMUL R22, R22, R33 ;  /* 0x0000002116167220 */ /* 0x000fe20000400000 */
[----:B------:R-:W-:Y:S01]  /*13a0*/  FFMA.SAT R33, R28, R11, 0.5 ;  /* 0x3f0000001c217423 */ /* 0x000fe2000000200b */
[----:B-1----:R-:W-:Y:S01]  /*13b0*/  FMUL R23, R23, R38 ;  /* 0x0000002617177220 */ /* 0x002fe20000400000 */
[----:B------:R-:W-:Y:S01]  /*13c0*/  FFMA R30, R24, 1.925963033500011079e-08, R41 ;  /* 0x32a57060181e7823 */ /* 0x000fe20000000029 */
[----:B------:R-:W-:Y:S01]  /*13d0*/  SHF.L.U32 R24, R37, 0x17, RZ ;  /* 0x0000001725187819 */ /* 0x000fe200000006ff */
[----:B------:R-:W-:Y:S01]  /*13e0*/  FFMA.RM R33, R33, R12, 12582913 ;  /* 0x4b40000121217423 */ /* 0x000fe2000000400c */
[----:B------:R1:W2:Y:S03]  /*13f0*/  MUFU.EX2 R41, R36 ;  /* 0x0000002400297308 */ /* 0x0002a60000000800 */
[C---:B------:R-:W-:Y:S01]  /*1400*/  FADD R43, R33.reuse, -12583039 ;  /* 0xcb40007f212b7421 */ /* 0x040fe20000000000 */
[----:B------:R-:W-:-:S03]  /*1410*/  SHF.L.U32 R33, R33, 0x17, RZ ;  /* 0x0000001721217819 */ /* 0x000fc600000006ff */
[C---:B------:R-:W-:Y:S01]  /*1420*/  FFMA R43, R28.reuse, 1.4426950216293334961, -R43 ;  /* 0x3fb8aa3b1c2b7823 */ /* 0x040fe2000000082b */
[----:B------:R-:W3:Y:S01]  /*1430*/  MUFU.EX2 R48, R30 ;  /* 0x0000001e00307308 */ /* 0x000ee20000000800 */
[----:B-1----:R-:W-:Y:S02]  /*1440*/  SHF.L.U32 R36, R13, 0x17, RZ ;  /* 0x000000170d247819 */ /* 0x002fe400000006ff */
[----:B------:R-:W-:Y:S01]  /*1450*/  FFMA R38, R28, 1.925963033500011079e-08, R43 ;  /* 0x32a570601c267823 */ /* 0x000fe2000000002b */
[----:B------:R-:W-:-:S04]  /*1460*/  FFMA.SAT R43, R26, R11, 0.5 ;  /* 0x3f0000001a2b7423 */ /* 0x000fc8000000200b */
[----:B------:R-:W-:Y:S01]  /*1470*/  FFMA.RM R28, R43, R12, 12582913 ;  /* 0x4b4000012b1c7423 */ /* 0x000fe2000000400c */
[----:B--2---:R-:W-:Y:S01]  /*1480*/  FMUL R24, R24, R41 ;  /* 0x0000002918187220 */ /* 0x004fe20000400000 */
[----:B------:R-:W-:Y:S01]  /*1490*/  FFMA.SAT R41, R54, R11, 0.5 ;  /* 0x3f00000036297423 */ /* 0x000fe2000000200b */
[----:B------:R-:W1:Y:S01]  /*14a0*/  MUFU.EX2 R38, R38 ;  /* 0x0000002600267308 */ /* 0x000e620000000800 */
[----:B------:R-:W-:-:S04]  /*14b0*/  FADD R37, R28, -12583039 ;  /* 0xcb40007f1c257421 */ /* 0x000fc80000000000 */
[----:B------:R-:W-:Y:S01]  /*14c0*/  FFMA R37, R26, 1.4426950216293334961, -R37 ;  /* 0x3fb8aa3b1a257823 */ /* 0x000fe20000000825 */
[----:B---3--:R-:W-:Y:S01]  /*14d0*/  FMUL R29, R27, R48 ;  /* 0x000000301b1d7220 */ /* 0x008fe20000400000 */
[----:B------:R-:W-:Y:S02]  /*14e0*/  SHF.L.U32 R27, R28, 0x17, RZ ;  /* 0x000000171c1b7819 */ /* 0x000fe400000006ff */
        /* <DEDUP_REMOVED lines=8> */
[C---:B------:R-:W-:Y:S02]  /*1570*/  FFMA R37, R50.reuse, 1.4426950216293334961, -R37 ;  /* 0x3fb8aa3b32257823 */ /* 0x040fe40000000825 */
[----:B------:R1:W3:Y:S02]  /*1580*/  MUFU.EX2 R41, R31 ;  /* 0x0000001f00297308 */ /* 0x0002e40000000800 */
[----:B------:R-:W-:Y:S01]  /*1590*/  FFMA R50, R50, 1.925963033500011079e-08, R37 ;  /* 0x32a5706032327823 */ /* 0x000fe20000000025 */
[C---:B------:R-:W-:Y:S01]  /*15a0*/  FADD R37, R12.reuse, -12583039 ;  /* 0xcb40007f0c257421 */ /* 0x040fe20000000000 */
[----:B------:R-:W-:-:S03]  /*15b0*/  SHF.L.U32 R12, R12, 0x17, RZ ;  /* 0x000000170c0c7819 */ /* 0x000fc600000006ff */
[C---:B------:R-:W-:Y:S01]  /*15c0*/  FFMA R37, R54.reuse, 1.4426950216293334961, -R37 ;  /* 0x3fb8aa3b36257823 */ /* 0x040fe20000000825 */
[----:B------:R-:W4:Y:S01]  /*15d0*/  MUFU.EX2 R50, R50 ;  /* 0x0000003200327308 */ /* 0x000f220000000800 */
[----:B-1----:R-:W-:Y:S01]  /*15e0*/  FMUL R31, R15, R46 ;  /* 0x0000002e0f1f7220 */ /* 0x002fe20000400000 */
[----:B--2---:R-:W-:Y:S01]  /*15f0*/  FMUL R27, R27, R26 ;  /* 0x0000001a1b1b7220 */ /* 0x004fe20000400000 */
[----:B------:R-:W-:Y:S01]  /*1600*/  FFMA R54, R54, 1.925963033500011079e-08, R37 ;  /* 0x32a5706036367823 */ /* 0x000fe20000000025 */
[----:B------:R-:W-:-:S04]  /*1610*/  FADD R37, RZ, R5 ;  /* 0x00000005ff257221 */ /* 0x000fc80000000000 */
[----:B------:R-:W-:Y:S01]  /*1620*/  FADD R37, R37, R0 ;  /* 0x0000000025257221 */ /* 0x000fe20000000000 */
[----:B---3--:R-:W-:-:S03]  /*1630*/  FMUL R30, R14, R41 ;  /* 0x000000290e1e7220 */ /* 0x008fc60000400000 */
[----:B------:R-:W-:-:S04]  /*1640*/  FADD R32, R37, R2 ;  /* 0x0000000225207221 */ /* 0x000fc80000000000 */
[----:B------:R-:W-:Y:S01]  /*1650*/  FADD R37, R32, R3 ;  /* 0x0000000320257221 */ /* 0x000fe20000000000 */
[----:B----4-:R-:W-:-:S03]  /*1660*/  FMUL R26, R11, R50 ;  /* 0x000000320b1a7220 */ /* 0x010fc60000400000 */
        /* <DEDUP_REMOVED lines=35> */
.L_x_8683:
        /* <DEDUP_REMOVED lines=12> */
[----:B01----:R-:W-:Y:S05]  /*1960*/  CALL.REL.NOINC `($__internal_171_$__cuda_sm3x_div_rn_noftz_f32_slowpath) ;  /* 0x00000030006c7944 */ /* 0x003fea0003c00000 */
[----:B------:R-:W-:-:S07]  /*1970*/  MOV R11, R5 ;  /* 0x00000005000b7202 */ /* 0x000fce0000000f00 */
.L_x_8618:
[----:B------:R-:W-:Y:S05]  /*1980*/  BSYNC.RECONVERGENT B2 ;  /* 0x0000000000027941 */ /* 0x000fea0003800200 */
.L_x_8617:
        /* <DEDUP_REMOVED lines=12> */
[----:B01----:R-:W-:Y:S05]  /*1a50*/  CALL.REL.NOINC `($__internal_171_$__cuda_sm3x_div_rn_noftz_f32_slowpath) ;  /* 0x0000003000307944 */ /* 0x003fea0003c00000 */
[----:B------:R-:W-:-:S07]  /*1a60*/  MOV R14, R5 ;  /* 0x00000005000e7202 */ /* 0x000fce0000000f00 */
.L_x_8620:
[----:B------:R-:W-:Y:S05]  /*1a70*/  BSYNC.RECONVERGENT B2 ;  /* 0x0000000000027941 */ /* 0x000fea0003800200 */
.L_x_8619:
        /* <DEDUP_REMOVED lines=14> */
.L_x_8622:
[----:B------:R-:W-:Y:S05]  /*1b60*/  BSYNC.RECONVERGENT B2 ;  /* 0x0000000000027941 */ /* 0x000fea0003800200 */
.L_x_8621:
        /* <DEDUP_REMOVED lines=14> */
.L_x_8624:
[----:B------:R-:W-:Y:S05]  /*1c50*/  BSYNC.RECONVERGENT B2 ;  /* 0x0000000000027941 */ /* 0x000fea0003800200 */
.L_x_8623:
        /* <DEDUP_REMOVED lines=14> */
.L_x_8626:
[----:B------:R-:W-:Y:S05]  /*1d40*/  BSYNC.RECONVERGENT B2 ;  /* 0x0000000000027941 */ /* 0x000fea0003800200 */
.L_x_8625:
        /* <DEDUP_REMOVED lines=14> */
.L_x_8628:
[----:B------:R-:W-:Y:S05]  /*1e30*/  BSYNC.RECONVERGENT B2 ;  /* 0x0000000000027941 */ /* 0x000fea0003800200 */
.L_x_8627:
        /* <DEDUP_REMOVED lines=14> */
.L_x_8630:
[----:B------:R-:W-:Y:S05]  /*1f20*/  BSYNC.RECONVERGENT B2 ;  /* 0x0000000000027941 */ /* 0x000fea0003800200 */
.L_x_8629:
        /* <DEDUP_REMOVED lines=14> */
.L_x_8632:
[----:B------:R-:W-:Y:S05]  /*2010*/  BSYNC.RECONVERGENT B2 ;  /* 0x0000000000027941 */ /* 0x000fea0003800200 */
.L_x_8631:
        /* <DEDUP_REMOVED lines=14> */
.L_x_8634:
[----:B------:R-:W-:Y:S05]  /*2100*/  BSYNC.RECONVERGENT B2 ;  /* 0x0000000000027941 */ /* 0x000fea0003800200 */
.L_x_8633:
        /* <DEDUP_REMOVED lines=14> */
.L_x_8636:
[----:B------:R-:W-:Y:S05]  /*21f0*/  BSYNC.RECONVERGENT B2 ;  /* 0x0000000000027941 */ /* 0x000fea0003800200 */
.L_x_8635:
        /* <DEDUP_REMOVED lines=14> */
.L_x_8638:
[----:B------:R-:W-:Y:S05]  /*22e0*/  BSYNC.RECONVERGENT B2 ;  /* 0x0000000000027941 */ /* 0x000fea0003800200 */
.L_x_8637:
        /* <DEDUP_REMOVED lines=14> */
.L_x_8640:
[----:B------:R-:W-:Y:S05]  /*23d0*/  BSYNC.RECONVERGENT B2 ;  /* 0x0000000000027941 */ /* 0x000fea0003800200 */
.L_x_8639:
        /* <DEDUP_REMOVED lines=14> */
.L_x_8642:
[----:B------:R-:W-:Y:S05]  /*24c0*/  BSYNC.RECONVERGENT B2 ;  /* 0x0000000000027941 */ /* 0x000fea0003800200 */
.L_x_8641:
        /* <DEDUP_REMOVED lines=14> */
.L_x_8644:
[----:B------:R-:W-:Y:S05]  /*25b0*/  BSYNC.RECONVERGENT B2 ;  /* 0x0000000000027941 */ /* 0x000fea0003800200 */
.L_x_8643:
        /* <DEDUP_REMOVED lines=14> */
.L_x_8646:
[----:B------:R-:W-:Y:S05]  /*26a0*/  BSYNC.RECONVERGENT B2 ;  /* 0x0000000000027941 */ /* 0x000fea0003800200 */
.L_x_8645:
        /* <DEDUP_REMOVED lines=14> */
.L_x_8648:
[----:B------:R-:W-:Y:S05]  /*2790*/  BSYNC.RECONVERGENT B2 ;  /* 0x0000000000027941 */ /* 0x000fea0003800200 */
.L_x_8647:
        /* <DEDUP_REMOVED lines=14> */
.L_x_8650:
[----:B------:R-:W-:Y:S05]  /*2880*/  BSYNC.RECONVERGENT B2 ;  /* 0x0000000000027941 */ /* 0x000fea0003800200 */
.L_x_8649:
        /* <DEDUP_REMOVED lines=14> */
.L_x_8652:
[----:B------:R-:W-:Y:S05]  /*2970*/  BSYNC.RECONVERGENT B2 ;  /* 0x0000000000027941 */ /* 0x000fea0003800200 */
.L_x_8651:
        /* <DEDUP_REMOVED lines=14> */
.L_x_8654:
[----:B------:R-:W-:Y:S05]  /*2a60*/  BSYNC.RECONVERGENT B2 ;  /* 0x0000000000027941 */ /* 0x000fea0003800200 */
.L_x_8653:
        /* <DEDUP_REMOVED lines=14> */
.L_x_8656:
[----:B------:R-:W-:Y:S05]  /*2b50*/  BSYNC.RECONVERGENT B2 ;  /* 0x0000000000027941 */ /* 0x000fea0003800200 */
.L_x_8655:
        /* <DEDUP_REMOVED lines=14> */
.L_x_8658:
[----:B------:R-:W-:Y:S05]  /*2c40*/  BSYNC.RECONVERGENT B2 ;  /* 0x0000000000027941 */ /* 0x000fea0003800200 */
.L_x_8657:
        /* <DEDUP_REMOVED lines=14> */
.L_x_8660:
[----:B------:R-:W-:Y:S05]  /*2d30*/  BSYNC.RECONVERGENT B2 ;  /* 0x0000000000027941 */ /* 0x000fea0003800200 */
.L_x_8659:
        /* <DEDUP_REMOVED lines=14> */
.L_x_8662:
[----:B------:R-:W-:Y:S05]  /*2e20*/  BSYNC.RECONVERGENT B2 ;  /* 0x0000000000027941 */ /* 0x000fea0003800200 */
.L_x_8661:
        /* <DEDUP_REMOVED lines=14> */
.L_x_8664:
[----:B------:R-:W-:Y:S05]  /*2f10*/  BSYNC.RECONVERGENT B2 ;  /* 0x0000000000027941 */ /* 0x000fea0003800200 */
.L_x_8663:
        /* <DEDUP_REMOVED lines=14> */
.L_x_8666:
[----:B------:R-:W-:Y:S05]  /*3000*/  BSYNC.RECONVERGENT B2 ;  /* 0x0000000000027941 */ /* 0x000fea0003800200 */
.L_x_8665:
        /* <DEDUP_REMOVED lines=14> */
.L_x_8668:
[----:B------:R-:W-:Y:S05]  /*30f0*/  BSYNC.RECONVERGENT B2 ;  /* 0x0000000000027941 */ /* 0x000fea0003800200 */
.L_x_8667:
        /* <DEDUP_REMOVED lines=13> */
.L_x_8670:
[----:B------:R-:W-:Y:S05]  /*31d0*/  BSYNC.RECONVERGENT B2 ;  /* 0x0000000000027941 */ /* 0x000fea0003800200 */
.L_x_8669:
        /* <DEDUP_REMOVED lines=67> */
.L_x_8616:
[----:B------:R-:W-:Y:S01]  /*3610*/  HFMA2 R11, -RZ, RZ, 0, 1.847743988037109375e-06 ;  /* 0x0000001fff0b7431 */ /* 0x000fe200000001ff */
[----:B------:R-:W-:Y:S01]  /*3620*/  BSSY B0, `(.L_x_8672) ;  /* 0x0000006000007945 */ /* 0x000fe20003800000 */
[----:B------:R-:W-:Y:S02]  /*3630*/  MOV R12, 0x10 ;  /* 0x00000010000c7802 */ /* 0x000fe40000000f00 */
[----:B------:R-:W-:-:S07]  /*3640*/  MOV R15, 0xffffffff ;  /* 0xffffffff000f7802 */ /* 0x000fce0000000f00 */
[----:B0-----:R-:W-:Y:S05]  /*3650*/  WARPSYNC.COLLECTIVE R15, `(.L_x_8673) ;  /* 0x000000000f087348 */ /* 0x001fea0003c00000 */
[----:B------:R1:W2:Y:S02]  /*3660*/  SHFL.BFLY P6, R14, R13, R12, R11 ;  /* 0x0c00000c0d0e7389 */ /* 0x0002a400000c000b */
[----:B012---:R-:W-:Y:S05]  /*3670*/  ENDCOLLECTIVE ;  /* 0x000000000000791b */ /* 0x007fea0003800000 */
.L_x_8673:
[----:B------:R-:W-:Y:S05]  /*3680*/  BSYNC B0 ;  /* 0x0000000000007941 */ /* 0x000fea0003800000 */
.L_x_8672:
        /* <DEDUP_REMOVED lines=8> */
.L_x_8674:
[----:B------:R-:W-:Y:S01]  /*3710*/  HFMA2 R12, -RZ, RZ, 0, 2.384185791015625e-07 ;  /* 0x00000004ff0c7431 */ /* 0x000fe200000001ff */
[----:B------:R-:W-:-:S04]  /*3720*/  FMNMX R0, R13, R14, !PT ;  /* 0x0000000e0d007209 */ /* 0x000fc80007800000 */
[----:B------:R-:W-:-:S07]  /*3730*/  MOV R13, R0 ;  /* 0x00000000000d7202 */ /* 0x000fce0000000f00 */
[----:B------:R-:W-:Y:S05]  /*3740*/  WARPSYNC.COLLECTIVE R15, `(.L_x_8675) ;  /* 0x000000000f087348 */ /* 0x000fea0003c00000 */
[----:B------:R0:W1:Y:S02]  /*3750*/  SHFL.BFLY P6, R14, R13, R12, R11 ;  /* 0x0c00000c0d0e7389 */ /* 0x00006400000c000b */
[----:B01----:R-:W-:Y:S05]  /*3760*/  ENDCOLLECTIVE ;  /* 0x000000000000791b */ /* 0x003fea0003800000 */
.L_x_8675:
[----:B------:R-:W-:Y:S01]  /*3770*/  HFMA2 R12, -RZ, RZ, 0, 1.1920928955078125e-07 ;  /* 0x00000002ff0c7431 */ /* 0x000fe200000001ff */
[----:B------:R-:W-:-:S04]  /*3780*/  FMNMX R2, R0, R14, !PT ;  /* 0x0000000e00027209 */ /* 0x000fc80007800000 */
[----:B------:R-:W-:-:S07]  /*3790*/  MOV R13, R2 ;  /* 0x00000002000d7202 */ /* 0x000fce0000000f00 */
[----:B------:R-:W-:Y:S05]  /*37a0*/  WARPSYNC.COLLECTIVE R15, `(.L_x_8676) ;  /* 0x000000000f087348 */ /* 0x000fea0003c00000 */
[----:B------:R0:W1:Y:S02]  /*37b0*/  SHFL.BFLY P6, R14, R13, R12, R11 ;  /* 0x0c00000c0d0e7389 */ /* 0x00006400000c000b */
[----:B01----:R-:W-:Y:S05]  /*37c0*/  ENDCOLLECTIVE ;  /* 0x000000000000791b */ /* 0x003fea0003800000 */
.L_x_8676:
[----:B------:R-:W-:Y:S01]  /*37d0*/  HFMA2 R12, -RZ, RZ, 0, 5.9604644775390625e-08 ;  /* 0x00000001ff0c7431 */ /* 0x000fe200000001ff */
[----:B------:R-:W-:-:S04]  /*37e0*/  FMNMX R3, R2, R14, !PT ;  /* 0x0000000e02037209 */ /* 0x000fc80007800000 */
[----:B------:R-:W-:-:S07]  /*37f0*/  MOV R13, R3 ;  /* 0x00000003000d7202 */ /* 0x000fce0000000f00 */
[----:B------:R-:W-:Y:S05]  /*3800*/  WARPSYNC.COLLECTIVE R15, `(.L_x_8677) ;  /* 0x000000000f087348 */ /* 0x000fea0003c00000 */
[----:B------:R0:W1:Y:S02]  /*3810*/  SHFL.BFLY P6, R14, R13, R12, R11 ;  /* 0x0c00000c0d0e7389 */ /* 0x00006400000c000b */
[----:B01----:R-:W-:Y:S05]  /*3820*/  ENDCOLLECTIVE ;  /* 0x000000000000791b */ /* 0x003fea0003800000 */
.L_x_8677:
[----:B------:R-:W-:-:S05]  /*3830*/  FMNMX R14, R3, R14, !PT ;  /* 0x0000000e030e7209 */ /* 0x000fca0007800000 */
[--C-:B------:R-:W-:Y:S01]  /*3840*/  FADD R3, R43, -R14.reuse ;  /* 0x8000000e2b037221 */ /* 0x100fe20000000000 */
        /* <DEDUP_REMOVED lines=179> */
[----:B------:R-:W-:Y:S01]  /*4380*/  FFMA.RM R28, R28, R45, 12582913 ;  /* 0x4b4000011c1c7423 */ /* 0x000fe2000000402d */
[----:B0-----:R-:W-:-:S03]  /*4390*/  FMUL R24, R24, R11 ;  /* 0x0000000b18187220 */ /* 0x001fc60000400000 */
        /* <DEDUP_REMOVED lines=95> */
.L_x_8678:
[----:B------:R-:W-:Y:S02]  /*4990*/  HFMA2 R12, -RZ, RZ, 0, 4.76837158203125e-07 ;  /* 0x00000008ff0c7431 */ /* 0x000fe400000001ff */
[----:B------:R-:W-:-:S05]  /*49a0*/  FADD R33, R13, R14 ;  /* 0x0000000e0d217221 */ /* 0x000fca0000000000 */
[----:B------:R-:W-:-:S07]  /*49b0*/  MOV R13, R33 ;  /* 0x00000021000d7202 */ /* 0x000fce0000000f00 */
[----:B------:R-:W-:Y:S05]  /*49c0*/  WARPSYNC.COLLECTIVE R15, `(.L_x_8679) ;  /* 0x000000000f087348 */ /* 0x000fea0003c00000 */
[----:B------:R0:W1:Y:S02]  /*49d0*/  SHFL.BFLY P6, R14, R13, R12, R11 ;  /* 0x0c00000c0d0e7389 */ /* 0x00006400000c000b */
[----:B01----:R-:W-:Y:S05]  /*49e0*/  ENDCOLLECTIVE ;  /* 0x000000000000791b */ /* 0x003fea0003800000 */
.L_x_8679:
[----:B------:R-:W-:Y:S02]  /*49f0*/  HFMA2 R12, -RZ, RZ, 0, 2.384185791015625e-07 ;  /* 0x00000004ff0c7431 */ /* 0x000fe400000001ff */
[----:B------:R-:W-:-:S05]  /*4a00*/  FADD R36, R33, R14 ;  /* 0x0000000e21247221 */ /* 0x000fca0000000000 */
[----:B------:R-:W-:-:S07]  /*4a10*/  MOV R13, R36 ;  /* 0x00000024000d7202 */ /* 0x000fce0000000f00 */
[----:B------:R-:W-:Y:S05]  /*4a20*/  WARPSYNC.COLLECTIVE R15, `(.L_x_8680) ;  /* 0x000000000f087348 */ /* 0x000fea0003c00000 */
[----:B------:R0:W1:Y:S02]  /*4a30*/  SHFL.BFLY P6, R14, R13, R12, R11 ;  /* 0x0c00000c0d0e7389 */ /* 0x00006400000c000b */
[----:B01----:R-:W-:Y:S05]  /*4a40*/  ENDCOLLECTIVE ;  /* 0x000000000000791b */ /* 0x003fea0003800000 */
.L_x_8680:
[----:B------:R-:W-:Y:S02]  /*4a50*/  HFMA2 R12, -RZ, RZ, 0, 1.1920928955078125e-07 ;  /* 0x00000002ff0c7431 */ /* 0x000fe400000001ff */
[----:B------:R-:W-:-:S05]  /*4a60*/  FADD R37, R36, R14 ;  /* 0x0000000e24257221 */ /* 0x000fca0000000000 */
[----:B------:R-:W-:-:S07]  /*4a70*/  MOV R13, R37 ;  /* 0x00000025000d7202 */ /* 0x000fce0000000f00 */
[----:B------:R-:W-:Y:S05]  /*4a80*/  WARPSYNC.COLLECTIVE R15, `(.L_x_8681) ;  /* 0x000000000f087348 */ /* 0x000fea0003c00000 */
[----:B------:R0:W1:Y:S02]  /*4a90*/  SHFL.BFLY P6, R14, R13, R12, R11 ;  /* 0x0c00000c0d0e7389 */ /* 0x00006400000c000b */
[----:B01----:R-:W-:Y:S05]  /*4aa0*/  ENDCOLLECTIVE ;  /* 0x000000000000791b */ /* 0x003fea0003800000 */
.L_x_8681:
[----:B------:R-:W-:Y:S02]  /*4ab0*/  HFMA2 R12, -RZ, RZ, 0, 5.9604644775390625e-08 ;  /* 0x00000001ff0c7431 */ /* 0x000fe400000001ff */
[----:B------:R-:W-:-:S05]  /*4ac0*/  FADD R38, R37, R14 ;  /* 0x0000000e25267221 */ /* 0x000fca0000000000 */
[----:B------:R-:W-:-:S07]  /*4ad0*/  MOV R13, R38 ;  /* 0x00000026000d7202 */ /* 0x000fce0000000f00 */
[----:B------:R-:W-:Y:S05]  /*4ae0*/  WARPSYNC.COLLECTIVE R15, `(.L_x_8682) ;  /* 0x000000000f087348 */ /* 0x000fea0003c00000 */
[----:B------:R0:W1:Y:S02]  /*4af0*/  SHFL.BFLY P6, R14, R13, R12, R11 ;  /* 0x0c00000c0d0e7389 */ /* 0x00006400000c000b */
[----:B01----:R-:W-:Y:S05]  /*4b00*/  ENDCOLLECTIVE ;  /* 0x000000000000791b */ /* 0x003fea0003800000 */
.L_x_8682:
[----:B------:R-:W-:Y:S05]  /*4b10*/  BRA `(.L_x_8683) ;  /* 0xffffffcc00607947 */ /* 0x000fea000383ffff */
        .weak           $__internal_171_$__cuda_sm3x_div_rn_noftz_f32_slowpath
        .type           $__internal_171_$__cuda_sm3x_div_rn_noftz_f32_slowpath,@function
        .size           $__internal_171_$__cuda_sm3x_div_rn_noftz_f32_slowpath,(.L_x_15488 - $__internal_171_$__cuda_sm3x_div_rn_noftz_f32_slowpath)
$__internal_171_$__cuda_sm3x_div_rn_noftz_f32_slowpath:
        /* <DEDUP_REMOVED lines=35> */
.L_x_8685:
        /* <DEDUP_REMOVED lines=51> */
.L_x_8692:
[----:B------:R-:W-:-:S04]  /*5080*/  LOP3.LUT R5, R5, 0x80000000, RZ, 0xc0, !PT ;  /* 0x8000000005057812 */ /* 0x000fc800078ec0ff */
[----:B------:R-:W-:Y:S01]  /*5090*/  LOP3.LUT R5, R5, 0x7f800000, RZ, 0xfc, !PT ;  /* 0x7f80000005057812 */ /* 0x000fe200078efcff */
[----:B------:R-:W-:Y:S06]  /*50a0*/  BRA `(.L_x_8693) ;  /* 0x0000000000047947 */ /* 0x000fec0003800000 */
.L_x_8691:
[----:B------:R-:W-:-:S07]  /*50b0*/  LEA R5, R36, R5, 0x17 ;  /* 0x0000000524057211 */ /* 0x000fce00078eb8ff */
.L_x_8693:
[----:B------:R-:W-:Y:S05]  /*50c0*/  BSYNC.RECONVERGENT B1 ;  /* 0x0000000000017941 */ /* 0x000fea0003800200 */
.L_x_8690:
[----:B------:R-:W-:Y:S05]  /*50d0*/  BRA `(.L_x_8694) ;  /* 0x0000000000207947 */ /* 0x000fea0003800000 */
.L_x_8689:
[----:B------:R-:W-:-:S04]  /*50e0*/  LOP3.LUT R5, R12, 0x80000000, R5, 0x48, !PT ;  /* 0x800000000c057812 */ /* 0x000fc800078e4805 */
[----:B------:R-:W-:Y:S01]  /*50f0*/  LOP3.LUT R5, R5, 0x7f800000, RZ, 0xfc, !PT ;  /* 0x7f80000005057812 */ /* 0x000fe200078efcff */
[----:B------:R-:W-:Y:S06]  /*5100*/  BRA `(.L_x_8694) ;  /* 0x0000000000147947 */ /* 0x000fec0003800000 */
.L_x_8688:
[----:B------:R-:W-:Y:S01]  /*5110*/  LOP3.LUT R5, R12, 0x80000000, R5, 0x48, !PT ;  /* 0x800000000c057812 */ /* 0x000fe200078e4805 */
[----:B------:R-:W-:Y:S06]  /*5120*/  BRA `(.L_x_8694) ;  /* 0x00000000000c7947 */ /* 0x000fec0003800000 */
.L_x_8687:
[----:B------:R-:W0:Y:S01]  /*5130*/  MUFU.RSQ R5, -QNAN ;  /* 0xffc0000000057908 */ /* 0x000e220000001400 */
[----:B------:R-:W-:Y:S05]  /*5140*/  BRA `(.L_x_8694) ;  /* 0x0000000000047947 */ /* 0x000fea0003800000 */
.L_x_8686:
[----:B------:R-:W-:-:S07]  /*5150*/  FADD.FTZ R5, R5, R12 ;  /* 0x0000000c05057221 */ /* 0x000fce0000010000 */
.L_x_8694:
[----:B------:R-:W-:Y:S05]  /*5160*/  BSYNC.RECONVERGENT B0 ;  /* 0x0000000000007941 */ /* 0x000fea0003800200 */
.L_x_8684:
[----:B------:R-:W-:Y:S01]  /*5170*/  HFMA2 R13, -RZ, RZ, 0, 0 ;  /* 0x00000000ff0d7431 */ /* 0x000fe200000001ff */
[----:B------:R-:W-:-:S04]  /*5180*/  MOV R12, R33 ;  /* 0x00000021000c7202 */ /* 0x000fc80000000f00 */
[----:B0-----:R-:W-:Y:S05]  /*5190*/  RET.REL.NODEC R12 `(_ZN7oneflow4cuda7softmax15SoftmaxWarpImplI10SimpleLoadIffE11SimpleStoreIffEfLi1ELi27ELi32ELi1ELb0ELNS1_9AlgorithmE0EEEvT_T0_ll) ;  /* 0xffffffac0c987950 */ /* 0x001fea0003c3ffff */
.L_x_8695:
        /* <DEDUP_REMOVED lines=14> */
.L_x_15488:


//--------------------- .text._ZN7oneflow4cuda7softmax15SoftmaxWarpImplI10SimpleLoadIffE11SimpleStoreIffEfLi1ELi26ELi32ELi1ELb1ELNS1_9AlgorithmE0EEEvT_T0_ll --------------------------
	.section	.text._ZN7oneflow4cuda7softmax15SoftmaxWarpImplI10SimpleLoadIffE11SimpleStoreIffEfLi1ELi26ELi32ELi1ELb1ELNS1_9AlgorithmE0EEEvT_T0_ll,"ax",@progbits
	.align	128
        .global         _ZN7oneflow4cuda7softmax15SoftmaxWarpImplI10SimpleLoadIffE11SimpleStoreIffEfLi1ELi26ELi32ELi1ELb1ELNS1_9AlgorithmE0EEEvT_T0_ll
        .type           _ZN7oneflow4cuda7softmax15SoftmaxWarpImplI10SimpleLoadIffE11SimpleStoreIffEfLi1ELi26ELi32ELi1ELb1ELNS1_9AlgorithmE0EEEvT_T0_ll,@function
        .size           _ZN7oneflow4cuda7softmax15SoftmaxWarpImplI10SimpleLoadIffE11SimpleStoreIffEfLi1ELi26ELi32ELi1ELb1ELNS1_9AlgorithmE0EEEvT_T0_ll,(.L_x_15489 - _ZN7oneflow4cuda7softmax15SoftmaxWarpImplI10SimpleLoadIffE11SimpleStoreIffEfLi1ELi26ELi32ELi1ELb1ELNS1_9AlgorithmE0EEEvT_T0_ll)
        .other          _ZN7oneflow4cuda7softmax15SoftmaxWarpImplI10SimpleLoadIffE11SimpleStoreIffEfLi1ELi26ELi32ELi1ELb1ELNS1_9AlgorithmE0EEEvT_T0_ll,@"STO_CUDA_ENTRY STV_DEFAULT"
_ZN7oneflow4cuda7softmax15SoftmaxWarpImplI10SimpleLoadIffE11SimpleStoreIffEfLi1ELi26ELi32ELi1ELb1ELNS1_9AlgorithmE0EEEvT_T0_ll:
.text._ZN7oneflow4cuda7softmax15SoftmaxWarpImplI10SimpleLoadIffE11SimpleStoreIffEfLi1ELi26ELi32ELi1ELb1ELNS1_9AlgorithmE0EEEvT_T0_ll:
        /* <DEDUP_REMOVED lines=25> */
.L_x_8696:
        /* <DEDUP_REMOVED lines=39> */
.L_x_8751:
        /* <DEDUP_REMOVED lines=15> */
[----:B------:R-:W-:Y:S02]  /*04f0*/  MOV R5, 0xff800000 ;  /* 0xff80000000057802 */ /* 0x000fe40000000f00 */
[----:B------:R-:W-:Y:S02]  /*0500*/  LEA.HI.X R3, R4, UR41, R3, 0x2, P1 ;  /* 0x0000002904037c11 */ /* 0x000fe400088f1403 */
[----:B------:R-:W-:-:S03]  /*0510*/  MOV R4, 0xff800000 ;  /* 0xff80000000047802 */ /* 0x000fc60000000f00 */
        /* <DEDUP_REMOVED lines=125> */
[----:B------:R-:W-:Y:S02]  /*0cf0*/  MOV R22, 0xff800000 ;  /* 0xff80000000167802 */ /* 0x000fe40000000f00 */
        /* <DEDUP_REMOVED lines=41> */
[----:B------:R-:W-:Y:S01]  /*0f90*/  UMOV UR4, 0xffffffff ;  /* 0xffffffff00047882 */ /* 0x000fe20000000000 */
[----:B---3--:R-:W-:-:S04]  /*0fa0*/  @!P5 FMNMX R13, R13, R22, !PT ;  /* 0x000000160d0dd209 */ /* 0x008fc80007800000 */
[----:B----4-:R-:W-:-:S04]  /*0fb0*/  @!P4 FMNMX R13, R13, R18, !PT ;  /* 0x000000120d0dc209 */ /* 0x010fc80007800000 */
[----:B-----5:R-:W-:-:S04]  /*0fc0*/  @!P6 FMNMX R13, R13, R17, !PT ;  /* 0x000000110d0de209 */ /* 0x020fc80007800000 */
[----:B------:R-:W-:-:S04]  /*0fd0*/  @!P1 FMNMX R13, R13, R16, !PT ;  /* 0x000000100d0d9209 */ /* 0x000fc80007800000 */
[----:B------:R-:W-:-:S04]  /*0fe0*/  @!P2 FMNMX R13, R13, R10, !PT ;  /* 0x0000000a0d0da209 */ /* 0x000fc80007800000 */
[----:B--2---:R-:W-:Y:S01]  /*0ff0*/  @!P3 FMNMX R13, R13, R9, !PT ;  /* 0x000000090d0db209 */ /* 0x004fe20007800000 */
        /* <DEDUP_REMOVED lines=25> */
[-C--:B------:R-:W-:Y:S01]  /*1190*/  FFMA.SAT R18, R82, R11.reuse, 0.5 ;  /* 0x3f00000052127423 */ /* 0x080fe2000000200b */
[----:B------:R-:W-:Y:S01]  /*11a0*/  FADD R3, R10, -12583039 ;  /* 0xcb40007f0a037421 */ /* 0x000fe20000000000 */
[----:B------:R-:W-:Y:S01]  /*11b0*/  FADD R5, R16, -12583039 ;  /* 0xcb40007f10057421 */ /* 0x000fe20000000000 */
[C---:B------:R-:W-:Y:S01]  /*11c0*/  FADD R2, -R15.reuse, R7 ;  /* 0x000000070f027221 */ /* 0x040fe20000000100 */
[----:B------:R-:W-:Y:S01]  /*11d0*/  FFMA.SAT R90, R84, R11, 0.5 ;  /* 0x3f000000545a7423 */ /* 0x000fe2000000200b */
[----:B------:R-:W-:Y:S01]  /*11e0*/  FFMA R3, R86, 1.4426950216293334961, -R3 ;  /* 0x3fb8aa3b56037823 */ /* 0x000fe20000000803 */
[----:B------:R-:W-:Y:S01]  /*11f0*/  FFMA R5, R88, 1.4426950216293334961, -R5 ;  /* 0x3fb8aa3b58057823 */ /* 0x000fe20000000805 */
[-C--:B------:R-:W-:Y:S01]  /*1200*/  FFMA.RM R7, R18, R13.reuse, 12582913 ;  /* 0x4b40000112077423 */ /* 0x080fe2000000400d */
[----:B------:R-:W-:Y:S01]  /*1210*/  FADD R80, -R15, R80 ;  /* 0x000000500f507221 */ /* 0x000fe20000000100 */
[----:B------:R-:W-:Y:S01]  /*1220*/  FFMA R86, R86, 1.925963033500011079e-08, R3 ;  /* 0x32a5706056567823 */ /* 0x000fe20000000003 */
[----:B------:R-:W-:Y:S01]  /*1230*/  FFMA R88, R88, 1.925963033500011079e-08, R5 ;  /* 0x32a5706058587823 */ /* 0x000fe20000000005 */
[----:B------:R-:W-:Y:S01]  /*1240*/  FFMA.RM R3, R90, R13, 12582913 ;  /* 0x4b4000015a037423 */ /* 0x000fe2000000400d */
[----:B------:R-:W-:Y:S01]  /*1250*/  FADD R5, R7, -12583039 ;  /* 0xcb40007f07057421 */ /* 0x000fe20000000000 */
[C---:B------:R-:W-:Y:S01]  /*1260*/  FADD R76, -R15.reuse, R28 ;  /* 0x0000001c0f4c7221 */ /* 0x040fe20000000100 */
[----:B------:R-:W-:Y:S01]  /*1270*/  FADD R28, -R15, R9 ;  /* 0x000000090f1c7221 */ /* 0x000fe20000000100 */
[----:B------:R-:W-:Y:S01]  /*1280*/  FADD R9, R3, -12583039 ;  /* 0xcb40007f03097421 */ /* 0x000fe20000000000 */
[----:B------:R-:W-:Y:S01]  /*1290*/  FFMA R5, R82, 1.4426950216293334961, -R5 ;  /* 0x3fb8aa3b52057823 */ /* 0x000fe20000000805 */
[----:B------:R-:W-:Y:S01]  /*12a0*/  FFMA.SAT R18, R80, R11, 0.5 ;  /* 0x3f00000050127423 */ /* 0x000fe2000000200b */
[----:B------:R-:W0:Y:S01]  /*12b0*/  MUFU.EX2 R31, R86 ;  /* 0x00000056001f7308 */ /* 0x000e220000000800 */
[----:B------:R-:W-:Y:S01]  /*12c0*/  FFMA R9, R84, 1.4426950216293334961, -R9 ;  /* 0x3fb8aa3b54097823 */ /* 0x000fe20000000809 */
[----:B------:R-:W-:Y:S01]  /*12d0*/  FFMA R82, R82, 1.925963033500011079e-08, R5 ;  /* 0x32a5706052527823 */ /* 0x000fe20000000005 */
[----:B------:R-:W-:Y:S01]  /*12e0*/  FFMA.RM R5, R18, R13, 12582913 ;  /* 0x4b40000112057423 */ /* 0x000fe2000000400d */
[C---:B------:R-:W-:Y:S01]  /*12f0*/  FADD R0, -R15.reuse, R6 ;  /* 0x000000060f007221 */ /* 0x040fe20000000100 */
        /* <DEDUP_REMOVED lines=234> */
.L_x_8763:
        /* <DEDUP_REMOVED lines=12> */
[----:B0-----:R-:W-:Y:S05]  /*2260*/  CALL.REL.NOINC `($__internal_172_$__cuda_sm3x_div_rn_noftz_f32_slowpath) ;  /* 0x0000003400387944 */ /* 0x001fea0003c00000 */
[----:B------:R-:W-:-:S07]  /*2270*/  MOV R15, R11 ;  /* 0x0000000b000f7202 */ /* 0x000fce0000000f00 */
.L_x_8700:
[----:B------:R-:W-:Y:S05]  /*2280*/  BSYNC.RECONVERGENT B3 ;  /* 0x0000000000037941 */ /* 0x000fea0003800200 */
.L_x_8699:
        /* <DEDUP_REMOVED lines=12> */
[----:B0-----:R-:W-:Y:S05]  /*2350*/  CALL.REL.NOINC `($__internal_172_$__cuda_sm3x_div_rn_noftz_f32_slowpath) ;  /* 0x0000003000fc7944 */ /* 0x001fea0003c00000 */
[----:B------:R-:W-:-:S07]  /*2360*/  MOV R35, R11 ;  /* 0x0000000b00237202 */ /* 0x000fce0000000f00 */
.L_x_8702:
[----:B------:R-:W-:Y:S05]  /*2370*/  BSYNC.RECONVERGENT B3 ;  /* 0x0000000000037941 */ /* 0x000fea0003800200 */
.L_x_8701:
        /* <DEDUP_REMOVED lines=12> */
[----:B------:R-:W-:Y:S05]  /*2440*/  CALL.REL.NOINC `($__internal_172_$__cuda_sm3x_div_rn_noftz_f32_slowpath) ;  /* 0x0000003000c07944 */ /* 0x000fea0003c00000 */
[----:B------:R-:W-:-:S07]  /*2450*/  MOV R37, R11 ;  /* 0x0000000b00257202 */ /* 0x000fce0000000f00 */
.L_x_8704:
[----:B------:R-:W-:Y:S05]  /*2460*/  BSYNC.RECONVERGENT B3 ;  /* 0x0000000000037941 */ /* 0x000fea0003800200 */
.L_x_8703:
        /* <DEDUP_REMOVED lines=12> */
[----:B------:R-:W-:Y:S05]  /*2530*/  CALL.REL.NOINC `($__internal_172_$__cuda_sm3x_div_rn_noftz_f32_slowpath) ;  /* 0x0000003000847944 */ /* 0x000fea0003c00000 */
[----:B------:R-:W-:-:S07]  /*2540*/  MOV R67, R11 ;  /* 0x0000000b00437202 */ /* 0x000fce0000000f00 */
.L_x_8706:
[----:B------:R-:W-:Y:S05]  /*2550*/  BSYNC.RECONVERGENT B3 ;  /* 0x0000000000037941 */ /* 0x000fea0003800200 */
.L_x_8705:
        /* <DEDUP_REMOVED lines=14> */
.L_x_8708:
[----:B------:R-:W-:Y:S05]  /*2640*/  BSYNC.RECONVERGENT B3 ;  /* 0x0000000000037941 */ /* 0x000fea0003800200 */
.L_x_8707:
        /* <DEDUP_REMOVED lines=14> */
.L_x_8710:
[----:B------:R-:W-:Y:S05]  /*2730*/  BSYNC.RECONVERGENT B3 ;  /* 0x0000000000037941 */ /* 0x000fea0003800200 */
.L_x_8709:
        /* <DEDUP_REMOVED lines=14> */
.L_x_8712:
[----:B------:R-:W-:Y:S05]  /*2820*/  BSYNC.RECONVERGENT B3 ;  /* 0x0000000000037941 */ /* 0x000fea0003800200 */
.L_x_8711:
        /* <DEDUP_REMOVED lines=14> */
.L_x_8714:
[----:B------:R-:W-:Y:S05]  /*2910*/  BSYNC.RECONVERGENT B3 ;  /* 0x0000000000037941 */ /* 0x000fea0003800200 */
.L_x_8713:
        /* <DEDUP_REMOVED lines=14> */
.L_x_8716:
[----:B------:R-:W-:Y:S05]  /*2a00*/  BSYNC.RECONVERGENT B3 ;  /* 0x0000000000037941 */ /* 0x000fea0003800200 */
.L_x_8715:
        /* <DEDUP_REMOVED lines=14> */
.L_x_8718:
[----:B------:R-:W-:Y:S05]  /*2af0*/  BSYNC.RECONVERGENT B3 ;  /* 0x0000000000037941 */ /* 0x000fea0003800200 */
.L_x_8717:
        /* <DEDUP_REMOVED lines=14> */
.L_x_8720:
[----:B------:R-:W-:Y:S05]  /*2be0*/  BSYNC.RECONVERGENT B3 ;  /* 0x0000000000037941 */ /* 0x000fea0003800200 */
.L_x_8719:
        /* <DEDUP_REMOVED lines=14> */
.L_x_8722:
[----:B------:R-:W-:Y:S05]  /*2cd0*/  BSYNC.RECONVERGENT B3 ;  /* 0x0000000000037941 */ /* 0x000fea0003800200 */
.L_x_8721:
        /* <DEDUP_REMOVED lines=14> */
.L_x_8724:
[----:B------:R-:W-:Y:S05]  /*2dc0*/  BSYNC.RECONVERGENT B3 ;  /* 0x0000000000037941 */ /* 0x000fea0003800200 */
.L_x_8723:
        /* <DEDUP_REMOVED lines=14> */
.L_x_8726:
[----:B------:R-:W-:Y:S05]  /*2eb0*/  BSYNC.RECONVERGENT B3 ;  /* 0x0000000000037941 */ /* 0x000fea0003800200 */
.L_x_8725:
        /* <DEDUP_REMOVED lines=14> */
.L_x_8728:
[----:B------:R-:W-:Y:S05]  /*2fa0*/  BSYNC.RECONVERGENT B3 ;  /* 0x0000000000037941 */ /* 0x000fea0003800200 */
.L_x_8727:
        /* <DEDUP_REMOVED lines=14> */
.L_x_8730:
[----:B------:R-:W-:Y:S05]  /*3090*/  BSYNC.RECONVERGENT B3 ;  /* 0x0000000000037941 */ /* 0x000fea0003800200 */
.L_x_8729:
        /* <DEDUP_REMOVED lines=14> */
.L_x_8732:
[----:B------:R-:W-:Y:S05]  /*3180*/  BSYNC.RECONVERGENT B3 ;  /* 0x0000000000037941 */ /* 0x000fea0003800200 */
.L_x_8731:
        /* <DEDUP_REMOVED lines=14> */
.L_x_8734:
[----:B------:R-:W-:Y:S05]  /*3270*/  BSYNC.RECONVERGENT B3 ;  /* 0x0000000000037941 */ /* 0x000fea0003800200 */
.L_x_8733:
        /* <DEDUP_REMOVED lines=14> */
.L_x_8736:
[----:B------:R-:W-:Y:S05]  /*3360*/  BSYNC.RECONVERGENT B3 ;  /* 0x0000000000037941 */ /* 0x000fea0003800200 */
.L_x_8735:
        /* <DEDUP_REMOVED lines=14> */
.L_x_8738:
[----:B------:R-:W-:Y:S05]  /*3450*/  BSYNC.RECONVERGENT B3 ;  /* 0x0000000000037941 */ /* 0x000fea0003800200 */
.L_x_8737:
        /* <DEDUP_REMOVED lines=14> */
.L_x_8740:
[----:B------:R-:W-:Y:S05]  /*3540*/  BSYNC.RECONVERGENT B3 ;  /* 0x0000000000037941 */ /* 0x000fea0003800200 */
.L_x_8739:
        /* <DEDUP_REMOVED lines=14> */
.L_x_8742:
[----:B------:R-:W-:Y:S05]  /*3630*/  BSYNC.RECONVERGENT B3 ;  /* 0x0000000000037941 */ /* 0x000fea0003800200 */
.L_x_8741:
        /* <DEDUP_REMOVED lines=14> */
.L_x_8744:
[----:B------:R-:W-:Y:S05]  /*3720*/  BSYNC.RECONVERGENT B3 ;  /* 0x0000000000037941 */ /* 0x000fea0003800200 */
.L_x_8743:
        /* <DEDUP_REMOVED lines=14> */
.L_x_8746:
[----:B------:R-:W-:Y:S05]  /*3810*/  BSYNC.RECONVERGENT B3 ;  /* 0x0000000000037941 */ /* 0x000fea0003800200 */
.L_x_8745:
        /* <DEDUP_REMOVED lines=14> */
.L_x_8748:
[----:B------:R-:W-:Y:S05]  /*3900*/  BSYNC.RECONVERGENT B3 ;  /* 0x0000000000037941 */ /* 0x000fea0003800200 */
.L_x_8747:
        /* <DEDUP_REMOVED lines=13> */
.L_x_8750:
[----:B------:R-:W-:Y:S05]  /*39e0*/  BSYNC.RECONVERGENT B3 ;  /* 0x0000000000037941 */ /* 0x000fea0003800200 */
.L_x_8749:
        /* <DEDUP_REMOVED lines=9> */
[----:B------:R-:W-:-:S02]  /*3a80*/  ISETP.GE.U32.AND P4, PT, R65, UR44, PT ;  /* 0x0000002c41007c0c */ /* 0x000fc4000bf86070 */
[----:B------:R-:W-:Y:S02]  /*3a90*/  ISETP.GE.U32.AND P1, PT, R64, UR44, PT ;  /* 0x0000002c40007c0c */ /* 0x000fe4000bf26070 */
[----:B------:R-:W-:Y:S02]  /*3aa0*/  IADD3 R3, PT, PT, R3, R5, RZ ;  /* 0x0000000503037210 */ /* 0x000fe40007ffe0ff */
[C---:B------:R-:W-:Y:S02]  /*3ab0*/  LEA R4, P5, R2.reuse, UR36, 0x2 ;  /* 0x0000002402047c11 */ /* 0x040fe4000f8a10ff */
[----:B------:R-:W-:Y:S02]  /*3ac0*/  ISETP.GE.AND.EX P2, PT, RZ, UR45, PT, P2 ;  /* 0x0000002dff007c0c */ /* 0x000fe4000bf46320 */
[----:B------:R-:W-:Y:S02]  /*3ad0*/  LEA.HI.X R5, R2, UR37, R3, 0x2, P5 ;  /* 0x0000002502057c11 */ /* 0x000fe4000a8f1403 */
[----:B------:R-:W-:-:S02]  /*3ae0*/  ISETP.GE.AND.EX P3, PT, RZ, UR45, PT, P3 ;  /* 0x0000002dff007c0c */ /* 0x000fc4000bf66330 */
[----:B------:R-:W-:Y:S01]  /*3af0*/  ISETP.GE.AND.EX P4, PT, RZ, UR45, PT, P4 ;  /* 0x0000002dff007c0c */ /* 0x000fe2000bf86340 */
[----:B------:R0:W-:Y:S01]  /*3b00*/  @!P0 STG.E desc[UR4][R4.64], R15 ;  /* 0x0000000f04008986 */ /* 0x0001e2000c101904 */
[----:B------:R-:W-:Y:S02]  /*3b10*/  ISETP.GE.AND.EX P1, PT, RZ, UR45, PT, P1 ;  /* 0x0000002dff007c0c */ /* 0x000fe4000bf26310 */
[----:B------:R-:W-:Y:S02]  /*3b20*/  ISETP.GE.U32.AND P0, PT, R63, UR44, PT ;  /* 0x0000002c3f007c0c */ /* 0x000fe4000bf06070 */
[----:B------:R-:W-:Y:S02]  /*3b30*/  ISETP.GE.U32.AND P6, PT, R60, UR44, PT ;  /* 0x0000002c3c007c0c */ /* 0x000fe4000bfc6070 */
        /* <DEDUP_REMOVED lines=20> */
[----:B------:R-:W-:Y:S01]  /*3c80*/  ISETP.GE.AND.EX P4, PT, RZ, UR45, PT, P4 ;  /* 0x0000002dff007c0c */ /* 0x000fe2000bf86340 */
[----:B------:R0:W-:Y:S01]  /*3c90*/  @!P0 STG.E desc[UR4][R4.64+0x280], R71 ;  /* 0x0002804704008986 */ /* 0x0001e2000c101904 */
[----:B------:R-:W-:Y:S02]  /*3ca0*/  ISETP.GE.AND.EX P3, PT, RZ, UR45, PT, P3 ;  /* 0x0000002dff007c0c */ /* 0x000fe4000bf66330 */
[----:B------:R-:W-:Y:S02]  /*3cb0*/  ISETP.GE.AND.EX P6, PT, RZ, UR45, PT, P6 ;  /* 0x0000002dff007c0c */ /* 0x000fe4000bfc6360 */
[----:B------:R-:W-:-:S02]  /*3cc0*/  ISETP.GE.AND.EX P5, PT, RZ, UR45, PT, P5 ;  /* 0x0000002dff007c0c */ /* 0x000fc4000bfa6350 */
[----:B------:R-:W-:Y:S02]  /*3cd0*/  ISETP.GE.AND.EX P2, PT, RZ, UR45, PT, P2 ;  /* 0x0000002dff007c0c */ /* 0x000fe4000bf46320 */
[----:B------:R-:W-:Y:S02]  /*3ce0*/  ISETP.GE.AND.EX P1, PT, RZ, UR45, PT, P1 ;  /* 0x0000002dff007c0c */ /* 0x000fe4000bf26310 */
[----:B------:R-:W-:Y:S02]  /*3cf0*/  ISETP.GE.U32.AND P0, PT, R57, UR44, PT ;  /* 0x0000002c39007c0c */ /* 0x000fe4000bf06070 */
[----:B------:R-:W-:Y:S02]  /*3d00*/  @!P4 R2UR UR6, R32 ;  /* 0x000000002006c2ca */ /* 0x000fe400000e0000 */
[----:B------:R-:W-:Y:S02]  /*3d10*/  ISETP.GE.AND.EX P0, PT, RZ, UR45, PT, P0 ;  /* 0x0000002dff007c0c */ /* 0x000fe4000bf06300 */
[----:B------:R-:W-:-:S02]  /*3d20*/  @!P4 R2UR UR7, R33 ;  /* 0x000000002107c2ca */ /* 0x000fc400000e0000 */
[C---:B------:R-:W-:Y:S02]  /*3d30*/  @!P3 R2UR UR8, R32.reuse ;  /* 0x000000002008b2ca */ /* 0x040fe400000e0000 */
[C---:B------:R-:W-:Y:S02]  /*3d40*/  @!P3 R2UR UR9, R33.reuse ;  /* 0x000000002109b2ca */ /* 0x040fe400000e0000 */
[C---:B------:R-:W-:Y:S02]  /*3d50*/  @!P6 R2UR UR10, R32.reuse ;  /* 0x00000000200ae2ca */ /* 0x040fe400000e0000 */
[C---:B------:R-:W-:Y:S02]  /*3d60*/  @!P6 R2UR UR11, R33.reuse ;  /* 0x00000000210be2ca */ /* 0x040fe400000e0000 */
[C---:B------:R-:W-:Y:S02]  /*3d70*/  @!P5 R2UR UR12, R32.reuse ;  /* 0x00000000200cd2ca */ /* 0x040fe400000e0000 */
[----:B------:R-:W-:Y:S01]  /*3d80*/  @!P5 R2UR UR13, R33 ;  /* 0x00000000210dd2ca */ /* 0x000fe200000e0000 */
[----:B------:R0:W-:Y:S01]  /*3d90*/  @!P4 STG.E desc[UR6][R4.64+0x300], R73 ;  /* 0x000300490400c986 */ /* 0x0001e2000c101906 */
        /* <DEDUP_REMOVED lines=9> */
[----:B------:R-:W-:-:S02]  /*3e30*/  ISETP.GE.U32.AND P4, PT, R56, UR44, PT ;  /* 0x0000002c38007c0c */ /* 0x000fc4000bf86070 */
[----:B------:R-:W-:Y:S01]  /*3e40*/  ISETP.GE.U32.AND P3, PT, R55, UR44, PT ;  /* 0x0000002c37007c0c */ /* 0x000fe2000bf66070 */
[----:B------:R0:W-:Y:S01]  /*3e50*/  @!P2 STG.E desc[UR14][R4.64+0x500], R81 ;  /* 0x000500510400a986 */ /* 0x0001e2000c10190e */
[----:B------:R-:W-:Y:S02]  /*3e60*/  ISETP.GE.U32.AND P6, PT, R54, UR44, PT ;  /* 0x0000002c36007c0c */ /* 0x000fe4000bfc6070 */
[----:B------:R-:W-:Y:S01]  /*3e70*/  ISETP.GE.U32.AND P5, PT, R53, UR44, PT ;  /* 0x0000002c35007c0c */ /* 0x000fe2000bfa6070 */
[----:B------:R0:W-:Y:S01]  /*3e80*/  @!P1 STG.E desc[UR16][R4.64+0x580], R9 ;  /* 0x0005800904009986 */ /* 0x0001e2000c101910 */
        /* <DEDUP_REMOVED lines=8> */
[----:B------:R-:W-:Y:S02]  /*3f10*/  ISETP.GE.AND.EX P1, PT, RZ, UR45, PT, P1 ;  /* 0x0000002dff007c0c */ /* 0x000fe4000bf26310 */
[----:B------:R-:W-:-:S02]  /*3f20*/  ISETP.GE.U32.AND P0, PT, R50, UR44, PT ;  /* 0x0000002c32007c0c */ /* 0x000fc4000bf06070 */
[C---:B------:R-:W-:Y:S02]  /*3f30*/  @!P4 R2UR UR6, R32.reuse ;  /* 0x000000002006c2ca */ /* 0x040fe400000e0000 */
[----:B------:R-:W-:Y:S02]  /*3f40*/  ISETP.GE.AND.EX P0, PT, RZ, UR45, PT, P0 ;  /* 0x0000002dff007c0c */ /* 0x000fe4000bf06300 */
        /* <DEDUP_REMOVED lines=56> */
.L_x_8697:
[----:B------:R-:W-:Y:S05]  /*42d0*/  EXIT ;  /* 0x000000000000794d */ /* 0x000fea0003800000 */
.L_x_8698:
[----:B------:R-:W-:Y:S01]  /*42e0*/  BSSY B1, `(.L_x_8752) ;  /* 0x0000007000017945 */ /* 0x000fe20003800000 */
[----:B------:R-:W-:Y:S02]  /*42f0*/  MOV R12, 0x10 ;  /* 0x00000010000c7802 */ /* 0x000fe40000000f00 */
[----:B------:R-:W-:Y:S02]  /*4300*/  MOV R11, 0x1f ;  /* 0x0000001f000b7802 */ /* 0x000fe40000000f00 */
[----:B------:R-:W-:-:S07]  /*4310*/  MOV R15, 0xffffffff ;  /* 0xffffffff000f7802 */ /* 0x000fce0000000f00 */
[----:B------:R-:W-:Y:S05]  /*4320*/  WARPSYNC.COLLECTIVE R15, `(.L_x_8753) ;  /* 0x000000000f087348 */ /* 0x000fea0003c00000 */
[----:B------:R0:W1:Y:S02]  /*4330*/  SHFL.BFLY P6, R14, R13, R12, R11 ;  /* 0x0c00000c0d0e7389 */ /* 0x00006400000c000b */
[----:B01----:R-:W-:Y:S05]  /*4340*/  ENDCOLLECTIVE ;  /* 0x000000000000791b */ /* 0x003fea0003800000 */
.L_x_8753:
[----:B------:R-:W-:Y:S05]  /*4350*/  BSYNC B1 ;  /* 0x0000000000017941 */ /* 0x000fea0003800000 */
.L_x_8752:
        /* <DEDUP_REMOVED lines=9> */
.L_x_8754:
[----:B------:R-:W-:Y:S01]  /*43f0*/  HFMA2 R12, -RZ, RZ, 0, 2.384185791015625e-07 ;  /* 0x00000004ff0c7431 */ /* 0x000fe200000001ff */
[----:B------:R-:W-:-:S04]  /*4400*/  FMNMX R0, R13, R14, !PT ;  /* 0x0000000e0d007209 */ /* 0x000fc80007800000 */
[----:B------:R-:W-:-:S07]  /*4410*/  MOV R13, R0 ;  /* 0x00000000000d7202 */ /* 0x000fce0000000f00 */
[----:B------:R-:W-:Y:S05]  /*4420*/  WARPSYNC.COLLECTIVE R15, `(.L_x_8755) ;  /* 0x000000000f087348 */ /* 0x000fea0003c00000 */
[----:B------:R0:W1:Y:S02]  /*4430*/  SHFL.BFLY P6, R14, R13, R12, R11 ;  /* 0x0c00000c0d0e7389 */ /* 0x00006400000c000b */
[----:B01----:R-:W-:Y:S05]  /*4440*/  ENDCOLLECTIVE ;  /* 0x000000000000791b */ /* 0x003fea0003800000 */
.L_x_8755:
[----:B------:R-:W-:Y:S01]  /*4450*/  HFMA2 R12, -RZ, RZ, 0, 1.1920928955078125e-07 ;  /* 0x00000002ff0c7431 */ /* 0x000fe200000001ff */
[----:B------:R-:W-:-:S04]  /*4460*/  FMNMX R2, R0, R14, !PT ;  /* 0x0000000e00027209 */ /* 0x000fc80007800000 */
[----:B------:R-:W-:-:S07]  /*4470*/  MOV R13, R2 ;  /* 0x00000002000d7202 */ /* 0x000fce0000000f00 */
[----:B------:R-:W-:Y:S05]  /*4480*/  WARPSYNC.COLLECTIVE R15, `(.L_x_8756) ;  /* 0x000000000f087348 */ /* 0x000fea0003c00000 */
[----:B------:R0:W1:Y:S02]  /*4490*/  SHFL.BFLY P6, R14, R13, R12, R11 ;  /* 0x0c00000c0d0e7389 */ /* 0x00006400000c000b */
[----:B01----:R-:W-:Y:S05]  /*44a0*/  ENDCOLLECTIVE ;  /* 0x000000000000791b */ /* 0x003fea0003800000 */
.L_x_8756:
[----:B------:R-:W-:Y:S01]  /*44b0*/  HFMA2 R12, -RZ, RZ, 0, 5.9604644775390625e-08 ;  /* 0x00000001ff0c7431 */ /* 0x000fe200000001ff */
[----:B------:R-:W-:-:S04]  /*44c0*/  FMNMX R3, R2, R14, !PT ;  /* 0x0000000e02037209 */ /* 0x000fc80007800000 */
[----:B------:R-:W-:-:S07]  /*44d0*/  MOV R13, R3 ;  /* 0x00000003000d7202 */ /* 0x000fce0000000f00 */
[----:B------:R-:W-:Y:S05]  /*44e0*/  WARPSYNC.COLLECTIVE R15, `(.L_x_8757) ;  /* 0x000000000f087348 */ /* 0x000fea0003c00000 */
[----:B------:R0:W1:Y:S02]  /*44f0*/  SHFL.BFLY P6, R14, R13, R12, R11 ;  /* 0x0c00000c0d0e7389 */ /* 0x00006400000c000b */
[----:B01----:R-:W-:Y:S05]  /*4500*/  ENDCOLLECTIVE ;  /* 0x000000000000791b */ /* 0x003fea0003800000 */
.L_x_8757:
        /* <DEDUP_REMOVED lines=129> */
[----:B------:R-:W-:Y:S01]  /*4d20*/  SHF.L.U32 R7, R18, 0x17, RZ ;  /* 0x0000001712077819 */ /* 0x000fe200000006ff */
[----:B------:R-:W-:-:S04]  /*4d30*/  FFMA.SAT R18, R24, R68, 0.5 ;  /* 0x3f00000018127423 */ /* 0x000fc80000002044 */
[-C--:B------:R-:W-:Y:S01]  /*4d40*/  FFMA.RM R18, R18, R69.reuse, 12582913 ;  /* 0x4b40000112127423 */ /* 0x080fe20000004045 */
[----:B------:R-:W-:Y:S01]  /*4d50*/  FMUL R7, R7, R20 ;  /* 0x0000001407077220 */ /* 0x000fe20000400000 */
[-C--:B------:R-:W-:Y:S02]  /*4d60*/  FFMA.SAT R20, R23, R68.reuse, 0.5 ;  /* 0x3f00000017147423 */ /* 0x080fe40000002044 */
[C---:B------:R-:W-:Y:S01]  /*4d70*/  FADD R11, R18.reuse, -12583039 ;  /* 0xcb40007f120b7421 */ /* 0x040fe20000000000 */
[----:B------:R-:W-:Y:S01]  /*4d80*/  SHF.L.U32 R18, R18, 0x17, RZ ;  /* 0x0000001712127819 */ /* 0x000fe200000006ff */
[----:B------:R-:W-:Y:S02]  /*4d90*/  FFMA.RM R20, R20, R69, 12582913 ;  /* 0x4b40000114147423 */ /* 0x000fe40000004045 */
[----:B------:R-:W-:Y:S02]  /*4da0*/  FFMA R11, R24, 1.4426950216293334961, -R11 ;  /* 0x3fb8aa3b180b7823 */ /* 0x000fe4000000080b */
[C---:B------:R-:W-:Y:S01]  /*4db0*/  FADD R22, R20.reuse, -12583039 ;  /* 0xcb40007f14167421 */ /* 0x040fe20000000000 */
[----:B------:R-:W-:Y:S01]  /*4dc0*/  SHF.L.U32 R19, R20, 0x17, RZ ;  /* 0x0000001714137819 */ /* 0x000fe200000006ff */
[----:B------:R-:W-:Y:S01]  /*4dd0*/  FFMA R11, R24, 1.925963033500011079e-08, R11 ;  /* 0x32a57060180b7823 */ /* 0x000fe2000000000b */
[----:B------:R-:W-:Y:S01]  /*4de0*/  FFMA.SAT R20, R21, R68, 0.5 ;  /* 0x3f00000015147423 */ /* 0x000fe20000002044 */
[----:B------:R-:W-:-:S03]  /*4df0*/  FFMA R22, R23, 1.4426950216293334961, -R22 ;  /* 0x3fb8aa3b17167823 */ /* 0x000fc60000000816 */
[----:B------:R-:W-:Y:S01]  /*4e00*/  FFMA.RM R20, R20, R69, 12582913 ;  /* 0x4b40000114147423 */ /* 0x000fe20000004045 */
[----:B------:R-:W0:Y:S01]  /*4e10*/  MUFU.EX2 R11, R11 ;  /* 0x0000000b000b7308 */ /* 0x000e220000000800 */
[----:B------:R-:W-:Y:S02]  /*4e20*/  FFMA R22, R23, 1.925963033500011079e-08, R22 ;  /* 0x32a5706017167823 */ /* 0x000fe40000000016 */
[C---:B------:R-:W-:Y:S01]  /*4e30*/  FADD R24, R20.reuse, -12583039 ;  /* 0xcb40007f14187421 */ /* 0x040fe20000000000 */
[----:B------:R-:W-:-:S03]  /*4e40*/  SHF.L.U32 R20, R20, 0x17, RZ ;  /* 0x0000001714147819 */ /* 0x000fc600000006ff */
[C---:B------:R-:W-:Y:S01]  /*4e50*/  FFMA R24, R21.reuse, 1.4426950216293334961, -R24 ;  /* 0x3fb8aa3b15187823 */ /* 0x040fe20000000818 */
[----:B------:R-:W1:Y:S03]  /*4e60*/  MUFU.EX2 R22, R22 ;  /* 0x0000001600167308 */ /* 0x000e660000000800 */
[----:B------:R-:W-:Y:S01]  /*4e70*/  FFMA R24, R21, 1.925963033500011079e-08, R24 ;  /* 0x32a5706015187823 */ /* 0x000fe20000000018 */
[----:B0-----:R-:W-:-:S04]  /*4e80*/  FMUL R18, R18, R11 ;  /* 0x0000000b12127220 */ /* 0x001fc80000400000 */
[----:B------:R-:W0:Y:S01]  /*4e90*/  MUFU.EX2 R11, R24 ;  /* 0x00000018000b7308 */ /* 0x000e220000000800 */
[----:B-1----:R-:W-:Y:S01]  /*4ea0*/  FMUL R19, R19, R22 ;  /* 0x0000001613137220 */ /* 0x002fe20000400000 */
[----:B------:R-:W-:-:S04]  /*4eb0*/  FFMA.SAT R22, R12, R68, 0.5 ;  /* 0x3f0000000c167423 */ /* 0x000fc80000002044 */
        /* <DEDUP_REMOVED lines=69> */
[----:B------:R-:W-:Y:S01]  /*5310*/  FADD R34, R12, -12583039 ;  /* 0xcb40007f0c227421 */ /* 0x000fe20000000000 */
[C---:B------:R-:W-:Y:S01]  /*5320*/  FADD R11, R68.reuse, -12583039 ;  /* 0xcb40007f440b7421 */ /* 0x040fe20000000000 */
        /* <DEDUP_REMOVED lines=41> */
.L_x_8758:
[----:B------:R-:W-:Y:S02]  /*55c0*/  HFMA2 R12, -RZ, RZ, 0, 4.76837158203125e-07 ;  /* 0x00000008ff0c7431 */ /* 0x000fe400000001ff */
[----:B------:R-:W-:-:S05]  /*55d0*/  FADD R34, R13, R14 ;  /* 0x0000000e0d227221 */ /* 0x000fca0000000000 */
[----:B------:R-:W-:-:S07]  /*55e0*/  MOV R13, R34 ;  /* 0x00000022000d7202 */ /* 0x000fce0000000f00 */
[----:B------:R-:W-:Y:S05]  /*55f0*/  WARPSYNC.COLLECTIVE R15, `(.L_x_8759) ;  /* 0x000000000f087348 */ /* 0x000fea0003c00000 */
[----:B------:R0:W1:Y:S02]  /*5600*/  SHFL.BFLY P6, R14, R13, R12, R11 ;  /* 0x0c00000c0d0e7389 */ /* 0x00006400000c000b */
[----:B01----:R-:W-:Y:S05]  /*5610*/  ENDCOLLECTIVE ;  /* 0x000000000000791b */ /* 0x003fea0003800000 */
.L_x_8759:
[----:B------:R-:W-:Y:S02]  /*5620*/  HFMA2 R12, -RZ, RZ, 0, 2.384185791015625e-07 ;  /* 0x00000004ff0c7431 */ /* 0x000fe400000001ff */
[----:B------:R-:W-:-:S05]  /*5630*/  FADD R35, R34, R14 ;  /* 0x0000000e22237221 */ /* 0x000fca0000000000 */
[----:B------:R-:W-:-:S07]  /*5640*/  MOV R13, R35 ;  /* 0x00000023000d7202 */ /* 0x000fce0000000f00 */
[----:B------:R-:W-:Y:S05]  /*5650*/  WARPSYNC.COLLECTIVE R15, `(.L_x_8760) ;  /* 0x000000000f087348 */ /* 0x000fea0003c00000 */
[----:B------:R0:W1:Y:S02]  /*5660*/  SHFL.BFLY P6, R14, R13, R12, R11 ;  /* 0x0c00000c0d0e7389 */ /* 0x00006400000c000b */
[----:B01----:R-:W-:Y:S05]  /*5670*/  ENDCOLLECTIVE ;  /* 0x000000000000791b */ /* 0x003fea0003800000 */
.L_x_8760:
[----:B------:R-:W-:Y:S02]  /*5680*/  HFMA2 R12, -RZ, RZ, 0, 1.1920928955078125e-07 ;  /* 0x00000002ff0c7431 */ /* 0x000fe400000001ff */
[----:B------:R-:W-:-:S05]  /*5690*/  FADD R36, R35, R14 ;  /* 0x0000000e23247221 */ /* 0x000fca0000000000 */
[----:B------:R-:W-:-:S07]  /*56a0*/  MOV R13, R36 ;  /* 0x00000024000d7202 */ /* 0x000fce0000000f00 */
[----:B------:R-:W-:Y:S05]  /*56b0*/  WARPSYNC.COLLECTIVE R15, `(.L_x_8761) ;  /* 0x000000000f087348 */ /* 0x000fea0003c00000 */
[----:B------:R0:W1:Y:S02]  /*56c0*/  SHFL.BFLY P6, R14, R13, R12, R11 ;  /* 0x0c00000c0d0e7389 */ /* 0x00006400000c000b */
[----:B01----:R-:W-:Y:S05]  /*56d0*/  ENDCOLLECTIVE ;  /* 0x000000000000791b */ /* 0x003fea0003800000 */
.L_x_8761:
[----:B------:R-:W-:Y:S02]  /*56e0*/  HFMA2 R12, -RZ, RZ, 0, 5.9604644775390625e-08 ;  /* 0x00000001ff0c7431 */ /* 0x000fe400000001ff */
[----:B------:R-:W-:-:S05]  /*56f0*/  FADD R37, R36, R14 ;  /* 0x0000000e24257221 */ /* 0x000fca0000000000 */
[----:B------:R-:W-:-:S07]  /*5700*/  MOV R13, R37 ;  /* 0x00000025000d7202 */ /* 0x000fce0000000f00 */
[----:B------:R-:W-:Y:S05]  /*5710*/  WARPSYNC.COLLECTIVE R15, `(.L_x_8762) ;  /* 0x000000000f087348 */ /* 0x000fea0003c00000 */
[----:B------:R0:W1:Y:S02]  /*5720*/  SHFL.BFLY P6, R14, R13, R12, R11 ;  /* 0x0c00000c0d0e7389 */ /* 0x00006400000c000b */
[----:B01----:R-:W-:Y:S05]  /*5730*/  ENDCOLLECTIVE ;  /* 0x000000000000791b */ /* 0x003fea0003800000 */
.L_x_8762:
[----:B------:R-:W-:Y:S05]  /*5740*/  BRA `(.L_x_8763) ;  /* 0xffffffc800947947 */ /* 0x000fea000383ffff */
        .weak           $__internal_172_$__cuda_sm3x_div_rn_noftz_f32_slowpath
        .type           $__internal_172_$__cuda_sm3x_div_rn_noftz_f32_slowpath,@function
        .size           $__internal_172_$__cuda_sm3x_div_rn_noftz_f32_slowpath,(.L_x_15489 - $__internal_172_$__cuda_sm3x_div_rn_noftz_f32_slowpath)
$__internal_172_$__cuda_sm3x_div_rn_noftz_f32_slowpath:
        /* <DEDUP_REMOVED lines=35> */
.L_x_8765:
[----:B------:R-:W-:Y:S01]  /*5980*/  LEA R36, R14, 0xc0800000, 0x17 ;  /* 0xc08000000e247811 */ /* 0x000fe200078eb8ff */
[----:B------:R-:W-:Y:S01]  /*5990*/  BSSY.RECONVERGENT B2, `(.L_x_8770) ;  /* 0x0000036000027945 */ /* 0x000fe20003800200 */
[----:B------:R-:W-:Y:S02]  /*59a0*/  IADD3 R68, PT, PT, R11, -0x7f, RZ ;  /* 0xffffff810b447810 */ /* 0x000fe40007ffe0ff */
[----:B------:R-:W-:Y:S02]  /*59b0*/  IADD3 R70, PT, PT, -R36, R12, RZ ;  /* 0x0000000c24467210 */ /* 0x000fe40007ffe1ff */
[----:B------:R-:W-:Y:S02]  /*59c0*/  IADD3 R14, PT, PT, R68, 0x7f, -R14 ;  /* 0x0000007f440e7810 */ /* 0x000fe40007ffe80e */
[----:B------:R-:W0:Y:S01]  /*59d0*/  MUFU.RCP R12, R70 ;  /* 0x00000046000c7308 */ /* 0x000e220000001000 */
[----:B------:R-:W-:-:S04]  /*59e0*/  FADD.FTZ R36, -R70, -RZ ;  /* 0x800000ff46247221 */ /* 0x000fc80000010100 */
[----:B0-----:R-:W-:-:S04]  /*59f0*/  FFMA R11, R12, R36, 1 ;  /* 0x3f8000000c0b7423 */ /* 0x001fc80000000024 */
[----:B------:R-:W-:Y:S01]  /*5a00*/  FFMA R12, R12, R11, R12 ;  /* 0x0000000b0c0c7223 */ /* 0x000fe2000000000c */
[----:B------:R-:W-:-:S04]  /*5a10*/  IMAD R11, R68, -0x800000, R31 ;  /* 0xff800000440b7824 */ /* 0x000fc800078e021f */
        /* <DEDUP_REMOVED lines=41> */
.L_x_8772:
[----:B------:R-:W-:-:S04]  /*5cb0*/  LOP3.LUT R13, R13, 0x80000000, RZ, 0xc0, !PT ;  /* 0x800000000d0d7812 */ /* 0x000fc800078ec0ff */
[----:B------:R-:W-:Y:S01]  /*5cc0*/  LOP3.LUT R13, R13, 0x7f800000, RZ, 0xfc, !PT ;  /* 0x7f8000000d0d7812 */ /* 0x000fe200078efcff */
[----:B------:R-:W-:Y:S06]  /*5cd0*/  BRA `(.L_x_8773) ;  /* 0x0000000000047947 */ /* 0x000fec0003800000 */
.L_x_8771:
[----:B------:R-:W-:-:S07]  /*5ce0*/  LEA R13, R36, R13, 0x17 ;  /* 0x0000000d240d7211 */ /* 0x000fce00078eb8ff */
.L_x_8773:
[----:B------:R-:W-:Y:S05]  /*5cf0*/  BSYNC.RECONVERGENT B2 ;  /* 0x0000000000027941 */ /* 0x000fea0003800200 */
.L_x_8770:
[----:B------:R-:W-:Y:S05]  /*5d00*/  BRA `(.L_x_8774) ;  /* 0x0000000000207947 */ /* 0x000fea0003800000 */
.L_x_8769:
[----:B------:R-:W-:-:S04]  /*5d10*/  LOP3.LUT R12, R12, 0x80000000, R31, 0x48, !PT ;  /* 0x800000000c0c7812 */ /* 0x000fc800078e481f */
[----:B------:R-:W-:Y:S01]  /*5d20*/  LOP3.LUT R13, R12, 0x7f800000, RZ, 0xfc, !PT ;  /* 0x7f8000000c0d7812 */ /* 0x000fe200078efcff */
[----:B------:R-:W-:Y:S06]  /*5d30*/  BRA `(.L_x_8774) ;  /* 0x0000000000147947 */ /* 0x000fec0003800000 */
.L_x_8768:
[----:B------:R-:W-:Y:S01]  /*5d40*/  LOP3.LUT R13, R12, 0x80000000, R31, 0x48, !PT ;  /* 0x800000000c0d7812 */ /* 0x000fe200078e481f */
[----:B------:R-:W-:Y:S06]  /*5d50*/  BRA `(.L_x_8774) ;  /* 0x00000000000c7947 */ /* 0x000fec0003800000 */
.L_x_8767:
[----:B------:R-:W0:Y:S01]  /*5d60*/  MUFU.RSQ R13, -QNAN ;  /* 0xffc00000000d7908 */ /* 0x000e220000001400 */
[----:B------:R-:W-:Y:S05]  /*5d70*/  BRA `(.L_x_8774) ;  /* 0x0000000000047947 */ /* 0x000fea0003800000 */
.L_x_8766:
[----:B------:R-:W-:-:S07]  /*5d80*/  FADD.FTZ R13, R31, R12 ;  /* 0x0000000c1f0d7221 */ /* 0x000fce0000010000 */
.L_x_8774:
[----:B------:R-:W-:Y:S05]  /*5d90*/  BSYNC.RECONVERGENT B1 ;  /* 0x0000000000017941 */ /* 0x000fea0003800200 */
.L_x_8764:
[----:B0-----:R-:W-:Y:S01]  /*5da0*/  MOV R11, R13 ;  /* 0x0000000d000b7202 */ /* 0x001fe20000000f00 */
[----:B------:R-:W-:Y:S01]  /*5db0*/  HFMA2 R13, -RZ, RZ, 0, 0 ;  /* 0x00000000ff0d7431 */ /* 0x000fe200000001ff */
[----:B------:R-:W-:-:S04]  /*5dc0*/  MOV R12, R34 ;  /* 0x00000022000c7202 */ /* 0x000fc80000000f00 */
[----:B------:R-:W-:Y:S05]  /*5dd0*/  RET.REL.NODEC R12 `(_ZN7oneflow4cuda7softmax15SoftmaxWarpImplI10SimpleLoadIffE11SimpleStoreIffEfLi1ELi26ELi32ELi1ELb1ELNS1_9AlgorithmE0EEEvT_T0_ll) ;  /* 0xffffffa00c887950 */ /* 0x000fea0003c3ffff */
.L_x_8775:
        /* <DEDUP_REMOVED lines=10> */
.L_x_15489:


//--------------------- .text._ZN7oneflow4cuda7softmax15SoftmaxWarpImplI10SimpleLoadIffE11SimpleStoreIffEfLi1ELi26ELi32ELi1ELb0ELNS1_9AlgorithmE0EEEvT_T0_ll --------------------------
	.section	.text._ZN7oneflow4cuda7softmax15SoftmaxWarpImplI10SimpleLoadIffE11SimpleStoreIffEfLi1ELi26ELi32ELi1ELb0ELNS1_9AlgorithmE0EEEvT_T0_ll,"ax",@progbits
	.align	128
        .global         _ZN7oneflow4cuda7softmax15SoftmaxWarpImplI10SimpleLoadIffE11SimpleStoreIffEfLi1ELi26ELi32ELi1ELb0ELNS1_9AlgorithmE0EEEvT_T0_ll
        .type           _ZN7oneflow4cuda7softmax15SoftmaxWarpImplI10SimpleLoadIffE11SimpleStoreIffEfLi1ELi26ELi32ELi1ELb0ELNS1_9AlgorithmE0EEEvT_T0_ll,@function
        .size           _ZN7oneflow4cuda7softmax15SoftmaxWarpImplI10SimpleLoadIffE11SimpleStoreIffEfLi1ELi26ELi32ELi1ELb0ELNS1_9AlgorithmE0EEEvT_T0_ll,(.L_x_15490 - _ZN7oneflow4cuda7softmax15SoftmaxWarpImplI10SimpleLoadIffE11SimpleStoreIffEfLi1ELi26ELi32ELi1ELb0ELNS1_9AlgorithmE0EEEvT_T0_ll)
        .other          _ZN7oneflow4cuda7softmax15SoftmaxWarpImplI10SimpleLoadIffE11SimpleStoreIffEfLi1ELi26ELi32ELi1ELb0ELNS1_9AlgorithmE0EEEvT_T0_ll,@"STO_CUDA_ENTRY STV_DEFAULT"
_ZN7oneflow4cuda7softmax15SoftmaxWarpImplI10SimpleLoadIffE11SimpleStoreIffEfLi1ELi26ELi32ELi1ELb0ELNS1_9AlgorithmE0EEEvT_T0_ll:
.text._ZN7oneflow4cuda7softmax15SoftmaxWarpImplI10SimpleLoadIffE11SimpleStoreIffEfLi1ELi26ELi32ELi1ELb0ELNS1_9AlgorithmE0EEEvT_T0_ll:
        /* <DEDUP_REMOVED lines=24> */
.L_x_8776:
        /* <DEDUP_REMOVED lines=13> */
.L_x_8830:
        /* <DEDUP_REMOVED lines=88> */
[-C--:B------:R-:W-:Y:S01]  /*07d0*/  FFMA.RM R7, R7, R12.reuse, 12582913 ;  /* 0x4b40000107077423 */ /* 0x080fe2000000400c */
[----:B------:R-:W-:Y:S01]  /*07e0*/  FADD R5, R3, -12583039 ;  /* 0xcb40007f03057421 */ /* 0x000fe20000000000 */
[--C-:B------:R-:W-:Y:S01]  /*07f0*/  FADD R2, R26, -R48.reuse ;  /* 0x800000301a027221 */ /* 0x100fe20000000000 */
        /* <DEDUP_REMOVED lines=127> */
[----:B------:R1:W4:Y:S01]  /*0ff0*/  MUFU.EX2 R50, R31 ;  /* 0x0000001f00327308 */ /* 0x0003220000000800 */
[----:B--2---:R-:W-:Y:S01]  /*1000*/  FMUL R10, R10, R17 ;  /* 0x000000110a0a7220 */ /* 0x004fe20000400000 */
[----:B------:R-:W-:Y:S01]  /*1010*/  SHF.L.U32 R17, R23, 0x17, RZ ;  /* 0x0000001717117819 */ /* 0x000fe200000006ff */
[----:B------:R-:W-:-:S04]  /*1020*/  FFMA.RM R36, R13, R12, 12582913 ;  /* 0x4b4000010d247423 */ /* 0x000fc8000000400c */
[----:B------:R-:W-:Y:S01]  /*1030*/  FADD R13, R36, -12583039 ;  /* 0xcb40007f240d7421 */ /* 0x000fe20000000000 */
[----:B---3--:R-:W-:Y:S01]  /*1040*/  FMUL R18, R18, R19 ;  /* 0x0000001312127220 */ /* 0x008fe20000400000 */
[----:B------:R-:W-:Y:S01]  /*1050*/  SHF.L.U32 R19, R29, 0x17, RZ ;  /* 0x000000171d137819 */ /* 0x000fe200000006ff */
[----:B-1----:R-:W-:Y:S01]  /*1060*/  FFMA.SAT R31, R26, R11, 0.5 ;  /* 0x3f0000001a1f7423 */ /* 0x002fe2000000200b */
[----:B------:R-:W-:-:S03]  /*1070*/  FFMA R13, R46, 1.4426950216293334961, -R13 ;  /* 0x3fb8aa3b2e0d7823 */ /* 0x000fc6000000080d */
[----:B------:R-:W-:Y:S01]  /*1080*/  FFMA.RM R31, R31, R12, 12582913 ;  /* 0x4b4000011f1f7423 */ /* 0x000fe2000000400c */
[----:B------:R-:W-:Y:S01]  /*1090*/  FFMA R46, R46, 1.925963033500011079e-08, R13 ;  /* 0x32a570602e2e7823 */ /* 0x000fe2000000000d */
[----:B------:R-:W-:Y:S01]  /*10a0*/  FFMA.SAT R13, R30, R11, 0.5 ;  /* 0x3f0000001e0d7423 */ /* 0x000fe2000000200b */
[----:B----4-:R-:W-:Y:S02]  /*10b0*/  FMUL R17, R17, R50 ;  /* 0x0000003211117220 */ /* 0x010fe40000400000 */
        /* <DEDUP_REMOVED lines=9> */
[----:B------:R1:W-:Y:S03]  /*1150*/  MUFU.EX2 R50, R43 ;  /* 0x0000002b00327308 */ /* 0x0003e60000000800 */
[C---:B------:R-:W-:Y:S01]  /*1160*/  FADD R23, R15.reuse, -12583039 ;  /* 0xcb40007f0f177421 */ /* 0x040fe20000000000 */
[----:B------:R-:W-:-:S03]  /*1170*/  SHF.L.U32 R15, R15, 0x17, RZ ;  /* 0x000000170f0f7819 */ /* 0x000fc600000006ff */
[----:B------:R-:W-:Y:S01]  /*1180*/  FFMA R23, R28, 1.4426950216293334961, -R23 ;  /* 0x3fb8aa3b1c177823 */ /* 0x000fe20000000817 */
[----:B------:R-:W-:Y:S01]  /*1190*/  MUFU.EX2 R30, R30 ;  /* 0x0000001e001e7308 */ /* 0x000fe20000000800 */
[-C--:B-1----:R-:W-:Y:S02]  /*11a0*/  FFMA.SAT R43, R48, R11.reuse, 0.5 ;  /* 0x3f000000302b7423 */ /* 0x082fe4000000200b */
        /* <DEDUP_REMOVED lines=8> */
[----:B------:R-:W-:Y:S02]  /*1230*/  FFMA.RM R14, R23, R12, 12582913 ;  /* 0x4b400001170e7423 */ /* 0x000fe4000000400c */
[----:B------:R-:W1:Y:S02]  /*1240*/  MUFU.EX2 R23, R44 ;  /* 0x0000002c00177308 */ /* 0x000e640000000800 */
[----:B------:R-:W-:-:S04]  /*1250*/  FADD R27, R14, -12583039 ;  /* 0xcb40007f0e1b7421 */ /* 0x000fc80000000000 */
[C---:B------:R-:W-:Y:S02]  /*1260*/  FFMA R27, R20.reuse, 1.4426950216293334961, -R27 ;  /* 0x3fb8aa3b141b7823 */ /* 0x040fe4000000081b */
[----:B------:R-:W-:Y:S02]  /*1270*/  MUFU.EX2 R44, R28 ;  /* 0x0000001c002c7308 */ /* 0x000fe40000000800 */
[----:B------:R-:W-:Y:S01]  /*1280*/  FFMA R37, R20, 1.925963033500011079e-08, R27 ;  /* 0x32a5706014257823 */ /* 0x000fe2000000001b */
[----:B------:R-:W-:Y:S01]  /*1290*/  FFMA.SAT R27, R22, R11, 0.5 ;  /* 0x3f000000161b7423 */ /* 0x000fe2000000200b */
[----:B------:R-:W-:Y:S02]  /*12a0*/  SHF.L.U32 R20, R21, 0x17, RZ ;  /* 0x0000001715147819 */ /* 0x000fe400000006ff */
[----:B------:R-:W-:Y:S01]  /*12b0*/  SHF.L.U32 R21, R35, 0x17, RZ ;  /* 0x0000001723157819 */ /* 0x000fe200000006ff */
[----:B------:R-:W-:Y:S01]  /*12c0*/  FFMA.RM R27, R27, R12, 12582913 ;  /* 0x4b4000011b1b7423 */ /* 0x000fe2000000400c */
[----:B------:R-:W-:Y:S01]  /*12d0*/  FADD R35, R31, -12583039 ;  /* 0xcb40007f1f237421 */ /* 0x000fe20000000000 */
[----:B-1----:R-:W-:-:S02]  /*12e0*/  FMUL R20, R20, R23 ;  /* 0x0000001714147220 */ /* 0x002fc40000400000 */
[----:B------:R-:W-:Y:S01]  /*12f0*/  FADD R23, R27, -12583039 ;  /* 0xcb40007f1b177421 */ /* 0x000fe20000000000 */
[----:B------:R-:W-:Y:S01]  /*1300*/  FFMA R35, R26, 1.4426950216293334961, -R35 ;  /* 0x3fb8aa3b1a237823 */ /* 0x000fe20000000823 */
[----:B------:R-:W-:Y:S01]  /*1310*/  FMUL R21, R21, R50 ;  /* 0x0000003215157220 */ /* 0x000fe20000400000 */
[----:B------:R-:W-:Y:S01]  /*1320*/  SHF.L.U32 R27, R27, 0x17, RZ ;  /* 0x000000171b1b7819 */ /* 0x000fe200000006ff */
[----:B------:R-:W-:Y:S01]  /*1330*/  FFMA R23, R22, 1.4426950216293334961, -R23 ;  /* 0x3fb8aa3b16177823 */ /* 0x000fe20000000817 */
[----:B------:R-:W-:Y:S01]  /*1340*/  FFMA R26, R26, 1.925963033500011079e-08, R35 ;  /* 0x32a570601a1a7823 */ /* 0x000fe20000000023 */
[----:B------:R-:W-:Y:S01]  /*1350*/  FFMA.SAT R35, R24, R11, 0.5 ;  /* 0x3f00000018237423 */ /* 0x000fe2000000200b */
[----:B------:R-:W-:Y:S01]  /*1360*/  MUFU.EX2 R50, R37 ;  /* 0x0000002500327308 */ /* 0x000fe20000000800 */
[----:B------:R-:W-:Y:S01]  /*1370*/  FFMA R42, R22, 1.925963033500011079e-08, R23 ;  /* 0x32a57060162a7823 */ /* 0x000fe20000000017 */
[----:B------:R-:W-:Y:S01]  /*1380*/  SHF.L.U32 R22, R36, 0x17, RZ ;  /* 0x0000001724167819 */ /* 0x000fe200000006ff */
[----:B------:R-:W-:-:S05]  /*1390*/  FFMA.RM R35, R35, R12, 12582913 ;  /* 0x4b40000123237423 */ /* 0x000fca000000400c */
[----:B------:R-:W1:Y:S08]  /*13a0*/  MUFU.EX2 R23, R46 ;  /* 0x0000002e00177308 */ /* 0x000e700000000800 */
[----:B------:R-:W2:Y:S08]  /*13b0*/  MUFU.EX2 R46, R29 ;  /* 0x0000001d002e7308 */ /* 0x000eb00000000800 */
[----:B------:R-:W3:Y:S01]  /*13c0*/  MUFU.EX2 R42, R42 ;  /* 0x0000002a002a7308 */ /* 0x000ee20000000800 */
[----:B-1----:R-:W-:Y:S01]  /*13d0*/  FMUL R22, R22, R23 ;  /* 0x0000001716167220 */ /* 0x002fe20000400000 */
[C---:B------:R-:W-:Y:S01]  /*13e0*/  FADD R23, R35.reuse, -12583039 ;  /* 0xcb40007f23177421 */ /* 0x040fe20000000000 */
[----:B------:R-:W-:-:S03]  /*13f0*/  SHF.L.U32 R35, R35, 0x17, RZ ;  /* 0x0000001723237819 */ /* 0x000fc600000006ff */
[C---:B------:R-:W-:Y:S02]  /*1400*/  FFMA R23, R24.reuse, 1.4426950216293334961, -R23 ;  /* 0x3fb8aa3b18177823 */ /* 0x040fe40000000817 */
[----:B------:R1:W-:Y:S01]  /*1410*/  MUFU.EX2 R29, R26 ;  /* 0x0000001a001d7308 */ /* 0x0003e20000000800 */
[----:B--2---:R-:W-:Y:S01]  /*1420*/  FMUL R25, R25, R46 ;  /* 0x0000002e19197220 */ /* 0x004fe20000400000 */
[----:B------:R-:W-:Y:S01]  /*1430*/  FFMA R36, R24, 1.925963033500011079e-08, R23 ;  /* 0x32a5706018247823 */ /* 0x000fe20000000017 */
[----:B------:R-:W-:-:S04]  /*1440*/  FFMA.SAT R23, R34, R11, 0.5 ;  /* 0x3f00000022177423 */ /* 0x000fc8000000200b */
[-C--:B------:R-:W-:Y:S01]  /*1450*/  FFMA.RM R11, R23, R12.reuse, 12582913 ;  /* 0x4b400001170b7423 */ /* 0x080fe2000000400c */
[----:B------:R-:W-:Y:S01]  /*1460*/  FFMA.RM R12, R43, R12, 12582913 ;  /* 0x4b4000012b0c7423 */ /* 0x000fe2000000400c */
[----:B------:R-:W-:Y:S01]  /*1470*/  MUFU.EX2 R36, R36 ;  /* 0x0000002400247308 */ /* 0x000fe20000000800 */
[----:B---3--:R-:W-:Y:S01]  /*1480*/  FMUL R27, R27, R42 ;  /* 0x0000002a1b1b7220 */ /* 0x008fe20000400000 */
        /* <DEDUP_REMOVED lines=25> */
[----:B------:R-:W-:Y:S02]  /*1620*/  SHF.L.U32 R15, R14, 0x17, RZ ;  /* 0x000000170e0f7819 */ /* 0x000fe400000006ff */
[----:B------:R-:W-:-:S03]  /*1630*/  FADD R28, R13, R20 ;  /* 0x000000140d1c7221 */ /* 0x000fc60000000000 */
[----:B-1----:R-:W-:Y:S01]  /*1640*/  FMUL R26, R15, R50 ;  /* 0x000000320f1a7220 */ /* 0x002fe20000400000 */
[----:B------:R-:W-:Y:S01]  /*1650*/  FADD R13, R28, R21 ;  /* 0x000000151c0d7221 */ /* 0x000fe20000000000 */
[----:B------:R-:W1:Y:S03]  /*1660*/  MUFU.EX2 R15, R48 ;  /* 0x00000030000f7308 */ /* 0x000e660000000800 */
[----:B------:R-:W-:-:S04]  /*1670*/  FADD R28, R13, R22 ;  /* 0x000000160d1c7221 */ /* 0x000fc80000000000 */
[----:B------:R-:W-:Y:S01]  /*1680*/  FADD R13, R28, R23 ;  /* 0x000000171c0d7221 */ /* 0x000fe20000000000 */
[----:B------:R-:W-:Y:S01]  /*1690*/  SHF.L.U32 R28, R31, 0x17, RZ ;  /* 0x000000171f1c7819 */ /* 0x000fe200000006ff */
[----:B--2---:R-:W-:Y:S02]  /*16a0*/  FMUL R31, R11, R34 ;  /* 0x000000220b1f7220 */ /* 0x004fe40000400000 */
[----:B------:R-:W-:Y:S02]  /*16b0*/  FADD R14, R13, R24 ;  /* 0x000000180d0e7221 */ /* 0x000fe40000000000 */
[----:B------:R-:W-:Y:S01]  /*16c0*/  FMUL R28, R28, R29 ;  /* 0x0000001d1c1c7220 */ /* 0x000fe20000400000 */
[----:B------:R-:W-:Y:S01]  /*16d0*/  FMUL R29, R35, R36 ;  /* 0x00000024231d7220 */ /* 0x000fe20000400000 */
        /* <DEDUP_REMOVED lines=17> */
.L_x_8842:
        /* <DEDUP_REMOVED lines=12> */
[----:B0-----:R-:W-:Y:S05]  /*18b0*/  CALL.REL.NOINC `($__internal_173_$__cuda_sm3x_div_rn_noftz_f32_slowpath) ;  /* 0x0000003000047944 */ /* 0x001fea0003c00000 */
[----:B------:R-:W-:-:S07]  /*18c0*/  MOV R11, R5 ;  /* 0x00000005000b7202 */ /* 0x000fce0000000f00 */
.L_x_8779:
[----:B------:R-:W-:Y:S05]  /*18d0*/  BSYNC.RECONVERGENT B2 ;  /* 0x0000000000027941 */ /* 0x000fea0003800200 */
.L_x_8778:
        /* <DEDUP_REMOVED lines=12> */
[----:B0-----:R-:W-:Y:S05]  /*19a0*/  CALL.REL.NOINC `($__internal_173_$__cuda_sm3x_div_rn_noftz_f32_slowpath) ;  /* 0x0000002c00c87944 */ /* 0x001fea0003c00000 */
[----:B------:R-:W-:-:S07]  /*19b0*/  MOV R14, R5 ;  /* 0x00000005000e7202 */ /* 0x000fce0000000f00 */
.L_x_8781:
[----:B------:R-:W-:Y:S05]  /*19c0*/  BSYNC.RECONVERGENT B2 ;  /* 0x0000000000027941 */ /* 0x000fea0003800200 */
.L_x_8780:
        /* <DEDUP_REMOVED lines=14> */
.L_x_8783:
[----:B------:R-:W-:Y:S05]  /*1ab0*/  BSYNC.RECONVERGENT B2 ;  /* 0x0000000000027941 */ /* 0x000fea0003800200 */
.L_x_8782:
        /* <DEDUP_REMOVED lines=14> */
.L_x_8785:
[----:B------:R-:W-:Y:S05]  /*1ba0*/  BSYNC.RECONVERGENT B2 ;  /* 0x0000000000027941 */ /* 0x000fea0003800200 */
.L_x_8784:
        /* <DEDUP_REMOVED lines=14> */
.L_x_8787:
[----:B------:R-:W-:Y:S05]  /*1c90*/  BSYNC.RECONVERGENT B2 ;  /* 0x0000000000027941 */ /* 0x000fea0003800200 */
.L_x_8786:
        /* <DEDUP_REMOVED lines=14> */
.L_x_8789:
[----:B------:R-:W-:Y:S05]  /*1d80*/  BSYNC.RECONVERGENT B2 ;  /* 0x0000000000027941 */ /* 0x000fea0003800200 */
.L_x_8788:
        /* <DEDUP_REMOVED lines=14> */
.L_x_8791:
[----:B------:R-:W-:Y:S05]  /*1e70*/  BSYNC.RECONVERGENT B2 ;  /* 0x0000000000027941 */ /* 0x000fea0003800200 */
.L_x_8790:
        /* <DEDUP_REMOVED lines=14> */
.L_x_8793:
[----:B------:R-:W-:Y:S05]  /*1f60*/  BSYNC.RECONVERGENT B2 ;  /* 0x0000000000027941 */ /* 0x000fea0003800200 */
.L_x_8792:
        /* <DEDUP_REMOVED lines=14> */
.L_x_8795:
[----:B------:R-:W-:Y:S05]  /*2050*/  BSYNC.RECONVERGENT B2 ;  /* 0x0000000000027941 */ /* 0x000fea0003800200 */
.L_x_8794:
        /* <DEDUP_REMOVED lines=14> */
.L_x_8797:
[----:B------:R-:W-:Y:S05]  /*2140*/  BSYNC.RECONVERGENT B2 ;  /* 0x0000000000027941 */ /* 0x000fea0003800200 */
.L_x_8796:
        /* <DEDUP_REMOVED lines=14> */
.L_x_8799:
[----:B------:R-:W-:Y:S05]  /*2230*/  BSYNC.RECONVERGENT B2 ;  /* 0x0000000000027941 */ /* 0x000fea0003800200 */
.L_x_8798:
        /* <DEDUP_REMOVED lines=14> */
.L_x_8801:
[----:B------:R-:W-:Y:S05]  /*2320*/  BSYNC.RECONVERGENT B2 ;  /* 0x0000000000027941 */ /* 0x000fea0003800200 */
.L_x_8800:
        /* <DEDUP_REMOVED lines=14> */
.L_x_8803:
[----:B------:R-:W-:Y:S05]  /*2410*/  BSYNC.RECONVERGENT B2 ;  /* 0x0000000000027941 */ /* 0x000fea0003800200 */
.L_x_8802:
        /* <DEDUP_REMOVED lines=14> */
.L_x_8805:
[----:B------:R-:W-:Y:S05]  /*2500*/  BSYNC.RECONVERGENT B2 ;  /* 0x0000000000027941 */ /* 0x000fea0003800200 */
.L_x_8804:
        /* <DEDUP_REMOVED lines=14> */
.L_x_8807:
[----:B------:R-:W-:Y:S05]  /*25f0*/  BSYNC.RECONVERGENT B2 ;  /* 0x0000000000027941 */ /* 0x000fea0003800200 */
.L_x_8806:
        /* <DEDUP_REMOVED lines=14> */
.L_x_8809:
[----:B------:R-:W-:Y:S05]  /*26e0*/  BSYNC.RECONVERGENT B2 ;  /* 0x0000000000027941 */ /* 0x000fea0003800200 */
.L_x_8808:
        /* <DEDUP_REMOVED lines=14> */
.L_x_8811:
[----:B------:R-:W-:Y:S05]  /*27d0*/  BSYNC.RECONVERGENT B2 ;  /* 0x0000000000027941 */ /* 0x000fea0003800200 */
.L_x_8810:
        /* <DEDUP_REMOVED lines=14> */
.L_x_8813:
[----:B------:R-:W-:Y:S05]  /*28c0*/  BSYNC.RECONVERGENT B2 ;  /* 0x0000000000027941 */ /* 0x000fea0003800200 */
.L_x_8812:
        /* <DEDUP_REMOVED lines=14> */
.L_x_8815:
[----:B------:R-:W-:Y:S05]  /*29b0*/  BSYNC.RECONVERGENT B2 ;  /* 0x0000000000027941 */ /* 0x000fea0003800200 */
.L_x_8814:
        /* <DEDUP_REMOVED lines=14> */
.L_x_8817:
[----:B------:R-:W-:Y:S05]  /*2aa0*/  BSYNC.RECONVERGENT B2 ;  /* 0x0000000000027941 */ /* 0x000fea0003800200 */
.L_x_8816:
        /* <DEDUP_REMOVED lines=14> */
.L_x_8819:
[----:B------:R-:W-:Y:S05]  /*2b90*/  BSYNC.RECONVERGENT B2 ;  /* 0x0000000000027941 */ /* 0x000fea0003800200 */
.L_x_8818:
        /* <DEDUP_REMOVED lines=14> */
.L_x_8821:
[----:B------:R-:W-:Y:S05]  /*2c80*/  BSYNC.RECONVERGENT B2 ;  /* 0x0000000000027941 */ /* 0x000fea0003800200 */
.L_x_8820:
        /* <DEDUP_REMOVED lines=14> */
.L_x_8823:
[----:B------:R-:W-:Y:S05]  /*2d70*/  BSYNC.RECONVERGENT B2 ;  /* 0x0000000000027941 */ /* 0x000fea0003800200 */
.L_x_8822:
        /* <DEDUP_REMOVED lines=14> */
.L_x_8825:
[----:B------:R-:W-:Y:S05]  /*2e60*/  BSYNC.RECONVERGENT B2 ;  /* 0x0000000000027941 */ /* 0x000fea0003800200 */
.L_x_8824:
        /* <DEDUP_REMOVED lines=14> */
.L_x_8827:
[----:B------:R-:W-:Y:S05]  /*2f50*/  BSYNC.RECONVERGENT B2 ;  /* 0x0000000000027941 */ /* 0x000fea0003800200 */
.L_x_8826:
        /* <DEDUP_REMOVED lines=13> */
.L_x_8829:
[----:B------:R-:W-:Y:S05]  /*3030*/  BSYNC.RECONVERGENT B2 ;  /* 0x0000000000027941 */ /* 0x000fea0003800200 */
.L_x_8828:
        /* <DEDUP_REMOVED lines=66> */
.L_x_8777:
[----:B------:R-:W-:Y:S01]  /*3460*/  BSSY B0, `(.L_x_8831) ;  /* 0x0000007000007945 */ /* 0x000fe20003800000 */
[----:B------:R-:W-:Y:S02]  /*3470*/  MOV R12, 0x10 ;  /* 0x00000010000c7802 */ /* 0x000fe40000000f00 */
[----:B------:R-:W-:Y:S02]  /*3480*/  MOV R11, 0x1f ;  /* 0x0000001f000b7802 */ /* 0x000fe40000000f00 */
[----:B------:R-:W-:-:S07]  /*3490*/  MOV R15, 0xffffffff ;  /* 0xffffffff000f7802 */ /* 0x000fce0000000f00 */
[----:B0-----:R-:W-:Y:S05]  /*34a0*/  WARPSYNC.COLLECTIVE R15, `(.L_x_8832) ;  /* 0x000000000f087348 */ /* 0x001fea0003c00000 */
[----:B------:R1:W2:Y:S02]  /*34b0*/  SHFL.BFLY P6, R14, R13, R12, R11 ;  /* 0x0c00000c0d0e7389 */ /* 0x0002a400000c000b */
[----:B012---:R-:W-:Y:S05]  /*34c0*/  ENDCOLLECTIVE ;  /* 0x000000000000791b */ /* 0x007fea0003800000 */
.L_x_8832:
[----:B------:R-:W-:Y:S05]  /*34d0*/  BSYNC B0 ;  /* 0x0000000000007941 */ /* 0x000fea0003800000 */
.L_x_8831:
        /* <DEDUP_REMOVED lines=8> */
.L_x_8833:
[----:B------:R-:W-:Y:S01]  /*3560*/  HFMA2 R12, -RZ, RZ, 0, 2.384185791015625e-07 ;  /* 0x00000004ff0c7431 */ /* 0x000fe200000001ff */
[----:B------:R-:W-:-:S04]  /*3570*/  FMNMX R0, R13, R14, !PT ;  /* 0x0000000e0d007209 */ /* 0x000fc80007800000 */
[----:B------:R-:W-:-:S07]  /*3580*/  MOV R13, R0 ;  /* 0x00000000000d7202 */ /* 0x000fce0000000f00 */
[----:B------:R-:W-:Y:S05]  /*3590*/  WARPSYNC.COLLECTIVE R15, `(.L_x_8834) ;  /* 0x000000000f087348 */ /* 0x000fea0003c00000 */
[----:B------:R0:W1:Y:S02]  /*35a0*/  SHFL.BFLY P6, R14, R13, R12, R11 ;  /* 0x0c00000c0d0e7389 */ /* 0x00006400000c000b */
[----:B01----:R-:W-:Y:S05]  /*35b0*/  ENDCOLLECTIVE ;  /* 0x000000000000791b */ /* 0x003fea0003800000 */
.L_x_8834:
[----:B------:R-:W-:Y:S01]  /*35c0*/  HFMA2 R12, -RZ, RZ, 0, 1.1920928955078125e-07 ;  /* 0x00000002ff0c7431 */ /* 0x000fe200000001ff */
[----:B------:R-:W-:-:S04]  /*35d0*/  FMNMX R2, R0, R14, !PT ;  /* 0x0000000e00027209 */ /* 0x000fc80007800000 */
[----:B------:R-:W-:-:S07]  /*35e0*/  MOV R13, R2 ;  /* 0x00000002000d7202 */ /* 0x000fce0000000f00 */
[----:B------:R-:W-:Y:S05]  /*35f0*/  WARPSYNC.COLLECTIVE R15, `(.L_x_8835) ;  /* 0x000000000f087348 */ /* 0x000fea0003c00000 */
[----:B------:R0:W1:Y:S02]  /*3600*/  SHFL.BFLY P6, R14, R13, R12, R11 ;  /* 0x0c00000c0d0e7389 */ /* 0x00006400000c000b */
[----:B01----:R-:W-:Y:S05]  /*3610*/  ENDCOLLECTIVE ;  /* 0x000000000000791b */ /* 0x003fea0003800000 */
.L_x_8835:
[----:B------:R-:W-:Y:S01]  /*3620*/  HFMA2 R12, -RZ, RZ, 0, 5.9604644775390625e-08 ;  /* 0x00000001ff0c7431 */ /* 0x000fe200000001ff */
[----:B------:R-:W-:-:S04]  /*3630*/  FMNMX R3, R2, R14, !PT ;  /* 0x0000000e02037209 */ /* 0x000fc80007800000 */
[----:B------:R-:W-:-:S07]  /*3640*/  MOV R13, R3 ;  /* 0x00000003000d7202 */ /* 0x000fce0000000f00 */
[----:B------:R-:W-:Y:S05]  /*3650*/  WARPSYNC.COLLECTIVE R15, `(.L_x_8836) ;  /* 0x000000000f087348 */ /* 0x000fea0003c00000 */
[----:B------:R0:W1:Y:S02]  /*3660*/  SHFL.BFLY P6, R14, R13, R12, R11 ;  /* 0x0c00000c0d0e7389 */ /* 0x00006400000c000b */
[----:B01----:R-:W-:Y:S05]  /*3670*/  ENDCOLLECTIVE ;  /* 0x000000000000791b */ /* 0x003fea0003800000 */
.L_x_8836:
        /* <DEDUP_REMOVED lines=268> */
.L_x_8837:
[----:B------:R-:W-:Y:S02]  /*4740*/  HFMA2 R12, -RZ, RZ, 0, 4.76837158203125e-07 ;  /* 0x00000008ff0c7431 */ /* 0x000fe400000001ff */
[----:B------:R-:W-:-:S05]  /*4750*/  FADD R34, R13, R14 ;  /* 0x0000000e0d227221 */ /* 0x000fca0000000000 */
[----:B------:R-:W-:-:S07]  /*4760*/  MOV R13, R34 ;  /* 0x00000022000d7202 */ /* 0x000fce0000000f00 */
[----:B------:R-:W-:Y:S05]  /*4770*/  WARPSYNC.COLLECTIVE R15, `(.L_x_8838) ;  /* 0x000000000f087348 */ /* 0x000fea0003c00000 */
[----:B------:R0:W1:Y:S02]  /*4780*/  SHFL.BFLY P6, R14, R13, R12, R11 ;  /* 0x0c00000c0d0e7389 */ /* 0x00006400000c000b */
[----:B01----:R-:W-:Y:S05]  /*4790*/  ENDCOLLECTIVE ;  /* 0x000000000000791b */ /* 0x003fea0003800000 */
.L_x_8838:
[----:B------:R-:W-:Y:S02]  /*47a0*/  HFMA2 R12, -RZ, RZ, 0, 2.384185791015625e-07 ;  /* 0x00000004ff0c7431 */ /* 0x000fe400000001ff */
[----:B------:R-:W-:-:S05]  /*47b0*/  FADD R35, R34, R14 ;  /* 0x0000000e22237221 */ /* 0x000fca0000000000 */
[----:B------:R-:W-:-:S07]  /*47c0*/  MOV R13, R35 ;  /* 0x00000023000d7202 */ /* 0x000fce0000000f00 */
[----:B------:R-:W-:Y:S05]  /*47d0*/  WARPSYNC.COLLECTIVE R15, `(.L_x_8839) ;  /* 0x000000000f087348 */ /* 0x000fea0003c00000 */
[----:B------:R0:W1:Y:S02]  /*47e0*/  SHFL.BFLY P6, R14, R13, R12, R11 ;  /* 0x0c00000c0d0e7389 */ /* 0x00006400000c000b */
[----:B01----:R-:W-:Y:S05]  /*47f0*/  ENDCOLLECTIVE ;  /* 0x000000000000791b */ /* 0x003fea0003800000 */
.L_x_8839:
[----:B------:R-:W-:Y:S02]  /*4800*/  HFMA2 R12, -RZ, RZ, 0, 1.1920928955078125e-07 ;  /* 0x00000002ff0c7431 */ /* 0x000fe400000001ff */
[----:B------:R-:W-:-:S05]  /*4810*/  FADD R36, R35, R14 ;  /* 0x0000000e23247221 */ /* 0x000fca0000000000 */
[----:B------:R-:W-:-:S07]  /*4820*/  MOV R13, R36 ;  /* 0x00000024000d7202 */ /* 0x000fce0000000f00 */
[----:B------:R-:W-:Y:S05]  /*4830*/  WARPSYNC.COLLECTIVE R15, `(.L_x_8840) ;  /* 0x000000000f087348 */ /* 0x000fea0003c00000 */
[----:B------:R0:W1:Y:S02]  /*4840*/  SHFL.BFLY P6, R14, R13, R12, R11 ;  /* 0x0c00000c0d0e7389 */ /* 0x00006400000c000b */
[----:B01----:R-:W-:Y:S05]  /*4850*/  ENDCOLLECTIVE ;  /* 0x000000000000791b */ /* 0x003fea0003800000 */
.L_x_8840:
[----:B------:R-:W-:Y:S02]  /*4860*/  HFMA2 R12, -RZ, RZ, 0, 5.9604644775390625e-08 ;  /* 0x00000001ff0c7431 */ /* 0x000fe400000001ff */
[----:B------:R-:W-:-:S05]  /*4870*/  FADD R37, R36, R14 ;  /* 0x0000000e24257221 */ /* 0x000fca0000000000 */
[----:B------:R-:W-:-:S07]  /*4880*/  MOV R13, R37 ;  /* 0x00000025000d7202 */ /* 0x000fce0000000f00 */
[----:B------:R-:W-:Y:S05]  /*4890*/  WARPSYNC.COLLECTIVE R15, `(.L_x_8841) ;  /* 0x000000000f087348 */ /* 0x000fea0003c00000 */
[----:B------:R0:W1:Y:S02]  /*48a0*/  SHFL.BFLY P6, R14, R13, R12, R11 ;  /* 0x0c00000c0d0e7389 */ /* 0x00006400000c000b */
[----:B01----:R-:W-:Y:S05]  /*48b0*/  ENDCOLLECTIVE ;  /* 0x000000000000791b */ /* 0x003fea0003800000 */
.L_x_8841:
[----:B------:R-:W-:Y:S05]  /*48c0*/  BRA `(.L_x_8842) ;  /* 0xffffffcc00c87947 */ /* 0x000fea000383ffff */
        .weak           $__internal_173_$__cuda_sm3x_div_rn_noftz_f32_slowpath
        .type           $__internal_173_$__cuda_sm3x_div_rn_noftz_f32_slowpath,@function
        .size           $__internal_173_$__cuda_sm3x_div_rn_noftz_f32_slowpath,(.L_x_15490 - $__internal_173_$__cuda_sm3x_div_rn_noftz_f32_slowpath)
$__internal_173_$__cuda_sm3x_div_rn_noftz_f32_slowpath:
        /* <DEDUP_REMOVED lines=34> */
.L_x_8844:
[----:B------:R-:W-:Y:S01]  /*4af0*/  LEA R43, R15, 0xc0800000, 0x17 ;  /* 0xc08000000f2b7811 */ /* 0x000fe200078eb8ff */
[----:B------:R-:W-:Y:S03]  /*4b00*/  BSSY.RECONVERGENT B1, `(.L_x_8849) ;  /* 0x0000036000017945 */ /* 0x000fe60003800200 */
[----:B------:R-:W-:Y:S02]  /*4b10*/  IADD3 R44, PT, PT, -R43, R12, RZ ;  /* 0x0000000c2b2c7210 */ /* 0x000fe40007ffe1ff */
[----:B------:R-:W-:Y:S02]  /*4b20*/  IADD3 R12, PT, PT, R36, -0x7f, RZ ;  /* 0xffffff81240c7810 */ /* 0x000fe40007ffe0ff */
[----:B------:R0:W1:Y:S01]  /*4b30*/  MUFU.RCP R43, R44 ;  /* 0x0000002c002b7308 */ /* 0x0000620000001000 */
[----:B------:R-:W-:Y:S02]  /*4b40*/  FADD.FTZ R42, -R44, -RZ ;  /* 0x800000ff2c2a7221 */ /* 0x000fe40000010100 */
        /* <DEDUP_REMOVED lines=45> */
.L_x_8851:
[----:B------:R-:W-:-:S04]  /*4e20*/  LOP3.LUT R5, R5, 0x80000000, RZ, 0xc0, !PT ;  /* 0x8000000005057812 */ /* 0x000fc800078ec0ff */
[----:B------:R-:W-:Y:S01]  /*4e30*/  LOP3.LUT R5, R5, 0x7f800000, RZ, 0xfc, !PT ;  /* 0x7f80000005057812 */ /* 0x000fe200078efcff */
[----:B------:R-:W-:Y:S06]  /*4e40*/  BRA `(.L_x_8852) ;  /* 0x0000000000047947 */ /* 0x000fec0003800000 */
.L_x_8850:
[----:B------:R-:W-:-:S07]  /*4e50*/  LEA R5, R44, R5, 0x17 ;  /* 0x000000052c057211 */ /* 0x000fce00078eb8ff */
.L_x_8852:
[----:B------:R-:W-:Y:S05]  /*4e60*/  BSYNC.RECONVERGENT B1 ;  /* 0x0000000000017941 */ /* 0x000fea0003800200 */
.L_x_8849:
[----:B------:R-:W-:Y:S05]  /*4e70*/  BRA `(.L_x_8853) ;  /* 0x0000000000207947 */ /* 0x000fea0003800000 */
.L_x_8848:
[----:B------:R-:W-:-:S04]  /*4e80*/  LOP3.LUT R5, R12, 0x80000000, R5, 0x48, !PT ;  /* 0x800000000c057812 */ /* 0x000fc800078e4805 */
[----:B------:R-:W-:Y:S01]  /*4e90*/  LOP3.LUT R5, R5, 0x7f800000, RZ, 0xfc, !PT ;  /* 0x7f80000005057812 */ /* 0x000fe200078efcff */
[----:B------:R-:W-:Y:S06]  /*4ea0*/  BRA `(.L_x_8853) ;  /* 0x0000000000147947 */ /* 0x000fec0003800000 */
.L_x_8847:
[----:B------:R-:W-:Y:S01]  /*4eb0*/  LOP3.LUT R5, R12, 0x80000000, R5, 0x48, !PT ;  /* 0x800000000c057812 */ /* 0x000fe200078e4805 */
[----:B------:R-:W-:Y:S06]  /*4ec0*/  BRA `(.L_x_8853) ;  /* 0x00000000000c7947 */ /* 0x000fec0003800000 */
.L_x_8846:
[----:B------:R-:W0:Y:S01]  /*4ed0*/  MUFU.RSQ R5, -QNAN ;  /* 0xffc0000000057908 */ /* 0x000e220000001400 */
[----:B------:R-:W-:Y:S05]  /*4ee0*/  BRA `(.L_x_8853) ;  /* 0x0000000000047947 */ /* 0x000fea0003800000 */
.L_x_8845:
[----:B------:R-:W-:-:S07]  /*4ef0*/  FADD.FTZ R5, R5, R12 ;  /* 0x0000000c05057221 */ /* 0x000fce0000010000 */
.L_x_8853:
[----:B------:R-:W-:Y:S05]  /*4f00*/  BSYNC.RECONVERGENT B0 ;  /* 0x0000000000007941 */ /* 0x000fea0003800200 */
.L_x_8843:
[----:B------:R-:W-:Y:S01]  /*4f10*/  HFMA2 R13, -RZ, RZ, 0, 0 ;  /* 0x00000000ff0d7431 */ /* 0x000fe200000001ff */
[----:B------:R-:W-:-:S04]  /*4f20*/  MOV R12, R34 ;  /* 0x00000022000c7202 */ /* 0x000fc80000000f00 */
[----:B0-----:R-:W-:Y:S05]  /*4f30*/  RET.REL.NODEC R12 `(_ZN7oneflow4cuda7softmax15SoftmaxWarpImplI10SimpleLoadIffE11SimpleStoreIffEfLi1ELi26ELi32ELi1ELb0ELNS1_9AlgorithmE0EEEvT_T0_ll) ;  /* 0xffffffb00c307950 */ /* 0x001fea0003c3ffff */
.L_x_8854:
        /* <DEDUP_REMOVED lines=12> */
.L_x_15490:


//--------------------- .text._ZN7oneflow4cuda7softmax15SoftmaxWarpImplI10SimpleLoadIffE11SimpleStoreIffEfLi1ELi25ELi32ELi1ELb1ELNS1_9AlgorithmE0EEEvT_T0_ll --------------------------
	.section	.text._ZN7oneflow4cuda7softmax15SoftmaxWarpImplI10SimpleLoadIffE11SimpleStoreIffEfLi1ELi25ELi32ELi1ELb1ELNS1_9AlgorithmE0EEEvT_T0_ll,"ax",@progbits
	.align	128
        .global         _ZN7oneflow4cuda7softmax15SoftmaxWarpImplI10SimpleLoadIffE11SimpleStoreIffEfLi1ELi25ELi32ELi1ELb1ELNS1_9AlgorithmE0EEEvT_T0_ll
        .type           _ZN7oneflow4cuda7softmax15SoftmaxWarpImplI10SimpleLoadIffE11SimpleStoreIffEfLi1ELi25ELi32ELi1ELb1ELNS1_9AlgorithmE0EEEvT_T0_ll,@function
        .size           _ZN7oneflow4cuda7softmax15SoftmaxWarpImplI10SimpleLoadIffE11SimpleStoreIffEfLi1ELi25ELi32ELi1ELb1ELNS1_9AlgorithmE0EEEvT_T0_ll,(.L_x_15491 - _ZN7oneflow4cuda7softmax15SoftmaxWarpImplI10SimpleLoadIffE11SimpleStoreIffEfLi1ELi25ELi32ELi1ELb1ELNS1_9AlgorithmE0EEEvT_T0_ll)
        .other          _ZN7oneflow4cuda7softmax15SoftmaxWarpImplI10SimpleLoadIffE11SimpleStoreIffEfLi1ELi25ELi32ELi1ELb1ELNS1_9AlgorithmE0EEEvT_T0_ll,@"STO_CUDA_ENTRY STV_DEFAULT"
_ZN7oneflow4cuda7softmax15SoftmaxWarpImplI10SimpleLoadIffE11SimpleStoreIffEfLi1ELi25ELi32ELi1ELb1ELNS1_9AlgorithmE0EEEvT_T0_ll:
.text._ZN7oneflow4cuda7softmax15SoftmaxWarpImplI10SimpleLoadIffE11SimpleStoreIffEfLi1ELi25ELi32ELi1ELb1ELNS1_9AlgorithmE0EEEvT_T0_ll:
        /* <DEDUP_REMOVED lines=25> */
.L_x_8855:
        /* <DEDUP_REMOVED lines=38> */
.L_x_8908:
[----:B------:R-:W-:Y:S01]  /*03f0*/  HFMA2 R3, -RZ, RZ, 0, 0 ;  /* 0x00000000ff037431 */ /* 0x000fe200000001ff */
[----:B------:R-:W-:Y:S01]  /*0400*/  ISETP.GE.U32.AND P0, PT, R38, UR44, PT ;  /* 0x0000002c26007c0c */ /* 0x000fe2000bf06070 */
[----:B------:R-:W-:Y:S01]  /*0410*/  IMAD R0, R39, UR42, RZ ;  /* 0x0000002a27007c24 */ /* 0x000fe2000f8e02ff */
[----:B------:R-:W-:Y:S02]  /*0420*/  ISETP.GE.U32.AND P4, PT, R64, UR44, PT ;  /* 0x0000002c40007c0c */ /* 0x000fe4000bf86070 */
[----:B------:R-:W-:Y:S02]  /*0430*/  ISETP.GE.AND.EX P0, PT, RZ, UR45, PT, P0 ;  /* 0x0000002dff007c0c */ /* 0x000fe4000bf06300 */
[----:B------:R-:W-:Y:S02]  /*0440*/  MOV R2, R38 ;  /* 0x0000002600027202 */ /* 0x000fe40000000f00 */
[----:B------:R-:W-:Y:S02]  /*0450*/  ISETP.GE.U32.AND P6, PT, R41, UR44, PT ;  /* 0x0000002c29007c0c */ /* 0x000fe4000bfc6070 */
[----:B------:R-:W-:Y:S01]  /*0460*/  ISETP.GE.AND.EX P4, PT, RZ, UR45, PT, P4 ;  /* 0x0000002dff007c0c */ /* 0x000fe2000bf86340 */
[----:B-1----:R-:W-:Y:S01]  /*0470*/  IMAD.WIDE.U32 R4, R37, UR42, R2 ;  /* 0x0000002a25047c25 */ /* 0x002fe2000f8e0002 */
        /* <DEDUP_REMOVED lines=8> */
[C---:B------:R-:W-:Y:S02]  /*0500*/  @!P0 R2UR UR5, R33.reuse ;  /* 0x00000000210582ca */ /* 0x040fe400000e0000 */
[----:B------:R-:W-:Y:S02]  /*0510*/  LEA.HI.X R3, R4, UR41, R3, 0x2, P1 ;  /* 0x0000002904037c11 */ /* 0x000fe400088f1403 */
[----:B------:R-:W-:Y:S02]  /*0520*/  ISETP.GE.U32.AND P1, PT, R44, UR44, PT ;  /* 0x0000002c2c007c0c */ /* 0x000fe4000bf26070 */
[----:B------:R-:W-:Y:S02]  /*0530*/  ISETP.GE.AND.EX P2, PT, RZ, UR45, PT, P2 ;  /* 0x0000002dff007c0c */ /* 0x000fe4000bf46320 */
[----:B------:R-:W-:Y:S02]  /*0540*/  @!P4 R2UR UR6, R32 ;  /* 0x000000002006c2ca */ /* 0x000fe400000e0000 */
[----:B------:R-:W-:-:S02]  /*0550*/  @!P4 R2UR UR7, R33 ;  /* 0x000000002107c2ca */ /* 0x000fc400000e0000 */
        /* <DEDUP_REMOVED lines=211> */
[----:B------:R-:W-:Y:S01]  /*1290*/  FFMA R6, R81, 1.4426950216293334961, -R6 ;  /* 0x3fb8aa3b51067823 */ /* 0x000fe20000000806 */
[----:B------:R-:W-:Y:S01]  /*12a0*/  FADD R13, -R26, R20 ;  /* 0x000000141a0d7221 */ /* 0x000fe20000000100 */
[-C--:B------:R-:W-:Y:S01]  /*12b0*/  FFMA.SAT R20, R75, R12.reuse, 0.5 ;  /* 0x3f0000004b147423 */ /* 0x080fe2000000200c */
[----:B------:R-:W-:Y:S01]  /*12c0*/  FADD R8, R4, -12583039 ;  /* 0xcb40007f04087421 */ /* 0x000fe20000000000 */
[----:B------:R-:W-:Y:S01]  /*12d0*/  FFMA R81, R81, 1.925963033500011079e-08, R6 ;  /* 0x32a5706051517823 */ /* 0x000fe20000000006 */
[----:B------:R-:W-:Y:S01]  /*12e0*/  FFMA.SAT R6, R77, R12, 0.5 ;  /* 0x3f0000004d067423 */ /* 0x000fe2000000200c */
[----:B0-----:R-:W-:Y:S01]  /*12f0*/  FMUL R5, R5, R16 ;  /* 0x0000001005057220 */ /* 0x001fe20000400000 */
[C---:B------:R-:W-:Y:S01]  /*1300*/  FFMA R8, R79.reuse, 1.4426950216293334961, -R8 ;  /* 0x3fb8aa3b4f087823 */ /* 0x040fe20000000808 */
[----:B------:R-:W-:Y:S01]  /*1310*/  FADD R16, R14, -12583039 ;  /* 0xcb40007f0e107421 */ /* 0x000fe20000000000 */
[-C--:B------:R-:W-:Y:S01]  /*1320*/  FFMA.RM R6, R6, R11.reuse, 12582913 ;  /* 0x4b40000106067423 */ /* 0x080fe2000000400b */
[----:B------:R-:W-:Y:S01]  /*1330*/  FADD R15, -R26, R18 ;  /* 0x000000121a0f7221 */ /* 0x000fe20000000100 */
[----:B------:R-:W-:Y:S01]  /*1340*/  FFMA R79, R79, 1.925963033500011079e-08, R8 ;  /* 0x32a570604f4f7823 */ /* 0x000fe20000000008 */
[C---:B------:R-:W-:Y:S01]  /*1350*/  FFMA R16, R73.reuse, 1.4426950216293334961, -R16 ;  /* 0x3fb8aa3b49107823 */ /* 0x040fe20000000810 */
[----:B------:R-:W-:Y:S01]  /*1360*/  FADD R8, R6, -12583039 ;  /* 0xcb40007f06087421 */ /* 0x000fe20000000000 */
[C---:B------:R-:W-:Y:S01]  /*1370*/  FADD R71, -R26.reuse, R71 ;  /* 0x000000471a477221 */ /* 0x040fe20000000100 */
[----:B------:R-:W-:Y:S01]  /*1380*/  FADD R3, -R26, R24 ;  /* 0x000000181a037221 */ /* 0x000fe20000000100 */
[----:B------:R-:W-:Y:S01]  /*1390*/  FFMA R73, R73, 1.925963033500011079e-08, R16 ;  /* 0x32a5706049497823 */ /* 0x000fe20000000010 */
[----:B------:R-:W-:Y:S01]  /*13a0*/  FFMA R18, R77, 1.4426950216293334961, -R8 ;  /* 0x3fb8aa3b4d127823 */ /* 0x000fe20000000808 */
[-C--:B------:R-:W-:Y:S01]  /*13b0*/  FFMA.RM R8, R20, R11.reuse, 12582913 ;  /* 0x4b40000114087423 */ /* 0x080fe2000000400b */
[-C--:B------:R-:W-:Y:S01]  /*13c0*/  FFMA.SAT R16, R71, R12.reuse, 0.5 ;  /* 0x3f00000047107423 */ /* 0x080fe2000000200c */
[----:B------:R-:W-:Y:S01]  /*13d0*/  FADD R9, -R26, R21 ;  /* 0x000000151a097221 */ /* 0x000fe20000000100 */
[----:B------:R-:W-:Y:S01]  /*13e0*/  FFMA R77, R77, 1.925963033500011079e-08, R18 ;  /* 0x32a570604d4d7823 */ /* 0x000fe20000000012 */
[----:B------:R-:W-:Y:S01]  /*13f0*/  FADD R18, R8, -12583039 ;  /* 0xcb40007f08127421 */ /* 0x000fe20000000000 */
[-C--:B------:R-:W-:Y:S01]  /*1400*/  FFMA.RM R16, R16, R11.reuse, 12582913 ;  /* 0x4b40000110107423 */ /* 0x080fe2000000400b */
[C---:B------:R-:W-:Y:S01]  /*1410*/  FADD R21, -R26.reuse, R17 ;  /* 0x000000111a157221 */ /* 0x040fe20000000100 */
[C---:B------:R-:W-:Y:S01]  /*1420*/  FADD R7, -R26.reuse, R22 ;  /* 0x000000161a077221 */ /* 0x040fe20000000100 */
[C---:B------:R-:W-:Y:S01]  /*1430*/  FFMA R18, R75.reuse, 1.4426950216293334961, -R18 ;  /* 0x3fb8aa3b4b127823 */ /* 0x040fe20000000812 */
[----:B------:R-:W0:Y:S01]  /*1440*/  MUFU.EX2 R22, R81 ;  /* 0x0000005100167308 */ /* 0x000e220000000800 */
[C---:B------:R-:W-:Y:S01]  /*1450*/  FADD R67, -R26.reuse, R67 ;  /* 0x000000431a437221 */ /* 0x040fe20000000100 */
[----:B------:R-:W-:Y:S01]  /*1460*/  FADD R31, -R26, R31 ;  /* 0x0000001f1a1f7221 */ /* 0x000fe20000000100 */
[----:B------:R-:W-:Y:S01]  /*1470*/  FFMA R75, R75, 1.925963033500011079e-08, R18 ;  /* 0x32a570604b4b7823 */ /* 0x000fe20000000012 */
[----:B------:R-:W-:Y:S01]  /*1480*/  FADD R18, R16, -12583039 ;  /* 0xcb40007f10127421 */ /* 0x000fe20000000000 */
[C---:B------:R-:W-:Y:S01]  /*1490*/  FADD R35, -R26.reuse, R35 ;  /* 0x000000231a237221 */ /* 0x040fe20000000100 */
[C---:B------:R-:W-:Y:S01]  /*14a0*/  FADD R27, -R26.reuse, R27 ;  /* 0x0000001b1a1b7221 */ /* 0x040fe20000000100 */
[C---:B------:R-:W-:Y:S01]  /*14b0*/  FADD R25, -R26.reuse, R25 ;  /* 0x000000191a197221 */ /* 0x040fe20000000100 */
[----:B------:R-:W-:Y:S01]  /*14c0*/  FFMA R18, R71, 1.4426950216293334961, -R18 ;  /* 0x3fb8aa3b47127823 */ /* 0x000fe20000000812 */
[----:B------:R-:W-:Y:S01]  /*14d0*/  FADD R19, -R26, R19 ;  /* 0x000000131a137221 */ /* 0x000fe20000000100 */
[----:B------:R-:W-:Y:S01]  /*14e0*/  MUFU.EX2 R75, R75 ;  /* 0x0000004b004b7308 */ /* 0x000fe20000000800 */
[-C--:B------:R-:W-:Y:S01]  /*14f0*/  FFMA.SAT R26, R7, R12.reuse, 0.5 ;  /* 0x3f000000071a7423 */ /* 0x080fe2000000200c */
[----:B------:R-:W-:Y:S01]  /*1500*/  FFMA R71, R71, 1.925963033500011079e-08, R18 ;  /* 0x32a5706047477823 */ /* 0x000fe20000000012 */
[-C--:B------:R-:W-:Y:S01]  /*1510*/  FFMA.SAT R18, R3, R12.reuse, 0.5 ;  /* 0x3f00000003127423 */ /* 0x080fe2000000200c */
[-C--:B------:R-:W-:Y:S01]  /*1520*/  FFMA.SAT R28, R31, R12.reuse, 0.5 ;  /* 0x3f0000001f1c7423 */ /* 0x080fe2000000200c */
[-C--:B------:R-:W-:Y:S01]  /*1530*/  FFMA.RM R26, R26, R11.reuse, 12582913 ;  /* 0x4b4000011a1a7423 */ /* 0x080fe2000000400b */
[----:B------:R-:W-:Y:S01]  /*1540*/  SHF.L.U32 R8, R8, 0x17, RZ ;  /* 0x0000001708087819 */ /* 0x000fe200000006ff */
[-C--:B------:R-:W-:Y:S01]  /*1550*/  FFMA.RM R17, R18, R11.reuse, 12582913 ;  /* 0x4b40000112117423 */ /* 0x080fe2000000400b */
[-C--:B------:R-:W-:Y:S01]  /*1560*/  FFMA.RM R28, R28, R11.reuse, 12582913 ;  /* 0x4b4000011c1c7423 */ /* 0x080fe2000000400b */
        /* <DEDUP_REMOVED lines=15> */
[----:B------:R-:W2:Y:S01]  /*1660*/  MUFU.EX2 R83, R83 ;  /* 0x0000005300537308 */ /* 0x000ea20000000800 */
        /* <DEDUP_REMOVED lines=12> */
[----:B------:R-:W-:Y:S01]  /*1730*/  MUFU.EX2 R69, R69 ;  /* 0x0000004500457308 */ /* 0x000fe20000000800 */
[----:B--2---:R-:W-:Y:S02]  /*1740*/  FMUL R2, R2, R83 ;  /* 0x0000005302027220 */ /* 0x004fe40000400000 */
[----:B------:R-:W-:Y:S01]  /*1750*/  FFMA R67, R67, 1.925963033500011079e-08, R10 ;  /* 0x32a5706043437823 */ /* 0x000fe2000000000a */
[----:B------:R-:W-:-:S04]  /*1760*/  FADD R10, R26, -12583039 ;  /* 0xcb40007f1a0a7421 */ /* 0x000fc80000000000 */
[C---:B------:R-:W-:Y:S01]  /*1770*/  FFMA R10, R7.reuse, 1.4426950216293334961, -R10 ;  /* 0x3fb8aa3b070a7823 */ /* 0x040fe2000000080a */
[----:B------:R-:W1:Y:S01]  /*1780*/  MUFU.EX2 R77, R77 ;  /* 0x0000004d004d7308 */ /* 0x000e620000000800 */
[----:B0-----:R-:W-:Y:S02]  /*1790*/  FMUL R4, R4, R79 ;  /* 0x0000004f04047220 */ /* 0x001fe40000400000 */
[----:B------:R-:W-:Y:S01]  /*17a0*/  FFMA R34, R7, 1.925963033500011079e-08, R10 ;  /* 0x32a5706007227823 */ /* 0x000fe2000000000a */
[----:B------:R-:W-:Y:S01]  /*17b0*/  FMUL R7, R8, R75 ;  /* 0x0000004b08077220 */ /* 0x000fe20000400000 */
[----:B------:R-:W-:Y:S01]  /*17c0*/  FADD R8, R28, -12583039 ;  /* 0xcb40007f1c087421 */ /* 0x000fe20000000000 */
[----:B------:R-:W-:Y:S02]  /*17d0*/  FADD R10, R30, -12583039 ;  /* 0xcb40007f1e0a7421 */ /* 0x000fe40000000000 */
[----:B------:R-:W0:Y:S01]  /*17e0*/  MUFU.EX2 R73, R73 ;  /* 0x0000004900497308 */ /* 0x000e220000000800 */
[----:B------:R-:W-:Y:S01]  /*17f0*/  FFMA R8, R31, 1.4426950216293334961, -R8 ;  /* 0x3fb8aa3b1f087823 */ /* 0x000fe20000000808 */
[----:B------:R-:W-:-:S03]  /*1800*/  FFMA R10, R9, 1.4426950216293334961, -R10 ;  /* 0x3fb8aa3b090a7823 */ /* 0x000fc6000000080a */
[----:B------:R-:W-:Y:S01]  /*1810*/  FFMA R31, R31, 1.925963033500011079e-08, R8 ;  /* 0x32a570601f1f7823 */ /* 0x000fe20000000008 */
[----:B------:R-:W-:Y:S01]  /*1820*/  SHF.L.U32 R8, R14, 0x17, RZ ;  /* 0x000000170e087819 */ /* 0x000fe200000006ff */
[-C--:B------:R-:W-:Y:S01]  /*1830*/  FFMA.SAT R14, R27, R12.reuse, 0.5 ;  /* 0x3f0000001b0e7423 */ /* 0x080fe2000000200c */
[----:B------:R-:W-:Y:S01]  /*1840*/  FFMA R68, R9, 1.925963033500011079e-08, R10 ;  /* 0x32a5706009447823 */ /* 0x000fe2000000000a */
[----:B------:R-:W-:Y:S01]  /*1850*/  FMUL R9, R16, R71 ;  /* 0x0000004710097220 */ /* 0x000fe20000400000 */
[----:B------:R-:W-:Y:S01]  /*1860*/  FADD R10, R36, -12583039 ;  /* 0xcb40007f240a7421 */ /* 0x000fe20000000000 */
[----:B------:R-:W-:Y:S01]  /*1870*/  FFMA.RM R14, R14, R11, 12582913 ;  /* 0x4b4000010e0e7423 */ /* 0x000fe2000000400b */
[----:B------:R-:W2:Y:S01]  /*1880*/  MUFU.EX2 R71, R20 ;  /* 0x0000001400477308 */ /* 0x000ea20000000800 */
[----:B------:R-:W-:Y:S01]  /*1890*/  SHF.L.U32 R16, R18, 0x17, RZ ;  /* 0x0000001712107819 */ /* 0x000fe200000006ff */
[C---:B------:R-:W-:Y:S01]  /*18a0*/  FFMA R10, R35.reuse, 1.4426950216293334961, -R10 ;  /* 0x3fb8aa3b230a7823 */ /* 0x040fe2000000080a */
[----:B------:R-:W-:Y:S01]  /*18b0*/  FADD R24, R14, -12583039 ;  /* 0xcb40007f0e187421 */ /* 0x000fe20000000000 */
[----:B-1----:R-:W-:Y:S01]  /*18c0*/  FMUL R6, R6, R77 ;  /* 0x0000004d06067220 */ /* 0x002fe20000400000 */
[----:B0-----:R-:W-:Y:S01]  /*18d0*/  FMUL R8, R8, R73 ;  /* 0x0000004908087220 */ /* 0x001fe20000400000 */
[----:B------:R-:W-:Y:S01]  /*18e0*/  FFMA R66, R35, 1.925963033500011079e-08, R10 ;  /* 0x32a5706023427823 */ /* 0x000fe2000000000a */
[----:B------:R-:W-:Y:S01]  /*18f0*/  FFMA R24, R27, 1.4426950216293334961, -R24 ;  /* 0x3fb8aa3b1b187823 */ /* 0x000fe20000000818 */
[----:B------:R-:W0:Y:S01]  /*1900*/  MUFU.EX2 R18, R67 ;  /* 0x0000004300127308 */ /* 0x000e220000000800 */
[----:B------:R-:W-:Y:S01]  /*1910*/  SHF.L.U32 R10, R17, 0x17, RZ ;  /* 0x00000017110a7819 */ /* 0x000fe200000006ff */
[----:B------:R-:W-:Y:S01]  /*1920*/  FMUL R16, R16, R69 ;  /* 0x0000004510107220 */ /* 0x000fe20000400000 */
[----:B------:R-:W-:Y:S01]  /*1930*/  FFMA R27, R27, 1.925963033500011079e-08, R24 ;  /* 0x32a570601b1b7823 */ /* 0x000fe20000000018 */
[----:B------:R-:W-:Y:S01]  /*1940*/  FFMA.SAT R24, R25, R12, 0.5 ;  /* 0x3f00000019187423 */ /* 0x000fe2000000200c */
[----:B------:R-:W-:-:S02]  /*1950*/  SHF.L.U32 R17, R22, 0x17, RZ ;  /* 0x0000001716117819 */ /* 0x000fc400000006ff */
[----:B------:R-:W-:Y:S01]  /*1960*/  SHF.L.U32 R14, R14, 0x17, RZ ;  /* 0x000000170e0e7819 */ /* 0x000fe200000006ff */
[----:B------:R-:W-:Y:S01]  /*1970*/  FFMA.RM R24, R24, R11, 12582913 ;  /* 0x4b40000118187423 */ /* 0x000fe2000000400b */
[----:B------:R-:W1:Y:S01]  /*1980*/  MUFU.EX2 R69, R34 ;  /* 0x0000002200457308 */ /* 0x000e620000000800 */
[----:B--2---:R-:W-:Y:S02]  /*1990*/  FMUL R10, R10, R71 ;  /* 0x000000470a0a7220 */ /* 0x004fe40000400000 */
[----:B------:R-:W-:-:S04]  /*19a0*/  FADD R20, R24, -12583039 ;  /* 0xcb40007f18147421 */ /* 0x000fc80000000000 */
[----:B------:R-:W-:Y:S01]  /*19b0*/  FFMA R20, R25, 1.4426950216293334961, -R20 ;  /* 0x3fb8aa3b19147823 */ /* 0x000fe20000000814 */
[----:B0-----:R-:W-:Y:S01]  /*19c0*/  FMUL R17, R17, R18 ;  /* 0x0000001211117220 */ /* 0x001fe20000400000 */
[----:B------:R-:W-:Y:S01]  /*19d0*/  SHF.L.U32 R18, R26, 0x17, RZ ;  /* 0x000000171a127819 */ /* 0x000fe200000006ff */
[-C--:B------:R-:W-:Y:S01]  /*19e0*/  FFMA.SAT R26, R15, R12.reuse, 0.5 ;  /* 0x3f0000000f1a7423 */ /* 0x080fe2000000200c */
[----:B------:R-:W-:Y:S01]  /*19f0*/  FFMA R35, R25, 1.925963033500011079e-08, R20 ;  /* 0x32a5706019237823 */ /* 0x000fe20000000014 */
[----:B------:R-:W-:Y:S01]  /*1a00*/  FFMA.SAT R20, R13, R12, 0.5 ;  /* 0x3f0000000d147423 */ /* 0x000fe2000000200c */
[----:B------:R-:W-:Y:S01]  /*1a10*/  MUFU.EX2 R27, R27 ;  /* 0x0000001b001b7308 */ /* 0x000fe20000000800 */
[-C--:B------:R-:W-:Y:S02]  /*1a20*/  FFMA.RM R26, R26, R11.reuse, 12582913 ;  /* 0x4b4000011a1a7423 */ /* 0x080fe4000000400b */
[----:B------:R-:W-:Y:S01]  /*1a30*/  FFMA.RM R25, R20, R11, 12582913 ;  /* 0x4b40000114197423 */ /* 0x000fe2000000400b */
[----:B-1----:R-:W-:-:S03]  /*1a40*/  FMUL R18, R18, R69 ;  /* 0x0000004512127220 */ /* 0x002fc60000400000 */
[----:B------:R-:W-:Y:S01]  /*1a50*/  FADD R20, R25, -12583039 ;  /* 0xcb40007f19147421 */ /* 0x000fe20000000000 */
[----:B------:R-:W-:Y:S03]  /*1a60*/  MUFU.EX2 R71, R68 ;  /* 0x0000004400477308 */ /* 0x000fe60000000800 */
[----:B------:R-:W-:-:S04]  /*1a70*/  FFMA R20, R13, 1.4426950216293334961, -R20 ;  /* 0x3fb8aa3b0d147823 */ /* 0x000fc80000000814 */
[----:B------:R-:W-:Y:S01]  /*1a80*/  FFMA R67, R13, 1.925963033500011079e-08, R20 ;  /* 0x32a570600d437823 */ /* 0x000fe20000000014 */
[----:B------:R-:W-:Y:S01]  /*1a90*/  FFMA.SAT R20, R19, R12, 0.5 ;  /* 0x3f00000013147423 */ /* 0x000fe2000000200c */
[----:B------:R-:W-:Y:S03]  /*1aa0*/  MUFU.EX2 R66, R66 ;  /* 0x0000004200427308 */ /* 0x000fe60000000800 */
[----:B------:R-:W-:-:S04]  /*1ab0*/  FFMA.RM R13, R20, R11, 12582913 ;  /* 0x4b400001140d7423 */ /* 0x000fc8000000400b */
[----:B------:R-:W-:Y:S01]  /*1ac0*/  FADD R22, R13, -12583039 ;  /* 0xcb40007f0d167421 */ /* 0x000fe20000000000 */
[----:B------:R-:W0:Y:S03]  /*1ad0*/  MUFU.EX2 R20, R31 ;  /* 0x0000001f00147308 */ /* 0x000e260000000800 */
[----:B------:R-:W-:-:S04]  /*1ae0*/  FFMA R22, R19, 1.4426950216293334961, -R22 ;  /* 0x3fb8aa3b13167823 */ /* 0x000fc80000000816 */
[----:B------:R-:W-:Y:S01]  /*1af0*/  FFMA R34, R19, 1.925963033500011079e-08, R22 ;  /* 0x32a5706013227823 */ /* 0x000fe20000000016 */
[----:B------:R-:W-:Y:S01]  /*1b00*/  FADD R22, R26, -12583039 ;  /* 0xcb40007f1a167421 */ /* 0x000fe20000000000 */
[----:B------:R-:W-:Y:S01]  /*1b10*/  SHF.L.U32 R19, R28, 0x17, RZ ;  /* 0x000000171c137819 */ /* 0x000fe200000006ff */
[-C--:B------:R-:W-:Y:S01]  /*1b20*/  FFMA.SAT R28, R23, R12.reuse, 0.5 ;  /* 0x3f000000171c7423 */ /* 0x080fe2000000200c */
[----:B------:R-:W-:Y:S01]  /*1b30*/  MUFU.EX2 R67, R67 ;  /* 0x0000004300437308 */ /* 0x000fe20000000800 */
[C---:B------:R-:W-:Y:S01]  /*1b40*/  FFMA R22, R15.reuse, 1.4426950216293334961, -R22 ;  /* 0x3fb8aa3b0f167823 */ /* 0x040fe20000000816 */
[----:B------:R-:W-:Y:S01]  /*1b50*/  SHF.L.U32 R26, R26, 0x17, RZ ;  /* 0x000000171a1a7819 */ /* 0x000fe200000006ff */
[-C--:B------:R-:W-:Y:S02]  /*1b60*/  FFMA.RM R28, R28, R11.reuse, 12582913 ;  /* 0x4b4000011c1c7423 */ /* 0x080fe4000000400b */
[----:B------:R-:W-:Y:S01]  /*1b70*/  FFMA R69, R15, 1.925963033500011079e-08, R22 ;  /* 0x32a570600f457823 */ /* 0x000fe20000000016 */
[----:B------:R-:W-:Y:S01]  /*1b80*/  FFMA.SAT R22, R21, R12, 0.5 ;  /* 0x3f00000015167423 */ /* 0x000fe2000000200c */
[----:B0-----:R-:W-:Y:S01]  /*1b90*/  FMUL R19, R19, R20 ;  /* 0x0000001413137220 */ /* 0x001fe20000400000 */
[----:B------:R-:W-:Y:S01]  /*1ba0*/  SHF.L.U32 R20, R30, 0x17, RZ ;  /* 0x000000171e147819 */ /* 0x000fe200000006ff */
[----:B------:R-:W-:Y:S01]  /*1bb0*/  MUFU.EX2 R34, R34 ;  /* 0x0000002200227308 */ /* 0x000fe20000000800 */
[----:B------:R-:W-:-:S03]  /*1bc0*/  FFMA.RM R15, R22, R11, 12582913 ;  /* 0x4b400001160f7423 */ /* 0x000fc6000000400b */
[----:B------:R-:W-:Y:S01]  /*1bd0*/  FMUL R20, R20, R71 ;  /* 0x0000004714147220 */ /* 0x000fe20000400000 */
[C---:B------:R-:W-:Y:S01]  /*1be0*/  FADD R22, R15.reuse, -12583039 ;  /* 0xcb40007f0f167421 */ /* 0x040fe20000000000 */
[----:B------:R-:W-:Y:S02]  /*1bf0*/  SHF.L.U32 R15, R15, 0x17, RZ ;  /* 0x000000170f0f7819 */ /* 0x000fe400000006ff */
[----:B------:R-:W0:Y:S01]  /*1c00*/  MUFU.EX2 R69, R69 ;  /* 0x0000004500457308 */ /* 0x000e220000000800 */
[----:B------:R-:W-:-:S04]  /*1c10*/  FFMA R22, R21, 1.4426950216293334961, -R22 ;  /* 0x3fb8aa3b15167823 */ /* 0x000fc80000000816 */
[----:B------:R-:W-:Y:S01]  /*1c20*/  FFMA R31, R21, 1.925963033500011079e-08, R22 ;  /* 0x32a57060151f7823 */ /* 0x000fe20000000016 */
[----:B------:R-:W-:Y:S01]  /*1c30*/  FADD R22, R28, -12583039 ;  /* 0xcb40007f1c167421 */ /* 0x000fe20000000000 */
[----:B------:R-:W-:Y:S01]  /*1c40*/  SHF.L.U32 R21, R36, 0x17, RZ ;  /* 0x0000001724157819 */ /* 0x000fe200000006ff */
[----:B------:R-:W-:Y:S01]  /*1c50*/  FFMA.SAT R36, R65, R12, 0.5 ;  /* 0x3f00000041247423 */ /* 0x000fe2000000200c */
[----:B------:R-:W-:Y:S01]  /*1c60*/  SHF.L.U32 R28, R28, 0x17, RZ ;  /* 0x000000171c1c7819 */ /* 0x000fe200000006ff */
[----:B------:R-:W-:Y:S02]  /*1c70*/  FFMA R22, R23, 1.4426950216293334961, -R22 ;  /* 0x3fb8aa3b17167823 */ /* 0x000fe40000000816 */
[----:B------:R-:W-:Y:S02]  /*1c80*/  FMUL R21, R21, R66 ;  /* 0x0000004215157220 */ /* 0x000fe40000400000 */
[----:B------:R-:W-:Y:S01]  /*1c90*/  FFMA R30, R23, 1.925963033500011079e-08, R22 ;  /* 0x32a57060171e7823 */ /* 0x000fe20000000016 */
[----:B------:R-:W-:Y:S01]  /*1ca0*/  FFMA.SAT R22, R29, R12, 0.5 ;  /* 0x3f0000001d167423 */ /* 0x000fe2000000200c */
[----:B------:R-:W-:Y:S01]  /*1cb0*/  FADD R23, RZ, R5 ;  /* 0x00000005ff177221 */ /* 0x000fe20000000000 */
[----:B0-----:R-:W-:-:S02]  /*1cc0*/  FMUL R26, R26, R69 ;  /* 0x000000451a1a7220 */ /* 0x001fc40000400000 */
[-C--:B------:R-:W-:Y:S01]  /*1cd0*/  FFMA.RM R12, R22, R11.reuse, 12582913 ;  /* 0x4b400001160c7423 */ /* 0x080fe2000000400b */
[----:B------:R-:W-:Y:S01]  /*1ce0*/  FFMA.RM R11, R36, R11, 12582913 ;  /* 0x4b400001240b7423 */ /* 0x000fe2000000400b */
[----:B------:R-:W-:Y:S01]  /*1cf0*/  FADD R23, R23, R0 ;  /* 0x0000000017177221 */ /* 0x000fe20000000000 */
[----:B------:R-:W-:Y:S01]  /*1d00*/  MUFU.EX2 R36, R35 ;  /* 0x0000002300247308 */ /* 0x000fe20000000800 */
[C---:B------:R-:W-:Y:S01]  /*1d10*/  FADD R22, R12.reuse, -12583039 ;  /* 0xcb40007f0c167421 */ /* 0x040fe20000000000 */
[----:B------:R-:W-:-:S03]  /*1d20*/  SHF.L.U32 R12, R12, 0x17, RZ ;  /* 0x000000170c0c7819 */ /* 0x000fc600000006ff */
[----:B------:R-:W-:-:S03]  /*1d30*/  FFMA R22, R29, 1.4426950216293334961, -R22 ;  /* 0x3fb8aa3b1d167823 */ /* 0x000fc60000000816 */
[----:B------:R-:W0:Y:S01]  /*1d40*/  MUFU.EX2 R35, R30 ;  /* 0x0000001e00237308 */ /* 0x000e220000000800 */
[----:B------:R-:W-:Y:S01]  /*1d50*/  FFMA R29, R29, 1.925963033500011079e-08, R22 ;  /* 0x32a570601d1d7823 */ /* 0x000fe20000000016 */
[C---:B------:R-:W-:Y:S01]  /*1d60*/  FADD R22, R11.reuse, -12583039 ;  /* 0xcb40007f0b167421 */ /* 0x040fe20000000000 */
[----:B------:R-:W-:-:S03]  /*1d70*/  SHF.L.U32 R11, R11, 0x17, RZ ;  /* 0x000000170b0b7819 */ /* 0x000fc600000006ff */
[C---:B------:R-:W-:Y:S02]  /*1d80*/  FFMA R22, R65.reuse, 1.4426950216293334961, -R22 ;  /* 0x3fb8aa3b41167823 */ /* 0x040fe40000000816 */
[----:B------:R-:W1:Y:S02]  /*1d90*/  MUFU.EX2 R29, R29 ;  /* 0x0000001d001d7308 */ /* 0x000e640000000800 */
[----:B------:R-:W-:Y:S01]  /*1da0*/  FFMA R65, R65, 1.925963033500011079e-08, R22 ;  /* 0x32a5706041417823 */ /* 0x000fe20000000016 */
        /* <DEDUP_REMOVED lines=14> */
[----:B------:R-:W-:Y:S02]  /*1e90*/  FADD R27, R14, R17 ;  /* 0x000000110e1b7221 */ /* 0x000fe40000000000 */
[----:B------:R-:W-:Y:S02]  /*1ea0*/  FMUL R23, R23, R36 ;  /* 0x0000002417177220 */ /* 0x000fe40000400000 */
[----:B------:R-:W-:Y:S01]  /*1eb0*/  FADD R14, R27, R18 ;  /* 0x000000121b0e7221 */ /* 0x000fe20000000000 */
[----:B------:R-:W0:Y:S01]  /*1ec0*/  MUFU.EX2 R36, R31 ;  /* 0x0000001f00247308 */ /* 0x000e220000000800 */
[----:B------:R-:W-:-:S02]  /*1ed0*/  FMUL R24, R24, R67 ;  /* 0x0000004318187220 */ /* 0x000fc40000400000 */
[----:B------:R-:W-:-:S04]  /*1ee0*/  FADD R25, R14, R19 ;  /* 0x000000130e197221 */ /* 0x000fc80000000000 */
[----:B------:R-:W-:Y:S01]  /*1ef0*/  FADD R14, R25, R20 ;  /* 0x00000014190e7221 */ /* 0x000fe20000000000 */
[----:B------:R-:W-:-:S03]  /*1f00*/  SHF.L.U32 R25, R13, 0x17, RZ ;  /* 0x000000170d197819 */ /* 0x000fc600000006ff */
[----:B------:R-:W-:Y:S02]  /*1f10*/  FADD R13, R14, R21 ;  /* 0x000000150e0d7221 */ /* 0x000fe40000000000 */
[----:B------:R-:W-:Y:S02]  /*1f20*/  FMUL R25, R25, R34 ;  /* 0x0000002219197220 */ /* 0x000fe40000400000 */
[----:B------:R-:W-:Y:S01]  /*1f30*/  FADD R14, R13, R22 ;  /* 0x000000160d0e7221 */ /* 0x000fe20000000000 */
[----:B------:R-:W1:Y:S01]  /*1f40*/  MUFU.EX2 R34, R65 ;  /* 0x0000004100227308 */ /* 0x000e620000000800 */
[----:B0-----:R-:W-:Y:S02]  /*1f50*/  FMUL R27, R15, R36 ;  /* 0x000000240f1b7220 */ /* 0x001fe40000400000 */
        /* <DEDUP_REMOVED lines=18> */
.L_x_8920:
        /* <DEDUP_REMOVED lines=12> */
[----:B0-----:R-:W-:Y:S05]  /*2140*/  CALL.REL.NOINC `($__internal_174_$__cuda_sm3x_div_rn_noftz_f32_slowpath) ;  /* 0x0000003000c47944 */ /* 0x001fea0003c00000 */
[----:B------:R-:W-:-:S07]  /*2150*/  MOV R11, R5 ;  /* 0x00000005000b7202 */ /* 0x000fce0000000f00 */
.L_x_8859:
[----:B------:R-:W-:Y:S05]  /*2160*/  BSYNC.RECONVERGENT B3 ;  /* 0x0000000000037941 */ /* 0x000fea0003800200 */
.L_x_8858:
        /* <DEDUP_REMOVED lines=12> */
[----:B0-----:R-:W-:Y:S05]  /*2230*/  CALL.REL.NOINC `($__internal_174_$__cuda_sm3x_div_rn_noftz_f32_slowpath) ;  /* 0x0000003000887944 */ /* 0x001fea0003c00000 */
[----:B------:R-:W-:-:S07]  /*2240*/  MOV R15, R5 ;  /* 0x00000005000f7202 */ /* 0x000fce0000000f00 */
.L_x_8861:
[----:B------:R-:W-:Y:S05]  /*2250*/  BSYNC.RECONVERGENT B3 ;  /* 0x0000000000037941 */ /* 0x000fea0003800200 */
.L_x_8860:
        /* <DEDUP_REMOVED lines=14> */
.L_x_8863:
[----:B------:R-:W-:Y:S05]  /*2340*/  BSYNC.RECONVERGENT B3 ;  /* 0x0000000000037941 */ /* 0x000fea0003800200 */
.L_x_8862:
        /* <DEDUP_REMOVED lines=14> */
.L_x_8865:
[----:B------:R-:W-:Y:S05]  /*2430*/  BSYNC.RECONVERGENT B3 ;  /* 0x0000000000037941 */ /* 0x000fea0003800200 */
.L_x_8864:
        /* <DEDUP_REMOVED lines=14> */
.L_x_8867:
[----:B------:R-:W-:Y:S05]  /*2520*/  BSYNC.RECONVERGENT B3 ;  /* 0x0000000000037941 */ /* 0x000fea0003800200 */
.L_x_8866:
        /* <DEDUP_REMOVED lines=14> */
.L_x_8869:
[----:B------:R-:W-:Y:S05]  /*2610*/  BSYNC.RECONVERGENT B3 ;  /* 0x0000000000037941 */ /* 0x000fea0003800200 */
.L_x_8868:
        /* <DEDUP_REMOVED lines=14> */
.L_x_8871:
[----:B------:R-:W-:Y:S05]  /*2700*/  BSYNC.RECONVERGENT B3 ;  /* 0x0000000000037941 */ /* 0x000fea0003800200 */
.L_x_8870:
        /* <DEDUP_REMOVED lines=14> */
.L_x_8873:
[----:B------:R-:W-:Y:S05]  /*27f0*/  BSYNC.RECONVERGENT B3 ;  /* 0x0000000000037941 */ /* 0x000fea0003800200 */
.L_x_8872:
        /* <DEDUP_REMOVED lines=14> */
.L_x_8875:
[----:B------:R-:W-:Y:S05]  /*28e0*/  BSYNC.RECONVERGENT B3 ;  /* 0x0000000000037941 */ /* 0x000fea0003800200 */
.L_x_8874:
        /* <DEDUP_REMOVED lines=14> */
.L_x_8877:
[----:B------:R-:W-:Y:S05]  /*29d0*/  BSYNC.RECONVERGENT B3 ;  /* 0x0000000000037941 */ /* 0x000fea0003800200 */
.L_x_8876:
        /* <DEDUP_REMOVED lines=14> */
.L_x_8879:
[----:B------:R-:W-:Y:S05]  /*2ac0*/  BSYNC.RECONVERGENT B3 ;  /* 0x0000000000037941 */ /* 0x000fea0003800200 */
.L_x_8878:
        /* <DEDUP_REMOVED lines=14> */
.L_x_8881:
[----:B------:R-:W-:Y:S05]  /*2bb0*/  BSYNC.RECONVERGENT B3 ;  /* 0x0000000000037941 */ /* 0x000fea0003800200 */
.L_x_8880:
        /* <DEDUP_REMOVED lines=14> */
.L_x_8883:
[----:B------:R-:W-:Y:S05]  /*2ca0*/  BSYNC.RECONVERGENT B3 ;  /* 0x0000000000037941 */ /* 0x000fea0003800200 */
.L_x_8882:
        /* <DEDUP_REMOVED lines=14> */
.L_x_8885:
[----:B------:R-:W-:Y:S05]  /*2d90*/  BSYNC.RECONVERGENT B3 ;  /* 0x0000000000037941 */ /* 0x000fea0003800200 */
.L_x_8884:
        /* <DEDUP_REMOVED lines=14> */
.L_x_8887:
[----:B------:R-:W-:Y:S05]  /*2e80*/  BSYNC.RECONVERGENT B3 ;  /* 0x0000000000037941 */ /* 0x000fea0003800200 */
.L_x_8886:
        /* <DEDUP_REMOVED lines=14> */
.L_x_8889:
[----:B------:R-:W-:Y:S05]  /*2f70*/  BSYNC.RECONVERGENT B3 ;  /* 0x0000000000037941 */ /* 0x000fea0003800200 */
.L_x_8888:
        /* <DEDUP_REMOVED lines=14> */
.L_x_8891:
[----:B------:R-:W-:Y:S05]  /*3060*/  BSYNC.RECONVERGENT B3 ;  /* 0x0000000000037941 */ /* 0x000fea0003800200 */
.L_x_8890:
        /* <DEDUP_REMOVED lines=14> */
.L_x_8893:
[----:B------:R-:W-:Y:S05]  /*3150*/  BSYNC.RECONVERGENT B3 ;  /* 0x0000000000037941 */ /* 0x000fea0003800200 */
.L_x_8892:
        /* <DEDUP_REMOVED lines=14> */
.L_x_8895:
[----:B------:R-:W-:Y:S05]  /*3240*/  BSYNC.RECONVERGENT B3 ;  /* 0x0000000000037941 */ /* 0x000fea0003800200 */
.L_x_8894:
        /* <DEDUP_REMOVED lines=14> */
.L_x_8897:
[----:B------:R-:W-:Y:S05]  /*3330*/  BSYNC.RECONVERGENT B3 ;  /* 0x0000000000037941 */ /* 0x000fea0003800200 */
.L_x_8896:
        /* <DEDUP_REMOVED lines=14> */
.L_x_8899:
[----:B------:R-:W-:Y:S05]  /*3420*/  BSYNC.RECONVERGENT B3 ;  /* 0x0000000000037941 */ /* 0x000fea0003800200 */
.L_x_8898:
        /* <DEDUP_REMOVED lines=14> */
.L_x_8901:
[----:B------:R-:W-:Y:S05]  /*3510*/  BSYNC.RECONVERGENT B3 ;  /* 0x0000000000037941 */ /* 0x000fea0003800200 */
.L_x_8900:
        /* <DEDUP_REMOVED lines=14> */
.L_x_8903:
[----:B------:R-:W-:Y:S05]  /*3600*/  BSYNC.RECONVERGENT B3 ;  /* 0x0000000000037941 */ /* 0x000fea0003800200 */
.L_x_8902:
        /* <DEDUP_REMOVED lines=14> */
.L_x_8905:
[----:B------:R-:W-:Y:S05]  /*36f0*/  BSYNC.RECONVERGENT B3 ;  /* 0x0000000000037941 */ /* 0x000fea0003800200 */
.L_x_8904:
        /* <DEDUP_REMOVED lines=14> */
.L_x_8907:
[----:B------:R-:W-:Y:S05]  /*37e0*/  BSYNC.RECONVERGENT B3 ;  /* 0x0000000000037941 */ /* 0x000fea0003800200 */
.L_x_8906:
        /* <DEDUP_REMOVED lines=15> */
[----:B------:R-:W-:-:S02]  /*38e0*/  ISETP.GE.AND.EX P3, PT, RZ, UR45, PT, P3 ;  /* 0x0000002dff007c0c */ /* 0x000fc4000bf66330 */
[----:B------:R-:W-:Y:S01]  /*38f0*/  ISETP.GE.U32.AND P4, PT, R44, UR44, PT ;  /* 0x0000002c2c007c0c */ /* 0x000fe2000bf86070 */
[----:B------:R1:W-:Y:S01]  /*3900*/  @!P0 STG.E desc[UR4][R4.64], R11 ;  /* 0x0000000b04008986 */ /* 0x0003e2000c101904 */
[----:B------:R-:W-:Y:S02]  /*3910*/  ISETP.GE.U32.AND P0, PT, R43, UR44, PT ;  /* 0x0000002c2b007c0c */ /* 0x000fe4000bf06070 */
[C---:B------:R-:W-:Y:S02]  /*3920*/  @!P1 R2UR UR6, R32.reuse ;  /* 0x00000000200692ca */ /* 0x040fe400000e0000 */
[----:B------:R-:W-:Y:S02]  /*3930*/  ISETP.GE.AND.EX P0, PT, RZ, UR45, PT, P0 ;  /* 0x0000002dff007c0c */ /* 0x000fe4000bf06300 */
[----:B------:R-:W-:Y:S02]  /*3940*/  @!P1 R2UR UR7, R33 ;  /* 0x00000000210792ca */ /* 0x000fe400000e0000 */
[----:B------:R-:W-:-:S02]  /*3950*/  @!P2 R2UR UR8, R32 ;  /* 0x000000002008a2ca */ /* 0x000fc400000e0000 */
[C---:B------:R-:W-:Y:S02]  /*3960*/  @!P2 R2UR UR9, R33.reuse ;  /* 0x000000002109a2ca */ /* 0x040fe400000e0000 */
[----:B------:R-:W-:Y:S02]  /*3970*/  @!P3 R2UR UR10, R32 ;  /* 0x00000000200ab2ca */ /* 0x000fe400000e0000 */
[C---:B------:R-:W-:Y:S02]  /*3980*/  @!P3 R2UR UR11, R33.reuse ;  /* 0x00000000210bb2ca */ /* 0x040fe400000e0000 */
[----:B------:R-:W-:Y:S02]  /*3990*/  ISETP.GE.U32.AND P6, PT, R46, UR44, PT ;  /* 0x0000002c2e007c0c */ /* 0x000fe4000bfc6070 */
[----:B------:R-:W-:Y:S01]  /*39a0*/  @!P0 R2UR UR4, R32 ;  /* 0x00000000200482ca */ /* 0x000fe200000e0000 */
[----:B------:R1:W-:Y:S01]  /*39b0*/  @!P1 STG.E desc[UR6][R4.64+0x80], R15 ;  /* 0x0000800f04009986 */ /* 0x0003e2000c101906 */
[----:B------:R-:W-:-:S02]  /*39c0*/  @!P0 R2UR UR5, R33 ;  /* 0x00000000210582ca */ /* 0x000fc400000e0000 */
[----:B------:R-:W-:Y:S01]  /*39d0*/  ISETP.GE.U32.AND P5, PT, R47, UR44, PT ;  /* 0x0000002c2f007c0c */ /* 0x000fe2000bfa6070 */
[----:B------:R1:W-:Y:S01]  /*39e0*/  @!P2 STG.E desc[UR8][R4.64+0x100], R31 ;  /* 0x0001001f0400a986 */ /* 0x0003e2000c101908 */
[----:B------:R-:W-:Y:S02]  /*39f0*/  ISETP.GE.U32.AND P2, PT, R48, UR44, PT ;  /* 0x0000002c30007c0c */ /* 0x000fe4000bf46070 */
[----:B------:R-:W-:Y:S01]  /*3a00*/  ISETP.GE.U32.AND P1, PT, R49, UR44, PT ;  /* 0x0000002c31007c0c */ /* 0x000fe2000bf26070 */
[----:B------:R1:W-:Y:S01]  /*3a10*/  @!P3 STG.E desc[UR10][R4.64+0x180], R35 ;  /* 0x000180230400b986 */ /* 0x0003e2000c10190a */
[----:B------:R-:W-:Y:S02]  /*3a20*/  ISETP.GE.U32.AND P3, PT, R45, UR44, PT ;  /* 0x0000002c2d007c0c */ /* 0x000fe4000bf66070 */
[----:B------:R-:W-:Y:S02]  /*3a30*/  ISETP.GE.AND.EX P4, PT, RZ, UR45, PT, P4 ;  /* 0x0000002dff007c0c */ /* 0x000fe4000bf86340 */
[----:B------:R-:W-:Y:S01]  /*3a40*/  ISETP.GE.AND.EX P3, PT, RZ, UR45, PT, P3 ;  /* 0x0000002dff007c0c */ /* 0x000fe2000bf66330 */
[----:B------:R1:W-:Y:S01]  /*3a50*/  @!P0 STG.E desc[UR4][R4.64+0x200], R65 ;  /* 0x0002004104008986 */ /* 0x0003e2000c101904 */
[----:B------:R-:W-:-:S02]  /*3a60*/  ISETP.GE.AND.EX P6, PT, RZ, UR45, PT, P6 ;  /* 0x0000002dff007c0c */ /* 0x000fc4000bfc6360 */
[----:B------:R-:W-:Y:S02]  /*3a70*/  ISETP.GE.AND.EX P5, PT, RZ, UR45, PT, P5 ;  /* 0x0000002dff007c0c */ /* 0x000fe4000bfa6350 */
[----:B------:R-:W-:Y:S02]  /*3a80*/  ISETP.GE.AND.EX P2, PT, RZ, UR45, PT, P2 ;  /* 0x0000002dff007c0c */ /* 0x000fe4000bf46320 */
[----:B------:R-:W-:Y:S02]  /*3a90*/  ISETP.GE.AND.EX P1, PT, RZ, UR45, PT, P1 ;  /* 0x0000002dff007c0c */ /* 0x000fe4000bf26310 */
[----:B------:R-:W-:Y:S02]  /*3aa0*/  ISETP.GE.U32.AND P0, PT, R50, UR44, PT ;  /* 0x0000002c32007c0c */ /* 0x000fe4000bf06070 */
[----:B------:R-:W-:Y:S02]  /*3ab0*/  @!P4 R2UR UR6, R32 ;  /* 0x000000002006c2ca */ /* 0x000fe400000e0000 */
[----:B------:R-:W-:-:S02]  /*3ac0*/  ISETP.GE.AND.EX P0, PT, RZ, UR45, PT, P0 ;  /* 0x0000002dff007c0c */ /* 0x000fc4000bf06300 */
        /* <DEDUP_REMOVED lines=17> */
[----:B------:R-:W-:Y:S02]  /*3be0*/  ISETP.GE.U32.AND P4, PT, R51, UR44, PT ;  /* 0x0000002c33007c0c */ /* 0x000fe4000bf86070 */
[----:B------:R-:W-:Y:S01]  /*3bf0*/  ISETP.GE.U32.AND P3, PT, R52, UR44, PT ;  /* 0x0000002c34007c0c */ /* 0x000fe2000bf66070 */
[----:B------:R1:W-:Y:S01]  /*3c00*/  @!P2 STG.E desc[UR14][R4.64+0x480], R9 ;  /* 0x000480090400a986 */ /* 0x0003e2000c10190e */
[----:B------:R-:W-:Y:S02]  /*3c10*/  ISETP.GE.U32.AND P6, PT, R53, UR44, PT ;  /* 0x0000002c35007c0c */ /* 0x000fe4000bfc6070 */
[----:B------:R-:W-:Y:S01]  /*3c20*/  ISETP.GE.U32.AND P5, PT, R54, UR44, PT ;  /* 0x0000002c36007c0c */ /* 0x000fe2000bfa6070 */
[----:B------:R1:W-:Y:S01]  /*3c30*/  @!P1 STG.E desc[UR16][R4.64+0x500], R75 ;  /* 0x0005004b04009986 */ /* 0x0003e2000c101910 */
[----:B------:R-:W-:-:S02]  /*3c40*/  ISETP.GE.U32.AND P2, PT, R55, UR44, PT ;  /* 0x0000002c37007c0c */ /* 0x000fc4000bf46070 */
[----:B------:R-:W-:Y:S01]  /*3c50*/  ISETP.GE.U32.AND P1, PT, R56, UR44, PT ;  /* 0x0000002c38007c0c */ /* 0x000fe2000bf26070 */
[----:B------:R1:W-:Y:S01]  /*3c60*/  @!P0 STG.E desc[UR4][R4.64+0x580], R77 ;  /* 0x0005804d04008986 */ /* 0x0003e2000c101904 */
[----:B------:R-:W-:Y:S02]  /*3c70*/  ISETP.GE.AND.EX P4, PT, RZ, UR45, PT, P4 ;  /* 0x0000002dff007c0c */ /* 0x000fe4000bf86340 */
[----:B------:R-:W-:Y:S02]  /*3c80*/  ISETP.GE.AND.EX P3, PT, RZ, UR45, PT, P3 ;  /* 0x0000002dff007c0c */ /* 0x000fe4000bf66330 */
[----:B------:R-:W-:Y:S02]  /*3c90*/  ISETP.GE.AND.EX P6, PT, RZ, UR45, PT, P6 ;  /* 0x0000002dff007c0c */ /* 0x000fe4000bfc6360 */
[----:B------:R-:W-:Y:S02]  /*3ca0*/  ISETP.GE.AND.EX P5, PT, RZ, UR45, PT, P5 ;  /* 0x0000002dff007c0c */ /* 0x000fe4000bfa6350 */
[----:B------:R-:W-:-:S02]  /*3cb0*/  ISETP.GE.AND.EX P2, PT, RZ, UR45, PT, P2 ;  /* 0x0000002dff007c0c */ /* 0x000fc4000bf46320 */
[----:B------:R-:W-:Y:S02]  /*3cc0*/  ISETP.GE.AND.EX P1, PT, RZ, UR45, PT, P1 ;  /* 0x0000002dff007c0c */ /* 0x000fe4000bf26310 */
[----:B------:R-:W-:Y:S02]  /*3cd0*/  ISETP.GE.U32.AND P0, PT, R57, UR44, PT ;  /* 0x0000002c39007c0c */ /* 0x000fe4000bf06070 */
[C---:B------:R-:W-:Y:S02]  /*3ce0*/  @!P4 R2UR UR6, R32.reuse ;  /* 0x000000002006c2ca */ /* 0x040fe400000e0000 */
[----:B------:R-:W-:Y:S02]  /*3cf0*/  ISETP.GE.AND.EX P0, PT, RZ, UR45, PT, P0 ;  /* 0x0000002dff007c0c */ /* 0x000fe4000bf06300 */
[----:B------:R-:W-:Y:S02]  /*3d00*/  @!P4 R2UR UR7, R33 ;  /* 0x000000002107c2ca */ /* 0x000fe400000e0000 */
[----:B------:R-:W-:-:S02]  /*3d10*/  @!P3 R2UR UR8, R32 ;  /* 0x000000002008b2ca */ /* 0x000fc400000e0000 */
        /* <DEDUP_REMOVED lines=54> */
.L_x_8856:
[----:B------:R-:W-:Y:S05]  /*4080*/  EXIT ;  /* 0x000000000000794d */ /* 0x000fea0003800000 */
.L_x_8857:
[----:B------:R-:W-:Y:S01]  /*4090*/  BSSY B1, `(.L_x_8909) ;  /* 0x0000007000017945 */ /* 0x000fe20003800000 */
[----:B------:R-:W-:Y:S02]  /*40a0*/  MOV R12, 0x10 ;  /* 0x00000010000c7802 */ /* 0x000fe40000000f00 */
[----:B------:R-:W-:Y:S02]  /*40b0*/  MOV R11, 0x1f ;  /* 0x0000001f000b7802 */ /* 0x000fe40000000f00 */
[----:B------:R-:W-:-:S07]  /*40c0*/  MOV R15, 0xffffffff ;  /* 0xffffffff000f7802 */ /* 0x000fce0000000f00 */
[----:B------:R-:W-:Y:S05]  /*40d0*/  WARPSYNC.COLLECTIVE R15, `(.L_x_8910) ;  /* 0x000000000f087348 */ /* 0x000fea0003c00000 */
[----:B------:R0:W1:Y:S02]  /*40e0*/  SHFL.BFLY P6, R14, R13, R12, R11 ;  /* 0x0c00000c0d0e7389 */ /* 0x00006400000c000b */
[----:B01----:R-:W-:Y:S05]  /*40f0*/  ENDCOLLECTIVE ;  /* 0x000000000000791b */ /* 0x003fea0003800000 */
.L_x_8910:
[----:B------:R-:W-:Y:S05]  /*4100*/  BSYNC B1 ;  /* 0x0000000000017941 */ /* 0x000fea0003800000 */
.L_x_8909:
        /* <DEDUP_REMOVED lines=9> */
.L_x_8911:
[----:B------:R-:W-:Y:S01]  /*41a0*/  HFMA2 R12, -RZ, RZ, 0, 2.384185791015625e-07 ;  /* 0x00000004ff0c7431 */ /* 0x000fe200000001ff */
[----:B------:R-:W-:-:S04]  /*41b0*/  FMNMX R0, R13, R14, !PT ;  /* 0x0000000e0d007209 */ /* 0x000fc80007800000 */
[----:B------:R-:W-:-:S07]  /*41c0*/  MOV R13, R0 ;  /* 0x00000000000d7202 */ /* 0x000fce0000000f00 */
[----:B------:R-:W-:Y:S05]  /*41d0*/  WARPSYNC.COLLECTIVE R15, `(.L_x_8912) ;  /* 0x000000000f087348 */ /* 0x000fea0003c00000 */
[----:B------:R0:W1:Y:S02]  /*41e0*/  SHFL.BFLY P6, R14, R13, R12, R11 ;  /* 0x0c00000c0d0e7389 */ /* 0x00006400000c000b */
[----:B01----:R-:W-:Y:S05]  /*41f0*/  ENDCOLLECTIVE ;  /* 0x000000000000791b */ /* 0x003fea0003800000 */
.L_x_8912:
[----:B------:R-:W-:Y:S01]  /*4200*/  HFMA2 R12, -RZ, RZ, 0, 1.1920928955078125e-07 ;  /* 0x00000002ff0c7431 */ /* 0x000fe200000001ff */
[----:B------:R-:W-:-:S04]  /*4210*/  FMNMX R2, R0, R14, !PT ;  /* 0x0000000e00027209 */ /* 0x000fc80007800000 */
[----:B------:R-:W-:-:S07]  /*4220*/  MOV R13, R2 ;  /* 0x00000002000d7202 */ /* 0x000fce0000000f00 */
[----:B------:R-:W-:Y:S05]  /*4230*/  WARPSYNC.COLLECTIVE R15, `(.L_x_8913) ;  /* 0x000000000f087348 */ /* 0x000fea0003c00000 */
[----:B------:R0:W1:Y:S02]  /*4240*/  SHFL.BFLY P6, R14, R13, R12, R11 ;  /* 0x0c00000c0d0e7389 */ /* 0x00006400000c000b */
[----:B01----:R-:W-:Y:S05]  /*4250*/  ENDCOLLECTIVE ;  /* 0x000000000000791b */ /* 0x003fea0003800000 */
.L_x_8913:
[----:B------:R-:W-:Y:S01]  /*4260*/  HFMA2 R12, -RZ, RZ, 0, 5.9604644775390625e-08 ;  /* 0x00000001ff0c7431 */ /* 0x000fe200000001ff */
[----:B------:R-:W-:-:S04]  /*4270*/  FMNMX R3, R2, R14, !PT ;  /* 0x0000000e02037209 */ /* 0x000fc80007800000 */
[----:B------:R-:W-:-:S07]  /*4280*/  MOV R13, R3 ;  /* 0x00000003000d7202 */ /* 0x000fce0000000f00 */
[----:B------:R-:W-:Y:S05]  /*4290*/  WARPSYNC.COLLECTIVE R15, `(.L_x_8914) ;  /* 0x000000000f087348 */ /* 0x000fea0003c00000 */
[----:B------:R0:W1:Y:S02]  /*42a0*/  SHFL.BFLY P6, R14, R13, R12, R11 ;  /* 0x0c00000c0d0e7389 */ /* 0x00006400000c000b */
[----:B01----:R-:W-:Y:S05]  /*42b0*/  ENDCOLLECTIVE ;  /* 0x000000000000791b */ /* 0x003fea0003800000 */
.L_x_8914:
        /* <DEDUP_REMOVED lines=103> */
[C---:B------:R-:W-:Y:S01]  /*4930*/  FADD R16, R11.reuse, -12583039 ;  /* 0xcb40007f0b107421 */ /* 0x040fe20000000000 */
[----:B------:R-:W-:Y:S01]  /*4940*/  SHF.L.U32 R11, R11, 0x17, RZ ;  /* 0x000000170b0b7819 */ /* 0x000fe200000006ff */
[----:B--2---:R-:W-:Y:S01]  /*4950*/  FMUL R9, R9, R10 ;  /* 0x0000000a09097220 */ /* 0x004fe20000400000 */
[----:B------:R-:W-:Y:S01]  /*4960*/  FFMA R19, R24, 1.925963033500011079e-08, R19 ;  /* 0x32a5706018137823 */ /* 0x000fe20000000013 */
[----:B------:R-:W-:Y:S01]  /*4970*/  FFMA R16, R23, 1.4426950216293334961, -R16 ;  /* 0x3fb8aa3b17107823 */ /* 0x000fe20000000810 */
[----:B------:R-:W-:-:S03]  /*4980*/  SHF.L.U32 R10, R17, 0x17, RZ ;  /* 0x00000017110a7819 */ /* 0x000fc600000006ff */
[----:B------:R-:W-:Y:S01]  /*4990*/  FFMA R23, R23, 1.925963033500011079e-08, R16 ;  /* 0x32a5706017177823 */ /* 0x000fe20000000010 */
[----:B------:R-:W0:Y:S08]  /*49a0*/  MUFU.EX2 R19, R19 ;  /* 0x0000001300137308 */ /* 0x000e300000000800 */
        /* <DEDUP_REMOVED lines=146> */
.L_x_8915:
[----:B------:R-:W-:Y:S02]  /*52d0*/  HFMA2 R12, -RZ, RZ, 0, 4.76837158203125e-07 ;  /* 0x00000008ff0c7431 */ /* 0x000fe400000001ff */
[----:B------:R-:W-:-:S05]  /*52e0*/  FADD R31, R13, R14 ;  /* 0x0000000e0d1f7221 */ /* 0x000fca0000000000 */
[----:B------:R-:W-:-:S07]  /*52f0*/  MOV R13, R31 ;  /* 0x0000001f000d7202 */ /* 0x000fce0000000f00 */
[----:B------:R-:W-:Y:S05]  /*5300*/  WARPSYNC.COLLECTIVE R15, `(.L_x_8916) ;  /* 0x000000000f087348 */ /* 0x000fea0003c00000 */
[----:B------:R0:W1:Y:S02]  /*5310*/  SHFL.BFLY P6, R14, R13, R12, R11 ;  /* 0x0c00000c0d0e7389 */ /* 0x00006400000c000b */
[----:B01----:R-:W-:Y:S05]  /*5320*/  ENDCOLLECTIVE ;  /* 0x000000000000791b */ /* 0x003fea0003800000 */
.L_x_8916:
[----:B------:R-:W-:Y:S02]  /*5330*/  HFMA2 R12, -RZ, RZ, 0, 2.384185791015625e-07 ;  /* 0x00000004ff0c7431 */ /* 0x000fe400000001ff */
[----:B------:R-:W-:-:S05]  /*5340*/  FADD R34, R31, R14 ;  /* 0x0000000e1f227221 */ /* 0x000fca0000000000 */
[----:B------:R-:W-:-:S07]  /*5350*/  MOV R13, R34 ;  /* 0x00000022000d7202 */ /* 0x000fce0000000f00 */
[----:B------:R-:W-:Y:S05]  /*5360*/  WARPSYNC.COLLECTIVE R15, `(.L_x_8917) ;  /* 0x000000000f087348 */ /* 0x000fea0003c00000 */
[----:B------:R0:W1:Y:S02]  /*5370*/  SHFL.BFLY P6, R14, R13, R12, R11 ;  /* 0x0c00000c0d0e7389 */ /* 0x00006400000c000b */
[----:B01----:R-:W-:Y:S05]  /*5380*/  ENDCOLLECTIVE ;  /* 0x000000000000791b */ /* 0x003fea0003800000 */
.L_x_8917:
[----:B------:R-:W-:Y:S02]  /*5390*/  HFMA2 R12, -RZ, RZ, 0, 1.1920928955078125e-07 ;  /* 0x00000002ff0c7431 */ /* 0x000fe400000001ff */
[----:B------:R-:W-:-:S05]  /*53a0*/  FADD R35, R34, R14 ;  /* 0x0000000e22237221 */ /* 0x000fca0000000000 */
[----:B------:R-:W-:-:S07]  /*53b0*/  MOV R13, R35 ;  /* 0x00000023000d7202 */ /* 0x000fce0000000f00 */
[----:B------:R-:W-:Y:S05]  /*53c0*/  WARPSYNC.COLLECTIVE R15, `(.L_x_8918) ;  /* 0x000000000f087348 */ /* 0x000fea0003c00000 */
[----:B------:R0:W1:Y:S02]  /*53d0*/  SHFL.BFLY P6, R14, R13, R12, R11 ;  /* 0x0c00000c0d0e7389 */ /* 0x00006400000c000b */
[----:B01----:R-:W-:Y:S05]  /*53e0*/  ENDCOLLECTIVE ;  /* 0x000000000000791b */ /* 0x003fea0003800000 */
.L_x_8918:
[----:B------:R-:W-:Y:S02]  /*53f0*/  HFMA2 R12, -RZ, RZ, 0, 5.9604644775390625e-08 ;  /* 0x00000001ff0c7431 */ /* 0x000fe400000001ff */
[----:B------:R-:W-:-:S05]  /*5400*/  FADD R36, R35, R14 ;  /* 0x0000000e23247221 */ /* 0x000fca0000000000 */
[----:B------:R-:W-:-:S07]  /*5410*/  MOV R13, R36 ;  /* 0x00000024000d7202 */ /* 0x000fce0000000f00 */
[----:B------:R-:W-:Y:S05]  /*5420*/  WARPSYNC.COLLECTIVE R15, `(.L_x_8919) ;  /* 0x000000000f087348 */ /* 0x000fea0003c00000 */
[----:B------:R0:W1:Y:S02]  /*5430*/  SHFL.BFLY P6, R14, R13, R12, R11 ;  /* 0x0c00000c0d0e7389 */ /* 0x00006400000c000b */
[----:B01----:R-:W-:Y:S05]  /*5440*/  ENDCOLLECTIVE ;  /* 0x000000000000791b */ /* 0x003fea0003800000 */
.L_x_8919:
[----:B------:R-:W-:Y:S05]  /*5450*/  BRA `(.L_x_8920) ;  /* 0xffffffcc00087947 */ /* 0x000fea000383ffff */
        .weak           $__internal_174_$__cuda_sm3x_div_rn_noftz_f32_slowpath
        .type           $__internal_174_$__cuda_sm3x_div_rn_noftz_f32_slowpath,@function
        .size           $__internal_174_$__cuda_sm3x_div_rn_noftz_f32_slowpath,(.L_x_15491 - $__internal_174_$__cuda_sm3x_div_rn_noftz_f32_slowpath)
$__internal_174_$__cuda_sm3x_div_rn_noftz_f32_slowpath:
        /* <DEDUP_REMOVED lines=34> */
.L_x_8922:
        /* <DEDUP_REMOVED lines=51> */
.L_x_8929:
[----:B------:R-:W-:-:S04]  /*59b0*/  LOP3.LUT R5, R5, 0x80000000, RZ, 0xc0, !PT ;  /* 0x8000000005057812 */ /* 0x000fc800078ec0ff */
[----:B------:R-:W-:Y:S01]  /*59c0*/  LOP3.LUT R5, R5, 0x7f800000, RZ, 0xfc, !PT ;  /* 0x7f80000005057812 */ /* 0x000fe200078efcff */
[----:B------:R-:W-:Y:S06]  /*59d0*/  BRA `(.L_x_8930) ;  /* 0x0000000000047947 */ /* 0x000fec0003800000 */
.L_x_8928:
[----:B------:R-:W-:-:S07]  /*59e0*/  LEA R5, R34, R5, 0x17 ;  /* 0x0000000522057211 */ /* 0x000fce00078eb8ff */
.L_x_8930:
[----:B------:R-:W-:Y:S05]  /*59f0*/  BSYNC.RECONVERGENT B2 ;  /* 0x0000000000027941 */ /* 0x000fea0003800200 */
.L_x_8927:
[----:B------:R-:W-:Y:S05]  /*5a00*/  BRA `(.L_x_8931) ;  /* 0x0000000000207947 */ /* 0x000fea0003800000 */
.L_x_8926:
[----:B------:R-:W-:-:S04]  /*5a10*/  LOP3.LUT R5, R12, 0x80000000, R5, 0x48, !PT ;  /* 0x800000000c057812 */ /* 0x000fc800078e4805 */
[----:B------:R-:W-:Y:S01]  /*5a20*/  LOP3.LUT R5, R5, 0x7f800000, RZ, 0xfc, !PT ;  /* 0x7f80000005057812 */ /* 0x000fe200078efcff */
[----:B------:R-:W-:Y:S06]  /*5a30*/  BRA `(.L_x_8931) ;  /* 0x0000000000147947 */ /* 0x000fec0003800000 */
.L_x_8925:
[----:B------:R-:W-:Y:S01]  /*5a40*/  LOP3.LUT R5, R12, 0x80000000, R5, 0x48, !PT ;  /* 0x800000000c057812 */ /* 0x000fe200078e4805 */
[----:B------:R-:W-:Y:S06]  /*5a50*/  BRA `(.L_x_8931) ;  /* 0x00000000000c7947 */ /* 0x000fec0003800000 */
.L_x_8924:
[----:B------:R-:W0:Y:S01]  /*5a60*/  MUFU.RSQ R5, -QNAN ;  /* 0xffc0000000057908 */ /* 0x000e220000001400 */
[----:B------:R-:W-:Y:S05]  /*5a70*/  BRA `(.L_x_8931) ;  /* 0x0000000000047947 */ /* 0x000fea0003800000 */
.L_x_8923:
[----:B------:R-:W-:-:S07]  /*5a80*/  FADD.FTZ R5, R5, R12 ;  /* 0x0000000c05057221 */ /* 0x000fce0000010000 */
.L_x_8931:
[----:B------:R-:W-:Y:S05]  /*5a90*/  BSYNC.RECONVERGENT B1 ;  /* 0x0000000000017941 */ /* 0x000fea0003800200 */
.L_x_8921:
[----:B------:R-:W-:Y:S01]  /*5aa0*/  HFMA2 R13, -RZ, RZ, 0, 0 ;  /* 0x00000000ff0d7431 */ /* 0x000fe200000001ff */
[----:B------:R-:W-:-:S04]  /*5ab0*/  MOV R12, R14 ;  /* 0x0000000e000c7202 */ /* 0x000fc80000000f00 */
[----:B0-----:R-:W-:Y:S05]  /*5ac0*/  RET.REL.NODEC R12 `(_ZN7oneflow4cuda7softmax15SoftmaxWarpImplI10SimpleLoadIffE11SimpleStoreIffEfLi1ELi25ELi32ELi1ELb1ELNS1_9AlgorithmE0EEEvT_T0_ll) ;  /* 0xffffffa40c4c7950 */ /* 0x001fea0003c3ffff */
.L_x_8932:
        /* <DEDUP_REMOVED lines=11> */
.L_x_15491:


//--------------------- .text._ZN7oneflow4cuda7softmax15SoftmaxWarpImplI10SimpleLoadIffE11SimpleStoreIffEfLi1ELi25ELi32ELi1ELb0ELNS1_9AlgorithmE0EEEvT_T0_ll --------------------------
	.section	.text._ZN7oneflow4cuda7softmax15SoftmaxWarpImplI10SimpleLoadIffE11SimpleStoreIffEfLi1ELi25ELi32ELi1ELb0ELNS1_9AlgorithmE0EEEvT_T0_ll,"ax",@progbits
	.align	128
        .global         _ZN7oneflow4cuda7softmax15SoftmaxWarpImplI10SimpleLoadIffE11SimpleStoreIffEfLi1ELi25ELi32ELi1ELb0ELNS1_9AlgorithmE0EEEvT_T0_ll
        .type           _ZN7oneflow4cuda7softmax15SoftmaxWarpImplI10SimpleLoadIffE11SimpleStoreIffEfLi1ELi25ELi32ELi1ELb0ELNS1_9AlgorithmE0EEEvT_T0_ll,@function
        .size           _ZN7oneflow4cuda7softmax15SoftmaxWarpImplI10SimpleLoadIffE11SimpleStoreIffEfLi1ELi25ELi32ELi1ELb0ELNS1_9AlgorithmE0EEEvT_T0_ll,(.L_x_15492 - _ZN7oneflow4cuda7softmax15SoftmaxWarpImplI10SimpleLoadIffE11SimpleStoreIffEfLi1ELi25ELi32ELi1ELb0ELNS1_9AlgorithmE0EEEvT_T0_ll)
        .other          _ZN7oneflow4cuda7softmax15SoftmaxWarpImplI10SimpleLoadIffE11SimpleStoreIffEfLi1ELi25ELi32ELi1ELb0ELNS1_9AlgorithmE0EEEvT_T0_ll,@"STO_CUDA_ENTRY STV_DEFAULT"
_ZN7oneflow4cuda7softmax15SoftmaxWarpImplI10SimpleLoadIffE11SimpleStoreIffEfLi1ELi25ELi32ELi1ELb0ELNS1_9AlgorithmE0EEEvT_T0_ll:
.text._ZN7oneflow4cuda7softmax15SoftmaxWarpImplI10SimpleLoadIffE11SimpleStoreIffEfLi1ELi25ELi32ELi1ELb0ELNS1_9AlgorithmE0EEEvT_T0_ll:
        /* <DEDUP_REMOVED lines=24> */
.L_x_8933:
        /* <DEDUP_REMOVED lines=13> */
.L_x_8985:
        /* <DEDUP_REMOVED lines=334> */
.L_x_8997:
        /* <DEDUP_REMOVED lines=12> */
[----:B01----:R-:W-:Y:S05]  /*17f0*/  CALL.REL.NOINC `($__internal_175_$__cuda_sm3x_div_rn_noftz_f32_slowpath) ;  /* 0x0000002c00987944 */ /* 0x003fea0003c00000 */
[----:B------:R-:W-:-:S07]  /*1800*/  MOV R11, R5 ;  /* 0x00000005000b7202 */ /* 0x000fce0000000f00 */
.L_x_8936:
[----:B------:R-:W-:Y:S05]  /*1810*/  BSYNC.RECONVERGENT B2 ;  /* 0x0000000000027941 */ /* 0x000fea0003800200 */
.L_x_8935:
        /* <DEDUP_REMOVED lines=12> */
[----:B01----:R-:W-:Y:S05]  /*18e0*/  CALL.REL.NOINC `($__internal_175_$__cuda_sm3x_div_rn_noftz_f32_slowpath) ;  /* 0x0000002c005c7944 */ /* 0x003fea0003c00000 */
[----:B------:R-:W-:-:S07]  /*18f0*/  MOV R14, R5 ;  /* 0x00000005000e7202 */ /* 0x000fce0000000f00 */
.L_x_8938:
[----:B------:R-:W-:Y:S05]  /*1900*/  BSYNC.RECONVERGENT B2 ;  /* 0x0000000000027941 */ /* 0x000fea0003800200 */
.L_x_8937:
        /* <DEDUP_REMOVED lines=14> */
.L_x_8940:
[----:B------:R-:W-:Y:S05]  /*19f0*/  BSYNC.RECONVERGENT B2 ;  /* 0x0000000000027941 */ /* 0x000fea0003800200 */
.L_x_8939:
        /* <DEDUP_REMOVED lines=14> */
.L_x_8942:
[----:B------:R-:W-:Y:S05]  /*1ae0*/  BSYNC.RECONVERGENT B2 ;  /* 0x0000000000027941 */ /* 0x000fea0003800200 */
.L_x_8941:
        /* <DEDUP_REMOVED lines=14> */
.L_x_8944:
[----:B------:R-:W-:Y:S05]  /*1bd0*/  BSYNC.RECONVERGENT B2 ;  /* 0x0000000000027941 */ /* 0x000fea0003800200 */
.L_x_8943:
        /* <DEDUP_REMOVED lines=14> */
.L_x_8946:
[----:B------:R-:W-:Y:S05]  /*1cc0*/  BSYNC.RECONVERGENT B2 ;  /* 0x0000000000027941 */ /* 0x000fea0003800200 */
.L_x_8945:
        /* <DEDUP_REMOVED lines=14> */
.L_x_8948:
[----:B------:R-:W-:Y:S05]  /*1db0*/  BSYNC.RECONVERGENT B2 ;  /* 0x0000000000027941 */ /* 0x000fea0003800200 */
.L_x_8947:
        /* <DEDUP_REMOVED lines=14> */
.L_x_8950:
[----:B------:R-:W-:Y:S05]  /*1ea0*/  BSYNC.RECONVERGENT B2 ;  /* 0x0000000000027941 */ /* 0x000fea0003800200 */
.L_x_8949:
        /* <DEDUP_REMOVED lines=14> */
.L_x_8952:
[----:B------:R-:W-:Y:S05]  /*1f90*/  BSYNC.RECONVERGENT B2 ;  /* 0x0000000000027941 */ /* 0x000fea0003800200 */
.L_x_8951:
        /* <DEDUP_REMOVED lines=14> */
.L_x_8954:
[----:B------:R-:W-:Y:S05]  /*2080*/  BSYNC.RECONVERGENT B2 ;  /* 0x0000000000027941 */ /* 0x000fea0003800200 */
.L_x_8953:
        /* <DEDUP_REMOVED lines=14> */
.L_x_8956:
[----:B------:R-:W-:Y:S05]  /*2170*/  BSYNC.RECONVERGENT B2 ;  /* 0x0000000000027941 */ /* 0x000fea0003800200 */
.L_x_8955:
        /* <DEDUP_REMOVED lines=14> */
.L_x_8958:
[----:B------:R-:W-:Y:S05]  /*2260*/  BSYNC.RECONVERGENT B2 ;  /* 0x0000000000027941 */ /* 0x000fea0003800200 */
.L_x_8957:
        /* <DEDUP_REMOVED lines=14> */
.L_x_8960:
[----:B------:R-:W-:Y:S05]  /*2350*/  BSYNC.RECONVERGENT B2 ;  /* 0x0000000000027941 */ /* 0x000fea0003800200 */
.L_x_8959:
        /* <DEDUP_REMOVED lines=14> */
.L_x_8962:
[----:B------:R-:W-:Y:S05]  /*2440*/  BSYNC.RECONVERGENT B2 ;  /* 0x0000000000027941 */ /* 0x000fea0003800200 */
.L_x_8961:
        /* <DEDUP_REMOVED lines=14> */
.L_x_8964:
[----:B------:R-:W-:Y:S05]  /*2530*/  BSYNC.RECONVERGENT B2 ;  /* 0x0000000000027941 */ /* 0x000fea0003800200 */
.L_x_8963:
        /* <DEDUP_REMOVED lines=14> */
.L_x_8966:
[----:B------:R-:W-:Y:S05]  /*2620*/  BSYNC.RECONVERGENT B2 ;  /* 0x0000000000027941 */ /* 0x000fea0003800200 */
.L_x_8965:
        /* <DEDUP_REMOVED lines=14> */
.L_x_8968:
[----:B------:R-:W-:Y:S05]  /*2710*/  BSYNC.RECONVERGENT B2 ;  /* 0x0000000000027941 */ /* 0x000fea0003800200 */
.L_x_8967:
        /* <DEDUP_REMOVED lines=14> */
.L_x_8970:
[----:B------:R-:W-:Y:S05]  /*2800*/  BSYNC.RECONVERGENT B2 ;  /* 0x0000000000027941 */ /* 0x000fea0003800200 */
.L_x_8969:
        /* <DEDUP_REMOVED lines=14> */
.L_x_8972:
[----:B------:R-:W-:Y:S05]  /*28f0*/  BSYNC.RECONVERGENT B2 ;  /* 0x0000000000027941 */ /* 0x000fea0003800200 */
.L_x_8971:
        /* <DEDUP_REMOVED lines=14> */
.L_x_8974:
[----:B------:R-:W-:Y:S05]  /*29e0*/  BSYNC.RECONVERGENT B2 ;  /* 0x0000000000027941 */ /* 0x000fea0003800200 */
.L_x_8973:
        /* <DEDUP_REMOVED lines=14> */
.L_x_8976:
[----:B------:R-:W-:Y:S05]  /*2ad0*/  BSYNC.RECONVERGENT B2 ;  /* 0x0000000000027941 */ /* 0x000fea0003800200 */
.L_x_8975:
        /* <DEDUP_REMOVED lines=14> */
.L_x_8978:
[----:B------:R-:W-:Y:S05]  /*2bc0*/  BSYNC.RECONVERGENT B2 ;  /* 0x0000000000027941 */ /* 0x000fea0003800200 */
.L_x_8977:
        /* <DEDUP_REMOVED lines=14> */
.L_x_8980:
[----:B------:R-:W-:Y:S05]  /*2cb0*/  BSYNC.RECONVERGENT B2 ;  /* 0x0000000000027941 */ /* 0x000fea0003800200 */
.L_x_8979:
        /* <DEDUP_REMOVED lines=14> */
.L_x_8982:
[----:B------:R-:W-:Y:S05]  /*2da0*/  BSYNC.RECONVERGENT B2 ;  /* 0x0000000000027941 */ /* 0x000fea0003800200 */
.L_x_8981:
        /* <DEDUP_REMOVED lines=13> */
.L_x_8984:
[----:B------:R-:W-:Y:S05]  /*2e80*/  BSYNC.RECONVERGENT B2 ;  /* 0x0000000000027941 */ /* 0x000fea0003800200 */
.L_x_8983:
        /* <DEDUP_REMOVED lines=64> */
.L_x_8934:
[----:B------:R-:W-:Y:S01]  /*3290*/  HFMA2 R11, -RZ, RZ, 0, 1.847743988037109375e-06 ;  /* 0x0000001fff0b7431 */ /* 0x000fe200000001ff */
[----:B------:R-:W-:Y:S01]  /*32a0*/  BSSY B0, `(.L_x_8986) ;  /* 0x0000006000007945 */ /* 0x000fe20003800000 */
[----:B------:R-:W-:Y:S02]  /*32b0*/  MOV R12, 0x10 ;  /* 0x00000010000c7802 */ /* 0x000fe40000000f00 */
[----:B------:R-:W-:-:S07]  /*32c0*/  MOV R15, 0xffffffff ;  /* 0xffffffff000f7802 */ /* 0x000fce0000000f00 */
[----:B0-----:R-:W-:Y:S05]  /*32d0*/  WARPSYNC.COLLECTIVE R15, `(.L_x_8987) ;  /* 0x000000000f087348 */ /* 0x001fea0003c00000 */
[----:B------:R1:W2:Y:S02]  /*32e0*/  SHFL.BFLY P6, R14, R13, R12, R11 ;  /* 0x0c00000c0d0e7389 */ /* 0x0002a400000c000b */
[----:B012---:R-:W-:Y:S05]  /*32f0*/  ENDCOLLECTIVE ;  /* 0x000000000000791b */ /* 0x007fea0003800000 */
.L_x_8987:
[----:B------:R-:W-:Y:S05]  /*3300*/  BSYNC B0 ;  /* 0x0000000000007941 */ /* 0x000fea0003800000 */
.L_x_8986:
        /* <DEDUP_REMOVED lines=8> */
.L_x_8988:
[----:B------:R-:W-:Y:S01]  /*3390*/  HFMA2 R12, -RZ, RZ, 0, 2.384185791015625e-07 ;  /* 0x00000004ff0c7431 */ /* 0x000fe200000001ff */
[----:B------:R-:W-:-:S04]  /*33a0*/  FMNMX R0, R13, R14, !PT ;  /* 0x0000000e0d007209 */ /* 0x000fc80007800000 */
[----:B------:R-:W-:-:S07]  /*33b0*/  MOV R13, R0 ;  /* 0x00000000000d7202 */ /* 0x000fce0000000f00 */
[----:B------:R-:W-:Y:S05]  /*33c0*/  WARPSYNC.COLLECTIVE R15, `(.L_x_8989) ;  /* 0x000000000f087348 */ /* 0x000fea0003c00000 */
[----:B------:R0:W1:Y:S02]  /*33d0*/  SHFL.BFLY P6, R14, R13, R12, R11 ;  /* 0x0c00000c0d0e7389 */ /* 0x00006400000c000b */
[----:B01----:R-:W-:Y:S05]  /*33e0*/  ENDCOLLECTIVE ;  /* 0x000000000000791b */ /* 0x003fea0003800000 */
.L_x_8989:
[----:B------:R-:W-:Y:S01]  /*33f0*/  HFMA2 R12, -RZ, RZ, 0, 1.1920928955078125e-07 ;  /* 0x00000002ff0c7431 */ /* 0x000fe200000001ff */
[----:B------:R-:W-:-:S04]  /*3400*/  FMNMX R2, R0, R14, !PT ;  /* 0x0000000e00027209 */ /* 0x000fc80007800000 */
[----:B------:R-:W-:-:S07]  /*3410*/  MOV R13, R2 ;  /* 0x00000002000d7202 */ /* 0x000fce0000000f00 */
[----:B------:R-:W-:Y:S05]  /*3420*/  WARPSYNC.COLLECTIVE R15, `(.L_x_8990) ;  /* 0x000000000f087348 */ /* 0x000fea0003c00000 */
[----:B------:R0:W1:Y:S02]  /*3430*/  SHFL.BFLY P6, R14, R13, R12, R11 ;  /* 0x0c00000c0d0e7389 */ /* 0x00006400000c000b */
[----:B01----:R-:W-:Y:S05]  /*3440*/  ENDCOLLECTIVE ;  /* 0x000000000000791b */ /* 0x003fea0003800000 */
.L_x_8990:
[----:B------:R-:W-:Y:S01]  /*3450*/  HFMA2 R12, -RZ, RZ, 0, 5.9604644775390625e-08 ;  /* 0x00000001ff0c7431 */ /* 0x000fe200000001ff */
[----:B------:R-:W-:-:S04]  /*3460*/  FMNMX R3, R2, R14, !PT ;  /* 0x0000000e02037209 */ /* 0x000fc80007800000 */
[----:B------:R-:W-:-:S07]  /*3470*/  MOV R13, R3 ;  /* 0x00000003000d7202 */ /* 0x000fce0000000f00 */
[----:B------:R-:W-:Y:S05]  /*3480*/  WARPSYNC.COLLECTIVE R15, `(.L_x_8991) ;  /* 0x000000000f087348 */ /* 0x000fea0003c00000 */
[----:B------:R0:W1:Y:S02]  /*3490*/  SHFL.BFLY P6, R14, R13, R12, R11 ;  /* 0x0c00000c0d0e7389 */ /* 0x00006400000c000b */
[----:B01----:R-:W-:Y:S05]  /*34a0*/  ENDCOLLECTIVE ;  /* 0x000000000000791b */ /* 0x003fea0003800000 */
.L_x_8991:
        /* <DEDUP_REMOVED lines=156> */
[----:B0-----:R-:W-:Y:S01]  /*3e70*/  FMUL R20, R20, R29 ;  /* 0x0000001d14147220 */ /* 0x001fe20000400000 */
[----:B------:R-:W-:Y:S02]  /*3e80*/  FADD R29, R27, -12583039 ;  /* 0xcb40007f1b1d7421 */ /* 0x000fe40000000000 */
[----:B------:R-:W-:Y:S02]  /*3e90*/  FFMA.RM R25, R25, R36, 12582913 ;  /* 0x4b40000119197423 */ /* 0x000fe40000004024 */
[C---:B------:R-:W-:Y:S02]  /*3ea0*/  FFMA R29, R30.reuse, 1.4426950216293334961, -R29 ;  /* 0x3fb8aa3b1e1d7823 */ /* 0x040fe4000000081d */
[----:B------:R-:W-:Y:S01]  /*3eb0*/  FADD R24, R25, -12583039 ;  /* 0xcb40007f19187421 */ /* 0x000fe20000000000 */
[----:B--2---:R-:W-:Y:S01]  /*3ec0*/  FMUL R21, R21, R22 ;  /* 0x0000001615157220 */ /* 0x004fe20000400000 */
[----:B------:R-:W-:Y:S01]  /*3ed0*/  SHF.L.U32 R22, R27, 0x17, RZ ;  /* 0x000000171b167819 */ /* 0x000fe200000006ff */
[----:B------:R-:W-:Y:S01]  /*3ee0*/  FFMA R29, R30, 1.925963033500011079e-08, R29 ;  /* 0x32a570601e1d7823 */ /* 0x000fe2000000001d */
[----:B------:R-:W-:-:S04]  /*3ef0*/  FFMA R24, R23, 1.4426950216293334961, -R24 ;  /* 0x3fb8aa3b17187823 */ /* 0x000fc80000000818 */
[----:B------:R-:W-:Y:S01]  /*3f00*/  FFMA R26, R23, 1.925963033500011079e-08, R24 ;  /* 0x32a57060171a7823 */ /* 0x000fe20000000018 */
[----:B------:R-:W-:Y:S01]  /*3f10*/  SHF.L.U32 R23, R25, 0x17, RZ ;  /* 0x0000001719177819 */ /* 0x000fe200000006ff */
[----:B------:R-:W-:Y:S01]  /*3f20*/  FFMA.SAT R25, R11, R35, 0.5 ;  /* 0x3f0000000b197423 */ /* 0x000fe20000002023 */
[----:B------:R-:W0:Y:S03]  /*3f30*/  MUFU.EX2 R29, R29 ;  /* 0x0000001d001d7308 */ /* 0x000e260000000800 */
[----:B------:R-:W-:-:S04]  /*3f40*/  FFMA.RM R25, R25, R36, 12582913 ;  /* 0x4b40000119197423 */ /* 0x000fc80000004024 */
[----:B------:R-:W-:Y:S01]  /*3f50*/  FADD R24, R25, -12583039 ;  /* 0xcb40007f19187421 */ /* 0x000fe20000000000 */
[----:B------:R-:W1:Y:S03]  /*3f60*/  MUFU.EX2 R26, R26 ;  /* 0x0000001a001a7308 */ /* 0x000e660000000800 */
        /* <DEDUP_REMOVED lines=8> */
[----:B------:R-:W-:Y:S01]  /*3ff0*/  SHF.L.U32 R25, R25, 0x17, RZ ;  /* 0x0000001719197819 */ /* 0x000fe200000006ff */
[----:B-1----:R-:W-:Y:S02]  /*4000*/  FMUL R23, R23, R26 ;  /* 0x0000001a17177220 */ /* 0x002fe40000400000 */
        /* <DEDUP_REMOVED lines=28> */
[----:B0-----:R-:W-:-:S04]  /*41d0*/  FADD R13, RZ, R5 ;  /* 0x00000005ff0d7221 */ /* 0x001fc80000000000 */
[----:B------:R-:W-:Y:S01]  /*41e0*/  FADD R13, R13, R0 ;  /* 0x000000000d0d7221 */ /* 0x000fe20000000000 */
        /* <DEDUP_REMOVED lines=13> */
[----:B------:R-:W-:Y:S01]  /*42c0*/  FADD R12, R13, R2 ;  /* 0x000000020d0c7221 */ /* 0x000fe20000000000 */
[----:B------:R-:W-:-:S03]  /*42d0*/  FADD R11, R35, -12583039 ;  /* 0xcb40007f230b7421 */ /* 0x000fc60000000000 */
[----:B------:R-:W-:Y:S01]  /*42e0*/  FADD R13, R12, R3 ;  /* 0x000000030c0d7221 */ /* 0x000fe20000000000 */
[----:B------:R-:W-:-:S03]  /*42f0*/  FFMA R11, R14, 1.4426950216293334961, -R11 ;  /* 0x3fb8aa3b0e0b7823 */ /* 0x000fc6000000080b */
[----:B------:R-:W-:Y:S01]  /*4300*/  FADD R13, R13, R4 ;  /* 0x000000040d0d7221 */ /* 0x000fe20000000000 */
[----:B------:R-:W-:-:S03]  /*4310*/  FFMA R11, R14, 1.925963033500011079e-08, R11 ;  /* 0x32a570600e0b7823 */ /* 0x000fc6000000000b */
[----:B------:R-:W-:-:S03]  /*4320*/  FADD R12, R13, R6 ;  /* 0x000000060d0c7221 */ /* 0x000fc60000000000 */
[----:B------:R-:W0:Y:S01]  /*4330*/  MUFU.EX2 R11, R11 ;  /* 0x0000000b000b7308 */ /* 0x000e220000000800 */
[----:B------:R-:W-:-:S04]  /*4340*/  FADD R13, R12, R7 ;  /* 0x000000070c0d7221 */ /* 0x000fc80000000000 */
        /* <DEDUP_REMOVED lines=24> */
.L_x_8992:
[----:B------:R-:W-:Y:S02]  /*44d0*/  HFMA2 R12, -RZ, RZ, 0, 4.76837158203125e-07 ;  /* 0x00000008ff0c7431 */ /* 0x000fe400000001ff */
[----:B------:R-:W-:-:S05]  /*44e0*/  FADD R31, R13, R14 ;  /* 0x0000000e0d1f7221 */ /* 0x000fca0000000000 */
[----:B------:R-:W-:-:S07]  /*44f0*/  MOV R13, R31 ;  /* 0x0000001f000d7202 */ /* 0x000fce0000000f00 */
[----:B------:R-:W-:Y:S05]  /*4500*/  WARPSYNC.COLLECTIVE R15, `(.L_x_8993) ;  /* 0x000000000f087348 */ /* 0x000fea0003c00000 */
[----:B------:R0:W1:Y:S02]  /*4510*/  SHFL.BFLY P6, R14, R13, R12, R11 ;  /* 0x0c00000c0d0e7389 */ /* 0x00006400000c000b */
[----:B01----:R-:W-:Y:S05]  /*4520*/  ENDCOLLECTIVE ;  /* 0x000000000000791b */ /* 0x003fea0003800000 */
.L_x_8993:
[----:B------:R-:W-:Y:S02]  /*4530*/  HFMA2 R12, -RZ, RZ, 0, 2.384185791015625e-07 ;  /* 0x00000004ff0c7431 */ /* 0x000fe400000001ff */
[----:B------:R-:W-:-:S05]  /*4540*/  FADD R34, R31, R14 ;  /* 0x0000000e1f227221 */ /* 0x000fca0000000000 */
[----:B------:R-:W-:-:S07]  /*4550*/  MOV R13, R34 ;  /* 0x00000022000d7202 */ /* 0x000fce0000000f00 */
[----:B------:R-:W-:Y:S05]  /*4560*/  WARPSYNC.COLLECTIVE R15, `(.L_x_8994) ;  /* 0x000000000f087348 */ /* 0x000fea0003c00000 */
[----:B------:R0:W1:Y:S02]  /*4570*/  SHFL.BFLY P6, R14, R13, R12, R11 ;  /* 0x0c00000c0d0e7389 */ /* 0x00006400000c000b */
[----:B01----:R-:W-:Y:S05]  /*4580*/  ENDCOLLECTIVE ;  /* 0x000000000000791b */ /* 0x003fea0003800000 */
.L_x_8994:
[----:B------:R-:W-:Y:S02]  /*4590*/  HFMA2 R12, -RZ, RZ, 0, 1.1920928955078125e-07 ;  /* 0x00000002ff0c7431 */ /* 0x000fe400000001ff */
[----:B------:R-:W-:-:S05]  /*45a0*/  FADD R35, R34, R14 ;  /* 0x0000000e22237221 */ /* 0x000fca0000000000 */
[----:B------:R-:W-:-:S07]  /*45b0*/  MOV R13, R35 ;  /* 0x00000023000d7202 */ /* 0x000fce0000000f00 */
[----:B------:R-:W-:Y:S05]  /*45c0*/  WARPSYNC.COLLECTIVE R15, `(.L_x_8995) ;  /* 0x000000000f087348 */ /* 0x000fea0003c00000 */
[----:B------:R0:W1:Y:S02]  /*45d0*/  SHFL.BFLY P6, R14, R13, R12, R11 ;  /* 0x0c00000c0d0e7389 */ /* 0x00006400000c000b */
[----:B01----:R-:W-:Y:S05]  /*45e0*/  ENDCOLLECTIVE ;  /* 0x000000000000791b */ /* 0x003fea0003800000 */
.L_x_8995:
[----:B------:R-:W-:Y:S02]  /*45f0*/  HFMA2 R12, -RZ, RZ, 0, 5.9604644775390625e-08 ;  /* 0x00000001ff0c7431 */ /* 0x000fe400000001ff */
[----:B------:R-:W-:-:S05]  /*4600*/  FADD R36, R35, R14 ;  /* 0x0000000e23247221 */ /* 0x000fca0000000000 */
[----:B------:R-:W-:-:S07]  /*4610*/  MOV R13, R36 ;  /* 0x00000024000d7202 */ /* 0x000fce0000000f00 */
[----:B------:R-:W-:Y:S05]  /*4620*/  WARPSYNC.COLLECTIVE R15, `(.L_x_8996) ;  /* 0x000000000f087348 */ /* 0x000fea0003c00000 */
[----:B------:R0:W1:Y:S02]  /*4630*/  SHFL.BFLY P6, R14, R13, R12, R11 ;  /* 0x0c00000c0d0e7389 */ /* 0x00006400000c000b */
[----:B01----:R-:W-:Y:S05]  /*4640*/  ENDCOLLECTIVE ;  /* 0x000000000000791b */ /* 0x003fea0003800000 */
.L_x_8996:
[----:B------:R-:W-:Y:S05]  /*4650*/  BRA `(.L_x_8997) ;  /* 0xffffffd000347947 */ /* 0x000fea000383ffff */
        .weak           $__internal_175_$__cuda_sm3x_div_rn_noftz_f32_slowpath
        .type           $__internal_175_$__cuda_sm3x_div_rn_noftz_f32_slowpath,@function
        .size           $__internal_175_$__cuda_sm3x_div_rn_noftz_f32_slowpath,(.L_x_15492 - $__internal_175_$__cuda_sm3x_div_rn_noftz_f32_slowpath)
$__internal_175_$__cuda_sm3x_div_rn_noftz_f32_slowpath:
        /* <DEDUP_REMOVED lines=34> */
.L_x_8999:
        /* <DEDUP_REMOVED lines=51> */
.L_x_9006:
[----:B------:R-:W-:-:S04]  /*4bb0*/  LOP3.LUT R5, R5, 0x80000000, RZ, 0xc0, !PT ;  /* 0x8000000005057812 */ /* 0x000fc800078ec0ff */
[----:B------:R-:W-:Y:S01]  /*4bc0*/  LOP3.LUT R5, R5, 0x7f800000, RZ, 0xfc, !PT ;  /* 0x7f80000005057812 */ /* 0x000fe200078efcff */
[----:B------:R-:W-:Y:S06]  /*4bd0*/  BRA `(.L_x_9007) ;  /* 0x0000000000047947 */ /* 0x000fec0003800000 */
.L_x_9005:
[----:B------:R-:W-:-:S07]  /*4be0*/  LEA R5, R46, R5, 0x17 ;  /* 0x000000052e057211 */ /* 0x000fce00078eb8ff */
.L_x_9007:
[----:B------:R-:W-:Y:S05]  /*4bf0*/  BSYNC.RECONVERGENT B1 ;  /* 0x0000000000017941 */ /* 0x000fea0003800200 */
.L_x_9004:
[----:B------:R-:W-:Y:S05]  /*4c00*/  BRA `(.L_x_9008) ;  /* 0x0000000000207947 */ /* 0x000fea0003800000 */
.L_x_9003:
[----:B------:R-:W-:-:S04]  /*4c10*/  LOP3.LUT R5, R12, 0x80000000, R5, 0x48, !PT ;  /* 0x800000000c057812 */ /* 0x000fc800078e4805 */
[----:B------:R-:W-:Y:S01]  /*4c20*/  LOP3.LUT R5, R5, 0x7f800000, RZ, 0xfc, !PT ;  /* 0x7f80000005057812 */ /* 0x000fe200078efcff */
[----:B------:R-:W-:Y:S06]  /*4c30*/  BRA `(.L_x_9008) ;  /* 0x0000000000147947 */ /* 0x000fec0003800000 */
.L_x_9002:
[----:B------:R-:W-:Y:S01]  /*4c40*/  LOP3.LUT R5, R12, 0x80000000, R5, 0x48, !PT ;  /* 0x800000000c057812 */ /* 0x000fe200078e4805 */
[----:B------:R-:W-:Y:S06]  /*4c50*/  BRA `(.L_x_9008) ;  /* 0x00000000000c7947 */ /* 0x000fec0003800000 */
.L_x_9001:
[----:B------:R-:W0:Y:S01]  /*4c60*/  MUFU.RSQ R5, -QNAN ;  /* 0xffc0000000057908 */ /* 0x000e220000001400 */
[----:B------:R-:W-:Y:S05]  /*4c70*/  BRA `(.L_x_9008) ;  /* 0x0000000000047947 */ /* 0x000fea0003800000 */
.L_x_9000:
[----:B------:R-:W-:-:S07]  /*4c80*/  FADD.FTZ R5, R5, R12 ;  /* 0x0000000c05057221 */ /* 0x000fce0000010000 */
.L_x_9008:
[----:B------:R-:W-:Y:S05]  /*4c90*/  BSYNC.RECONVERGENT B0 ;  /* 0x0000000000007941 */ /* 0x000fea0003800200 */
.L_x_8998:
[----:B------:R-:W-:Y:S01]  /*4ca0*/  HFMA2 R13, -RZ, RZ, 0, 0 ;  /* 0x00000000ff0d7431 */ /* 0x000fe200000001ff */
[----:B------:R-:W-:-:S04]  /*4cb0*/  MOV R12, R34 ;  /* 0x00000022000c7202 */ /* 0x000fc80000000f00 */
[----:B0-----:R-:W-:Y:S05]  /*4cc0*/  RET.REL.NODEC R12 `(_ZN7oneflow4cuda7softmax15SoftmaxWarpImplI10SimpleLoadIffE11SimpleStoreIffEfLi1ELi25ELi32ELi1ELb0ELNS1_9AlgorithmE0EEEvT_T0_ll) ;  /* 0xffffffb00ccc7950 */ /* 0x001fea0003c3ffff */
.L_x_9009:
        /* <DEDUP_REMOVED lines=11> */
.L_x_15492:


//--------------------- .text._ZN7oneflow4cuda7softmax15SoftmaxWarpImplI10SimpleLoadIffE11SimpleStoreIffEfLi1ELi24ELi32ELi1ELb1ELNS1_9AlgorithmE0EEEvT_T0_ll --------------------------
	.section	.text._ZN7oneflow4cuda7softmax15SoftmaxWarpImplI10SimpleLoadIffE11SimpleStoreIffEfLi1ELi24ELi32ELi1ELb1ELNS1_9AlgorithmE0EEEvT_T0_ll,"ax",@progbits
	.align	128
        .global         _ZN7oneflow4cuda7softmax15SoftmaxWarpImplI10SimpleLoadIffE11SimpleStoreIffEfLi1ELi24ELi32ELi1ELb1ELNS1_9AlgorithmE0EEEvT_T0_ll
        .type           _ZN7oneflow4cuda7softmax15SoftmaxWarpImplI10SimpleLoadIffE11SimpleStoreIffEfLi1ELi24ELi32ELi1ELb1ELNS1_9AlgorithmE0EEEvT_T0_ll,@function
        .size           _ZN7oneflow4cuda7softmax15SoftmaxWarpImplI10SimpleLoadIffE11SimpleStoreIffEfLi1ELi24ELi32ELi1ELb1ELNS1_9AlgorithmE0EEEvT_T0_ll,(.L_x_15493 - _ZN7oneflow4cuda7softmax15SoftmaxWarpImplI10SimpleLoadIffE11SimpleStoreIffEfLi1ELi24ELi32ELi1ELb1ELNS1_9AlgorithmE0EEEvT_T0_ll)
        .other          _ZN7oneflow4cuda7softmax15SoftmaxWarpImplI10SimpleLoadIffE11SimpleStoreIffEfLi1ELi24ELi32ELi1ELb1ELNS1_9AlgorithmE0EEEvT_T0_ll,@"STO_CUDA_ENTRY STV_DEFAULT"
_ZN7oneflow4cuda7softmax15SoftmaxWarpImplI10SimpleLoadIffE11SimpleStoreIffEfLi1ELi24ELi32ELi1ELb1ELNS1_9AlgorithmE0EEEvT_T0_ll:
.text._ZN7oneflow4cuda7softmax15SoftmaxWarpImplI10SimpleLoadIffE11SimpleStoreIffEfLi1ELi24ELi32ELi1ELb1ELNS1_9AlgorithmE0EEEvT_T0_ll:
        /* <DEDUP_REMOVED lines=25> */
.L_x_9010:
        /* <DEDUP_REMOVED lines=37> */
.L_x_9061:
        /* <DEDUP_REMOVED lines=10> */
[----:B0-----:R-:W-:Y:S01]  /*0480*/  IMAD.WIDE.U32 R4, R37, UR42, R2 ;  /* 0x0000002a25047c25 */ /* 0x001fe2000f8e0002 */
[----:B------:R-:W-:Y:S02]  /*0490*/  ISETP.GE.U32.AND P1, PT, R43, UR44, PT ;  /* 0x0000002c2b007c0c */ /* 0x000fe4000bf26070 */
[----:B------:R-:W-:Y:S01]  /*04a0*/  ISETP.GE.AND.EX P6, PT, RZ, UR45, PT, P6 ;  /* 0x0000002dff007c0c */ /* 0x000fe2000bfc6360 */
[----:B------:R-:W-:Y:S01]  /*04b0*/  IMAD R3, R37, UR43, R0 ;  /* 0x0000002b25037c24 */ /* 0x000fe2000f8e0200 */
        /* <DEDUP_REMOVED lines=158> */
[----:B------:R-:W-:-:S03]  /*0ea0*/  UMOV UR4, 0xffffffff ;  /* 0xffffffff00047882 */ /* 0x000fc60000000000 */
[----:B--2---:R-:W-:-:S04]  /*0eb0*/  @!P2 FMNMX R13, R13, R22, !PT ;  /* 0x000000160d0da209 */ /* 0x004fc80007800000 */
[----:B---3--:R-:W-:-:S04]  /*0ec0*/  @!P5 FMNMX R13, R13, R20, !PT ;  /* 0x000000140d0dd209 */ /* 0x008fc80007800000 */
[----:B----4-:R-:W-:-:S04]  /*0ed0*/  @!P6 FMNMX R13, R13, R18, !PT ;  /* 0x000000120d0de209 */ /* 0x010fc80007800000 */
[----:B-----5:R-:W-:-:S04]  /*0ee0*/  @!P1 FMNMX R13, R13, R16, !PT ;  /* 0x000000100d0d9209 */ /* 0x020fc80007800000 */
        /* <DEDUP_REMOVED lines=24> */
[C---:B------:R-:W-:Y:S01]  /*1070*/  FADD R71, -R27.reuse, R74 ;  /* 0x0000004a1b477221 */ /* 0x040fe20000000100 */
[C---:B------:R-:W-:Y:S01]  /*1080*/  FADD R69, -R27.reuse, R76 ;  /* 0x0000004c1b457221 */ /* 0x040fe20000000100 */
[----:B------:R-:W-:Y:S01]  /*1090*/  FADD R2, R0, -12583039 ;  /* 0xcb40007f00027421 */ /* 0x000fe20000000000 */
[----:B------:R-:W-:Y:S01]  /*10a0*/  FADD R21, -R27, R20 ;  /* 0x000000141b157221 */ /* 0x000fe20000000100 */
[-C--:B------:R-:W-:Y:S01]  /*10b0*/  FFMA.SAT R20, R71, R12.reuse, 0.5 ;  /* 0x3f00000047147423 */ /* 0x080fe2000000200c */
[----:B------:R-:W-:Y:S01]  /*10c0*/  FADD R67, -R27, R78 ;  /* 0x0000004e1b437221 */ /* 0x000fe20000000100 */
[----:B------:R-:W-:Y:S01]  /*10d0*/  FFMA R2, R77, 1.4426950216293334961, -R2 ;  /* 0x3fb8aa3b4d027823 */ /* 0x000fe20000000802 */
[C---:B------:R-:W-:Y:S01]  /*10e0*/  FADD R65, -R27.reuse, R80 ;  /* 0x000000501b417221 */ /* 0x040fe20000000100 */
[-C--:B------:R-:W-:Y:S01]  /*10f0*/  FFMA.RM R20, R20, R11.reuse, 12582913 ;  /* 0x4b40000114147423 */ /* 0x080fe2000000400b */
[----:B------:R-:W-:Y:S01]  /*1100*/  FADD R3, -R27, R82 ;  /* 0x000000521b037221 */ /* 0x000fe20000000100 */
[----:B------:R-:W-:Y:S01]  /*1110*/  FFMA R77, R77, 1.925963033500011079e-08, R2 ;  /* 0x32a570604d4d7823 */ /* 0x000fe20000000002 */
[----:B------:R-:W-:Y:S01]  /*1120*/  FADD R2, R14, -12583039 ;  /* 0xcb40007f0e027421 */ /* 0x000fe20000000000 */
[C---:B------:R-:W-:Y:S01]  /*1130*/  FADD R63, -R27.reuse, R84 ;  /* 0x000000541b3f7221 */ /* 0x040fe20000000100 */
[C---:B------:R-:W-:Y:S01]  /*1140*/  FADD R35, -R27.reuse, R70 ;  /* 0x000000461b237221 */ /* 0x040fe20000000100 */
[----:B------:R-:W-:Y:S01]  /*1150*/  FADD R33, -R27, R68 ;  /* 0x000000441b217221 */ /* 0x000fe20000000100 */
[----:B------:R-:W-:Y:S01]  /*1160*/  FFMA R6, R79, 1.4426950216293334961, -R2 ;  /* 0x3fb8aa3b4f067823 */ /* 0x000fe20000000802 */
[-C--:B------:R-:W-:Y:S01]  /*1170*/  FFMA.RM R2, R4, R11.reuse, 12582913 ;  /* 0x4b40000104027423 */ /* 0x080fe2000000400b */
[-C--:B------:R-:W-:Y:S01]  /*1180*/  FFMA.RM R4, R8, R11.reuse, 12582913 ;  /* 0x4b40000108047423 */ /* 0x080fe2000000400b */
        /* <DEDUP_REMOVED lines=18> */
[----:B------:R-:W-:Y:S01]  /*12b0*/  FADD R27, -R27, R10 ;  /* 0x0000000a1b1b7221 */ /* 0x000fe20000000100 */
[----:B------:R-:W-:Y:S01]  /*12c0*/  FFMA R73, R73, 1.925963033500011079e-08, R8 ;  /* 0x32a5706049497823 */ /* 0x000fe20000000008 */
[----:B------:R-:W-:Y:S01]  /*12d0*/  FADD R8, R20, -12583039 ;  /* 0xcb40007f14087421 */ /* 0x000fe20000000000 */
[----:B------:R-:W-:Y:S01]  /*12e0*/  FADD R10, R6, -12583039 ;  /* 0xcb40007f060a7421 */ /* 0x000fe20000000000 */
[-C--:B------:R-:W-:Y:S01]  /*12f0*/  FFMA.SAT R22, R67, R12.reuse, 0.5 ;  /* 0x3f00000043167423 */ /* 0x080fe2000000200c */
[----:B------:R-:W0:Y:S01]  /*1300*/  MUFU.EX2 R77, R77 ;  /* 0x0000004d004d7308 */ /* 0x000e220000000800 */
[----:B------:R-:W-:Y:S01]  /*1310*/  FFMA R8, R71, 1.4426950216293334961, -R8 ;  /* 0x3fb8aa3b47087823 */ /* 0x000fe20000000808 */
[----:B------:R-:W-:Y:S01]  /*1320*/  FFMA R10, R69, 1.4426950216293334961, -R10 ;  /* 0x3fb8aa3b450a7823 */ /* 0x000fe2000000080a */
[-C--:B------:R-:W-:Y:S01]  /*1330*/  FFMA.RM R22, R22, R11.reuse, 12582913 ;  /* 0x4b40000116167423 */ /* 0x080fe2000000400b */
[----:B------:R-:W-:Y:S01]  /*1340*/  SHF.L.U32 R0, R0, 0x17, RZ ;  /* 0x0000001700007819 */ /* 0x000fe200000006ff */
[----:B------:R-:W-:Y:S01]  /*1350*/  FFMA R71, R71, 1.925963033500011079e-08, R8 ;  /* 0x32a5706047477823 */ /* 0x000fe20000000008 */
[----:B------:R-:W-:Y:S01]  /*1360*/  FFMA R69, R69, 1.925963033500011079e-08, R10 ;  /* 0x32a5706045457823 */ /* 0x000fe2000000000a */
[-C--:B------:R-:W-:Y:S01]  /*1370*/  FFMA.SAT R8, R65, R12.reuse, 0.5 ;  /* 0x3f00000041087423 */ /* 0x080fe2000000200c */
[----:B------:R-:W-:Y:S01]  /*1380*/  FADD R10, R22, -12583039 ;  /* 0xcb40007f160a7421 */ /* 0x000fe20000000000 */
[-C--:B------:R-:W-:Y:S01]  /*1390*/  FFMA.SAT R26, R33, R12.reuse, 0.5 ;  /* 0x3f000000211a7423 */ /* 0x080fe2000000200c */
[-C--:B------:R-:W-:Y:S01]  /*13a0*/  FFMA.SAT R28, R5, R12.reuse, 0.5 ;  /* 0x3f000000051c7423 */ /* 0x080fe2000000200c */
[-C--:B------:R-:W-:Y:S01]  /*13b0*/  FFMA.RM R8, R8, R11.reuse, 12582913 ;  /* 0x4b40000108087423 */ /* 0x080fe2000000400b */
[C---:B------:R-:W-:Y:S01]  /*13c0*/  FFMA R10, R67.reuse, 1.4426950216293334961, -R10 ;  /* 0x3fb8aa3b430a7823 */ /* 0x040fe2000000080a */
[-C--:B------:R-:W-:Y:S01]  /*13d0*/  FFMA.RM R26, R26, R11.reuse, 12582913 ;  /* 0x4b4000011a1a7423 */ /* 0x080fe2000000400b */
[-C--:B------:R-:W-:Y:S01]  /*13e0*/  FFMA.RM R28, R28, R11.reuse, 12582913 ;  /* 0x4b4000011c1c7423 */ /* 0x080fe2000000400b */
[----:B------:R-:W-:Y:S01]  /*13f0*/  FADD R16, R8, -12583039 ;  /* 0xcb40007f08107421 */ /* 0x000fe20000000000 */
[----:B------:R-:W-:Y:S01]  /*1400*/  FFMA R67, R67, 1.925963033500011079e-08, R10 ;  /* 0x32a5706043437823 */ /* 0x000fe2000000000a */
[-C--:B------:R-:W-:Y:S01]  /*1410*/  FFMA.SAT R10, R3, R12.reuse, 0.5 ;  /* 0x3f000000030a7423 */ /* 0x080fe2000000200c */
[----:B------:R-:W-:Y:S01]  /*1420*/  MUFU.EX2 R34, R71 ;  /* 0x0000004700227308 */ /* 0x000fe20000000800 */
[----:B------:R-:W-:Y:S01]  /*1430*/  FFMA R16, R65, 1.4426950216293334961, -R16 ;  /* 0x3fb8aa3b41107823 */ /* 0x000fe20000000810 */
[----:B------:R-:W-:Y:S01]  /*1440*/  FFMA.SAT R66, R23, R12, 0.5 ;  /* 0x3f00000017427423 */ /* 0x000fe2000000200c */
[----:B------:R-:W-:Y:S01]  /*1450*/  FFMA.RM R10, R10, R11, 12582913 ;  /* 0x4b4000010a0a7423 */ /* 0x000fe2000000400b */
[----:B------:R-:W-:Y:S01]  /*1460*/  SHF.L.U32 R8, R8, 0x17, RZ ;  /* 0x0000001708087819 */ /* 0x000fe200000006ff */
[----:B------:R-:W-:Y:S01]  /*1470*/  FFMA R65, R65, 1.925963033500011079e-08, R16 ;  /* 0x32a5706041417823 */ /* 0x000fe20000000010 */
[----:B------:R-:W-:Y:S01]  /*1480*/  SHF.L.U32 R2, R2, 0x17, RZ ;  /* 0x0000001702027819 */ /* 0x000fe200000006ff */
[----:B------:R-:W-:Y:S01]  /*1490*/  FADD R16, R10, -12583039 ;  /* 0xcb40007f0a107421 */ /* 0x000fe20000000000 */
[----:B------:R-:W-:Y:S01]  /*14a0*/  MUFU.EX2 R64, R67 ;  /* 0x0000004300407308 */ /* 0x000fe20000000800 */
[----:B------:R-:W-:-:S02]  /*14b0*/  SHF.L.U32 R4, R4, 0x17, RZ ;  /* 0x0000001704047819 */ /* 0x000fc400000006ff */
[----:B------:R-:W-:Y:S01]  /*14c0*/  FFMA R16, R3, 1.4426950216293334961, -R16 ;  /* 0x3fb8aa3b03107823 */ /* 0x000fe20000000810 */
[----:B------:R-:W-:-:S03]  /*14d0*/  SHF.L.U32 R6, R6, 0x17, RZ ;  /* 0x0000001706067819 */ /* 0x000fc600000006ff */
[----:B------:R-:W-:Y:S01]  /*14e0*/  FFMA R18, R3, 1.925963033500011079e-08, R16 ;  /* 0x32a5706003127823 */ /* 0x000fe20000000010 */
[----:B------:R-:W-:Y:S01]  /*14f0*/  FFMA.SAT R16, R63, R12, 0.5 ;  /* 0x3f0000003f107423 */ /* 0x000fe2000000200c */
[----:B0-----:R-:W-:Y:S01]  /*1500*/  FMUL R3, R0, R77 ;  /* 0x0000004d00037220 */ /* 0x001fe20000400000 */
[----:B------:R-:W-:Y:S01]  /*1510*/  SHF.L.U32 R0, R14, 0x17, RZ ;  /* 0x000000170e007819 */ /* 0x000fe200000006ff */
[----:B------:R-:W0:Y:S01]  /*1520*/  MUFU.EX2 R65, R65 ;  /* 0x0000004100417308 */ /* 0x000e220000000800 */
[----:B------:R-:W-:-:S04]  /*1530*/  FFMA.RM R16, R16, R11, 12582913 ;  /* 0x4b40000110107423 */ /* 0x000fc8000000400b */
[----:B------:R-:W-:-:S03]  /*1540*/  FADD R24, R16, -12583039 ;  /* 0xcb40007f10187421 */ /* 0x000fc60000000000 */
[----:B------:R-:W-:Y:S01]  /*1550*/  MUFU.EX2 R18, R18 ;  /* 0x0000001200127308 */ /* 0x000fe20000000800 */
[----:B------:R-:W-:-:S04]  /*1560*/  FFMA R24, R63, 1.4426950216293334961, -R24 ;  /* 0x3fb8aa3b3f187823 */ /* 0x000fc80000000818 */
[----:B------:R-:W-:Y:S01]  /*1570*/  FFMA R63, R63, 1.925963033500011079e-08, R24 ;  /* 0x32a570603f3f7823 */ /* 0x000fe20000000018 */
[----:B------:R-:W-:Y:S02]  /*1580*/  FFMA.SAT R24, R35, R12, 0.5 ;  /* 0x3f00000023187423 */ /* 0x000fe4000000200c */
[----:B------:R-:W1:Y:S01]  /*1590*/  MUFU.EX2 R79, R79 ;  /* 0x0000004f004f7308 */ /* 0x000e620000000800 */
[----:B0-----:R-:W-:Y:S01]  /*15a0*/  FMUL R8, R8, R65 ;  /* 0x0000004108087220 */ /* 0x001fe20000400000 */
[----:B------:R-:W-:-:S04]  /*15b0*/  FFMA.RM R24, R24, R11, 12582913 ;  /* 0x4b40000118187423 */ /* 0x000fc8000000400b */
[----:B------:R-:W-:Y:S02]  /*15c0*/  FADD R14, R24, -12583039 ;  /* 0xcb40007f180e7421 */ /* 0x000fe40000000000 */
[----:B------:R-:W-:Y:S02]  /*15d0*/  MUFU.EX2 R63, R63 ;  /* 0x0000003f003f7308 */ /* 0x000fe40000000800 */
[----:B------:R-:W-:-:S04]  /*15e0*/  FFMA R14, R35, 1.4426950216293334961, -R14 ;  /* 0x3fb8aa3b230e7823 */ /* 0x000fc8000000080e */
[----:B------:R-:W-:Y:S01]  /*15f0*/  FFMA R35, R35, 1.925963033500011079e-08, R14 ;  /* 0x32a5706023237823 */ /* 0x000fe2000000000e */
[----:B------:R-:W-:Y:S01]  /*1600*/  FADD R14, R26, -12583039 ;  /* 0xcb40007f1a0e7421 */ /* 0x000fe20000000000 */
[----:B------:R-:W0:Y:S01]  /*1610*/  MUFU.EX2 R75, R75 ;  /* 0x0000004b004b7308 */ /* 0x000e220000000800 */
[----:B-1----:R-:W-:Y:S02]  /*1620*/  FMUL R0, R0, R79 ;  /* 0x0000004f00007220 */ /* 0x002fe40000400000 */
[----:B------:R-:W-:-:S04]  /*1630*/  FFMA R14, R33, 1.4426950216293334961, -R14 ;  /* 0x3fb8aa3b210e7823 */ /* 0x000fc8000000080e */
[----:B------:R-:W-:Y:S01]  /*1640*/  FFMA R33, R33, 1.925963033500011079e-08, R14 ;  /* 0x32a5706021217823 */ /* 0x000fe2000000000e */
[----:B------:R-:W-:Y:S01]  /*1650*/  FADD R14, R28, -12583039 ;  /* 0xcb40007f1c0e7421 */ /* 0x000fe20000000000 */
[----:B------:R-:W-:Y:S03]  /*1660*/  MUFU.EX2 R35, R35 ;  /* 0x0000002300237308 */ /* 0x000fe60000000800 */
[----:B------:R-:W-:-:S04]  /*1670*/  FFMA R14, R5, 1.4426950216293334961, -R14 ;  /* 0x3fb8aa3b050e7823 */ /* 0x000fc8000000080e */
[----:B------:R-:W-:Y:S01]  /*1680*/  FFMA R32, R5, 1.925963033500011079e-08, R14 ;  /* 0x32a5706005207823 */ /* 0x000fe2000000000e */
[----:B------:R-:W-:Y:S01]  /*1690*/  FFMA.SAT R14, R29, R12, 0.5 ;  /* 0x3f0000001d0e7423 */ /* 0x000fe2000000200c */
[----:B------:R-:W-:Y:S01]  /*16a0*/  SHF.L.U32 R5, R20, 0x17, RZ ;  /* 0x0000001714057819 */ /* 0x000fe200000006ff */
[----:B------:R-:W1:Y:S01]  /*16b0*/  MUFU.EX2 R73, R73 ;  /* 0x0000004900497308 */ /* 0x000e620000000800 */
[----:B0-----:R-:W-:Y:S01]  /*16c0*/  FMUL R2, R2, R75 ;  /* 0x0000004b02027220 */ /* 0x001fe20000400000 */
[----:B------:R-:W-:Y:S02]  /*16d0*/  FFMA.RM R14, R14, R11, 12582913 ;  /* 0x4b4000010e0e7423 */ /* 0x000fe4000000400b */
[----:B------:R-:W-:Y:S02]  /*16e0*/  FMUL R5, R5, R34 ;  /* 0x0000002205057220 */ /* 0x000fe40000400000 */
[C---:B------:R-:W-:Y:S01]  /*16f0*/  FADD R20, R14.reuse, -12583039 ;  /* 0xcb40007f0e147421 */ /* 0x040fe20000000000 */
[----:B------:R-:W-:Y:S01]  /*1700*/  SHF.L.U32 R14, R14, 0x17, RZ ;  /* 0x000000170e0e7819 */ /* 0x000fe200000006ff */
[----:B------:R-:W0:Y:S02]  /*1710*/  MUFU.EX2 R69, R69 ;  /* 0x0000004500457308 */ /* 0x000e240000000800 */
[----:B------:R-:W-:-:S04]  /*1720*/  FFMA R20, R29, 1.4426950216293334961, -R20 ;  /* 0x3fb8aa3b1d147823 */ /* 0x000fc80000000814 */
[----:B------:R-:W-:Y:S01]  /*1730*/  FFMA R29, R29, 1.925963033500011079e-08, R20 ;  /* 0x32a570601d1d7823 */ /* 0x000fe20000000014 */
[----:B------:R-:W-:Y:S01]  /*1740*/  FFMA.SAT R20, R7, R12, 0.5 ;  /* 0x3f00000007147423 */ /* 0x000fe2000000200c */
[----:B-1----:R-:W-:-:S03]  /*1750*/  FMUL R4, R4, R73 ;  /* 0x0000004904047220 */ /* 0x002fc60000400000 */
[----:B------:R-:W-:Y:S01]  /*1760*/  FFMA.RM R20, R20, R11, 12582913 ;  /* 0x4b40000114147423 */ /* 0x000fe2000000400b */
[----:B------:R-:W-:Y:S03]  /*1770*/  MUFU.EX2 R29, R29 ;  /* 0x0000001d001d7308 */ /* 0x000fe60000000800 */
[C---:B------:R-:W-:Y:S01]  /*1780*/  FADD R34, R20.reuse, -12583039 ;  /* 0xcb40007f14227421 */ /* 0x040fe20000000000 */
[----:B------:R-:W-:Y:S01]  /*1790*/  SHF.L.U32 R20, R20, 0x17, RZ ;  /* 0x0000001714147819 */ /* 0x000fe200000006ff */
[----:B0-----:R-:W-:Y:S02]  /*17a0*/  FMUL R6, R6, R69 ;  /* 0x0000004506067220 */ /* 0x001fe40000400000 */
[C---:B------:R-:W-:Y:S01]  /*17b0*/  FFMA R34, R7.reuse, 1.4426950216293334961, -R34 ;  /* 0x3fb8aa3b07227823 */ /* 0x040fe20000000822 */
[----:B------:R0:W-:Y:S03]  /*17c0*/  MUFU.EX2 R69, R32 ;  /* 0x0000002000457308 */ /* 0x0001e60000000800 */
[----:B------:R-:W-:Y:S01]  /*17d0*/  FFMA R34, R7, 1.925963033500011079e-08, R34 ;  /* 0x32a5706007227823 */ /* 0x000fe20000000022 */
[----:B------:R-:W-:Y:S01]  /*17e0*/  SHF.L.U32 R7, R22, 0x17, RZ ;  /* 0x0000001716077819 */ /* 0x000fe200000006ff */
[----:B------:R-:W-:-:S04]  /*17f0*/  FFMA.RM R22, R66, R11, 12582913 ;  /* 0x4b40000142167423 */ /* 0x000fc8000000400b */
[----:B------:R-:W-:Y:S01]  /*1800*/  FMUL R7, R7, R64 ;  /* 0x0000004007077220 */ /* 0x000fe20000400000 */
[C---:B------:R-:W-:Y:S01]  /*1810*/  FADD R64, R22.reuse, -12583039 ;  /* 0xcb40007f16407421 */ /* 0x040fe20000000000 */
[----:B0-----:R-:W-:Y:S01]  /*1820*/  FFMA.SAT R32, R27, R12, 0.5 ;  /* 0x3f0000001b207423 */ /* 0x001fe2000000200c */
[----:B------:R-:W-:Y:S02]  /*1830*/  SHF.L.U32 R22, R22, 0x17, RZ ;  /* 0x0000001716167819 */ /* 0x000fe400000006ff */
        /* <DEDUP_REMOVED lines=16> */
[----:B------:R-:W-:-:S02]  /*1940*/  SHF.L.U32 R64, R64, 0x17, RZ ;  /* 0x0000001740407819 */ /* 0x000fc400000006ff */
[----:B------:R-:W-:-:S03]  /*1950*/  FFMA R68, R13, 1.4426950216293334961, -R68 ;  /* 0x3fb8aa3b0d447823 */ /* 0x000fc60000000844 */
[----:B------:R-:W0:Y:S01]  /*1960*/  MUFU.EX2 R18, R33 ;  /* 0x0000002100127308 */ /* 0x000e220000000800 */
[----:B------:R-:W-:Y:S01]  /*1970*/  FFMA R67, R13, 1.925963033500011079e-08, R68 ;  /* 0x32a570600d437823 */ /* 0x000fe20000000044 */
[----:B------:R-:W-:Y:S01]  /*1980*/  FFMA.RM R13, R16, R11, 12582913 ;  /* 0x4b400001100d7423 */ /* 0x000fe2000000400b */
[----:B------:R-:W-:-:S03]  /*1990*/  FFMA.SAT R68, R15, R12, 0.5 ;  /* 0x3f0000000f447423 */ /* 0x000fc6000000200c */
[C---:B------:R-:W-:Y:S01]  /*19a0*/  FADD R16, R13.reuse, -12583039 ;  /* 0xcb40007f0d107421 */ /* 0x040fe20000000000 */
[----:B------:R-:W-:Y:S01]  /*19b0*/  SHF.L.U32 R13, R13, 0x17, RZ ;  /* 0x000000170d0d7819 */ /* 0x000fe200000006ff */
[----:B------:R-:W-:Y:S02]  /*19c0*/  MUFU.EX2 R67, R67 ;  /* 0x0000004300437308 */ /* 0x000fe40000000800 */
[----:B------:R-:W-:-:S04]  /*19d0*/  FFMA R16, R17, 1.4426950216293334961, -R16 ;  /* 0x3fb8aa3b11107823 */ /* 0x000fc80000000810 */
[----:B------:R-:W-:Y:S01]  /*19e0*/  FFMA R63, R17, 1.925963033500011079e-08, R16 ;  /* 0x32a57060113f7823 */ /* 0x000fe20000000010 */
[----:B------:R-:W-:Y:S01]  /*19f0*/  SHF.L.U32 R16, R24, 0x17, RZ ;  /* 0x0000001718107819 */ /* 0x000fe200000006ff */
[----:B------:R-:W-:Y:S01]  /*1a00*/  FFMA.RM R24, R68, R11, 12582913 ;  /* 0x4b40000144187423 */ /* 0x000fe2000000400b */
[----:B------:R-:W-:Y:S01]  /*1a10*/  SHF.L.U32 R17, R26, 0x17, RZ ;  /* 0x000000171a117819 */ /* 0x000fe200000006ff */
[----:B------:R-:W-:Y:S02]  /*1a20*/  FFMA.SAT R26, R19, R12, 0.5 ;  /* 0x3f000000131a7423 */ /* 0x000fe4000000200c */
[----:B------:R-:W-:Y:S01]  /*1a30*/  FADD R68, R24, -12583039 ;  /* 0xcb40007f18447421 */ /* 0x000fe20000000000 */
[----:B------:R-:W-:Y:S01]  /*1a40*/  FMUL R16, R16, R35 ;  /* 0x0000002310107220 */ /* 0x000fe20000400000 */
[----:B0-----:R-:W-:Y:S01]  /*1a50*/  FMUL R17, R17, R18 ;  /* 0x0000001211117220 */ /* 0x001fe20000400000 */
[----:B------:R-:W-:Y:S01]  /*1a60*/  FFMA.SAT R18, R21, R12, 0.5 ;  /* 0x3f00000015127423 */ /* 0x000fe2000000200c */
[----:B------:R-:W-:Y:S01]  /*1a70*/  FFMA R68, R15, 1.4426950216293334961, -R68 ;  /* 0x3fb8aa3b0f447823 */ /* 0x000fe20000000844 */
[----:B------:R-:W-:-:S03]  /*1a80*/  FFMA.RM R26, R26, R11, 12582913 ;  /* 0x4b4000011a1a7423 */ /* 0x000fc6000000400b */
[----:B------:R-:W-:Y:S01]  /*1a90*/  FFMA R35, R15, 1.925963033500011079e-08, R68 ;  /* 0x32a570600f237823 */ /* 0x000fe20000000044 */
        /* <DEDUP_REMOVED lines=10> */
[----:B------:R-:W-:Y:S01]  /*1b40*/  FADD R19, RZ, R3 ;  /* 0x00000003ff137221 */ /* 0x000fe20000000000 */
[----:B------:R-:W-:-:S03]  /*1b50*/  FFMA.SAT R28, R25, R12, 0.5 ;  /* 0x3f000000191c7423 */ /* 0x000fc6000000200c */
[----:B------:R-:W-:Y:S01]  /*1b60*/  FADD R19, R19, R0 ;  /* 0x0000000013137221 */ /* 0x000fe20000000000 */
[-C--:B------:R-:W-:Y:S01]  /*1b70*/  FFMA.RM R12, R28, R11.reuse, 12582913 ;  /* 0x4b4000011c0c7423 */ /* 0x080fe2000000400b */
[----:B------:R-:W-:Y:S01]  /*1b80*/  FFMA.RM R11, R32, R11, 12582913 ;  /* 0x4b400001200b7423 */ /* 0x000fe2000000400b */
[----:B------:R-:W-:Y:S01]  /*1b90*/  MUFU.EX2 R68, R68 ;  /* 0x0000004400447308 */ /* 0x000fe20000000800 */
[----:B------:R-:W-:Y:S01]  /*1ba0*/  FADD R19, R19, R2 ;  /* 0x0000000213137221 */ /* 0x000fe20000000000 */
[----:B------:R-:W-:Y:S01]  /*1bb0*/  FADD R28, R12, -12583039 ;  /* 0xcb40007f0c1c7421 */ /* 0x000fe20000000000 */
[----:B------:R-:W-:Y:S02]  /*1bc0*/  FADD R32, R11, -12583039 ;  /* 0xcb40007f0b207421 */ /* 0x000fe40000000000 */
[----:B------:R-:W-:Y:S01]  /*1bd0*/  FADD R70, R19, R4 ;  /* 0x0000000413467221 */ /* 0x000fe20000000000 */
[----:B------:R-:W-:Y:S01]  /*1be0*/  FFMA R28, R25, 1.4426950216293334961, -R28 ;  /* 0x3fb8aa3b191c7823 */ /* 0x000fe2000000081c */
[----:B------:R-:W-:-:S02]  /*1bf0*/  FFMA R32, R27, 1.4426950216293334961, -R32 ;  /* 0x3fb8aa3b1b207823 */ /* 0x000fc40000000820 */
[----:B------:R-:W-:Y:S01]  /*1c00*/  FADD R19, R70, R5 ;  /* 0x0000000546137221 */ /* 0x000fe20000000000 */
[----:B------:R-:W-:Y:S01]  /*1c10*/  FFMA R28, R25, 1.925963033500011079e-08, R28 ;  /* 0x32a57060191c7823 */ /* 0x000fe2000000001c */
[----:B------:R-:W-:Y:S01]  /*1c20*/  FFMA R32, R27, 1.925963033500011079e-08, R32 ;  /* 0x32a570601b207823 */ /* 0x000fe20000000020 */
[----:B------:R-:W0:Y:S01]  /*1c30*/  MUFU.EX2 R25, R34 ;  /* 0x0000002200197308 */ /* 0x000e220000000800 */
[----:B------:R-:W-:Y:S01]  /*1c40*/  FADD R70, R19, R6 ;  /* 0x0000000613467221 */ /* 0x000fe20000000000 */
[----:B------:R-:W-:-:S03]  /*1c50*/  FMUL R19, R14, R29 ;  /* 0x0000001d0e137220 */ /* 0x000fc60000400000 */
[----:B------:R-:W-:-:S03]  /*1c60*/  FADD R21, R70, R7 ;  /* 0x0000000746157221 */ /* 0x000fc60000000000 */
[----:B------:R-:W1:Y:S01]  /*1c70*/  MUFU.EX2 R27, R66 ;  /* 0x00000042001b7308 */ /* 0x000e620000000800 */
[----:B------:R-:W-:-:S04]  /*1c80*/  FADD R14, R21, R8 ;  /* 0x00000008150e7221 */ /* 0x000fc80000000000 */
[----:B------:R-:W-:-:S03]  /*1c90*/  FADD R21, R14, R9 ;  /* 0x000000090e157221 */ /* 0x000fc60000000000 */
[----:B------:R-:W2:Y:S01]  /*1ca0*/  MUFU.EX2 R34, R63 ;  /* 0x0000003f00227308 */ /* 0x000ea20000000800 */
[----:B------:R-:W-:Y:S01]  /*1cb0*/  FADD R21, R21, R10 ;  /* 0x0000000a15157221 */ /* 0x000fe20000000000 */
[----:B0-----:R-:W-:-:S03]  /*1cc0*/  FMUL R20, R20, R25 ;  /* 0x0000001914147220 */ /* 0x001fc60000400000 */
[----:B------:R-:W-:-:S03]  /*1cd0*/  FADD R14, R21, R16 ;  /* 0x00000010150e7221 */ /* 0x000fc60000000000 */
[----:B------:R-:W-:Y:S01]  /*1ce0*/  MUFU.EX2 R66, R35 ;  /* 0x0000002300427308 */ /* 0x000fe20000000800 */
[----:B------:R-:W-:Y:S01]  /*1cf0*/  FADD R25, R14, R17 ;  /* 0x000000110e197221 */ /* 0x000fe20000000000 */
[----:B-1----:R-:W-:Y:S01]  /*1d00*/  FMUL R21, R22, R27 ;  /* 0x0000001b16157220 */ /* 0x002fe20000400000 */
[----:B------:R-:W-:Y:S02]  /*1d10*/  SHF.L.U32 R22, R23, 0x17, RZ ;  /* 0x0000001717167819 */ /* 0x000fe400000006ff */
[----:B------:R-:W-:Y:S01]  /*1d20*/  FADD R14, R25, R18 ;  /* 0x00000012190e7221 */ /* 0x000fe20000000000 */
[----:B------:R-:W-:Y:S02]  /*1d30*/  SHF.L.U32 R27, R26, 0x17, RZ ;  /* 0x000000171a1b7819 */ /* 0x000fe400000006ff */
[----:B------:R-:W0:Y:S01]  /*1d40*/  MUFU.EX2 R70, R33 ;  /* 0x0000002100467308 */ /* 0x000e220000000800 */
[----:B------:R-:W-:Y:S01]  /*1d50*/  FADD R23, R14, R19 ;  /* 0x000000130e177221 */ /* 0x000fe20000000000 */
[----:B------:R-:W-:Y:S01]  /*1d60*/  FMUL R22, R22, R65 ;  /* 0x0000004116167220 */ /* 0x000fe20000400000 */
[----:B------:R-:W-:-:S02]  /*1d70*/  FMUL R27, R27, R68 ;  /* 0x000000441b1b7220 */ /* 0x000fc40000400000 */
[----:B------:R-:W-:Y:S01]  /*1d80*/  FADD R14, R23, R20 ;  /* 0x00000014170e7221 */ /* 0x000fe20000000000 */
[----:B------:R-:W-:Y:S02]  /*1d90*/  FMUL R23, R64, R67 ;  /* 0x0000004340177220 */ /* 0x000fe40000400000 */
[----:B------:R1:W3:Y:S01]  /*1da0*/  MUFU.EX2 R29, R28 ;  /* 0x0000001c001d7308 */ /* 0x0002e20000000800 */
[----:B------:R-:W-:-:S04]  /*1db0*/  FADD R25, R14, R21 ;  /* 0x000000150e197221 */ /* 0x000fc80000000000 */
[----:B------:R-:W-:Y:S01]  /*1dc0*/  FADD R14, R25, R22 ;  /* 0x00000016190e7221 */ /* 0x000fe20000000000 */
[----:B------:R-:W-:Y:S01]  /*1dd0*/  SHF.L.U32 R25, R24, 0x17, RZ ;  /* 0x0000001718197819 */ /* 0x000fe200000006ff */
[----:B--2---:R-:W-:Y:S01]  /*1de0*/  FMUL R24, R13, R34 ;  /* 0x000000220d187220 */ /* 0x004fe20000400000 */
[----:B------:R-:W2:Y:S01]  /*1df0*/  MUFU.EX2 R32, R32 ;  /* 0x0000002000207308 */ /* 0x000ea20000000800 */
[----:B------:R-:W-:Y:S01]  /*1e00*/  FADD R13, R14, R23 ;  /* 0x000000170e0d7221 */ /* 0x000fe20000000000 */
[----:B0-----:R-:W-:Y:S01]  /*1e10*/  FMUL R26, R15, R70 ;  /* 0x000000460f1a7220 */ /* 0x001fe20000400000 */
[----:B------:R-:W-:Y:S01]  /*1e20*/  FMUL R25, R25, R66 ;  /* 0x0000004219197220 */ /* 0x000fe20000400000 */
[----:B-1----:R-:W-:Y:S01]  /*1e30*/  SHF.L.U32 R28, R12, 0x17, RZ ;  /* 0x000000170c1c7819 */ /* 0x002fe200000006ff */
[----:B------:R-:W-:-:S04]  /*1e40*/  FADD R14, R13, R24 ;  /* 0x000000180d0e7221 */ /* 0x000fc80000000000 */
[----:B------:R-:W-:Y:S01]  /*1e50*/  FADD R13, R14, R25 ;  /* 0x000000190e0d7221 */ /* 0x000fe20000000000 */
[----:B---3--:R-:W-:-:S03]  /*1e60*/  FMUL R28, R28, R29 ;  /* 0x0000001d1c1c7220 */ /* 0x008fc60000400000 */
[----:B------:R-:W-:Y:S01]  /*1e70*/  FADD R12, R13, R26 ;  /* 0x0000001a0d0c7221 */ /* 0x000fe20000000000 */
[----:B------:R-:W-:-:S03]  /*1e80*/  SHF.L.U32 R13, R11, 0x17, RZ ;  /* 0x000000170b0d7819 */ /* 0x000fc600000006ff */
[----:B------:R-:W-:Y:S02]  /*1e90*/  FADD R11, R12, R27 ;  /* 0x0000001b0c0b7221 */ /* 0x000fe40000000000 */
[----:B--2---:R-:W-:Y:S02]  /*1ea0*/  FMUL R29, R13, R32 ;  /* 0x000000200d1d7220 */ /* 0x004fe40000400000 */
        /* <DEDUP_REMOVED lines=11> */
.L_x_9073:
        /* <DEDUP_REMOVED lines=12> */
[----:B------:R-:W-:Y:S05]  /*2020*/  CALL.REL.NOINC `($__internal_176_$__cuda_sm3x_div_rn_noftz_f32_slowpath) ;  /* 0x00000030004c7944 */ /* 0x000fea0003c00000 */
[----:B------:R-:W-:-:S07]  /*2030*/  MOV R11, R3 ;  /* 0x00000003000b7202 */ /* 0x000fce0000000f00 */
.L_x_9014:
[----:B------:R-:W-:Y:S05]  /*2040*/  BSYNC.RECONVERGENT B3 ;  /* 0x0000000000037941 */ /* 0x000fea0003800200 */
.L_x_9013:
        /* <DEDUP_REMOVED lines=12> */
[----:B------:R-:W-:Y:S05]  /*2110*/  CALL.REL.NOINC `($__internal_176_$__cuda_sm3x_div_rn_noftz_f32_slowpath) ;  /* 0x0000003000107944 */ /* 0x000fea0003c00000 */
[----:B------:R-:W-:-:S07]  /*2120*/  MOV R15, R3 ;  /* 0x00000003000f7202 */ /* 0x000fce0000000f00 */
.L_x_9016:
[----:B------:R-:W-:Y:S05]  /*2130*/  BSYNC.RECONVERGENT B3 ;  /* 0x0000000000037941 */ /* 0x000fea0003800200 */
.L_x_9015:
        /* <DEDUP_REMOVED lines=14> */
.L_x_9018:
[----:B------:R-:W-:Y:S05]  /*2220*/  BSYNC.RECONVERGENT B3 ;  /* 0x0000000000037941 */ /* 0x000fea0003800200 */
.L_x_9017:
        /* <DEDUP_REMOVED lines=14> */
.L_x_9020:
[----:B------:R-:W-:Y:S05]  /*2310*/  BSYNC.RECONVERGENT B3 ;  /* 0x0000000000037941 */ /* 0x000fea0003800200 */
.L_x_9019:
        /* <DEDUP_REMOVED lines=14> */
.L_x_9022:
[----:B------:R-:W-:Y:S05]  /*2400*/  BSYNC.RECONVERGENT B3 ;  /* 0x0000000000037941 */ /* 0x000fea0003800200 */
.L_x_9021:
        /* <DEDUP_REMOVED lines=14> */
.L_x_9024:
[----:B------:R-:W-:Y:S05]  /*24f0*/  BSYNC.RECONVERGENT B3 ;  /* 0x0000000000037941 */ /* 0x000fea0003800200 */
.L_x_9023:
        /* <DEDUP_REMOVED lines=14> */
.L_x_9026:
[----:B------:R-:W-:Y:S05]  /*25e0*/  BSYNC.RECONVERGENT B3 ;  /* 0x0000000000037941 */ /* 0x000fea0003800200 */
.L_x_9025:
        /* <DEDUP_REMOVED lines=14> */
.L_x_9028:
[----:B------:R-:W-:Y:S05]  /*26d0*/  BSYNC.RECONVERGENT B3 ;  /* 0x0000000000037941 */ /* 0x000fea0003800200 */
.L_x_9027:
        /* <DEDUP_REMOVED lines=14> */
.L_x_9030:
[----:B------:R-:W-:Y:S05]  /*27c0*/  BSYNC.RECONVERGENT B3 ;  /* 0x0000000000037941 */ /* 0x000fea0003800200 */
.L_x_9029:
        /* <DEDUP_REMOVED lines=14> */
.L_x_9032:
[----:B------:R-:W-:Y:S05]  /*28b0*/  BSYNC.RECONVERGENT B3 ;  /* 0x0000000000037941 */ /* 0x000fea0003800200 */
.L_x_9031:
        /* <DEDUP_REMOVED lines=14> */
.L_x_9034:
[----:B------:R-:W-:Y:S05]  /*29a0*/  BSYNC.RECONVERGENT B3 ;  /* 0x0000000000037941 */ /* 0x000fea0003800200 */
.L_x_9033:
        /* <DEDUP_REMOVED lines=14> */
.L_x_9036:
[----:B------:R-:W-:Y:S05]  /*2a90*/  BSYNC.RECONVERGENT B3 ;  /* 0x0000000000037941 */ /* 0x000fea0003800200 */
.L_x_9035:
        /* <DEDUP_REMOVED lines=14> */
.L_x_9038:
[----:B------:R-:W-:Y:S05]  /*2b80*/  BSYNC.RECONVERGENT B3 ;  /* 0x0000000000037941 */ /* 0x000fea0003800200 */
.L_x_9037:
        /* <DEDUP_REMOVED lines=14> */
.L_x_9040:
[----:B------:R-:W-:Y:S05]  /*2c70*/  BSYNC.RECONVERGENT B3 ;  /* 0x0000000000037941 */ /* 0x000fea0003800200 */
.L_x_9039:
        /* <DEDUP_REMOVED lines=14> */
.L_x_9042:
[----:B------:R-:W-:Y:S05]  /*2d60*/  BSYNC.RECONVERGENT B3 ;  /* 0x0000000000037941 */ /* 0x000fea0003800200 */
.L_x_9041:
        /* <DEDUP_REMOVED lines=14> */
.L_x_9044:
[----:B------:R-:W-:Y:S05]  /*2e50*/  BSYNC.RECONVERGENT B3 ;  /* 0x0000000000037941 */ /* 0x000fea0003800200 */
.L_x_9043:
        /* <DEDUP_REMOVED lines=14> */
.L_x_9046:
[----:B------:R-:W-:Y:S05]  /*2f40*/  BSYNC.RECONVERGENT B3 ;  /* 0x0000000000037941 */ /* 0x000fea0003800200 */
.L_x_9045:
        /* <DEDUP_REMOVED lines=14> */
.L_x_9048:
[----:B------:R-:W-:Y:S05]  /*3030*/  BSYNC.RECONVERGENT B3 ;  /* 0x0000000000037941 */ /* 0x000fea0003800200 */
.L_x_9047:
        /* <DEDUP_REMOVED lines=14> */
.L_x_9050:
[----:B------:R-:W-:Y:S05]  /*3120*/  BSYNC.RECONVERGENT B3 ;  /* 0x0000000000037941 */ /* 0x000fea0003800200 */
.L_x_9049:
        /* <DEDUP_REMOVED lines=14> */
.L_x_9052:
[----:B------:R-:W-:Y:S05]  /*3210*/  BSYNC.RECONVERGENT B3 ;  /* 0x0000000000037941 */ /* 0x000fea0003800200 */
.L_x_9051:
        /* <DEDUP_REMOVED lines=14> */
.L_x_9054:
[----:B------:R-:W-:Y:S05]  /*3300*/  BSYNC.RECONVERGENT B3 ;  /* 0x0000000000037941 */ /* 0x000fea0003800200 */
.L_x_9053:
        /* <DEDUP_REMOVED lines=14> */
.L_x_9056:
[----:B------:R-:W-:Y:S05]  /*33f0*/  BSYNC.RECONVERGENT B3 ;  /* 0x0000000000037941 */ /* 0x000fea0003800200 */
.L_x_9055:
        /* <DEDUP_REMOVED lines=14> */
.L_x_9058:
[----:B------:R-:W-:Y:S05]  /*34e0*/  BSYNC.RECONVERGENT B3 ;  /* 0x0000000000037941 */ /* 0x000fea0003800200 */
.L_x_9057:
        /* <DEDUP_REMOVED lines=14> */
.L_x_9060:
[----:B------:R-:W-:Y:S05]  /*35d0*/  BSYNC.RECONVERGENT B3 ;  /* 0x0000000000037941 */ /* 0x000fea0003800200 */
.L_x_9059:
        /* <DEDUP_REMOVED lines=16> */
[----:B------:R-:W-:Y:S01]  /*36e0*/  @!P1 R2UR UR6, R30 ;  /* 0x000000001e0692ca */ /* 0x000fe200000e0000 */
[----:B------:R0:W-:Y:S01]  /*36f0*/  @!P0 STG.E desc[UR4][R4.64], R11 ;  /* 0x0000000b04008986 */ /* 0x0001e2000c101904 */
[----:B------:R-:W-:Y:S02]  /*3700*/  ISETP.GE.U32.AND P0, PT, R42, UR44, PT ;  /* 0x0000002c2a007c0c */ /* 0x000fe4000bf06070 */
[C---:B------:R-:W-:Y:S02]  /*3710*/  @!P1 R2UR UR7, R31.reuse ;  /* 0x000000001f0792ca */ /* 0x040fe400000e0000 */
[----:B------:R-:W-:Y:S02]  /*3720*/  ISETP.GE.AND.EX P0, PT, RZ, UR45, PT, P0 ;  /* 0x0000002dff007c0c */ /* 0x000fe4000bf06300 */
[----:B------:R-:W-:Y:S02]  /*3730*/  @!P2 R2UR UR8, R30 ;  /* 0x000000001e08a2ca */ /* 0x000fe400000e0000 */
[----:B------:R-:W-:-:S02]  /*3740*/  @!P2 R2UR UR9, R31 ;  /* 0x000000001f09a2ca */ /* 0x000fc400000e0000 */
[----:B------:R-:W-:Y:S02]  /*3750*/  ISETP.GE.U32.AND P6, PT, R45, UR44, PT ;  /* 0x0000002c2d007c0c */ /* 0x000fe4000bfc6070 */
[----:B------:R-:W-:Y:S02]  /*3760*/  ISETP.GE.U32.AND P5, PT, R46, UR44, PT ;  /* 0x0000002c2e007c0c */ /* 0x000fe4000bfa6070 */
[----:B------:R-:W-:Y:S01]  /*3770*/  ISETP.GE.AND.EX P4, PT, RZ, UR45, PT, P4 ;  /* 0x0000002dff007c0c */ /* 0x000fe2000bf86340 */
[----:B------:R0:W-:Y:S01]  /*3780*/  @!P1 STG.E desc[UR6][R4.64+0x80], R15 ;  /* 0x0000800f04009986 */ /* 0x0001e2000c101906 */
[----:B------:R-:W-:Y:S02]  /*3790*/  ISETP.GE.U32.AND P1, PT, R48, UR44, PT ;  /* 0x0000002c30007c0c */ /* 0x000fe4000bf26070 */
[----:B------:R-:W-:Y:S02]  /*37a0*/  @!P0 R2UR UR4, R30 ;  /* 0x000000001e0482ca */ /* 0x000fe400000e0000 */
[----:B------:R-:W-:Y:S01]  /*37b0*/  @!P0 R2UR UR5, R31 ;  /* 0x000000001f0582ca */ /* 0x000fe200000e0000 */
[----:B------:R0:W-:Y:S01]  /*37c0*/  @!P2 STG.E desc[UR8][R4.64+0x100], R33 ;  /* 0x000100210400a986 */ /* 0x0001e2000c101908 */
[----:B------:R-:W-:-:S02]  /*37d0*/  ISETP.GE.U32.AND P2, PT, R47, UR44, PT ;  /* 0x0000002c2f007c0c */ /* 0x000fc4000bf46070 */
[----:B------:R-:W-:Y:S02]  /*37e0*/  ISETP.GE.AND.EX P3, PT, RZ, UR45, PT, P3 ;  /* 0x0000002dff007c0c */ /* 0x000fe4000bf66330 */
[----:B------:R-:W-:Y:S02]  /*37f0*/  ISETP.GE.AND.EX P6, PT, RZ, UR45, PT, P6 ;  /* 0x0000002dff007c0c */ /* 0x000fe4000bfc6360 */
[----:B------:R-:W-:Y:S02]  /*3800*/  ISETP.GE.AND.EX P5, PT, RZ, UR45, PT, P5 ;  /* 0x0000002dff007c0c */ /* 0x000fe4000bfa6350 */
[----:B------:R-:W-:Y:S02]  /*3810*/  ISETP.GE.AND.EX P2, PT, RZ, UR45, PT, P2 ;  /* 0x0000002dff007c0c */ /* 0x000fe4000bf46320 */
[----:B------:R-:W-:Y:S01]  /*3820*/  ISETP.GE.AND.EX P1, PT, RZ, UR45, PT, P1 ;  /* 0x0000002dff007c0c */ /* 0x000fe2000bf26310 */
[----:B------:R0:W-:Y:S01]  /*3830*/  @!P0 STG.E desc[UR4][R4.64+0x180], R63 ;  /* 0x0001803f04008986 */ /* 0x0001e2000c101904 */
        /* <DEDUP_REMOVED lines=70> */
[C---:B------:R-:W-:Y:S02]  /*3ca0*/  IADD3 R37, P0, PT, R39.reuse, R37, RZ ;  /* 0x0000002527257210 */ /* 0x040fe40007f1e0ff */
[----:B------:R-:W-:Y:S02]  /*3cb0*/  @!P4 R2UR UR6, R30 ;  /* 0x000000001e06c2ca */ /* 0x000fe400000e0000 */
[----:B------:R-:W-:Y:S02]  /*3cc0*/  LEA.HI.X.SX32 R38, R39, R38, 0x1, P0 ;  /* 0x0000002627267211 */ /* 0x000fe400000f0eff */
[----:B------:R-:W-:Y:S02]  /*3cd0*/  ISETP.GE.U32.AND P0, PT, R37, UR46, PT ;  /* 0x0000002e25007c0c */ /* 0x000fe4000bf06070 */
        /* <DEDUP_REMOVED lines=20> */
.L_x_9011:
[----:B------:R-:W-:Y:S05]  /*3e20*/  EXIT ;  /* 0x000000000000794d */ /* 0x000fea0003800000 */
.L_x_9012:
[----:B------:R-:W-:Y:S01]  /*3e30*/  BSSY B1, `(.L_x_9062) ;  /* 0x0000007000017945 */ /* 0x000fe20003800000 */
[----:B------:R-:W-:Y:S02]  /*3e40*/  MOV R12, 0x10 ;  /* 0x00000010000c7802 */ /* 0x000fe40000000f00 */
[----:B------:R-:W-:Y:S02]  /*3e50*/  MOV R11, 0x1f ;  /* 0x0000001f000b7802 */ /* 0x000fe40000000f00 */
[----:B------:R-:W-:-:S07]  /*3e60*/  MOV R15, 0xffffffff ;  /* 0xffffffff000f7802 */ /* 0x000fce0000000f00 */
[----:B------:R-:W-:Y:S05]  /*3e70*/  WARPSYNC.COLLECTIVE R15, `(.L_x_9063) ;  /* 0x000000000f087348 */ /* 0x000fea0003c00000 */
[----:B------:R0:W1:Y:S02]  /*3e80*/  SHFL.BFLY P6, R14, R13, R12, R11 ;  /* 0x0c00000c0d0e7389 */ /* 0x00006400000c000b */
[----:B01----:R-:W-:Y:S05]  /*3e90*/  ENDCOLLECTIVE ;  /* 0x000000000000791b */ /* 0x003fea0003800000 */
.L_x_9063:
[----:B------:R-:W-:Y:S05]  /*3ea0*/  BSYNC B1 ;  /* 0x0000000000017941 */ /* 0x000fea0003800000 */
.L_x_9062:
        /* <DEDUP_REMOVED lines=9> */
.L_x_9064:
[----:B------:R-:W-:Y:S01]  /*3f40*/  HFMA2 R12, -RZ, RZ, 0, 2.384185791015625e-07 ;  /* 0x00000004ff0c7431 */ /* 0x000fe200000001ff */
[----:B------:R-:W-:-:S04]  /*3f50*/  FMNMX R0, R13, R14, !PT ;  /* 0x0000000e0d007209 */ /* 0x000fc80007800000 */
[----:B------:R-:W-:-:S07]  /*3f60*/  MOV R13, R0 ;  /* 0x00000000000d7202 */ /* 0x000fce0000000f00 */
[----:B------:R-:W-:Y:S05]  /*3f70*/  WARPSYNC.COLLECTIVE R15, `(.L_x_9065) ;  /* 0x000000000f087348 */ /* 0x000fea0003c00000 */
[----:B------:R0:W1:Y:S02]  /*3f80*/  SHFL.BFLY P6, R14, R13, R12, R11 ;  /* 0x0c00000c0d0e7389 */ /* 0x00006400000c000b */
[----:B01----:R-:W-:Y:S05]  /*3f90*/  ENDCOLLECTIVE ;  /* 0x000000000000791b */ /* 0x003fea0003800000 */
.L_x_9065:
[----:B------:R-:W-:Y:S01]  /*3fa0*/  HFMA2 R12, -RZ, RZ, 0, 1.1920928955078125e-07 ;  /* 0x00000002ff0c7431 */ /* 0x000fe200000001ff */
[----:B------:R-:W-:-:S04]  /*3fb0*/  FMNMX R2, R0, R14, !PT ;  /* 0x0000000e00027209 */ /* 0x000fc80007800000 */
[----:B------:R-:W-:-:S07]  /*3fc0*/  MOV R13, R2 ;  /* 0x00000002000d7202 */ /* 0x000fce0000000f00 */
[----:B------:R-:W-:Y:S05]  /*3fd0*/  WARPSYNC.COLLECTIVE R15, `(.L_x_9066) ;  /* 0x000000000f087348 */ /* 0x000fea0003c00000 */
[----:B------:R0:W1:Y:S02]  /*3fe0*/  SHFL.BFLY P6, R14, R13, R12, R11 ;  /* 0x0c00000c0d0e7389 */ /* 0x00006400000c000b */
[----:B01----:R-:W-:Y:S05]  /*3ff0*/  ENDCOLLECTIVE ;  /* 0x000000000000791b */ /* 0x003fea0003800000 */
.L_x_9066:
[----:B------:R-:W-:Y:S01]  /*4000*/  HFMA2 R12, -RZ, RZ, 0, 5.9604644775390625e-08 ;  /* 0x00000001ff0c7431 */ /* 0x000fe200000001ff */
[----:B------:R-:W-:-:S04]  /*4010*/  FMNMX R3, R2, R14, !PT ;  /* 0x0000000e02037209 */ /* 0x000fc80007800000 */
[----:B------:R-:W-:-:S07]  /*4020*/  MOV R13, R3 ;  /* 0x00000003000d7202 */ /* 0x000fce0000000f00 */
[----:B------:R-:W-:Y:S05]  /*4030*/  WARPSYNC.COLLECTIVE R15, `(.L_x_9067) ;  /* 0x000000000f087348 */ /* 0x000fea0003c00000 */
[----:B------:R0:W1:Y:S02]  /*4040*/  SHFL.BFLY P6, R14, R13, R12, R11 ;  /* 0x0c00000c0d0e7389 */ /* 0x00006400000c000b */
[----:B01----:R-:W-:Y:S05]  /*4050*/  ENDCOLLECTIVE ;  /* 0x000000000000791b */ /* 0x003fea0003800000 */
.L_x_9067:
        /* <DEDUP_REMOVED lines=204> */
[----:B------:R-:W0:Y:S02]  /*4d20*/  MUFU.EX2 R27, R14 ;  /* 0x0000000e001b7308 */ /* 0x000e240000000800 */
[----:B0-----:R-:W-:Y:S01]  /*4d30*/  FMUL R27, R12, R27 ;  /* 0x0000001b0c1b7220 */ /* 0x001fe20000400000 */
[----:B------:R-:W-:-:S04]  /*4d40*/  FFMA.SAT R12, R29, R35, 0.5 ;  /* 0x3f0000001d0c7423 */ /* 0x000fc80000002023 */
[-C--:B------:R-:W-:Y:S01]  /*4d50*/  FFMA.RM R12, R12, R63.reuse, 12582913 ;  /* 0x4b4000010c0c7423 */ /* 0x080fe2000000403f */
[----:B------:R-:W-:-:S03]  /*4d60*/  FFMA.RM R63, R28, R63, 12582913 ;  /* 0x4b4000011c3f7423 */ /* 0x000fc6000000403f */
[C---:B------:R-:W-:Y:S01]  /*4d70*/  FADD R28, R12.reuse, -12583039 ;  /* 0xcb40007f0c1c7421 */ /* 0x040fe20000000000 */
[----:B------:R-:W-:-:S03]  /*4d80*/  SHF.L.U32 R12, R12, 0x17, RZ ;  /* 0x000000170c0c7819 */ /* 0x000fc600000006ff */
[----:B------:R-:W-:-:S04]  /*4d90*/  FFMA R28, R29, 1.4426950216293334961, -R28 ;  /* 0x3fb8aa3b1d1c7823 */ /* 0x000fc8000000081c */
[----:B------:R-:W-:Y:S01]  /*4da0*/  FFMA R13, R29, 1.925963033500011079e-08, R28 ;  /* 0x32a570601d0d7823 */ /* 0x000fe2000000001c */
[----:B------:R-:W-:-:S05]  /*4db0*/  SHF.L.U32 R29, R63, 0x17, RZ ;  /* 0x000000173f1d7819 */ /* 0x000fca00000006ff */
        /* <DEDUP_REMOVED lines=33> */
.L_x_9068:
[----:B------:R-:W-:Y:S02]  /*4fd0*/  HFMA2 R12, -RZ, RZ, 0, 4.76837158203125e-07 ;  /* 0x00000008ff0c7431 */ /* 0x000fe400000001ff */
[----:B------:R-:W-:-:S05]  /*4fe0*/  FADD R32, R13, R14 ;  /* 0x0000000e0d207221 */ /* 0x000fca0000000000 */
[----:B------:R-:W-:-:S07]  /*4ff0*/  MOV R13, R32 ;  /* 0x00000020000d7202 */ /* 0x000fce0000000f00 */
[----:B------:R-:W-:Y:S05]  /*5000*/  WARPSYNC.COLLECTIVE R15, `(.L_x_9069) ;  /* 0x000000000f087348 */ /* 0x000fea0003c00000 */
[----:B------:R0:W1:Y:S02]  /*5010*/  SHFL.BFLY P6, R14, R13, R12, R11 ;  /* 0x0c00000c0d0e7389 */ /* 0x00006400000c000b */
[----:B01----:R-:W-:Y:S05]  /*5020*/  ENDCOLLECTIVE ;  /* 0x000000000000791b */ /* 0x003fea0003800000 */
.L_x_9069:
[----:B------:R-:W-:Y:S02]  /*5030*/  HFMA2 R12, -RZ, RZ, 0, 2.384185791015625e-07 ;  /* 0x00000004ff0c7431 */ /* 0x000fe400000001ff */
[----:B------:R-:W-:-:S05]  /*5040*/  FADD R33, R32, R14 ;  /* 0x0000000e20217221 */ /* 0x000fca0000000000 */
[----:B------:R-:W-:-:S07]  /*5050*/  MOV R13, R33 ;  /* 0x00000021000d7202 */ /* 0x000fce0000000f00 */
[----:B------:R-:W-:Y:S05]  /*5060*/  WARPSYNC.COLLECTIVE R15, `(.L_x_9070) ;  /* 0x000000000f087348 */ /* 0x000fea0003c00000 */
[----:B------:R0:W1:Y:S02]  /*5070*/  SHFL.BFLY P6, R14, R13, R12, R11 ;  /* 0x0c00000c0d0e7389 */ /* 0x00006400000c000b */
[----:B01----:R-:W-:Y:S05]  /*5080*/  ENDCOLLECTIVE ;  /* 0x000000000000791b */ /* 0x003fea0003800000 */
.L_x_9070:
[----:B------:R-:W-:Y:S02]  /*5090*/  HFMA2 R12, -RZ, RZ, 0, 1.1920928955078125e-07 ;  /* 0x00000002ff0c7431 */ /* 0x000fe400000001ff */
[----:B------:R-:W-:-:S05]  /*50a0*/  FADD R34, R33, R14 ;  /* 0x0000000e21227221 */ /* 0x000fca0000000000 */
[----:B------:R-:W-:-:S07]  /*50b0*/  MOV R13, R34 ;  /* 0x00000022000d7202 */ /* 0x000fce0000000f00 */
[----:B------:R-:W-:Y:S05]  /*50c0*/  WARPSYNC.COLLECTIVE R15, `(.L_x_9071) ;  /* 0x000000000f087348 */ /* 0x000fea0003c00000 */
[----:B------:R0:W1:Y:S02]  /*50d0*/  SHFL.BFLY P6, R14, R13, R12, R11 ;  /* 0x0c00000c0d0e7389 */ /* 0x00006400000c000b */
[----:B01----:R-:W-:Y:S05]  /*50e0*/  ENDCOLLECTIVE ;  /* 0x000000000000791b */ /* 0x003fea0003800000 */
.L_x_9071:
[----:B------:R-:W-:Y:S02]  /*50f0*/  HFMA2 R12, -RZ, RZ, 0, 5.9604644775390625e-08 ;  /* 0x00000001ff0c7431 */ /* 0x000fe400000001ff */
[----:B------:R-:W-:-:S05]  /*5100*/  FADD R35, R34, R14 ;  /* 0x0000000e22237221 */ /* 0x000fca0000000000 */
[----:B------:R-:W-:-:S07]  /*5110*/  MOV R13, R35 ;  /* 0x00000023000d7202 */ /* 0x000fce0000000f00 */
[----:B------:R-:W-:Y:S05]  /*5120*/  WARPSYNC.COLLECTIVE R15, `(.L_x_9072) ;  /* 0x000000000f087348 */ /* 0x000fea0003c00000 */
[----:B------:R0:W1:Y:S02]  /*5130*/  SHFL.BFLY P6, R14, R13, R12, R11 ;  /* 0x0c00000c0d0e7389 */ /* 0x00006400000c000b */
[----:B01----:R-:W-:Y:S05]  /*5140*/  ENDCOLLECTIVE ;  /* 0x000000000000791b */ /* 0x003fea0003800000 */
.L_x_9072:
[----:B------:R-:W-:Y:S05]  /*5150*/  BRA `(.L_x_9073) ;  /* 0xffffffcc00807947 */ /* 0x000fea000383ffff */
        .weak           $__internal_176_$__cuda_sm3x_div_rn_noftz_f32_slowpath
        .type           $__internal_176_$__cuda_sm3x_div_rn_noftz_f32_slowpath,@function
        .size           $__internal_176_$__cuda_sm3x_div_rn_noftz_f32_slowpath,(.L_x_15493 - $__internal_176_$__cuda_sm3x_div_rn_noftz_f32_slowpath)
$__internal_176_$__cuda_sm3x_div_rn_noftz_f32_slowpath:
        /* <DEDUP_REMOVED lines=34> */
.L_x_9075:
        /* <DEDUP_REMOVED lines=51> */
.L_x_9082:
[----:B------:R-:W-:-:S04]  /*56b0*/  LOP3.LUT R3, R3, 0x80000000, RZ, 0xc0, !PT ;  /* 0x8000000003037812 */ /* 0x000fc800078ec0ff */
[----:B------:R-:W-:Y:S01]  /*56c0*/  LOP3.LUT R3, R3, 0x7f800000, RZ, 0xfc, !PT ;  /* 0x7f80000003037812 */ /* 0x000fe200078efcff */
[----:B------:R-:W-:Y:S06]  /*56d0*/  BRA `(.L_x_9083) ;  /* 0x0000000000047947 */ /* 0x000fec0003800000 */
.L_x_9081:
[----:B------:R-:W-:-:S07]  /*56e0*/  LEA R3, R32, R3, 0x17 ;  /* 0x0000000320037211 */ /* 0x000fce00078eb8ff */
.L_x_9083:
[----:B------:R-:W-:Y:S05]  /*56f0*/  BSYNC.RECONVERGENT B2 ;  /* 0x0000000000027941 */ /* 0x000fea0003800200 */
.L_x_9080:
[----:B------:R-:W-:Y:S05]  /*5700*/  BRA `(.L_x_9084) ;  /* 0x0000000000207947 */ /* 0x000fea0003800000 */
.L_x_9079:
[----:B------:R-:W-:-:S04]  /*5710*/  LOP3.LUT R3, R12, 0x80000000, R3, 0x48, !PT ;  /* 0x800000000c037812 */ /* 0x000fc800078e4803 */
[----:B------:R-:W-:Y:S01]  /*5720*/  LOP3.LUT R3, R3, 0x7f800000, RZ, 0xfc, !PT ;  /* 0x7f80000003037812 */ /* 0x000fe200078efcff */
[----:B------:R-:W-:Y:S06]  /*5730*/  BRA `(.L_x_9084) ;  /* 0x0000000000147947 */ /* 0x000fec0003800000 */
.L_x_9078:
[----:B------:R-:W-:Y:S01]  /*5740*/  LOP3.LUT R3, R12, 0x80000000, R3, 0x48, !PT ;  /* 0x800000000c037812 */ /* 0x000fe200078e4803 */
[----:B------:R-:W-:Y:S06]  /*5750*/  BRA `(.L_x_9084) ;  /* 0x00000000000c7947 */ /* 0x000fec0003800000 */
.L_x_9077:
[----:B------:R-:W0:Y:S01]  /*5760*/  MUFU.RSQ R3, -QNAN ;  /* 0xffc0000000037908 */ /* 0x000e220000001400 */
[----:B------:R-:W-:Y:S05]  /*5770*/  BRA `(.L_x_9084) ;  /* 0x0000000000047947 */ /* 0x000fea0003800000 */
.L_x_9076:
[----:B------:R-:W-:-:S07]  /*5780*/  FADD.FTZ R3, R3, R12 ;  /* 0x0000000c03037221 */ /* 0x000fce0000010000 */
.L_x_9084:
[----:B------:R-:W-:Y:S05]  /*5790*/  BSYNC.RECONVERGENT B1 ;  /* 0x0000000000017941 */ /* 0x000fea0003800200 */
.L_x_9074:
[----:B------:R-:W-:Y:S01]  /*57a0*/  HFMA2 R13, -RZ, RZ, 0, 0 ;  /* 0x00000000ff0d7431 */ /* 0x000fe200000001ff */
[----:B------:R-:W-:-:S04]  /*57b0*/  MOV R12, R14 ;  /* 0x0000000e000c7202 */ /* 0x000fc80000000f00 */
[----:B0-----:R-:W-:Y:S05]  /*57c0*/  RET.REL.NODEC R12 `(_ZN7oneflow4cuda7softmax15SoftmaxWarpImplI10SimpleLoadIffE11SimpleStoreIffEfLi1ELi24ELi32ELi1ELb1ELNS1_9AlgorithmE0EEEvT_T0_ll) ;  /* 0xffffffa80c0c7950 */ /* 0x001fea0003c3ffff */
.L_x_9085:
        /* <DEDUP_REMOVED lines=11> */
.L_x_15493:


//--------------------- .text._ZN7oneflow4cuda7softmax15SoftmaxWarpImplI10SimpleLoadIffE11SimpleStoreIffEfLi1ELi24ELi32ELi1ELb0ELNS1_9AlgorithmE0EEEvT_T0_ll --------------------------
	.section	.text._ZN7oneflow4cuda7softmax15SoftmaxWarpImplI10SimpleLoadIffE11SimpleStoreIffEfLi1ELi24ELi32ELi1ELb0ELNS1_9AlgorithmE0EEEvT_T0_ll,"ax",@progbits
	.align	128
        .global         _ZN7oneflow4cuda7softmax15SoftmaxWarpImplI10SimpleLoadIffE11SimpleStoreIffEfLi1ELi24ELi32ELi1ELb0ELNS1_9AlgorithmE0EEEvT_T0_ll
        .type           _ZN7oneflow4cuda7softmax15SoftmaxWarpImplI10SimpleLoadIffE11SimpleStoreIffEfLi1ELi24ELi32ELi1ELb0ELNS1_9AlgorithmE0EEEvT_T0_ll,@function
        .size           _ZN7oneflow4cuda7softmax15SoftmaxWarpImplI10SimpleLoadIffE11SimpleStoreIffEfLi1ELi24ELi32ELi1ELb0ELNS1_9AlgorithmE0EEEvT_T0_ll,(.L_x_15494 - _ZN7oneflow4cuda7softmax15SoftmaxWarpImplI10SimpleLoadIffE11SimpleStoreIffEfLi1ELi24ELi32ELi1ELb0ELNS1_9AlgorithmE0EEEvT_T0_ll)
        .other          _ZN7oneflow4cuda7softmax15SoftmaxWarpImplI10SimpleLoadIffE11SimpleStoreIffEfLi1ELi24ELi32ELi1ELb0ELNS1_9AlgorithmE0EEEvT_T0_ll,@"STO_CUDA_ENTRY STV_DEFAULT"
_ZN7oneflow4cuda7softmax15SoftmaxWarpImplI10SimpleLoadIffE11SimpleStoreIffEfLi1ELi24ELi32ELi1ELb0ELNS1_9AlgorithmE0EEEvT_T0_ll:
.text._ZN7oneflow4cuda7softmax15SoftmaxWarpImplI10SimpleLoadIffE11SimpleStoreIffEfLi1ELi24ELi32ELi1ELb0ELNS1_9AlgorithmE0EEEvT_T0_ll:
        /* <DEDUP_REMOVED lines=24> */
.L_x_9086:
        /* <DEDUP_REMOVED lines=13> */
.L_x_9136:
        /* <DEDUP_REMOVED lines=111> */
[----:B------:R-:W-:Y:S01]  /*0940*/  FADD R15, R3, -12583039 ;  /* 0xcb40007f030f7421 */ /* 0x000fe20000000000 */
[----:B------:R-:W-:Y:S01]  /*0950*/  FFMA R58, R58, 1.925963033500011079e-08, R7 ;  /* 0x32a570603a3a7823 */ /* 0x000fe20000000007 */
[----:B------:R-:W-:Y:S01]  /*0960*/  FADD R7, R5, -12583039 ;  /* 0xcb40007f05077421 */ /* 0x000fe20000000000 */
[----:B------:R-:W-:Y:S01]  /*0970*/  FFMA R56, R56, 1.925963033500011079e-08, R9 ;  /* 0x32a5706038387823 */ /* 0x000fe20000000009 */
[-C--:B------:R-:W-:Y:S01]  /*0980*/  FFMA.RM R21, R21, R12.reuse, 12582913 ;  /* 0x4b40000115157423 */ /* 0x080fe2000000400c */
[----:B------:R-:W-:Y:S01]  /*0990*/  FFMA R15, R54, 1.4426950216293334961, -R15 ;  /* 0x3fb8aa3b360f7823 */ /* 0x000fe2000000080f */
[----:B------:R-:W-:Y:S01]  /*09a0*/  FFMA R9, R48, 1.4426950216293334961, -R7 ;  /* 0x3fb8aa3b30097823 */ /* 0x000fe20000000807 */
[-C--:B------:R-:W-:Y:S01]  /*09b0*/  FFMA.SAT R19, R46, R11.reuse, 0.5 ;  /* 0x3f0000002e137423 */ /* 0x080fe2000000200b */
[----:B------:R-:W1:Y:S01]  /*09c0*/  MUFU.EX2 R17, R58 ;  /* 0x0000003a00117308 */ /* 0x000e620000000800 */
[----:B------:R-:W-:Y:S01]  /*09d0*/  FFMA R54, R54, 1.925963033500011079e-08, R15 ;  /* 0x32a5706036367823 */ /* 0x000fe2000000000f */
[----:B------:R-:W-:Y:S01]  /*09e0*/  FFMA R48, R48, 1.925963033500011079e-08, R9 ;  /* 0x32a5706030307823 */ /* 0x000fe20000000009 */
[----:B------:R-:W-:Y:S01]  /*09f0*/  FADD R9, R21, -12583039 ;  /* 0xcb40007f15097421 */ /* 0x000fe20000000000 */
[-C--:B------:R-:W-:Y:S01]  /*0a00*/  FFMA.SAT R15, R52, R11.reuse, 0.5 ;  /* 0x3f000000340f7423 */ /* 0x080fe2000000200b */
[-C--:B------:R-:W-:Y:S01]  /*0a10*/  FFMA.RM R19, R19, R12.reuse, 12582913 ;  /* 0x4b40000113137423 */ /* 0x080fe2000000400c */
[----:B------:R-:W-:Y:S01]  /*0a20*/  SHF.L.U32 R4, R4, 0x17, RZ ;  /* 0x0000001704047819 */ /* 0x000fe200000006ff */
[C---:B------:R-:W-:Y:S01]  /*0a30*/  FFMA R9, R50.reuse, 1.4426950216293334961, -R9 ;  /* 0x3fb8aa3b32097823 */ /* 0x040fe20000000809 */
[-C--:B------:R-:W-:Y:S01]  /*0a40*/  FFMA.RM R7, R15, R12.reuse, 12582913 ;  /* 0x4b4000010f077423 */ /* 0x080fe2000000400c */
[----:B------:R-:W2:Y:S01]  /*0a50*/  MUFU.EX2 R56, R56 ;  /* 0x0000003800387308 */ /* 0x000ea20000000800 */
[----:B------:R-:W-:Y:S01]  /*0a60*/  SHF.L.U32 R13, R13, 0x17, RZ ;  /* 0x000000170d0d7819 */ /* 0x000fe200000006ff */
[----:B------:R-:W-:Y:S01]  /*0a70*/  FFMA R50, R50, 1.925963033500011079e-08, R9 ;  /* 0x32a5706032327823 */ /* 0x000fe20000000009 */
[-C--:B------:R-:W-:Y:S01]  /*0a80*/  FFMA.SAT R9, R44, R11.reuse, 0.5 ;  /* 0x3f0000002c097423 */ /* 0x080fe2000000200b */
[C---:B------:R-:W-:Y:S01]  /*0a90*/  FADD R15, R7.reuse, -12583039 ;  /* 0xcb40007f070f7421 */ /* 0x040fe20000000000 */
[----:B------:R-:W-:Y:S01]  /*0aa0*/  FFMA.SAT R27, R34, R11, 0.5 ;  /* 0x3f000000221b7423 */ /* 0x000fe2000000200b */
[----:B------:R-:W-:Y:S01]  /*0ab0*/  SHF.L.U32 R7, R7, 0x17, RZ ;  /* 0x0000001707077819 */ /* 0x000fe200000006ff */
[-C--:B------:R-:W-:Y:S01]  /*0ac0*/  FFMA.RM R10, R9, R12.reuse, 12582913 ;  /* 0x4b400001090a7423 */ /* 0x080fe2000000400c */
[----:B------:R-:W-:Y:S01]  /*0ad0*/  FADD R9, R19, -12583039 ;  /* 0xcb40007f13097421 */ /* 0x000fe20000000000 */
[----:B------:R-:W-:Y:S01]  /*0ae0*/  FFMA R15, R52, 1.4426950216293334961, -R15 ;  /* 0x3fb8aa3b340f7823 */ /* 0x000fe2000000080f */
[----:B-1----:R-:W-:Y:S01]  /*0af0*/  FMUL R4, R4, R17 ;  /* 0x0000001104047220 */ /* 0x002fe20000400000 */
[-C--:B------:R-:W-:Y:S01]  /*0b00*/  FFMA.RM R27, R27, R12.reuse, 12582913 ;  /* 0x4b4000011b1b7423 */ /* 0x080fe2000000400c */
[----:B------:R-:W-:Y:S01]  /*0b10*/  FFMA R9, R46, 1.4426950216293334961, -R9 ;  /* 0x3fb8aa3b2e097823 */ /* 0x000fe20000000809 */
[----:B------:R-:W-:Y:S01]  /*0b20*/  FFMA R52, R52, 1.925963033500011079e-08, R15 ;  /* 0x32a5706034347823 */ /* 0x000fe2000000000f */
[----:B------:R-:W-:Y:S01]  /*0b30*/  FADD R15, R10, -12583039 ;  /* 0xcb40007f0a0f7421 */ /* 0x000fe20000000000 */
[-C--:B------:R-:W-:Y:S01]  /*0b40*/  FFMA.SAT R43, R8, R11.reuse, 0.5 ;  /* 0x3f000000082b7423 */ /* 0x080fe2000000200b */
[----:B------:R-:W-:Y:S01]  /*0b50*/  FFMA R46, R46, 1.925963033500011079e-08, R9 ;  /* 0x32a570602e2e7823 */ /* 0x000fe20000000009 */
[-C--:B------:R-:W-:Y:S01]  /*0b60*/  FFMA.SAT R9, R42, R11.reuse, 0.5 ;  /* 0x3f0000002a097423 */ /* 0x080fe2000000200b */
[----:B------:R-:W-:Y:S01]  /*0b70*/  FFMA R15, R44, 1.4426950216293334961, -R15 ;  /* 0x3fb8aa3b2c0f7823 */ /* 0x000fe2000000080f */
[----:B------:R-:W-:Y:S01]  /*0b80*/  MUFU.EX2 R52, R52 ;  /* 0x0000003400347308 */ /* 0x000fe20000000800 */
[----:B------:R-:W-:Y:S01]  /*0b90*/  SHF.L.U32 R10, R10, 0x17, RZ ;  /* 0x000000170a0a7819 */ /* 0x000fe200000006ff */
[----:B------:R-:W-:Y:S01]  /*0ba0*/  FFMA.RM R9, R9, R12, 12582913 ;  /* 0x4b40000109097423 */ /* 0x000fe2000000400c */
[----:B------:R-:W-:Y:S01]  /*0bb0*/  FFMA R44, R44, 1.925963033500011079e-08, R15 ;  /* 0x32a570602c2c7823 */ /* 0x000fe2000000000f */
[----:B------:R-:W-:-:S02]  /*0bc0*/  FFMA.SAT R47, R22, R11, 0.5 ;  /* 0x3f000000162f7423 */ /* 0x000fc4000000200b */
[C---:B------:R-:W-:Y:S01]  /*0bd0*/  FADD R15, R9.reuse, -12583039 ;  /* 0xcb40007f090f7421 */ /* 0x040fe20000000000 */
[----:B------:R-:W-:Y:S01]  /*0be0*/  SHF.L.U32 R9, R9, 0x17, RZ ;  /* 0x0000001709097819 */ /* 0x000fe200000006ff */
[----:B------:R-:W-:Y:S02]  /*0bf0*/  MUFU.EX2 R33, R44 ;  /* 0x0000002c00217308 */ /* 0x000fe40000000800 */
[----:B------:R-:W-:-:S04]  /*0c00*/  FFMA R15, R42, 1.4426950216293334961, -R15 ;  /* 0x3fb8aa3b2a0f7823 */ /* 0x000fc8000000080f */
[----:B------:R-:W-:Y:S01]  /*0c10*/  FFMA R42, R42, 1.925963033500011079e-08, R15 ;  /* 0x32a570602a2a7823 */ /* 0x000fe2000000000f */
[----:B------:R-:W-:Y:S01]  /*0c20*/  FFMA.SAT R15, R0, R11, 0.5 ;  /* 0x3f000000000f7423 */ /* 0x000fe2000000200b */
[----:B------:R-:W-:Y:S03]  /*0c30*/  MUFU.EX2 R46, R46 ;  /* 0x0000002e002e7308 */ /* 0x000fe60000000800 */
[----:B------:R-:W-:-:S04]  /*0c40*/  FFMA.RM R15, R15, R12, 12582913 ;  /* 0x4b4000010f0f7423 */ /* 0x000fc8000000400c */
[----:B------:R-:W-:Y:S01]  /*0c50*/  FADD R17, R15, -12583039 ;  /* 0xcb40007f0f117421 */ /* 0x000fe20000000000 */
[----:B------:R-:W1:Y:S03]  /*0c60*/  MUFU.EX2 R42, R42 ;  /* 0x0000002a002a7308 */ /* 0x000e660000000800 */
[----:B------:R-:W-:-:S04]  /*0c70*/  FFMA R17, R0, 1.4426950216293334961, -R17 ;  /* 0x3fb8aa3b00117823 */ /* 0x000fc80000000811 */
[----:B------:R-:W-:Y:S01]  /*0c80*/  FFMA R29, R0, 1.925963033500011079e-08, R17 ;  /* 0x32a57060001d7823 */ /* 0x000fe20000000011 */
[----:B------:R-:W-:Y:S01]  /*0c90*/  FFMA.SAT R17, R2, R11, 0.5 ;  /* 0x3f00000002117423 */ /* 0x000fe2000000200b */
[----:B--2---:R-:W-:Y:S01]  /*0ca0*/  FMUL R0, R13, R56 ;  /* 0x000000380d007220 */ /* 0x004fe20000400000 */
[----:B------:R-:W2:Y:S02]  /*0cb0*/  MUFU.EX2 R48, R48 ;  /* 0x0000003000307308 */ /* 0x000ea40000000800 */
[----:B------:R-:W-:-:S04]  /*0cc0*/  FFMA.RM R17, R17, R12, 12582913 ;  /* 0x4b40000111117423 */ /* 0x000fc8000000400c */
[----:B------:R-:W-:Y:S01]  /*0cd0*/  FADD R23, R17, -12583039 ;  /* 0xcb40007f11177421 */ /* 0x000fe20000000000 */
[----:B-1----:R-:W-:Y:S01]  /*0ce0*/  FMUL R9, R9, R42 ;  /* 0x0000002a09097220 */ /* 0x002fe20000400000 */
[----:B------:R-:W1:Y:S02]  /*0cf0*/  MUFU.EX2 R13, R54 ;  /* 0x00000036000d7308 */ /* 0x000e640000000800 */
[----:B------:R-:W-:-:S04]  /*0d00*/  FFMA R23, R2, 1.4426950216293334961, -R23 ;  /* 0x3fb8aa3b02177823 */ /* 0x000fc80000000817 */
[----:B------:R-:W-:Y:S01]  /*0d10*/  FFMA R25, R2, 1.925963033500011079e-08, R23 ;  /* 0x32a5706002197823 */ /* 0x000fe20000000017 */
[----:B------:R-:W-:Y:S01]  /*0d20*/  FFMA.SAT R23, R40, R11, 0.5 ;  /* 0x3f00000028177423 */ /* 0x000fe2000000200b */
[----:B------:R-:W-:Y:S01]  /*0d30*/  SHF.L.U32 R2, R3, 0x17, RZ ;  /* 0x0000001703027819 */ /* 0x000fe200000006ff */
[----:B------:R-:W-:Y:S01]  /*0d40*/  MUFU.EX2 R29, R29 ;  /* 0x0000001d001d7308 */ /* 0x000fe20000000800 */
[----:B------:R-:W-:Y:S01]  /*0d50*/  SHF.L.U32 R3, R5, 0x17, RZ ;  /* 0x0000001705037819 */ /* 0x000fe200000006ff */
[----:B------:R-:W-:Y:S01]  /*0d60*/  FFMA.RM R23, R23, R12, 12582913 ;  /* 0x4b40000117177423 */ /* 0x000fe2000000400c */
[----:B------:R-:W-:-:S03]  /*0d70*/  FADD R5, R27, -12583039 ;  /* 0xcb40007f1b057421 */ /* 0x000fc60000000000 */
[----:B--2---:R-:W-:Y:S01]  /*0d80*/  FMUL R3, R3, R48 ;  /* 0x0000003003037220 */ /* 0x004fe20000400000 */
[----:B------:R-:W-:Y:S01]  /*0d90*/  FFMA R5, R34, 1.4426950216293334961, -R5 ;  /* 0x3fb8aa3b22057823 */ /* 0x000fe20000000805 */
[----:B-1----:R-:W-:Y:S01]  /*0da0*/  FMUL R2, R2, R13 ;  /* 0x0000000d02027220 */ /* 0x002fe20000400000 */
[----:B------:R-:W-:Y:S01]  /*0db0*/  FADD R13, R23, -12583039 ;  /* 0xcb40007f170d7421 */ /* 0x000fe20000000000 */
[----:B------:R-:W-:Y:S01]  /*0dc0*/  MUFU.EX2 R25, R25 ;  /* 0x0000001900197308 */ /* 0x000fe20000000800 */
[----:B------:R-:W-:Y:S01]  /*0dd0*/  FFMA R34, R34, 1.925963033500011079e-08, R5 ;  /* 0x32a5706022227823 */ /* 0x000fe20000000005 */
[----:B------:R-:W-:Y:S01]  /*0de0*/  SHF.L.U32 R5, R21, 0x17, RZ ;  /* 0x0000001715057819 */ /* 0x000fe200000006ff */
        /* <DEDUP_REMOVED lines=9> */
[----:B------:R-:W-:Y:S01]  /*0e80*/  FFMA.SAT R21, R32, R11, 0.5 ;  /* 0x3f00000020157423 */ /* 0x000fe2000000200b */
[----:B------:R-:W-:Y:S01]  /*0e90*/  FMUL R6, R7, R52 ;  /* 0x0000003407067220 */ /* 0x000fe20000400000 */
[----:B-1----:R-:W-:Y:S02]  /*0ea0*/  FMUL R5, R5, R50 ;  /* 0x0000003205057220 */ /* 0x002fe40000400000 */
[----:B------:R-:W-:-:S04]  /*0eb0*/  FFMA.RM R21, R21, R12, 12582913 ;  /* 0x4b40000115157423 */ /* 0x000fc8000000400c */
[C---:B------:R-:W-:Y:S01]  /*0ec0*/  FADD R7, R21.reuse, -12583039 ;  /* 0xcb40007f15077421 */ /* 0x040fe20000000000 */
[----:B------:R-:W-:-:S03]  /*0ed0*/  SHF.L.U32 R21, R21, 0x17, RZ ;  /* 0x0000001715157819 */ /* 0x000fc600000006ff */
[----:B------:R-:W-:-:S04]  /*0ee0*/  FFMA R7, R32, 1.4426950216293334961, -R7 ;  /* 0x3fb8aa3b20077823 */ /* 0x000fc80000000807 */
[----:B------:R-:W-:Y:S01]  /*0ef0*/  FFMA R41, R32, 1.925963033500011079e-08, R7 ;  /* 0x32a5706020297823 */ /* 0x000fe20000000007 */
[----:B------:R-:W-:Y:S01]  /*0f00*/  FFMA.RM R32, R43, R12, 12582913 ;  /* 0x4b4000012b207423 */ /* 0x000fe2000000400c */
[----:B------:R-:W-:-:S03]  /*0f10*/  SHF.L.U32 R7, R19, 0x17, RZ ;  /* 0x0000001713077819 */ /* 0x000fc600000006ff */
[----:B------:R-:W-:Y:S02]  /*0f20*/  FADD R19, R32, -12583039 ;  /* 0xcb40007f20137421 */ /* 0x000fe40000000000 */
[----:B------:R-:W-:Y:S02]  /*0f30*/  FMUL R7, R7, R46 ;  /* 0x0000002e07077220 */ /* 0x000fe40000400000 */
[----:B------:R-:W-:-:S04]  /*0f40*/  FFMA R19, R8, 1.4426950216293334961, -R19 ;  /* 0x3fb8aa3b08137823 */ /* 0x000fc80000000813 */
[----:B------:R-:W-:Y:S01]  /*0f50*/  FFMA R43, R8, 1.925963033500011079e-08, R19 ;  /* 0x32a57060082b7823 */ /* 0x000fe20000000013 */
[----:B------:R-:W-:Y:S01]  /*0f60*/  FMUL R8, R10, R33 ;  /* 0x000000210a087220 */ /* 0x000fe20000400000 */
[-C--:B------:R-:W-:Y:S01]  /*0f70*/  FFMA.SAT R33, R24, R11.reuse, 0.5 ;  /* 0x3f00000018217423 */ /* 0x080fe2000000200b */
[----:B------:R-:W-:Y:S01]  /*0f80*/  SHF.L.U32 R10, R15, 0x17, RZ ;  /* 0x000000170f0a7819 */ /* 0x000fe200000006ff */
[----:B------:R-:W-:Y:S02]  /*0f90*/  FFMA.SAT R15, R16, R11, 0.5 ;  /* 0x3f000000100f7423 */ /* 0x000fe4000000200b */
[-C--:B------:R-:W-:Y:S02]  /*0fa0*/  FFMA.RM R33, R33, R12.reuse, 12582913 ;  /* 0x4b40000121217423 */ /* 0x080fe4000000400c */
[----:B------:R-:W-:Y:S01]  /*0fb0*/  FFMA.RM R15, R15, R12, 12582913 ;  /* 0x4b4000010f0f7423 */ /* 0x000fe2000000400c */
[----:B------:R-:W-:Y:S01]  /*0fc0*/  FMUL R10, R10, R29 ;  /* 0x0000001d0a0a7220 */ /* 0x000fe20000400000 */
[C---:B------:R-:W-:Y:S01]  /*0fd0*/  FADD R19, R33.reuse, -12583039 ;  /* 0xcb40007f21137421 */ /* 0x040fe20000000000 */
[----:B------:R-:W-:Y:S01]  /*0fe0*/  FFMA.SAT R29, R20, R11, 0.5 ;  /* 0x3f000000141d7423 */ /* 0x000fe2000000200b */
[----:B------:R-:W-:-:S02]  /*0ff0*/  SHF.L.U32 R33, R33, 0x17, RZ ;  /* 0x0000001721217819 */ /* 0x000fc400000006ff */
        /* <DEDUP_REMOVED lines=11> */
[----:B------:R-:W-:Y:S02]  /*10b0*/  SHF.L.U32 R18, R27, 0x17, RZ ;  /* 0x000000171b127819 */ /* 0x000fe400000006ff */
[----:B------:R-:W-:Y:S01]  /*10c0*/  SHF.L.U32 R15, R15, 0x17, RZ ;  /* 0x000000170f0f7819 */ /* 0x000fe200000006ff */
[----:B------:R-:W-:-:S04]  /*10d0*/  FFMA R19, R16, 1.4426950216293334961, -R19 ;  /* 0x3fb8aa3b10137823 */ /* 0x000fc80000000813 */
[----:B------:R-:W-:Y:S01]  /*10e0*/  FFMA R45, R16, 1.925963033500011079e-08, R19 ;  /* 0x32a57060102d7823 */ /* 0x000fe20000000013 */
[----:B------:R-:W-:Y:S01]  /*10f0*/  FADD R19, R29, -12583039 ;  /* 0xcb40007f1d137421 */ /* 0x000fe20000000000 */
[----:B------:R-:W-:Y:S02]  /*1100*/  SHF.L.U32 R16, R17, 0x17, RZ ;  /* 0x0000001711107819 */ /* 0x000fe400000006ff */
[----:B------:R-:W-:Y:S01]  /*1110*/  SHF.L.U32 R17, R23, 0x17, RZ ;  /* 0x0000001717117819 */ /* 0x000fe200000006ff */
[----:B------:R-:W-:Y:S01]  /*1120*/  FFMA R19, R20, 1.4426950216293334961, -R19 ;  /* 0x3fb8aa3b14137823 */ /* 0x000fe20000000813 */
[----:B------:R-:W-:Y:S01]  /*1130*/  MUFU.EX2 R48, R45 ;  /* 0x0000002d00307308 */ /* 0x000fe20000000800 */
[----:B------:R-:W-:Y:S01]  /*1140*/  FMUL R16, R16, R25 ;  /* 0x0000001910107220 */ /* 0x000fe20000400000 */
[----:B------:R-:W-:Y:S01]  /*1150*/  FFMA.SAT R25, R26, R11, 0.5 ;  /* 0x3f0000001a197423 */ /* 0x000fe2000000200b */
[----:B------:R-:W-:Y:S01]  /*1160*/  FFMA R46, R20, 1.925963033500011079e-08, R19 ;  /* 0x32a57060142e7823 */ /* 0x000fe20000000013 */
[----:B--2---:R-:W-:Y:S01]  /*1170*/  FMUL R17, R17, R40 ;  /* 0x0000002811117220 */ /* 0x004fe20000400000 */
[----:B------:R-:W-:Y:S01]  /*1180*/  SHF.L.U32 R29, R29, 0x17, RZ ;  /* 0x000000171d1d7819 */ /* 0x000fe200000006ff */
[----:B------:R-:W-:-:S02]  /*1190*/  FFMA.RM R25, R25, R12, 12582913 ;  /* 0x4b40000119197423 */ /* 0x000fc4000000400c */
[----:B------:R-:W1:Y:S02]  /*11a0*/  MUFU.EX2 R19, R34 ;  /* 0x0000002200137308 */ /* 0x000e640000000800 */
[----:B------:R-:W-:-:S04]  /*11b0*/  FADD R23, R25, -12583039 ;  /* 0xcb40007f19177421 */ /* 0x000fc80000000000 */
[C---:B------:R-:W-:Y:S02]  /*11c0*/  FFMA R23, R26.reuse, 1.4426950216293334961, -R23 ;  /* 0x3fb8aa3b1a177823 */ /* 0x040fe40000000817 */
[----:B------:R-:W-:Y:S02]  /*11d0*/  MUFU.EX2 R34, R41 ;  /* 0x0000002900227308 */ /* 0x000fe40000000800 */
[----:B------:R-:W-:Y:S01]  /*11e0*/  FFMA R23, R26, 1.925963033500011079e-08, R23 ;  /* 0x32a570601a177823 */ /* 0x000fe20000000017 */
[----:B------:R-:W-:Y:S01]  /*11f0*/  FFMA.RM R26, R47, R12, 12582913 ;  /* 0x4b4000012f1a7423 */ /* 0x000fe2000000400c */
[----:B------:R-:W-:-:S04]  /*1200*/  FFMA.SAT R47, R14, R11, 0.5 ;  /* 0x3f0000000e2f7423 */ /* 0x000fc8000000200b */
[----:B------:R-:W-:Y:S01]  /*1210*/  MUFU.EX2 R40, R43 ;  /* 0x0000002b00287308 */ /* 0x000fe20000000800 */
[----:B-1----:R-:W-:Y:S01]  /*1220*/  FMUL R18, R18, R19 ;  /* 0x0000001312127220 */ /* 0x002fe20000400000 */
[----:B------:R-:W-:-:S04]  /*1230*/  FADD R19, R26, -12583039 ;  /* 0xcb40007f1a137421 */ /* 0x000fc80000000000 */
[C---:B------:R-:W-:Y:S02]  /*1240*/  FFMA R19, R22.reuse, 1.4426950216293334961, -R19 ;  /* 0x3fb8aa3b16137823 */ /* 0x040fe40000000813 */
[----:B------:R-:W-:Y:S02]  /*1250*/  MUFU.EX2 R46, R46 ;  /* 0x0000002e002e7308 */ /* 0x000fe40000000800 */
[----:B------:R-:W-:Y:S01]  /*1260*/  FFMA R27, R22, 1.925963033500011079e-08, R19 ;  /* 0x32a57060161b7823 */ /* 0x000fe20000000013 */
[----:B------:R-:W-:-:S04]  /*1270*/  FFMA.SAT R19, R28, R11, 0.5 ;  /* 0x3f0000001c137423 */ /* 0x000fc8000000200b */
[-C--:B------:R-:W-:Y:S01]  /*1280*/  FFMA.RM R11, R19, R12.reuse, 12582913 ;  /* 0x4b400001130b7423 */ /* 0x080fe2000000400c */
[----:B------:R-:W1:Y:S01]  /*1290*/  MUFU.EX2 R22, R35 ;  /* 0x0000002300167308 */ /* 0x000e620000000800 */
[----:B------:R-:W-:Y:S02]  /*12a0*/  FFMA.RM R12, R47, R12, 12582913 ;  /* 0x4b4000012f0c7423 */ /* 0x000fe4000000400c */
[C---:B------:R-:W-:Y:S01]  /*12b0*/  FADD R19, R11.reuse, -12583039 ;  /* 0xcb40007f0b137421 */ /* 0x040fe20000000000 */
[----:B------:R-:W-:-:S03]  /*12c0*/  SHF.L.U32 R11, R11, 0x17, RZ ;  /* 0x000000170b0b7819 */ /* 0x000fc600000006ff */
[C---:B------:R-:W-:Y:S01]  /*12d0*/  FFMA R19, R28.reuse, 1.4426950216293334961, -R19 ;  /* 0x3fb8aa3b1c137823 */ /* 0x040fe20000000813 */
[----:B------:R-:W2:Y:S03]  /*12e0*/  MUFU.EX2 R35, R42 ;  /* 0x0000002a00237308 */ /* 0x000ea60000000800 */
[----:B------:R-:W-:Y:S01]  /*12f0*/  FFMA R28, R28, 1.925963033500011079e-08, R19 ;  /* 0x32a570601c1c7823 */ /* 0x000fe20000000013 */
[----:B------:R-:W-:-:S04]  /*1300*/  FADD R19, RZ, R4 ;  /* 0x00000004ff137221 */ /* 0x000fc80000000000 */
[----:B------:R-:W-:Y:S01]  /*1310*/  FADD R19, R19, R0 ;  /* 0x0000000013137221 */ /* 0x000fe20000000000 */
[----:B------:R-:W3:Y:S03]  /*1320*/  MUFU.EX2 R28, R28 ;  /* 0x0000001c001c7308 */ /* 0x000ee60000000800 */
        /* <DEDUP_REMOVED lines=8> */
[----:B------:R-:W-:Y:S01]  /*13b0*/  FADD R13, R20, R9 ;  /* 0x00000009140d7221 */ /* 0x000fe20000000000 */
[----:B------:R-:W-:Y:S01]  /*13c0*/  FMUL R20, R21, R34 ;  /* 0x0000002215147220 */ /* 0x000fe20000400000 */
[----:B------:R-:W-:Y:S01]  /*13d0*/  SHF.L.U32 R21, R32, 0x17, RZ ;  /* 0x0000001720157819 */ /* 0x000fe200000006ff */
[----:B------:R2:W1:Y:S01]  /*13e0*/  MUFU.EX2 R34, R23 ;  /* 0x0000001700227308 */ /* 0x0004620000000800 */
[----:B------:R-:W-:-:S03]  /*13f0*/  FADD R13, R13, R10 ;  /* 0x0000000a0d0d7221 */ /* 0x000fc60000000000 */
[----:B------:R-:W-:Y:S01]  /*1400*/  FMUL R21, R21, R40 ;  /* 0x0000002815157220 */ /* 0x000fe20000400000 */
[----:B------:R-:W-:-:S03]  /*1410*/  FADD R22, R13, R16 ;  /* 0x000000100d167221 */ /* 0x000fc60000000000 */
[----:B------:R4:W5:Y:S01]  /*1420*/  MUFU.EX2 R40, R27 ;  /* 0x0000001b00287308 */ /* 0x0009620000000800 */
[----:B------:R-:W-:Y:S01]  /*1430*/  FADD R13, R22, R17 ;  /* 0x00000011160d7221 */ /* 0x000fe20000000000 */
[----:B--2---:R-:W-:Y:S01]  /*1440*/  FMUL R23, R24, R35 ;  /* 0x0000002318177220 */ /* 0x004fe20000400000 */
[----:B------:R-:W-:Y:S01]  /*1450*/  FMUL R24, R15, R48 ;  /* 0x000000300f187220 */ /* 0x000fe20000400000 */
[----:B------:R-:W-:Y:S01]  /*1460*/  SHF.L.U32 R15, R25, 0x17, RZ ;  /* 0x00000017190f7819 */ /* 0x000fe200000006ff */
[----:B------:R-:W-:Y:S01]  /*1470*/  FADD R22, R13, R18 ;  /* 0x000000120d167221 */ /* 0x000fe20000000000 */
[----:B------:R-:W-:Y:S01]  /*1480*/  FMUL R25, R29, R46 ;  /* 0x0000002e1d197220 */ /* 0x000fe20000400000 */
[----:B---3--:R-:W-:Y:S02]  /*1490*/  FMUL R29, R11, R28 ;  /* 0x0000001c0b1d7220 */ /* 0x008fe40000400000 */
[----:B------:R-:W-:Y:S01]  /*14a0*/  FADD R13, R22, R19 ;  /* 0x00000013160d7221 */ /* 0x000fe20000000000 */
[----:B------:R-:W-:Y:S01]  /*14b0*/  FMUL R22, R33, R44 ;  /* 0x0000002c21167220 */ /* 0x000fe20000400000 */
[----:B------:R-:W-:Y:S01]  /*14c0*/  FADD R33, R12, -12583039 ;  /* 0xcb40007f0c217421 */ /* 0x000fe20000000000 */
[----:B----4-:R-:W-:Y:S01]  /*14d0*/  SHF.L.U32 R27, R26, 0x17, RZ ;  /* 0x000000171a1b7819 */ /* 0x010fe200000006ff */
[----:B------:R-:W-:Y:S01]  /*14e0*/  FADD R32, R13, R20 ;  /* 0x000000140d207221 */ /* 0x000fe20000000000 */
[----:B-1----:R-:W-:Y:S01]  /*14f0*/  FMUL R26, R15, R34 ;  /* 0x000000220f1a7220 */ /* 0x002fe20000400000 */
[----:B------:R-:W-:Y:S01]  /*1500*/  FFMA R33, R14, 1.4426950216293334961, -R33 ;  /* 0x3fb8aa3b0e217823 */ /* 0x000fe20000000821 */
[----:B------:R-:W-:Y:S01]  /*1510*/  SHF.L.U32 R12, R12, 0x17, RZ ;  /* 0x000000170c0c7819 */ /* 0x000fe200000006ff */
[----:B------:R-:W-:Y:S01]  /*1520*/  FADD R13, R32, R21 ;  /* 0x00000015200d7221 */ /* 0x000fe20000000000 */
[----:B-----5:R-:W-:Y:S01]  /*1530*/  FMUL R27, R27, R40 ;  /* 0x000000281b1b7220 */ /* 0x020fe20000400000 */
[----:B------:R-:W-:-:S02]  /*1540*/  FFMA R33, R14, 1.925963033500011079e-08, R33 ;  /* 0x32a570600e217823 */ /* 0x000fc40000000021 */
        /* <DEDUP_REMOVED lines=19> */
.L_x_9148:
        /* <DEDUP_REMOVED lines=11> */
[----:B01----:R-:W-:Y:S05]  /*1730*/  CALL.REL.NOINC `($__internal_177_$__cuda_sm3x_div_rn_noftz_f32_slowpath) ;  /* 0x0000002800dc7944 */ /* 0x003fea0003c00000 */
[----:B------:R-:W-:-:S07]  /*1740*/  MOV R14, R4 ;  /* 0x00000004000e7202 */ /* 0x000fce0000000f00 */
.L_x_9089:
[----:B------:R-:W-:Y:S05]  /*1750*/  BSYNC.RECONVERGENT B2 ;  /* 0x0000000000027941 */ /* 0x000fea0003800200 */
.L_x_9088:
        /* <DEDUP_REMOVED lines=11> */
[----:B01----:R-:W-:Y:S05]  /*1810*/  CALL.REL.NOINC `($__internal_177_$__cuda_sm3x_div_rn_noftz_f32_slowpath) ;  /* 0x0000002800a47944 */ /* 0x003fea0003c00000 */
[----:B------:R-:W-:-:S07]  /*1820*/  MOV R15, R4 ;  /* 0x00000004000f7202 */ /* 0x000fce0000000f00 */
.L_x_9091:
[----:B------:R-:W-:Y:S05]  /*1830*/  BSYNC.RECONVERGENT B2 ;  /* 0x0000000000027941 */ /* 0x000fea0003800200 */
.L_x_9090:
        /* <DEDUP_REMOVED lines=13> */
.L_x_9093:
[----:B------:R-:W-:Y:S05]  /*1910*/  BSYNC.RECONVERGENT B2 ;  /* 0x0000000000027941 */ /* 0x000fea0003800200 */
.L_x_9092:
        /* <DEDUP_REMOVED lines=13> */
.L_x_9095:
[----:B------:R-:W-:Y:S05]  /*19f0*/  BSYNC.RECONVERGENT B2 ;  /* 0x0000000000027941 */ /* 0x000fea0003800200 */
.L_x_9094:
        /* <DEDUP_REMOVED lines=13> */
.L_x_9097:
[----:B------:R-:W-:Y:S05]  /*1ad0*/  BSYNC.RECONVERGENT B2 ;  /* 0x0000000000027941 */ /* 0x000fea0003800200 */
.L_x_9096:
        /* <DEDUP_REMOVED lines=13> */
.L_x_9099:
[----:B------:R-:W-:Y:S05]  /*1bb0*/  BSYNC.RECONVERGENT B2 ;  /* 0x0000000000027941 */ /* 0x000fea0003800200 */
.L_x_9098:
        /* <DEDUP_REMOVED lines=13> */
.L_x_9101:
[----:B------:R-:W-:Y:S05]  /*1c90*/  BSYNC.RECONVERGENT B2 ;  /* 0x0000000000027941 */ /* 0x000fea0003800200 */
.L_x_9100:
        /* <DEDUP_REMOVED lines=13> */
.L_x_9103:
[----:B------:R-:W-:Y:S05]  /*1d70*/  BSYNC.RECONVERGENT B2 ;  /* 0x0000000000027941 */ /* 0x000fea0003800200 */
.L_x_9102:
        /* <DEDUP_REMOVED lines=13> */
.L_x_9105:
[----:B------:R-:W-:Y:S05]  /*1e50*/  BSYNC.RECONVERGENT B2 ;  /* 0x0000000000027941 */ /* 0x000fea0003800200 */
.L_x_9104:
        /* <DEDUP_REMOVED lines=13> */
.L_x_9107:
[----:B------:R-:W-:Y:S05]  /*1f30*/  BSYNC.RECONVERGENT B2 ;  /* 0x0000000000027941 */ /* 0x000fea0003800200 */
.L_x_9106:
        /* <DEDUP_REMOVED lines=13> */
.L_x_9109:
[----:B------:R-:W-:Y:S05]  /*2010*/  BSYNC.RECONVERGENT B2 ;  /* 0x0000000000027941 */ /* 0x000fea0003800200 */
.L_x_9108:
        /* <DEDUP_REMOVED lines=13> */
.L_x_9111:
[----:B------:R-:W-:Y:S05]  /*20f0*/  BSYNC.RECONVERGENT B2 ;  /* 0x0000000000027941 */ /* 0x000fea0003800200 */
.L_x_9110:
        /* <DEDUP_REMOVED lines=13> */
.L_x_9113:
[----:B------:R-:W-:Y:S05]  /*21d0*/  BSYNC.RECONVERGENT B2 ;  /* 0x0000000000027941 */ /* 0x000fea0003800200 */
.L_x_9112:
        /* <DEDUP_REMOVED lines=13> */
.L_x_9115:
[----:B------:R-:W-:Y:S05]  /*22b0*/  BSYNC.RECONVERGENT B2 ;  /* 0x0000000000027941 */ /* 0x000fea0003800200 */
.L_x_9114:
        /* <DEDUP_REMOVED lines=13> */
.L_x_9117:
[----:B------:R-:W-:Y:S05]  /*2390*/  BSYNC.RECONVERGENT B2 ;  /* 0x0000000000027941 */ /* 0x000fea0003800200 */
.L_x_9116:
        /* <DEDUP_REMOVED lines=13> */
.L_x_9119:
[----:B------:R-:W-:Y:S05]  /*2470*/  BSYNC.RECONVERGENT B2 ;  /* 0x0000000000027941 */ /* 0x000fea0003800200 */
.L_x_9118:
        /* <DEDUP_REMOVED lines=13> */
.L_x_9121:
[----:B------:R-:W-:Y:S05]  /*2550*/  BSYNC.RECONVERGENT B2 ;  /* 0x0000000000027941 */ /* 0x000fea0003800200 */
.L_x_9120:
        /* <DEDUP_REMOVED lines=13> */
.L_x_9123:
[----:B------:R-:W-:Y:S05]  /*2630*/  BSYNC.RECONVERGENT B2 ;  /* 0x0000000000027941 */ /* 0x000fea0003800200 */
.L_x_9122:
        /* <DEDUP_REMOVED lines=13> */
.L_x_9125:
[----:B------:R-:W-:Y:S05]  /*2710*/  BSYNC.RECONVERGENT B2 ;  /* 0x0000000000027941 */ /* 0x000fea0003800200 */
.L_x_9124:
        /* <DEDUP_REMOVED lines=13> */
.L_x_9127:
[----:B------:R-:W-:Y:S05]  /*27f0*/  BSYNC.RECONVERGENT B2 ;  /* 0x0000000000027941 */ /* 0x000fea0003800200 */
.L_x_9126:
        /* <DEDUP_REMOVED lines=13> */
.L_x_9129:
[----:B------:R-:W-:Y:S05]  /*28d0*/  BSYNC.RECONVERGENT B2 ;  /* 0x0000000000027941 */ /* 0x000fea0003800200 */
.L_x_9128:
        /* <DEDUP_REMOVED lines=13> */
.L_x_9131:
[----:B------:R-:W-:Y:S05]  /*29b0*/  BSYNC.RECONVERGENT B2 ;  /* 0x0000000000027941 */ /* 0x000fea0003800200 */
.L_x_9130:
        /* <DEDUP_REMOVED lines=13> */
.L_x_9133:
[----:B------:R-:W-:Y:S05]  /*2a90*/  BSYNC.RECONVERGENT B2 ;  /* 0x0000000000027941 */ /* 0x000fea0003800200 */
.L_x_9132:
        /* <DEDUP_REMOVED lines=13> */
.L_x_9135:
[----:B------:R-:W-:Y:S05]  /*2b70*/  BSYNC.RECONVERGENT B2 ;  /* 0x0000000000027941 */ /* 0x000fea0003800200 */
.L_x_9134:
        /* <DEDUP_REMOVED lines=64> */
.L_x_9087:
[----:B------:R-:W-:Y:S01]  /*2f80*/  BSSY B0, `(.L_x_9137) ;  /* 0x0000007000007945 */ /* 0x000fe20003800000 */
[----:B------:R-:W-:Y:S02]  /*2f90*/  MOV R12, 0x10 ;  /* 0x00000010000c7802 */ /* 0x000fe40000000f00 */
[----:B------:R-:W-:Y:S02]  /*2fa0*/  MOV R11, 0x1f ;  /* 0x0000001f000b7802 */ /* 0x000fe40000000f00 */
[----:B------:R-:W-:-:S07]  /*2fb0*/  MOV R15, 0xffffffff ;  /* 0xffffffff000f7802 */ /* 0x000fce0000000f00 */
[----:B0-----:R-:W-:Y:S05]  /*2fc0*/  WARPSYNC.COLLECTIVE R15, `(.L_x_9138) ;  /* 0x000000000f087348 */ /* 0x001fea0003c00000 */
[----:B------:R1:W2:Y:S02]  /*2fd0*/  SHFL.BFLY P6, R14, R13, R12, R11 ;  /* 0x0c00000c0d0e7389 */ /* 0x0002a400000c000b */
[----:B012---:R-:W-:Y:S05]  /*2fe0*/  ENDCOLLECTIVE ;  /* 0x000000000000791b */ /* 0x007fea0003800000 */
.L_x_9138:
[----:B------:R-:W-:Y:S05]  /*2ff0*/  BSYNC B0 ;  /* 0x0000000000007941 */ /* 0x000fea0003800000 */
.L_x_9137:
        /* <DEDUP_REMOVED lines=8> */
.L_x_9139:
[----:B------:R-:W-:Y:S01]  /*3080*/  HFMA2 R12, -RZ, RZ, 0, 2.384185791015625e-07 ;  /* 0x00000004ff0c7431 */ /* 0x000fe200000001ff */
[----:B------:R-:W-:-:S04]  /*3090*/  FMNMX R0, R13, R14, !PT ;  /* 0x0000000e0d007209 */ /* 0x000fc80007800000 */
[----:B------:R-:W-:-:S07]  /*30a0*/  MOV R13, R0 ;  /* 0x00000000000d7202 */ /* 0x000fce0000000f00 */
[----:B------:R-:W-:Y:S05]  /*30b0*/  WARPSYNC.COLLECTIVE R15, `(.L_x_9140) ;  /* 0x000000000f087348 */ /* 0x000fea0003c00000 */
[----:B------:R0:W1:Y:S02]  /*30c0*/  SHFL.BFLY P6, R14, R13, R12, R11 ;  /* 0x0c00000c0d0e7389 */ /* 0x00006400000c000b */
[----:B01----:R-:W-:Y:S05]  /*30d0*/  ENDCOLLECTIVE ;  /* 0x000000000000791b */ /* 0x003fea0003800000 */
.L_x_9140:
[----:B------:R-:W-:Y:S01]  /*30e0*/  HFMA2 R12, -RZ, RZ, 0, 1.1920928955078125e-07 ;  /* 0x00000002ff0c7431 */ /* 0x000fe200000001ff */
[----:B------:R-:W-:-:S04]  /*30f0*/  FMNMX R2, R0, R14, !PT ;  /* 0x0000000e00027209 */ /* 0x000fc80007800000 */
[----:B------:R-:W-:-:S07]  /*3100*/  MOV R13, R2 ;  /* 0x00000002000d7202 */ /* 0x000fce0000000f00 */
[----:B------:R-:W-:Y:S05]  /*3110*/  WARPSYNC.COLLECTIVE R15, `(.L_x_9141) ;  /* 0x000000000f087348 */ /* 0x000fea0003c00000 */
[----:B------:R0:W1:Y:S02]  /*3120*/  SHFL.BFLY P6, R14, R13, R12, R11 ;  /* 0x0c00000c0d0e7389 */ /* 0x00006400000c000b */
[----:B01----:R-:W-:Y:S05]  /*3130*/  ENDCOLLECTIVE ;  /* 0x000000000000791b */ /* 0x003fea0003800000 */
.L_x_9141:
[----:B------:R-:W-:Y:S01]  /*3140*/  HFMA2 R12, -RZ, RZ, 0, 5.9604644775390625e-08 ;  /* 0x00000001ff0c7431 */ /* 0x000fe200000001ff */
[----:B------:R-:W-:-:S04]  /*3150*/  FMNMX R3, R2, R14, !PT ;  /* 0x0000000e02037209 */ /* 0x000fc80007800000 */
[----:B------:R-:W-:-:S07]  /*3160*/  MOV R13, R3 ;  /* 0x00000003000d7202 */ /* 0x000fce0000000f00 */
[----:B------:R-:W-:Y:S05]  /*3170*/  WARPSYNC.COLLECTIVE R15, `(.L_x_9142) ;  /* 0x000000000f087348 */ /* 0x000fea0003c00000 */
[----:B------:R0:W1:Y:S02]  /*3180*/  SHFL.BFLY P6, R14, R13, R12, R11 ;  /* 0x0c00000c0d0e7389 */ /* 0x00006400000c000b */
[----:B01----:R-:W-:Y:S05]  /*3190*/  ENDCOLLECTIVE ;  /* 0x000000000000791b */ /* 0x003fea0003800000 */
.L_x_9142:
        /* <DEDUP_REMOVED lines=160> */
[----:B------:R-:W-:Y:S01]  /*3ba0*/  FADD R24, R25, -12583039 ;  /* 0xcb40007f19187421 */ /* 0x000fe20000000000 */
[----:B--2---:R-:W-:Y:S01]  /*3bb0*/  FMUL R21, R21, R22 ;  /* 0x0000001615157220 */ /* 0x004fe20000400000 */
[----:B------:R-:W-:Y:S02]  /*3bc0*/  SHF.L.U32 R22, R27, 0x17, RZ ;  /* 0x000000171b167819 */ /* 0x000fe400000006ff */
        /* <DEDUP_REMOVED lines=44> */
[----:B0-----:R-:W-:Y:S01]  /*3e90*/  FMUL R27, R11, R32 ;  /* 0x000000200b1b7220 */ /* 0x001fe20000400000 */
[----:B------:R-:W-:Y:S02]  /*3ea0*/  FFMA.SAT R11, R28, R14, 0.5 ;  /* 0x3f0000001c0b7423 */ /* 0x000fe4000000200e */
[----:B------:R-:W-:Y:S02]  /*3eb0*/  MUFU.EX2 R14, R35 ;  /* 0x00000023000e7308 */ /* 0x000fe40000000800 */
[----:B------:R-:W-:-:S04]  /*3ec0*/  FFMA.RM R13, R11, R40, 12582913 ;  /* 0x4b4000010b0d7423 */ /* 0x000fc80000004028 */
[C---:B------:R-:W-:Y:S01]  /*3ed0*/  FADD R11, R13.reuse, -12583039 ;  /* 0xcb40007f0d0b7421 */ /* 0x040fe20000000000 */
[----:B------:R-:W-:-:S03]  /*3ee0*/  SHF.L.U32 R13, R13, 0x17, RZ ;  /* 0x000000170d0d7819 */ /* 0x000fc600000006ff */
        /* <DEDUP_REMOVED lines=10> */
[----:B------:R-:W-:Y:S02]  /*3f90*/  FMUL R28, R15, R14 ;  /* 0x0000000e0f1c7220 */ /* 0x000fe40000400000 */
        /* <DEDUP_REMOVED lines=24> */
.L_x_9143:
[----:B------:R-:W-:Y:S02]  /*4120*/  HFMA2 R12, -RZ, RZ, 0, 4.76837158203125e-07 ;  /* 0x00000008ff0c7431 */ /* 0x000fe400000001ff */
[----:B------:R-:W-:-:S05]  /*4130*/  FADD R32, R13, R14 ;  /* 0x0000000e0d207221 */ /* 0x000fca0000000000 */
[----:B------:R-:W-:-:S07]  /*4140*/  MOV R13, R32 ;  /* 0x00000020000d7202 */ /* 0x000fce0000000f00 */
[----:B------:R-:W-:Y:S05]  /*4150*/  WARPSYNC.COLLECTIVE R15, `(.L_x_9144) ;  /* 0x000000000f087348 */ /* 0x000fea0003c00000 */
[----:B------:R0:W1:Y:S02]  /*4160*/  SHFL.BFLY P6, R14, R13, R12, R11 ;  /* 0x0c00000c0d0e7389 */ /* 0x00006400000c000b */
[----:B01----:R-:W-:Y:S05]  /*4170*/  ENDCOLLECTIVE ;  /* 0x000000000000791b */ /* 0x003fea0003800000 */
.L_x_9144:
[----:B------:R-:W-:Y:S02]  /*4180*/  HFMA2 R12, -RZ, RZ, 0, 2.384185791015625e-07 ;  /* 0x00000004ff0c7431 */ /* 0x000fe400000001ff */
[----:B------:R-:W-:-:S05]  /*4190*/  FADD R33, R32, R14 ;  /* 0x0000000e20217221 */ /* 0x000fca0000000000 */
[----:B------:R-:W-:-:S07]  /*41a0*/  MOV R13, R33 ;  /* 0x00000021000d7202 */ /* 0x000fce0000000f00 */
[----:B------:R-:W-:Y:S05]  /*41b0*/  WARPSYNC.COLLECTIVE R15, `(.L_x_9145) ;  /* 0x000000000f087348 */ /* 0x000fea0003c00000 */
[----:B------:R0:W1:Y:S02]  /*41c0*/  SHFL.BFLY P6, R14, R13, R12, R11 ;  /* 0x0c00000c0d0e7389 */ /* 0x00006400000c000b */
[----:B01----:R-:W-:Y:S05]  /*41d0*/  ENDCOLLECTIVE ;  /* 0x000000000000791b */ /* 0x003fea0003800000 */
.L_x_9145:
[----:B------:R-:W-:Y:S02]  /*41e0*/  HFMA2 R12, -RZ, RZ, 0, 1.1920928955078125e-07 ;  /* 0x00000002ff0c7431 */ /* 0x000fe400000001ff */
[----:B------:R-:W-:-:S05]  /*41f0*/  FADD R34, R33, R14 ;  /* 0x0000000e21227221 */ /* 0x000fca0000000000 */
[----:B------:R-:W-:-:S07]  /*4200*/  MOV R13, R34 ;  /* 0x00000022000d7202 */ /* 0x000fce0000000f00 */
[----:B------:R-:W-:Y:S05]  /*4210*/  WARPSYNC.COLLECTIVE R15, `(.L_x_9146) ;  /* 0x000000000f087348 */ /* 0x000fea0003c00000 */
[----:B------:R0:W1:Y:S02]  /*4220*/  SHFL.BFLY P6, R14, R13, R12, R11 ;  /* 0x0c00000c0d0e7389 */ /* 0x00006400000c000b */
[----:B01----:R-:W-:Y:S05]  /*4230*/  ENDCOLLECTIVE ;  /* 0x000000000000791b */ /* 0x003fea0003800000 */
.L_x_9146:
[----:B------:R-:W-:Y:S02]  /*4240*/  HFMA2 R12, -RZ, RZ, 0, 5.9604644775390625e-08 ;  /* 0x00000001ff0c7431 */ /* 0x000fe400000001ff */
[----:B------:R-:W-:-:S05]  /*4250*/  FADD R35, R34, R14 ;  /* 0x0000000e22237221 */ /* 0x000fca0000000000 */
[----:B------:R-:W-:-:S07]  /*4260*/  MOV R13, R35 ;  /* 0x00000023000d7202 */ /* 0x000fce0000000f00 */
[----:B------:R-:W-:Y:S05]  /*4270*/  WARPSYNC.COLLECTIVE R15, `(.L_x_9147) ;  /* 0x000000000f087348 */ /* 0x000fea0003c00000 */
[----:B------:R0:W1:Y:S02]  /*4280*/  SHFL.BFLY P6, R14, R13, R12, R11 ;  /* 0x0c00000c0d0e7389 */ /* 0x00006400000c000b */
[----:B01----:R-:W-:Y:S05]  /*4290*/  ENDCOLLECTIVE ;  /* 0x000000000000791b */ /* 0x003fea0003800000 */
.L_x_9147:
[----:B------:R-:W-:Y:S05]  /*42a0*/  BRA `(.L_x_9148) ;  /* 0xffffffd000f47947 */ /* 0x000fea000383ffff */
        .weak           $__internal_177_$__cuda_sm3x_div_rn_noftz_f32_slowpath
        .type           $__internal_177_$__cuda_sm3x_div_rn_noftz_f32_slowpath,@function
        .size           $__internal_177_$__cuda_sm3x_div_rn_noftz_f32_slowpath,(.L_x_15494 - $__internal_177_$__cuda_sm3x_div_rn_noftz_f32_slowpath)
$__internal_177_$__cuda_sm3x_div_rn_noftz_f32_slowpath:
        /* <DEDUP_REMOVED lines=35> */
.L_x_9150:
        /* <DEDUP_REMOVED lines=51> */
.L_x_9157:
[----:B------:R-:W-:-:S04]  /*4810*/  LOP3.LUT R4, R4, 0x80000000, RZ, 0xc0, !PT ;  /* 0x8000000004047812 */ /* 0x000fc800078ec0ff */
[----:B------:R-:W-:Y:S01]  /*4820*/  LOP3.LUT R4, R4, 0x7f800000, RZ, 0xfc, !PT ;  /* 0x7f80000004047812 */ /* 0x000fe200078efcff */
[----:B------:R-:W-:Y:S06]  /*4830*/  BRA `(.L_x_9158) ;  /* 0x0000000000047947 */ /* 0x000fec0003800000 */
.L_x_9156:
[----:B------:R-:W-:-:S07]  /*4840*/  LEA R4, R41, R4, 0x17 ;  /* 0x0000000429047211 */ /* 0x000fce00078eb8ff */
.L_x_9158:
[----:B------:R-:W-:Y:S05]  /*4850*/  BSYNC.RECONVERGENT B1 ;  /* 0x0000000000017941 */ /* 0x000fea0003800200 */
.L_x_9155:
[----:B------:R-:W-:Y:S05]  /*4860*/  BRA `(.L_x_9159) ;  /* 0x0000000000207947 */ /* 0x000fea0003800000 */
.L_x_9154:
[----:B------:R-:W-:-:S04]  /*4870*/  LOP3.LUT R4, R33, 0x80000000, R4, 0x48, !PT ;  /* 0x8000000021047812 */ /* 0x000fc800078e4804 */
[----:B------:R-:W-:Y:S01]  /*4880*/  LOP3.LUT R4, R4, 0x7f800000, RZ, 0xfc, !PT ;  /* 0x7f80000004047812 */ /* 0x000fe200078efcff */
[----:B------:R-:W-:Y:S06]  /*4890*/  BRA `(.L_x_9159) ;  /* 0x0000000000147947 */ /* 0x000fec0003800000 */
.L_x_9153:
[----:B------:R-:W-:Y:S01]  /*48a0*/  LOP3.LUT R4, R33, 0x80000000, R4, 0x48, !PT ;  /* 0x8000000021047812 */ /* 0x000fe200078e4804 */
[----:B------:R-:W-:Y:S06]  /*48b0*/  BRA `(.L_x_9159) ;  /* 0x00000000000c7947 */ /* 0x000fec0003800000 */
.L_x_9152:
[----:B------:R-:W0:Y:S01]  /*48c0*/  MUFU.RSQ R4, -QNAN ;  /* 0xffc0000000047908 */ /* 0x000e220000001400 */
[----:B------:R-:W-:Y:S05]  /*48d0*/  BRA `(.L_x_9159) ;  /* 0x0000000000047947 */ /* 0x000fea0003800000 */
.L_x_9151:
[----:B------:R-:W-:-:S07]  /*48e0*/  FADD.FTZ R4, R4, R11 ;  /* 0x0000000b04047221 */ /* 0x000fce0000010000 */
.L_x_9159:
[----:B------:R-:W-:Y:S05]  /*48f0*/  BSYNC.RECONVERGENT B0 ;  /* 0x0000000000007941 */ /* 0x000fea0003800200 */
.L_x_9149:
[----:B------:R-:W-:-:S04]  /*4900*/  HFMA2 R13, -RZ, RZ, 0, 0 ;  /* 0x00000000ff0d7431 */ /* 0x000fc800000001ff */
[----:B0-----:R-:W-:Y:S05]  /*4910*/  RET.REL.NODEC R12 `(_ZN7oneflow4cuda7softmax15SoftmaxWarpImplI10SimpleLoadIffE11SimpleStoreIffEfLi1ELi24ELi32ELi1ELb0ELNS1_9AlgorithmE0EEEvT_T0_ll) ;  /* 0xffffffb40cb87950 */ /* 0x001fea0003c3ffff */
.L_x_9160:
        /* <DEDUP_REMOVED lines=14> */
.L_x_15494:


//--------------------- .text._ZN7oneflow4cuda7softmax15SoftmaxWarpImplI10SimpleLoadIffE11SimpleStoreIffEfLi1ELi23ELi32ELi1ELb1ELNS1_9AlgorithmE0EEEvT_T0_ll --------------------------
	.section	.text._ZN7oneflow4cuda7softmax15SoftmaxWarpImplI10SimpleLoadIffE11SimpleStoreIffEfLi1ELi23ELi32ELi1ELb1ELNS1_9AlgorithmE0EEEvT_T0_ll,"ax",@progbits
	.align	128
        .global         _ZN7oneflow4cuda7softmax15SoftmaxWarpImplI10SimpleLoadIffE11SimpleStoreIffEfLi1ELi23ELi32ELi1ELb1ELNS1_9AlgorithmE0EEEvT_T0_ll
        .type           _ZN7oneflow4cuda7softmax15SoftmaxWarpImplI10SimpleLoadIffE11SimpleStoreIffEfLi1ELi23ELi32ELi1ELb1ELNS1_9AlgorithmE0EEEvT_T0_ll,@function
        .size           _ZN7oneflow4cuda7softmax15SoftmaxWarpImplI10SimpleLoadIffE11SimpleStoreIffEfLi1ELi23ELi32ELi1ELb1ELNS1_9AlgorithmE0EEEvT_T0_ll,(.L_x_15495 - _ZN7oneflow4cuda7softmax15SoftmaxWarpImplI10SimpleLoadIffE11SimpleStoreIffEfLi1ELi23ELi32ELi1ELb1ELNS1_9AlgorithmE0EEEvT_T0_ll)
        .other          _ZN7oneflow4cuda7softmax15SoftmaxWarpImplI10SimpleLoadIffE11SimpleStoreIffEfLi1ELi23ELi32ELi1ELb1ELNS1_9AlgorithmE0EEEvT_T0_ll,@"STO_CUDA_ENTRY STV_DEFAULT"
_ZN7oneflow4cuda7softmax15SoftmaxWarpImplI10SimpleLoadIffE11SimpleStoreIffEfLi1ELi23ELi32ELi1ELb1ELNS1_9AlgorithmE0EEEvT_T0_ll:
.text._ZN7oneflow4cuda7softmax15SoftmaxWarpImplI10SimpleLoadIffE11SimpleStoreIffEfLi1ELi23ELi32ELi1ELb1ELNS1_9AlgorithmE0EEEvT_T0_ll:
        /* <DEDUP_REMOVED lines=25> */
.L_x_9161:
        /* <DEDUP_REMOVED lines=36> */
.L_x_9210:
        /* <DEDUP_REMOVED lines=11> */
[----:B------:R-:W-:Y:S02]  /*0480*/  ISETP.GE.AND.EX P6, PT, RZ, UR45, PT, P6 ;  /* 0x0000002dff007c0c */ /* 0x000fe4000bfc6360 */
[----:B------:R-:W-:Y:S01]  /*0490*/  ISETP.GE.U32.AND P4, PT, R43, UR44, PT ;  /* 0x0000002c2b007c0c */ /* 0x000fe2000bf86070 */
[----:B------:R-:W-:Y:S01]  /*04a0*/  IMAD R3, R40, UR43, R7 ;  /* 0x0000002b28037c24 */ /* 0x000fe2000f8e0207 */
[----:B------:R-:W-:Y:S02]  /*04b0*/  @!P0 R2UR UR4, R30 ;  /* 0x000000001e0482ca */ /* 0x000fe400000e0000 */
[----:B------:R-:W-:-:S02]  /*04c0*/  @!P0 R2UR UR5, R31 ;  /* 0x000000001f0582ca */ /* 0x000fc400000e0000 */
[----:B------:R-:W-:Y:S02]  /*04d0*/  IADD3 R3, PT, PT, R5, R3, RZ ;  /* 0x0000000305037210 */ /* 0x000fe40007ffe0ff */
[----:B------:R-:W-:Y:S02]  /*04e0*/  LEA R2, P2, R4, UR40, 0x2 ;  /* 0x0000002804027c11 */ /* 0x000fe4000f8410ff */
[----:B------:R-:W-:Y:S02]  /*04f0*/  ISETP.GE.AND.EX P4, PT, RZ, UR45, PT, P4 ;  /* 0x0000002dff007c0c */ /* 0x000fe4000bf86340 */
[----:B------:R-:W-:Y:S02]  /*0500*/  @!P1 R2UR UR6, R30 ;  /* 0x000000001e0692ca */ /* 0x000fe400000e0000 */
[----:B------:R-:W-:Y:S02]  /*0510*/  @!P1 R2UR UR7, R31 ;  /* 0x000000001f0792ca */ /* 0x000fe400000e0000 */
[----:B------:R-:W-:-:S02]  /*0520*/  LEA.HI.X R3, R4, UR41, R3, 0x2, P2 ;  /* 0x0000002904037c11 */ /* 0x000fc400090f1403 */
[----:B------:R-:W-:Y:S02]  /*0530*/  MOV R4, 0xff800000 ;  /* 0xff80000000047802 */ /* 0x000fe40000000f00 */
[C---:B------:R-:W-:Y:S02]  /*0540*/  @!P5 R2UR UR8, R30.reuse ;  /* 0x000000001e08d2ca */ /* 0x040fe400000e0000 */
[C---:B------:R-:W-:Y:S02]  /*0550*/  @!P5 R2UR UR9, R31.reuse ;  /* 0x000000001f09d2ca */ /* 0x040fe400000e0000 */
[----:B------:R-:W-:Y:S01]  /*0560*/  MOV R6, 0xff800000 ;  /* 0xff80000000067802 */ /* 0x000fe20000000f00 */
[----:B------:R-:W2:Y:S01]  /*0570*/  @!P0 LDG.E R4, desc[UR4][R2.64] ;  /* 0x0000000402048981 */ /* 0x000ea2000c1e1900 */
        /* <DEDUP_REMOVED lines=15> */
[----:B------:R-:W-:Y:S02]  /*0670*/  ISETP.GE.AND.EX P2, PT, RZ, UR45, PT, P2 ;  /* 0x0000002dff007c0c */ /* 0x000fe4000bf46320 */
[----:B------:R-:W-:-:S09]  /*0680*/  MOV R70, 0xff800000 ;  /* 0xff80000000467802 */ /* 0x000fd20000000f00 */
[C---:B------:R-:W-:Y:S02]  /*0690*/  @!P3 R2UR UR4, R30.reuse ;  /* 0x000000001e04b2ca */ /* 0x040fe400000e0000 */
[C---:B------:R-:W-:Y:S02]  /*06a0*/  @!P3 R2UR UR5, R31.reuse ;  /* 0x000000001f05b2ca */ /* 0x040fe400000e0000 */
[----:B------:R-:W-:Y:S02]  /*06b0*/  @!P2 R2UR UR6, R30 ;  /* 0x000000001e06a2ca */ /* 0x000fe400000e0000 */
[----:B------:R-:W-:Y:S02]  /*06c0*/  @!P2 R2UR UR7, R31 ;  /* 0x000000001f07a2ca */ /* 0x000fe400000e0000 */
[----:B------:R-:W-:Y:S02]  /*06d0*/  MOV R72, 0xff800000 ;  /* 0xff80000000487802 */ /* 0x000fe40000000f00 */
[----:B------:R-:W-:-:S05]  /*06e0*/  MOV R74, 0xff800000 ;  /* 0xff800000004a7802 */ /* 0x000fca0000000f00 */
[----:B------:R-:W5:Y:S01]  /*06f0*/  @!P3 LDG.E R70, desc[UR4][R2.64+0x280] ;  /* 0x000280040246b981 */ /* 0x000f62000c1e1900 */
[----:B------:R-:W-:-:S03]  /*0700*/  MOV R76, 0xff800000 ;  /* 0xff800000004c7802 */ /* 0x000fc60000000f00 */
        /* <DEDUP_REMOVED lines=24> */
[----:B------:R-:W2:Y:S04]  /*0890*/  @!P1 LDG.E R74, desc[UR8][R2.64+0x380] ;  /* 0x00038008024a9981 */ /* 0x000ea8000c1e1900 */
[----:B------:R-:W3:Y:S04]  /*08a0*/  @!P5 LDG.E R76, desc[UR10][R2.64+0x400] ;  /* 0x0004000a024cd981 */ /* 0x000ee8000c1e1900 */
[----:B------:R-:W4:Y:S04]  /*08b0*/  @!P6 LDG.E R78, desc[UR4][R2.64+0x480] ;  /* 0x00048004024ee981 */ /* 0x000f28000c1e1900 */
[----:B------:R-:W5:Y:S01]  /*08c0*/  @!P4 LDG.E R80, desc[UR6][R2.64+0x500] ;  /* 0x000500060250c981 */ /* 0x000f62000c1e1900 */
[----:B------:R-:W-:-:S02]  /*08d0*/  @!P3 FMNMX R13, R13, R70, !PT ;  /* 0x000000460d0db209 */ /* 0x000fc40007800000 */
[----:B------:R-:W-:Y:S02]  /*08e0*/  ISETP.GE.U32.AND P3, PT, R50, UR44, PT ;  /* 0x0000002c32007c0c */ /* 0x000fe4000bf66070 */
[----:B------:R-:W-:Y:S02]  /*08f0*/  @!P2 FMNMX R13, R13, R72, !PT ;  /* 0x000000480d0da209 */ /* 0x000fe40007800000 */
[----:B------:R-:W-:Y:S02]  /*0900*/  ISETP.GE.U32.AND P2, PT, R51, UR44, PT ;  /* 0x0000002c33007c0c */ /* 0x000fe4000bf46070 */
        /* <DEDUP_REMOVED lines=8> */
[----:B0-----:R-:W-:-:S05]  /*0990*/  MOV R34, 0xff800000 ;  /* 0xff80000000227802 */ /* 0x001fca0000000f00 */
[----:B------:R-:W5:Y:S01]  /*09a0*/  @!P3 LDG.E R64, desc[UR4][R2.64+0x580] ;  /* 0x000580040240b981 */ /* 0x000f62000c1e1900 */
[----:B------:R-:W-:-:S03]  /*09b0*/  MOV R32, 0xff800000 ;  /* 0xff80000000207802 */ /* 0x000fc60000000f00 */
        /* <DEDUP_REMOVED lines=69> */
[----:B------:R-:W-:-:S04]  /*0e10*/  @!P3 FMNMX R13, R13, R24, !PT ;  /* 0x000000180d0db209 */ /* 0x000fc80007800000 */
[----:B------:R-:W-:Y:S01]  /*0e20*/  @!P2 FMNMX R13, R13, R22, !PT ;  /* 0x000000160d0da209 */ /* 0x000fe20007800000 */
[----:B------:R-:W-:-:S03]  /*0e30*/  UMOV UR4, 0xffffffff ;  /* 0xffffffff00047882 */ /* 0x000fc60000000000 */
[----:B--2---:R-:W-:-:S04]  /*0e40*/  @!P1 FMNMX R13, R13, R20, !PT ;  /* 0x000000140d0d9209 */ /* 0x004fc80007800000 */
[----:B---3--:R-:W-:-:S04]  /*0e50*/  @!P5 FMNMX R13, R13, R18, !PT ;  /* 0x000000120d0dd209 */ /* 0x008fc80007800000 */
[----:B----4-:R-:W-:-:S04]  /*0e60*/  @!P6 FMNMX R13, R13, R16, !PT ;  /* 0x000000100d0de209 */ /* 0x010fc80007800000 */
[----:B-----5:R-:W-:Y:S01]  /*0e70*/  @!P4 FMNMX R13, R13, R10, !PT ;  /* 0x0000000a0d0dc209 */ /* 0x020fe20007800000 */
        /* <DEDUP_REMOVED lines=252> */
.L_x_9222:
        /* <DEDUP_REMOVED lines=12> */
[----:B0-----:R-:W-:Y:S05]  /*1f00*/  CALL.REL.NOINC `($__internal_178_$__cuda_sm3x_div_rn_noftz_f32_slowpath) ;  /* 0x0000002c00d47944 */ /* 0x001fea0003c00000 */
[----:B------:R-:W-:-:S07]  /*1f10*/  MOV R11, R3 ;  /* 0x00000003000b7202 */ /* 0x000fce0000000f00 */
.L_x_9165:
[----:B------:R-:W-:Y:S05]  /*1f20*/  BSYNC.RECONVERGENT B3 ;  /* 0x0000000000037941 */ /* 0x000fea0003800200 */
.L_x_9164:
        /* <DEDUP_REMOVED lines=12> */
[----:B0-----:R-:W-:Y:S05]  /*1ff0*/  CALL.REL.NOINC `($__internal_178_$__cuda_sm3x_div_rn_noftz_f32_slowpath) ;  /* 0x0000002c00987944 */ /* 0x001fea0003c00000 */
[----:B------:R-:W-:-:S07]  /*2000*/  MOV R29, R3 ;  /* 0x00000003001d7202 */ /* 0x000fce0000000f00 */
.L_x_9167:
[----:B------:R-:W-:Y:S05]  /*2010*/  BSYNC.RECONVERGENT B3 ;  /* 0x0000000000037941 */ /* 0x000fea0003800200 */
.L_x_9166:
        /* <DEDUP_REMOVED lines=14> */
.L_x_9169:
[----:B------:R-:W-:Y:S05]  /*2100*/  BSYNC.RECONVERGENT B3 ;  /* 0x0000000000037941 */ /* 0x000fea0003800200 */
.L_x_9168:
        /* <DEDUP_REMOVED lines=14> */
.L_x_9171:
[----:B------:R-:W-:Y:S05]  /*21f0*/  BSYNC.RECONVERGENT B3 ;  /* 0x0000000000037941 */ /* 0x000fea0003800200 */
.L_x_9170:
        /* <DEDUP_REMOVED lines=14> */
.L_x_9173:
[----:B------:R-:W-:Y:S05]  /*22e0*/  BSYNC.RECONVERGENT B3 ;  /* 0x0000000000037941 */ /* 0x000fea0003800200 */
.L_x_9172:
        /* <DEDUP_REMOVED lines=14> */
.L_x_9175:
[----:B------:R-:W-:Y:S05]  /*23d0*/  BSYNC.RECONVERGENT B3 ;  /* 0x0000000000037941 */ /* 0x000fea0003800200 */
.L_x_9174:
        /* <DEDUP_REMOVED lines=14> */
.L_x_9177:
[----:B------:R-:W-:Y:S05]  /*24c0*/  BSYNC.RECONVERGENT B3 ;  /* 0x0000000000037941 */ /* 0x000fea0003800200 */
.L_x_9176:
        /* <DEDUP_REMOVED lines=14> */
.L_x_9179:
[----:B------:R-:W-:Y:S05]  /*25b0*/  BSYNC.RECONVERGENT B3 ;  /* 0x0000000000037941 */ /* 0x000fea0003800200 */
.L_x_9178:
        /* <DEDUP_REMOVED lines=14> */
.L_x_9181:
[----:B------:R-:W-:Y:S05]  /*26a0*/  BSYNC.RECONVERGENT B3 ;  /* 0x0000000000037941 */ /* 0x000fea0003800200 */
.L_x_9180:
        /* <DEDUP_REMOVED lines=14> */
.L_x_9183:
[----:B------:R-:W-:Y:S05]  /*2790*/  BSYNC.RECONVERGENT B3 ;  /* 0x0000000000037941 */ /* 0x000fea0003800200 */
.L_x_9182:
        /* <DEDUP_REMOVED lines=14> */
.L_x_9185:
[----:B------:R-:W-:Y:S05]  /*2880*/  BSYNC.RECONVERGENT B3 ;  /* 0x0000000000037941 */ /* 0x000fea0003800200 */
.L_x_9184:
        /* <DEDUP_REMOVED lines=14> */
.L_x_9187:
[----:B------:R-:W-:Y:S05]  /*2970*/  BSYNC.RECONVERGENT B3 ;  /* 0x0000000000037941 */ /* 0x000fea0003800200 */
.L_x_9186:
        /* <DEDUP_REMOVED lines=14> */
.L_x_9189:
[----:B------:R-:W-:Y:S05]  /*2a60*/  BSYNC.RECONVERGENT B3 ;  /* 0x0000000000037941 */ /* 0x000fea0003800200 */
.L_x_9188:
        /* <DEDUP_REMOVED lines=14> */
.L_x_9191:
[----:B------:R-:W-:Y:S05]  /*2b50*/  BSYNC.RECONVERGENT B3 ;  /* 0x0000000000037941 */ /* 0x000fea0003800200 */
.L_x_9190:
        /* <DEDUP_REMOVED lines=14> */
.L_x_9193:
[----:B------:R-:W-:Y:S05]  /*2c40*/  BSYNC.RECONVERGENT B3 ;  /* 0x0000000000037941 */ /* 0x000fea0003800200 */
.L_x_9192:
        /* <DEDUP_REMOVED lines=14> */
.L_x_9195:
[----:B------:R-:W-:Y:S05]  /*2d30*/  BSYNC.RECONVERGENT B3 ;  /* 0x0000000000037941 */ /* 0x000fea0003800200 */
.L_x_9194:
        /* <DEDUP_REMOVED lines=14> */
.L_x_9197:
[----:B------:R-:W-:Y:S05]  /*2e20*/  BSYNC.RECONVERGENT B3 ;  /* 0x0000000000037941 */ /* 0x000fea0003800200 */
.L_x_9196:
        /* <DEDUP_REMOVED lines=14> */
.L_x_9199:
[----:B------:R-:W-:Y:S05]  /*2f10*/  BSYNC.RECONVERGENT B3 ;  /* 0x0000000000037941 */ /* 0x000fea0003800200 */
.L_x_9198:
        /* <DEDUP_REMOVED lines=14> */
.L_x_9201:
[----:B------:R-:W-:Y:S05]  /*3000*/  BSYNC.RECONVERGENT B3 ;  /* 0x0000000000037941 */ /* 0x000fea0003800200 */
.L_x_9200:
        /* <DEDUP_REMOVED lines=14> */
.L_x_9203:
[----:B------:R-:W-:Y:S05]  /*30f0*/  BSYNC.RECONVERGENT B3 ;  /* 0x0000000000037941 */ /* 0x000fea0003800200 */
.L_x_9202:
        /* <DEDUP_REMOVED lines=14> */
.L_x_9205:
[----:B------:R-:W-:Y:S05]  /*31e0*/  BSYNC.RECONVERGENT B3 ;  /* 0x0000000000037941 */ /* 0x000fea0003800200 */
.L_x_9204:
        /* <DEDUP_REMOVED lines=14> */
.L_x_9207:
[----:B------:R-:W-:Y:S05]  /*32d0*/  BSYNC.RECONVERGENT B3 ;  /* 0x0000000000037941 */ /* 0x000fea0003800200 */
.L_x_9206:
        /* <DEDUP_REMOVED lines=14> */
.L_x_9209:
[----:B------:R-:W-:Y:S05]  /*33c0*/  BSYNC.RECONVERGENT B3 ;  /* 0x0000000000037941 */ /* 0x000fea0003800200 */
.L_x_9208:
        /* <DEDUP_REMOVED lines=12> */
[----:B------:R-:W-:Y:S02]  /*3490*/  LEA R4, P1, R2, UR36, 0x2 ;  /* 0x0000002402047c11 */ /* 0x000fe4000f8210ff */
[----:B------:R-:W-:Y:S02]  /*34a0*/  ISETP.GE.U32.AND P4, PT, R44, UR44, PT ;  /* 0x0000002c2c007c0c */ /* 0x000fe4000bf86070 */
[----:B------:R-:W-:Y:S02]  /*34b0*/  LEA.HI.X R5, R2, UR37, R3, 0x2, P1 ;  /* 0x0000002502057c11 */ /* 0x000fe400088f1403 */
[----:B------:R-:W-:-:S02]  /*34c0*/  @!P2 R2UR UR6, R30 ;  /* 0x000000001e06a2ca */ /* 0x000fc400000e0000 */
[----:B------:R-:W-:Y:S01]  /*34d0*/  @!P2 R2UR UR7, R31 ;  /* 0x000000001f07a2ca */ /* 0x000fe200000e0000 */
[----:B------:R1:W-:Y:S01]  /*34e0*/  @!P0 STG.E desc[UR4][R4.64], R11 ;  /* 0x0000000b04008986 */ /* 0x0003e2000c101904 */
[----:B------:R-:W-:Y:S02]  /*34f0*/  ISETP.GE.U32.AND P0, PT, R47, UR44, PT ;  /* 0x0000002c2f007c0c */ /* 0x000fe4000bf06070 */
[----:B------:R-:W-:Y:S02]  /*3500*/  ISETP.GE.U32.AND P1, PT, R41, UR44, PT ;  /* 0x0000002c29007c0c */ /* 0x000fe4000bf26070 */
[----:B------:R-:W-:Y:S02]  /*3510*/  ISETP.GE.AND.EX P0, PT, RZ, UR45, PT, P0 ;  /* 0x0000002dff007c0c */ /* 0x000fe4000bf06300 */
[----:B------:R-:W-:Y:S02]  /*3520*/  ISETP.GE.AND.EX P1, PT, RZ, UR45, PT, P1 ;  /* 0x0000002dff007c0c */ /* 0x000fe4000bf26310 */
[----:B------:R-:W-:-:S02]  /*3530*/  ISETP.GE.U32.AND P3, PT, R45, UR44, PT ;  /* 0x0000002c2d007c0c */ /* 0x000fc4000bf66070 */
[----:B------:R-:W-:Y:S01]  /*3540*/  ISETP.GE.AND.EX P6, PT, RZ, UR45, PT, P6 ;  /* 0x0000002dff007c0c */ /* 0x000fe2000bfc6360 */
[----:B------:R1:W-:Y:S01]  /*3550*/  @!P2 STG.E desc[UR6][R4.64+0x80], R29 ;  /* 0x0000801d0400a986 */ /* 0x0003e2000c101906 */
[----:B------:R-:W-:Y:S02]  /*3560*/  ISETP.GE.U32.AND P2, PT, R46, UR44, PT ;  /* 0x0000002c2e007c0c */ /* 0x000fe4000bf46070 */
[----:B------:R-:W-:Y:S02]  /*3570*/  ISETP.GE.AND.EX P5, PT, RZ, UR45, PT, P5 ;  /* 0x0000002dff007c0c */ /* 0x000fe4000bfa6350 */
[----:B------:R-:W-:Y:S02]  /*3580*/  ISETP.GE.AND.EX P4, PT, RZ, UR45, PT, P4 ;  /* 0x0000002dff007c0c */ /* 0x000fe4000bf86340 */
[----:B------:R-:W-:Y:S02]  /*3590*/  @!P0 R2UR UR16, R30 ;  /* 0x000000001e1082ca */ /* 0x000fe400000e0000 */
[----:B------:R-:W-:-:S02]  /*35a0*/  @!P0 R2UR UR17, R31 ;  /* 0x000000001f1182ca */ /* 0x000fc400000e0000 */
[----:B------:R-:W-:Y:S02]  /*35b0*/  ISETP.GE.AND.EX P3, PT, RZ, UR45, PT, P3 ;  /* 0x0000002dff007c0c */ /* 0x000fe4000bf66330 */
[----:B------:R-:W-:Y:S02]  /*35c0*/  ISETP.GE.AND.EX P2, PT, RZ, UR45, PT, P2 ;  /* 0x0000002dff007c0c */ /* 0x000fe4000bf46320 */
[C---:B------:R-:W-:Y:S02]  /*35d0*/  @!P1 R2UR UR4, R30.reuse ;  /* 0x000000001e0492ca */ /* 0x040fe400000e0000 */
[C---:B------:R-:W-:Y:S02]  /*35e0*/  @!P1 R2UR UR5, R31.reuse ;  /* 0x000000001f0592ca */ /* 0x040fe400000e0000 */
[----:B------:R-:W-:Y:S02]  /*35f0*/  @!P6 R2UR UR6, R30 ;  /* 0x000000001e06e2ca */ /* 0x000fe400000e0000 */
[----:B------:R-:W-:Y:S01]  /*3600*/  @!P6 R2UR UR7, R31 ;  /* 0x000000001f07e2ca */ /* 0x000fe200000e0000 */
[----:B------:R1:W-:Y:S01]  /*3610*/  @!P0 STG.E desc[UR16][R4.64+0x400], R69 ;  /* 0x0004004504008986 */ /* 0x0003e2000c101910 */
[----:B------:R-:W-:-:S02]  /*3620*/  ISETP.GE.U32.AND P0, PT, R48, UR44, PT ;  /* 0x0000002c30007c0c */ /* 0x000fc4000bf06070 */
[C---:B------:R-:W-:Y:S02]  /*3630*/  @!P5 R2UR UR8, R30.reuse ;  /* 0x000000001e08d2ca */ /* 0x040fe400000e0000 */
[----:B------:R-:W-:Y:S02]  /*3640*/  ISETP.GE.AND.EX P0, PT, RZ, UR45, PT, P0 ;  /* 0x0000002dff007c0c */ /* 0x000fe4000bf06300 */
[C---:B------:R-:W-:Y:S01]  /*3650*/  @!P5 R2UR UR9, R31.reuse ;  /* 0x000000001f09d2ca */ /* 0x040fe200000e0000 */
[----:B------:R1:W-:Y:S01]  /*3660*/  @!P1 STG.E desc[UR4][R4.64+0x100], R33 ;  /* 0x0001002104009986 */ /* 0x0003e2000c101904 */
[C---:B------:R-:W-:Y:S02]  /*3670*/  @!P4 R2UR UR10, R30.reuse ;  /* 0x000000001e0ac2ca */ /* 0x040fe400000e0000 */
[----:B------:R-:W-:Y:S01]  /*3680*/  @!P4 R2UR UR11, R31 ;  /* 0x000000001f0bc2ca */ /* 0x000fe200000e0000 */
[----:B------:R1:W-:Y:S01]  /*3690*/  @!P6 STG.E desc[UR6][R4.64+0x180], R61 ;  /* 0x0001803d0400e986 */ /* 0x0003e2000c101906 */
[----:B------:R-:W-:-:S02]  /*36a0*/  @!P3 R2UR UR12, R30 ;  /* 0x000000001e0cb2ca */ /* 0x000fc400000e0000 */
        /* <DEDUP_REMOVED lines=57> */
[C---:B------:R-:W-:Y:S02]  /*3a40*/  IADD3 R40, P0, PT, R35.reuse, R40, RZ ;  /* 0x0000002823287210 */ /* 0x040fe40007f1e0ff */
        /* <DEDUP_REMOVED lines=23> */
.L_x_9162:
[----:B------:R-:W-:Y:S05]  /*3bc0*/  EXIT ;  /* 0x000000000000794d */ /* 0x000fea0003800000 */
.L_x_9163:
[----:B------:R-:W-:Y:S01]  /*3bd0*/  BSSY B1, `(.L_x_9211) ;  /* 0x0000007000017945 */ /* 0x000fe20003800000 */
[----:B------:R-:W-:Y:S02]  /*3be0*/  MOV R12, 0x10 ;  /* 0x00000010000c7802 */ /* 0x000fe40000000f00 */
[----:B------:R-:W-:Y:S02]  /*3bf0*/  MOV R11, 0x1f ;  /* 0x0000001f000b7802 */ /* 0x000fe40000000f00 */
[----:B------:R-:W-:-:S07]  /*3c00*/  MOV R15, 0xffffffff ;  /* 0xffffffff000f7802 */ /* 0x000fce0000000f00 */
[----:B------:R-:W-:Y:S05]  /*3c10*/  WARPSYNC.COLLECTIVE R15, `(.L_x_9212) ;  /* 0x000000000f087348 */ /* 0x000fea0003c00000 */
[----:B------:R0:W1:Y:S02]  /*3c20*/  SHFL.BFLY P6, R14, R13, R12, R11 ;  /* 0x0c00000c0d0e7389 */ /* 0x00006400000c000b */
[----:B01----:R-:W-:Y:S05]  /*3c30*/  ENDCOLLECTIVE ;  /* 0x000000000000791b */ /* 0x003fea0003800000 */
.L_x_9212:
[----:B------:R-:W-:Y:S05]  /*3c40*/  BSYNC B1 ;  /* 0x0000000000017941 */ /* 0x000fea0003800000 */
.L_x_9211:
        /* <DEDUP_REMOVED lines=9> */
.L_x_9213:
[----:B------:R-:W-:Y:S01]  /*3ce0*/  HFMA2 R12, -RZ, RZ, 0, 2.384185791015625e-07 ;  /* 0x00000004ff0c7431 */ /* 0x000fe200000001ff */
[----:B------:R-:W-:-:S04]  /*3cf0*/  FMNMX R0, R13, R14, !PT ;  /* 0x0000000e0d007209 */ /* 0x000fc80007800000 */
[----:B------:R-:W-:-:S07]  /*3d00*/  MOV R13, R0 ;  /* 0x00000000000d7202 */ /* 0x000fce0000000f00 */
[----:B------:R-:W-:Y:S05]  /*3d10*/  WARPSYNC.COLLECTIVE R15, `(.L_x_9214) ;  /* 0x000000000f087348 */ /* 0x000fea0003c00000 */
[----:B------:R0:W1:Y:S02]  /*3d20*/  SHFL.BFLY P6, R14, R13, R12, R11 ;  /* 0x0c00000c0d0e7389 */ /* 0x00006400000c000b */
[----:B01----:R-:W-:Y:S05]  /*3d30*/  ENDCOLLECTIVE ;  /* 0x000000000000791b */ /* 0x003fea0003800000 */
.L_x_9214:
[----:B------:R-:W-:Y:S01]  /*3d40*/  HFMA2 R12, -RZ, RZ, 0, 1.1920928955078125e-07 ;  /* 0x00000002ff0c7431 */ /* 0x000fe200000001ff */
[----:B------:R-:W-:-:S04]  /*3d50*/  FMNMX R2, R0, R14, !PT ;  /* 0x0000000e00027209 */ /* 0x000fc80007800000 */
[----:B------:R-:W-:-:S07]  /*3d60*/  MOV R13, R2 ;  /* 0x00000002000d7202 */ /* 0x000fce0000000f00 */
[----:B------:R-:W-:Y:S05]  /*3d70*/  WARPSYNC.COLLECTIVE R15, `(.L_x_9215) ;  /* 0x000000000f087348 */ /* 0x000fea0003c00000 */
[----:B------:R0:W1:Y:S02]  /*3d80*/  SHFL.BFLY P6, R14, R13, R12, R11 ;  /* 0x0c00000c0d0e7389 */ /* 0x00006400000c000b */
[----:B01----:R-:W-:Y:S05]  /*3d90*/  ENDCOLLECTIVE ;  /* 0x000000000000791b */ /* 0x003fea0003800000 */
.L_x_9215:
[----:B------:R-:W-:Y:S01]  /*3da0*/  HFMA2 R12, -RZ, RZ, 0, 5.9604644775390625e-08 ;  /* 0x00000001ff0c7431 */ /* 0x000fe200000001ff */
[----:B------:R-:W-:-:S04]  /*3db0*/  FMNMX R3, R2, R14, !PT ;  /* 0x0000000e02037209 */ /* 0x000fc80007800000 */
[----:B------:R-:W-:-:S07]  /*3dc0*/  MOV R13, R3 ;  /* 0x00000003000d7202 */ /* 0x000fce0000000f00 */
[----:B------:R-:W-:Y:S05]  /*3dd0*/  WARPSYNC.COLLECTIVE R15, `(.L_x_9216) ;  /* 0x000000000f087348 */ /* 0x000fea0003c00000 */
[----:B------:R0:W1:Y:S02]  /*3de0*/  SHFL.BFLY P6, R14, R13, R12, R11 ;  /* 0x0c00000c0d0e7389 */ /* 0x00006400000c000b */
[----:B01----:R-:W-:Y:S05]  /*3df0*/  ENDCOLLECTIVE ;  /* 0x000000000000791b */ /* 0x003fea0003800000 */
.L_x_9216:
        /* <DEDUP_REMOVED lines=208> */
[----:B------:R-:W-:Y:S01]  /*4b00*/  FFMA R33, R33, 1.925963033500011079e-08, R12 ;  /* 0x32a5706021217823 */ /* 0x000fe2000000000c */
[----:B------:R-:W-:-:S03]  /*4b10*/  FADD R11, R11, R2 ;  /* 0x000000020b0b7221 */ /* 0x000fc60000000000 */
        /* <DEDUP_REMOVED lines=27> */
.L_x_9217:
[----:B------:R-:W-:Y:S02]  /*4cd0*/  HFMA2 R12, -RZ, RZ, 0, 4.76837158203125e-07 ;  /* 0x00000008ff0c7431 */ /* 0x000fe400000001ff */
[----:B------:R-:W-:-:S05]  /*4ce0*/  FADD R29, R13, R14 ;  /* 0x0000000e0d1d7221 */ /* 0x000fca0000000000 */
[----:B------:R-:W-:-:S07]  /*4cf0*/  MOV R13, R29 ;  /* 0x0000001d000d7202 */ /* 0x000fce0000000f00 */
[----:B------:R-:W-:Y:S05]  /*4d00*/  WARPSYNC.COLLECTIVE R15, `(.L_x_9218) ;  /* 0x000000000f087348 */ /* 0x000fea0003c00000 */
[----:B------:R0:W1:Y:S02]  /*4d10*/  SHFL.BFLY P6, R14, R13, R12, R11 ;  /* 0x0c00000c0d0e7389 */ /* 0x00006400000c000b */
[----:B01----:R-:W-:Y:S05]  /*4d20*/  ENDCOLLECTIVE ;  /* 0x000000000000791b */ /* 0x003fea0003800000 */
.L_x_9218:
[----:B------:R-:W-:Y:S02]  /*4d30*/  HFMA2 R12, -RZ, RZ, 0, 2.384185791015625e-07 ;  /* 0x00000004ff0c7431 */ /* 0x000fe400000001ff */
[----:B------:R-:W-:-:S05]  /*4d40*/  FADD R32, R29, R14 ;  /* 0x0000000e1d207221 */ /* 0x000fca0000000000 */
[----:B------:R-:W-:-:S07]  /*4d50*/  MOV R13, R32 ;  /* 0x00000020000d7202 */ /* 0x000fce0000000f00 */
[----:B------:R-:W-:Y:S05]  /*4d60*/  WARPSYNC.COLLECTIVE R15, `(.L_x_9219) ;  /* 0x000000000f087348 */ /* 0x000fea0003c00000 */
[----:B------:R0:W1:Y:S02]  /*4d70*/  SHFL.BFLY P6, R14, R13, R12, R11 ;  /* 0x0c00000c0d0e7389 */ /* 0x00006400000c000b */
[----:B01----:R-:W-:Y:S05]  /*4d80*/  ENDCOLLECTIVE ;  /* 0x000000000000791b */ /* 0x003fea0003800000 */
.L_x_9219:
[----:B------:R-:W-:Y:S02]  /*4d90*/  HFMA2 R12, -RZ, RZ, 0, 1.1920928955078125e-07 ;  /* 0x00000002ff0c7431 */ /* 0x000fe400000001ff */
[----:B------:R-:W-:-:S05]  /*4da0*/  FADD R33, R32, R14 ;  /* 0x0000000e20217221 */ /* 0x000fca0000000000 */
[----:B------:R-:W-:-:S07]  /*4db0*/  MOV R13, R33 ;  /* 0x00000021000d7202 */ /* 0x000fce0000000f00 */
[----:B------:R-:W-:Y:S05]  /*4dc0*/  WARPSYNC.COLLECTIVE R15, `(.L_x_9220) ;  /* 0x000000000f087348 */ /* 0x000fea0003c00000 */
[----:B------:R0:W1:Y:S02]  /*4dd0*/  SHFL.BFLY P6, R14, R13, R12, R11 ;  /* 0x0c00000c0d0e7389 */ /* 0x00006400000c000b */
[----:B01----:R-:W-:Y:S05]  /*4de0*/  ENDCOLLECTIVE ;  /* 0x000000000000791b */ /* 0x003fea0003800000 */
.L_x_9220:
[----:B------:R-:W-:Y:S02]  /*4df0*/  HFMA2 R12, -RZ, RZ, 0, 5.9604644775390625e-08 ;  /* 0x00000001ff0c7431 */ /* 0x000fe400000001ff */
[----:B------:R-:W-:-:S05]  /*4e00*/  FADD R34, R33, R14 ;  /* 0x0000000e21227221 */ /* 0x000fca0000000000 */
[----:B------:R-:W-:-:S07]  /*4e10*/  MOV R13, R34 ;  /* 0x00000022000d7202 */ /* 0x000fce0000000f00 */
[----:B------:R-:W-:Y:S05]  /*4e20*/  WARPSYNC.COLLECTIVE R15, `(.L_x_9221) ;  /* 0x000000000f087348 */ /* 0x000fea0003c00000 */
[----:B------:R0:W1:Y:S02]  /*4e30*/  SHFL.BFLY P6, R14, R13, R12, R11 ;  /* 0x0c00000c0d0e7389 */ /* 0x00006400000c000b */
[----:B01----:R-:W-:Y:S05]  /*4e40*/  ENDCOLLECTIVE ;  /* 0x000000000000791b */ /* 0x003fea0003800000 */
.L_x_9221:
[----:B------:R-:W-:Y:S05]  /*4e50*/  BRA `(.L_x_9222) ;  /* 0xffffffcc00f87947 */ /* 0x000fea000383ffff */
        .weak           $__internal_178_$__cuda_sm3x_div_rn_noftz_f32_slowpath
        .type           $__internal_178_$__cuda_sm3x_div_rn_noftz_f32_slowpath,@function
        .size           $__internal_178_$__cuda_sm3x_div_rn_noftz_f32_slowpath,(.L_x_15495 - $__internal_178_$__cuda_sm3x_div_rn_noftz_f32_slowpath)
$__internal_178_$__cuda_sm3x_div_rn_noftz_f32_slowpath:
        /* <DEDUP_REMOVED lines=34> */
.L_x_9224:
        /* <DEDUP_REMOVED lines=51> */
.L_x_9231:
[----:B------:R-:W-:-:S04]  /*53b0*/  LOP3.LUT R3, R3, 0x80000000, RZ, 0xc0, !PT ;  /* 0x8000000003037812 */ /* 0x000fc800078ec0ff */
[----:B------:R-:W-:Y:S01]  /*53c0*/  LOP3.LUT R3, R3, 0x7f800000, RZ, 0xfc, !PT ;  /* 0x7f80000003037812 */ /* 0x000fe200078efcff */
[----:B------:R-:W-:Y:S06]  /*53d0*/  BRA `(.L_x_9232) ;  /* 0x0000000000047947 */ /* 0x000fec0003800000 */
.L_x_9230:
[----:B------:R-:W-:-:S07]  /*53e0*/  LEA R3, R62, R3, 0x17 ;  /* 0x000000033e037211 */ /* 0x000fce00078eb8ff */
.L_x_9232:
[----:B------:R-:W-:Y:S05]  /*53f0*/  BSYNC.RECONVERGENT B2 ;  /* 0x0000000000027941 */ /* 0x000fea0003800200 */
.L_x_9229:
[----:B------:R-:W-:Y:S05]  /*5400*/  BRA `(.L_x_9233) ;  /* 0x0000000000207947 */ /* 0x000fea0003800000 */
.L_x_9228:
[----:B------:R-:W-:-:S04]  /*5410*/  LOP3.LUT R3, R12, 0x80000000, R3, 0x48, !PT ;  /* 0x800000000c037812 */ /* 0x000fc800078e4803 */
[----:B------:R-:W-:Y:S01]  /*5420*/  LOP3.LUT R3, R3, 0x7f800000, RZ, 0xfc, !PT ;  /* 0x7f80000003037812 */ /* 0x000fe200078efcff */
[----:B------:R-:W-:Y:S06]  /*5430*/  BRA `(.L_x_9233) ;  /* 0x0000000000147947 */ /* 0x000fec0003800000 */
.L_x_9227:
[----:B------:R-:W-:Y:S01]  /*5440*/  LOP3.LUT R3, R12, 0x80000000, R3, 0x48, !PT ;  /* 0x800000000c037812 */ /* 0x000fe200078e4803 */
[----:B------:R-:W-:Y:S06]  /*5450*/  BRA `(.L_x_9233) ;  /* 0x00000000000c7947 */ /* 0x000fec0003800000 */
.L_x_9226:
[----:B------:R-:W0:Y:S01]  /*5460*/  MUFU.RSQ R3, -QNAN ;  /* 0xffc0000000037908 */ /* 0x000e220000001400 */
[----:B------:R-:W-:Y:S05]  /*5470*/  BRA `(.L_x_9233) ;  /* 0x0000000000047947 */ /* 0x000fea0003800000 */
.L_x_9225:
[----:B------:R-:W-:-:S07]  /*5480*/  FADD.FTZ R3, R3, R12 ;  /* 0x0000000c03037221 */ /* 0x000fce0000010000 */
.L_x_9233:
[----:B------:R-:W-:Y:S05]  /*5490*/  BSYNC.RECONVERGENT B1 ;  /* 0x0000000000017941 */ /* 0x000fea0003800200 */
.L_x_9223:
[----:B------:R-:W-:Y:S01]  /*54a0*/  HFMA2 R13, -RZ, RZ, 0, 0 ;  /* 0x00000000ff0d7431 */ /* 0x000fe200000001ff */
[----:B------:R-:W-:-:S04]  /*54b0*/  MOV R12, R14 ;  /* 0x0000000e000c7202 */ /* 0x000fc80000000f00 */
[----:B0-----:R-:W-:Y:S05]  /*54c0*/  RET.REL.NODEC R12 `(_ZN7oneflow4cuda7softmax15SoftmaxWarpImplI10SimpleLoadIffE11SimpleStoreIffEfLi1ELi23ELi32ELi1ELb1ELNS1_9AlgorithmE0EEEvT_T0_ll) ;  /* 0xffffffa80ccc7950 */ /* 0x001fea0003c3ffff */
.L_x_9234:
        /* <DEDUP_REMOVED lines=11> */
.L_x_15495:


//--------------------- .text._ZN7oneflow4cuda7softmax15SoftmaxWarpImplI10SimpleLoadIffE11SimpleStoreIffEfLi1ELi23ELi32ELi1ELb0ELNS1_9AlgorithmE0EEEvT_T0_ll --------------------------
	.section	.text._ZN7oneflow4cuda7softmax15SoftmaxWarpImplI10SimpleLoadIffE11SimpleStoreIffEfLi1ELi23ELi32ELi1ELb0ELNS1_9AlgorithmE0EEEvT_T0_ll,"ax",@progbits
	.align	128
        .global         _ZN7oneflow4cuda7softmax15SoftmaxWarpImplI10SimpleLoadIffE11SimpleStoreIffEfLi1ELi23ELi32ELi1ELb0ELNS1_9AlgorithmE0EEEvT_T0_ll
        .type           _ZN7oneflow4cuda7softmax15SoftmaxWarpImplI10SimpleLoadIffE11SimpleStoreIffEfLi1ELi23ELi32ELi1ELb0ELNS1_9AlgorithmE0EEEvT_T0_ll,@function
        .size           _ZN7oneflow4cuda7softmax15SoftmaxWarpImplI10SimpleLoadIffE11SimpleStoreIffEfLi1ELi23ELi32ELi1ELb0ELNS1_9AlgorithmE0EEEvT_T0_ll,(.L_x_15496 - _ZN7oneflow4cuda7softmax15SoftmaxWarpImplI10SimpleLoadIffE11SimpleStoreIffEfLi1ELi23ELi32ELi1ELb0ELNS1_9AlgorithmE0EEEvT_T0_ll)
        .other          _ZN7oneflow4cuda7softmax15SoftmaxWarpImplI10SimpleLoadIffE11SimpleStoreIffEfLi1ELi23ELi32ELi1ELb0ELNS1_9AlgorithmE0EEEvT_T0_ll,@"STO_CUDA_ENTRY STV_DEFAULT"
_ZN7oneflow4cuda7softmax15SoftmaxWarpImplI10SimpleLoadIffE11SimpleStoreIffEfLi1ELi23ELi32ELi1ELb0ELNS1_9AlgorithmE0EEEvT_T0_ll:
.text._ZN7oneflow4cuda7softmax15SoftmaxWarpImplI10SimpleLoadIffE11SimpleStoreIffEfLi1ELi23ELi32ELi1ELb0ELNS1_9AlgorithmE0EEEvT_T0_ll:
        /* <DEDUP_REMOVED lines=24> */
.L_x_9235:
        /* <DEDUP_REMOVED lines=13> */
.L_x_9283:
        /* <DEDUP_REMOVED lines=312> */
.L_x_9295:
        /* <DEDUP_REMOVED lines=12> */
[----:B01----:R-:W-:Y:S05]  /*1690*/  CALL.REL.NOINC `($__internal_179_$__cuda_sm3x_div_rn_noftz_f32_slowpath) ;  /* 0x0000002800d07944 */ /* 0x003fea0003c00000 */
[----:B------:R-:W-:-:S07]  /*16a0*/  MOV R14, R32 ;  /* 0x00000020000e7202 */ /* 0x000fce0000000f00 */
.L_x_9238:
[----:B------:R-:W-:Y:S05]  /*16b0*/  BSYNC.RECONVERGENT B2 ;  /* 0x0000000000027941 */ /* 0x000fea0003800200 */
.L_x_9237:
        /* <DEDUP_REMOVED lines=12> */
[----:B01----:R-:W-:Y:S05]  /*1780*/  CALL.REL.NOINC `($__internal_179_$__cuda_sm3x_div_rn_noftz_f32_slowpath) ;  /* 0x0000002800947944 */ /* 0x003fea0003c00000 */
[----:B------:R-:W-:-:S07]  /*1790*/  MOV R29, R32 ;  /* 0x00000020001d7202 */ /* 0x000fce0000000f00 */
.L_x_9240:
[----:B------:R-:W-:Y:S05]  /*17a0*/  BSYNC.RECONVERGENT B2 ;  /* 0x0000000000027941 */ /* 0x000fea0003800200 */
.L_x_9239:
        /* <DEDUP_REMOVED lines=14> */
.L_x_9242:
[----:B------:R-:W-:Y:S05]  /*1890*/  BSYNC.RECONVERGENT B2 ;  /* 0x0000000000027941 */ /* 0x000fea0003800200 */
.L_x_9241:
        /* <DEDUP_REMOVED lines=14> */
.L_x_9244:
[----:B------:R-:W-:Y:S05]  /*1980*/  BSYNC.RECONVERGENT B2 ;  /* 0x0000000000027941 */ /* 0x000fea0003800200 */
.L_x_9243:
        /* <DEDUP_REMOVED lines=14> */
.L_x_9246:
[----:B------:R-:W-:Y:S05]  /*1a70*/  BSYNC.RECONVERGENT B2 ;  /* 0x0000000000027941 */ /* 0x000fea0003800200 */
.L_x_9245:
        /* <DEDUP_REMOVED lines=14> */
.L_x_9248:
[----:B------:R-:W-:Y:S05]  /*1b60*/  BSYNC.RECONVERGENT B2 ;  /* 0x0000000000027941 */ /* 0x000fea0003800200 */
.L_x_9247:
        /* <DEDUP_REMOVED lines=14> */
.L_x_9250:
[----:B------:R-:W-:Y:S05]  /*1c50*/  BSYNC.RECONVERGENT B2 ;  /* 0x0000000000027941 */ /* 0x000fea0003800200 */
.L_x_9249:
        /* <DEDUP_REMOVED lines=14> */
.L_x_9252:
[----:B------:R-:W-:Y:S05]  /*1d40*/  BSYNC.RECONVERGENT B2 ;  /* 0x0000000000027941 */ /* 0x000fea0003800200 */
.L_x_9251:
        /* <DEDUP_REMOVED lines=14> */
.L_x_9254:
[----:B------:R-:W-:Y:S05]  /*1e30*/  BSYNC.RECONVERGENT B2 ;  /* 0x0000000000027941 */ /* 0x000fea0003800200 */
.L_x_9253:
        /* <DEDUP_REMOVED lines=14> */
.L_x_9256:
[----:B------:R-:W-:Y:S05]  /*1f20*/  BSYNC.RECONVERGENT B2 ;  /* 0x0000000000027941 */ /* 0x000fea0003800200 */
.L_x_9255:
        /* <DEDUP_REMOVED lines=14> */
.L_x_9258:
[----:B------:R-:W-:Y:S05]  /*2010*/  BSYNC.RECONVERGENT B2 ;  /* 0x0000000000027941 */ /* 0x000fea0003800200 */
.L_x_9257:
        /* <DEDUP_REMOVED lines=14> */
.L_x_9260:
[----:B------:R-:W-:Y:S05]  /*2100*/  BSYNC.RECONVERGENT B2 ;  /* 0x0000000000027941 */ /* 0x000fea0003800200 */
.L_x_9259:
        /* <DEDUP_REMOVED lines=14> */
.L_x_9262:
[----:B------:R-:W-:Y:S05]  /*21f0*/  BSYNC.RECONVERGENT B2 ;  /* 0x0000000000027941 */ /* 0x000fea0003800200 */
.L_x_9261:
        /* <DEDUP_REMOVED lines=14> */
.L_x_9264:
[----:B------:R-:W-:Y:S05]  /*22e0*/  BSYNC.RECONVERGENT B2 ;  /* 0x0000000000027941 */ /* 0x000fea0003800200 */
.L_x_9263:
        /* <DEDUP_REMOVED lines=14> */
.L_x_9266:
[----:B------:R-:W-:Y:S05]  /*23d0*/  BSYNC.RECONVERGENT B2 ;  /* 0x0000000000027941 */ /* 0x000fea0003800200 */
.L_x_9265:
        /* <DEDUP_REMOVED lines=14> */
.L_x_9268:
[----:B------:R-:W-:Y:S05]  /*24c0*/  BSYNC.RECONVERGENT B2 ;  /* 0x0000000000027941 */ /* 0x000fea0003800200 */
.L_x_9267:
        /* <DEDUP_REMOVED lines=14> */
.L_x_9270:
[----:B------:R-:W-:Y:S05]  /*25b0*/  BSYNC.RECONVERGENT B2 ;  /* 0x0000000000027941 */ /* 0x000fea0003800200 */
.L_x_9269:
        /* <DEDUP_REMOVED lines=14> */
.L_x_9272:
[----:B------:R-:W-:Y:S05]  /*26a0*/  BSYNC.RECONVERGENT B2 ;  /* 0x0000000000027941 */ /* 0x000fea0003800200 */
.L_x_9271:
        /* <DEDUP_REMOVED lines=14> */
.L_x_9274:
[----:B------:R-:W-:Y:S05]  /*2790*/  BSYNC.RECONVERGENT B2 ;  /* 0x0000000000027941 */ /* 0x000fea0003800200 */
.L_x_9273:
        /* <DEDUP_REMOVED lines=14> */
.L_x_9276:
[----:B------:R-:W-:Y:S05]  /*2880*/  BSYNC.RECONVERGENT B2 ;  /* 0x0000000000027941 */ /* 0x000fea0003800200 */
.L_x_9275:
        /* <DEDUP_REMOVED lines=14> */
.L_x_9278:
[----:B------:R-:W-:Y:S05]  /*2970*/  BSYNC.RECONVERGENT B2 ;  /* 0x0000000000027941 */ /* 0x000fea0003800200 */
.L_x_9277:
        /* <DEDUP_REMOVED lines=14> */
.L_x_9280:
[----:B------:R-:W-:Y:S05]  /*2a60*/  BSYNC.RECONVERGENT B2 ;  /* 0x0000000000027941 */ /* 0x000fea0003800200 */
.L_x_9279:
        /* <DEDUP_REMOVED lines=14> */
.L_x_9282:
[----:B------:R-:W-:Y:S05]  /*2b50*/  BSYNC.RECONVERGENT B2 ;  /* 0x0000000000027941 */ /* 0x000fea0003800200 */
.L_x_9281:
        /* <DEDUP_REMOVED lines=63> */
.L_x_9236:
[----:B------:R-:W-:Y:S01]  /*2f50*/  BSSY B0, `(.L_x_9284) ;  /* 0x0000007000007945 */ /* 0x000fe20003800000 */
[----:B------:R-:W-:Y:S02]  /*2f60*/  MOV R12, 0x10 ;  /* 0x00000010000c7802 */ /* 0x000fe40000000f00 */
[----:B------:R-:W-:Y:S02]  /*2f70*/  MOV R11, 0x1f ;  /* 0x0000001f000b7802 */ /* 0x000fe40000000f00 */
[----:B------:R-:W-:-:S07]  /*2f80*/  MOV R15, 0xffffffff ;  /* 0xffffffff000f7802 */ /* 0x000fce0000000f00 */
[----:B0-----:R-:W-:Y:S05]  /*2f90*/  WARPSYNC.COLLECTIVE R15, `(.L_x_9285) ;  /* 0x000000000f087348 */ /* 0x001fea0003c00000 */
[----:B------:R1:W2:Y:S02]  /*2fa0*/  SHFL.BFLY P6, R14, R13, R12, R11 ;  /* 0x0c00000c0d0e7389 */ /* 0x0002a400000c000b */
[----:B012---:R-:W-:Y:S05]  /*2fb0*/  ENDCOLLECTIVE ;  /* 0x000000000000791b */ /* 0x007fea0003800000 */
.L_x_9285:
[----:B------:R-:W-:Y:S05]  /*2fc0*/  BSYNC B0 ;  /* 0x0000000000007941 */ /* 0x000fea0003800000 */
.L_x_9284:
        /* <DEDUP_REMOVED lines=8> */
.L_x_9286:
[----:B------:R-:W-:Y:S01]  /*3050*/  HFMA2 R12, -RZ, RZ, 0, 2.384185791015625e-07 ;  /* 0x00000004ff0c7431 */ /* 0x000fe200000001ff */
[----:B------:R-:W-:-:S04]  /*3060*/  FMNMX R0, R13, R14, !PT ;  /* 0x0000000e0d007209 */ /* 0x000fc80007800000 */
[----:B------:R-:W-:-:S07]  /*3070*/  MOV R13, R0 ;  /* 0x00000000000d7202 */ /* 0x000fce0000000f00 */
[----:B------:R-:W-:Y:S05]  /*3080*/  WARPSYNC.COLLECTIVE R15, `(.L_x_9287) ;  /* 0x000000000f087348 */ /* 0x000fea0003c00000 */
[----:B------:R0:W1:Y:S02]  /*3090*/  SHFL.BFLY P6, R14, R13, R12, R11 ;  /* 0x0c00000c0d0e7389 */ /* 0x00006400000c000b */
[----:B01----:R-:W-:Y:S05]  /*30a0*/  ENDCOLLECTIVE ;  /* 0x000000000000791b */ /* 0x003fea0003800000 */
.L_x_9287:
[----:B------:R-:W-:Y:S01]  /*30b0*/  HFMA2 R12, -RZ, RZ, 0, 1.1920928955078125e-07 ;  /* 0x00000002ff0c7431 */ /* 0x000fe200000001ff */
[----:B------:R-:W-:-:S04]  /*30c0*/  FMNMX R2, R0, R14, !PT ;  /* 0x0000000e00027209 */ /* 0x000fc80007800000 */
[----:B------:R-:W-:-:S07]  /*30d0*/  MOV R13, R2 ;  /* 0x00000002000d7202 */ /* 0x000fce0000000f00 */
[----:B------:R-:W-:Y:S05]  /*30e0*/  WARPSYNC.COLLECTIVE R15, `(.L_x_9288) ;  /* 0x000000000f087348 */ /* 0x000fea0003c00000 */
[----:B------:R0:W1:Y:S02]  /*30f0*/  SHFL.BFLY P6, R14, R13, R12, R11 ;  /* 0x0c00000c0d0e7389 */ /* 0x00006400000c000b */
[----:B01----:R-:W-:Y:S05]  /*3100*/  ENDCOLLECTIVE ;  /* 0x000000000000791b */ /* 0x003fea0003800000 */
.L_x_9288:
[----:B------:R-:W-:Y:S01]  /*3110*/  HFMA2 R12, -RZ, RZ, 0, 5.9604644775390625e-08 ;  /* 0x00000001ff0c7431 */ /* 0x000fe200000001ff */
[----:B------:R-:W-:-:S04]  /*3120*/  FMNMX R3, R2, R14, !PT ;  /* 0x0000000e02037209 */ /* 0x000fc80007800000 */
[----:B------:R-:W-:-:S07]  /*3130*/  MOV R13, R3 ;  /* 0x00000003000d7202 */ /* 0x000fce0000000f00 */
[----:B------:R-:W-:Y:S05]  /*3140*/  WARPSYNC.COLLECTIVE R15, `(.L_x_9289) ;  /* 0x000000000f087348 */ /* 0x000fea0003c00000 */
[----:B------:R0:W1:Y:S02]  /*3150*/  SHFL.BFLY P6, R14, R13, R12, R11 ;  /* 0x0c00000c0d0e7389 */ /* 0x00006400000c000b */
[----:B01----:R-:W-:Y:S05]  /*3160*/  ENDCOLLECTIVE ;  /* 0x000000000000791b */ /* 0x003fea0003800000 */
.L_x_9289:
        /* <DEDUP_REMOVED lines=238> */
.L_x_9290:
[----:B------:R-:W-:Y:S02]  /*4050*/  HFMA2 R12, -RZ, RZ, 0, 4.76837158203125e-07 ;  /* 0x00000008ff0c7431 */ /* 0x000fe400000001ff */
[----:B------:R-:W-:-:S05]  /*4060*/  FADD R29, R13, R14 ;  /* 0x0000000e0d1d7221 */ /* 0x000fca0000000000 */
[----:B------:R-:W-:-:S07]  /*4070*/  MOV R13, R29 ;  /* 0x0000001d000d7202 */ /* 0x000fce0000000f00 */
[----:B------:R-:W-:Y:S05]  /*4080*/  WARPSYNC.COLLECTIVE R15, `(.L_x_9291) ;  /* 0x000000000f087348 */ /* 0x000fea0003c00000 */
[----:B------:R0:W1:Y:S02]  /*4090*/  SHFL.BFLY P6, R14, R13, R12, R11 ;  /* 0x0c00000c0d0e7389 */ /* 0x00006400000c000b */
[----:B01----:R-:W-:Y:S05]  /*40a0*/  ENDCOLLECTIVE ;  /* 0x000000000000791b */ /* 0x003fea0003800000 */
.L_x_9291:
[----:B------:R-:W-:Y:S02]  /*40b0*/  HFMA2 R12, -RZ, RZ, 0, 2.384185791015625e-07 ;  /* 0x00000004ff0c7431 */ /* 0x000fe400000001ff */
[----:B------:R-:W-:-:S05]  /*40c0*/  FADD R32, R29, R14 ;  /* 0x0000000e1d207221 */ /* 0x000fca0000000000 */
[----:B------:R-:W-:-:S07]  /*40d0*/  MOV R13, R32 ;  /* 0x00000020000d7202 */ /* 0x000fce0000000f00 */
[----:B------:R-:W-:Y:S05]  /*40e0*/  WARPSYNC.COLLECTIVE R15, `(.L_x_9292) ;  /* 0x000000000f087348 */ /* 0x000fea0003c00000 */
[----:B------:R0:W1:Y:S02]  /*40f0*/  SHFL.BFLY P6, R14, R13, R12, R11 ;  /* 0x0c00000c0d0e7389 */ /* 0x00006400000c000b */
[----:B01----:R-:W-:Y:S05]  /*4100*/  ENDCOLLECTIVE ;  /* 0x000000000000791b */ /* 0x003fea0003800000 */
.L_x_9292:
[----:B------:R-:W-:Y:S02]  /*4110*/  HFMA2 R12, -RZ, RZ, 0, 1.1920928955078125e-07 ;  /* 0x00000002ff0c7431 */ /* 0x000fe400000001ff */
[----:B------:R-:W-:-:S05]  /*4120*/  FADD R33, R32, R14 ;  /* 0x0000000e20217221 */ /* 0x000fca0000000000 */
[----:B------:R-:W-:-:S07]  /*4130*/  MOV R13, R33 ;  /* 0x00000021000d7202 */ /* 0x000fce0000000f00 */
[----:B------:R-:W-:Y:S05]  /*4140*/  WARPSYNC.COLLECTIVE R15, `(.L_x_9293) ;  /* 0x000000000f087348 */ /* 0x000fea0003c00000 */
[----:B------:R0:W1:Y:S02]  /*4150*/  SHFL.BFLY P6, R14, R13, R12, R11 ;  /* 0x0c00000c0d0e7389 */ /* 0x00006400000c000b */
[----:B01----:R-:W-:Y:S05]  /*4160*/  ENDCOLLECTIVE ;  /* 0x000000000000791b */ /* 0x003fea0003800000 */
.L_x_9293:
[----:B------:R-:W-:Y:S02]  /*4170*/  HFMA2 R12, -RZ, RZ, 0, 5.9604644775390625e-08 ;  /* 0x00000001ff0c7431 */ /* 0x000fe400000001ff */
[----:B------:R-:W-:-:S05]  /*4180*/  FADD R38, R33, R14 ;  /* 0x0000000e21267221 */ /* 0x000fca0000000000 */
[----:B------:R-:W-:-:S07]  /*4190*/  MOV R13, R38 ;  /* 0x00000026000d7202 */ /* 0x000fce0000000f00 */
[----:B------:R-:W-:Y:S05]  /*41a0*/  WARPSYNC.COLLECTIVE R15, `(.L_x_9294) ;  /* 0x000000000f087348 */ /* 0x000fea0003c00000 */
[----:B------:R0:W1:Y:S02]  /*41b0*/  SHFL.BFLY P6, R14, R13, R12, R11 ;  /* 0x0c00000c0d0e7389 */ /* 0x00006400000c000b */
[----:B01----:R-:W-:Y:S05]  /*41c0*/  ENDCOLLECTIVE ;  /* 0x000000000000791b */ /* 0x003fea0003800000 */
.L_x_9294:
[----:B------:R-:W-:Y:S05]  /*41d0*/  BRA `(.L_x_9295) ;  /* 0xffffffd000fc7947 */ /* 0x000fea000383ffff */
        .weak           $__internal_179_$__cuda_sm3x_div_rn_noftz_f32_slowpath
        .type           $__internal_179_$__cuda_sm3x_div_rn_noftz_f32_slowpath,@function
        .size           $__internal_179_$__cuda_sm3x_div_rn_noftz_f32_slowpath,(.L_x_15496 - $__internal_179_$__cuda_sm3x_div_rn_noftz_f32_slowpath)
$__internal_179_$__cuda_sm3x_div_rn_noftz_f32_slowpath:
        /* <DEDUP_REMOVED lines=35> */
.L_x_9297:
        /* <DEDUP_REMOVED lines=51> */
.L_x_9304:
[----:B------:R-:W-:-:S04]  /*4740*/  LOP3.LUT R32, R32, 0x80000000, RZ, 0xc0, !PT ;  /* 0x8000000020207812 */ /* 0x000fc800078ec0ff */
[----:B------:R-:W-:Y:S01]  /*4750*/  LOP3.LUT R32, R32, 0x7f800000, RZ, 0xfc, !PT ;  /* 0x7f80000020207812 */ /* 0x000fe200078efcff */
[----:B------:R-:W-:Y:S06]  /*4760*/  BRA `(.L_x_9305) ;  /* 0x0000000000047947 */ /* 0x000fec0003800000 */
.L_x_9303:
[----:B------:R-:W-:-:S07]  /*4770*/  LEA R32, R13, R32, 0x17 ;  /* 0x000000200d207211 */ /* 0x000fce00078eb8ff */
.L_x_9305:
[----:B------:R-:W-:Y:S05]  /*4780*/  BSYNC.RECONVERGENT B1 ;  /* 0x0000000000017941 */ /* 0x000fea0003800200 */
.L_x_9302:
[----:B------:R-:W-:Y:S05]  /*4790*/  BRA `(.L_x_9306) ;  /* 0x0000000000207947 */ /* 0x000fea0003800000 */
.L_x_9301:
[----:B------:R-:W-:-:S04]  /*47a0*/  LOP3.LUT R11, R11, 0x80000000, R28, 0x48, !PT ;  /* 0x800000000b0b7812 */ /* 0x000fc800078e481c */
[----:B------:R-:W-:Y:S01]  /*47b0*/  LOP3.LUT R32, R11, 0x7f800000, RZ, 0xfc, !PT ;  /* 0x7f8000000b207812 */ /* 0x000fe200078efcff */
[----:B------:R-:W-:Y:S06]  /*47c0*/  BRA `(.L_x_9306) ;  /* 0x0000000000147947 */ /* 0x000fec0003800000 */
.L_x_9300:
[----:B------:R-:W-:Y:S01]  /*47d0*/  LOP3.LUT R32, R11, 0x80000000, R28, 0x48, !PT ;  /* 0x800000000b207812 */ /* 0x000fe200078e481c */
[----:B------:R-:W-:Y:S06]  /*47e0*/  BRA `(.L_x_9306) ;  /* 0x00000000000c7947 */ /* 0x000fec0003800000 */
.L_x_9299:
[----:B------:R-:W0:Y:S01]  /*47f0*/  MUFU.RSQ R32, -QNAN ;  /* 0xffc0000000207908 */ /* 0x000e220000001400 */
[----:B------:R-:W-:Y:S05]  /*4800*/  BRA `(.L_x_9306) ;  /* 0x0000000000047947 */ /* 0x000fea0003800000 */
.L_x_9298:
[----:B------:R-:W-:-:S07]  /*4810*/  FADD.FTZ R32, R28, R11 ;  /* 0x0000000b1c207221 */ /* 0x000fce0000010000 */
.L_x_9306:
[----:B------:R-:W-:Y:S05]  /*4820*/  BSYNC.RECONVERGENT B0 ;  /* 0x0000000000007941 */ /* 0x000fea0003800200 */
.L_x_9296:
[----:B------:R-:W-:-:S04]  /*4830*/  HFMA2 R13, -RZ, RZ, 0, 0 ;  /* 0x00000000ff0d7431 */ /* 0x000fc800000001ff */
[----:B0-----:R-:W-:Y:S05]  /*4840*/  RET.REL.NODEC R12 `(_ZN7oneflow4cuda7softmax15SoftmaxWarpImplI10SimpleLoadIffE11SimpleStoreIffEfLi1ELi23ELi32ELi1ELb0ELNS1_9AlgorithmE0EEEvT_T0_ll) ;  /* 0xffffffb40cec7950 */ /* 0x001fea0003c3ffff */
.L_x_9307:
        /* <DEDUP_REMOVED lines=11> */
.L_x_15496:


//--------------------- .text._ZN7oneflow4cuda7softmax15SoftmaxWarpImplI10SimpleLoadIffE11SimpleStoreIffEfLi1ELi22ELi32ELi1ELb1ELNS1_9AlgorithmE0EEEvT_T0_ll --------------------------
	.section	.text._ZN7oneflow4cuda7softmax15SoftmaxWarpImplI10SimpleLoadIffE11SimpleStoreIffEfLi1ELi22ELi32ELi1ELb1ELNS1_9AlgorithmE0EEEvT_T0_ll,"ax",@progbits
	.align	128
        .global         _ZN7oneflow4cuda7softmax15SoftmaxWarpImplI10SimpleLoadIffE11SimpleStoreIffEfLi1ELi22ELi32ELi1ELb1ELNS1_9AlgorithmE0EEEvT_T0_ll
        .type           _ZN7oneflow4cuda7softmax15SoftmaxWarpImplI10SimpleLoadIffE11SimpleStoreIffEfLi1ELi22ELi32ELi1ELb1ELNS1_9AlgorithmE0EEEvT_T0_ll,@function
        .size           _ZN7oneflow4cuda7softmax15SoftmaxWarpImplI10SimpleLoadIffE11SimpleStoreIffEfLi1ELi22ELi32ELi1ELb1ELNS1_9AlgorithmE0EEEvT_T0_ll,(.L_x_15497 - _ZN7oneflow4cuda7softmax15SoftmaxWarpImplI10SimpleLoadIffE11SimpleStoreIffEfLi1ELi22ELi32ELi1ELb1ELNS1_9AlgorithmE0EEEvT_T0_ll)
        .other          _ZN7oneflow4cuda7softmax15SoftmaxWarpImplI10SimpleLoadIffE11SimpleStoreIffEfLi1ELi22ELi32ELi1ELb1ELNS1_9AlgorithmE0EEEvT_T0_ll,@"STO_CUDA_ENTRY STV_DEFAULT"
_ZN7oneflow4cuda7softmax15SoftmaxWarpImplI10SimpleLoadIffE11SimpleStoreIffEfLi1ELi22ELi32ELi1ELb1ELNS1_9AlgorithmE0EEEvT_T0_ll:
.text._ZN7oneflow4cuda7softmax15SoftmaxWarpImplI10SimpleLoadIffE11SimpleStoreIffEfLi1ELi22ELi32ELi1ELb1ELNS1_9AlgorithmE0EEEvT_T0_ll:
        /* <DEDUP_REMOVED lines=25> */
.L_x_9308:
        /* <DEDUP_REMOVED lines=35> */
.L_x_9355:
        /* <DEDUP_REMOVED lines=10> */
[C---:B0-----:R-:W-:Y:S01]  /*0460*/  IMAD.WIDE.U32 R4, R37.reuse, UR42, R2 ;  /* 0x0000002a25047c25 */ /* 0x041fe2000f8e0002 */
        /* <DEDUP_REMOVED lines=8> */
[----:B------:R-:W-:Y:S02]  /*04f0*/  LEA.HI.X R3, R4, UR41, R3, 0x2, P2 ;  /* 0x0000002904037c11 */ /* 0x000fe400090f1403 */
[----:B------:R-:W-:Y:S02]  /*0500*/  MOV R4, 0xff800000 ;  /* 0xff80000000047802 */ /* 0x000fe40000000f00 */
[----:B------:R-:W-:-:S02]  /*0510*/  @!P6 R2UR UR8, R30 ;  /* 0x000000001e08e2ca */ /* 0x000fc400000e0000 */
[C---:B------:R-:W-:Y:S02]  /*0520*/  @!P6 R2UR UR9, R31.reuse ;  /* 0x000000001f09e2ca */ /* 0x040fe400000e0000 */
[----:B------:R-:W-:Y:S01]  /*0530*/  MOV R6, 0xff800000 ;  /* 0xff80000000067802 */ /* 0x000fe20000000f00 */
[----:B------:R-:W2:Y:S01]  /*0540*/  @!P0 LDG.E R4, desc[UR4][R2.64] ;  /* 0x0000000402048981 */ /* 0x000ea2000c1e1900 */
        /* <DEDUP_REMOVED lines=21> */
[----:B------:R-:W-:Y:S01]  /*06a0*/  MOV R66, 0xff800000 ;  /* 0xff80000000427802 */ /* 0x000fe20000000f00 */
[----:B------:R-:W5:Y:S01]  /*06b0*/  @!P2 LDG.E R64, desc[UR4][R2.64+0x200] ;  /* 0x000200040240a981 */ /* 0x000f62000c1e1900 */
[----:B------:R-:W-:-:S02]  /*06c0*/  MOV R68, 0xff800000 ;  /* 0xff80000000447802 */ /* 0x000fc40000000f00 */
[----:B------:R-:W-:Y:S02]  /*06d0*/  MOV R70, 0xff800000 ;  /* 0xff80000000467802 */ /* 0x000fe40000000f00 */
[----:B------:R-:W5:Y:S01]  /*06e0*/  @!P3 LDG.E R66, desc[UR6][R2.64+0x280] ;  /* 0x000280060242b981 */ /* 0x000f62000c1e1900 */
[----:B------:R-:W-:-:S04]  /*06f0*/  MOV R72, 0xff800000 ;  /* 0xff80000000487802 */ /* 0x000fc80000000f00 */
[----:B------:R-:W5:Y:S01]  /*0700*/  @!P5 LDG.E R68, desc[UR8][R2.64+0x300] ;  /* 0x000300080244d981 */ /* 0x000f62000c1e1900 */
        /* <DEDUP_REMOVED lines=10> */
[----:B------:R-:W-:-:S05]  /*07b0*/  ISETP.GE.AND.EX P1, PT, RZ, UR45, PT, P1 ;  /* 0x0000002dff007c0c */ /* 0x000fca000bf26310 */
[----:B------:R-:W-:Y:S02]  /*07c0*/  @!P4 R2UR UR10, R30 ;  /* 0x000000001e0ac2ca */ /* 0x000fe400000e0000 */
[----:B------:R-:W-:-:S04]  /*07d0*/  @!P4 R2UR UR11, R31 ;  /* 0x000000001f0bc2ca */ /* 0x000fc800000e0000 */
[C---:B------:R-:W-:Y:S02]  /*07e0*/  @!P6 R2UR UR4, R30.reuse ;  /* 0x000000001e04e2ca */ /* 0x040fe400000e0000 */
[C---:B------:R-:W-:Y:S02]  /*07f0*/  @!P6 R2UR UR5, R31.reuse ;  /* 0x000000001f05e2ca */ /* 0x040fe400000e0000 */
[----:B------:R-:W-:Y:S02]  /*0800*/  @!P1 R2UR UR6, R30 ;  /* 0x000000001e0692ca */ /* 0x000fe400000e0000 */
[----:B------:R-:W-:-:S03]  /*0810*/  @!P1 R2UR UR7, R31 ;  /* 0x000000001f0792ca */ /* 0x000fc600000e0000 */
[----:B------:R-:W2:Y:S06]  /*0820*/  @!P4 LDG.E R70, desc[UR10][R2.64+0x380] ;  /* 0x0003800a0246c981 */ /* 0x000eac000c1e1900 */
[----:B------:R-:W3:Y:S04]  /*0830*/  @!P6 LDG.E R72, desc[UR4][R2.64+0x400] ;  /* 0x000400040248e981 */ /* 0x000ee8000c1e1900 */
[----:B------:R-:W4:Y:S01]  /*0840*/  @!P1 LDG.E R74, desc[UR6][R2.64+0x480] ;  /* 0x00048006024a9981 */ /* 0x000f22000c1e1900 */
[----:B------:R-:W-:-:S02]  /*0850*/  @!P2 FMNMX R13, R13, R64, !PT ;  /* 0x000000400d0da209 */ /* 0x000fc40007800000 */
[----:B------:R-:W-:Y:S02]  /*0860*/  ISETP.GE.U32.AND P2, PT, R48, UR44, PT ;  /* 0x0000002c30007c0c */ /* 0x000fe4000bf46070 */
[----:B------:R-:W-:Y:S02]  /*0870*/  @!P3 FMNMX R13, R13, R66, !PT ;  /* 0x000000420d0db209 */ /* 0x000fe40007800000 */
[----:B------:R-:W-:Y:S02]  /*0880*/  ISETP.GE.U32.AND P3, PT, R49, UR44, PT ;  /* 0x0000002c31007c0c */ /* 0x000fe4000bf66070 */
[----:B------:R-:W-:Y:S02]  /*0890*/  ISETP.GE.AND.EX P2, PT, RZ, UR45, PT, P2 ;  /* 0x0000002dff007c0c */ /* 0x000fe4000bf46320 */
[----:B------:R-:W-:Y:S02]  /*08a0*/  @!P5 FMNMX R13, R13, R68, !PT ;  /* 0x000000440d0dd209 */ /* 0x000fe40007800000 */
[----:B------:R-:W-:-:S02]  /*08b0*/  ISETP.GE.U32.AND P5, PT, R50, UR44, PT ;  /* 0x0000002c32007c0c */ /* 0x000fc4000bfa6070 */
        /* <DEDUP_REMOVED lines=35> */
[----:B-----5:R-:W-:-:S02]  /*0af0*/  @!P2 FMNMX R13, R13, R76, !PT ;  /* 0x0000004c0d0da209 */ /* 0x020fc40007800000 */
        /* <DEDUP_REMOVED lines=41> */
[----:B-----5:R-:W-:-:S04]  /*0d90*/  @!P2 FMNMX R13, R13, R24, !PT ;  /* 0x000000180d0da209 */ /* 0x020fc80007800000 */
[----:B------:R-:W-:-:S04]  /*0da0*/  @!P3 FMNMX R13, R13, R22, !PT ;  /* 0x000000160d0db209 */ /* 0x000fc80007800000 */
[----:B------:R-:W-:Y:S01]  /*0db0*/  @!P5 FMNMX R13, R13, R20, !PT ;  /* 0x000000140d0dd209 */ /* 0x000fe20007800000 */
[----:B------:R-:W-:-:S03]  /*0dc0*/  UMOV UR4, 0xffffffff ;  /* 0xffffffff00047882 */ /* 0x000fc60000000000 */
[----:B--2---:R-:W-:-:S04]  /*0dd0*/  @!P4 FMNMX R13, R13, R18, !PT ;  /* 0x000000120d0dc209 */ /* 0x004fc80007800000 */
[----:B---3--:R-:W-:-:S04]  /*0de0*/  @!P6 FMNMX R13, R13, R16, !PT ;  /* 0x000000100d0de209 */ /* 0x008fc80007800000 */
[----:B----4-:R-:W-:Y:S01]  /*0df0*/  @!P1 FMNMX R13, R13, R10, !PT ;  /* 0x0000000a0d0d9209 */ /* 0x010fe20007800000 */
        /* <DEDUP_REMOVED lines=22> */
[-C--:B------:R-:W-:Y:S01]  /*0f60*/  FFMA.SAT R0, R69, R12.reuse, 0.5 ;  /* 0x3f00000045007423 */ /* 0x080fe2000000200c */
[C---:B------:R-:W-:Y:S01]  /*0f70*/  FADD R65, -R23.reuse, R66 ;  /* 0x0000004217417221 */ /* 0x040fe20000000100 */
[----:B------:R-:W-:Y:S01]  /*0f80*/  FADD R13, -R23, R18 ;  /* 0x00000012170d7221 */ /* 0x000fe20000000100 */
[----:B------:R-:W-:Y:S01]  /*0f90*/  FADD R4, R14, -12583039 ;  /* 0xcb40007f0e047421 */ /* 0x000fe20000000000 */
[-C--:B------:R-:W-:Y:S01]  /*0fa0*/  FFMA.RM R0, R0, R11.reuse, 12582913 ;  /* 0x4b40000100007423 */ /* 0x080fe2000000400b */
[-C--:B------:R-:W-:Y:S01]  /*0fb0*/  FFMA.SAT R18, R65, R12.reuse, 0.5 ;  /* 0x3f00000041127423 */ /* 0x080fe2000000200c */
[----:B------:R-:W-:Y:S01]  /*0fc0*/  FADD R63, -R23, R68 ;  /* 0x00000044173f7221 */ /* 0x000fe20000000100 */
[----:B------:R-:W-:Y:S01]  /*0fd0*/  FFMA R4, R71, 1.4426950216293334961, -R4 ;  /* 0x3fb8aa3b47047823 */ /* 0x000fe20000000804 */
[----:B------:R-:W-:Y:S01]  /*0fe0*/  FADD R2, R0, -12583039 ;  /* 0xcb40007f00027421 */ /* 0x000fe20000000000 */
[C---:B------:R-:W-:Y:S01]  /*0ff0*/  FADD R61, -R23.reuse, R70 ;  /* 0x00000046173d7221 */ /* 0x040fe20000000100 */
[----:B------:R-:W-:Y:S01]  /*1000*/  FADD R59, -R23, R72 ;  /* 0x00000048173b7221 */ /* 0x000fe20000000100 */
[----:B------:R-:W-:Y:S01]  /*1010*/  FFMA R71, R71, 1.925963033500011079e-08, R4 ;  /* 0x32a5706047477823 */ /* 0x000fe20000000004 */
[-C--:B------:R-:W-:Y:S01]  /*1020*/  FFMA.SAT R4, R73, R12.reuse, 0.5 ;  /* 0x3f00000049047423 */ /* 0x080fe2000000200c */
[----:B------:R-:W-:Y:S01]  /*1030*/  FFMA R2, R69, 1.4426950216293334961, -R2 ;  /* 0x3fb8aa3b45027823 */ /* 0x000fe20000000802 */
[C---:B------:R-:W-:Y:S01]  /*1040*/  FADD R5, -R23.reuse, R74 ;  /* 0x0000004a17057221 */ /* 0x040fe20000000100 */
[C---:B------:R-:W-:Y:S01]  /*1050*/  FADD R33, -R23.reuse, R76 ;  /* 0x0000004c17217221 */ /* 0x040fe20000000100 */
        /* <DEDUP_REMOVED lines=204> */
.L_x_9367:
        /* <DEDUP_REMOVED lines=12> */
[----:B------:R-:W-:Y:S05]  /*1de0*/  CALL.REL.NOINC `($__internal_180_$__cuda_sm3x_div_rn_noftz_f32_slowpath) ;  /* 0x0000002c005c7944 */ /* 0x000fea0003c00000 */
[----:B------:R-:W-:-:S07]  /*1df0*/  MOV R11, R3 ;  /* 0x00000003000b7202 */ /* 0x000fce0000000f00 */
.L_x_9312:
[----:B------:R-:W-:Y:S05]  /*1e00*/  BSYNC.RECONVERGENT B3 ;  /* 0x0000000000037941 */ /* 0x000fea0003800200 */
.L_x_9311:
        /* <DEDUP_REMOVED lines=12> */
[----:B------:R-:W-:Y:S05]  /*1ed0*/  CALL.REL.NOINC `($__internal_180_$__cuda_sm3x_div_rn_noftz_f32_slowpath) ;  /* 0x0000002c00207944 */ /* 0x000fea0003c00000 */
[----:B------:R-:W-:-:S07]  /*1ee0*/  MOV R15, R3 ;  /* 0x00000003000f7202 */ /* 0x000fce0000000f00 */
.L_x_9314:
[----:B------:R-:W-:Y:S05]  /*1ef0*/  BSYNC.RECONVERGENT B3 ;  /* 0x0000000000037941 */ /* 0x000fea0003800200 */
.L_x_9313:
        /* <DEDUP_REMOVED lines=14> */
.L_x_9316:
[----:B------:R-:W-:Y:S05]  /*1fe0*/  BSYNC.RECONVERGENT B3 ;  /* 0x0000000000037941 */ /* 0x000fea0003800200 */
.L_x_9315:
        /* <DEDUP_REMOVED lines=14> */
.L_x_9318:
[----:B------:R-:W-:Y:S05]  /*20d0*/  BSYNC.RECONVERGENT B3 ;  /* 0x0000000000037941 */ /* 0x000fea0003800200 */
.L_x_9317:
        /* <DEDUP_REMOVED lines=14> */
.L_x_9320:
[----:B------:R-:W-:Y:S05]  /*21c0*/  BSYNC.RECONVERGENT B3 ;  /* 0x0000000000037941 */ /* 0x000fea0003800200 */
.L_x_9319:
        /* <DEDUP_REMOVED lines=14> */
.L_x_9322:
[----:B------:R-:W-:Y:S05]  /*22b0*/  BSYNC.RECONVERGENT B3 ;  /* 0x0000000000037941 */ /* 0x000fea0003800200 */
.L_x_9321:
        /* <DEDUP_REMOVED lines=14> */
.L_x_9324:
[----:B------:R-:W-:Y:S05]  /*23a0*/  BSYNC.RECONVERGENT B3 ;  /* 0x0000000000037941 */ /* 0x000fea0003800200 */
.L_x_9323:
        /* <DEDUP_REMOVED lines=14> */
.L_x_9326:
[----:B------:R-:W-:Y:S05]  /*2490*/  BSYNC.RECONVERGENT B3 ;  /* 0x0000000000037941 */ /* 0x000fea0003800200 */
.L_x_9325:
        /* <DEDUP_REMOVED lines=14> */
.L_x_9328:
[----:B------:R-:W-:Y:S05]  /*2580*/  BSYNC.RECONVERGENT B3 ;  /* 0x0000000000037941 */ /* 0x000fea0003800200 */
.L_x_9327:
        /* <DEDUP_REMOVED lines=14> */
.L_x_9330:
[----:B------:R-:W-:Y:S05]  /*2670*/  BSYNC.RECONVERGENT B3 ;  /* 0x0000000000037941 */ /* 0x000fea0003800200 */
.L_x_9329:
        /* <DEDUP_REMOVED lines=14> */
.L_x_9332:
[----:B------:R-:W-:Y:S05]  /*2760*/  BSYNC.RECONVERGENT B3 ;  /* 0x0000000000037941 */ /* 0x000fea0003800200 */
.L_x_9331:
        /* <DEDUP_REMOVED lines=14> */
.L_x_9334:
[----:B------:R-:W-:Y:S05]  /*2850*/  BSYNC.RECONVERGENT B3 ;  /* 0x0000000000037941 */ /* 0x000fea0003800200 */
.L_x_9333:
        /* <DEDUP_REMOVED lines=12> */
[----:B------:R-:W-:Y:S05]  /*2920*/  CALL.REL.NOINC `($__internal_180_$__cuda_sm3x_div_rn_noftz_f32_slowpath) ;  /* 0x00000020008c7944 */ /* 0x000fea0003c00000 */
[----:B------:R-:W-:-:S07]  /*2930*/  MOV R17, R3 ;  /* 0x0000000300117202 */ /* 0x000fce0000000f00 */
.L_x_9336:
[----:B------:R-:W-:Y:S05]  /*2940*/  BSYNC.RECONVERGENT B3 ;  /* 0x0000000000037941 */ /* 0x000fea0003800200 */
.L_x_9335:
        /* <DEDUP_REMOVED lines=14> */
.L_x_9338:
[----:B------:R-:W-:Y:S05]  /*2a30*/  BSYNC.RECONVERGENT B3 ;  /* 0x0000000000037941 */ /* 0x000fea0003800200 */
.L_x_9337:
        /* <DEDUP_REMOVED lines=14> */
.L_x_9340:
[----:B------:R-:W-:Y:S05]  /*2b20*/  BSYNC.RECONVERGENT B3 ;  /* 0x0000000000037941 */ /* 0x000fea0003800200 */
.L_x_9339:
        /* <DEDUP_REMOVED lines=14> */
.L_x_9342:
[----:B------:R-:W-:Y:S05]  /*2c10*/  BSYNC.RECONVERGENT B3 ;  /* 0x0000000000037941 */ /* 0x000fea0003800200 */
.L_x_9341:
        /* <DEDUP_REMOVED lines=14> */
.L_x_9344:
[----:B------:R-:W-:Y:S05]  /*2d00*/  BSYNC.RECONVERGENT B3 ;  /* 0x0000000000037941 */ /* 0x000fea0003800200 */
.L_x_9343:
        /* <DEDUP_REMOVED lines=14> */
.L_x_9346:
[----:B------:R-:W-:Y:S05]  /*2df0*/  BSYNC.RECONVERGENT B3 ;  /* 0x0000000000037941 */ /* 0x000fea0003800200 */
.L_x_9345:
        /* <DEDUP_REMOVED lines=14> */
.L_x_9348:
[----:B------:R-:W-:Y:S05]  /*2ee0*/  BSYNC.RECONVERGENT B3 ;  /* 0x0000000000037941 */ /* 0x000fea0003800200 */
.L_x_9347:
        /* <DEDUP_REMOVED lines=14> */
.L_x_9350:
[----:B------:R-:W-:Y:S05]  /*2fd0*/  BSYNC.RECONVERGENT B3 ;  /* 0x0000000000037941 */ /* 0x000fea0003800200 */
.L_x_9349:
        /* <DEDUP_REMOVED lines=14> */
.L_x_9352:
[----:B------:R-:W-:Y:S05]  /*30c0*/  BSYNC.RECONVERGENT B3 ;  /* 0x0000000000037941 */ /* 0x000fea0003800200 */
.L_x_9351:
        /* <DEDUP_REMOVED lines=14> */
.L_x_9354:
[----:B------:R-:W-:Y:S05]  /*31b0*/  BSYNC.RECONVERGENT B3 ;  /* 0x0000000000037941 */ /* 0x000fea0003800200 */
.L_x_9353:
        /* <DEDUP_REMOVED lines=16> */
[----:B------:R-:W-:Y:S01]  /*32c0*/  ISETP.GE.U32.AND P3, PT, R44, UR44, PT ;  /* 0x0000002c2c007c0c */ /* 0x000fe2000bf66070 */
[----:B------:R0:W-:Y:S01]  /*32d0*/  @!P0 STG.E desc[UR4][R4.64], R11 ;  /* 0x0000000b04008986 */ /* 0x0001e2000c101904 */
        /* <DEDUP_REMOVED lines=20> */
[C---:B------:R-:W-:Y:S01]  /*3420*/  @!P4 R2UR UR12, R30.reuse ;  /* 0x000000001e0cc2ca */ /* 0x040fe200000e0000 */
[----:B------:R0:W-:Y:S01]  /*3430*/  @!P1 STG.E desc[UR6][R4.64+0x100], R29 ;  /* 0x0001001d04009986 */ /* 0x0001e2000c101906 */
[----:B------:R-:W-:Y:S02]  /*3440*/  ISETP.GE.AND.EX P0, PT, RZ, UR45, PT, P0 ;  /* 0x0000002dff007c0c */ /* 0x000fe4000bf06300 */
[C---:B------:R-:W-:Y:S01]  /*3450*/  @!P4 R2UR UR13, R31.reuse ;  /* 0x000000001f0dc2ca */ /* 0x040fe200000e0000 */
[----:B------:R0:W-:Y:S01]  /*3460*/  @!P6 STG.E desc[UR8][R4.64+0x180], R59 ;  /* 0x0001803b0400e986 */ /* 0x0001e2000c101908 */
[----:B------:R-:W-:Y:S02]  /*3470*/  @!P3 R2UR UR14, R30 ;  /* 0x000000001e0eb2ca */ /* 0x000fe400000e0000 */
[----:B------:R-:W-:Y:S01]  /*3480*/  @!P3 R2UR UR15, R31 ;  /* 0x000000001f0fb2ca */ /* 0x000fe200000e0000 */
[----:B------:R0:W-:Y:S01]  /*3490*/  @!P5 STG.E desc[UR10][R4.64+0x200], R61 ;  /* 0x0002003d0400d986 */ /* 0x0001e2000c10190a */
[----:B------:R-:W-:-:S02]  /*34a0*/  ISETP.GE.U32.AND P6, PT, R49, UR44, PT ;  /* 0x0000002c31007c0c */ /* 0x000fc4000bfc6070 */
[----:B------:R-:W-:Y:S02]  /*34b0*/  ISETP.GE.U32.AND P5, PT, R50, UR44, PT ;  /* 0x0000002c32007c0c */ /* 0x000fe4000bfa6070 */
[----:B------:R-:W-:Y:S02]  /*34c0*/  ISETP.GE.U32.AND P2, PT, R51, UR44, PT ;  /* 0x0000002c33007c0c */ /* 0x000fe4000bf46070 */
[----:B------:R-:W-:Y:S01]  /*34d0*/  @!P0 R2UR UR4, R30 ;  /* 0x000000001e0482ca */ /* 0x000fe200000e0000 */
[----:B------:R0:W-:Y:S01]  /*34e0*/  @!P4 STG.E desc[UR12][R4.64+0x280], R63 ;  /* 0x0002803f0400c986 */ /* 0x0001e2000c10190c */
[----:B------:R-:W-:Y:S02]  /*34f0*/  @!P0 R2UR UR5, R31 ;  /* 0x000000001f0582ca */ /* 0x000fe400000e0000 */
[----:B------:R-:W-:Y:S01]  /*3500*/  ISETP.GE.U32.AND P4, PT, R47, UR44, PT ;  /* 0x0000002c2f007c0c */ /* 0x000fe2000bf86070 */
[----:B------:R0:W-:Y:S01]  /*3510*/  @!P3 STG.E desc[UR14][R4.64+0x300], R65 ;  /* 0x000300410400b986 */ /* 0x0001e2000c10190e */
[----:B------:R-:W-:-:S02]  /*3520*/  ISETP.GE.U32.AND P3, PT, R48, UR44, PT ;  /* 0x0000002c30007c0c */ /* 0x000fc4000bf66070 */
[----:B------:R-:W-:Y:S02]  /*3530*/  ISETP.GE.U32.AND P1, PT, R52, UR44, PT ;  /* 0x0000002c34007c0c */ /* 0x000fe4000bf26070 */
[----:B------:R-:W-:Y:S02]  /*3540*/  ISETP.GE.AND.EX P4, PT, RZ, UR45, PT, P4 ;  /* 0x0000002dff007c0c */ /* 0x000fe4000bf86340 */
[----:B------:R-:W-:Y:S02]  /*3550*/  ISETP.GE.AND.EX P3, PT, RZ, UR45, PT, P3 ;  /* 0x0000002dff007c0c */ /* 0x000fe4000bf66330 */
[----:B------:R-:W-:Y:S01]  /*3560*/  ISETP.GE.AND.EX P6, PT, RZ, UR45, PT, P6 ;  /* 0x0000002dff007c0c */ /* 0x000fe2000bfc6360 */
[----:B------:R0:W-:Y:S01]  /*3570*/  @!P0 STG.E desc[UR4][R4.64+0x400], R67 ;  /* 0x0004004304008986 */ /* 0x0001e2000c101904 */
        /* <DEDUP_REMOVED lines=62> */
.L_x_9309:
[----:B------:R-:W-:Y:S05]  /*3960*/  EXIT ;  /* 0x000000000000794d */ /* 0x000fea0003800000 */
.L_x_9310:
[----:B------:R-:W-:Y:S01]  /*3970*/  BSSY B1, `(.L_x_9356) ;  /* 0x0000007000017945 */ /* 0x000fe20003800000 */
[----:B------:R-:W-:Y:S02]  /*3980*/  MOV R12, 0x10 ;  /* 0x00000010000c7802 */ /* 0x000fe40000000f00 */
[----:B------:R-:W-:Y:S02]  /*3990*/  MOV R11, 0x1f ;  /* 0x0000001f000b7802 */ /* 0x000fe40000000f00 */
[----:B------:R-:W-:-:S07]  /*39a0*/  MOV R15, 0xffffffff ;  /* 0xffffffff000f7802 */ /* 0x000fce0000000f00 */
[----:B------:R-:W-:Y:S05]  /*39b0*/  WARPSYNC.COLLECTIVE R15, `(.L_x_9357) ;  /* 0x000000000f087348 */ /* 0x000fea0003c00000 */
[----:B------:R0:W1:Y:S02]  /*39c0*/  SHFL.BFLY P6, R14, R13, R12, R11 ;  /* 0x0c00000c0d0e7389 */ /* 0x00006400000c000b */
[----:B01----:R-:W-:Y:S05]  /*39d0*/  ENDCOLLECTIVE ;  /* 0x000000000000791b */ /* 0x003fea0003800000 */
.L_x_9357:
[----:B------:R-:W-:Y:S05]  /*39e0*/  BSYNC B1 ;  /* 0x0000000000017941 */ /* 0x000fea0003800000 */
.L_x_9356:
        /* <DEDUP_REMOVED lines=9> */
.L_x_9358:
[----:B------:R-:W-:Y:S01]  /*3a80*/  HFMA2 R12, -RZ, RZ, 0, 2.384185791015625e-07 ;  /* 0x00000004ff0c7431 */ /* 0x000fe200000001ff */
[----:B------:R-:W-:-:S04]  /*3a90*/  FMNMX R0, R13, R14, !PT ;  /* 0x0000000e0d007209 */ /* 0x000fc80007800000 */
[----:B------:R-:W-:-:S07]  /*3aa0*/  MOV R13, R0 ;  /* 0x00000000000d7202 */ /* 0x000fce0000000f00 */
[----:B------:R-:W-:Y:S05]  /*3ab0*/  WARPSYNC.COLLECTIVE R15, `(.L_x_9359) ;  /* 0x000000000f087348 */ /* 0x000fea0003c00000 */
[----:B------:R0:W1:Y:S02]  /*3ac0*/  SHFL.BFLY P6, R14, R13, R12, R11 ;  /* 0x0c00000c0d0e7389 */ /* 0x00006400000c000b */
[----:B01----:R-:W-:Y:S05]  /*3ad0*/  ENDCOLLECTIVE ;  /* 0x000000000000791b */ /* 0x003fea0003800000 */
.L_x_9359:
[----:B------:R-:W-:Y:S01]  /*3ae0*/  HFMA2 R12, -RZ, RZ, 0, 1.1920928955078125e-07 ;  /* 0x00000002ff0c7431 */ /* 0x000fe200000001ff */
[----:B------:R-:W-:-:S04]  /*3af0*/  FMNMX R2, R0, R14, !PT ;  /* 0x0000000e00027209 */ /* 0x000fc80007800000 */
[----:B------:R-:W-:-:S07]  /*3b00*/  MOV R13, R2 ;  /* 0x00000002000d7202 */ /* 0x000fce0000000f00 */
[----:B------:R-:W-:Y:S05]  /*3b10*/  WARPSYNC.COLLECTIVE R15, `(.L_x_9360) ;  /* 0x000000000f087348 */ /* 0x000fea0003c00000 */
[----:B------:R0:W1:Y:S02]  /*3b20*/  SHFL.BFLY P6, R14, R13, R12, R11 ;  /* 0x0c00000c0d0e7389 */ /* 0x00006400000c000b */
[----:B01----:R-:W-:Y:S05]  /*3b30*/  ENDCOLLECTIVE ;  /* 0x000000000000791b */ /* 0x003fea0003800000 */
.L_x_9360:
[----:B------:R-:W-:Y:S01]  /*3b40*/  HFMA2 R12, -RZ, RZ, 0, 5.9604644775390625e-08 ;  /* 0x00000001ff0c7431 */ /* 0x000fe200000001ff */
[----:B------:R-:W-:-:S04]  /*3b50*/  FMNMX R3, R2, R14, !PT ;  /* 0x0000000e02037209 */ /* 0x000fc80007800000 */
[----:B------:R-:W-:-:S07]  /*3b60*/  MOV R13, R3 ;  /* 0x00000003000d7202 */ /* 0x000fce0000000f00 */
[----:B------:R-:W-:Y:S05]  /*3b70*/  WARPSYNC.COLLECTIVE R15, `(.L_x_9361) ;  /* 0x000000000f087348 */ /* 0x000fea0003c00000 */
[----:B------:R0:W1:Y:S02]  /*3b80*/  SHFL.BFLY P6, R14, R13, R12, R11 ;  /* 0x0c00000c0d0e7389 */ /* 0x00006400000c000b */
[----:B01----:R-:W-:Y:S05]  /*3b90*/  ENDCOLLECTIVE ;  /* 0x000000000000791b */ /* 0x003fea0003800000 */
.L_x_9361:
        /* <DEDUP_REMOVED lines=227> */
.L_x_9362:
[----:B------:R-:W-:Y:S02]  /*49d0*/  HFMA2 R12, -RZ, RZ, 0, 4.76837158203125e-07 ;  /* 0x00000008ff0c7431 */ /* 0x000fe400000001ff */
[----:B------:R-:W-:-:S05]  /*49e0*/  FADD R28, R13, R14 ;  /* 0x0000000e0d1c7221 */ /* 0x000fca0000000000 */
[----:B------:R-:W-:-:S07]  /*49f0*/  MOV R13, R28 ;  /* 0x0000001c000d7202 */ /* 0x000fce0000000f00 */
[----:B------:R-:W-:Y:S05]  /*4a00*/  WARPSYNC.COLLECTIVE R15, `(.L_x_9363) ;  /* 0x000000000f087348 */ /* 0x000fea0003c00000 */
[----:B------:R0:W1:Y:S02]  /*4a10*/  SHFL.BFLY P6, R14, R13, R12, R11 ;  /* 0x0c00000c0d0e7389 */ /* 0x00006400000c000b */
[----:B01----:R-:W-:Y:S05]  /*4a20*/  ENDCOLLECTIVE ;  /* 0x000000000000791b */ /* 0x003fea0003800000 */
.L_x_9363:
[----:B------:R-:W-:Y:S02]  /*4a30*/  HFMA2 R12, -RZ, RZ, 0, 2.384185791015625e-07 ;  /* 0x00000004ff0c7431 */ /* 0x000fe400000001ff */
[----:B------:R-:W-:-:S05]  /*4a40*/  FADD R29, R28, R14 ;  /* 0x0000000e1c1d7221 */ /* 0x000fca0000000000 */
[----:B------:R-:W-:-:S07]  /*4a50*/  MOV R13, R29 ;  /* 0x0000001d000d7202 */ /* 0x000fce0000000f00 */
[----:B------:R-:W-:Y:S05]  /*4a60*/  WARPSYNC.COLLECTIVE R15, `(.L_x_9364) ;  /* 0x000000000f087348 */ /* 0x000fea0003c00000 */
[----:B------:R0:W1:Y:S02]  /*4a70*/  SHFL.BFLY P6, R14, R13, R12, R11 ;  /* 0x0c00000c0d0e7389 */ /* 0x00006400000c000b */
[----:B01----:R-:W-:Y:S05]  /*4a80*/  ENDCOLLECTIVE ;  /* 0x000000000000791b */ /* 0x003fea0003800000 */
.L_x_9364:
[----:B------:R-:W-:Y:S02]  /*4a90*/  HFMA2 R12, -RZ, RZ, 0, 1.1920928955078125e-07 ;  /* 0x00000002ff0c7431 */ /* 0x000fe400000001ff */
[----:B------:R-:W-:-:S05]  /*4aa0*/  FADD R32, R29, R14 ;  /* 0x0000000e1d207221 */ /* 0x000fca0000000000 */
[----:B------:R-:W-:-:S07]  /*4ab0*/  MOV R13, R32 ;  /* 0x00000020000d7202 */ /* 0x000fce0000000f00 */
[----:B------:R-:W-:Y:S05]  /*4ac0*/  WARPSYNC.COLLECTIVE R15, `(.L_x_9365) ;  /* 0x000000000f087348 */ /* 0x000fea0003c00000 */
[----:B------:R0:W1:Y:S02]  /*4ad0*/  SHFL.BFLY P6, R14, R13, R12, R11 ;  /* 0x0c00000c0d0e7389 */ /* 0x00006400000c000b */
[----:B01----:R-:W-:Y:S05]  /*4ae0*/  ENDCOLLECTIVE ;  /* 0x000000000000791b */ /* 0x003fea0003800000 */
.L_x_9365:
[----:B------:R-:W-:Y:S02]  /*4af0*/  HFMA2 R12, -RZ, RZ, 0, 5.9604644775390625e-08 ;  /* 0x00000001ff0c7431 */ /* 0x000fe400000001ff */
[----:B------:R-:W-:-:S05]  /*4b00*/  FADD R33, R32, R14 ;  /* 0x0000000e20217221 */ /* 0x000fca0000000000 */
[----:B------:R-:W-:-:S07]  /*4b10*/  MOV R13, R33 ;  /* 0x00000021000d7202 */ /* 0x000fce0000000f00 */
[----:B------:R-:W-:Y:S05]  /*4b20*/  WARPSYNC.COLLECTIVE R15, `(.L_x_9366) ;  /* 0x000000000f087348 */ /* 0x000fea0003c00000 */
[----:B------:R0:W1:Y:S02]  /*4b30*/  SHFL.BFLY P6, R14, R13, R12, R11 ;  /* 0x0c00000c0d0e7389 */ /* 0x00006400000c000b */
[----:B01----:R-:W-:Y:S05]  /*4b40*/  ENDCOLLECTIVE ;  /* 0x000000000000791b */ /* 0x003fea0003800000 */
.L_x_9366:
[----:B------:R-:W-:Y:S05]  /*4b50*/  BRA `(.L_x_9367) ;  /* 0xffffffd000707947 */ /* 0x000fea000383ffff */
        .weak           $__internal_180_$__cuda_sm3x_div_rn_noftz_f32_slowpath
        .type           $__internal_180_$__cuda_sm3x_div_rn_noftz_f32_slowpath,@function
        .size           $__internal_180_$__cuda_sm3x_div_rn_noftz_f32_slowpath,(.L_x_15497 - $__internal_180_$__cuda_sm3x_div_rn_noftz_f32_slowpath)
$__internal_180_$__cuda_sm3x_div_rn_noftz_f32_slowpath:
        /* <DEDUP_REMOVED lines=34> */
.L_x_9369:
        /* <DEDUP_REMOVED lines=51> */
.L_x_9376:
[----:B------:R-:W-:-:S04]  /*50b0*/  LOP3.LUT R3, R3, 0x80000000, RZ, 0xc0, !PT ;  /* 0x8000000003037812 */ /* 0x000fc800078ec0ff */
[----:B------:R-:W-:Y:S01]  /*50c0*/  LOP3.LUT R3, R3, 0x7f800000, RZ, 0xfc, !PT ;  /* 0x7f80000003037812 */ /* 0x000fe200078efcff */
[----:B------:R-:W-:Y:S06]  /*50d0*/  BRA `(.L_x_9377) ;  /* 0x0000000000047947 */ /* 0x000fec0003800000 */
.L_x_9375:
[----:B------:R-:W-:-:S07]  /*50e0*/  LEA R3, R13, R3, 0x17 ;  /* 0x000000030d037211 */ /* 0x000fce00078eb8ff */
.L_x_9377:
[----:B------:R-:W-:Y:S05]  /*50f0*/  BSYNC.RECONVERGENT B2 ;  /* 0x0000000000027941 */ /* 0x000fea0003800200 */
.L_x_9374:
[----:B------:R-:W-:Y:S05]  /*5100*/  BRA `(.L_x_9378) ;  /* 0x0000000000207947 */ /* 0x000fea0003800000 */
.L_x_9373:
[----:B------:R-:W-:-:S04]  /*5110*/  LOP3.LUT R3, R12, 0x80000000, R3, 0x48, !PT ;  /* 0x800000000c037812 */ /* 0x000fc800078e4803 */
[----:B------:R-:W-:Y:S01]  /*5120*/  LOP3.LUT R3, R3, 0x7f800000, RZ, 0xfc, !PT ;  /* 0x7f80000003037812 */ /* 0x000fe200078efcff */
[----:B------:R-:W-:Y:S06]  /*5130*/  BRA `(.L_x_9378) ;  /* 0x0000000000147947 */ /* 0x000fec0003800000 */
.L_x_9372:
[----:B------:R-:W-:Y:S01]  /*5140*/  LOP3.LUT R3, R12, 0x80000000, R3, 0x48, !PT ;  /* 0x800000000c037812 */ /* 0x000fe200078e4803 */
[----:B------:R-:W-:Y:S06]  /*5150*/  BRA `(.L_x_9378) ;  /* 0x00000000000c7947 */ /* 0x000fec0003800000 */
.L_x_9371:
[----:B------:R-:W0:Y:S01]  /*5160*/  MUFU.RSQ R3, -QNAN ;  /* 0xffc0000000037908 */ /* 0x000e220000001400 */
[----:B------:R-:W-:Y:S05]  /*5170*/  BRA `(.L_x_9378) ;  /* 0x0000000000047947 */ /* 0x000fea0003800000 */
.L_x_9370:
[----:B------:R-:W-:-:S07]  /*5180*/  FADD.FTZ R3, R3, R12 ;  /* 0x0000000c03037221 */ /* 0x000fce0000010000 */
.L_x_9378:
[----:B------:R-:W-:Y:S05]  /*5190*/  BSYNC.RECONVERGENT B1 ;  /* 0x0000000000017941 */ /* 0x000fea0003800200 */
.L_x_9368:
[----:B------:R-:W-:Y:S01]  /*51a0*/  HFMA2 R13, -RZ, RZ, 0, 0 ;  /* 0x00000000ff0d7431 */ /* 0x000fe200000001ff */
[----:B------:R-:W-:-:S04]  /*51b0*/  MOV R12, R14 ;  /* 0x0000000e000c7202 */ /* 0x000fc80000000f00 */
[----:B0-----:R-:W-:Y:S05]  /*51c0*/  RET.REL.NODEC R12 `(_ZN7oneflow4cuda7softmax15SoftmaxWarpImplI10SimpleLoadIffE11SimpleStoreIffEfLi1ELi22ELi32ELi1ELb1ELNS1_9AlgorithmE0EEEvT_T0_ll) ;  /* 0xffffffac0c8c7950 */ /* 0x001fea0003c3ffff */
.L_x_9379:
        /* <DEDUP_REMOVED lines=11> */
.L_x_15497:


//--------------------- .text._ZN7oneflow4cuda7softmax15SoftmaxWarpImplI10SimpleLoadIffE11SimpleStoreIffEfLi1ELi22ELi32ELi1ELb0ELNS1_9AlgorithmE0EEEvT_T0_ll --------------------------
	.section	.text._ZN7oneflow4cuda7softmax15SoftmaxWarpImplI10SimpleLoadIffE11SimpleStoreIffEfLi1ELi22ELi32ELi1ELb0ELNS1_9AlgorithmE0EEEvT_T0_ll,"ax",@progbits
	.align	128
        .global         _ZN7oneflow4cuda7softmax15SoftmaxWarpImplI10SimpleLoadIffE11SimpleStoreIffEfLi1ELi22ELi32ELi1ELb0ELNS1_9AlgorithmE0EEEvT_T0_ll
        .type           _ZN7oneflow4cuda7softmax15SoftmaxWarpImplI10SimpleLoadIffE11SimpleStoreIffEfLi1ELi22ELi32ELi1ELb0ELNS1_9AlgorithmE0EEEvT_T0_ll,@function
        .size           _ZN7oneflow4cuda7softmax15SoftmaxWarpImplI10SimpleLoadIffE11SimpleStoreIffEfLi1ELi22ELi32ELi1ELb0ELNS1_9AlgorithmE0EEEvT_T0_ll,(.L_x_15498 - _ZN7oneflow4cuda7softmax15SoftmaxWarpImplI10SimpleLoadIffE11SimpleStoreIffEfLi1ELi22ELi32ELi1ELb0ELNS1_9AlgorithmE0EEEvT_T0_ll)
        .other          _ZN7oneflow4cuda7softmax15SoftmaxWarpImplI10SimpleLoadIffE11SimpleStoreIffEfLi1ELi22ELi32ELi1ELb0ELNS1_9AlgorithmE0EEEvT_T0_ll,@"STO_CUDA_ENTRY STV_DEFAULT"
_ZN7oneflow4cuda7softmax15SoftmaxWarpImplI10SimpleLoadIffE11SimpleStoreIffEfLi1ELi22ELi32ELi1ELb0ELNS1_9AlgorithmE0EEEvT_T0_ll:
.text._ZN7oneflow4cuda7softmax15SoftmaxWarpImplI10SimpleLoadIffE11SimpleStoreIffEfLi1ELi22ELi32ELi1ELb0ELNS1_9AlgorithmE0EEEvT_T0_ll:
        /* <DEDUP_REMOVED lines=24> */
.L_x_9380:
        /* <DEDUP_REMOVED lines=13> */
.L_x_9426:
        /* <DEDUP_REMOVED lines=77> */
[----:B------:R-:W-:Y:S01]  /*0720*/  FFMA.SAT R16, R60, R11, 0.5 ;  /* 0x3f0000003c107423 */ /* 0x000fe2000000200b */
[--C-:B------:R-:W-:Y:S01]  /*0730*/  FADD R54, R6, -R56.reuse ;  /* 0x8000003806367221 */ /* 0x100fe20000000000 */
[-C--:B------:R-:W-:Y:S01]  /*0740*/  FFMA.RM R10, R10, R13.reuse, 12582913 ;  /* 0x4b4000010a0a7423 */ /* 0x080fe2000000400d */
[--C-:B------:R-:W-:Y:S01]  /*0750*/  FADD R6, R39, -R56.reuse ;  /* 0x8000003827067221 */ /* 0x100fe20000000000 */
[----:B------:R-:W-:Y:S01]  /*0760*/  FFMA.RM R16, R16, R13, 12582913 ;  /* 0x4b40000110107423 */ /* 0x000fe2000000400d */
[--C-:B------:R-:W-:Y:S01]  /*0770*/  FADD R48, R18, -R56.reuse ;  /* 0x8000003812307221 */ /* 0x100fe20000000000 */
[----:B------:R-:W-:Y:S01]  /*0780*/  FADD R3, R10, -12583039 ;  /* 0xcb40007f0a037421 */ /* 0x000fe20000000000 */
[--C-:B------:R-:W-:Y:S01]  /*0790*/  FADD R2, R20, -R56.reuse ;  /* 0x8000003814027221 */ /* 0x100fe20000000000 */
[----:B------:R-:W-:Y:S01]  /*07a0*/  FADD R5, R16, -12583039 ;  /* 0xcb40007f10057421 */ /* 0x000fe20000000000 */
[-C--:B------:R-:W-:Y:S01]  /*07b0*/  FFMA.SAT R18, R54, R11.reuse, 0.5 ;  /* 0x3f00000036127423 */ /* 0x080fe2000000200b */
[----:B------:R-:W-:Y:S01]  /*07c0*/  FFMA R3, R58, 1.4426950216293334961, -R3 ;  /* 0x3fb8aa3b3a037823 */ /* 0x000fe20000000803 */
[----:B------:R-:W-:Y:S01]  /*07d0*/  FFMA.SAT R20, R6, R11, 0.5 ;  /* 0x3f00000006147423 */ /* 0x000fe2000000200b */
[----:B------:R-:W-:Y:S01]  /*07e0*/  FFMA R5, R60, 1.4426950216293334961, -R5 ;  /* 0x3fb8aa3b3c057823 */ /* 0x000fe20000000805 */
[--C-:B------:R-:W-:Y:S01]  /*07f0*/  FADD R42, R24, -R56.reuse ;  /* 0x80000038182a7221 */ /* 0x100fe20000000000 */
[----:B------:R-:W-:Y:S01]  /*0800*/  FFMA R3, R58, 1.925963033500011079e-08, R3 ;  /* 0x32a570603a037823 */ /* 0x000fe20000000003 */
[--C-:B------:R-:W-:Y:S01]  /*0810*/  FADD R24, R9, -R56.reuse ;  /* 0x8000003809187221 */ /* 0x100fe20000000000 */
[----:B------:R-:W-:Y:S01]  /*0820*/  FFMA R5, R60, 1.925963033500011079e-08, R5 ;  /* 0x32a570603c057823 */ /* 0x000fe20000000005 */
[-C--:B------:R-:W-:Y:S01]  /*0830*/  FFMA.RM R18, R18, R13.reuse, 12582913 ;  /* 0x4b40000112127423 */ /* 0x080fe2000000400d */
[----:B------:R-:W-:Y:S01]  /*0840*/  FFMA.RM R9, R20, R13, 12582913 ;  /* 0x4b40000114097423 */ /* 0x000fe2000000400d */
[--C-:B------:R-:W-:Y:S01]  /*0850*/  FADD R8, R4, -R56.reuse ;  /* 0x8000003804087221 */ /* 0x100fe20000000000 */
[----:B------:R-:W1:Y:S01]  /*0860*/  MUFU.EX2 R3, R3 ;  /* 0x0000000300037308 */ /* 0x000e620000000800 */
[----:B------:R-:W-:Y:S01]  /*0870*/  FADD R7, R18, -12583039 ;  /* 0xcb40007f12077421 */ /* 0x000fe20000000000 */
[----:B------:R-:W-:Y:S01]  /*0880*/  FADD R15, R9, -12583039 ;  /* 0xcb40007f090f7421 */ /* 0x000fe20000000000 */
[----:B------:R-:W-:Y:S01]  /*0890*/  SHF.L.U32 R10, R10, 0x17, RZ ;  /* 0x000000170a0a7819 */ /* 0x000fe200000006ff */
[--C-:B------:R-:W-:Y:S01]  /*08a0*/  FADD R46, R22, -R56.reuse ;  /* 0x80000038162e7221 */ /* 0x100fe20000000000 */
[----:B------:R-:W-:Y:S01]  /*08b0*/  FFMA R7, R54, 1.4426950216293334961, -R7 ;  /* 0x3fb8aa3b36077823 */ /* 0x000fe20000000807 */
[----:B------:R-:W-:Y:S01]  /*08c0*/  FFMA R15, R6, 1.4426950216293334961, -R15 ;  /* 0x3fb8aa3b060f7823 */ /* 0x000fe2000000080f */
[----:B------:R-:W-:Y:S01]  /*08d0*/  SHF.L.U32 R16, R16, 0x17, RZ ;  /* 0x0000001710107819 */ /* 0x000fe200000006ff */
[----:B------:R-:W2:Y:S01]  /*08e0*/  MUFU.EX2 R5, R5 ;  /* 0x0000000500057308 */ /* 0x000ea20000000800 */
[----:B------:R-:W-:Y:S01]  /*08f0*/  FFMA R7, R54, 1.925963033500011079e-08, R7 ;  /* 0x32a5706036077823 */ /* 0x000fe20000000007 */
[----:B------:R-:W-:Y:S01]  /*0900*/  FFMA R15, R6, 1.925963033500011079e-08, R15 ;  /* 0x32a57060060f7823 */ /* 0x000fe2000000000f */
[----:B------:R-:W-:Y:S01]  /*0910*/  FFMA.SAT R6, R8, R11, 0.5 ;  /* 0x3f00000008067423 */ /* 0x000fe2000000200b */
[--C-:B------:R-:W-:Y:S01]  /*0920*/  FADD R52, R21, -R56.reuse ;  /* 0x8000003815347221 */ /* 0x100fe20000000000 */
[----:B------:R-:W-:Y:S01]  /*0930*/  SHF.L.U32 R18, R18, 0x17, RZ ;  /* 0x0000001712127819 */ /* 0x000fe200000006ff */
[--C-:B------:R-:W-:Y:S01]  /*0940*/  FADD R4, R33, -R56.reuse ;  /* 0x8000003821047221 */ /* 0x100fe20000000000 */
[----:B------:R-:W-:Y:S01]  /*0950*/  SHF.L.U32 R9, R9, 0x17, RZ ;  /* 0x0000001709097819 */ /* 0x000fe200000006ff */
[----:B------:R-:W3:Y:S01]  /*0960*/  MUFU.EX2 R7, R7 ;  /* 0x0000000700077308 */ /* 0x000ee20000000800 */
[----:B-1----:R-:W-:Y:S01]  /*0970*/  FMUL R22, R10, R3 ;  /* 0x000000030a167220 */ /* 0x002fe20000400000 */
[----:B------:R-:W-:Y:S01]  /*0980*/  FFMA.RM R3, R6, R13, 12582913 ;  /* 0x4b40000106037423 */ /* 0x000fe2000000400d */
[--C-:B------:R-:W-:Y:S01]  /*0990*/  FADD R50, R19, -R56.reuse ;  /* 0x8000003813327221 */ /* 0x100fe20000000000 */
[--C-:B------:R-:W-:Y:S01]  /*09a0*/  FADD R30, R31, -R56.reuse ;  /* 0x800000381f1e7221 */ /* 0x100fe20000000000 */
[--C-:B------:R-:W-:Y:S01]  /*09b0*/  FADD R14, R17, -R56.reuse ;  /* 0x80000038110e7221 */ /* 0x100fe20000000000 */
[--C-:B------:R-:W-:Y:S01]  /*09c0*/  FADD R38, R26, -R56.reuse ;  /* 0x800000381a267221 */ /* 0x100fe20000000000 */
[--C-:B------:R-:W-:Y:S01]  /*09d0*/  FADD R26, R27, -R56.reuse ;  /* 0x800000381b1a7221 */ /* 0x100fe20000000000 */
[----:B------:R-:W1:Y:S01]  /*09e0*/  MUFU.EX2 R6, R15 ;  /* 0x0000000f00067308 */ /* 0x000e620000000800 */
[----:B--2---:R-:W-:Y:S01]  /*09f0*/  FMUL R21, R16, R5 ;  /* 0x0000000510157220 */ /* 0x004fe20000400000 */
[C---:B------:R-:W-:Y:S01]  /*0a00*/  FADD R5, R3.reuse, -12583039 ;  /* 0xcb40007f03057421 */ /* 0x040fe20000000000 */
[----:B------:R-:W-:Y:S01]  /*0a10*/  FFMA.SAT R10, R30, R11, 0.5 ;  /* 0x3f0000001e0a7423 */ /* 0x000fe2000000200b */
[----:B------:R-:W-:Y:S01]  /*0a20*/  SHF.L.U32 R3, R3, 0x17, RZ ;  /* 0x0000001703037819 */ /* 0x000fe200000006ff */
[--C-:B------:R-:W-:Y:S01]  /*0a30*/  FADD R40, R25, -R56.reuse ;  /* 0x8000003819287221 */ /* 0x100fe20000000000 */
[----:B------:R-:W-:Y:S01]  /*0a40*/  FFMA R5, R8, 1.4426950216293334961, -R5 ;  /* 0x3fb8aa3b08057823 */ /* 0x000fe20000000805 */
[----:B------:R-:W-:Y:S01]  /*0a50*/  FFMA.RM R10, R10, R13, 12582913 ;  /* 0x4b4000010a0a7423 */ /* 0x000fe2000000400d */
[----:B------:R-:W-:Y:S01]  /*0a60*/  FADD R44, R23, -R56 ;  /* 0x80000038172c7221 */ /* 0x000fe20000000000 */
[----:B---3--:R-:W-:Y:S01]  /*0a70*/  FMUL R20, R18, R7 ;  /* 0x0000000712147220 */ /* 0x008fe20000400000 */
[----:B------:R-:W-:Y:S01]  /*0a80*/  FFMA R5, R8, 1.925963033500011079e-08, R5 ;  /* 0x32a5706008057823 */ /* 0x000fe20000000005 */
[----:B------:R-:W-:-:S03]  /*0a90*/  FFMA.SAT R8, R4, R11, 0.5 ;  /* 0x3f00000004087423 */ /* 0x000fc6000000200b */
[----:B------:R-:W2:Y:S01]  /*0aa0*/  MUFU.EX2 R18, R5 ;  /* 0x0000000500127308 */ /* 0x000ea20000000800 */
        /* <DEDUP_REMOVED lines=10> */
[----:B------:R-:W-:Y:S01]  /*0b50*/  FFMA R7, R32, 1.4426950216293334961, -R7 ;  /* 0x3fb8aa3b20077823 */ /* 0x000fe20000000807 */
[----:B--2---:R-:W-:Y:S01]  /*0b60*/  FMUL R18, R3, R18 ;  /* 0x0000001203127220 */ /* 0x004fe20000400000 */
[----:B------:R-:W-:Y:S01]  /*0b70*/  FADD R3, R10, -12583039 ;  /* 0xcb40007f0a037421 */ /* 0x000fe20000000000 */
[----:B------:R1:W2:Y:S01]  /*0b80*/  MUFU.EX2 R17, R4 ;  /* 0x0000000400117308 */ /* 0x0002a20000000800 */
[----:B------:R-:W-:Y:S01]  /*0b90*/  FFMA R7, R32, 1.925963033500011079e-08, R7 ;  /* 0x32a5706020077823 */ /* 0x000fe20000000007 */
[----:B------:R-:W-:Y:S01]  /*0ba0*/  SHF.L.U32 R10, R10, 0x17, RZ ;  /* 0x000000170a0a7819 */ /* 0x000fe200000006ff */
[----:B------:R-:W-:Y:S01]  /*0bb0*/  FFMA R3, R30, 1.4426950216293334961, -R3 ;  /* 0x3fb8aa3b1e037823 */ /* 0x000fe20000000803 */
[----:B------:R-:W-:-:S03]  /*0bc0*/  FFMA.SAT R32, R48, R11, 0.5 ;  /* 0x3f00000030207423 */ /* 0x000fc6000000200b */
[----:B------:R-:W-:Y:S01]  /*0bd0*/  FFMA R3, R30, 1.925963033500011079e-08, R3 ;  /* 0x32a570601e037823 */ /* 0x000fe20000000003 */
[----:B------:R-:W3:Y:S01]  /*0be0*/  MUFU.EX2 R7, R7 ;  /* 0x0000000700077308 */ /* 0x000ee20000000800 */
[-C--:B-1----:R-:W-:Y:S01]  /*0bf0*/  FFMA.SAT R4, R26, R11.reuse, 0.5 ;  /* 0x3f0000001a047423 */ /* 0x082fe2000000200b */
[----:B------:R-:W-:Y:S01]  /*0c00*/  FFMA.SAT R30, R40, R11, 0.5 ;  /* 0x3f000000281e7423 */ /* 0x000fe2000000200b */
[-C--:B------:R-:W-:Y:S02]  /*0c10*/  FFMA.RM R32, R32, R13.reuse, 12582913 ;  /* 0x4b40000120207423 */ /* 0x080fe4000000400d */
[-C--:B------:R-:W-:Y:S01]  /*0c20*/  FFMA.RM R4, R4, R13.reuse, 12582913 ;  /* 0x4b40000104047423 */ /* 0x080fe2000000400d */
[----:B------:R-:W-:Y:S01]  /*0c30*/  FFMA.RM R30, R30, R13, 12582913 ;  /* 0x4b4000011e1e7423 */ /* 0x000fe2000000400d */
[----:B------:R-:W-:Y:S01]  /*0c40*/  FADD R15, R32, -12583039 ;  /* 0xcb40007f200f7421 */ /* 0x000fe20000000000 */
[----:B------:R-:W1:Y:S01]  /*0c50*/  MUFU.EX2 R3, R3 ;  /* 0x0000000300037308 */ /* 0x000e620000000800 */
[----:B--2---:R-:W-:Y:S01]  /*0c60*/  FMUL R17, R8, R17 ;  /* 0x0000001108117220 */ /* 0x004fe20000400000 */
[----:B------:R-:W-:Y:S01]  /*0c70*/  FFMA.SAT R8, R38, R11, 0.5 ;  /* 0x3f00000026087423 */ /* 0x000fe2000000200b */
[C---:B------:R-:W-:Y:S01]  /*0c80*/  FADD R9, R4.reuse, -12583039 ;  /* 0xcb40007f04097421 */ /* 0x040fe20000000000 */
[----:B------:R-:W-:Y:S01]  /*0c90*/  SHF.L.U32 R4, R4, 0x17, RZ ;  /* 0x0000001704047819 */ /* 0x000fe200000006ff */
[----:B------:R-:W-:Y:S01]  /*0ca0*/  FFMA R15, R48, 1.4426950216293334961, -R15 ;  /* 0x3fb8aa3b300f7823 */ /* 0x000fe2000000080f */
[----:B------:R-:W-:Y:S01]  /*0cb0*/  FFMA.RM R8, R8, R13, 12582913 ;  /* 0x4b40000108087423 */ /* 0x000fe2000000400d */
[----:B------:R-:W-:Y:S01]  /*0cc0*/  FFMA R9, R26, 1.4426950216293334961, -R9 ;  /* 0x3fb8aa3b1a097823 */ /* 0x000fe20000000809 */
[----:B------:R-:W-:Y:S01]  /*0cd0*/  SHF.L.U32 R32, R32, 0x17, RZ ;  /* 0x0000001720207819 */ /* 0x000fe200000006ff */
[----:B---3--:R-:W-:Y:S01]  /*0ce0*/  FMUL R16, R6, R7 ;  /* 0x0000000706107220 */ /* 0x008fe20000400000 */
[----:B------:R-:W-:Y:S01]  /*0cf0*/  FFMA.SAT R6, R42, R11, 0.5 ;  /* 0x3f0000002a067423 */ /* 0x000fe2000000200b */
[----:B------:R-:W-:Y:S01]  /*0d00*/  FADD R5, R8, -12583039 ;  /* 0xcb40007f08057421 */ /* 0x000fe20000000000 */
[----:B------:R-:W-:Y:S01]  /*0d10*/  FFMA R26, R26, 1.925963033500011079e-08, R9 ;  /* 0x32a570601a1a7823 */ /* 0x000fe20000000009 */
[----:B------:R-:W-:Y:S01]  /*0d20*/  SHF.L.U32 R8, R8, 0x17, RZ ;  /* 0x0000001708087819 */ /* 0x000fe200000006ff */
[----:B------:R-:W-:Y:S01]  /*0d30*/  FFMA.RM R6, R6, R13, 12582913 ;  /* 0x4b40000106067423 */ /* 0x000fe2000000400d */
[----:B------:R-:W-:Y:S01]  /*0d40*/  FFMA R5, R38, 1.4426950216293334961, -R5 ;  /* 0x3fb8aa3b26057823 */ /* 0x000fe20000000805 */
[----:B------:R-:W-:Y:S01]  /*0d50*/  FADD R7, R30, -12583039 ;  /* 0xcb40007f1e077421 */ /* 0x000fe20000000000 */
[----:B-1----:R-:W-:Y:S01]  /*0d60*/  FMUL R10, R10, R3 ;  /* 0x000000030a0a7220 */ /* 0x002fe20000400000 */
[----:B------:R-:W-:Y:S01]  /*0d70*/  FADD R3, R6, -12583039 ;  /* 0xcb40007f06037421 */ /* 0x000fe20000000000 */
[----:B------:R-:W-:Y:S01]  /*0d80*/  FFMA R5, R38, 1.925963033500011079e-08, R5 ;  /* 0x32a5706026057823 */ /* 0x000fe20000000005 */
[----:B------:R-:W-:Y:S01]  /*0d90*/  FFMA R7, R40, 1.4426950216293334961, -R7 ;  /* 0x3fb8aa3b28077823 */ /* 0x000fe20000000807 */
[----:B------:R-:W-:Y:S01]  /*0da0*/  SHF.L.U32 R6, R6, 0x17, RZ ;  /* 0x0000001706067819 */ /* 0x000fe200000006ff */
[----:B------:R-:W-:Y:S01]  /*0db0*/  FFMA R3, R42, 1.4426950216293334961, -R3 ;  /* 0x3fb8aa3b2a037823 */ /* 0x000fe20000000803 */
[----:B------:R-:W-:Y:S01]  /*0dc0*/  FFMA R48, R48, 1.925963033500011079e-08, R15 ;  /* 0x32a5706030307823 */ /* 0x000fe2000000000f */
[----:B------:R-:W-:Y:S01]  /*0dd0*/  FFMA R40, R40, 1.925963033500011079e-08, R7 ;  /* 0x32a5706028287823 */ /* 0x000fe20000000007 */
[----:B------:R-:W1:Y:S01]  /*0de0*/  MUFU.EX2 R5, R5 ;  /* 0x0000000500057308 */ /* 0x000e620000000800 */
[----:B------:R-:W-:Y:S01]  /*0df0*/  FFMA R42, R42, 1.925963033500011079e-08, R3 ;  /* 0x32a570602a2a7823 */ /* 0x000fe20000000003 */
[----:B------:R-:W-:-:S04]  /*0e00*/  FFMA.SAT R38, R2, R11, 0.5 ;  /* 0x3f00000002267423 */ /* 0x000fc8000000200b */
[----:B------:R-:W-:Y:S02]  /*0e10*/  FFMA.RM R15, R38, R13, 12582913 ;  /* 0x4b400001260f7423 */ /* 0x000fe4000000400d */
[----:B------:R2:W3:Y:S02]  /*0e20*/  MUFU.EX2 R3, R26 ;  /* 0x0000001a00037308 */ /* 0x0004e40000000800 */
[----:B------:R-:W-:-:S04]  /*0e30*/  FADD R25, R15, -12583039 ;  /* 0xcb40007f0f197421 */ /* 0x000fc80000000000 */
[----:B------:R-:W-:Y:S02]  /*0e40*/  FFMA R25, R2, 1.4426950216293334961, -R25 ;  /* 0x3fb8aa3b02197823 */ /* 0x000fe40000000819 */
[----:B------:R-:W4:Y:S01]  /*0e50*/  MUFU.EX2 R7, R42 ;  /* 0x0000002a00077308 */ /* 0x000f220000000800 */
[----:B-1----:R-:W-:Y:S01]  /*0e60*/  FMUL R9, R8, R5 ;  /* 0x0000000508097220 */ /* 0x002fe20000400000 */
[----:B--2---:R-:W-:Y:S01]  /*0e70*/  FFMA.SAT R26, R44, R11, 0.5 ;  /* 0x3f0000002c1a7423 */ /* 0x004fe2000000200b */
[----:B------:R-:W-:-:S03]  /*0e80*/  FFMA R27, R2, 1.925963033500011079e-08, R25 ;  /* 0x32a57060021b7823 */ /* 0x000fc60000000019 */
[----:B------:R-:W-:Y:S02]  /*0e90*/  FFMA.RM R26, R26, R13, 12582913 ;  /* 0x4b4000011a1a7423 */ /* 0x000fe4000000400d */
[----:B------:R-:W1:Y:S01]  /*0ea0*/  MUFU.EX2 R23, R48 ;  /* 0x0000003000177308 */ /* 0x000e620000000800 */
[----:B---3--:R-:W-:Y:S01]  /*0eb0*/  FMUL R8, R4, R3 ;  /* 0x0000000304087220 */ /* 0x008fe20000400000 */
[----:B------:R-:W-:Y:S01]  /*0ec0*/  FFMA.SAT R4, R46, R11, 0.5 ;  /* 0x3f0000002e047423 */ /* 0x000fe2000000200b */
[----:B------:R-:W-:-:S03]  /*0ed0*/  FADD R5, R26, -12583039 ;  /* 0xcb40007f1a057421 */ /* 0x000fc60000000000 */
[----:B------:R-:W-:Y:S01]  /*0ee0*/  FFMA.RM R4, R4, R13, 12582913 ;  /* 0x4b40000104047423 */ /* 0x000fe2000000400d */
[----:B------:R-:W-:Y:S01]  /*0ef0*/  FFMA R5, R44, 1.4426950216293334961, -R5 ;  /* 0x3fb8aa3b2c057823 */ /* 0x000fe20000000805 */
[----:B----4-:R-:W-:Y:S02]  /*0f00*/  FMUL R7, R6, R7 ;  /* 0x0000000706077220 */ /* 0x010fe40000400000 */
[----:B------:R-:W-:Y:S01]  /*0f10*/  FADD R3, R4, -12583039 ;  /* 0xcb40007f04037421 */ /* 0x000fe20000000000 */
[----:B------:R-:W-:Y:S01]  /*0f20*/  SHF.L.U32 R6, R30, 0x17, RZ ;  /* 0x000000171e067819 */ /* 0x000fe200000006ff */
[----:B------:R-:W-:Y:S01]  /*0f30*/  FFMA.SAT R30, R50, R11, 0.5 ;  /* 0x3f000000321e7423 */ /* 0x000fe2000000200b */
[----:B------:R-:W-:Y:S01]  /*0f40*/  FFMA R44, R44, 1.925963033500011079e-08, R5 ;  /* 0x32a570602c2c7823 */ /* 0x000fe20000000005 */
[----:B------:R-:W-:Y:S01]  /*0f50*/  FFMA R3, R46, 1.4426950216293334961, -R3 ;  /* 0x3fb8aa3b2e037823 */ /* 0x000fe20000000803 */
[----:B------:R-:W-:Y:S01]  /*0f60*/  SHF.L.U32 R4, R4, 0x17, RZ ;  /* 0x0000001704047819 */ /* 0x000fe200000006ff */
[----:B------:R-:W-:Y:S01]  /*0f70*/  FFMA.RM R30, R30, R13, 12582913 ;  /* 0x4b4000011e1e7423 */ /* 0x000fe2000000400d */
[----:B-1----:R-:W-:Y:S01]  /*0f80*/  FMUL R2, R32, R23 ;  /* 0x0000001720027220 */ /* 0x002fe20000400000 */
[----:B------:R-:W-:Y:S01]  /*0f90*/  FFMA R46, R46, 1.925963033500011079e-08, R3 ;  /* 0x32a570602e2e7823 */ /* 0x000fe20000000003 */
[----:B------:R-:W-:Y:S01]  /*0fa0*/  FFMA.SAT R32, R24, R11, 0.5 ;  /* 0x3f00000018207423 */ /* 0x000fe2000000200b */
[----:B------:R-:W1:Y:S08]  /*0fb0*/  MUFU.EX2 R3, R40 ;  /* 0x0000002800037308 */ /* 0x000e700000000800 */
[----:B------:R-:W2:Y:S01]  /*0fc0*/  MUFU.EX2 R5, R46 ;  /* 0x0000002e00057308 */ /* 0x000ea20000000800 */
[----:B-1----:R-:W-:Y:S01]  /*0fd0*/  FMUL R6, R6, R3 ;  /* 0x0000000306067220 */ /* 0x002fe20000400000 */
[----:B------:R-:W-:-:S04]  /*0fe0*/  FADD R3, R30, -12583039 ;  /* 0xcb40007f1e037421 */ /* 0x000fc80000000000 */
[----:B------:R-:W-:Y:S01]  /*0ff0*/  FFMA R3, R50, 1.4426950216293334961, -R3 ;  /* 0x3fb8aa3b32037823 */ /* 0x000fe20000000803 */
[----:B--2---:R-:W-:-:S03]  /*1000*/  FMUL R5, R4, R5 ;  /* 0x0000000504057220 */ /* 0x004fc60000400000 */
[----:B------:R-:W-:Y:S01]  /*1010*/  FFMA R50, R50, 1.925963033500011079e-08, R3 ;  /* 0x32a5706032327823 */ /* 0x000fe20000000003 */
[----:B------:R-:W-:Y:S01]  /*1020*/  SHF.L.U32 R4, R26, 0x17, RZ ;  /* 0x000000171a047819 */ /* 0x000fe200000006ff */
[----:B------:R-:W1:Y:S01]  /*1030*/  MUFU.EX2 R3, R44 ;  /* 0x0000002c00037308 */ /* 0x000e620000000800 */
[----:B------:R-:W-:-:S04]  /*1040*/  FFMA.SAT R26, R52, R11, 0.5 ;  /* 0x3f000000341a7423 */ /* 0x000fc8000000200b */
[----:B------:R-:W-:-:S03]  /*1050*/  FFMA.RM R26, R26, R13, 12582913 ;  /* 0x4b4000011a1a7423 */ /* 0x000fc6000000400d */
[----:B------:R-:W2:Y:S01]  /*1060*/  MUFU.EX2 R50, R50 ;  /* 0x0000003200327308 */ /* 0x000ea20000000800 */
[----:B-1----:R-:W-:Y:S01]  /*1070*/  FMUL R4, R4, R3 ;  /* 0x0000000304047220 */ /* 0x002fe20000400000 */
[----:B------:R-:W-:-:S04]  /*1080*/  FADD R3, R26, -12583039 ;  /* 0xcb40007f1a037421 */ /* 0x000fc80000000000 */
[----:B------:R-:W-:-:S04]  /*1090*/  FFMA R3, R52, 1.4426950216293334961, -R3 ;  /* 0x3fb8aa3b34037823 */ /* 0x000fc80000000803 */
[----:B------:R-:W-:Y:S01]  /*10a0*/  FFMA R52, R52, 1.925963033500011079e-08, R3 ;  /* 0x32a5706034347823 */ /* 0x000fe20000000003 */
[----:B------:R-:W-:Y:S01]  /*10b0*/  SHF.L.U32 R3, R30, 0x17, RZ ;  /* 0x000000171e037819 */ /* 0x000fe200000006ff */
[----:B------:R-:W-:Y:S02]  /*10c0*/  FFMA.SAT R30, R0, R11, 0.5 ;  /* 0x3f000000001e7423 */ /* 0x000fe4000000200b */
[----:B------:R-:W1:Y:S02]  /*10d0*/  MUFU.EX2 R23, R52 ;  /* 0x0000003400177308 */ /* 0x000e640000000800 */
[----:B------:R-:W-:Y:S01]  /*10e0*/  FFMA.RM R25, R30, R13, 12582913 ;  /* 0x4b4000011e197423 */ /* 0x000fe2000000400d */
[----:B------:R-:W-:Y:S01]  /*10f0*/  FFMA.SAT R30, R14, R11, 0.5 ;  /* 0x3f0000000e1e7423 */ /* 0x000fe2000000200b */
[----:B--2---:R-:W-:Y:S02]  /*1100*/  FMUL R3, R3, R50 ;  /* 0x0000003203037220 */ /* 0x004fe40000400000 */
[----:B------:R-:W-:-:S04]  /*1110*/  FADD R31, R25, -12583039 ;  /* 0xcb40007f191f7421 */ /* 0x000fc80000000000 */
[----:B------:R-:W-:-:S04]  /*1120*/  FFMA R31, R0, 1.4426950216293334961, -R31 ;  /* 0x3fb8aa3b001f7823 */ /* 0x000fc8000000081f */
[----:B------:R-:W-:Y:S01]  /*1130*/  FFMA R31, R0, 1.925963033500011079e-08, R31 ;  /* 0x32a57060001f7823 */ /* 0x000fe2000000001f */
[----:B------:R-:W-:Y:S01]  /*1140*/  SHF.L.U32 R0, R26, 0x17, RZ ;  /* 0x000000171a007819 */ /* 0x000fe200000006ff */
[----:B------:R-:W-:-:S04]  /*1150*/  FFMA.RM R26, R30, R13, 12582913 ;  /* 0x4b4000011e1a7423 */ /* 0x000fc8000000400d */
[----:B-1----:R-:W-:Y:S01]  /*1160*/  FMUL R0, R0, R23 ;  /* 0x0000001700007220 */ /* 0x002fe20000400000 */
[----:B------:R-:W-:Y:S01]  /*1170*/  FADD R23, R26, -12583039 ;  /* 0xcb40007f1a177421 */ /* 0x000fe20000000000 */
[----:B------:R-:W1:Y:S03]  /*1180*/  MUFU.EX2 R31, R31 ;  /* 0x0000001f001f7308 */ /* 0x000e660000000800 */
[----:B------:R-:W-:-:S04]  /*1190*/  FFMA R23, R14, 1.4426950216293334961, -R23 ;  /* 0x3fb8aa3b0e177823 */ /* 0x000fc80000000817 */
        /* <DEDUP_REMOVED lines=11> */
[----:B------:R-:W-:Y:S01]  /*1250*/  FADD R12, RZ, R22 ;  /* 0x00000016ff0c7221 */ /* 0x000fe20000000000 */
[----:B------:R-:W-:Y:S02]  /*1260*/  SHF.L.U32 R13, R13, 0x17, RZ ;  /* 0x000000170d0d7819 */ /* 0x000fe400000006ff */
[C---:B------:R-:W-:Y:S01]  /*1270*/  FFMA R23, R24.reuse, 1.4426950216293334961, -R23 ;  /* 0x3fb8aa3b18177823 */ /* 0x040fe20000000817 */
[----:B------:R-:W3:Y:S03]  /*1280*/  MUFU.EX2 R32, R32 ;  /* 0x0000002000207308 */ /* 0x000ee60000000800 */
[----:B------:R-:W-:Y:S01]  /*1290*/  FFMA R33, R24, 1.925963033500011079e-08, R23 ;  /* 0x32a5706018217823 */ /* 0x000fe20000000017 */
[----:B------:R-:W-:Y:S01]  /*12a0*/  FADD R23, R12, R21 ;  /* 0x000000150c177221 */ /* 0x000fe20000000000 */
[----:B------:R-:W-:-:S02]  /*12b0*/  SHF.L.U32 R24, R25, 0x17, RZ ;  /* 0x0000001719187819 */ /* 0x000fc400000006ff */
[----:B------:R-:W-:Y:S01]  /*12c0*/  SHF.L.U32 R25, R26, 0x17, RZ ;  /* 0x000000171a197819 */ /* 0x000fe200000006ff */
[----:B------:R-:W-:Y:S01]  /*12d0*/  FADD R12, R23, R20 ;  /* 0x00000014170c7221 */ /* 0x000fe20000000000 */
[----:B------:R-:W4:Y:S01]  /*12e0*/  MUFU.EX2 R26, R33 ;  /* 0x00000021001a7308 */ /* 0x000f220000000800 */
[----:B-1----:R-:W-:Y:S02]  /*12f0*/  FMUL R24, R24, R31 ;  /* 0x0000001f18187220 */ /* 0x002fe40000400000 */
[----:B------:R-:W-:Y:S01]  /*1300*/  FADD R23, R12, R19 ;  /* 0x000000130c177221 */ /* 0x000fe20000000000 */
[----:B--2---:R-:W-:-:S03]  /*1310*/  FMUL R25, R25, R30 ;  /* 0x0000001e19197220 */ /* 0x004fc60000400000 */
        /* <DEDUP_REMOVED lines=31> */
.L_x_9438:
        /* <DEDUP_REMOVED lines=12> */
[----:B0-----:R-:W-:Y:S05]  /*15d0*/  CALL.REL.NOINC `($__internal_181_$__cuda_sm3x_div_rn_noftz_f32_slowpath) ;  /* 0x0000002800647944 */ /* 0x001fea0003c00000 */
[----:B------:R-:W-:-:S07]  /*15e0*/  MOV R14, R11 ;  /* 0x0000000b000e7202 */ /* 0x000fce0000000f00 */
.L_x_9383:
[----:B------:R-:W-:Y:S05]  /*15f0*/  BSYNC.RECONVERGENT B2 ;  /* 0x0000000000027941 */ /* 0x000fea0003800200 */
.L_x_9382:
        /* <DEDUP_REMOVED lines=12> */
[----:B0-----:R-:W-:Y:S05]  /*16c0*/  CALL.REL.NOINC `($__internal_181_$__cuda_sm3x_div_rn_noftz_f32_slowpath) ;  /* 0x0000002800287944 */ /* 0x001fea0003c00000 */
[----:B------:R-:W-:-:S07]  /*16d0*/  MOV R30, R11 ;  /* 0x0000000b001e7202 */ /* 0x000fce0000000f00 */
.L_x_9385:
[----:B------:R-:W-:Y:S05]  /*16e0*/  BSYNC.RECONVERGENT B2 ;  /* 0x0000000000027941 */ /* 0x000fea0003800200 */
.L_x_9384:
        /* <DEDUP_REMOVED lines=14> */
.L_x_9387:
[----:B------:R-:W-:Y:S05]  /*17d0*/  BSYNC.RECONVERGENT B2 ;  /* 0x0000000000027941 */ /* 0x000fea0003800200 */
.L_x_9386:
        /* <DEDUP_REMOVED lines=14> */
.L_x_9389:
[----:B------:R-:W-:Y:S05]  /*18c0*/  BSYNC.RECONVERGENT B2 ;  /* 0x0000000000027941 */ /* 0x000fea0003800200 */
.L_x_9388:
        /* <DEDUP_REMOVED lines=14> */
.L_x_9391:
[----:B------:R-:W-:Y:S05]  /*19b0*/  BSYNC.RECONVERGENT B2 ;  /* 0x0000000000027941 */ /* 0x000fea0003800200 */
.L_x_9390:
        /* <DEDUP_REMOVED lines=14> */
.L_x_9393:
[----:B------:R-:W-:Y:S05]  /*1aa0*/  BSYNC.RECONVERGENT B2 ;  /* 0x0000000000027941 */ /* 0x000fea0003800200 */
.L_x_9392:
        /* <DEDUP_REMOVED lines=14> */
.L_x_9395:
[----:B------:R-:W-:Y:S05]  /*1b90*/  BSYNC.RECONVERGENT B2 ;  /* 0x0000000000027941 */ /* 0x000fea0003800200 */
.L_x_9394:
        /* <DEDUP_REMOVED lines=14> */
.L_x_9397:
[----:B------:R-:W-:Y:S05]  /*1c80*/  BSYNC.RECONVERGENT B2 ;  /* 0x0000000000027941 */ /* 0x000fea0003800200 */
.L_x_9396:
        /* <DEDUP_REMOVED lines=14> */
.L_x_9399:
[----:B------:R-:W-:Y:S05]  /*1d70*/  BSYNC.RECONVERGENT B2 ;  /* 0x0000000000027941 */ /* 0x000fea0003800200 */
.L_x_9398:
        /* <DEDUP_REMOVED lines=14> */
.L_x_9401:
[----:B------:R-:W-:Y:S05]  /*1e60*/  BSYNC.RECONVERGENT B2 ;  /* 0x0000000000027941 */ /* 0x000fea0003800200 */
.L_x_9400:
        /* <DEDUP_REMOVED lines=14> */
.L_x_9403:
[----:B------:R-:W-:Y:S05]  /*1f50*/  BSYNC.RECONVERGENT B2 ;  /* 0x0000000000027941 */ /* 0x000fea0003800200 */
.L_x_9402:
        /* <DEDUP_REMOVED lines=14> */
.L_x_9405:
[----:B------:R-:W-:Y:S05]  /*2040*/  BSYNC.RECONVERGENT B2 ;  /* 0x0000000000027941 */ /* 0x000fea0003800200 */
.L_x_9404:
        /* <DEDUP_REMOVED lines=14> */
.L_x_9407:
[----:B------:R-:W-:Y:S05]  /*2130*/  BSYNC.RECONVERGENT B2 ;  /* 0x0000000000027941 */ /* 0x000fea0003800200 */
.L_x_9406:
        /* <DEDUP_REMOVED lines=14> */
.L_x_9409:
[----:B------:R-:W-:Y:S05]  /*2220*/  BSYNC.RECONVERGENT B2 ;  /* 0x0000000000027941 */ /* 0x000fea0003800200 */
.L_x_9408:
        /* <DEDUP_REMOVED lines=14> */
.L_x_9411:
[----:B------:R-:W-:Y:S05]  /*2310*/  BSYNC.RECONVERGENT B2 ;  /* 0x0000000000027941 */ /* 0x000fea0003800200 */
.L_x_9410:
        /* <DEDUP_REMOVED lines=14> */
.L_x_9413:
[----:B------:R-:W-:Y:S05]  /*2400*/  BSYNC.RECONVERGENT B2 ;  /* 0x0000000000027941 */ /* 0x000fea0003800200 */
.L_x_9412:
        /* <DEDUP_REMOVED lines=14> */
.L_x_9415:
[----:B------:R-:W-:Y:S05]  /*24f0*/  BSYNC.RECONVERGENT B2 ;  /* 0x0000000000027941 */ /* 0x000fea0003800200 */
.L_x_9414:
        /* <DEDUP_REMOVED lines=14> */
.L_x_9417:
[----:B------:R-:W-:Y:S05]  /*25e0*/  BSYNC.RECONVERGENT B2 ;  /* 0x0000000000027941 */ /* 0x000fea0003800200 */
.L_x_9416:
        /* <DEDUP_REMOVED lines=14> */
.L_x_9419:
[----:B------:R-:W-:Y:S05]  /*26d0*/  BSYNC.RECONVERGENT B2 ;  /* 0x0000000000027941 */ /* 0x000fea0003800200 */
.L_x_9418:
        /* <DEDUP_REMOVED lines=14> */
.L_x_9421:
[----:B------:R-:W-:Y:S05]  /*27c0*/  BSYNC.RECONVERGENT B2 ;  /* 0x0000000000027941 */ /* 0x000fea0003800200 */
.L_x_9420:
        /* <DEDUP_REMOVED lines=14> */
.L_x_9423:
[----:B------:R-:W-:Y:S05]  /*28b0*/  BSYNC.RECONVERGENT B2 ;  /* 0x0000000000027941 */ /* 0x000fea0003800200 */
.L_x_9422:
        /* <DEDUP_REMOVED lines=13> */
.L_x_9425:
[----:B------:R-:W-:Y:S05]  /*2990*/  BSYNC.RECONVERGENT B2 ;  /* 0x0000000000027941 */ /* 0x000fea0003800200 */
.L_x_9424:
        /* <DEDUP_REMOVED lines=62> */
.L_x_9381:
[----:B------:R-:W-:Y:S01]  /*2d80*/  BSSY B0, `(.L_x_9427) ;  /* 0x0000007000007945 */ /* 0x000fe20003800000 */
[----:B------:R-:W-:Y:S02]  /*2d90*/  MOV R12, 0x10 ;  /* 0x00000010000c7802 */ /* 0x000fe40000000f00 */
[----:B------:R-:W-:Y:S02]  /*2da0*/  MOV R11, 0x1f ;  /* 0x0000001f000b7802 */ /* 0x000fe40000000f00 */
[----:B------:R-:W-:-:S07]  /*2db0*/  MOV R15, 0xffffffff ;  /* 0xffffffff000f7802 */ /* 0x000fce0000000f00 */
[----:B0-----:R-:W-:Y:S05]  /*2dc0*/  WARPSYNC.COLLECTIVE R15, `(.L_x_9428) ;  /* 0x000000000f087348 */ /* 0x001fea0003c00000 */
[----:B------:R1:W2:Y:S02]  /*2dd0*/  SHFL.BFLY P6, R14, R13, R12, R11 ;  /* 0x0c00000c0d0e7389 */ /* 0x0002a400000c000b */
[----:B012---:R-:W-:Y:S05]  /*2de0*/  ENDCOLLECTIVE ;  /* 0x000000000000791b */ /* 0x007fea0003800000 */
.L_x_9428:
[----:B------:R-:W-:Y:S05]  /*2df0*/  BSYNC B0 ;  /* 0x0000000000007941 */ /* 0x000fea0003800000 */
.L_x_9427:
        /* <DEDUP_REMOVED lines=8> */
.L_x_9429:
[----:B------:R-:W-:Y:S01]  /*2e80*/  HFMA2 R12, -RZ, RZ, 0, 2.384185791015625e-07 ;  /* 0x00000004ff0c7431 */ /* 0x000fe200000001ff */
[----:B------:R-:W-:-:S04]  /*2e90*/  FMNMX R0, R13, R14, !PT ;  /* 0x0000000e0d007209 */ /* 0x000fc80007800000 */
[----:B------:R-:W-:-:S07]  /*2ea0*/  MOV R13, R0 ;  /* 0x00000000000d7202 */ /* 0x000fce0000000f00 */
[----:B------:R-:W-:Y:S05]  /*2eb0*/  WARPSYNC.COLLECTIVE R15, `(.L_x_9430) ;  /* 0x000000000f087348 */ /* 0x000fea0003c00000 */
[----:B------:R0:W1:Y:S02]  /*2ec0*/  SHFL.BFLY P6, R14, R13, R12, R11 ;  /* 0x0c00000c0d0e7389 */ /* 0x00006400000c000b */
[----:B01----:R-:W-:Y:S05]  /*2ed0*/  ENDCOLLECTIVE ;  /* 0x000000000000791b */ /* 0x003fea0003800000 */
.L_x_9430:
[----:B------:R-:W-:Y:S01]  /*2ee0*/  HFMA2 R12, -RZ, RZ, 0, 1.1920928955078125e-07 ;  /* 0x00000002ff0c7431 */ /* 0x000fe200000001ff */
[----:B------:R-:W-:-:S04]  /*2ef0*/  FMNMX R2, R0, R14, !PT ;  /* 0x0000000e00027209 */ /* 0x000fc80007800000 */
[----:B------:R-:W-:-:S07]  /*2f00*/  MOV R13, R2 ;  /* 0x00000002000d7202 */ /* 0x000fce0000000f00 */
[----:B------:R-:W-:Y:S05]  /*2f10*/  WARPSYNC.COLLECTIVE R15, `(.L_x_9431) ;  /* 0x000000000f087348 */ /* 0x000fea0003c00000 */
[----:B------:R0:W1:Y:S02]  /*2f20*/  SHFL.BFLY P6, R14, R13, R12, R11 ;  /* 0x0c00000c0d0e7389 */ /* 0x00006400000c000b */
[----:B01----:R-:W-:Y:S05]  /*2f30*/  ENDCOLLECTIVE ;  /* 0x000000000000791b */ /* 0x003fea0003800000 */
.L_x_9431:
[----:B------:R-:W-:Y:S01]  /*2f40*/  HFMA2 R12, -RZ, RZ, 0, 5.9604644775390625e-08 ;  /* 0x00000001ff0c7431 */ /* 0x000fe200000001ff */
[----:B------:R-:W-:-:S04]  /*2f50*/  FMNMX R3, R2, R14, !PT ;  /* 0x0000000e02037209 */ /* 0x000fc80007800000 */
[----:B------:R-:W-:-:S07]  /*2f60*/  MOV R13, R3 ;  /* 0x00000003000d7202 */ /* 0x000fce0000000f00 */
[----:B------:R-:W-:Y:S05]  /*2f70*/  WARPSYNC.COLLECTIVE R15, `(.L_x_9432) ;  /* 0x000000000f087348 */ /* 0x000fea0003c00000 */
[----:B------:R0:W1:Y:S02]  /*2f80*/  SHFL.BFLY P6, R14, R13, R12, R11 ;  /* 0x0c00000c0d0e7389 */ /* 0x00006400000c000b */
[----:B01----:R-:W-:Y:S05]  /*2f90*/  ENDCOLLECTIVE ;  /* 0x000000000000791b */ /* 0x003fea0003800000 */
.L_x_9432:
[----:B------:R-:W-:-:S05]  /*2fa0*/  FMNMX R14, R3, R14, !PT ;  /* 0x0000000e030e7209 */ /* 0x000fca0007800000 */
[--C-:B------:R-:W-:Y:S01]  /*2fb0*/  FADD R2, R39, -R14.reuse ;  /* 0x8000000e27027221 */ /* 0x100fe20000000000 */
[----:B------:R-:W-:Y:S02]  /*2fc0*/  HFMA2 R39, -RZ, RZ, 3.7421875, 0 ;  /* 0x437c0000ff277431 */ /* 0x000fe400000001ff */
        /* <DEDUP_REMOVED lines=160> */
[----:B0-----:R-:W-:-:S04]  /*39d0*/  FFMA.SAT R12, R31, R38, 0.5 ;  /* 0x3f0000001f0c7423 */ /* 0x001fc80000002026 */
[----:B------:R-:W-:Y:S01]  /*39e0*/  FFMA.RM R12, R12, R39, 12582913 ;  /* 0x4b4000010c0c7423 */ /* 0x000fe20000004027 */
[----:B-1----:R-:W-:Y:S01]  /*39f0*/  FMUL R0, R0, R11 ;  /* 0x0000000b00007220 */ /* 0x002fe20000400000 */
[----:B------:R-:W-:Y:S02]  /*3a00*/  FADD R11, R24, -12583039 ;  /* 0xcb40007f180b7421 */ /* 0x000fe40000000000 */
[C---:B------:R-:W-:Y:S01]  /*3a10*/  FADD R24, R12.reuse, -12583039 ;  /* 0xcb40007f0c187421 */ /* 0x040fe20000000000 */
[----:B------:R-:W-:Y:S01]  /*3a20*/  SHF.L.U32 R12, R12, 0x17, RZ ;  /* 0x000000170c0c7819 */ /* 0x000fe200000006ff */
[C---:B------:R-:W-:Y:S02]  /*3a30*/  FFMA R11, R30.reuse, 1.4426950216293334961, -R11 ;  /* 0x3fb8aa3b1e0b7823 */ /* 0x040fe4000000080b */
[----:B------:R-:W-:Y:S02]  /*3a40*/  FFMA R24, R31, 1.4426950216293334961, -R24 ;  /* 0x3fb8aa3b1f187823 */ /* 0x000fe40000000818 */
[----:B------:R-:W-:-:S02]  /*3a50*/  FFMA R11, R30, 1.925963033500011079e-08, R11 ;  /* 0x32a570601e0b7823 */ /* 0x000fc4000000000b */
[----:B------:R-:W-:Y:S02]  /*3a60*/  FFMA R31, R31, 1.925963033500011079e-08, R24 ;  /* 0x32a570601f1f7823 */ /* 0x000fe40000000018 */
        /* <DEDUP_REMOVED lines=55> */
.L_x_9433:
[----:B------:R-:W-:Y:S02]  /*3de0*/  HFMA2 R12, -RZ, RZ, 0, 4.76837158203125e-07 ;  /* 0x00000008ff0c7431 */ /* 0x000fe400000001ff */
[----:B------:R-:W-:-:S05]  /*3df0*/  FADD R30, R13, R14 ;  /* 0x0000000e0d1e7221 */ /* 0x000fca0000000000 */
[----:B------:R-:W-:-:S07]  /*3e00*/  MOV R13, R30 ;  /* 0x0000001e000d7202 */ /* 0x000fce0000000f00 */
[----:B------:R-:W-:Y:S05]  /*3e10*/  WARPSYNC.COLLECTIVE R15, `(.L_x_9434) ;  /* 0x000000000f087348 */ /* 0x000fea0003c00000 */
[----:B------:R0:W1:Y:S02]  /*3e20*/  SHFL.BFLY P6, R14, R13, R12, R11 ;  /* 0x0c00000c0d0e7389 */ /* 0x00006400000c000b */
[----:B01----:R-:W-:Y:S05]  /*3e30*/  ENDCOLLECTIVE ;  /* 0x000000000000791b */ /* 0x003fea0003800000 */
.L_x_9434:
[----:B------:R-:W-:Y:S02]  /*3e40*/  HFMA2 R12, -RZ, RZ, 0, 2.384185791015625e-07 ;  /* 0x00000004ff0c7431 */ /* 0x000fe400000001ff */
[----:B------:R-:W-:-:S05]  /*3e50*/  FADD R31, R30, R14 ;  /* 0x0000000e1e1f7221 */ /* 0x000fca0000000000 */
[----:B------:R-:W-:-:S07]  /*3e60*/  MOV R13, R31 ;  /* 0x0000001f000d7202 */ /* 0x000fce0000000f00 */
[----:B------:R-:W-:Y:S05]  /*3e70*/  WARPSYNC.COLLECTIVE R15, `(.L_x_9435) ;  /* 0x000000000f087348 */ /* 0x000fea0003c00000 */
[----:B------:R0:W1:Y:S02]  /*3e80*/  SHFL.BFLY P6, R14, R13, R12, R11 ;  /* 0x0c00000c0d0e7389 */ /* 0x00006400000c000b */
[----:B01----:R-:W-:Y:S05]  /*3e90*/  ENDCOLLECTIVE ;  /* 0x000000000000791b */ /* 0x003fea0003800000 */
.L_x_9435:
[----:B------:R-:W-:Y:S02]  /*3ea0*/  HFMA2 R12, -RZ, RZ, 0, 1.1920928955078125e-07 ;  /* 0x00000002ff0c7431 */ /* 0x000fe400000001ff */
[----:B------:R-:W-:-:S05]  /*3eb0*/  FADD R32, R31, R14 ;  /* 0x0000000e1f207221 */ /* 0x000fca0000000000 */
[----:B------:R-:W-:-:S07]  /*3ec0*/  MOV R13, R32 ;  /* 0x00000020000d7202 */ /* 0x000fce0000000f00 */
[----:B------:R-:W-:Y:S05]  /*3ed0*/  WARPSYNC.COLLECTIVE R15, `(.L_x_9436) ;  /* 0x000000000f087348 */ /* 0x000fea0003c00000 */
[----:B------:R0:W1:Y:S02]  /*3ee0*/  SHFL.BFLY P6, R14, R13, R12, R11 ;  /* 0x0c00000c0d0e7389 */ /* 0x00006400000c000b */
[----:B01----:R-:W-:Y:S05]  /*3ef0*/  ENDCOLLECTIVE ;  /* 0x000000000000791b */ /* 0x003fea0003800000 */
.L_x_9436:
[----:B------:R-:W-:Y:S02]  /*3f00*/  HFMA2 R12, -RZ, RZ, 0, 5.9604644775390625e-08 ;  /* 0x00000001ff0c7431 */ /* 0x000fe400000001ff */
[----:B------:R-:W-:-:S05]  /*3f10*/  FADD R33, R32, R14 ;  /* 0x0000000e20217221 */ /* 0x000fca0000000000 */
[----:B------:R-:W-:-:S07]  /*3f20*/  MOV R13, R33 ;  /* 0x00000021000d7202 */ /* 0x000fce0000000f00 */
[----:B------:R-:W-:Y:S05]  /*3f30*/  WARPSYNC.COLLECTIVE R15, `(.L_x_9437) ;  /* 0x000000000f087348 */ /* 0x000fea0003c00000 */
[----:B------:R0:W1:Y:S02]  /*3f40*/  SHFL.BFLY P6, R14, R13, R12, R11 ;  /* 0x0c00000c0d0e7389 */ /* 0x00006400000c000b */
[----:B01----:R-:W-:Y:S05]  /*3f50*/  ENDCOLLECTIVE ;  /* 0x000000000000791b */ /* 0x003fea0003800000 */
.L_x_9437:
[----:B------:R-:W-:Y:S05]  /*3f60*/  BRA `(.L_x_9438) ;  /* 0xffffffd400687947 */ /* 0x000fea000383ffff */
        .weak           $__internal_181_$__cuda_sm3x_div_rn_noftz_f32_slowpath
        .type           $__internal_181_$__cuda_sm3x_div_rn_noftz_f32_slowpath,@function
        .size           $__internal_181_$__cuda_sm3x_div_rn_noftz_f32_slowpath,(.L_x_15498 - $__internal_181_$__cuda_sm3x_div_rn_noftz_f32_slowpath)
$__internal_181_$__cuda_sm3x_div_rn_noftz_f32_slowpath:
        /* <DEDUP_REMOVED lines=35> */
.L_x_9440:
        /* <DEDUP_REMOVED lines=51> */
.L_x_9447:
[----:B------:R-:W-:-:S04]  /*44d0*/  LOP3.LUT R11, R11, 0x80000000, RZ, 0xc0, !PT ;  /* 0x800000000b0b7812 */ /* 0x000fc800078ec0ff */
[----:B------:R-:W-:Y:S01]  /*44e0*/  LOP3.LUT R11, R11, 0x7f800000, RZ, 0xfc, !PT ;  /* 0x7f8000000b0b7812 */ /* 0x000fe200078efcff */
[----:B------:R-:W-:Y:S06]  /*44f0*/  BRA `(.L_x_9448) ;  /* 0x0000000000047947 */ /* 0x000fec0003800000 */
.L_x_9446:
[----:B------:R-:W-:-:S07]  /*4500*/  LEA R11, R38, R11, 0x17 ;  /* 0x0000000b260b7211 */ /* 0x000fce00078eb8ff */
.L_x_9448:
[----:B------:R-:W-:Y:S05]  /*4510*/  BSYNC.RECONVERGENT B1 ;  /* 0x0000000000017941 */ /* 0x000fea0003800200 */
.L_x_9445:
[----:B------:R-:W-:Y:S05]  /*4520*/  BRA `(.L_x_9449) ;  /* 0x0000000000207947 */ /* 0x000fea0003800000 */
.L_x_9444:
[----:B------:R-:W-:-:S04]  /*4530*/  LOP3.LUT R11, R11, 0x80000000, R32, 0x48, !PT ;  /* 0x800000000b0b7812 */ /* 0x000fc800078e4820 */
[----:B------:R-:W-:Y:S01]  /*4540*/  LOP3.LUT R11, R11, 0x7f800000, RZ, 0xfc, !PT ;  /* 0x7f8000000b0b7812 */ /* 0x000fe200078efcff */
[----:B------:R-:W-:Y:S06]  /*4550*/  BRA `(.L_x_9449) ;  /* 0x0000000000147947 */ /* 0x000fec0003800000 */
.L_x_9443:
[----:B------:R-:W-:Y:S01]  /*4560*/  LOP3.LUT R11, R11, 0x80000000, R32, 0x48, !PT ;  /* 0x800000000b0b7812 */ /* 0x000fe200078e4820 */
[----:B------:R-:W-:Y:S06]  /*4570*/  BRA `(.L_x_9449) ;  /* 0x00000000000c7947 */ /* 0x000fec0003800000 */
.L_x_9442:
[----:B------:R-:W0:Y:S01]  /*4580*/  MUFU.RSQ R11, -QNAN ;  /* 0xffc00000000b7908 */ /* 0x000e220000001400 */
[----:B------:R-:W-:Y:S05]  /*4590*/  BRA `(.L_x_9449) ;  /* 0x0000000000047947 */ /* 0x000fea0003800000 */
.L_x_9441:
[----:B------:R-:W-:-:S07]  /*45a0*/  FADD.FTZ R11, R22, R11 ;  /* 0x0000000b160b7221 */ /* 0x000fce0000010000 */
.L_x_9449:
[----:B------:R-:W-:Y:S05]  /*45b0*/  BSYNC.RECONVERGENT B0 ;  /* 0x0000000000007941 */ /* 0x000fea0003800200 */
.L_x_9439:
[----:B------:R-:W-:-:S04]  /*45c0*/  HFMA2 R13, -RZ, RZ, 0, 0 ;  /* 0x00000000ff0d7431 */ /* 0x000fc800000001ff */
[----:B0-----:R-:W-:Y:S05]  /*45d0*/  RET.REL.NODEC R12 `(_ZN7oneflow4cuda7softmax15SoftmaxWarpImplI10SimpleLoadIffE11SimpleStoreIffEfLi1ELi22ELi32ELi1ELb0ELNS1_9AlgorithmE0EEEvT_T0_ll) ;  /* 0xffffffb80c887950 */ /* 0x001fea0003c3ffff */
.L_x_9450:
        /* <DEDUP_REMOVED lines=10> */
.L_x_15498:


//--------------------- .text._ZN7oneflow4cuda7softmax15SoftmaxWarpImplI10SimpleLoadIffE11SimpleStoreIffEfLi1ELi21ELi32ELi1ELb1ELNS1_9AlgorithmE0EEEvT_T0_ll --------------------------
	.section	.text._ZN7oneflow4cuda7softmax15SoftmaxWarpImplI10SimpleLoadIffE11SimpleStoreIffEfLi1ELi21ELi32ELi1ELb1ELNS1_9AlgorithmE0EEEvT_T0_ll,"ax",@progbits
	.align	128
        .global         _ZN7oneflow4cuda7softmax15SoftmaxWarpImplI10SimpleLoadIffE11SimpleStoreIffEfLi1ELi21ELi32ELi1ELb1ELNS1_9AlgorithmE0EEEvT_T0_ll
        .type           _ZN7oneflow4cuda7softmax15SoftmaxWarpImplI10SimpleLoadIffE11SimpleStoreIffEfLi1ELi21ELi32ELi1ELb1ELNS1_9AlgorithmE0EEEvT_T0_ll,@function
        .size           _ZN7oneflow4cuda7softmax15SoftmaxWarpImplI10SimpleLoadIffE11SimpleStoreIffEfLi1ELi21ELi32ELi1ELb1ELNS1_9AlgorithmE0EEEvT_T0_ll,(.L_x_15499 - _ZN7oneflow4cuda7softmax15SoftmaxWarpImplI10SimpleLoadIffE11SimpleStoreIffEfLi1ELi21ELi32ELi1ELb1ELNS1_9AlgorithmE0EEEvT_T0_ll)
        .other          _ZN7oneflow4cuda7softmax15SoftmaxWarpImplI10SimpleLoadIffE11SimpleStoreIffEfLi1ELi21ELi32ELi1ELb1ELNS1_9AlgorithmE0EEEvT_T0_ll,@"STO_CUDA_ENTRY STV_DEFAULT"
_ZN7oneflow4cuda7softmax15SoftmaxWarpImplI10SimpleLoadIffE11SimpleStoreIffEfLi1ELi21ELi32ELi1ELb1ELNS1_9AlgorithmE0EEEvT_T0_ll:
.text._ZN7oneflow4cuda7softmax15SoftmaxWarpImplI10SimpleLoadIffE11SimpleStoreIffEfLi1ELi21ELi32ELi1ELb1ELNS1_9AlgorithmE0EEEvT_T0_ll:
        /* <DEDUP_REMOVED lines=25> */
.L_x_9451:
        /* <DEDUP_REMOVED lines=34> */
.L_x_9496:
[----:B------:R-:W-:Y:S01]  /*03b0*/  ISETP.GE.U32.AND P0, PT, R32, UR44, PT ;  /* 0x0000002c20007c0c */ /* 0x000fe2000bf06070 */
[----:B------:R-:W-:Y:S01]  /*03c0*/  HFMA2 R3, -RZ, RZ, 0, 0 ;  /* 0x00000000ff037431 */ /* 0x000fe200000001ff */
[----:B------:R-:W-:Y:S01]  /*03d0*/  ISETP.GE.U32.AND P5, PT, R53, UR44, PT ;  /* 0x0000002c35007c0c */ /* 0x000fe2000bfa6070 */
[----:B-1----:R-:W-:Y:S01]  /*03e0*/  IMAD R0, R30, UR42, RZ ;  /* 0x0000002a1e007c24 */ /* 0x002fe2000f8e02ff */
[----:B------:R-:W-:Y:S01]  /*03f0*/  ISETP.GE.AND.EX P0, PT, RZ, UR45, PT, P0 ;  /* 0x0000002dff007c0c */ /* 0x000fe2000bf06300 */
[----:B------:R-:W-:Y:S01]  /*0400*/  IMAD.MOV.U32 R70, RZ, RZ, -0x800000 ;  /* 0xff800000ff467424 */ /* 0x000fe200078e00ff */
[----:B------:R-:W-:Y:S02]  /*0410*/  ISETP.GE.U32.AND P3, PT, R52, UR44, PT ;  /* 0x0000002c34007c0c */ /* 0x000fe4000bf66070 */
[----:B------:R-:W-:Y:S02]  /*0420*/  ISETP.GE.AND.EX P5, PT, RZ, UR45, PT, P5 ;  /* 0x0000002dff007c0c */ /* 0x000fe4000bfa6350 */
[----:B------:R-:W-:-:S02]  /*0430*/  MOV R2, R32 ;  /* 0x0000002000027202 */ /* 0x000fc40000000f00 */
[----:B------:R-:W-:-:S03]  /*0440*/  ISETP.GE.AND.EX P3, PT, RZ, UR45, PT, P3 ;  /* 0x0000002dff007c0c */ /* 0x000fc6000bf66330 */
[C---:B------:R-:W-:Y:S02]  /*0450*/  IMAD.WIDE.U32 R4, R31.reuse, UR42, R2 ;  /* 0x0000002a1f047c25 */ /* 0x040fe4000f8e0002 */
[----:B------:R-:W-:Y:S02]  /*0460*/  @!P0 R2UR UR4, R28 ;  /* 0x000000001c0482ca */ /* 0x000fe400000e0000 */
[----:B------:R-:W-:Y:S01]  /*0470*/  IMAD R3, R31, UR43, R0 ;  /* 0x0000002b1f037c24 */ /* 0x000fe2000f8e0200 */
[----:B------:R-:W-:Y:S02]  /*0480*/  @!P0 R2UR UR5, R29 ;  /* 0x000000001d0582ca */ /* 0x000fe400000e0000 */
[----:B------:R-:W-:Y:S02]  /*0490*/  LEA R2, P1, R4, UR40, 0x2 ;  /* 0x0000002804027c11 */ /* 0x000fe4000f8210ff */
[----:B------:R-:W-:Y:S02]  /*04a0*/  IADD3 R3, PT, PT, R5, R3, RZ ;  /* 0x0000000305037210 */ /* 0x000fe40007ffe0ff */
[----:B------:R-:W-:-:S02]  /*04b0*/  @!P5 R2UR UR6, R28 ;  /* 0x000000001c06d2ca */ /* 0x000fc400000e0000 */
[C---:B------:R-:W-:Y:S02]  /*04c0*/  @!P5 R2UR UR7, R29.reuse ;  /* 0x000000001d07d2ca */ /* 0x040fe400000e0000 */
[----:B------:R-:W-:Y:S02]  /*04d0*/  MOV R5, 0xff800000 ;  /* 0xff80000000057802 */ /* 0x000fe40000000f00 */
[----:B------:R-:W-:Y:S02]  /*04e0*/  LEA.HI.X R3, R4, UR41, R3, 0x2, P1 ;  /* 0x0000002904037c11 */ /* 0x000fe400088f1403 */
[----:B------:R-:W-:Y:S02]  /*04f0*/  @!P3 R2UR UR8, R28 ;  /* 0x000000001c08b2ca */ /* 0x000fe400000e0000 */
[----:B------:R-:W-:Y:S01]  /*0500*/  @!P3 R2UR UR9, R29 ;  /* 0x000000001d09b2ca */ /* 0x000fe200000e0000 */
[----:B------:R-:W2:Y:S01]  /*0510*/  @!P0 LDG.E R5, desc[UR4][R2.64] ;  /* 0x0000000402058981 */ /* 0x000ea2000c1e1900 */
[----:B------:R-:W-:-:S03]  /*0520*/  MOV R66, 0xff800000 ;  /* 0xff80000000427802 */ /* 0x000fc60000000f00 */
[----:B------:R-:W3:Y:S08]  /*0530*/  @!P5 LDG.E R70, desc[UR6][R2.64+0x80] ;  /* 0x000080060246d981 */ /* 0x000ef0000c1e1900 */
[----:B------:R-:W4:Y:S01]  /*0540*/  @!P3 LDG.E R66, desc[UR8][R2.64+0x100] ;  /* 0x000100080242b981 */ /* 0x000f22000c1e1900 */
[----:B------:R-:W-:Y:S02]  /*0550*/  ISETP.GE.U32.AND P2, PT, R51, UR44, PT ;  /* 0x0000002c33007c0c */ /* 0x000fe4000bf46070 */
[----:B------:R-:W-:-:S02]  /*0560*/  ISETP.GE.U32.AND P1, PT, R50, UR44, PT ;  /* 0x0000002c32007c0c */ /* 0x000fc4000bf26070 */
[----:B------:R-:W-:Y:S02]  /*0570*/  ISETP.GE.AND.EX P2, PT, RZ, UR45, PT, P2 ;  /* 0x0000002dff007c0c */ /* 0x000fe4000bf46320 */
[----:B------:R-:W-:Y:S02]  /*0580*/  ISETP.GE.U32.AND P4, PT, R49, UR44, PT ;  /* 0x0000002c31007c0c */ /* 0x000fe4000bf86070 */
[----:B------:R-:W-:Y:S02]  /*0590*/  ISETP.GE.AND.EX P1, PT, RZ, UR45, PT, P1 ;  /* 0x0000002dff007c0c */ /* 0x000fe4000bf26310 */
[----:B------:R-:W-:Y:S02]  /*05a0*/  MOV R13, 0xff800000 ;  /* 0xff800000000d7802 */ /* 0x000fe40000000f00 */
[----:B------:R-:W-:Y:S02]  /*05b0*/  ISETP.GE.U32.AND P6, PT, R48, UR44, PT ;  /* 0x0000002c30007c0c */ /* 0x000fe4000bfc6070 */
[----:B------:R-:W-:-:S02]  /*05c0*/  ISETP.GE.AND.EX P4, PT, RZ, UR45, PT, P4 ;  /* 0x0000002dff007c0c */ /* 0x000fc4000bf86340 */
[----:B------:R-:W-:Y:S02]  /*05d0*/  ISETP.GE.AND.EX P6, PT, RZ, UR45, PT, P6 ;  /* 0x0000002dff007c0c */ /* 0x000fe4000bfc6360 */
[C---:B------:R-:W-:Y:S02]  /*05e0*/  @!P2 R2UR UR4, R28.reuse ;  /* 0x000000001c04a2ca */ /* 0x040fe400000e0000 */
[C---:B------:R-:W-:Y:S02]  /*05f0*/  @!P2 R2UR UR5, R29.reuse ;  /* 0x000000001d05a2ca */ /* 0x040fe400000e0000 */
[----:B------:R-:W-:Y:S02]  /*0600*/  @!P1 R2UR UR6, R28 ;  /* 0x000000001c0692ca */ /* 0x000fe400000e0000 */
[----:B------:R-:W-:Y:S02]  /*0610*/  @!P1 R2UR UR7, R29 ;  /* 0x000000001d0792ca */ /* 0x000fe400000e0000 */
[----:B------:R-:W-:-:S02]  /*0620*/  MOV R68, 0xff800000 ;  /* 0xff80000000447802 */ /* 0x000fc40000000f00 */
[C---:B------:R-:W-:Y:S02]  /*0630*/  @!P4 R2UR UR8, R28.reuse ;  /* 0x000000001c08c2ca */ /* 0x040fe400000e0000 */
        /* <DEDUP_REMOVED lines=12> */
[----:B--2---:R-:W-:-:S04]  /*0700*/  @!P0 FMNMX R13, R5, -INF , !PT ;  /* 0xff800000050d8809 */ /* 0x004fc80007800000 */
[----:B---3--:R-:W-:Y:S02]  /*0710*/  @!P5 FMNMX R13, R13, R70, !PT ;  /* 0x000000460d0dd209 */ /* 0x008fe40007800000 */
[----:B------:R-:W-:-:S04]  /*0720*/  ISETP.GE.U32.AND P5, PT, R47, UR44, PT ;  /* 0x0000002c2f007c0c */ /* 0x000fc8000bfa6070 */
[----:B------:R-:W-:Y:S02]  /*0730*/  ISETP.GE.AND.EX P5, PT, RZ, UR45, PT, P5 ;  /* 0x0000002dff007c0c */ /* 0x000fe4000bfa6350 */
[----:B----4-:R-:W-:Y:S02]  /*0740*/  @!P3 FMNMX R13, R13, R66, !PT ;  /* 0x000000420d0db209 */ /* 0x010fe40007800000 */
[----:B------:R-:W-:-:S04]  /*0750*/  ISETP.GE.U32.AND P3, PT, R46, UR44, PT ;  /* 0x0000002c2e007c0c */ /* 0x000fc8000bf66070 */
[----:B------:R-:W-:-:S05]  /*0760*/  ISETP.GE.AND.EX P3, PT, RZ, UR45, PT, P3 ;  /* 0x0000002dff007c0c */ /* 0x000fca000bf66330 */
[----:B------:R-:W-:Y:S02]  /*0770*/  @!P5 R2UR UR4, R28 ;  /* 0x000000001c04d2ca */ /* 0x000fe400000e0000 */
[----:B------:R-:W-:-:S06]  /*0780*/  @!P5 R2UR UR5, R29 ;  /* 0x000000001d05d2ca */ /* 0x000fcc00000e0000 */
[----:B------:R-:W-:Y:S02]  /*0790*/  @!P3 R2UR UR6, R28 ;  /* 0x000000001c06b2ca */ /* 0x000fe400000e0000 */
[----:B------:R-:W-:-:S05]  /*07a0*/  @!P3 R2UR UR7, R29 ;  /* 0x000000001d07b2ca */ /* 0x000fca00000e0000 */
[----:B------:R-:W2:Y:S08]  /*07b0*/  @!P5 LDG.E R8, desc[UR4][R2.64+0x380] ;  /* 0x000380040208d981 */ /* 0x000eb0000c1e1900 */
[----:B------:R-:W3:Y:S01]  /*07c0*/  @!P3 LDG.E R26, desc[UR6][R2.64+0x400] ;  /* 0x00040006021ab981 */ /* 0x000ee2000c1e1900 */
[----:B-----5:R-:W-:Y:S02]  /*07d0*/  @!P2 FMNMX R13, R13, R68, !PT ;  /* 0x000000440d0da209 */ /* 0x020fe40007800000 */
[----:B------:R-:W-:-:S02]  /*07e0*/  ISETP.GE.U32.AND P2, PT, R45, UR44, PT ;  /* 0x0000002c2d007c0c */ /* 0x000fc4000bf46070 */
        /* <DEDUP_REMOVED lines=12> */
[C---:B------:R-:W-:Y:S02]  /*08b0*/  @!P1 R2UR UR6, R28.reuse ;  /* 0x000000001c0692ca */ /* 0x040fe400000e0000 */
        /* <DEDUP_REMOVED lines=16> */
[----:B------:R-:W-:-:S04]  /*09c0*/  ISETP.GE.U32.AND P5, PT, R41, UR44, PT ;  /* 0x0000002c29007c0c */ /* 0x000fc8000bfa6070 */
[----:B------:R-:W-:Y:S02]  /*09d0*/  ISETP.GE.AND.EX P5, PT, RZ, UR45, PT, P5 ;  /* 0x0000002dff007c0c */ /* 0x000fe4000bfa6350 */
[----:B---3--:R-:W-:Y:S02]  /*09e0*/  @!P3 FMNMX R13, R13, R26, !PT ;  /* 0x0000001a0d0db209 */ /* 0x008fe40007800000 */
        /* <DEDUP_REMOVED lines=8> */
[----:B----4-:R-:W-:Y:S02]  /*0a70*/  @!P2 FMNMX R13, R13, R25, !PT ;  /* 0x000000190d0da209 */ /* 0x010fe40007800000 */
[----:B------:R-:W-:-:S02]  /*0a80*/  ISETP.GE.U32.AND P2, PT, R39, UR44, PT ;  /* 0x0000002c27007c0c */ /* 0x000fc4000bf46070 */
        /* <DEDUP_REMOVED lines=97> */
[-C--:B------:R-:W-:Y:S01]  /*10a0*/  FFMA.RM R17, R17, R12.reuse, 12582913 ;  /* 0x4b40000111117423 */ /* 0x080fe2000000400c */
[C---:B------:R-:W-:Y:S01]  /*10b0*/  FFMA R7, R66.reuse, 1.4426950216293334961, -R5 ;  /* 0x3fb8aa3b42077823 */ /* 0x040fe20000000805 */
[-C--:B------:R-:W-:Y:S01]  /*10c0*/  FFMA.RM R5, R9, R12.reuse, 12582913 ;  /* 0x4b40000109057423 */ /* 0x080fe2000000400c */
[-C--:B------:R-:W-:Y:S01]  /*10d0*/  FFMA.RM R23, R23, R12.reuse, 12582913 ;  /* 0x4b40000117177423 */ /* 0x080fe2000000400c */
[----:B------:R-:W0:Y:S01]  /*10e0*/  MUFU.EX2 R70, R70 ;  /* 0x0000004600467308 */ /* 0x000e220000000800 */
[----:B------:R-:W-:Y:S01]  /*10f0*/  FFMA R66, R66, 1.925963033500011079e-08, R7 ;  /* 0x32a5706042427823 */ /* 0x000fe20000000007 */
[----:B------:R-:W-:Y:S01]  /*1100*/  FADD R9, R5, -12583039 ;  /* 0xcb40007f05097421 */ /* 0x000fe20000000000 */
[----:B------:R-:W-:Y:S01]  /*1110*/  FADD R7, R17, -12583039 ;  /* 0xcb40007f11077421 */ /* 0x000fe20000000000 */
[----:B------:R-:W-:Y:S01]  /*1120*/  SHF.L.U32 R3, R3, 0x17, RZ ;  /* 0x0000001703037819 */ /* 0x000fe200000006ff */
[-C--:B------:R-:W-:Y:S01]  /*1130*/  FFMA.SAT R21, R54, R11.reuse, 0.5 ;  /* 0x3f00000036157423 */ /* 0x080fe2000000200b */
[----:B------:R-:W-:Y:S01]  /*1140*/  FFMA R9, R64, 1.4426950216293334961, -R9 ;  /* 0x3fb8aa3b40097823 */ /* 0x000fe20000000809 */
[----:B------:R-:W-:Y:S01]  /*1150*/  FFMA R7, R68, 1.4426950216293334961, -R7 ;  /* 0x3fb8aa3b44077823 */ /* 0x000fe20000000807 */
[----:B------:R-:W-:Y:S01]  /*1160*/  SHF.L.U32 R17, R17, 0x17, RZ ;  /* 0x0000001711117819 */ /* 0x000fe200000006ff */
[-C--:B------:R-:W-:Y:S01]  /*1170*/  FFMA.RM R21, R21, R12.reuse, 12582913 ;  /* 0x4b40000115157423 */ /* 0x080fe2000000400c */
[----:B------:R-:W-:Y:S01]  /*1180*/  FFMA R64, R64, 1.925963033500011079e-08, R9 ;  /* 0x32a5706040407823 */ /* 0x000fe20000000009 */
[----:B------:R-:W-:Y:S01]  /*1190*/  FADD R9, R23, -12583039 ;  /* 0xcb40007f17097421 */ /* 0x000fe20000000000 */
[----:B------:R-:W-:Y:S01]  /*11a0*/  FFMA R68, R68, 1.925963033500011079e-08, R7 ;  /* 0x32a5706044447823 */ /* 0x000fe20000000007 */
[-C--:B------:R-:W-:Y:S01]  /*11b0*/  FFMA.SAT R7, R62, R11.reuse, 0.5 ;  /* 0x3f0000003e077423 */ /* 0x080fe2000000200b */
[----:B------:R-:W-:Y:S01]  /*11c0*/  MUFU.EX2 R25, R64 ;  /* 0x0000004000197308 */ /* 0x000fe20000000800 */
[----:B------:R-:W-:Y:S01]  /*11d0*/  FFMA R9, R60, 1.4426950216293334961, -R9 ;  /* 0x3fb8aa3b3c097823 */ /* 0x000fe20000000809 */
[----:B------:R-:W-:Y:S01]  /*11e0*/  FFMA.SAT R61, R8, R11, 0.5 ;  /* 0x3f000000083d7423 */ /* 0x000fe2000000200b */
[----:B------:R-:W-:-:S02]  /*11f0*/  FFMA.RM R7, R7, R12, 12582913 ;  /* 0x4b40000107077423 */ /* 0x000fc4000000400c */
[----:B------:R-:W-:Y:S01]  /*1200*/  FFMA R60, R60, 1.925963033500011079e-08, R9 ;  /* 0x32a570603c3c7823 */ /* 0x000fe20000000009 */
[----:B------:R-:W-:Y:S01]  /*1210*/  FFMA.SAT R9, R58, R11, 0.5 ;  /* 0x3f0000003a097423 */ /* 0x000fe2000000200b */
[----:B------:R-:W-:Y:S01]  /*1220*/  FADD R19, R7, -12583039 ;  /* 0xcb40007f07137421 */ /* 0x000fe20000000000 */
[----:B------:R-:W-:Y:S02]  /*1230*/  MUFU.EX2 R68, R68 ;  /* 0x0000004400447308 */ /* 0x000fe40000000800 */
[----:B------:R-:W-:Y:S01]  /*1240*/  FFMA.RM R10, R9, R12, 12582913 ;  /* 0x4b400001090a7423 */ /* 0x000fe2000000400c */
[----:B------:R-:W-:-:S03]  /*1250*/  FFMA R19, R62, 1.4426950216293334961, -R19 ;  /* 0x3fb8aa3b3e137823 */ /* 0x000fc60000000813 */
[----:B------:R-:W-:Y:S01]  /*1260*/  FADD R9, R10, -12583039 ;  /* 0xcb40007f0a097421 */ /* 0x000fe20000000000 */
[----:B------:R-:W-:Y:S01]  /*1270*/  FFMA R62, R62, 1.925963033500011079e-08, R19 ;  /* 0x32a570603e3e7823 */ /* 0x000fe20000000013 */
[----:B------:R-:W-:Y:S01]  /*1280*/  FFMA.SAT R19, R4, R11, 0.5 ;  /* 0x3f00000004137423 */ /* 0x000fe2000000200b */
[----:B------:R-:W-:Y:S01]  /*1290*/  MUFU.EX2 R60, R60 ;  /* 0x0000003c003c7308 */ /* 0x000fe20000000800 */
[----:B------:R-:W-:-:S04]  /*12a0*/  FFMA R9, R58, 1.4426950216293334961, -R9 ;  /* 0x3fb8aa3b3a097823 */ /* 0x000fc80000000809 */
[----:B------:R-:W-:Y:S01]  /*12b0*/  FFMA R58, R58, 1.925963033500011079e-08, R9 ;  /* 0x32a570603a3a7823 */ /* 0x000fe20000000009 */
[----:B------:R-:W-:Y:S01]  /*12c0*/  SHF.L.U32 R9, R13, 0x17, RZ ;  /* 0x000000170d097819 */ /* 0x000fe200000006ff */
[----:B------:R-:W-:Y:S01]  /*12d0*/  FFMA.RM R13, R19, R12, 12582913 ;  /* 0x4b400001130d7423 */ /* 0x000fe2000000400c */
[----:B------:R-:W-:Y:S03]  /*12e0*/  MUFU.EX2 R59, R62 ;  /* 0x0000003e003b7308 */ /* 0x000fe60000000800 */
[----:B------:R-:W-:-:S04]  /*12f0*/  FADD R19, R13, -12583039 ;  /* 0xcb40007f0d137421 */ /* 0x000fc80000000000 */
[C---:B------:R-:W-:Y:S01]  /*1300*/  FFMA R19, R4.reuse, 1.4426950216293334961, -R19 ;  /* 0x3fb8aa3b04137823 */ /* 0x040fe20000000813 */
[----:B------:R-:W-:Y:S03]  /*1310*/  MUFU.EX2 R58, R58 ;  /* 0x0000003a003a7308 */ /* 0x000fe60000000800 */
[----:B------:R-:W-:Y:S01]  /*1320*/  FFMA R27, R4, 1.925963033500011079e-08, R19 ;  /* 0x32a57060041b7823 */ /* 0x000fe20000000013 */
[----:B0-----:R-:W-:Y:S01]  /*1330*/  FMUL R4, R3, R70 ;  /* 0x0000004603047220 */ /* 0x001fe20000400000 */
[-C--:B------:R-:W-:Y:S01]  /*1340*/  FFMA.SAT R3, R56, R11.reuse, 0.5 ;  /* 0x3f00000038037423 */ /* 0x080fe2000000200b */
[----:B------:R-:W-:Y:S02]  /*1350*/  FFMA.SAT R19, R2, R11, 0.5 ;  /* 0x3f00000002137423 */ /* 0x000fe4000000200b */
[----:B------:R-:W0:Y:S01]  /*1360*/  MUFU.EX2 R72, R72 ;  /* 0x0000004800487308 */ /* 0x000e220000000800 */
[-C--:B------:R-:W-:Y:S01]  /*1370*/  FFMA.RM R16, R3, R12.reuse, 12582913 ;  /* 0x4b40000103107423 */ /* 0x080fe2000000400c */
[----:B------:R-:W-:-:S03]  /*1380*/  FFMA.RM R19, R19, R12, 12582913 ;  /* 0x4b40000113137423 */ /* 0x000fc6000000400c */
[----:B------:R-:W-:-:S03]  /*1390*/  FADD R3, R16, -12583039 ;  /* 0xcb40007f10037421 */ /* 0x000fc60000000000 */
[----:B------:R-:W-:Y:S01]  /*13a0*/  MUFU.EX2 R27, R27 ;  /* 0x0000001b001b7308 */ /* 0x000fe20000000800 */
[----:B------:R-:W-:-:S04]  /*13b0*/  FFMA R3, R56, 1.4426950216293334961, -R3 ;  /* 0x3fb8aa3b38037823 */ /* 0x000fc80000000803 */
[----:B------:R-:W-:Y:S01]  /*13c0*/  FFMA R56, R56, 1.925963033500011079e-08, R3 ;  /* 0x32a5706038387823 */ /* 0x000fe20000000003 */
[----:B------:R-:W-:Y:S01]  /*13d0*/  SHF.L.U32 R3, R15, 0x17, RZ ;  /* 0x000000170f037819 */ /* 0x000fe200000006ff */
[----:B------:R-:W-:Y:S01]  /*13e0*/  FADD R15, R19, -12583039 ;  /* 0xcb40007f130f7421 */ /* 0x000fe20000000000 */
[----:B------:R-:W1:Y:S01]  /*13f0*/  MUFU.EX2 R66, R66 ;  /* 0x0000004200427308 */ /* 0x000e620000000800 */
[----:B0-----:R-:W-:Y:S02]  /*1400*/  FMUL R9, R9, R72 ;  /* 0x0000004809097220 */ /* 0x001fe40000400000 */
[----:B------:R-:W-:-:S04]  /*1410*/  FFMA R15, R2, 1.4426950216293334961, -R15 ;  /* 0x3fb8aa3b020f7823 */ /* 0x000fc8000000080f */
[----:B------:R-:W-:Y:S01]  /*1420*/  FFMA R55, R2, 1.925963033500011079e-08, R15 ;  /* 0x32a5706002377823 */ /* 0x000fe2000000000f */
[----:B------:R-:W-:Y:S01]  /*1430*/  FFMA.SAT R15, R0, R11, 0.5 ;  /* 0x3f000000000f7423 */ /* 0x000fe2000000200b */
[----:B------:R-:W-:Y:S01]  /*1440*/  FMUL R2, R17, R68 ;  /* 0x0000004411027220 */ /* 0x000fe20000400000 */
[----:B------:R-:W0:Y:S02]  /*1450*/  MUFU.EX2 R63, R56 ;  /* 0x00000038003f7308 */ /* 0x000e240000000800 */
[----:B------:R-:W-:-:S04]  /*1460*/  FFMA.RM R15, R15, R12, 12582913 ;  /* 0x4b4000010f0f7423 */ /* 0x000fc8000000400c */
[----:B------:R-:W-:Y:S01]  /*1470*/  FADD R17, R15, -12583039 ;  /* 0xcb40007f0f117421 */ /* 0x000fe20000000000 */
[----:B-1----:R-:W-:Y:S01]  /*1480*/  FMUL R3, R3, R66 ;  /* 0x0000004203037220 */ /* 0x002fe20000400000 */
[----:B------:R-:W1:Y:S02]  /*1490*/  MUFU.EX2 R55, R55 ;  /* 0x0000003700377308 */ /* 0x000e640000000800 */
[----:B------:R-:W-:-:S04]  /*14a0*/  FFMA R17, R0, 1.4426950216293334961, -R17 ;  /* 0x3fb8aa3b00117823 */ /* 0x000fc80000000811 */
[----:B------:R-:W-:Y:S01]  /*14b0*/  FFMA R17, R0, 1.925963033500011079e-08, R17 ;  /* 0x32a5706000117823 */ /* 0x000fe20000000011 */
[----:B------:R-:W-:Y:S02]  /*14c0*/  SHF.L.U32 R0, R5, 0x17, RZ ;  /* 0x0000001705007819 */ /* 0x000fe400000006ff */
[----:B------:R-:W-:Y:S01]  /*14d0*/  SHF.L.U32 R5, R23, 0x17, RZ ;  /* 0x0000001717057819 */ /* 0x000fe200000006ff */
[----:B------:R-:W-:Y:S02]  /*14e0*/  FFMA.SAT R23, R6, R11, 0.5 ;  /* 0x3f00000006177423 */ /* 0x000fe4000000200b */
[----:B------:R-:W-:Y:S01]  /*14f0*/  FMUL R0, R0, R25 ;  /* 0x0000001900007220 */ /* 0x000fe20000400000 */
[----:B------:R-:W-:Y:S01]  /*1500*/  FADD R25, R21, -12583039 ;  /* 0xcb40007f15197421 */ /* 0x000fe20000000000 */
[----:B------:R-:W-:Y:S01]  /*1510*/  FFMA.RM R23, R23, R12, 12582913 ;  /* 0x4b40000117177423 */ /* 0x000fe2000000400c */
[----:B------:R-:W-:Y:S01]  /*1520*/  FMUL R5, R5, R60 ;  /* 0x0000003c05057220 */ /* 0x000fe20000400000 */
[----:B------:R-:W-:Y:S01]  /*1530*/  SHF.L.U32 R21, R21, 0x17, RZ ;  /* 0x0000001715157819 */ /* 0x000fe200000006ff */
[----:B------:R-:W-:-:S04]  /*1540*/  FFMA R25, R54, 1.4426950216293334961, -R25 ;  /* 0x3fb8aa3b36197823 */ /* 0x000fc80000000819 */
[----:B------:R-:W-:Y:S01]  /*1550*/  FFMA R54, R54, 1.925963033500011079e-08, R25 ;  /* 0x32a5706036367823 */ /* 0x000fe20000000019 */
[----:B------:R-:W-:-:S04]  /*1560*/  FADD R25, R23, -12583039 ;  /* 0xcb40007f17197421 */ /* 0x000fc80000000000 */
[C---:B------:R-:W-:Y:S01]  /*1570*/  FFMA R25, R6.reuse, 1.4426950216293334961, -R25 ;  /* 0x3fb8aa3b06197823 */ /* 0x040fe20000000819 */
[----:B------:R-:W-:Y:S03]  /*1580*/  MUFU.EX2 R54, R54 ;  /* 0x0000003600367308 */ /* 0x000fe60000000800 */
[----:B------:R-:W-:Y:S01]  /*1590*/  FFMA R57, R6, 1.925963033500011079e-08, R25 ;  /* 0x32a5706006397823 */ /* 0x000fe20000000019 */
[----:B------:R-:W-:Y:S01]  /*15a0*/  FFMA.SAT R25, R22, R11, 0.5 ;  /* 0x3f00000016197423 */ /* 0x000fe2000000200b */
[----:B------:R-:W-:Y:S01]  /*15b0*/  IMAD.SHL.U32 R6, R7, 0x800000, RZ ;  /* 0x0080000007067824 */ /* 0x000fe200078e00ff */
[----:B------:R-:W-:Y:S02]  /*15c0*/  SHF.L.U32 R7, R10, 0x17, RZ ;  /* 0x000000170a077819 */ /* 0x000fe400000006ff */
[----:B------:R-:W-:Y:S01]  /*15d0*/  FFMA.RM R25, R25, R12, 12582913 ;  /* 0x4b40000119197423 */ /* 0x000fe2000000400c */
[----:B------:R-:W-:Y:S01]  /*15e0*/  FMUL R6, R6, R59 ;  /* 0x0000003b06067220 */ /* 0x000fe20000400000 */
[----:B------:R-:W-:Y:S01]  /*15f0*/  SHF.L.U32 R10, R16, 0x17, RZ ;  /* 0x00000017100a7819 */ /* 0x000fe200000006ff */
[----:B------:R-:W-:Y:S01]  /*1600*/  FMUL R7, R7, R58 ;  /* 0x0000003a07077220 */ /* 0x000fe20000400000 */
[----:B------:R-:W-:Y:S01]  /*1610*/  FADD R59, R25, -12583039 ;  /* 0xcb40007f193b7421 */ /* 0x000fe20000000000 */
[----:B------:R-:W-:-:S02]  /*1620*/  SHF.L.U32 R16, R19, 0x17, RZ ;  /* 0x0000001713107819 */ /* 0x000fc400000006ff */
[----:B0-----:R-:W-:Y:S01]  /*1630*/  FMUL R10, R10, R63 ;  /* 0x0000003f0a0a7220 */ /* 0x001fe20000400000 */
[----:B------:R-:W-:Y:S02]  /*1640*/  FFMA R59, R22, 1.4426950216293334961, -R59 ;  /* 0x3fb8aa3b163b7823 */ /* 0x000fe4000000083b */
[----:B-1----:R-:W-:Y:S01]  /*1650*/  FMUL R16, R16, R55 ;  /* 0x0000003710107220 */ /* 0x002fe20000400000 */
[----:B------:R-:W-:Y:S01]  /*1660*/  FFMA.SAT R55, R26, R11, 0.5 ;  /* 0x3f0000001a377423 */ /* 0x000fe2000000200b */
[----:B------:R-:W-:Y:S01]  /*1670*/  FFMA R59, R22, 1.925963033500011079e-08, R59 ;  /* 0x32a57060163b7823 */ /* 0x000fe2000000003b */
[----:B------:R-:W-:-:S04]  /*1680*/  FFMA.RM R22, R61, R12, 12582913 ;  /* 0x4b4000013d167423 */ /* 0x000fc8000000400c */
[----:B------:R-:W-:Y:S01]  /*1690*/  FADD R61, R22, -12583039 ;  /* 0xcb40007f163d7421 */ /* 0x000fe20000000000 */
[----:B------:R-:W-:Y:S03]  /*16a0*/  MUFU.EX2 R59, R59 ;  /* 0x0000003b003b7308 */ /* 0x000fe60000000800 */
[----:B------:R-:W-:-:S04]  /*16b0*/  FFMA R61, R8, 1.4426950216293334961, -R61 ;  /* 0x3fb8aa3b083d7823 */ /* 0x000fc8000000083d */
[----:B------:R-:W-:Y:S01]  /*16c0*/  FFMA R58, R8, 1.925963033500011079e-08, R61 ;  /* 0x32a57060083a7823 */ /* 0x000fe2000000003d */
[----:B------:R-:W-:Y:S01]  /*16d0*/  SHF.L.U32 R8, R13, 0x17, RZ ;  /* 0x000000170d087819 */ /* 0x000fe200000006ff */
[----:B------:R-:W-:-:S04]  /*16e0*/  FFMA.SAT R61, R18, R11, 0.5 ;  /* 0x3f000000123d7423 */ /* 0x000fc8000000200b */
[----:B------:R-:W-:Y:S01]  /*16f0*/  FMUL R8, R8, R27 ;  /* 0x0000001b08087220 */ /* 0x000fe20000400000 */
[----:B------:R-:W-:Y:S01]  /*1700*/  FFMA.SAT R27, R20, R11, 0.5 ;  /* 0x3f000000141b7423 */ /* 0x000fe2000000200b */
[-C--:B------:R-:W-:Y:S01]  /*1710*/  FFMA.RM R13, R61, R12.reuse, 12582913 ;  /* 0x4b4000013d0d7423 */ /* 0x080fe2000000400c */
[----:B------:R-:W-:Y:S02]  /*1720*/  MUFU.EX2 R58, R58 ;  /* 0x0000003a003a7308 */ /* 0x000fe40000000800 */
[----:B------:R-:W-:Y:S01]  /*1730*/  FFMA.RM R27, R27, R12, 12582913 ;  /* 0x4b4000011b1b7423 */ /* 0x000fe2000000400c */
[----:B------:R-:W-:-:S03]  /*1740*/  FADD R61, R13, -12583039 ;  /* 0xcb40007f0d3d7421 */ /* 0x000fc60000000000 */
[----:B------:R-:W-:Y:S01]  /*1750*/  FADD R63, R27, -12583039 ;  /* 0xcb40007f1b3f7421 */ /* 0x000fe20000000000 */
[----:B------:R-:W-:-:S03]  /*1760*/  FFMA R61, R18, 1.4426950216293334961, -R61 ;  /* 0x3fb8aa3b123d7823 */ /* 0x000fc6000000083d */
[----:B------:R-:W-:Y:S01]  /*1770*/  FFMA R63, R20, 1.4426950216293334961, -R63 ;  /* 0x3fb8aa3b143f7823 */ /* 0x000fe2000000083f */
[----:B------:R-:W-:-:S03]  /*1780*/  FFMA R61, R18, 1.925963033500011079e-08, R61 ;  /* 0x32a57060123d7823 */ /* 0x000fc6000000003d */
[----:B------:R-:W-:Y:S01]  /*1790*/  FFMA R60, R20, 1.925963033500011079e-08, R63 ;  /* 0x32a57060143c7823 */ /* 0x000fe2000000003f */
[----:B------:R-:W-:Y:S01]  /*17a0*/  FFMA.SAT R63, R14, R11, 0.5 ;  /* 0x3f0000000e3f7423 */ /* 0x000fe2000000200b */
[----:B------:R0:W1:Y:S03]  /*17b0*/  MUFU.EX2 R20, R17 ;  /* 0x0000001100147308 */ /* 0x0000660000000800 */
[----:B------:R-:W-:-:S04]  /*17c0*/  FFMA.RM R56, R63, R12, 12582913 ;  /* 0x4b4000013f387423 */ /* 0x000fc8000000400c */
[----:B------:R-:W-:Y:S01]  /*17d0*/  FADD R19, R56, -12583039 ;  /* 0xcb40007f38137421 */ /* 0x000fe20000000000 */
[----:B------:R-:W-:Y:S01]  /*17e0*/  MUFU.EX2 R61, R61 ;  /* 0x0000003d003d7308 */ /* 0x000fe20000000800 */
[----:B0-----:R-:W-:Y:S02]  /*17f0*/  SHF.L.U32 R17, R15, 0x17, RZ ;  /* 0x000000170f117819 */ /* 0x001fe400000006ff */
[----:B------:R-:W-:Y:S01]  /*1800*/  FFMA R19, R14, 1.4426950216293334961, -R19 ;  /* 0x3fb8aa3b0e137823 */ /* 0x000fe20000000813 */
[----:B------:R-:W-:-:S03]  /*1810*/  SHF.L.U32 R56, R56, 0x17, RZ ;  /* 0x0000001738387819 */ /* 0x000fc600000006ff */
        /* <DEDUP_REMOVED lines=10> */
[----:B------:R-:W0:Y:S01]  /*18c0*/  MUFU.EX2 R24, R57 ;  /* 0x0000003900187308 */ /* 0x000e220000000800 */
[----:B------:R-:W-:Y:S02]  /*18d0*/  SHF.L.U32 R12, R12, 0x17, RZ ;  /* 0x000000170c0c7819 */ /* 0x000fe400000006ff */
[----:B------:R-:W-:-:S04]  /*18e0*/  FFMA R19, R26, 1.4426950216293334961, -R19 ;  /* 0x3fb8aa3b1a137823 */ /* 0x000fc80000000813 */
[----:B------:R-:W-:Y:S01]  /*18f0*/  FFMA R62, R26, 1.925963033500011079e-08, R19 ;  /* 0x32a570601a3e7823 */ /* 0x000fe20000000013 */
[----:B------:R-:W-:Y:S01]  /*1900*/  FADD R19, RZ, R9 ;  /* 0x00000009ff137221 */ /* 0x000fe20000000000 */
[----:B------:R-:W-:Y:S03]  /*1910*/  MUFU.EX2 R57, R14 ;  /* 0x0000000e00397308 */ /* 0x000fe60000000800 */
[----:B------:R-:W-:-:S04]  /*1920*/  FADD R18, R19, R4 ;  /* 0x0000000413127221 */ /* 0x000fc80000000000 */
[----:B------:R-:W-:-:S04]  /*1930*/  FADD R19, R18, R3 ;  /* 0x0000000312137221 */ /* 0x000fc80000000000 */
[----:B------:R-:W-:-:S04]  /*1940*/  FADD R19, R19, R2 ;  /* 0x0000000213137221 */ /* 0x000fc80000000000 */
[----:B------:R-:W-:Y:S01]  /*1950*/  FADD R18, R19, R0 ;  /* 0x0000000013127221 */ /* 0x000fe20000000000 */
[----:B------:R-:W-:Y:S02]  /*1960*/  SHF.L.U32 R19, R23, 0x17, RZ ;  /* 0x0000001717137819 */ /* 0x000fe400000006ff */
[----:B------:R-:W-:Y:S01]  /*1970*/  MUFU.EX2 R23, R60 ;  /* 0x0000003c00177308 */ /* 0x000fe20000000800 */
[----:B------:R-:W-:Y:S02]  /*1980*/  FADD R15, R18, R5 ;  /* 0x00000005120f7221 */ /* 0x000fe40000000000 */
[----:B0-----:R-:W-:Y:S01]  /*1990*/  FMUL R19, R19, R24 ;  /* 0x0000001813137220 */ /* 0x001fe20000400000 */
[----:B------:R-:W-:Y:S01]  /*19a0*/  SHF.L.U32 R24, R25, 0x17, RZ ;  /* 0x0000001719187819 */ /* 0x000fe200000006ff */
[----:B------:R-:W-:-:S04]  /*19b0*/  FADD R18, R15, R6 ;  /* 0x000000060f127221 */ /* 0x000fc80000000000 */
[----:B------:R-:W-:Y:S01]  /*19c0*/  FADD R15, R18, R7 ;  /* 0x00000007120f7221 */ /* 0x000fe20000000000 */
[----:B------:R-:W-:Y:S01]  /*19d0*/  FMUL R18, R21, R54 ;  /* 0x0000003615127220 */ /* 0x000fe20000400000 */
[----:B------:R-:W-:Y:S01]  /*19e0*/  SHF.L.U32 R21, R22, 0x17, RZ ;  /* 0x0000001716157819 */ /* 0x000fe200000006ff */
[----:B------:R-:W0:Y:S01]  /*19f0*/  MUFU.EX2 R54, R55 ;  /* 0x0000003700367308 */ /* 0x000e220000000800 */
[----:B------:R-:W-:Y:S01]  /*1a00*/  FADD R15, R15, R8 ;  /* 0x000000080f0f7221 */ /* 0x000fe20000000000 */
[----:B------:R-:W-:Y:S02]  /*1a10*/  SHF.L.U32 R22, R13, 0x17, RZ ;  /* 0x000000170d167819 */ /* 0x000fe400000006ff */
[----:B------:R-:W-:Y:S01]  /*1a20*/  FMUL R26, R21, R58 ;  /* 0x0000003a151a7220 */ /* 0x000fe20000400000 */
[----:B------:R-:W-:Y:S02]  /*1a30*/  FADD R15, R15, R10 ;  /* 0x0000000a0f0f7221 */ /* 0x000fe40000000000 */
[----:B------:R-:W-:Y:S01]  /*1a40*/  FMUL R25, R22, R61 ;  /* 0x0000003d16197220 */ /* 0x000fe20000400000 */
[----:B------:R-:W1:Y:S01]  /*1a50*/  MUFU.EX2 R21, R62 ;  /* 0x0000003e00157308 */ /* 0x000e620000000800 */
[----:B------:R-:W-:-:S04]  /*1a60*/  FADD R20, R15, R16 ;  /* 0x000000100f147221 */ /* 0x000fc80000000000 */
[----:B------:R-:W-:Y:S01]  /*1a70*/  FADD R15, R20, R17 ;  /* 0x00000011140f7221 */ /* 0x000fe20000000000 */
[----:B------:R-:W-:-:S03]  /*1a80*/  FMUL R20, R24, R59 ;  /* 0x0000003b18147220 */ /* 0x000fc60000400000 */
[----:B------:R-:W-:Y:S01]  /*1a90*/  FADD R24, R15, R18 ;  /* 0x000000120f187221 */ /* 0x000fe20000000000 */
[----:B0-----:R-:W-:-:S03]  /*1aa0*/  FMUL R22, R11, R54 ;  /* 0x000000360b167220 */ /* 0x001fc60000400000 */
[----:B------:R-:W-:Y:S01]  /*1ab0*/  FADD R15, R24, R19 ;  /* 0x00000013180f7221 */ /* 0x000fe20000000000 */
[----:B------:R-:W-:-:S03]  /*1ac0*/  SHF.L.U32 R24, R27, 0x17, RZ ;  /* 0x000000171b187819 */ /* 0x000fc600000006ff */
[----:B------:R-:W-:Y:S01]  /*1ad0*/  FADD R15, R15, R20 ;  /* 0x000000140f0f7221 */ /* 0x000fe20000000000 */
[----:B-1----:R-:W-:Y:S01]  /*1ae0*/  FMUL R21, R12, R21 ;  /* 0x000000150c157220 */ /* 0x002fe20000400000 */
[----:B------:R-:W-:Y:S01]  /*1af0*/  FMUL R24, R24, R23 ;  /* 0x0000001718187220 */ /* 0x000fe20000400000 */
[----:B------:R-:W-:Y:S01]  /*1b00*/  FMUL R23, R56, R57 ;  /* 0x0000003938177220 */ /* 0x000fe20000400000 */
        /* <DEDUP_REMOVED lines=15> */
.L_x_9508:
        /* <DEDUP_REMOVED lines=12> */
[----:B0-----:R-:W-:Y:S05]  /*1cc0*/  CALL.REL.NOINC `($__internal_182_$__cuda_sm3x_div_rn_noftz_f32_slowpath) ;  /* 0x0000002800e07944 */ /* 0x001fea0003c00000 */
[----:B------:R-:W-:-:S07]  /*1cd0*/  MOV R11, R9 ;  /* 0x00000009000b7202 */ /* 0x000fce0000000f00 */
.L_x_9455:
[----:B------:R-:W-:Y:S05]  /*1ce0*/  BSYNC.RECONVERGENT B3 ;  /* 0x0000000000037941 */ /* 0x000fea0003800200 */
.L_x_9454:
        /* <DEDUP_REMOVED lines=12> */
[----:B0-----:R-:W-:Y:S05]  /*1db0*/  CALL.REL.NOINC `($__internal_182_$__cuda_sm3x_div_rn_noftz_f32_slowpath) ;  /* 0x0000002800a47944 */ /* 0x001fea0003c00000 */
[----:B------:R-:W-:-:S07]  /*1dc0*/  MOV R15, R9 ;  /* 0x00000009000f7202 */ /* 0x000fce0000000f00 */
.L_x_9457:
[----:B------:R-:W-:Y:S05]  /*1dd0*/  BSYNC.RECONVERGENT B3 ;  /* 0x0000000000037941 */ /* 0x000fea0003800200 */
.L_x_9456:
        /* <DEDUP_REMOVED lines=14> */
.L_x_9459:
[----:B------:R-:W-:Y:S05]  /*1ec0*/  BSYNC.RECONVERGENT B3 ;  /* 0x0000000000037941 */ /* 0x000fea0003800200 */
.L_x_9458:
        /* <DEDUP_REMOVED lines=14> */
.L_x_9461:
[----:B------:R-:W-:Y:S05]  /*1fb0*/  BSYNC.RECONVERGENT B3 ;  /* 0x0000000000037941 */ /* 0x000fea0003800200 */
.L_x_9460:
        /* <DEDUP_REMOVED lines=14> */
.L_x_9463:
[----:B------:R-:W-:Y:S05]  /*20a0*/  BSYNC.RECONVERGENT B3 ;  /* 0x0000000000037941 */ /* 0x000fea0003800200 */
.L_x_9462:
        /* <DEDUP_REMOVED lines=12> */
[----:B0-----:R-:W-:Y:S05]  /*2170*/  CALL.REL.NOINC `($__internal_182_$__cuda_sm3x_div_rn_noftz_f32_slowpath) ;  /* 0x0000002400b47944 */ /* 0x001fea0003c00000 */
[----:B------:R-:W-:-:S07]  /*2180*/  MOV R59, R9 ;  /* 0x00000009003b7202 */ /* 0x000fce0000000f00 */
.L_x_9465:
[----:B------:R-:W-:Y:S05]  /*2190*/  BSYNC.RECONVERGENT B3 ;  /* 0x0000000000037941 */ /* 0x000fea0003800200 */
.L_x_9464:
        /* <DEDUP_REMOVED lines=14> */
.L_x_9467:
[----:B------:R-:W-:Y:S05]  /*2280*/  BSYNC.RECONVERGENT B3 ;  /* 0x0000000000037941 */ /* 0x000fea0003800200 */
.L_x_9466:
        /* <DEDUP_REMOVED lines=14> */
.L_x_9469:
[----:B------:R-:W-:Y:S05]  /*2370*/  BSYNC.RECONVERGENT B3 ;  /* 0x0000000000037941 */ /* 0x000fea0003800200 */
.L_x_9468:
        /* <DEDUP_REMOVED lines=14> */
.L_x_9471:
[----:B------:R-:W-:Y:S05]  /*2460*/  BSYNC.RECONVERGENT B3 ;  /* 0x0000000000037941 */ /* 0x000fea0003800200 */
.L_x_9470:
        /* <DEDUP_REMOVED lines=14> */
.L_x_9473:
[----:B------:R-:W-:Y:S05]  /*2550*/  BSYNC.RECONVERGENT B3 ;  /* 0x0000000000037941 */ /* 0x000fea0003800200 */
.L_x_9472:
        /* <DEDUP_REMOVED lines=14> */
.L_x_9475:
[----:B------:R-:W-:Y:S05]  /*2640*/  BSYNC.RECONVERGENT B3 ;  /* 0x0000000000037941 */ /* 0x000fea0003800200 */
.L_x_9474:
        /* <DEDUP_REMOVED lines=14> */
.L_x_9477:
[----:B------:R-:W-:Y:S05]  /*2730*/  BSYNC.RECONVERGENT B3 ;  /* 0x0000000000037941 */ /* 0x000fea0003800200 */
.L_x_9476:
        /* <DEDUP_REMOVED lines=14> */
.L_x_9479:
[----:B------:R-:W-:Y:S05]  /*2820*/  BSYNC.RECONVERGENT B3 ;  /* 0x0000000000037941 */ /* 0x000fea0003800200 */
.L_x_9478:
        /* <DEDUP_REMOVED lines=14> */
.L_x_9481:
[----:B------:R-:W-:Y:S05]  /*2910*/  BSYNC.RECONVERGENT B3 ;  /* 0x0000000000037941 */ /* 0x000fea0003800200 */
.L_x_9480:
        /* <DEDUP_REMOVED lines=13> */
[----:B------:R-:W-:-:S07]  /*29f0*/  IMAD.MOV.U32 R19, RZ, RZ, R9 ;  /* 0x000000ffff137224 */ /* 0x000fce00078e0009 */
.L_x_9483:
[----:B------:R-:W-:Y:S05]  /*2a00*/  BSYNC.RECONVERGENT B3 ;  /* 0x0000000000037941 */ /* 0x000fea0003800200 */
.L_x_9482:
        /* <DEDUP_REMOVED lines=14> */
.L_x_9485:
[----:B------:R-:W-:Y:S05]  /*2af0*/  BSYNC.RECONVERGENT B3 ;  /* 0x0000000000037941 */ /* 0x000fea0003800200 */
.L_x_9484:
        /* <DEDUP_REMOVED lines=14> */
.L_x_9487:
[----:B------:R-:W-:Y:S05]  /*2be0*/  BSYNC.RECONVERGENT B3 ;  /* 0x0000000000037941 */ /* 0x000fea0003800200 */
.L_x_9486:
        /* <DEDUP_REMOVED lines=14> */
.L_x_9489:
[----:B------:R-:W-:Y:S05]  /*2cd0*/  BSYNC.RECONVERGENT B3 ;  /* 0x0000000000037941 */ /* 0x000fea0003800200 */
.L_x_9488:
        /* <DEDUP_REMOVED lines=14> */
.L_x_9491:
[----:B------:R-:W-:Y:S05]  /*2dc0*/  BSYNC.RECONVERGENT B3 ;  /* 0x0000000000037941 */ /* 0x000fea0003800200 */
.L_x_9490:
        /* <DEDUP_REMOVED lines=14> */
.L_x_9493:
[----:B------:R-:W-:Y:S05]  /*2eb0*/  BSYNC.RECONVERGENT B3 ;  /* 0x0000000000037941 */ /* 0x000fea0003800200 */
.L_x_9492:
        /* <DEDUP_REMOVED lines=13> */
.L_x_9495:
[----:B------:R-:W-:Y:S05]  /*2f90*/  BSYNC.RECONVERGENT B3 ;  /* 0x0000000000037941 */ /* 0x000fea0003800200 */
.L_x_9494:
        /* <DEDUP_REMOVED lines=16> */
[----:B------:R-:W-:Y:S01]  /*30a0*/  ISETP.GE.AND.EX P4, PT, RZ, UR45, PT, P4 ;  /* 0x0000002dff007c0c */ /* 0x000fe2000bf86340 */
[----:B------:R1:W-:Y:S01]  /*30b0*/  @!P0 STG.E desc[UR4][R4.64], R11 ;  /* 0x0000000b04008986 */ /* 0x0003e2000c101904 */
[----:B------:R-:W-:Y:S02]  /*30c0*/  ISETP.GE.AND.EX P5, PT, RZ, UR45, PT, P5 ;  /* 0x0000002dff007c0c */ /* 0x000fe4000bfa6350 */
[----:B------:R-:W-:Y:S02]  /*30d0*/  ISETP.GE.AND.EX P6, PT, RZ, UR45, PT, P6 ;  /* 0x0000002dff007c0c */ /* 0x000fe4000bfc6360 */
[----:B------:R-:W-:Y:S02]  /*30e0*/  ISETP.GE.AND.EX P1, PT, RZ, UR45, PT, P1 ;  /* 0x0000002dff007c0c */ /* 0x000fe4000bf26310 */
[----:B------:R-:W-:Y:S02]  /*30f0*/  ISETP.GE.AND.EX P2, PT, RZ, UR45, PT, P2 ;  /* 0x0000002dff007c0c */ /* 0x000fe4000bf46320 */
[----:B------:R-:W-:-:S02]  /*3100*/  ISETP.GE.AND.EX P3, PT, RZ, UR45, PT, P3 ;  /* 0x0000002dff007c0c */ /* 0x000fc4000bf66330 */
[----:B------:R-:W-:Y:S02]  /*3110*/  ISETP.GE.U32.AND P0, PT, R47, UR44, PT ;  /* 0x0000002c2f007c0c */ /* 0x000fe4000bf06070 */
[C---:B------:R-:W-:Y:S02]  /*3120*/  @!P4 R2UR UR6, R28.reuse ;  /* 0x000000001c06c2ca */ /* 0x040fe400000e0000 */
[----:B------:R-:W-:Y:S02]  /*3130*/  ISETP.GE.AND.EX P0, PT, RZ, UR45, PT, P0 ;  /* 0x0000002dff007c0c */ /* 0x000fe4000bf06300 */
        /* <DEDUP_REMOVED lines=91> */
.L_x_9452:
[----:B------:R-:W-:Y:S05]  /*36f0*/  EXIT ;  /* 0x000000000000794d */ /* 0x000fea0003800000 */
.L_x_9453:
[----:B------:R-:W-:Y:S01]  /*3700*/  BSSY B1, `(.L_x_9497) ;  /* 0x0000007000017945 */ /* 0x000fe20003800000 */
[----:B------:R-:W-:Y:S02]  /*3710*/  MOV R12, 0x10 ;  /* 0x00000010000c7802 */ /* 0x000fe40000000f00 */
[----:B------:R-:W-:Y:S02]  /*3720*/  MOV R11, 0x1f ;  /* 0x0000001f000b7802 */ /* 0x000fe40000000f00 */
[----:B------:R-:W-:-:S07]  /*3730*/  MOV R15, 0xffffffff ;  /* 0xffffffff000f7802 */ /* 0x000fce0000000f00 */
[----:B------:R-:W-:Y:S05]  /*3740*/  WARPSYNC.COLLECTIVE R15, `(.L_x_9498) ;  /* 0x000000000f087348 */ /* 0x000fea0003c00000 */
[----:B------:R0:W1:Y:S02]  /*3750*/  SHFL.BFLY P6, R14, R13, R12, R11 ;  /* 0x0c00000c0d0e7389 */ /* 0x00006400000c000b */
[----:B01----:R-:W-:Y:S05]  /*3760*/  ENDCOLLECTIVE ;  /* 0x000000000000791b */ /* 0x003fea0003800000 */
.L_x_9498:
[----:B------:R-:W-:Y:S05]  /*3770*/  BSYNC B1 ;  /* 0x0000000000017941 */ /* 0x000fea0003800000 */
.L_x_9497:
        /* <DEDUP_REMOVED lines=9> */
.L_x_9499:
[----:B------:R-:W-:Y:S01]  /*3810*/  HFMA2 R12, -RZ, RZ, 0, 2.384185791015625e-07 ;  /* 0x00000004ff0c7431 */ /* 0x000fe200000001ff */
[----:B------:R-:W-:-:S04]  /*3820*/  FMNMX R0, R13, R14, !PT ;  /* 0x0000000e0d007209 */ /* 0x000fc80007800000 */
[----:B------:R-:W-:-:S07]  /*3830*/  MOV R13, R0 ;  /* 0x00000000000d7202 */ /* 0x000fce0000000f00 */
[----:B------:R-:W-:Y:S05]  /*3840*/  WARPSYNC.COLLECTIVE R15, `(.L_x_9500) ;  /* 0x000000000f087348 */ /* 0x000fea0003c00000 */
[----:B------:R0:W1:Y:S02]  /*3850*/  SHFL.BFLY P6, R14, R13, R12, R11 ;  /* 0x0c00000c0d0e7389 */ /* 0x00006400000c000b */
[----:B01----:R-:W-:Y:S05]  /*3860*/  ENDCOLLECTIVE ;  /* 0x000000000000791b */ /* 0x003fea0003800000 */
.L_x_9500:
[----:B------:R-:W-:Y:S02]  /*3870*/  MOV R12, 0x2 ;  /* 0x00000002000c7802 */ /* 0x000fe40000000f00 */
[----:B------:R-:W-:-:S05]  /*3880*/  FMNMX R2, R0, R14, !PT ;  /* 0x0000000e00027209 */ /* 0x000fca0007800000 */
[----:B------:R-:W-:-:S07]  /*3890*/  IMAD.MOV.U32 R13, RZ, RZ, R2 ;  /* 0x000000ffff0d7224 */ /* 0x000fce00078e0002 */
[----:B------:R-:W-:Y:S05]  /*38a0*/  WARPSYNC.COLLECTIVE R15, `(.L_x_9501) ;  /* 0x000000000f087348 */ /* 0x000fea0003c00000 */
[----:B------:R0:W1:Y:S02]  /*38b0*/  SHFL.BFLY P6, R14, R13, R12, R11 ;  /* 0x0c00000c0d0e7389 */ /* 0x00006400000c000b */
[----:B01----:R-:W-:Y:S05]  /*38c0*/  ENDCOLLECTIVE ;  /* 0x000000000000791b */ /* 0x003fea0003800000 */
.L_x_9501:
[----:B------:R-:W-:Y:S01]  /*38d0*/  HFMA2 R12, -RZ, RZ, 0, 5.9604644775390625e-08 ;  /* 0x00000001ff0c7431 */ /* 0x000fe200000001ff */
[----:B------:R-:W-:-:S04]  /*38e0*/  FMNMX R3, R2, R14, !PT ;  /* 0x0000000e02037209 */ /* 0x000fc80007800000 */
[----:B------:R-:W-:-:S07]  /*38f0*/  MOV R13, R3 ;  /* 0x00000003000d7202 */ /* 0x000fce0000000f00 */
[----:B------:R-:W-:Y:S05]  /*3900*/  WARPSYNC.COLLECTIVE R15, `(.L_x_9502) ;  /* 0x000000000f087348 */ /* 0x000fea0003c00000 */
[----:B------:R0:W1:Y:S02]  /*3910*/  SHFL.BFLY P6, R14, R13, R12, R11 ;  /* 0x0c00000c0d0e7389 */ /* 0x00006400000c000b */
[----:B01----:R-:W-:Y:S05]  /*3920*/  ENDCOLLECTIVE ;  /* 0x000000000000791b */ /* 0x003fea0003800000 */
.L_x_9502:
        /* <DEDUP_REMOVED lines=42> */
[----:B------:R-:W-:Y:S01]  /*3bd0*/  SHF.L.U32 R2, R19, 0x17, RZ ;  /* 0x0000001713027819 */ /* 0x000fe200000006ff */
[----:B------:R-:W-:Y:S01]  /*3be0*/  FFMA.SAT R19, R7, R55, 0.5 ;  /* 0x3f00000007137423 */ /* 0x000fe20000002037 */
[----:B0-----:R-:W-:Y:S01]  /*3bf0*/  FMUL R4, R4, R3 ;  /* 0x0000000304047220 */ /* 0x001fe20000400000 */
[----:B------:R-:W-:Y:S02]  /*3c00*/  FFMA.SAT R3, R0, R55, 0.5 ;  /* 0x3f00000000037423 */ /* 0x000fe40000002037 */
[-C--:B------:R-:W-:Y:S01]  /*3c10*/  FFMA.RM R19, R19, R54.reuse, 12582913 ;  /* 0x4b40000113137423 */ /* 0x080fe20000004036 */
[----:B------:R-:W0:Y:S01]  /*3c20*/  MUFU.EX2 R57, R57 ;  /* 0x0000003900397308 */ /* 0x000e220000000800 */
[----:B------:R-:W-:-:S04]  /*3c30*/  FFMA.RM R3, R3, R54, 12582913 ;  /* 0x4b40000103037423 */ /* 0x000fc80000004036 */
        /* <DEDUP_REMOVED lines=8> */
[----:B--2---:R-:W-:-:S03]  /*3cc0*/  FMUL R3, R3, R0 ;  /* 0x0000000003037220 */ /* 0x004fc60000400000 */
        /* <DEDUP_REMOVED lines=38> */
[----:B------:R-:W-:-:S03]  /*3f30*/  FFMA R10, R25, 1.4426950216293334961, -R10 ;  /* 0x3fb8aa3b190a7823 */ /* 0x000fc6000000080a */
[----:B------:R-:W-:Y:S01]  /*3f40*/  FMUL R8, R8, R57 ;  /* 0x0000003908087220 */ /* 0x000fe20000400000 */
        /* <DEDUP_REMOVED lines=20> */
[----:B------:R-:W-:Y:S01]  /*4090*/  FFMA.RM R19, R19, R54, 12582913 ;  /* 0x4b40000113137423 */ /* 0x000fe20000004036 */
[----:B0-----:R-:W-:-:S03]  /*40a0*/  FMUL R17, R17, R18 ;  /* 0x0000001211117220 */ /* 0x001fc60000400000 */
        /* <DEDUP_REMOVED lines=97> */
.L_x_9503:
[----:B------:R-:W-:Y:S02]  /*46c0*/  HFMA2 R12, -RZ, RZ, 0, 4.76837158203125e-07 ;  /* 0x00000008ff0c7431 */ /* 0x000fe400000001ff */
[----:B------:R-:W-:-:S05]  /*46d0*/  FADD R27, R13, R14 ;  /* 0x0000000e0d1b7221 */ /* 0x000fca0000000000 */
[----:B------:R-:W-:-:S07]  /*46e0*/  MOV R13, R27 ;  /* 0x0000001b000d7202 */ /* 0x000fce0000000f00 */
[----:B------:R-:W-:Y:S05]  /*46f0*/  WARPSYNC.COLLECTIVE R15, `(.L_x_9504) ;  /* 0x000000000f087348 */ /* 0x000fea0003c00000 */
[----:B------:R0:W1:Y:S02]  /*4700*/  SHFL.BFLY P6, R14, R13, R12, R11 ;  /* 0x0c00000c0d0e7389 */ /* 0x00006400000c000b */
[----:B01----:R-:W-:Y:S05]  /*4710*/  ENDCOLLECTIVE ;  /* 0x000000000000791b */ /* 0x003fea0003800000 */
.L_x_9504:
[----:B------:R-:W-:Y:S02]  /*4720*/  HFMA2 R12, -RZ, RZ, 0, 2.384185791015625e-07 ;  /* 0x00000004ff0c7431 */ /* 0x000fe400000001ff */
[----:B------:R-:W-:-:S05]  /*4730*/  FADD R54, R27, R14 ;  /* 0x0000000e1b367221 */ /* 0x000fca0000000000 */
[----:B------:R-:W-:-:S07]  /*4740*/  MOV R13, R54 ;  /* 0x00000036000d7202 */ /* 0x000fce0000000f00 */
[----:B------:R-:W-:Y:S05]  /*4750*/  WARPSYNC.COLLECTIVE R15, `(.L_x_9505) ;  /* 0x000000000f087348 */ /* 0x000fea0003c00000 */
[----:B------:R0:W1:Y:S02]  /*4760*/  SHFL.BFLY P6, R14, R13, R12, R11 ;  /* 0x0c00000c0d0e7389 */ /* 0x00006400000c000b */
[----:B01----:R-:W-:Y:S05]  /*4770*/  ENDCOLLECTIVE ;  /* 0x000000000000791b */ /* 0x003fea0003800000 */
.L_x_9505:
[----:B------:R-:W-:Y:S02]  /*4780*/  HFMA2 R12, -RZ, RZ, 0, 1.1920928955078125e-07 ;  /* 0x00000002ff0c7431 */ /* 0x000fe400000001ff */
[----:B------:R-:W-:-:S05]  /*4790*/  FADD R55, R54, R14 ;  /* 0x0000000e36377221 */ /* 0x000fca0000000000 */
[----:B------:R-:W-:-:S07]  /*47a0*/  MOV R13, R55 ;  /* 0x00000037000d7202 */ /* 0x000fce0000000f00 */
[----:B------:R-:W-:Y:S05]  /*47b0*/  WARPSYNC.COLLECTIVE R15, `(.L_x_9506) ;  /* 0x000000000f087348 */ /* 0x000fea0003c00000 */
[----:B------:R0:W1:Y:S02]  /*47c0*/  SHFL.BFLY P6, R14, R13, R12, R11 ;  /* 0x0c00000c0d0e7389 */ /* 0x00006400000c000b */
[----:B01----:R-:W-:Y:S05]  /*47d0*/  ENDCOLLECTIVE ;  /* 0x000000000000791b */ /* 0x003fea0003800000 */
.L_x_9506:
[----:B------:R-:W-:Y:S02]  /*47e0*/  HFMA2 R12, -RZ, RZ, 0, 5.9604644775390625e-08 ;  /* 0x00000001ff0c7431 */ /* 0x000fe400000001ff */
[----:B------:R-:W-:-:S05]  /*47f0*/  FADD R56, R55, R14 ;  /* 0x0000000e37387221 */ /* 0x000fca0000000000 */
[----:B------:R-:W-:-:S07]  /*4800*/  MOV R13, R56 ;  /* 0x00000038000d7202 */ /* 0x000fce0000000f00 */
[----:B------:R-:W-:Y:S05]  /*4810*/  WARPSYNC.COLLECTIVE R15, `(.L_x_9507) ;  /* 0x000000000f087348 */ /* 0x000fea0003c00000 */
[----:B------:R0:W1:Y:S02]  /*4820*/  SHFL.BFLY P6, R14, R13, R12, R11 ;  /* 0x0c00000c0d0e7389 */ /* 0x00006400000c000b */
[----:B01----:R-:W-:Y:S05]  /*4830*/  ENDCOLLECTIVE ;  /* 0x000000000000791b */ /* 0x003fea0003800000 */
.L_x_9507:
[----:B------:R-:W-:Y:S05]  /*4840*/  BRA `(.L_x_9508) ;  /* 0xffffffd000ec7947 */ /* 0x000fea000383ffff */
        .weak           $__internal_182_$__cuda_sm3x_div_rn_noftz_f32_slowpath
        .type           $__internal_182_$__cuda_sm3x_div_rn_noftz_f32_slowpath,@function
        .size           $__internal_182_$__cuda_sm3x_div_rn_noftz_f32_slowpath,(.L_x_15499 - $__internal_182_$__cuda_sm3x_div_rn_noftz_f32_slowpath)
$__internal_182_$__cuda_sm3x_div_rn_noftz_f32_slowpath:
        /* <DEDUP_REMOVED lines=36> */
.L_x_9510:
        /* <DEDUP_REMOVED lines=51> */
.L_x_9517:
[----:B------:R-:W-:-:S04]  /*4dc0*/  LOP3.LUT R12, R12, 0x80000000, RZ, 0xc0, !PT ;  /* 0x800000000c0c7812 */ /* 0x000fc800078ec0ff */
[----:B------:R-:W-:Y:S01]  /*4dd0*/  LOP3.LUT R12, R12, 0x7f800000, RZ, 0xfc, !PT ;  /* 0x7f8000000c0c7812 */ /* 0x000fe200078efcff */
[----:B------:R-:W-:Y:S06]  /*4de0*/  BRA `(.L_x_9518) ;  /* 0x0000000000047947 */ /* 0x000fec0003800000 */
.L_x_9516:
[----:B------:R-:W-:-:S07]  /*4df0*/  LEA R12, R56, R12, 0x17 ;  /* 0x0000000c380c7211 */ /* 0x000fce00078eb8ff */
.L_x_9518:
[----:B------:R-:W-:Y:S05]  /*4e00*/  BSYNC.RECONVERGENT B2 ;  /* 0x0000000000027941 */ /* 0x000fea0003800200 */
.L_x_9515:
[----:B------:R-:W-:Y:S05]  /*4e10*/  BRA `(.L_x_9519) ;  /* 0x0000000000207947 */ /* 0x000fea0003800000 */
.L_x_9514:
[----:B------:R-:W-:-:S04]  /*4e20*/  LOP3.LUT R12, R12, 0x80000000, R9, 0x48, !PT ;  /* 0x800000000c0c7812 */ /* 0x000fc800078e4809 */
[----:B------:R-:W-:Y:S01]  /*4e30*/  LOP3.LUT R12, R12, 0x7f800000, RZ, 0xfc, !PT ;  /* 0x7f8000000c0c7812 */ /* 0x000fe200078efcff */
[----:B------:R-:W-:Y:S06]  /*4e40*/  BRA `(.L_x_9519) ;  /* 0x0000000000147947 */ /* 0x000fec0003800000 */
.L_x_9513:
[----:B------:R-:W-:Y:S01]  /*4e50*/  LOP3.LUT R12, R12, 0x80000000, R9, 0x48, !PT ;  /* 0x800000000c0c7812 */ /* 0x000fe200078e4809 */
[----:B------:R-:W-:Y:S06]  /*4e60*/  BRA `(.L_x_9519) ;  /* 0x00000000000c7947 */ /* 0x000fec0003800000 */
.L_x_9512:
[----:B------:R-:W0:Y:S01]  /*4e70*/  MUFU.RSQ R12, -QNAN ;  /* 0xffc00000000c7908 */ /* 0x000e220000001400 */
[----:B------:R-:W-:Y:S05]  /*4e80*/  BRA `(.L_x_9519) ;  /* 0x0000000000047947 */ /* 0x000fea0003800000 */
.L_x_9511:
[----:B------:R-:W-:-:S07]  /*4e90*/  FADD.FTZ R12, R9, R12 ;  /* 0x0000000c090c7221 */ /* 0x000fce0000010000 */
.L_x_9519:
[----:B------:R-:W-:Y:S05]  /*4ea0*/  BSYNC.RECONVERGENT B1 ;  /* 0x0000000000017941 */ /* 0x000fea0003800200 */
.L_x_9509:
[----:B------:R-:W-:Y:S01]  /*4eb0*/  HFMA2 R13, -RZ, RZ, 0, 0 ;  /* 0x00000000ff0d7431 */ /* 0x000fe200000001ff */
[----:B0-----:R-:W-:Y:S02]  /*4ec0*/  MOV R9, R12 ;  /* 0x0000000c00097202 */ /* 0x001fe40000000f00 */
[----:B------:R-:W-:-:S04]  /*4ed0*/  MOV R12, R14 ;  /* 0x0000000e000c7202 */ /* 0x000fc80000000f00 */
[----:B------:R-:W-:Y:S05]  /*4ee0*/  RET.REL.NODEC R12 `(_ZN7oneflow4cuda7softmax15SoftmaxWarpImplI10SimpleLoadIffE11SimpleStoreIffEfLi1ELi21ELi32ELi1ELb1ELNS1_9AlgorithmE0EEEvT_T0_ll) ;  /* 0xffffffb00c447950 */ /* 0x000fea0003c3ffff */
.L_x_9520:
        /* <DEDUP_REMOVED lines=9> */
.L_x_15499:


//--------------------- .text._ZN7oneflow4cuda7softmax15SoftmaxWarpImplI10SimpleLoadIffE11SimpleStoreIffEfLi1ELi21ELi32ELi1ELb0ELNS1_9AlgorithmE0EEEvT_T0_ll --------------------------
	.section	.text._ZN7oneflow4cuda7softmax15SoftmaxWarpImplI10SimpleLoadIffE11SimpleStoreIffEfLi1ELi21ELi32ELi1ELb0ELNS1_9AlgorithmE0EEEvT_T0_ll,"ax",@progbits
	.align	128
        .global         _ZN7oneflow4cuda7softmax15SoftmaxWarpImplI10SimpleLoadIffE11SimpleStoreIffEfLi1ELi21ELi32ELi1ELb0ELNS1_9AlgorithmE0EEEvT_T0_ll
        .type           _ZN7oneflow4cuda7softmax15SoftmaxWarpImplI10SimpleLoadIffE11SimpleStoreIffEfLi1ELi21ELi32ELi1ELb0ELNS1_9AlgorithmE0EEEvT_T0_ll,@function
        .size           _ZN7oneflow4cuda7softmax15SoftmaxWarpImplI10SimpleLoadIffE11SimpleStoreIffEfLi1ELi21ELi32ELi1ELb0ELNS1_9AlgorithmE0EEEvT_T0_ll,(.L_x_15500 - _ZN7oneflow4cuda7softmax15SoftmaxWarpImplI10SimpleLoadIffE11SimpleStoreIffEfLi1ELi21ELi32ELi1ELb0ELNS1_9AlgorithmE0EEEvT_T0_ll)
        .other          _ZN7oneflow4cuda7softmax15SoftmaxWarpImplI10SimpleLoadIffE11SimpleStoreIffEfLi1ELi21ELi32ELi1ELb0ELNS1_9AlgorithmE0EEEvT_T0_ll,@"STO_CUDA_ENTRY STV_DEFAULT"
_ZN7oneflow4cuda7softmax15SoftmaxWarpImplI10SimpleLoadIffE11SimpleStoreIffEfLi1ELi21ELi32ELi1ELb0ELNS1_9AlgorithmE0EEEvT_T0_ll:
.text._ZN7oneflow4cuda7softmax15SoftmaxWarpImplI10SimpleLoadIffE11SimpleStoreIffEfLi1ELi21ELi32ELi1ELb0ELNS1_9AlgorithmE0EEEvT_T0_ll:
        /* <DEDUP_REMOVED lines=24> */
.L_x_9521:
        /* <DEDUP_REMOVED lines=13> */
.L_x_9565:
        /* <DEDUP_REMOVED lines=85> */
[C---:B------:R-:W-:Y:S01]  /*07a0*/  FFMA R3, R56.reuse, 1.4426950216293334961, -R3 ;  /* 0x3fb8aa3b38037823 */ /* 0x040fe20000000803 */
        /* <DEDUP_REMOVED lines=8> */
[--C-:B------:R-:W-:Y:S01]  /*0830*/  FADD R14, R16, -R9.reuse ;  /* 0x80000009100e7221 */ /* 0x100fe20000000000 */
[----:B------:R-:W-:Y:S01]  /*0840*/  FADD R24, R10, -R9 ;  /* 0x800000090a187221 */ /* 0x000fe20000000000 */
[-C--:B------:R-:W-:Y:S01]  /*0850*/  FFMA.SAT R7, R52, R11.reuse, 0.5 ;  /* 0x3f00000034077423 */ /* 0x080fe2000000200b */
[-C--:B------:R-:W-:Y:S01]  /*0860*/  FFMA.RM R9, R3, R12.reuse, 12582913 ;  /* 0x4b40000103097423 */ /* 0x080fe2000000400c */
[----:B------:R-:W1:Y:S01]  /*0870*/  MUFU.EX2 R56, R56 ;  /* 0x0000003800387308 */ /* 0x000e620000000800 */
[----:B------:R-:W-:Y:S01]  /*0880*/  SHF.L.U32 R5, R5, 0x17, RZ ;  /* 0x0000001705057819 */ /* 0x000fe200000006ff */
[----:B------:R-:W-:Y:S01]  /*0890*/  FFMA.RM R3, R7, R12, 12582913 ;  /* 0x4b40000107037423 */ /* 0x000fe2000000400c */
[----:B------:R-:W-:Y:S01]  /*08a0*/  FADD R7, R9, -12583039 ;  /* 0xcb40007f09077421 */ /* 0x000fe20000000000 */
[----:B------:R-:W-:-:S02]  /*08b0*/  FFMA.SAT R35, R24, R11, 0.5 ;  /* 0x3f00000018237423 */ /* 0x000fc4000000200b */
[C---:B------:R-:W-:Y:S01]  /*08c0*/  FADD R13, R3.reuse, -12583039 ;  /* 0xcb40007f030d7421 */ /* 0x040fe20000000000 */
[----:B------:R-:W-:Y:S01]  /*08d0*/  FFMA R7, R54, 1.4426950216293334961, -R7 ;  /* 0x3fb8aa3b36077823 */ /* 0x000fe20000000807 */
[----:B------:R-:W-:Y:S02]  /*08e0*/  SHF.L.U32 R3, R3, 0x17, RZ ;  /* 0x0000001703037819 */ /* 0x000fe400000006ff */
[----:B------:R-:W-:Y:S01]  /*08f0*/  FFMA R13, R52, 1.4426950216293334961, -R13 ;  /* 0x3fb8aa3b340d7823 */ /* 0x000fe2000000080d */
[----:B------:R-:W-:Y:S01]  /*0900*/  FFMA R54, R54, 1.925963033500011079e-08, R7 ;  /* 0x32a5706036367823 */ /* 0x000fe20000000007 */
[-C--:B------:R-:W-:Y:S02]  /*0910*/  FFMA.SAT R7, R50, R11.reuse, 0.5 ;  /* 0x3f00000032077423 */ /* 0x080fe4000000200b */
[----:B------:R-:W-:Y:S02]  /*0920*/  FFMA R13, R52, 1.925963033500011079e-08, R13 ;  /* 0x32a57060340d7823 */ /* 0x000fe4000000000d */
[----:B------:R-:W-:Y:S01]  /*0930*/  FFMA.RM R15, R7, R12, 12582913 ;  /* 0x4b400001070f7423 */ /* 0x000fe2000000400c */
[----:B-1----:R-:W-:Y:S01]  /*0940*/  FMUL R16, R5, R56 ;  /* 0x0000003805107220 */ /* 0x002fe20000400000 */
[----:B------:R-:W-:Y:S01]  /*0950*/  SHF.L.U32 R5, R9, 0x17, RZ ;  /* 0x0000001709057819 */ /* 0x000fe200000006ff */
[----:B------:R-:W-:Y:S01]  /*0960*/  FFMA.SAT R9, R4, R11, 0.5 ;  /* 0x3f00000004097423 */ /* 0x000fe2000000200b */
[----:B------:R-:W-:Y:S01]  /*0970*/  FADD R7, R15, -12583039 ;  /* 0xcb40007f0f077421 */ /* 0x000fe20000000000 */
[----:B------:R1:W2:Y:S02]  /*0980*/  MUFU.EX2 R10, R13 ;  /* 0x0000000d000a7308 */ /* 0x0002a40000000800 */
[----:B------:R-:W-:Y:S01]  /*0990*/  FFMA.RM R18, R9, R12, 12582913 ;  /* 0x4b40000109127423 */ /* 0x000fe2000000400c */
[----:B------:R-:W-:-:S03]  /*09a0*/  FFMA R7, R50, 1.4426950216293334961, -R7 ;  /* 0x3fb8aa3b32077823 */ /* 0x000fc60000000807 */
[----:B------:R-:W-:Y:S01]  /*09b0*/  FADD R9, R18, -12583039 ;  /* 0xcb40007f12097421 */ /* 0x000fe20000000000 */
[----:B------:R-:W-:Y:S01]  /*09c0*/  FFMA R50, R50, 1.925963033500011079e-08, R7 ;  /* 0x32a5706032327823 */ /* 0x000fe20000000007 */
[-C--:B------:R-:W-:Y:S01]  /*09d0*/  FFMA.SAT R7, R48, R11.reuse, 0.5 ;  /* 0x3f00000030077423 */ /* 0x080fe2000000200b */
[-C--:B-1----:R-:W-:Y:S01]  /*09e0*/  FFMA.SAT R13, R46, R11.reuse, 0.5 ;  /* 0x3f0000002e0d7423 */ /* 0x082fe2000000200b */
[----:B------:R-:W-:Y:S01]  /*09f0*/  FFMA R9, R4, 1.4426950216293334961, -R9 ;  /* 0x3fb8aa3b04097823 */ /* 0x000fe20000000809 */
[----:B------:R-:W-:Y:S01]  /*0a00*/  SHF.L.U32 R18, R18, 0x17, RZ ;  /* 0x0000001712127819 */ /* 0x000fe200000006ff */
[----:B------:R-:W-:Y:S01]  /*0a10*/  FFMA.RM R7, R7, R12, 12582913 ;  /* 0x4b40000107077423 */ /* 0x000fe2000000400c */
[----:B------:R-:W1:Y:S01]  /*0a20*/  MUFU.EX2 R54, R54 ;  /* 0x0000003600367308 */ /* 0x000e620000000800 */
[----:B------:R-:W-:Y:S01]  /*0a30*/  FFMA R19, R4, 1.925963033500011079e-08, R9 ;  /* 0x32a5706004137823 */ /* 0x000fe20000000009 */
[-C--:B------:R-:W-:Y:S01]  /*0a40*/  FFMA.SAT R9, R2, R11.reuse, 0.5 ;  /* 0x3f00000002097423 */ /* 0x080fe2000000200b */
[----:B------:R-:W-:Y:S01]  /*0a50*/  FADD R17, R7, -12583039 ;  /* 0xcb40007f07117421 */ /* 0x000fe20000000000 */
[----:B--2---:R-:W-:Y:S01]  /*0a60*/  FMUL R4, R3, R10 ;  /* 0x0000000a03047220 */ /* 0x004fe20000400000 */
[-C--:B------:R-:W-:Y:S01]  /*0a70*/  FFMA.RM R10, R13, R12.reuse, 12582913 ;  /* 0x4b4000010d0a7423 */ /* 0x080fe2000000400c */
[----:B------:R-:W-:Y:S01]  /*0a80*/  FFMA.RM R9, R9, R12, 12582913 ;  /* 0x4b40000109097423 */ /* 0x000fe2000000400c */
[----:B------:R-:W-:Y:S01]  /*0a90*/  FFMA R17, R48, 1.4426950216293334961, -R17 ;  /* 0x3fb8aa3b30117823 */ /* 0x000fe20000000811 */
[----:B------:R-:W-:Y:S01]  /*0aa0*/  MUFU.EX2 R19, R19 ;  /* 0x0000001300137308 */ /* 0x000fe20000000800 */
[----:B------:R-:W-:Y:S01]  /*0ab0*/  FADD R13, R10, -12583039 ;  /* 0xcb40007f0a0d7421 */ /* 0x000fe20000000000 */
[----:B------:R-:W-:Y:S01]  /*0ac0*/  FADD R21, R9, -12583039 ;  /* 0xcb40007f09157421 */ /* 0x000fe20000000000 */
[----:B------:R-:W-:Y:S01]  /*0ad0*/  FFMA R17, R48, 1.925963033500011079e-08, R17 ;  /* 0x32a5706030117823 */ /* 0x000fe20000000011 */
[----:B------:R-:W-:Y:S01]  /*0ae0*/  SHF.L.U32 R3, R15, 0x17, RZ ;  /* 0x000000170f037819 */ /* 0x000fe200000006ff */
[----:B------:R-:W-:Y:S01]  /*0af0*/  FFMA R13, R46, 1.4426950216293334961, -R13 ;  /* 0x3fb8aa3b2e0d7823 */ /* 0x000fe2000000080d */
[----:B------:R-:W-:Y:S01]  /*0b00*/  FFMA R21, R2, 1.4426950216293334961, -R21 ;  /* 0x3fb8aa3b02157823 */ /* 0x000fe20000000815 */
[----:B------:R-:W-:Y:S01]  /*0b10*/  SHF.L.U32 R10, R10, 0x17, RZ ;  /* 0x000000170a0a7819 */ /* 0x000fe200000006ff */
[----:B------:R-:W2:Y:S01]  /*0b20*/  MUFU.EX2 R50, R50 ;  /* 0x0000003200327308 */ /* 0x000ea20000000800 */
[----:B------:R-:W-:Y:S01]  /*0b30*/  FFMA R46, R46, 1.925963033500011079e-08, R13 ;  /* 0x32a570602e2e7823 */ /* 0x000fe2000000000d */
[----:B------:R-:W-:Y:S01]  /*0b40*/  FFMA.SAT R13, R0, R11, 0.5 ;  /* 0x3f000000000d7423 */ /* 0x000fe2000000200b */
[----:B------:R-:W-:Y:S01]  /*0b50*/  FFMA R21, R2, 1.925963033500011079e-08, R21 ;  /* 0x32a5706002157823 */ /* 0x000fe20000000015 */
[----:B------:R-:W-:Y:S01]  /*0b60*/  SHF.L.U32 R2, R7, 0x17, RZ ;  /* 0x0000001707027819 */ /* 0x000fe200000006ff */
[----:B-1----:R-:W-:Y:S01]  /*0b70*/  FMUL R5, R5, R54 ;  /* 0x0000003605057220 */ /* 0x002fe20000400000 */
[----:B------:R-:W-:-:S02]  /*0b80*/  FFMA.RM R7, R13, R12, 12582913 ;  /* 0x4b4000010d077423 */ /* 0x000fc4000000400c */
[----:B------:R-:W1:Y:S02]  /*0b90*/  MUFU.EX2 R17, R17 ;  /* 0x0000001100117308 */ /* 0x000e640000000800 */
[C---:B------:R-:W-:Y:S01]  /*0ba0*/  FADD R13, R7.reuse, -12583039 ;  /* 0xcb40007f070d7421 */ /* 0x040fe20000000000 */
[----:B------:R-:W-:-:S03]  /*0bb0*/  SHF.L.U32 R7, R7, 0x17, RZ ;  /* 0x0000001707077819 */ /* 0x000fc600000006ff */
[----:B------:R-:W-:Y:S02]  /*0bc0*/  FFMA R13, R0, 1.4426950216293334961, -R13 ;  /* 0x3fb8aa3b000d7823 */ /* 0x000fe4000000080d */
[----:B------:R-:W3:Y:S01]  /*0bd0*/  MUFU.EX2 R15, R46 ;  /* 0x0000002e000f7308 */ /* 0x000ee20000000800 */
[----:B--2---:R-:W-:-:S07]  /*0be0*/  FMUL R3, R3, R50 ;  /* 0x0000003203037220 */ /* 0x004fce0000400000 */
[----:B------:R-:W2:Y:S01]  /*0bf0*/  MUFU.EX2 R21, R21 ;  /* 0x0000001500157308 */ /* 0x000ea20000000800 */
[----:B-1----:R-:W-:Y:S01]  /*0c00*/  FMUL R2, R2, R17 ;  /* 0x0000001102027220 */ /* 0x002fe20000400000 */
[----:B------:R-:W-:Y:S01]  /*0c10*/  FFMA R17, R0, 1.925963033500011079e-08, R13 ;  /* 0x32a5706000117823 */ /* 0x000fe2000000000d */
[----:B------:R-:W-:Y:S01]  /*0c20*/  FFMA.SAT R13, R6, R11, 0.5 ;  /* 0x3f000000060d7423 */ /* 0x000fe2000000200b */
[----:B------:R-:W-:-:S03]  /*0c30*/  FMUL R0, R18, R19 ;  /* 0x0000001312007220 */ /* 0x000fc60000400000 */
[-C--:B------:R-:W-:Y:S01]  /*0c40*/  FFMA.RM R18, R13, R12.reuse, 12582913 ;  /* 0x4b4000010d127423 */ /* 0x080fe2000000400c */
[----:B---3--:R-:W-:Y:S01]  /*0c50*/  FMUL R10, R10, R15 ;  /* 0x0000000f0a0a7220 */ /* 0x008fe20000400000 */
[----:B------:R-:W-:Y:S02]  /*0c60*/  FFMA.SAT R15, R40, R11, 0.5 ;  /* 0x3f000000280f7423 */ /* 0x000fe4000000200b */
[----:B------:R-:W-:Y:S02]  /*0c70*/  FADD R13, R18, -12583039 ;  /* 0xcb40007f120d7421 */ /* 0x000fe40000000000 */
[----:B------:R-:W-:Y:S02]  /*0c80*/  FFMA.RM R15, R15, R12, 12582913 ;  /* 0x4b4000010f0f7423 */ /* 0x000fe4000000400c */
[----:B------:R-:W-:-:S04]  /*0c90*/  FFMA R13, R6, 1.4426950216293334961, -R13 ;  /* 0x3fb8aa3b060d7823 */ /* 0x000fc8000000080d */
[----:B------:R-:W-:Y:S01]  /*0ca0*/  FFMA R19, R6, 1.925963033500011079e-08, R13 ;  /* 0x32a5706006137823 */ /* 0x000fe2000000000d */
[----:B------:R-:W-:Y:S01]  /*0cb0*/  FFMA.SAT R13, R8, R11, 0.5 ;  /* 0x3f000000080d7423 */ /* 0x000fe2000000200b */
[----:B------:R-:W-:-:S03]  /*0cc0*/  SHF.L.U32 R6, R9, 0x17, RZ ;  /* 0x0000001709067819 */ /* 0x000fc600000006ff */
[----:B------:R-:W-:Y:S01]  /*0cd0*/  FFMA.RM R13, R13, R12, 12582913 ;  /* 0x4b4000010d0d7423 */ /* 0x000fe2000000400c */
[----:B------:R-:W-:Y:S01]  /*0ce0*/  MUFU.EX2 R19, R19 ;  /* 0x0000001300137308 */ /* 0x000fe20000000800 */
[----:B--2---:R-:W-:Y:S01]  /*0cf0*/  FMUL R6, R6, R21 ;  /* 0x0000001506067220 */ /* 0x004fe20000400000 */
[----:B------:R-:W-:Y:S01]  /*0d00*/  FFMA.SAT R21, R32, R11, 0.5 ;  /* 0x3f00000020157423 */ /* 0x000fe2000000200b */
[----:B------:R-:W-:-:S03]  /*0d10*/  FADD R9, R13, -12583039 ;  /* 0xcb40007f0d097421 */ /* 0x000fc60000000000 */
[----:B------:R-:W-:Y:S01]  /*0d20*/  FFMA.RM R21, R21, R12, 12582913 ;  /* 0x4b40000115157423 */ /* 0x000fe2000000400c */
[----:B------:R-:W-:-:S04]  /*0d30*/  FFMA R9, R8, 1.4426950216293334961, -R9 ;  /* 0x3fb8aa3b08097823 */ /* 0x000fc80000000809 */
[----:B------:R-:W-:Y:S01]  /*0d40*/  FFMA R23, R8, 1.925963033500011079e-08, R9 ;  /* 0x32a5706008177823 */ /* 0x000fe20000000009 */
[----:B------:R-:W-:Y:S01]  /*0d50*/  FFMA.SAT R9, R42, R11, 0.5 ;  /* 0x3f0000002a097423 */ /* 0x000fe2000000200b */
[----:B------:R1:W2:Y:S03]  /*0d60*/  MUFU.EX2 R8, R17 ;  /* 0x0000001100087308 */ /* 0x0002a60000000800 */
[----:B------:R-:W-:-:S04]  /*0d70*/  FFMA.RM R25, R9, R12, 12582913 ;  /* 0x4b40000109197423 */ /* 0x000fc8000000400c */
[C---:B------:R-:W-:Y:S01]  /*0d80*/  FADD R9, R25.reuse, -12583039 ;  /* 0xcb40007f19097421 */ /* 0x040fe20000000000 */
[----:B-1----:R-:W-:-:S03]  /*0d90*/  SHF.L.U32 R17, R25, 0x17, RZ ;  /* 0x0000001719117819 */ /* 0x002fc600000006ff */
[----:B------:R-:W-:-:S04]  /*0da0*/  FFMA R9, R42, 1.4426950216293334961, -R9 ;  /* 0x3fb8aa3b2a097823 */ /* 0x000fc80000000809 */
[----:B------:R-:W-:Y:S01]  /*0db0*/  FFMA R42, R42, 1.925963033500011079e-08, R9 ;  /* 0x32a570602a2a7823 */ /* 0x000fe20000000009 */
[----:B--2---:R-:W-:Y:S01]  /*0dc0*/  FMUL R9, R7, R8 ;  /* 0x0000000807097220 */ /* 0x004fe20000400000 */
[----:B------:R-:W-:Y:S01]  /*0dd0*/  FADD R7, R15, -12583039 ;  /* 0xcb40007f0f077421 */ /* 0x000fe20000000000 */
[----:B------:R-:W-:Y:S02]  /*0de0*/  SHF.L.U32 R8, R18, 0x17, RZ ;  /* 0x0000001712087819 */ /* 0x000fe400000006ff */
[----:B------:R-:W-:Y:S01]  /*0df0*/  MUFU.EX2 R18, R23 ;  /* 0x0000001700127308 */ /* 0x000fe20000000800 */
[----:B------:R-:W-:Y:S02]  /*0e00*/  FFMA R7, R40, 1.4426950216293334961, -R7 ;  /* 0x3fb8aa3b28077823 */ /* 0x000fe40000000807 */
[----:B------:R-:W-:Y:S02]  /*0e10*/  FMUL R8, R8, R19 ;  /* 0x0000001308087220 */ /* 0x000fe40000400000 */
[----:B------:R-:W-:Y:S01]  /*0e20*/  FFMA R40, R40, 1.925963033500011079e-08, R7 ;  /* 0x32a5706028287823 */ /* 0x000fe20000000007 */
[----:B------:R-:W-:-:S02]  /*0e30*/  FFMA.SAT R7, R44, R11, 0.5 ;  /* 0x3f0000002c077423 */ /* 0x000fc4000000200b */
[----:B------:R-:W1:Y:S02]  /*0e40*/  MUFU.EX2 R42, R42 ;  /* 0x0000002a002a7308 */ /* 0x000e640000000800 */
[----:B------:R-:W-:-:S04]  /*0e50*/  FFMA.RM R27, R7, R12, 12582913 ;  /* 0x4b400001071b7423 */ /* 0x000fc8000000400c */
[----:B------:R-:W-:Y:S02]  /*0e60*/  FADD R7, R27, -12583039 ;  /* 0xcb40007f1b077421 */ /* 0x000fe40000000000 */
[----:B------:R-:W2:Y:S02]  /*0e70*/  MUFU.EX2 R19, R40 ;  /* 0x0000002800137308 */ /* 0x000ea40000000800 */
[----:B------:R-:W-:-:S04]  /*0e80*/  FFMA R7, R44, 1.4426950216293334961, -R7 ;  /* 0x3fb8aa3b2c077823 */ /* 0x000fc80000000807 */
[----:B------:R-:W-:Y:S01]  /*0e90*/  FFMA R44, R44, 1.925963033500011079e-08, R7 ;  /* 0x32a570602c2c7823 */ /* 0x000fe20000000007 */
[----:B------:R-:W-:Y:S01]  /*0ea0*/  SHF.L.U32 R7, R13, 0x17, RZ ;  /* 0x000000170d077819 */ /* 0x000fe200000006ff */
[----:B------:R-:W-:Y:S01]  /*0eb0*/  FADD R13, R21, -12583039 ;  /* 0xcb40007f150d7421 */ /* 0x000fe20000000000 */
[----:B-1----:R-:W-:-:S03]  /*0ec0*/  FMUL R17, R17, R42 ;  /* 0x0000002a11117220 */ /* 0x002fc60000400000 */
[C---:B------:R-:W-:Y:S01]  /*0ed0*/  FFMA R13, R32.reuse, 1.4426950216293334961, -R13 ;  /* 0x3fb8aa3b200d7823 */ /* 0x040fe2000000080d */
[----:B------:R-:W-:Y:S01]  /*0ee0*/  FMUL R7, R7, R18 ;  /* 0x0000001207077220 */ /* 0x000fe20000400000 */
[----:B------:R-:W-:Y:S01]  /*0ef0*/  SHF.L.U32 R18, R15, 0x17, RZ ;  /* 0x000000170f127819 */ /* 0x000fe200000006ff */
[----:B------:R-:W1:Y:S01]  /*0f00*/  MUFU.EX2 R44, R44 ;  /* 0x0000002c002c7308 */ /* 0x000e620000000800 */
[----:B------:R-:W-:Y:S01]  /*0f10*/  FFMA R32, R32, 1.925963033500011079e-08, R13 ;  /* 0x32a5706020207823 */ /* 0x000fe2000000000d */
[----:B------:R-:W-:Y:S02]  /*0f20*/  FFMA.SAT R13, R30, R11, 0.5 ;  /* 0x3f0000001e0d7423 */ /* 0x000fe4000000200b */
[----:B--2---:R-:W-:Y:S01]  /*0f30*/  FMUL R18, R18, R19 ;  /* 0x0000001312127220 */ /* 0x004fe20000400000 */
[----:B------:R-:W-:Y:S01]  /*0f40*/  SHF.L.U32 R19, R27, 0x17, RZ ;  /* 0x000000171b137819 */ /* 0x000fe200000006ff */
[----:B------:R-:W-:Y:S02]  /*0f50*/  FFMA.RM R13, R13, R12, 12582913 ;  /* 0x4b4000010d0d7423 */ /* 0x000fe4000000400c */
[----:B------:R-:W2:Y:S02]  /*0f60*/  MUFU.EX2 R31, R32 ;  /* 0x00000020001f7308 */ /* 0x000ea40000000800 */
[C---:B------:R-:W-:Y:S01]  /*0f70*/  FADD R23, R13.reuse, -12583039 ;  /* 0xcb40007f0d177421 */ /* 0x040fe20000000000 */
[----:B------:R-:W-:-:S03]  /*0f80*/  SHF.L.U32 R13, R13, 0x17, RZ ;  /* 0x000000170d0d7819 */ /* 0x000fc600000006ff */
[----:B------:R-:W-:Y:S01]  /*0f90*/  FFMA R23, R30, 1.4426950216293334961, -R23 ;  /* 0x3fb8aa3b1e177823 */ /* 0x000fe20000000817 */
[----:B-1----:R-:W-:-:S03]  /*0fa0*/  FMUL R19, R19, R44 ;  /* 0x0000002c13137220 */ /* 0x002fc60000400000 */
        /* <DEDUP_REMOVED lines=18> */
[----:B--2---:R-:W-:Y:S02]  /*10d0*/  FMUL R20, R20, R31 ;  /* 0x0000001f14147220 */ /* 0x004fe40000400000 */
[----:B------:R-:W-:-:S04]  /*10e0*/  FADD R21, R25, -12583039 ;  /* 0xcb40007f19157421 */ /* 0x000fc80000000000 */
[----:B------:R-:W-:-:S04]  /*10f0*/  FFMA R21, R22, 1.4426950216293334961, -R21 ;  /* 0x3fb8aa3b16157823 */ /* 0x000fc80000000815 */
[----:B------:R-:W-:Y:S01]  /*1100*/  FFMA R31, R22, 1.925963033500011079e-08, R21 ;  /* 0x32a57060161f7823 */ /* 0x000fe20000000015 */
[----:B------:R-:W-:Y:S01]  /*1110*/  FFMA.SAT R21, R14, R11, 0.5 ;  /* 0x3f0000000e157423 */ /* 0x000fe2000000200b */
[----:B-1----:R-:W-:-:S03]  /*1120*/  FMUL R22, R15, R26 ;  /* 0x0000001a0f167220 */ /* 0x002fc60000400000 */
        /* <DEDUP_REMOVED lines=8> */
[----:B------:R-:W-:Y:S01]  /*11b0*/  FADD R14, RZ, R16 ;  /* 0x00000010ff0e7221 */ /* 0x000fe20000000000 */
[----:B------:R-:W-:Y:S01]  /*11c0*/  SHF.L.U32 R12, R12, 0x17, RZ ;  /* 0x000000170c0c7819 */ /* 0x000fe200000006ff */
[----:B------:R-:W1:Y:S01]  /*11d0*/  MUFU.EX2 R15, R32 ;  /* 0x00000020000f7308 */ /* 0x000e620000000800 */
[----:B------:R-:W-:-:S04]  /*11e0*/  FFMA R21, R24, 1.4426950216293334961, -R21 ;  /* 0x3fb8aa3b18157823 */ /* 0x000fc80000000815 */
[----:B------:R-:W-:Y:S01]  /*11f0*/  FFMA R35, R24, 1.925963033500011079e-08, R21 ;  /* 0x32a5706018237823 */ /* 0x000fe20000000015 */
[----:B------:R-:W-:Y:S02]  /*1200*/  FADD R21, R14, R5 ;  /* 0x000000050e157221 */ /* 0x000fe40000000000 */
        /* <DEDUP_REMOVED lines=36> */
.L_x_9577:
        /* <DEDUP_REMOVED lines=12> */
[----:B01----:R-:W-:Y:S05]  /*1510*/  CALL.REL.NOINC `($__internal_183_$__cuda_sm3x_div_rn_noftz_f32_slowpath) ;  /* 0x0000002400f87944 */ /* 0x003fea0003c00000 */
[----:B------:R-:W-:-:S07]  /*1520*/  MOV R14, R11 ;  /* 0x0000000b000e7202 */ /* 0x000fce0000000f00 */
.L_x_9524:
[----:B------:R-:W-:Y:S05]  /*1530*/  BSYNC.RECONVERGENT B2 ;  /* 0x0000000000027941 */ /* 0x000fea0003800200 */
.L_x_9523:
        /* <DEDUP_REMOVED lines=12> */
[----:B01----:R-:W-:Y:S05]  /*1600*/  CALL.REL.NOINC `($__internal_183_$__cuda_sm3x_div_rn_noftz_f32_slowpath) ;  /* 0x0000002400bc7944 */ /* 0x003fea0003c00000 */
[----:B------:R-:W-:-:S07]  /*1610*/  MOV R15, R11 ;  /* 0x0000000b000f7202 */ /* 0x000fce0000000f00 */
.L_x_9526:
[----:B------:R-:W-:Y:S05]  /*1620*/  BSYNC.RECONVERGENT B2 ;  /* 0x0000000000027941 */ /* 0x000fea0003800200 */
.L_x_9525:
        /* <DEDUP_REMOVED lines=14> */
.L_x_9528:
[----:B------:R-:W-:Y:S05]  /*1710*/  BSYNC.RECONVERGENT B2 ;  /* 0x0000000000027941 */ /* 0x000fea0003800200 */
.L_x_9527:
        /* <DEDUP_REMOVED lines=14> */
.L_x_9530:
[----:B------:R-:W-:Y:S05]  /*1800*/  BSYNC.RECONVERGENT B2 ;  /* 0x0000000000027941 */ /* 0x000fea0003800200 */
.L_x_9529:
        /* <DEDUP_REMOVED lines=14> */
.L_x_9532:
[----:B------:R-:W-:Y:S05]  /*18f0*/  BSYNC.RECONVERGENT B2 ;  /* 0x0000000000027941 */ /* 0x000fea0003800200 */
.L_x_9531:
        /* <DEDUP_REMOVED lines=14> */
.L_x_9534:
[----:B------:R-:W-:Y:S05]  /*19e0*/  BSYNC.RECONVERGENT B2 ;  /* 0x0000000000027941 */ /* 0x000fea0003800200 */
.L_x_9533:
        /* <DEDUP_REMOVED lines=14> */
.L_x_9536:
[----:B------:R-:W-:Y:S05]  /*1ad0*/  BSYNC.RECONVERGENT B2 ;  /* 0x0000000000027941 */ /* 0x000fea0003800200 */
.L_x_9535:
        /* <DEDUP_REMOVED lines=14> */
.L_x_9538:
[----:B------:R-:W-:Y:S05]  /*1bc0*/  BSYNC.RECONVERGENT B2 ;  /* 0x0000000000027941 */ /* 0x000fea0003800200 */
.L_x_9537:
        /* <DEDUP_REMOVED lines=14> */
.L_x_9540:
[----:B------:R-:W-:Y:S05]  /*1cb0*/  BSYNC.RECONVERGENT B2 ;  /* 0x0000000000027941 */ /* 0x000fea0003800200 */
.L_x_9539:
        /* <DEDUP_REMOVED lines=14> */
.L_x_9542:
[----:B------:R-:W-:Y:S05]  /*1da0*/  BSYNC.RECONVERGENT B2 ;  /* 0x0000000000027941 */ /* 0x000fea0003800200 */
.L_x_9541:
        /* <DEDUP_REMOVED lines=14> */
.L_x_9544:
[----:B------:R-:W-:Y:S05]  /*1e90*/  BSYNC.RECONVERGENT B2 ;  /* 0x0000000000027941 */ /* 0x000fea0003800200 */
.L_x_9543:
        /* <DEDUP_REMOVED lines=14> */
.L_x_9546:
[----:B------:R-:W-:Y:S05]  /*1f80*/  BSYNC.RECONVERGENT B2 ;  /* 0x0000000000027941 */ /* 0x000fea0003800200 */
.L_x_9545:
        /* <DEDUP_REMOVED lines=14> */
.L_x_9548:
[----:B------:R-:W-:Y:S05]  /*2070*/  BSYNC.RECONVERGENT B2 ;  /* 0x0000000000027941 */ /* 0x000fea0003800200 */
.L_x_9547:
        /* <DEDUP_REMOVED lines=14> */
.L_x_9550:
[----:B------:R-:W-:Y:S05]  /*2160*/  BSYNC.RECONVERGENT B2 ;  /* 0x0000000000027941 */ /* 0x000fea0003800200 */
.L_x_9549:
        /* <DEDUP_REMOVED lines=14> */
.L_x_9552:
[----:B------:R-:W-:Y:S05]  /*2250*/  BSYNC.RECONVERGENT B2 ;  /* 0x0000000000027941 */ /* 0x000fea0003800200 */
.L_x_9551:
        /* <DEDUP_REMOVED lines=14> */
.L_x_9554:
[----:B------:R-:W-:Y:S05]  /*2340*/  BSYNC.RECONVERGENT B2 ;  /* 0x0000000000027941 */ /* 0x000fea0003800200 */
.L_x_9553:
        /* <DEDUP_REMOVED lines=14> */
.L_x_9556:
[----:B------:R-:W-:Y:S05]  /*2430*/  BSYNC.RECONVERGENT B2 ;  /* 0x0000000000027941 */ /* 0x000fea0003800200 */
.L_x_9555:
        /* <DEDUP_REMOVED lines=14> */
.L_x_9558:
[----:B------:R-:W-:Y:S05]  /*2520*/  BSYNC.RECONVERGENT B2 ;  /* 0x0000000000027941 */ /* 0x000fea0003800200 */
.L_x_9557:
        /* <DEDUP_REMOVED lines=14> */
.L_x_9560:
[----:B------:R-:W-:Y:S05]  /*2610*/  BSYNC.RECONVERGENT B2 ;  /* 0x0000000000027941 */ /* 0x000fea0003800200 */
.L_x_9559:
        /* <DEDUP_REMOVED lines=14> */
.L_x_9562:
[----:B------:R-:W-:Y:S05]  /*2700*/  BSYNC.RECONVERGENT B2 ;  /* 0x0000000000027941 */ /* 0x000fea0003800200 */
.L_x_9561:
        /* <DEDUP_REMOVED lines=13> */
.L_x_9564:
[----:B------:R-:W-:Y:S05]  /*27e0*/  BSYNC.RECONVERGENT B2 ;  /* 0x0000000000027941 */ /* 0x000fea0003800200 */
.L_x_9563:
        /* <DEDUP_REMOVED lines=60> */
.L_x_9522:
[----:B------:R-:W-:Y:S01]  /*2bb0*/  HFMA2 R11, -RZ, RZ, 0, 1.847743988037109375e-06 ;  /* 0x0000001fff0b7431 */ /* 0x000fe200000001ff */
[----:B------:R-:W-:Y:S01]  /*2bc0*/  BSSY B0, `(.L_x_9566) ;  /* 0x0000006000007945 */ /* 0x000fe20003800000 */
[----:B------:R-:W-:Y:S02]  /*2bd0*/  MOV R12, 0x10 ;  /* 0x00000010000c7802 */ /* 0x000fe40000000f00 */
[----:B------:R-:W-:-:S07]  /*2be0*/  MOV R15, 0xffffffff ;  /* 0xffffffff000f7802 */ /* 0x000fce0000000f00 */
[----:B0-----:R-:W-:Y:S05]  /*2bf0*/  WARPSYNC.COLLECTIVE R15, `(.L_x_9567) ;  /* 0x000000000f087348 */ /* 0x001fea0003c00000 */
[----:B------:R1:W2:Y:S02]  /*2c00*/  SHFL.BFLY P6, R14, R13, R12, R11 ;  /* 0x0c00000c0d0e7389 */ /* 0x0002a400000c000b */
[----:B012---:R-:W-:Y:S05]  /*2c10*/  ENDCOLLECTIVE ;  /* 0x000000000000791b */ /* 0x007fea0003800000 */
.L_x_9567:
[----:B------:R-:W-:Y:S05]  /*2c20*/  BSYNC B0 ;  /* 0x0000000000007941 */ /* 0x000fea0003800000 */
.L_x_9566:
[----:B------:R-:W-:Y:S01]  /*2c30*/  HFMA2 R12, -RZ, RZ, 0, 4.76837158203125e-07 ;  /* 0x00000008ff0c7431 */ /* 0x000fe200000001ff */
[----:B------:R-:W-:Y:S02]  /*2c40*/  FMNMX R13, R13, R14, !PT ;  /* 0x0000000e0d0d7209 */ /* 0x000fe40007800000 */
[----:B------:R-:W-:Y:S02]  /*2c50*/  MOV R11, 0x1f ;  /* 0x0000001f000b7802 */ /* 0x000fe40000000f00 */
[----:B------:R-:W-:Y:S02]  /*2c60*/  MOV R15, 0xffffffff ;  /* 0xffffffff000f7802 */ /* 0x000fe40000000f00 */
[----:B------:R-:W-:-:S07]  /*2c70*/  MOV R31, 0x3bbb989d ;  /* 0x3bbb989d001f7802 */ /* 0x000fce0000000f00 */
[----:B------:R-:W-:Y:S05]  /*2c80*/  WARPSYNC.COLLECTIVE R15, `(.L_x_9568) ;  /* 0x000000000f087348 */ /* 0x000fea0003c00000 */
[----:B------:R0:W1:Y:S02]  /*2c90*/  SHFL.BFLY P6, R14, R13, R12, R11 ;  /* 0x0c00000c0d0e7389 */ /* 0x00006400000c000b */
[----:B01----:R-:W-:Y:S05]  /*2ca0*/  ENDCOLLECTIVE ;  /* 0x000000000000791b */ /* 0x003fea0003800000 */
.L_x_9568:
[----:B------:R-:W-:Y:S01]  /*2cb0*/  HFMA2 R12, -RZ, RZ, 0, 2.384185791015625e-07 ;  /* 0x00000004ff0c7431 */ /* 0x000fe200000001ff */
[----:B------:R-:W-:-:S04]  /*2cc0*/  FMNMX R0, R13, R14, !PT ;  /* 0x0000000e0d007209 */ /* 0x000fc80007800000 */
[----:B------:R-:W-:-:S07]  /*2cd0*/  MOV R13, R0 ;  /* 0x00000000000d7202 */ /* 0x000fce0000000f00 */
[----:B------:R-:W-:Y:S05]  /*2ce0*/  WARPSYNC.COLLECTIVE R15, `(.L_x_9569) ;  /* 0x000000000f087348 */ /* 0x000fea0003c00000 */
[----:B------:R0:W1:Y:S02]  /*2cf0*/  SHFL.BFLY P6, R14, R13, R12, R11 ;  /* 0x0c00000c0d0e7389 */ /* 0x00006400000c000b */
[----:B01----:R-:W-:Y:S05]  /*2d00*/  ENDCOLLECTIVE ;  /* 0x000000000000791b */ /* 0x003fea0003800000 */
.L_x_9569:
[----:B------:R-:W-:Y:S01]  /*2d10*/  HFMA2 R12, -RZ, RZ, 0, 1.1920928955078125e-07 ;  /* 0x00000002ff0c7431 */ /* 0x000fe200000001ff */
[----:B------:R-:W-:-:S04]  /*2d20*/  FMNMX R2, R0, R14, !PT ;  /* 0x0000000e00027209 */ /* 0x000fc80007800000 */
[----:B------:R-:W-:-:S07]  /*2d30*/  MOV R13, R2 ;  /* 0x00000002000d7202 */ /* 0x000fce0000000f00 */
[----:B------:R-:W-:Y:S05]  /*2d40*/  WARPSYNC.COLLECTIVE R15, `(.L_x_9570) ;  /* 0x000000000f087348 */ /* 0x000fea0003c00000 */
[----:B------:R0:W1:Y:S02]  /*2d50*/  SHFL.BFLY P6, R14, R13, R12, R11 ;  /* 0x0c00000c0d0e7389 */ /* 0x00006400000c000b */
[----:B01----:R-:W-:Y:S05]  /*2d60*/  ENDCOLLECTIVE ;  /* 0x000000000000791b */ /* 0x003fea0003800000 */
.L_x_9570:
[----:B------:R-:W-:Y:S01]  /*2d70*/  HFMA2 R12, -RZ, RZ, 0, 5.9604644775390625e-08 ;  /* 0x00000001ff0c7431 */ /* 0x000fe200000001ff */
[----:B------:R-:W-:-:S04]  /*2d80*/  FMNMX R3, R2, R14, !PT ;  /* 0x0000000e02037209 */ /* 0x000fc80007800000 */
[----:B------:R-:W-:-:S07]  /*2d90*/  MOV R13, R3 ;  /* 0x00000003000d7202 */ /* 0x000fce0000000f00 */
[----:B------:R-:W-:Y:S05]  /*2da0*/  WARPSYNC.COLLECTIVE R15, `(.L_x_9571) ;  /* 0x000000000f087348 */ /* 0x000fea0003c00000 */
[----:B------:R0:W1:Y:S02]  /*2db0*/  SHFL.BFLY P6, R14, R13, R12, R11 ;  /* 0x0c00000c0d0e7389 */ /* 0x00006400000c000b */
[----:B01----:R-:W-:Y:S05]  /*2dc0*/  ENDCOLLECTIVE ;  /* 0x000000000000791b */ /* 0x003fea0003800000 */
.L_x_9571:
[----:B------:R-:W-:-:S05]  /*2dd0*/  FMNMX R3, R3, R14, !PT ;  /* 0x0000000e03037209 */ /* 0x000fca0007800000 */
[--C-:B------:R-:W-:Y:S01]  /*2de0*/  FADD R0, R7, -R3.reuse ;  /* 0x8000000307007221 */ /* 0x100fe20000000000 */
[--C-:B------:R-:W-:Y:S01]  /*2df0*/  FADD R7, R32, -R3.reuse ;  /* 0x8000000320077221 */ /* 0x100fe20000000000 */
[----:B------:R-:W-:Y:S02]  /*2e00*/  HFMA2 R32, -RZ, RZ, 3.7421875, 0 ;  /* 0x437c0000ff207431 */ /* 0x000fe400000001ff */
        /* <DEDUP_REMOVED lines=111> */
[----:B------:R-:W-:Y:S01]  /*3500*/  FFMA R18, R25, 1.925963033500011079e-08, R18 ;  /* 0x32a5706019127823 */ /* 0x000fe20000000012 */
[----:B------:R-:W-:-:S04]  /*3510*/  FFMA.SAT R25, R23, R31, 0.5 ;  /* 0x3f00000017197423 */ /* 0x000fc8000000201f */
[----:B------:R-:W-:Y:S01]  /*3520*/  FFMA.RM R25, R25, R32, 12582913 ;  /* 0x4b40000119197423 */ /* 0x000fe20000004020 */
        /* <DEDUP_REMOVED lines=67> */
[----:B------:R0:W1:Y:S02]  /*3960*/  MUFU.EX2 R26, R15 ;  /* 0x0000000f001a7308 */ /* 0x0000640000000800 */
[----:B0-----:R-:W-:Y:S01]  /*3970*/  MOV R15, 0xffffffff ;  /* 0xffffffff000f7802 */ /* 0x001fe20000000f00 */
[----:B-1----:R-:W-:Y:S01]  /*3980*/  FMUL R26, R11, R26 ;  /* 0x0000001a0b1a7220 */ /* 0x002fe20000400000 */
        /* <DEDUP_REMOVED lines=30> */
.L_x_9572:
[----:B------:R-:W-:Y:S02]  /*3b70*/  HFMA2 R12, -RZ, RZ, 0, 4.76837158203125e-07 ;  /* 0x00000008ff0c7431 */ /* 0x000fe400000001ff */
[----:B------:R-:W-:-:S05]  /*3b80*/  FADD R27, R13, R14 ;  /* 0x0000000e0d1b7221 */ /* 0x000fca0000000000 */
[----:B------:R-:W-:-:S07]  /*3b90*/  MOV R13, R27 ;  /* 0x0000001b000d7202 */ /* 0x000fce0000000f00 */
[----:B------:R-:W-:Y:S05]  /*3ba0*/  WARPSYNC.COLLECTIVE R15, `(.L_x_9573) ;  /* 0x000000000f087348 */ /* 0x000fea0003c00000 */
[----:B------:R0:W1:Y:S02]  /*3bb0*/  SHFL.BFLY P6, R14, R13, R12, R11 ;  /* 0x0c00000c0d0e7389 */ /* 0x00006400000c000b */
[----:B01----:R-:W-:Y:S05]  /*3bc0*/  ENDCOLLECTIVE ;  /* 0x000000000000791b */ /* 0x003fea0003800000 */
.L_x_9573:
[----:B------:R-:W-:Y:S02]  /*3bd0*/  HFMA2 R12, -RZ, RZ, 0, 2.384185791015625e-07 ;  /* 0x00000004ff0c7431 */ /* 0x000fe400000001ff */
[----:B------:R-:W-:-:S05]  /*3be0*/  FADD R30, R27, R14 ;  /* 0x0000000e1b1e7221 */ /* 0x000fca0000000000 */
[----:B------:R-:W-:-:S07]  /*3bf0*/  MOV R13, R30 ;  /* 0x0000001e000d7202 */ /* 0x000fce0000000f00 */
[----:B------:R-:W-:Y:S05]  /*3c00*/  WARPSYNC.COLLECTIVE R15, `(.L_x_9574) ;  /* 0x000000000f087348 */ /* 0x000fea0003c00000 */
[----:B------:R0:W1:Y:S02]  /*3c10*/  SHFL.BFLY P6, R14, R13, R12, R11 ;  /* 0x0c00000c0d0e7389 */ /* 0x00006400000c000b */
[----:B01----:R-:W-:Y:S05]  /*3c20*/  ENDCOLLECTIVE ;  /* 0x000000000000791b */ /* 0x003fea0003800000 */
.L_x_9574:
[----:B------:R-:W-:Y:S02]  /*3c30*/  HFMA2 R12, -RZ, RZ, 0, 1.1920928955078125e-07 ;  /* 0x00000002ff0c7431 */ /* 0x000fe400000001ff */
[----:B------:R-:W-:-:S05]  /*3c40*/  FADD R31, R30, R14 ;  /* 0x0000000e1e1f7221 */ /* 0x000fca0000000000 */
[----:B------:R-:W-:-:S07]  /*3c50*/  MOV R13, R31 ;  /* 0x0000001f000d7202 */ /* 0x000fce0000000f00 */
[----:B------:R-:W-:Y:S05]  /*3c60*/  WARPSYNC.COLLECTIVE R15, `(.L_x_9575) ;  /* 0x000000000f087348 */ /* 0x000fea0003c00000 */
[----:B------:R0:W1:Y:S02]  /*3c70*/  SHFL.BFLY P6, R14, R13, R12, R11 ;  /* 0x0c00000c0d0e7389 */ /* 0x00006400000c000b */
[----:B01----:R-:W-:Y:S05]  /*3c80*/  ENDCOLLECTIVE ;  /* 0x000000000000791b */ /* 0x003fea0003800000 */
.L_x_9575:
[----:B------:R-:W-:Y:S02]  /*3c90*/  HFMA2 R12, -RZ, RZ, 0, 5.9604644775390625e-08 ;  /* 0x00000001ff0c7431 */ /* 0x000fe400000001ff */
[----:B------:R-:W-:-:S05]  /*3ca0*/  FADD R32, R31, R14 ;  /* 0x0000000e1f207221 */ /* 0x000fca0000000000 */
[----:B------:R-:W-:-:S07]  /*3cb0*/  MOV R13, R32 ;  /* 0x00000020000d7202 */ /* 0x000fce0000000f00 */
[----:B------:R-:W-:Y:S05]  /*3cc0*/  WARPSYNC.COLLECTIVE R15, `(.L_x_9576) ;  /* 0x000000000f087348 */ /* 0x000fea0003c00000 */
[----:B------:R0:W1:Y:S02]  /*3cd0*/  SHFL.BFLY P6, R14, R13, R12, R11 ;  /* 0x0c00000c0d0e7389 */ /* 0x00006400000c000b */
[----:B01----:R-:W-:Y:S05]  /*3ce0*/  ENDCOLLECTIVE ;  /* 0x000000000000791b */ /* 0x003fea0003800000 */
.L_x_9576:
[----:B------:R-:W-:Y:S05]  /*3cf0*/  BRA `(.L_x_9577) ;  /* 0xffffffd400d47947 */ /* 0x000fea000383ffff */
        .weak           $__internal_183_$__cuda_sm3x_div_rn_noftz_f32_slowpath
        .type           $__internal_183_$__cuda_sm3x_div_rn_noftz_f32_slowpath,@function
        .size           $__internal_183_$__cuda_sm3x_div_rn_noftz_f32_slowpath,(.L_x_15500 - $__internal_183_$__cuda_sm3x_div_rn_noftz_f32_slowpath)
$__internal_183_$__cuda_sm3x_div_rn_noftz_f32_slowpath:
        /* <DEDUP_REMOVED lines=35> */
.L_x_9579:
        /* <DEDUP_REMOVED lines=51> */
.L_x_9586:
[----:B------:R-:W-:-:S04]  /*4260*/  LOP3.LUT R11, R11, 0x80000000, RZ, 0xc0, !PT ;  /* 0x800000000b0b7812 */ /* 0x000fc800078ec0ff */
[----:B------:R-:W-:Y:S01]  /*4270*/  LOP3.LUT R11, R11, 0x7f800000, RZ, 0xfc, !PT ;  /* 0x7f8000000b0b7812 */ /* 0x000fe200078efcff */
[----:B------:R-:W-:Y:S06]  /*4280*/  BRA `(.L_x_9587) ;  /* 0x0000000000047947 */ /* 0x000fec0003800000 */
.L_x_9585:
[----:B------:R-:W-:-:S07]  /*4290*/  LEA R11, R40, R11, 0x17 ;  /* 0x0000000b280b7211 */ /* 0x000fce00078eb8ff */
.L_x_9587:
[----:B------:R-:W-:Y:S05]  /*42a0*/  BSYNC.RECONVERGENT B1 ;  /* 0x0000000000017941 */ /* 0x000fea0003800200 */
.L_x_9584:
[----:B------:R-:W-:Y:S05]  /*42b0*/  BRA `(.L_x_9588) ;  /* 0x0000000000207947 */ /* 0x000fea0003800000 */
.L_x_9583:
[----:B------:R-:W-:-:S04]  /*42c0*/  LOP3.LUT R11, R11, 0x80000000, R31, 0x48, !PT ;  /* 0x800000000b0b7812 */ /* 0x000fc800078e481f */
[----:B------:R-:W-:Y:S01]  /*42d0*/  LOP3.LUT R11, R11, 0x7f800000, RZ, 0xfc, !PT ;  /* 0x7f8000000b0b7812 */ /* 0x000fe200078efcff */
[----:B------:R-:W-:Y:S06]  /*42e0*/  BRA `(.L_x_9588) ;  /* 0x0000000000147947 */ /* 0x000fec0003800000 */
.L_x_9582:
[----:B------:R-:W-:Y:S01]  /*42f0*/  LOP3.LUT R11, R11, 0x80000000, R31, 0x48, !PT ;  /* 0x800000000b0b7812 */ /* 0x000fe200078e481f */
[----:B------:R-:W-:Y:S06]  /*4300*/  BRA `(.L_x_9588) ;  /* 0x00000000000c7947 */ /* 0x000fec0003800000 */
.L_x_9581:
[----:B------:R-:W0:Y:S01]  /*4310*/  MUFU.RSQ R11, -QNAN ;  /* 0xffc00000000b7908 */ /* 0x000e220000001400 */
[----:B------:R-:W-:Y:S05]  /*4320*/  BRA `(.L_x_9588) ;  /* 0x0000000000047947 */ /* 0x000fea0003800000 */
.L_x_9580:
[----:B------:R-:W-:-:S07]  /*4330*/  FADD.FTZ R11, R16, R11 ;  /* 0x0000000b100b7221 */ /* 0x000fce0000010000 */
.L_x_9588:
[----:B------:R-:W-:Y:S05]  /*4340*/  BSYNC.RECONVERGENT B0 ;  /* 0x0000000000007941 */ /* 0x000fea0003800200 */
.L_x_9578:
[----:B------:R-:W-:-:S04]  /*4350*/  HFMA2 R13, -RZ, RZ, 0, 0 ;  /* 0x00000000ff0d7431 */ /* 0x000fc800000001ff */
[----:B0-----:R-:W-:Y:S05]  /*4360*/  RET.REL.NODEC R12 `(_ZN7oneflow4cuda7softmax15SoftmaxWarpImplI10SimpleLoadIffE11SimpleStoreIffEfLi1ELi21ELi32ELi1ELb0ELNS1_9AlgorithmE0EEEvT_T0_ll) ;  /* 0xffffffbc0c247950 */ /* 0x001fea0003c3ffff */
.L_x_9589:
        /* <DEDUP_REMOVED lines=9> */
.L_x_15500:


//--------------------- .text._ZN7oneflow4cuda7softmax15SoftmaxWarpImplI10SimpleLoadIffE11SimpleStoreIffEfLi1ELi20ELi32ELi1ELb1ELNS1_9AlgorithmE0EEEvT_T0_ll --------------------------
	.section	.text._ZN7oneflow4cuda7softmax15SoftmaxWarpImplI10SimpleLoadIffE11SimpleStoreIffEfLi1ELi20ELi32ELi1ELb1ELNS1_9AlgorithmE0EEEvT_T0_ll,"ax",@progbits
	.align	128
        .global         _ZN7oneflow4cuda7softmax15SoftmaxWarpImplI10SimpleLoadIffE11SimpleStoreIffEfLi1ELi20ELi32ELi1ELb1ELNS1_9AlgorithmE0EEEvT_T0_ll
        .type           _ZN7oneflow4cuda7softmax15SoftmaxWarpImplI10SimpleLoadIffE11SimpleStoreIffEfLi1ELi20ELi32ELi1ELb1ELNS1_9AlgorithmE0EEEvT_T0_ll,@function
        .size           _ZN7oneflow4cuda7softmax15SoftmaxWarpImplI10SimpleLoadIffE11SimpleStoreIffEfLi1ELi20ELi32ELi1ELb1ELNS1_9AlgorithmE0EEEvT_T0_ll,(.L_x_15501 - _ZN7oneflow4cuda7softmax15SoftmaxWarpImplI10SimpleLoadIffE11SimpleStoreIffEfLi1ELi20ELi32ELi1ELb1ELNS1_9AlgorithmE0EEEvT_T0_ll)
        .other          _ZN7oneflow4cuda7softmax15SoftmaxWarpImplI10SimpleLoadIffE11SimpleStoreIffEfLi1ELi20ELi32ELi1ELb1ELNS1_9AlgorithmE0EEEvT_T0_ll,@"STO_CUDA_ENTRY STV_DEFAULT"
_ZN7oneflow4cuda7softmax15SoftmaxWarpImplI10SimpleLoadIffE11SimpleStoreIffEfLi1ELi20ELi32ELi1ELb1ELNS1_9AlgorithmE0EEEvT_T0_ll:
.text._ZN7oneflow4cuda7softmax15SoftmaxWarpImplI10SimpleLoadIffE11SimpleStoreIffEfLi1ELi20ELi32ELi1ELb1ELNS1_9AlgorithmE0EEEvT_T0_ll:
        /* <DEDUP_REMOVED lines=25> */
.L_x_9590:
        /* <DEDUP_REMOVED lines=33> */
.L_x_9633:
[----:B------:R-:W-:Y:S01]  /*03a0*/  ISETP.GE.U32.AND P0, PT, R36, UR44, PT ;  /* 0x0000002c24007c0c */ /* 0x000fe2000bf06070 */
[----:B------:R-:W-:Y:S01]  /*03b0*/  HFMA2 R3, -RZ, RZ, 0, 0 ;  /* 0x00000000ff037431 */ /* 0x000fe200000001ff */
[----:B------:R-:W-:Y:S01]  /*03c0*/  ISETP.GE.U32.AND P6, PT, R35, UR44, PT ;  /* 0x0000002c23007c0c */ /* 0x000fe2000bfc6070 */
[----:B-1----:R-:W-:Y:S01]  /*03d0*/  IMAD R7, R32, UR42, RZ ;  /* 0x0000002a20077c24 */ /* 0x002fe2000f8e02ff */
        /* <DEDUP_REMOVED lines=13> */
[----:B------:R-:W-:-:S05]  /*04b0*/  LEA.HI.X R3, R4, UR41, R3, 0x2, P1 ;  /* 0x0000002904037c11 */ /* 0x000fca00088f1403 */
        /* <DEDUP_REMOVED lines=273> */
[----:B------:R-:W-:Y:S01]  /*15d0*/  FMUL R7, R7, R54 ;  /* 0x0000003607077220 */ /* 0x000fe20000400000 */
[----:B------:R-:W-:-:S02]  /*15e0*/  SHF.L.U32 R29, R29, 0x17, RZ ;  /* 0x000000171d1d7819 */ /* 0x000fc400000006ff */
        /* <DEDUP_REMOVED lines=36> */
[----:B------:R0:W1:Y:S01]  /*1830*/  MUFU.EX2 R30, R23 ;  /* 0x00000017001e7308 */ /* 0x0000620000000800 */
[----:B------:R-:W-:Y:S01]  /*1840*/  FADD R18, R13, R6 ;  /* 0x000000060d127221 */ /* 0x000fe20000000000 */
[----:B--2---:R-:W-:Y:S01]  /*1850*/  FMUL R10, R10, R61 ;  /* 0x0000003d0a0a7220 */ /* 0x004fe20000400000 */
[----:B------:R-:W-:Y:S01]  /*1860*/  FMUL R20, R21, R58 ;  /* 0x0000003a15147220 */ /* 0x000fe20000400000 */
[----:B------:R-:W-:Y:S01]  /*1870*/  FMUL R21, R29, R60 ;  /* 0x0000003c1d157220 */ /* 0x000fe20000400000 */
[----:B------:R-:W-:Y:S01]  /*1880*/  FADD R13, R18, R7 ;  /* 0x00000007120d7221 */ /* 0x000fe20000000000 */
[----:B------:R-:W-:-:S02]  /*1890*/  SHF.L.U32 R12, R12, 0x17, RZ ;  /* 0x000000170c0c7819 */ /* 0x000fc400000006ff */
[----:B------:R-:W2:Y:S01]  /*18a0*/  MUFU.EX2 R55, R56 ;  /* 0x0000003800377308 */ /* 0x000ea20000000800 */
[----:B------:R-:W-:Y:S01]  /*18b0*/  FADD R18, R13, R8 ;  /* 0x000000080d127221 */ /* 0x000fe20000000000 */
[----:B0-----:R-:W-:-:S03]  /*18c0*/  SHF.L.U32 R23, R54, 0x17, RZ ;  /* 0x0000001736177819 */ /* 0x001fc600000006ff */
[----:B------:R-:W-:Y:S01]  /*18d0*/  FADD R13, R18, R9 ;  /* 0x00000009120d7221 */ /* 0x000fe20000000000 */
[----:B------:R-:W-:Y:S01]  /*18e0*/  SHF.L.U32 R18, R25, 0x17, RZ ;  /* 0x0000001719127819 */ /* 0x000fe200000006ff */
[----:B------:R-:W-:Y:S01]  /*18f0*/  FFMA R25, R14, 1.4426950216293334961, -R19 ;  /* 0x3fb8aa3b0e197823 */ /* 0x000fe20000000813 */
[----:B------:R-:W-:Y:S01]  /*1900*/  FMUL R19, R22, R59 ;  /* 0x0000003b16137220 */ /* 0x000fe20000400000 */
[----:B------:R-:W-:Y:S01]  /*1910*/  FADD R13, R13, R10 ;  /* 0x0000000a0d0d7221 */ /* 0x000fe20000000000 */
[----:B-1----:R-:W-:Y:S01]  /*1920*/  FMUL R23, R23, R30 ;  /* 0x0000001e17177220 */ /* 0x002fe20000400000 */
[----:B------:R-:W-:Y:S01]  /*1930*/  FMUL R18, R18, R57 ;  /* 0x0000003912127220 */ /* 0x000fe20000400000 */
[----:B------:R-:W-:Y:S01]  /*1940*/  FFMA R25, R14, 1.925963033500011079e-08, R25 ;  /* 0x32a570600e197823 */ /* 0x000fe20000000019 */
[----:B------:R-:W-:-:S04]  /*1950*/  FADD R24, R13, R16 ;  /* 0x000000100d187221 */ /* 0x000fc80000000000 */
[----:B------:R-:W-:Y:S01]  /*1960*/  FADD R13, R24, R17 ;  /* 0x00000011180d7221 */ /* 0x000fe20000000000 */
[----:B------:R-:W0:Y:S03]  /*1970*/  MUFU.EX2 R25, R25 ;  /* 0x0000001900197308 */ /* 0x000e260000000800 */
[----:B------:R-:W-:-:S04]  /*1980*/  FADD R22, R13, R18 ;  /* 0x000000120d167221 */ /* 0x000fc80000000000 */
[----:B------:R-:W-:Y:S01]  /*1990*/  FADD R13, R22, R19 ;  /* 0x00000013160d7221 */ /* 0x000fe20000000000 */
[----:B------:R-:W1:Y:S01]  /*19a0*/  MUFU.EX2 R24, R15 ;  /* 0x0000000f00187308 */ /* 0x000e620000000800 */
[----:B------:R-:W-:Y:S02]  /*19b0*/  SHF.L.U32 R22, R28, 0x17, RZ ;  /* 0x000000171c167819 */ /* 0x000fe400000006ff */
[----:B------:R-:W-:-:S03]  /*19c0*/  FADD R14, R13, R20 ;  /* 0x000000140d0e7221 */ /* 0x000fc60000000000 */
[----:B--2---:R-:W-:Y:S01]  /*19d0*/  FMUL R22, R22, R55 ;  /* 0x0000003716167220 */ /* 0x004fe20000400000 */
[----:B------:R-:W-:Y:S01]  /*19e0*/  FADD R13, R14, R21 ;  /* 0x000000150e0d7221 */ /* 0x000fe20000000000 */
[----:B0-----:R-:W-:-:S03]  /*19f0*/  FMUL R25, R12, R25 ;  /* 0x000000190c197220 */ /* 0x001fc60000400000 */
[----:B------:R-:W-:Y:S01]  /*1a00*/  FADD R14, R13, R22 ;  /* 0x000000160d0e7221 */ /* 0x000fe20000000000 */
[----:B-1----:R-:W-:-:S03]  /*1a10*/  FMUL R24, R11, R24 ;  /* 0x000000180b187220 */ /* 0x002fc60000400000 */
        /* <DEDUP_REMOVED lines=12> */
.L_x_9645:
        /* <DEDUP_REMOVED lines=11> */
[----:B0-----:R-:W-:Y:S05]  /*1b90*/  CALL.REL.NOINC `($__internal_184_$__cuda_sm3x_div_rn_noftz_f32_slowpath) ;  /* 0x0000002800207944 */ /* 0x001fea0003c00000 */
[----:B------:R-:W-:-:S07]  /*1ba0*/  MOV R15, R4 ;  /* 0x00000004000f7202 */ /* 0x000fce0000000f00 */
.L_x_9594:
[----:B------:R-:W-:Y:S05]  /*1bb0*/  BSYNC.RECONVERGENT B3 ;  /* 0x0000000000037941 */ /* 0x000fea0003800200 */
.L_x_9593:
        /* <DEDUP_REMOVED lines=11> */
[----:B0-----:R-:W-:Y:S05]  /*1c70*/  CALL.REL.NOINC `($__internal_184_$__cuda_sm3x_div_rn_noftz_f32_slowpath) ;  /* 0x0000002400e87944 */ /* 0x001fea0003c00000 */
[----:B------:R-:W-:-:S07]  /*1c80*/  MOV R29, R4 ;  /* 0x00000004001d7202 */ /* 0x000fce0000000f00 */
.L_x_9596:
[----:B------:R-:W-:Y:S05]  /*1c90*/  BSYNC.RECONVERGENT B3 ;  /* 0x0000000000037941 */ /* 0x000fea0003800200 */
.L_x_9595:
        /* <DEDUP_REMOVED lines=13> */
.L_x_9598:
[----:B------:R-:W-:Y:S05]  /*1d70*/  BSYNC.RECONVERGENT B3 ;  /* 0x0000000000037941 */ /* 0x000fea0003800200 */
.L_x_9597:
        /* <DEDUP_REMOVED lines=13> */
.L_x_9600:
[----:B------:R-:W-:Y:S05]  /*1e50*/  BSYNC.RECONVERGENT B3 ;  /* 0x0000000000037941 */ /* 0x000fea0003800200 */
.L_x_9599:
        /* <DEDUP_REMOVED lines=13> */
.L_x_9602:
[----:B------:R-:W-:Y:S05]  /*1f30*/  BSYNC.RECONVERGENT B3 ;  /* 0x0000000000037941 */ /* 0x000fea0003800200 */
.L_x_9601:
        /* <DEDUP_REMOVED lines=13> */
.L_x_9604:
[----:B------:R-:W-:Y:S05]  /*2010*/  BSYNC.RECONVERGENT B3 ;  /* 0x0000000000037941 */ /* 0x000fea0003800200 */
.L_x_9603:
        /* <DEDUP_REMOVED lines=13> */
.L_x_9606:
[----:B------:R-:W-:Y:S05]  /*20f0*/  BSYNC.RECONVERGENT B3 ;  /* 0x0000000000037941 */ /* 0x000fea0003800200 */
.L_x_9605:
        /* <DEDUP_REMOVED lines=13> */
.L_x_9608:
[----:B------:R-:W-:Y:S05]  /*21d0*/  BSYNC.RECONVERGENT B3 ;  /* 0x0000000000037941 */ /* 0x000fea0003800200 */
.L_x_9607:
        /* <DEDUP_REMOVED lines=13> */
.L_x_9610:
[----:B------:R-:W-:Y:S05]  /*22b0*/  BSYNC.RECONVERGENT B3 ;  /* 0x0000000000037941 */ /* 0x000fea0003800200 */
.L_x_9609:
        /* <DEDUP_REMOVED lines=13> */
.L_x_9612:
[----:B------:R-:W-:Y:S05]  /*2390*/  BSYNC.RECONVERGENT B3 ;  /* 0x0000000000037941 */ /* 0x000fea0003800200 */
.L_x_9611:
        /* <DEDUP_REMOVED lines=13> */
.L_x_9614:
[----:B------:R-:W-:Y:S05]  /*2470*/  BSYNC.RECONVERGENT B3 ;  /* 0x0000000000037941 */ /* 0x000fea0003800200 */
.L_x_9613:
        /* <DEDUP_REMOVED lines=13> */
.L_x_9616:
[----:B------:R-:W-:Y:S05]  /*2550*/  BSYNC.RECONVERGENT B3 ;  /* 0x0000000000037941 */ /* 0x000fea0003800200 */
.L_x_9615:
        /* <DEDUP_REMOVED lines=13> */
.L_x_9618:
[----:B------:R-:W-:Y:S05]  /*2630*/  BSYNC.RECONVERGENT B3 ;  /* 0x0000000000037941 */ /* 0x000fea0003800200 */
.L_x_9617:
        /* <DEDUP_REMOVED lines=13> */
.L_x_9620:
[----:B------:R-:W-:Y:S05]  /*2710*/  BSYNC.RECONVERGENT B3 ;  /* 0x0000000000037941 */ /* 0x000fea0003800200 */
.L_x_9619:
        /* <DEDUP_REMOVED lines=13> */
.L_x_9622:
[----:B------:R-:W-:Y:S05]  /*27f0*/  BSYNC.RECONVERGENT B3 ;  /* 0x0000000000037941 */ /* 0x000fea0003800200 */
.L_x_9621:
        /* <DEDUP_REMOVED lines=13> */
.L_x_9624:
[----:B------:R-:W-:Y:S05]  /*28d0*/  BSYNC.RECONVERGENT B3 ;  /* 0x0000000000037941 */ /* 0x000fea0003800200 */
.L_x_9623:
        /* <DEDUP_REMOVED lines=13> */
.L_x_9626:
[----:B------:R-:W-:Y:S05]  /*29b0*/  BSYNC.RECONVERGENT B3 ;  /* 0x0000000000037941 */ /* 0x000fea0003800200 */
.L_x_9625:
        /* <DEDUP_REMOVED lines=13> */
.L_x_9628:
[----:B------:R-:W-:Y:S05]  /*2a90*/  BSYNC.RECONVERGENT B3 ;  /* 0x0000000000037941 */ /* 0x000fea0003800200 */
.L_x_9627:
        /* <DEDUP_REMOVED lines=13> */
.L_x_9630:
[----:B------:R-:W-:Y:S05]  /*2b70*/  BSYNC.RECONVERGENT B3 ;  /* 0x0000000000037941 */ /* 0x000fea0003800200 */
.L_x_9629:
        /* <DEDUP_REMOVED lines=13> */
.L_x_9632:
[----:B------:R-:W-:Y:S05]  /*2c50*/  BSYNC.RECONVERGENT B3 ;  /* 0x0000000000037941 */ /* 0x000fea0003800200 */
.L_x_9631:
        /* <DEDUP_REMOVED lines=15> */
[----:B------:R-:W-:-:S02]  /*2d50*/  ISETP.GE.AND.EX P2, PT, RZ, UR45, PT, P2 ;  /* 0x0000002dff007c0c */ /* 0x000fc4000bf46320 */
[----:B------:R-:W-:Y:S01]  /*2d60*/  ISETP.GE.AND.EX P1, PT, RZ, UR45, PT, P1 ;  /* 0x0000002dff007c0c */ /* 0x000fe2000bf26310 */
[----:B------:R1:W-:Y:S01]  /*2d70*/  @!P0 STG.E desc[UR4][R4.64], R15 ;  /* 0x0000000f04008986 */ /* 0x0003e2000c101904 */
[----:B------:R-:W-:Y:S02]  /*2d80*/  ISETP.GE.AND.EX P5, PT, RZ, UR45, PT, P5 ;  /* 0x0000002dff007c0c */ /* 0x000fe4000bfa6350 */
[----:B------:R-:W-:Y:S02]  /*2d90*/  ISETP.GE.AND.EX P4, PT, RZ, UR45, PT, P4 ;  /* 0x0000002dff007c0c */ /* 0x000fe4000bf86340 */
[----:B------:R-:W-:Y:S02]  /*2da0*/  ISETP.GE.AND.EX P3, PT, RZ, UR45, PT, P3 ;  /* 0x0000002dff007c0c */ /* 0x000fe4000bf66330 */
[----:B------:R-:W-:Y:S02]  /*2db0*/  ISETP.GE.U32.AND P0, PT, R49, UR44, PT ;  /* 0x0000002c31007c0c */ /* 0x000fe4000bf06070 */
[----:B------:R-:W-:-:S02]  /*2dc0*/  ISETP.GE.U32.AND P6, PT, R33, UR44, PT ;  /* 0x0000002c21007c0c */ /* 0x000fc4000bfc6070 */
        /* <DEDUP_REMOVED lines=89> */
.L_x_9591:
[----:B------:R-:W-:Y:S05]  /*3360*/  EXIT ;  /* 0x000000000000794d */ /* 0x000fea0003800000 */
.L_x_9592:
[----:B------:R-:W-:Y:S01]  /*3370*/  BSSY B1, `(.L_x_9634) ;  /* 0x0000007000017945 */ /* 0x000fe20003800000 */
[----:B------:R-:W-:Y:S02]  /*3380*/  MOV R12, 0x10 ;  /* 0x00000010000c7802 */ /* 0x000fe40000000f00 */
[----:B------:R-:W-:Y:S02]  /*3390*/  MOV R11, 0x1f ;  /* 0x0000001f000b7802 */ /* 0x000fe40000000f00 */
[----:B------:R-:W-:-:S07]  /*33a0*/  MOV R15, 0xffffffff ;  /* 0xffffffff000f7802 */ /* 0x000fce0000000f00 */
[----:B------:R-:W-:Y:S05]  /*33b0*/  WARPSYNC.COLLECTIVE R15, `(.L_x_9635) ;  /* 0x000000000f087348 */ /* 0x000fea0003c00000 */
[----:B------:R0:W1:Y:S02]  /*33c0*/  SHFL.BFLY P6, R14, R13, R12, R11 ;  /* 0x0c00000c0d0e7389 */ /* 0x00006400000c000b */
[----:B01----:R-:W-:Y:S05]  /*33d0*/  ENDCOLLECTIVE ;  /* 0x000000000000791b */ /* 0x003fea0003800000 */
.L_x_9635:
[----:B------:R-:W-:Y:S05]  /*33e0*/  BSYNC B1 ;  /* 0x0000000000017941 */ /* 0x000fea0003800000 */
.L_x_9634:
        /* <DEDUP_REMOVED lines=9> */
.L_x_9636:
[----:B------:R-:W-:Y:S01]  /*3480*/  HFMA2 R12, -RZ, RZ, 0, 2.384185791015625e-07 ;  /* 0x00000004ff0c7431 */ /* 0x000fe200000001ff */
[----:B------:R-:W-:-:S04]  /*3490*/  FMNMX R0, R13, R14, !PT ;  /* 0x0000000e0d007209 */ /* 0x000fc80007800000 */
[----:B------:R-:W-:-:S07]  /*34a0*/  MOV R13, R0 ;  /* 0x00000000000d7202 */ /* 0x000fce0000000f00 */
[----:B------:R-:W-:Y:S05]  /*34b0*/  WARPSYNC.COLLECTIVE R15, `(.L_x_9637) ;  /* 0x000000000f087348 */ /* 0x000fea0003c00000 */
[----:B------:R0:W1:Y:S02]  /*34c0*/  SHFL.BFLY P6, R14, R13, R12, R11 ;  /* 0x0c00000c0d0e7389 */ /* 0x00006400000c000b */
[----:B01----:R-:W-:Y:S05]  /*34d0*/  ENDCOLLECTIVE ;  /* 0x000000000000791b */ /* 0x003fea0003800000 */
.L_x_9637:
[----:B------:R-:W-:Y:S01]  /*34e0*/  HFMA2 R12, -RZ, RZ, 0, 1.1920928955078125e-07 ;  /* 0x00000002ff0c7431 */ /* 0x000fe200000001ff */
[----:B------:R-:W-:-:S04]  /*34f0*/  FMNMX R2, R0, R14, !PT ;  /* 0x0000000e00027209 */ /* 0x000fc80007800000 */
[----:B------:R-:W-:-:S07]  /*3500*/  MOV R13, R2 ;  /* 0x00000002000d7202 */ /* 0x000fce0000000f00 */
[----:B------:R-:W-:Y:S05]  /*3510*/  WARPSYNC.COLLECTIVE R15, `(.L_x_9638) ;  /* 0x000000000f087348 */ /* 0x000fea0003c00000 */
[----:B------:R0:W1:Y:S02]  /*3520*/  SHFL.BFLY P6, R14, R13, R12, R11 ;  /* 0x0c00000c0d0e7389 */ /* 0x00006400000c000b */
[----:B01----:R-:W-:Y:S05]  /*3530*/  ENDCOLLECTIVE ;  /* 0x000000000000791b */ /* 0x003fea0003800000 */
.L_x_9638:
[----:B------:R-:W-:Y:S01]  /*3540*/  HFMA2 R12, -RZ, RZ, 0, 5.9604644775390625e-08 ;  /* 0x00000001ff0c7431 */ /* 0x000fe200000001ff */
[----:B------:R-:W-:-:S04]  /*3550*/  FMNMX R3, R2, R14, !PT ;  /* 0x0000000e02037209 */ /* 0x000fc80007800000 */
[----:B------:R-:W-:-:S07]  /*3560*/  MOV R13, R3 ;  /* 0x00000003000d7202 */ /* 0x000fce0000000f00 */
[----:B------:R-:W-:Y:S05]  /*3570*/  WARPSYNC.COLLECTIVE R15, `(.L_x_9639) ;  /* 0x000000000f087348 */ /* 0x000fea0003c00000 */
[----:B------:R0:W1:Y:S02]  /*3580*/  SHFL.BFLY P6, R14, R13, R12, R11 ;  /* 0x0c00000c0d0e7389 */ /* 0x00006400000c000b */
[----:B01----:R-:W-:Y:S05]  /*3590*/  ENDCOLLECTIVE ;  /* 0x000000000000791b */ /* 0x003fea0003800000 */
.L_x_9639:
        /* <DEDUP_REMOVED lines=118> */
[----:B0-----:R-:W-:-:S04]  /*3d00*/  FFMA.SAT R19, R20, R29, 0.5 ;  /* 0x3f00000014137423 */ /* 0x001fc8000000201d */
        /* <DEDUP_REMOVED lines=88> */
.L_x_9640:
[----:B------:R-:W-:Y:S02]  /*4290*/  HFMA2 R12, -RZ, RZ, 0, 4.76837158203125e-07 ;  /* 0x00000008ff0c7431 */ /* 0x000fe400000001ff */
[----:B------:R-:W-:-:S05]  /*42a0*/  FADD R28, R13, R14 ;  /* 0x0000000e0d1c7221 */ /* 0x000fca0000000000 */
[----:B------:R-:W-:-:S07]  /*42b0*/  MOV R13, R28 ;  /* 0x0000001c000d7202 */ /* 0x000fce0000000f00 */
[----:B------:R-:W-:Y:S05]  /*42c0*/  WARPSYNC.COLLECTIVE R15, `(.L_x_9641) ;  /* 0x000000000f087348 */ /* 0x000fea0003c00000 */
[----:B------:R0:W1:Y:S02]  /*42d0*/  SHFL.BFLY P6, R14, R13, R12, R11 ;  /* 0x0c00000c0d0e7389 */ /* 0x00006400000c000b */
[----:B01----:R-:W-:Y:S05]  /*42e0*/  ENDCOLLECTIVE ;  /* 0x000000000000791b */ /* 0x003fea0003800000 */
.L_x_9641:
[----:B------:R-:W-:Y:S02]  /*42f0*/  HFMA2 R12, -RZ, RZ, 0, 2.384185791015625e-07 ;  /* 0x00000004ff0c7431 */ /* 0x000fe400000001ff */
[----:B------:R-:W-:-:S05]  /*4300*/  FADD R29, R28, R14 ;  /* 0x0000000e1c1d7221 */ /* 0x000fca0000000000 */
[----:B------:R-:W-:-:S07]  /*4310*/  MOV R13, R29 ;  /* 0x0000001d000d7202 */ /* 0x000fce0000000f00 */
[----:B------:R-:W-:Y:S05]  /*4320*/  WARPSYNC.COLLECTIVE R15, `(.L_x_9642) ;  /* 0x000000000f087348 */ /* 0x000fea0003c00000 */
[----:B------:R0:W1:Y:S02]  /*4330*/  SHFL.BFLY P6, R14, R13, R12, R11 ;  /* 0x0c00000c0d0e7389 */ /* 0x00006400000c000b */
[----:B01----:R-:W-:Y:S05]  /*4340*/  ENDCOLLECTIVE ;  /* 0x000000000000791b */ /* 0x003fea0003800000 */
.L_x_9642:
[----:B------:R-:W-:Y:S02]  /*4350*/  HFMA2 R12, -RZ, RZ, 0, 1.1920928955078125e-07 ;  /* 0x00000002ff0c7431 */ /* 0x000fe400000001ff */
[----:B------:R-:W-:-:S05]  /*4360*/  FADD R30, R29, R14 ;  /* 0x0000000e1d1e7221 */ /* 0x000fca0000000000 */
[----:B------:R-:W-:-:S07]  /*4370*/  MOV R13, R30 ;  /* 0x0000001e000d7202 */ /* 0x000fce0000000f00 */
[----:B------:R-:W-:Y:S05]  /*4380*/  WARPSYNC.COLLECTIVE R15, `(.L_x_9643) ;  /* 0x000000000f087348 */ /* 0x000fea0003c00000 */
[----:B------:R0:W1:Y:S02]  /*4390*/  SHFL.BFLY P6, R14, R13, R12, R11 ;  /* 0x0c00000c0d0e7389 */ /* 0x00006400000c000b */
[----:B01----:R-:W-:Y:S05]  /*43a0*/  ENDCOLLECTIVE ;  /* 0x000000000000791b */ /* 0x003fea0003800000 */
.L_x_9643:
[----:B------:R-:W-:Y:S02]  /*43b0*/  HFMA2 R12, -RZ, RZ, 0, 5.9604644775390625e-08 ;  /* 0x00000001ff0c7431 */ /* 0x000fe400000001ff */
[----:B------:R-:W-:-:S05]  /*43c0*/  FADD R54, R30, R14 ;  /* 0x0000000e1e367221 */ /* 0x000fca0000000000 */
[----:B------:R-:W-:-:S07]  /*43d0*/  MOV R13, R54 ;  /* 0x00000036000d7202 */ /* 0x000fce0000000f00 */
[----:B------:R-:W-:Y:S05]  /*43e0*/  WARPSYNC.COLLECTIVE R15, `(.L_x_9644) ;  /* 0x000000000f087348 */ /* 0x000fea0003c00000 */
[----:B------:R0:W1:Y:S02]  /*43f0*/  SHFL.BFLY P6, R14, R13, R12, R11 ;  /* 0x0c00000c0d0e7389 */ /* 0x00006400000c000b */
[----:B01----:R-:W-:Y:S05]  /*4400*/  ENDCOLLECTIVE ;  /* 0x000000000000791b */ /* 0x003fea0003800000 */
.L_x_9644:
[----:B------:R-:W-:Y:S05]  /*4410*/  BRA `(.L_x_9645) ;  /* 0xffffffd400b07947 */ /* 0x000fea000383ffff */
        .weak           $__internal_184_$__cuda_sm3x_div_rn_noftz_f32_slowpath
        .type           $__internal_184_$__cuda_sm3x_div_rn_noftz_f32_slowpath,@function
        .size           $__internal_184_$__cuda_sm3x_div_rn_noftz_f32_slowpath,(.L_x_15501 - $__internal_184_$__cuda_sm3x_div_rn_noftz_f32_slowpath)
$__internal_184_$__cuda_sm3x_div_rn_noftz_f32_slowpath:
        /* <DEDUP_REMOVED lines=35> */
.L_x_9647:
        /* <DEDUP_REMOVED lines=51> */
.L_x_9654:
[----:B------:R-:W-:-:S04]  /*4980*/  LOP3.LUT R4, R4, 0x80000000, RZ, 0xc0, !PT ;  /* 0x8000000004047812 */ /* 0x000fc800078ec0ff */
[----:B------:R-:W-:Y:S01]  /*4990*/  LOP3.LUT R4, R4, 0x7f800000, RZ, 0xfc, !PT ;  /* 0x7f80000004047812 */ /* 0x000fe200078efcff */
[----:B------:R-:W-:Y:S06]  /*49a0*/  BRA `(.L_x_9655) ;  /* 0x0000000000047947 */ /* 0x000fec0003800000 */
.L_x_9653:
[----:B------:R-:W-:-:S07]  /*49b0*/  LEA R4, R28, R4, 0x17 ;  /* 0x000000041c047211 */ /* 0x000fce00078eb8ff */
.L_x_9655:
[----:B------:R-:W-:Y:S05]  /*49c0*/  BSYNC.RECONVERGENT B2 ;  /* 0x0000000000027941 */ /* 0x000fea0003800200 */
.L_x_9652:
[----:B------:R-:W-:Y:S05]  /*49d0*/  BRA `(.L_x_9656) ;  /* 0x0000000000207947 */ /* 0x000fea0003800000 */
.L_x_9651:
[----:B------:R-:W-:-:S04]  /*49e0*/  LOP3.LUT R4, R77, 0x80000000, R4, 0x48, !PT ;  /* 0x800000004d047812 */ /* 0x000fc800078e4804 */
[----:B------:R-:W-:Y:S01]  /*49f0*/  LOP3.LUT R4, R4, 0x7f800000, RZ, 0xfc, !PT ;  /* 0x7f80000004047812 */ /* 0x000fe200078efcff */
[----:B------:R-:W-:Y:S06]  /*4a00*/  BRA `(.L_x_9656) ;  /* 0x0000000000147947 */ /* 0x000fec0003800000 */
.L_x_9650:
[----:B------:R-:W-:Y:S01]  /*4a10*/  LOP3.LUT R4, R77, 0x80000000, R4, 0x48, !PT ;  /* 0x800000004d047812 */ /* 0x000fe200078e4804 */
[----:B------:R-:W-:Y:S06]  /*4a20*/  BRA `(.L_x_9656) ;  /* 0x00000000000c7947 */ /* 0x000fec0003800000 */
.L_x_9649:
[----:B------:R-:W0:Y:S01]  /*4a30*/  MUFU.RSQ R4, -QNAN ;  /* 0xffc0000000047908 */ /* 0x000e220000001400 */
[----:B------:R-:W-:Y:S05]  /*4a40*/  BRA `(.L_x_9656) ;  /* 0x0000000000047947 */ /* 0x000fea0003800000 */
.L_x_9648:
[----:B------:R-:W-:-:S07]  /*4a50*/  FADD.FTZ R4, R4, R11 ;  /* 0x0000000b04047221 */ /* 0x000fce0000010000 */
.L_x_9656:
[----:B------:R-:W-:Y:S05]  /*4a60*/  BSYNC.RECONVERGENT B1 ;  /* 0x0000000000017941 */ /* 0x000fea0003800200 */
.L_x_9646:
[----:B------:R-:W-:-:S04]  /*4a70*/  HFMA2 R13, -RZ, RZ, 0, 0 ;  /* 0x00000000ff0d7431 */ /* 0x000fc800000001ff */
[----:B0-----:R-:W-:Y:S05]  /*4a80*/  RET.REL.NODEC R12 `(_ZN7oneflow4cuda7softmax15SoftmaxWarpImplI10SimpleLoadIffE11SimpleStoreIffEfLi1ELi20ELi32ELi1ELb1ELNS1_9AlgorithmE0EEEvT_T0_ll) ;  /* 0xffffffb40c5c7950 */ /* 0x001fea0003c3ffff */
.L_x_9657:
        /* <DEDUP_REMOVED lines=15> */
.L_x_15501:


//--------------------- .text._ZN7oneflow4cuda7softmax15SoftmaxWarpImplI10SimpleLoadIffE11SimpleStoreIffEfLi1ELi20ELi32ELi1ELb0ELNS1_9AlgorithmE0EEEvT_T0_ll --------------------------
	.section	.text._ZN7oneflow4cuda7softmax15SoftmaxWarpImplI10SimpleLoadIffE11SimpleStoreIffEfLi1ELi20ELi32ELi1ELb0ELNS1_9AlgorithmE0EEEvT_T0_ll,"ax",@progbits
	.align	128
        .global         _ZN7oneflow4cuda7softmax15SoftmaxWarpImplI10SimpleLoadIffE11SimpleStoreIffEfLi1ELi20ELi32ELi1ELb0ELNS1_9AlgorithmE0EEEvT_T0_ll
        .type           _ZN7oneflow4cuda7softmax15SoftmaxWarpImplI10SimpleLoadIffE11SimpleStoreIffEfLi1ELi20ELi32ELi1ELb0ELNS1_9AlgorithmE0EEEvT_T0_ll,@function
        .size           _ZN7oneflow4cuda7softmax15SoftmaxWarpImplI10SimpleLoadIffE11SimpleStoreIffEfLi1ELi20ELi32ELi1ELb0ELNS1_9AlgorithmE0EEEvT_T0_ll,(.L_x_15502 - _ZN7oneflow4cuda7softmax15SoftmaxWarpImplI10SimpleLoadIffE11SimpleStoreIffEfLi1ELi20ELi32ELi1ELb0ELNS1_9AlgorithmE0EEEvT_T0_ll)
        .other          _ZN7oneflow4cuda7softmax15SoftmaxWarpImplI10SimpleLoadIffE11SimpleStoreIffEfLi1ELi20ELi32ELi1ELb0ELNS1_9AlgorithmE0EEEvT_T0_ll,@"STO_CUDA_ENTRY STV_DEFAULT"
_ZN7oneflow4cuda7softmax15SoftmaxWarpImplI10SimpleLoadIffE11SimpleStoreIffEfLi1ELi20ELi32ELi1ELb0ELNS1_9AlgorithmE0EEEvT_T0_ll:
.text._ZN7oneflow4cuda7softmax15SoftmaxWarpImplI10SimpleLoadIffE11SimpleStoreIffEfLi1ELi20ELi32ELi1ELb0ELNS1_9AlgorithmE0EEEvT_T0_ll:
        /* <DEDUP_REMOVED lines=24> */
.L_x_9658:
        /* <DEDUP_REMOVED lines=13> */
.L_x_9700:
        /* <DEDUP_REMOVED lines=83> */
[--C-:B------:R-:W-:Y:S01]  /*0780*/  FADD R42, R4, -R48.reuse ;  /* 0x80000030042a7221 */ /* 0x100fe20000000000 */
[----:B------:R-:W-:Y:S01]  /*0790*/  FFMA R3, R50, 1.4426950216293334961, -R3 ;  /* 0x3fb8aa3b32037823 */ /* 0x000fe20000000803 */
[----:B------:R-:W-:Y:S01]  /*07a0*/  FFMA R5, R52, 1.4426950216293334961, -R5 ;  /* 0x3fb8aa3b34057823 */ /* 0x000fe20000000805 */
[-C--:B------:R-:W-:Y:S01]  /*07b0*/  FFMA.RM R7, R7, R12.reuse, 12582913 ;  /* 0x4b40000107077423 */ /* 0x080fe2000000400c */
        /* <DEDUP_REMOVED lines=11> */
[----:B------:R-:W-:Y:S01]  /*0870*/  SHF.L.U32 R6, R9, 0x17, RZ ;  /* 0x0000001709067819 */ /* 0x000fe200000006ff */
[----:B------:R-:W-:Y:S01]  /*0880*/  FFMA R46, R46, 1.925963033500011079e-08, R5 ;  /* 0x32a570602e2e7823 */ /* 0x000fe20000000005 */
[-C--:B------:R-:W-:Y:S01]  /*0890*/  FFMA.SAT R5, R42, R11.reuse, 0.5 ;  /* 0x3f0000002a057423 */ /* 0x080fe2000000200b */
[----:B------:R-:W-:Y:S01]  /*08a0*/  FFMA R13, R44, 1.4426950216293334961, -R13 ;  /* 0x3fb8aa3b2c0d7823 */ /* 0x000fe2000000080d */
[-C--:B------:R-:W-:Y:S01]  /*08b0*/  FFMA.RM R9, R17, R12.reuse, 12582913 ;  /* 0x4b40000111097423 */ /* 0x080fe2000000400c */
[--C-:B------:R-:W-:Y:S01]  /*08c0*/  FADD R36, R20, -R48.reuse ;  /* 0x8000003014247221 */ /* 0x100fe20000000000 */
[-C--:B------:R-:W-:Y:S01]  /*08d0*/  FFMA.RM R5, R5, R12.reuse, 12582913 ;  /* 0x4b40000105057423 */ /* 0x080fe2000000400c */
[----:B------:R-:W-:Y:S01]  /*08e0*/  FFMA R44, R44, 1.925963033500011079e-08, R13 ;  /* 0x32a570602c2c7823 */ /* 0x000fe2000000000d */
[--C-:B------:R-:W-:Y:S01]  /*08f0*/  FADD R20, R19, -R48.reuse ;  /* 0x8000003013147221 */ /* 0x100fe20000000000 */
[----:B------:R-:W1:Y:S01]  /*0900*/  MUFU.EX2 R13, R50 ;  /* 0x00000032000d7308 */ /* 0x000e620000000800 */
[----:B------:R-:W-:Y:S01]  /*0910*/  FADD R15, R5, -12583039 ;  /* 0xcb40007f050f7421 */ /* 0x000fe20000000000 */
[----:B------:R-:W-:Y:S01]  /*0920*/  SHF.L.U32 R10, R10, 0x17, RZ ;  /* 0x000000170a0a7819 */ /* 0x000fe200000006ff */
[--C-:B------:R-:W-:Y:S01]  /*0930*/  FADD R40, R31, -R48.reuse ;  /* 0x800000301f287221 */ /* 0x100fe20000000000 */
[--C-:B------:R-:W-:Y:S01]  /*0940*/  FADD R28, R23, -R48.reuse ;  /* 0x80000030171c7221 */ /* 0x100fe20000000000 */
[C---:B------:R-:W-:Y:S01]  /*0950*/  FFMA R15, R42.reuse, 1.4426950216293334961, -R15 ;  /* 0x3fb8aa3b2a0f7823 */ /* 0x040fe2000000080f */
[--C-:B------:R-:W-:Y:S01]  /*0960*/  FADD R8, R25, -R48.reuse ;  /* 0x8000003019087221 */ /* 0x100fe20000000000 */
[--C-:B------:R-:W-:Y:S01]  /*0970*/  FADD R38, R29, -R48.reuse ;  /* 0x800000301d267221 */ /* 0x100fe20000000000 */
[--C-:B------:R-:W-:Y:S01]  /*0980*/  FADD R24, R21, -R48.reuse ;  /* 0x8000003015187221 */ /* 0x100fe20000000000 */
[----:B------:R-:W-:Y:S01]  /*0990*/  FFMA R42, R42, 1.925963033500011079e-08, R15 ;  /* 0x32a570602a2a7823 */ /* 0x000fe2000000000f */
[----:B------:R-:W-:Y:S01]  /*09a0*/  FFMA.SAT R21, R8, R11, 0.5 ;  /* 0x3f00000008157423 */ /* 0x000fe2000000200b */
[----:B------:R-:W2:Y:S01]  /*09b0*/  MUFU.EX2 R15, R52 ;  /* 0x00000034000f7308 */ /* 0x000ea20000000800 */
[----:B------:R-:W-:Y:S01]  /*09c0*/  FADD R16, R16, -R48 ;  /* 0x8000003010107221 */ /* 0x000fe20000000000 */
[----:B------:R-:W-:Y:S01]  /*09d0*/  SHF.L.U32 R3, R3, 0x17, RZ ;  /* 0x0000001703037819 */ /* 0x000fe200000006ff */
[----:B------:R-:W-:Y:S01]  /*09e0*/  FFMA.RM R21, R21, R12, 12582913 ;  /* 0x4b40000115157423 */ /* 0x000fe2000000400c */
[----:B-1----:R-:W-:Y:S01]  /*09f0*/  FMUL R6, R6, R13 ;  /* 0x0000000d06067220 */ /* 0x002fe20000400000 */
[----:B------:R-:W-:-:S03]  /*0a00*/  FADD R13, R9, -12583039 ;  /* 0xcb40007f090d7421 */ /* 0x000fc60000000000 */
[----:B------:R-:W1:Y:S01]  /*0a10*/  MUFU.EX2 R44, R44 ;  /* 0x0000002c002c7308 */ /* 0x000e620000000800 */
[----:B------:R-:W-:-:S04]  /*0a20*/  FFMA R13, R0, 1.4426950216293334961, -R13 ;  /* 0x3fb8aa3b000d7823 */ /* 0x000fc8000000080d */
[----:B------:R-:W-:Y:S01]  /*0a30*/  FFMA R19, R0, 1.925963033500011079e-08, R13 ;  /* 0x32a5706000137823 */ /* 0x000fe2000000000d */
[----:B------:R-:W-:Y:S01]  /*0a40*/  FFMA.SAT R13, R2, R11, 0.5 ;  /* 0x3f000000020d7423 */ /* 0x000fe2000000200b */
[----:B--2---:R-:W-:Y:S02]  /*0a50*/  FMUL R0, R10, R15 ;  /* 0x0000000f0a007220 */ /* 0x004fe40000400000 */
[----:B------:R-:W2:Y:S01]  /*0a60*/  MUFU.EX2 R15, R46 ;  /* 0x0000002e000f7308 */ /* 0x000ea20000000800 */
[----:B------:R-:W-:-:S04]  /*0a70*/  FFMA.RM R10, R13, R12, 12582913 ;  /* 0x4b4000010d0a7423 */ /* 0x000fc8000000400c */
[----:B------:R-:W-:Y:S01]  /*0a80*/  FADD R13, R10, -12583039 ;  /* 0xcb40007f0a0d7421 */ /* 0x000fe20000000000 */
[----:B-1----:R-:W-:-:S03]  /*0a90*/  FMUL R3, R3, R44 ;  /* 0x0000002c03037220 */ /* 0x002fc60000400000 */
[----:B------:R-:W-:-:S04]  /*0aa0*/  FFMA R13, R2, 1.4426950216293334961, -R13 ;  /* 0x3fb8aa3b020d7823 */ /* 0x000fc8000000080d */
[----:B------:R-:W-:Y:S01]  /*0ab0*/  FFMA R23, R2, 1.925963033500011079e-08, R13 ;  /* 0x32a5706002177823 */ /* 0x000fe2000000000d */
[----:B------:R-:W-:Y:S01]  /*0ac0*/  FFMA.SAT R13, R40, R11, 0.5 ;  /* 0x3f000000280d7423 */ /* 0x000fe2000000200b */
[----:B------:R-:W-:-:S03]  /*0ad0*/  SHF.L.U32 R2, R7, 0x17, RZ ;  /* 0x0000001707027819 */ /* 0x000fc600000006ff */
[-C--:B------:R-:W-:Y:S02]  /*0ae0*/  FFMA.RM R13, R13, R12.reuse, 12582913 ;  /* 0x4b4000010d0d7423 */ /* 0x080fe4000000400c */
[----:B--2---:R-:W-:Y:S01]  /*0af0*/  FMUL R2, R2, R15 ;  /* 0x0000000f02027220 */ /* 0x004fe20000400000 */
[----:B------:R-:W-:Y:S01]  /*0b00*/  FFMA.SAT R15, R4, R11, 0.5 ;  /* 0x3f000000040f7423 */ /* 0x000fe2000000200b */
[C---:B------:R-:W-:Y:S01]  /*0b10*/  FADD R7, R13.reuse, -12583039 ;  /* 0xcb40007f0d077421 */ /* 0x040fe20000000000 */
[----:B------:R-:W-:Y:S02]  /*0b20*/  SHF.L.U32 R13, R13, 0x17, RZ ;  /* 0x000000170d0d7819 */ /* 0x000fe400000006ff */
[----:B------:R-:W-:Y:S01]  /*0b30*/  FFMA.RM R15, R15, R12, 12582913 ;  /* 0x4b4000010f0f7423 */ /* 0x000fe2000000400c */
[----:B------:R-:W-:-:S03]  /*0b40*/  FFMA R7, R40, 1.4426950216293334961, -R7 ;  /* 0x3fb8aa3b28077823 */ /* 0x000fc60000000807 */
[----:B------:R-:W-:Y:S01]  /*0b50*/  FADD R17, R15, -12583039 ;  /* 0xcb40007f0f117421 */ /* 0x000fe20000000000 */
[----:B------:R-:W-:Y:S02]  /*0b60*/  FFMA R25, R40, 1.925963033500011079e-08, R7 ;  /* 0x32a5706028197823 */ /* 0x000fe40000000007 */
[----:B------:R-:W1:Y:S01]  /*0b70*/  MUFU.EX2 R7, R42 ;  /* 0x0000002a00077308 */ /* 0x000e620000000800 */
[----:B------:R-:W-:-:S04]  /*0b80*/  FFMA R17, R4, 1.4426950216293334961, -R17 ;  /* 0x3fb8aa3b04117823 */ /* 0x000fc80000000811 */
[----:B------:R-:W-:Y:S01]  /*0b90*/  FFMA R29, R4, 1.925963033500011079e-08, R17 ;  /* 0x32a57060041d7823 */ /* 0x000fe20000000011 */
[----:B------:R-:W-:Y:S01]  /*0ba0*/  FFMA.SAT R17, R38, R11, 0.5 ;  /* 0x3f00000026117423 */ /* 0x000fe2000000200b */
[----:B------:R-:W-:Y:S01]  /*0bb0*/  SHF.L.U32 R4, R5, 0x17, RZ ;  /* 0x0000001705047819 */ /* 0x000fe200000006ff */
[----:B------:R-:W2:Y:S01]  /*0bc0*/  MUFU.EX2 R40, R19 ;  /* 0x0000001300287308 */ /* 0x000ea20000000800 */
[----:B------:R-:W-:Y:S01]  /*0bd0*/  SHF.L.U32 R5, R9, 0x17, RZ ;  /* 0x0000001709057819 */ /* 0x000fe200000006ff */
[----:B------:R-:W-:Y:S01]  /*0be0*/  FFMA.RM R17, R17, R12, 12582913 ;  /* 0x4b40000111117423 */ /* 0x000fe2000000400c */
[----:B------:R-:W-:-:S04]  /*0bf0*/  FADD R9, R21, -12583039 ;  /* 0xcb40007f15097421 */ /* 0x000fc80000000000 */
[----:B------:R-:W-:Y:S01]  /*0c00*/  FFMA R9, R8, 1.4426950216293334961, -R9 ;  /* 0x3fb8aa3b08097823 */ /* 0x000fe20000000809 */
[----:B-1----:R-:W-:Y:S01]  /*0c10*/  FMUL R4, R4, R7 ;  /* 0x0000000704047220 */ /* 0x002fe20000400000 */
[----:B------:R-:W-:-:S04]  /*0c20*/  FADD R7, R17, -12583039 ;  /* 0xcb40007f11077421 */ /* 0x000fc80000000000 */
[----:B------:R-:W-:Y:S01]  /*0c30*/  FFMA R7, R38, 1.4426950216293334961, -R7 ;  /* 0x3fb8aa3b26077823 */ /* 0x000fe20000000807 */
[----:B--2---:R-:W-:-:S03]  /*0c40*/  FMUL R5, R5, R40 ;  /* 0x0000002805057220 */ /* 0x004fc60000400000 */
[----:B------:R-:W-:Y:S01]  /*0c50*/  FFMA R31, R38, 1.925963033500011079e-08, R7 ;  /* 0x32a57060261f7823 */ /* 0x000fe20000000007 */
[----:B------:R-:W-:Y:S01]  /*0c60*/  FFMA.SAT R7, R36, R11, 0.5 ;  /* 0x3f00000024077423 */ /* 0x000fe2000000200b */
[----:B------:R1:W2:Y:S03]  /*0c70*/  MUFU.EX2 R38, R23 ;  /* 0x0000001700267308 */ /* 0x0002a60000000800 */
[----:B------:R-:W-:-:S04]  /*0c80*/  FFMA.RM R19, R7, R12, 12582913 ;  /* 0x4b40000107137423 */ /* 0x000fc8000000400c */
[----:B------:R-:W-:Y:S01]  /*0c90*/  FADD R7, R19, -12583039 ;  /* 0xcb40007f13077421 */ /* 0x000fe20000000000 */
[----:B------:R-:W-:Y:S01]  /*0ca0*/  MUFU.EX2 R31, R31 ;  /* 0x0000001f001f7308 */ /* 0x000fe20000000800 */
[-C--:B-1----:R-:W-:Y:S02]  /*0cb0*/  FFMA.SAT R23, R24, R11.reuse, 0.5 ;  /* 0x3f00000018177423 */ /* 0x082fe4000000200b */
[C---:B------:R-:W-:Y:S02]  /*0cc0*/  FFMA R7, R36.reuse, 1.4426950216293334961, -R7 ;  /* 0x3fb8aa3b24077823 */ /* 0x040fe40000000807 */
[----:B------:R-:W-:Y:S02]  /*0cd0*/  FFMA.RM R23, R23, R12, 12582913 ;  /* 0x4b40000117177423 */ /* 0x000fe4000000400c */
[----:B------:R-:W-:Y:S01]  /*0ce0*/  FFMA R37, R36, 1.925963033500011079e-08, R7 ;  /* 0x32a5706024257823 */ /* 0x000fe20000000007 */
[----:B------:R-:W-:Y:S01]  /*0cf0*/  SHF.L.U32 R7, R10, 0x17, RZ ;  /* 0x000000170a077819 */ /* 0x000fe200000006ff */
[----:B------:R1:W3:Y:S04]  /*0d00*/  MUFU.EX2 R36, R25 ;  /* 0x0000001900247308 */ /* 0x0002e80000000800 */
[----:B--2---:R-:W-:Y:S01]  /*0d10*/  FMUL R7, R7, R38 ;  /* 0x0000002607077220 */ /* 0x004fe20000400000 */
[----:B------:R-:W-:Y:S01]  /*0d20*/  FFMA R38, R8, 1.925963033500011079e-08, R9 ;  /* 0x32a5706008267823 */ /* 0x000fe20000000009 */
[----:B------:R-:W-:-:S02]  /*0d30*/  FFMA.SAT R9, R30, R11, 0.5 ;  /* 0x3f0000001e097423 */ /* 0x000fc4000000200b */
[----:B------:R-:W2:Y:S02]  /*0d40*/  MUFU.EX2 R10, R29 ;  /* 0x0000001d000a7308 */ /* 0x000ea40000000800 */
[----:B-1----:R-:W-:-:S04]  /*0d50*/  FFMA.RM R25, R9, R12, 12582913 ;  /* 0x4b40000109197423 */ /* 0x002fc8000000400c */
[----:B------:R-:W-:Y:S02]  /*0d60*/  FADD R9, R25, -12583039 ;  /* 0xcb40007f19097421 */ /* 0x000fe40000000000 */
[----:B------:R-:W1:Y:S01]  /*0d70*/  MUFU.EX2 R37, R37 ;  /* 0x0000002500257308 */ /* 0x000e620000000800 */
[----:B---3--:R-:W-:Y:S01]  /*0d80*/  FMUL R8, R13, R36 ;  /* 0x000000240d087220 */ /* 0x008fe20000400000 */
[----:B------:R-:W-:Y:S01]  /*0d90*/  FFMA.SAT R13, R28, R11, 0.5 ;  /* 0x3f0000001c0d7423 */ /* 0x000fe2000000200b */
[----:B------:R-:W-:-:S03]  /*0da0*/  FFMA R9, R30, 1.4426950216293334961, -R9 ;  /* 0x3fb8aa3b1e097823 */ /* 0x000fc60000000809 */
[----:B------:R-:W-:Y:S01]  /*0db0*/  FFMA.RM R13, R13, R12, 12582913 ;  /* 0x4b4000010d0d7423 */ /* 0x000fe2000000400c */
[----:B------:R-:W-:Y:S01]  /*0dc0*/  FFMA R36, R30, 1.925963033500011079e-08, R9 ;  /* 0x32a570601e247823 */ /* 0x000fe20000000009 */
[----:B------:R-:W-:Y:S01]  /*0dd0*/  SHF.L.U32 R9, R15, 0x17, RZ ;  /* 0x000000170f097819 */ /* 0x000fe200000006ff */
[----:B------:R-:W3:Y:S01]  /*0de0*/  MUFU.EX2 R38, R38 ;  /* 0x0000002600267308 */ /* 0x000ee20000000800 */
[----:B------:R-:W-:-:S03]  /*0df0*/  FADD R15, R13, -12583039 ;  /* 0xcb40007f0d0f7421 */ /* 0x000fc60000000000 */
[----:B--2---:R-:W-:Y:S01]  /*0e00*/  FMUL R9, R9, R10 ;  /* 0x0000000a09097220 */ /* 0x004fe20000400000 */
[----:B------:R-:W-:Y:S01]  /*0e10*/  FFMA R15, R28, 1.4426950216293334961, -R15 ;  /* 0x3fb8aa3b1c0f7823 */ /* 0x000fe2000000080f */
[----:B------:R-:W-:-:S03]  /*0e20*/  SHF.L.U32 R10, R17, 0x17, RZ ;  /* 0x00000017110a7819 */ /* 0x000fc600000006ff */
[----:B------:R-:W-:Y:S01]  /*0e30*/  FFMA R28, R28, 1.925963033500011079e-08, R15 ;  /* 0x32a570601c1c7823 */ /* 0x000fe2000000000f */
[----:B------:R-:W-:Y:S01]  /*0e40*/  FFMA.SAT R15, R16, R11, 0.5 ;  /* 0x3f000000100f7423 */ /* 0x000fe2000000200b */
[----:B------:R-:W-:-:S03]  /*0e50*/  FMUL R10, R10, R31 ;  /* 0x0000001f0a0a7220 */ /* 0x000fc60000400000 */
[----:B------:R-:W-:Y:S01]  /*0e60*/  FFMA.RM R15, R15, R12, 12582913 ;  /* 0x4b4000010f0f7423 */ /* 0x000fe2000000400c */
[----:B------:R-:W-:Y:S03]  /*0e70*/  MUFU.EX2 R28, R28 ;  /* 0x0000001c001c7308 */ /* 0x000fe60000000800 */
[C---:B------:R-:W-:Y:S01]  /*0e80*/  FADD R17, R15.reuse, -12583039 ;  /* 0xcb40007f0f117421 */ /* 0x040fe20000000000 */
[----:B------:R-:W-:-:S03]  /*0e90*/  SHF.L.U32 R15, R15, 0x17, RZ ;  /* 0x000000170f0f7819 */ /* 0x000fc600000006ff */
[----:B------:R-:W-:-:S04]  /*0ea0*/  FFMA R17, R16, 1.4426950216293334961, -R17 ;  /* 0x3fb8aa3b10117823 */ /* 0x000fc80000000811 */
[----:B------:R-:W-:Y:S01]  /*0eb0*/  FFMA R29, R16, 1.925963033500011079e-08, R17 ;  /* 0x32a57060101d7823 */ /* 0x000fe20000000011 */
[----:B------:R-:W-:Y:S01]  /*0ec0*/  SHF.L.U32 R16, R19, 0x17, RZ ;  /* 0x0000001713107819 */ /* 0x000fe200000006ff */
[----:B------:R-:W-:Y:S01]  /*0ed0*/  FADD R19, R23, -12583039 ;  /* 0xcb40007f17137421 */ /* 0x000fe20000000000 */
[----:B------:R-:W-:-:S03]  /*0ee0*/  SHF.L.U32 R17, R21, 0x17, RZ ;  /* 0x0000001715117819 */ /* 0x000fc600000006ff */
[----:B------:R-:W-:Y:S01]  /*0ef0*/  FFMA R19, R24, 1.4426950216293334961, -R19 ;  /* 0x3fb8aa3b18137823 */ /* 0x000fe20000000813 */
[----:B-1----:R-:W-:Y:S01]  /*0f00*/  FMUL R16, R16, R37 ;  /* 0x0000002510107220 */ /* 0x002fe20000400000 */
[----:B---3--:R-:W-:Y:S02]  /*0f10*/  FMUL R17, R17, R38 ;  /* 0x0000002611117220 */ /* 0x008fe40000400000 */
[----:B------:R-:W-:Y:S01]  /*0f20*/  FFMA R21, R24, 1.925963033500011079e-08, R19 ;  /* 0x32a5706018157823 */ /* 0x000fe20000000013 */
[----:B------:R-:W-:-:S04]  /*0f30*/  FFMA.SAT R19, R18, R11, 0.5 ;  /* 0x3f00000012137423 */ /* 0x000fc8000000200b */
[----:B------:R-:W-:Y:S02]  /*0f40*/  FFMA.RM R24, R19, R12, 12582913 ;  /* 0x4b40000113187423 */ /* 0x000fe4000000400c */
[----:B------:R-:W1:Y:S02]  /*0f50*/  MUFU.EX2 R19, R36 ;  /* 0x0000002400137308 */ /* 0x000e640000000800 */
[----:B------:R-:W-:-:S04]  /*0f60*/  FADD R31, R24, -12583039 ;  /* 0xcb40007f181f7421 */ /* 0x000fc80000000000 */
[----:B------:R-:W-:-:S04]  /*0f70*/  FFMA R31, R18, 1.4426950216293334961, -R31 ;  /* 0x3fb8aa3b121f7823 */ /* 0x000fc8000000081f */
[----:B------:R-:W-:Y:S01]  /*0f80*/  FFMA R30, R18, 1.925963033500011079e-08, R31 ;  /* 0x32a57060121e7823 */ /* 0x000fe2000000001f */
[----:B------:R-:W-:Y:S01]  /*0f90*/  FFMA.SAT R31, R20, R11, 0.5 ;  /* 0x3f000000141f7423 */ /* 0x000fe2000000200b */
[----:B------:R-:W-:-:S03]  /*0fa0*/  SHF.L.U32 R18, R25, 0x17, RZ ;  /* 0x0000001719127819 */ /* 0x000fc600000006ff */
[----:B------:R-:W-:Y:S01]  /*0fb0*/  FFMA.RM R25, R31, R12, 12582913 ;  /* 0x4b4000011f197423 */ /* 0x000fe2000000400c */
[----:B------:R-:W-:Y:S01]  /*0fc0*/  FFMA.SAT R31, R22, R11, 0.5 ;  /* 0x3f000000161f7423 */ /* 0x000fe2000000200b */
[----:B-1----:R-:W-:Y:S02]  /*0fd0*/  FMUL R18, R18, R19 ;  /* 0x0000001312127220 */ /* 0x002fe40000400000 */
        /* <DEDUP_REMOVED lines=13> */
[----:B-1----:R-:W-:Y:S01]  /*10b0*/  FMUL R20, R15, R20 ;  /* 0x000000140f147220 */ /* 0x002fe20000400000 */
[----:B------:R-:W-:Y:S02]  /*10c0*/  SHF.L.U32 R12, R12, 0x17, RZ ;  /* 0x000000170c0c7819 */ /* 0x000fe400000006ff */
[C---:B------:R-:W-:Y:S01]  /*10d0*/  FFMA R19, R22.reuse, 1.4426950216293334961, -R19 ;  /* 0x3fb8aa3b16137823 */ /* 0x040fe20000000813 */
[----:B------:R-:W1:Y:S03]  /*10e0*/  MUFU.EX2 R36, R36 ;  /* 0x0000002400247308 */ /* 0x000e660000000800 */
[----:B------:R-:W-:Y:S01]  /*10f0*/  FFMA R38, R22, 1.925963033500011079e-08, R19 ;  /* 0x32a5706016267823 */ /* 0x000fe20000000013 */
[----:B------:R-:W-:-:S04]  /*1100*/  FADD R19, RZ, R6 ;  /* 0x00000006ff137221 */ /* 0x000fc80000000000 */
[----:B------:R-:W-:Y:S01]  /*1110*/  FADD R19, R19, R0 ;  /* 0x0000000013137221 */ /* 0x000fe20000000000 */
[----:B------:R2:W3:Y:S03]  /*1120*/  MUFU.EX2 R22, R21 ;  /* 0x0000001500167308 */ /* 0x0004e60000000800 */
[----:B------:R-:W-:-:S04]  /*1130*/  FADD R14, R19, R2 ;  /* 0x00000002130e7221 */ /* 0x000fc80000000000 */
[----:B------:R-:W-:Y:S01]  /*1140*/  FADD R19, R14, R3 ;  /* 0x000000030e137221 */ /* 0x000fe20000000000 */
[----:B------:R-:W4:Y:S01]  /*1150*/  MUFU.EX2 R15, R38 ;  /* 0x00000026000f7308 */ /* 0x000f220000000800 */
[----:B--2---:R-:W-:Y:S02]  /*1160*/  SHF.L.U32 R21, R23, 0x17, RZ ;  /* 0x0000001717157819 */ /* 0x004fe400000006ff */
[----:B------:R-:W-:Y:S01]  /*1170*/  FADD R14, R19, R4 ;  /* 0x00000004130e7221 */ /* 0x000fe20000000000 */
[----:B------:R-:W-:Y:S01]  /*1180*/  SHF.L.U32 R23, R25, 0x17, RZ ;  /* 0x0000001719177819 */ /* 0x000fe200000006ff */
[----:B-1----:R-:W-:Y:S02]  /*1190*/  FMUL R25, R11, R36 ;  /* 0x000000240b197220 */ /* 0x002fe40000400000 */
[----:B------:R-:W-:Y:S01]  /*11a0*/  FADD R14, R14, R5 ;  /* 0x000000050e0e7221 */ /* 0x000fe20000000000 */
[----:B---3--:R-:W-:Y:S01]  /*11b0*/  FMUL R21, R21, R22 ;  /* 0x0000001615157220 */ /* 0x008fe20000400000 */
[----:B------:R-:W-:-:S02]  /*11c0*/  SHF.L.U32 R22, R24, 0x17, RZ ;  /* 0x0000001718167819 */ /* 0x000fc400000006ff */
[----:B------:R-:W-:-:S04]  /*11d0*/  FADD R19, R14, R7 ;  /* 0x000000070e137221 */ /* 0x000fc80000000000 */
[----:B------:R-:W-:Y:S01]  /*11e0*/  FADD R14, R19, R8 ;  /* 0x00000008130e7221 */ /* 0x000fe20000000000 */
[----:B------:R-:W-:Y:S01]  /*11f0*/  SHF.L.U32 R19, R13, 0x17, RZ ;  /* 0x000000170d137819 */ /* 0x000fe200000006ff */
[----:B------:R-:W-:Y:S01]  /*1200*/  FMUL R22, R22, R31 ;  /* 0x0000001f16167220 */ /* 0x000fe20000400000 */
[----:B----4-:R-:W-:Y:S01]  /*1210*/  FMUL R24, R12, R15 ;  /* 0x0000000f0c187220 */ /* 0x010fe20000400000 */
        /* <DEDUP_REMOVED lines=24> */
.L_x_9712:
        /* <DEDUP_REMOVED lines=11> */
[----:B01----:R-:W-:Y:S05]  /*1450*/  CALL.REL.NOINC `($__internal_185_$__cuda_sm3x_div_rn_noftz_f32_slowpath) ;  /* 0x00000024004c7944 */ /* 0x003fea0003c00000 */
[----:B------:R-:W-:-:S07]  /*1460*/  MOV R15, R6 ;  /* 0x00000006000f7202 */ /* 0x000fce0000000f00 */
.L_x_9661:
[----:B------:R-:W-:Y:S05]  /*1470*/  BSYNC.RECONVERGENT B2 ;  /* 0x0000000000027941 */ /* 0x000fea0003800200 */
.L_x_9660:
        /* <DEDUP_REMOVED lines=11> */
[----:B01----:R-:W-:Y:S05]  /*1530*/  CALL.REL.NOINC `($__internal_185_$__cuda_sm3x_div_rn_noftz_f32_slowpath) ;  /* 0x0000002400147944 */ /* 0x003fea0003c00000 */
[----:B------:R-:W-:-:S07]  /*1540*/  MOV R14, R6 ;  /* 0x00000006000e7202 */ /* 0x000fce0000000f00 */
.L_x_9663:
[----:B------:R-:W-:Y:S05]  /*1550*/  BSYNC.RECONVERGENT B2 ;  /* 0x0000000000027941 */ /* 0x000fea0003800200 */
.L_x_9662:
        /* <DEDUP_REMOVED lines=13> */
.L_x_9665:
[----:B------:R-:W-:Y:S05]  /*1630*/  BSYNC.RECONVERGENT B2 ;  /* 0x0000000000027941 */ /* 0x000fea0003800200 */
.L_x_9664:
        /* <DEDUP_REMOVED lines=13> */
.L_x_9667:
[----:B------:R-:W-:Y:S05]  /*1710*/  BSYNC.RECONVERGENT B2 ;  /* 0x0000000000027941 */ /* 0x000fea0003800200 */
.L_x_9666:
        /* <DEDUP_REMOVED lines=13> */
.L_x_9669:
[----:B------:R-:W-:Y:S05]  /*17f0*/  BSYNC.RECONVERGENT B2 ;  /* 0x0000000000027941 */ /* 0x000fea0003800200 */
.L_x_9668:
        /* <DEDUP_REMOVED lines=13> */
.L_x_9671:
[----:B------:R-:W-:Y:S05]  /*18d0*/  BSYNC.RECONVERGENT B2 ;  /* 0x0000000000027941 */ /* 0x000fea0003800200 */
.L_x_9670:
        /* <DEDUP_REMOVED lines=13> */
.L_x_9673:
[----:B------:R-:W-:Y:S05]  /*19b0*/  BSYNC.RECONVERGENT B2 ;  /* 0x0000000000027941 */ /* 0x000fea0003800200 */
.L_x_9672:
        /* <DEDUP_REMOVED lines=13> */
.L_x_9675:
[----:B------:R-:W-:Y:S05]  /*1a90*/  BSYNC.RECONVERGENT B2 ;  /* 0x0000000000027941 */ /* 0x000fea0003800200 */
.L_x_9674:
        /* <DEDUP_REMOVED lines=13> */
.L_x_9677:
[----:B------:R-:W-:Y:S05]  /*1b70*/  BSYNC.RECONVERGENT B2 ;  /* 0x0000000000027941 */ /* 0x000fea0003800200 */
.L_x_9676:
        /* <DEDUP_REMOVED lines=13> */
.L_x_9679:
[----:B------:R-:W-:Y:S05]  /*1c50*/  BSYNC.RECONVERGENT B2 ;  /* 0x0000000000027941 */ /* 0x000fea0003800200 */
.L_x_9678:
        /* <DEDUP_REMOVED lines=13> */
.L_x_9681:
[----:B------:R-:W-:Y:S05]  /*1d30*/  BSYNC.RECONVERGENT B2 ;  /* 0x0000000000027941 */ /* 0x000fea0003800200 */
.L_x_9680:
        /* <DEDUP_REMOVED lines=13> */
.L_x_9683:
[----:B------:R-:W-:Y:S05]  /*1e10*/  BSYNC.RECONVERGENT B2 ;  /* 0x0000000000027941 */ /* 0x000fea0003800200 */
.L_x_9682:
        /* <DEDUP_REMOVED lines=13> */
.L_x_9685:
[----:B------:R-:W-:Y:S05]  /*1ef0*/  BSYNC.RECONVERGENT B2 ;  /* 0x0000000000027941 */ /* 0x000fea0003800200 */
.L_x_9684:
        /* <DEDUP_REMOVED lines=13> */
.L_x_9687:
[----:B------:R-:W-:Y:S05]  /*1fd0*/  BSYNC.RECONVERGENT B2 ;  /* 0x0000000000027941 */ /* 0x000fea0003800200 */
.L_x_9686:
        /* <DEDUP_REMOVED lines=13> */
.L_x_9689:
[----:B------:R-:W-:Y:S05]  /*20b0*/  BSYNC.RECONVERGENT B2 ;  /* 0x0000000000027941 */ /* 0x000fea0003800200 */
.L_x_9688:
        /* <DEDUP_REMOVED lines=13> */
.L_x_9691:
[----:B------:R-:W-:Y:S05]  /*2190*/  BSYNC.RECONVERGENT B2 ;  /* 0x0000000000027941 */ /* 0x000fea0003800200 */
.L_x_9690:
        /* <DEDUP_REMOVED lines=13> */
.L_x_9693:
[----:B------:R-:W-:Y:S05]  /*2270*/  BSYNC.RECONVERGENT B2 ;  /* 0x0000000000027941 */ /* 0x000fea0003800200 */
.L_x_9692:
        /* <DEDUP_REMOVED lines=13> */
.L_x_9695:
[----:B------:R-:W-:Y:S05]  /*2350*/  BSYNC.RECONVERGENT B2 ;  /* 0x0000000000027941 */ /* 0x000fea0003800200 */
.L_x_9694:
        /* <DEDUP_REMOVED lines=13> */
.L_x_9697:
[----:B------:R-:W-:Y:S05]  /*2430*/  BSYNC.RECONVERGENT B2 ;  /* 0x0000000000027941 */ /* 0x000fea0003800200 */
.L_x_9696:
        /* <DEDUP_REMOVED lines=13> */
.L_x_9699:
[----:B------:R-:W-:Y:S05]  /*2510*/  BSYNC.RECONVERGENT B2 ;  /* 0x0000000000027941 */ /* 0x000fea0003800200 */
.L_x_9698:
        /* <DEDUP_REMOVED lines=60> */
.L_x_9659:
[----:B------:R-:W-:Y:S01]  /*28e0*/  BSSY B0, `(.L_x_9701) ;  /* 0x0000007000007945 */ /* 0x000fe20003800000 */
[----:B------:R-:W-:Y:S02]  /*28f0*/  MOV R12, 0x10 ;  /* 0x00000010000c7802 */ /* 0x000fe40000000f00 */
[----:B------:R-:W-:Y:S02]  /*2900*/  MOV R11, 0x1f ;  /* 0x0000001f000b7802 */ /* 0x000fe40000000f00 */
[----:B------:R-:W-:-:S07]  /*2910*/  MOV R15, 0xffffffff ;  /* 0xffffffff000f7802 */ /* 0x000fce0000000f00 */
[----:B0-----:R-:W-:Y:S05]  /*2920*/  WARPSYNC.COLLECTIVE R15, `(.L_x_9702) ;  /* 0x000000000f087348 */ /* 0x001fea0003c00000 */
[----:B------:R1:W2:Y:S02]  /*2930*/  SHFL.BFLY P6, R14, R13, R12, R11 ;  /* 0x0c00000c0d0e7389 */ /* 0x0002a400000c000b */
[----:B012---:R-:W-:Y:S05]  /*2940*/  ENDCOLLECTIVE ;  /* 0x000000000000791b */ /* 0x007fea0003800000 */
.L_x_9702:
[----:B------:R-:W-:Y:S05]  /*2950*/  BSYNC B0 ;  /* 0x0000000000007941 */ /* 0x000fea0003800000 */
.L_x_9701:
        /* <DEDUP_REMOVED lines=9> */
.L_x_9703:
[----:B------:R-:W-:Y:S01]  /*29f0*/  HFMA2 R12, -RZ, RZ, 0, 2.384185791015625e-07 ;  /* 0x00000004ff0c7431 */ /* 0x000fe200000001ff */
[----:B------:R-:W-:-:S04]  /*2a00*/  FMNMX R0, R13, R14, !PT ;  /* 0x0000000e0d007209 */ /* 0x000fc80007800000 */
[----:B------:R-:W-:-:S07]  /*2a10*/  MOV R13, R0 ;  /* 0x00000000000d7202 */ /* 0x000fce0000000f00 */
[----:B------:R-:W-:Y:S05]  /*2a20*/  WARPSYNC.COLLECTIVE R15, `(.L_x_9704) ;  /* 0x000000000f087348 */ /* 0x000fea0003c00000 */
[----:B------:R0:W1:Y:S02]  /*2a30*/  SHFL.BFLY P6, R14, R13, R12, R11 ;  /* 0x0c00000c0d0e7389 */ /* 0x00006400000c000b */
[----:B01----:R-:W-:Y:S05]  /*2a40*/  ENDCOLLECTIVE ;  /* 0x000000000000791b */ /* 0x003fea0003800000 */
.L_x_9704:
[----:B------:R-:W-:Y:S01]  /*2a50*/  HFMA2 R12, -RZ, RZ, 0, 1.1920928955078125e-07 ;  /* 0x00000002ff0c7431 */ /* 0x000fe200000001ff */
[----:B------:R-:W-:-:S04]  /*2a60*/  FMNMX R2, R0, R14, !PT ;  /* 0x0000000e00027209 */ /* 0x000fc80007800000 */
[----:B------:R-:W-:-:S07]  /*2a70*/  MOV R13, R2 ;  /* 0x00000002000d7202 */ /* 0x000fce0000000f00 */
[----:B------:R-:W-:Y:S05]  /*2a80*/  WARPSYNC.COLLECTIVE R15, `(.L_x_9705) ;  /* 0x000000000f087348 */ /* 0x000fea0003c00000 */
[----:B------:R0:W1:Y:S02]  /*2a90*/  SHFL.BFLY P6, R14, R13, R12, R11 ;  /* 0x0c00000c0d0e7389 */ /* 0x00006400000c000b */
[----:B01----:R-:W-:Y:S05]  /*2aa0*/  ENDCOLLECTIVE ;  /* 0x000000000000791b */ /* 0x003fea0003800000 */
.L_x_9705:
[----:B------:R-:W-:Y:S01]  /*2ab0*/  HFMA2 R12, -RZ, RZ, 0, 5.9604644775390625e-08 ;  /* 0x00000001ff0c7431 */ /* 0x000fe200000001ff */
[----:B------:R-:W-:-:S04]  /*2ac0*/  FMNMX R3, R2, R14, !PT ;  /* 0x0000000e02037209 */ /* 0x000fc80007800000 */
[----:B------:R-:W-:-:S07]  /*2ad0*/  MOV R13, R3 ;  /* 0x00000003000d7202 */ /* 0x000fce0000000f00 */
[----:B------:R-:W-:Y:S05]  /*2ae0*/  WARPSYNC.COLLECTIVE R15, `(.L_x_9706) ;  /* 0x000000000f087348 */ /* 0x000fea0003c00000 */
[----:B------:R0:W1:Y:S02]  /*2af0*/  SHFL.BFLY P6, R14, R13, R12, R11 ;  /* 0x0c00000c0d0e7389 */ /* 0x00006400000c000b */
[----:B01----:R-:W-:Y:S05]  /*2b00*/  ENDCOLLECTIVE ;  /* 0x000000000000791b */ /* 0x003fea0003800000 */
.L_x_9706:
        /* <DEDUP_REMOVED lines=113> */
[----:B------:R-:W-:-:S06]  /*3220*/  FFMA R20, R25, 1.925963033500011079e-08, R20 ;  /* 0x32a5706019147823 */ /* 0x000fcc0000000014 */
[----:B------:R-:W0:Y:S01]  /*3230*/  MUFU.EX2 R20, R20 ;  /* 0x0000001400147308 */ /* 0x000e220000000800 */
[----:B-1----:R-:W-:Y:S01]  /*3240*/  FMUL R16, R16, R19 ;  /* 0x0000001310107220 */ /* 0x002fe20000400000 */
[----:B------:R-:W-:-:S04]  /*3250*/  FFMA.SAT R19, R18, R24, 0.5 ;  /* 0x3f00000012137423 */ /* 0x000fc80000002018 */
[----:B------:R-:W-:-:S04]  /*3260*/  FFMA.RM R19, R19, R28, 12582913 ;  /* 0x4b40000113137423 */ /* 0x000fc8000000401c */
[----:B------:R-:W-:Y:S01]  /*3270*/  FADD R25, R19, -12583039 ;  /* 0xcb40007f13197421 */ /* 0x000fe20000000000 */
[----:B0-----:R-:W-:-:S03]  /*3280*/  FMUL R17, R17, R20 ;  /* 0x0000001411117220 */ /* 0x001fc60000400000 */
        /* <DEDUP_REMOVED lines=87> */
.L_x_9707:
[----:B------:R-:W-:Y:S02]  /*3800*/  HFMA2 R12, -RZ, RZ, 0, 4.76837158203125e-07 ;  /* 0x00000008ff0c7431 */ /* 0x000fe400000001ff */
[----:B------:R-:W-:-:S05]  /*3810*/  FADD R28, R13, R14 ;  /* 0x0000000e0d1c7221 */ /* 0x000fca0000000000 */
[----:B------:R-:W-:-:S07]  /*3820*/  MOV R13, R28 ;  /* 0x0000001c000d7202 */ /* 0x000fce0000000f00 */
[----:B------:R-:W-:Y:S05]  /*3830*/  WARPSYNC.COLLECTIVE R15, `(.L_x_9708) ;  /* 0x000000000f087348 */ /* 0x000fea0003c00000 */
[----:B------:R0:W1:Y:S02]  /*3840*/  SHFL.BFLY P6, R14, R13, R12, R11 ;  /* 0x0c00000c0d0e7389 */ /* 0x00006400000c000b */
[----:B01----:R-:W-:Y:S05]  /*3850*/  ENDCOLLECTIVE ;  /* 0x000000000000791b */ /* 0x003fea0003800000 */
.L_x_9708:
[----:B------:R-:W-:Y:S02]  /*3860*/  HFMA2 R12, -RZ, RZ, 0, 2.384185791015625e-07 ;  /* 0x00000004ff0c7431 */ /* 0x000fe400000001ff */
[----:B------:R-:W-:-:S05]  /*3870*/  FADD R29, R28, R14 ;  /* 0x0000000e1c1d7221 */ /* 0x000fca0000000000 */
[----:B------:R-:W-:-:S07]  /*3880*/  MOV R13, R29 ;  /* 0x0000001d000d7202 */ /* 0x000fce0000000f00 */
[----:B------:R-:W-:Y:S05]  /*3890*/  WARPSYNC.COLLECTIVE R15, `(.L_x_9709) ;  /* 0x000000000f087348 */ /* 0x000fea0003c00000 */
[----:B------:R0:W1:Y:S02]  /*38a0*/  SHFL.BFLY P6, R14, R13, R12, R11 ;  /* 0x0c00000c0d0e7389 */ /* 0x00006400000c000b */
[----:B01----:R-:W-:Y:S05]  /*38b0*/  ENDCOLLECTIVE ;  /* 0x000000000000791b */ /* 0x003fea0003800000 */
.L_x_9709:
[----:B------:R-:W-:Y:S02]  /*38c0*/  HFMA2 R12, -RZ, RZ, 0, 1.1920928955078125e-07 ;  /* 0x00000002ff0c7431 */ /* 0x000fe400000001ff */
[----:B------:R-:W-:-:S05]  /*38d0*/  FADD R30, R29, R14 ;  /* 0x0000000e1d1e7221 */ /* 0x000fca0000000000 */
[----:B------:R-:W-:-:S07]  /*38e0*/  MOV R13, R30 ;  /* 0x0000001e000d7202 */ /* 0x000fce0000000f00 */
[----:B------:R-:W-:Y:S05]  /*38f0*/  WARPSYNC.COLLECTIVE R15, `(.L_x_9710) ;  /* 0x000000000f087348 */ /* 0x000fea0003c00000 */
[----:B------:R0:W1:Y:S02]  /*3900*/  SHFL.BFLY P6, R14, R13, R12, R11 ;  /* 0x0c00000c0d0e7389 */ /* 0x00006400000c000b */
[----:B01----:R-:W-:Y:S05]  /*3910*/  ENDCOLLECTIVE ;  /* 0x000000000000791b */ /* 0x003fea0003800000 */
.L_x_9710:
[----:B------:R-:W-:Y:S02]  /*3920*/  HFMA2 R12, -RZ, RZ, 0, 5.9604644775390625e-08 ;  /* 0x00000001ff0c7431 */ /* 0x000fe400000001ff */
[----:B------:R-:W-:-:S05]  /*3930*/  FADD R31, R30, R14 ;  /* 0x0000000e1e1f7221 */ /* 0x000fca0000000000 */
[----:B------:R-:W-:-:S07]  /*3940*/  MOV R13, R31 ;  /* 0x0000001f000d7202 */ /* 0x000fce0000000f00 */
[----:B------:R-:W-:Y:S05]  /*3950*/  WARPSYNC.COLLECTIVE R15, `(.L_x_9711) ;  /* 0x000000000f087348 */ /* 0x000fea0003c00000 */
[----:B------:R0:W1:Y:S02]  /*3960*/  SHFL.BFLY P6, R14, R13, R12, R11 ;  /* 0x0c00000c0d0e7389 */ /* 0x00006400000c000b */
[----:B01----:R-:W-:Y:S05]  /*3970*/  ENDCOLLECTIVE ;  /* 0x000000000000791b */ /* 0x003fea0003800000 */
.L_x_9711:
[----:B------:R-:W-:Y:S05]  /*3980*/  BRA `(.L_x_9712) ;  /* 0xffffffd800847947 */ /* 0x000fea000383ffff */
        .weak           $__internal_185_$__cuda_sm3x_div_rn_noftz_f32_slowpath
        .type           $__internal_185_$__cuda_sm3x_div_rn_noftz_f32_slowpath,@function
        .size           $__internal_185_$__cuda_sm3x_div_rn_noftz_f32_slowpath,(.L_x_15502 - $__internal_185_$__cuda_sm3x_div_rn_noftz_f32_slowpath)
$__internal_185_$__cuda_sm3x_div_rn_noftz_f32_slowpath:
        /* <DEDUP_REMOVED lines=35> */
.L_x_9714:
        /* <DEDUP_REMOVED lines=51> */
.L_x_9721:
[----:B------:R-:W-:-:S04]  /*3ef0*/  LOP3.LUT R6, R6, 0x80000000, RZ, 0xc0, !PT ;  /* 0x8000000006067812 */ /* 0x000fc800078ec0ff */
[----:B------:R-:W-:Y:S01]  /*3f00*/  LOP3.LUT R6, R6, 0x7f800000, RZ, 0xfc, !PT ;  /* 0x7f80000006067812 */ /* 0x000fe200078efcff */
[----:B------:R-:W-:Y:S06]  /*3f10*/  BRA `(.L_x_9722) ;  /* 0x0000000000047947 */ /* 0x000fec0003800000 */
.L_x_9720:
[----:B------:R-:W-:-:S07]  /*3f20*/  LEA R6, R28, R6, 0x17 ;  /* 0x000000061c067211 */ /* 0x000fce00078eb8ff */
.L_x_9722:
[----:B------:R-:W-:Y:S05]  /*3f30*/  BSYNC.RECONVERGENT B1 ;  /* 0x0000000000017941 */ /* 0x000fea0003800200 */
.L_x_9719:
[----:B------:R-:W-:Y:S05]  /*3f40*/  BRA `(.L_x_9723) ;  /* 0x0000000000207947 */ /* 0x000fea0003800000 */
.L_x_9718:
[----:B------:R-:W-:-:S04]  /*3f50*/  LOP3.LUT R6, R29, 0x80000000, R6, 0x48, !PT ;  /* 0x800000001d067812 */ /* 0x000fc800078e4806 */
[----:B------:R-:W-:Y:S01]  /*3f60*/  LOP3.LUT R6, R6, 0x7f800000, RZ, 0xfc, !PT ;  /* 0x7f80000006067812 */ /* 0x000fe200078efcff */
[----:B------:R-:W-:Y:S06]  /*3f70*/  BRA `(.L_x_9723) ;  /* 0x0000000000147947 */ /* 0x000fec0003800000 */
.L_x_9717:
[----:B------:R-:W-:Y:S01]  /*3f80*/  LOP3.LUT R6, R29, 0x80000000, R6, 0x48, !PT ;  /* 0x800000001d067812 */ /* 0x000fe200078e4806 */
[----:B------:R-:W-:Y:S06]  /*3f90*/  BRA `(.L_x_9723) ;  /* 0x00000000000c7947 */ /* 0x000fec0003800000 */
.L_x_9716:
[----:B------:R-:W0:Y:S01]  /*3fa0*/  MUFU.RSQ R6, -QNAN ;  /* 0xffc0000000067908 */ /* 0x000e220000001400 */
[----:B------:R-:W-:Y:S05]  /*3fb0*/  BRA `(.L_x_9723) ;  /* 0x0000000000047947 */ /* 0x000fea0003800000 */
.L_x_9715:
[----:B------:R-:W-:-:S07]  /*3fc0*/  FADD.FTZ R6, R6, R11 ;  /* 0x0000000b06067221 */ /* 0x000fce0000010000 */
.L_x_9723:
[----:B------:R-:W-:Y:S05]  /*3fd0*/  BSYNC.RECONVERGENT B0 ;  /* 0x0000000000007941 */ /* 0x000fea0003800200 */
.L_x_9713:
[----:B------:R-:W-:-:S04]  /*3fe0*/  HFMA2 R13, -RZ, RZ, 0, 0 ;  /* 0x00000000ff0d7431 */ /* 0x000fc800000001ff */
[----:B0-----:R-:W-:Y:S05]  /*3ff0*/  RET.REL.NODEC R12 `(_ZN7oneflow4cuda7softmax15SoftmaxWarpImplI10SimpleLoadIffE11SimpleStoreIffEfLi1ELi20ELi32ELi1ELb0ELNS1_9AlgorithmE0EEEvT_T0_ll) ;  /* 0xffffffc00c007950 */ /* 0x001fea0003c3ffff */
.L_x_9724:
        /* <DEDUP_REMOVED lines=16> */
.L_x_15502:


//--------------------- .text._ZN7oneflow4cuda7softmax15SoftmaxWarpImplI10SimpleLoadIffE11SimpleStoreIffEfLi1ELi19ELi32ELi1ELb1ELNS1_9AlgorithmE0EEEvT_T0_ll --------------------------
	.section	.text._ZN7oneflow4cuda7softmax15SoftmaxWarpImplI10SimpleLoadIffE11SimpleStoreIffEfLi1ELi19ELi32ELi1ELb1ELNS1_9AlgorithmE0EEEvT_T0_ll,"ax",@progbits
	.align	128
        .global         _ZN7oneflow4cuda7softmax15SoftmaxWarpImplI10SimpleLoadIffE11SimpleStoreIffEfLi1ELi19ELi32ELi1ELb1ELNS1_9AlgorithmE0EEEvT_T0_ll
        .type           _ZN7oneflow4cuda7softmax15SoftmaxWarpImplI10SimpleLoadIffE11SimpleStoreIffEfLi1ELi19ELi32ELi1ELb1ELNS1_9AlgorithmE0EEEvT_T0_ll,@function
        .size           _ZN7oneflow4cuda7softmax15SoftmaxWarpImplI10SimpleLoadIffE11SimpleStoreIffEfLi1ELi19ELi32ELi1ELb1ELNS1_9AlgorithmE0EEEvT_T0_ll,(.L_x_15503 - _ZN7oneflow4cuda7softmax15SoftmaxWarpImplI10SimpleLoadIffE11SimpleStoreIffEfLi1ELi19ELi32ELi1ELb1ELNS1_9AlgorithmE0EEEvT_T0_ll)
        .other          _ZN7oneflow4cuda7softmax15SoftmaxWarpImplI10SimpleLoadIffE11SimpleStoreIffEfLi1ELi19ELi32ELi1ELb1ELNS1_9AlgorithmE0EEEvT_T0_ll,@"STO_CUDA_ENTRY STV_DEFAULT"
_ZN7oneflow4cuda7softmax15SoftmaxWarpImplI10SimpleLoadIffE11SimpleStoreIffEfLi1ELi19ELi32ELi1ELb1ELNS1_9AlgorithmE0EEEvT_T0_ll:
.text._ZN7oneflow4cuda7softmax15SoftmaxWarpImplI10SimpleLoadIffE11SimpleStoreIffEfLi1ELi19ELi32ELi1ELb1ELNS1_9AlgorithmE0EEEvT_T0_ll:
        /* <DEDUP_REMOVED lines=25> */
.L_x_9725:
        /* <DEDUP_REMOVED lines=32> */
.L_x_9766:
[----:B------:R-:W-:Y:S01]  /*0390*/  ISETP.GE.U32.AND P0, PT, R36, UR44, PT ;  /* 0x0000002c24007c0c */ /* 0x000fe2000bf06070 */
[----:B------:R-:W-:Y:S01]  /*03a0*/  HFMA2 R3, -RZ, RZ, 0, 0 ;  /* 0x00000000ff037431 */ /* 0x000fe200000001ff */
[----:B------:R-:W-:Y:S01]  /*03b0*/  ISETP.GE.U32.AND P3, PT, R52, UR44, PT ;  /* 0x0000002c34007c0c */ /* 0x000fe2000bf66070 */
[----:B-1----:R-:W-:Y:S01]  /*03c0*/  IMAD R7, R32, UR42, RZ ;  /* 0x0000002a20077c24 */ /* 0x002fe2000f8e02ff */
[----:B------:R-:W-:Y:S02]  /*03d0*/  ISETP.GE.AND.EX P0, PT, RZ, UR45, PT, P0 ;  /* 0x0000002dff007c0c */ /* 0x000fe4000bf06300 */
[----:B------:R-:W-:Y:S02]  /*03e0*/  ISETP.GE.U32.AND P2, PT, R51, UR44, PT ;  /* 0x0000002c33007c0c */ /* 0x000fe4000bf46070 */
        /* <DEDUP_REMOVED lines=45> */
[----:B------:R-:W-:Y:S01]  /*06c0*/  MOV R8, 0xff800000 ;  /* 0xff80000000087802 */ /* 0x000fe20000000f00 */
[----:B------:R-:W-:Y:S01]  /*06d0*/  IMAD.MOV.U32 R24, RZ, RZ, -0x800000 ;  /* 0xff800000ff187424 */ /* 0x000fe200078e00ff */
[----:B------:R-:W-:-:S02]  /*06e0*/  MOV R23, 0xff800000 ;  /* 0xff80000000177802 */ /* 0x000fc40000000f00 */
        /* <DEDUP_REMOVED lines=123> */
[-C--:B------:R-:W-:Y:S01]  /*0ea0*/  FFMA.SAT R3, R64, R11.reuse, 0.5 ;  /* 0x3f00000040037423 */ /* 0x080fe2000000200b */
[C---:B------:R-:W-:Y:S01]  /*0eb0*/  FADD R56, -R15.reuse, R21 ;  /* 0x000000150f387221 */ /* 0x040fe20000000100 */
[C---:B------:R-:W-:Y:S01]  /*0ec0*/  FADD R28, -R15.reuse, R19 ;  /* 0x000000130f1c7221 */ /* 0x040fe20000000100 */
[----:B------:R-:W-:Y:S01]  /*0ed0*/  FADD R18, -R15, R17 ;  /* 0x000000110f127221 */ /* 0x000fe20000000100 */
[-C--:B------:R-:W-:Y:S01]  /*0ee0*/  FFMA.RM R9, R3, R12.reuse, 12582913 ;  /* 0x4b40000103097423 */ /* 0x080fe2000000400c */
[----:B------:R-:W-:Y:S01]  /*0ef0*/  FFMA.RM R3, R5, R12, 12582913 ;  /* 0x4b40000105037423 */ /* 0x000fe2000000400c */
[----:B------:R-:W-:Y:S01]  /*0f00*/  FADD R20, -R15, R16 ;  /* 0x000000100f147221 */ /* 0x000fe20000000100 */
[----:B------:R-:W-:Y:S01]  /*0f10*/  FFMA.SAT R15, R0, R11, 0.5 ;  /* 0x3f000000000f7423 */ /* 0x000fe2000000200b */
[----:B------:R-:W-:Y:S01]  /*0f20*/  FADD R5, R9, -12583039 ;  /* 0xcb40007f09057421 */ /* 0x000fe20000000000 */
[----:B------:R-:W-:Y:S01]  /*0f30*/  FADD R13, R3, -12583039 ;  /* 0xcb40007f030d7421 */ /* 0x000fe20000000000 */
[----:B------:R-:W-:Y:S01]  /*0f40*/  SHF.L.U32 R9, R9, 0x17, RZ ;  /* 0x0000001709097819 */ /* 0x000fe200000006ff */
[----:B------:R-:W0:Y:S01]  /*0f50*/  MUFU.EX2 R62, R62 ;  /* 0x0000003e003e7308 */ /* 0x000e220000000800 */
        /* <DEDUP_REMOVED lines=15> */
[----:B0-----:R-:W-:Y:S02]  /*1050*/  FMUL R5, R5, R62 ;  /* 0x0000003e05057220 */ /* 0x001fe40000400000 */
[----:B------:R-:W-:-:S04]  /*1060*/  FFMA R15, R0, 1.4426950216293334961, -R15 ;  /* 0x3fb8aa3b000f7823 */ /* 0x000fc8000000080f */
[----:B------:R-:W-:Y:S01]  /*1070*/  FFMA R15, R0, 1.925963033500011079e-08, R15 ;  /* 0x32a57060000f7823 */ /* 0x000fe2000000000f */
[----:B-1----:R-:W-:Y:S01]  /*1080*/  FMUL R0, R9, R64 ;  /* 0x0000004009007220 */ /* 0x002fe20000400000 */
[----:B------:R-:W-:-:S04]  /*1090*/  FFMA.SAT R9, R2, R11, 0.5 ;  /* 0x3f00000002097423 */ /* 0x000fc8000000200b */
[----:B------:R-:W-:Y:S01]  /*10a0*/  FFMA.RM R16, R9, R12, 12582913 ;  /* 0x4b40000109107423 */ /* 0x000fe2000000400c */
[----:B------:R-:W0:Y:S03]  /*10b0*/  MUFU.EX2 R15, R15 ;  /* 0x0000000f000f7308 */ /* 0x000e260000000800 */
[C---:B------:R-:W-:Y:S01]  /*10c0*/  FADD R9, R16.reuse, -12583039 ;  /* 0xcb40007f10097421 */ /* 0x040fe20000000000 */
[----:B------:R-:W-:-:S03]  /*10d0*/  SHF.L.U32 R16, R16, 0x17, RZ ;  /* 0x0000001710107819 */ /* 0x000fc600000006ff */
[----:B------:R-:W-:-:S04]  /*10e0*/  FFMA R9, R2, 1.4426950216293334961, -R9 ;  /* 0x3fb8aa3b02097823 */ /* 0x000fc80000000809 */
[----:B------:R-:W-:Y:S01]  /*10f0*/  FFMA R17, R2, 1.925963033500011079e-08, R9 ;  /* 0x32a5706002117823 */ /* 0x000fe20000000009 */
[----:B------:R-:W-:Y:S01]  /*1100*/  SHF.L.U32 R2, R3, 0x17, RZ ;  /* 0x0000001703027819 */ /* 0x000fe200000006ff */
[----:B------:R-:W-:Y:S01]  /*1110*/  FFMA.SAT R9, R4, R11, 0.5 ;  /* 0x3f00000004097423 */ /* 0x000fe2000000200b */
[----:B------:R-:W-:-:S03]  /*1120*/  SHF.L.U32 R3, R10, 0x17, RZ ;  /* 0x000000170a037819 */ /* 0x000fc600000006ff */
[----:B--2---:R-:W-:Y:S01]  /*1130*/  FMUL R2, R2, R13 ;  /* 0x0000000d02027220 */ /* 0x004fe20000400000 */
[----:B------:R-:W-:Y:S01]  /*1140*/  FFMA.SAT R13, R58, R11, 0.5 ;  /* 0x3f0000003a0d7423 */ /* 0x000fe2000000200b */
[----:B------:R-:W-:Y:S01]  /*1150*/  FFMA.RM R9, R9, R12, 12582913 ;  /* 0x4b40000109097423 */ /* 0x000fe2000000400c */
[----:B------:R-:W1:Y:S01]  /*1160*/  MUFU.EX2 R17, R17 ;  /* 0x0000001100117308 */ /* 0x000e620000000800 */
[----:B---3--:R-:W-:Y:S01]  /*1170*/  FMUL R3, R3, R60 ;  /* 0x0000003c03037220 */ /* 0x008fe20000400000 */
[----:B------:R-:W-:Y:S01]  /*1180*/  FFMA.RM R21, R13, R12, 12582913 ;  /* 0x4b4000010d157423 */ /* 0x000fe2000000400c */
[----:B------:R-:W-:-:S03]  /*1190*/  FADD R19, R9, -12583039 ;  /* 0xcb40007f09137421 */ /* 0x000fc60000000000 */
[C---:B------:R-:W-:Y:S01]  /*11a0*/  FADD R13, R21.reuse, -12583039 ;  /* 0xcb40007f150d7421 */ /* 0x040fe20000000000 */
[----:B------:R-:W-:Y:S01]  /*11b0*/  FFMA R19, R4, 1.4426950216293334961, -R19 ;  /* 0x3fb8aa3b04137823 */ /* 0x000fe20000000813 */
[----:B------:R-:W-:Y:S02]  /*11c0*/  SHF.L.U32 R21, R21, 0x17, RZ ;  /* 0x0000001715157819 */ /* 0x000fe400000006ff */
[----:B------:R-:W-:Y:S01]  /*11d0*/  FFMA R13, R58, 1.4426950216293334961, -R13 ;  /* 0x3fb8aa3b3a0d7823 */ /* 0x000fe2000000080d */
[----:B------:R-:W-:Y:S01]  /*11e0*/  FFMA R19, R4, 1.925963033500011079e-08, R19 ;  /* 0x32a5706004137823 */ /* 0x000fe20000000013 */
[----:B------:R-:W-:Y:S02]  /*11f0*/  SHF.L.U32 R4, R7, 0x17, RZ ;  /* 0x0000001707047819 */ /* 0x000fe400000006ff */
[----:B------:R-:W-:Y:S01]  /*1200*/  FFMA R58, R58, 1.925963033500011079e-08, R13 ;  /* 0x32a570603a3a7823 */ /* 0x000fe2000000000d */
[----:B------:R-:W-:Y:S02]  /*1210*/  FFMA.SAT R13, R6, R11, 0.5 ;  /* 0x3f000000060d7423 */ /* 0x000fe4000000200b */
[----:B0-----:R-:W-:-:S02]  /*1220*/  FMUL R4, R4, R15 ;  /* 0x0000000f04047220 */ /* 0x001fc40000400000 */
[-C--:B------:R-:W-:Y:S01]  /*1230*/  FFMA.RM R10, R13, R12.reuse, 12582913 ;  /* 0x4b4000010d0a7423 */ /* 0x080fe2000000400c */
[----:B------:R-:W-:Y:S01]  /*1240*/  FFMA.SAT R13, R8, R11, 0.5 ;  /* 0x3f000000080d7423 */ /* 0x000fe2000000200b */
[----:B------:R-:W-:Y:S02]  /*1250*/  MUFU.EX2 R58, R58 ;  /* 0x0000003a003a7308 */ /* 0x000fe40000000800 */
[----:B------:R-:W-:Y:S01]  /*1260*/  FADD R7, R10, -12583039 ;  /* 0xcb40007f0a077421 */ /* 0x000fe20000000000 */
[----:B------:R-:W-:-:S03]  /*1270*/  FFMA.RM R13, R13, R12, 12582913 ;  /* 0x4b4000010d0d7423 */ /* 0x000fc6000000400c */
[----:B------:R-:W-:-:S04]  /*1280*/  FFMA R7, R6, 1.4426950216293334961, -R7 ;  /* 0x3fb8aa3b06077823 */ /* 0x000fc80000000807 */
[----:B------:R-:W-:Y:S01]  /*1290*/  FFMA R15, R6, 1.925963033500011079e-08, R7 ;  /* 0x32a57060060f7823 */ /* 0x000fe20000000007 */
[----:B------:R-:W-:Y:S01]  /*12a0*/  FFMA.SAT R7, R54, R11, 0.5 ;  /* 0x3f00000036077423 */ /* 0x000fe2000000200b */
[----:B-1----:R-:W-:Y:S02]  /*12b0*/  FMUL R6, R16, R17 ;  /* 0x0000001110067220 */ /* 0x002fe40000400000 */
[----:B------:R0:W1:Y:S01]  /*12c0*/  MUFU.EX2 R16, R19 ;  /* 0x0000001300107308 */ /* 0x0000620000000800 */
[----:B------:R-:W-:-:S04]  /*12d0*/  FFMA.RM R17, R7, R12, 12582913 ;  /* 0x4b40000107117423 */ /* 0x000fc8000000400c */
[----:B------:R-:W-:-:S04]  /*12e0*/  FADD R7, R17, -12583039 ;  /* 0xcb40007f11077421 */ /* 0x000fc80000000000 */
[----:B------:R-:W-:Y:S01]  /*12f0*/  FFMA R7, R54, 1.4426950216293334961, -R7 ;  /* 0x3fb8aa3b36077823 */ /* 0x000fe20000000807 */
[----:B0-----:R-:W-:-:S03]  /*1300*/  FFMA.SAT R19, R30, R11, 0.5 ;  /* 0x3f0000001e137423 */ /* 0x001fc6000000200b */
[----:B------:R-:W-:Y:S01]  /*1310*/  FFMA R54, R54, 1.925963033500011079e-08, R7 ;  /* 0x32a5706036367823 */ /* 0x000fe20000000007 */
[----:B------:R-:W-:Y:S02]  /*1320*/  IMAD.SHL.U32 R7, R9, 0x800000, RZ ;  /* 0x0080000009077824 */ /* 0x000fe400078e00ff */
[----:B------:R-:W-:Y:S01]  /*1330*/  FADD R9, R13, -12583039 ;  /* 0xcb40007f0d097421 */ /* 0x000fe20000000000 */
[----:B------:R-:W-:Y:S01]  /*1340*/  FFMA.RM R19, R19, R12, 12582913 ;  /* 0x4b40000113137423 */ /* 0x000fe2000000400c */
[----:B-1----:R-:W-:Y:S02]  /*1350*/  FMUL R7, R7, R16 ;  /* 0x0000001007077220 */ /* 0x002fe40000400000 */
[C---:B------:R-:W-:Y:S01]  /*1360*/  FFMA R9, R8.reuse, 1.4426950216293334961, -R9 ;  /* 0x3fb8aa3b08097823 */ /* 0x040fe20000000809 */
[----:B------:R0:W1:Y:S01]  /*1370*/  MUFU.EX2 R16, R15 ;  /* 0x0000000f00107308 */ /* 0x0000620000000800 */
[----:B------:R-:W-:Y:S02]  /*1380*/  FADD R29, R19, -12583039 ;  /* 0xcb40007f131d7421 */ /* 0x000fe40000000000 */
[----:B------:R-:W-:Y:S01]  /*1390*/  FFMA R23, R8, 1.925963033500011079e-08, R9 ;  /* 0x32a5706008177823 */ /* 0x000fe20000000009 */
[----:B------:R-:W-:Y:S01]  /*13a0*/  FFMA.SAT R9, R56, R11, 0.5 ;  /* 0x3f00000038097423 */ /* 0x000fe2000000200b */
[----:B------:R-:W-:Y:S01]  /*13b0*/  FMUL R8, R21, R58 ;  /* 0x0000003a15087220 */ /* 0x000fe20000400000 */
[----:B------:R-:W-:-:S02]  /*13c0*/  FFMA R29, R30, 1.4426950216293334961, -R29 ;  /* 0x3fb8aa3b1e1d7823 */ /* 0x000fc4000000081d */
[-C--:B------:R-:W-:Y:S01]  /*13d0*/  FFMA.RM R25, R9, R12.reuse, 12582913 ;  /* 0x4b40000109197423 */ /* 0x080fe2000000400c */
[----:B0-----:R-:W-:Y:S01]  /*13e0*/  FFMA.SAT R15, R28, R11, 0.5 ;  /* 0x3f0000001c0f7423 */ /* 0x001fe2000000200b */
[----:B------:R-:W0:Y:S01]  /*13f0*/  MUFU.EX2 R21, R54 ;  /* 0x0000003600157308 */ /* 0x000e220000000800 */
[----:B------:R-:W-:Y:S01]  /*1400*/  FFMA R29, R30, 1.925963033500011079e-08, R29 ;  /* 0x32a570601e1d7823 */ /* 0x000fe2000000001d */
[----:B------:R-:W-:Y:S01]  /*1410*/  FADD R9, R25, -12583039 ;  /* 0xcb40007f19097421 */ /* 0x000fe20000000000 */
[----:B------:R-:W-:-:S03]  /*1420*/  FFMA.RM R15, R15, R12, 12582913 ;  /* 0x4b4000010f0f7423 */ /* 0x000fc6000000400c */
[C---:B------:R-:W-:Y:S02]  /*1430*/  FFMA R9, R56.reuse, 1.4426950216293334961, -R9 ;  /* 0x3fb8aa3b38097823 */ /* 0x040fe40000000809 */
[----:B------:R-:W2:Y:S02]  /*1440*/  MUFU.EX2 R23, R23 ;  /* 0x0000001700177308 */ /* 0x000ea40000000800 */
[----:B------:R-:W-:Y:S01]  /*1450*/  FFMA R56, R56, 1.925963033500011079e-08, R9 ;  /* 0x32a5706038387823 */ /* 0x000fe20000000009 */
[----:B------:R-:W-:Y:S02]  /*1460*/  SHF.L.U32 R9, R10, 0x17, RZ ;  /* 0x000000170a097819 */ /* 0x000fe400000006ff */
[----:B------:R-:W-:Y:S01]  /*1470*/  SHF.L.U32 R10, R17, 0x17, RZ ;  /* 0x00000017110a7819 */ /* 0x000fe200000006ff */
[C---:B------:R-:W-:Y:S01]  /*1480*/  FADD R17, R15.reuse, -12583039 ;  /* 0xcb40007f0f117421 */ /* 0x040fe20000000000 */
[----:B------:R-:W-:Y:S01]  /*1490*/  SHF.L.U32 R15, R15, 0x17, RZ ;  /* 0x000000170f0f7819 */ /* 0x000fe200000006ff */
[----:B-1----:R-:W-:Y:S01]  /*14a0*/  FMUL R9, R9, R16 ;  /* 0x0000001009097220 */ /* 0x002fe20000400000 */
[----:B------:R-:W-:Y:S01]  /*14b0*/  SHF.L.U32 R16, R13, 0x17, RZ ;  /* 0x000000170d107819 */ /* 0x000fe200000006ff */
[----:B------:R-:W-:Y:S01]  /*14c0*/  FFMA R17, R28, 1.4426950216293334961, -R17 ;  /* 0x3fb8aa3b1c117823 */ /* 0x000fe20000000811 */
[----:B0-----:R-:W-:Y:S01]  /*14d0*/  FMUL R10, R10, R21 ;  /* 0x000000150a0a7220 */ /* 0x001fe20000400000 */
[----:B------:R-:W-:Y:S02]  /*14e0*/  MUFU.EX2 R29, R29 ;  /* 0x0000001d001d7308 */ /* 0x000fe40000000800 */
[----:B------:R-:W-:Y:S01]  /*14f0*/  FFMA R28, R28, 1.925963033500011079e-08, R17 ;  /* 0x32a570601c1c7823 */ /* 0x000fe20000000011 */
[----:B------:R-:W-:Y:S01]  /*1500*/  FFMA.SAT R17, R24, R11, 0.5 ;  /* 0x3f00000018117423 */ /* 0x000fe2000000200b */
[----:B--2---:R-:W-:-:S03]  /*1510*/  FMUL R16, R16, R23 ;  /* 0x0000001710107220 */ /* 0x004fc60000400000 */
[----:B------:R-:W-:Y:S01]  /*1520*/  FFMA.RM R13, R17, R12, 12582913 ;  /* 0x4b400001110d7423 */ /* 0x000fe2000000400c */
[----:B------:R-:W-:Y:S01]  /*1530*/  SHF.L.U32 R17, R25, 0x17, RZ ;  /* 0x0000001719117819 */ /* 0x000fe200000006ff */
[----:B------:R-:W-:Y:S02]  /*1540*/  MUFU.EX2 R28, R28 ;  /* 0x0000001c001c7308 */ /* 0x000fe40000000800 */
[C---:B------:R-:W-:Y:S01]  /*1550*/  FADD R21, R13.reuse, -12583039 ;  /* 0xcb40007f0d157421 */ /* 0x040fe20000000000 */
[----:B------:R-:W-:-:S03]  /*1560*/  SHF.L.U32 R13, R13, 0x17, RZ ;  /* 0x000000170d0d7819 */ /* 0x000fc600000006ff */
[C---:B------:R-:W-:Y:S02]  /*1570*/  FFMA R21, R24.reuse, 1.4426950216293334961, -R21 ;  /* 0x3fb8aa3b18157823 */ /* 0x040fe40000000815 */
        /* <DEDUP_REMOVED lines=41> */
[----:B------:R-:W-:Y:S02]  /*1810*/  SHF.L.U32 R22, R23, 0x17, RZ ;  /* 0x0000001717167819 */ /* 0x000fe400000006ff */
[----:B------:R-:W-:Y:S01]  /*1820*/  FADD R19, R14, R7 ;  /* 0x000000070e137221 */ /* 0x000fe20000000000 */
[----:B------:R-:W0:Y:S03]  /*1830*/  MUFU.EX2 R23, R54 ;  /* 0x0000003600177308 */ /* 0x000e260000000800 */
[----:B------:R-:W-:Y:S01]  /*1840*/  FADD R14, R19, R8 ;  /* 0x00000008130e7221 */ /* 0x000fe20000000000 */
[----:B------:R-:W-:Y:S01]  /*1850*/  FMUL R19, R15, R28 ;  /* 0x0000001c0f137220 */ /* 0x000fe20000400000 */
[----:B------:R-:W-:-:S02]  /*1860*/  FMUL R22, R22, R29 ;  /* 0x0000001d16167220 */ /* 0x000fc40000400000 */
        /* <DEDUP_REMOVED lines=21> */
.L_x_9778:
        /* <DEDUP_REMOVED lines=12> */
[----:B0-----:R-:W-:Y:S05]  /*1a80*/  CALL.REL.NOINC `($__internal_186_$__cuda_sm3x_div_rn_noftz_f32_slowpath) ;  /* 0x0000002400f47944 */ /* 0x001fea0003c00000 */
[----:B------:R-:W-:-:S07]  /*1a90*/  MOV R11, R5 ;  /* 0x00000005000b7202 */ /* 0x000fce0000000f00 */
.L_x_9729:
[----:B------:R-:W-:Y:S05]  /*1aa0*/  BSYNC.RECONVERGENT B3 ;  /* 0x0000000000037941 */ /* 0x000fea0003800200 */
.L_x_9728:
        /* <DEDUP_REMOVED lines=12> */
[----:B0-----:R-:W-:Y:S05]  /*1b70*/  CALL.REL.NOINC `($__internal_186_$__cuda_sm3x_div_rn_noftz_f32_slowpath) ;  /* 0x0000002400b87944 */ /* 0x001fea0003c00000 */
[----:B------:R-:W-:-:S07]  /*1b80*/  MOV R25, R5 ;  /* 0x0000000500197202 */ /* 0x000fce0000000f00 */
.L_x_9731:
[----:B------:R-:W-:Y:S05]  /*1b90*/  BSYNC.RECONVERGENT B3 ;  /* 0x0000000000037941 */ /* 0x000fea0003800200 */
.L_x_9730:
        /* <DEDUP_REMOVED lines=12> */
[----:B0-----:R-:W-:Y:S05]  /*1c60*/  CALL.REL.NOINC `($__internal_186_$__cuda_sm3x_div_rn_noftz_f32_slowpath) ;  /* 0x00000024007c7944 */ /* 0x001fea0003c00000 */
[----:B------:R-:W-:-:S07]  /*1c70*/  MOV R29, R5 ;  /* 0x00000005001d7202 */ /* 0x000fce0000000f00 */
.L_x_9733:
[----:B------:R-:W-:Y:S05]  /*1c80*/  BSYNC.RECONVERGENT B3 ;  /* 0x0000000000037941 */ /* 0x000fea0003800200 */
.L_x_9732:
        /* <DEDUP_REMOVED lines=14> */
.L_x_9735:
[----:B------:R-:W-:Y:S05]  /*1d70*/  BSYNC.RECONVERGENT B3 ;  /* 0x0000000000037941 */ /* 0x000fea0003800200 */
.L_x_9734:
        /* <DEDUP_REMOVED lines=14> */
.L_x_9737:
[----:B------:R-:W-:Y:S05]  /*1e60*/  BSYNC.RECONVERGENT B3 ;  /* 0x0000000000037941 */ /* 0x000fea0003800200 */
.L_x_9736:
        /* <DEDUP_REMOVED lines=14> */
.L_x_9739:
[----:B------:R-:W-:Y:S05]  /*1f50*/  BSYNC.RECONVERGENT B3 ;  /* 0x0000000000037941 */ /* 0x000fea0003800200 */
.L_x_9738:
        /* <DEDUP_REMOVED lines=14> */
.L_x_9741:
[----:B------:R-:W-:Y:S05]  /*2040*/  BSYNC.RECONVERGENT B3 ;  /* 0x0000000000037941 */ /* 0x000fea0003800200 */
.L_x_9740:
        /* <DEDUP_REMOVED lines=14> */
.L_x_9743:
[----:B------:R-:W-:Y:S05]  /*2130*/  BSYNC.RECONVERGENT B3 ;  /* 0x0000000000037941 */ /* 0x000fea0003800200 */
.L_x_9742:
        /* <DEDUP_REMOVED lines=13> */
[----:B------:R-:W-:-:S07]  /*2210*/  IMAD.MOV.U32 R61, RZ, RZ, R5 ;  /* 0x000000ffff3d7224 */ /* 0x000fce00078e0005 */
.L_x_9745:
[----:B------:R-:W-:Y:S05]  /*2220*/  BSYNC.RECONVERGENT B3 ;  /* 0x0000000000037941 */ /* 0x000fea0003800200 */
.L_x_9744:
        /* <DEDUP_REMOVED lines=14> */
.L_x_9747:
[----:B------:R-:W-:Y:S05]  /*2310*/  BSYNC.RECONVERGENT B3 ;  /* 0x0000000000037941 */ /* 0x000fea0003800200 */
.L_x_9746:
        /* <DEDUP_REMOVED lines=14> */
.L_x_9749:
[----:B------:R-:W-:Y:S05]  /*2400*/  BSYNC.RECONVERGENT B3 ;  /* 0x0000000000037941 */ /* 0x000fea0003800200 */
.L_x_9748:
        /* <DEDUP_REMOVED lines=14> */
.L_x_9751:
[----:B------:R-:W-:Y:S05]  /*24f0*/  BSYNC.RECONVERGENT B3 ;  /* 0x0000000000037941 */ /* 0x000fea0003800200 */
.L_x_9750:
        /* <DEDUP_REMOVED lines=14> */
.L_x_9753:
[----:B------:R-:W-:Y:S05]  /*25e0*/  BSYNC.RECONVERGENT B3 ;  /* 0x0000000000037941 */ /* 0x000fea0003800200 */
.L_x_9752:
        /* <DEDUP_REMOVED lines=14> */
.L_x_9755:
[----:B------:R-:W-:Y:S05]  /*26d0*/  BSYNC.RECONVERGENT B3 ;  /* 0x0000000000037941 */ /* 0x000fea0003800200 */
.L_x_9754:
        /* <DEDUP_REMOVED lines=14> */
.L_x_9757:
[----:B------:R-:W-:Y:S05]  /*27c0*/  BSYNC.RECONVERGENT B3 ;  /* 0x0000000000037941 */ /* 0x000fea0003800200 */
.L_x_9756:
        /* <DEDUP_REMOVED lines=12> */
[----:B0-----:R-:W-:Y:S05]  /*2890*/  CALL.REL.NOINC `($__internal_186_$__cuda_sm3x_div_rn_noftz_f32_slowpath) ;  /* 0x0000001800707944 */ /* 0x001fea0003c00000 */
[----:B------:R-:W-:-:S07]  /*28a0*/  MOV R69, R5 ;  /* 0x0000000500457202 */ /* 0x000fce0000000f00 */
.L_x_9759:
[----:B------:R-:W-:Y:S05]  /*28b0*/  BSYNC.RECONVERGENT B3 ;  /* 0x0000000000037941 */ /* 0x000fea0003800200 */
.L_x_9758:
        /* <DEDUP_REMOVED lines=14> */
.L_x_9761:
[----:B------:R-:W-:Y:S05]  /*29a0*/  BSYNC.RECONVERGENT B3 ;  /* 0x0000000000037941 */ /* 0x000fea0003800200 */
.L_x_9760:
        /* <DEDUP_REMOVED lines=14> */
.L_x_9763:
[----:B------:R-:W-:Y:S05]  /*2a90*/  BSYNC.RECONVERGENT B3 ;  /* 0x0000000000037941 */ /* 0x000fea0003800200 */
.L_x_9762:
        /* <DEDUP_REMOVED lines=14> */
.L_x_9765:
[----:B------:R-:W-:Y:S05]  /*2b80*/  BSYNC.RECONVERGENT B3 ;  /* 0x0000000000037941 */ /* 0x000fea0003800200 */
.L_x_9764:
        /* <DEDUP_REMOVED lines=107> */
.L_x_9726:
[----:B------:R-:W-:Y:S05]  /*3240*/  EXIT ;  /* 0x000000000000794d */ /* 0x000fea0003800000 */
.L_x_9727:
[----:B------:R-:W-:Y:S01]  /*3250*/  BSSY B1, `(.L_x_9767) ;  /* 0x0000007000017945 */ /* 0x000fe20003800000 */
[----:B------:R-:W-:Y:S02]  /*3260*/  MOV R12, 0x10 ;  /* 0x00000010000c7802 */ /* 0x000fe40000000f00 */
[----:B------:R-:W-:Y:S02]  /*3270*/  MOV R11, 0x1f ;  /* 0x0000001f000b7802 */ /* 0x000fe40000000f00 */
[----:B------:R-:W-:-:S07]  /*3280*/  MOV R15, 0xffffffff ;  /* 0xffffffff000f7802 */ /* 0x000fce0000000f00 */
[----:B------:R-:W-:Y:S05]  /*3290*/  WARPSYNC.COLLECTIVE R15, `(.L_x_9768) ;  /* 0x000000000f087348 */ /* 0x000fea0003c00000 */
[----:B------:R0:W1:Y:S02]  /*32a0*/  SHFL.BFLY P6, R14, R13, R12, R11 ;  /* 0x0c00000c0d0e7389 */ /* 0x00006400000c000b */
[----:B01----:R-:W-:Y:S05]  /*32b0*/  ENDCOLLECTIVE ;  /* 0x000000000000791b */ /* 0x003fea0003800000 */
.L_x_9768:
[----:B------:R-:W-:Y:S05]  /*32c0*/  BSYNC B1 ;  /* 0x0000000000017941 */ /* 0x000fea0003800000 */
.L_x_9767:
[----:B------:R-:W-:Y:S01]  /*32d0*/  FMNMX R13, R14, R13, !PT ;  /* 0x0000000d0e0d7209 */ /* 0x000fe20007800000 */
[----:B------:R-:W-:Y:S01]  /*32e0*/  IMAD.MOV.U32 R11, RZ, RZ, 0x1f ;  /* 0x0000001fff0b7424 */ /* 0x000fe200078e00ff */
[----:B------:R-:W-:Y:S02]  /*32f0*/  MOV R12, 0x8 ;  /* 0x00000008000c7802 */ /* 0x000fe40000000f00 */
[----:B------:R-:W-:-:S07]  /*3300*/  MOV R15, 0xffffffff ;  /* 0xffffffff000f7802 */ /* 0x000fce0000000f00 */
[----:B------:R-:W-:Y:S05]  /*3310*/  WARPSYNC.COLLECTIVE R15, `(.L_x_9769) ;  /* 0x000000000f087348 */ /* 0x000fea0003c00000 */
[----:B------:R0:W1:Y:S02]  /*3320*/  SHFL.BFLY P6, R14, R13, R12, R11 ;  /* 0x0c00000c0d0e7389 */ /* 0x00006400000c000b */
[----:B01----:R-:W-:Y:S05]  /*3330*/  ENDCOLLECTIVE ;  /* 0x000000000000791b */ /* 0x003fea0003800000 */
.L_x_9769:
[----:B------:R-:W-:Y:S01]  /*3340*/  HFMA2 R12, -RZ, RZ, 0, 2.384185791015625e-07 ;  /* 0x00000004ff0c7431 */ /* 0x000fe200000001ff */
[----:B------:R-:W-:-:S04]  /*3350*/  FMNMX R0, R13, R14, !PT ;  /* 0x0000000e0d007209 */ /* 0x000fc80007800000 */
[----:B------:R-:W-:-:S07]  /*3360*/  MOV R13, R0 ;  /* 0x00000000000d7202 */ /* 0x000fce0000000f00 */
[----:B------:R-:W-:Y:S05]  /*3370*/  WARPSYNC.COLLECTIVE R15, `(.L_x_9770) ;  /* 0x000000000f087348 */ /* 0x000fea0003c00000 */
[----:B------:R0:W1:Y:S02]  /*3380*/  SHFL.BFLY P6, R14, R13, R12, R11 ;  /* 0x0c00000c0d0e7389 */ /* 0x00006400000c000b */
[----:B01----:R-:W-:Y:S05]  /*3390*/  ENDCOLLECTIVE ;  /* 0x000000000000791b */ /* 0x003fea0003800000 */
.L_x_9770:
[----:B------:R-:W-:Y:S01]  /*33a0*/  HFMA2 R12, -RZ, RZ, 0, 1.1920928955078125e-07 ;  /* 0x00000002ff0c7431 */ /* 0x000fe200000001ff */
[----:B------:R-:W-:-:S04]  /*33b0*/  FMNMX R2, R0, R14, !PT ;  /* 0x0000000e00027209 */ /* 0x000fc80007800000 */
[----:B------:R-:W-:-:S07]  /*33c0*/  MOV R13, R2 ;  /* 0x00000002000d7202 */ /* 0x000fce0000000f00 */
[----:B------:R-:W-:Y:S05]  /*33d0*/  WARPSYNC.COLLECTIVE R15, `(.L_x_9771) ;  /* 0x000000000f087348 */ /* 0x000fea0003c00000 */
[----:B------:R0:W1:Y:S02]  /*33e0*/  SHFL.BFLY P6, R14, R13, R12, R11 ;  /* 0x0c00000c0d0e7389 */ /* 0x00006400000c000b */
[----:B01----:R-:W-:Y:S05]  /*33f0*/  ENDCOLLECTIVE ;  /* 0x000000000000791b */ /* 0x003fea0003800000 */
.L_x_9771:
[----:B------:R-:W-:Y:S01]  /*3400*/  HFMA2 R12, -RZ, RZ, 0, 5.9604644775390625e-08 ;  /* 0x00000001ff0c7431 */ /* 0x000fe200000001ff */
[----:B------:R-:W-:-:S04]  /*3410*/  FMNMX R3, R2, R14, !PT ;  /* 0x0000000e02037209 */ /* 0x000fc80007800000 */
[----:B------:R-:W-:-:S07]  /*3420*/  MOV R13, R3 ;  /* 0x00000003000d7202 */ /* 0x000fce0000000f00 */
[----:B------:R-:W-:Y:S05]  /*3430*/  WARPSYNC.COLLECTIVE R15, `(.L_x_9772) ;  /* 0x000000000f087348 */ /* 0x000fea0003c00000 */
[----:B------:R0:W1:Y:S02]  /*3440*/  SHFL.BFLY P6, R14, R13, R12, R11 ;  /* 0x0c00000c0d0e7389 */ /* 0x00006400000c000b */
[----:B01----:R-:W-:Y:S05]  /*3450*/  ENDCOLLECTIVE ;  /* 0x000000000000791b */ /* 0x003fea0003800000 */
.L_x_9772:
[----:B------:R-:W-:-:S05]  /*3460*/  FMNMX R14, R3, R14, !PT ;  /* 0x0000000e030e7209 */ /* 0x000fca0007800000 */
[C---:B------:R-:W-:Y:S01]  /*3470*/  FADD R0, -R14.reuse, R7 ;  /* 0x000000070e007221 */ /* 0x040fe20000000100 */
[C---:B------:R-:W-:Y:S01]  /*3480*/  FADD R2, -R14.reuse, R4 ;  /* 0x000000040e027221 */ /* 0x040fe20000000100 */
        /* <DEDUP_REMOVED lines=96> */
[----:B------:R-:W-:Y:S02]  /*3a90*/  IMAD.SHL.U32 R10, R17, 0x800000, RZ ;  /* 0x00800000110a7824 */ /* 0x000fe400078e00ff */
        /* <DEDUP_REMOVED lines=12> */
[----:B0-----:R-:W-:Y:S01]  /*3b60*/  FMUL R10, R10, R23 ;  /* 0x000000170a0a7220 */ /* 0x001fe20000400000 */
[----:B------:R-:W-:Y:S01]  /*3b70*/  FFMA R18, R21, 1.4426950216293334961, -R18 ;  /* 0x3fb8aa3b15127823 */ /* 0x000fe20000000812 */
[----:B------:R-:W-:-:S03]  /*3b80*/  FFMA.SAT R23, R20, R25, 0.5 ;  /* 0x3f00000014177423 */ /* 0x000fc60000002019 */
[----:B------:R-:W-:Y:S01]  /*3b90*/  FFMA R21, R21, 1.925963033500011079e-08, R18 ;  /* 0x32a5706015157823 */ /* 0x000fe20000000012 */
[----:B------:R-:W-:-:S03]  /*3ba0*/  FFMA.RM R23, R23, R28, 12582913 ;  /* 0x4b40000117177423 */ /* 0x000fc6000000401c */
[----:B------:R0:W2:Y:S01]  /*3bb0*/  MUFU.EX2 R18, R21 ;  /* 0x0000001500127308 */ /* 0x0000a20000000800 */
[----:B-1----:R-:W-:Y:S01]  /*3bc0*/  FMUL R16, R16, R29 ;  /* 0x0000001d10107220 */ /* 0x002fe20000400000 */
[----:B------:R-:W-:Y:S01]  /*3bd0*/  FADD R29, R23, -12583039 ;  /* 0xcb40007f171d7421 */ /* 0x000fe20000000000 */
[----:B0-----:R-:W-:-:S03]  /*3be0*/  FFMA.SAT R21, R19, R25, 0.5 ;  /* 0x3f00000013157423 */ /* 0x001fc60000002019 */
        /* <DEDUP_REMOVED lines=78> */
.L_x_9773:
[----:B------:R-:W-:Y:S02]  /*40d0*/  HFMA2 R12, -RZ, RZ, 0, 4.76837158203125e-07 ;  /* 0x00000008ff0c7431 */ /* 0x000fe400000001ff */
[----:B------:R-:W-:-:S05]  /*40e0*/  FADD R25, R13, R14 ;  /* 0x0000000e0d197221 */ /* 0x000fca0000000000 */
[----:B------:R-:W-:-:S07]  /*40f0*/  MOV R13, R25 ;  /* 0x00000019000d7202 */ /* 0x000fce0000000f00 */
[----:B------:R-:W-:Y:S05]  /*4100*/  WARPSYNC.COLLECTIVE R15, `(.L_x_9774) ;  /* 0x000000000f087348 */ /* 0x000fea0003c00000 */
[----:B------:R0:W1:Y:S02]  /*4110*/  SHFL.BFLY P6, R14, R13, R12, R11 ;  /* 0x0c00000c0d0e7389 */ /* 0x00006400000c000b */
[----:B01----:R-:W-:Y:S05]  /*4120*/  ENDCOLLECTIVE ;  /* 0x000000000000791b */ /* 0x003fea0003800000 */
.L_x_9774:
[----:B------:R-:W-:Y:S02]  /*4130*/  HFMA2 R12, -RZ, RZ, 0, 2.384185791015625e-07 ;  /* 0x00000004ff0c7431 */ /* 0x000fe400000001ff */
[----:B------:R-:W-:-:S05]  /*4140*/  FADD R28, R25, R14 ;  /* 0x0000000e191c7221 */ /* 0x000fca0000000000 */
[----:B------:R-:W-:-:S07]  /*4150*/  MOV R13, R28 ;  /* 0x0000001c000d7202 */ /* 0x000fce0000000f00 */
[----:B------:R-:W-:Y:S05]  /*4160*/  WARPSYNC.COLLECTIVE R15, `(.L_x_9775) ;  /* 0x000000000f087348 */ /* 0x000fea0003c00000 */
[----:B------:R0:W1:Y:S02]  /*4170*/  SHFL.BFLY P6, R14, R13, R12, R11 ;  /* 0x0c00000c0d0e7389 */ /* 0x00006400000c000b */
[----:B01----:R-:W-:Y:S05]  /*4180*/  ENDCOLLECTIVE ;  /* 0x000000000000791b */ /* 0x003fea0003800000 */
.L_x_9775:
[----:B------:R-:W-:Y:S02]  /*4190*/  HFMA2 R12, -RZ, RZ, 0, 1.1920928955078125e-07 ;  /* 0x00000002ff0c7431 */ /* 0x000fe400000001ff */
[----:B------:R-:W-:-:S05]  /*41a0*/  FADD R29, R28, R14 ;  /* 0x0000000e1c1d7221 */ /* 0x000fca0000000000 */
[----:B------:R-:W-:-:S07]  /*41b0*/  MOV R13, R29 ;  /* 0x0000001d000d7202 */ /* 0x000fce0000000f00 */
[----:B------:R-:W-:Y:S05]  /*41c0*/  WARPSYNC.COLLECTIVE R15, `(.L_x_9776) ;  /* 0x000000000f087348 */ /* 0x000fea0003c00000 */
[----:B------:R0:W1:Y:S02]  /*41d0*/  SHFL.BFLY P6, R14, R13, R12, R11 ;  /* 0x0c00000c0d0e7389 */ /* 0x00006400000c000b */
[----:B01----:R-:W-:Y:S05]  /*41e0*/  ENDCOLLECTIVE ;  /* 0x000000000000791b */ /* 0x003fea0003800000 */
.L_x_9776:
[----:B------:R-:W-:Y:S01]  /*41f0*/  MOV R12, 0x1 ;  /* 0x00000001000c7802 */ /* 0x000fe20000000f00 */
[----:B------:R-:W-:-:S04]  /*4200*/  FADD R30, R29, R14 ;  /* 0x0000000e1d1e7221 */ /* 0x000fc80000000000 */
[----:B------:R-:W-:-:S07]  /*4210*/  IMAD.MOV.U32 R13, RZ, RZ, R30 ;  /* 0x000000ffff0d7224 */ /* 0x000fce00078e001e */
[----:B------:R-:W-:Y:S05]  /*4220*/  WARPSYNC.COLLECTIVE R15, `(.L_x_9777) ;  /* 0x000000000f087348 */ /* 0x000fea0003c00000 */
[----:B------:R0:W1:Y:S02]  /*4230*/  SHFL.BFLY P6, R14, R13, R12, R11 ;  /* 0x0c00000c0d0e7389 */ /* 0x00006400000c000b */
[----:B01----:R-:W-:Y:S05]  /*4240*/  ENDCOLLECTIVE ;  /* 0x000000000000791b */ /* 0x003fea0003800000 */
.L_x_9777:
[----:B------:R-:W-:Y:S05]  /*4250*/  BRA `(.L_x_9778) ;  /* 0xffffffd400d87947 */ /* 0x000fea000383ffff */
        .weak           $__internal_186_$__cuda_sm3x_div_rn_noftz_f32_slowpath
        .type           $__internal_186_$__cuda_sm3x_div_rn_noftz_f32_slowpath,@function
        .size           $__internal_186_$__cuda_sm3x_div_rn_noftz_f32_slowpath,(.L_x_15503 - $__internal_186_$__cuda_sm3x_div_rn_noftz_f32_slowpath)
$__internal_186_$__cuda_sm3x_div_rn_noftz_f32_slowpath:
        /* <DEDUP_REMOVED lines=34> */
.L_x_9780:
        /* <DEDUP_REMOVED lines=51> */
.L_x_9787:
[----:B------:R-:W-:-:S04]  /*47b0*/  LOP3.LUT R5, R5, 0x80000000, RZ, 0xc0, !PT ;  /* 0x8000000005057812 */ /* 0x000fc800078ec0ff */
[----:B------:R-:W-:Y:S01]  /*47c0*/  LOP3.LUT R5, R5, 0x7f800000, RZ, 0xfc, !PT ;  /* 0x7f80000005057812 */ /* 0x000fe200078efcff */
[----:B------:R-:W-:Y:S06]  /*47d0*/  BRA `(.L_x_9788) ;  /* 0x0000000000047947 */ /* 0x000fec0003800000 */
.L_x_9786:
[----:B------:R-:W-:-:S07]  /*47e0*/  LEA R5, R30, R5, 0x17 ;  /* 0x000000051e057211 */ /* 0x000fce00078eb8ff */
.L_x_9788:
[----:B------:R-:W-:Y:S05]  /*47f0*/  BSYNC.RECONVERGENT B2 ;  /* 0x0000000000027941 */ /* 0x000fea0003800200 */
.L_x_9785:
[----:B------:R-:W-:Y:S05]  /*4800*/  BRA `(.L_x_9789) ;  /* 0x0000000000207947 */ /* 0x000fea0003800000 */
.L_x_9784:
[----:B------:R-:W-:-:S04]  /*4810*/  LOP3.LUT R5, R12, 0x80000000, R5, 0x48, !PT ;  /* 0x800000000c057812 */ /* 0x000fc800078e4805 */
[----:B------:R-:W-:Y:S01]  /*4820*/  LOP3.LUT R5, R5, 0x7f800000, RZ, 0xfc, !PT ;  /* 0x7f80000005057812 */ /* 0x000fe200078efcff */
[----:B------:R-:W-:Y:S06]  /*4830*/  BRA `(.L_x_9789) ;  /* 0x0000000000147947 */ /* 0x000fec0003800000 */
.L_x_9783:
[----:B------:R-:W-:Y:S01]  /*4840*/  LOP3.LUT R5, R12, 0x80000000, R5, 0x48, !PT ;  /* 0x800000000c057812 */ /* 0x000fe200078e4805 */
[----:B------:R-:W-:Y:S06]  /*4850*/  BRA `(.L_x_9789) ;  /* 0x00000000000c7947 */ /* 0x000fec0003800000 */
.L_x_9782:
[----:B------:R-:W0:Y:S01]  /*4860*/  MUFU.RSQ R5, -QNAN ;  /* 0xffc0000000057908 */ /* 0x000e220000001400 */
[----:B------:R-:W-:Y:S05]  /*4870*/  BRA `(.L_x_9789) ;  /* 0x0000000000047947 */ /* 0x000fea0003800000 */
.L_x_9781:
[----:B------:R-:W-:-:S07]  /*4880*/  FADD.FTZ R5, R5, R12 ;  /* 0x0000000c05057221 */ /* 0x000fce0000010000 */
.L_x_9789:
[----:B------:R-:W-:Y:S05]  /*4890*/  BSYNC.RECONVERGENT B1 ;  /* 0x0000000000017941 */ /* 0x000fea0003800200 */
.L_x_9779:
[----:B------:R-:W-:Y:S01]  /*48a0*/  HFMA2 R13, -RZ, RZ, 0, 0 ;  /* 0x00000000ff0d7431 */ /* 0x000fe200000001ff */
[----:B------:R-:W-:-:S04]  /*48b0*/  MOV R12, R14 ;  /* 0x0000000e000c7202 */ /* 0x000fc80000000f00 */
[----:B0-----:R-:W-:Y:S05]  /*48c0*/  RET.REL.NODEC R12 `(_ZN7oneflow4cuda7softmax15SoftmaxWarpImplI10SimpleLoadIffE11SimpleStoreIffEfLi1ELi19ELi32ELi1ELb1ELNS1_9AlgorithmE0EEEvT_T0_ll) ;  /* 0xffffffb40ccc7950 */ /* 0x001fea0003c3ffff */
.L_x_9790:
        /* <DEDUP_REMOVED lines=11> */
.L_x_15503:


//--------------------- .text._ZN7oneflow4cuda7softmax15SoftmaxWarpImplI10SimpleLoadIffE11SimpleStoreIffEfLi1ELi19ELi32ELi1ELb0ELNS1_9AlgorithmE0EEEvT_T0_ll --------------------------
	.section	.text._ZN7oneflow4cuda7softmax15SoftmaxWarpImplI10SimpleLoadIffE11SimpleStoreIffEfLi1ELi19ELi32ELi1ELb0ELNS1_9AlgorithmE0EEEvT_T0_ll,"ax",@progbits
	.align	128
        .global         _ZN7oneflow4cuda7softmax15SoftmaxWarpImplI10SimpleLoadIffE11SimpleStoreIffEfLi1ELi19ELi32ELi1ELb0ELNS1_9AlgorithmE0EEEvT_T0_ll
        .type           _ZN7oneflow4cuda7softmax15SoftmaxWarpImplI10SimpleLoadIffE11SimpleStoreIffEfLi1ELi19ELi32ELi1ELb0ELNS1_9AlgorithmE0EEEvT_T0_ll,@function
        .size           _ZN7oneflow4cuda7softmax15SoftmaxWarpImplI10SimpleLoadIffE11SimpleStoreIffEfLi1ELi19ELi32ELi1ELb0ELNS1_9AlgorithmE0EEEvT_T0_ll,(.L_x_15504 - _ZN7oneflow4cuda7softmax15SoftmaxWarpImplI10SimpleLoadIffE11SimpleStoreIffEfLi1ELi19ELi32ELi1ELb0ELNS1_9AlgorithmE0EEEvT_T0_ll)
        .other          _ZN7oneflow4cuda7softmax15SoftmaxWarpImplI10SimpleLoadIffE11SimpleStoreIffEfLi1ELi19ELi32ELi1ELb0ELNS1_9AlgorithmE0EEEvT_T0_ll,@"STO_CUDA_ENTRY STV_DEFAULT"
_ZN7oneflow4cuda7softmax15SoftmaxWarpImplI10SimpleLoadIffE11SimpleStoreIffEfLi1ELi19ELi32ELi1ELb0ELNS1_9AlgorithmE0EEEvT_T0_ll:
.text._ZN7oneflow4cuda7softmax15SoftmaxWarpImplI10SimpleLoadIffE11SimpleStoreIffEfLi1ELi19ELi32ELi1ELb0ELNS1_9AlgorithmE0EEEvT_T0_ll:
        /* <DEDUP_REMOVED lines=24> */
.L_x_9791:
        /* <DEDUP_REMOVED lines=13> */
.L_x_9831:
        /* <DEDUP_REMOVED lines=266> */
.L_x_9843:
        /* <DEDUP_REMOVED lines=11> */
[----:B01----:R-:W-:Y:S05]  /*13a0*/  CALL.REL.NOINC `($__internal_187_$__cuda_sm3x_div_rn_noftz_f32_slowpath) ;  /* 0x0000002000e87944 */ /* 0x003fea0003c00000 */
[----:B------:R-:W-:-:S07]  /*13b0*/  MOV R14, R6 ;  /* 0x00000006000e7202 */ /* 0x000fce0000000f00 */
.L_x_9794:
[----:B------:R-:W-:Y:S05]  /*13c0*/  BSYNC.RECONVERGENT B2 ;  /* 0x0000000000027941 */ /* 0x000fea0003800200 */
.L_x_9793:
        /* <DEDUP_REMOVED lines=11> */
[----:B01----:R-:W-:Y:S05]  /*1480*/  CALL.REL.NOINC `($__internal_187_$__cuda_sm3x_div_rn_noftz_f32_slowpath) ;  /* 0x0000002000b07944 */ /* 0x003fea0003c00000 */
[----:B------:R-:W-:-:S07]  /*1490*/  MOV R15, R6 ;  /* 0x00000006000f7202 */ /* 0x000fce0000000f00 */
.L_x_9796:
[----:B------:R-:W-:Y:S05]  /*14a0*/  BSYNC.RECONVERGENT B2 ;  /* 0x0000000000027941 */ /* 0x000fea0003800200 */
.L_x_9795:
        /* <DEDUP_REMOVED lines=13> */
.L_x_9798:
[----:B------:R-:W-:Y:S05]  /*1580*/  BSYNC.RECONVERGENT B2 ;  /* 0x0000000000027941 */ /* 0x000fea0003800200 */
.L_x_9797:
        /* <DEDUP_REMOVED lines=13> */
.L_x_9800:
[----:B------:R-:W-:Y:S05]  /*1660*/  BSYNC.RECONVERGENT B2 ;  /* 0x0000000000027941 */ /* 0x000fea0003800200 */
.L_x_9799:
        /* <DEDUP_REMOVED lines=13> */
.L_x_9802:
[----:B------:R-:W-:Y:S05]  /*1740*/  BSYNC.RECONVERGENT B2 ;  /* 0x0000000000027941 */ /* 0x000fea0003800200 */
.L_x_9801:
        /* <DEDUP_REMOVED lines=13> */
.L_x_9804:
[----:B------:R-:W-:Y:S05]  /*1820*/  BSYNC.RECONVERGENT B2 ;  /* 0x0000000000027941 */ /* 0x000fea0003800200 */
.L_x_9803:
        /* <DEDUP_REMOVED lines=13> */
.L_x_9806:
[----:B------:R-:W-:Y:S05]  /*1900*/  BSYNC.RECONVERGENT B2 ;  /* 0x0000000000027941 */ /* 0x000fea0003800200 */
.L_x_9805:
        /* <DEDUP_REMOVED lines=13> */
.L_x_9808:
[----:B------:R-:W-:Y:S05]  /*19e0*/  BSYNC.RECONVERGENT B2 ;  /* 0x0000000000027941 */ /* 0x000fea0003800200 */
.L_x_9807:
        /* <DEDUP_REMOVED lines=13> */
.L_x_9810:
[----:B------:R-:W-:Y:S05]  /*1ac0*/  BSYNC.RECONVERGENT B2 ;  /* 0x0000000000027941 */ /* 0x000fea0003800200 */
.L_x_9809:
[----:B------:R-:W2:Y:S01]  /*1ad0*/  MUFU.RCP R6, R11 ;  /* 0x0000000b00067308 */ /* 0x000ea20000001000 */
[----:B------:R-:W-:Y:S07]  /*1ae0*/  BSSY.RECONVERGENT B2, `(.L_x_9811) ;  /* 0x000000c000027945 */ /* 0x000fee0003800200 */
[----:B------:R-:W3:Y:S01]  /*1af0*/  FCHK P0, R10, R11 ;  /* 0x0000000b0a007302 */ /* 0x000ee20000000000 */
[----:B--2---:R-:W-:-:S04]  /*1b00*/  FFMA R9, -R11, R6, 1 ;  /* 0x3f8000000b097423 */ /* 0x004fc80000000106 */
[----:B------:R-:W-:-:S04]  /*1b10*/  FFMA R13, R6, R9, R6 ;  /* 0x00000009060d7223 */ /* 0x000fc80000000006 */
[----:B-1----:R-:W-:-:S04]  /*1b20*/  FFMA R34, R10, R13, RZ ;  /* 0x0000000d0a227223 */ /* 0x002fc800000000ff */
[----:B------:R-:W-:-:S04]  /*1b30*/  FFMA R9, -R11, R34, R10 ;  /* 0x000000220b097223 */ /* 0x000fc8000000010a */
[----:B------:R-:W-:Y:S01]  /*1b40*/  FFMA R34, R13, R9, R34 ;  /* 0x000000090d227223 */ /* 0x000fe20000000022 */
[----:B---3--:R-:W-:Y:S06]  /*1b50*/  @!P0 BRA `(.L_x_9812) ;  /* 0x0000000000108947 */ /* 0x008fec0003800000 */
[----:B------:R-:W-:Y:S02]  /*1b60*/  MOV R6, R10 ;  /* 0x0000000a00067202 */ /* 0x000fe40000000f00 */
[----:B------:R-:W-:-:S07]  /*1b70*/  MOV R25, 0x1b90 ;  /* 0x00001b9000197802 */ /* 0x000fce0000000f00 */
[----:B0-----:R-:W-:Y:S05]  /*1b80*/  CALL.REL.NOINC `($__internal_187_$__cuda_sm3x_div_rn_noftz_f32_slowpath) ;  /* 0x0000001800f07944 */ /* 0x001fea0003c00000 */
[----:B------:R-:W-:-:S07]  /*1b90*/  MOV R34, R6 ;  /* 0x0000000600227202 */ /* 0x000fce0000000f00 */
.L_x_9812:
[----:B------:R-:W-:Y:S05]  /*1ba0*/  BSYNC.RECONVERGENT B2 ;  /* 0x0000000000027941 */ /* 0x000fea0003800200 */
.L_x_9811:
        /* <DEDUP_REMOVED lines=11> */
[----:B0-----:R-:W-:Y:S05]  /*1c60*/  CALL.REL.NOINC `($__internal_187_$__cuda_sm3x_div_rn_noftz_f32_slowpath) ;  /* 0x0000001800b87944 */ /* 0x001fea0003c00000 */
[----:B------:R-:W-:-:S07]  /*1c70*/  MOV R9, R6 ;  /* 0x0000000600097202 */ /* 0x000fce0000000f00 */
.L_x_9814:
[----:B------:R-:W-:Y:S05]  /*1c80*/  BSYNC.RECONVERGENT B2 ;  /* 0x0000000000027941 */ /* 0x000fea0003800200 */
.L_x_9813:
        /* <DEDUP_REMOVED lines=13> */
.L_x_9816:
[----:B------:R-:W-:Y:S05]  /*1d60*/  BSYNC.RECONVERGENT B2 ;  /* 0x0000000000027941 */ /* 0x000fea0003800200 */
.L_x_9815:
        /* <DEDUP_REMOVED lines=13> */
.L_x_9818:
[----:B------:R-:W-:Y:S05]  /*1e40*/  BSYNC.RECONVERGENT B2 ;  /* 0x0000000000027941 */ /* 0x000fea0003800200 */
.L_x_9817:
        /* <DEDUP_REMOVED lines=13> */
.L_x_9820:
[----:B------:R-:W-:Y:S05]  /*1f20*/  BSYNC.RECONVERGENT B2 ;  /* 0x0000000000027941 */ /* 0x000fea0003800200 */
.L_x_9819:
        /* <DEDUP_REMOVED lines=13> */
.L_x_9822:
[----:B------:R-:W-:Y:S05]  /*2000*/  BSYNC.RECONVERGENT B2 ;  /* 0x0000000000027941 */ /* 0x000fea0003800200 */
.L_x_9821:
        /* <DEDUP_REMOVED lines=13> */
.L_x_9824:
[----:B------:R-:W-:Y:S05]  /*20e0*/  BSYNC.RECONVERGENT B2 ;  /* 0x0000000000027941 */ /* 0x000fea0003800200 */
.L_x_9823:
        /* <DEDUP_REMOVED lines=13> */
.L_x_9826:
[----:B------:R-:W-:Y:S05]  /*21c0*/  BSYNC.RECONVERGENT B2 ;  /* 0x0000000000027941 */ /* 0x000fea0003800200 */
.L_x_9825:
        /* <DEDUP_REMOVED lines=13> */
.L_x_9828:
[----:B------:R-:W-:Y:S05]  /*22a0*/  BSYNC.RECONVERGENT B2 ;  /* 0x0000000000027941 */ /* 0x000fea0003800200 */
.L_x_9827:
        /* <DEDUP_REMOVED lines=13> */
.L_x_9830:
[----:B------:R-:W-:Y:S05]  /*2380*/  BSYNC.RECONVERGENT B2 ;  /* 0x0000000000027941 */ /* 0x000fea0003800200 */
.L_x_9829:
        /* <DEDUP_REMOVED lines=59> */
.L_x_9792:
[----:B------:R-:W-:Y:S01]  /*2740*/  BSSY B0, `(.L_x_9832) ;  /* 0x0000007000007945 */ /* 0x000fe20003800000 */
[----:B------:R-:W-:Y:S02]  /*2750*/  MOV R12, 0x10 ;  /* 0x00000010000c7802 */ /* 0x000fe40000000f00 */
[----:B------:R-:W-:Y:S02]  /*2760*/  MOV R11, 0x1f ;  /* 0x0000001f000b7802 */ /* 0x000fe40000000f00 */
[----:B------:R-:W-:-:S07]  /*2770*/  MOV R15, 0xffffffff ;  /* 0xffffffff000f7802 */ /* 0x000fce0000000f00 */
[----:B0-----:R-:W-:Y:S05]  /*2780*/  WARPSYNC.COLLECTIVE R15, `(.L_x_9833) ;  /* 0x000000000f087348 */ /* 0x001fea0003c00000 */
[----:B------:R1:W2:Y:S02]  /*2790*/  SHFL.BFLY P6, R14, R13, R12, R11 ;  /* 0x0c00000c0d0e7389 */ /* 0x0002a400000c000b */
[----:B012---:R-:W-:Y:S05]  /*27a0*/  ENDCOLLECTIVE ;  /* 0x000000000000791b */ /* 0x007fea0003800000 */
.L_x_9833:
[----:B------:R-:W-:Y:S05]  /*27b0*/  BSYNC B0 ;  /* 0x0000000000007941 */ /* 0x000fea0003800000 */
.L_x_9832:
[----:B------:R-:W-:Y:S01]  /*27c0*/  HFMA2 R11, -RZ, RZ, 0, 1.847743988037109375e-06 ;  /* 0x0000001fff0b7431 */ /* 0x000fe200000001ff */
[----:B------:R-:W-:Y:S02]  /*27d0*/  FMNMX R13, R13, R14, !PT ;  /* 0x0000000e0d0d7209 */ /* 0x000fe40007800000 */
[----:B------:R-:W-:Y:S02]  /*27e0*/  MOV R12, 0x8 ;  /* 0x00000008000c7802 */ /* 0x000fe40000000f00 */
[----:B------:R-:W-:-:S07]  /*27f0*/  MOV R15, 0xffffffff ;  /* 0xffffffff000f7802 */ /* 0x000fce0000000f00 */
[----:B------:R-:W-:Y:S05]  /*2800*/  WARPSYNC.COLLECTIVE R15, `(.L_x_9834) ;  /* 0x000000000f087348 */ /* 0x000fea0003c00000 */
[----:B------:R0:W1:Y:S02]  /*2810*/  SHFL.BFLY P6, R14, R13, R12, R11 ;  /* 0x0c00000c0d0e7389 */ /* 0x00006400000c000b */
[----:B01----:R-:W-:Y:S05]  /*2820*/  ENDCOLLECTIVE ;  /* 0x000000000000791b */ /* 0x003fea0003800000 */
.L_x_9834:
[----:B------:R-:W-:Y:S01]  /*2830*/  HFMA2 R12, -RZ, RZ, 0, 2.384185791015625e-07 ;  /* 0x00000004ff0c7431 */ /* 0x000fe200000001ff */
[----:B------:R-:W-:-:S04]  /*2840*/  FMNMX R0, R13, R14, !PT ;  /* 0x0000000e0d007209 */ /* 0x000fc80007800000 */
[----:B------:R-:W-:-:S07]  /*2850*/  MOV R13, R0 ;  /* 0x00000000000d7202 */ /* 0x000fce0000000f00 */
[----:B------:R-:W-:Y:S05]  /*2860*/  WARPSYNC.COLLECTIVE R15, `(.L_x_9835) ;  /* 0x000000000f087348 */ /* 0x000fea0003c00000 */
[----:B------:R0:W1:Y:S02]  /*2870*/  SHFL.BFLY P6, R14, R13, R12, R11 ;  /* 0x0c00000c0d0e7389 */ /* 0x00006400000c000b */
[----:B01----:R-:W-:Y:S05]  /*2880*/  ENDCOLLECTIVE ;  /* 0x000000000000791b */ /* 0x003fea0003800000 */
.L_x_9835:
[----:B------:R-:W-:Y:S01]  /*2890*/  HFMA2 R12, -RZ, RZ, 0, 1.1920928955078125e-07 ;  /* 0x00000002ff0c7431 */ /* 0x000fe200000001ff */
[----:B------:R-:W-:-:S04]  /*28a0*/  FMNMX R2, R0, R14, !PT ;  /* 0x0000000e00027209 */ /* 0x000fc80007800000 */
[----:B------:R-:W-:-:S07]  /*28b0*/  MOV R13, R2 ;  /* 0x00000002000d7202 */ /* 0x000fce0000000f00 */
[----:B------:R-:W-:Y:S05]  /*28c0*/  WARPSYNC.COLLECTIVE R15, `(.L_x_9836) ;  /* 0x000000000f087348 */ /* 0x000fea0003c00000 */
[----:B------:R0:W1:Y:S02]  /*28d0*/  SHFL.BFLY P6, R14, R13, R12, R11 ;  /* 0x0c00000c0d0e7389 */ /* 0x00006400000c000b */
[----:B01----:R-:W-:Y:S05]  /*28e0*/  ENDCOLLECTIVE ;  /* 0x000000000000791b */ /* 0x003fea0003800000 */
.L_x_9836:
[----:B------:R-:W-:Y:S01]  /*28f0*/  HFMA2 R12, -RZ, RZ, 0, 5.9604644775390625e-08 ;  /* 0x00000001ff0c7431 */ /* 0x000fe200000001ff */
[----:B------:R-:W-:-:S04]  /*2900*/  FMNMX R3, R2, R14, !PT ;  /* 0x0000000e02037209 */ /* 0x000fc80007800000 */
[----:B------:R-:W-:-:S07]  /*2910*/  MOV R13, R3 ;  /* 0x00000003000d7202 */ /* 0x000fce0000000f00 */
[----:B------:R-:W-:Y:S05]  /*2920*/  WARPSYNC.COLLECTIVE R15, `(.L_x_9837) ;  /* 0x000000000f087348 */ /* 0x000fea0003c00000 */
[----:B------:R0:W1:Y:S02]  /*2930*/  SHFL.BFLY P6, R14, R13, R12, R11 ;  /* 0x0c00000c0d0e7389 */ /* 0x00006400000c000b */
[----:B01----:R-:W-:Y:S05]  /*2940*/  ENDCOLLECTIVE ;  /* 0x000000000000791b */ /* 0x003fea0003800000 */
.L_x_9837:
        /* <DEDUP_REMOVED lines=199> */
.L_x_9838:
[----:B------:R-:W-:Y:S02]  /*35c0*/  HFMA2 R12, -RZ, RZ, 0, 4.76837158203125e-07 ;  /* 0x00000008ff0c7431 */ /* 0x000fe400000001ff */
[----:B------:R-:W-:-:S05]  /*35d0*/  FADD R25, R13, R14 ;  /* 0x0000000e0d197221 */ /* 0x000fca0000000000 */
[----:B------:R-:W-:-:S07]  /*35e0*/  MOV R13, R25 ;  /* 0x00000019000d7202 */ /* 0x000fce0000000f00 */
[----:B------:R-:W-:Y:S05]  /*35f0*/  WARPSYNC.COLLECTIVE R15, `(.L_x_9839) ;  /* 0x000000000f087348 */ /* 0x000fea0003c00000 */
[----:B------:R0:W1:Y:S02]  /*3600*/  SHFL.BFLY P6, R14, R13, R12, R11 ;  /* 0x0c00000c0d0e7389 */ /* 0x00006400000c000b */
[----:B01----:R-:W-:Y:S05]  /*3610*/  ENDCOLLECTIVE ;  /* 0x000000000000791b */ /* 0x003fea0003800000 */
.L_x_9839:
[----:B------:R-:W-:Y:S02]  /*3620*/  HFMA2 R12, -RZ, RZ, 0, 2.384185791015625e-07 ;  /* 0x00000004ff0c7431 */ /* 0x000fe400000001ff */
[----:B------:R-:W-:-:S05]  /*3630*/  FADD R32, R25, R14 ;  /* 0x0000000e19207221 */ /* 0x000fca0000000000 */
[----:B------:R-:W-:-:S07]  /*3640*/  MOV R13, R32 ;  /* 0x00000020000d7202 */ /* 0x000fce0000000f00 */
[----:B------:R-:W-:Y:S05]  /*3650*/  WARPSYNC.COLLECTIVE R15, `(.L_x_9840) ;  /* 0x000000000f087348 */ /* 0x000fea0003c00000 */
[----:B------:R0:W1:Y:S02]  /*3660*/  SHFL.BFLY P6, R14, R13, R12, R11 ;  /* 0x0c00000c0d0e7389 */ /* 0x00006400000c000b */
[----:B01----:R-:W-:Y:S05]  /*3670*/  ENDCOLLECTIVE ;  /* 0x000000000000791b */ /* 0x003fea0003800000 */
.L_x_9840:
[----:B------:R-:W-:Y:S02]  /*3680*/  HFMA2 R12, -RZ, RZ, 0, 1.1920928955078125e-07 ;  /* 0x00000002ff0c7431 */ /* 0x000fe400000001ff */
[----:B------:R-:W-:-:S05]  /*3690*/  FADD R33, R32, R14 ;  /* 0x0000000e20217221 */ /* 0x000fca0000000000 */
[----:B------:R-:W-:-:S07]  /*36a0*/  MOV R13, R33 ;  /* 0x00000021000d7202 */ /* 0x000fce0000000f00 */
[----:B------:R-:W-:Y:S05]  /*36b0*/  WARPSYNC.COLLECTIVE R15, `(.L_x_9841) ;  /* 0x000000000f087348 */ /* 0x000fea0003c00000 */
[----:B------:R0:W1:Y:S02]  /*36c0*/  SHFL.BFLY P6, R14, R13, R12, R11 ;  /* 0x0c00000c0d0e7389 */ /* 0x00006400000c000b */
[----:B01----:R-:W-:Y:S05]  /*36d0*/  ENDCOLLECTIVE ;  /* 0x000000000000791b */ /* 0x003fea0003800000 */
.L_x_9841:
[----:B------:R-:W-:Y:S02]  /*36e0*/  HFMA2 R12, -RZ, RZ, 0, 5.9604644775390625e-08 ;  /* 0x00000001ff0c7431 */ /* 0x000fe400000001ff */
[----:B------:R-:W-:-:S05]  /*36f0*/  FADD R34, R33, R14 ;  /* 0x0000000e21227221 */ /* 0x000fca0000000000 */
[----:B------:R-:W-:-:S07]  /*3700*/  MOV R13, R34 ;  /* 0x00000022000d7202 */ /* 0x000fce0000000f00 */
[----:B------:R-:W-:Y:S05]  /*3710*/  WARPSYNC.COLLECTIVE R15, `(.L_x_9842) ;  /* 0x000000000f087348 */ /* 0x000fea0003c00000 */
[----:B------:R0:W1:Y:S02]  /*3720*/  SHFL.BFLY P6, R14, R13, R12, R11 ;  /* 0x0c00000c0d0e7389 */ /* 0x00006400000c000b */
[----:B01----:R-:W-:Y:S05]  /*3730*/  ENDCOLLECTIVE ;  /* 0x000000000000791b */ /* 0x003fea0003800000 */
.L_x_9842:
[----:B------:R-:W-:Y:S05]  /*3740*/  BRA `(.L_x_9843) ;  /* 0xffffffd800e87947 */ /* 0x000fea000383ffff */
        .weak           $__internal_187_$__cuda_sm3x_div_rn_noftz_f32_slowpath
        .type           $__internal_187_$__cuda_sm3x_div_rn_noftz_f32_slowpath,@function
        .size           $__internal_187_$__cuda_sm3x_div_rn_noftz_f32_slowpath,(.L_x_15504 - $__internal_187_$__cuda_sm3x_div_rn_noftz_f32_slowpath)
$__internal_187_$__cuda_sm3x_div_rn_noftz_f32_slowpath:
        /* <DEDUP_REMOVED lines=36> */
.L_x_9845:
        /* <DEDUP_REMOVED lines=51> */
.L_x_9852:
[----:B------:R-:W-:-:S04]  /*3cc0*/  LOP3.LUT R6, R6, 0x80000000, RZ, 0xc0, !PT ;  /* 0x8000000006067812 */ /* 0x000fc800078ec0ff */
[----:B------:R-:W-:Y:S01]  /*3cd0*/  LOP3.LUT R6, R6, 0x7f800000, RZ, 0xfc, !PT ;  /* 0x7f80000006067812 */ /* 0x000fe200078efcff */
[----:B------:R-:W-:Y:S06]  /*3ce0*/  BRA `(.L_x_9853) ;  /* 0x0000000000047947 */ /* 0x000fec0003800000 */
.L_x_9851:
[----:B------:R-:W-:-:S07]  /*3cf0*/  LEA R6, R13, R6, 0x17 ;  /* 0x000000060d067211 */ /* 0x000fce00078eb8ff */
.L_x_9853:
[----:B------:R-:W-:Y:S05]  /*3d00*/  BSYNC.RECONVERGENT B1 ;  /* 0x0000000000017941 */ /* 0x000fea0003800200 */
.L_x_9850:
[----:B------:R-:W-:Y:S05]  /*3d10*/  BRA `(.L_x_9854) ;  /* 0x0000000000207947 */ /* 0x000fea0003800000 */
.L_x_9849:
[----:B------:R-:W-:-:S04]  /*3d20*/  LOP3.LUT R6, R33, 0x80000000, R6, 0x48, !PT ;  /* 0x8000000021067812 */ /* 0x000fc800078e4806 */
[----:B------:R-:W-:Y:S01]  /*3d30*/  LOP3.LUT R6, R6, 0x7f800000, RZ, 0xfc, !PT ;  /* 0x7f80000006067812 */ /* 0x000fe200078efcff */
[----:B------:R-:W-:Y:S06]  /*3d40*/  BRA `(.L_x_9854) ;  /* 0x0000000000147947 */ /* 0x000fec0003800000 */
.L_x_9848:
[----:B------:R-:W-:Y:S01]  /*3d50*/  LOP3.LUT R6, R33, 0x80000000, R6, 0x48, !PT ;  /* 0x8000000021067812 */ /* 0x000fe200078e4806 */
[----:B------:R-:W-:Y:S06]  /*3d60*/  BRA `(.L_x_9854) ;  /* 0x00000000000c7947 */ /* 0x000fec0003800000 */
.L_x_9847:
[----:B------:R-:W0:Y:S01]  /*3d70*/  MUFU.RSQ R6, -QNAN ;  /* 0xffc0000000067908 */ /* 0x000e220000001400 */
[----:B------:R-:W-:Y:S05]  /*3d80*/  BRA `(.L_x_9854) ;  /* 0x0000000000047947 */ /* 0x000fea0003800000 */
.L_x_9846:
[----:B------:R-:W-:-:S07]  /*3d90*/  FADD.FTZ R6, R6, R11 ;  /* 0x0000000b06067221 */ /* 0x000fce0000010000 */
.L_x_9854:
[----:B------:R-:W-:Y:S05]  /*3da0*/  BSYNC.RECONVERGENT B0 ;  /* 0x0000000000007941 */ /* 0x000fea0003800200 */
.L_x_9844:
[----:B------:R-:W-:Y:S01]  /*3db0*/  HFMA2 R13, -RZ, RZ, 0, 0 ;  /* 0x00000000ff0d7431 */ /* 0x000fe200000001ff */
[----:B------:R-:W-:-:S04]  /*3dc0*/  MOV R12, R25 ;  /* 0x00000019000c7202 */ /* 0x000fc80000000f00 */
[----:B0-----:R-:W-:Y:S05]  /*3dd0*/  RET.REL.NODEC R12 `(_ZN7oneflow4cuda7softmax15SoftmaxWarpImplI10SimpleLoadIffE11SimpleStoreIffEfLi1ELi19ELi32ELi1ELb0ELNS1_9AlgorithmE0EEEvT_T0_ll) ;  /* 0xffffffc00c887950 */ /* 0x001fea0003c3ffff */
.L_x_9855:
        /* <DEDUP_REMOVED lines=10> */
.L_x_15504:


//--------------------- .text._ZN7oneflow4cuda7softmax15SoftmaxWarpImplI10SimpleLoadIffE11SimpleStoreIffEfLi1ELi18ELi32ELi1ELb1ELNS1_9AlgorithmE0EEEvT_T0_ll --------------------------
	.section	.text._ZN7oneflow4cuda7softmax15SoftmaxWarpImplI10SimpleLoadIffE11SimpleStoreIffEfLi1ELi18ELi32ELi1ELb1ELNS1_9AlgorithmE0EEEvT_T0_ll,"ax",@progbits
	.align	128
        .global         _ZN7oneflow4cuda7softmax15SoftmaxWarpImplI10SimpleLoadIffE11SimpleStoreIffEfLi1ELi18ELi32ELi1ELb1ELNS1_9AlgorithmE0EEEvT_T0_ll
        .type           _ZN7oneflow4cuda7softmax15SoftmaxWarpImplI10SimpleLoadIffE11SimpleStoreIffEfLi1ELi18ELi32ELi1ELb1ELNS1_9AlgorithmE0EEEvT_T0_ll,@function
        .size           _ZN7oneflow4cuda7softmax15SoftmaxWarpImplI10SimpleLoadIffE11SimpleStoreIffEfLi1ELi18ELi32ELi1ELb1ELNS1_9AlgorithmE0EEEvT_T0_ll,(.L_x_15505 - _ZN7oneflow4cuda7softmax15SoftmaxWarpImplI10SimpleLoadIffE11SimpleStoreIffEfLi1ELi18ELi32ELi1ELb1ELNS1_9AlgorithmE0EEEvT_T0_ll)
        .other          _ZN7oneflow4cuda7softmax15SoftmaxWarpImplI10SimpleLoadIffE11SimpleStoreIffEfLi1ELi18ELi32ELi1ELb1ELNS1_9AlgorithmE0EEEvT_T0_ll,@"STO_CUDA_ENTRY STV_DEFAULT"
_ZN7oneflow4cuda7softmax15SoftmaxWarpImplI10SimpleLoadIffE11SimpleStoreIffEfLi1ELi18ELi32ELi1ELb1ELNS1_9AlgorithmE0EEEvT_T0_ll:
.text._ZN7oneflow4cuda7softmax15SoftmaxWarpImplI10SimpleLoadIffE11SimpleStoreIffEfLi1ELi18ELi32ELi1ELb1ELNS1_9AlgorithmE0EEEvT_T0_ll:
        /* <DEDUP_REMOVED lines=25> */
.L_x_9856:
        /* <DEDUP_REMOVED lines=31> */
.L_x_9895:
        /* <DEDUP_REMOVED lines=17> */
[----:B------:R-:W-:Y:S02]  /*0490*/  ISETP.GE.U32.AND P6, PT, R43, UR44, PT ;  /* 0x0000002c2b007c0c */ /* 0x000fe4000bfc6070 */
[----:B------:R-:W-:Y:S02]  /*04a0*/  ISETP.GE.AND.EX P3, PT, RZ, UR45, PT, P3 ;  /* 0x0000002dff007c0c */ /* 0x000fe4000bf66330 */
[----:B------:R-:W-:Y:S02]  /*04b0*/  IADD3 R3, PT, PT, R5, R3, RZ ;  /* 0x0000000305037210 */ /* 0x000fe40007ffe0ff */
[----:B------:R-:W-:Y:S02]  /*04c0*/  LEA R2, P5, R4, UR40, 0x2 ;  /* 0x0000002804027c11 */ /* 0x000fe4000f8a10ff */
[----:B------:R-:W-:Y:S02]  /*04d0*/  @!P2 R2UR UR6, R24 ;  /* 0x000000001806a2ca */ /* 0x000fe400000e0000 */
[----:B------:R-:W-:-:S02]  /*04e0*/  @!P2 R2UR UR7, R25 ;  /* 0x000000001907a2ca */ /* 0x000fc400000e0000 */
[----:B------:R-:W-:Y:S02]  /*04f0*/  MOV R7, 0xff800000 ;  /* 0xff80000000077802 */ /* 0x000fe40000000f00 */
[----:B------:R-:W-:Y:S02]  /*0500*/  ISETP.GE.AND.EX P6, PT, RZ, UR45, PT, P6 ;  /* 0x0000002dff007c0c */ /* 0x000fe4000bfc6360 */
[----:B------:R-:W-:Y:S02]  /*0510*/  LEA.HI.X R3, R4, UR41, R3, 0x2, P5 ;  /* 0x0000002904037c11 */ /* 0x000fe4000a8f1403 */
[C---:B------:R-:W-:Y:S02]  /*0520*/  @!P1 R2UR UR8, R24.reuse ;  /* 0x00000000180892ca */ /* 0x040fe400000e0000 */
[----:B------:R-:W-:Y:S01]  /*0530*/  @!P1 R2UR UR9, R25 ;  /* 0x00000000190992ca */ /* 0x000fe200000e0000 */
[----:B------:R-:W2:Y:S01]  /*0540*/  @!P0 LDG.E R7, desc[UR4][R2.64] ;  /* 0x0000000402078981 */ /* 0x000ea2000c1e1900 */
[----:B------:R-:W-:-:S02]  /*0550*/  @!P4 R2UR UR10, R24 ;  /* 0x00000000180ac2ca */ /* 0x000fc400000e0000 */
[C---:B------:R-:W-:Y:S01]  /*0560*/  @!P4 R2UR UR11, R25.reuse ;  /* 0x00000000190bc2ca */ /* 0x040fe200000e0000 */
[----:B------:R-:W3:Y:S01]  /*0570*/  @!P2 LDG.E R26, desc[UR6][R2.64+0x80] ;  /* 0x00008006021aa981 */ /* 0x000ee2000c1e1900 */
        /* <DEDUP_REMOVED lines=62> */
[----:B------:R-:W-:Y:S01]  /*0960*/  MOV R17, 0xff800000 ;  /* 0xff80000000117802 */ /* 0x000fe20000000f00 */
[----:B------:R-:W-:-:S08]  /*0970*/  IMAD.MOV.U32 R16, RZ, RZ, -0x800000 ;  /* 0xff800000ff107424 */ /* 0x000fd000078e00ff */
        /* <DEDUP_REMOVED lines=77> */
[----:B------:R-:W-:Y:S01]  /*0e50*/  FFMA R4, R63, 1.4426950216293334961, -R4 ;  /* 0x3fb8aa3b3f047823 */ /* 0x000fe20000000804 */
[-C--:B------:R-:W-:Y:S01]  /*0e60*/  FFMA.SAT R14, R59, R12.reuse, 0.5 ;  /* 0x3f0000003b0e7423 */ /* 0x080fe2000000200c */
[-C--:B------:R-:W-:Y:S01]  /*0e70*/  FFMA.SAT R10, R57, R12.reuse, 0.5 ;  /* 0x3f000000390a7423 */ /* 0x080fe2000000200c */
[----:B------:R-:W-:Y:S01]  /*0e80*/  FFMA R6, R65, 1.4426950216293334961, -R6 ;  /* 0x3fb8aa3b41067823 */ /* 0x000fe20000000806 */
[----:B------:R-:W-:Y:S01]  /*0e90*/  FFMA R63, R63, 1.925963033500011079e-08, R4 ;  /* 0x32a570603f3f7823 */ /* 0x000fe20000000004 */
[-C--:B------:R-:W-:Y:S01]  /*0ea0*/  FFMA.SAT R4, R61, R12.reuse, 0.5 ;  /* 0x3f0000003d047423 */ /* 0x080fe2000000200c */
[-C--:B------:R-:W-:Y:S01]  /*0eb0*/  FFMA.RM R14, R14, R11.reuse, 12582913 ;  /* 0x4b4000010e0e7423 */ /* 0x080fe2000000400b */
[----:B------:R-:W-:Y:S01]  /*0ec0*/  FFMA R16, R65, 1.925963033500011079e-08, R6 ;  /* 0x32a5706041107823 */ /* 0x000fe20000000006 */
[-C--:B------:R-:W-:Y:S01]  /*0ed0*/  FFMA.RM R10, R10, R11.reuse, 12582913 ;  /* 0x4b4000010a0a7423 */ /* 0x080fe2000000400b */
[-C--:B------:R-:W-:Y:S01]  /*0ee0*/  FFMA.RM R4, R4, R11.reuse, 12582913 ;  /* 0x4b40000104047423 */ /* 0x080fe2000000400b */
[----:B------:R-:W-:Y:S01]  /*0ef0*/  FADD R6, R14, -12583039 ;  /* 0xcb40007f0e067421 */ /* 0x000fe20000000000 */
[-C--:B------:R-:W-:Y:S01]  /*0f00*/  FFMA.SAT R18, R7, R12.reuse, 0.5 ;  /* 0x3f00000007127423 */ /* 0x080fe2000000200c */
[----:B------:R-:W0:Y:S01]  /*0f10*/  MUFU.EX2 R63, R63 ;  /* 0x0000003f003f7308 */ /* 0x000e220000000800 */
[----:B------:R-:W-:Y:S01]  /*0f20*/  FADD R8, R4, -12583039 ;  /* 0xcb40007f04087421 */ /* 0x000fe20000000000 */
[----:B------:R-:W-:Y:S01]  /*0f30*/  FFMA R6, R59, 1.4426950216293334961, -R6 ;  /* 0x3fb8aa3b3b067823 */ /* 0x000fe20000000806 */
[----:B------:R-:W-:Y:S01]  /*0f40*/  SHF.L.U32 R2, R2, 0x17, RZ ;  /* 0x0000001702027819 */ /* 0x000fe200000006ff */
[----:B------:R-:W-:Y:S01]  /*0f50*/  FFMA.SAT R54, R49, R12, 0.5 ;  /* 0x3f00000031367423 */ /* 0x000fe2000000200c */
[----:B------:R-:W-:Y:S01]  /*0f60*/  FFMA R8, R61, 1.4426950216293334961, -R8 ;  /* 0x3fb8aa3b3d087823 */ /* 0x000fe20000000808 */
[----:B------:R-:W-:Y:S01]  /*0f70*/  FFMA R20, R59, 1.925963033500011079e-08, R6 ;  /* 0x32a570603b147823 */ /* 0x000fe20000000006 */
[----:B------:R-:W-:Y:S01]  /*0f80*/  FADD R6, R10, -12583039 ;  /* 0xcb40007f0a067421 */ /* 0x000fe20000000000 */
[----:B------:R-:W1:Y:S01]  /*0f90*/  MUFU.EX2 R59, R16 ;  /* 0x00000010003b7308 */ /* 0x000e620000000800 */
[----:B------:R-:W-:Y:S01]  /*0fa0*/  FFMA R61, R61, 1.925963033500011079e-08, R8 ;  /* 0x32a570603d3d7823 */ /* 0x000fe20000000008 */
[----:B------:R-:W-:Y:S01]  /*0fb0*/  SHF.L.U32 R0, R0, 0x17, RZ ;  /* 0x0000001700007819 */ /* 0x000fe200000006ff */
[----:B------:R-:W-:Y:S01]  /*0fc0*/  FFMA R8, R57, 1.4426950216293334961, -R6 ;  /* 0x3fb8aa3b39087823 */ /* 0x000fe20000000806 */
[----:B------:R-:W-:-:S03]  /*0fd0*/  FFMA.RM R6, R18, R11, 12582913 ;  /* 0x4b40000112067423 */ /* 0x000fc6000000400b */
[----:B------:R-:W-:Y:S01]  /*0fe0*/  FFMA R57, R57, 1.925963033500011079e-08, R8 ;  /* 0x32a5706039397823 */ /* 0x000fe20000000008 */
[----:B------:R-:W-:-:S04]  /*0ff0*/  FADD R8, R6, -12583039 ;  /* 0xcb40007f06087421 */ /* 0x000fc80000000000 */
[C---:B------:R-:W-:Y:S01]  /*1000*/  FFMA R8, R7.reuse, 1.4426950216293334961, -R8 ;  /* 0x3fb8aa3b07087823 */ /* 0x040fe20000000808 */
[----:B------:R-:W-:Y:S03]  /*1010*/  MUFU.EX2 R57, R57 ;  /* 0x0000003900397308 */ /* 0x000fe60000000800 */
[----:B------:R-:W-:Y:S01]  /*1020*/  FFMA R18, R7, 1.925963033500011079e-08, R8 ;  /* 0x32a5706007127823 */ /* 0x000fe20000000008 */
[----:B------:R-:W-:Y:S01]  /*1030*/  FFMA.SAT R8, R55, R12, 0.5 ;  /* 0x3f00000037087423 */ /* 0x000fe2000000200c */
[----:B0-----:R-:W-:-:S03]  /*1040*/  FMUL R7, R2, R63 ;  /* 0x0000003f02077220 */ /* 0x001fc60000400000 */
[----:B------:R-:W-:Y:S01]  /*1050*/  FFMA.RM R8, R8, R11, 12582913 ;  /* 0x4b40000108087423 */ /* 0x000fe2000000400b */
[----:B------:R0:W2:Y:S03]  /*1060*/  MUFU.EX2 R63, R20 ;  /* 0x00000014003f7308 */ /* 0x0000a60000000800 */
[----:B------:R-:W-:-:S04]  /*1070*/  FADD R2, R8, -12583039 ;  /* 0xcb40007f08027421 */ /* 0x000fc80000000000 */
[C---:B------:R-:W-:Y:S01]  /*1080*/  FFMA R2, R55.reuse, 1.4426950216293334961, -R2 ;  /* 0x3fb8aa3b37027823 */ /* 0x040fe20000000802 */
[----:B------:R-:W-:Y:S03]  /*1090*/  MUFU.EX2 R18, R18 ;  /* 0x0000001200127308 */ /* 0x000fe60000000800 */
[----:B------:R-:W-:Y:S01]  /*10a0*/  FFMA R55, R55, 1.925963033500011079e-08, R2 ;  /* 0x32a5706037377823 */ /* 0x000fe20000000002 */
[----:B------:R-:W-:-:S04]  /*10b0*/  FFMA.SAT R2, R53, R12, 0.5 ;  /* 0x3f00000035027423 */ /* 0x000fc8000000200c */
[----:B------:R-:W-:Y:S01]  /*10c0*/  FFMA.RM R9, R2, R11, 12582913 ;  /* 0x4b40000102097423 */ /* 0x000fe2000000400b */
[----:B-1----:R-:W-:Y:S01]  /*10d0*/  FMUL R2, R0, R59 ;  /* 0x0000003b00027220 */ /* 0x002fe20000400000 */
[----:B------:R-:W-:Y:S01]  /*10e0*/  SHF.L.U32 R0, R14, 0x17, RZ ;  /* 0x000000170e007819 */ /* 0x000fe200000006ff */
[-C--:B------:R-:W-:Y:S01]  /*10f0*/  FFMA.SAT R14, R3, R12.reuse, 0.5 ;  /* 0x3f000000030e7423 */ /* 0x080fe2000000200c */
[----:B------:R-:W-:Y:S01]  /*1100*/  FADD R22, R9, -12583039 ;  /* 0xcb40007f09167421 */ /* 0x000fe20000000000 */
[----:B------:R-:W-:Y:S02]  /*1110*/  MUFU.EX2 R55, R55 ;  /* 0x0000003700377308 */ /* 0x000fe40000000800 */
[----:B0-----:R-:W-:Y:S01]  /*1120*/  FFMA.RM R20, R14, R11, 12582913 ;  /* 0x4b4000010e147423 */ /* 0x001fe2000000400b */
[C---:B------:R-:W-:Y:S01]  /*1130*/  FFMA R22, R53.reuse, 1.4426950216293334961, -R22 ;  /* 0x3fb8aa3b35167823 */ /* 0x040fe20000000816 */
[----:B--2---:R-:W-:Y:S02]  /*1140*/  FMUL R0, R0, R63 ;  /* 0x0000003f00007220 */ /* 0x004fe40000400000 */
[----:B------:R-:W-:Y:S01]  /*1150*/  FADD R16, R20, -12583039 ;  /* 0xcb40007f14107421 */ /* 0x000fe20000000000 */
[----:B------:R-:W-:Y:S01]  /*1160*/  FFMA R53, R53, 1.925963033500011079e-08, R22 ;  /* 0x32a5706035357823 */ /* 0x000fe20000000016 */
[----:B------:R-:W0:Y:S01]  /*1170*/  MUFU.EX2 R14, R61 ;  /* 0x0000003d000e7308 */ /* 0x000e220000000800 */
[----:B------:R-:W-:Y:S01]  /*1180*/  FFMA.SAT R22, R51, R12, 0.5 ;  /* 0x3f00000033167423 */ /* 0x000fe2000000200c */
[----:B------:R-:W-:-:S03]  /*1190*/  FFMA R16, R3, 1.4426950216293334961, -R16 ;  /* 0x3fb8aa3b03107823 */ /* 0x000fc60000000810 */
[-C--:B------:R-:W-:Y:S01]  /*11a0*/  FFMA.RM R22, R22, R11.reuse, 12582913 ;  /* 0x4b40000116167423 */ /* 0x080fe2000000400b */
[----:B------:R-:W-:Y:S01]  /*11b0*/  FFMA R48, R3, 1.925963033500011079e-08, R16 ;  /* 0x32a5706003307823 */ /* 0x000fe20000000010 */
[----:B------:R-:W-:Y:S01]  /*11c0*/  SHF.L.U32 R3, R4, 0x17, RZ ;  /* 0x0000001704037819 */ /* 0x000fe200000006ff */
[----:B------:R-:W-:Y:S01]  /*11d0*/  FFMA.SAT R16, R21, R12, 0.5 ;  /* 0x3f00000015107423 */ /* 0x000fe2000000200c */
[----:B------:R-:W-:Y:S01]  /*11e0*/  SHF.L.U32 R4, R10, 0x17, RZ ;  /* 0x000000170a047819 */ /* 0x000fe200000006ff */
[----:B------:R-:W1:Y:S02]  /*11f0*/  MUFU.EX2 R53, R53 ;  /* 0x0000003500357308 */ /* 0x000e640000000800 */
[----:B------:R-:W-:Y:S02]  /*1200*/  FFMA.RM R16, R16, R11, 12582913 ;  /* 0x4b40000110107423 */ /* 0x000fe4000000400b */
[----:B------:R-:W-:Y:S01]  /*1210*/  FMUL R4, R4, R57 ;  /* 0x0000003904047220 */ /* 0x000fe20000400000 */
[----:B0-----:R-:W-:Y:S01]  /*1220*/  FMUL R3, R3, R14 ;  /* 0x0000000e03037220 */ /* 0x001fe20000400000 */
[----:B------:R-:W-:-:S02]  /*1230*/  FADD R14, R22, -12583039 ;  /* 0xcb40007f160e7421 */ /* 0x000fc40000000000 */
[----:B------:R-:W0:Y:S02]  /*1240*/  MUFU.EX2 R48, R48 ;  /* 0x0000003000307308 */ /* 0x000e240000000800 */
        /* <DEDUP_REMOVED lines=8> */
[----:B------:R-:W-:Y:S01]  /*12d0*/  SHF.L.U32 R5, R6, 0x17, RZ ;  /* 0x0000001706057819 */ /* 0x000fe200000006ff */
[----:B------:R-:W-:Y:S01]  /*12e0*/  FADD R10, R16, -12583039 ;  /* 0xcb40007f100a7421 */ /* 0x000fe20000000000 */
[----:B------:R-:W-:Y:S02]  /*12f0*/  SHF.L.U32 R6, R8, 0x17, RZ ;  /* 0x0000001708067819 */ /* 0x000fe400000006ff */
[----:B------:R-:W-:Y:S01]  /*1300*/  SHF.L.U32 R16, R16, 0x17, RZ ;  /* 0x0000001710107819 */ /* 0x000fe200000006ff */
[----:B------:R-:W-:Y:S01]  /*1310*/  FMUL R5, R5, R18 ;  /* 0x0000001205057220 */ /* 0x000fe20000400000 */
[-C--:B------:R-:W-:Y:S01]  /*1320*/  FFMA.SAT R18, R19, R12.reuse, 0.5 ;  /* 0x3f00000013127423 */ /* 0x080fe2000000200c */
[C---:B------:R-:W-:Y:S01]  /*1330*/  FFMA R10, R21.reuse, 1.4426950216293334961, -R10 ;  /* 0x3fb8aa3b150a7823 */ /* 0x040fe2000000080a */
[----:B------:R-:W-:Y:S02]  /*1340*/  FMUL R6, R6, R55 ;  /* 0x0000003706067220 */ /* 0x000fe40000400000 */
[----:B------:R-:W-:Y:S01]  /*1350*/  FFMA.RM R18, R18, R11, 12582913 ;  /* 0x4b40000112127423 */ /* 0x000fe2000000400b */
[----:B------:R-:W-:Y:S01]  /*1360*/  FFMA R21, R21, 1.925963033500011079e-08, R10 ;  /* 0x32a5706015157823 */ /* 0x000fe2000000000a */
[----:B------:R-:W-:-:S02]  /*1370*/  FFMA.SAT R10, R13, R12, 0.5 ;  /* 0x3f0000000d0a7423 */ /* 0x000fc4000000200c */
[C---:B------:R-:W-:Y:S01]  /*1380*/  FADD R8, R18.reuse, -12583039 ;  /* 0xcb40007f12087421 */ /* 0x040fe20000000000 */
[----:B------:R-:W-:Y:S02]  /*1390*/  SHF.L.U32 R18, R18, 0x17, RZ ;  /* 0x0000001712127819 */ /* 0x000fe400000006ff */
[----:B------:R-:W-:Y:S01]  /*13a0*/  MUFU.EX2 R21, R21 ;  /* 0x0000001500157308 */ /* 0x000fe20000000800 */
[----:B------:R-:W-:-:S04]  /*13b0*/  FFMA R8, R19, 1.4426950216293334961, -R8 ;  /* 0x3fb8aa3b13087823 */ /* 0x000fc80000000808 */
[----:B------:R-:W-:Y:S01]  /*13c0*/  FFMA R50, R19, 1.925963033500011079e-08, R8 ;  /* 0x32a5706013327823 */ /* 0x000fe20000000008 */
[----:B------:R-:W-:Y:S01]  /*13d0*/  FFMA.RM R19, R10, R11, 12582913 ;  /* 0x4b4000010a137423 */ /* 0x000fe2000000400b */
[----:B------:R-:W-:Y:S02]  /*13e0*/  SHF.L.U32 R8, R9, 0x17, RZ ;  /* 0x0000001709087819 */ /* 0x000fe400000006ff */
[----:B------:R-:W-:Y:S01]  /*13f0*/  SHF.L.U32 R9, R20, 0x17, RZ ;  /* 0x0000001714097819 */ /* 0x000fe200000006ff */
[----:B------:R-:W-:Y:S02]  /*1400*/  FADD R10, R19, -12583039 ;  /* 0xcb40007f130a7421 */ /* 0x000fe40000000000 */
[----:B-1----:R-:W-:Y:S02]  /*1410*/  FMUL R8, R8, R53 ;  /* 0x0000003508087220 */ /* 0x002fe40000400000 */
[----:B------:R-:W-:Y:S01]  /*1420*/  FFMA R10, R13, 1.4426950216293334961, -R10 ;  /* 0x3fb8aa3b0d0a7823 */ /* 0x000fe2000000080a */
[----:B0-----:R-:W-:Y:S01]  /*1430*/  FMUL R9, R9, R48 ;  /* 0x0000003009097220 */ /* 0x001fe20000400000 */
[-C--:B------:R-:W-:Y:S01]  /*1440*/  FFMA.SAT R48, R15, R12.reuse, 0.5 ;  /* 0x3f0000000f307423 */ /* 0x080fe2000000200c */
[----:B------:R-:W-:Y:S01]  /*1450*/  MUFU.EX2 R53, R50 ;  /* 0x0000003200357308 */ /* 0x000fe20000000800 */
[----:B------:R-:W-:Y:S01]  /*1460*/  FFMA R52, R13, 1.925963033500011079e-08, R10 ;  /* 0x32a570600d347823 */ /* 0x000fe2000000000a */
[----:B------:R-:W-:-:S04]  /*1470*/  FFMA.SAT R10, R17, R12, 0.5 ;  /* 0x3f000000110a7423 */ /* 0x000fc8000000200c */
[----:B------:R-:W-:Y:S02]  /*1480*/  FFMA.RM R13, R10, R11, 12582913 ;  /* 0x4b4000010a0d7423 */ /* 0x000fe4000000400b */
[----:B------:R-:W-:Y:S02]  /*1490*/  MUFU.EX2 R55, R52 ;  /* 0x0000003400377308 */ /* 0x000fe40000000800 */
[----:B------:R-:W-:-:S04]  /*14a0*/  FADD R10, R13, -12583039 ;  /* 0xcb40007f0d0a7421 */ /* 0x000fc80000000000 */
        /* <DEDUP_REMOVED lines=8> */
[----:B------:R-:W0:Y:S03]  /*1530*/  MUFU.EX2 R51, R26 ;  /* 0x0000001a00337308 */ /* 0x000e260000000800 */
        /* <DEDUP_REMOVED lines=8> */
[----:B------:R-:W1:Y:S02]  /*15c0*/  MUFU.EX2 R48, R48 ;  /* 0x0000003000307308 */ /* 0x000e640000000800 */
[----:B------:R-:W-:Y:S01]  /*15d0*/  FFMA R15, R23, 1.925963033500011079e-08, R22 ;  /* 0x32a57060170f7823 */ /* 0x000fe20000000016 */
[C---:B------:R-:W-:Y:S01]  /*15e0*/  FADD R22, R11.reuse, -12583039 ;  /* 0xcb40007f0b167421 */ /* 0x040fe20000000000 */
[----:B------:R-:W-:Y:S01]  /*15f0*/  FADD R23, RZ, R7 ;  /* 0x00000007ff177221 */ /* 0x000fe20000000000 */
[----:B------:R-:W-:Y:S02]  /*1600*/  SHF.L.U32 R11, R11, 0x17, RZ ;  /* 0x000000170b0b7819 */ /* 0x000fe400000006ff */
[----:B------:R-:W-:Y:S01]  /*1610*/  FFMA R22, R49, 1.4426950216293334961, -R22 ;  /* 0x3fb8aa3b31167823 */ /* 0x000fe20000000816 */
[----:B------:R-:W-:Y:S01]  /*1620*/  FADD R23, R23, R2 ;  /* 0x0000000217177221 */ /* 0x000fe20000000000 */
[----:B------:R-:W2:Y:S02]  /*1630*/  MUFU.EX2 R15, R15 ;  /* 0x0000000f000f7308 */ /* 0x000ea40000000800 */
[----:B------:R-:W-:Y:S01]  /*1640*/  FFMA R49, R49, 1.925963033500011079e-08, R22 ;  /* 0x32a5706031317823 */ /* 0x000fe20000000016 */
[----:B------:R-:W-:-:S04]  /*1650*/  FADD R22, R23, R0 ;  /* 0x0000000017167221 */ /* 0x000fc80000000000 */
[----:B------:R-:W-:Y:S01]  /*1660*/  FADD R23, R22, R3 ;  /* 0x0000000316177221 */ /* 0x000fe20000000000 */
[----:B------:R-:W-:-:S03]  /*1670*/  IMAD.SHL.U32 R22, R14, 0x800000, RZ ;  /* 0x008000000e167824 */ /* 0x000fc600078e00ff */
[----:B------:R-:W-:Y:S01]  /*1680*/  FADD R14, R23, R4 ;  /* 0x00000004170e7221 */ /* 0x000fe20000000000 */
[----:B0-----:R-:W-:Y:S01]  /*1690*/  FMUL R23, R22, R51 ;  /* 0x0000003316177220 */ /* 0x001fe20000400000 */
[----:B------:R-:W-:Y:S01]  /*16a0*/  FMUL R22, R16, R21 ;  /* 0x0000001510167220 */ /* 0x000fe20000400000 */
[----:B------:R-:W-:Y:S01]  /*16b0*/  SHF.L.U32 R16, R19, 0x17, RZ ;  /* 0x0000001713107819 */ /* 0x000fe200000006ff */
[----:B------:R-:W-:Y:S01]  /*16c0*/  FADD R51, R14, R5 ;  /* 0x000000050e337221 */ /* 0x000fe20000000000 */
[----:B------:R-:W-:Y:S01]  /*16d0*/  FMUL R21, R18, R53 ;  /* 0x0000003512157220 */ /* 0x000fe20000400000 */
[----:B-1----:R-:W-:Y:S01]  /*16e0*/  FMUL R18, R17, R48 ;  /* 0x0000003011127220 */ /* 0x002fe20000400000 */
[----:B--2---:R-:W-:Y:S01]  /*16f0*/  FMUL R17, R12, R15 ;  /* 0x0000000f0c117220 */ /* 0x004fe20000400000 */
        /* <DEDUP_REMOVED lines=8> */
[----:B------:R-:W-:Y:S01]  /*1780*/  SHF.L.U32 R19, R13, 0x17, RZ ;  /* 0x000000170d137819 */ /* 0x000fe200000006ff */
[----:B0-----:R-:W-:Y:S02]  /*1790*/  FMUL R16, R11, R16 ;  /* 0x000000100b107220 */ /* 0x001fe40000400000 */
        /* <DEDUP_REMOVED lines=16> */
.L_x_9907:
        /* <DEDUP_REMOVED lines=12> */
[----:B0-----:R-:W-:Y:S05]  /*1960*/  CALL.REL.NOINC `($__internal_188_$__cuda_sm3x_div_rn_noftz_f32_slowpath) ;  /* 0x0000002400787944 */ /* 0x001fea0003c00000 */
[----:B------:R-:W-:-:S07]  /*1970*/  MOV R11, R7 ;  /* 0x00000007000b7202 */ /* 0x000fce0000000f00 */
.L_x_9860:
[----:B------:R-:W-:Y:S05]  /*1980*/  BSYNC.RECONVERGENT B3 ;  /* 0x0000000000037941 */ /* 0x000fea0003800200 */
.L_x_9859:
        /* <DEDUP_REMOVED lines=12> */
[----:B0-----:R-:W-:Y:S05]  /*1a50*/  CALL.REL.NOINC `($__internal_188_$__cuda_sm3x_div_rn_noftz_f32_slowpath) ;  /* 0x00000024003c7944 */ /* 0x001fea0003c00000 */
[----:B------:R-:W-:-:S07]  /*1a60*/  MOV R15, R7 ;  /* 0x00000007000f7202 */ /* 0x000fce0000000f00 */
.L_x_9862:
[----:B------:R-:W-:Y:S05]  /*1a70*/  BSYNC.RECONVERGENT B3 ;  /* 0x0000000000037941 */ /* 0x000fea0003800200 */
.L_x_9861:
        /* <DEDUP_REMOVED lines=13> */
[----:B------:R-:W-:-:S07]  /*1b50*/  IMAD.MOV.U32 R49, RZ, RZ, R7 ;  /* 0x000000ffff317224 */ /* 0x000fce00078e0007 */
.L_x_9864:
[----:B------:R-:W-:Y:S05]  /*1b60*/  BSYNC.RECONVERGENT B3 ;  /* 0x0000000000037941 */ /* 0x000fea0003800200 */
.L_x_9863:
        /* <DEDUP_REMOVED lines=14> */
.L_x_9866:
[----:B------:R-:W-:Y:S05]  /*1c50*/  BSYNC.RECONVERGENT B3 ;  /* 0x0000000000037941 */ /* 0x000fea0003800200 */
.L_x_9865:
        /* <DEDUP_REMOVED lines=14> */
.L_x_9868:
[----:B------:R-:W-:Y:S05]  /*1d40*/  BSYNC.RECONVERGENT B3 ;  /* 0x0000000000037941 */ /* 0x000fea0003800200 */
.L_x_9867:
        /* <DEDUP_REMOVED lines=14> */
.L_x_9870:
[----:B------:R-:W-:Y:S05]  /*1e30*/  BSYNC.RECONVERGENT B3 ;  /* 0x0000000000037941 */ /* 0x000fea0003800200 */
.L_x_9869:
        /* <DEDUP_REMOVED lines=14> */
.L_x_9872:
[----:B------:R-:W-:Y:S05]  /*1f20*/  BSYNC.RECONVERGENT B3 ;  /* 0x0000000000037941 */ /* 0x000fea0003800200 */
.L_x_9871:
        /* <DEDUP_REMOVED lines=14> */
.L_x_9874:
[----:B------:R-:W-:Y:S05]  /*2010*/  BSYNC.RECONVERGENT B3 ;  /* 0x0000000000037941 */ /* 0x000fea0003800200 */
.L_x_9873:
        /* <DEDUP_REMOVED lines=14> */
.L_x_9876:
[----:B------:R-:W-:Y:S05]  /*2100*/  BSYNC.RECONVERGENT B3 ;  /* 0x0000000000037941 */ /* 0x000fea0003800200 */
.L_x_9875:
        /* <DEDUP_REMOVED lines=14> */
.L_x_9878:
[----:B------:R-:W-:Y:S05]  /*21f0*/  BSYNC.RECONVERGENT B3 ;  /* 0x0000000000037941 */ /* 0x000fea0003800200 */
.L_x_9877:
        /* <DEDUP_REMOVED lines=14> */
.L_x_9880:
[----:B------:R-:W-:Y:S05]  /*22e0*/  BSYNC.RECONVERGENT B3 ;  /* 0x0000000000037941 */ /* 0x000fea0003800200 */
.L_x_9879:
        /* <DEDUP_REMOVED lines=14> */
.L_x_9882:
[----:B------:R-:W-:Y:S05]  /*23d0*/  BSYNC.RECONVERGENT B3 ;  /* 0x0000000000037941 */ /* 0x000fea0003800200 */
.L_x_9881:
        /* <DEDUP_REMOVED lines=14> */
.L_x_9884:
[----:B------:R-:W-:Y:S05]  /*24c0*/  BSYNC.RECONVERGENT B3 ;  /* 0x0000000000037941 */ /* 0x000fea0003800200 */
.L_x_9883:
        /* <DEDUP_REMOVED lines=14> */
.L_x_9886:
[----:B------:R-:W-:Y:S05]  /*25b0*/  BSYNC.RECONVERGENT B3 ;  /* 0x0000000000037941 */ /* 0x000fea0003800200 */
.L_x_9885:
        /* <DEDUP_REMOVED lines=14> */
.L_x_9888:
[----:B------:R-:W-:Y:S05]  /*26a0*/  BSYNC.RECONVERGENT B3 ;  /* 0x0000000000037941 */ /* 0x000fea0003800200 */
.L_x_9887:
        /* <DEDUP_REMOVED lines=14> */
.L_x_9890:
[----:B------:R-:W-:Y:S05]  /*2790*/  BSYNC.RECONVERGENT B3 ;  /* 0x0000000000037941 */ /* 0x000fea0003800200 */
.L_x_9889:
        /* <DEDUP_REMOVED lines=14> */
.L_x_9892:
[----:B------:R-:W-:Y:S05]  /*2880*/  BSYNC.RECONVERGENT B3 ;  /* 0x0000000000037941 */ /* 0x000fea0003800200 */
.L_x_9891:
        /* <DEDUP_REMOVED lines=13> */
.L_x_9894:
[----:B------:R-:W-:Y:S05]  /*2960*/  BSYNC.RECONVERGENT B3 ;  /* 0x0000000000037941 */ /* 0x000fea0003800200 */
.L_x_9893:
        /* <DEDUP_REMOVED lines=24> */
[C---:B------:R-:W-:Y:S02]  /*2af0*/  @!P3 R2UR UR10, R24.reuse ;  /* 0x00000000180ab2ca */ /* 0x040fe400000e0000 */
[----:B------:R-:W-:Y:S02]  /*2b00*/  @!P3 R2UR UR11, R25 ;  /* 0x00000000190bb2ca */ /* 0x000fe400000e0000 */
        /* <DEDUP_REMOVED lines=76> */
.L_x_9857:
[----:B------:R-:W-:Y:S05]  /*2fd0*/  EXIT ;  /* 0x000000000000794d */ /* 0x000fea0003800000 */
.L_x_9858:
[----:B------:R-:W-:Y:S01]  /*2fe0*/  BSSY B1, `(.L_x_9896) ;  /* 0x0000007000017945 */ /* 0x000fe20003800000 */
[----:B------:R-:W-:Y:S02]  /*2ff0*/  MOV R12, 0x10 ;  /* 0x00000010000c7802 */ /* 0x000fe40000000f00 */
[----:B------:R-:W-:Y:S02]  /*3000*/  MOV R11, 0x1f ;  /* 0x0000001f000b7802 */ /* 0x000fe40000000f00 */
[----:B------:R-:W-:-:S07]  /*3010*/  MOV R15, 0xffffffff ;  /* 0xffffffff000f7802 */ /* 0x000fce0000000f00 */
[----:B------:R-:W-:Y:S05]  /*3020*/  WARPSYNC.COLLECTIVE R15, `(.L_x_9897) ;  /* 0x000000000f087348 */ /* 0x000fea0003c00000 */
[----:B------:R0:W1:Y:S02]  /*3030*/  SHFL.BFLY P6, R14, R13, R12, R11 ;  /* 0x0c00000c0d0e7389 */ /* 0x00006400000c000b */
[----:B01----:R-:W-:Y:S05]  /*3040*/  ENDCOLLECTIVE ;  /* 0x000000000000791b */ /* 0x003fea0003800000 */
.L_x_9897:
[----:B------:R-:W-:Y:S05]  /*3050*/  BSYNC B1 ;  /* 0x0000000000017941 */ /* 0x000fea0003800000 */
.L_x_9896:
[----:B------:R-:W-:Y:S01]  /*3060*/  HFMA2 R11, -RZ, RZ, 0, 1.847743988037109375e-06 ;  /* 0x0000001fff0b7431 */ /* 0x000fe200000001ff */
[----:B------:R-:W-:Y:S02]  /*3070*/  FMNMX R13, R14, R13, !PT ;  /* 0x0000000d0e0d7209 */ /* 0x000fe40007800000 */
[----:B------:R-:W-:Y:S02]  /*3080*/  MOV R12, 0x8 ;  /* 0x00000008000c7802 */ /* 0x000fe40000000f00 */
[----:B------:R-:W-:-:S07]  /*3090*/  MOV R15, 0xffffffff ;  /* 0xffffffff000f7802 */ /* 0x000fce0000000f00 */
[----:B------:R-:W-:Y:S05]  /*30a0*/  WARPSYNC.COLLECTIVE R15, `(.L_x_9898) ;  /* 0x000000000f087348 */ /* 0x000fea0003c00000 */
[----:B------:R0:W1:Y:S02]  /*30b0*/  SHFL.BFLY P6, R14, R13, R12, R11 ;  /* 0x0c00000c0d0e7389 */ /* 0x00006400000c000b */
[----:B01----:R-:W-:Y:S05]  /*30c0*/  ENDCOLLECTIVE ;  /* 0x000000000000791b */ /* 0x003fea0003800000 */
.L_x_9898:
[----:B------:R-:W-:Y:S01]  /*30d0*/  HFMA2 R12, -RZ, RZ, 0, 2.384185791015625e-07 ;  /* 0x00000004ff0c7431 */ /* 0x000fe200000001ff */
[----:B------:R-:W-:-:S04]  /*30e0*/  FMNMX R0, R13, R14, !PT ;  /* 0x0000000e0d007209 */ /* 0x000fc80007800000 */
[----:B------:R-:W-:-:S07]  /*30f0*/  MOV R13, R0 ;  /* 0x00000000000d7202 */ /* 0x000fce0000000f00 */
[----:B------:R-:W-:Y:S05]  /*3100*/  WARPSYNC.COLLECTIVE R15, `(.L_x_9899) ;  /* 0x000000000f087348 */ /* 0x000fea0003c00000 */
[----:B------:R0:W1:Y:S02]  /*3110*/  SHFL.BFLY P6, R14, R13, R12, R11 ;  /* 0x0c00000c0d0e7389 */ /* 0x00006400000c000b */
[----:B01----:R-:W-:Y:S05]  /*3120*/  ENDCOLLECTIVE ;  /* 0x000000000000791b */ /* 0x003fea0003800000 */
.L_x_9899:
[----:B------:R-:W-:Y:S01]  /*3130*/  HFMA2 R12, -RZ, RZ, 0, 1.1920928955078125e-07 ;  /* 0x00000002ff0c7431 */ /* 0x000fe200000001ff */
[----:B------:R-:W-:-:S04]  /*3140*/  FMNMX R2, R0, R14, !PT ;  /* 0x0000000e00027209 */ /* 0x000fc80007800000 */
[----:B------:R-:W-:-:S07]  /*3150*/  MOV R13, R2 ;  /* 0x00000002000d7202 */ /* 0x000fce0000000f00 */
[----:B------:R-:W-:Y:S05]  /*3160*/  WARPSYNC.COLLECTIVE R15, `(.L_x_9900) ;  /* 0x000000000f087348 */ /* 0x000fea0003c00000 */
[----:B------:R0:W1:Y:S02]  /*3170*/  SHFL.BFLY P6, R14, R13, R12, R11 ;  /* 0x0c00000c0d0e7389 */ /* 0x00006400000c000b */
[----:B01----:R-:W-:Y:S05]  /*3180*/  ENDCOLLECTIVE ;  /* 0x000000000000791b */ /* 0x003fea0003800000 */
.L_x_9900:
[----:B------:R-:W-:Y:S01]  /*3190*/  HFMA2 R12, -RZ, RZ, 0, 5.9604644775390625e-08 ;  /* 0x00000001ff0c7431 */ /* 0x000fe200000001ff */
[----:B------:R-:W-:-:S04]  /*31a0*/  FMNMX R3, R2, R14, !PT ;  /* 0x0000000e02037209 */ /* 0x000fc80007800000 */
[----:B------:R-:W-:-:S07]  /*31b0*/  MOV R13, R3 ;  /* 0x00000003000d7202 */ /* 0x000fce0000000f00 */
[----:B------:R-:W-:Y:S05]  /*31c0*/  WARPSYNC.COLLECTIVE R15, `(.L_x_9901) ;  /* 0x000000000f087348 */ /* 0x000fea0003c00000 */
[----:B------:R0:W1:Y:S02]  /*31d0*/  SHFL.BFLY P6, R14, R13, R12, R11 ;  /* 0x0c00000c0d0e7389 */ /* 0x00006400000c000b */
[----:B01----:R-:W-:Y:S05]  /*31e0*/  ENDCOLLECTIVE ;  /* 0x000000000000791b */ /* 0x003fea0003800000 */
.L_x_9901:
        /* <DEDUP_REMOVED lines=90> */
[----:B------:R-:W-:-:S04]  /*3790*/  FFMA R10, R23, 1.4426950216293334961, -R10 ;  /* 0x3fb8aa3b170a7823 */ /* 0x000fc8000000080a */
[----:B------:R-:W-:-:S04]  /*37a0*/  FFMA R23, R23, 1.925963033500011079e-08, R10 ;  /* 0x32a5706017177823 */ /* 0x000fc8000000000a */
[----:B------:R-:W0:Y:S01]  /*37b0*/  MUFU.EX2 R10, R23 ;  /* 0x00000017000a7308 */ /* 0x000e220000000800 */
[----:B-1----:R-:W-:Y:S01]  /*37c0*/  FMUL R8, R8, R49 ;  /* 0x0000003108087220 */ /* 0x002fe20000400000 */
        /* <DEDUP_REMOVED lines=50> */
[----:B------:R-:W-:-:S03]  /*3af0*/  IMAD.SHL.U32 R15, R15, 0x800000, RZ ;  /* 0x008000000f0f7824 */ /* 0x000fc600078e00ff */
        /* <DEDUP_REMOVED lines=44> */
.L_x_9902:
[----:B------:R-:W-:Y:S02]  /*3dc0*/  HFMA2 R12, -RZ, RZ, 0, 4.76837158203125e-07 ;  /* 0x00000008ff0c7431 */ /* 0x000fe400000001ff */
[----:B------:R-:W-:-:S05]  /*3dd0*/  FADD R26, R13, R14 ;  /* 0x0000000e0d1a7221 */ /* 0x000fca0000000000 */
[----:B------:R-:W-:-:S07]  /*3de0*/  MOV R13, R26 ;  /* 0x0000001a000d7202 */ /* 0x000fce0000000f00 */
[----:B------:R-:W-:Y:S05]  /*3df0*/  WARPSYNC.COLLECTIVE R15, `(.L_x_9903) ;  /* 0x000000000f087348 */ /* 0x000fea0003c00000 */
[----:B------:R0:W1:Y:S02]  /*3e00*/  SHFL.BFLY P6, R14, R13, R12, R11 ;  /* 0x0c00000c0d0e7389 */ /* 0x00006400000c000b */
[----:B01----:R-:W-:Y:S05]  /*3e10*/  ENDCOLLECTIVE ;  /* 0x000000000000791b */ /* 0x003fea0003800000 */
.L_x_9903:
[----:B------:R-:W-:Y:S02]  /*3e20*/  HFMA2 R12, -RZ, RZ, 0, 2.384185791015625e-07 ;  /* 0x00000004ff0c7431 */ /* 0x000fe400000001ff */
[----:B------:R-:W-:-:S05]  /*3e30*/  FADD R48, R26, R14 ;  /* 0x0000000e1a307221 */ /* 0x000fca0000000000 */
[----:B------:R-:W-:-:S07]  /*3e40*/  MOV R13, R48 ;  /* 0x00000030000d7202 */ /* 0x000fce0000000f00 */
[----:B------:R-:W-:Y:S05]  /*3e50*/  WARPSYNC.COLLECTIVE R15, `(.L_x_9904) ;  /* 0x000000000f087348 */ /* 0x000fea0003c00000 */
[----:B------:R0:W1:Y:S02]  /*3e60*/  SHFL.BFLY P6, R14, R13, R12, R11 ;  /* 0x0c00000c0d0e7389 */ /* 0x00006400000c000b */
[----:B01----:R-:W-:Y:S05]  /*3e70*/  ENDCOLLECTIVE ;  /* 0x000000000000791b */ /* 0x003fea0003800000 */
.L_x_9904:
[----:B------:R-:W-:Y:S02]  /*3e80*/  HFMA2 R12, -RZ, RZ, 0, 1.1920928955078125e-07 ;  /* 0x00000002ff0c7431 */ /* 0x000fe400000001ff */
[----:B------:R-:W-:-:S05]  /*3e90*/  FADD R49, R48, R14 ;  /* 0x0000000e30317221 */ /* 0x000fca0000000000 */
[----:B------:R-:W-:-:S07]  /*3ea0*/  MOV R13, R49 ;  /* 0x00000031000d7202 */ /* 0x000fce0000000f00 */
[----:B------:R-:W-:Y:S05]  /*3eb0*/  WARPSYNC.COLLECTIVE R15, `(.L_x_9905) ;  /* 0x000000000f087348 */ /* 0x000fea0003c00000 */
[----:B------:R0:W1:Y:S02]  /*3ec0*/  SHFL.BFLY P6, R14, R13, R12, R11 ;  /* 0x0c00000c0d0e7389 */ /* 0x00006400000c000b */
[----:B01----:R-:W-:Y:S05]  /*3ed0*/  ENDCOLLECTIVE ;  /* 0x000000000000791b */ /* 0x003fea0003800000 */
.L_x_9905:
[----:B------:R-:W-:Y:S02]  /*3ee0*/  HFMA2 R12, -RZ, RZ, 0, 5.9604644775390625e-08 ;  /* 0x00000001ff0c7431 */ /* 0x000fe400000001ff */
[----:B------:R-:W-:-:S05]  /*3ef0*/  FADD R50, R49, R14 ;  /* 0x0000000e31327221 */ /* 0x000fca0000000000 */
[----:B------:R-:W-:-:S07]  /*3f00*/  MOV R13, R50 ;  /* 0x00000032000d7202 */ /* 0x000fce0000000f00 */
[----:B------:R-:W-:Y:S05]  /*3f10*/  WARPSYNC.COLLECTIVE R15, `(.L_x_9906) ;  /* 0x000000000f087348 */ /* 0x000fea0003c00000 */
[----:B------:R0:W1:Y:S02]  /*3f20*/  SHFL.BFLY P6, R14, R13, R12, R11 ;  /* 0x0c00000c0d0e7389 */ /* 0x00006400000c000b */
[----:B01----:R-:W-:Y:S05]  /*3f30*/  ENDCOLLECTIVE ;  /* 0x000000000000791b */ /* 0x003fea0003800000 */
.L_x_9906:
[----:B------:R-:W-:Y:S05]  /*3f40*/  BRA `(.L_x_9907) ;  /* 0xffffffd800547947 */ /* 0x000fea000383ffff */
        .weak           $__internal_188_$__cuda_sm3x_div_rn_noftz_f32_slowpath
        .type           $__internal_188_$__cuda_sm3x_div_rn_noftz_f32_slowpath,@function
        .size           $__internal_188_$__cuda_sm3x_div_rn_noftz_f32_slowpath,(.L_x_15505 - $__internal_188_$__cuda_sm3x_div_rn_noftz_f32_slowpath)
$__internal_188_$__cuda_sm3x_div_rn_noftz_f32_slowpath:
        /* <DEDUP_REMOVED lines=35> */
.L_x_9909:
        /* <DEDUP_REMOVED lines=51> */
.L_x_9916:
[----:B------:R-:W-:-:S04]  /*44b0*/  LOP3.LUT R7, R7, 0x80000000, RZ, 0xc0, !PT ;  /* 0x8000000007077812 */ /* 0x000fc800078ec0ff */
[----:B------:R-:W-:Y:S01]  /*44c0*/  LOP3.LUT R7, R7, 0x7f800000, RZ, 0xfc, !PT ;  /* 0x7f80000007077812 */ /* 0x000fe200078efcff */
[----:B------:R-:W-:Y:S06]  /*44d0*/  BRA `(.L_x_9917) ;  /* 0x0000000000047947 */ /* 0x000fec0003800000 */
.L_x_9915:
[----:B------:R-:W-:-:S07]  /*44e0*/  LEA R7, R48, R7, 0x17 ;  /* 0x0000000730077211 */ /* 0x000fce00078eb8ff */
.L_x_9917:
[----:B------:R-:W-:Y:S05]  /*44f0*/  BSYNC.RECONVERGENT B2 ;  /* 0x0000000000027941 */ /* 0x000fea0003800200 */
.L_x_9914:
[----:B------:R-:W-:Y:S05]  /*4500*/  BRA `(.L_x_9918) ;  /* 0x0000000000207947 */ /* 0x000fea0003800000 */
.L_x_9913:
[----:B------:R-:W-:-:S04]  /*4510*/  LOP3.LUT R7, R12, 0x80000000, R7, 0x48, !PT ;  /* 0x800000000c077812 */ /* 0x000fc800078e4807 */
[----:B------:R-:W-:Y:S01]  /*4520*/  LOP3.LUT R7, R7, 0x7f800000, RZ, 0xfc, !PT ;  /* 0x7f80000007077812 */ /* 0x000fe200078efcff */
[----:B------:R-:W-:Y:S06]  /*4530*/  BRA `(.L_x_9918) ;  /* 0x0000000000147947 */ /* 0x000fec0003800000 */
.L_x_9912:
[----:B------:R-:W-:Y:S01]  /*4540*/  LOP3.LUT R7, R12, 0x80000000, R7, 0x48, !PT ;  /* 0x800000000c077812 */ /* 0x000fe200078e4807 */
[----:B------:R-:W-:Y:S06]  /*4550*/  BRA `(.L_x_9918) ;  /* 0x00000000000c7947 */ /* 0x000fec0003800000 */
.L_x_9911:
[----:B------:R-:W0:Y:S01]  /*4560*/  MUFU.RSQ R7, -QNAN ;  /* 0xffc0000000077908 */ /* 0x000e220000001400 */
[----:B------:R-:W-:Y:S05]  /*4570*/  BRA `(.L_x_9918) ;  /* 0x0000000000047947 */ /* 0x000fea0003800000 */
.L_x_9910:
[----:B------:R-:W-:-:S07]  /*4580*/  FADD.FTZ R7, R7, R12 ;  /* 0x0000000c07077221 */ /* 0x000fce0000010000 */
.L_x_9918:
[----:B------:R-:W-:Y:S05]  /*4590*/  BSYNC.RECONVERGENT B1 ;  /* 0x0000000000017941 */ /* 0x000fea0003800200 */
.L_x_9908:
[----:B------:R-:W-:Y:S01]  /*45a0*/  HFMA2 R13, -RZ, RZ, 0, 0 ;  /* 0x00000000ff0d7431 */ /* 0x000fe200000001ff */
[----:B------:R-:W-:-:S04]  /*45b0*/  MOV R12, R14 ;  /* 0x0000000e000c7202 */ /* 0x000fc80000000f00 */
[----:B0-----:R-:W-:Y:S05]  /*45c0*/  RET.REL.NODEC R12 `(_ZN7oneflow4cuda7softmax15SoftmaxWarpImplI10SimpleLoadIffE11SimpleStoreIffEfLi1ELi18ELi32ELi1ELb1ELNS1_9AlgorithmE0EEEvT_T0_ll) ;  /* 0xffffffb80c8c7950 */ /* 0x001fea0003c3ffff */
.L_x_9919:
        /* <DEDUP_REMOVED lines=11> */
.L_x_15505:


//--------------------- .text._ZN7oneflow4cuda7softmax15SoftmaxWarpImplI10SimpleLoadIffE11SimpleStoreIffEfLi1ELi18ELi32ELi1ELb0ELNS1_9AlgorithmE0EEEvT_T0_ll --------------------------
	.section	.text._ZN7oneflow4cuda7softmax15SoftmaxWarpImplI10SimpleLoadIffE11SimpleStoreIffEfLi1ELi18ELi32ELi1ELb0ELNS1_9AlgorithmE0EEEvT_T0_ll,"ax",@progbits
	.align	128
        .global         _ZN7oneflow4cuda7softmax15SoftmaxWarpImplI10SimpleLoadIffE11SimpleStoreIffEfLi1ELi18ELi32ELi1ELb0ELNS1_9AlgorithmE0EEEvT_T0_ll
        .type           _ZN7oneflow4cuda7softmax15SoftmaxWarpImplI10SimpleLoadIffE11SimpleStoreIffEfLi1ELi18ELi32ELi1ELb0ELNS1_9AlgorithmE0EEEvT_T0_ll,@function
        .size           _ZN7oneflow4cuda7softmax15SoftmaxWarpImplI10SimpleLoadIffE11SimpleStoreIffEfLi1ELi18ELi32ELi1ELb0ELNS1_9AlgorithmE0EEEvT_T0_ll,(.L_x_15506 - _ZN7oneflow4cuda7softmax15SoftmaxWarpImplI10SimpleLoadIffE11SimpleStoreIffEfLi1ELi18ELi32ELi1ELb0ELNS1_9AlgorithmE0EEEvT_T0_ll)
        .other          _ZN7oneflow4cuda7softmax15SoftmaxWarpImplI10SimpleLoadIffE11SimpleStoreIffEfLi1ELi18ELi32ELi1ELb0ELNS1_9AlgorithmE0EEEvT_T0_ll,@"STO_CUDA_ENTRY STV_DEFAULT"
_ZN7oneflow4cuda7softmax15SoftmaxWarpImplI10SimpleLoadIffE11SimpleStoreIffEfLi1ELi18ELi32ELi1ELb0ELNS1_9AlgorithmE0EEEvT_T0_ll:
.text._ZN7oneflow4cuda7softmax15SoftmaxWarpImplI10SimpleLoadIffE11SimpleStoreIffEfLi1ELi18ELi32ELi1ELb0ELNS1_9AlgorithmE0EEEvT_T0_ll:
        /* <DEDUP_REMOVED lines=24> */
.L_x_9920:
        /* <DEDUP_REMOVED lines=13> */
.L_x_9958:
        /* <DEDUP_REMOVED lines=253> */
.L_x_9970:
        /* <DEDUP_REMOVED lines=12> */
[----:B0-----:R-:W-:Y:S05]  /*12e0*/  CALL.REL.NOINC `($__internal_189_$__cuda_sm3x_div_rn_noftz_f32_slowpath) ;  /* 0x0000002000c07944 */ /* 0x001fea0003c00000 */
[----:B------:R-:W-:-:S07]  /*12f0*/  MOV R11, R5 ;  /* 0x00000005000b7202 */ /* 0x000fce0000000f00 */
.L_x_9923:
[----:B------:R-:W-:Y:S05]  /*1300*/  BSYNC.RECONVERGENT B2 ;  /* 0x0000000000027941 */ /* 0x000fea0003800200 */
.L_x_9922:
        /* <DEDUP_REMOVED lines=12> */
[----:B0-----:R-:W-:Y:S05]  /*13d0*/  CALL.REL.NOINC `($__internal_189_$__cuda_sm3x_div_rn_noftz_f32_slowpath) ;  /* 0x0000002000847944 */ /* 0x001fea0003c00000 */
[----:B------:R-:W-:-:S07]  /*13e0*/  MOV R14, R5 ;  /* 0x00000005000e7202 */ /* 0x000fce0000000f00 */
.L_x_9925:
[----:B------:R-:W-:Y:S05]  /*13f0*/  BSYNC.RECONVERGENT B2 ;  /* 0x0000000000027941 */ /* 0x000fea0003800200 */
.L_x_9924:
        /* <DEDUP_REMOVED lines=14> */
.L_x_9927:
[----:B------:R-:W-:Y:S05]  /*14e0*/  BSYNC.RECONVERGENT B2 ;  /* 0x0000000000027941 */ /* 0x000fea0003800200 */
.L_x_9926:
        /* <DEDUP_REMOVED lines=14> */
.L_x_9929:
[----:B------:R-:W-:Y:S05]  /*15d0*/  BSYNC.RECONVERGENT B2 ;  /* 0x0000000000027941 */ /* 0x000fea0003800200 */
.L_x_9928:
        /* <DEDUP_REMOVED lines=14> */
.L_x_9931:
[----:B------:R-:W-:Y:S05]  /*16c0*/  BSYNC.RECONVERGENT B2 ;  /* 0x0000000000027941 */ /* 0x000fea0003800200 */
.L_x_9930:
        /* <DEDUP_REMOVED lines=14> */
.L_x_9933:
[----:B------:R-:W-:Y:S05]  /*17b0*/  BSYNC.RECONVERGENT B2 ;  /* 0x0000000000027941 */ /* 0x000fea0003800200 */
.L_x_9932:
        /* <DEDUP_REMOVED lines=14> */
.L_x_9935:
[----:B------:R-:W-:Y:S05]  /*18a0*/  BSYNC.RECONVERGENT B2 ;  /* 0x0000000000027941 */ /* 0x000fea0003800200 */
.L_x_9934:
        /* <DEDUP_REMOVED lines=14> */
.L_x_9937:
[----:B------:R-:W-:Y:S05]  /*1990*/  BSYNC.RECONVERGENT B2 ;  /* 0x0000000000027941 */ /* 0x000fea0003800200 */
.L_x_9936:
        /* <DEDUP_REMOVED lines=14> */
.L_x_9939:
[----:B------:R-:W-:Y:S05]  /*1a80*/  BSYNC.RECONVERGENT B2 ;  /* 0x0000000000027941 */ /* 0x000fea0003800200 */
.L_x_9938:
        /* <DEDUP_REMOVED lines=14> */
.L_x_9941:
[----:B------:R-:W-:Y:S05]  /*1b70*/  BSYNC.RECONVERGENT B2 ;  /* 0x0000000000027941 */ /* 0x000fea0003800200 */
.L_x_9940:
        /* <DEDUP_REMOVED lines=14> */
.L_x_9943:
[----:B------:R-:W-:Y:S05]  /*1c60*/  BSYNC.RECONVERGENT B2 ;  /* 0x0000000000027941 */ /* 0x000fea0003800200 */
.L_x_9942:
        /* <DEDUP_REMOVED lines=14> */
.L_x_9945:
[----:B------:R-:W-:Y:S05]  /*1d50*/  BSYNC.RECONVERGENT B2 ;  /* 0x0000000000027941 */ /* 0x000fea0003800200 */
.L_x_9944:
        /* <DEDUP_REMOVED lines=14> */
.L_x_9947:
[----:B------:R-:W-:Y:S05]  /*1e40*/  BSYNC.RECONVERGENT B2 ;  /* 0x0000000000027941 */ /* 0x000fea0003800200 */
.L_x_9946:
        /* <DEDUP_REMOVED lines=14> */
.L_x_9949:
[----:B------:R-:W-:Y:S05]  /*1f30*/  BSYNC.RECONVERGENT B2 ;  /* 0x0000000000027941 */ /* 0x000fea0003800200 */
.L_x_9948:
        /* <DEDUP_REMOVED lines=14> */
.L_x_9951:
[----:B------:R-:W-:Y:S05]  /*2020*/  BSYNC.RECONVERGENT B2 ;  /* 0x0000000000027941 */ /* 0x000fea0003800200 */
.L_x_9950:
        /* <DEDUP_REMOVED lines=14> */
.L_x_9953:
[----:B------:R-:W-:Y:S05]  /*2110*/  BSYNC.RECONVERGENT B2 ;  /* 0x0000000000027941 */ /* 0x000fea0003800200 */
.L_x_9952:
        /* <DEDUP_REMOVED lines=14> */
.L_x_9955:
[----:B------:R-:W-:Y:S05]  /*2200*/  BSYNC.RECONVERGENT B2 ;  /* 0x0000000000027941 */ /* 0x000fea0003800200 */
.L_x_9954:
        /* <DEDUP_REMOVED lines=13> */
.L_x_9957:
[----:B------:R-:W-:Y:S05]  /*22e0*/  BSYNC.RECONVERGENT B2 ;  /* 0x0000000000027941 */ /* 0x000fea0003800200 */
.L_x_9956:
        /* <DEDUP_REMOVED lines=57> */
.L_x_9921:
[----:B------:R-:W-:Y:S01]  /*2680*/  HFMA2 R11, -RZ, RZ, 0, 1.847743988037109375e-06 ;  /* 0x0000001fff0b7431 */ /* 0x000fe200000001ff */
[----:B------:R-:W-:Y:S01]  /*2690*/  BSSY B0, `(.L_x_9959) ;  /* 0x0000006000007945 */ /* 0x000fe20003800000 */
[----:B------:R-:W-:Y:S02]  /*26a0*/  MOV R12, 0x10 ;  /* 0x00000010000c7802 */ /* 0x000fe40000000f00 */
[----:B------:R-:W-:-:S07]  /*26b0*/  MOV R15, 0xffffffff ;  /* 0xffffffff000f7802 */ /* 0x000fce0000000f00 */
[----:B0-----:R-:W-:Y:S05]  /*26c0*/  WARPSYNC.COLLECTIVE R15, `(.L_x_9960) ;  /* 0x000000000f087348 */ /* 0x001fea0003c00000 */
[----:B------:R1:W2:Y:S02]  /*26d0*/  SHFL.BFLY P6, R14, R13, R12, R11 ;  /* 0x0c00000c0d0e7389 */ /* 0x0002a400000c000b */
[----:B012---:R-:W-:Y:S05]  /*26e0*/  ENDCOLLECTIVE ;  /* 0x000000000000791b */ /* 0x007fea0003800000 */
.L_x_9960:
[----:B------:R-:W-:Y:S05]  /*26f0*/  BSYNC B0 ;  /* 0x0000000000007941 */ /* 0x000fea0003800000 */
.L_x_9959:
[----:B------:R-:W-:Y:S01]  /*2700*/  HFMA2 R12, -RZ, RZ, 0, 4.76837158203125e-07 ;  /* 0x00000008ff0c7431 */ /* 0x000fe200000001ff */
[----:B------:R-:W-:Y:S02]  /*2710*/  FMNMX R13, R13, R14, !PT ;  /* 0x0000000e0d0d7209 */ /* 0x000fe40007800000 */
[----:B------:R-:W-:Y:S02]  /*2720*/  MOV R11, 0x1f ;  /* 0x0000001f000b7802 */ /* 0x000fe40000000f00 */
[----:B------:R-:W-:-:S07]  /*2730*/  MOV R15, 0xffffffff ;  /* 0xffffffff000f7802 */ /* 0x000fce0000000f00 */
[----:B------:R-:W-:Y:S05]  /*2740*/  WARPSYNC.COLLECTIVE R15, `(.L_x_9961) ;  /* 0x000000000f087348 */ /* 0x000fea0003c00000 */
[----:B------:R0:W1:Y:S02]  /*2750*/  SHFL.BFLY P6, R14, R13, R12, R11 ;  /* 0x0c00000c0d0e7389 */ /* 0x00006400000c000b */
[----:B01----:R-:W-:Y:S05]  /*2760*/  ENDCOLLECTIVE ;  /* 0x000000000000791b */ /* 0x003fea0003800000 */
.L_x_9961:
[----:B------:R-:W-:Y:S01]  /*2770*/  HFMA2 R12, -RZ, RZ, 0, 2.384185791015625e-07 ;  /* 0x00000004ff0c7431 */ /* 0x000fe200000001ff */
[----:B------:R-:W-:-:S04]  /*2780*/  FMNMX R0, R13, R14, !PT ;  /* 0x0000000e0d007209 */ /* 0x000fc80007800000 */
[----:B------:R-:W-:-:S07]  /*2790*/  MOV R13, R0 ;  /* 0x00000000000d7202 */ /* 0x000fce0000000f00 */
[----:B------:R-:W-:Y:S05]  /*27a0*/  WARPSYNC.COLLECTIVE R15, `(.L_x_9962) ;  /* 0x000000000f087348 */ /* 0x000fea0003c00000 */
[----:B------:R0:W1:Y:S02]  /*27b0*/  SHFL.BFLY P6, R14, R13, R12, R11 ;  /* 0x0c00000c0d0e7389 */ /* 0x00006400000c000b */
[----:B01----:R-:W-:Y:S05]  /*27c0*/  ENDCOLLECTIVE ;  /* 0x000000000000791b */ /* 0x003fea0003800000 */
.L_x_9962:
[----:B------:R-:W-:Y:S01]  /*27d0*/  HFMA2 R12, -RZ, RZ, 0, 1.1920928955078125e-07 ;  /* 0x00000002ff0c7431 */ /* 0x000fe200000001ff */
[----:B------:R-:W-:-:S04]  /*27e0*/  FMNMX R2, R0, R14, !PT ;  /* 0x0000000e00027209 */ /* 0x000fc80007800000 */
[----:B------:R-:W-:-:S07]  /*27f0*/  MOV R13, R2 ;  /* 0x00000002000d7202 */ /* 0x000fce0000000f00 */
[----:B------:R-:W-:Y:S05]  /*2800*/  WARPSYNC.COLLECTIVE R15, `(.L_x_9963) ;  /* 0x000000000f087348 */ /* 0x000fea0003c00000 */
[----:B------:R0:W1:Y:S02]  /*2810*/  SHFL.BFLY P6, R14, R13, R12, R11 ;  /* 0x0c00000c0d0e7389 */ /* 0x00006400000c000b */
[----:B01----:R-:W-:Y:S05]  /*2820*/  ENDCOLLECTIVE ;  /* 0x000000000000791b */ /* 0x003fea0003800000 */
.L_x_9963:
[----:B------:R-:W-:Y:S01]  /*2830*/  HFMA2 R12, -RZ, RZ, 0, 5.9604644775390625e-08 ;  /* 0x00000001ff0c7431 */ /* 0x000fe200000001ff */
[----:B------:R-:W-:-:S04]  /*2840*/  FMNMX R3, R2, R14, !PT ;  /* 0x0000000e02037209 */ /* 0x000fc80007800000 */
[----:B------:R-:W-:-:S07]  /*2850*/  MOV R13, R3 ;  /* 0x00000003000d7202 */ /* 0x000fce0000000f00 */
[----:B------:R-:W-:Y:S05]  /*2860*/  WARPSYNC.COLLECTIVE R15, `(.L_x_9964) ;  /* 0x000000000f087348 */ /* 0x000fea0003c00000 */
[----:B------:R0:W1:Y:S02]  /*2870*/  SHFL.BFLY P6, R14, R13, R12, R11 ;  /* 0x0c00000c0d0e7389 */ /* 0x00006400000c000b */
[----:B01----:R-:W-:Y:S05]  /*2880*/  ENDCOLLECTIVE ;  /* 0x000000000000791b */ /* 0x003fea0003800000 */
.L_x_9964:
        /* <DEDUP_REMOVED lines=189> */
.L_x_9965:
[----:B------:R-:W-:Y:S02]  /*3460*/  HFMA2 R12, -RZ, RZ, 0, 4.76837158203125e-07 ;  /* 0x00000008ff0c7431 */ /* 0x000fe400000001ff */
[----:B------:R-:W-:-:S05]  /*3470*/  FADD R26, R13, R14 ;  /* 0x0000000e0d1a7221 */ /* 0x000fca0000000000 */
[----:B------:R-:W-:-:S07]  /*3480*/  MOV R13, R26 ;  /* 0x0000001a000d7202 */ /* 0x000fce0000000f00 */
[----:B------:R-:W-:Y:S05]  /*3490*/  WARPSYNC.COLLECTIVE R15, `(.L_x_9966) ;  /* 0x000000000f087348 */ /* 0x000fea0003c00000 */
[----:B------:R0:W1:Y:S02]  /*34a0*/  SHFL.BFLY P6, R14, R13, R12, R11 ;  /* 0x0c00000c0d0e7389 */ /* 0x00006400000c000b */
[----:B01----:R-:W-:Y:S05]  /*34b0*/  ENDCOLLECTIVE ;  /* 0x000000000000791b */ /* 0x003fea0003800000 */
.L_x_9966:
[----:B------:R-:W-:Y:S02]  /*34c0*/  HFMA2 R12, -RZ, RZ, 0, 2.384185791015625e-07 ;  /* 0x00000004ff0c7431 */ /* 0x000fe400000001ff */
[----:B------:R-:W-:-:S05]  /*34d0*/  FADD R27, R26, R14 ;  /* 0x0000000e1a1b7221 */ /* 0x000fca0000000000 */
[----:B------:R-:W-:-:S07]  /*34e0*/  MOV R13, R27 ;  /* 0x0000001b000d7202 */ /* 0x000fce0000000f00 */
[----:B------:R-:W-:Y:S05]  /*34f0*/  WARPSYNC.COLLECTIVE R15, `(.L_x_9967) ;  /* 0x000000000f087348 */ /* 0x000fea0003c00000 */
[----:B------:R0:W1:Y:S02]  /*3500*/  SHFL.BFLY P6, R14, R13, R12, R11 ;  /* 0x0c00000c0d0e7389 */ /* 0x00006400000c000b */
[----:B01----:R-:W-:Y:S05]  /*3510*/  ENDCOLLECTIVE ;  /* 0x000000000000791b */ /* 0x003fea0003800000 */
.L_x_9967:
[----:B------:R-:W-:Y:S02]  /*3520*/  HFMA2 R12, -RZ, RZ, 0, 1.1920928955078125e-07 ;  /* 0x00000002ff0c7431 */ /* 0x000fe400000001ff */
[----:B------:R-:W-:-:S05]  /*3530*/  FADD R28, R27, R14 ;  /* 0x0000000e1b1c7221 */ /* 0x000fca0000000000 */
[----:B------:R-:W-:-:S07]  /*3540*/  MOV R13, R28 ;  /* 0x0000001c000d7202 */ /* 0x000fce0000000f00 */
[----:B------:R-:W-:Y:S05]  /*3550*/  WARPSYNC.COLLECTIVE R15, `(.L_x_9968) ;  /* 0x000000000f087348 */ /* 0x000fea0003c00000 */
[----:B------:R0:W1:Y:S02]  /*3560*/  SHFL.BFLY P6, R14, R13, R12, R11 ;  /* 0x0c00000c0d0e7389 */ /* 0x00006400000c000b */
[----:B01----:R-:W-:Y:S05]  /*3570*/  ENDCOLLECTIVE ;  /* 0x000000000000791b */ /* 0x003fea0003800000 */
.L_x_9968:
[----:B------:R-:W-:Y:S02]  /*3580*/  HFMA2 R12, -RZ, RZ, 0, 5.9604644775390625e-08 ;  /* 0x00000001ff0c7431 */ /* 0x000fe400000001ff */
[----:B------:R-:W-:-:S05]  /*3590*/  FADD R33, R28, R14 ;  /* 0x0000000e1c217221 */ /* 0x000fca0000000000 */
[----:B------:R-:W-:-:S07]  /*35a0*/  MOV R13, R33 ;  /* 0x00000021000d7202 */ /* 0x000fce0000000f00 */
[----:B------:R-:W-:Y:S05]  /*35b0*/  WARPSYNC.COLLECTIVE R15, `(.L_x_9969) ;  /* 0x000000000f087348 */ /* 0x000fea0003c00000 */
[----:B------:R0:W1:Y:S02]  /*35c0*/  SHFL.BFLY P6, R14, R13, R12, R11 ;  /* 0x0c00000c0d0e7389 */ /* 0x00006400000c000b */
[----:B01----:R-:W-:Y:S05]  /*35d0*/  ENDCOLLECTIVE ;  /* 0x000000000000791b */ /* 0x003fea0003800000 */
.L_x_9969:
[----:B------:R-:W-:Y:S05]  /*35e0*/  BRA `(.L_x_9970) ;  /* 0xffffffdc000c7947 */ /* 0x000fea000383ffff */
        .weak           $__internal_189_$__cuda_sm3x_div_rn_noftz_f32_slowpath
        .type           $__internal_189_$__cuda_sm3x_div_rn_noftz_f32_slowpath,@function
        .size           $__internal_189_$__cuda_sm3x_div_rn_noftz_f32_slowpath,(.L_x_15506 - $__internal_189_$__cuda_sm3x_div_rn_noftz_f32_slowpath)
$__internal_189_$__cuda_sm3x_div_rn_noftz_f32_slowpath:
        /* <DEDUP_REMOVED lines=34> */
.L_x_9972:
        /* <DEDUP_REMOVED lines=51> */
.L_x_9979:
[----:B------:R-:W-:-:S04]  /*3b40*/  LOP3.LUT R5, R5, 0x80000000, RZ, 0xc0, !PT ;  /* 0x8000000005057812 */ /* 0x000fc800078ec0ff */
[----:B------:R-:W-:Y:S01]  /*3b50*/  LOP3.LUT R5, R5, 0x7f800000, RZ, 0xfc, !PT ;  /* 0x7f80000005057812 */ /* 0x000fe200078efcff */
[----:B------:R-:W-:Y:S06]  /*3b60*/  BRA `(.L_x_9980) ;  /* 0x0000000000047947 */ /* 0x000fec0003800000 */
.L_x_9978:
[----:B------:R-:W-:-:S07]  /*3b70*/  LEA R5, R36, R5, 0x17 ;  /* 0x0000000524057211 */ /* 0x000fce00078eb8ff */
.L_x_9980:
[----:B------:R-:W-:Y:S05]  /*3b80*/  BSYNC.RECONVERGENT B1 ;  /* 0x0000000000017941 */ /* 0x000fea0003800200 */
.L_x_9977:
[----:B------:R-:W-:Y:S05]  /*3b90*/  BRA `(.L_x_9981) ;  /* 0x0000000000207947 */ /* 0x000fea0003800000 */
.L_x_9976:
[----:B------:R-:W-:-:S04]  /*3ba0*/  LOP3.LUT R5, R12, 0x80000000, R5, 0x48, !PT ;  /* 0x800000000c057812 */ /* 0x000fc800078e4805 */
[----:B------:R-:W-:Y:S01]  /*3bb0*/  LOP3.LUT R5, R5, 0x7f800000, RZ, 0xfc, !PT ;  /* 0x7f80000005057812 */ /* 0x000fe200078efcff */
[----:B------:R-:W-:Y:S06]  /*3bc0*/  BRA `(.L_x_9981) ;  /* 0x0000000000147947 */ /* 0x000fec0003800000 */
.L_x_9975:
[----:B------:R-:W-:Y:S01]  /*3bd0*/  LOP3.LUT R5, R12, 0x80000000, R5, 0x48, !PT ;  /* 0x800000000c057812 */ /* 0x000fe200078e4805 */
[----:B------:R-:W-:Y:S06]  /*3be0*/  BRA `(.L_x_9981) ;  /* 0x00000000000c7947 */ /* 0x000fec0003800000 */
.L_x_9974:
[----:B------:R-:W0:Y:S01]  /*3bf0*/  MUFU.RSQ R5, -QNAN ;  /* 0xffc0000000057908 */ /* 0x000e220000001400 */
[----:B------:R-:W-:Y:S05]  /*3c00*/  BRA `(.L_x_9981) ;  /* 0x0000000000047947 */ /* 0x000fea0003800000 */
.L_x_9973:
[----:B------:R-:W-:-:S07]  /*3c10*/  FADD.FTZ R5, R5, R12 ;  /* 0x0000000c05057221 */ /* 0x000fce0000010000 */
.L_x_9981:
[----:B------:R-:W-:Y:S05]  /*3c20*/  BSYNC.RECONVERGENT B0 ;  /* 0x0000000000007941 */ /* 0x000fea0003800200 */
.L_x_9971:
[----:B------:R-:W-:Y:S01]  /*3c30*/  HFMA2 R13, -RZ, RZ, 0, 0 ;  /* 0x00000000ff0d7431 */ /* 0x000fe200000001ff */
[----:B------:R-:W-:-:S04]  /*3c40*/  MOV R12, R26 ;  /* 0x0000001a000c7202 */ /* 0x000fc80000000f00 */
[----:B0-----:R-:W-:Y:S05]  /*3c50*/  RET.REL.NODEC R12 `(_ZN7oneflow4cuda7softmax15SoftmaxWarpImplI10SimpleLoadIffE11SimpleStoreIffEfLi1ELi18ELi32ELi1ELb0ELNS1_9AlgorithmE0EEEvT_T0_ll) ;  /* 0xffffffc00ce87950 */ /* 0x001fea0003c3ffff */
.L_x_9982:
        /* <DEDUP_REMOVED lines=10> */
.L_x_15506:


//--------------------- .text._ZN7oneflow4cuda7softmax15SoftmaxWarpImplI10SimpleLoadIffE11SimpleStoreIffEfLi1ELi17ELi32ELi1ELb1ELNS1_9AlgorithmE0EEEvT_T0_ll --------------------------
	.section	.text._ZN7oneflow4cuda7softmax15SoftmaxWarpImplI10SimpleLoadIffE11SimpleStoreIffEfLi1ELi17ELi32ELi1ELb1ELNS1_9AlgorithmE0EEEvT_T0_ll,"ax",@progbits
	.align	128
        .global         _ZN7oneflow4cuda7softmax15SoftmaxWarpImplI10SimpleLoadIffE11SimpleStoreIffEfLi1ELi17ELi32ELi1ELb1ELNS1_9AlgorithmE0EEEvT_T0_ll
        .type           _ZN7oneflow4cuda7softmax15SoftmaxWarpImplI10SimpleLoadIffE11SimpleStoreIffEfLi1ELi17ELi32ELi1ELb1ELNS1_9AlgorithmE0EEEvT_T0_ll,@function
        .size           _ZN7oneflow4cuda7softmax15SoftmaxWarpImplI10SimpleLoadIffE11SimpleStoreIffEfLi1ELi17ELi32ELi1ELb1ELNS1_9AlgorithmE0EEEvT_T0_ll,(.L_x_15507 - _ZN7oneflow4cuda7softmax15SoftmaxWarpImplI10SimpleLoadIffE11SimpleStoreIffEfLi1ELi17ELi32ELi1ELb1ELNS1_9AlgorithmE0EEEvT_T0_ll)
        .other          _ZN7oneflow4cuda7softmax15SoftmaxWarpImplI10SimpleLoadIffE11SimpleStoreIffEfLi1ELi17ELi32ELi1ELb1ELNS1_9AlgorithmE0EEEvT_T0_ll,@"STO_CUDA_ENTRY STV_DEFAULT"
_ZN7oneflow4cuda7softmax15SoftmaxWarpImplI10SimpleLoadIffE11SimpleStoreIffEfLi1ELi17ELi32ELi1ELb1ELNS1_9AlgorithmE0EEEvT_T0_ll:
.text._ZN7oneflow4cuda7softmax15SoftmaxWarpImplI10SimpleLoadIffE11SimpleStoreIffEfLi1ELi17ELi32ELi1ELb1ELNS1_9AlgorithmE0EEEvT_T0_ll:
        /* <DEDUP_REMOVED lines=25> */
.L_x_9983:
        /* <DEDUP_REMOVED lines=30> */
.L_x_10020:
        /* <DEDUP_REMOVED lines=10> */
[C---:B-1----:R-:W-:Y:S01]  /*0410*/  IMAD.WIDE.U32 R4, R29.reuse, UR42, R2 ;  /* 0x0000002a1d047c25 */ /* 0x042fe2000f8e0002 */
        /* <DEDUP_REMOVED lines=37> */
[----:B------:R-:W-:Y:S01]  /*0670*/  MOV R7, 0xff800000 ;  /* 0xff80000000077802 */ /* 0x000fe20000000f00 */
[----:B------:R-:W-:-:S06]  /*0680*/  IMAD.MOV.U32 R23, RZ, RZ, -0x800000 ;  /* 0xff800000ff177424 */ /* 0x000fcc00078e00ff */
        /* <DEDUP_REMOVED lines=117> */
[-C--:B------:R-:W-:Y:S01]  /*0de0*/  FFMA.SAT R10, R57, R8.reuse, 0.5 ;  /* 0x3f000000390a7423 */ /* 0x080fe20000002008 */
[----:B------:R-:W-:Y:S01]  /*0df0*/  FFMA R6, R55, 1.4426950216293334961, -R4 ;  /* 0x3fb8aa3b37067823 */ /* 0x000fe20000000804 */
[----:B------:R-:W-:Y:S01]  /*0e00*/  FFMA R16, R59, 1.925963033500011079e-08, R16 ;  /* 0x32a570603b107823 */ /* 0x000fe20000000010 */
[----:B------:R-:W-:Y:S01]  /*0e10*/  FADD R27, -R12, R23 ;  /* 0x000000170c1b7221 */ /* 0x000fe20000000100 */
[-C--:B------:R-:W-:Y:S01]  /*0e20*/  FFMA.RM R4, R10, R9.reuse, 12582913 ;  /* 0x4b4000010a047423 */ /* 0x080fe20000004009 */
[----:B------:R-:W-:Y:S01]  /*0e30*/  FFMA R55, R55, 1.925963033500011079e-08, R6 ;  /* 0x32a5706037377823 */ /* 0x000fe20000000006 */
[----:B------:R-:W-:Y:S01]  /*0e40*/  FADD R6, R20, -12583039 ;  /* 0xcb40007f14067421 */ /* 0x000fe20000000000 */
[----:B------:R-:W-:Y:S01]  /*0e50*/  FADD R23, -R12, R22 ;  /* 0x000000160c177221 */ /* 0x000fe20000000100 */
[----:B------:R-:W-:Y:S01]  /*0e60*/  FADD R10, R4, -12583039 ;  /* 0xcb40007f040a7421 */ /* 0x000fe20000000000 */
[C---:B------:R-:W-:Y:S01]  /*0e70*/  FADD R21, -R12.reuse, R21 ;  /* 0x000000150c157221 */ /* 0x040fe20000000100 */
[----:B------:R-:W-:Y:S01]  /*0e80*/  FFMA R6, R53, 1.4426950216293334961, -R6 ;  /* 0x3fb8aa3b35067823 */ /* 0x000fe20000000806 */
[C---:B------:R-:W-:Y:S01]  /*0e90*/  FADD R19, -R12.reuse, R19 ;  /* 0x000000130c137221 */ /* 0x040fe20000000100 */
[----:B------:R-:W-:Y:S01]  /*0ea0*/  FFMA R10, R57, 1.4426950216293334961, -R10 ;  /* 0x3fb8aa3b390a7823 */ /* 0x000fe2000000080a */
[C---:B------:R-:W-:Y:S01]  /*0eb0*/  FADD R17, -R12.reuse, R17 ;  /* 0x000000110c117221 */ /* 0x040fe20000000100 */
[----:B------:R-:W-:Y:S01]  /*0ec0*/  FFMA R53, R53, 1.925963033500011079e-08, R6 ;  /* 0x32a5706035357823 */ /* 0x000fe20000000006 */
[-C--:B------:R-:W-:Y:S01]  /*0ed0*/  FFMA.SAT R6, R51, R8.reuse, 0.5 ;  /* 0x3f00000033067423 */ /* 0x080fe20000002008 */
[----:B------:R-:W-:Y:S01]  /*0ee0*/  FADD R15, -R12, R5 ;  /* 0x000000050c0f7221 */ /* 0x000fe20000000100 */
[----:B------:R-:W-:Y:S01]  /*0ef0*/  FFMA R57, R57, 1.925963033500011079e-08, R10 ;  /* 0x32a5706039397823 */ /* 0x000fe2000000000a */
[----:B------:R-:W-:Y:S01]  /*0f00*/  FFMA.SAT R12, R49, R8, 0.5 ;  /* 0x3f000000310c7423 */ /* 0x000fe20000002008 */
[----:B------:R-:W-:Y:S01]  /*0f10*/  FFMA.RM R6, R6, R9, 12582913 ;  /* 0x4b40000106067423 */ /* 0x000fe20000004009 */
[----:B------:R-:W0:Y:S01]  /*0f20*/  MUFU.EX2 R16, R16 ;  /* 0x0000001000107308 */ /* 0x000e220000000800 */
[----:B------:R-:W-:-:S02]  /*0f30*/  IMAD.SHL.U32 R5, R14, 0x800000, RZ ;  /* 0x008000000e057824 */ /* 0x000fc400078e00ff */
[-C--:B------:R-:W-:Y:S01]  /*0f40*/  FFMA.RM R12, R12, R9.reuse, 12582913 ;  /* 0x4b4000010c0c7423 */ /* 0x080fe20000004009 */
[----:B------:R-:W-:Y:S01]  /*0f50*/  FADD R10, R6, -12583039 ;  /* 0xcb40007f060a7421 */ /* 0x000fe20000000000 */
[-C--:B------:R-:W-:Y:S01]  /*0f60*/  FFMA.SAT R26, R23, R8.reuse, 0.5 ;  /* 0x3f000000171a7423 */ /* 0x080fe20000002008 */
[----:B------:R-:W-:Y:S01]  /*0f70*/  SHF.L.U32 R0, R0, 0x17, RZ ;  /* 0x0000001700007819 */ /* 0x000fe200000006ff */
[----:B------:R-:W-:Y:S01]  /*0f80*/  FADD R22, R12, -12583039 ;  /* 0xcb40007f0c167421 */ /* 0x000fe20000000000 */
[----:B------:R-:W-:Y:S01]  /*0f90*/  FFMA R10, R51, 1.4426950216293334961, -R10 ;  /* 0x3fb8aa3b330a7823 */ /* 0x000fe2000000080a */
[-C--:B------:R-:W-:Y:S01]  /*0fa0*/  FFMA.RM R14, R26, R9.reuse, 12582913 ;  /* 0x4b4000011a0e7423 */ /* 0x080fe20000004009 */
[----:B------:R-:W-:Y:S01]  /*0fb0*/  MUFU.EX2 R53, R53 ;  /* 0x0000003500357308 */ /* 0x000fe20000000800 */
[----:B------:R-:W-:Y:S01]  /*0fc0*/  FFMA R22, R49, 1.4426950216293334961, -R22 ;  /* 0x3fb8aa3b31167823 */ /* 0x000fe20000000816 */
[----:B------:R-:W-:Y:S01]  /*0fd0*/  FFMA R51, R51, 1.925963033500011079e-08, R10 ;  /* 0x32a5706033337823 */ /* 0x000fe2000000000a */
[----:B------:R-:W-:Y:S01]  /*0fe0*/  FFMA.SAT R10, R27, R8, 0.5 ;  /* 0x3f0000001b0a7423 */ /* 0x000fe20000002008 */
[----:B------:R-:W-:Y:S01]  /*0ff0*/  FADD R26, R14, -12583039 ;  /* 0xcb40007f0e1a7421 */ /* 0x000fe20000000000 */
[----:B------:R-:W-:Y:S01]  /*1000*/  FFMA R49, R49, 1.925963033500011079e-08, R22 ;  /* 0x32a5706031317823 */ /* 0x000fe20000000016 */
[----:B------:R-:W-:Y:S01]  /*1010*/  SHF.L.U32 R20, R20, 0x17, RZ ;  /* 0x0000001714147819 */ /* 0x000fe200000006ff */
[-C--:B------:R-:W-:Y:S01]  /*1020*/  FFMA.RM R10, R10, R9.reuse, 12582913 ;  /* 0x4b4000010a0a7423 */ /* 0x080fe20000004009 */
[----:B0-----:R-:W-:Y:S01]  /*1030*/  FMUL R5, R5, R16 ;  /* 0x0000001005057220 */ /* 0x001fe20000400000 */
[----:B------:R-:W-:Y:S01]  /*1040*/  FFMA.SAT R16, R21, R8, 0.5 ;  /* 0x3f00000015107423 */ /* 0x000fe20000002008 */
[C---:B------:R-:W-:Y:S01]  /*1050*/  FFMA R26, R23.reuse, 1.4426950216293334961, -R26 ;  /* 0x3fb8aa3b171a7823 */ /* 0x040fe2000000081a */
[----:B------:R-:W-:Y:S01]  /*1060*/  FADD R22, R10, -12583039 ;  /* 0xcb40007f0a167421 */ /* 0x000fe20000000000 */
[----:B------:R-:W-:Y:S01]  /*1070*/  MUFU.EX2 R52, R49 ;  /* 0x0000003100347308 */ /* 0x000fe20000000800 */
[----:B------:R-:W-:Y:S01]  /*1080*/  FFMA.RM R16, R16, R9, 12582913 ;  /* 0x4b40000110107423 */ /* 0x000fe20000004009 */
[----:B------:R-:W-:Y:S01]  /*1090*/  FFMA R23, R23, 1.925963033500011079e-08, R26 ;  /* 0x32a5706017177823 */ /* 0x000fe2000000001a */
[----:B------:R-:W-:Y:S01]  /*10a0*/  FFMA R22, R27, 1.4426950216293334961, -R22 ;  /* 0x3fb8aa3b1b167823 */ /* 0x000fe20000000816 */
[----:B------:R-:W-:-:S02]  /*10b0*/  SHF.L.U32 R6, R6, 0x17, RZ ;  /* 0x0000001706067819 */ /* 0x000fc400000006ff */
[----:B------:R-:W-:Y:S01]  /*10c0*/  SHF.L.U32 R2, R2, 0x17, RZ ;  /* 0x0000001702027819 */ /* 0x000fe200000006ff */
[----:B------:R-:W-:Y:S01]  /*10d0*/  FFMA R22, R27, 1.925963033500011079e-08, R22 ;  /* 0x32a570601b167823 */ /* 0x000fe20000000016 */
[----:B------:R-:W0:Y:S01]  /*10e0*/  MUFU.EX2 R51, R51 ;  /* 0x0000003300337308 */ /* 0x000e220000000800 */
[----:B------:R-:W-:-:S07]  /*10f0*/  SHF.L.U32 R4, R4, 0x17, RZ ;  /* 0x0000001704047819 */ /* 0x000fce00000006ff */
[----:B------:R1:W2:Y:S08]  /*1100*/  MUFU.EX2 R27, R18 ;  /* 0x00000012001b7308 */ /* 0x0002b00000000800 */
[----:B------:R-:W3:Y:S01]  /*1110*/  MUFU.EX2 R55, R55 ;  /* 0x0000003700377308 */ /* 0x000ee20000000800 */
[----:B-1----:R-:W-:Y:S01]  /*1120*/  FADD R18, R16, -12583039 ;  /* 0xcb40007f10127421 */ /* 0x002fe20000000000 */
[----:B0-----:R-:W-:-:S03]  /*1130*/  FMUL R6, R6, R51 ;  /* 0x0000003306067220 */ /* 0x001fc60000400000 */
[----:B------:R-:W-:-:S03]  /*1140*/  FFMA R18, R21, 1.4426950216293334961, -R18 ;  /* 0x3fb8aa3b15127823 */ /* 0x000fc60000000812 */
[----:B------:R-:W0:Y:S01]  /*1150*/  MUFU.EX2 R57, R57 ;  /* 0x0000003900397308 */ /* 0x000e220000000800 */
[----:B------:R-:W-:Y:S01]  /*1160*/  FFMA R21, R21, 1.925963033500011079e-08, R18 ;  /* 0x32a5706015157823 */ /* 0x000fe20000000012 */
[----:B------:R-:W-:Y:S01]  /*1170*/  FFMA.SAT R18, R3, R8, 0.5 ;  /* 0x3f00000003127423 */ /* 0x000fe20000002008 */
[----:B--2---:R-:W-:-:S03]  /*1180*/  FMUL R0, R0, R27 ;  /* 0x0000001b00007220 */ /* 0x004fc60000400000 */
[----:B------:R-:W-:Y:S01]  /*1190*/  FFMA.RM R18, R18, R9, 12582913 ;  /* 0x4b40000112127423 */ /* 0x000fe20000004009 */
[----:B---3--:R-:W-:-:S03]  /*11a0*/  FMUL R2, R2, R55 ;  /* 0x0000003702027220 */ /* 0x008fc60000400000 */
[----:B------:R-:W-:Y:S01]  /*11b0*/  FADD R26, R18, -12583039 ;  /* 0xcb40007f121a7421 */ /* 0x000fe20000000000 */
[----:B------:R-:W-:Y:S03]  /*11c0*/  MUFU.EX2 R55, R21 ;  /* 0x0000001500377308 */ /* 0x000fe60000000800 */
[----:B------:R-:W-:Y:S01]  /*11d0*/  FFMA R26, R3, 1.4426950216293334961, -R26 ;  /* 0x3fb8aa3b031a7823 */ /* 0x000fe2000000081a */
[----:B0-----:R-:W-:-:S03]  /*11e0*/  FMUL R4, R4, R57 ;  /* 0x0000003904047220 */ /* 0x001fc60000400000 */
[----:B------:R-:W-:Y:S01]  /*11f0*/  FFMA R27, R3, 1.925963033500011079e-08, R26 ;  /* 0x32a57060031b7823 */ /* 0x000fe2000000001a */
[----:B------:R-:W-:Y:S01]  /*1200*/  FMUL R3, R20, R53 ;  /* 0x0000003514037220 */ /* 0x000fe20000400000 */
[----:B------:R-:W-:Y:S01]  /*1210*/  FFMA.SAT R20, R19, R8, 0.5 ;  /* 0x3f00000013147423 */ /* 0x000fe20000002008 */
[----:B------:R0:W1:Y:S03]  /*1220*/  MUFU.EX2 R53, R22 ;  /* 0x0000001600357308 */ /* 0x0000660000000800 */
[----:B------:R-:W-:-:S04]  /*1230*/  FFMA.RM R20, R20, R9, 12582913 ;  /* 0x4b40000114147423 */ /* 0x000fc80000004009 */
        /* <DEDUP_REMOVED lines=8> */
[----:B------:R-:W-:-:S03]  /*12c0*/  IMAD.SHL.U32 R19, R19, 0x800000, RZ ;  /* 0x0080000013137824 */ /* 0x000fc600078e00ff */
        /* <DEDUP_REMOVED lines=17> */
[----:B------:R-:W-:-:S03]  /*13e0*/  FFMA.SAT R8, R15, R8, 0.5 ;  /* 0x3f0000000f087423 */ /* 0x000fc60000002008 */
[-C--:B------:R-:W-:Y:S01]  /*13f0*/  FFMA.RM R11, R52, R9.reuse, 12582913 ;  /* 0x4b400001340b7423 */ /* 0x080fe20000004009 */
[----:B------:R-:W-:Y:S01]  /*1400*/  FFMA.RM R49, R8, R9, 12582913 ;  /* 0x4b40000108317423 */ /* 0x000fe20000004009 */
[----:B------:R-:W-:Y:S01]  /*1410*/  FADD R9, RZ, R5 ;  /* 0x00000005ff097221 */ /* 0x000fe20000000000 */
[----:B------:R2:W3:Y:S01]  /*1420*/  MUFU.EX2 R52, R23 ;  /* 0x0000001700347308 */ /* 0x0004e20000000800 */
[C---:B------:R-:W-:Y:S01]  /*1430*/  FADD R8, R11.reuse, -12583039 ;  /* 0xcb40007f0b087421 */ /* 0x040fe20000000000 */
[----:B0-----:R-:W-:Y:S01]  /*1440*/  SHF.L.U32 R22, R11, 0x17, RZ ;  /* 0x000000170b167819 */ /* 0x001fe200000006ff */
[----:B------:R-:W-:Y:S02]  /*1450*/  FADD R9, R9, R0 ;  /* 0x0000000009097221 */ /* 0x000fe40000000000 */
[----:B------:R-:W-:-:S03]  /*1460*/  FFMA R8, R13, 1.4426950216293334961, -R8 ;  /* 0x3fb8aa3b0d087823 */ /* 0x000fc60000000808 */
[----:B------:R-:W0:Y:S01]  /*1470*/  MUFU.EX2 R51, R51 ;  /* 0x0000003300337308 */ /* 0x000e220000000800 */
[----:B------:R-:W-:Y:S01]  /*1480*/  FFMA R13, R13, 1.925963033500011079e-08, R8 ;  /* 0x32a570600d0d7823 */ /* 0x000fe20000000008 */
[----:B------:R-:W-:Y:S01]  /*1490*/  FADD R8, R49, -12583039 ;  /* 0xcb40007f31087421 */ /* 0x000fe20000000000 */
[----:B--2---:R-:W-:Y:S02]  /*14a0*/  SHF.L.U32 R23, R20, 0x17, RZ ;  /* 0x0000001714177819 */ /* 0x004fe400000006ff */
[----:B------:R-:W-:Y:S01]  /*14b0*/  SHF.L.U32 R20, R12, 0x17, RZ ;  /* 0x000000170c147819 */ /* 0x000fe200000006ff */
[C---:B------:R-:W-:Y:S02]  /*14c0*/  FFMA R8, R15.reuse, 1.4426950216293334961, -R8 ;  /* 0x3fb8aa3b0f087823 */ /* 0x040fe40000000808 */
[----:B------:R-:W2:Y:S02]  /*14d0*/  MUFU.EX2 R13, R13 ;  /* 0x0000000d000d7308 */ /* 0x000ea40000000800 */
[----:B------:R-:W-:Y:S01]  /*14e0*/  FFMA R15, R15, 1.925963033500011079e-08, R8 ;  /* 0x32a570600f0f7823 */ /* 0x000fe20000000008 */
[----:B------:R-:W-:Y:S01]  /*14f0*/  SHF.L.U32 R8, R10, 0x17, RZ ;  /* 0x000000170a087819 */ /* 0x000fe200000006ff */
[----:B------:R-:W-:Y:S01]  /*1500*/  FADD R10, R9, R2 ;  /* 0x00000002090a7221 */ /* 0x000fe20000000000 */
[----:B------:R-:W-:-:S03]  /*1510*/  SHF.L.U32 R9, R14, 0x17, RZ ;  /* 0x000000170e097819 */ /* 0x000fc600000006ff */
[----:B------:R-:W-:Y:S01]  /*1520*/  FADD R21, R10, R3 ;  /* 0x000000030a157221 */ /* 0x000fe20000000000 */
[----:B-1----:R-:W-:Y:S01]  /*1530*/  FMUL R8, R8, R53 ;  /* 0x0000003508087220 */ /* 0x002fe20000400000 */
[----:B------:R-:W-:Y:S01]  /*1540*/  SHF.L.U32 R10, R16, 0x17, RZ ;  /* 0x00000017100a7819 */ /* 0x000fe200000006ff */
[----:B---3--:R-:W-:Y:S01]  /*1550*/  FMUL R9, R9, R52 ;  /* 0x0000003409097220 */ /* 0x008fe20000400000 */
[----:B------:R-:W-:Y:S01]  /*1560*/  FADD R21, R21, R4 ;  /* 0x0000000415157221 */ /* 0x000fe20000000000 */
[----:B------:R1:W3:Y:S01]  /*1570*/  MUFU.EX2 R53, R17 ;  /* 0x0000001100357308 */ /* 0x0002e20000000800 */
[----:B------:R-:W-:Y:S01]  /*1580*/  SHF.L.U32 R16, R18, 0x17, RZ ;  /* 0x0000001712107819 */ /* 0x000fe200000006ff */
[----:B------:R-:W-:Y:S01]  /*1590*/  FMUL R10, R10, R55 ;  /* 0x000000370a0a7220 */ /* 0x000fe20000400000 */
[----:B------:R-:W-:Y:S01]  /*15a0*/  FADD R14, R21, R6 ;  /* 0x00000006150e7221 */ /* 0x000fe20000000000 */
[----:B------:R-:W-:Y:S01]  /*15b0*/  FMUL R18, R19, R50 ;  /* 0x0000003213127220 */ /* 0x000fe20000400000 */
[----:B0-----:R-:W-:Y:S01]  /*15c0*/  FMUL R20, R20, R51 ;  /* 0x0000003314147220 */ /* 0x001fe20000400000 */
[----:B------:R-:W-:Y:S01]  /*15d0*/  FMUL R16, R16, R27 ;  /* 0x0000001b10107220 */ /* 0x000fe20000400000 */
[----:B------:R-:W-:Y:S01]  /*15e0*/  FADD R21, R14, R7 ;  /* 0x000000070e157221 */ /* 0x000fe20000000000 */
[----:B--2---:R-:W-:Y:S01]  /*15f0*/  FMUL R22, R22, R13 ;  /* 0x0000000d16167220 */ /* 0x004fe20000400000 */
[----:B-1----:R-:W-:-:S02]  /*1600*/  FMUL R17, R23, R48 ;  /* 0x0000003017117220 */ /* 0x002fc40000400000 */
[----:B------:R-:W-:Y:S01]  /*1610*/  FADD R14, R21, R8 ;  /* 0x00000008150e7221 */ /* 0x000fe20000000000 */
[----:B------:R-:W0:Y:S03]  /*1620*/  MUFU.EX2 R48, R15 ;  /* 0x0000000f00307308 */ /* 0x000e260000000800 */
[----:B------:R-:W-:Y:S01]  /*1630*/  FADD R21, R14, R9 ;  /* 0x000000090e157221 */ /* 0x000fe20000000000 */
[----:B---3--:R-:W-:-:S03]  /*1640*/  FMUL R19, R26, R53 ;  /* 0x000000351a137220 */ /* 0x008fc60000400000 */
        /* <DEDUP_REMOVED lines=19> */
.L_x_10032:
        /* <DEDUP_REMOVED lines=12> */
[----:B0-----:R-:W-:Y:S05]  /*1840*/  CALL.REL.NOINC `($__internal_190_$__cuda_sm3x_div_rn_noftz_f32_slowpath) ;  /* 0x0000002400047944 */ /* 0x001fea0003c00000 */
[----:B------:R-:W-:-:S07]  /*1850*/  MOV R11, R5 ;  /* 0x00000005000b7202 */ /* 0x000fce0000000f00 */
.L_x_9987:
[----:B------:R-:W-:Y:S05]  /*1860*/  BSYNC.RECONVERGENT B3 ;  /* 0x0000000000037941 */ /* 0x000fea0003800200 */
.L_x_9986:
        /* <DEDUP_REMOVED lines=12> */
[----:B0-----:R-:W-:Y:S05]  /*1930*/  CALL.REL.NOINC `($__internal_190_$__cuda_sm3x_div_rn_noftz_f32_slowpath) ;  /* 0x0000002000c87944 */ /* 0x001fea0003c00000 */
[----:B------:R-:W-:-:S07]  /*1940*/  MOV R15, R5 ;  /* 0x00000005000f7202 */ /* 0x000fce0000000f00 */
.L_x_9989:
[----:B------:R-:W-:Y:S05]  /*1950*/  BSYNC.RECONVERGENT B3 ;  /* 0x0000000000037941 */ /* 0x000fea0003800200 */
.L_x_9988:
        /* <DEDUP_REMOVED lines=14> */
.L_x_9991:
[----:B------:R-:W-:Y:S05]  /*1a40*/  BSYNC.RECONVERGENT B3 ;  /* 0x0000000000037941 */ /* 0x000fea0003800200 */
.L_x_9990:
        /* <DEDUP_REMOVED lines=12> */
[----:B0-----:R-:W-:Y:S05]  /*1b10*/  CALL.REL.NOINC `($__internal_190_$__cuda_sm3x_div_rn_noftz_f32_slowpath) ;  /* 0x0000002000507944 */ /* 0x001fea0003c00000 */
[----:B------:R-:W-:-:S07]  /*1b20*/  MOV R27, R5 ;  /* 0x00000005001b7202 */ /* 0x000fce0000000f00 */
.L_x_9993:
[----:B------:R-:W-:Y:S05]  /*1b30*/  BSYNC.RECONVERGENT B3 ;  /* 0x0000000000037941 */ /* 0x000fea0003800200 */
.L_x_9992:
        /* <DEDUP_REMOVED lines=14> */
.L_x_9995:
[----:B------:R-:W-:Y:S05]  /*1c20*/  BSYNC.RECONVERGENT B3 ;  /* 0x0000000000037941 */ /* 0x000fea0003800200 */
.L_x_9994:
        /* <DEDUP_REMOVED lines=14> */
.L_x_9997:
[----:B------:R-:W-:Y:S05]  /*1d10*/  BSYNC.RECONVERGENT B3 ;  /* 0x0000000000037941 */ /* 0x000fea0003800200 */
.L_x_9996:
        /* <DEDUP_REMOVED lines=14> */
.L_x_9999:
[----:B------:R-:W-:Y:S05]  /*1e00*/  BSYNC.RECONVERGENT B3 ;  /* 0x0000000000037941 */ /* 0x000fea0003800200 */
.L_x_9998:
        /* <DEDUP_REMOVED lines=12> */
[----:B0-----:R-:W-:Y:S05]  /*1ed0*/  CALL.REL.NOINC `($__internal_190_$__cuda_sm3x_div_rn_noftz_f32_slowpath) ;  /* 0x0000001c00607944 */ /* 0x001fea0003c00000 */
[----:B------:R-:W-:-:S07]  /*1ee0*/  MOV R7, R5 ;  /* 0x0000000500077202 */ /* 0x000fce0000000f00 */
.L_x_10001:
[----:B------:R-:W-:Y:S05]  /*1ef0*/  BSYNC.RECONVERGENT B3 ;  /* 0x0000000000037941 */ /* 0x000fea0003800200 */
.L_x_10000:
        /* <DEDUP_REMOVED lines=14> */
.L_x_10003:
[----:B------:R-:W-:Y:S05]  /*1fe0*/  BSYNC.RECONVERGENT B3 ;  /* 0x0000000000037941 */ /* 0x000fea0003800200 */
.L_x_10002:
        /* <DEDUP_REMOVED lines=14> */
.L_x_10005:
[----:B------:R-:W-:Y:S05]  /*20d0*/  BSYNC.RECONVERGENT B3 ;  /* 0x0000000000037941 */ /* 0x000fea0003800200 */
.L_x_10004:
        /* <DEDUP_REMOVED lines=14> */
.L_x_10007:
[----:B------:R-:W-:Y:S05]  /*21c0*/  BSYNC.RECONVERGENT B3 ;  /* 0x0000000000037941 */ /* 0x000fea0003800200 */
.L_x_10006:
        /* <DEDUP_REMOVED lines=13> */
[----:B------:R-:W-:-:S07]  /*22a0*/  IMAD.MOV.U32 R61, RZ, RZ, R5 ;  /* 0x000000ffff3d7224 */ /* 0x000fce00078e0005 */
.L_x_10009:
[----:B------:R-:W-:Y:S05]  /*22b0*/  BSYNC.RECONVERGENT B3 ;  /* 0x0000000000037941 */ /* 0x000fea0003800200 */
.L_x_10008:
        /* <DEDUP_REMOVED lines=14> */
.L_x_10011:
[----:B------:R-:W-:Y:S05]  /*23a0*/  BSYNC.RECONVERGENT B3 ;  /* 0x0000000000037941 */ /* 0x000fea0003800200 */
.L_x_10010:
        /* <DEDUP_REMOVED lines=14> */
.L_x_10013:
[----:B------:R-:W-:Y:S05]  /*2490*/  BSYNC.RECONVERGENT B3 ;  /* 0x0000000000037941 */ /* 0x000fea0003800200 */
.L_x_10012:
        /* <DEDUP_REMOVED lines=14> */
.L_x_10015:
[----:B------:R-:W-:Y:S05]  /*2580*/  BSYNC.RECONVERGENT B3 ;  /* 0x0000000000037941 */ /* 0x000fea0003800200 */
.L_x_10014:
        /* <DEDUP_REMOVED lines=14> */
.L_x_10017:
[----:B------:R-:W-:Y:S05]  /*2670*/  BSYNC.RECONVERGENT B3 ;  /* 0x0000000000037941 */ /* 0x000fea0003800200 */
.L_x_10016:
        /* <DEDUP_REMOVED lines=14> */
.L_x_10019:
[----:B------:R-:W-:Y:S05]  /*2760*/  BSYNC.RECONVERGENT B3 ;  /* 0x0000000000037941 */ /* 0x000fea0003800200 */
.L_x_10018:
        /* <DEDUP_REMOVED lines=12> */
[----:B------:R-:W-:Y:S02]  /*2830*/  LEA R4, P3, R2, UR36, 0x2 ;  /* 0x0000002402047c11 */ /* 0x000fe4000f8610ff */
[----:B------:R-:W-:Y:S02]  /*2840*/  ISETP.GE.U32.AND P4, PT, R44, UR44, PT ;  /* 0x0000002c2c007c0c */ /* 0x000fe4000bf86070 */
[----:B------:R-:W-:Y:S02]  /*2850*/  LEA.HI.X R5, R2, UR37, R3, 0x2, P3 ;  /* 0x0000002502057c11 */ /* 0x000fe400098f1403 */
[----:B------:R-:W-:-:S02]  /*2860*/  ISETP.GE.U32.AND P3, PT, R43, UR44, PT ;  /* 0x0000002c2b007c0c */ /* 0x000fc4000bf66070 */
[C---:B------:R-:W-:Y:S01]  /*2870*/  @!P1 R2UR UR6, R24.reuse ;  /* 0x00000000180692ca */ /* 0x040fe200000e0000 */
        /* <DEDUP_REMOVED lines=80> */
.L_x_9984:
[----:B------:R-:W-:Y:S05]  /*2d80*/  EXIT ;  /* 0x000000000000794d */ /* 0x000fea0003800000 */
.L_x_9985:
[----:B------:R-:W-:Y:S01]  /*2d90*/  BSSY B1, `(.L_x_10021) ;  /* 0x0000007000017945 */ /* 0x000fe20003800000 */
[----:B------:R-:W-:Y:S02]  /*2da0*/  MOV R12, 0x10 ;  /* 0x00000010000c7802 */ /* 0x000fe40000000f00 */
[----:B------:R-:W-:Y:S02]  /*2db0*/  MOV R11, 0x1f ;  /* 0x0000001f000b7802 */ /* 0x000fe40000000f00 */
[----:B------:R-:W-:-:S07]  /*2dc0*/  MOV R15, 0xffffffff ;  /* 0xffffffff000f7802 */ /* 0x000fce0000000f00 */
[----:B------:R-:W-:Y:S05]  /*2dd0*/  WARPSYNC.COLLECTIVE R15, `(.L_x_10022) ;  /* 0x000000000f087348 */ /* 0x000fea0003c00000 */
[----:B------:R0:W1:Y:S02]  /*2de0*/  SHFL.BFLY P6, R14, R13, R12, R11 ;  /* 0x0c00000c0d0e7389 */ /* 0x00006400000c000b */
[----:B01----:R-:W-:Y:S05]  /*2df0*/  ENDCOLLECTIVE ;  /* 0x000000000000791b */ /* 0x003fea0003800000 */
.L_x_10022:
[----:B------:R-:W-:Y:S05]  /*2e00*/  BSYNC B1 ;  /* 0x0000000000017941 */ /* 0x000fea0003800000 */
.L_x_10021:
[----:B------:R-:W-:Y:S01]  /*2e10*/  HFMA2 R11, -RZ, RZ, 0, 1.847743988037109375e-06 ;  /* 0x0000001fff0b7431 */ /* 0x000fe200000001ff */
[----:B------:R-:W-:Y:S02]  /*2e20*/  FMNMX R13, R14, R13, !PT ;  /* 0x0000000d0e0d7209 */ /* 0x000fe40007800000 */
[----:B------:R-:W-:Y:S02]  /*2e30*/  MOV R12, 0x8 ;  /* 0x00000008000c7802 */ /* 0x000fe40000000f00 */
[----:B------:R-:W-:-:S07]  /*2e40*/  MOV R15, 0xffffffff ;  /* 0xffffffff000f7802 */ /* 0x000fce0000000f00 */
[----:B------:R-:W-:Y:S05]  /*2e50*/  WARPSYNC.COLLECTIVE R15, `(.L_x_10023) ;  /* 0x000000000f087348 */ /* 0x000fea0003c00000 */
[----:B------:R0:W1:Y:S02]  /*2e60*/  SHFL.BFLY P6, R14, R13, R12, R11 ;  /* 0x0c00000c0d0e7389 */ /* 0x00006400000c000b */
[----:B01----:R-:W-:Y:S05]  /*2e70*/  ENDCOLLECTIVE ;  /* 0x000000000000791b */ /* 0x003fea0003800000 */
.L_x_10023:
[----:B------:R-:W-:Y:S01]  /*2e80*/  IMAD.MOV.U32 R12, RZ, RZ, 0x4 ;  /* 0x00000004ff0c7424 */ /* 0x000fe200078e00ff */
[----:B------:R-:W-:-:S04]  /*2e90*/  FMNMX R0, R13, R14, !PT ;  /* 0x0000000e0d007209 */ /* 0x000fc80007800000 */
[----:B------:R-:W-:-:S07]  /*2ea0*/  MOV R13, R0 ;  /* 0x00000000000d7202 */ /* 0x000fce0000000f00 */
[----:B------:R-:W-:Y:S05]  /*2eb0*/  WARPSYNC.COLLECTIVE R15, `(.L_x_10024) ;  /* 0x000000000f087348 */ /* 0x000fea0003c00000 */
[----:B------:R0:W1:Y:S02]  /*2ec0*/  SHFL.BFLY P6, R14, R13, R12, R11 ;  /* 0x0c00000c0d0e7389 */ /* 0x00006400000c000b */
[----:B01----:R-:W-:Y:S05]  /*2ed0*/  ENDCOLLECTIVE ;  /* 0x000000000000791b */ /* 0x003fea0003800000 */
.L_x_10024:
[----:B------:R-:W-:Y:S01]  /*2ee0*/  HFMA2 R12, -RZ, RZ, 0, 1.1920928955078125e-07 ;  /* 0x00000002ff0c7431 */ /* 0x000fe200000001ff */
[----:B------:R-:W-:-:S04]  /*2ef0*/  FMNMX R2, R0, R14, !PT ;  /* 0x0000000e00027209 */ /* 0x000fc80007800000 */
[----:B------:R-:W-:-:S07]  /*2f00*/  MOV R13, R2 ;  /* 0x00000002000d7202 */ /* 0x000fce0000000f00 */
[----:B------:R-:W-:Y:S05]  /*2f10*/  WARPSYNC.COLLECTIVE R15, `(.L_x_10025) ;  /* 0x000000000f087348 */ /* 0x000fea0003c00000 */
[----:B------:R0:W1:Y:S02]  /*2f20*/  SHFL.BFLY P6, R14, R13, R12, R11 ;  /* 0x0c00000c0d0e7389 */ /* 0x00006400000c000b */
[----:B01----:R-:W-:Y:S05]  /*2f30*/  ENDCOLLECTIVE ;  /* 0x000000000000791b */ /* 0x003fea0003800000 */
.L_x_10025:
[----:B------:R-:W-:Y:S01]  /*2f40*/  HFMA2 R12, -RZ, RZ, 0, 5.9604644775390625e-08 ;  /* 0x00000001ff0c7431 */ /* 0x000fe200000001ff */
[----:B------:R-:W-:-:S04]  /*2f50*/  FMNMX R3, R2, R14, !PT ;  /* 0x0000000e02037209 */ /* 0x000fc80007800000 */
[----:B------:R-:W-:-:S07]  /*2f60*/  MOV R13, R3 ;  /* 0x00000003000d7202 */ /* 0x000fce0000000f00 */
[----:B------:R-:W-:Y:S05]  /*2f70*/  WARPSYNC.COLLECTIVE R15, `(.L_x_10026) ;  /* 0x000000000f087348 */ /* 0x000fea0003c00000 */
[----:B------:R0:W1:Y:S02]  /*2f80*/  SHFL.BFLY P6, R14, R13, R12, R11 ;  /* 0x0c00000c0d0e7389 */ /* 0x00006400000c000b */
[----:B01----:R-:W-:Y:S05]  /*2f90*/  ENDCOLLECTIVE ;  /* 0x000000000000791b */ /* 0x003fea0003800000 */
.L_x_10026:
        /* <DEDUP_REMOVED lines=100> */
[----:B------:R-:W-:Y:S01]  /*35e0*/  FFMA.SAT R22, R19, R15, 0.5 ;  /* 0x3f00000013167423 */ /* 0x000fe2000000200f */
[----:B------:R-:W0:Y:S01]  /*35f0*/  MUFU.EX2 R21, R21 ;  /* 0x0000001500157308 */ /* 0x000e220000000800 */
[C---:B------:R-:W-:Y:S01]  /*3600*/  FADD R17, R16.reuse, -12583039 ;  /* 0xcb40007f10117421 */ /* 0x040fe20000000000 */
[----:B------:R-:W-:Y:S01]  /*3610*/  SHF.L.U32 R16, R16, 0x17, RZ ;  /* 0x0000001710107819 */ /* 0x000fe200000006ff */
[----:B------:R-:W-:Y:S02]  /*3620*/  FFMA.RM R22, R22, R23, 12582913 ;  /* 0x4b40000116167423 */ /* 0x000fe40000004017 */
[----:B------:R-:W-:Y:S02]  /*3630*/  FFMA R17, R20, 1.4426950216293334961, -R17 ;  /* 0x3fb8aa3b14117823 */ /* 0x000fe40000000811 */
[----:B------:R-:W-:-:S02]  /*3640*/  FADD R26, R22, -12583039 ;  /* 0xcb40007f161a7421 */ /* 0x000fc40000000000 */
[----:B------:R-:W-:Y:S02]  /*3650*/  FFMA R20, R20, 1.925963033500011079e-08, R17 ;  /* 0x32a5706014147823 */ /* 0x000fe40000000011 */
[C---:B------:R-:W-:Y:S02]  /*3660*/  FFMA R26, R19.reuse, 1.4426950216293334961, -R26 ;  /* 0x3fb8aa3b131a7823 */ /* 0x040fe4000000081a */
[----:B------:R1:W2:Y:S02]  /*3670*/  MUFU.EX2 R17, R20 ;  /* 0x0000001400117308 */ /* 0x0002a40000000800 */
[----:B------:R-:W-:Y:S01]  /*3680*/  FFMA R26, R19, 1.925963033500011079e-08, R26 ;  /* 0x32a57060131a7823 */ /* 0x000fe2000000001a */
[----:B0-----:R-:W-:-:S05]  /*3690*/  FMUL R10, R10, R21 ;  /* 0x000000150a0a7220 */ /* 0x001fca0000400000 */
[----:B------:R-:W0:Y:S01]  /*36a0*/  MUFU.EX2 R26, R26 ;  /* 0x0000001a001a7308 */ /* 0x000e220000000800 */
[----:B-1----:R-:W-:-:S04]  /*36b0*/  FFMA.SAT R20, R18, R15, 0.5 ;  /* 0x3f00000012147423 */ /* 0x002fc8000000200f */
[----:B------:R-:W-:-:S04]  /*36c0*/  FFMA.RM R20, R20, R23, 12582913 ;  /* 0x4b40000114147423 */ /* 0x000fc80000004017 */
[----:B------:R-:W-:Y:S01]  /*36d0*/  FADD R19, R20, -12583039 ;  /* 0xcb40007f14137421 */ /* 0x000fe20000000000 */
[----:B--2---:R-:W-:Y:S01]  /*36e0*/  FMUL R16, R16, R17 ;  /* 0x0000001110107220 */ /* 0x004fe20000400000 */
        /* <DEDUP_REMOVED lines=25> */
[----:B------:R-:W-:-:S03]  /*3880*/  IMAD.MOV.U32 R15, RZ, RZ, -0x1 ;  /* 0xffffffffff0f7424 */ /* 0x000fc600078e00ff */
        /* <DEDUP_REMOVED lines=36> */
.L_x_10027:
[----:B------:R-:W-:Y:S02]  /*3ad0*/  HFMA2 R12, -RZ, RZ, 0, 4.76837158203125e-07 ;  /* 0x00000008ff0c7431 */ /* 0x000fe400000001ff */
[----:B------:R-:W-:-:S05]  /*3ae0*/  FADD R23, R13, R14 ;  /* 0x0000000e0d177221 */ /* 0x000fca0000000000 */
[----:B------:R-:W-:-:S07]  /*3af0*/  MOV R13, R23 ;  /* 0x00000017000d7202 */ /* 0x000fce0000000f00 */
[----:B------:R-:W-:Y:S05]  /*3b00*/  WARPSYNC.COLLECTIVE R15, `(.L_x_10028) ;  /* 0x000000000f087348 */ /* 0x000fea0003c00000 */
[----:B------:R0:W1:Y:S02]  /*3b10*/  SHFL.BFLY P6, R14, R13, R12, R11 ;  /* 0x0c00000c0d0e7389 */ /* 0x00006400000c000b */
[----:B01----:R-:W-:Y:S05]  /*3b20*/  ENDCOLLECTIVE ;  /* 0x000000000000791b */ /* 0x003fea0003800000 */
.L_x_10028:
[----:B------:R-:W-:Y:S02]  /*3b30*/  HFMA2 R12, -RZ, RZ, 0, 2.384185791015625e-07 ;  /* 0x00000004ff0c7431 */ /* 0x000fe400000001ff */
[----:B------:R-:W-:-:S05]  /*3b40*/  FADD R26, R23, R14 ;  /* 0x0000000e171a7221 */ /* 0x000fca0000000000 */
[----:B------:R-:W-:-:S07]  /*3b50*/  MOV R13, R26 ;  /* 0x0000001a000d7202 */ /* 0x000fce0000000f00 */
[----:B------:R-:W-:Y:S05]  /*3b60*/  WARPSYNC.COLLECTIVE R15, `(.L_x_10029) ;  /* 0x000000000f087348 */ /* 0x000fea0003c00000 */
[----:B------:R0:W1:Y:S02]  /*3b70*/  SHFL.BFLY P6, R14, R13, R12, R11 ;  /* 0x0c00000c0d0e7389 */ /* 0x00006400000c000b */
[----:B01----:R-:W-:Y:S05]  /*3b80*/  ENDCOLLECTIVE ;  /* 0x000000000000791b */ /* 0x003fea0003800000 */
.L_x_10029:
[----:B------:R-:W-:Y:S02]  /*3b90*/  HFMA2 R12, -RZ, RZ, 0, 1.1920928955078125e-07 ;  /* 0x00000002ff0c7431 */ /* 0x000fe400000001ff */
[----:B------:R-:W-:-:S05]  /*3ba0*/  FADD R27, R26, R14 ;  /* 0x0000000e1a1b7221 */ /* 0x000fca0000000000 */
[----:B------:R-:W-:-:S07]  /*3bb0*/  MOV R13, R27 ;  /* 0x0000001b000d7202 */ /* 0x000fce0000000f00 */
[----:B------:R-:W-:Y:S05]  /*3bc0*/  WARPSYNC.COLLECTIVE R15, `(.L_x_10030) ;  /* 0x000000000f087348 */ /* 0x000fea0003c00000 */
[----:B------:R0:W1:Y:S02]  /*3bd0*/  SHFL.BFLY P6, R14, R13, R12, R11 ;  /* 0x0c00000c0d0e7389 */ /* 0x00006400000c000b */
[----:B01----:R-:W-:Y:S05]  /*3be0*/  ENDCOLLECTIVE ;  /* 0x000000000000791b */ /* 0x003fea0003800000 */
.L_x_10030:
[----:B------:R-:W-:Y:S02]  /*3bf0*/  HFMA2 R12, -RZ, RZ, 0, 5.9604644775390625e-08 ;  /* 0x00000001ff0c7431 */ /* 0x000fe400000001ff */
[----:B------:R-:W-:-:S05]  /*3c00*/  FADD R48, R27, R14 ;  /* 0x0000000e1b307221 */ /* 0x000fca0000000000 */
[----:B------:R-:W-:-:S07]  /*3c10*/  MOV R13, R48 ;  /* 0x00000030000d7202 */ /* 0x000fce0000000f00 */
[----:B------:R-:W-:Y:S05]  /*3c20*/  WARPSYNC.COLLECTIVE R15, `(.L_x_10031) ;  /* 0x000000000f087348 */ /* 0x000fea0003c00000 */
[----:B------:R0:W1:Y:S02]  /*3c30*/  SHFL.BFLY P6, R14, R13, R12, R11 ;  /* 0x0c00000c0d0e7389 */ /* 0x00006400000c000b */
[----:B01----:R-:W-:Y:S05]  /*3c40*/  ENDCOLLECTIVE ;  /* 0x000000000000791b */ /* 0x003fea0003800000 */
.L_x_10031:
[----:B------:R-:W-:Y:S05]  /*3c50*/  BRA `(.L_x_10032) ;  /* 0xffffffd800c87947 */ /* 0x000fea000383ffff */
        .weak           $__internal_190_$__cuda_sm3x_div_rn_noftz_f32_slowpath
        .type           $__internal_190_$__cuda_sm3x_div_rn_noftz_f32_slowpath,@function
        .size           $__internal_190_$__cuda_sm3x_div_rn_noftz_f32_slowpath,(.L_x_15507 - $__internal_190_$__cuda_sm3x_div_rn_noftz_f32_slowpath)
$__internal_190_$__cuda_sm3x_div_rn_noftz_f32_slowpath:
        /* <DEDUP_REMOVED lines=34> */
.L_x_10034:
        /* <DEDUP_REMOVED lines=51> */
.L_x_10041:
[----:B------:R-:W-:-:S04]  /*41b0*/  LOP3.LUT R5, R5, 0x80000000, RZ, 0xc0, !PT ;  /* 0x8000000005057812 */ /* 0x000fc800078ec0ff */
[----:B------:R-:W-:Y:S01]  /*41c0*/  LOP3.LUT R5, R5, 0x7f800000, RZ, 0xfc, !PT ;  /* 0x7f80000005057812 */ /* 0x000fe200078efcff */
[----:B------:R-:W-:Y:S06]  /*41d0*/  BRA `(.L_x_10042) ;  /* 0x0000000000047947 */ /* 0x000fec0003800000 */
.L_x_10040:
[----:B------:R-:W-:-:S07]  /*41e0*/  LEA R5, R13, R5, 0x17 ;  /* 0x000000050d057211 */ /* 0x000fce00078eb8ff */
.L_x_10042:
[----:B------:R-:W-:Y:S05]  /*41f0*/  BSYNC.RECONVERGENT B2 ;  /* 0x0000000000027941 */ /* 0x000fea0003800200 */
.L_x_10039:
[----:B------:R-:W-:Y:S05]  /*4200*/  BRA `(.L_x_10043) ;  /* 0x0000000000207947 */ /* 0x000fea0003800000 */
.L_x_10038:
[----:B------:R-:W-:-:S04]  /*4210*/  LOP3.LUT R5, R12, 0x80000000, R5, 0x48, !PT ;  /* 0x800000000c057812 */ /* 0x000fc800078e4805 */
[----:B------:R-:W-:Y:S01]  /*4220*/  LOP3.LUT R5, R5, 0x7f800000, RZ, 0xfc, !PT ;  /* 0x7f80000005057812 */ /* 0x000fe200078efcff */
[----:B------:R-:W-:Y:S06]  /*4230*/  BRA `(.L_x_10043) ;  /* 0x0000000000147947 */ /* 0x000fec0003800000 */
.L_x_10037:
[----:B------:R-:W-:Y:S01]  /*4240*/  LOP3.LUT R5, R12, 0x80000000, R5, 0x48, !PT ;  /* 0x800000000c057812 */ /* 0x000fe200078e4805 */
[----:B------:R-:W-:Y:S06]  /*4250*/  BRA `(.L_x_10043) ;  /* 0x00000000000c7947 */ /* 0x000fec0003800000 */
.L_x_10036:
[----:B------:R-:W0:Y:S01]  /*4260*/  MUFU.RSQ R5, -QNAN ;  /* 0xffc0000000057908 */ /* 0x000e220000001400 */
[----:B------:R-:W-:Y:S05]  /*4270*/  BRA `(.L_x_10043) ;  /* 0x0000000000047947 */ /* 0x000fea0003800000 */
.L_x_10035:
[----:B------:R-:W-:-:S07]  /*4280*/  FADD.FTZ R5, R5, R12 ;  /* 0x0000000c05057221 */ /* 0x000fce0000010000 */
.L_x_10043:
[----:B------:R-:W-:Y:S05]  /*4290*/  BSYNC.RECONVERGENT B1 ;  /* 0x0000000000017941 */ /* 0x000fea0003800200 */
.L_x_10033:
[----:B------:R-:W-:Y:S01]  /*42a0*/  HFMA2 R13, -RZ, RZ, 0, 0 ;  /* 0x00000000ff0d7431 */ /* 0x000fe200000001ff */
[----:B------:R-:W-:-:S04]  /*42b0*/  MOV R12, R14 ;  /* 0x0000000e000c7202 */ /* 0x000fc80000000f00 */
[----:B0-----:R-:W-:Y:S05]  /*42c0*/  RET.REL.NODEC R12 `(_ZN7oneflow4cuda7softmax15SoftmaxWarpImplI10SimpleLoadIffE11SimpleStoreIffEfLi1ELi17ELi32ELi1ELb1ELNS1_9AlgorithmE0EEEvT_T0_ll) ;  /* 0xffffffbc0c4c7950 */ /* 0x001fea0003c3ffff */
.L_x_10044:
        /* <DEDUP_REMOVED lines=11> */
.L_x_15507:


//--------------------- .text._ZN7oneflow4cuda7softmax15SoftmaxWarpImplI10SimpleLoadIffE11SimpleStoreIffEfLi1ELi17ELi32ELi1ELb0ELNS1_9AlgorithmE0EEEvT_T0_ll --------------------------
	.section	.text._ZN7oneflow4cuda7softmax15SoftmaxWarpImplI10SimpleLoadIffE11SimpleStoreIffEfLi1ELi17ELi32ELi1ELb0ELNS1_9AlgorithmE0EEEvT_T0_ll,"ax",@progbits
	.align	128
        .global         _ZN7oneflow4cuda7softmax15SoftmaxWarpImplI10SimpleLoadIffE11SimpleStoreIffEfLi1ELi17ELi32ELi1ELb0ELNS1_9AlgorithmE0EEEvT_T0_ll
        .type           _ZN7oneflow4cuda7softmax15SoftmaxWarpImplI10SimpleLoadIffE11SimpleStoreIffEfLi1ELi17ELi32ELi1ELb0ELNS1_9AlgorithmE0EEEvT_T0_ll,@function
        .size           _ZN7oneflow4cuda7softmax15SoftmaxWarpImplI10SimpleLoadIffE11SimpleStoreIffEfLi1ELi17ELi32ELi1ELb0ELNS1_9AlgorithmE0EEEvT_T0_ll,(.L_x_15508 - _ZN7oneflow4cuda7softmax15SoftmaxWarpImplI10SimpleLoadIffE11SimpleStoreIffEfLi1ELi17ELi32ELi1ELb0ELNS1_9AlgorithmE0EEEvT_T0_ll)
        .other          _ZN7oneflow4cuda7softmax15SoftmaxWarpImplI10SimpleLoadIffE11SimpleStoreIffEfLi1ELi17ELi32ELi1ELb0ELNS1_9AlgorithmE0EEEvT_T0_ll,@"STO_CUDA_ENTRY STV_DEFAULT"
_ZN7oneflow4cuda7softmax15SoftmaxWarpImplI10SimpleLoadIffE11SimpleStoreIffEfLi1ELi17ELi32ELi1ELb0ELNS1_9AlgorithmE0EEEvT_T0_ll:
.text._ZN7oneflow4cuda7softmax15SoftmaxWarpImplI10SimpleLoadIffE11SimpleStoreIffEfLi1ELi17ELi32ELi1ELb0ELNS1_9AlgorithmE0EEEvT_T0_ll:
        /* <DEDUP_REMOVED lines=24> */
.L_x_10045:
        /* <DEDUP_REMOVED lines=13> */
.L_x_10081:
        /* <DEDUP_REMOVED lines=242> */
.L_x_10093:
        /* <DEDUP_REMOVED lines=12> */
[----:B01----:R-:W-:Y:S05]  /*1230*/  CALL.REL.NOINC `($__internal_191_$__cuda_sm3x_div_rn_noftz_f32_slowpath) ;  /* 0x0000002000587944 */ /* 0x003fea0003c00000 */
[----:B------:R-:W-:-:S07]  /*1240*/  MOV R11, R5 ;  /* 0x00000005000b7202 */ /* 0x000fce0000000f00 */
.L_x_10048:
[----:B------:R-:W-:Y:S05]  /*1250*/  BSYNC.RECONVERGENT B2 ;  /* 0x0000000000027941 */ /* 0x000fea0003800200 */
.L_x_10047:
        /* <DEDUP_REMOVED lines=12> */
[----:B01----:R-:W-:Y:S05]  /*1320*/  CALL.REL.NOINC `($__internal_191_$__cuda_sm3x_div_rn_noftz_f32_slowpath) ;  /* 0x00000020001c7944 */ /* 0x003fea0003c00000 */
[----:B------:R-:W-:-:S07]  /*1330*/  MOV R14, R5 ;  /* 0x00000005000e7202 */ /* 0x000fce0000000f00 */
.L_x_10050:
[----:B------:R-:W-:Y:S05]  /*1340*/  BSYNC.RECONVERGENT B2 ;  /* 0x0000000000027941 */ /* 0x000fea0003800200 */
.L_x_10049:
        /* <DEDUP_REMOVED lines=14> */
.L_x_10052:
[----:B------:R-:W-:Y:S05]  /*1430*/  BSYNC.RECONVERGENT B2 ;  /* 0x0000000000027941 */ /* 0x000fea0003800200 */
.L_x_10051:
        /* <DEDUP_REMOVED lines=14> */
.L_x_10054:
[----:B------:R-:W-:Y:S05]  /*1520*/  BSYNC.RECONVERGENT B2 ;  /* 0x0000000000027941 */ /* 0x000fea0003800200 */
.L_x_10053:
        /* <DEDUP_REMOVED lines=14> */
.L_x_10056:
[----:B------:R-:W-:Y:S05]  /*1610*/  BSYNC.RECONVERGENT B2 ;  /* 0x0000000000027941 */ /* 0x000fea0003800200 */
.L_x_10055:
        /* <DEDUP_REMOVED lines=14> */
.L_x_10058:
[----:B------:R-:W-:Y:S05]  /*1700*/  BSYNC.RECONVERGENT B2 ;  /* 0x0000000000027941 */ /* 0x000fea0003800200 */
.L_x_10057:
        /* <DEDUP_REMOVED lines=14> */
.L_x_10060:
[----:B------:R-:W-:Y:S05]  /*17f0*/  BSYNC.RECONVERGENT B2 ;  /* 0x0000000000027941 */ /* 0x000fea0003800200 */
.L_x_10059:
        /* <DEDUP_REMOVED lines=14> */
.L_x_10062:
[----:B------:R-:W-:Y:S05]  /*18e0*/  BSYNC.RECONVERGENT B2 ;  /* 0x0000000000027941 */ /* 0x000fea0003800200 */
.L_x_10061:
        /* <DEDUP_REMOVED lines=14> */
.L_x_10064:
[----:B------:R-:W-:Y:S05]  /*19d0*/  BSYNC.RECONVERGENT B2 ;  /* 0x0000000000027941 */ /* 0x000fea0003800200 */
.L_x_10063:
        /* <DEDUP_REMOVED lines=14> */
.L_x_10066:
[----:B------:R-:W-:Y:S05]  /*1ac0*/  BSYNC.RECONVERGENT B2 ;  /* 0x0000000000027941 */ /* 0x000fea0003800200 */
.L_x_10065:
        /* <DEDUP_REMOVED lines=14> */
.L_x_10068:
[----:B------:R-:W-:Y:S05]  /*1bb0*/  BSYNC.RECONVERGENT B2 ;  /* 0x0000000000027941 */ /* 0x000fea0003800200 */
.L_x_10067:
        /* <DEDUP_REMOVED lines=14> */
.L_x_10070:
[----:B------:R-:W-:Y:S05]  /*1ca0*/  BSYNC.RECONVERGENT B2 ;  /* 0x0000000000027941 */ /* 0x000fea0003800200 */
.L_x_10069:
        /* <DEDUP_REMOVED lines=14> */
.L_x_10072:
[----:B------:R-:W-:Y:S05]  /*1d90*/  BSYNC.RECONVERGENT B2 ;  /* 0x0000000000027941 */ /* 0x000fea0003800200 */
.L_x_10071:
        /* <DEDUP_REMOVED lines=14> */
.L_x_10074:
[----:B------:R-:W-:Y:S05]  /*1e80*/  BSYNC.RECONVERGENT B2 ;  /* 0x0000000000027941 */ /* 0x000fea0003800200 */
.L_x_10073:
        /* <DEDUP_REMOVED lines=14> */
.L_x_10076:
[----:B------:R-:W-:Y:S05]  /*1f70*/  BSYNC.RECONVERGENT B2 ;  /* 0x0000000000027941 */ /* 0x000fea0003800200 */
.L_x_10075:
        /* <DEDUP_REMOVED lines=14> */
.L_x_10078:
[----:B------:R-:W-:Y:S05]  /*2060*/  BSYNC.RECONVERGENT B2 ;  /* 0x0000000000027941 */ /* 0x000fea0003800200 */
.L_x_10077:
        /* <DEDUP_REMOVED lines=13> */
.L_x_10080:
[----:B------:R-:W-:Y:S05]  /*2140*/  BSYNC.RECONVERGENT B2 ;  /* 0x0000000000027941 */ /* 0x000fea0003800200 */
.L_x_10079:
        /* <DEDUP_REMOVED lines=56> */
.L_x_10046:
[----:B------:R-:W-:Y:S01]  /*24d0*/  HFMA2 R11, -RZ, RZ, 0, 1.847743988037109375e-06 ;  /* 0x0000001fff0b7431 */ /* 0x000fe200000001ff */
[----:B------:R-:W-:Y:S01]  /*24e0*/  BSSY B0, `(.L_x_10082) ;  /* 0x0000006000007945 */ /* 0x000fe20003800000 */
[----:B------:R-:W-:Y:S02]  /*24f0*/  MOV R12, 0x10 ;  /* 0x00000010000c7802 */ /* 0x000fe40000000f00 */
[----:B------:R-:W-:-:S07]  /*2500*/  MOV R15, 0xffffffff ;  /* 0xffffffff000f7802 */ /* 0x000fce0000000f00 */
[----:B0-----:R-:W-:Y:S05]  /*2510*/  WARPSYNC.COLLECTIVE R15, `(.L_x_10083) ;  /* 0x000000000f087348 */ /* 0x001fea0003c00000 */
[----:B------:R1:W2:Y:S02]  /*2520*/  SHFL.BFLY P6, R14, R13, R12, R11 ;  /* 0x0c00000c0d0e7389 */ /* 0x0002a400000c000b */
[----:B012---:R-:W-:Y:S05]  /*2530*/  ENDCOLLECTIVE ;  /* 0x000000000000791b */ /* 0x007fea0003800000 */
.L_x_10083:
[----:B------:R-:W-:Y:S05]  /*2540*/  BSYNC B0 ;  /* 0x0000000000007941 */ /* 0x000fea0003800000 */
.L_x_10082:
[----:B------:R-:W-:Y:S01]  /*2550*/  HFMA2 R12, -RZ, RZ, 0, 4.76837158203125e-07 ;  /* 0x00000008ff0c7431 */ /* 0x000fe200000001ff */
[----:B------:R-:W-:Y:S02]  /*2560*/  FMNMX R13, R13, R14, !PT ;  /* 0x0000000e0d0d7209 */ /* 0x000fe40007800000 */
[----:B------:R-:W-:Y:S02]  /*2570*/  MOV R11, 0x1f ;  /* 0x0000001f000b7802 */ /* 0x000fe40000000f00 */
[----:B------:R-:W-:-:S07]  /*2580*/  MOV R15, 0xffffffff ;  /* 0xffffffff000f7802 */ /* 0x000fce0000000f00 */
[----:B------:R-:W-:Y:S05]  /*2590*/  WARPSYNC.COLLECTIVE R15, `(.L_x_10084) ;  /* 0x000000000f087348 */ /* 0x000fea0003c00000 */
[----:B------:R0:W1:Y:S02]  /*25a0*/  SHFL.BFLY P6, R14, R13, R12, R11 ;  /* 0x0c00000c0d0e7389 */ /* 0x00006400000c000b */
[----:B01----:R-:W-:Y:S05]  /*25b0*/  ENDCOLLECTIVE ;  /* 0x000000000000791b */ /* 0x003fea0003800000 */
.L_x_10084:
[----:B------:R-:W-:Y:S01]  /*25c0*/  HFMA2 R12, -RZ, RZ, 0, 2.384185791015625e-07 ;  /* 0x00000004ff0c7431 */ /* 0x000fe200000001ff */
[----:B------:R-:W-:-:S04]  /*25d0*/  FMNMX R0, R13, R14, !PT ;  /* 0x0000000e0d007209 */ /* 0x000fc80007800000 */
[----:B------:R-:W-:-:S07]  /*25e0*/  MOV R13, R0 ;  /* 0x00000000000d7202 */ /* 0x000fce0000000f00 */
[----:B------:R-:W-:Y:S05]  /*25f0*/  WARPSYNC.COLLECTIVE R15, `(.L_x_10085) ;  /* 0x000000000f087348 */ /* 0x000fea0003c00000 */
[----:B------:R0:W1:Y:S02]  /*2600*/  SHFL.BFLY P6, R14, R13, R12, R11 ;  /* 0x0c00000c0d0e7389 */ /* 0x00006400000c000b */
[----:B01----:R-:W-:Y:S05]  /*2610*/  ENDCOLLECTIVE ;  /* 0x000000000000791b */ /* 0x003fea0003800000 */
.L_x_10085:
[----:B------:R-:W-:Y:S01]  /*2620*/  HFMA2 R12, -RZ, RZ, 0, 1.1920928955078125e-07 ;  /* 0x00000002ff0c7431 */ /* 0x000fe200000001ff */
[----:B------:R-:W-:-:S04]  /*2630*/  FMNMX R2, R0, R14, !PT ;  /* 0x0000000e00027209 */ /* 0x000fc80007800000 */
[----:B------:R-:W-:-:S07]  /*2640*/  MOV R13, R2 ;  /* 0x00000002000d7202 */ /* 0x000fce0000000f00 */
[----:B------:R-:W-:Y:S05]  /*2650*/  WARPSYNC.COLLECTIVE R15, `(.L_x_10086) ;  /* 0x000000000f087348 */ /* 0x000fea0003c00000 */
[----:B------:R0:W1:Y:S02]  /*2660*/  SHFL.BFLY P6, R14, R13, R12, R11 ;  /* 0x0c00000c0d0e7389 */ /* 0x00006400000c000b */
[----:B01----:R-:W-:Y:S05]  /*2670*/  ENDCOLLECTIVE ;  /* 0x000000000000791b */ /* 0x003fea0003800000 */
.L_x_10086:
[----:B------:R-:W-:Y:S01]  /*2680*/  HFMA2 R12, -RZ, RZ, 0, 5.9604644775390625e-08 ;  /* 0x00000001ff0c7431 */ /* 0x000fe200000001ff */
[----:B------:R-:W-:-:S04]  /*2690*/  FMNMX R3, R2, R14, !PT ;  /* 0x0000000e02037209 */ /* 0x000fc80007800000 */
[----:B------:R-:W-:-:S07]  /*26a0*/  MOV R13, R3 ;  /* 0x00000003000d7202 */ /* 0x000fce0000000f00 */
[----:B------:R-:W-:Y:S05]  /*26b0*/  WARPSYNC.COLLECTIVE R15, `(.L_x_10087) ;  /* 0x000000000f087348 */ /* 0x000fea0003c00000 */
[----:B------:R0:W1:Y:S02]  /*26c0*/  SHFL.BFLY P6, R14, R13, R12, R11 ;  /* 0x0c00000c0d0e7389 */ /* 0x00006400000c000b */
[----:B01----:R-:W-:Y:S05]  /*26d0*/  ENDCOLLECTIVE ;  /* 0x000000000000791b */ /* 0x003fea0003800000 */
.L_x_10087:
        /* <DEDUP_REMOVED lines=179> */
.L_x_10088:
[----:B------:R-:W-:Y:S02]  /*3210*/  HFMA2 R12, -RZ, RZ, 0, 4.76837158203125e-07 ;  /* 0x00000008ff0c7431 */ /* 0x000fe400000001ff */
[----:B------:R-:W-:-:S05]  /*3220*/  FADD R23, R13, R14 ;  /* 0x0000000e0d177221 */ /* 0x000fca0000000000 */
[----:B------:R-:W-:-:S07]  /*3230*/  MOV R13, R23 ;  /* 0x00000017000d7202 */ /* 0x000fce0000000f00 */
[----:B------:R-:W-:Y:S05]  /*3240*/  WARPSYNC.COLLECTIVE R15, `(.L_x_10089) ;  /* 0x000000000f087348 */ /* 0x000fea0003c00000 */
[----:B------:R0:W1:Y:S02]  /*3250*/  SHFL.BFLY P6, R14, R13, R12, R11 ;  /* 0x0c00000c0d0e7389 */ /* 0x00006400000c000b */
[----:B01----:R-:W-:Y:S05]  /*3260*/  ENDCOLLECTIVE ;  /* 0x000000000000791b */ /* 0x003fea0003800000 */
.L_x_10089:
[----:B------:R-:W-:Y:S02]  /*3270*/  HFMA2 R12, -RZ, RZ, 0, 2.384185791015625e-07 ;  /* 0x00000004ff0c7431 */ /* 0x000fe400000001ff */
[----:B------:R-:W-:-:S05]  /*3280*/  FADD R26, R23, R14 ;  /* 0x0000000e171a7221 */ /* 0x000fca0000000000 */
[----:B------:R-:W-:-:S07]  /*3290*/  MOV R13, R26 ;  /* 0x0000001a000d7202 */ /* 0x000fce0000000f00 */
[----:B------:R-:W-:Y:S05]  /*32a0*/  WARPSYNC.COLLECTIVE R15, `(.L_x_10090) ;  /* 0x000000000f087348 */ /* 0x000fea0003c00000 */
[----:B------:R0:W1:Y:S02]  /*32b0*/  SHFL.BFLY P6, R14, R13, R12, R11 ;  /* 0x0c00000c0d0e7389 */ /* 0x00006400000c000b */
[----:B01----:R-:W-:Y:S05]  /*32c0*/  ENDCOLLECTIVE ;  /* 0x000000000000791b */ /* 0x003fea0003800000 */
.L_x_10090:
[----:B------:R-:W-:Y:S02]  /*32d0*/  HFMA2 R12, -RZ, RZ, 0, 1.1920928955078125e-07 ;  /* 0x00000002ff0c7431 */ /* 0x000fe400000001ff */
[----:B------:R-:W-:-:S05]  /*32e0*/  FADD R27, R26, R14 ;  /* 0x0000000e1a1b7221 */ /* 0x000fca0000000000 */
[----:B------:R-:W-:-:S07]  /*32f0*/  MOV R13, R27 ;  /* 0x0000001b000d7202 */ /* 0x000fce0000000f00 */
[----:B------:R-:W-:Y:S05]  /*3300*/  WARPSYNC.COLLECTIVE R15, `(.L_x_10091) ;  /* 0x000000000f087348 */ /* 0x000fea0003c00000 */
[----:B------:R0:W1:Y:S02]  /*3310*/  SHFL.BFLY P6, R14, R13, R12, R11 ;  /* 0x0c00000c0d0e7389 */ /* 0x00006400000c000b */
[----:B01----:R-:W-:Y:S05]  /*3320*/  ENDCOLLECTIVE ;  /* 0x000000000000791b */ /* 0x003fea0003800000 */
.L_x_10091:
[----:B------:R-:W-:Y:S02]  /*3330*/  HFMA2 R12, -RZ, RZ, 0, 5.9604644775390625e-08 ;  /* 0x00000001ff0c7431 */ /* 0x000fe400000001ff */
[----:B------:R-:W-:-:S05]  /*3340*/  FADD R28, R27, R14 ;  /* 0x0000000e1b1c7221 */ /* 0x000fca0000000000 */
[----:B------:R-:W-:-:S07]  /*3350*/  MOV R13, R28 ;  /* 0x0000001c000d7202 */ /* 0x000fce0000000f00 */
[----:B------:R-:W-:Y:S05]  /*3360*/  WARPSYNC.COLLECTIVE R15, `(.L_x_10092) ;  /* 0x000000000f087348 */ /* 0x000fea0003c00000 */
[----:B------:R0:W1:Y:S02]  /*3370*/  SHFL.BFLY P6, R14, R13, R12, R11 ;  /* 0x0c00000c0d0e7389 */ /* 0x00006400000c000b */
[----:B01----:R-:W-:Y:S05]  /*3380*/  ENDCOLLECTIVE ;  /* 0x000000000000791b */ /* 0x003fea0003800000 */
.L_x_10092:
[----:B------:R-:W-:Y:S05]  /*3390*/  BRA `(.L_x_10093) ;  /* 0xffffffdc00747947 */ /* 0x000fea000383ffff */
        .weak           $__internal_191_$__cuda_sm3x_div_rn_noftz_f32_slowpath
        .type           $__internal_191_$__cuda_sm3x_div_rn_noftz_f32_slowpath,@function
        .size           $__internal_191_$__cuda_sm3x_div_rn_noftz_f32_slowpath,(.L_x_15508 - $__internal_191_$__cuda_sm3x_div_rn_noftz_f32_slowpath)
$__internal_191_$__cuda_sm3x_div_rn_noftz_f32_slowpath:
        /* <DEDUP_REMOVED lines=34> */
.L_x_10095:
        /* <DEDUP_REMOVED lines=51> */
.L_x_10102:
[----:B------:R-:W-:-:S04]  /*38f0*/  LOP3.LUT R5, R5, 0x80000000, RZ, 0xc0, !PT ;  /* 0x8000000005057812 */ /* 0x000fc800078ec0ff */
[----:B------:R-:W-:Y:S01]  /*3900*/  LOP3.LUT R5, R5, 0x7f800000, RZ, 0xfc, !PT ;  /* 0x7f80000005057812 */ /* 0x000fe200078efcff */
[----:B------:R-:W-:Y:S06]  /*3910*/  BRA `(.L_x_10103) ;  /* 0x0000000000047947 */ /* 0x000fec0003800000 */
.L_x_10101:
[----:B------:R-:W-:-:S07]  /*3920*/  LEA R5, R36, R5, 0x17 ;  /* 0x0000000524057211 */ /* 0x000fce00078eb8ff */
.L_x_10103:
[----:B------:R-:W-:Y:S05]  /*3930*/  BSYNC.RECONVERGENT B1 ;  /* 0x0000000000017941 */ /* 0x000fea0003800200 */
.L_x_10100:
[----:B------:R-:W-:Y:S05]  /*3940*/  BRA `(.L_x_10104) ;  /* 0x0000000000207947 */ /* 0x000fea0003800000 */
.L_x_10099:
[----:B------:R-:W-:-:S04]  /*3950*/  LOP3.LUT R5, R12, 0x80000000, R5, 0x48, !PT ;  /* 0x800000000c057812 */ /* 0x000fc800078e4805 */
[----:B------:R-:W-:Y:S01]  /*3960*/  LOP3.LUT R5, R5, 0x7f800000, RZ, 0xfc, !PT ;  /* 0x7f80000005057812 */ /* 0x000fe200078efcff */
[----:B------:R-:W-:Y:S06]  /*3970*/  BRA `(.L_x_10104) ;  /* 0x0000000000147947 */ /* 0x000fec0003800000 */
.L_x_10098:
[----:B------:R-:W-:Y:S01]  /*3980*/  LOP3.LUT R5, R12, 0x80000000, R5, 0x48, !PT ;  /* 0x800000000c057812 */ /* 0x000fe200078e4805 */
[----:B------:R-:W-:Y:S06]  /*3990*/  BRA `(.L_x_10104) ;  /* 0x00000000000c7947 */ /* 0x000fec0003800000 */
.L_x_10097:
[----:B------:R-:W0:Y:S01]  /*39a0*/  MUFU.RSQ R5, -QNAN ;  /* 0xffc0000000057908 */ /* 0x000e220000001400 */
[----:B------:R-:W-:Y:S05]  /*39b0*/  BRA `(.L_x_10104) ;  /* 0x0000000000047947 */ /* 0x000fea0003800000 */
.L_x_10096:
[----:B------:R-:W-:-:S07]  /*39c0*/  FADD.FTZ R5, R5, R12 ;  /* 0x0000000c05057221 */ /* 0x000fce0000010000 */
.L_x_10104:
[----:B------:R-:W-:Y:S05]  /*39d0*/  BSYNC.RECONVERGENT B0 ;  /* 0x0000000000007941 */ /* 0x000fea0003800200 */
.L_x_10094:
[----:B------:R-:W-:Y:S01]  /*39e0*/  HFMA2 R13, -RZ, RZ, 0, 0 ;  /* 0x00000000ff0d7431 */ /* 0x000fe200000001ff */
[----:B------:R-:W-:-:S04]  /*39f0*/  MOV R12, R26 ;  /* 0x0000001a000c7202 */ /* 0x000fc80000000f00 */
[----:B0-----:R-:W-:Y:S05]  /*3a00*/  RET.REL.NODEC R12 `(_ZN7oneflow4cuda7softmax15SoftmaxWarpImplI10SimpleLoadIffE11SimpleStoreIffEfLi1ELi17ELi32ELi1ELb0ELNS1_9AlgorithmE0EEEvT_T0_ll) ;  /* 0xffffffc40c7c7950 */ /* 0x001fea0003c3ffff */
.L_x_10105:
        /* <DEDUP_REMOVED lines=15> */
.L_x_15508:


//--------------------- .text._ZN7oneflow4cuda7softmax15SoftmaxWarpImplI10SimpleLoadIffE11SimpleStoreIffEfLi1ELi16ELi32ELi1ELb1ELNS1_9AlgorithmE0EEEvT_T0_ll --------------------------
	.section	.text._ZN7oneflow4cuda7softmax15SoftmaxWarpImplI10SimpleLoadIffE11SimpleStoreIffEfLi1ELi16ELi32ELi1ELb1ELNS1_9AlgorithmE0EEEvT_T0_ll,"ax",@progbits
	.align	128
        .global         _ZN7oneflow4cuda7softmax15SoftmaxWarpImplI10SimpleLoadIffE11SimpleStoreIffEfLi1ELi16ELi32ELi1ELb1ELNS1_9AlgorithmE0EEEvT_T0_ll
        .type           _ZN7oneflow4cuda7softmax15SoftmaxWarpImplI10SimpleLoadIffE11SimpleStoreIffEfLi1ELi16ELi32ELi1ELb1ELNS1_9AlgorithmE0EEEvT_T0_ll,@function
        .size           _ZN7oneflow4cuda7softmax15SoftmaxWarpImplI10SimpleLoadIffE11SimpleStoreIffEfLi1ELi16ELi32ELi1ELb1ELNS1_9AlgorithmE0EEEvT_T0_ll,(.L_x_15509 - _ZN7oneflow4cuda7softmax15SoftmaxWarpImplI10SimpleLoadIffE11SimpleStoreIffEfLi1ELi16ELi32ELi1ELb1ELNS1_9AlgorithmE0EEEvT_T0_ll)
        .other          _ZN7oneflow4cuda7softmax15SoftmaxWarpImplI10SimpleLoadIffE11SimpleStoreIffEfLi1ELi16ELi32ELi1ELb1ELNS1_9AlgorithmE0EEEvT_T0_ll,@"STO_CUDA_ENTRY STV_DEFAULT"
_ZN7oneflow4cuda7softmax15SoftmaxWarpImplI10SimpleLoadIffE11SimpleStoreIffEfLi1ELi16ELi32ELi1ELb1ELNS1_9AlgorithmE0EEEvT_T0_ll:
.text._ZN7oneflow4cuda7softmax15SoftmaxWarpImplI10SimpleLoadIffE11SimpleStoreIffEfLi1ELi16ELi32ELi1ELb1ELNS1_9AlgorithmE0EEEvT_T0_ll:
        /* <DEDUP_REMOVED lines=25> */
.L_x_10106:
        /* <DEDUP_REMOVED lines=29> */
.L_x_10141:
        /* <DEDUP_REMOVED lines=91> */
[----:B------:R-:W-:Y:S01]  /*0910*/  IMAD.MOV.U32 R17, RZ, RZ, -0x800000 ;  /* 0xff800000ff117424 */ /* 0x000fe200078e00ff */
[----:B------:R-:W-:-:S03]  /*0920*/  MOV R16, 0xff800000 ;  /* 0xff80000000107802 */ /* 0x000fc60000000f00 */
        /* <DEDUP_REMOVED lines=211> */
.L_x_10153:
        /* <DEDUP_REMOVED lines=11> */
[----:B0-----:R-:W-:Y:S05]  /*1710*/  CALL.REL.NOINC `($__internal_192_$__cuda_sm3x_div_rn_noftz_f32_slowpath) ;  /* 0x0000002000507944 */ /* 0x001fea0003c00000 */
[----:B------:R-:W-:-:S07]  /*1720*/  MOV R15, R4 ;  /* 0x00000004000f7202 */ /* 0x000fce0000000f00 */
.L_x_10110:
[----:B------:R-:W-:Y:S05]  /*1730*/  BSYNC.RECONVERGENT B3 ;  /* 0x0000000000037941 */ /* 0x000fea0003800200 */
.L_x_10109:
        /* <DEDUP_REMOVED lines=11> */
[----:B0-----:R-:W-:Y:S05]  /*17f0*/  CALL.REL.NOINC `($__internal_192_$__cuda_sm3x_div_rn_noftz_f32_slowpath) ;  /* 0x0000002000187944 */ /* 0x001fea0003c00000 */
[----:B------:R-:W-:-:S07]  /*1800*/  MOV R25, R4 ;  /* 0x0000000400197202 */ /* 0x000fce0000000f00 */
.L_x_10112:
[----:B------:R-:W-:Y:S05]  /*1810*/  BSYNC.RECONVERGENT B3 ;  /* 0x0000000000037941 */ /* 0x000fea0003800200 */
.L_x_10111:
        /* <DEDUP_REMOVED lines=11> */
[----:B------:R-:W-:Y:S05]  /*18d0*/  CALL.REL.NOINC `($__internal_192_$__cuda_sm3x_div_rn_noftz_f32_slowpath) ;  /* 0x0000001c00e07944 */ /* 0x000fea0003c00000 */
[----:B------:R-:W-:-:S07]  /*18e0*/  MOV R27, R4 ;  /* 0x00000004001b7202 */ /* 0x000fce0000000f00 */
.L_x_10114:
[----:B------:R-:W-:Y:S05]  /*18f0*/  BSYNC.RECONVERGENT B3 ;  /* 0x0000000000037941 */ /* 0x000fea0003800200 */
.L_x_10113:
        /* <DEDUP_REMOVED lines=11> */
[----:B------:R-:W-:Y:S05]  /*19b0*/  CALL.REL.NOINC `($__internal_192_$__cuda_sm3x_div_rn_noftz_f32_slowpath) ;  /* 0x0000001c00a87944 */ /* 0x000fea0003c00000 */
[----:B------:R-:W-:-:S07]  /*19c0*/  MOV R47, R4 ;  /* 0x00000004002f7202 */ /* 0x000fce0000000f00 */
.L_x_10116:
[----:B------:R-:W-:Y:S05]  /*19d0*/  BSYNC.RECONVERGENT B3 ;  /* 0x0000000000037941 */ /* 0x000fea0003800200 */
.L_x_10115:
        /* <DEDUP_REMOVED lines=13> */
.L_x_10118:
[----:B------:R-:W-:Y:S05]  /*1ab0*/  BSYNC.RECONVERGENT B3 ;  /* 0x0000000000037941 */ /* 0x000fea0003800200 */
.L_x_10117:
        /* <DEDUP_REMOVED lines=13> */
.L_x_10120:
[----:B------:R-:W-:Y:S05]  /*1b90*/  BSYNC.RECONVERGENT B3 ;  /* 0x0000000000037941 */ /* 0x000fea0003800200 */
.L_x_10119:
        /* <DEDUP_REMOVED lines=13> */
.L_x_10122:
[----:B------:R-:W-:Y:S05]  /*1c70*/  BSYNC.RECONVERGENT B3 ;  /* 0x0000000000037941 */ /* 0x000fea0003800200 */
.L_x_10121:
        /* <DEDUP_REMOVED lines=13> */
.L_x_10124:
[----:B------:R-:W-:Y:S05]  /*1d50*/  BSYNC.RECONVERGENT B3 ;  /* 0x0000000000037941 */ /* 0x000fea0003800200 */
.L_x_10123:
        /* <DEDUP_REMOVED lines=12> */
[----:B------:R-:W-:-:S07]  /*1e20*/  IMAD.MOV.U32 R55, RZ, RZ, R4 ;  /* 0x000000ffff377224 */ /* 0x000fce00078e0004 */
.L_x_10126:
[----:B------:R-:W-:Y:S05]  /*1e30*/  BSYNC.RECONVERGENT B3 ;  /* 0x0000000000037941 */ /* 0x000fea0003800200 */
.L_x_10125:
        /* <DEDUP_REMOVED lines=13> */
.L_x_10128:
[----:B------:R-:W-:Y:S05]  /*1f10*/  BSYNC.RECONVERGENT B3 ;  /* 0x0000000000037941 */ /* 0x000fea0003800200 */
.L_x_10127:
        /* <DEDUP_REMOVED lines=13> */
.L_x_10130:
[----:B------:R-:W-:Y:S05]  /*1ff0*/  BSYNC.RECONVERGENT B3 ;  /* 0x0000000000037941 */ /* 0x000fea0003800200 */
.L_x_10129:
        /* <DEDUP_REMOVED lines=13> */
.L_x_10132:
[----:B------:R-:W-:Y:S05]  /*20d0*/  BSYNC.RECONVERGENT B3 ;  /* 0x0000000000037941 */ /* 0x000fea0003800200 */
.L_x_10131:
        /* <DEDUP_REMOVED lines=13> */
.L_x_10134:
[----:B------:R-:W-:Y:S05]  /*21b0*/  BSYNC.RECONVERGENT B3 ;  /* 0x0000000000037941 */ /* 0x000fea0003800200 */
.L_x_10133:
        /* <DEDUP_REMOVED lines=13> */
.L_x_10136:
[----:B------:R-:W-:Y:S05]  /*2290*/  BSYNC.RECONVERGENT B3 ;  /* 0x0000000000037941 */ /* 0x000fea0003800200 */
.L_x_10135:
        /* <DEDUP_REMOVED lines=13> */
.L_x_10138:
[----:B------:R-:W-:Y:S05]  /*2370*/  BSYNC.RECONVERGENT B3 ;  /* 0x0000000000037941 */ /* 0x000fea0003800200 */
.L_x_10137:
        /* <DEDUP_REMOVED lines=13> */
.L_x_10140:
[----:B------:R-:W-:Y:S05]  /*2450*/  BSYNC.RECONVERGENT B3 ;  /* 0x0000000000037941 */ /* 0x000fea0003800200 */
.L_x_10139:
        /* <DEDUP_REMOVED lines=69> */
[C---:B------:R-:W-:Y:S02]  /*28b0*/  @!P4 R2UR UR6, R22.reuse ;  /* 0x000000001606c2ca */ /* 0x040fe400000e0000 */
        /* <DEDUP_REMOVED lines=22> */
.L_x_10107:
[----:B------:R-:W-:Y:S05]  /*2a20*/  EXIT ;  /* 0x000000000000794d */ /* 0x000fea0003800000 */
.L_x_10108:
[----:B------:R-:W-:Y:S01]  /*2a30*/  BSSY B1, `(.L_x_10142) ;  /* 0x0000007000017945 */ /* 0x000fe20003800000 */
[----:B------:R-:W-:Y:S01]  /*2a40*/  MOV R12, 0x10 ;  /* 0x00000010000c7802 */ /* 0x000fe20000000f00 */
[----:B------:R-:W-:Y:S01]  /*2a50*/  IMAD.MOV.U32 R11, RZ, RZ, 0x1f ;  /* 0x0000001fff0b7424 */ /* 0x000fe200078e00ff */
[----:B------:R-:W-:-:S07]  /*2a60*/  MOV R15, 0xffffffff ;  /* 0xffffffff000f7802 */ /* 0x000fce0000000f00 */
[----:B------:R-:W-:Y:S05]  /*2a70*/  WARPSYNC.COLLECTIVE R15, `(.L_x_10143) ;  /* 0x000000000f087348 */ /* 0x000fea0003c00000 */
[----:B------:R0:W1:Y:S02]  /*2a80*/  SHFL.BFLY P6, R14, R13, R12, R11 ;  /* 0x0c00000c0d0e7389 */ /* 0x00006400000c000b */
[----:B01----:R-:W-:Y:S05]  /*2a90*/  ENDCOLLECTIVE ;  /* 0x000000000000791b */ /* 0x003fea0003800000 */
.L_x_10143:
[----:B------:R-:W-:Y:S05]  /*2aa0*/  BSYNC B1 ;  /* 0x0000000000017941 */ /* 0x000fea0003800000 */
.L_x_10142:
[----:B------:R-:W-:Y:S01]  /*2ab0*/  HFMA2 R11, -RZ, RZ, 0, 1.847743988037109375e-06 ;  /* 0x0000001fff0b7431 */ /* 0x000fe200000001ff */
[----:B------:R-:W-:Y:S02]  /*2ac0*/  FMNMX R13, R14, R13, !PT ;  /* 0x0000000d0e0d7209 */ /* 0x000fe40007800000 */
[----:B------:R-:W-:Y:S02]  /*2ad0*/  MOV R12, 0x8 ;  /* 0x00000008000c7802 */ /* 0x000fe40000000f00 */
[----:B------:R-:W-:-:S07]  /*2ae0*/  MOV R15, 0xffffffff ;  /* 0xffffffff000f7802 */ /* 0x000fce0000000f00 */
[----:B------:R-:W-:Y:S05]  /*2af0*/  WARPSYNC.COLLECTIVE R15, `(.L_x_10144) ;  /* 0x000000000f087348 */ /* 0x000fea0003c00000 */
[----:B------:R0:W1:Y:S02]  /*2b00*/  SHFL.BFLY P6, R14, R13, R12, R11 ;  /* 0x0c00000c0d0e7389 */ /* 0x00006400000c000b */
[----:B01----:R-:W-:Y:S05]  /*2b10*/  ENDCOLLECTIVE ;  /* 0x000000000000791b */ /* 0x003fea0003800000 */
.L_x_10144:
[----:B------:R-:W-:Y:S01]  /*2b20*/  HFMA2 R12, -RZ, RZ, 0, 2.384185791015625e-07 ;  /* 0x00000004ff0c7431 */ /* 0x000fe200000001ff */
[----:B------:R-:W-:-:S04]  /*2b30*/  FMNMX R0, R13, R14, !PT ;  /* 0x0000000e0d007209 */ /* 0x000fc80007800000 */
[----:B------:R-:W-:-:S07]  /*2b40*/  MOV R13, R0 ;  /* 0x00000000000d7202 */ /* 0x000fce0000000f00 */
[----:B------:R-:W-:Y:S05]  /*2b50*/  WARPSYNC.COLLECTIVE R15, `(.L_x_10145) ;  /* 0x000000000f087348 */ /* 0x000fea0003c00000 */
[----:B------:R0:W1:Y:S02]  /*2b60*/  SHFL.BFLY P6, R14, R13, R12, R11 ;  /* 0x0c00000c0d0e7389 */ /* 0x00006400000c000b */
[----:B01----:R-:W-:Y:S05]  /*2b70*/  ENDCOLLECTIVE ;  /* 0x000000000000791b */ /* 0x003fea0003800000 */
.L_x_10145:
[----:B------:R-:W-:Y:S01]  /*2b80*/  HFMA2 R12, -RZ, RZ, 0, 1.1920928955078125e-07 ;  /* 0x00000002ff0c7431 */ /* 0x000fe200000001ff */
[----:B------:R-:W-:-:S04]  /*2b90*/  FMNMX R2, R0, R14, !PT ;  /* 0x0000000e00027209 */ /* 0x000fc80007800000 */
[----:B------:R-:W-:-:S07]  /*2ba0*/  MOV R13, R2 ;  /* 0x00000002000d7202 */ /* 0x000fce0000000f00 */
[----:B------:R-:W-:Y:S05]  /*2bb0*/  WARPSYNC.COLLECTIVE R15, `(.L_x_10146) ;  /* 0x000000000f087348 */ /* 0x000fea0003c00000 */
[----:B------:R0:W1:Y:S02]  /*2bc0*/  SHFL.BFLY P6, R14, R13, R12, R11 ;  /* 0x0c00000c0d0e7389 */ /* 0x00006400000c000b */
[----:B01----:R-:W-:Y:S05]  /*2bd0*/  ENDCOLLECTIVE ;  /* 0x000000000000791b */ /* 0x003fea0003800000 */
.L_x_10146:
[----:B------:R-:W-:Y:S01]  /*2be0*/  HFMA2 R12, -RZ, RZ, 0, 5.9604644775390625e-08 ;  /* 0x00000001ff0c7431 */ /* 0x000fe200000001ff */
[----:B------:R-:W-:-:S04]  /*2bf0*/  FMNMX R3, R2, R14, !PT ;  /* 0x0000000e02037209 */ /* 0x000fc80007800000 */
[----:B------:R-:W-:-:S07]  /*2c00*/  MOV R13, R3 ;  /* 0x00000003000d7202 */ /* 0x000fce0000000f00 */
[----:B------:R-:W-:Y:S05]  /*2c10*/  WARPSYNC.COLLECTIVE R15, `(.L_x_10147) ;  /* 0x000000000f087348 */ /* 0x000fea0003c00000 */
[----:B------:R0:W1:Y:S02]  /*2c20*/  SHFL.BFLY P6, R14, R13, R12, R11 ;  /* 0x0c00000c0d0e7389 */ /* 0x00006400000c000b */
[----:B01----:R-:W-:Y:S05]  /*2c30*/  ENDCOLLECTIVE ;  /* 0x000000000000791b */ /* 0x003fea0003800000 */
.L_x_10147:
        /* <DEDUP_REMOVED lines=109> */
[C---:B------:R-:W-:Y:S01]  /*3310*/  FADD R21, R17.reuse, -12583039 ;  /* 0xcb40007f11157421 */ /* 0x040fe20000000000 */
[----:B------:R-:W-:Y:S02]  /*3320*/  SHF.L.U32 R17, R17, 0x17, RZ ;  /* 0x0000001711117819 */ /* 0x000fe400000006ff */
[----:B------:R-:W-:Y:S01]  /*3330*/  FFMA.RM R25, R25, R24, 12582913 ;  /* 0x4b40000119197423 */ /* 0x000fe20000004018 */
[----:B------:R-:W-:-:S04]  /*3340*/  FFMA R21, R18, 1.4426950216293334961, -R21 ;  /* 0x3fb8aa3b12157823 */ /* 0x000fc80000000815 */
[----:B------:R-:W-:Y:S01]  /*3350*/  FFMA R21, R18, 1.925963033500011079e-08, R21 ;  /* 0x32a5706012157823 */ /* 0x000fe20000000015 */
[----:B------:R-:W-:-:S03]  /*3360*/  SHF.L.U32 R20, R25, 0x17, RZ ;  /* 0x0000001719147819 */ /* 0x000fc600000006ff */
        /* <DEDUP_REMOVED lines=20> */
[----:B------:R-:W-:-:S04]  /*34b0*/  FADD R11, RZ, R4 ;  /* 0x00000004ff0b7221 */ /* 0x000fc80000000000 */
[----:B------:R-:W-:Y:S01]  /*34c0*/  FADD R11, R11, R0 ;  /* 0x000000000b0b7221 */ /* 0x000fe20000000000 */
[----:B-1----:R-:W-:Y:S01]  /*34d0*/  FMUL R19, R19, R12 ;  /* 0x0000000c13137220 */ /* 0x002fe20000400000 */
        /* <DEDUP_REMOVED lines=31> */
.L_x_10148:
[----:B------:R-:W-:Y:S02]  /*36d0*/  HFMA2 R12, -RZ, RZ, 0, 4.76837158203125e-07 ;  /* 0x00000008ff0c7431 */ /* 0x000fe400000001ff */
[----:B------:R-:W-:-:S05]  /*36e0*/  FADD R24, R13, R14 ;  /* 0x0000000e0d187221 */ /* 0x000fca0000000000 */
[----:B------:R-:W-:-:S07]  /*36f0*/  MOV R13, R24 ;  /* 0x00000018000d7202 */ /* 0x000fce0000000f00 */
[----:B------:R-:W-:Y:S05]  /*3700*/  WARPSYNC.COLLECTIVE R15, `(.L_x_10149) ;  /* 0x000000000f087348 */ /* 0x000fea0003c00000 */
[----:B------:R0:W1:Y:S02]  /*3710*/  SHFL.BFLY P6, R14, R13, R12, R11 ;  /* 0x0c00000c0d0e7389 */ /* 0x00006400000c000b */
[----:B01----:R-:W-:Y:S05]  /*3720*/  ENDCOLLECTIVE ;  /* 0x000000000000791b */ /* 0x003fea0003800000 */
.L_x_10149:
[----:B------:R-:W-:Y:S02]  /*3730*/  HFMA2 R12, -RZ, RZ, 0, 2.384185791015625e-07 ;  /* 0x00000004ff0c7431 */ /* 0x000fe400000001ff */
[----:B------:R-:W-:-:S05]  /*3740*/  FADD R25, R24, R14 ;  /* 0x0000000e18197221 */ /* 0x000fca0000000000 */
[----:B------:R-:W-:-:S07]  /*3750*/  MOV R13, R25 ;  /* 0x00000019000d7202 */ /* 0x000fce0000000f00 */
[----:B------:R-:W-:Y:S05]  /*3760*/  WARPSYNC.COLLECTIVE R15, `(.L_x_10150) ;  /* 0x000000000f087348 */ /* 0x000fea0003c00000 */
[----:B------:R0:W1:Y:S02]  /*3770*/  SHFL.BFLY P6, R14, R13, R12, R11 ;  /* 0x0c00000c0d0e7389 */ /* 0x00006400000c000b */
[----:B01----:R-:W-:Y:S05]  /*3780*/  ENDCOLLECTIVE ;  /* 0x000000000000791b */ /* 0x003fea0003800000 */
.L_x_10150:
[----:B------:R-:W-:Y:S02]  /*3790*/  HFMA2 R12, -RZ, RZ, 0, 1.1920928955078125e-07 ;  /* 0x00000002ff0c7431 */ /* 0x000fe400000001ff */
[----:B------:R-:W-:-:S05]  /*37a0*/  FADD R26, R25, R14 ;  /* 0x0000000e191a7221 */ /* 0x000fca0000000000 */
[----:B------:R-:W-:-:S07]  /*37b0*/  MOV R13, R26 ;  /* 0x0000001a000d7202 */ /* 0x000fce0000000f00 */
[----:B------:R-:W-:Y:S05]  /*37c0*/  WARPSYNC.COLLECTIVE R15, `(.L_x_10151) ;  /* 0x000000000f087348 */ /* 0x000fea0003c00000 */
[----:B------:R0:W1:Y:S02]  /*37d0*/  SHFL.BFLY P6, R14, R13, R12, R11 ;  /* 0x0c00000c0d0e7389 */ /* 0x00006400000c000b */
[----:B01----:R-:W-:Y:S05]  /*37e0*/  ENDCOLLECTIVE ;  /* 0x000000000000791b */ /* 0x003fea0003800000 */
.L_x_10151:
[----:B------:R-:W-:Y:S01]  /*37f0*/  MOV R12, 0x1 ;  /* 0x00000001000c7802 */ /* 0x000fe20000000f00 */
[----:B------:R-:W-:-:S04]  /*3800*/  FADD R27, R26, R14 ;  /* 0x0000000e1a1b7221 */ /* 0x000fc80000000000 */
[----:B------:R-:W-:-:S07]  /*3810*/  IMAD.MOV.U32 R13, RZ, RZ, R27 ;  /* 0x000000ffff0d7224 */ /* 0x000fce00078e001b */
[----:B------:R-:W-:Y:S05]  /*3820*/  WARPSYNC.COLLECTIVE R15, `(.L_x_10152) ;  /* 0x000000000f087348 */ /* 0x000fea0003c00000 */
[----:B------:R0:W1:Y:S02]  /*3830*/  SHFL.BFLY P6, R14, R13, R12, R11 ;  /* 0x0c00000c0d0e7389 */ /* 0x00006400000c000b */
[----:B01----:R-:W-:Y:S05]  /*3840*/  ENDCOLLECTIVE ;  /* 0x000000000000791b */ /* 0x003fea0003800000 */
.L_x_10152:
[----:B------:R-:W-:Y:S05]  /*3850*/  BRA `(.L_x_10153) ;  /* 0xffffffdc00807947 */ /* 0x000fea000383ffff */
        .weak           $__internal_192_$__cuda_sm3x_div_rn_noftz_f32_slowpath
        .type           $__internal_192_$__cuda_sm3x_div_rn_noftz_f32_slowpath,@function
        .size           $__internal_192_$__cuda_sm3x_div_rn_noftz_f32_slowpath,(.L_x_15509 - $__internal_192_$__cuda_sm3x_div_rn_noftz_f32_slowpath)
$__internal_192_$__cuda_sm3x_div_rn_noftz_f32_slowpath:
        /* <DEDUP_REMOVED lines=35> */
.L_x_10155:
        /* <DEDUP_REMOVED lines=51> */
.L_x_10162:
[----:B------:R-:W-:-:S04]  /*3dc0*/  LOP3.LUT R4, R4, 0x80000000, RZ, 0xc0, !PT ;  /* 0x8000000004047812 */ /* 0x000fc800078ec0ff */
[----:B------:R-:W-:Y:S01]  /*3dd0*/  LOP3.LUT R4, R4, 0x7f800000, RZ, 0xfc, !PT ;  /* 0x7f80000004047812 */ /* 0x000fe200078efcff */
[----:B------:R-:W-:Y:S06]  /*3de0*/  BRA `(.L_x_10163) ;  /* 0x0000000000047947 */ /* 0x000fec0003800000 */
.L_x_10161:
[----:B------:R-:W-:-:S07]  /*3df0*/  LEA R4, R65, R4, 0x17 ;  /* 0x0000000441047211 */ /* 0x000fce00078eb8ff */
.L_x_10163:
[----:B------:R-:W-:Y:S05]  /*3e00*/  BSYNC.RECONVERGENT B2 ;  /* 0x0000000000027941 */ /* 0x000fea0003800200 */
.L_x_10160:
[----:B------:R-:W-:Y:S05]  /*3e10*/  BRA `(.L_x_10164) ;  /* 0x0000000000207947 */ /* 0x000fea0003800000 */
.L_x_10159:
[----:B------:R-:W-:-:S04]  /*3e20*/  LOP3.LUT R4, R63, 0x80000000, R4, 0x48, !PT ;  /* 0x800000003f047812 */ /* 0x000fc800078e4804 */
[----:B------:R-:W-:Y:S01]  /*3e30*/  LOP3.LUT R4, R4, 0x7f800000, RZ, 0xfc, !PT ;  /* 0x7f80000004047812 */ /* 0x000fe200078efcff */
[----:B------:R-:W-:Y:S06]  /*3e40*/  BRA `(.L_x_10164) ;  /* 0x0000000000147947 */ /* 0x000fec0003800000 */
.L_x_10158:
[----:B------:R-:W-:Y:S01]  /*3e50*/  LOP3.LUT R4, R63, 0x80000000, R4, 0x48, !PT ;  /* 0x800000003f047812 */ /* 0x000fe200078e4804 */
[----:B------:R-:W-:Y:S06]  /*3e60*/  BRA `(.L_x_10164) ;  /* 0x00000000000c7947 */ /* 0x000fec0003800000 */
.L_x_10157:
[----:B------:R-:W0:Y:S01]  /*3e70*/  MUFU.RSQ R4, -QNAN ;  /* 0xffc0000000047908 */ /* 0x000e220000001400 */
[----:B------:R-:W-:Y:S05]  /*3e80*/  BRA `(.L_x_10164) ;  /* 0x0000000000047947 */ /* 0x000fea0003800000 */
.L_x_10156:
[----:B------:R-:W-:-:S07]  /*3e90*/  FADD.FTZ R4, R4, R11 ;  /* 0x0000000b04047221 */ /* 0x000fce0000010000 */
.L_x_10164:
[----:B------:R-:W-:Y:S05]  /*3ea0*/  BSYNC.RECONVERGENT B1 ;  /* 0x0000000000017941 */ /* 0x000fea0003800200 */
.L_x_10154:
[----:B------:R-:W-:-:S04]  /*3eb0*/  HFMA2 R13, -RZ, RZ, 0, 0 ;  /* 0x00000000ff0d7431 */ /* 0x000fc800000001ff */
[----:B0-----:R-:W-:Y:S05]  /*3ec0*/  RET.REL.NODEC R12 `(_ZN7oneflow4cuda7softmax15SoftmaxWarpImplI10SimpleLoadIffE11SimpleStoreIffEfLi1ELi16ELi32ELi1ELb1ELNS1_9AlgorithmE0EEEvT_T0_ll) ;  /* 0xffffffc00c4c7950 */ /* 0x001fea0003c3ffff */
.L_x_10165:
        /* <DEDUP_REMOVED lines=11> */
.L_x_15509:


//--------------------- .text._ZN7oneflow4cuda7softmax15SoftmaxWarpImplI10SimpleLoadIffE11SimpleStoreIffEfLi1ELi16ELi32ELi1ELb0ELNS1_9AlgorithmE0EEEvT_T0_ll --------------------------
	.section	.text._ZN7oneflow4cuda7softmax15SoftmaxWarpImplI10SimpleLoadIffE11SimpleStoreIffEfLi1ELi16ELi32ELi1ELb0ELNS1_9AlgorithmE0EEEvT_T0_ll,"ax",@progbits
	.align	128
        .global         _ZN7oneflow4cuda7softmax15SoftmaxWarpImplI10SimpleLoadIffE11SimpleStoreIffEfLi1ELi16ELi32ELi1ELb0ELNS1_9AlgorithmE0EEEvT_T0_ll
        .type           _ZN7oneflow4cuda7softmax15SoftmaxWarpImplI10SimpleLoadIffE11SimpleStoreIffEfLi1ELi16ELi32ELi1ELb0ELNS1_9AlgorithmE0EEEvT_T0_ll,@function
        .size           _ZN7oneflow4cuda7softmax15SoftmaxWarpImplI10SimpleLoadIffE11SimpleStoreIffEfLi1ELi16ELi32ELi1ELb0ELNS1_9AlgorithmE0EEEvT_T0_ll,(.L_x_15510 - _ZN7oneflow4cuda7softmax15SoftmaxWarpImplI10SimpleLoadIffE11SimpleStoreIffEfLi1ELi16ELi32ELi1ELb0ELNS1_9AlgorithmE0EEEvT_T0_ll)
        .other          _ZN7oneflow4cuda7softmax15SoftmaxWarpImplI10SimpleLoadIffE11SimpleStoreIffEfLi1ELi16ELi32ELi1ELb0ELNS1_9AlgorithmE0EEEvT_T0_ll,@"STO_CUDA_ENTRY STV_DEFAULT"
_ZN7oneflow4cuda7softmax15SoftmaxWarpImplI10SimpleLoadIffE11SimpleStoreIffEfLi1ELi16ELi32ELi1ELb0ELNS1_9AlgorithmE0EEEvT_T0_ll:
.text._ZN7oneflow4cuda7softmax15SoftmaxWarpImplI10SimpleLoadIffE11SimpleStoreIffEfLi1ELi16ELi32ELi1ELb0ELNS1_9AlgorithmE0EEEvT_T0_ll:
        /* <DEDUP_REMOVED lines=24> */
.L_x_10166:
        /* <DEDUP_REMOVED lines=13> */
.L_x_10200:
        /* <DEDUP_REMOVED lines=231> */
.L_x_10212:
        /* <DEDUP_REMOVED lines=11> */
[----:B01----:R-:W-:Y:S05]  /*1170*/  CALL.REL.NOINC `($__internal_193_$__cuda_sm3x_div_rn_noftz_f32_slowpath) ;  /* 0x0000001c00bc7944 */ /* 0x003fea0003c00000 */
[----:B------:R-:W-:-:S07]  /*1180*/  MOV R14, R4 ;  /* 0x00000004000e7202 */ /* 0x000fce0000000f00 */
.L_x_10169:
[----:B------:R-:W-:Y:S05]  /*1190*/  BSYNC.RECONVERGENT B2 ;  /* 0x0000000000027941 */ /* 0x000fea0003800200 */
.L_x_10168:
        /* <DEDUP_REMOVED lines=11> */
[----:B01----:R-:W-:Y:S05]  /*1250*/  CALL.REL.NOINC `($__internal_193_$__cuda_sm3x_div_rn_noftz_f32_slowpath) ;  /* 0x0000001c00847944 */ /* 0x003fea0003c00000 */
[----:B------:R-:W-:-:S07]  /*1260*/  MOV R15, R4 ;  /* 0x00000004000f7202 */ /* 0x000fce0000000f00 */
.L_x_10171:
[----:B------:R-:W-:Y:S05]  /*1270*/  BSYNC.RECONVERGENT B2 ;  /* 0x0000000000027941 */ /* 0x000fea0003800200 */
.L_x_10170:
        /* <DEDUP_REMOVED lines=13> */
.L_x_10173:
[----:B------:R-:W-:Y:S05]  /*1350*/  BSYNC.RECONVERGENT B2 ;  /* 0x0000000000027941 */ /* 0x000fea0003800200 */
.L_x_10172:
        /* <DEDUP_REMOVED lines=13> */
.L_x_10175:
[----:B------:R-:W-:Y:S05]  /*1430*/  BSYNC.RECONVERGENT B2 ;  /* 0x0000000000027941 */ /* 0x000fea0003800200 */
.L_x_10174:
        /* <DEDUP_REMOVED lines=13> */
.L_x_10177:
[----:B------:R-:W-:Y:S05]  /*1510*/  BSYNC.RECONVERGENT B2 ;  /* 0x0000000000027941 */ /* 0x000fea0003800200 */
.L_x_10176:
        /* <DEDUP_REMOVED lines=13> */
.L_x_10179:
[----:B------:R-:W-:Y:S05]  /*15f0*/  BSYNC.RECONVERGENT B2 ;  /* 0x0000000000027941 */ /* 0x000fea0003800200 */
.L_x_10178:
        /* <DEDUP_REMOVED lines=13> */
.L_x_10181:
[----:B------:R-:W-:Y:S05]  /*16d0*/  BSYNC.RECONVERGENT B2 ;  /* 0x0000000000027941 */ /* 0x000fea0003800200 */
.L_x_10180:
        /* <DEDUP_REMOVED lines=13> */
.L_x_10183:
[----:B------:R-:W-:Y:S05]  /*17b0*/  BSYNC.RECONVERGENT B2 ;  /* 0x0000000000027941 */ /* 0x000fea0003800200 */
.L_x_10182:
        /* <DEDUP_REMOVED lines=13> */
.L_x_10185:
[----:B------:R-:W-:Y:S05]  /*1890*/  BSYNC.RECONVERGENT B2 ;  /* 0x0000000000027941 */ /* 0x000fea0003800200 */
.L_x_10184:
        /* <DEDUP_REMOVED lines=13> */
.L_x_10187:
[----:B------:R-:W-:Y:S05]  /*1970*/  BSYNC.RECONVERGENT B2 ;  /* 0x0000000000027941 */ /* 0x000fea0003800200 */
.L_x_10186:
        /* <DEDUP_REMOVED lines=13> */
.L_x_10189:
[----:B------:R-:W-:Y:S05]  /*1a50*/  BSYNC.RECONVERGENT B2 ;  /* 0x0000000000027941 */ /* 0x000fea0003800200 */
.L_x_10188:
        /* <DEDUP_REMOVED lines=13> */
.L_x_10191:
[----:B------:R-:W-:Y:S05]  /*1b30*/  BSYNC.RECONVERGENT B2 ;  /* 0x0000000000027941 */ /* 0x000fea0003800200 */
.L_x_10190:
        /* <DEDUP_REMOVED lines=13> */
.L_x_10193:
[----:B------:R-:W-:Y:S05]  /*1c10*/  BSYNC.RECONVERGENT B2 ;  /* 0x0000000000027941 */ /* 0x000fea0003800200 */
.L_x_10192:
        /* <DEDUP_REMOVED lines=13> */
.L_x_10195:
[----:B------:R-:W-:Y:S05]  /*1cf0*/  BSYNC.RECONVERGENT B2 ;  /* 0x0000000000027941 */ /* 0x000fea0003800200 */
.L_x_10194:
        /* <DEDUP_REMOVED lines=13> */
.L_x_10197:
[----:B------:R-:W-:Y:S05]  /*1dd0*/  BSYNC.RECONVERGENT B2 ;  /* 0x0000000000027941 */ /* 0x000fea0003800200 */
.L_x_10196:
        /* <DEDUP_REMOVED lines=13> */
.L_x_10199:
[----:B------:R-:W-:Y:S05]  /*1eb0*/  BSYNC.RECONVERGENT B2 ;  /* 0x0000000000027941 */ /* 0x000fea0003800200 */
.L_x_10198:
        /* <DEDUP_REMOVED lines=53> */
[----:B------:R3:W-:Y:S01]  /*2210*/  STG.E desc[UR28][R12.64+0x780], R25 ;  /* 0x000780190c007986 */ /* 0x0007e2000c10191c */
[----:B------:R-:W-:Y:S05]  /*2220*/  @!P0 BRA `(.L_x_10200) ;  /* 0xffffffe000088947 */ /* 0x000fea000383ffff */
[----:B------:R-:W-:Y:S05]  /*2230*/  EXIT ;  /* 0x000000000000794d */ /* 0x000fea0003800000 */
.L_x_10167:
[----:B------:R-:W-:Y:S01]  /*2240*/  BSSY B0, `(.L_x_10201) ;  /* 0x0000007000007945 */ /* 0x000fe20003800000 */
[----:B------:R-:W-:Y:S02]  /*2250*/  MOV R12, 0x10 ;  /* 0x00000010000c7802 */ /* 0x000fe40000000f00 */
[----:B------:R-:W-:Y:S02]  /*2260*/  MOV R11, 0x1f ;  /* 0x0000001f000b7802 */ /* 0x000fe40000000f00 */
[----:B------:R-:W-:-:S07]  /*2270*/  MOV R15, 0xffffffff ;  /* 0xffffffff000f7802 */ /* 0x000fce0000000f00 */
[----:B0-----:R-:W-:Y:S05]  /*2280*/  WARPSYNC.COLLECTIVE R15, `(.L_x_10202) ;  /* 0x000000000f087348 */ /* 0x001fea0003c00000 */
[----:B------:R1:W2:Y:S02]  /*2290*/  SHFL.BFLY P6, R14, R13, R12, R11 ;  /* 0x0c00000c0d0e7389 */ /* 0x0002a400000c000b */
[----:B012---:R-:W-:Y:S05]  /*22a0*/  ENDCOLLECTIVE ;  /* 0x000000000000791b */ /* 0x007fea0003800000 */
.L_x_10202:
[----:B------:R-:W-:Y:S05]  /*22b0*/  BSYNC B0 ;  /* 0x0000000000007941 */ /* 0x000fea0003800000 */
.L_x_10201:
[----:B------:R-:W-:Y:S01]  /*22c0*/  HFMA2 R11, -RZ, RZ, 0, 1.847743988037109375e-06 ;  /* 0x0000001fff0b7431 */ /* 0x000fe200000001ff */
[----:B------:R-:W-:Y:S02]  /*22d0*/  FMNMX R13, R13, R14, !PT ;  /* 0x0000000e0d0d7209 */ /* 0x000fe40007800000 */
[----:B------:R-:W-:Y:S02]  /*22e0*/  MOV R12, 0x8 ;  /* 0x00000008000c7802 */ /* 0x000fe40000000f00 */
[----:B------:R-:W-:-:S07]  /*22f0*/  MOV R15, 0xffffffff ;  /* 0xffffffff000f7802 */ /* 0x000fce0000000f00 */
[----:B------:R-:W-:Y:S05]  /*2300*/  WARPSYNC.COLLECTIVE R15, `(.L_x_10203) ;  /* 0x000000000f087348 */ /* 0x000fea0003c00000 */
[----:B------:R0:W1:Y:S02]  /*2310*/  SHFL.BFLY P6, R14, R13, R12, R11 ;  /* 0x0c00000c0d0e7389 */ /* 0x00006400000c000b */
[----:B01----:R-:W-:Y:S05]  /*2320*/  ENDCOLLECTIVE ;  /* 0x000000000000791b */ /* 0x003fea0003800000 */
.L_x_10203:
[----:B------:R-:W-:Y:S01]  /*2330*/  HFMA2 R12, -RZ, RZ, 0, 2.384185791015625e-07 ;  /* 0x00000004ff0c7431 */ /* 0x000fe200000001ff */
[----:B------:R-:W-:-:S04]  /*2340*/  FMNMX R0, R13, R14, !PT ;  /* 0x0000000e0d007209 */ /* 0x000fc80007800000 */
[----:B------:R-:W-:-:S07]  /*2350*/  MOV R13, R0 ;  /* 0x00000000000d7202 */ /* 0x000fce0000000f00 */
[----:B------:R-:W-:Y:S05]  /*2360*/  WARPSYNC.COLLECTIVE R15, `(.L_x_10204) ;  /* 0x000000000f087348 */ /* 0x000fea0003c00000 */
[----:B------:R0:W1:Y:S02]  /*2370*/  SHFL.BFLY P6, R14, R13, R12, R11 ;  /* 0x0c00000c0d0e7389 */ /* 0x00006400000c000b */
[----:B01----:R-:W-:Y:S05]  /*2380*/  ENDCOLLECTIVE ;  /* 0x000000000000791b */ /* 0x003fea0003800000 */
.L_x_10204:
[----:B------:R-:W-:Y:S01]  /*2390*/  HFMA2 R12, -RZ, RZ, 0, 1.1920928955078125e-07 ;  /* 0x00000002ff0c7431 */ /* 0x000fe200000001ff */
[----:B------:R-:W-:-:S04]  /*23a0*/  FMNMX R2, R0, R14, !PT ;  /* 0x0000000e00027209 */ /* 0x000fc80007800000 */
[----:B------:R-:W-:-:S07]  /*23b0*/  MOV R13, R2 ;  /* 0x00000002000d7202 */ /* 0x000fce0000000f00 */
[----:B------:R-:W-:Y:S05]  /*23c0*/  WARPSYNC.COLLECTIVE R15, `(.L_x_10205) ;  /* 0x000000000f087348 */ /* 0x000fea0003c00000 */
[----:B------:R0:W1:Y:S02]  /*23d0*/  SHFL.BFLY P6, R14, R13, R12, R11 ;  /* 0x0c00000c0d0e7389 */ /* 0x00006400000c000b */
[----:B01----:R-:W-:Y:S05]  /*23e0*/  ENDCOLLECTIVE ;  /* 0x000000000000791b */ /* 0x003fea0003800000 */
.L_x_10205:
[----:B------:R-:W-:Y:S01]  /*23f0*/  HFMA2 R12, -RZ, RZ, 0, 5.9604644775390625e-08 ;  /* 0x00000001ff0c7431 */ /* 0x000fe200000001ff */
[----:B------:R-:W-:-:S04]  /*2400*/  FMNMX R3, R2, R14, !PT ;  /* 0x0000000e02037209 */ /* 0x000fc80007800000 */
[----:B------:R-:W-:-:S07]  /*2410*/  MOV R13, R3 ;  /* 0x00000003000d7202 */ /* 0x000fce0000000f00 */
[----:B------:R-:W-:Y:S05]  /*2420*/  WARPSYNC.COLLECTIVE R15, `(.L_x_10206) ;  /* 0x000000000f087348 */ /* 0x000fea0003c00000 */
[----:B------:R0:W1:Y:S02]  /*2430*/  SHFL.BFLY P6, R14, R13, R12, R11 ;  /* 0x0c00000c0d0e7389 */ /* 0x00006400000c000b */
[----:B01----:R-:W-:Y:S05]  /*2440*/  ENDCOLLECTIVE ;  /* 0x000000000000791b */ /* 0x003fea0003800000 */
.L_x_10206:
        /* <DEDUP_REMOVED lines=169> */
.L_x_10207:
[----:B------:R-:W-:Y:S02]  /*2ee0*/  HFMA2 R12, -RZ, RZ, 0, 4.76837158203125e-07 ;  /* 0x00000008ff0c7431 */ /* 0x000fe400000001ff */
[----:B------:R-:W-:-:S05]  /*2ef0*/  FADD R24, R13, R14 ;  /* 0x0000000e0d187221 */ /* 0x000fca0000000000 */
[----:B------:R-:W-:-:S07]  /*2f00*/  MOV R13, R24 ;  /* 0x00000018000d7202 */ /* 0x000fce0000000f00 */
[----:B------:R-:W-:Y:S05]  /*2f10*/  WARPSYNC.COLLECTIVE R15, `(.L_x_10208) ;  /* 0x000000000f087348 */ /* 0x000fea0003c00000 */
[----:B------:R0:W1:Y:S02]  /*2f20*/  SHFL.BFLY P6, R14, R13, R12, R11 ;  /* 0x0c00000c0d0e7389 */ /* 0x00006400000c000b */
[----:B01----:R-:W-:Y:S05]  /*2f30*/  ENDCOLLECTIVE ;  /* 0x000000000000791b */ /* 0x003fea0003800000 */
.L_x_10208:
[----:B------:R-:W-:Y:S02]  /*2f40*/  HFMA2 R12, -RZ, RZ, 0, 2.384185791015625e-07 ;  /* 0x00000004ff0c7431 */ /* 0x000fe400000001ff */
[----:B------:R-:W-:-:S05]  /*2f50*/  FADD R25, R24, R14 ;  /* 0x0000000e18197221 */ /* 0x000fca0000000000 */
[----:B------:R-:W-:-:S07]  /*2f60*/  MOV R13, R25 ;  /* 0x00000019000d7202 */ /* 0x000fce0000000f00 */
[----:B------:R-:W-:Y:S05]  /*2f70*/  WARPSYNC.COLLECTIVE R15, `(.L_x_10209) ;  /* 0x000000000f087348 */ /* 0x000fea0003c00000 */
[----:B------:R0:W1:Y:S02]  /*2f80*/  SHFL.BFLY P6, R14, R13, R12, R11 ;  /* 0x0c00000c0d0e7389 */ /* 0x00006400000c000b */
[----:B01----:R-:W-:Y:S05]  /*2f90*/  ENDCOLLECTIVE ;  /* 0x000000000000791b */ /* 0x003fea0003800000 */
.L_x_10209:
[----:B------:R-:W-:Y:S02]  /*2fa0*/  HFMA2 R12, -RZ, RZ, 0, 1.1920928955078125e-07 ;  /* 0x00000002ff0c7431 */ /* 0x000fe400000001ff */
[----:B------:R-:W-:-:S05]  /*2fb0*/  FADD R26, R25, R14 ;  /* 0x0000000e191a7221 */ /* 0x000fca0000000000 */
[----:B------:R-:W-:-:S07]  /*2fc0*/  MOV R13, R26 ;  /* 0x0000001a000d7202 */ /* 0x000fce0000000f00 */
[----:B------:R-:W-:Y:S05]  /*2fd0*/  WARPSYNC.COLLECTIVE R15, `(.L_x_10210) ;  /* 0x000000000f087348 */ /* 0x000fea0003c00000 */
[----:B------:R0:W1:Y:S02]  /*2fe0*/  SHFL.BFLY P6, R14, R13, R12, R11 ;  /* 0x0c00000c0d0e7389 */ /* 0x00006400000c000b */
[----:B01----:R-:W-:Y:S05]  /*2ff0*/  ENDCOLLECTIVE ;  /* 0x000000000000791b */ /* 0x003fea0003800000 */
.L_x_10210:
[----:B------:R-:W-:Y:S02]  /*3000*/  HFMA2 R12, -RZ, RZ, 0, 5.9604644775390625e-08 ;  /* 0x00000001ff0c7431 */ /* 0x000fe400000001ff */
[----:B------:R-:W-:-:S05]  /*3010*/  FADD R27, R26, R14 ;  /* 0x0000000e1a1b7221 */ /* 0x000fca0000000000 */
[----:B------:R-:W-:-:S07]  /*3020*/  MOV R13, R27 ;  /* 0x0000001b000d7202 */ /* 0x000fce0000000f00 */
[----:B------:R-:W-:Y:S05]  /*3030*/  WARPSYNC.COLLECTIVE R15, `(.L_x_10211) ;  /* 0x000000000f087348 */ /* 0x000fea0003c00000 */
[----:B------:R0:W1:Y:S02]  /*3040*/  SHFL.BFLY P6, R14, R13, R12, R11 ;  /* 0x0c00000c0d0e7389 */ /* 0x00006400000c000b */
[----:B01----:R-:W-:Y:S05]  /*3050*/  ENDCOLLECTIVE ;  /* 0x000000000000791b */ /* 0x003fea0003800000 */
.L_x_10211:
[----:B------:R-:W-:Y:S05]  /*3060*/  BRA `(.L_x_10212) ;  /* 0xffffffe000147947 */ /* 0x000fea000383ffff */
        .weak           $__internal_193_$__cuda_sm3x_div_rn_noftz_f32_slowpath
        .type           $__internal_193_$__cuda_sm3x_div_rn_noftz_f32_slowpath,@function
        .size           $__internal_193_$__cuda_sm3x_div_rn_noftz_f32_slowpath,(.L_x_15510 - $__internal_193_$__cuda_sm3x_div_rn_noftz_f32_slowpath)
$__internal_193_$__cuda_sm3x_div_rn_noftz_f32_slowpath:
        /* <DEDUP_REMOVED lines=35> */
.L_x_10214:
        /* <DEDUP_REMOVED lines=51> */
.L_x_10221:
[----:B------:R-:W-:-:S04]  /*35d0*/  LOP3.LUT R4, R4, 0x80000000, RZ, 0xc0, !PT ;  /* 0x8000000004047812 */ /* 0x000fc800078ec0ff */
[----:B------:R-:W-:Y:S01]  /*35e0*/  LOP3.LUT R4, R4, 0x7f800000, RZ, 0xfc, !PT ;  /* 0x7f80000004047812 */ /* 0x000fe200078efcff */
[----:B------:R-:W-:Y:S06]  /*35f0*/  BRA `(.L_x_10222) ;  /* 0x0000000000047947 */ /* 0x000fec0003800000 */
.L_x_10220:
[----:B------:R-:W-:-:S07]  /*3600*/  LEA R4, R33, R4, 0x17 ;  /* 0x0000000421047211 */ /* 0x000fce00078eb8ff */
.L_x_10222:
[----:B------:R-:W-:Y:S05]  /*3610*/  BSYNC.RECONVERGENT B1 ;  /* 0x0000000000017941 */ /* 0x000fea0003800200 */
.L_x_10219:
[----:B------:R-:W-:Y:S05]  /*3620*/  BRA `(.L_x_10223) ;  /* 0x0000000000207947 */ /* 0x000fea0003800000 */
.L_x_10218:
[----:B------:R-:W-:-:S04]  /*3630*/  LOP3.LUT R4, R25, 0x80000000, R4, 0x48, !PT ;  /* 0x8000000019047812 */ /* 0x000fc800078e4804 */
[----:B------:R-:W-:Y:S01]  /*3640*/  LOP3.LUT R4, R4, 0x7f800000, RZ, 0xfc, !PT ;  /* 0x7f80000004047812 */ /* 0x000fe200078efcff */
[----:B------:R-:W-:Y:S06]  /*3650*/  BRA `(.L_x_10223) ;  /* 0x0000000000147947 */ /* 0x000fec0003800000 */
.L_x_10217:
[----:B------:R-:W-:Y:S01]  /*3660*/  LOP3.LUT R4, R25, 0x80000000, R4, 0x48, !PT ;  /* 0x8000000019047812 */ /* 0x000fe200078e4804 */
[----:B------:R-:W-:Y:S06]  /*3670*/  BRA `(.L_x_10223) ;  /* 0x00000000000c7947 */ /* 0x000fec0003800000 */
.L_x_10216:
[----:B------:R-:W0:Y:S01]  /*3680*/  MUFU.RSQ R4, -QNAN ;  /* 0xffc0000000047908 */ /* 0x000e220000001400 */
[----:B------:R-:W-:Y:S05]  /*3690*/  BRA `(.L_x_10223) ;  /* 0x0000000000047947 */ /* 0x000fea0003800000 */
.L_x_10215:
[----:B------:R-:W-:-:S07]  /*36a0*/  FADD.FTZ R4, R4, R11 ;  /* 0x0000000b04047221 */ /* 0x000fce0000010000 */
.L_x_10223:
[----:B------:R-:W-:Y:S05]  /*36b0*/  BSYNC.RECONVERGENT B0 ;  /* 0x0000000000007941 */ /* 0x000fea0003800200 */
.L_x_10213:
[----:B------:R-:W-:-:S04]  /*36c0*/  HFMA2 R13, -RZ, RZ, 0, 0 ;  /* 0x00000000ff0d7431 */ /* 0x000fc800000001ff */
[----:B0-----:R-:W-:Y:S05]  /*36d0*/  RET.REL.NODEC R12 `(_ZN7oneflow4cuda7softmax15SoftmaxWarpImplI10SimpleLoadIffE11SimpleStoreIffEfLi1ELi16ELi32ELi1ELb0ELNS1_9AlgorithmE0EEEvT_T0_ll) ;  /* 0xffffffc80c487950 */ /* 0x001fea0003c3ffff */
.L_x_10224:
        /* <DEDUP_REMOVED lines=10> */
.L_x_15510:


//--------------------- .text._ZN7oneflow4cuda7softmax15SoftmaxWarpImplI10SimpleLoadIffE11SimpleStoreIffEfLi1ELi15ELi32ELi1ELb1ELNS1_9AlgorithmE0EEEvT_T0_ll --------------------------
	.section	.text._ZN7oneflow4cuda7softmax15SoftmaxWarpImplI10SimpleLoadIffE11SimpleStoreIffEfLi1ELi15ELi32ELi1ELb1ELNS1_9AlgorithmE0EEEvT_T0_ll,"ax",@progbits
	.align	128
        .global         _ZN7oneflow4cuda7softmax15SoftmaxWarpImplI10SimpleLoadIffE11SimpleStoreIffEfLi1ELi15ELi32ELi1ELb1ELNS1_9AlgorithmE0EEEvT_T0_ll
        .type           _ZN7oneflow4cuda7softmax15SoftmaxWarpImplI10SimpleLoadIffE11SimpleStoreIffEfLi1ELi15ELi32ELi1ELb1ELNS1_9AlgorithmE0EEEvT_T0_ll,@function
        .size           _ZN7oneflow4cuda7softmax15SoftmaxWarpImplI10SimpleLoadIffE11SimpleStoreIffEfLi1ELi15ELi32ELi1ELb1ELNS1_9AlgorithmE0EEEvT_T0_ll,(.L_x_15511 - _ZN7oneflow4cuda7softmax15SoftmaxWarpImplI10SimpleLoadIffE11SimpleStoreIffEfLi1ELi15ELi32ELi1ELb1ELNS1_9AlgorithmE0EEEvT_T0_ll)
        .other          _ZN7oneflow4cuda7softmax15SoftmaxWarpImplI10SimpleLoadIffE11SimpleStoreIffEfLi1ELi15ELi32ELi1ELb1ELNS1_9AlgorithmE0EEEvT_T0_ll,@"STO_CUDA_ENTRY STV_DEFAULT"
_ZN7oneflow4cuda7softmax15SoftmaxWarpImplI10SimpleLoadIffE11SimpleStoreIffEfLi1ELi15ELi32ELi1ELb1ELNS1_9AlgorithmE0EEEvT_T0_ll:
.text._ZN7oneflow4cuda7softmax15SoftmaxWarpImplI10SimpleLoadIffE11SimpleStoreIffEfLi1ELi15ELi32ELi1ELb1ELNS1_9AlgorithmE0EEEvT_T0_ll:
        /* <DEDUP_REMOVED lines=25> */
.L_x_10225:
        /* <DEDUP_REMOVED lines=28> */
.L_x_10258:
        /* <DEDUP_REMOVED lines=9> */
[----:B------:R-:W-:Y:S02]  /*03e0*/  ISETP.GE.AND.EX P2, PT, RZ, UR45, PT, P2 ;  /* 0x0000002dff007c0c */ /* 0x000fe4000bf46320 */
[----:B------:R-:W-:Y:S01]  /*03f0*/  MOV R46, 0xff800000 ;  /* 0xff800000002e7802 */ /* 0x000fe20000000f00 */
[----:B------:R-:W-:Y:S02]  /*0400*/  IMAD.WIDE.U32 R4, R24, UR42, R2 ;  /* 0x0000002a18047c25 */ /* 0x000fe4000f8e0002 */
[----:B------:R-:W-:Y:S02]  /*0410*/  @!P0 R2UR UR4, R22 ;  /* 0x00000000160482ca */ /* 0x000fe400000e0000 */
[----:B------:R-:W-:Y:S01]  /*0420*/  IMAD R3, R24, UR43, R7 ;  /* 0x0000002b18037c24 */ /* 0x000fe2000f8e0207 */
[----:B------:R-:W-:Y:S02]  /*0430*/  @!P0 R2UR UR5, R23 ;  /* 0x00000000170582ca */ /* 0x000fe400000e0000 */
[----:B------:R-:W-:-:S02]  /*0440*/  LEA R2, P1, R4, UR40, 0x2 ;  /* 0x0000002804027c11 */ /* 0x000fc4000f8210ff */
[----:B------:R-:W-:Y:S02]  /*0450*/  IADD3 R3, PT, PT, R5, R3, RZ ;  /* 0x0000000305037210 */ /* 0x000fe40007ffe0ff */
        /* <DEDUP_REMOVED lines=38> */
[----:B------:R-:W-:Y:S02]  /*06c0*/  ISETP.GE.U32.AND P3, PT, R34, UR44, PT ;  /* 0x0000002c22007c0c */ /* 0x000fe4000bf66070 */
[----:B----4-:R-:W-:Y:S02]  /*06d0*/  @!P2 FMNMX R13, R13, R48, !PT ;  /* 0x000000300d0da209 */ /* 0x010fe40007800000 */
[----:B------:R-:W-:Y:S02]  /*06e0*/  ISETP.GE.U32.AND P2, PT, R33, UR44, PT ;  /* 0x0000002c21007c0c */ /* 0x000fe4000bf46070 */
[----:B------:R-:W-:Y:S02]  /*06f0*/  ISETP.GE.AND.EX P3, PT, RZ, UR45, PT, P3 ;  /* 0x0000002dff007c0c */ /* 0x000fe4000bf66330 */
[----:B------:R-:W-:-:S11]  /*0700*/  ISETP.GE.AND.EX P2, PT, RZ, UR45, PT, P2 ;  /* 0x0000002dff007c0c */ /* 0x000fd6000bf46320 */
[C---:B------:R-:W-:Y:S02]  /*0710*/  @!P3 R2UR UR4, R22.reuse ;  /* 0x000000001604b2ca */ /* 0x040fe400000e0000 */
[C---:B------:R-:W-:Y:S02]  /*0720*/  @!P3 R2UR UR5, R23.reuse ;  /* 0x000000001705b2ca */ /* 0x040fe400000e0000 */
[----:B------:R-:W-:Y:S02]  /*0730*/  @!P2 R2UR UR6, R22 ;  /* 0x000000001606a2ca */ /* 0x000fe400000e0000 */
[----:B------:R-:W-:-:S09]  /*0740*/  @!P2 R2UR UR7, R23 ;  /* 0x000000001707a2ca */ /* 0x000fd200000e0000 */
[----:B------:R-:W2:Y:S04]  /*0750*/  @!P3 LDG.E R8, desc[UR4][R2.64+0x380] ;  /* 0x000380040208b981 */ /* 0x000ea8000c1e1900 */
[----:B------:R-:W3:Y:S01]  /*0760*/  @!P2 LDG.E R20, desc[UR6][R2.64+0x400] ;  /* 0x000400060214a981 */ /* 0x000ee2000c1e1900 */
[----:B-----5:R-:W-:Y:S02]  /*0770*/  @!P6 FMNMX R13, R13, R41, !PT ;  /* 0x000000290d0de209 */ /* 0x020fe40007800000 */
[----:B------:R-:W-:Y:S02]  /*0780*/  ISETP.GE.U32.AND P6, PT, R32, UR44, PT ;  /* 0x0000002c20007c0c */ /* 0x000fe4000bfc6070 */
[----:B------:R-:W-:Y:S02]  /*0790*/  @!P5 FMNMX R13, R13, R4, !PT ;  /* 0x000000040d0dd209 */ /* 0x000fe40007800000 */
[----:B------:R-:W-:-:S02]  /*07a0*/  ISETP.GE.U32.AND P5, PT, R31, UR44, PT ;  /* 0x0000002c1f007c0c */ /* 0x000fc4000bfa6070 */
[----:B------:R-:W-:Y:S02]  /*07b0*/  ISETP.GE.AND.EX P6, PT, RZ, UR45, PT, P6 ;  /* 0x0000002dff007c0c */ /* 0x000fe4000bfc6360 */
[----:B------:R-:W-:Y:S02]  /*07c0*/  @!P1 FMNMX R13, R13, R5, !PT ;  /* 0x000000050d0d9209 */ /* 0x000fe40007800000 */
[----:B------:R-:W-:Y:S02]  /*07d0*/  ISETP.GE.U32.AND P1, PT, R30, UR44, PT ;  /* 0x0000002c1e007c0c */ /* 0x000fe4000bf26070 */
[----:B------:R-:W-:Y:S02]  /*07e0*/  ISETP.GE.AND.EX P5, PT, RZ, UR45, PT, P5 ;  /* 0x0000002dff007c0c */ /* 0x000fe4000bfa6350 */
[----:B------:R-:W-:Y:S02]  /*07f0*/  @!P4 FMNMX R13, R13, R7, !PT ;  /* 0x000000070d0dc209 */ /* 0x000fe40007800000 */
[----:B------:R-:W-:-:S02]  /*0800*/  ISETP.GE.U32.AND P4, PT, R29, UR44, PT ;  /* 0x0000002c1d007c0c */ /* 0x000fc4000bf86070 */
[----:B------:R-:W-:Y:S02]  /*0810*/  ISETP.GE.AND.EX P1, PT, RZ, UR45, PT, P1 ;  /* 0x0000002dff007c0c */ /* 0x000fe4000bf26310 */
[----:B------:R-:W-:Y:S02]  /*0820*/  ISETP.GE.AND.EX P4, PT, RZ, UR45, PT, P4 ;  /* 0x0000002dff007c0c */ /* 0x000fe4000bf86340 */
[C---:B------:R-:W-:Y:S02]  /*0830*/  @!P6 R2UR UR4, R22.reuse ;  /* 0x000000001604e2ca */ /* 0x040fe400000e0000 */
[C---:B------:R-:W-:Y:S02]  /*0840*/  @!P6 R2UR UR5, R23.reuse ;  /* 0x000000001705e2ca */ /* 0x040fe400000e0000 */
[----:B------:R-:W-:Y:S02]  /*0850*/  @!P5 R2UR UR6, R22 ;  /* 0x000000001606d2ca */ /* 0x000fe400000e0000 */
[----:B------:R-:W-:-:S02]  /*0860*/  @!P5 R2UR UR7, R23 ;  /* 0x000000001707d2ca */ /* 0x000fc400000e0000 */
[----:B------:R-:W-:Y:S02]  /*0870*/  MOV R19, 0xff800000 ;  /* 0xff80000000137802 */ /* 0x000fe40000000f00 */
[C---:B------:R-:W-:Y:S02]  /*0880*/  @!P1 R2UR UR8, R22.reuse ;  /* 0x00000000160892ca */ /* 0x040fe400000e0000 */
[C---:B------:R-:W-:Y:S02]  /*0890*/  @!P1 R2UR UR9, R23.reuse ;  /* 0x00000000170992ca */ /* 0x040fe400000e0000 */
[----:B------:R-:W-:Y:S01]  /*08a0*/  MOV R18, 0xff800000 ;  /* 0xff80000000127802 */ /* 0x000fe20000000f00 */
[----:B------:R-:W4:Y:S01]  /*08b0*/  @!P6 LDG.E R19, desc[UR4][R2.64+0x480] ;  /* 0x000480040213e981 */ /* 0x000f22000c1e1900 */
[----:B------:R-:W-:Y:S02]  /*08c0*/  @!P4 R2UR UR10, R22 ;  /* 0x00000000160ac2ca */ /* 0x000fe400000e0000 */
[----:B------:R-:W-:-:S02]  /*08d0*/  @!P4 R2UR UR11, R23 ;  /* 0x00000000170bc2ca */ /* 0x000fc400000e0000 */
[----:B------:R-:W-:Y:S01]  /*08e0*/  MOV R17, 0xff800000 ;  /* 0xff80000000117802 */ /* 0x000fe20000000f00 */
[----:B------:R-:W5:Y:S01]  /*08f0*/  @!P5 LDG.E R18, desc[UR6][R2.64+0x500] ;  /* 0x000500060212d981 */ /* 0x000f62000c1e1900 */
[----:B------:R-:W-:Y:S01]  /*0900*/  IMAD.MOV.U32 R16, RZ, RZ, -0x800000 ;  /* 0xff800000ff107424 */ /* 0x000fe200078e00ff */
[----:B------:R-:W-:-:S03]  /*0910*/  MOV R10, 0xff800000 ;  /* 0xff800000000a7802 */ /* 0x000fc60000000f00 */
[----:B------:R-:W5:Y:S01]  /*0920*/  @!P1 LDG.E R17, desc[UR8][R2.64+0x580] ;  /* 0x0005800802119981 */ /* 0x000f62000c1e1900 */
[----:B------:R-:W-:-:S04]  /*0930*/  MOV R9, 0xff800000 ;  /* 0xff80000000097802 */ /* 0x000fc80000000f00 */
[----:B------:R-:W5:Y:S01]  /*0940*/  @!P4 LDG.E R16, desc[UR10][R2.64+0x600] ;  /* 0x0006000a0210c981 */ /* 0x000f62000c1e1900 */
[----:B--2---:R-:W-:Y:S02]  /*0950*/  @!P3 FMNMX R13, R13, R8, !PT ;  /* 0x000000080d0db209 */ /* 0x004fe40007800000 */
[----:B------:R-:W-:Y:S02]  /*0960*/  ISETP.GE.U32.AND P3, PT, R28, UR44, PT ;  /* 0x0000002c1c007c0c */ /* 0x000fe4000bf66070 */
[----:B---3--:R-:W-:Y:S02]  /*0970*/  @!P2 FMNMX R13, R13, R20, !PT ;  /* 0x000000140d0da209 */ /* 0x008fe40007800000 */
        /* <DEDUP_REMOVED lines=37> */
[----:B------:R-:W-:Y:S01]  /*0bd0*/  FFMA.RM R3, R13, R12, 12582913 ;  /* 0x4b4000010d037423 */ /* 0x000fe2000000400c */
[C---:B------:R-:W-:Y:S01]  /*0be0*/  FADD R14, -R15.reuse, R9 ;  /* 0x000000090f0e7221 */ /* 0x040fe20000000100 */
[C---:B------:R-:W-:Y:S01]  /*0bf0*/  FADD R0, -R15.reuse, R4 ;  /* 0x000000040f007221 */ /* 0x040fe20000000100 */
[----:B------:R-:W-:Y:S01]  /*0c00*/  FADD R4, -R15, R8 ;  /* 0x000000080f047221 */ /* 0x000fe20000000100 */
[----:B------:R-:W-:Y:S01]  /*0c10*/  FADD R5, R3, -12583039 ;  /* 0xcb40007f03057421 */ /* 0x000fe20000000000 */
[----:B------:R-:W-:Y:S01]  /*0c20*/  FADD R8, -R15, R17 ;  /* 0x000000110f087221 */ /* 0x000fe20000000100 */
[----:B------:R-:W-:Y:S01]  /*0c30*/  SHF.L.U32 R3, R3, 0x17, RZ ;  /* 0x0000001703037819 */ /* 0x000fe200000006ff */
[C---:B------:R-:W-:Y:S01]  /*0c40*/  FADD R42, -R15.reuse, R20 ;  /* 0x000000140f2a7221 */ /* 0x040fe20000000100 */
[C---:B------:R-:W-:Y:S01]  /*0c50*/  FFMA R5, R50.reuse, 1.4426950216293334961, -R5 ;  /* 0x3fb8aa3b32057823 */ /* 0x040fe20000000805 */
[C---:B------:R-:W-:Y:S01]  /*0c60*/  FADD R20, -R15.reuse, R19 ;  /* 0x000000130f147221 */ /* 0x040fe20000000100 */
[C---:B------:R-:W-:Y:S01]  /*0c70*/  FADD R18, -R15.reuse, R18 ;  /* 0x000000120f127221 */ /* 0x040fe20000000100 */
[C---:B------:R-:W-:Y:S01]  /*0c80*/  FADD R16, -R15.reuse, R16 ;  /* 0x000000100f107221 */ /* 0x040fe20000000100 */
[----:B------:R-:W-:Y:S01]  /*0c90*/  FFMA R50, R50, 1.925963033500011079e-08, R5 ;  /* 0x32a5706032327823 */ /* 0x000fe20000000005 */
[-C--:B------:R-:W-:Y:S01]  /*0ca0*/  FFMA.SAT R5, R46, R11.reuse, 0.5 ;  /* 0x3f0000002e057423 */ /* 0x080fe2000000200b */
[----:B------:R-:W-:Y:S01]  /*0cb0*/  FADD R10, -R15, R10 ;  /* 0x0000000a0f0a7221 */ /* 0x000fe20000000100 */
[----:B------:R-:W-:-:S02]  /*0cc0*/  FFMA.SAT R19, R42, R11, 0.5 ;  /* 0x3f0000002a137423 */ /* 0x000fc4000000200b */
[-C--:B------:R-:W-:Y:S01]  /*0cd0*/  FFMA.RM R13, R5, R12.reuse, 12582913 ;  /* 0x4b400001050d7423 */ /* 0x080fe2000000400c */
[-C--:B------:R-:W-:Y:S01]  /*0ce0*/  FFMA.RM R5, R7, R12.reuse, 12582913 ;  /* 0x4b40000107057423 */ /* 0x080fe2000000400c */
[----:B------:R-:W0:Y:S01]  /*0cf0*/  MUFU.EX2 R50, R50 ;  /* 0x0000003200327308 */ /* 0x000e220000000800 */
[----:B------:R-:W-:Y:S01]  /*0d00*/  FFMA.RM R19, R19, R12, 12582913 ;  /* 0x4b40000113137423 */ /* 0x000fe2000000400c */
[----:B------:R-:W-:Y:S01]  /*0d10*/  FADD R7, R13, -12583039 ;  /* 0xcb40007f0d077421 */ /* 0x000fe20000000000 */
[----:B------:R-:W-:Y:S01]  /*0d20*/  FADD R9, R5, -12583039 ;  /* 0xcb40007f05097421 */ /* 0x000fe20000000000 */
[----:B------:R-:W-:Y:S02]  /*0d30*/  SHF.L.U32 R13, R13, 0x17, RZ ;  /* 0x000000170d0d7819 */ /* 0x000fe400000006ff */
        /* <DEDUP_REMOVED lines=41> */
[----:B------:R1:W2:Y:S02]  /*0fd0*/  MUFU.EX2 R42, R45 ;  /* 0x0000002d002a7308 */ /* 0x0002a40000000800 */
[----:B------:R-:W-:-:S04]  /*0fe0*/  FFMA R5, R4, 1.4426950216293334961, -R5 ;  /* 0x3fb8aa3b04057823 */ /* 0x000fc80000000805 */
[----:B------:R-:W-:Y:S01]  /*0ff0*/  FFMA R46, R4, 1.925963033500011079e-08, R5 ;  /* 0x32a57060042e7823 */ /* 0x000fe20000000005 */
[----:B------:R-:W-:Y:S01]  /*1000*/  SHF.L.U32 R5, R13, 0x17, RZ ;  /* 0x000000170d057819 */ /* 0x000fe200000006ff */
[-C--:B------:R-:W-:Y:S01]  /*1010*/  FFMA.SAT R13, R20, R11.reuse, 0.5 ;  /* 0x3f000000140d7423 */ /* 0x080fe2000000200b */
[----:B------:R-:W-:Y:S01]  /*1020*/  SHF.L.U32 R4, R9, 0x17, RZ ;  /* 0x0000001709047819 */ /* 0x000fe200000006ff */
[-C--:B------:R-:W-:Y:S01]  /*1030*/  FFMA.SAT R9, R18, R11.reuse, 0.5 ;  /* 0x3f00000012097423 */ /* 0x080fe2000000200b */
[----:B-1----:R-:W-:Y:S01]  /*1040*/  FFMA.SAT R45, R14, R11, 0.5 ;  /* 0x3f0000000e2d7423 */ /* 0x002fe2000000200b */
[----:B------:R-:W-:Y:S01]  /*1050*/  FFMA.RM R13, R13, R12, 12582913 ;  /* 0x4b4000010d0d7423 */ /* 0x000fe2000000400c */
[----:B0-----:R-:W-:Y:S01]  /*1060*/  FMUL R5, R5, R44 ;  /* 0x0000002c05057220 */ /* 0x001fe20000400000 */
[----:B------:R-:W-:Y:S01]  /*1070*/  FMUL R4, R4, R41 ;  /* 0x0000002904047220 */ /* 0x000fe20000400000 */
[----:B------:R-:W0:Y:S01]  /*1080*/  MUFU.EX2 R46, R46 ;  /* 0x0000002e002e7308 */ /* 0x000e220000000800 */
[----:B------:R-:W-:-:S04]  /*1090*/  FADD R7, R13, -12583039 ;  /* 0xcb40007f0d077421 */ /* 0x000fc80000000000 */
[----:B------:R-:W-:-:S03]  /*10a0*/  FFMA R7, R20, 1.4426950216293334961, -R7 ;  /* 0x3fb8aa3b14077823 */ /* 0x000fc60000000807 */
[----:B------:R-:W-:Y:S01]  /*10b0*/  MUFU.EX2 R47, R47 ;  /* 0x0000002f002f7308 */ /* 0x000fe20000000800 */
[----:B------:R-:W-:Y:S01]  /*10c0*/  FFMA R41, R20, 1.925963033500011079e-08, R7 ;  /* 0x32a5706014297823 */ /* 0x000fe20000000007 */
[----:B------:R-:W-:Y:S01]  /*10d0*/  SHF.L.U32 R7, R15, 0x17, RZ ;  /* 0x000000170f077819 */ /* 0x000fe200000006ff */
[----:B------:R-:W-:Y:S01]  /*10e0*/  FFMA.RM R15, R9, R12, 12582913 ;  /* 0x4b400001090f7423 */ /* 0x000fe2000000400c */
[----:B------:R-:W-:Y:S01]  /*10f0*/  SHF.L.U32 R9, R17, 0x17, RZ ;  /* 0x0000001711097819 */ /* 0x000fe200000006ff */
[----:B------:R-:W-:Y:S01]  /*1100*/  FFMA.SAT R17, R8, R11, 0.5 ;  /* 0x3f00000008117423 */ /* 0x000fe2000000200b */
[----:B------:R-:W-:Y:S01]  /*1110*/  SHF.L.U32 R20, R13, 0x17, RZ ;  /* 0x000000170d147819 */ /* 0x000fe200000006ff */
[----:B------:R-:W-:Y:S01]  /*1120*/  FADD R43, R15, -12583039 ;  /* 0xcb40007f0f2b7421 */ /* 0x000fe20000000000 */
[----:B--2---:R-:W-:Y:S01]  /*1130*/  FMUL R7, R7, R42 ;  /* 0x0000002a07077220 */ /* 0x004fe20000400000 */
[----:B------:R-:W1:Y:S01]  /*1140*/  MUFU.EX2 R41, R41 ;  /* 0x0000002900297308 */ /* 0x000e620000000800 */
[----:B0-----:R-:W-:Y:S01]  /*1150*/  FMUL R9, R9, R46 ;  /* 0x0000002e09097220 */ /* 0x001fe20000400000 */
[----:B------:R-:W-:Y:S01]  /*1160*/  FFMA R43, R18, 1.4426950216293334961, -R43 ;  /* 0x3fb8aa3b122b7823 */ /* 0x000fe2000000082b */
[----:B------:R-:W-:-:S03]  /*1170*/  SHF.L.U32 R15, R15, 0x17, RZ ;  /* 0x000000170f0f7819 */ /* 0x000fc600000006ff */
[----:B------:R-:W-:Y:S01]  /*1180*/  FFMA R42, R18, 1.925963033500011079e-08, R43 ;  /* 0x32a57060122a7823 */ /* 0x000fe2000000002b */
[----:B------:R-:W-:-:S04]  /*1190*/  FFMA.RM R18, R17, R12, 12582913 ;  /* 0x4b40000111127423 */ /* 0x000fc8000000400c */
[C---:B------:R-:W-:Y:S01]  /*11a0*/  FADD R17, R18.reuse, -12583039 ;  /* 0xcb40007f12117421 */ /* 0x040fe20000000000 */
[----:B------:R-:W-:Y:S01]  /*11b0*/  MUFU.EX2 R42, R42 ;  /* 0x0000002a002a7308 */ /* 0x000fe20000000800 */
[----:B------:R-:W-:Y:S02]  /*11c0*/  SHF.L.U32 R18, R18, 0x17, RZ ;  /* 0x0000001712127819 */ /* 0x000fe400000006ff */
[----:B------:R-:W-:Y:S01]  /*11d0*/  FFMA R17, R8, 1.4426950216293334961, -R17 ;  /* 0x3fb8aa3b08117823 */ /* 0x000fe20000000811 */
[----:B-1----:R-:W-:-:S03]  /*11e0*/  FMUL R20, R20, R41 ;  /* 0x0000002914147220 */ /* 0x002fc60000400000 */
[----:B------:R-:W-:Y:S01]  /*11f0*/  FFMA R43, R8, 1.925963033500011079e-08, R17 ;  /* 0x32a57060082b7823 */ /* 0x000fe20000000011 */
[----:B------:R-:W-:Y:S01]  /*1200*/  FFMA.SAT R17, R16, R11, 0.5 ;  /* 0x3f00000010117423 */ /* 0x000fe2000000200b */
[----:B------:R-:W-:-:S03]  /*1210*/  IMAD.SHL.U32 R8, R19, 0x800000, RZ ;  /* 0x0080000013087824 */ /* 0x000fc600078e00ff */
[----:B------:R-:W-:Y:S01]  /*1220*/  FFMA.RM R17, R17, R12, 12582913 ;  /* 0x4b40000111117423 */ /* 0x000fe2000000400c */
[----:B------:R-:W0:Y:S01]  /*1230*/  MUFU.EX2 R43, R43 ;  /* 0x0000002b002b7308 */ /* 0x000e220000000800 */
[----:B------:R-:W-:Y:S02]  /*1240*/  FMUL R8, R8, R47 ;  /* 0x0000002f08087220 */ /* 0x000fe40000400000 */
        /* <DEDUP_REMOVED lines=10> */
[----:B------:R-:W-:-:S03]  /*12f0*/  SHF.L.U32 R11, R11, 0x17, RZ ;  /* 0x000000170b0b7819 */ /* 0x000fc600000006ff */
[----:B------:R-:W-:-:S04]  /*1300*/  FFMA R19, R10, 1.4426950216293334961, -R19 ;  /* 0x3fb8aa3b0a137823 */ /* 0x000fc80000000813 */
[----:B------:R-:W-:Y:S01]  /*1310*/  FFMA R44, R10, 1.925963033500011079e-08, R19 ;  /* 0x32a570600a2c7823 */ /* 0x000fe20000000013 */
[C---:B------:R-:W-:Y:S01]  /*1320*/  FADD R19, R12.reuse, -12583039 ;  /* 0xcb40007f0c137421 */ /* 0x040fe20000000000 */
[----:B------:R-:W-:-:S03]  /*1330*/  SHF.L.U32 R12, R12, 0x17, RZ ;  /* 0x000000170c0c7819 */ /* 0x000fc600000006ff */
[C---:B------:R-:W-:Y:S01]  /*1340*/  FFMA R19, R14.reuse, 1.4426950216293334961, -R19 ;  /* 0x3fb8aa3b0e137823 */ /* 0x040fe20000000813 */
[----:B------:R-:W0:Y:S01]  /*1350*/  MUFU.EX2 R44, R44 ;  /* 0x0000002c002c7308 */ /* 0x000e220000000800 */
[----:B-1----:R-:W-:Y:S02]  /*1360*/  FMUL R17, R17, R16 ;  /* 0x0000001011117220 */ /* 0x002fe40000400000 */
[----:B------:R-:W-:Y:S01]  /*1370*/  FFMA R14, R14, 1.925963033500011079e-08, R19 ;  /* 0x32a570600e0e7823 */ /* 0x000fe20000000013 */
[----:B------:R-:W-:-:S04]  /*1380*/  FADD R19, RZ, R6 ;  /* 0x00000006ff137221 */ /* 0x000fc80000000000 */
[----:B------:R-:W-:-:S04]  /*1390*/  FADD R19, R19, R0 ;  /* 0x0000000013137221 */ /* 0x000fc80000000000 */
[----:B------:R-:W-:Y:S01]  /*13a0*/  FADD R10, R19, R2 ;  /* 0x00000002130a7221 */ /* 0x000fe20000000000 */
[----:B------:R-:W-:Y:S02]  /*13b0*/  FMUL R19, R15, R42 ;  /* 0x0000002a0f137220 */ /* 0x000fe40000400000 */
[----:B------:R-:W1:Y:S01]  /*13c0*/  MUFU.EX2 R15, R14 ;  /* 0x0000000e000f7308 */ /* 0x000e620000000800 */
        /* <DEDUP_REMOVED lines=23> */
.L_x_10270:
        /* <DEDUP_REMOVED lines=11> */
[----:B0-----:R-:W-:Y:S05]  /*15f0*/  CALL.REL.NOINC `($__internal_194_$__cuda_sm3x_div_rn_noftz_f32_slowpath) ;  /* 0x0000001c00dc7944 */ /* 0x001fea0003c00000 */
[----:B------:R-:W-:-:S07]  /*1600*/  MOV R15, R6 ;  /* 0x00000006000f7202 */ /* 0x000fce0000000f00 */
.L_x_10229:
[----:B------:R-:W-:Y:S05]  /*1610*/  BSYNC.RECONVERGENT B3 ;  /* 0x0000000000037941 */ /* 0x000fea0003800200 */
.L_x_10228:
        /* <DEDUP_REMOVED lines=11> */
[----:B0-----:R-:W-:Y:S05]  /*16d0*/  CALL.REL.NOINC `($__internal_194_$__cuda_sm3x_div_rn_noftz_f32_slowpath) ;  /* 0x0000001c00a47944 */ /* 0x001fea0003c00000 */
[----:B------:R-:W-:-:S07]  /*16e0*/  MOV R41, R6 ;  /* 0x0000000600297202 */ /* 0x000fce0000000f00 */
.L_x_10231:
[----:B------:R-:W-:Y:S05]  /*16f0*/  BSYNC.RECONVERGENT B3 ;  /* 0x0000000000037941 */ /* 0x000fea0003800200 */
.L_x_10230:
        /* <DEDUP_REMOVED lines=13> */
.L_x_10233:
[----:B------:R-:W-:Y:S05]  /*17d0*/  BSYNC.RECONVERGENT B3 ;  /* 0x0000000000037941 */ /* 0x000fea0003800200 */
.L_x_10232:
        /* <DEDUP_REMOVED lines=12> */
[----:B------:R-:W-:-:S07]  /*18a0*/  IMAD.MOV.U32 R45, RZ, RZ, R6 ;  /* 0x000000ffff2d7224 */ /* 0x000fce00078e0006 */
.L_x_10235:
[----:B------:R-:W-:Y:S05]  /*18b0*/  BSYNC.RECONVERGENT B3 ;  /* 0x0000000000037941 */ /* 0x000fea0003800200 */
.L_x_10234:
        /* <DEDUP_REMOVED lines=13> */
.L_x_10237:
[----:B------:R-:W-:Y:S05]  /*1990*/  BSYNC.RECONVERGENT B3 ;  /* 0x0000000000037941 */ /* 0x000fea0003800200 */
.L_x_10236:
        /* <DEDUP_REMOVED lines=13> */
.L_x_10239:
[----:B------:R-:W-:Y:S05]  /*1a70*/  BSYNC.RECONVERGENT B3 ;  /* 0x0000000000037941 */ /* 0x000fea0003800200 */
.L_x_10238:
        /* <DEDUP_REMOVED lines=13> */
.L_x_10241:
[----:B------:R-:W-:Y:S05]  /*1b50*/  BSYNC.RECONVERGENT B3 ;  /* 0x0000000000037941 */ /* 0x000fea0003800200 */
.L_x_10240:
        /* <DEDUP_REMOVED lines=13> */
.L_x_10243:
[----:B------:R-:W-:Y:S05]  /*1c30*/  BSYNC.RECONVERGENT B3 ;  /* 0x0000000000037941 */ /* 0x000fea0003800200 */
.L_x_10242:
        /* <DEDUP_REMOVED lines=13> */
.L_x_10245:
[----:B------:R-:W-:Y:S05]  /*1d10*/  BSYNC.RECONVERGENT B3 ;  /* 0x0000000000037941 */ /* 0x000fea0003800200 */
.L_x_10244:
        /* <DEDUP_REMOVED lines=13> */
.L_x_10247:
[----:B------:R-:W-:Y:S05]  /*1df0*/  BSYNC.RECONVERGENT B3 ;  /* 0x0000000000037941 */ /* 0x000fea0003800200 */
.L_x_10246:
        /* <DEDUP_REMOVED lines=11> */
[----:B0-----:R-:W-:Y:S05]  /*1eb0*/  CALL.REL.NOINC `($__internal_194_$__cuda_sm3x_div_rn_noftz_f32_slowpath) ;  /* 0x0000001400ac7944 */ /* 0x001fea0003c00000 */
[----:B------:R-:W-:-:S07]  /*1ec0*/  MOV R55, R6 ;  /* 0x0000000600377202 */ /* 0x000fce0000000f00 */
.L_x_10249:
[----:B------:R-:W-:Y:S05]  /*1ed0*/  BSYNC.RECONVERGENT B3 ;  /* 0x0000000000037941 */ /* 0x000fea0003800200 */
.L_x_10248:
        /* <DEDUP_REMOVED lines=13> */
.L_x_10251:
[----:B------:R-:W-:Y:S05]  /*1fb0*/  BSYNC.RECONVERGENT B3 ;  /* 0x0000000000037941 */ /* 0x000fea0003800200 */
.L_x_10250:
        /* <DEDUP_REMOVED lines=13> */
.L_x_10253:
[----:B------:R-:W-:Y:S05]  /*2090*/  BSYNC.RECONVERGENT B3 ;  /* 0x0000000000037941 */ /* 0x000fea0003800200 */
.L_x_10252:
        /* <DEDUP_REMOVED lines=13> */
.L_x_10255:
[----:B------:R-:W-:Y:S05]  /*2170*/  BSYNC.RECONVERGENT B3 ;  /* 0x0000000000037941 */ /* 0x000fea0003800200 */
.L_x_10254:
        /* <DEDUP_REMOVED lines=13> */
.L_x_10257:
[----:B------:R-:W-:Y:S05]  /*2250*/  BSYNC.RECONVERGENT B3 ;  /* 0x0000000000037941 */ /* 0x000fea0003800200 */
.L_x_10256:
        /* <DEDUP_REMOVED lines=87> */
.L_x_10226:
[----:B------:R-:W-:Y:S05]  /*27d0*/  EXIT ;  /* 0x000000000000794d */ /* 0x000fea0003800000 */
.L_x_10227:
[----:B------:R-:W-:Y:S01]  /*27e0*/  BSSY B1, `(.L_x_10259) ;  /* 0x0000007000017945 */ /* 0x000fe20003800000 */
[----:B------:R-:W-:Y:S01]  /*27f0*/  MOV R12, 0x10 ;  /* 0x00000010000c7802 */ /* 0x000fe20000000f00 */
[----:B------:R-:W-:Y:S01]  /*2800*/  IMAD.MOV.U32 R11, RZ, RZ, 0x1f ;  /* 0x0000001fff0b7424 */ /* 0x000fe200078e00ff */
[----:B------:R-:W-:-:S07]  /*2810*/  MOV R15, 0xffffffff ;  /* 0xffffffff000f7802 */ /* 0x000fce0000000f00 */
[----:B------:R-:W-:Y:S05]  /*2820*/  WARPSYNC.COLLECTIVE R15, `(.L_x_10260) ;  /* 0x000000000f087348 */ /* 0x000fea0003c00000 */
[----:B------:R0:W1:Y:S02]  /*2830*/  SHFL.BFLY P6, R14, R13, R12, R11 ;  /* 0x0c00000c0d0e7389 */ /* 0x00006400000c000b */
[----:B01----:R-:W-:Y:S05]  /*2840*/  ENDCOLLECTIVE ;  /* 0x000000000000791b */ /* 0x003fea0003800000 */
.L_x_10260:
[----:B------:R-:W-:Y:S05]  /*2850*/  BSYNC B1 ;  /* 0x0000000000017941 */ /* 0x000fea0003800000 */
.L_x_10259:
[----:B------:R-:W-:Y:S01]  /*2860*/  HFMA2 R11, -RZ, RZ, 0, 1.847743988037109375e-06 ;  /* 0x0000001fff0b7431 */ /* 0x000fe200000001ff */
[----:B------:R-:W-:Y:S02]  /*2870*/  FMNMX R13, R14, R13, !PT ;  /* 0x0000000d0e0d7209 */ /* 0x000fe40007800000 */
[----:B------:R-:W-:Y:S02]  /*2880*/  MOV R12, 0x8 ;  /* 0x00000008000c7802 */ /* 0x000fe40000000f00 */
[----:B------:R-:W-:-:S07]  /*2890*/  MOV R15, 0xffffffff ;  /* 0xffffffff000f7802 */ /* 0x000fce0000000f00 */
[----:B------:R-:W-:Y:S05]  /*28a0*/  WARPSYNC.COLLECTIVE R15, `(.L_x_10261) ;  /* 0x000000000f087348 */ /* 0x000fea0003c00000 */
[----:B------:R0:W1:Y:S02]  /*28b0*/  SHFL.BFLY P6, R14, R13, R12, R11 ;  /* 0x0c00000c0d0e7389 */ /* 0x00006400000c000b */
[----:B01----:R-:W-:Y:S05]  /*28c0*/  ENDCOLLECTIVE ;  /* 0x000000000000791b */ /* 0x003fea0003800000 */
.L_x_10261:
[----:B------:R-:W-:Y:S01]  /*28d0*/  HFMA2 R12, -RZ, RZ, 0, 2.384185791015625e-07 ;  /* 0x00000004ff0c7431 */ /* 0x000fe200000001ff */
[----:B------:R-:W-:-:S04]  /*28e0*/  FMNMX R0, R13, R14, !PT ;  /* 0x0000000e0d007209 */ /* 0x000fc80007800000 */
[----:B------:R-:W-:-:S07]  /*28f0*/  MOV R13, R0 ;  /* 0x00000000000d7202 */ /* 0x000fce0000000f00 */
[----:B------:R-:W-:Y:S05]  /*2900*/  WARPSYNC.COLLECTIVE R15, `(.L_x_10262) ;  /* 0x000000000f087348 */ /* 0x000fea0003c00000 */
[----:B------:R0:W1:Y:S02]  /*2910*/  SHFL.BFLY P6, R14, R13, R12, R11 ;  /* 0x0c00000c0d0e7389 */ /* 0x00006400000c000b */
[----:B01----:R-:W-:Y:S05]  /*2920*/  ENDCOLLECTIVE ;  /* 0x000000000000791b */ /* 0x003fea0003800000 */
.L_x_10262:
[----:B------:R-:W-:Y:S01]  /*2930*/  HFMA2 R12, -RZ, RZ, 0, 1.1920928955078125e-07 ;  /* 0x00000002ff0c7431 */ /* 0x000fe200000001ff */
[----:B------:R-:W-:-:S04]  /*2940*/  FMNMX R2, R0, R14, !PT ;  /* 0x0000000e00027209 */ /* 0x000fc80007800000 */
[----:B------:R-:W-:-:S07]  /*2950*/  MOV R13, R2 ;  /* 0x00000002000d7202 */ /* 0x000fce0000000f00 */
[----:B------:R-:W-:Y:S05]  /*2960*/  WARPSYNC.COLLECTIVE R15, `(.L_x_10263) ;  /* 0x000000000f087348 */ /* 0x000fea0003c00000 */
[----:B------:R0:W1:Y:S02]  /*2970*/  SHFL.BFLY P6, R14, R13, R12, R11 ;  /* 0x0c00000c0d0e7389 */ /* 0x00006400000c000b */
[----:B01----:R-:W-:Y:S05]  /*2980*/  ENDCOLLECTIVE ;  /* 0x000000000000791b */ /* 0x003fea0003800000 */
.L_x_10263:
[----:B------:R-:W-:Y:S01]  /*2990*/  HFMA2 R12, -RZ, RZ, 0, 5.9604644775390625e-08 ;  /* 0x00000001ff0c7431 */ /* 0x000fe200000001ff */
[----:B------:R-:W-:-:S04]  /*29a0*/  FMNMX R3, R2, R14, !PT ;  /* 0x0000000e02037209 */ /* 0x000fc80007800000 */
[----:B------:R-:W-:-:S07]  /*29b0*/  MOV R13, R3 ;  /* 0x00000003000d7202 */ /* 0x000fce0000000f00 */
[----:B------:R-:W-:Y:S05]  /*29c0*/  WARPSYNC.COLLECTIVE R15, `(.L_x_10264) ;  /* 0x000000000f087348 */ /* 0x000fea0003c00000 */
[----:B------:R0:W1:Y:S02]  /*29d0*/  SHFL.BFLY P6, R14, R13, R12, R11 ;  /* 0x0c00000c0d0e7389 */ /* 0x00006400000c000b */
[----:B01----:R-:W-:Y:S05]  /*29e0*/  ENDCOLLECTIVE ;  /* 0x000000000000791b */ /* 0x003fea0003800000 */
.L_x_10264:
        /* <DEDUP_REMOVED lines=51> */
[----:B------:R-:W-:-:S03]  /*2d20*/  FFMA R41, R20, 1.4426950216293334961, -R41 ;  /* 0x3fb8aa3b14297823 */ /* 0x000fc60000000829 */
[----:B------:R-:W-:Y:S01]  /*2d30*/  FFMA.RM R9, R9, R12, 12582913 ;  /* 0x4b40000109097423 */ /* 0x000fe2000000400c */
[----:B-1----:R-:W-:Y:S01]  /*2d40*/  FMUL R2, R2, R13 ;  /* 0x0000000d02027220 */ /* 0x002fe20000400000 */
[----:B------:R-:W0:Y:S01]  /*2d50*/  MUFU.EX2 R42, R42 ;  /* 0x0000002a002a7308 */ /* 0x000e220000000800 */
[----:B------:R-:W-:Y:S01]  /*2d60*/  FFMA R41, R20, 1.925963033500011079e-08, R41 ;  /* 0x32a5706014297823 */ /* 0x000fe20000000029 */
[----:B------:R-:W-:-:S04]  /*2d70*/  FADD R13, R9, -12583039 ;  /* 0xcb40007f090d7421 */ /* 0x000fc80000000000 */
[C---:B------:R-:W-:Y:S02]  /*2d80*/  FFMA R13, R4.reuse, 1.4426950216293334961, -R13 ;  /* 0x3fb8aa3b040d7823 */ /* 0x040fe4000000080d */
[----:B------:R-:W-:Y:S02]  /*2d90*/  MUFU.EX2 R41, R41 ;  /* 0x0000002900297308 */ /* 0x000fe40000000800 */
        /* <DEDUP_REMOVED lines=32> */
[----:B------:R-:W-:Y:S02]  /*2fa0*/  SHF.L.U32 R8, R15, 0x17, RZ ;  /* 0x000000170f087819 */ /* 0x000fe400000006ff */
[----:B------:R-:W-:Y:S01]  /*2fb0*/  FFMA R20, R19, 1.4426950216293334961, -R20 ;  /* 0x3fb8aa3b13147823 */ /* 0x000fe20000000814 */
[----:B------:R-:W-:Y:S02]  /*2fc0*/  SHF.L.U32 R13, R13, 0x17, RZ ;  /* 0x000000170d0d7819 */ /* 0x000fe400000006ff */
[----:B------:R-:W-:Y:S01]  /*2fd0*/  FMUL R8, R8, R41 ;  /* 0x0000002908087220 */ /* 0x000fe20000400000 */
        /* <DEDUP_REMOVED lines=36> */
[----:B------:R-:W-:Y:S02]  /*3220*/  SHF.L.U32 R10, R15, 0x17, RZ ;  /* 0x000000170f0a7819 */ /* 0x000fe400000006ff */
[----:B------:R-:W-:Y:S01]  /*3230*/  MOV R15, 0xffffffff ;  /* 0xffffffff000f7802 */ /* 0x000fe20000000f00 */
        /* <DEDUP_REMOVED lines=19> */
[----:B------:R-:W-:-:S03]  /*3370*/  IMAD.MOV.U32 R12, RZ, RZ, 0x10 ;  /* 0x00000010ff0c7424 */ /* 0x000fc600078e00ff */
[----:B------:R-:W-:-:S04]  /*3380*/  FADD R11, R11, R16 ;  /* 0x000000100b0b7221 */ /* 0x000fc80000000000 */
[----:B------:R-:W-:Y:S01]  /*3390*/  FADD R13, R11, R10 ;  /* 0x0000000a0b0d7221 */ /* 0x000fe20000000000 */
[----:B------:R-:W-:-:S07]  /*33a0*/  MOV R11, 0x1f ;  /* 0x0000001f000b7802 */ /* 0x000fce0000000f00 */
[----:B------:R-:W-:Y:S05]  /*33b0*/  WARPSYNC.COLLECTIVE R15, `(.L_x_10265) ;  /* 0x000000000f087348 */ /* 0x000fea0003c00000 */
[----:B------:R0:W1:Y:S02]  /*33c0*/  SHFL.BFLY P6, R14, R13, R12, R11 ;  /* 0x0c00000c0d0e7389 */ /* 0x00006400000c000b */
[----:B01----:R-:W-:Y:S05]  /*33d0*/  ENDCOLLECTIVE ;  /* 0x000000000000791b */ /* 0x003fea0003800000 */
.L_x_10265:
[----:B------:R-:W-:Y:S02]  /*33e0*/  HFMA2 R12, -RZ, RZ, 0, 4.76837158203125e-07 ;  /* 0x00000008ff0c7431 */ /* 0x000fe400000001ff */
[----:B------:R-:W-:-:S05]  /*33f0*/  FADD R41, R13, R14 ;  /* 0x0000000e0d297221 */ /* 0x000fca0000000000 */
[----:B------:R-:W-:-:S07]  /*3400*/  MOV R13, R41 ;  /* 0x00000029000d7202 */ /* 0x000fce0000000f00 */
[----:B------:R-:W-:Y:S05]  /*3410*/  WARPSYNC.COLLECTIVE R15, `(.L_x_10266) ;  /* 0x000000000f087348 */ /* 0x000fea0003c00000 */
[----:B------:R0:W1:Y:S02]  /*3420*/  SHFL.BFLY P6, R14, R13, R12, R11 ;  /* 0x0c00000c0d0e7389 */ /* 0x00006400000c000b */
[----:B01----:R-:W-:Y:S05]  /*3430*/  ENDCOLLECTIVE ;  /* 0x000000000000791b */ /* 0x003fea0003800000 */
.L_x_10266:
[----:B------:R-:W-:Y:S02]  /*3440*/  HFMA2 R12, -RZ, RZ, 0, 2.384185791015625e-07 ;  /* 0x00000004ff0c7431 */ /* 0x000fe400000001ff */
[----:B------:R-:W-:-:S05]  /*3450*/  FADD R42, R41, R14 ;  /* 0x0000000e292a7221 */ /* 0x000fca0000000000 */
[----:B------:R-:W-:-:S07]  /*3460*/  MOV R13, R42 ;  /* 0x0000002a000d7202 */ /* 0x000fce0000000f00 */
[----:B------:R-:W-:Y:S05]  /*3470*/  WARPSYNC.COLLECTIVE R15, `(.L_x_10267) ;  /* 0x000000000f087348 */ /* 0x000fea0003c00000 */
[----:B------:R0:W1:Y:S02]  /*3480*/  SHFL.BFLY P6, R14, R13, R12, R11 ;  /* 0x0c00000c0d0e7389 */ /* 0x00006400000c000b */
[----:B01----:R-:W-:Y:S05]  /*3490*/  ENDCOLLECTIVE ;  /* 0x000000000000791b */ /* 0x003fea0003800000 */
.L_x_10267:
[----:B------:R-:W-:Y:S02]  /*34a0*/  HFMA2 R12, -RZ, RZ, 0, 1.1920928955078125e-07 ;  /* 0x00000002ff0c7431 */ /* 0x000fe400000001ff */
[----:B------:R-:W-:-:S05]  /*34b0*/  FADD R43, R42, R14 ;  /* 0x0000000e2a2b7221 */ /* 0x000fca0000000000 */
[----:B------:R-:W-:-:S07]  /*34c0*/  MOV R13, R43 ;  /* 0x0000002b000d7202 */ /* 0x000fce0000000f00 */
[----:B------:R-:W-:Y:S05]  /*34d0*/  WARPSYNC.COLLECTIVE R15, `(.L_x_10268) ;  /* 0x000000000f087348 */ /* 0x000fea0003c00000 */
[----:B------:R0:W1:Y:S02]  /*34e0*/  SHFL.BFLY P6, R14, R13, R12, R11 ;  /* 0x0c00000c0d0e7389 */ /* 0x00006400000c000b */
[----:B01----:R-:W-:Y:S05]  /*34f0*/  ENDCOLLECTIVE ;  /* 0x000000000000791b */ /* 0x003fea0003800000 */
.L_x_10268:
[----:B------:R-:W-:Y:S02]  /*3500*/  HFMA2 R12, -RZ, RZ, 0, 5.9604644775390625e-08 ;  /* 0x00000001ff0c7431 */ /* 0x000fe400000001ff */
[----:B------:R-:W-:-:S05]  /*3510*/  FADD R44, R43, R14 ;  /* 0x0000000e2b2c7221 */ /* 0x000fca0000000000 */
[----:B------:R-:W-:-:S07]  /*3520*/  MOV R13, R44 ;  /* 0x0000002c000d7202 */ /* 0x000fce0000000f00 */
[----:B------:R-:W-:Y:S05]  /*3530*/  WARPSYNC.COLLECTIVE R15, `(.L_x_10269) ;  /* 0x000000000f087348 */ /* 0x000fea0003c00000 */
[----:B------:R0:W1:Y:S02]  /*3540*/  SHFL.BFLY P6, R14, R13, R12, R11 ;  /* 0x0c00000c0d0e7389 */ /* 0x00006400000c000b */
[----:B01----:R-:W-:Y:S05]  /*3550*/  ENDCOLLECTIVE ;  /* 0x000000000000791b */ /* 0x003fea0003800000 */
.L_x_10269:
[----:B------:R-:W-:Y:S05]  /*3560*/  BRA `(.L_x_10270) ;  /* 0xffffffdc00f47947 */ /* 0x000fea000383ffff */
        .weak           $__internal_194_$__cuda_sm3x_div_rn_noftz_f32_slowpath
        .type           $__internal_194_$__cuda_sm3x_div_rn_noftz_f32_slowpath,@function
        .size           $__internal_194_$__cuda_sm3x_div_rn_noftz_f32_slowpath,(.L_x_15511 - $__internal_194_$__cuda_sm3x_div_rn_noftz_f32_slowpath)
$__internal_194_$__cuda_sm3x_div_rn_noftz_f32_slowpath:
        /* <DEDUP_REMOVED lines=35> */
.L_x_10272:
        /* <DEDUP_REMOVED lines=51> */
.L_x_10279:
[----:B------:R-:W-:-:S04]  /*3ad0*/  LOP3.LUT R6, R6, 0x80000000, RZ, 0xc0, !PT ;  /* 0x8000000006067812 */ /* 0x000fc800078ec0ff */
[----:B------:R-:W-:Y:S01]  /*3ae0*/  LOP3.LUT R6, R6, 0x7f800000, RZ, 0xfc, !PT ;  /* 0x7f80000006067812 */ /* 0x000fe200078efcff */
[----:B------:R-:W-:Y:S06]  /*3af0*/  BRA `(.L_x_10280) ;  /* 0x0000000000047947 */ /* 0x000fec0003800000 */
.L_x_10278:
[----:B------:R-:W-:-:S07]  /*3b00*/  LEA R6, R46, R6, 0x17 ;  /* 0x000000062e067211 */ /* 0x000fce00078eb8ff */
.L_x_10280:
[----:B------:R-:W-:Y:S05]  /*3b10*/  BSYNC.RECONVERGENT B2 ;  /* 0x0000000000027941 */ /* 0x000fea0003800200 */
.L_x_10277:
[----:B------:R-:W-:Y:S05]  /*3b20*/  BRA `(.L_x_10281) ;  /* 0x0000000000207947 */ /* 0x000fea0003800000 */
.L_x_10276:
[----:B------:R-:W-:-:S04]  /*3b30*/  LOP3.LUT R6, R59, 0x80000000, R6, 0x48, !PT ;  /* 0x800000003b067812 */ /* 0x000fc800078e4806 */
[----:B------:R-:W-:Y:S01]  /*3b40*/  LOP3.LUT R6, R6, 0x7f800000, RZ, 0xfc, !PT ;  /* 0x7f80000006067812 */ /* 0x000fe200078efcff */
[----:B------:R-:W-:Y:S06]  /*3b50*/  BRA `(.L_x_10281) ;  /* 0x0000000000147947 */ /* 0x000fec0003800000 */
.L_x_10275:
[----:B------:R-:W-:Y:S01]  /*3b60*/  LOP3.LUT R6, R59, 0x80000000, R6, 0x48, !PT ;  /* 0x800000003b067812 */ /* 0x000fe200078e4806 */
[----:B------:R-:W-:Y:S06]  /*3b70*/  BRA `(.L_x_10281) ;  /* 0x00000000000c7947 */ /* 0x000fec0003800000 */
.L_x_10274:
[----:B------:R-:W0:Y:S01]  /*3b80*/  MUFU.RSQ R6, -QNAN ;  /* 0xffc0000000067908 */ /* 0x000e220000001400 */
[----:B------:R-:W-:Y:S05]  /*3b90*/  BRA `(.L_x_10281) ;  /* 0x0000000000047947 */ /* 0x000fea0003800000 */
.L_x_10273:
[----:B------:R-:W-:-:S07]  /*3ba0*/  FADD.FTZ R6, R6, R11 ;  /* 0x0000000b06067221 */ /* 0x000fce0000010000 */
.L_x_10281:
[----:B------:R-:W-:Y:S05]  /*3bb0*/  BSYNC.RECONVERGENT B1 ;  /* 0x0000000000017941 */ /* 0x000fea0003800200 */
.L_x_10271:
[----:B------:R-:W-:-:S04]  /*3bc0*/  HFMA2 R13, -RZ, RZ, 0, 0 ;  /* 0x00000000ff0d7431 */ /* 0x000fc800000001ff */
[----:B0-----:R-:W-:Y:S05]  /*3bd0*/  RET.REL.NODEC R12 `(_ZN7oneflow4cuda7softmax15SoftmaxWarpImplI10SimpleLoadIffE11SimpleStoreIffEfLi1ELi15ELi32ELi1ELb1ELNS1_9AlgorithmE0EEEvT_T0_ll) ;  /* 0xffffffc40c087950 */ /* 0x001fea0003c3ffff */
.L_x_10282:
        /* <DEDUP_REMOVED lines=10> */
.L_x_15511:


//--------------------- .text._ZN7oneflow4cuda7softmax15SoftmaxWarpImplI10SimpleLoadIffE11SimpleStoreIffEfLi1ELi15ELi32ELi1ELb0ELNS1_9AlgorithmE0EEEvT_T0_ll --------------------------
	.section	.text._ZN7oneflow4cuda7softmax15SoftmaxWarpImplI10SimpleLoadIffE11SimpleStoreIffEfLi1ELi15ELi32ELi1ELb0ELNS1_9AlgorithmE0EEEvT_T0_ll,"ax",@progbits
	.align	128
        .global         _ZN7oneflow4cuda7softmax15SoftmaxWarpImplI10SimpleLoadIffE11SimpleStoreIffEfLi1ELi15ELi32ELi1ELb0ELNS1_9AlgorithmE0EEEvT_T0_ll
        .type           _ZN7oneflow4cuda7softmax15SoftmaxWarpImplI10SimpleLoadIffE11SimpleStoreIffEfLi1ELi15ELi32ELi1ELb0ELNS1_9AlgorithmE0EEEvT_T0_ll,@function
        .size           _ZN7oneflow4cuda7softmax15SoftmaxWarpImplI10SimpleLoadIffE11SimpleStoreIffEfLi1ELi15ELi32ELi1ELb0ELNS1_9AlgorithmE0EEEvT_T0_ll,(.L_x_15512 - _ZN7oneflow4cuda7softmax15SoftmaxWarpImplI10SimpleLoadIffE11SimpleStoreIffEfLi1ELi15ELi32ELi1ELb0ELNS1_9AlgorithmE0EEEvT_T0_ll)
        .other          _ZN7oneflow4cuda7softmax15SoftmaxWarpImplI10SimpleLoadIffE11SimpleStoreIffEfLi1ELi15ELi32ELi1ELb0ELNS1_9AlgorithmE0EEEvT_T0_ll,@"STO_CUDA_ENTRY STV_DEFAULT"
_ZN7oneflow4cuda7softmax15SoftmaxWarpImplI10SimpleLoadIffE11SimpleStoreIffEfLi1ELi15ELi32ELi1ELb0ELNS1_9AlgorithmE0EEEvT_T0_ll:
.text._ZN7oneflow4cuda7softmax15SoftmaxWarpImplI10SimpleLoadIffE11SimpleStoreIffEfLi1ELi15ELi32ELi1ELb0ELNS1_9AlgorithmE0EEEvT_T0_ll:
        /* <DEDUP_REMOVED lines=24> */
.L_x_10283:
        /* <DEDUP_REMOVED lines=13> */
.L_x_10315:
        /* <DEDUP_REMOVED lines=72> */
[C---:B------:R-:W-:Y:S01]  /*06d0*/  FADD R13, R6.reuse, -12583039 ;  /* 0xcb40007f060d7421 */ /* 0x040fe20000000000 */
[----:B------:R-:W-:Y:S01]  /*06e0*/  FADD R5, R3, -12583039 ;  /* 0xcb40007f03057421 */ /* 0x000fe20000000000 */
[----:B------:R-:W-:Y:S01]  /*06f0*/  SHF.L.U32 R6, R6, 0x17, RZ ;  /* 0x0000001706067819 */ /* 0x000fe200000006ff */
[--C-:B------:R-:W-:Y:S01]  /*0700*/  FADD R28, R29, -R14.reuse ;  /* 0x8000000e1d1c7221 */ /* 0x100fe20000000000 */
[----:B------:R-:W-:Y:S01]  /*0710*/  FFMA R13, R20, 1.4426950216293334961, -R13 ;  /* 0x3fb8aa3b140d7823 */ /* 0x000fe2000000080d */
[----:B------:R-:W-:Y:S01]  /*0720*/  FFMA R5, R38, 1.4426950216293334961, -R5 ;  /* 0x3fb8aa3b26057823 */ /* 0x000fe20000000805 */
[--C-:B------:R-:W-:Y:S01]  /*0730*/  FADD R36, R17, -R14.reuse ;  /* 0x8000000e11247221 */ /* 0x100fe20000000000 */
[--C-:B------:R-:W-:Y:S01]  /*0740*/  FADD R10, R10, -R14.reuse ;  /* 0x8000000e0a0a7221 */ /* 0x100fe20000000000 */
[----:B------:R-:W-:Y:S01]  /*0750*/  FFMA R13, R20, 1.925963033500011079e-08, R13 ;  /* 0x32a57060140d7823 */ /* 0x000fe2000000000d */
[--C-:B------:R-:W-:Y:S01]  /*0760*/  FADD R20, R7, -R14.reuse ;  /* 0x8000000e07147221 */ /* 0x100fe20000000000 */
[-C--:B------:R-:W-:Y:S01]  /*0770*/  FFMA.SAT R7, R0, R11.reuse, 0.5 ;  /* 0x3f00000000077423 */ /* 0x080fe2000000200b */
[----:B------:R-:W-:Y:S01]  /*0780*/  FFMA R5, R38, 1.925963033500011079e-08, R5 ;  /* 0x32a5706026057823 */ /* 0x000fe20000000005 */
[--C-:B------:R-:W-:Y:S01]  /*0790*/  FADD R32, R19, -R14.reuse ;  /* 0x8000000e13207221 */ /* 0x100fe20000000000 */
[----:B------:R-:W-:Y:S01]  /*07a0*/  FFMA.SAT R19, R10, R11, 0.5 ;  /* 0x3f0000000a137423 */ /* 0x000fe2000000200b */
[----:B------:R-:W1:Y:S01]  /*07b0*/  MUFU.EX2 R13, R13 ;  /* 0x0000000d000d7308 */ /* 0x000e620000000800 */
[-C--:B------:R-:W-:Y:S01]  /*07c0*/  FFMA.RM R7, R7, R12.reuse, 12582913 ;  /* 0x4b40000107077423 */ /* 0x080fe2000000400c */
[--C-:B------:R-:W-:Y:S01]  /*07d0*/  FADD R18, R18, -R14.reuse ;  /* 0x8000000e12127221 */ /* 0x100fe20000000000 */
[----:B------:R-:W-:Y:S01]  /*07e0*/  FFMA.RM R19, R19, R12, 12582913 ;  /* 0x4b40000113137423 */ /* 0x000fe2000000400c */
[----:B------:R-:W-:Y:S01]  /*07f0*/  FADD R14, R27, -R14 ;  /* 0x8000000e1b0e7221 */ /* 0x000fe20000000000 */
[----:B------:R-:W-:-:S03]  /*0800*/  FADD R9, R7, -12583039 ;  /* 0xcb40007f07097421 */ /* 0x000fc60000000000 */
[----:B------:R-:W2:Y:S01]  /*0810*/  MUFU.EX2 R5, R5 ;  /* 0x0000000500057308 */ /* 0x000ea20000000800 */
[----:B------:R-:W-:-:S04]  /*0820*/  FFMA R9, R0, 1.4426950216293334961, -R9 ;  /* 0x3fb8aa3b00097823 */ /* 0x000fc80000000809 */
[----:B------:R-:W-:Y:S01]  /*0830*/  FFMA R9, R0, 1.925963033500011079e-08, R9 ;  /* 0x32a5706000097823 */ /* 0x000fe20000000009 */
[----:B------:R-:W-:Y:S01]  /*0840*/  SHF.L.U32 R0, R3, 0x17, RZ ;  /* 0x0000001703007819 */ /* 0x000fe200000006ff */
[----:B-1----:R-:W-:Y:S01]  /*0850*/  FMUL R6, R6, R13 ;  /* 0x0000000d06067220 */ /* 0x002fe20000400000 */
[----:B------:R-:W-:-:S03]  /*0860*/  FFMA.SAT R13, R2, R11, 0.5 ;  /* 0x3f000000020d7423 */ /* 0x000fc6000000200b */
[----:B------:R-:W1:Y:S01]  /*0870*/  MUFU.EX2 R9, R9 ;  /* 0x0000000900097308 */ /* 0x000e620000000800 */
[----:B------:R-:W-:Y:S01]  /*0880*/  FFMA.RM R13, R13, R12, 12582913 ;  /* 0x4b4000010d0d7423 */ /* 0x000fe2000000400c */
[----:B--2---:R-:W-:-:S03]  /*0890*/  FMUL R0, R0, R5 ;  /* 0x0000000500007220 */ /* 0x004fc60000400000 */
[----:B------:R-:W-:-:S04]  /*08a0*/  FADD R3, R13, -12583039 ;  /* 0xcb40007f0d037421 */ /* 0x000fc80000000000 */
[----:B------:R-:W-:-:S04]  /*08b0*/  FFMA R3, R2, 1.4426950216293334961, -R3 ;  /* 0x3fb8aa3b02037823 */ /* 0x000fc80000000803 */
[----:B------:R-:W-:Y:S01]  /*08c0*/  FFMA R5, R2, 1.925963033500011079e-08, R3 ;  /* 0x32a5706002057823 */ /* 0x000fe20000000003 */
[----:B------:R-:W-:Y:S01]  /*08d0*/  SHF.L.U32 R2, R7, 0x17, RZ ;  /* 0x0000001707027819 */ /* 0x000fe200000006ff */
[----:B------:R-:W-:Y:S02]  /*08e0*/  FFMA.SAT R3, R4, R11, 0.5 ;  /* 0x3f00000004037423 */ /* 0x000fe4000000200b */
[----:B------:R2:W3:Y:S02]  /*08f0*/  MUFU.EX2 R16, R5 ;  /* 0x0000000500107308 */ /* 0x0004e40000000800 */
[----:B-1----:R-:W-:Y:S01]  /*0900*/  FMUL R2, R2, R9 ;  /* 0x0000000902027220 */ /* 0x002fe20000400000 */
[-C--:B------:R-:W-:Y:S01]  /*0910*/  FFMA.SAT R9, R8, R11.reuse, 0.5 ;  /* 0x3f00000008097423 */ /* 0x080fe2000000200b */
[-C--:B------:R-:W-:Y:S01]  /*0920*/  FFMA.RM R7, R3, R12.reuse, 12582913 ;  /* 0x4b40000103077423 */ /* 0x080fe2000000400c */
[----:B------:R-:W-:Y:S01]  /*0930*/  SHF.L.U32 R3, R13, 0x17, RZ ;  /* 0x000000170d037819 */ /* 0x000fe200000006ff */
[----:B------:R-:W-:Y:S01]  /*0940*/  FFMA.SAT R13, R28, R11, 0.5 ;  /* 0x3f0000001c0d7423 */ /* 0x000fe2000000200b */
[----:B------:R-:W-:Y:S01]  /*0950*/  FFMA.RM R9, R9, R12, 12582913 ;  /* 0x4b40000109097423 */ /* 0x000fe2000000400c */
[----:B------:R-:W-:-:S02]  /*0960*/  FADD R15, R7, -12583039 ;  /* 0xcb40007f070f7421 */ /* 0x000fc40000000000 */
[----:B------:R-:W-:Y:S01]  /*0970*/  FFMA.RM R13, R13, R12, 12582913 ;  /* 0x4b4000010d0d7423 */ /* 0x000fe2000000400c */
[----:B--2---:R-:W-:Y:S01]  /*0980*/  FADD R5, R9, -12583039 ;  /* 0xcb40007f09057421 */ /* 0x004fe20000000000 */
[----:B------:R-:W-:-:S03]  /*0990*/  FFMA R15, R4, 1.4426950216293334961, -R15 ;  /* 0x3fb8aa3b040f7823 */ /* 0x000fc6000000080f */
[----:B------:R-:W-:Y:S01]  /*09a0*/  FFMA R5, R8, 1.4426950216293334961, -R5 ;  /* 0x3fb8aa3b08057823 */ /* 0x000fe20000000805 */
[----:B------:R-:W-:Y:S01]  /*09b0*/  FFMA R15, R4, 1.925963033500011079e-08, R15 ;  /* 0x32a57060040f7823 */ /* 0x000fe2000000000f */
[----:B------:R-:W-:Y:S01]  /*09c0*/  SHF.L.U32 R4, R7, 0x17, RZ ;  /* 0x0000001707047819 */ /* 0x000fe200000006ff */
[----:B---3--:R-:W-:Y:S01]  /*09d0*/  FMUL R3, R3, R16 ;  /* 0x0000001003037220 */ /* 0x008fe20000400000 */
[----:B------:R-:W-:Y:S01]  /*09e0*/  FFMA R8, R8, 1.925963033500011079e-08, R5 ;  /* 0x32a5706008087823 */ /* 0x000fe20000000005 */
[----:B------:R-:W-:Y:S02]  /*09f0*/  FFMA.SAT R5, R20, R11, 0.5 ;  /* 0x3f00000014057423 */ /* 0x000fe4000000200b */
[----:B------:R-:W1:Y:S02]  /*0a00*/  MUFU.EX2 R15, R15 ;  /* 0x0000000f000f7308 */ /* 0x000e640000000800 */
[----:B------:R-:W-:-:S04]  /*0a10*/  FFMA.RM R7, R5, R12, 12582913 ;  /* 0x4b40000105077423 */ /* 0x000fc8000000400c */
[C---:B------:R-:W-:Y:S01]  /*0a20*/  FADD R5, R7.reuse, -12583039 ;  /* 0xcb40007f07057421 */ /* 0x040fe20000000000 */
[----:B------:R-:W-:Y:S01]  /*0a30*/  SHF.L.U32 R7, R7, 0x17, RZ ;  /* 0x0000001707077819 */ /* 0x000fe200000006ff */
[----:B------:R-:W2:Y:S02]  /*0a40*/  MUFU.EX2 R8, R8 ;  /* 0x0000000800087308 */ /* 0x000ea40000000800 */
[----:B------:R-:W-:-:S04]  /*0a50*/  FFMA R5, R20, 1.4426950216293334961, -R5 ;  /* 0x3fb8aa3b14057823 */ /* 0x000fc80000000805 */
[----:B------:R-:W-:Y:S01]  /*0a60*/  FFMA R20, R20, 1.925963033500011079e-08, R5 ;  /* 0x32a5706014147823 */ /* 0x000fe20000000005 */
[----:B------:R-:W-:Y:S01]  /*0a70*/  SHF.L.U32 R5, R9, 0x17, RZ ;  /* 0x0000001709057819 */ /* 0x000fe200000006ff */
[C---:B------:R-:W-:Y:S01]  /*0a80*/  FADD R9, R13.reuse, -12583039 ;  /* 0xcb40007f0d097421 */ /* 0x040fe20000000000 */
[----:B-1----:R-:W-:Y:S01]  /*0a90*/  FMUL R4, R4, R15 ;  /* 0x0000000f04047220 */ /* 0x002fe20000400000 */
[----:B------:R-:W-:Y:S01]  /*0aa0*/  FFMA.SAT R15, R30, R11, 0.5 ;  /* 0x3f0000001e0f7423 */ /* 0x000fe2000000200b */
[----:B------:R-:W-:Y:S01]  /*0ab0*/  SHF.L.U32 R13, R13, 0x17, RZ ;  /* 0x000000170d0d7819 */ /* 0x000fe200000006ff */
[C---:B------:R-:W-:Y:S01]  /*0ac0*/  FFMA R9, R28.reuse, 1.4426950216293334961, -R9 ;  /* 0x3fb8aa3b1c097823 */ /* 0x040fe20000000809 */
[----:B------:R-:W1:Y:S01]  /*0ad0*/  MUFU.EX2 R20, R20 ;  /* 0x0000001400147308 */ /* 0x000e620000000800 */
[----:B------:R-:W-:Y:S02]  /*0ae0*/  FFMA.RM R15, R15, R12, 12582913 ;  /* 0x4b4000010f0f7423 */ /* 0x000fe4000000400c */
[----:B------:R-:W-:Y:S01]  /*0af0*/  FFMA R9, R28, 1.925963033500011079e-08, R9 ;  /* 0x32a570601c097823 */ /* 0x000fe20000000009 */
[----:B--2---:R-:W-:Y:S01]  /*0b00*/  FMUL R5, R5, R8 ;  /* 0x0000000805057220 */ /* 0x004fe20000400000 */
[----:B------:R-:W-:-:S03]  /*0b10*/  FADD R17, R15, -12583039 ;  /* 0xcb40007f0f117421 */ /* 0x000fc60000000000 */
[----:B------:R2:W3:Y:S01]  /*0b20*/  MUFU.EX2 R16, R9 ;  /* 0x0000000900107308 */ /* 0x0004e20000000800 */
[----:B------:R-:W-:-:S04]  /*0b30*/  FFMA R17, R30, 1.4426950216293334961, -R17 ;  /* 0x3fb8aa3b1e117823 */ /* 0x000fc80000000811 */
[----:B------:R-:W-:Y:S01]  /*0b40*/  FFMA R17, R30, 1.925963033500011079e-08, R17 ;  /* 0x32a570601e117823 */ /* 0x000fe20000000011 */
[----:B--2---:R-:W-:Y:S01]  /*0b50*/  FFMA.SAT R9, R36, R11, 0.5 ;  /* 0x3f00000024097423 */ /* 0x004fe2000000200b */
[----:B-1----:R-:W-:-:S04]  /*0b60*/  FMUL R7, R7, R20 ;  /* 0x0000001407077220 */ /* 0x002fc80000400000 */
[----:B------:R-:W1:Y:S01]  /*0b70*/  MUFU.EX2 R17, R17 ;  /* 0x0000001100117308 */ /* 0x000e620000000800 */
[----:B---3--:R-:W-:Y:S01]  /*0b80*/  FMUL R16, R13, R16 ;  /* 0x000000100d107220 */ /* 0x008fe20000400000 */
[----:B------:R-:W-:-:S04]  /*0b90*/  FADD R13, R19, -12583039 ;  /* 0xcb40007f130d7421 */ /* 0x000fc80000000000 */
[----:B------:R-:W-:-:S04]  /*0ba0*/  FFMA R13, R10, 1.4426950216293334961, -R13 ;  /* 0x3fb8aa3b0a0d7823 */ /* 0x000fc8000000080d */
[----:B------:R-:W-:Y:S01]  /*0bb0*/  FFMA R13, R10, 1.925963033500011079e-08, R13 ;  /* 0x32a570600a0d7823 */ /* 0x000fe2000000000d */
[----:B------:R-:W-:Y:S01]  /*0bc0*/  SHF.L.U32 R10, R15, 0x17, RZ ;  /* 0x000000170f0a7819 */ /* 0x000fe200000006ff */
[----:B------:R-:W-:Y:S01]  /*0bd0*/  FFMA.RM R15, R9, R12, 12582913 ;  /* 0x4b400001090f7423 */ /* 0x000fe2000000400c */
[----:B------:R-:W-:Y:S01]  /*0be0*/  SHF.L.U32 R9, R19, 0x17, RZ ;  /* 0x0000001713097819 */ /* 0x000fe200000006ff */
[----:B------:R2:W3:Y:S01]  /*0bf0*/  MUFU.EX2 R8, R13 ;  /* 0x0000000d00087308 */ /* 0x0004e20000000800 */
[----:B------:R-:W-:Y:S01]  /*0c00*/  FFMA.SAT R19, R14, R11, 0.5 ;  /* 0x3f0000000e137423 */ /* 0x000fe2000000200b */
[----:B-1----:R-:W-:Y:S01]  /*0c10*/  FMUL R10, R10, R17 ;  /* 0x000000110a0a7220 */ /* 0x002fe20000400000 */
[----:B------:R-:W-:Y:S01]  /*0c20*/  FFMA.SAT R17, R34, R11, 0.5 ;  /* 0x3f00000022117423 */ /* 0x000fe2000000200b */
[----:B------:R-:W-:-:S04]  /*0c30*/  FADD R27, R15, -12583039 ;  /* 0xcb40007f0f1b7421 */ /* 0x000fc80000000000 */
[----:B------:R-:W-:Y:S01]  /*0c40*/  FFMA R27, R36, 1.4426950216293334961, -R27 ;  /* 0x3fb8aa3b241b7823 */ /* 0x000fe2000000081b */
[----:B--2---:R-:W-:-:S03]  /*0c50*/  FFMA.RM R13, R17, R12, 12582913 ;  /* 0x4b400001110d7423 */ /* 0x004fc6000000400c */
[----:B------:R-:W-:Y:S01]  /*0c60*/  FFMA R27, R36, 1.925963033500011079e-08, R27 ;  /* 0x32a57060241b7823 */ /* 0x000fe2000000001b */
[C---:B------:R-:W-:Y:S01]  /*0c70*/  FADD R17, R13.reuse, -12583039 ;  /* 0xcb40007f0d117421 */ /* 0x040fe20000000000 */
[----:B------:R-:W-:-:S03]  /*0c80*/  SHF.L.U32 R13, R13, 0x17, RZ ;  /* 0x000000170d0d7819 */ /* 0x000fc600000006ff */
[C---:B------:R-:W-:Y:S01]  /*0c90*/  FFMA R17, R34.reuse, 1.4426950216293334961, -R17 ;  /* 0x3fb8aa3b22117823 */ /* 0x040fe20000000811 */
[----:B---3--:R-:W-:Y:S01]  /*0ca0*/  FMUL R9, R9, R8 ;  /* 0x0000000809097220 */ /* 0x008fe20000400000 */
[----:B------:R-:W-:Y:S01]  /*0cb0*/  SHF.L.U32 R8, R15, 0x17, RZ ;  /* 0x000000170f087819 */ /* 0x000fe200000006ff */
[----:B------:R-:W1:Y:S01]  /*0cc0*/  MUFU.EX2 R27, R27 ;  /* 0x0000001b001b7308 */ /* 0x000e620000000800 */
[----:B------:R-:W-:Y:S01]  /*0cd0*/  FFMA R34, R34, 1.925963033500011079e-08, R17 ;  /* 0x32a5706022227823 */ /* 0x000fe20000000011 */
[----:B------:R-:W-:-:S04]  /*0ce0*/  FFMA.SAT R17, R32, R11, 0.5 ;  /* 0x3f00000020117423 */ /* 0x000fc8000000200b */
        /* <DEDUP_REMOVED lines=8> */
[-C--:B------:R-:W-:Y:S01]  /*0d70*/  FFMA.RM R11, R17, R12.reuse, 12582913 ;  /* 0x4b400001110b7423 */ /* 0x080fe2000000400c */
[----:B------:R-:W-:Y:S01]  /*0d80*/  FFMA.RM R12, R19, R12, 12582913 ;  /* 0x4b400001130c7423 */ /* 0x000fe2000000400c */
[----:B------:R-:W1:Y:S01]  /*0d90*/  MUFU.EX2 R32, R32 ;  /* 0x0000002000207308 */ /* 0x000e620000000800 */
[----:B--2---:R-:W-:Y:S01]  /*0da0*/  FMUL R20, R13, R34 ;  /* 0x000000220d147220 */ /* 0x004fe20000400000 */
[C---:B------:R-:W-:Y:S01]  /*0db0*/  FADD R17, R11.reuse, -12583039 ;  /* 0xcb40007f0b117421 */ /* 0x040fe20000000000 */
[----:B------:R-:W-:-:S03]  /*0dc0*/  SHF.L.U32 R11, R11, 0x17, RZ ;  /* 0x000000170b0b7819 */ /* 0x000fc600000006ff */
[----:B------:R-:W-:-:S04]  /*0dd0*/  FFMA R17, R18, 1.4426950216293334961, -R17 ;  /* 0x3fb8aa3b12117823 */ /* 0x000fc80000000811 */
        /* <DEDUP_REMOVED lines=34> */
.L_x_10327:
        /* <DEDUP_REMOVED lines=11> */
[----:B01----:R-:W-:Y:S05]  /*10b0*/  CALL.REL.NOINC `($__internal_195_$__cuda_sm3x_div_rn_noftz_f32_slowpath) ;  /* 0x0000001c00587944 */ /* 0x003fea0003c00000 */
[----:B------:R-:W-:-:S07]  /*10c0*/  MOV R14, R6 ;  /* 0x00000006000e7202 */ /* 0x000fce0000000f00 */
.L_x_10286:
[----:B------:R-:W-:Y:S05]  /*10d0*/  BSYNC.RECONVERGENT B2 ;  /* 0x0000000000027941 */ /* 0x000fea0003800200 */
.L_x_10285:
        /* <DEDUP_REMOVED lines=11> */
[----:B01----:R-:W-:Y:S05]  /*1190*/  CALL.REL.NOINC `($__internal_195_$__cuda_sm3x_div_rn_noftz_f32_slowpath) ;  /* 0x0000001c00207944 */ /* 0x003fea0003c00000 */
[----:B------:R-:W-:-:S07]  /*11a0*/  MOV R15, R6 ;  /* 0x00000006000f7202 */ /* 0x000fce0000000f00 */
.L_x_10288:
[----:B------:R-:W-:Y:S05]  /*11b0*/  BSYNC.RECONVERGENT B2 ;  /* 0x0000000000027941 */ /* 0x000fea0003800200 */
.L_x_10287:
        /* <DEDUP_REMOVED lines=13> */
.L_x_10290:
[----:B------:R-:W-:Y:S05]  /*1290*/  BSYNC.RECONVERGENT B2 ;  /* 0x0000000000027941 */ /* 0x000fea0003800200 */
.L_x_10289:
        /* <DEDUP_REMOVED lines=13> */
.L_x_10292:
[----:B------:R-:W-:Y:S05]  /*1370*/  BSYNC.RECONVERGENT B2 ;  /* 0x0000000000027941 */ /* 0x000fea0003800200 */
.L_x_10291:
        /* <DEDUP_REMOVED lines=13> */
.L_x_10294:
[----:B------:R-:W-:Y:S05]  /*1450*/  BSYNC.RECONVERGENT B2 ;  /* 0x0000000000027941 */ /* 0x000fea0003800200 */
.L_x_10293:
        /* <DEDUP_REMOVED lines=13> */
.L_x_10296:
[----:B------:R-:W-:Y:S05]  /*1530*/  BSYNC.RECONVERGENT B2 ;  /* 0x0000000000027941 */ /* 0x000fea0003800200 */
.L_x_10295:
        /* <DEDUP_REMOVED lines=13> */
.L_x_10298:
[----:B------:R-:W-:Y:S05]  /*1610*/  BSYNC.RECONVERGENT B2 ;  /* 0x0000000000027941 */ /* 0x000fea0003800200 */
.L_x_10297:
        /* <DEDUP_REMOVED lines=13> */
.L_x_10300:
[----:B------:R-:W-:Y:S05]  /*16f0*/  BSYNC.RECONVERGENT B2 ;  /* 0x0000000000027941 */ /* 0x000fea0003800200 */
.L_x_10299:
        /* <DEDUP_REMOVED lines=13> */
.L_x_10302:
[----:B------:R-:W-:Y:S05]  /*17d0*/  BSYNC.RECONVERGENT B2 ;  /* 0x0000000000027941 */ /* 0x000fea0003800200 */
.L_x_10301:
        /* <DEDUP_REMOVED lines=13> */
.L_x_10304:
[----:B------:R-:W-:Y:S05]  /*18b0*/  BSYNC.RECONVERGENT B2 ;  /* 0x0000000000027941 */ /* 0x000fea0003800200 */
.L_x_10303:
        /* <DEDUP_REMOVED lines=13> */
.L_x_10306:
[----:B------:R-:W-:Y:S05]  /*1990*/  BSYNC.RECONVERGENT B2 ;  /* 0x0000000000027941 */ /* 0x000fea0003800200 */
.L_x_10305:
        /* <DEDUP_REMOVED lines=13> */
.L_x_10308:
[----:B------:R-:W-:Y:S05]  /*1a70*/  BSYNC.RECONVERGENT B2 ;  /* 0x0000000000027941 */ /* 0x000fea0003800200 */
.L_x_10307:
        /* <DEDUP_REMOVED lines=13> */
.L_x_10310:
[----:B------:R-:W-:Y:S05]  /*1b50*/  BSYNC.RECONVERGENT B2 ;  /* 0x0000000000027941 */ /* 0x000fea0003800200 */
.L_x_10309:
        /* <DEDUP_REMOVED lines=13> */
.L_x_10312:
[----:B------:R-:W-:Y:S05]  /*1c30*/  BSYNC.RECONVERGENT B2 ;  /* 0x0000000000027941 */ /* 0x000fea0003800200 */
.L_x_10311:
        /* <DEDUP_REMOVED lines=13> */
.L_x_10314:
[----:B------:R-:W-:Y:S05]  /*1d10*/  BSYNC.RECONVERGENT B2 ;  /* 0x0000000000027941 */ /* 0x000fea0003800200 */
.L_x_10313:
        /* <DEDUP_REMOVED lines=52> */
[----:B------:R3:W-:Y:S01]  /*2060*/  STG.E desc[UR28][R28.64+0x700], R31 ;  /* 0x0007001f1c007986 */ /* 0x0007e2000c10191c */
[----:B------:R-:W-:Y:S05]  /*2070*/  @!P0 BRA `(.L_x_10315) ;  /* 0xffffffe000748947 */ /* 0x000fea000383ffff */
[----:B------:R-:W-:Y:S05]  /*2080*/  EXIT ;  /* 0x000000000000794d */ /* 0x000fea0003800000 */
.L_x_10284:
[----:B------:R-:W-:Y:S01]  /*2090*/  HFMA2 R11, -RZ, RZ, 0, 1.847743988037109375e-06 ;  /* 0x0000001fff0b7431 */ /* 0x000fe200000001ff */
[----:B------:R-:W-:Y:S01]  /*20a0*/  BSSY B0, `(.L_x_10316) ;  /* 0x0000006000007945 */ /* 0x000fe20003800000 */
[----:B------:R-:W-:Y:S02]  /*20b0*/  MOV R12, 0x10 ;  /* 0x00000010000c7802 */ /* 0x000fe40000000f00 */
[----:B------:R-:W-:-:S07]  /*20c0*/  MOV R15, 0xffffffff ;  /* 0xffffffff000f7802 */ /* 0x000fce0000000f00 */
[----:B0-----:R-:W-:Y:S05]  /*20d0*/  WARPSYNC.COLLECTIVE R15, `(.L_x_10317) ;  /* 0x000000000f087348 */ /* 0x001fea0003c00000 */
[----:B------:R1:W2:Y:S02]  /*20e0*/  SHFL.BFLY P6, R14, R13, R12, R11 ;  /* 0x0c00000c0d0e7389 */ /* 0x0002a400000c000b */
[----:B012---:R-:W-:Y:S05]  /*20f0*/  ENDCOLLECTIVE ;  /* 0x000000000000791b */ /* 0x007fea0003800000 */
.L_x_10317:
[----:B------:R-:W-:Y:S05]  /*2100*/  BSYNC B0 ;  /* 0x0000000000007941 */ /* 0x000fea0003800000 */
.L_x_10316:
[----:B------:R-:W-:Y:S01]  /*2110*/  HFMA2 R12, -RZ, RZ, 0, 4.76837158203125e-07 ;  /* 0x00000008ff0c7431 */ /* 0x000fe200000001ff */
[----:B------:R-:W-:Y:S02]  /*2120*/  FMNMX R13, R13, R14, !PT ;  /* 0x0000000e0d0d7209 */ /* 0x000fe40007800000 */
[----:B------:R-:W-:Y:S02]  /*2130*/  MOV R11, 0x1f ;  /* 0x0000001f000b7802 */ /* 0x000fe40000000f00 */
[----:B------:R-:W-:-:S07]  /*2140*/  MOV R15, 0xffffffff ;  /* 0xffffffff000f7802 */ /* 0x000fce0000000f00 */
[----:B------:R-:W-:Y:S05]  /*2150*/  WARPSYNC.COLLECTIVE R15, `(.L_x_10318) ;  /* 0x000000000f087348 */ /* 0x000fea0003c00000 */
[----:B------:R0:W1:Y:S02]  /*2160*/  SHFL.BFLY P6, R14, R13, R12, R11 ;  /* 0x0c00000c0d0e7389 */ /* 0x00006400000c000b */
[----:B01----:R-:W-:Y:S05]  /*2170*/  ENDCOLLECTIVE ;  /* 0x000000000000791b */ /* 0x003fea0003800000 */
.L_x_10318:
[----:B------:R-:W-:Y:S01]  /*2180*/  HFMA2 R12, -RZ, RZ, 0, 2.384185791015625e-07 ;  /* 0x00000004ff0c7431 */ /* 0x000fe200000001ff */
[----:B------:R-:W-:-:S04]  /*2190*/  FMNMX R0, R13, R14, !PT ;  /* 0x0000000e0d007209 */ /* 0x000fc80007800000 */
[----:B------:R-:W-:-:S07]  /*21a0*/  MOV R13, R0 ;  /* 0x00000000000d7202 */ /* 0x000fce0000000f00 */
[----:B------:R-:W-:Y:S05]  /*21b0*/  WARPSYNC.COLLECTIVE R15, `(.L_x_10319) ;  /* 0x000000000f087348 */ /* 0x000fea0003c00000 */
[----:B------:R0:W1:Y:S02]  /*21c0*/  SHFL.BFLY P6, R14, R13, R12, R11 ;  /* 0x0c00000c0d0e7389 */ /* 0x00006400000c000b */
[----:B01----:R-:W-:Y:S05]  /*21d0*/  ENDCOLLECTIVE ;  /* 0x000000000000791b */ /* 0x003fea0003800000 */
.L_x_10319:
[----:B------:R-:W-:Y:S01]  /*21e0*/  HFMA2 R12, -RZ, RZ, 0, 1.1920928955078125e-07 ;  /* 0x00000002ff0c7431 */ /* 0x000fe200000001ff */
[----:B------:R-:W-:-:S04]  /*21f0*/  FMNMX R2, R0, R14, !PT ;  /* 0x0000000e00027209 */ /* 0x000fc80007800000 */
[----:B------:R-:W-:-:S07]  /*2200*/  MOV R13, R2 ;  /* 0x00000002000d7202 */ /* 0x000fce0000000f00 */
[----:B------:R-:W-:Y:S05]  /*2210*/  WARPSYNC.COLLECTIVE R15, `(.L_x_10320) ;  /* 0x000000000f087348 */ /* 0x000fea0003c00000 */
[----:B------:R0:W1:Y:S02]  /*2220*/  SHFL.BFLY P6, R14, R13, R12, R11 ;  /* 0x0c00000c0d0e7389 */ /* 0x00006400000c000b */
[----:B01----:R-:W-:Y:S05]  /*2230*/  ENDCOLLECTIVE ;  /* 0x000000000000791b */ /* 0x003fea0003800000 */
.L_x_10320:
[----:B------:R-:W-:Y:S01]  /*2240*/  HFMA2 R12, -RZ, RZ, 0, 5.9604644775390625e-08 ;  /* 0x00000001ff0c7431 */ /* 0x000fe200000001ff */
[----:B------:R-:W-:-:S04]  /*2250*/  FMNMX R3, R2, R14, !PT ;  /* 0x0000000e02037209 */ /* 0x000fc80007800000 */
[----:B------:R-:W-:-:S07]  /*2260*/  MOV R13, R3 ;  /* 0x00000003000d7202 */ /* 0x000fce0000000f00 */
[----:B------:R-:W-:Y:S05]  /*2270*/  WARPSYNC.COLLECTIVE R15, `(.L_x_10321) ;  /* 0x000000000f087348 */ /* 0x000fea0003c00000 */
[----:B------:R0:W1:Y:S02]  /*2280*/  SHFL.BFLY P6, R14, R13, R12, R11 ;  /* 0x0c00000c0d0e7389 */ /* 0x00006400000c000b */
[----:B01----:R-:W-:Y:S05]  /*2290*/  ENDCOLLECTIVE ;  /* 0x000000000000791b */ /* 0x003fea0003800000 */
.L_x_10321:
        /* <DEDUP_REMOVED lines=83> */
[----:B------:R-:W0:Y:S01]  /*27d0*/  MUFU.EX2 R27, R27 ;  /* 0x0000001b001b7308 */ /* 0x000e220000000800 */
[----:B-1----:R-:W-:Y:S01]  /*27e0*/  FMUL R7, R7, R20 ;  /* 0x0000001407077220 */ /* 0x002fe20000400000 */
        /* <DEDUP_REMOVED lines=74> */
.L_x_10322:
[----:B------:R-:W-:Y:S02]  /*2c90*/  HFMA2 R12, -RZ, RZ, 0, 4.76837158203125e-07 ;  /* 0x00000008ff0c7431 */ /* 0x000fe400000001ff */
[----:B------:R-:W-:-:S05]  /*2ca0*/  FADD R27, R13, R14 ;  /* 0x0000000e0d1b7221 */ /* 0x000fca0000000000 */
[----:B------:R-:W-:-:S07]  /*2cb0*/  MOV R13, R27 ;  /* 0x0000001b000d7202 */ /* 0x000fce0000000f00 */
[----:B------:R-:W-:Y:S05]  /*2cc0*/  WARPSYNC.COLLECTIVE R15, `(.L_x_10323) ;  /* 0x000000000f087348 */ /* 0x000fea0003c00000 */
[----:B------:R0:W1:Y:S02]  /*2cd0*/  SHFL.BFLY P6, R14, R13, R12, R11 ;  /* 0x0c00000c0d0e7389 */ /* 0x00006400000c000b */
[----:B01----:R-:W-:Y:S05]  /*2ce0*/  ENDCOLLECTIVE ;  /* 0x000000000000791b */ /* 0x003fea0003800000 */
.L_x_10323:
[----:B------:R-:W-:Y:S02]  /*2cf0*/  HFMA2 R12, -RZ, RZ, 0, 2.384185791015625e-07 ;  /* 0x00000004ff0c7431 */ /* 0x000fe400000001ff */
[----:B------:R-:W-:-:S05]  /*2d00*/  FADD R28, R27, R14 ;  /* 0x0000000e1b1c7221 */ /* 0x000fca0000000000 */
[----:B------:R-:W-:-:S07]  /*2d10*/  MOV R13, R28 ;  /* 0x0000001c000d7202 */ /* 0x000fce0000000f00 */
[----:B------:R-:W-:Y:S05]  /*2d20*/  WARPSYNC.COLLECTIVE R15, `(.L_x_10324) ;  /* 0x000000000f087348 */ /* 0x000fea0003c00000 */
[----:B------:R0:W1:Y:S02]  /*2d30*/  SHFL.BFLY P6, R14, R13, R12, R11 ;  /* 0x0c00000c0d0e7389 */ /* 0x00006400000c000b */
[----:B01----:R-:W-:Y:S05]  /*2d40*/  ENDCOLLECTIVE ;  /* 0x000000000000791b */ /* 0x003fea0003800000 */
.L_x_10324:
[----:B------:R-:W-:Y:S02]  /*2d50*/  HFMA2 R12, -RZ, RZ, 0, 1.1920928955078125e-07 ;  /* 0x00000002ff0c7431 */ /* 0x000fe400000001ff */
[----:B------:R-:W-:-:S05]  /*2d60*/  FADD R29, R28, R14 ;  /* 0x0000000e1c1d7221 */ /* 0x000fca0000000000 */
[----:B------:R-:W-:-:S07]  /*2d70*/  MOV R13, R29 ;  /* 0x0000001d000d7202 */ /* 0x000fce0000000f00 */
[----:B------:R-:W-:Y:S05]  /*2d80*/  WARPSYNC.COLLECTIVE R15, `(.L_x_10325) ;  /* 0x000000000f087348 */ /* 0x000fea0003c00000 */
[----:B------:R0:W1:Y:S02]  /*2d90*/  SHFL.BFLY P6, R14, R13, R12, R11 ;  /* 0x0c00000c0d0e7389 */ /* 0x00006400000c000b */
[----:B01----:R-:W-:Y:S05]  /*2da0*/  ENDCOLLECTIVE ;  /* 0x000000000000791b */ /* 0x003fea0003800000 */
.L_x_10325:
[----:B------:R-:W-:Y:S02]  /*2db0*/  HFMA2 R12, -RZ, RZ, 0, 5.9604644775390625e-08 ;  /* 0x00000001ff0c7431 */ /* 0x000fe400000001ff */
[----:B------:R-:W-:-:S05]  /*2dc0*/  FADD R30, R29, R14 ;  /* 0x0000000e1d1e7221 */ /* 0x000fca0000000000 */
[----:B------:R-:W-:-:S07]  /*2dd0*/  MOV R13, R30 ;  /* 0x0000001e000d7202 */ /* 0x000fce0000000f00 */
[----:B------:R-:W-:Y:S05]  /*2de0*/  WARPSYNC.COLLECTIVE R15, `(.L_x_10326) ;  /* 0x000000000f087348 */ /* 0x000fea0003c00000 */
[----:B------:R0:W1:Y:S02]  /*2df0*/  SHFL.BFLY P6, R14, R13, R12, R11 ;  /* 0x0c00000c0d0e7389 */ /* 0x00006400000c000b */
[----:B01----:R-:W-:Y:S05]  /*2e00*/  ENDCOLLECTIVE ;  /* 0x000000000000791b */ /* 0x003fea0003800000 */
.L_x_10326:
[----:B------:R-:W-:Y:S05]  /*2e10*/  BRA `(.L_x_10327) ;  /* 0xffffffe000787947 */ /* 0x000fea000383ffff */
        .weak           $__internal_195_$__cuda_sm3x_div_rn_noftz_f32_slowpath
        .type           $__internal_195_$__cuda_sm3x_div_rn_noftz_f32_slowpath,@function
        .size           $__internal_195_$__cuda_sm3x_div_rn_noftz_f32_slowpath,(.L_x_15512 - $__internal_195_$__cuda_sm3x_div_rn_noftz_f32_slowpath)
$__internal_195_$__cuda_sm3x_div_rn_noftz_f32_slowpath:
        /* <DEDUP_REMOVED lines=36> */
.L_x_10329:
        /* <DEDUP_REMOVED lines=51> */
.L_x_10336:
[----:B------:R-:W-:-:S04]  /*3390*/  LOP3.LUT R6, R6, 0x80000000, RZ, 0xc0, !PT ;  /* 0x8000000006067812 */ /* 0x000fc800078ec0ff */
[----:B------:R-:W-:Y:S01]  /*33a0*/  LOP3.LUT R6, R6, 0x7f800000, RZ, 0xfc, !PT ;  /* 0x7f80000006067812 */ /* 0x000fe200078efcff */
[----:B------:R-:W-:Y:S06]  /*33b0*/  BRA `(.L_x_10337) ;  /* 0x0000000000047947 */ /* 0x000fec0003800000 */
.L_x_10335:
[----:B------:R-:W-:-:S07]  /*33c0*/  LEA R6, R13, R6, 0x17 ;  /* 0x000000060d067211 */ /* 0x000fce00078eb8ff */
.L_x_10337:
[----:B------:R-:W-:Y:S05]  /*33d0*/  BSYNC.RECONVERGENT B1 ;  /* 0x0000000000017941 */ /* 0x000fea0003800200 */
.L_x_10334:
[----:B------:R-:W-:Y:S05]  /*33e0*/  BRA `(.L_x_10338) ;  /* 0x0000000000207947 */ /* 0x000fea0003800000 */
.L_x_10333:
[----:B------:R-:W-:-:S04]  /*33f0*/  LOP3.LUT R6, R31, 0x80000000, R6, 0x48, !PT ;  /* 0x800000001f067812 */ /* 0x000fc800078e4806 */
[----:B------:R-:W-:Y:S01]  /*3400*/  LOP3.LUT R6, R6, 0x7f800000, RZ, 0xfc, !PT ;  /* 0x7f80000006067812 */ /* 0x000fe200078efcff */
[----:B------:R-:W-:Y:S06]  /*3410*/  BRA `(.L_x_10338) ;  /* 0x0000000000147947 */ /* 0x000fec0003800000 */
.L_x_10332:
[----:B------:R-:W-:Y:S01]  /*3420*/  LOP3.LUT R6, R31, 0x80000000, R6, 0x48, !PT ;  /* 0x800000001f067812 */ /* 0x000fe200078e4806 */
[----:B------:R-:W-:Y:S06]  /*3430*/  BRA `(.L_x_10338) ;  /* 0x00000000000c7947 */ /* 0x000fec0003800000 */
.L_x_10331:
[----:B------:R-:W0:Y:S01]  /*3440*/  MUFU.RSQ R6, -QNAN ;  /* 0xffc0000000067908 */ /* 0x000e220000001400 */
[----:B------:R-:W-:Y:S05]  /*3450*/  BRA `(.L_x_10338) ;  /* 0x0000000000047947 */ /* 0x000fea0003800000 */
.L_x_10330:
[----:B------:R-:W-:-:S07]  /*3460*/  FADD.FTZ R6, R6, R11 ;  /* 0x0000000b06067221 */ /* 0x000fce0000010000 */
.L_x_10338:
[----:B------:R-:W-:Y:S05]  /*3470*/  BSYNC.RECONVERGENT B0 ;  /* 0x0000000000007941 */ /* 0x000fea0003800200 */
.L_x_10328:
[----:B------:R-:W-:-:S04]  /*3480*/  HFMA2 R13, -RZ, RZ, 0, 0 ;  /* 0x00000000ff0d7431 */ /* 0x000fc800000001ff */
[----:B0-----:R-:W-:Y:S05]  /*3490*/  RET.REL.NODEC R12 `(_ZN7oneflow4cuda7softmax15SoftmaxWarpImplI10SimpleLoadIffE11SimpleStoreIffEfLi1ELi15ELi32ELi1ELb0ELNS1_9AlgorithmE0EEEvT_T0_ll) ;  /* 0xffffffc80cd87950 */ /* 0x001fea0003c3ffff */
.L_x_10339:
        /* <DEDUP_REMOVED lines=14> */
.L_x_15512:


//--------------------- .text._ZN7oneflow4cuda7softmax15SoftmaxWarpImplI10SimpleLoadIffE11SimpleStoreIffEfLi1ELi14ELi32ELi1ELb1ELNS1_9AlgorithmE0EEEvT_T0_ll --------------------------
	.section	.text._ZN7oneflow4cuda7softmax15SoftmaxWarpImplI10SimpleLoadIffE11SimpleStoreIffEfLi1ELi14ELi32ELi1ELb1ELNS1_9AlgorithmE0EEEvT_T0_ll,"ax",@progbits
	.align	128
        .global         _ZN7oneflow4cuda7softmax15SoftmaxWarpImplI10SimpleLoadIffE11SimpleStoreIffEfLi1ELi14ELi32ELi1ELb1ELNS1_9AlgorithmE0EEEvT_T0_ll
        .type           _ZN7oneflow4cuda7softmax15SoftmaxWarpImplI10SimpleLoadIffE11SimpleStoreIffEfLi1ELi14ELi32ELi1ELb1ELNS1_9AlgorithmE0EEEvT_T0_ll,@function
        .size           _ZN7oneflow4cuda7softmax15SoftmaxWarpImplI10SimpleLoadIffE11SimpleStoreIffEfLi1ELi14ELi32ELi1ELb1ELNS1_9AlgorithmE0EEEvT_T0_ll,(.L_x_15513 - _ZN7oneflow4cuda7softmax15SoftmaxWarpImplI10SimpleLoadIffE11SimpleStoreIffEfLi1ELi14ELi32ELi1ELb1ELNS1_9AlgorithmE0EEEvT_T0_ll)
        .other          _ZN7oneflow4cuda7softmax15SoftmaxWarpImplI10SimpleLoadIffE11SimpleStoreIffEfLi1ELi14ELi32ELi1ELb1ELNS1_9AlgorithmE0EEEvT_T0_ll,@"STO_CUDA_ENTRY STV_DEFAULT"
_ZN7oneflow4cuda7softmax15SoftmaxWarpImplI10SimpleLoadIffE11SimpleStoreIffEfLi1ELi14ELi32ELi1ELb1ELNS1_9AlgorithmE0EEEvT_T0_ll:
.text._ZN7oneflow4cuda7softmax15SoftmaxWarpImplI10SimpleLoadIffE11SimpleStoreIffEfLi1ELi14ELi32ELi1ELb1ELNS1_9AlgorithmE0EEEvT_T0_ll:
        /* <DEDUP_REMOVED lines=25> */
.L_x_10340:
        /* <DEDUP_REMOVED lines=27> */
.L_x_10371:
[----:B------:R-:W-:Y:S01]  /*0340*/  ISETP.GE.U32.AND P0, PT, R26, UR44, PT ;  /* 0x0000002c1a007c0c */ /* 0x000fe2000bf06070 */
[----:B------:R-:W-:Y:S01]  /*0350*/  HFMA2 R3, -RZ, RZ, 0, 0 ;  /* 0x00000000ff037431 */ /* 0x000fe200000001ff */
[----:B------:R-:W-:Y:S01]  /*0360*/  ISETP.GE.U32.AND P3, PT, R28, UR44, PT ;  /* 0x0000002c1c007c0c */ /* 0x000fe2000bf66070 */
[----:B------:R-:W-:Y:S01]  /*0370*/  IMAD R0, R25, UR42, RZ ;  /* 0x0000002a19007c24 */ /* 0x000fe2000f8e02ff */
[----:B------:R-:W-:Y:S02]  /*0380*/  ISETP.GE.AND.EX P0, PT, RZ, UR45, PT, P0 ;  /* 0x0000002dff007c0c */ /* 0x000fe4000bf06300 */
[----:B------:R-:W-:Y:S02]  /*0390*/  ISETP.GE.AND.EX P3, PT, RZ, UR45, PT, P3 ;  /* 0x0000002dff007c0c */ /* 0x000fe4000bf66330 */
[----:B------:R-:W-:Y:S02]  /*03a0*/  MOV R2, R26 ;  /* 0x0000001a00027202 */ /* 0x000fe40000000f00 */
[----:B-1----:R-:W-:-:S02]  /*03b0*/  MOV R23, 0xff800000 ;  /* 0xff80000000177802 */ /* 0x002fc40000000f00 */
[----:B------:R-:W-:Y:S01]  /*03c0*/  MOV R41, 0xff800000 ;  /* 0xff80000000297802 */ /* 0x000fe20000000f00 */
        /* <DEDUP_REMOVED lines=9> */
[----:B------:R-:W2:Y:S06]  /*0460*/  @!P0 LDG.E R23, desc[UR4][R2.64] ;  /* 0x0000000402178981 */ /* 0x000eac000c1e1900 */
[----:B------:R-:W3:Y:S01]  /*0470*/  @!P3 LDG.E R41, desc[UR6][R2.64+0x80] ;  /* 0x000080060229b981 */ /* 0x000ee2000c1e1900 */
[----:B------:R-:W-:Y:S02]  /*0480*/  ISETP.GE.U32.AND P5, PT, R40, UR44, PT ;  /* 0x0000002c28007c0c */ /* 0x000fe4000bfa6070 */
[----:B------:R-:W-:Y:S02]  /*0490*/  ISETP.GE.U32.AND P4, PT, R39, UR44, PT ;  /* 0x0000002c27007c0c */ /* 0x000fe4000bf86070 */
[----:B------:R-:W-:-:S02]  /*04a0*/  ISETP.GE.AND.EX P5, PT, RZ, UR45, PT, P5 ;  /* 0x0000002dff007c0c */ /* 0x000fc4000bfa6350 */
[----:B------:R-:W-:Y:S02]  /*04b0*/  ISETP.GE.U32.AND P6, PT, R38, UR44, PT ;  /* 0x0000002c26007c0c */ /* 0x000fe4000bfc6070 */
[----:B------:R-:W-:Y:S02]  /*04c0*/  ISETP.GE.AND.EX P4, PT, RZ, UR45, PT, P4 ;  /* 0x0000002dff007c0c */ /* 0x000fe4000bf86340 */
[----:B------:R-:W-:Y:S02]  /*04d0*/  ISETP.GE.U32.AND P1, PT, R37, UR44, PT ;  /* 0x0000002c25007c0c */ /* 0x000fe4000bf26070 */
[----:B------:R-:W-:Y:S02]  /*04e0*/  ISETP.GE.AND.EX P6, PT, RZ, UR45, PT, P6 ;  /* 0x0000002dff007c0c */ /* 0x000fe4000bfc6360 */
[----:B------:R-:W-:Y:S02]  /*04f0*/  MOV R13, 0xff800000 ;  /* 0xff800000000d7802 */ /* 0x000fe40000000f00 */
[----:B------:R-:W-:-:S02]  /*0500*/  ISETP.GE.U32.AND P2, PT, R36, UR44, PT ;  /* 0x0000002c24007c0c */ /* 0x000fc4000bf46070 */
[----:B------:R-:W-:Y:S02]  /*0510*/  ISETP.GE.AND.EX P1, PT, RZ, UR45, PT, P1 ;  /* 0x0000002dff007c0c */ /* 0x000fe4000bf26310 */
[C---:B------:R-:W-:Y:S02]  /*0520*/  @!P5 R2UR UR4, R20.reuse ;  /* 0x000000001404d2ca */ /* 0x040fe400000e0000 */
[C---:B------:R-:W-:Y:S02]  /*0530*/  @!P5 R2UR UR5, R21.reuse ;  /* 0x000000001505d2ca */ /* 0x040fe400000e0000 */
[----:B------:R-:W-:Y:S02]  /*0540*/  ISETP.GE.AND.EX P2, PT, RZ, UR45, PT, P2 ;  /* 0x0000002dff007c0c */ /* 0x000fe4000bf46320 */
[----:B------:R-:W-:Y:S02]  /*0550*/  @!P4 R2UR UR6, R20 ;  /* 0x000000001406c2ca */ /* 0x000fe400000e0000 */
[----:B------:R-:W-:-:S02]  /*0560*/  @!P4 R2UR UR7, R21 ;  /* 0x000000001507c2ca */ /* 0x000fc400000e0000 */
[----:B0-----:R-:W-:Y:S02]  /*0570*/  MOV R42, 0xff800000 ;  /* 0xff800000002a7802 */ /* 0x001fe40000000f00 */
        /* <DEDUP_REMOVED lines=8> */
[----:B------:R-:W-:Y:S02]  /*0600*/  @!P2 R2UR UR4, R20 ;  /* 0x000000001404a2ca */ /* 0x000fe400000e0000 */
[----:B------:R-:W-:Y:S02]  /*0610*/  @!P2 R2UR UR5, R21 ;  /* 0x000000001505a2ca */ /* 0x000fe400000e0000 */
[----:B------:R-:W-:Y:S01]  /*0620*/  MOV R5, 0xff800000 ;  /* 0xff80000000057802 */ /* 0x000fe20000000f00 */
[----:B------:R-:W5:Y:S01]  /*0630*/  @!P6 LDG.E R4, desc[UR8][R2.64+0x200] ;  /* 0x000200080204e981 */ /* 0x000f62000c1e1900 */
[----:B------:R-:W-:Y:S01]  /*0640*/  IMAD.MOV.U32 R22, RZ, RZ, -0x800000 ;  /* 0xff800000ff167424 */ /* 0x000fe200078e00ff */
[----:B------:R-:W-:-:S03]  /*0650*/  MOV R8, 0xff800000 ;  /* 0xff80000000087802 */ /* 0x000fc60000000f00 */
        /* <DEDUP_REMOVED lines=81> */
[-C--:B------:R-:W-:Y:S01]  /*0b70*/  FFMA.SAT R50, R44, R9.reuse, 0.5 ;  /* 0x3f0000002c327423 */ /* 0x080fe20000002009 */
[----:B------:R-:W-:Y:S01]  /*0b80*/  FADD R8, -R15, R6 ;  /* 0x000000060f087221 */ /* 0x000fe20000000100 */
[----:B------:R-:W-:Y:S01]  /*0b90*/  FADD R5, R3, -12583039 ;  /* 0xcb40007f03057421 */ /* 0x000fe20000000000 */
[----:B------:R-:W-:Y:S01]  /*0ba0*/  FFMA.SAT R6, R42, R9, 0.5 ;  /* 0x3f0000002a067423 */ /* 0x000fe20000002009 */
[C---:B------:R-:W-:Y:S01]  /*0bb0*/  FADD R14, -R15.reuse, R4 ;  /* 0x000000040f0e7221 */ /* 0x040fe20000000100 */
[C---:B------:R-:W-:Y:S01]  /*0bc0*/  FADD R22, -R15.reuse, R22 ;  /* 0x000000160f167221 */ /* 0x040fe20000000100 */
[C---:B------:R-:W-:Y:S01]  /*0bd0*/  FFMA R5, R46.reuse, 1.4426950216293334961, -R5 ;  /* 0x3fb8aa3b2e057823 */ /* 0x040fe20000000805 */
[C---:B------:R-:W-:Y:S01]  /*0be0*/  FADD R4, -R15.reuse, R19 ;  /* 0x000000130f047221 */ /* 0x040fe20000000100 */
[C---:B------:R-:W-:Y:S01]  /*0bf0*/  FADD R18, -R15.reuse, R18 ;  /* 0x000000120f127221 */ /* 0x040fe20000000100 */
[----:B------:R-:W-:Y:S01]  /*0c00*/  FADD R12, -R15, R17 ;  /* 0x000000110f0c7221 */ /* 0x000fe20000000100 */
[----:B------:R-:W-:Y:S01]  /*0c10*/  FFMA R46, R46, 1.925963033500011079e-08, R5 ;  /* 0x32a570602e2e7823 */ /* 0x000fe20000000005 */
[----:B------:R-:W-:Y:S01]  /*0c20*/  FADD R5, R11, -12583039 ;  /* 0xcb40007f0b057421 */ /* 0x000fe20000000000 */
[C---:B------:R-:W-:Y:S01]  /*0c30*/  FADD R16, -R15.reuse, R16 ;  /* 0x000000100f107221 */ /* 0x040fe20000000100 */
[----:B------:R-:W-:Y:S01]  /*0c40*/  FADD R10, -R15, R10 ;  /* 0x0000000a0f0a7221 */ /* 0x000fe20000000100 */
[-C--:B------:R-:W-:Y:S01]  /*0c50*/  FFMA.RM R15, R6, R7.reuse, 12582913 ;  /* 0x4b400001060f7423 */ /* 0x080fe20000004007 */
[----:B------:R-:W-:Y:S01]  /*0c60*/  FFMA R13, R48, 1.4426950216293334961, -R5 ;  /* 0x3fb8aa3b300d7823 */ /* 0x000fe20000000805 */
[----:B------:R-:W-:Y:S01]  /*0c70*/  FFMA.RM R5, R50, R7, 12582913 ;  /* 0x4b40000132057423 */ /* 0x000fe20000004007 */
[----:B------:R-:W0:Y:S01]  /*0c80*/  MUFU.EX2 R46, R46 ;  /* 0x0000002e002e7308 */ /* 0x000e220000000800 */
[----:B------:R-:W-:Y:S01]  /*0c90*/  FFMA.SAT R6, R14, R9, 0.5 ;  /* 0x3f0000000e067423 */ /* 0x000fe20000002009 */
[----:B------:R-:W-:Y:S01]  /*0ca0*/  FFMA R48, R48, 1.925963033500011079e-08, R13 ;  /* 0x32a5706030307823 */ /* 0x000fe2000000000d */
[----:B------:R-:W-:Y:S01]  /*0cb0*/  FADD R17, R5, -12583039 ;  /* 0xcb40007f05117421 */ /* 0x000fe20000000000 */
[----:B------:R-:W-:Y:S01]  /*0cc0*/  FADD R13, R15, -12583039 ;  /* 0xcb40007f0f0d7421 */ /* 0x000fe20000000000 */
[----:B------:R-:W-:-:S02]  /*0cd0*/  SHF.L.U32 R3, R3, 0x17, RZ ;  /* 0x0000001703037819 */ /* 0x000fc400000006ff */
[----:B------:R-:W-:Y:S01]  /*0ce0*/  FFMA R17, R44, 1.4426950216293334961, -R17 ;  /* 0x3fb8aa3b2c117823 */ /* 0x000fe20000000811 */
[----:B------:R-:W-:Y:S01]  /*0cf0*/  FFMA R13, R42, 1.4426950216293334961, -R13 ;  /* 0x3fb8aa3b2a0d7823 */ /* 0x000fe2000000080d */
[----:B------:R-:W-:Y:S02]  /*0d00*/  SHF.L.U32 R15, R15, 0x17, RZ ;  /* 0x000000170f0f7819 */ /* 0x000fe400000006ff */
[----:B------:R-:W-:Y:S01]  /*0d10*/  FFMA R44, R44, 1.925963033500011079e-08, R17 ;  /* 0x32a570602c2c7823 */ /* 0x000fe20000000011 */
[----:B------:R-:W-:Y:S01]  /*0d20*/  FFMA.RM R17, R6, R7, 12582913 ;  /* 0x4b40000106117423 */ /* 0x000fe20000004007 */
[----:B------:R-:W-:Y:S01]  /*0d30*/  FFMA R23, R42, 1.925963033500011079e-08, R13 ;  /* 0x32a570602a177823 */ /* 0x000fe2000000000d */
[-C--:B------:R-:W-:Y:S01]  /*0d40*/  FFMA.SAT R6, R0, R9.reuse, 0.5 ;  /* 0x3f00000000067423 */ /* 0x080fe20000002009 */
[----:B------:R-:W-:Y:S01]  /*0d50*/  FFMA.SAT R42, R2, R9, 0.5 ;  /* 0x3f000000022a7423 */ /* 0x000fe20000002009 */
[----:B------:R-:W-:Y:S01]  /*0d60*/  FADD R13, R17, -12583039 ;  /* 0xcb40007f110d7421 */ /* 0x000fe20000000000 */
[----:B------:R-:W-:Y:S03]  /*0d70*/  MUFU.EX2 R44, R44 ;  /* 0x0000002c002c7308 */ /* 0x000fe60000000800 */
[----:B------:R-:W-:Y:S01]  /*0d80*/  FFMA R41, R14, 1.4426950216293334961, -R13 ;  /* 0x3fb8aa3b0e297823 */ /* 0x000fe2000000080d */
[----:B------:R-:W-:Y:S01]  /*0d90*/  FFMA.RM R13, R6, R7, 12582913 ;  /* 0x4b400001060d7423 */ /* 0x000fe20000004007 */
[----:B0-----:R-:W-:-:S02]  /*0da0*/  FMUL R6, R3, R46 ;  /* 0x0000002e03067220 */ /* 0x001fc40000400000 */
[----:B------:R-:W-:Y:S01]  /*0db0*/  FFMA R41, R14, 1.925963033500011079e-08, R41 ;  /* 0x32a570600e297823 */ /* 0x000fe20000000029 */
[----:B------:R-:W0:Y:S01]  /*0dc0*/  MUFU.EX2 R3, R48 ;  /* 0x0000003000037308 */ /* 0x000e220000000800 */
[----:B------:R-:W-:Y:S01]  /*0dd0*/  FADD R19, R13, -12583039 ;  /* 0xcb40007f0d137421 */ /* 0x000fe20000000000 */
[----:B------:R-:W-:-:S03]  /*0de0*/  FFMA.SAT R14, R22, R9, 0.5 ;  /* 0x3f000000160e7423 */ /* 0x000fc60000002009 */
[----:B------:R-:W-:Y:S01]  /*0df0*/  FFMA R19, R0, 1.4426950216293334961, -R19 ;  /* 0x3fb8aa3b00137823 */ /* 0x000fe20000000813 */
[-C--:B------:R-:W-:Y:S02]  /*0e00*/  FFMA.RM R14, R14, R7.reuse, 12582913 ;  /* 0x4b4000010e0e7423 */ /* 0x080fe40000004007 */
[----:B------:R-:W1:Y:S01]  /*0e10*/  MUFU.EX2 R46, R23 ;  /* 0x00000017002e7308 */ /* 0x000e620000000800 */
[----:B------:R-:W-:Y:S01]  /*0e20*/  FFMA R19, R0, 1.925963033500011079e-08, R19 ;  /* 0x32a5706000137823 */ /* 0x000fe20000000013 */
[----:B------:R-:W-:Y:S02]  /*0e30*/  IMAD.SHL.U32 R0, R11, 0x800000, RZ ;  /* 0x008000000b007824 */ /* 0x000fe400078e00ff */
[----:B------:R-:W-:Y:S01]  /*0e40*/  FFMA.RM R11, R42, R7, 12582913 ;  /* 0x4b4000012a0b7423 */ /* 0x000fe20000004007 */
[----:B------:R-:W-:-:S04]  /*0e50*/  FADD R43, R14, -12583039 ;  /* 0xcb40007f0e2b7421 */ /* 0x000fc80000000000 */
[----:B------:R-:W-:Y:S01]  /*0e60*/  FFMA R43, R22, 1.4426950216293334961, -R43 ;  /* 0x3fb8aa3b162b7823 */ /* 0x000fe2000000082b */
[----:B0-----:R-:W-:Y:S01]  /*0e70*/  FMUL R0, R0, R3 ;  /* 0x0000000300007220 */ /* 0x001fe20000400000 */
[----:B------:R-:W-:Y:S01]  /*0e80*/  FADD R3, R11, -12583039 ;  /* 0xcb40007f0b037421 */ /* 0x000fe20000000000 */
[----:B------:R-:W0:Y:S01]  /*0e90*/  MUFU.EX2 R41, R41 ;  /* 0x0000002900297308 */ /* 0x000e220000000800 */
[----:B------:R-:W-:Y:S02]  /*0ea0*/  FFMA R22, R22, 1.925963033500011079e-08, R43 ;  /* 0x32a5706016167823 */ /* 0x000fe4000000002b */
[----:B------:R-:W-:-:S04]  /*0eb0*/  FFMA R3, R2, 1.4426950216293334961, -R3 ;  /* 0x3fb8aa3b02037823 */ /* 0x000fc80000000803 */
[----:B------:R-:W-:Y:S01]  /*0ec0*/  FFMA R42, R2, 1.925963033500011079e-08, R3 ;  /* 0x32a57060022a7823 */ /* 0x000fe20000000003 */
[----:B-1----:R-:W-:Y:S01]  /*0ed0*/  FMUL R2, R15, R46 ;  /* 0x0000002e0f027220 */ /* 0x002fe20000400000 */
[----:B------:R-:W-:Y:S01]  /*0ee0*/  FFMA.SAT R46, R4, R9, 0.5 ;  /* 0x3f000000042e7423 */ /* 0x000fe20000002009 */
[----:B------:R-:W-:Y:S03]  /*0ef0*/  MUFU.EX2 R22, R22 ;  /* 0x0000001600167308 */ /* 0x000fe60000000800 */
[----:B------:R-:W-:Y:S01]  /*0f00*/  FFMA.RM R15, R46, R7, 12582913 ;  /* 0x4b4000012e0f7423 */ /* 0x000fe20000004007 */
[----:B------:R-:W-:-:S03]  /*0f10*/  FFMA.SAT R46, R8, R9, 0.5 ;  /* 0x3f000000082e7423 */ /* 0x000fc60000002009 */
        /* <DEDUP_REMOVED lines=9> */
[----:B0-----:R-:W-:Y:S02]  /*0fb0*/  FMUL R4, R4, R41 ;  /* 0x0000002904047220 */ /* 0x001fe40000400000 */
[----:B------:R-:W-:-:S04]  /*0fc0*/  FFMA R5, R18, 1.4426950216293334961, -R5 ;  /* 0x3fb8aa3b12057823 */ /* 0x000fc80000000805 */
[----:B------:R-:W-:Y:S01]  /*0fd0*/  FFMA R44, R18, 1.925963033500011079e-08, R5 ;  /* 0x32a57060122c7823 */ /* 0x000fe20000000005 */
[----:B------:R-:W-:-:S03]  /*0fe0*/  FFMA.SAT R18, R12, R9, 0.5 ;  /* 0x3f0000000c127423 */ /* 0x000fc60000002009 */
[----:B------:R-:W-:Y:S01]  /*0ff0*/  MUFU.EX2 R45, R44 ;  /* 0x0000002c002d7308 */ /* 0x000fe20000000800 */
[----:B------:R-:W-:-:S04]  /*1000*/  FFMA.RM R17, R18, R7, 12582913 ;  /* 0x4b40000112117423 */ /* 0x000fc80000004007 */
[C---:B------:R-:W-:Y:S01]  /*1010*/  FADD R5, R17.reuse, -12583039 ;  /* 0xcb40007f11057421 */ /* 0x040fe20000000000 */
[----:B------:R-:W-:Y:S02]  /*1020*/  SHF.L.U32 R17, R17, 0x17, RZ ;  /* 0x0000001711117819 */ /* 0x000fe400000006ff */
[----:B------:R-:W0:Y:S01]  /*1030*/  MUFU.EX2 R18, R19 ;  /* 0x0000001300127308 */ /* 0x000e220000000800 */
[----:B------:R-:W-:-:S04]  /*1040*/  FFMA R5, R12, 1.4426950216293334961, -R5 ;  /* 0x3fb8aa3b0c057823 */ /* 0x000fc80000000805 */
[----:B------:R-:W-:Y:S01]  /*1050*/  FFMA R41, R12, 1.925963033500011079e-08, R5 ;  /* 0x32a570600c297823 */ /* 0x000fe20000000005 */
[----:B------:R-:W-:Y:S01]  /*1060*/  FFMA.SAT R12, R16, R9, 0.5 ;  /* 0x3f000000100c7423 */ /* 0x000fe20000002009 */
[----:B------:R-:W-:Y:S01]  /*1070*/  SHF.L.U32 R5, R13, 0x17, RZ ;  /* 0x000000170d057819 */ /* 0x000fe200000006ff */
[----:B------:R-:W1:Y:S02]  /*1080*/  MUFU.EX2 R19, R42 ;  /* 0x0000002a00137308 */ /* 0x000e640000000800 */
[----:B------:R-:W-:-:S04]  /*1090*/  FFMA.RM R12, R12, R7, 12582913 ;  /* 0x4b4000010c0c7423 */ /* 0x000fc80000004007 */
[C---:B------:R-:W-:Y:S01]  /*10a0*/  FADD R13, R12.reuse, -12583039 ;  /* 0xcb40007f0c0d7421 */ /* 0x040fe20000000000 */
[----:B------:R-:W-:Y:S01]  /*10b0*/  SHF.L.U32 R12, R12, 0x17, RZ ;  /* 0x000000170c0c7819 */ /* 0x000fe200000006ff */
[----:B0-----:R-:W-:Y:S02]  /*10c0*/  FMUL R5, R5, R18 ;  /* 0x0000001205057220 */ /* 0x001fe40000400000 */
[----:B------:R-:W-:Y:S01]  /*10d0*/  FFMA R13, R16, 1.4426950216293334961, -R13 ;  /* 0x3fb8aa3b100d7823 */ /* 0x000fe2000000080d */
[----:B------:R-:W-:-:S03]  /*10e0*/  FFMA.SAT R18, R10, R9, 0.5 ;  /* 0x3f0000000a127423 */ /* 0x000fc60000002009 */
[----:B------:R-:W-:Y:S01]  /*10f0*/  FFMA R16, R16, 1.925963033500011079e-08, R13 ;  /* 0x32a5706010107823 */ /* 0x000fe2000000000d */
[-C--:B------:R-:W-:Y:S01]  /*1100*/  FFMA.RM R13, R18, R7.reuse, 12582913 ;  /* 0x4b400001120d7423 */ /* 0x080fe20000004007 */
[----:B------:R-:W-:Y:S02]  /*1110*/  FFMA.RM R18, R46, R7, 12582913 ;  /* 0x4b4000012e127423 */ /* 0x000fe40000004007 */
[----:B------:R-:W0:Y:S01]  /*1120*/  MUFU.EX2 R46, R43 ;  /* 0x0000002b002e7308 */ /* 0x000e220000000800 */
[C---:B------:R-:W-:Y:S01]  /*1130*/  FADD R7, R13.reuse, -12583039 ;  /* 0xcb40007f0d077421 */ /* 0x040fe20000000000 */
[C---:B------:R-:W-:Y:S01]  /*1140*/  FADD R9, R18.reuse, -12583039 ;  /* 0xcb40007f12097421 */ /* 0x040fe20000000000 */
[----:B------:R-:W-:Y:S01]  /*1150*/  IMAD.SHL.U32 R13, R13, 0x800000, RZ ;  /* 0x008000000d0d7824 */ /* 0x000fe200078e00ff */
[----:B------:R-:W-:Y:S01]  /*1160*/  SHF.L.U32 R18, R18, 0x17, RZ ;  /* 0x0000001712127819 */ /* 0x000fe200000006ff */
[----:B------:R-:W-:Y:S01]  /*1170*/  FFMA R7, R10, 1.4426950216293334961, -R7 ;  /* 0x3fb8aa3b0a077823 */ /* 0x000fe20000000807 */
[----:B------:R-:W-:-:S03]  /*1180*/  FFMA R9, R8, 1.4426950216293334961, -R9 ;  /* 0x3fb8aa3b08097823 */ /* 0x000fc60000000809 */
[----:B------:R-:W-:Y:S01]  /*1190*/  FFMA R47, R10, 1.925963033500011079e-08, R7 ;  /* 0x32a570600a2f7823 */ /* 0x000fe20000000007 */
[----:B------:R-:W-:Y:S01]  /*11a0*/  FFMA R48, R8, 1.925963033500011079e-08, R9 ;  /* 0x32a5706008307823 */ /* 0x000fe20000000009 */
[----:B------:R-:W-:Y:S01]  /*11b0*/  FADD R9, RZ, R6 ;  /* 0x00000006ff097221 */ /* 0x000fe20000000000 */
[----:B------:R-:W-:Y:S01]  /*11c0*/  SHF.L.U32 R7, R14, 0x17, RZ ;  /* 0x000000170e077819 */ /* 0x000fe200000006ff */
[----:B------:R-:W-:Y:S01]  /*11d0*/  MUFU.EX2 R42, R47 ;  /* 0x0000002f002a7308 */ /* 0x000fe20000000800 */
[----:B------:R-:W-:Y:S01]  /*11e0*/  SHF.L.U32 R8, R11, 0x17, RZ ;  /* 0x000000170b087819 */ /* 0x000fe200000006ff */
[----:B------:R-:W-:Y:S02]  /*11f0*/  FADD R9, R9, R0 ;  /* 0x0000000009097221 */ /* 0x000fe40000000000 */
[----:B------:R-:W-:Y:S02]  /*1200*/  FMUL R7, R7, R22 ;  /* 0x0000001607077220 */ /* 0x000fe40000400000 */
[----:B------:R-:W-:Y:S01]  /*1210*/  FADD R10, R9, R2 ;  /* 0x00000002090a7221 */ /* 0x000fe20000000000 */
[----:B-1----:R-:W-:Y:S01]  /*1220*/  FMUL R8, R8, R19 ;  /* 0x0000001308087220 */ /* 0x002fe20000400000 */
[----:B------:R-:W1:Y:S02]  /*1230*/  MUFU.EX2 R22, R41 ;  /* 0x0000002900167308 */ /* 0x000e640000000800 */
[----:B------:R-:W-:-:S04]  /*1240*/  FADD R9, R10, R3 ;  /* 0x000000030a097221 */ /* 0x000fc80000000000 */
[----:B------:R-:W-:Y:S01]  /*1250*/  FADD R10, R9, R4 ;  /* 0x00000004090a7221 */ /* 0x000fe20000000000 */
[----:B------:R-:W-:Y:S01]  /*1260*/  SHF.L.U32 R9, R15, 0x17, RZ ;  /* 0x000000170f097819 */ /* 0x000fe200000006ff */
[----:B------:R1:W2:Y:S02]  /*1270*/  MUFU.EX2 R19, R16 ;  /* 0x0000001000137308 */ /* 0x0002a40000000800 */
[----:B------:R-:W-:Y:S02]  /*1280*/  FADD R10, R10, R5 ;  /* 0x000000050a0a7221 */ /* 0x000fe40000000000 */
[----:B0-----:R-:W-:Y:S02]  /*1290*/  FMUL R9, R9, R46 ;  /* 0x0000002e09097220 */ /* 0x001fe40000400000 */
[----:B------:R-:W-:Y:S01]  /*12a0*/  FADD R11, R10, R7 ;  /* 0x000000070a0b7221 */ /* 0x000fe20000000000 */
[----:B------:R-:W-:Y:S01]  /*12b0*/  SHF.L.U32 R10, R23, 0x17, RZ ;  /* 0x00000017170a7819 */ /* 0x000fe200000006ff */
[----:B------:R-:W0:Y:S01]  /*12c0*/  MUFU.EX2 R15, R48 ;  /* 0x00000030000f7308 */ /* 0x000e220000000800 */
[----:B-1----:R-:W-:Y:S01]  /*12d0*/  FMUL R16, R17, R22 ;  /* 0x0000001611107220 */ /* 0x002fe20000400000 */
[----:B------:R-:W-:-:S02]  /*12e0*/  FADD R14, R11, R8 ;  /* 0x000000080b0e7221 */ /* 0x000fc40000000000 */
[----:B------:R-:W-:Y:S02]  /*12f0*/  FMUL R10, R10, R45 ;  /* 0x0000002d0a0a7220 */ /* 0x000fe40000400000 */
[----:B------:R-:W-:Y:S01]  /*1300*/  FADD R11, R14, R9 ;  /* 0x000000090e0b7221 */ /* 0x000fe20000000000 */
[----:B--2---:R-:W-:-:S03]  /*1310*/  FMUL R17, R12, R19 ;  /* 0x000000130c117220 */ /* 0x004fc60000400000 */
[----:B------:R-:W-:Y:S01]  /*1320*/  FADD R11, R11, R10 ;  /* 0x0000000a0b0b7221 */ /* 0x000fe20000000000 */
[----:B------:R-:W-:-:S03]  /*1330*/  FMUL R19, R13, R42 ;  /* 0x0000002a0d137220 */ /* 0x000fc60000400000 */
[----:B------:R-:W-:Y:S01]  /*1340*/  FADD R12, R11, R16 ;  /* 0x000000100b0c7221 */ /* 0x000fe20000000000 */
[----:B0-----:R-:W-:-:S03]  /*1350*/  FMUL R18, R18, R15 ;  /* 0x0000000f12127220 */ /* 0x001fc60000400000 */
        /* <DEDUP_REMOVED lines=12> */
.L_x_10383:
        /* <DEDUP_REMOVED lines=11> */
[----:B0-----:R-:W-:Y:S05]  /*14d0*/  CALL.REL.NOINC `($__internal_196_$__cuda_sm3x_div_rn_noftz_f32_slowpath) ;  /* 0x0000001c00687944 */ /* 0x001fea0003c00000 */
[----:B------:R-:W-:-:S07]  /*14e0*/  MOV R15, R6 ;  /* 0x00000006000f7202 */ /* 0x000fce0000000f00 */
.L_x_10344:
[----:B------:R-:W-:Y:S05]  /*14f0*/  BSYNC.RECONVERGENT B3 ;  /* 0x0000000000037941 */ /* 0x000fea0003800200 */
.L_x_10343:
        /* <DEDUP_REMOVED lines=11> */
[----:B0-----:R-:W-:Y:S05]  /*15b0*/  CALL.REL.NOINC `($__internal_196_$__cuda_sm3x_div_rn_noftz_f32_slowpath) ;  /* 0x0000001c00307944 */ /* 0x001fea0003c00000 */
[----:B------:R-:W-:-:S07]  /*15c0*/  MOV R23, R6 ;  /* 0x0000000600177202 */ /* 0x000fce0000000f00 */
.L_x_10346:
[----:B------:R-:W-:Y:S05]  /*15d0*/  BSYNC.RECONVERGENT B3 ;  /* 0x0000000000037941 */ /* 0x000fea0003800200 */
.L_x_10345:
        /* <DEDUP_REMOVED lines=13> */
.L_x_10348:
[----:B------:R-:W-:Y:S05]  /*16b0*/  BSYNC.RECONVERGENT B3 ;  /* 0x0000000000037941 */ /* 0x000fea0003800200 */
.L_x_10347:
        /* <DEDUP_REMOVED lines=13> */
.L_x_10350:
[----:B------:R-:W-:Y:S05]  /*1790*/  BSYNC.RECONVERGENT B3 ;  /* 0x0000000000037941 */ /* 0x000fea0003800200 */
.L_x_10349:
        /* <DEDUP_REMOVED lines=13> */
.L_x_10352:
[----:B------:R-:W-:Y:S05]  /*1870*/  BSYNC.RECONVERGENT B3 ;  /* 0x0000000000037941 */ /* 0x000fea0003800200 */
.L_x_10351:
        /* <DEDUP_REMOVED lines=11> */
[----:B0-----:R-:W-:Y:S05]  /*1930*/  CALL.REL.NOINC `($__internal_196_$__cuda_sm3x_div_rn_noftz_f32_slowpath) ;  /* 0x0000001800507944 */ /* 0x001fea0003c00000 */
[----:B------:R-:W-:-:S07]  /*1940*/  MOV R47, R6 ;  /* 0x00000006002f7202 */ /* 0x000fce0000000f00 */
.L_x_10354:
[----:B------:R-:W-:Y:S05]  /*1950*/  BSYNC.RECONVERGENT B3 ;  /* 0x0000000000037941 */ /* 0x000fea0003800200 */
.L_x_10353:
        /* <DEDUP_REMOVED lines=13> */
.L_x_10356:
[----:B------:R-:W-:Y:S05]  /*1a30*/  BSYNC.RECONVERGENT B3 ;  /* 0x0000000000037941 */ /* 0x000fea0003800200 */
.L_x_10355:
        /* <DEDUP_REMOVED lines=13> */
.L_x_10358:
[----:B------:R-:W-:Y:S05]  /*1b10*/  BSYNC.RECONVERGENT B3 ;  /* 0x0000000000037941 */ /* 0x000fea0003800200 */
.L_x_10357:
        /* <DEDUP_REMOVED lines=13> */
.L_x_10360:
[----:B------:R-:W-:Y:S05]  /*1bf0*/  BSYNC.RECONVERGENT B3 ;  /* 0x0000000000037941 */ /* 0x000fea0003800200 */
.L_x_10359:
        /* <DEDUP_REMOVED lines=13> */
.L_x_10362:
[----:B------:R-:W-:Y:S05]  /*1cd0*/  BSYNC.RECONVERGENT B3 ;  /* 0x0000000000037941 */ /* 0x000fea0003800200 */
.L_x_10361:
        /* <DEDUP_REMOVED lines=12> */
[----:B------:R-:W-:-:S07]  /*1da0*/  IMAD.MOV.U32 R53, RZ, RZ, R6 ;  /* 0x000000ffff357224 */ /* 0x000fce00078e0006 */
.L_x_10364:
[----:B------:R-:W-:Y:S05]  /*1db0*/  BSYNC.RECONVERGENT B3 ;  /* 0x0000000000037941 */ /* 0x000fea0003800200 */
.L_x_10363:
        /* <DEDUP_REMOVED lines=13> */
.L_x_10366:
[----:B------:R-:W-:Y:S05]  /*1e90*/  BSYNC.RECONVERGENT B3 ;  /* 0x0000000000037941 */ /* 0x000fea0003800200 */
.L_x_10365:
        /* <DEDUP_REMOVED lines=13> */
.L_x_10368:
[----:B------:R-:W-:Y:S05]  /*1f70*/  BSYNC.RECONVERGENT B3 ;  /* 0x0000000000037941 */ /* 0x000fea0003800200 */
.L_x_10367:
        /* <DEDUP_REMOVED lines=13> */
.L_x_10370:
[----:B------:R-:W-:Y:S05]  /*2050*/  BSYNC.RECONVERGENT B3 ;  /* 0x0000000000037941 */ /* 0x000fea0003800200 */
.L_x_10369:
        /* <DEDUP_REMOVED lines=82> */
.L_x_10341:
[----:B------:R-:W-:Y:S05]  /*2580*/  EXIT ;  /* 0x000000000000794d */ /* 0x000fea0003800000 */
.L_x_10342:
[----:B------:R-:W-:Y:S01]  /*2590*/  BSSY B1, `(.L_x_10372) ;  /* 0x0000007000017945 */ /* 0x000fe20003800000 */
[----:B------:R-:W-:Y:S01]  /*25a0*/  MOV R12, 0x10 ;  /* 0x00000010000c7802 */ /* 0x000fe20000000f00 */
[----:B------:R-:W-:Y:S01]  /*25b0*/  IMAD.MOV.U32 R11, RZ, RZ, 0x1f ;  /* 0x0000001fff0b7424 */ /* 0x000fe200078e00ff */
[----:B------:R-:W-:-:S07]  /*25c0*/  MOV R15, 0xffffffff ;  /* 0xffffffff000f7802 */ /* 0x000fce0000000f00 */
[----:B------:R-:W-:Y:S05]  /*25d0*/  WARPSYNC.COLLECTIVE R15, `(.L_x_10373) ;  /* 0x000000000f087348 */ /* 0x000fea0003c00000 */
[----:B------:R0:W1:Y:S02]  /*25e0*/  SHFL.BFLY P6, R14, R13, R12, R11 ;  /* 0x0c00000c0d0e7389 */ /* 0x00006400000c000b */
[----:B01----:R-:W-:Y:S05]  /*25f0*/  ENDCOLLECTIVE ;  /* 0x000000000000791b */ /* 0x003fea0003800000 */
.L_x_10373:
[----:B------:R-:W-:Y:S05]  /*2600*/  BSYNC B1 ;  /* 0x0000000000017941 */ /* 0x000fea0003800000 */
.L_x_10372:
[----:B------:R-:W-:Y:S01]  /*2610*/  HFMA2 R11, -RZ, RZ, 0, 1.847743988037109375e-06 ;  /* 0x0000001fff0b7431 */ /* 0x000fe200000001ff */
[----:B------:R-:W-:Y:S02]  /*2620*/  FMNMX R13, R14, R13, !PT ;  /* 0x0000000d0e0d7209 */ /* 0x000fe40007800000 */
[----:B------:R-:W-:Y:S02]  /*2630*/  MOV R12, 0x8 ;  /* 0x00000008000c7802 */ /* 0x000fe40000000f00 */
[----:B------:R-:W-:-:S07]  /*2640*/  MOV R15, 0xffffffff ;  /* 0xffffffff000f7802 */ /* 0x000fce0000000f00 */
[----:B------:R-:W-:Y:S05]  /*2650*/  WARPSYNC.COLLECTIVE R15, `(.L_x_10374) ;  /* 0x000000000f087348 */ /* 0x000fea0003c00000 */
[----:B------:R0:W1:Y:S02]  /*2660*/  SHFL.BFLY P6, R14, R13, R12, R11 ;  /* 0x0c00000c0d0e7389 */ /* 0x00006400000c000b */
[----:B01----:R-:W-:Y:S05]  /*2670*/  ENDCOLLECTIVE ;  /* 0x000000000000791b */ /* 0x003fea0003800000 */
.L_x_10374:
[----:B------:R-:W-:Y:S01]  /*2680*/  HFMA2 R12, -RZ, RZ, 0, 2.384185791015625e-07 ;  /* 0x00000004ff0c7431 */ /* 0x000fe200000001ff */
[----:B------:R-:W-:-:S04]  /*2690*/  FMNMX R0, R13, R14, !PT ;  /* 0x0000000e0d007209 */ /* 0x000fc80007800000 */
[----:B------:R-:W-:-:S07]  /*26a0*/  MOV R13, R0 ;  /* 0x00000000000d7202 */ /* 0x000fce0000000f00 */
[----:B------:R-:W-:Y:S05]  /*26b0*/  WARPSYNC.COLLECTIVE R15, `(.L_x_10375) ;  /* 0x000000000f087348 */ /* 0x000fea0003c00000 */
[----:B------:R0:W1:Y:S02]  /*26c0*/  SHFL.BFLY P6, R14, R13, R12, R11 ;  /* 0x0c00000c0d0e7389 */ /* 0x00006400000c000b */
[----:B01----:R-:W-:Y:S05]  /*26d0*/  ENDCOLLECTIVE ;  /* 0x000000000000791b */ /* 0x003fea0003800000 */
.L_x_10375:
[----:B------:R-:W-:Y:S01]  /*26e0*/  HFMA2 R12, -RZ, RZ, 0, 1.1920928955078125e-07 ;  /* 0x00000002ff0c7431 */ /* 0x000fe200000001ff */
[----:B------:R-:W-:-:S04]  /*26f0*/  FMNMX R2, R0, R14, !PT ;  /* 0x0000000e00027209 */ /* 0x000fc80007800000 */
[----:B------:R-:W-:-:S07]  /*2700*/  MOV R13, R2 ;  /* 0x00000002000d7202 */ /* 0x000fce0000000f00 */
[----:B------:R-:W-:Y:S05]  /*2710*/  WARPSYNC.COLLECTIVE R15, `(.L_x_10376) ;  /* 0x000000000f087348 */ /* 0x000fea0003c00000 */
[----:B------:R0:W1:Y:S02]  /*2720*/  SHFL.BFLY P6, R14, R13, R12, R11 ;  /* 0x0c00000c0d0e7389 */ /* 0x00006400000c000b */
[----:B01----:R-:W-:Y:S05]  /*2730*/  ENDCOLLECTIVE ;  /* 0x000000000000791b */ /* 0x003fea0003800000 */
.L_x_10376:
[----:B------:R-:W-:Y:S01]  /*2740*/  HFMA2 R12, -RZ, RZ, 0, 5.9604644775390625e-08 ;  /* 0x00000001ff0c7431 */ /* 0x000fe200000001ff */
[----:B------:R-:W-:-:S04]  /*2750*/  FMNMX R3, R2, R14, !PT ;  /* 0x0000000e02037209 */ /* 0x000fc80007800000 */
[----:B------:R-:W-:-:S07]  /*2760*/  MOV R13, R3 ;  /* 0x00000003000d7202 */ /* 0x000fce0000000f00 */
[----:B------:R-:W-:Y:S05]  /*2770*/  WARPSYNC.COLLECTIVE R15, `(.L_x_10377) ;  /* 0x000000000f087348 */ /* 0x000fea0003c00000 */
[----:B------:R0:W1:Y:S02]  /*2780*/  SHFL.BFLY P6, R14, R13, R12, R11 ;  /* 0x0c00000c0d0e7389 */ /* 0x00006400000c000b */
[----:B01----:R-:W-:Y:S05]  /*2790*/  ENDCOLLECTIVE ;  /* 0x000000000000791b */ /* 0x003fea0003800000 */
.L_x_10377:
        /* <DEDUP_REMOVED lines=149> */
.L_x_10378:
[----:B------:R-:W-:Y:S02]  /*30f0*/  HFMA2 R12, -RZ, RZ, 0, 4.76837158203125e-07 ;  /* 0x00000008ff0c7431 */ /* 0x000fe400000001ff */
[----:B------:R-:W-:-:S05]  /*3100*/  FADD R22, R13, R14 ;  /* 0x0000000e0d167221 */ /* 0x000fca0000000000 */
[----:B------:R-:W-:-:S07]  /*3110*/  MOV R13, R22 ;  /* 0x00000016000d7202 */ /* 0x000fce0000000f00 */
[----:B------:R-:W-:Y:S05]  /*3120*/  WARPSYNC.COLLECTIVE R15, `(.L_x_10379) ;  /* 0x000000000f087348 */ /* 0x000fea0003c00000 */
[----:B------:R0:W1:Y:S02]  /*3130*/  SHFL.BFLY P6, R14, R13, R12, R11 ;  /* 0x0c00000c0d0e7389 */ /* 0x00006400000c000b */
[----:B01----:R-:W-:Y:S05]  /*3140*/  ENDCOLLECTIVE ;  /* 0x000000000000791b */ /* 0x003fea0003800000 */
.L_x_10379:
[----:B------:R-:W-:Y:S02]  /*3150*/  IMAD.MOV.U32 R12, RZ, RZ, 0x4 ;  /* 0x00000004ff0c7424 */ /* 0x000fe400078e00ff */
[----:B------:R-:W-:-:S05]  /*3160*/  FADD R23, R22, R14 ;  /* 0x0000000e16177221 */ /* 0x000fca0000000000 */
[----:B------:R-:W-:-:S07]  /*3170*/  MOV R13, R23 ;  /* 0x00000017000d7202 */ /* 0x000fce0000000f00 */
[----:B------:R-:W-:Y:S05]  /*3180*/  WARPSYNC.COLLECTIVE R15, `(.L_x_10380) ;  /* 0x000000000f087348 */ /* 0x000fea0003c00000 */
[----:B------:R0:W1:Y:S02]  /*3190*/  SHFL.BFLY P6, R14, R13, R12, R11 ;  /* 0x0c00000c0d0e7389 */ /* 0x00006400000c000b */
[----:B01----:R-:W-:Y:S05]  /*31a0*/  ENDCOLLECTIVE ;  /* 0x000000000000791b */ /* 0x003fea0003800000 */
.L_x_10380:
[----:B------:R-:W-:Y:S02]  /*31b0*/  HFMA2 R12, -RZ, RZ, 0, 1.1920928955078125e-07 ;  /* 0x00000002ff0c7431 */ /* 0x000fe400000001ff */
[----:B------:R-:W-:-:S05]  /*31c0*/  FADD R41, R23, R14 ;  /* 0x0000000e17297221 */ /* 0x000fca0000000000 */
[----:B------:R-:W-:-:S07]  /*31d0*/  MOV R13, R41 ;  /* 0x00000029000d7202 */ /* 0x000fce0000000f00 */
[----:B------:R-:W-:Y:S05]  /*31e0*/  WARPSYNC.COLLECTIVE R15, `(.L_x_10381) ;  /* 0x000000000f087348 */ /* 0x000fea0003c00000 */
[----:B------:R0:W1:Y:S02]  /*31f0*/  SHFL.BFLY P6, R14, R13, R12, R11 ;  /* 0x0c00000c0d0e7389 */ /* 0x00006400000c000b */
[----:B01----:R-:W-:Y:S05]  /*3200*/  ENDCOLLECTIVE ;  /* 0x000000000000791b */ /* 0x003fea0003800000 */
.L_x_10381:
[----:B------:R-:W-:Y:S02]  /*3210*/  HFMA2 R12, -RZ, RZ, 0, 5.9604644775390625e-08 ;  /* 0x00000001ff0c7431 */ /* 0x000fe400000001ff */
[----:B------:R-:W-:-:S05]  /*3220*/  FADD R42, R41, R14 ;  /* 0x0000000e292a7221 */ /* 0x000fca0000000000 */
[----:B------:R-:W-:-:S07]  /*3230*/  MOV R13, R42 ;  /* 0x0000002a000d7202 */ /* 0x000fce0000000f00 */
[----:B------:R-:W-:Y:S05]  /*3240*/  WARPSYNC.COLLECTIVE R15, `(.L_x_10382) ;  /* 0x000000000f087348 */ /* 0x000fea0003c00000 */
[----:B------:R0:W1:Y:S02]  /*3250*/  SHFL.BFLY P6, R14, R13, R12, R11 ;  /* 0x0c00000c0d0e7389 */ /* 0x00006400000c000b */
[----:B01----:R-:W-:Y:S05]  /*3260*/  ENDCOLLECTIVE ;  /* 0x000000000000791b */ /* 0x003fea0003800000 */
.L_x_10382:
[----:B------:R-:W-:Y:S05]  /*3270*/  BRA `(.L_x_10383) ;  /* 0xffffffe000687947 */ /* 0x000fea000383ffff */
        .weak           $__internal_196_$__cuda_sm3x_div_rn_noftz_f32_slowpath
        .type           $__internal_196_$__cuda_sm3x_div_rn_noftz_f32_slowpath,@function
        .size           $__internal_196_$__cuda_sm3x_div_rn_noftz_f32_slowpath,(.L_x_15513 - $__internal_196_$__cuda_sm3x_div_rn_noftz_f32_slowpath)
$__internal_196_$__cuda_sm3x_div_rn_noftz_f32_slowpath:
        /* <DEDUP_REMOVED lines=35> */
.L_x_10385:
        /* <DEDUP_REMOVED lines=51> */
.L_x_10392:
[----:B------:R-:W-:-:S04]  /*37e0*/  LOP3.LUT R6, R6, 0x80000000, RZ, 0xc0, !PT ;  /* 0x8000000006067812 */ /* 0x000fc800078ec0ff */
[----:B------:R-:W-:Y:S01]  /*37f0*/  LOP3.LUT R6, R6, 0x7f800000, RZ, 0xfc, !PT ;  /* 0x7f80000006067812 */ /* 0x000fe200078efcff */
[----:B------:R-:W-:Y:S06]  /*3800*/  BRA `(.L_x_10393) ;  /* 0x0000000000047947 */ /* 0x000fec0003800000 */
.L_x_10391:
[----:B------:R-:W-:-:S07]  /*3810*/  LEA R6, R61, R6, 0x17 ;  /* 0x000000063d067211 */ /* 0x000fce00078eb8ff */
.L_x_10393:
[----:B------:R-:W-:Y:S05]  /*3820*/  BSYNC.RECONVERGENT B2 ;  /* 0x0000000000027941 */ /* 0x000fea0003800200 */
.L_x_10390:
[----:B------:R-:W-:Y:S05]  /*3830*/  BRA `(.L_x_10394) ;  /* 0x0000000000207947 */ /* 0x000fea0003800000 */
.L_x_10389:
[----:B------:R-:W-:-:S04]  /*3840*/  LOP3.LUT R6, R57, 0x80000000, R6, 0x48, !PT ;  /* 0x8000000039067812 */ /* 0x000fc800078e4806 */
[----:B------:R-:W-:Y:S01]  /*3850*/  LOP3.LUT R6, R6, 0x7f800000, RZ, 0xfc, !PT ;  /* 0x7f80000006067812 */ /* 0x000fe200078efcff */
[----:B------:R-:W-:Y:S06]  /*3860*/  BRA `(.L_x_10394) ;  /* 0x0000000000147947 */ /* 0x000fec0003800000 */
.L_x_10388:
[----:B------:R-:W-:Y:S01]  /*3870*/  LOP3.LUT R6, R57, 0x80000000, R6, 0x48, !PT ;  /* 0x8000000039067812 */ /* 0x000fe200078e4806 */
[----:B------:R-:W-:Y:S06]  /*3880*/  BRA `(.L_x_10394) ;  /* 0x00000000000c7947 */ /* 0x000fec0003800000 */
.L_x_10387:
[----:B------:R-:W0:Y:S01]  /*3890*/  MUFU.RSQ R6, -QNAN ;  /* 0xffc0000000067908 */ /* 0x000e220000001400 */
[----:B------:R-:W-:Y:S05]  /*38a0*/  BRA `(.L_x_10394) ;  /* 0x0000000000047947 */ /* 0x000fea0003800000 */
.L_x_10386:
[----:B------:R-:W-:-:S07]  /*38b0*/  FADD.FTZ R6, R6, R11 ;  /* 0x0000000b06067221 */ /* 0x000fce0000010000 */
.L_x_10394:
[----:B------:R-:W-:Y:S05]  /*38c0*/  BSYNC.RECONVERGENT B1 ;  /* 0x0000000000017941 */ /* 0x000fea0003800200 */
.L_x_10384:
[----:B------:R-:W-:-:S04]  /*38d0*/  HFMA2 R13, -RZ, RZ, 0, 0 ;  /* 0x00000000ff0d7431 */ /* 0x000fc800000001ff */
[----:B0-----:R-:W-:Y:S05]  /*38e0*/  RET.REL.NODEC R12 `(_ZN7oneflow4cuda7softmax15SoftmaxWarpImplI10SimpleLoadIffE11SimpleStoreIffEfLi1ELi14ELi32ELi1ELb1ELNS1_9AlgorithmE0EEEvT_T0_ll) ;  /* 0xffffffc40cc47950 */ /* 0x001fea0003c3ffff */
.L_x_10395:
        /* <DEDUP_REMOVED lines=9> */
.L_x_15513:


//--------------------- .text._ZN7oneflow4cuda7softmax15SoftmaxWarpImplI10SimpleLoadIffE11SimpleStoreIffEfLi1ELi14ELi32ELi1ELb0ELNS1_9AlgorithmE0EEEvT_T0_ll --------------------------
	.section	.text._ZN7oneflow4cuda7softmax15SoftmaxWarpImplI10SimpleLoadIffE11SimpleStoreIffEfLi1ELi14ELi32ELi1ELb0ELNS1_9AlgorithmE0EEEvT_T0_ll,"ax",@progbits
	.align	128
        .global         _ZN7oneflow4cuda7softmax15SoftmaxWarpImplI10SimpleLoadIffE11SimpleStoreIffEfLi1ELi14ELi32ELi1ELb0ELNS1_9AlgorithmE0EEEvT_T0_ll
        .type           _ZN7oneflow4cuda7softmax15SoftmaxWarpImplI10SimpleLoadIffE11SimpleStoreIffEfLi1ELi14ELi32ELi1ELb0ELNS1_9AlgorithmE0EEEvT_T0_ll,@function
        .size           _ZN7oneflow4cuda7softmax15SoftmaxWarpImplI10SimpleLoadIffE11SimpleStoreIffEfLi1ELi14ELi32ELi1ELb0ELNS1_9AlgorithmE0EEEvT_T0_ll,(.L_x_15514 - _ZN7oneflow4cuda7softmax15SoftmaxWarpImplI10SimpleLoadIffE11SimpleStoreIffEfLi1ELi14ELi32ELi1ELb0ELNS1_9AlgorithmE0EEEvT_T0_ll)
        .other          _ZN7oneflow4cuda7softmax15SoftmaxWarpImplI10SimpleLoadIffE11SimpleStoreIffEfLi1ELi14ELi32ELi1ELb0ELNS1_9AlgorithmE0EEEvT_T0_ll,@"STO_CUDA_ENTRY STV_DEFAULT"
_ZN7oneflow4cuda7softmax15SoftmaxWarpImplI10SimpleLoadIffE11SimpleStoreIffEfLi1ELi14ELi32ELi1ELb0ELNS1_9AlgorithmE0EEEvT_T0_ll:
.text._ZN7oneflow4cuda7softmax15SoftmaxWarpImplI10SimpleLoadIffE11SimpleStoreIffEfLi1ELi14ELi32ELi1ELb0ELNS1_9AlgorithmE0EEEvT_T0_ll:
        /* <DEDUP_REMOVED lines=24> */
.L_x_10396:
        /* <DEDUP_REMOVED lines=13> */
.L_x_10426:
        /* <DEDUP_REMOVED lines=65> */
[-C--:B------:R-:W-:Y:S01]  /*0660*/  FFMA.SAT R3, R34, R11.reuse, 0.5 ;  /* 0x3f00000022037423 */ /* 0x080fe2000000200b */
[--C-:B------:R-:W-:Y:S01]  /*0670*/  FADD R30, R4, -R15.reuse ;  /* 0x8000000f041e7221 */ /* 0x100fe20000000000 */
[-C--:B------:R-:W-:Y:S01]  /*0680*/  FFMA.RM R7, R5, R12.reuse, 12582913 ;  /* 0x4b40000105077423 */ /* 0x080fe2000000400c */
[--C-:B------:R-:W-:Y:S01]  /*0690*/  FADD R4, R6, -R15.reuse ;  /* 0x8000000f06047221 */ /* 0x100fe20000000000 */
[--C-:B------:R-:W-:Y:S01]  /*06a0*/  FADD R6, R9, -R15.reuse ;  /* 0x8000000f09067221 */ /* 0x100fe20000000000 */
[-C--:B------:R-:W-:Y:S01]  /*06b0*/  FFMA.RM R3, R3, R12.reuse, 12582913 ;  /* 0x4b40000103037423 */ /* 0x080fe2000000400c */
[----:B------:R-:W-:Y:S01]  /*06c0*/  FADD R9, R7, -12583039 ;  /* 0xcb40007f07097421 */ /* 0x000fe20000000000 */
[----:B------:R-:W-:Y:S01]  /*06d0*/  FADD R0, R27, -R15 ;  /* 0x8000000f1b007221 */ /* 0x000fe20000000000 */
[----:B------:R-:W-:Y:S01]  /*06e0*/  SHF.L.U32 R7, R7, 0x17, RZ ;  /* 0x0000001707077819 */ /* 0x000fe200000006ff */
[C---:B------:R-:W-:Y:S01]  /*06f0*/  FADD R5, R3.reuse, -12583039 ;  /* 0xcb40007f03057421 */ /* 0x040fe20000000000 */
[----:B------:R-:W-:Y:S01]  /*0700*/  FFMA R9, R36, 1.4426950216293334961, -R9 ;  /* 0x3fb8aa3b24097823 */ /* 0x000fe20000000809 */
[----:B------:R-:W-:Y:S01]  /*0710*/  SHF.L.U32 R3, R3, 0x17, RZ ;  /* 0x0000001703037819 */ /* 0x000fe200000006ff */
[----:B------:R-:W-:Y:S01]  /*0720*/  FADD R8, R10, -R15 ;  /* 0x8000000f0a087221 */ /* 0x000fe20000000000 */
[----:B------:R-:W-:Y:S01]  /*0730*/  FFMA R5, R34, 1.4426950216293334961, -R5 ;  /* 0x3fb8aa3b22057823 */ /* 0x000fe20000000805 */
[----:B------:R-:W-:Y:S01]  /*0740*/  FFMA R36, R36, 1.925963033500011079e-08, R9 ;  /* 0x32a5706024247823 */ /* 0x000fe20000000009 */
[----:B------:R-:W-:Y:S01]  /*0750*/  FFMA.SAT R9, R32, R11, 0.5 ;  /* 0x3f00000020097423 */ /* 0x000fe2000000200b */
[----:B------:R-:W-:Y:S01]  /*0760*/  FADD R14, R17, -R15 ;  /* 0x8000000f110e7221 */ /* 0x000fe20000000000 */
[----:B------:R-:W-:Y:S01]  /*0770*/  FFMA R5, R34, 1.925963033500011079e-08, R5 ;  /* 0x32a5706022057823 */ /* 0x000fe20000000005 */
[--C-:B------:R-:W-:Y:S01]  /*0780*/  FADD R16, R16, -R15.reuse ;  /* 0x8000000f10107221 */ /* 0x100fe20000000000 */
[----:B------:R-:W-:Y:S01]  /*0790*/  FFMA.RM R2, R9, R12, 12582913 ;  /* 0x4b40000109027423 */ /* 0x000fe2000000400c */
[----:B------:R-:W-:Y:S01]  /*07a0*/  MUFU.EX2 R36, R36 ;  /* 0x0000002400247308 */ /* 0x000fe20000000800 */
[--C-:B------:R-:W-:Y:S01]  /*07b0*/  FADD R10, R19, -R15.reuse ;  /* 0x8000000f130a7221 */ /* 0x100fe20000000000 */
[----:B------:R-:W-:Y:S01]  /*07c0*/  FADD R18, R18, -R15 ;  /* 0x8000000f12127221 */ /* 0x000fe20000000000 */
[C---:B------:R-:W-:Y:S01]  /*07d0*/  FADD R9, R2.reuse, -12583039 ;  /* 0xcb40007f02097421 */ /* 0x040fe20000000000 */
[----:B------:R-:W-:-:S03]  /*07e0*/  SHF.L.U32 R2, R2, 0x17, RZ ;  /* 0x0000001702027819 */ /* 0x000fc600000006ff */
[C---:B------:R-:W-:Y:S01]  /*07f0*/  FFMA R9, R32.reuse, 1.4426950216293334961, -R9 ;  /* 0x3fb8aa3b20097823 */ /* 0x040fe20000000809 */
[----:B------:R1:W2:Y:S03]  /*0800*/  MUFU.EX2 R34, R5 ;  /* 0x0000000500227308 */ /* 0x0002a60000000800 */
[----:B------:R-:W-:Y:S01]  /*0810*/  FFMA R32, R32, 1.925963033500011079e-08, R9 ;  /* 0x32a5706020207823 */ /* 0x000fe20000000009 */
        /* <DEDUP_REMOVED lines=8> */
[----:B------:R-:W-:Y:S01]  /*08a0*/  FMUL R0, R7, R36 ;  /* 0x0000002407007220 */ /* 0x000fe20000400000 */
[----:B------:R-:W-:Y:S01]  /*08b0*/  FADD R7, R5, -12583039 ;  /* 0xcb40007f05077421 */ /* 0x000fe20000000000 */
[----:B------:R-:W1:Y:S03]  /*08c0*/  MUFU.EX2 R3, R32 ;  /* 0x0000002000037308 */ /* 0x000e660000000800 */
[----:B------:R-:W-:-:S04]  /*08d0*/  FFMA R7, R30, 1.4426950216293334961, -R7 ;  /* 0x3fb8aa3b1e077823 */ /* 0x000fc80000000807 */
[----:B------:R-:W-:Y:S01]  /*08e0*/  FFMA R17, R30, 1.925963033500011079e-08, R7 ;  /* 0x32a570601e117823 */ /* 0x000fe20000000007 */
[----:B------:R-:W-:Y:S01]  /*08f0*/  FFMA.SAT R7, R28, R11, 0.5 ;  /* 0x3f0000001c077423 */ /* 0x000fe2000000200b */
[----:B------:R2:W3:Y:S03]  /*0900*/  MUFU.EX2 R30, R15 ;  /* 0x0000000f001e7308 */ /* 0x0004e60000000800 */
[----:B------:R-:W-:-:S04]  /*0910*/  FFMA.RM R19, R7, R12, 12582913 ;  /* 0x4b40000107137423 */ /* 0x000fc8000000400c */
[----:B------:R-:W-:Y:S01]  /*0920*/  FADD R7, R19, -12583039 ;  /* 0xcb40007f13077421 */ /* 0x000fe20000000000 */
[----:B-1----:R-:W-:Y:S01]  /*0930*/  FMUL R2, R2, R3 ;  /* 0x0000000302027220 */ /* 0x002fe20000400000 */
[----:B------:R-:W-:Y:S01]  /*0940*/  SHF.L.U32 R3, R13, 0x17, RZ ;  /* 0x000000170d037819 */ /* 0x000fe200000006ff */
[----:B------:R-:W1:Y:S01]  /*0950*/  MUFU.EX2 R17, R17 ;  /* 0x0000001100117308 */ /* 0x000e620000000800 */
[----:B------:R-:W-:Y:S01]  /*0960*/  FFMA R7, R28, 1.4426950216293334961, -R7 ;  /* 0x3fb8aa3b1c077823 */ /* 0x000fe20000000807 */
[----:B--2---:R-:W-:-:S03]  /*0970*/  FFMA.SAT R15, R6, R11, 0.5 ;  /* 0x3f000000060f7423 */ /* 0x004fc6000000200b */
[----:B------:R-:W-:Y:S01]  /*0980*/  FFMA R28, R28, 1.925963033500011079e-08, R7 ;  /* 0x32a570601c1c7823 */ /* 0x000fe20000000007 */
[----:B------:R-:W-:Y:S01]  /*0990*/  FFMA.SAT R7, R4, R11, 0.5 ;  /* 0x3f00000004077423 */ /* 0x000fe2000000200b */
[----:B------:R-:W-:Y:S01]  /*09a0*/  FFMA.RM R15, R15, R12, 12582913 ;  /* 0x4b4000010f0f7423 */ /* 0x000fe2000000400c */
[----:B---3--:R-:W-:Y:S02]  /*09b0*/  FMUL R3, R3, R30 ;  /* 0x0000001e03037220 */ /* 0x008fe40000400000 */
[----:B------:R-:W-:Y:S01]  /*09c0*/  FFMA.RM R7, R7, R12, 12582913 ;  /* 0x4b40000107077423 */ /* 0x000fe2000000400c */
[----:B------:R-:W2:Y:S03]  /*09d0*/  MUFU.EX2 R28, R28 ;  /* 0x0000001c001c7308 */ /* 0x000ea60000000800 */
        /* <DEDUP_REMOVED lines=8> */
[----:B-1----:R-:W-:Y:S02]  /*0a60*/  FMUL R4, R4, R17 ;  /* 0x0000001104047220 */ /* 0x002fe40000400000 */
[----:B------:R-:W-:Y:S01]  /*0a70*/  FADD R13, R29, -12583039 ;  /* 0xcb40007f1d0d7421 */ /* 0x000fe20000000000 */
[----:B--2---:R-:W-:Y:S01]  /*0a80*/  FMUL R5, R5, R28 ;  /* 0x0000001c05057220 */ /* 0x004fe20000400000 */
[----:B------:R-:W-:-:S02]  /*0a90*/  SHF.L.U32 R29, R29, 0x17, RZ ;  /* 0x000000171d1d7819 */ /* 0x000fc400000006ff */
[----:B------:R-:W-:-:S04]  /*0aa0*/  FFMA R13, R26, 1.4426950216293334961, -R13 ;  /* 0x3fb8aa3b1a0d7823 */ /* 0x000fc8000000080d */
[----:B------:R-:W-:Y:S01]  /*0ab0*/  FFMA R17, R26, 1.925963033500011079e-08, R13 ;  /* 0x32a570601a117823 */ /* 0x000fe2000000000d */
[----:B------:R-:W-:-:S03]  /*0ac0*/  FADD R13, R15, -12583039 ;  /* 0xcb40007f0f0d7421 */ /* 0x000fc60000000000 */
[----:B------:R-:W1:Y:S01]  /*0ad0*/  MUFU.EX2 R28, R17 ;  /* 0x00000011001c7308 */ /* 0x000e620000000800 */
[----:B------:R-:W-:-:S04]  /*0ae0*/  FFMA R13, R6, 1.4426950216293334961, -R13 ;  /* 0x3fb8aa3b060d7823 */ /* 0x000fc8000000080d */
[----:B------:R-:W-:Y:S01]  /*0af0*/  FFMA R19, R6, 1.925963033500011079e-08, R13 ;  /* 0x32a5706006137823 */ /* 0x000fe2000000000d */
[----:B------:R-:W-:Y:S01]  /*0b00*/  FFMA.SAT R13, R8, R11, 0.5 ;  /* 0x3f000000080d7423 */ /* 0x000fe2000000200b */
[----:B------:R-:W-:-:S03]  /*0b10*/  SHF.L.U32 R6, R7, 0x17, RZ ;  /* 0x0000001707067819 */ /* 0x000fc600000006ff */
[----:B------:R-:W-:Y:S02]  /*0b20*/  FFMA.RM R13, R13, R12, 12582913 ;  /* 0x4b4000010d0d7423 */ /* 0x000fe4000000400c */
[----:B---3--:R-:W-:Y:S02]  /*0b30*/  FMUL R6, R6, R27 ;  /* 0x0000001b06067220 */ /* 0x008fe40000400000 */
[C---:B------:R-:W-:Y:S01]  /*0b40*/  FADD R7, R13.reuse, -12583039 ;  /* 0xcb40007f0d077421 */ /* 0x040fe20000000000 */
[----:B------:R-:W-:-:S03]  /*0b50*/  SHF.L.U32 R13, R13, 0x17, RZ ;  /* 0x000000170d0d7819 */ /* 0x000fc600000006ff */
[----:B------:R-:W-:-:S04]  /*0b60*/  FFMA R7, R8, 1.4426950216293334961, -R7 ;  /* 0x3fb8aa3b08077823 */ /* 0x000fc80000000807 */
[----:B------:R-:W-:Y:S01]  /*0b70*/  FFMA R26, R8, 1.925963033500011079e-08, R7 ;  /* 0x32a57060081a7823 */ /* 0x000fe20000000007 */
[-C--:B------:R-:W-:Y:S01]  /*0b80*/  FFMA.SAT R7, R14, R11.reuse, 0.5 ;  /* 0x3f0000000e077423 */ /* 0x080fe2000000200b */
[----:B-1----:R-:W-:Y:S01]  /*0b90*/  FMUL R8, R29, R28 ;  /* 0x0000001c1d087220 */ /* 0x002fe20000400000 */
[----:B------:R-:W-:Y:S01]  /*0ba0*/  FFMA.SAT R29, R16, R11, 0.5 ;  /* 0x3f000000101d7423 */ /* 0x000fe2000000200b */
[----:B------:R1:W2:Y:S01]  /*0bb0*/  MUFU.EX2 R28, R19 ;  /* 0x00000013001c7308 */ /* 0x0002a20000000800 */
[----:B------:R-:W-:-:S04]  /*0bc0*/  FFMA.RM R17, R7, R12, 12582913 ;  /* 0x4b40000107117423 */ /* 0x000fc8000000400c */
[C---:B------:R-:W-:Y:S01]  /*0bd0*/  FADD R7, R17.reuse, -12583039 ;  /* 0xcb40007f11077421 */ /* 0x040fe20000000000 */
[----:B------:R-:W-:Y:S02]  /*0be0*/  SHF.L.U32 R17, R17, 0x17, RZ ;  /* 0x0000001711117819 */ /* 0x000fe400000006ff */
[----:B------:R-:W3:Y:S01]  /*0bf0*/  MUFU.EX2 R26, R26 ;  /* 0x0000001a001a7308 */ /* 0x000ee20000000800 */
[----:B------:R-:W-:Y:S01]  /*0c00*/  FFMA R7, R14, 1.4426950216293334961, -R7 ;  /* 0x3fb8aa3b0e077823 */ /* 0x000fe20000000807 */
[----:B-1----:R-:W-:-:S03]  /*0c10*/  FFMA.SAT R19, R18, R11, 0.5 ;  /* 0x3f00000012137423 */ /* 0x002fc6000000200b */
[----:B------:R-:W-:Y:S01]  /*0c20*/  FFMA R27, R14, 1.925963033500011079e-08, R7 ;  /* 0x32a570600e1b7823 */ /* 0x000fe20000000007 */
[----:B------:R-:W-:Y:S01]  /*0c30*/  FFMA.RM R14, R29, R12, 12582913 ;  /* 0x4b4000011d0e7423 */ /* 0x000fe2000000400c */
[----:B------:R-:W-:-:S03]  /*0c40*/  SHF.L.U32 R7, R15, 0x17, RZ ;  /* 0x000000170f077819 */ /* 0x000fc600000006ff */
[C---:B------:R-:W-:Y:S01]  /*0c50*/  FADD R15, R14.reuse, -12583039 ;  /* 0xcb40007f0e0f7421 */ /* 0x040fe20000000000 */
[----:B------:R-:W-:Y:S01]  /*0c60*/  SHF.L.U32 R14, R14, 0x17, RZ ;  /* 0x000000170e0e7819 */ /* 0x000fe200000006ff */
[----:B--2---:R-:W-:Y:S02]  /*0c70*/  FMUL R7, R7, R28 ;  /* 0x0000001c07077220 */ /* 0x004fe40000400000 */
[----:B------:R-:W-:-:S04]  /*0c80*/  FFMA R15, R16, 1.4426950216293334961, -R15 ;  /* 0x3fb8aa3b100f7823 */ /* 0x000fc8000000080f */
[----:B------:R-:W-:Y:S01]  /*0c90*/  FFMA R16, R16, 1.925963033500011079e-08, R15 ;  /* 0x32a5706010107823 */ /* 0x000fe2000000000f */
[----:B------:R-:W-:-:S03]  /*0ca0*/  FFMA.SAT R15, R10, R11, 0.5 ;  /* 0x3f0000000a0f7423 */ /* 0x000fc6000000200b */
[----:B------:R-:W-:Y:S01]  /*0cb0*/  MUFU.EX2 R29, R16 ;  /* 0x00000010001d7308 */ /* 0x000fe20000000800 */
[-C--:B------:R-:W-:Y:S01]  /*0cc0*/  FFMA.RM R11, R15, R12.reuse, 12582913 ;  /* 0x4b4000010f0b7423 */ /* 0x080fe2000000400c */
[----:B------:R-:W-:Y:S01]  /*0cd0*/  FFMA.RM R12, R19, R12, 12582913 ;  /* 0x4b400001130c7423 */ /* 0x000fe2000000400c */
[----:B---3--:R-:W-:Y:S02]  /*0ce0*/  FMUL R19, R13, R26 ;  /* 0x0000001a0d137220 */ /* 0x008fe40000400000 */
        /* <DEDUP_REMOVED lines=11> */
[----:B------:R-:W2:Y:S03]  /*0da0*/  MUFU.EX2 R18, R27 ;  /* 0x0000001b00127308 */ /* 0x000ea60000000800 */
[----:B------:R-:W-:-:S04]  /*0db0*/  FADD R10, R15, R2 ;  /* 0x000000020f0a7221 */ /* 0x000fc80000000000 */
[----:B------:R-:W-:Y:S01]  /*0dc0*/  FADD R15, R10, R3 ;  /* 0x000000030a0f7221 */ /* 0x000fe20000000000 */
[----:B-1----:R-:W-:-:S03]  /*0dd0*/  FMUL R16, R11, R28 ;  /* 0x0000001c0b107220 */ /* 0x002fc60000400000 */
[----:B------:R-:W-:Y:S02]  /*0de0*/  FADD R10, R15, R4 ;  /* 0x000000040f0a7221 */ /* 0x000fe40000000000 */
[----:B------:R-:W1:Y:S02]  /*0df0*/  MUFU.EX2 R15, R30 ;  /* 0x0000001e000f7308 */ /* 0x000e640000000800 */
[----:B------:R-:W-:Y:S01]  /*0e00*/  FADD R13, R10, R5 ;  /* 0x000000050a0d7221 */ /* 0x000fe20000000000 */
[----:B--2---:R-:W-:Y:S01]  /*0e10*/  FMUL R18, R17, R18 ;  /* 0x0000001211127220 */ /* 0x004fe20000400000 */
[----:B------:R-:W-:Y:S02]  /*0e20*/  FMUL R17, R14, R29 ;  /* 0x0000001d0e117220 */ /* 0x000fe40000400000 */
        /* <DEDUP_REMOVED lines=18> */
.L_x_10438:
        /* <DEDUP_REMOVED lines=12> */
[----:B0-----:R-:W-:Y:S05]  /*1010*/  CALL.REL.NOINC `($__internal_197_$__cuda_sm3x_div_rn_noftz_f32_slowpath) ;  /* 0x0000001c00247944 */ /* 0x001fea0003c00000 */
[----:B------:R-:W-:-:S07]  /*1020*/  MOV R14, R9 ;  /* 0x00000009000e7202 */ /* 0x000fce0000000f00 */
.L_x_10399:
[----:B------:R-:W-:Y:S05]  /*1030*/  BSYNC.RECONVERGENT B2 ;  /* 0x0000000000027941 */ /* 0x000fea0003800200 */
.L_x_10398:
        /* <DEDUP_REMOVED lines=12> */
[----:B0-----:R-:W-:Y:S05]  /*1100*/  CALL.REL.NOINC `($__internal_197_$__cuda_sm3x_div_rn_noftz_f32_slowpath) ;  /* 0x0000001800e87944 */ /* 0x001fea0003c00000 */
[----:B------:R-:W-:-:S07]  /*1110*/  MOV R11, R9 ;  /* 0x00000009000b7202 */ /* 0x000fce0000000f00 */
.L_x_10401:
[----:B------:R-:W-:Y:S05]  /*1120*/  BSYNC.RECONVERGENT B2 ;  /* 0x0000000000027941 */ /* 0x000fea0003800200 */
.L_x_10400:
        /* <DEDUP_REMOVED lines=14> */
.L_x_10403:
[----:B------:R-:W-:Y:S05]  /*1210*/  BSYNC.RECONVERGENT B2 ;  /* 0x0000000000027941 */ /* 0x000fea0003800200 */
.L_x_10402:
        /* <DEDUP_REMOVED lines=14> */
.L_x_10405:
[----:B------:R-:W-:Y:S05]  /*1300*/  BSYNC.RECONVERGENT B2 ;  /* 0x0000000000027941 */ /* 0x000fea0003800200 */
.L_x_10404:
        /* <DEDUP_REMOVED lines=14> */
.L_x_10407:
[----:B------:R-:W-:Y:S05]  /*13f0*/  BSYNC.RECONVERGENT B2 ;  /* 0x0000000000027941 */ /* 0x000fea0003800200 */
.L_x_10406:
        /* <DEDUP_REMOVED lines=14> */
.L_x_10409:
[----:B------:R-:W-:Y:S05]  /*14e0*/  BSYNC.RECONVERGENT B2 ;  /* 0x0000000000027941 */ /* 0x000fea0003800200 */
.L_x_10408:
        /* <DEDUP_REMOVED lines=14> */
.L_x_10411:
[----:B------:R-:W-:Y:S05]  /*15d0*/  BSYNC.RECONVERGENT B2 ;  /* 0x0000000000027941 */ /* 0x000fea0003800200 */
.L_x_10410:
        /* <DEDUP_REMOVED lines=14> */
.L_x_10413:
[----:B------:R-:W-:Y:S05]  /*16c0*/  BSYNC.RECONVERGENT B2 ;  /* 0x0000000000027941 */ /* 0x000fea0003800200 */
.L_x_10412:
        /* <DEDUP_REMOVED lines=14> */
.L_x_10415:
[----:B------:R-:W-:Y:S05]  /*17b0*/  BSYNC.RECONVERGENT B2 ;  /* 0x0000000000027941 */ /* 0x000fea0003800200 */
.L_x_10414:
        /* <DEDUP_REMOVED lines=14> */
.L_x_10417:
[----:B------:R-:W-:Y:S05]  /*18a0*/  BSYNC.RECONVERGENT B2 ;  /* 0x0000000000027941 */ /* 0x000fea0003800200 */
.L_x_10416:
        /* <DEDUP_REMOVED lines=14> */
.L_x_10419:
[----:B------:R-:W-:Y:S05]  /*1990*/  BSYNC.RECONVERGENT B2 ;  /* 0x0000000000027941 */ /* 0x000fea0003800200 */
.L_x_10418:
        /* <DEDUP_REMOVED lines=14> */
.L_x_10421:
[----:B------:R-:W-:Y:S05]  /*1a80*/  BSYNC.RECONVERGENT B2 ;  /* 0x0000000000027941 */ /* 0x000fea0003800200 */
.L_x_10420:
        /* <DEDUP_REMOVED lines=14> */
.L_x_10423:
[----:B------:R-:W-:Y:S05]  /*1b70*/  BSYNC.RECONVERGENT B2 ;  /* 0x0000000000027941 */ /* 0x000fea0003800200 */
.L_x_10422:
        /* <DEDUP_REMOVED lines=13> */
.L_x_10425:
[----:B------:R-:W-:Y:S05]  /*1c50*/  BSYNC.RECONVERGENT B2 ;  /* 0x0000000000027941 */ /* 0x000fea0003800200 */
.L_x_10424:
        /* <DEDUP_REMOVED lines=51> */
[----:B------:R3:W-:Y:S02]  /*1f90*/  STG.E desc[UR28][R28.64+0x680], R9 ;  /* 0x000680091c007986 */ /* 0x0007e4000c10191c */
[----:B------:R-:W-:Y:S05]  /*1fa0*/  @!P0 BRA `(.L_x_10426) ;  /* 0xffffffe000a88947 */ /* 0x000fea000383ffff */
[----:B------:R-:W-:Y:S05]  /*1fb0*/  EXIT ;  /* 0x000000000000794d */ /* 0x000fea0003800000 */
.L_x_10397:
[----:B------:R-:W-:Y:S01]  /*1fc0*/  BSSY B0, `(.L_x_10427) ;  /* 0x0000007000007945 */ /* 0x000fe20003800000 */
[----:B------:R-:W-:Y:S02]  /*1fd0*/  MOV R12, 0x10 ;  /* 0x00000010000c7802 */ /* 0x000fe40000000f00 */
[----:B------:R-:W-:Y:S02]  /*1fe0*/  MOV R11, 0x1f ;  /* 0x0000001f000b7802 */ /* 0x000fe40000000f00 */
[----:B------:R-:W-:-:S07]  /*1ff0*/  MOV R15, 0xffffffff ;  /* 0xffffffff000f7802 */ /* 0x000fce0000000f00 */
[----:B0-----:R-:W-:Y:S05]  /*2000*/  WARPSYNC.COLLECTIVE R15, `(.L_x_10428) ;  /* 0x000000000f087348 */ /* 0x001fea0003c00000 */
[----:B------:R1:W2:Y:S02]  /*2010*/  SHFL.BFLY P6, R14, R13, R12, R11 ;  /* 0x0c00000c0d0e7389 */ /* 0x0002a400000c000b */
[----:B012---:R-:W-:Y:S05]  /*2020*/  ENDCOLLECTIVE ;  /* 0x000000000000791b */ /* 0x007fea0003800000 */
.L_x_10428:
[----:B------:R-:W-:Y:S05]  /*2030*/  BSYNC B0 ;  /* 0x0000000000007941 */ /* 0x000fea0003800000 */
.L_x_10427:
[----:B------:R-:W-:Y:S01]  /*2040*/  HFMA2 R11, -RZ, RZ, 0, 1.847743988037109375e-06 ;  /* 0x0000001fff0b7431 */ /* 0x000fe200000001ff */
[----:B------:R-:W-:Y:S02]  /*2050*/  FMNMX R13, R13, R14, !PT ;  /* 0x0000000e0d0d7209 */ /* 0x000fe40007800000 */
[----:B------:R-:W-:Y:S02]  /*2060*/  MOV R12, 0x8 ;  /* 0x00000008000c7802 */ /* 0x000fe40000000f00 */
[----:B------:R-:W-:-:S07]  /*2070*/  MOV R15, 0xffffffff ;  /* 0xffffffff000f7802 */ /* 0x000fce0000000f00 */
[----:B------:R-:W-:Y:S05]  /*2080*/  WARPSYNC.COLLECTIVE R15, `(.L_x_10429) ;  /* 0x000000000f087348 */ /* 0x000fea0003c00000 */
[----:B------:R0:W1:Y:S02]  /*2090*/  SHFL.BFLY P6, R14, R13, R12, R11 ;  /* 0x0c00000c0d0e7389 */ /* 0x00006400000c000b */
[----:B01----:R-:W-:Y:S05]  /*20a0*/  ENDCOLLECTIVE ;  /* 0x000000000000791b */ /* 0x003fea0003800000 */
.L_x_10429:
[----:B------:R-:W-:Y:S01]  /*20b0*/  HFMA2 R12, -RZ, RZ, 0, 2.384185791015625e-07 ;  /* 0x00000004ff0c7431 */ /* 0x000fe200000001ff */
[----:B------:R-:W-:-:S04]  /*20c0*/  FMNMX R0, R13, R14, !PT ;  /* 0x0000000e0d007209 */ /* 0x000fc80007800000 */
[----:B------:R-:W-:-:S07]  /*20d0*/  MOV R13, R0 ;  /* 0x00000000000d7202 */ /* 0x000fce0000000f00 */
[----:B------:R-:W-:Y:S05]  /*20e0*/  WARPSYNC.COLLECTIVE R15, `(.L_x_10430) ;  /* 0x000000000f087348 */ /* 0x000fea0003c00000 */
[----:B------:R0:W1:Y:S02]  /*20f0*/  SHFL.BFLY P6, R14, R13, R12, R11 ;  /* 0x0c00000c0d0e7389 */ /* 0x00006400000c000b */
[----:B01----:R-:W-:Y:S05]  /*2100*/  ENDCOLLECTIVE ;  /* 0x000000000000791b */ /* 0x003fea0003800000 */
.L_x_10430:
[----:B------:R-:W-:Y:S01]  /*2110*/  HFMA2 R12, -RZ, RZ, 0, 1.1920928955078125e-07 ;  /* 0x00000002ff0c7431 */ /* 0x000fe200000001ff */
[----:B------:R-:W-:-:S04]  /*2120*/  FMNMX R2, R0, R14, !PT ;  /* 0x0000000e00027209 */ /* 0x000fc80007800000 */
[----:B------:R-:W-:-:S07]  /*2130*/  MOV R13, R2 ;  /* 0x00000002000d7202 */ /* 0x000fce0000000f00 */
[----:B------:R-:W-:Y:S05]  /*2140*/  WARPSYNC.COLLECTIVE R15, `(.L_x_10431) ;  /* 0x000000000f087348 */ /* 0x000fea0003c00000 */
[----:B------:R0:W1:Y:S02]  /*2150*/  SHFL.BFLY P6, R14, R13, R12, R11 ;  /* 0x0c00000c0d0e7389 */ /* 0x00006400000c000b */
[----:B01----:R-:W-:Y:S05]  /*2160*/  ENDCOLLECTIVE ;  /* 0x000000000000791b */ /* 0x003fea0003800000 */
.L_x_10431:
[----:B------:R-:W-:Y:S01]  /*2170*/  HFMA2 R12, -RZ, RZ, 0, 5.9604644775390625e-08 ;  /* 0x00000001ff0c7431 */ /* 0x000fe200000001ff */
[----:B------:R-:W-:-:S04]  /*2180*/  FMNMX R3, R2, R14, !PT ;  /* 0x0000000e02037209 */ /* 0x000fc80007800000 */
[----:B------:R-:W-:-:S07]  /*2190*/  MOV R13, R3 ;  /* 0x00000003000d7202 */ /* 0x000fce0000000f00 */
[----:B------:R-:W-:Y:S05]  /*21a0*/  WARPSYNC.COLLECTIVE R15, `(.L_x_10432) ;  /* 0x000000000f087348 */ /* 0x000fea0003c00000 */
[----:B------:R0:W1:Y:S02]  /*21b0*/  SHFL.BFLY P6, R14, R13, R12, R11 ;  /* 0x0c00000c0d0e7389 */ /* 0x00006400000c000b */
[----:B01----:R-:W-:Y:S05]  /*21c0*/  ENDCOLLECTIVE ;  /* 0x000000000000791b */ /* 0x003fea0003800000 */
.L_x_10432:
        /* <DEDUP_REMOVED lines=26> */
[----:B------:R-:W-:Y:S01]  /*2370*/  SHF.L.U32 R9, R18, 0x17, RZ ;  /* 0x0000001712097819 */ /* 0x000fe200000006ff */
[----:B------:R-:W-:Y:S01]  /*2380*/  FFMA.SAT R18, R0, R13, 0.5 ;  /* 0x3f00000000127423 */ /* 0x000fe2000000200d */
[----:B------:R-:W-:-:S03]  /*2390*/  FFMA R28, R11, 1.925963033500011079e-08, R28 ;  /* 0x32a570600b1c7823 */ /* 0x000fc6000000001c */
[----:B------:R-:W0:Y:S01]  /*23a0*/  MUFU.EX2 R8, R8 ;  /* 0x0000000800087308 */ /* 0x000e220000000800 */
[----:B------:R-:W-:-:S04]  /*23b0*/  FFMA.RM R18, R18, R15, 12582913 ;  /* 0x4b40000112127423 */ /* 0x000fc8000000400f */
[----:B------:R-:W-:-:S03]  /*23c0*/  FADD R19, R18, -12583039 ;  /* 0xcb40007f12137421 */ /* 0x000fc60000000000 */
[----:B------:R-:W-:Y:S01]  /*23d0*/  MUFU.EX2 R28, R28 ;  /* 0x0000001c001c7308 */ /* 0x000fe20000000800 */
[----:B------:R-:W-:-:S04]  /*23e0*/  FFMA R19, R0, 1.4426950216293334961, -R19 ;  /* 0x3fb8aa3b00137823 */ /* 0x000fc80000000813 */
[----:B------:R-:W-:Y:S01]  /*23f0*/  FFMA R19, R0, 1.925963033500011079e-08, R19 ;  /* 0x32a5706000137823 */ /* 0x000fe20000000013 */
[----:B------:R-:W-:Y:S01]  /*2400*/  SHF.L.U32 R0, R18, 0x17, RZ ;  /* 0x0000001712007819 */ /* 0x000fe200000006ff */
[----:B0-----:R-:W-:Y:S01]  /*2410*/  FMUL R9, R9, R8 ;  /* 0x0000000809097220 */ /* 0x001fe20000400000 */
        /* <DEDUP_REMOVED lines=50> */
[----:B------:R-:W-:-:S04]  /*2740*/  FFMA.RM R18, R18, R15, 12582913 ;  /* 0x4b40000112127423 */ /* 0x000fc8000000400f */
[C---:B------:R-:W-:Y:S01]  /*2750*/  FADD R11, R18.reuse, -12583039 ;  /* 0xcb40007f120b7421 */ /* 0x040fe20000000000 */
[----:B------:R-:W-:Y:S01]  /*2760*/  SHF.L.U32 R18, R18, 0x17, RZ ;  /* 0x0000001712127819 */ /* 0x000fe200000006ff */
[----:B--2---:R-:W-:Y:S01]  /*2770*/  FMUL R8, R8, R7 ;  /* 0x0000000708087220 */ /* 0x004fe20000400000 */
[----:B------:R-:W-:Y:S01]  /*2780*/  SHF.L.U32 R7, R26, 0x17, RZ ;  /* 0x000000171a077819 */ /* 0x000fe200000006ff */
[----:B------:R-:W-:-:S04]  /*2790*/  FFMA R11, R10, 1.4426950216293334961, -R11 ;  /* 0x3fb8aa3b0a0b7823 */ /* 0x000fc8000000080b */
[----:B------:R-:W-:Y:S01]  /*27a0*/  FFMA R11, R10, 1.925963033500011079e-08, R11 ;  /* 0x32a570600a0b7823 */ /* 0x000fe2000000000b */
[----:B------:R-:W-:Y:S01]  /*27b0*/  FFMA.SAT R10, R17, R13, 0.5 ;  /* 0x3f000000110a7423 */ /* 0x000fe2000000200d */
[----:B------:R-:W-:-:S03]  /*27c0*/  FMUL R7, R7, R28 ;  /* 0x0000001c07077220 */ /* 0x000fc60000400000 */
        /* <DEDUP_REMOVED lines=27> */
[----:B------:R-:W-:-:S04]  /*2980*/  FFMA R14, R14, 1.925963033500011079e-08, R11 ;  /* 0x32a570600e0e7823 */ /* 0x000fc8000000000b */
[----:B------:R-:W-:Y:S08]  /*2990*/  MUFU.EX2 R11, R14 ;  /* 0x0000000e000b7308 */ /* 0x000ff00000000800 */
[----:B------:R-:W0:Y:S02]  /*29a0*/  MUFU.EX2 R13, R13 ;  /* 0x0000000d000d7308 */ /* 0x000e240000000800 */
[----:B0-----:R-:W-:Y:S01]  /*29b0*/  FMUL R16, R10, R13 ;  /* 0x0000000d0a107220 */ /* 0x001fe20000400000 */
[----:B------:R-:W-:-:S02]  /*29c0*/  SHF.L.U32 R10, R15, 0x17, RZ ;  /* 0x000000170f0a7819 */ /* 0x000fc400000006ff */
[----:B------:R-:W-:-:S03]  /*29d0*/  MOV R15, 0xffffffff ;  /* 0xffffffff000f7802 */ /* 0x000fc60000000f00 */
[----:B------:R-:W-:Y:S01]  /*29e0*/  FMUL R10, R10, R11 ;  /* 0x0000000b0a0a7220 */ /* 0x000fe20000400000 */
        /* <DEDUP_REMOVED lines=15> */
[----:B------:R-:W-:-:S07]  /*2ae0*/  HFMA2 R11, -RZ, RZ, 0, 1.847743988037109375e-06 ;  /* 0x0000001fff0b7431 */ /* 0x000fce00000001ff */
[----:B------:R-:W-:Y:S05]  /*2af0*/  WARPSYNC.COLLECTIVE R15, `(.L_x_10433) ;  /* 0x000000000f087348 */ /* 0x000fea0003c00000 */
[----:B------:R0:W1:Y:S02]  /*2b00*/  SHFL.BFLY P6, R14, R13, R12, R11 ;  /* 0x0c00000c0d0e7389 */ /* 0x00006400000c000b */
[----:B01----:R-:W-:Y:S05]  /*2b10*/  ENDCOLLECTIVE ;  /* 0x000000000000791b */ /* 0x003fea0003800000 */
.L_x_10433:
[----:B------:R-:W-:Y:S02]  /*2b20*/  HFMA2 R12, -RZ, RZ, 0, 4.76837158203125e-07 ;  /* 0x00000008ff0c7431 */ /* 0x000fe400000001ff */
[----:B------:R-:W-:-:S05]  /*2b30*/  FADD R26, R13, R14 ;  /* 0x0000000e0d1a7221 */ /* 0x000fca0000000000 */
[----:B------:R-:W-:-:S07]  /*2b40*/  MOV R13, R26 ;  /* 0x0000001a000d7202 */ /* 0x000fce0000000f00 */
[----:B------:R-:W-:Y:S05]  /*2b50*/  WARPSYNC.COLLECTIVE R15, `(.L_x_10434) ;  /* 0x000000000f087348 */ /* 0x000fea0003c00000 */
[----:B------:R0:W1:Y:S02]  /*2b60*/  SHFL.BFLY P6, R14, R13, R12, R11 ;  /* 0x0c00000c0d0e7389 */ /* 0x00006400000c000b */
[----:B01----:R-:W-:Y:S05]  /*2b70*/  ENDCOLLECTIVE ;  /* 0x000000000000791b */ /* 0x003fea0003800000 */
.L_x_10434:
[----:B------:R-:W-:Y:S02]  /*2b80*/  HFMA2 R12, -RZ, RZ, 0, 2.384185791015625e-07 ;  /* 0x00000004ff0c7431 */ /* 0x000fe400000001ff */
[----:B------:R-:W-:-:S05]  /*2b90*/  FADD R27, R26, R14 ;  /* 0x0000000e1a1b7221 */ /* 0x000fca0000000000 */
[----:B------:R-:W-:-:S07]  /*2ba0*/  MOV R13, R27 ;  /* 0x0000001b000d7202 */ /* 0x000fce0000000f00 */
[----:B------:R-:W-:Y:S05]  /*2bb0*/  WARPSYNC.COLLECTIVE R15, `(.L_x_10435) ;  /* 0x000000000f087348 */ /* 0x000fea0003c00000 */
[----:B------:R0:W1:Y:S02]  /*2bc0*/  SHFL.BFLY P6, R14, R13, R12, R11 ;  /* 0x0c00000c0d0e7389 */ /* 0x00006400000c000b */
[----:B01----:R-:W-:Y:S05]  /*2bd0*/  ENDCOLLECTIVE ;  /* 0x000000000000791b */ /* 0x003fea0003800000 */
.L_x_10435:
[----:B------:R-:W-:Y:S02]  /*2be0*/  HFMA2 R12, -RZ, RZ, 0, 1.1920928955078125e-07 ;  /* 0x00000002ff0c7431 */ /* 0x000fe400000001ff */
[----:B------:R-:W-:-:S05]  /*2bf0*/  FADD R28, R27, R14 ;  /* 0x0000000e1b1c7221 */ /* 0x000fca0000000000 */
[----:B------:R-:W-:-:S07]  /*2c00*/  MOV R13, R28 ;  /* 0x0000001c000d7202 */ /* 0x000fce0000000f00 */
[----:B------:R-:W-:Y:S05]  /*2c10*/  WARPSYNC.COLLECTIVE R15, `(.L_x_10436) ;  /* 0x000000000f087348 */ /* 0x000fea0003c00000 */
[----:B------:R0:W1:Y:S02]  /*2c20*/  SHFL.BFLY P6, R14, R13, R12, R11 ;  /* 0x0c00000c0d0e7389 */ /* 0x00006400000c000b */
[----:B01----:R-:W-:Y:S05]  /*2c30*/  ENDCOLLECTIVE ;  /* 0x000000000000791b */ /* 0x003fea0003800000 */
.L_x_10436:
[----:B------:R-:W-:Y:S02]  /*2c40*/  HFMA2 R12, -RZ, RZ, 0, 5.9604644775390625e-08 ;  /* 0x00000001ff0c7431 */ /* 0x000fe400000001ff */
[----:B------:R-:W-:-:S05]  /*2c50*/  FADD R29, R28, R14 ;  /* 0x0000000e1c1d7221 */ /* 0x000fca0000000000 */
[----:B------:R-:W-:-:S07]  /*2c60*/  MOV R13, R29 ;  /* 0x0000001d000d7202 */ /* 0x000fce0000000f00 */
[----:B------:R-:W-:Y:S05]  /*2c70*/  WARPSYNC.COLLECTIVE R15, `(.L_x_10437) ;  /* 0x000000000f087348 */ /* 0x000fea0003c00000 */
[----:B------:R0:W1:Y:S02]  /*2c80*/  SHFL.BFLY P6, R14, R13, R12, R11 ;  /* 0x0c00000c0d0e7389 */ /* 0x00006400000c000b */
[----:B01----:R-:W-:Y:S05]  /*2c90*/  ENDCOLLECTIVE ;  /* 0x000000000000791b */ /* 0x003fea0003800000 */
.L_x_10437:
[----:B------:R-:W-:Y:S05]  /*2ca0*/  BRA `(.L_x_10438) ;  /* 0xffffffe000a87947 */ /* 0x000fea000383ffff */
        .weak           $__internal_197_$__cuda_sm3x_div_rn_noftz_f32_slowpath
        .type           $__internal_197_$__cuda_sm3x_div_rn_noftz_f32_slowpath,@function
        .size           $__internal_197_$__cuda_sm3x_div_rn_noftz_f32_slowpath,(.L_x_15514 - $__internal_197_$__cuda_sm3x_div_rn_noftz_f32_slowpath)
$__internal_197_$__cuda_sm3x_div_rn_noftz_f32_slowpath:
        /* <DEDUP_REMOVED lines=34> */
.L_x_10440:
        /* <DEDUP_REMOVED lines=51> */
.L_x_10447:
[----:B------:R-:W-:-:S04]  /*3200*/  LOP3.LUT R9, R9, 0x80000000, RZ, 0xc0, !PT ;  /* 0x8000000009097812 */ /* 0x000fc800078ec0ff */
[----:B------:R-:W-:Y:S01]  /*3210*/  LOP3.LUT R9, R9, 0x7f800000, RZ, 0xfc, !PT ;  /* 0x7f80000009097812 */ /* 0x000fe200078efcff */
[----:B------:R-:W-:Y:S06]  /*3220*/  BRA `(.L_x_10448) ;  /* 0x0000000000047947 */ /* 0x000fec0003800000 */
.L_x_10446:
[----:B------:R-:W-:-:S07]  /*3230*/  LEA R9, R30, R9, 0x17 ;  /* 0x000000091e097211 */ /* 0x000fce00078eb8ff */
.L_x_10448:
[----:B------:R-:W-:Y:S05]  /*3240*/  BSYNC.RECONVERGENT B1 ;  /* 0x0000000000017941 */ /* 0x000fea0003800200 */
.L_x_10445:
[----:B------:R-:W-:Y:S05]  /*3250*/  BRA `(.L_x_10449) ;  /* 0x0000000000207947 */ /* 0x000fea0003800000 */
.L_x_10444:
[----:B------:R-:W-:-:S04]  /*3260*/  LOP3.LUT R9, R12, 0x80000000, R9, 0x48, !PT ;  /* 0x800000000c097812 */ /* 0x000fc800078e4809 */
[----:B------:R-:W-:Y:S01]  /*3270*/  LOP3.LUT R9, R9, 0x7f800000, RZ, 0xfc, !PT ;  /* 0x7f80000009097812 */ /* 0x000fe200078efcff */
[----:B------:R-:W-:Y:S06]  /*3280*/  BRA `(.L_x_10449) ;  /* 0x0000000000147947 */ /* 0x000fec0003800000 */
.L_x_10443:
[----:B------:R-:W-:Y:S01]  /*3290*/  LOP3.LUT R9, R12, 0x80000000, R9, 0x48, !PT ;  /* 0x800000000c097812 */ /* 0x000fe200078e4809 */
[----:B------:R-:W-:Y:S06]  /*32a0*/  BRA `(.L_x_10449) ;  /* 0x00000000000c7947 */ /* 0x000fec0003800000 */
.L_x_10442:
[----:B------:R-:W0:Y:S01]  /*32b0*/  MUFU.RSQ R9, -QNAN ;  /* 0xffc0000000097908 */ /* 0x000e220000001400 */
[----:B------:R-:W-:Y:S05]  /*32c0*/  BRA `(.L_x_10449) ;  /* 0x0000000000047947 */ /* 0x000fea0003800000 */
.L_x_10441:
[----:B------:R-:W-:-:S07]  /*32d0*/  FADD.FTZ R9, R9, R12 ;  /* 0x0000000c09097221 */ /* 0x000fce0000010000 */
.L_x_10449:
[----:B------:R-:W-:Y:S05]  /*32e0*/  BSYNC.RECONVERGENT B0 ;  /* 0x0000000000007941 */ /* 0x000fea0003800200 */
.L_x_10439:
[----:B------:R-:W-:Y:S01]  /*32f0*/  HFMA2 R13, -RZ, RZ, 0, 0 ;  /* 0x00000000ff0d7431 */ /* 0x000fe200000001ff */
[----:B------:R-:W-:-:S04]  /*3300*/  MOV R12, R15 ;  /* 0x0000000f000c7202 */ /* 0x000fc80000000f00 */
[----:B0-----:R-:W-:Y:S05]  /*3310*/  RET.REL.NODEC R12 `(_ZN7oneflow4cuda7softmax15SoftmaxWarpImplI10SimpleLoadIffE11SimpleStoreIffEfLi1ELi14ELi32ELi1ELb0ELNS1_9AlgorithmE0EEEvT_T0_ll) ;  /* 0xffffffcc0c387950 */ /* 0x001fea0003c3ffff */
.L_x_10450:
        /* <DEDUP_REMOVED lines=14> */
.L_x_15514:


//--------------------- .text._ZN7oneflow4cuda7softmax15SoftmaxWarpImplI10SimpleLoadIffE11SimpleStoreIffEfLi1ELi13ELi32ELi1ELb1ELNS1_9AlgorithmE0EEEvT_T0_ll --------------------------
	.section	.text._ZN7oneflow4cuda7softmax15SoftmaxWarpImplI10SimpleLoadIffE11SimpleStoreIffEfLi1ELi13ELi32ELi1ELb1ELNS1_9AlgorithmE0EEEvT_T0_ll,"ax",@progbits
	.align	128
        .global         _ZN7oneflow4cuda7softmax15SoftmaxWarpImplI10SimpleLoadIffE11SimpleStoreIffEfLi1ELi13ELi32ELi1ELb1ELNS1_9AlgorithmE0EEEvT_T0_ll
        .type           _ZN7oneflow4cuda7softmax15SoftmaxWarpImplI10SimpleLoadIffE11SimpleStoreIffEfLi1ELi13ELi32ELi1ELb1ELNS1_9AlgorithmE0EEEvT_T0_ll,@function
        .size           _ZN7oneflow4cuda7softmax15SoftmaxWarpImplI10SimpleLoadIffE11SimpleStoreIffEfLi1ELi13ELi32ELi1ELb1ELNS1_9AlgorithmE0EEEvT_T0_ll,(.L_x_15515 - _ZN7oneflow4cuda7softmax15SoftmaxWarpImplI10SimpleLoadIffE11SimpleStoreIffEfLi1ELi13ELi32ELi1ELb1ELNS1_9AlgorithmE0EEEvT_T0_ll)
        .other          _ZN7oneflow4cuda7softmax15SoftmaxWarpImplI10SimpleLoadIffE11SimpleStoreIffEfLi1ELi13ELi32ELi1ELb1ELNS1_9AlgorithmE0EEEvT_T0_ll,@"STO_CUDA_ENTRY STV_DEFAULT"
_ZN7oneflow4cuda7softmax15SoftmaxWarpImplI10SimpleLoadIffE11SimpleStoreIffEfLi1ELi13ELi32ELi1ELb1ELNS1_9AlgorithmE0EEEvT_T0_ll:
.text._ZN7oneflow4cuda7softmax15SoftmaxWarpImplI10SimpleLoadIffE11SimpleStoreIffEfLi1ELi13ELi32ELi1ELb1ELNS1_9AlgorithmE0EEEvT_T0_ll:
        /* <DEDUP_REMOVED lines=25> */
.L_x_10451:
        /* <DEDUP_REMOVED lines=26> */
.L_x_10480:
        /* <DEDUP_REMOVED lines=14> */
[----:B------:R-:W-:Y:S01]  /*0410*/  @!P0 R2UR UR4, R20 ;  /* 0x00000000140482ca */ /* 0x000fe200000e0000 */
[----:B------:R-:W-:Y:S01]  /*0420*/  IMAD.IADD R3, R5, 0x1, R3 ;  /* 0x0000000105037824 */ /* 0x000fe200078e0203 */
[----:B------:R-:W-:-:S02]  /*0430*/  @!P0 R2UR UR5, R21 ;  /* 0x00000000150582ca */ /* 0x000fc400000e0000 */
[----:B------:R-:W-:Y:S02]  /*0440*/  LEA R2, P1, R4, UR40, 0x2 ;  /* 0x0000002804027c11 */ /* 0x000fe4000f8210ff */
[----:B------:R-:W-:Y:S02]  /*0450*/  ISETP.GE.U32.AND P2, PT, R32, UR44, PT ;  /* 0x0000002c20007c0c */ /* 0x000fe4000bf46070 */
[----:B------:R-:W-:Y:S02]  /*0460*/  ISETP.GE.AND.EX P3, PT, RZ, UR45, PT, P3 ;  /* 0x0000002dff007c0c */ /* 0x000fe4000bf66330 */
[----:B------:R-:W-:Y:S02]  /*0470*/  @!P4 R2UR UR6, R20 ;  /* 0x000000001406c2ca */ /* 0x000fe400000e0000 */
[----:B------:R-:W-:Y:S02]  /*0480*/  @!P4 R2UR UR7, R21 ;  /* 0x000000001507c2ca */ /* 0x000fe400000e0000 */
[----:B------:R-:W-:-:S02]  /*0490*/  LEA.HI.X R3, R4, UR41, R3, 0x2, P1 ;  /* 0x0000002904037c11 */ /* 0x000fc400088f1403 */
[----:B------:R-:W-:Y:S02]  /*04a0*/  ISETP.GE.U32.AND P1, PT, R31, UR44, PT ;  /* 0x0000002c1f007c0c */ /* 0x000fe4000bf26070 */
[----:B------:R-:W-:Y:S02]  /*04b0*/  MOV R5, 0xff800000 ;  /* 0xff80000000057802 */ /* 0x000fe40000000f00 */
[----:B------:R-:W-:Y:S02]  /*04c0*/  ISETP.GE.AND.EX P2, PT, RZ, UR45, PT, P2 ;  /* 0x0000002dff007c0c */ /* 0x000fe4000bf46320 */
[----:B------:R-:W-:Y:S02]  /*04d0*/  @!P6 R2UR UR8, R20 ;  /* 0x000000001408e2ca */ /* 0x000fe400000e0000 */
[----:B------:R-:W-:Y:S01]  /*04e0*/  @!P6 R2UR UR9, R21 ;  /* 0x000000001509e2ca */ /* 0x000fe200000e0000 */
[----:B------:R-:W2:Y:S01]  /*04f0*/  @!P0 LDG.E R5, desc[UR4][R2.64] ;  /* 0x0000000402058981 */ /* 0x000ea2000c1e1900 */
[----:B0-----:R-:W-:-:S02]  /*0500*/  MOV R40, 0xff800000 ;  /* 0xff80000000287802 */ /* 0x001fc40000000f00 */
        /* <DEDUP_REMOVED lines=14> */
[----:B------:R-:W-:Y:S01]  /*05f0*/  @!P1 R2UR UR9, R21 ;  /* 0x00000000150992ca */ /* 0x000fe200000e0000 */
[----:B------:R-:W-:Y:S01]  /*0600*/  IMAD.MOV.U32 R6, RZ, RZ, -0x800000 ;  /* 0xff800000ff067424 */ /* 0x000fe200078e00ff */
[----:B------:R-:W5:Y:S01]  /*0610*/  @!P3 LDG.E R37, desc[UR4][R2.64+0x200] ;  /* 0x000200040225b981 */ /* 0x000f62000c1e1900 */
[----:B------:R-:W-:-:S04]  /*0620*/  MOV R7, 0xff800000 ;  /* 0xff80000000077802 */ /* 0x000fc80000000f00 */
[----:B------:R-:W5:Y:S06]  /*0630*/  @!P2 LDG.E R6, desc[UR6][R2.64+0x280] ;  /* 0x000280060206a981 */ /* 0x000f6c000c1e1900 */
[----:B------:R-:W5:Y:S01]  /*0640*/  @!P1 LDG.E R7, desc[UR8][R2.64+0x300] ;  /* 0x0003000802079981 */ /* 0x000f62000c1e1900 */
[----:B------:R-:W-:Y:S02]  /*0650*/  MOV R13, 0xff800000 ;  /* 0xff800000000d7802 */ /* 0x000fe40000000f00 */
[----:B------:R-:W-:Y:S02]  /*0660*/  MOV R8, 0xff800000 ;  /* 0xff80000000087802 */ /* 0x000fe40000000f00 */
[----:B------:R-:W-:-:S02]  /*0670*/  MOV R18, 0xff800000 ;  /* 0xff80000000127802 */ /* 0x000fc40000000f00 */
[----:B------:R-:W-:Y:S01]  /*0680*/  MOV R17, 0xff800000 ;  /* 0xff80000000117802 */ /* 0x000fe20000000f00 */
[----:B------:R-:W-:Y:S01]  /*0690*/  IMAD.MOV.U32 R10, RZ, RZ, -0x800000 ;  /* 0xff800000ff0a7424 */ /* 0x000fe200078e00ff */
        /* <DEDUP_REMOVED lines=66> */
[----:B------:R-:W-:Y:S01]  /*0ac0*/  FADD R37, -R49, R8 ;  /* 0x0000000831257221 */ /* 0x000fe20000000100 */
[-C--:B------:R-:W-:Y:S01]  /*0ad0*/  FFMA.RM R14, R14, R11.reuse, 12582913 ;  /* 0x4b4000010e0e7423 */ /* 0x080fe2000000400b */
[-C--:B------:R-:W-:Y:S01]  /*0ae0*/  FFMA.SAT R8, R45, R4.reuse, 0.5 ;  /* 0x3f0000002d087423 */ /* 0x080fe20000002004 */
[C---:B------:R-:W-:Y:S01]  /*0af0*/  FADD R43, -R49.reuse, R38 ;  /* 0x00000026312b7221 */ /* 0x040fe20000000100 */
[C---:B------:R-:W-:Y:S01]  /*0b00*/  FADD R5, -R49.reuse, R7 ;  /* 0x0000000731057221 */ /* 0x040fe20000000100 */
[----:B------:R-:W-:Y:S01]  /*0b10*/  FADD R0, R14, -12583039 ;  /* 0xcb40007f0e007421 */ /* 0x000fe20000000000 */
[----:B------:R-:W-:Y:S01]  /*0b20*/  FADD R7, -R49, R10 ;  /* 0x0000000a31077221 */ /* 0x000fe20000000100 */
[-C--:B------:R-:W-:Y:S01]  /*0b30*/  FFMA.SAT R10, R43, R4.reuse, 0.5 ;  /* 0x3f0000002b0a7423 */ /* 0x080fe20000002004 */
        /* <DEDUP_REMOVED lines=9> */
[-C--:B------:R-:W-:Y:S01]  /*0bd0*/  FFMA.SAT R16, R39, R4.reuse, 0.5 ;  /* 0x3f00000027107423 */ /* 0x080fe20000002004 */
[----:B------:R-:W-:Y:S01]  /*0be0*/  FFMA R6, R13, 1.4426950216293334961, -R6 ;  /* 0x3fb8aa3b0d067823 */ /* 0x000fe20000000806 */
[----:B------:R-:W-:Y:S01]  /*0bf0*/  FFMA R8, R45, 1.4426950216293334961, -R8 ;  /* 0x3fb8aa3b2d087823 */ /* 0x000fe20000000808 */
[-C--:B------:R-:W-:Y:S01]  /*0c00*/  FFMA.SAT R12, R41, R4.reuse, 0.5 ;  /* 0x3f000000290c7423 */ /* 0x080fe20000002004 */
[----:B------:R-:W-:Y:S01]  /*0c10*/  MUFU.EX2 R40, R47 ;  /* 0x0000002f00287308 */ /* 0x000fe20000000800 */
[----:B------:R-:W-:Y:S01]  /*0c20*/  FFMA R18, R13, 1.925963033500011079e-08, R6 ;  /* 0x32a570600d127823 */ /* 0x000fe20000000006 */
[----:B------:R-:W-:Y:S01]  /*0c30*/  FADD R6, R10, -12583039 ;  /* 0xcb40007f0a067421 */ /* 0x000fe20000000000 */
[----:B------:R-:W-:Y:S01]  /*0c40*/  FFMA R45, R45, 1.925963033500011079e-08, R8 ;  /* 0x32a570602d2d7823 */ /* 0x000fe20000000008 */
[-C--:B------:R-:W-:Y:S01]  /*0c50*/  FFMA.RM R13, R12, R11.reuse, 12582913 ;  /* 0x4b4000010c0d7423 */ /* 0x080fe2000000400b */
[----:B------:R-:W-:Y:S01]  /*0c60*/  FADD R17, -R49, R17 ;  /* 0x0000001131117221 */ /* 0x000fe20000000100 */
[----:B------:R-:W-:Y:S01]  /*0c70*/  FFMA R8, R43, 1.4426950216293334961, -R6 ;  /* 0x3fb8aa3b2b087823 */ /* 0x000fe20000000806 */
[----:B------:R-:W-:Y:S01]  /*0c80*/  FFMA.RM R6, R16, R11, 12582913 ;  /* 0x4b40000110067423 */ /* 0x000fe2000000400b */
[----:B------:R-:W-:Y:S01]  /*0c90*/  FFMA.SAT R42, R37, R4, 0.5 ;  /* 0x3f000000252a7423 */ /* 0x000fe20000002004 */
[----:B------:R0:W1:Y:S01]  /*0ca0*/  MUFU.EX2 R47, R18 ;  /* 0x00000012002f7308 */ /* 0x0000620000000800 */
[----:B------:R-:W-:Y:S01]  /*0cb0*/  FFMA R43, R43, 1.925963033500011079e-08, R8 ;  /* 0x32a570602b2b7823 */ /* 0x000fe20000000008 */
[----:B------:R-:W-:Y:S01]  /*0cc0*/  FADD R12, R6, -12583039 ;  /* 0xcb40007f060c7421 */ /* 0x000fe20000000000 */
[----:B------:R-:W-:Y:S01]  /*0cd0*/  FADD R8, R13, -12583039 ;  /* 0xcb40007f0d087421 */ /* 0x000fe20000000000 */
[----:B------:R-:W-:Y:S01]  /*0ce0*/  FADD R9, -R49, R9 ;  /* 0x0000000931097221 */ /* 0x000fe20000000100 */
[----:B------:R-:W-:-:S02]  /*0cf0*/  IMAD.SHL.U32 R0, R0, 0x800000, RZ ;  /* 0x0080000000007824 */ /* 0x000fc400078e00ff */
[----:B------:R-:W-:Y:S01]  /*0d00*/  FFMA R12, R39, 1.4426950216293334961, -R12 ;  /* 0x3fb8aa3b270c7823 */ /* 0x000fe2000000080c */
[----:B------:R-:W-:Y:S01]  /*0d10*/  FFMA R8, R41, 1.4426950216293334961, -R8 ;  /* 0x3fb8aa3b29087823 */ /* 0x000fe20000000808 */
[----:B------:R-:W2:Y:S01]  /*0d20*/  MUFU.EX2 R45, R45 ;  /* 0x0000002d002d7308 */ /* 0x000ea20000000800 */
[-C--:B0-----:R-:W-:Y:S01]  /*0d30*/  FFMA.SAT R18, R7, R4.reuse, 0.5 ;  /* 0x3f00000007127423 */ /* 0x081fe20000002004 */
[----:B------:R-:W-:Y:S01]  /*0d40*/  FFMA R38, R39, 1.925963033500011079e-08, R12 ;  /* 0x32a5706027267823 */ /* 0x000fe2000000000c */
[----:B------:R-:W-:Y:S01]  /*0d50*/  FFMA.SAT R12, R5, R4, 0.5 ;  /* 0x3f000000050c7423 */ /* 0x000fe20000002004 */
[----:B------:R-:W-:Y:S01]  /*0d60*/  FFMA R41, R41, 1.925963033500011079e-08, R8 ;  /* 0x32a5706029297823 */ /* 0x000fe20000000008 */
[-C--:B------:R-:W-:Y:S01]  /*0d70*/  FFMA.RM R18, R18, R11.reuse, 12582913 ;  /* 0x4b40000112127423 */ /* 0x080fe2000000400b */
[----:B------:R-:W-:Y:S01]  /*0d80*/  SHF.L.U32 R13, R13, 0x17, RZ ;  /* 0x000000170d0d7819 */ /* 0x000fe200000006ff */
[----:B------:R-:W-:Y:S01]  /*0d90*/  FFMA.RM R12, R12, R11, 12582913 ;  /* 0x4b4000010c0c7423 */ /* 0x000fe2000000400b */
[----:B------:R0:W3:Y:S01]  /*0da0*/  MUFU.EX2 R44, R41 ;  /* 0x00000029002c7308 */ /* 0x0000e20000000800 */
[----:B------:R-:W-:Y:S01]  /*0db0*/  SHF.L.U32 R2, R2, 0x17, RZ ;  /* 0x0000001702027819 */ /* 0x000fe200000006ff */
[----:B-1----:R-:W-:Y:S01]  /*0dc0*/  FMUL R0, R0, R47 ;  /* 0x0000002f00007220 */ /* 0x002fe20000400000 */
[----:B------:R-:W-:Y:S01]  /*0dd0*/  FADD R8, R12, -12583039 ;  /* 0xcb40007f0c087421 */ /* 0x000fe20000000000 */
[----:B------:R-:W-:-:S03]  /*0de0*/  SHF.L.U32 R10, R10, 0x17, RZ ;  /* 0x000000170a0a7819 */ /* 0x000fc600000006ff */
[C---:B------:R-:W-:Y:S01]  /*0df0*/  FFMA R16, R5.reuse, 1.4426950216293334961, -R8 ;  /* 0x3fb8aa3b05107823 */ /* 0x040fe20000000808 */
[----:B------:R-:W-:Y:S01]  /*0e00*/  FFMA.RM R8, R42, R11, 12582913 ;  /* 0x4b4000012a087423 */ /* 0x000fe2000000400b */
[----:B------:R-:W-:Y:S01]  /*0e10*/  MUFU.EX2 R38, R38 ;  /* 0x0000002600267308 */ /* 0x000fe20000000800 */
[----:B--2---:R-:W-:Y:S01]  /*0e20*/  FMUL R2, R2, R45 ;  /* 0x0000002d02027220 */ /* 0x004fe20000400000 */
[----:B------:R-:W-:Y:S01]  /*0e30*/  FFMA R16, R5, 1.925963033500011079e-08, R16 ;  /* 0x32a5706005107823 */ /* 0x000fe20000000010 */
[----:B------:R-:W-:Y:S01]  /*0e40*/  SHF.L.U32 R5, R14, 0x17, RZ ;  /* 0x000000170e057819 */ /* 0x000fe200000006ff */
[----:B------:R-:W-:Y:S01]  /*0e50*/  FFMA.SAT R14, R15, R4, 0.5 ;  /* 0x3f0000000f0e7423 */ /* 0x000fe20000002004 */
[----:B------:R-:W-:-:S03]  /*0e60*/  FADD R42, R8, -12583039 ;  /* 0xcb40007f082a7421 */ /* 0x000fc60000000000 */
[----:B------:R-:W-:Y:S01]  /*0e70*/  FFMA.RM R14, R14, R11, 12582913 ;  /* 0x4b4000010e0e7423 */ /* 0x000fe2000000400b */
[----:B------:R-:W-:Y:S01]  /*0e80*/  FMUL R5, R5, R40 ;  /* 0x0000002805057220 */ /* 0x000fe20000400000 */
[C---:B------:R-:W-:Y:S01]  /*0e90*/  FFMA R42, R37.reuse, 1.4426950216293334961, -R42 ;  /* 0x3fb8aa3b252a7823 */ /* 0x040fe2000000082a */
[----:B------:R-:W1:Y:S01]  /*0ea0*/  MUFU.EX2 R43, R43 ;  /* 0x0000002b002b7308 */ /* 0x000e620000000800 */
[C---:B------:R-:W-:Y:S01]  /*0eb0*/  FADD R40, R14.reuse, -12583039 ;  /* 0xcb40007f0e287421 */ /* 0x040fe20000000000 */
[----:B------:R-:W-:Y:S01]  /*0ec0*/  SHF.L.U32 R14, R14, 0x17, RZ ;  /* 0x000000170e0e7819 */ /* 0x000fe200000006ff */
[----:B------:R-:W-:Y:S02]  /*0ed0*/  FFMA R37, R37, 1.925963033500011079e-08, R42 ;  /* 0x32a5706025257823 */ /* 0x000fe4000000002a */
[----:B------:R-:W-:-:S03]  /*0ee0*/  FFMA R40, R15, 1.4426950216293334961, -R40 ;  /* 0x3fb8aa3b0f287823 */ /* 0x000fc60000000828 */
[----:B------:R-:W2:Y:S01]  /*0ef0*/  MUFU.EX2 R16, R16 ;  /* 0x0000001000107308 */ /* 0x000ea20000000800 */
[----:B------:R-:W-:Y:S01]  /*0f00*/  FFMA R39, R15, 1.925963033500011079e-08, R40 ;  /* 0x32a570600f277823 */ /* 0x000fe20000000028 */
[----:B------:R-:W-:-:S04]  /*0f10*/  FFMA.SAT R40, R17, R4, 0.5 ;  /* 0x3f00000011287423 */ /* 0x000fc80000002004 */
[----:B------:R-:W-:Y:S02]  /*0f20*/  FFMA.RM R15, R40, R11, 12582913 ;  /* 0x4b400001280f7423 */ /* 0x000fe4000000400b */
[----:B------:R-:W4:Y:S02]  /*0f30*/  MUFU.EX2 R37, R37 ;  /* 0x0000002500257308 */ /* 0x000f240000000800 */
[C---:B------:R-:W-:Y:S01]  /*0f40*/  FADD R40, R15.reuse, -12583039 ;  /* 0xcb40007f0f287421 */ /* 0x040fe20000000000 */
[----:B------:R-:W-:-:S03]  /*0f50*/  SHF.L.U32 R15, R15, 0x17, RZ ;  /* 0x000000170f0f7819 */ /* 0x000fc600000006ff */
[C---:B------:R-:W-:Y:S02]  /*0f60*/  FFMA R40, R17.reuse, 1.4426950216293334961, -R40 ;  /* 0x3fb8aa3b11287823 */ /* 0x040fe40000000828 */
[----:B------:R-:W5:Y:S02]  /*0f70*/  MUFU.EX2 R39, R39 ;  /* 0x0000002700277308 */ /* 0x000f640000000800 */
[----:B------:R-:W-:Y:S01]  /*0f80*/  FFMA R17, R17, 1.925963033500011079e-08, R40 ;  /* 0x32a5706011117823 */ /* 0x000fe20000000028 */
[----:B------:R-:W-:-:S04]  /*0f90*/  FADD R40, R18, -12583039 ;  /* 0xcb40007f12287421 */ /* 0x000fc80000000000 */
[----:B------:R-:W-:-:S04]  /*0fa0*/  FFMA R40, R7, 1.4426950216293334961, -R40 ;  /* 0x3fb8aa3b07287823 */ /* 0x000fc80000000828 */
[----:B------:R-:W-:Y:S01]  /*0fb0*/  FFMA R42, R7, 1.925963033500011079e-08, R40 ;  /* 0x32a57060072a7823 */ /* 0x000fe20000000028 */
[-C--:B------:R-:W-:Y:S01]  /*0fc0*/  FFMA.SAT R40, R3, R4.reuse, 0.5 ;  /* 0x3f00000003287423 */ /* 0x080fe20000002004 */
[----:B------:R-:W-:Y:S01]  /*0fd0*/  FFMA.SAT R4, R9, R4, 0.5 ;  /* 0x3f00000009047423 */ /* 0x000fe20000002004 */
[----:B------:R-:W-:Y:S02]  /*0fe0*/  FADD R7, RZ, R5 ;  /* 0x00000005ff077221 */ /* 0x000fe40000000000 */
[-C--:B------:R-:W-:Y:S01]  /*0ff0*/  FFMA.RM R40, R40, R11.reuse, 12582913 ;  /* 0x4b40000128287423 */ /* 0x080fe2000000400b */
[----:B------:R-:W-:Y:S01]  /*1000*/  FFMA.RM R11, R4, R11, 12582913 ;  /* 0x4b400001040b7423 */ /* 0x000fe2000000400b */
[----:B------:R-:W-:Y:S01]  /*1010*/  FADD R7, R7, R0 ;  /* 0x0000000007077221 */ /* 0x000fe20000000000 */
[----:B------:R-:W-:Y:S01]  /*1020*/  MUFU.EX2 R42, R42 ;  /* 0x0000002a002a7308 */ /* 0x000fe20000000800 */
[----:B------:R-:W-:-:S04]  /*1030*/  FADD R4, R40, -12583039 ;  /* 0xcb40007f28047421 */ /* 0x000fc80000000000 */
[----:B------:R-:W-:-:S04]  /*1040*/  FFMA R4, R3, 1.4426950216293334961, -R4 ;  /* 0x3fb8aa3b03047823 */ /* 0x000fc80000000804 */
[----:B0-----:R-:W-:Y:S01]  /*1050*/  FFMA R41, R3, 1.925963033500011079e-08, R4 ;  /* 0x32a5706003297823 */ /* 0x001fe20000000004 */
[----:B---3--:R-:W-:Y:S01]  /*1060*/  FMUL R4, R13, R44 ;  /* 0x0000002c0d047220 */ /* 0x008fe20000400000 */
[----:B------:R-:W-:Y:S01]  /*1070*/  SHF.L.U32 R13, R6, 0x17, RZ ;  /* 0x00000017060d7819 */ /* 0x000fe200000006ff */
[----:B-1----:R-:W-:Y:S02]  /*1080*/  FMUL R3, R10, R43 ;  /* 0x0000002b0a037220 */ /* 0x002fe40000400000 */
[----:B------:R4:W0:Y:S02]  /*1090*/  MUFU.EX2 R10, R17 ;  /* 0x00000011000a7308 */ /* 0x0008240000000800 */
[----:B------:R-:W-:Y:S01]  /*10a0*/  FMUL R6, R13, R38 ;  /* 0x000000260d067220 */ /* 0x000fe20000400000 */
[----:B------:R-:W-:Y:S01]  /*10b0*/  FADD R38, R7, R2 ;  /* 0x0000000207267221 */ /* 0x000fe20000000000 */
[----:B------:R-:W-:Y:S01]  /*10c0*/  SHF.L.U32 R7, R12, 0x17, RZ ;  /* 0x000000170c077819 */ /* 0x000fe200000006ff */
[----:B------:R-:W-:-:S02]  /*10d0*/  FADD R12, R11, -12583039 ;  /* 0xcb40007f0b0c7421 */ /* 0x000fc40000000000 */
[----:B------:R-:W-:Y:S01]  /*10e0*/  FADD R13, R38, R3 ;  /* 0x00000003260d7221 */ /* 0x000fe20000000000 */
[----:B------:R-:W1:Y:S01]  /*10f0*/  MUFU.EX2 R41, R41 ;  /* 0x0000002900297308 */ /* 0x000e620000000800 */
[----:B--2---:R-:W-:Y:S01]  /*1100*/  FMUL R7, R7, R16 ;  /* 0x0000001007077220 */ /* 0x004fe20000400000 */
[----:B------:R-:W-:Y:S01]  /*1110*/  FFMA R16, R9, 1.4426950216293334961, -R12 ;  /* 0x3fb8aa3b09107823 */ /* 0x000fe2000000080c */
[----:B------:R-:W-:Y:S01]  /*1120*/  FADD R13, R13, R4 ;  /* 0x000000040d0d7221 */ /* 0x000fe20000000000 */
[----:B------:R-:W-:Y:S02]  /*1130*/  IMAD.SHL.U32 R12, R8, 0x800000, RZ ;  /* 0x00800000080c7824 */ /* 0x000fe400078e00ff */
[----:B------:R-:W-:Y:S01]  /*1140*/  FFMA R38, R9, 1.925963033500011079e-08, R16 ;  /* 0x32a5706009267823 */ /* 0x000fe20000000010 */
[----:B------:R-:W-:Y:S01]  /*1150*/  FADD R8, R13, R6 ;  /* 0x000000060d087221 */ /* 0x000fe20000000000 */
[----:B----4-:R-:W-:Y:S01]  /*1160*/  FMUL R17, R12, R37 ;  /* 0x000000250c117220 */ /* 0x010fe20000400000 */
[----:B-----5:R-:W-:Y:S01]  /*1170*/  FMUL R16, R14, R39 ;  /* 0x000000270e107220 */ /* 0x020fe20000400000 */
[----:B------:R-:W2:Y:S01]  /*1180*/  MUFU.EX2 R43, R38 ;  /* 0x00000026002b7308 */ /* 0x000ea20000000800 */
[----:B------:R-:W-:Y:S01]  /*1190*/  FADD R8, R8, R7 ;  /* 0x0000000708087221 */ /* 0x000fe20000000000 */
[----:B------:R-:W-:Y:S01]  /*11a0*/  SHF.L.U32 R37, R18, 0x17, RZ ;  /* 0x0000001712257819 */ /* 0x000fe200000006ff */
[----:B0-----:R-:W-:Y:S01]  /*11b0*/  FMUL R10, R15, R10 ;  /* 0x0000000a0f0a7220 */ /* 0x001fe20000400000 */
[----:B------:R-:W-:Y:S01]  /*11c0*/  SHF.L.U32 R18, R11, 0x17, RZ ;  /* 0x000000170b127819 */ /* 0x000fe200000006ff */
[----:B------:R-:W-:Y:S01]  /*11d0*/  FADD R9, R8, R17 ;  /* 0x0000001108097221 */ /* 0x000fe20000000000 */
[----:B------:R-:W-:-:S03]  /*11e0*/  SHF.L.U32 R8, R40, 0x17, RZ ;  /* 0x0000001728087819 */ /* 0x000fc600000006ff */
[----:B------:R-:W-:Y:S01]  /*11f0*/  FADD R13, R9, R16 ;  /* 0x00000010090d7221 */ /* 0x000fe20000000000 */
[----:B------:R-:W-:Y:S01]  /*1200*/  FMUL R9, R37, R42 ;  /* 0x0000002a25097220 */ /* 0x000fe20000400000 */
[----:B-1----:R-:W-:Y:S02]  /*1210*/  FMUL R8, R8, R41 ;  /* 0x0000002908087220 */ /* 0x002fe40000400000 */
        /* <DEDUP_REMOVED lines=14> */
.L_x_10492:
        /* <DEDUP_REMOVED lines=12> */
[----:B0-----:R-:W-:Y:S05]  /*13c0*/  CALL.REL.NOINC `($__internal_198_$__cuda_sm3x_div_rn_noftz_f32_slowpath) ;  /* 0x0000001c00247944 */ /* 0x001fea0003c00000 */
[----:B------:R-:W-:-:S07]  /*13d0*/  MOV R11, R5 ;  /* 0x00000005000b7202 */ /* 0x000fce0000000f00 */
.L_x_10455:
[----:B------:R-:W-:Y:S05]  /*13e0*/  BSYNC.RECONVERGENT B3 ;  /* 0x0000000000037941 */ /* 0x000fea0003800200 */
.L_x_10454:
        /* <DEDUP_REMOVED lines=12> */
[----:B0-----:R-:W-:Y:S05]  /*14b0*/  CALL.REL.NOINC `($__internal_198_$__cuda_sm3x_div_rn_noftz_f32_slowpath) ;  /* 0x0000001800e87944 */ /* 0x001fea0003c00000 */
[----:B------:R-:W-:-:S07]  /*14c0*/  MOV R15, R5 ;  /* 0x00000005000f7202 */ /* 0x000fce0000000f00 */
.L_x_10457:
[----:B------:R-:W-:Y:S05]  /*14d0*/  BSYNC.RECONVERGENT B3 ;  /* 0x0000000000037941 */ /* 0x000fea0003800200 */
.L_x_10456:
        /* <DEDUP_REMOVED lines=12> */
[----:B0-----:R-:W-:Y:S05]  /*15a0*/  CALL.REL.NOINC `($__internal_198_$__cuda_sm3x_div_rn_noftz_f32_slowpath) ;  /* 0x0000001800ac7944 */ /* 0x001fea0003c00000 */
[----:B------:R-:W-:-:S07]  /*15b0*/  MOV R37, R5 ;  /* 0x0000000500257202 */ /* 0x000fce0000000f00 */
.L_x_10459:
[----:B------:R-:W-:Y:S05]  /*15c0*/  BSYNC.RECONVERGENT B3 ;  /* 0x0000000000037941 */ /* 0x000fea0003800200 */
.L_x_10458:
        /* <DEDUP_REMOVED lines=14> */
.L_x_10461:
[----:B------:R-:W-:Y:S05]  /*16b0*/  BSYNC.RECONVERGENT B3 ;  /* 0x0000000000037941 */ /* 0x000fea0003800200 */
.L_x_10460:
        /* <DEDUP_REMOVED lines=14> */
.L_x_10463:
[----:B------:R-:W-:Y:S05]  /*17a0*/  BSYNC.RECONVERGENT B3 ;  /* 0x0000000000037941 */ /* 0x000fea0003800200 */
.L_x_10462:
        /* <DEDUP_REMOVED lines=14> */
.L_x_10465:
[----:B------:R-:W-:Y:S05]  /*1890*/  BSYNC.RECONVERGENT B3 ;  /* 0x0000000000037941 */ /* 0x000fea0003800200 */
.L_x_10464:
        /* <DEDUP_REMOVED lines=14> */
.L_x_10467:
[----:B------:R-:W-:Y:S05]  /*1980*/  BSYNC.RECONVERGENT B3 ;  /* 0x0000000000037941 */ /* 0x000fea0003800200 */
.L_x_10466:
        /* <DEDUP_REMOVED lines=14> */
.L_x_10469:
[----:B------:R-:W-:Y:S05]  /*1a70*/  BSYNC.RECONVERGENT B3 ;  /* 0x0000000000037941 */ /* 0x000fea0003800200 */
.L_x_10468:
        /* <DEDUP_REMOVED lines=14> */
.L_x_10471:
[----:B------:R-:W-:Y:S05]  /*1b60*/  BSYNC.RECONVERGENT B3 ;  /* 0x0000000000037941 */ /* 0x000fea0003800200 */
.L_x_10470:
        /* <DEDUP_REMOVED lines=14> */
.L_x_10473:
[----:B------:R-:W-:Y:S05]  /*1c50*/  BSYNC.RECONVERGENT B3 ;  /* 0x0000000000037941 */ /* 0x000fea0003800200 */
.L_x_10472:
        /* <DEDUP_REMOVED lines=14> */
.L_x_10475:
[----:B------:R-:W-:Y:S05]  /*1d40*/  BSYNC.RECONVERGENT B3 ;  /* 0x0000000000037941 */ /* 0x000fea0003800200 */
.L_x_10474:
        /* <DEDUP_REMOVED lines=14> */
.L_x_10477:
[----:B------:R-:W-:Y:S05]  /*1e30*/  BSYNC.RECONVERGENT B3 ;  /* 0x0000000000037941 */ /* 0x000fea0003800200 */
.L_x_10476:
        /* <DEDUP_REMOVED lines=14> */
.L_x_10479:
[----:B------:R-:W-:Y:S05]  /*1f20*/  BSYNC.RECONVERGENT B3 ;  /* 0x0000000000037941 */ /* 0x000fea0003800200 */
.L_x_10478:
        /* <DEDUP_REMOVED lines=53> */
[C---:B------:R-:W-:Y:S02]  /*2280*/  IADD3 R24, P0, PT, R19.reuse, R24, RZ ;  /* 0x0000001813187210 */ /* 0x040fe40007f1e0ff */
[----:B------:R-:W-:Y:S02]  /*2290*/  @!P4 R2UR UR6, R20 ;  /* 0x000000001406c2ca */ /* 0x000fe400000e0000 */
[----:B------:R-:W-:Y:S02]  /*22a0*/  LEA.HI.X.SX32 R22, R19, R22, 0x1, P0 ;  /* 0x0000001613167211 */ /* 0x000fe400000f0eff */
[----:B------:R-:W-:Y:S02]  /*22b0*/  ISETP.GE.U32.AND P0, PT, R24, UR46, PT ;  /* 0x0000002e18007c0c */ /* 0x000fe4000bf06070 */
        /* <DEDUP_REMOVED lines=20> */
.L_x_10452:
[----:B------:R-:W-:Y:S05]  /*2400*/  EXIT ;  /* 0x000000000000794d */ /* 0x000fea0003800000 */
.L_x_10453:
[----:B------:R-:W-:Y:S01]  /*2410*/  BSSY B1, `(.L_x_10481) ;  /* 0x0000007000017945 */ /* 0x000fe20003800000 */
[----:B------:R-:W-:Y:S01]  /*2420*/  MOV R12, 0x10 ;  /* 0x00000010000c7802 */ /* 0x000fe20000000f00 */
[----:B------:R-:W-:Y:S01]  /*2430*/  IMAD.MOV.U32 R15, RZ, RZ, -0x1 ;  /* 0xffffffffff0f7424 */ /* 0x000fe200078e00ff */
[----:B------:R-:W-:-:S07]  /*2440*/  MOV R11, 0x1f ;  /* 0x0000001f000b7802 */ /* 0x000fce0000000f00 */
[----:B------:R-:W-:Y:S05]  /*2450*/  WARPSYNC.COLLECTIVE R15, `(.L_x_10482) ;  /* 0x000000000f087348 */ /* 0x000fea0003c00000 */
[----:B------:R0:W1:Y:S02]  /*2460*/  SHFL.BFLY P6, R14, R13, R12, R11 ;  /* 0x0c00000c0d0e7389 */ /* 0x00006400000c000b */
[----:B01----:R-:W-:Y:S05]  /*2470*/  ENDCOLLECTIVE ;  /* 0x000000000000791b */ /* 0x003fea0003800000 */
.L_x_10482:
[----:B------:R-:W-:Y:S05]  /*2480*/  BSYNC B1 ;  /* 0x0000000000017941 */ /* 0x000fea0003800000 */
.L_x_10481:
[----:B------:R-:W-:Y:S01]  /*2490*/  HFMA2 R11, -RZ, RZ, 0, 1.847743988037109375e-06 ;  /* 0x0000001fff0b7431 */ /* 0x000fe200000001ff */
[----:B------:R-:W-:Y:S02]  /*24a0*/  FMNMX R13, R14, R13, !PT ;  /* 0x0000000d0e0d7209 */ /* 0x000fe40007800000 */
[----:B------:R-:W-:Y:S02]  /*24b0*/  MOV R12, 0x8 ;  /* 0x00000008000c7802 */ /* 0x000fe40000000f00 */
[----:B------:R-:W-:-:S07]  /*24c0*/  MOV R15, 0xffffffff ;  /* 0xffffffff000f7802 */ /* 0x000fce0000000f00 */
[----:B------:R-:W-:Y:S05]  /*24d0*/  WARPSYNC.COLLECTIVE R15, `(.L_x_10483) ;  /* 0x000000000f087348 */ /* 0x000fea0003c00000 */
[----:B------:R0:W1:Y:S02]  /*24e0*/  SHFL.BFLY P6, R14, R13, R12, R11 ;  /* 0x0c00000c0d0e7389 */ /* 0x00006400000c000b */
[----:B01----:R-:W-:Y:S05]  /*24f0*/  ENDCOLLECTIVE ;  /* 0x000000000000791b */ /* 0x003fea0003800000 */
.L_x_10483:
[----:B------:R-:W-:Y:S01]  /*2500*/  HFMA2 R12, -RZ, RZ, 0, 2.384185791015625e-07 ;  /* 0x00000004ff0c7431 */ /* 0x000fe200000001ff */
[----:B------:R-:W-:-:S04]  /*2510*/  FMNMX R0, R13, R14, !PT ;  /* 0x0000000e0d007209 */ /* 0x000fc80007800000 */
[----:B------:R-:W-:-:S07]  /*2520*/  MOV R13, R0 ;  /* 0x00000000000d7202 */ /* 0x000fce0000000f00 */
[----:B------:R-:W-:Y:S05]  /*2530*/  WARPSYNC.COLLECTIVE R15, `(.L_x_10484) ;  /* 0x000000000f087348 */ /* 0x000fea0003c00000 */
[----:B------:R0:W1:Y:S02]  /*2540*/  SHFL.BFLY P6, R14, R13, R12, R11 ;  /* 0x0c00000c0d0e7389 */ /* 0x00006400000c000b */
[----:B01----:R-:W-:Y:S05]  /*2550*/  ENDCOLLECTIVE ;  /* 0x000000000000791b */ /* 0x003fea0003800000 */
.L_x_10484:
[----:B------:R-:W-:Y:S01]  /*2560*/  IMAD.MOV.U32 R12, RZ, RZ, 0x2 ;  /* 0x00000002ff0c7424 */ /* 0x000fe200078e00ff */
[----:B------:R-:W-:-:S04]  /*2570*/  FMNMX R2, R0, R14, !PT ;  /* 0x0000000e00027209 */ /* 0x000fc80007800000 */
[----:B------:R-:W-:-:S07]  /*2580*/  MOV R13, R2 ;  /* 0x00000002000d7202 */ /* 0x000fce0000000f00 */
[----:B------:R-:W-:Y:S05]  /*2590*/  WARPSYNC.COLLECTIVE R15, `(.L_x_10485) ;  /* 0x000000000f087348 */ /* 0x000fea0003c00000 */
[----:B------:R0:W1:Y:S02]  /*25a0*/  SHFL.BFLY P6, R14, R13, R12, R11 ;  /* 0x0c00000c0d0e7389 */ /* 0x00006400000c000b */
[----:B01----:R-:W-:Y:S05]  /*25b0*/  ENDCOLLECTIVE ;  /* 0x000000000000791b */ /* 0x003fea0003800000 */
.L_x_10485:
[----:B------:R-:W-:Y:S01]  /*25c0*/  HFMA2 R12, -RZ, RZ, 0, 5.9604644775390625e-08 ;  /* 0x00000001ff0c7431 */ /* 0x000fe200000001ff */
[----:B------:R-:W-:-:S04]  /*25d0*/  FMNMX R3, R2, R14, !PT ;  /* 0x0000000e02037209 */ /* 0x000fc80007800000 */
[----:B------:R-:W-:-:S07]  /*25e0*/  MOV R13, R3 ;  /* 0x00000003000d7202 */ /* 0x000fce0000000f00 */
[----:B------:R-:W-:Y:S05]  /*25f0*/  WARPSYNC.COLLECTIVE R15, `(.L_x_10486) ;  /* 0x000000000f087348 */ /* 0x000fea0003c00000 */
[----:B------:R0:W1:Y:S02]  /*2600*/  SHFL.BFLY P6, R14, R13, R12, R11 ;  /* 0x0c00000c0d0e7389 */ /* 0x00006400000c000b */
[----:B01----:R-:W-:Y:S05]  /*2610*/  ENDCOLLECTIVE ;  /* 0x000000000000791b */ /* 0x003fea0003800000 */
.L_x_10486:
[----:B------:R-:W-:Y:S02]  /*2620*/  MOV R15, 0x3bbb989d ;  /* 0x3bbb989d000f7802 */ /* 0x000fe40000000f00 */
[----:B------:R-:W-:-:S05]  /*2630*/  FMNMX R14, R3, R14, !PT ;  /* 0x0000000e030e7209 */ /* 0x000fca0007800000 */
[C---:B------:R-:W-:Y:S01]  /*2640*/  FADD R4, -R14.reuse, R37 ;  /* 0x000000250e047221 */ /* 0x040fe20000000100 */
[----:B------:R-:W-:Y:S02]  /*2650*/  HFMA2 R37, -RZ, RZ, 3.7421875, 0 ;  /* 0x437c0000ff257431 */ /* 0x000fe400000001ff */
        /* <DEDUP_REMOVED lines=12> */
[----:B------:R-:W-:Y:S01]  /*2720*/  FADD R11, -R14, R17 ;  /* 0x000000110e0b7221 */ /* 0x000fe20000000100 */
[----:B------:R-:W-:Y:S01]  /*2730*/  FADD R16, R10, -12583039 ;  /* 0xcb40007f0a107421 */ /* 0x000fe20000000000 */
[----:B------:R-:W-:-:S03]  /*2740*/  FADD R14, -R14, R9 ;  /* 0x000000090e0e7221 */ /* 0x000fc60000000100 */
        /* <DEDUP_REMOVED lines=66> */
[----:B------:R-:W-:-:S05]  /*2b70*/  FFMA.SAT R18, R14, R15, 0.5 ;  /* 0x3f0000000e127423 */ /* 0x000fca000000200f */
[----:B------:R-:W1:Y:S01]  /*2b80*/  MUFU.EX2 R39, R39 ;  /* 0x0000002700277308 */ /* 0x000e620000000800 */
[----:B0-----:R-:W-:Y:S01]  /*2b90*/  FMUL R17, R10, R9 ;  /* 0x000000090a117220 */ /* 0x001fe20000400000 */
[----:B-1----:R-:W-:Y:S01]  /*2ba0*/  FMUL R16, R8, R39 ;  /* 0x0000002708107220 */ /* 0x002fe20000400000 */
[----:B------:R-:W-:-:S04]  /*2bb0*/  FFMA.SAT R8, R11, R15, 0.5 ;  /* 0x3f0000000b087423 */ /* 0x000fc8000000200f */
[----:B------:R-:W-:-:S04]  /*2bc0*/  FFMA.RM R8, R8, R37, 12582913 ;  /* 0x4b40000108087423 */ /* 0x000fc80000004025 */
        /* <DEDUP_REMOVED lines=15> */
[----:B------:R-:W-:-:S03]  /*2cc0*/  MOV R15, 0xffffffff ;  /* 0xffffffff000f7802 */ /* 0x000fc60000000f00 */
[-C--:B------:R-:W-:Y:S01]  /*2cd0*/  FFMA.RM R8, R8, R37.reuse, 12582913 ;  /* 0x4b40000108087423 */ /* 0x080fe20000004025 */
[----:B------:R-:W-:-:S03]  /*2ce0*/  FFMA.RM R37, R18, R37, 12582913 ;  /* 0x4b40000112257423 */ /* 0x000fc60000004025 */
[C---:B------:R-:W-:Y:S01]  /*2cf0*/  FADD R18, R8.reuse, -12583039 ;  /* 0xcb40007f08127421 */ /* 0x040fe20000000000 */
[----:B------:R-:W-:-:S03]  /*2d00*/  SHF.L.U32 R8, R8, 0x17, RZ ;  /* 0x0000001708087819 */ /* 0x000fc600000006ff */
[----:B------:R-:W-:-:S04]  /*2d10*/  FFMA R18, R13, 1.4426950216293334961, -R18 ;  /* 0x3fb8aa3b0d127823 */ /* 0x000fc80000000812 */
[----:B------:R-:W-:Y:S01]  /*2d20*/  FFMA R18, R13, 1.925963033500011079e-08, R18 ;  /* 0x32a570600d127823 */ /* 0x000fe20000000012 */
[----:B------:R-:W-:-:S03]  /*2d30*/  FADD R13, RZ, R5 ;  /* 0x00000005ff0d7221 */ /* 0x000fc60000000000 */
[----:B------:R0:W1:Y:S01]  /*2d40*/  MUFU.EX2 R11, R18 ;  /* 0x00000012000b7308 */ /* 0x0000620000000800 */
[----:B------:R-:W-:-:S04]  /*2d50*/  FADD R13, R13, R0 ;  /* 0x000000000d0d7221 */ /* 0x000fc80000000000 */
[----:B------:R-:W-:-:S04]  /*2d60*/  FADD R12, R13, R2 ;  /* 0x000000020d0c7221 */ /* 0x000fc80000000000 */
[----:B------:R-:W-:Y:S01]  /*2d70*/  FADD R13, R12, R3 ;  /* 0x000000030c0d7221 */ /* 0x000fe20000000000 */
[----:B0-----:R-:W-:-:S03]  /*2d80*/  SHF.L.U32 R18, R37, 0x17, RZ ;  /* 0x0000001725127819 */ /* 0x001fc600000006ff */
[----:B------:R-:W-:Y:S01]  /*2d90*/  FADD R13, R13, R4 ;  /* 0x000000040d0d7221 */ /* 0x000fe20000000000 */
[----:B-1----:R-:W-:Y:S01]  /*2da0*/  FMUL R8, R8, R11 ;  /* 0x0000000b08087220 */ /* 0x002fe20000400000 */
[----:B------:R-:W-:Y:S02]  /*2db0*/  FADD R11, R37, -12583039 ;  /* 0xcb40007f250b7421 */ /* 0x000fe40000000000 */
[----:B------:R-:W-:Y:S02]  /*2dc0*/  FADD R12, R13, R6 ;  /* 0x000000060d0c7221 */ /* 0x000fe40000000000 */
[----:B------:R-:W-:Y:S02]  /*2dd0*/  FFMA R11, R14, 1.4426950216293334961, -R11 ;  /* 0x3fb8aa3b0e0b7823 */ /* 0x000fe4000000080b */
[----:B------:R-:W-:Y:S02]  /*2de0*/  FADD R12, R12, R7 ;  /* 0x000000070c0c7221 */ /* 0x000fe40000000000 */
[----:B------:R-:W-:-:S02]  /*2df0*/  FFMA R11, R14, 1.925963033500011079e-08, R11 ;  /* 0x32a570600e0b7823 */ /* 0x000fc4000000000b */
[----:B------:R-:W-:-:S04]  /*2e00*/  FADD R13, R12, R17 ;  /* 0x000000110c0d7221 */ /* 0x000fc80000000000 */
[----:B------:R-:W-:Y:S01]  /*2e10*/  FADD R13, R13, R16 ;  /* 0x000000100d0d7221 */ /* 0x000fe20000000000 */
[----:B------:R-:W0:Y:S03]  /*2e20*/  MUFU.EX2 R11, R11 ;  /* 0x0000000b000b7308 */ /* 0x000e260000000800 */
[----:B------:R-:W-:-:S04]  /*2e30*/  FADD R12, R13, R10 ;  /* 0x0000000a0d0c7221 */ /* 0x000fc80000000000 */
[----:B------:R-:W-:Y:S01]  /*2e40*/  FADD R13, R12, R9 ;  /* 0x000000090c0d7221 */ /* 0x000fe20000000000 */
[----:B------:R-:W-:-:S03]  /*2e50*/  MOV R12, 0x10 ;  /* 0x00000010000c7802 */ /* 0x000fc60000000f00 */
[----:B------:R-:W-:Y:S01]  /*2e60*/  FADD R13, R13, R8 ;  /* 0x000000080d0d7221 */ /* 0x000fe20000000000 */
[----:B0-----:R-:W-:Y:S01]  /*2e70*/  FMUL R18, R18, R11 ;  /* 0x0000000b12127220 */ /* 0x001fe20000400000 */
[----:B------:R-:W-:-:S03]  /*2e80*/  HFMA2 R11, -RZ, RZ, 0, 1.847743988037109375e-06 ;  /* 0x0000001fff0b7431 */ /* 0x000fc600000001ff */
[----:B------:R-:W-:-:S07]  /*2e90*/  FADD R13, R13, R18 ;  /* 0x000000120d0d7221 */ /* 0x000fce0000000000 */
[----:B------:R-:W-:Y:S05]  /*2ea0*/  WARPSYNC.COLLECTIVE R15, `(.L_x_10487) ;  /* 0x000000000f087348 */ /* 0x000fea0003c00000 */
[----:B------:R0:W1:Y:S02]  /*2eb0*/  SHFL.BFLY P6, R14, R13, R12, R11 ;  /* 0x0c00000c0d0e7389 */ /* 0x00006400000c000b */
[----:B01----:R-:W-:Y:S05]  /*2ec0*/  ENDCOLLECTIVE ;  /* 0x000000000000791b */ /* 0x003fea0003800000 */
.L_x_10487:
[----:B------:R-:W-:Y:S02]  /*2ed0*/  HFMA2 R12, -RZ, RZ, 0, 4.76837158203125e-07 ;  /* 0x00000008ff0c7431 */ /* 0x000fe400000001ff */
[----:B------:R-:W-:-:S04]  /*2ee0*/  FADD R37, R13, R14 ;  /* 0x0000000e0d257221 */ /* 0x000fc80000000000 */
[----:B------:R-:W-:-:S07]  /*2ef0*/  IMAD.MOV.U32 R13, RZ, RZ, R37 ;  /* 0x000000ffff0d7224 */ /* 0x000fce00078e0025 */
[----:B------:R-:W-:Y:S05]  /*2f00*/  WARPSYNC.COLLECTIVE R15, `(.L_x_10488) ;  /* 0x000000000f087348 */ /* 0x000fea0003c00000 */
[----:B------:R0:W1:Y:S02]  /*2f10*/  SHFL.BFLY P6, R14, R13, R12, R11 ;  /* 0x0c00000c0d0e7389 */ /* 0x00006400000c000b */
[----:B01----:R-:W-:Y:S05]  /*2f20*/  ENDCOLLECTIVE ;  /* 0x000000000000791b */ /* 0x003fea0003800000 */
.L_x_10488:
[----:B------:R-:W-:Y:S02]  /*2f30*/  HFMA2 R12, -RZ, RZ, 0, 2.384185791015625e-07 ;  /* 0x00000004ff0c7431 */ /* 0x000fe400000001ff */
[----:B------:R-:W-:-:S05]  /*2f40*/  FADD R38, R37, R14 ;  /* 0x0000000e25267221 */ /* 0x000fca0000000000 */
[----:B------:R-:W-:-:S07]  /*2f50*/  MOV R13, R38 ;  /* 0x00000026000d7202 */ /* 0x000fce0000000f00 */
[----:B------:R-:W-:Y:S05]  /*2f60*/  WARPSYNC.COLLECTIVE R15, `(.L_x_10489) ;  /* 0x000000000f087348 */ /* 0x000fea0003c00000 */
[----:B------:R0:W1:Y:S02]  /*2f70*/  SHFL.BFLY P6, R14, R13, R12, R11 ;  /* 0x0c00000c0d0e7389 */ /* 0x00006400000c000b */
[----:B01----:R-:W-:Y:S05]  /*2f80*/  ENDCOLLECTIVE ;  /* 0x000000000000791b */ /* 0x003fea0003800000 */
.L_x_10489:
[----:B------:R-:W-:Y:S02]  /*2f90*/  HFMA2 R12, -RZ, RZ, 0, 1.1920928955078125e-07 ;  /* 0x00000002ff0c7431 */ /* 0x000fe400000001ff */
[----:B------:R-:W-:-:S05]  /*2fa0*/  FADD R39, R38, R14 ;  /* 0x0000000e26277221 */ /* 0x000fca0000000000 */
[----:B------:R-:W-:-:S07]  /*2fb0*/  MOV R13, R39 ;  /* 0x00000027000d7202 */ /* 0x000fce0000000f00 */
[----:B------:R-:W-:Y:S05]  /*2fc0*/  WARPSYNC.COLLECTIVE R15, `(.L_x_10490) ;  /* 0x000000000f087348 */ /* 0x000fea0003c00000 */
[----:B------:R0:W1:Y:S02]  /*2fd0*/  SHFL.BFLY P6, R14, R13, R12, R11 ;  /* 0x0c00000c0d0e7389 */ /* 0x00006400000c000b */
[----:B01----:R-:W-:Y:S05]  /*2fe0*/  ENDCOLLECTIVE ;  /* 0x000000000000791b */ /* 0x003fea0003800000 */
.L_x_10490:
[----:B------:R-:W-:Y:S02]  /*2ff0*/  IMAD.MOV.U32 R12, RZ, RZ, 0x1 ;  /* 0x00000001ff0c7424 */ /* 0x000fe400078e00ff */
[----:B------:R-:W-:-:S05]  /*3000*/  FADD R40, R39, R14 ;  /* 0x0000000e27287221 */ /* 0x000fca0000000000 */
[----:B------:R-:W-:-:S07]  /*3010*/  MOV R13, R40 ;  /* 0x00000028000d7202 */ /* 0x000fce0000000f00 */
[----:B------:R-:W-:Y:S05]  /*3020*/  WARPSYNC.COLLECTIVE R15, `(.L_x_10491) ;  /* 0x000000000f087348 */ /* 0x000fea0003c00000 */
[----:B------:R0:W1:Y:S02]  /*3030*/  SHFL.BFLY P6, R14, R13, R12, R11 ;  /* 0x0c00000c0d0e7389 */ /* 0x00006400000c000b */
[----:B01----:R-:W-:Y:S05]  /*3040*/  ENDCOLLECTIVE ;  /* 0x000000000000791b */ /* 0x003fea0003800000 */
.L_x_10491:
[----:B------:R-:W-:Y:S05]  /*3050*/  BRA `(.L_x_10492) ;  /* 0xffffffe000a87947 */ /* 0x000fea000383ffff */
        .weak           $__internal_198_$__cuda_sm3x_div_rn_noftz_f32_slowpath
        .type           $__internal_198_$__cuda_sm3x_div_rn_noftz_f32_slowpath,@function
        .size           $__internal_198_$__cuda_sm3x_div_rn_noftz_f32_slowpath,(.L_x_15515 - $__internal_198_$__cuda_sm3x_div_rn_noftz_f32_slowpath)
$__internal_198_$__cuda_sm3x_div_rn_noftz_f32_slowpath:
        /* <DEDUP_REMOVED lines=36> */
.L_x_10494:
        /* <DEDUP_REMOVED lines=51> */
.L_x_10501:
[----:B------:R-:W-:-:S04]  /*35d0*/  LOP3.LUT R12, R12, 0x80000000, RZ, 0xc0, !PT ;  /* 0x800000000c0c7812 */ /* 0x000fc800078ec0ff */
[----:B------:R-:W-:Y:S01]  /*35e0*/  LOP3.LUT R12, R12, 0x7f800000, RZ, 0xfc, !PT ;  /* 0x7f8000000c0c7812 */ /* 0x000fe200078efcff */
[----:B------:R-:W-:Y:S06]  /*35f0*/  BRA `(.L_x_10502) ;  /* 0x0000000000047947 */ /* 0x000fec0003800000 */
.L_x_10500:
[----:B------:R-:W-:-:S07]  /*3600*/  LEA R12, R40, R12, 0x17 ;  /* 0x0000000c280c7211 */ /* 0x000fce00078eb8ff */
.L_x_10502:
[----:B------:R-:W-:Y:S05]  /*3610*/  BSYNC.RECONVERGENT B2 ;  /* 0x0000000000027941 */ /* 0x000fea0003800200 */
.L_x_10499:
[----:B------:R-:W-:Y:S05]  /*3620*/  BRA `(.L_x_10503) ;  /* 0x0000000000207947 */ /* 0x000fea0003800000 */
.L_x_10498:
[----:B------:R-:W-:-:S04]  /*3630*/  LOP3.LUT R12, R12, 0x80000000, R5, 0x48, !PT ;  /* 0x800000000c0c7812 */ /* 0x000fc800078e4805 */
[----:B------:R-:W-:Y:S01]  /*3640*/  LOP3.LUT R12, R12, 0x7f800000, RZ, 0xfc, !PT ;  /* 0x7f8000000c0c7812 */ /* 0x000fe200078efcff */
[----:B------:R-:W-:Y:S06]  /*3650*/  BRA `(.L_x_10503) ;  /* 0x0000000000147947 */ /* 0x000fec0003800000 */
.L_x_10497:
[----:B------:R-:W-:Y:S01]  /*3660*/  LOP3.LUT R12, R12, 0x80000000, R5, 0x48, !PT ;  /* 0x800000000c0c7812 */ /* 0x000fe200078e4805 */
[----:B------:R-:W-:Y:S06]  /*3670*/  BRA `(.L_x_10503) ;  /* 0x00000000000c7947 */ /* 0x000fec0003800000 */
.L_x_10496:
[----:B------:R-:W0:Y:S01]  /*3680*/  MUFU.RSQ R12, -QNAN ;  /* 0xffc00000000c7908 */ /* 0x000e220000001400 */
[----:B------:R-:W-:Y:S05]  /*3690*/  BRA `(.L_x_10503) ;  /* 0x0000000000047947 */ /* 0x000fea0003800000 */
.L_x_10495:
[----:B------:R-:W-:-:S07]  /*36a0*/  FADD.FTZ R12, R5, R12 ;  /* 0x0000000c050c7221 */ /* 0x000fce0000010000 */
.L_x_10503:
[----:B------:R-:W-:Y:S05]  /*36b0*/  BSYNC.RECONVERGENT B1 ;  /* 0x0000000000017941 */ /* 0x000fea0003800200 */
.L_x_10493:
[----:B------:R-:W-:Y:S01]  /*36c0*/  HFMA2 R13, -RZ, RZ, 0, 0 ;  /* 0x00000000ff0d7431 */ /* 0x000fe200000001ff */
[----:B0-----:R-:W-:Y:S02]  /*36d0*/  MOV R5, R12 ;  /* 0x0000000c00057202 */ /* 0x001fe40000000f00 */
[----:B------:R-:W-:-:S04]  /*36e0*/  MOV R12, R14 ;  /* 0x0000000e000c7202 */ /* 0x000fc80000000f00 */
[----:B------:R-:W-:Y:S05]  /*36f0*/  RET.REL.NODEC R12 `(_ZN7oneflow4cuda7softmax15SoftmaxWarpImplI10SimpleLoadIffE11SimpleStoreIffEfLi1ELi13ELi32ELi1ELb1ELNS1_9AlgorithmE0EEEvT_T0_ll) ;  /* 0xffffffc80c407950 */ /* 0x000fea0003c3ffff */
.L_x_10504:
        /* <DEDUP_REMOVED lines=16> */
.L_x_15515:


//--------------------- .text._ZN7oneflow4cuda7softmax15SoftmaxWarpImplI10SimpleLoadIffE11SimpleStoreIffEfLi1ELi13ELi32ELi1ELb0ELNS1_9AlgorithmE0EEEvT_T0_ll --------------------------
	.section	.text._ZN7oneflow4cuda7softmax15SoftmaxWarpImplI10SimpleLoadIffE11SimpleStoreIffEfLi1ELi13ELi32ELi1ELb0ELNS1_9AlgorithmE0EEEvT_T0_ll,"ax",@progbits
	.align	128
        .global         _ZN7oneflow4cuda7softmax15SoftmaxWarpImplI10SimpleLoadIffE11SimpleStoreIffEfLi1ELi13ELi32ELi1ELb0ELNS1_9AlgorithmE0EEEvT_T0_ll
        .type           _ZN7oneflow4cuda7softmax15SoftmaxWarpImplI10SimpleLoadIffE11SimpleStoreIffEfLi1ELi13ELi32ELi1ELb0ELNS1_9AlgorithmE0EEEvT_T0_ll,@function
        .size           _ZN7oneflow4cuda7softmax15SoftmaxWarpImplI10SimpleLoadIffE11SimpleStoreIffEfLi1ELi13ELi32ELi1ELb0ELNS1_9AlgorithmE0EEEvT_T0_ll,(.L_x_15516 - _ZN7oneflow4cuda7softmax15SoftmaxWarpImplI10SimpleLoadIffE11SimpleStoreIffEfLi1ELi13ELi32ELi1ELb0ELNS1_9AlgorithmE0EEEvT_T0_ll)
        .other          _ZN7oneflow4cuda7softmax15SoftmaxWarpImplI10SimpleLoadIffE11SimpleStoreIffEfLi1ELi13ELi32ELi1ELb0ELNS1_9AlgorithmE0EEEvT_T0_ll,@"STO_CUDA_ENTRY STV_DEFAULT"
_ZN7oneflow4cuda7softmax15SoftmaxWarpImplI10SimpleLoadIffE11SimpleStoreIffEfLi1ELi13ELi32ELi1ELb0ELNS1_9AlgorithmE0EEEvT_T0_ll:
.text._ZN7oneflow4cuda7softmax15SoftmaxWarpImplI10SimpleLoadIffE11SimpleStoreIffEfLi1ELi13ELi32ELi1ELb0ELNS1_9AlgorithmE0EEEvT_T0_ll:
        /* <DEDUP_REMOVED lines=24> */
.L_x_10505:
        /* <DEDUP_REMOVED lines=13> */
.L_x_10533:
        /* <DEDUP_REMOVED lines=196> */
.L_x_10545:
        /* <DEDUP_REMOVED lines=12> */
[----:B01----:R-:W-:Y:S05]  /*0f50*/  CALL.REL.NOINC `($__internal_199_$__cuda_sm3x_div_rn_noftz_f32_slowpath) ;  /* 0x0000001800b87944 */ /* 0x003fea0003c00000 */
[----:B------:R-:W-:-:S07]  /*0f60*/  MOV R11, R7 ;  /* 0x00000007000b7202 */ /* 0x000fce0000000f00 */
.L_x_10508:
[----:B------:R-:W-:Y:S05]  /*0f70*/  BSYNC.RECONVERGENT B2 ;  /* 0x0000000000027941 */ /* 0x000fea0003800200 */
.L_x_10507:
        /* <DEDUP_REMOVED lines=12> */
[----:B01----:R-:W-:Y:S05]  /*1040*/  CALL.REL.NOINC `($__internal_199_$__cuda_sm3x_div_rn_noftz_f32_slowpath) ;  /* 0x00000018007c7944 */ /* 0x003fea0003c00000 */
[----:B------:R-:W-:-:S07]  /*1050*/  MOV R14, R7 ;  /* 0x00000007000e7202 */ /* 0x000fce0000000f00 */
.L_x_10510:
[----:B------:R-:W-:Y:S05]  /*1060*/  BSYNC.RECONVERGENT B2 ;  /* 0x0000000000027941 */ /* 0x000fea0003800200 */
.L_x_10509:
        /* <DEDUP_REMOVED lines=14> */
.L_x_10512:
[----:B------:R-:W-:Y:S05]  /*1150*/  BSYNC.RECONVERGENT B2 ;  /* 0x0000000000027941 */ /* 0x000fea0003800200 */
.L_x_10511:
        /* <DEDUP_REMOVED lines=14> */
.L_x_10514:
[----:B------:R-:W-:Y:S05]  /*1240*/  BSYNC.RECONVERGENT B2 ;  /* 0x0000000000027941 */ /* 0x000fea0003800200 */
.L_x_10513:
        /* <DEDUP_REMOVED lines=14> */
.L_x_10516:
[----:B------:R-:W-:Y:S05]  /*1330*/  BSYNC.RECONVERGENT B2 ;  /* 0x0000000000027941 */ /* 0x000fea0003800200 */
.L_x_10515:
        /* <DEDUP_REMOVED lines=14> */
.L_x_10518:
[----:B------:R-:W-:Y:S05]  /*1420*/  BSYNC.RECONVERGENT B2 ;  /* 0x0000000000027941 */ /* 0x000fea0003800200 */
.L_x_10517:
        /* <DEDUP_REMOVED lines=14> */
.L_x_10520:
[----:B------:R-:W-:Y:S05]  /*1510*/  BSYNC.RECONVERGENT B2 ;  /* 0x0000000000027941 */ /* 0x000fea0003800200 */
.L_x_10519:
        /* <DEDUP_REMOVED lines=14> */
.L_x_10522:
[----:B------:R-:W-:Y:S05]  /*1600*/  BSYNC.RECONVERGENT B2 ;  /* 0x0000000000027941 */ /* 0x000fea0003800200 */
.L_x_10521:
        /* <DEDUP_REMOVED lines=14> */
.L_x_10524:
[----:B------:R-:W-:Y:S05]  /*16f0*/  BSYNC.RECONVERGENT B2 ;  /* 0x0000000000027941 */ /* 0x000fea0003800200 */
.L_x_10523:
        /* <DEDUP_REMOVED lines=14> */
.L_x_10526:
[----:B------:R-:W-:Y:S05]  /*17e0*/  BSYNC.RECONVERGENT B2 ;  /* 0x0000000000027941 */ /* 0x000fea0003800200 */
.L_x_10525:
        /* <DEDUP_REMOVED lines=14> */
.L_x_10528:
[----:B------:R-:W-:Y:S05]  /*18d0*/  BSYNC.RECONVERGENT B2 ;  /* 0x0000000000027941 */ /* 0x000fea0003800200 */
.L_x_10527:
        /* <DEDUP_REMOVED lines=14> */
.L_x_10530:
[----:B------:R-:W-:Y:S05]  /*19c0*/  BSYNC.RECONVERGENT B2 ;  /* 0x0000000000027941 */ /* 0x000fea0003800200 */
.L_x_10529:
        /* <DEDUP_REMOVED lines=13> */
.L_x_10532:
[----:B------:R-:W-:Y:S05]  /*1aa0*/  BSYNC.RECONVERGENT B2 ;  /* 0x0000000000027941 */ /* 0x000fea0003800200 */
.L_x_10531:
        /* <DEDUP_REMOVED lines=27> */
[C---:B------:R-:W-:Y:S02]  /*1c60*/  R2UR UR17, R21.reuse ;  /* 0x00000000151172ca */ /* 0x040fe400000e0000 */
        /* <DEDUP_REMOVED lines=24> */
.L_x_10506:
[----:B------:R-:W-:Y:S01]  /*1df0*/  HFMA2 R11, -RZ, RZ, 0, 1.847743988037109375e-06 ;  /* 0x0000001fff0b7431 */ /* 0x000fe200000001ff */
[----:B------:R-:W-:Y:S01]  /*1e00*/  BSSY B0, `(.L_x_10534) ;  /* 0x0000006000007945 */ /* 0x000fe20003800000 */
[----:B------:R-:W-:Y:S02]  /*1e10*/  MOV R12, 0x10 ;  /* 0x00000010000c7802 */ /* 0x000fe40000000f00 */
[----:B------:R-:W-:-:S07]  /*1e20*/  MOV R15, 0xffffffff ;  /* 0xffffffff000f7802 */ /* 0x000fce0000000f00 */
[----:B0-----:R-:W-:Y:S05]  /*1e30*/  WARPSYNC.COLLECTIVE R15, `(.L_x_10535) ;  /* 0x000000000f087348 */ /* 0x001fea0003c00000 */
[----:B------:R1:W2:Y:S02]  /*1e40*/  SHFL.BFLY P6, R14, R13, R12, R11 ;  /* 0x0c00000c0d0e7389 */ /* 0x0002a400000c000b */
[----:B012---:R-:W-:Y:S05]  /*1e50*/  ENDCOLLECTIVE ;  /* 0x000000000000791b */ /* 0x007fea0003800000 */
.L_x_10535:
[----:B------:R-:W-:Y:S05]  /*1e60*/  BSYNC B0 ;  /* 0x0000000000007941 */ /* 0x000fea0003800000 */
.L_x_10534:
[----:B------:R-:W-:Y:S01]  /*1e70*/  HFMA2 R12, -RZ, RZ, 0, 4.76837158203125e-07 ;  /* 0x00000008ff0c7431 */ /* 0x000fe200000001ff */
[----:B------:R-:W-:Y:S02]  /*1e80*/  FMNMX R13, R13, R14, !PT ;  /* 0x0000000e0d0d7209 */ /* 0x000fe40007800000 */
[----:B------:R-:W-:Y:S02]  /*1e90*/  MOV R11, 0x1f ;  /* 0x0000001f000b7802 */ /* 0x000fe40000000f00 */
[----:B------:R-:W-:-:S07]  /*1ea0*/  MOV R15, 0xffffffff ;  /* 0xffffffff000f7802 */ /* 0x000fce0000000f00 */
[----:B------:R-:W-:Y:S05]  /*1eb0*/  WARPSYNC.COLLECTIVE R15, `(.L_x_10536) ;  /* 0x000000000f087348 */ /* 0x000fea0003c00000 */
[----:B------:R0:W1:Y:S02]  /*1ec0*/  SHFL.BFLY P6, R14, R13, R12, R11 ;  /* 0x0c00000c0d0e7389 */ /* 0x00006400000c000b */
[----:B01----:R-:W-:Y:S05]  /*1ed0*/  ENDCOLLECTIVE ;  /* 0x000000000000791b */ /* 0x003fea0003800000 */
.L_x_10536:
[----:B------:R-:W-:Y:S01]  /*1ee0*/  HFMA2 R12, -RZ, RZ, 0, 2.384185791015625e-07 ;  /* 0x00000004ff0c7431 */ /* 0x000fe200000001ff */
[----:B------:R-:W-:-:S04]  /*1ef0*/  FMNMX R0, R13, R14, !PT ;  /* 0x0000000e0d007209 */ /* 0x000fc80007800000 */
[----:B------:R-:W-:-:S07]  /*1f00*/  MOV R13, R0 ;  /* 0x00000000000d7202 */ /* 0x000fce0000000f00 */
[----:B------:R-:W-:Y:S05]  /*1f10*/  WARPSYNC.COLLECTIVE R15, `(.L_x_10537) ;  /* 0x000000000f087348 */ /* 0x000fea0003c00000 */
[----:B------:R0:W1:Y:S02]  /*1f20*/  SHFL.BFLY P6, R14, R13, R12, R11 ;  /* 0x0c00000c0d0e7389 */ /* 0x00006400000c000b */
[----:B01----:R-:W-:Y:S05]  /*1f30*/  ENDCOLLECTIVE ;  /* 0x000000000000791b */ /* 0x003fea0003800000 */
.L_x_10537:
[----:B------:R-:W-:Y:S01]  /*1f40*/  HFMA2 R12, -RZ, RZ, 0, 1.1920928955078125e-07 ;  /* 0x00000002ff0c7431 */ /* 0x000fe200000001ff */
[----:B------:R-:W-:-:S04]  /*1f50*/  FMNMX R2, R0, R14, !PT ;  /* 0x0000000e00027209 */ /* 0x000fc80007800000 */
[----:B------:R-:W-:-:S07]  /*1f60*/  MOV R13, R2 ;  /* 0x00000002000d7202 */ /* 0x000fce0000000f00 */
[----:B------:R-:W-:Y:S05]  /*1f70*/  WARPSYNC.COLLECTIVE R15, `(.L_x_10538) ;  /* 0x000000000f087348 */ /* 0x000fea0003c00000 */
[----:B------:R0:W1:Y:S02]  /*1f80*/  SHFL.BFLY P6, R14, R13, R12, R11 ;  /* 0x0c00000c0d0e7389 */ /* 0x00006400000c000b */
[----:B01----:R-:W-:Y:S05]  /*1f90*/  ENDCOLLECTIVE ;  /* 0x000000000000791b */ /* 0x003fea0003800000 */
.L_x_10538:
[----:B------:R-:W-:Y:S01]  /*1fa0*/  HFMA2 R12, -RZ, RZ, 0, 5.9604644775390625e-08 ;  /* 0x00000001ff0c7431 */ /* 0x000fe200000001ff */
[----:B------:R-:W-:-:S04]  /*1fb0*/  FMNMX R3, R2, R14, !PT ;  /* 0x0000000e02037209 */ /* 0x000fc80007800000 */
[----:B------:R-:W-:-:S07]  /*1fc0*/  MOV R13, R3 ;  /* 0x00000003000d7202 */ /* 0x000fce0000000f00 */
[----:B------:R-:W-:Y:S05]  /*1fd0*/  WARPSYNC.COLLECTIVE R15, `(.L_x_10539) ;  /* 0x000000000f087348 */ /* 0x000fea0003c00000 */
[----:B------:R0:W1:Y:S02]  /*1fe0*/  SHFL.BFLY P6, R14, R13, R12, R11 ;  /* 0x0c00000c0d0e7389 */ /* 0x00006400000c000b */
[----:B01----:R-:W-:Y:S05]  /*1ff0*/  ENDCOLLECTIVE ;  /* 0x000000000000791b */ /* 0x003fea0003800000 */
.L_x_10539:
        /* <DEDUP_REMOVED lines=139> */
.L_x_10540:
[----:B------:R-:W-:Y:S02]  /*28b0*/  HFMA2 R12, -RZ, RZ, 0, 4.76837158203125e-07 ;  /* 0x00000008ff0c7431 */ /* 0x000fe400000001ff */
[----:B------:R-:W-:-:S05]  /*28c0*/  FADD R19, R13, R14 ;  /* 0x0000000e0d137221 */ /* 0x000fca0000000000 */
[----:B------:R-:W-:-:S07]  /*28d0*/  MOV R13, R19 ;  /* 0x00000013000d7202 */ /* 0x000fce0000000f00 */
[----:B------:R-:W-:Y:S05]  /*28e0*/  WARPSYNC.COLLECTIVE R15, `(.L_x_10541) ;  /* 0x000000000f087348 */ /* 0x000fea0003c00000 */
[----:B------:R0:W1:Y:S02]  /*28f0*/  SHFL.BFLY P6, R14, R13, R12, R11 ;  /* 0x0c00000c0d0e7389 */ /* 0x00006400000c000b */
[----:B01----:R-:W-:Y:S05]  /*2900*/  ENDCOLLECTIVE ;  /* 0x000000000000791b */ /* 0x003fea0003800000 */
.L_x_10541:
[----:B------:R-:W-:Y:S02]  /*2910*/  HFMA2 R12, -RZ, RZ, 0, 2.384185791015625e-07 ;  /* 0x00000004ff0c7431 */ /* 0x000fe400000001ff */
[----:B------:R-:W-:-:S05]  /*2920*/  FADD R22, R19, R14 ;  /* 0x0000000e13167221 */ /* 0x000fca0000000000 */
[----:B------:R-:W-:-:S07]  /*2930*/  MOV R13, R22 ;  /* 0x00000016000d7202 */ /* 0x000fce0000000f00 */
[----:B------:R-:W-:Y:S05]  /*2940*/  WARPSYNC.COLLECTIVE R15, `(.L_x_10542) ;  /* 0x000000000f087348 */ /* 0x000fea0003c00000 */
[----:B------:R0:W1:Y:S02]  /*2950*/  SHFL.BFLY P6, R14, R13, R12, R11 ;  /* 0x0c00000c0d0e7389 */ /* 0x00006400000c000b */
[----:B01----:R-:W-:Y:S05]  /*2960*/  ENDCOLLECTIVE ;  /* 0x000000000000791b */ /* 0x003fea0003800000 */
.L_x_10542:
[----:B------:R-:W-:Y:S02]  /*2970*/  HFMA2 R12, -RZ, RZ, 0, 1.1920928955078125e-07 ;  /* 0x00000002ff0c7431 */ /* 0x000fe400000001ff */
[----:B------:R-:W-:-:S05]  /*2980*/  FADD R27, R22, R14 ;  /* 0x0000000e161b7221 */ /* 0x000fca0000000000 */
[----:B------:R-:W-:-:S07]  /*2990*/  MOV R13, R27 ;  /* 0x0000001b000d7202 */ /* 0x000fce0000000f00 */
[----:B------:R-:W-:Y:S05]  /*29a0*/  WARPSYNC.COLLECTIVE R15, `(.L_x_10543) ;  /* 0x000000000f087348 */ /* 0x000fea0003c00000 */
[----:B------:R0:W1:Y:S02]  /*29b0*/  SHFL.BFLY P6, R14, R13, R12, R11 ;  /* 0x0c00000c0d0e7389 */ /* 0x00006400000c000b */
[----:B01----:R-:W-:Y:S05]  /*29c0*/  ENDCOLLECTIVE ;  /* 0x000000000000791b */ /* 0x003fea0003800000 */
.L_x_10543:
[----:B------:R-:W-:Y:S02]  /*29d0*/  HFMA2 R12, -RZ, RZ, 0, 5.9604644775390625e-08 ;  /* 0x00000001ff0c7431 */ /* 0x000fe400000001ff */
[----:B------:R-:W-:-:S05]  /*29e0*/  FADD R28, R27, R14 ;  /* 0x0000000e1b1c7221 */ /* 0x000fca0000000000 */
[----:B------:R-:W-:-:S07]  /*29f0*/  MOV R13, R28 ;  /* 0x0000001c000d7202 */ /* 0x000fce0000000f00 */
[----:B------:R-:W-:Y:S05]  /*2a00*/  WARPSYNC.COLLECTIVE R15, `(.L_x_10544) ;  /* 0x000000000f087348 */ /* 0x000fea0003c00000 */
[----:B------:R0:W1:Y:S02]  /*2a10*/  SHFL.BFLY P6, R14, R13, R12, R11 ;  /* 0x0c00000c0d0e7389 */ /* 0x00006400000c000b */
[----:B01----:R-:W-:Y:S05]  /*2a20*/  ENDCOLLECTIVE ;  /* 0x000000000000791b */ /* 0x003fea0003800000 */
.L_x_10544:
[----:B------:R-:W-:Y:S05]  /*2a30*/  BRA `(.L_x_10545) ;  /* 0xffffffe400147947 */ /* 0x000fea000383ffff */
        .weak           $__internal_199_$__cuda_sm3x_div_rn_noftz_f32_slowpath
        .type           $__internal_199_$__cuda_sm3x_div_rn_noftz_f32_slowpath,@function
        .size           $__internal_199_$__cuda_sm3x_div_rn_noftz_f32_slowpath,(.L_x_15516 - $__internal_199_$__cuda_sm3x_div_rn_noftz_f32_slowpath)
$__internal_199_$__cuda_sm3x_div_rn_noftz_f32_slowpath:
        /* <DEDUP_REMOVED lines=34> */
.L_x_10547:
        /* <DEDUP_REMOVED lines=51> */
.L_x_10554:
[----:B------:R-:W-:-:S04]  /*2f90*/  LOP3.LUT R7, R7, 0x80000000, RZ, 0xc0, !PT ;  /* 0x8000000007077812 */ /* 0x000fc800078ec0ff */
[----:B------:R-:W-:Y:S01]  /*2fa0*/  LOP3.LUT R7, R7, 0x7f800000, RZ, 0xfc, !PT ;  /* 0x7f80000007077812 */ /* 0x000fe200078efcff */
[----:B------:R-:W-:Y:S06]  /*2fb0*/  BRA `(.L_x_10555) ;  /* 0x0000000000047947 */ /* 0x000fec0003800000 */
.L_x_10553:
[----:B------:R-:W-:-:S07]  /*2fc0*/  LEA R7, R32, R7, 0x17 ;  /* 0x0000000720077211 */ /* 0x000fce00078eb8ff */
.L_x_10555:
[----:B------:R-:W-:Y:S05]  /*2fd0*/  BSYNC.RECONVERGENT B1 ;  /* 0x0000000000017941 */ /* 0x000fea0003800200 */
.L_x_10552:
[----:B------:R-:W-:Y:S05]  /*2fe0*/  BRA `(.L_x_10556) ;  /* 0x0000000000207947 */ /* 0x000fea0003800000 */
.L_x_10551:
[----:B------:R-:W-:-:S04]  /*2ff0*/  LOP3.LUT R7, R12, 0x80000000, R7, 0x48, !PT ;  /* 0x800000000c077812 */ /* 0x000fc800078e4807 */
[----:B------:R-:W-:Y:S01]  /*3000*/  LOP3.LUT R7, R7, 0x7f800000, RZ, 0xfc, !PT ;  /* 0x7f80000007077812 */ /* 0x000fe200078efcff */
[----:B------:R-:W-:Y:S06]  /*3010*/  BRA `(.L_x_10556) ;  /* 0x0000000000147947 */ /* 0x000fec0003800000 */
.L_x_10550:
[----:B------:R-:W-:Y:S01]  /*3020*/  LOP3.LUT R7, R12, 0x80000000, R7, 0x48, !PT ;  /* 0x800000000c077812 */ /* 0x000fe200078e4807 */
[----:B------:R-:W-:Y:S06]  /*3030*/  BRA `(.L_x_10556) ;  /* 0x00000000000c7947 */ /* 0x000fec0003800000 */
.L_x_10549:
[----:B------:R-:W0:Y:S01]  /*3040*/  MUFU.RSQ R7, -QNAN ;  /* 0xffc0000000077908 */ /* 0x000e220000001400 */
[----:B------:R-:W-:Y:S05]  /*3050*/  BRA `(.L_x_10556) ;  /* 0x0000000000047947 */ /* 0x000fea0003800000 */
.L_x_10548:
[----:B------:R-:W-:-:S07]  /*3060*/  FADD.FTZ R7, R7, R12 ;  /* 0x0000000c07077221 */ /* 0x000fce0000010000 */
.L_x_10556:
[----:B------:R-:W-:Y:S05]  /*3070*/  BSYNC.RECONVERGENT B0 ;  /* 0x0000000000007941 */ /* 0x000fea0003800200 */
.L_x_10546:
[----:B------:R-:W-:Y:S01]  /*3080*/  HFMA2 R13, -RZ, RZ, 0, 0 ;  /* 0x00000000ff0d7431 */ /* 0x000fe200000001ff */
[----:B------:R-:W-:-:S04]  /*3090*/  MOV R12, R22 ;  /* 0x00000016000c7202 */ /* 0x000fc80000000f00 */
[----:B0-----:R-:W-:Y:S05]  /*30a0*/  RET.REL.NODEC R12 `(_ZN7oneflow4cuda7softmax15SoftmaxWarpImplI10SimpleLoadIffE11SimpleStoreIffEfLi1ELi13ELi32ELi1ELb0ELNS1_9AlgorithmE0EEEvT_T0_ll) ;  /* 0xffffffcc0cd47950 */ /* 0x001fea0003c3ffff */
.L_x_10557:
        /* <DEDUP_REMOVED lines=13> */
.L_x_15516:


//--------------------- .text._ZN7oneflow4cuda7softmax15SoftmaxWarpImplI10SimpleLoadIffE11SimpleStoreIffEfLi1ELi12ELi32ELi1ELb1ELNS1_9AlgorithmE0EEEvT_T0_ll --------------------------
	.section	.text._ZN7oneflow4cuda7softmax15SoftmaxWarpImplI10SimpleLoadIffE11SimpleStoreIffEfLi1ELi12ELi32ELi1ELb1ELNS1_9AlgorithmE0EEEvT_T0_ll,"ax",@progbits
	.align	128
        .global         _ZN7oneflow4cuda7softmax15SoftmaxWarpImplI10SimpleLoadIffE11SimpleStoreIffEfLi1ELi12ELi32ELi1ELb1ELNS1_9AlgorithmE0EEEvT_T0_ll
        .type           _ZN7oneflow4cuda7softmax15SoftmaxWarpImplI10SimpleLoadIffE11SimpleStoreIffEfLi1ELi12ELi32ELi1ELb1ELNS1_9AlgorithmE0EEEvT_T0_ll,@function
        .size           _ZN7oneflow4cuda7softmax15SoftmaxWarpImplI10SimpleLoadIffE11SimpleStoreIffEfLi1ELi12ELi32ELi1ELb1ELNS1_9AlgorithmE0EEEvT_T0_ll,(.L_x_15517 - _ZN7oneflow4cuda7softmax15SoftmaxWarpImplI10SimpleLoadIffE11SimpleStoreIffEfLi1ELi12ELi32ELi1ELb1ELNS1_9AlgorithmE0EEEvT_T0_ll)
        .other          _ZN7oneflow4cuda7softmax15SoftmaxWarpImplI10SimpleLoadIffE11SimpleStoreIffEfLi1ELi12ELi32ELi1ELb1ELNS1_9AlgorithmE0EEEvT_T0_ll,@"STO_CUDA_ENTRY STV_DEFAULT"
_ZN7oneflow4cuda7softmax15SoftmaxWarpImplI10SimpleLoadIffE11SimpleStoreIffEfLi1ELi12ELi32ELi1ELb1ELNS1_9AlgorithmE0EEEvT_T0_ll:
.text._ZN7oneflow4cuda7softmax15SoftmaxWarpImplI10SimpleLoadIffE11SimpleStoreIffEfLi1ELi12ELi32ELi1ELb1ELNS1_9AlgorithmE0EEEvT_T0_ll:
        /* <DEDUP_REMOVED lines=25> */
.L_x_10558:
        /* <DEDUP_REMOVED lines=25> */
.L_x_10585:
[----:B------:R-:W-:Y:S01]  /*0320*/  ISETP.GE.U32.AND P0, PT, R24, UR44, PT ;  /* 0x0000002c18007c0c */ /* 0x000fe2000bf06070 */
[----:B------:R-:W-:Y:S01]  /*0330*/  HFMA2 R3, -RZ, RZ, 0, 0 ;  /* 0x00000000ff037431 */ /* 0x000fe200000001ff */
[----:B------:R-:W-:Y:S01]  /*0340*/  ISETP.GE.U32.AND P4, PT, R35, UR44, PT ;  /* 0x0000002c23007c0c */ /* 0x000fe2000bf86070 */
[----:B------:R-:W-:Y:S01]  /*0350*/  IMAD.MOV.U32 R2, RZ, RZ, R24 ;  /* 0x000000ffff027224 */ /* 0x000fe200078e0018 */
[----:B------:R-:W-:Y:S01]  /*0360*/  ISETP.GE.AND.EX P0, PT, RZ, UR45, PT, P0 ;  /* 0x0000002dff007c0c */ /* 0x000fe2000bf06300 */
[----:B-1----:R-:W-:Y:S01]  /*0370*/  IMAD R7, R18, UR42, RZ ;  /* 0x0000002a12077c24 */ /* 0x002fe2000f8e02ff */
[----:B------:R-:W-:Y:S02]  /*0380*/  ISETP.GE.U32.AND P5, PT, R34, UR44, PT ;  /* 0x0000002c22007c0c */ /* 0x000fe4000bfa6070 */
[----:B------:R-:W-:Y:S02]  /*0390*/  ISETP.GE.AND.EX P4, PT, RZ, UR45, PT, P4 ;  /* 0x0000002dff007c0c */ /* 0x000fe4000bf86340 */
[----:B------:R-:W-:Y:S01]  /*03a0*/  ISETP.GE.U32.AND P6, PT, R33, UR44, PT ;  /* 0x0000002c21007c0c */ /* 0x000fe2000bfc6070 */
[----:B------:R-:W-:Y:S01]  /*03b0*/  IMAD.WIDE.U32 R4, R22, UR42, R2 ;  /* 0x0000002a16047c25 */ /* 0x000fe2000f8e0002 */
[----:B------:R-:W-:-:S02]  /*03c0*/  ISETP.GE.AND.EX P5, PT, RZ, UR45, PT, P5 ;  /* 0x0000002dff007c0c */ /* 0x000fc4000bfa6350 */
[----:B------:R-:W-:Y:S01]  /*03d0*/  ISETP.GE.U32.AND P3, PT, R32, UR44, PT ;  /* 0x0000002c20007c0c */ /* 0x000fe2000bf66070 */
[----:B------:R-:W-:Y:S01]  /*03e0*/  IMAD R3, R22, UR43, R7 ;  /* 0x0000002b16037c24 */ /* 0x000fe2000f8e0207 */
[----:B------:R-:W-:Y:S02]  /*03f0*/  ISETP.GE.AND.EX P6, PT, RZ, UR45, PT, P6 ;  /* 0x0000002dff007c0c */ /* 0x000fe4000bfc6360 */
        /* <DEDUP_REMOVED lines=8> */
[----:B------:R-:W-:Y:S02]  /*0480*/  MOV R37, 0xff800000 ;  /* 0xff80000000257802 */ /* 0x000fe40000000f00 */
[----:B------:R-:W-:-:S02]  /*0490*/  ISETP.GE.AND.EX P2, PT, RZ, UR45, PT, P2 ;  /* 0x0000002dff007c0c */ /* 0x000fc4000bf46320 */
        /* <DEDUP_REMOVED lines=9> */
[C---:B------:R-:W-:Y:S02]  /*0530*/  @!P3 R2UR UR4, R20.reuse ;  /* 0x000000001404b2ca */ /* 0x040fe400000e0000 */
[C---:B------:R-:W-:Y:S02]  /*0540*/  @!P3 R2UR UR5, R21.reuse ;  /* 0x000000001505b2ca */ /* 0x040fe400000e0000 */
[----:B------:R-:W-:Y:S01]  /*0550*/  MOV R10, 0xff800000 ;  /* 0xff800000000a7802 */ /* 0x000fe20000000f00 */
[----:B------:R-:W4:Y:S01]  /*0560*/  @!P5 LDG.E R39, desc[UR8][R2.64+0x100] ;  /* 0x000100080227d981 */ /* 0x000f22000c1e1900 */
[----:B------:R-:W-:Y:S02]  /*0570*/  @!P2 R2UR UR6, R20 ;  /* 0x000000001406a2ca */ /* 0x000fe400000e0000 */
[----:B------:R-:W-:Y:S01]  /*0580*/  @!P2 R2UR UR7, R21 ;  /* 0x000000001507a2ca */ /* 0x000fe200000e0000 */
[----:B0-----:R-:W-:Y:S01]  /*0590*/  IMAD.MOV.U32 R38, RZ, RZ, -0x800000 ;  /* 0xff800000ff267424 */ /* 0x001fe200078e00ff */
[----:B------:R-:W5:Y:S01]  /*05a0*/  @!P6 LDG.E R10, desc[UR10][R2.64+0x180] ;  /* 0x0001800a020ae981 */ /* 0x000f62000c1e1900 */
[----:B------:R-:W-:-:S04]  /*05b0*/  MOV R9, 0xff800000 ;  /* 0xff80000000097802 */ /* 0x000fc80000000f00 */
[----:B------:R-:W5:Y:S06]  /*05c0*/  @!P3 LDG.E R38, desc[UR4][R2.64+0x200] ;  /* 0x000200040226b981 */ /* 0x000f6c000c1e1900 */
        /* <DEDUP_REMOVED lines=11> */
[----:B------:R-:W-:Y:S01]  /*0680*/  IMAD.MOV.U32 R4, RZ, RZ, -0x800000 ;  /* 0xff800000ff047424 */ /* 0x000fe200078e00ff */
        /* <DEDUP_REMOVED lines=61> */
[C---:B------:R-:W-:Y:S01]  /*0a60*/  FADD R14, -R11.reuse, R16 ;  /* 0x000000100b0e7221 */ /* 0x040fe20000000100 */
[C---:B------:R-:W-:Y:S01]  /*0a70*/  FADD R16, -R11.reuse, R8 ;  /* 0x000000080b107221 */ /* 0x040fe20000000100 */
[C---:B------:R-:W-:Y:S01]  /*0a80*/  FADD R8, -R11.reuse, R6 ;  /* 0x000000060b087221 */ /* 0x040fe20000000100 */
[----:B------:R-:W-:Y:S01]  /*0a90*/  FADD R3, R0, -12583039 ;  /* 0xcb40007f00037421 */ /* 0x000fe20000000000 */
[----:B------:R-:W-:Y:S01]  /*0aa0*/  FFMA.RM R2, R2, R5, 12582913 ;  /* 0x4b40000102027423 */ /* 0x000fe20000004005 */
[C---:B------:R-:W-:Y:S01]  /*0ab0*/  FADD R42, -R11.reuse, R38 ;  /* 0x000000260b2a7221 */ /* 0x040fe20000000100 */
[----:B------:R-:W-:Y:S01]  /*0ac0*/  FFMA.SAT R6, R44, R7, 0.5 ;  /* 0x3f0000002c067423 */ /* 0x000fe20000002007 */
[----:B------:R-:W-:Y:S01]  /*0ad0*/  FFMA R19, R48, 1.4426950216293334961, -R3 ;  /* 0x3fb8aa3b30137823 */ /* 0x000fe20000000803 */
[-C--:B------:R-:W-:Y:S01]  /*0ae0*/  FFMA.RM R3, R4, R5.reuse, 12582913 ;  /* 0x4b40000104037423 */ /* 0x080fe20000004005 */
[----:B------:R-:W-:Y:S01]  /*0af0*/  FADD R38, -R11, R9 ;  /* 0x000000090b267221 */ /* 0x000fe20000000100 */
[----:B------:R-:W-:Y:S01]  /*0b00*/  FADD R9, R2, -12583039 ;  /* 0xcb40007f02097421 */ /* 0x000fe20000000000 */
[----:B------:R-:W-:Y:S01]  /*0b10*/  FFMA.RM R6, R6, R5, 12582913 ;  /* 0x4b40000106067423 */ /* 0x000fe20000004005 */
[----:B------:R-:W-:Y:S01]  /*0b20*/  FADD R13, R3, -12583039 ;  /* 0xcb40007f030d7421 */ /* 0x000fe20000000000 */
[----:B------:R-:W-:Y:S01]  /*0b30*/  FFMA.SAT R4, R42, R7, 0.5 ;  /* 0x3f0000002a047423 */ /* 0x000fe20000002007 */
[C---:B------:R-:W-:Y:S01]  /*0b40*/  FADD R40, -R11.reuse, R17 ;  /* 0x000000110b287221 */ /* 0x040fe20000000100 */
[----:B------:R-:W-:Y:S01]  /*0b50*/  FADD R36, -R11, R36 ;  /* 0x000000240b247221 */ /* 0x000fe20000000100 */
[----:B------:R-:W-:Y:S01]  /*0b60*/  FFMA R9, R46, 1.4426950216293334961, -R9 ;  /* 0x3fb8aa3b2e097823 */ /* 0x000fe20000000809 */
[----:B------:R-:W-:Y:S01]  /*0b70*/  FADD R11, R6, -12583039 ;  /* 0xcb40007f060b7421 */ /* 0x000fe20000000000 */
[----:B------:R-:W-:Y:S01]  /*0b80*/  FFMA R13, R10, 1.4426950216293334961, -R13 ;  /* 0x3fb8aa3b0a0d7823 */ /* 0x000fe2000000080d */
[----:B------:R-:W-:Y:S01]  /*0b90*/  FFMA.RM R4, R4, R5, 12582913 ;  /* 0x4b40000104047423 */ /* 0x000fe20000004005 */
[----:B------:R-:W-:Y:S01]  /*0ba0*/  FFMA R17, R46, 1.925963033500011079e-08, R9 ;  /* 0x32a570602e117823 */ /* 0x000fe20000000009 */
[----:B------:R-:W-:Y:S01]  /*0bb0*/  FFMA R11, R44, 1.4426950216293334961, -R11 ;  /* 0x3fb8aa3b2c0b7823 */ /* 0x000fe2000000080b */
[----:B------:R-:W-:Y:S01]  /*0bc0*/  FFMA R43, R10, 1.925963033500011079e-08, R13 ;  /* 0x32a570600a2b7823 */ /* 0x000fe2000000000d */
[----:B------:R-:W-:Y:S01]  /*0bd0*/  FADD R9, R4, -12583039 ;  /* 0xcb40007f04097421 */ /* 0x000fe20000000000 */
[-C--:B------:R-:W-:Y:S01]  /*0be0*/  FFMA.SAT R10, R38, R7.reuse, 0.5 ;  /* 0x3f000000260a7423 */ /* 0x080fe20000002007 */
[----:B------:R-:W-:Y:S01]  /*0bf0*/  FFMA R41, R44, 1.925963033500011079e-08, R11 ;  /* 0x32a570602c297823 */ /* 0x000fe2000000000b */
[----:B------:R-:W-:Y:S01]  /*0c00*/  FFMA.SAT R44, R40, R7, 0.5 ;  /* 0x3f000000282c7423 */ /* 0x000fe20000002007 */
[----:B------:R-:W-:Y:S01]  /*0c10*/  FFMA R37, R42, 1.4426950216293334961, -R9 ;  /* 0x3fb8aa3b2a257823 */ /* 0x000fe20000000809 */
[-C--:B------:R-:W-:Y:S01]  /*0c20*/  FFMA.RM R9, R10, R5.reuse, 12582913 ;  /* 0x4b4000010a097423 */ /* 0x080fe20000004005 */
[----:B------:R-:W-:Y:S01]  /*0c30*/  FFMA R19, R48, 1.925963033500011079e-08, R19 ;  /* 0x32a5706030137823 */ /* 0x000fe20000000013 */
[----:B------:R-:W-:Y:S01]  /*0c40*/  FFMA.RM R10, R44, R5, 12582913 ;  /* 0x4b4000012c0a7423 */ /* 0x000fe20000004005 */
[----:B------:R-:W-:Y:S01]  /*0c50*/  FFMA R37, R42, 1.925963033500011079e-08, R37 ;  /* 0x32a570602a257823 */ /* 0x000fe20000000025 */
[----:B------:R-:W-:Y:S01]  /*0c60*/  FADD R11, R9, -12583039 ;  /* 0xcb40007f090b7421 */ /* 0x000fe20000000000 */
[-C--:B------:R-:W-:Y:S01]  /*0c70*/  FFMA.SAT R42, R36, R7.reuse, 0.5 ;  /* 0x3f000000242a7423 */ /* 0x080fe20000002007 */
[----:B------:R-:W-:Y:S01]  /*0c80*/  FADD R13, R10, -12583039 ;  /* 0xcb40007f0a0d7421 */ /* 0x000fe20000000000 */
[----:B------:R-:W0:Y:S01]  /*0c90*/  MUFU.EX2 R19, R19 ;  /* 0x0000001300137308 */ /* 0x000e220000000800 */
[----:B------:R-:W-:Y:S01]  /*0ca0*/  FFMA R11, R38, 1.4426950216293334961, -R11 ;  /* 0x3fb8aa3b260b7823 */ /* 0x000fe2000000080b */
[----:B------:R-:W-:Y:S01]  /*0cb0*/  SHF.L.U32 R0, R0, 0x17, RZ ;  /* 0x0000001700007819 */ /* 0x000fe200000006ff */
[----:B------:R-:W-:Y:S01]  /*0cc0*/  FFMA R13, R40, 1.4426950216293334961, -R13 ;  /* 0x3fb8aa3b280d7823 */ /* 0x000fe2000000080d */
[----:B------:R-:W-:Y:S01]  /*0cd0*/  SHF.L.U32 R2, R2, 0x17, RZ ;  /* 0x0000001702027819 */ /* 0x000fe200000006ff */
[----:B------:R-:W-:Y:S01]  /*0ce0*/  FFMA R44, R38, 1.925963033500011079e-08, R11 ;  /* 0x32a57060262c7823 */ /* 0x000fe2000000000b */
[----:B------:R-:W-:Y:S01]  /*0cf0*/  FFMA.SAT R38, R14, R7, 0.5 ;  /* 0x3f0000000e267423 */ /* 0x000fe20000002007 */
[----:B------:R-:W-:Y:S01]  /*0d00*/  FFMA R40, R40, 1.925963033500011079e-08, R13 ;  /* 0x32a5706028287823 */ /* 0x000fe2000000000d */
[-C--:B------:R-:W-:Y:S01]  /*0d10*/  FFMA.RM R11, R42, R5.reuse, 12582913 ;  /* 0x4b4000012a0b7423 */ /* 0x080fe20000004005 */
[----:B------:R-:W1:Y:S01]  /*0d20*/  MUFU.EX2 R17, R17 ;  /* 0x0000001100117308 */ /* 0x000e620000000800 */
[----:B------:R-:W-:Y:S01]  /*0d30*/  FFMA.RM R13, R38, R5, 12582913 ;  /* 0x4b400001260d7423 */ /* 0x000fe20000004005 */
[----:B------:R-:W-:Y:S01]  /*0d40*/  FFMA.SAT R42, R8, R7, 0.5 ;  /* 0x3f000000082a7423 */ /* 0x000fe20000002007 */
[----:B------:R-:W-:Y:S01]  /*0d50*/  FADD R39, R11, -12583039 ;  /* 0xcb40007f0b277421 */ /* 0x000fe20000000000 */
[----:B------:R-:W-:Y:S01]  /*0d60*/  SHF.L.U32 R46, R6, 0x17, RZ ;  /* 0x00000017062e7819 */ /* 0x000fe200000006ff */
[C---:B------:R-:W-:Y:S01]  /*0d70*/  FADD R15, R13.reuse, -12583039 ;  /* 0xcb40007f0d0f7421 */ /* 0x040fe20000000000 */
[----:B------:R-:W-:Y:S01]  /*0d80*/  SHF.L.U32 R4, R4, 0x17, RZ ;  /* 0x0000001704047819 */ /* 0x000fe200000006ff */
[----:B------:R-:W-:Y:S01]  /*0d90*/  FFMA R39, R36, 1.4426950216293334961, -R39 ;  /* 0x3fb8aa3b24277823 */ /* 0x000fe20000000827 */
[----:B------:R-:W2:Y:S01]  /*0da0*/  MUFU.EX2 R41, R41 ;  /* 0x0000002900297308 */ /* 0x000ea20000000800 */
[----:B------:R-:W-:Y:S01]  /*0db0*/  FFMA R15, R14, 1.4426950216293334961, -R15 ;  /* 0x3fb8aa3b0e0f7823 */ /* 0x000fe2000000080f */
[----:B0-----:R-:W-:Y:S01]  /*0dc0*/  FMUL R6, R0, R19 ;  /* 0x0000001300067220 */ /* 0x001fe20000400000 */
[----:B------:R-:W-:Y:S01]  /*0dd0*/  FFMA R36, R36, 1.925963033500011079e-08, R39 ;  /* 0x32a5706024247823 */ /* 0x000fe20000000027 */
[----:B------:R-:W-:Y:S01]  /*0de0*/  SHF.L.U32 R13, R13, 0x17, RZ ;  /* 0x000000170d0d7819 */ /* 0x000fe200000006ff */
[----:B------:R-:W-:Y:S01]  /*0df0*/  FFMA R45, R14, 1.925963033500011079e-08, R15 ;  /* 0x32a570600e2d7823 */ /* 0x000fe2000000000f */
[----:B------:R-:W-:-:S02]  /*0e00*/  FFMA.SAT R14, R16, R7, 0.5 ;  /* 0x3f000000100e7423 */ /* 0x000fc40000002007 */
[----:B------:R-:W-:Y:S01]  /*0e10*/  MUFU.EX2 R38, R43 ;  /* 0x0000002b00267308 */ /* 0x000fe20000000800 */
[----:B-1----:R-:W-:Y:S01]  /*0e20*/  FMUL R0, R2, R17 ;  /* 0x0000001102007220 */ /* 0x002fe20000400000 */
[----:B------:R-:W-:Y:S01]  /*0e30*/  FFMA.RM R14, R14, R5, 12582913 ;  /* 0x4b4000010e0e7423 */ /* 0x000fe20000004005 */
[----:B------:R-:W-:Y:S02]  /*0e40*/  IMAD.SHL.U32 R17, R3, 0x800000, RZ ;  /* 0x0080000003117824 */ /* 0x000fe400078e00ff */
[----:B------:R-:W-:Y:S01]  /*0e50*/  FADD R3, RZ, R6 ;  /* 0x00000006ff037221 */ /* 0x000fe20000000000 */
[----:B------:R-:W-:Y:S02]  /*0e60*/  FADD R15, R14, -12583039 ;  /* 0xcb40007f0e0f7421 */ /* 0x000fe40000000000 */
[----:B------:R-:W0:Y:S01]  /*0e70*/  MUFU.EX2 R37, R37 ;  /* 0x0000002500257308 */ /* 0x000e220000000800 */
[----:B--2---:R-:W-:Y:S01]  /*0e80*/  FMUL R2, R46, R41 ;  /* 0x000000292e027220 */ /* 0x004fe20000400000 */
[----:B------:R-:W-:-:S04]  /*0e90*/  FFMA R15, R16, 1.4426950216293334961, -R15 ;  /* 0x3fb8aa3b100f7823 */ /* 0x000fc8000000080f */
[----:B------:R-:W-:Y:S01]  /*0ea0*/  FFMA R39, R16, 1.925963033500011079e-08, R15 ;  /* 0x32a5706010277823 */ /* 0x000fe2000000000f */
[----:B------:R-:W-:Y:S01]  /*0eb0*/  FFMA.SAT R16, R12, R7, 0.5 ;  /* 0x3f0000000c107423 */ /* 0x000fe20000002007 */
[----:B------:R-:W-:Y:S03]  /*0ec0*/  MUFU.EX2 R40, R40 ;  /* 0x0000002800287308 */ /* 0x000fe60000000800 */
[-C--:B------:R-:W-:Y:S01]  /*0ed0*/  FFMA.RM R15, R16, R5.reuse, 12582913 ;  /* 0x4b400001100f7423 */ /* 0x080fe20000004005 */
[----:B------:R-:W-:-:S03]  /*0ee0*/  FFMA.RM R16, R42, R5, 12582913 ;  /* 0x4b4000012a107423 */ /* 0x000fc60000004005 */
[C---:B------:R-:W-:Y:S01]  /*0ef0*/  FADD R5, R15.reuse, -12583039 ;  /* 0xcb40007f0f057421 */ /* 0x040fe20000000000 */
[----:B------:R1:W2:Y:S01]  /*0f00*/  MUFU.EX2 R7, R44 ;  /* 0x0000002c00077308 */ /* 0x0002a20000000800 */
[----:B0-----:R-:W-:Y:S01]  /*0f10*/  FMUL R4, R4, R37 ;  /* 0x0000002504047220 */ /* 0x001fe20000400000 */
[----:B------:R-:W-:Y:S02]  /*0f20*/  IMAD.SHL.U32 R15, R15, 0x800000, RZ ;  /* 0x008000000f0f7824 */ /* 0x000fe400078e00ff */
[----:B------:R-:W-:-:S04]  /*0f30*/  FFMA R5, R12, 1.4426950216293334961, -R5 ;  /* 0x3fb8aa3b0c057823 */ /* 0x000fc80000000805 */
[----:B------:R-:W-:Y:S01]  /*0f40*/  FFMA R42, R12, 1.925963033500011079e-08, R5 ;  /* 0x32a570600c2a7823 */ /* 0x000fe20000000005 */
[----:B------:R-:W-:Y:S01]  /*0f50*/  FADD R5, R3, R0 ;  /* 0x0000000003057221 */ /* 0x000fe20000000000 */
[----:B------:R-:W0:Y:S01]  /*0f60*/  MUFU.EX2 R12, R45 ;  /* 0x0000002d000c7308 */ /* 0x000e220000000800 */
[----:B------:R-:W-:Y:S01]  /*0f70*/  FMUL R3, R17, R38 ;  /* 0x0000002611037220 */ /* 0x000fe20000400000 */
[----:B-1----:R-:W-:Y:S01]  /*0f80*/  SHF.L.U32 R44, R9, 0x17, RZ ;  /* 0x00000017092c7819 */ /* 0x002fe200000006ff */
[----:B------:R-:W-:Y:S01]  /*0f90*/  FADD R38, R5, R2 ;  /* 0x0000000205267221 */ /* 0x000fe20000000000 */
[----:B------:R-:W-:Y:S01]  /*0fa0*/  FADD R5, R16, -12583039 ;  /* 0xcb40007f10057421 */ /* 0x000fe20000000000 */
[----:B------:R-:W-:Y:S02]  /*0fb0*/  SHF.L.U32 R17, R10, 0x17, RZ ;  /* 0x000000170a117819 */ /* 0x000fe400000006ff */
[----:B------:R-:W-:Y:S01]  /*0fc0*/  FADD R9, R38, R3 ;  /* 0x0000000326097221 */ /* 0x000fe20000000000 */
[----:B------:R-:W1:Y:S01]  /*0fd0*/  MUFU.EX2 R36, R36 ;  /* 0x0000002400247308 */ /* 0x000e620000000800 */
[----:B------:R-:W-:Y:S01]  /*0fe0*/  FFMA R19, R8, 1.4426950216293334961, -R5 ;  /* 0x3fb8aa3b08137823 */ /* 0x000fe20000000805 */
[----:B--2---:R-:W-:Y:S01]  /*0ff0*/  FMUL R5, R44, R7 ;  /* 0x000000072c057220 */ /* 0x004fe20000400000 */
[----:B------:R-:W-:Y:S01]  /*1000*/  FADD R10, R9, R4 ;  /* 0x00000004090a7221 */ /* 0x000fe20000000000 */
[----:B------:R-:W-:Y:S01]  /*1010*/  FMUL R7, R17, R40 ;  /* 0x0000002811077220 */ /* 0x000fe20000400000 */
[----:B------:R-:W-:Y:S01]  /*1020*/  FFMA R19, R8, 1.925963033500011079e-08, R19 ;  /* 0x32a5706008137823 */ /* 0x000fe20000000013 */
[----:B------:R-:W-:Y:S01]  /*1030*/  SHF.L.U32 R9, R11, 0x17, RZ ;  /* 0x000000170b097819 */ /* 0x000fe200000006ff */
        /* <DEDUP_REMOVED lines=26> */
.L_x_10597:
        /* <DEDUP_REMOVED lines=11> */
[----:B0-----:R-:W-:Y:S05]  /*1290*/  CALL.REL.NOINC `($__internal_200_$__cuda_sm3x_div_rn_noftz_f32_slowpath) ;  /* 0x0000001800807944 */ /* 0x001fea0003c00000 */
[----:B------:R-:W-:-:S07]  /*12a0*/  MOV R15, R6 ;  /* 0x00000006000f7202 */ /* 0x000fce0000000f00 */
.L_x_10562:
[----:B------:R-:W-:Y:S05]  /*12b0*/  BSYNC.RECONVERGENT B3 ;  /* 0x0000000000037941 */ /* 0x000fea0003800200 */
.L_x_10561:
        /* <DEDUP_REMOVED lines=11> */
[----:B0-----:R-:W-:Y:S05]  /*1370*/  CALL.REL.NOINC `($__internal_200_$__cuda_sm3x_div_rn_noftz_f32_slowpath) ;  /* 0x0000001800487944 */ /* 0x001fea0003c00000 */
[----:B------:R-:W-:-:S07]  /*1380*/  MOV R19, R6 ;  /* 0x0000000600137202 */ /* 0x000fce0000000f00 */
.L_x_10564:
[----:B------:R-:W-:Y:S05]  /*1390*/  BSYNC.RECONVERGENT B3 ;  /* 0x0000000000037941 */ /* 0x000fea0003800200 */
.L_x_10563:
        /* <DEDUP_REMOVED lines=13> */
.L_x_10566:
[----:B------:R-:W-:Y:S05]  /*1470*/  BSYNC.RECONVERGENT B3 ;  /* 0x0000000000037941 */ /* 0x000fea0003800200 */
.L_x_10565:
        /* <DEDUP_REMOVED lines=11> */
[----:B0-----:R-:W-:Y:S05]  /*1530*/  CALL.REL.NOINC `($__internal_200_$__cuda_sm3x_div_rn_noftz_f32_slowpath) ;  /* 0x0000001400d87944 */ /* 0x001fea0003c00000 */
[----:B------:R-:W-:-:S07]  /*1540*/  MOV R39, R6 ;  /* 0x0000000600277202 */ /* 0x000fce0000000f00 */
.L_x_10568:
[----:B------:R-:W-:Y:S05]  /*1550*/  BSYNC.RECONVERGENT B3 ;  /* 0x0000000000037941 */ /* 0x000fea0003800200 */
.L_x_10567:
        /* <DEDUP_REMOVED lines=13> */
.L_x_10570:
[----:B------:R-:W-:Y:S05]  /*1630*/  BSYNC.RECONVERGENT B3 ;  /* 0x0000000000037941 */ /* 0x000fea0003800200 */
.L_x_10569:
        /* <DEDUP_REMOVED lines=13> */
.L_x_10572:
[----:B------:R-:W-:Y:S05]  /*1710*/  BSYNC.RECONVERGENT B3 ;  /* 0x0000000000037941 */ /* 0x000fea0003800200 */
.L_x_10571:
        /* <DEDUP_REMOVED lines=12> */
[----:B------:R-:W-:-:S07]  /*17e0*/  IMAD.MOV.U32 R45, RZ, RZ, R6 ;  /* 0x000000ffff2d7224 */ /* 0x000fce00078e0006 */
.L_x_10574:
[----:B------:R-:W-:Y:S05]  /*17f0*/  BSYNC.RECONVERGENT B3 ;  /* 0x0000000000037941 */ /* 0x000fea0003800200 */
.L_x_10573:
        /* <DEDUP_REMOVED lines=13> */
.L_x_10576:
[----:B------:R-:W-:Y:S05]  /*18d0*/  BSYNC.RECONVERGENT B3 ;  /* 0x0000000000037941 */ /* 0x000fea0003800200 */
.L_x_10575:
        /* <DEDUP_REMOVED lines=13> */
.L_x_10578:
[----:B------:R-:W-:Y:S05]  /*19b0*/  BSYNC.RECONVERGENT B3 ;  /* 0x0000000000037941 */ /* 0x000fea0003800200 */
.L_x_10577:
        /* <DEDUP_REMOVED lines=13> */
.L_x_10580:
[----:B------:R-:W-:Y:S05]  /*1a90*/  BSYNC.RECONVERGENT B3 ;  /* 0x0000000000037941 */ /* 0x000fea0003800200 */
.L_x_10579:
        /* <DEDUP_REMOVED lines=13> */
.L_x_10582:
[----:B------:R-:W-:Y:S05]  /*1b70*/  BSYNC.RECONVERGENT B3 ;  /* 0x0000000000037941 */ /* 0x000fea0003800200 */
.L_x_10581:
        /* <DEDUP_REMOVED lines=13> */
.L_x_10584:
[----:B------:R-:W-:Y:S05]  /*1c50*/  BSYNC.RECONVERGENT B3 ;  /* 0x0000000000037941 */ /* 0x000fea0003800200 */
.L_x_10583:
        /* <DEDUP_REMOVED lines=48> */
[C---:B------:R-:W-:Y:S02]  /*1f60*/  IADD3 R22, P0, PT, R23.reuse, R22, RZ ;  /* 0x0000001617167210 */ /* 0x040fe40007f1e0ff */
        /* <DEDUP_REMOVED lines=23> */
.L_x_10559:
[----:B------:R-:W-:Y:S05]  /*20e0*/  EXIT ;  /* 0x000000000000794d */ /* 0x000fea0003800000 */
.L_x_10560:
[----:B------:R-:W-:Y:S01]  /*20f0*/  BSSY B1, `(.L_x_10586) ;  /* 0x0000007000017945 */ /* 0x000fe20003800000 */
[----:B------:R-:W-:Y:S01]  /*2100*/  IMAD.MOV.U32 R12, RZ, RZ, 0x10 ;  /* 0x00000010ff0c7424 */ /* 0x000fe200078e00ff */
[----:B------:R-:W-:Y:S02]  /*2110*/  MOV R11, 0x1f ;  /* 0x0000001f000b7802 */ /* 0x000fe40000000f00 */
[----:B------:R-:W-:-:S07]  /*2120*/  MOV R15, 0xffffffff ;  /* 0xffffffff000f7802 */ /* 0x000fce0000000f00 */
[----:B------:R-:W-:Y:S05]  /*2130*/  WARPSYNC.COLLECTIVE R15, `(.L_x_10587) ;  /* 0x000000000f087348 */ /* 0x000fea0003c00000 */
[----:B------:R0:W1:Y:S02]  /*2140*/  SHFL.BFLY P6, R14, R13, R12, R11 ;  /* 0x0c00000c0d0e7389 */ /* 0x00006400000c000b */
[----:B01----:R-:W-:Y:S05]  /*2150*/  ENDCOLLECTIVE ;  /* 0x000000000000791b */ /* 0x003fea0003800000 */
.L_x_10587:
[----:B------:R-:W-:Y:S05]  /*2160*/  BSYNC B1 ;  /* 0x0000000000017941 */ /* 0x000fea0003800000 */
.L_x_10586:
[----:B------:R-:W-:Y:S01]  /*2170*/  HFMA2 R11, -RZ, RZ, 0, 1.847743988037109375e-06 ;  /* 0x0000001fff0b7431 */ /* 0x000fe200000001ff */
[----:B------:R-:W-:Y:S02]  /*2180*/  FMNMX R13, R14, R13, !PT ;  /* 0x0000000d0e0d7209 */ /* 0x000fe40007800000 */
[----:B------:R-:W-:Y:S02]  /*2190*/  MOV R12, 0x8 ;  /* 0x00000008000c7802 */ /* 0x000fe40000000f00 */
[----:B------:R-:W-:-:S07]  /*21a0*/  MOV R15, 0xffffffff ;  /* 0xffffffff000f7802 */ /* 0x000fce0000000f00 */
[----:B------:R-:W-:Y:S05]  /*21b0*/  WARPSYNC.COLLECTIVE R15, `(.L_x_10588) ;  /* 0x000000000f087348 */ /* 0x000fea0003c00000 */
[----:B------:R0:W1:Y:S02]  /*21c0*/  SHFL.BFLY P6, R14, R13, R12, R11 ;  /* 0x0c00000c0d0e7389 */ /* 0x00006400000c000b */
[----:B01----:R-:W-:Y:S05]  /*21d0*/  ENDCOLLECTIVE ;  /* 0x000000000000791b */ /* 0x003fea0003800000 */
.L_x_10588:
[----:B------:R-:W-:Y:S01]  /*21e0*/  IMAD.MOV.U32 R12, RZ, RZ, 0x4 ;  /* 0x00000004ff0c7424 */ /* 0x000fe200078e00ff */
[----:B------:R-:W-:-:S04]  /*21f0*/  FMNMX R0, R13, R14, !PT ;  /* 0x0000000e0d007209 */ /* 0x000fc80007800000 */
[----:B------:R-:W-:-:S07]  /*2200*/  MOV R13, R0 ;  /* 0x00000000000d7202 */ /* 0x000fce0000000f00 */
[----:B------:R-:W-:Y:S05]  /*2210*/  WARPSYNC.COLLECTIVE R15, `(.L_x_10589) ;  /* 0x000000000f087348 */ /* 0x000fea0003c00000 */
[----:B------:R0:W1:Y:S02]  /*2220*/  SHFL.BFLY P6, R14, R13, R12, R11 ;  /* 0x0c00000c0d0e7389 */ /* 0x00006400000c000b */
[----:B01----:R-:W-:Y:S05]  /*2230*/  ENDCOLLECTIVE ;  /* 0x000000000000791b */ /* 0x003fea0003800000 */
.L_x_10589:
[----:B------:R-:W-:Y:S01]  /*2240*/  HFMA2 R12, -RZ, RZ, 0, 1.1920928955078125e-07 ;  /* 0x00000002ff0c7431 */ /* 0x000fe200000001ff */
[----:B------:R-:W-:-:S04]  /*2250*/  FMNMX R2, R0, R14, !PT ;  /* 0x0000000e00027209 */ /* 0x000fc80007800000 */
[----:B------:R-:W-:-:S07]  /*2260*/  MOV R13, R2 ;  /* 0x00000002000d7202 */ /* 0x000fce0000000f00 */
[----:B------:R-:W-:Y:S05]  /*2270*/  WARPSYNC.COLLECTIVE R15, `(.L_x_10590) ;  /* 0x000000000f087348 */ /* 0x000fea0003c00000 */
[----:B------:R0:W1:Y:S02]  /*2280*/  SHFL.BFLY P6, R14, R13, R12, R11 ;  /* 0x0c00000c0d0e7389 */ /* 0x00006400000c000b */
[----:B01----:R-:W-:Y:S05]  /*2290*/  ENDCOLLECTIVE ;  /* 0x000000000000791b */ /* 0x003fea0003800000 */
.L_x_10590:
[----:B------:R-:W-:Y:S01]  /*22a0*/  HFMA2 R12, -RZ, RZ, 0, 5.9604644775390625e-08 ;  /* 0x00000001ff0c7431 */ /* 0x000fe200000001ff */
[----:B------:R-:W-:-:S04]  /*22b0*/  FMNMX R3, R2, R14, !PT ;  /* 0x0000000e02037209 */ /* 0x000fc80007800000 */
[----:B------:R-:W-:-:S07]  /*22c0*/  MOV R13, R3 ;  /* 0x00000003000d7202 */ /* 0x000fce0000000f00 */
[----:B------:R-:W-:Y:S05]  /*22d0*/  WARPSYNC.COLLECTIVE R15, `(.L_x_10591) ;  /* 0x000000000f087348 */ /* 0x000fea0003c00000 */
[----:B------:R0:W1:Y:S02]  /*22e0*/  SHFL.BFLY P6, R14, R13, R12, R11 ;  /* 0x0c00000c0d0e7389 */ /* 0x00006400000c000b */
[----:B01----:R-:W-:Y:S05]  /*22f0*/  ENDCOLLECTIVE ;  /* 0x000000000000791b */ /* 0x003fea0003800000 */
.L_x_10591:
[----:B------:R-:W-:Y:S01]  /*2300*/  HFMA2 R11, -RZ, RZ, 3.7421875, 0 ;  /* 0x437c0000ff0b7431 */ /* 0x000fe200000001ff */
        /* <DEDUP_REMOVED lines=13> */
[----:B------:R-:W-:Y:S01]  /*23e0*/  FFMA.SAT R8, R3, R10, 0.5 ;  /* 0x3f00000003087423 */ /* 0x000fe2000000200a */
[----:B------:R-:W-:Y:S01]  /*23f0*/  FADD R7, -R14, R38 ;  /* 0x000000260e077221 */ /* 0x000fe20000000100 */
[C---:B------:R-:W-:Y:S01]  /*2400*/  FADD R2, R0.reuse, -12583039 ;  /* 0xcb40007f00027421 */ /* 0x040fe20000000000 */
[----:B------:R-:W-:-:S02]  /*2410*/  IMAD.SHL.U32 R0, R0, 0x800000, RZ ;  /* 0x0080000000007824 */ /* 0x000fc400078e00ff */
[-C--:B------:R-:W-:Y:S01]  /*2420*/  FFMA.RM R8, R8, R11.reuse, 12582913 ;  /* 0x4b40000108087423 */ /* 0x080fe2000000400b */
[C---:B------:R-:W-:Y:S01]  /*2430*/  FADD R9, -R14.reuse, R9 ;  /* 0x000000090e097221 */ /* 0x040fe20000000100 */
[C---:B------:R-:W-:Y:S01]  /*2440*/  FFMA R2, R37.reuse, 1.4426950216293334961, -R2 ;  /* 0x3fb8aa3b25027823 */ /* 0x040fe20000000802 */
[C---:B------:R-:W-:Y:S01]  /*2450*/  FADD R17, -R14.reuse, R17 ;  /* 0x000000110e117221 */ /* 0x040fe20000000100 */
[C---:B------:R-:W-:Y:S01]  /*2460*/  FADD R13, -R14.reuse, R16 ;  /* 0x000000100e0d7221 */ /* 0x040fe20000000100 */
[----:B------:R-:W-:Y:S01]  /*2470*/  FADD R15, -R14, R36 ;  /* 0x000000240e0f7221 */ /* 0x000fe20000000100 */
[----:B------:R-:W-:Y:S01]  /*2480*/  FFMA R2, R37, 1.925963033500011079e-08, R2 ;  /* 0x32a5706025027823 */ /* 0x000fe20000000002 */
[-C--:B------:R-:W-:Y:S01]  /*2490*/  FFMA.SAT R12, R7, R10.reuse, 0.5 ;  /* 0x3f000000070c7423 */ /* 0x080fe2000000200a */
[-C--:B------:R-:W-:Y:S01]  /*24a0*/  FFMA.SAT R14, R9, R10.reuse, 0.5 ;  /* 0x3f000000090e7423 */ /* 0x080fe2000000200a */
[----:B------:R-:W-:Y:S01]  /*24b0*/  FFMA.SAT R16, R13, R10, 0.5 ;  /* 0x3f0000000d107423 */ /* 0x000fe2000000200a */
[----:B------:R0:W1:Y:S01]  /*24c0*/  MUFU.EX2 R37, R2 ;  /* 0x0000000200257308 */ /* 0x0000620000000800 */
[-C--:B------:R-:W-:Y:S01]  /*24d0*/  FFMA.RM R12, R12, R11.reuse, 12582913 ;  /* 0x4b4000010c0c7423 */ /* 0x080fe2000000400b */
[-C--:B------:R-:W-:Y:S01]  /*24e0*/  FFMA.RM R14, R14, R11.reuse, 12582913 ;  /* 0x4b4000010e0e7423 */ /* 0x080fe2000000400b */
        /* <DEDUP_REMOVED lines=98> */
.L_x_10592:
[----:B------:R-:W-:Y:S02]  /*2b10*/  IMAD.MOV.U32 R12, RZ, RZ, 0x8 ;  /* 0x00000008ff0c7424 */ /* 0x000fe400078e00ff */
[----:B------:R-:W-:-:S05]  /*2b20*/  FADD R19, R13, R14 ;  /* 0x0000000e0d137221 */ /* 0x000fca0000000000 */
[----:B------:R-:W-:-:S07]  /*2b30*/  MOV R13, R19 ;  /* 0x00000013000d7202 */ /* 0x000fce0000000f00 */
[----:B------:R-:W-:Y:S05]  /*2b40*/  WARPSYNC.COLLECTIVE R15, `(.L_x_10593) ;  /* 0x000000000f087348 */ /* 0x000fea0003c00000 */
[----:B------:R0:W1:Y:S02]  /*2b50*/  SHFL.BFLY P6, R14, R13, R12, R11 ;  /* 0x0c00000c0d0e7389 */ /* 0x00006400000c000b */
[----:B01----:R-:W-:Y:S05]  /*2b60*/  ENDCOLLECTIVE ;  /* 0x000000000000791b */ /* 0x003fea0003800000 */
.L_x_10593:
[----:B------:R-:W-:Y:S02]  /*2b70*/  HFMA2 R12, -RZ, RZ, 0, 2.384185791015625e-07 ;  /* 0x00000004ff0c7431 */ /* 0x000fe400000001ff */
[----:B------:R-:W-:-:S05]  /*2b80*/  FADD R36, R19, R14 ;  /* 0x0000000e13247221 */ /* 0x000fca0000000000 */
[----:B------:R-:W-:-:S07]  /*2b90*/  MOV R13, R36 ;  /* 0x00000024000d7202 */ /* 0x000fce0000000f00 */
[----:B------:R-:W-:Y:S05]  /*2ba0*/  WARPSYNC.COLLECTIVE R15, `(.L_x_10594) ;  /* 0x000000000f087348 */ /* 0x000fea0003c00000 */
[----:B------:R0:W1:Y:S02]  /*2bb0*/  SHFL.BFLY P6, R14, R13, R12, R11 ;  /* 0x0c00000c0d0e7389 */ /* 0x00006400000c000b */
[----:B01----:R-:W-:Y:S05]  /*2bc0*/  ENDCOLLECTIVE ;  /* 0x000000000000791b */ /* 0x003fea0003800000 */
.L_x_10594:
[----:B------:R-:W-:Y:S02]  /*2bd0*/  HFMA2 R12, -RZ, RZ, 0, 1.1920928955078125e-07 ;  /* 0x00000002ff0c7431 */ /* 0x000fe400000001ff */
[----:B------:R-:W-:-:S05]  /*2be0*/  FADD R37, R36, R14 ;  /* 0x0000000e24257221 */ /* 0x000fca0000000000 */
[----:B------:R-:W-:-:S07]  /*2bf0*/  MOV R13, R37 ;  /* 0x00000025000d7202 */ /* 0x000fce0000000f00 */
[----:B------:R-:W-:Y:S05]  /*2c00*/  WARPSYNC.COLLECTIVE R15, `(.L_x_10595) ;  /* 0x000000000f087348 */ /* 0x000fea0003c00000 */
[----:B------:R0:W1:Y:S02]  /*2c10*/  SHFL.BFLY P6, R14, R13, R12, R11 ;  /* 0x0c00000c0d0e7389 */ /* 0x00006400000c000b */
[----:B01----:R-:W-:Y:S05]  /*2c20*/  ENDCOLLECTIVE ;  /* 0x000000000000791b */ /* 0x003fea0003800000 */
.L_x_10595:
[----:B------:R-:W-:Y:S02]  /*2c30*/  HFMA2 R12, -RZ, RZ, 0, 5.9604644775390625e-08 ;  /* 0x00000001ff0c7431 */ /* 0x000fe400000001ff */
[----:B------:R-:W-:-:S05]  /*2c40*/  FADD R38, R37, R14 ;  /* 0x0000000e25267221 */ /* 0x000fca0000000000 */
[----:B------:R-:W-:-:S07]  /*2c50*/  MOV R13, R38 ;  /* 0x00000026000d7202 */ /* 0x000fce0000000f00 */
[----:B------:R-:W-:Y:S05]  /*2c60*/  WARPSYNC.COLLECTIVE R15, `(.L_x_10596) ;  /* 0x000000000f087348 */ /* 0x000fea0003c00000 */
[----:B------:R0:W1:Y:S02]  /*2c70*/  SHFL.BFLY P6, R14, R13, R12, R11 ;  /* 0x0c00000c0d0e7389 */ /* 0x00006400000c000b */
[----:B01----:R-:W-:Y:S05]  /*2c80*/  ENDCOLLECTIVE ;  /* 0x000000000000791b */ /* 0x003fea0003800000 */
.L_x_10596:
[----:B------:R-:W-:Y:S05]  /*2c90*/  BRA `(.L_x_10597) ;  /* 0xffffffe400507947 */ /* 0x000fea000383ffff */
        .weak           $__internal_200_$__cuda_sm3x_div_rn_noftz_f32_slowpath
        .type           $__internal_200_$__cuda_sm3x_div_rn_noftz_f32_slowpath,@function
        .size           $__internal_200_$__cuda_sm3x_div_rn_noftz_f32_slowpath,(.L_x_15517 - $__internal_200_$__cuda_sm3x_div_rn_noftz_f32_slowpath)
$__internal_200_$__cuda_sm3x_div_rn_noftz_f32_slowpath:
        /* <DEDUP_REMOVED lines=35> */
.L_x_10599:
        /* <DEDUP_REMOVED lines=51> */
.L_x_10606:
[----:B------:R-:W-:-:S04]  /*3200*/  LOP3.LUT R6, R6, 0x80000000, RZ, 0xc0, !PT ;  /* 0x8000000006067812 */ /* 0x000fc800078ec0ff */
[----:B------:R-:W-:Y:S01]  /*3210*/  LOP3.LUT R6, R6, 0x7f800000, RZ, 0xfc, !PT ;  /* 0x7f80000006067812 */ /* 0x000fe200078efcff */
[----:B------:R-:W-:Y:S06]  /*3220*/  BRA `(.L_x_10607) ;  /* 0x0000000000047947 */ /* 0x000fec0003800000 */
.L_x_10605:
[----:B------:R-:W-:-:S07]  /*3230*/  LEA R6, R36, R6, 0x17 ;  /* 0x0000000624067211 */ /* 0x000fce00078eb8ff */
.L_x_10607:
[----:B------:R-:W-:Y:S05]  /*3240*/  BSYNC.RECONVERGENT B2 ;  /* 0x0000000000027941 */ /* 0x000fea0003800200 */
.L_x_10604:
[----:B------:R-:W-:Y:S05]  /*3250*/  BRA `(.L_x_10608) ;  /* 0x0000000000207947 */ /* 0x000fea0003800000 */
.L_x_10603:
[----:B------:R-:W-:-:S04]  /*3260*/  LOP3.LUT R6, R51, 0x80000000, R6, 0x48, !PT ;  /* 0x8000000033067812 */ /* 0x000fc800078e4806 */
[----:B------:R-:W-:Y:S01]  /*3270*/  LOP3.LUT R6, R6, 0x7f800000, RZ, 0xfc, !PT ;  /* 0x7f80000006067812 */ /* 0x000fe200078efcff */
[----:B------:R-:W-:Y:S06]  /*3280*/  BRA `(.L_x_10608) ;  /* 0x0000000000147947 */ /* 0x000fec0003800000 */
.L_x_10602:
[----:B------:R-:W-:Y:S01]  /*3290*/  LOP3.LUT R6, R51, 0x80000000, R6, 0x48, !PT ;  /* 0x8000000033067812 */ /* 0x000fe200078e4806 */
[----:B------:R-:W-:Y:S06]  /*32a0*/  BRA `(.L_x_10608) ;  /* 0x00000000000c7947 */ /* 0x000fec0003800000 */
.L_x_10601:
[----:B------:R-:W0:Y:S01]  /*32b0*/  MUFU.RSQ R6, -QNAN ;  /* 0xffc0000000067908 */ /* 0x000e220000001400 */
[----:B------:R-:W-:Y:S05]  /*32c0*/  BRA `(.L_x_10608) ;  /* 0x0000000000047947 */ /* 0x000fea0003800000 */
.L_x_10600:
[----:B------:R-:W-:-:S07]  /*32d0*/  FADD.FTZ R6, R6, R11 ;  /* 0x0000000b06067221 */ /* 0x000fce0000010000 */
.L_x_10608:
[----:B------:R-:W-:Y:S05]  /*32e0*/  BSYNC.RECONVERGENT B1 ;  /* 0x0000000000017941 */ /* 0x000fea0003800200 */
.L_x_10598:
[----:B------:R-:W-:-:S04]  /*32f0*/  HFMA2 R13, -RZ, RZ, 0, 0 ;  /* 0x00000000ff0d7431 */ /* 0x000fc800000001ff */
[----:B0-----:R-:W-:Y:S05]  /*3300*/  RET.REL.NODEC R12 `(_ZN7oneflow4cuda7softmax15SoftmaxWarpImplI10SimpleLoadIffE11SimpleStoreIffEfLi1ELi12ELi32ELi1ELb1ELNS1_9AlgorithmE0EEEvT_T0_ll) ;  /* 0xffffffcc0c3c7950 */ /* 0x001fea0003c3ffff */
.L_x_10609:
        /* <DEDUP_REMOVED lines=15> */
.L_x_15517:


//--------------------- .text._ZN7oneflow4cuda7softmax15SoftmaxWarpImplI10SimpleLoadIffE11SimpleStoreIffEfLi1ELi12ELi32ELi1ELb0ELNS1_9AlgorithmE0EEEvT_T0_ll --------------------------
	.section	.text._ZN7oneflow4cuda7softmax15SoftmaxWarpImplI10SimpleLoadIffE11SimpleStoreIffEfLi1ELi12ELi32ELi1ELb0ELNS1_9AlgorithmE0EEEvT_T0_ll,"ax",@progbits
	.align	128
        .global         _ZN7oneflow4cuda7softmax15SoftmaxWarpImplI10SimpleLoadIffE11SimpleStoreIffEfLi1ELi12ELi32ELi1ELb0ELNS1_9AlgorithmE0EEEvT_T0_ll
        .type           _ZN7oneflow4cuda7softmax15SoftmaxWarpImplI10SimpleLoadIffE11SimpleStoreIffEfLi1ELi12ELi32ELi1ELb0ELNS1_9AlgorithmE0EEEvT_T0_ll,@function
        .size           _ZN7oneflow4cuda7softmax15SoftmaxWarpImplI10SimpleLoadIffE11SimpleStoreIffEfLi1ELi12ELi32ELi1ELb0ELNS1_9AlgorithmE0EEEvT_T0_ll,(.L_x_15518 - _ZN7oneflow4cuda7softmax15SoftmaxWarpImplI10SimpleLoadIffE11SimpleStoreIffEfLi1ELi12ELi32ELi1ELb0ELNS1_9AlgorithmE0EEEvT_T0_ll)
        .other          _ZN7oneflow4cuda7softmax15SoftmaxWarpImplI10SimpleLoadIffE11SimpleStoreIffEfLi1ELi12ELi32ELi1ELb0ELNS1_9AlgorithmE0EEEvT_T0_ll,@"STO_CUDA_ENTRY STV_DEFAULT"
_ZN7oneflow4cuda7softmax15SoftmaxWarpImplI10SimpleLoadIffE11SimpleStoreIffEfLi1ELi12ELi32ELi1ELb0ELNS1_9AlgorithmE0EEEvT_T0_ll:
.text._ZN7oneflow4cuda7softmax15SoftmaxWarpImplI10SimpleLoadIffE11SimpleStoreIffEfLi1ELi12ELi32ELi1ELb0ELNS1_9AlgorithmE0EEEvT_T0_ll:
        /* <DEDUP_REMOVED lines=24> */
.L_x_10610:
        /* <DEDUP_REMOVED lines=13> */
.L_x_10636:
        /* <DEDUP_REMOVED lines=129> */
[----:B------:R-:W-:Y:S01]  /*0a60*/  FFMA.SAT R11, R17, R8, 0.5 ;  /* 0x3f000000110b7423 */ /* 0x000fe20000002008 */
[----:B------:R-:W-:Y:S01]  /*0a70*/  SHF.L.U32 R4, R12, 0x17, RZ ;  /* 0x000000170c047819 */ /* 0x000fe200000006ff */
[----:B------:R-:W3:Y:S02]  /*0a80*/  MUFU.EX2 R21, R21 ;  /* 0x0000001500157308 */ /* 0x000ee40000000800 */
[----:B------:R-:W-:Y:S02]  /*0a90*/  FFMA.RM R11, R11, R6, 12582913 ;  /* 0x4b4000010b0b7423 */ /* 0x000fe40000004006 */
[----:B------:R-:W-:Y:S01]  /*0aa0*/  FMUL R4, R4, R15 ;  /* 0x0000000f04047220 */ /* 0x000fe20000400000 */
[----:B------:R-:W-:Y:S01]  /*0ab0*/  FFMA.SAT R15, R7, R8, 0.5 ;  /* 0x3f000000070f7423 */ /* 0x000fe20000002008 */
[----:B------:R-:W-:Y:S02]  /*0ac0*/  FADD R12, R11, -12583039 ;  /* 0xcb40007f0b0c7421 */ /* 0x000fe40000000000 */
[----:B------:R-:W4:Y:S01]  /*0ad0*/  MUFU.EX2 R26, R26 ;  /* 0x0000001a001a7308 */ /* 0x000f220000000800 */
[----:B------:R-:W-:Y:S01]  /*0ae0*/  FFMA.RM R15, R15, R6, 12582913 ;  /* 0x4b4000010f0f7423 */ /* 0x000fe20000004006 */
[----:B------:R-:W-:-:S04]  /*0af0*/  FFMA R12, R17, 1.4426950216293334961, -R12 ;  /* 0x3fb8aa3b110c7823 */ /* 0x000fc8000000080c */
[----:B------:R-:W-:Y:S01]  /*0b00*/  FFMA R17, R17, 1.925963033500011079e-08, R12 ;  /* 0x32a5706011117823 */ /* 0x000fe2000000000c */
[----:B------:R-:W-:Y:S01]  /*0b10*/  FFMA.RM R12, R29, R6, 12582913 ;  /* 0x4b4000011d0c7423 */ /* 0x000fe20000004006 */
[C---:B------:R-:W-:Y:S01]  /*0b20*/  FADD R6, R15.reuse, -12583039 ;  /* 0xcb40007f0f067421 */ /* 0x040fe20000000000 */
[----:B------:R-:W-:Y:S02]  /*0b30*/  SHF.L.U32 R15, R15, 0x17, RZ ;  /* 0x000000170f0f7819 */ /* 0x000fe400000006ff */
[----:B------:R-:W-:Y:S01]  /*0b40*/  FADD R8, R12, -12583039 ;  /* 0xcb40007f0c087421 */ /* 0x000fe20000000000 */
[----:B------:R-:W-:Y:S01]  /*0b50*/  FFMA R6, R7, 1.4426950216293334961, -R6 ;  /* 0x3fb8aa3b07067823 */ /* 0x000fe20000000806 */
[----:B------:R-:W5:Y:S02]  /*0b60*/  MUFU.EX2 R17, R17 ;  /* 0x0000001100117308 */ /* 0x000f640000000800 */
[----:B------:R-:W-:Y:S01]  /*0b70*/  FFMA R8, R9, 1.4426950216293334961, -R8 ;  /* 0x3fb8aa3b09087823 */ /* 0x000fe20000000808 */
[----:B------:R-:W-:Y:S01]  /*0b80*/  FFMA R28, R7, 1.925963033500011079e-08, R6 ;  /* 0x32a57060071c7823 */ /* 0x000fe20000000006 */
[----:B------:R-:W-:Y:S01]  /*0b90*/  FADD R7, RZ, R5 ;  /* 0x00000005ff077221 */ /* 0x000fe20000000000 */
[----:B------:R-:W-:Y:S01]  /*0ba0*/  SHF.L.U32 R6, R13, 0x17, RZ ;  /* 0x000000170d067819 */ /* 0x000fe200000006ff */
[----:B------:R-:W-:-:S02]  /*0bb0*/  FFMA R29, R9, 1.925963033500011079e-08, R8 ;  /* 0x32a57060091d7823 */ /* 0x000fc40000000008 */
[----:B------:R-:W-:Y:S01]  /*0bc0*/  FADD R7, R7, R0 ;  /* 0x0000000007077221 */ /* 0x000fe20000000000 */
[----:B------:R-:W0:Y:S01]  /*0bd0*/  MUFU.EX2 R28, R28 ;  /* 0x0000001c001c7308 */ /* 0x000e220000000800 */
[----:B--2---:R-:W-:Y:S02]  /*0be0*/  FMUL R6, R6, R27 ;  /* 0x0000001b06067220 */ /* 0x004fe40000400000 */
[----:B------:R-:W-:Y:S01]  /*0bf0*/  FADD R8, R7, R2 ;  /* 0x0000000207087221 */ /* 0x000fe20000000000 */
[----:B------:R-:W-:-:S03]  /*0c00*/  SHF.L.U32 R7, R14, 0x17, RZ ;  /* 0x000000170e077819 */ /* 0x000fc600000006ff */
[----:B------:R-:W-:Y:S01]  /*0c10*/  FADD R9, R8, R3 ;  /* 0x0000000308097221 */ /* 0x000fe20000000000 */
[----:B------:R-:W-:Y:S01]  /*0c20*/  SHF.L.U32 R8, R10, 0x17, RZ ;  /* 0x000000170a087819 */ /* 0x000fe200000006ff */
[----:B-1----:R-:W-:Y:S01]  /*0c30*/  FMUL R7, R7, R20 ;  /* 0x0000001407077220 */ /* 0x002fe20000400000 */
[----:B------:R-:W1:Y:S01]  /*0c40*/  MUFU.EX2 R29, R29 ;  /* 0x0000001d001d7308 */ /* 0x000e620000000800 */
[----:B------:R-:W-:Y:S02]  /*0c50*/  FADD R9, R9, R4 ;  /* 0x0000000409097221 */ /* 0x000fe40000000000 */
[----:B---3--:R-:W-:Y:S02]  /*0c60*/  FMUL R8, R8, R21 ;  /* 0x0000001508087220 */ /* 0x008fe40000400000 */
[----:B------:R-:W-:Y:S01]  /*0c70*/  FADD R10, R9, R6 ;  /* 0x00000006090a7221 */ /* 0x000fe20000000000 */
[----:B------:R-:W-:Y:S02]  /*0c80*/  SHF.L.U32 R9, R16, 0x17, RZ ;  /* 0x0000001710097819 */ /* 0x000fe400000006ff */
[----:B------:R-:W-:Y:S01]  /*0c90*/  SHF.L.U32 R16, R12, 0x17, RZ ;  /* 0x000000170c107819 */ /* 0x000fe200000006ff */
[----:B------:R-:W-:Y:S01]  /*0ca0*/  FADD R13, R10, R7 ;  /* 0x000000070a0d7221 */ /* 0x000fe20000000000 */
[----:B------:R-:W-:Y:S01]  /*0cb0*/  SHF.L.U32 R10, R11, 0x17, RZ ;  /* 0x000000170b0a7819 */ /* 0x000fe200000006ff */
[----:B----4-:R-:W-:-:S02]  /*0cc0*/  FMUL R9, R9, R26 ;  /* 0x0000001a09097220 */ /* 0x010fc40000400000 */
[----:B------:R-:W-:Y:S02]  /*0cd0*/  FADD R14, R13, R8 ;  /* 0x000000080d0e7221 */ /* 0x000fe40000000000 */
[----:B-----5:R-:W-:Y:S01]  /*0ce0*/  FMUL R10, R10, R17 ;  /* 0x000000110a0a7220 */ /* 0x020fe20000400000 */
[----:B0-----:R-:W-:Y:S01]  /*0cf0*/  FMUL R17, R15, R28 ;  /* 0x0000001c0f117220 */ /* 0x001fe20000400000 */
        /* <DEDUP_REMOVED lines=14> */
.L_x_10648:
        /* <DEDUP_REMOVED lines=12> */
[----:B------:R-:W-:Y:S05]  /*0ea0*/  CALL.REL.NOINC `($__internal_201_$__cuda_sm3x_div_rn_noftz_f32_slowpath) ;  /* 0x00000018004c7944 */ /* 0x000fea0003c00000 */
[----:B------:R-:W-:-:S07]  /*0eb0*/  MOV R11, R5 ;  /* 0x00000005000b7202 */ /* 0x000fce0000000f00 */
.L_x_10613:
[----:B------:R-:W-:Y:S05]  /*0ec0*/  BSYNC.RECONVERGENT B2 ;  /* 0x0000000000027941 */ /* 0x000fea0003800200 */
.L_x_10612:
        /* <DEDUP_REMOVED lines=12> */
[----:B------:R-:W-:Y:S05]  /*0f90*/  CALL.REL.NOINC `($__internal_201_$__cuda_sm3x_div_rn_noftz_f32_slowpath) ;  /* 0x0000001800107944 */ /* 0x000fea0003c00000 */
[----:B------:R-:W-:-:S07]  /*0fa0*/  MOV R14, R5 ;  /* 0x00000005000e7202 */ /* 0x000fce0000000f00 */
.L_x_10615:
[----:B------:R-:W-:Y:S05]  /*0fb0*/  BSYNC.RECONVERGENT B2 ;  /* 0x0000000000027941 */ /* 0x000fea0003800200 */
.L_x_10614:
        /* <DEDUP_REMOVED lines=14> */
.L_x_10617:
[----:B------:R-:W-:Y:S05]  /*10a0*/  BSYNC.RECONVERGENT B2 ;  /* 0x0000000000027941 */ /* 0x000fea0003800200 */
.L_x_10616:
        /* <DEDUP_REMOVED lines=14> */
.L_x_10619:
[----:B------:R-:W-:Y:S05]  /*1190*/  BSYNC.RECONVERGENT B2 ;  /* 0x0000000000027941 */ /* 0x000fea0003800200 */
.L_x_10618:
        /* <DEDUP_REMOVED lines=14> */
.L_x_10621:
[----:B------:R-:W-:Y:S05]  /*1280*/  BSYNC.RECONVERGENT B2 ;  /* 0x0000000000027941 */ /* 0x000fea0003800200 */
.L_x_10620:
        /* <DEDUP_REMOVED lines=14> */
.L_x_10623:
[----:B------:R-:W-:Y:S05]  /*1370*/  BSYNC.RECONVERGENT B2 ;  /* 0x0000000000027941 */ /* 0x000fea0003800200 */
.L_x_10622:
        /* <DEDUP_REMOVED lines=14> */
.L_x_10625:
[----:B------:R-:W-:Y:S05]  /*1460*/  BSYNC.RECONVERGENT B2 ;  /* 0x0000000000027941 */ /* 0x000fea0003800200 */
.L_x_10624:
        /* <DEDUP_REMOVED lines=14> */
.L_x_10627:
[----:B------:R-:W-:Y:S05]  /*1550*/  BSYNC.RECONVERGENT B2 ;  /* 0x0000000000027941 */ /* 0x000fea0003800200 */
.L_x_10626:
        /* <DEDUP_REMOVED lines=14> */
.L_x_10629:
[----:B------:R-:W-:Y:S05]  /*1640*/  BSYNC.RECONVERGENT B2 ;  /* 0x0000000000027941 */ /* 0x000fea0003800200 */
.L_x_10628:
        /* <DEDUP_REMOVED lines=14> */
.L_x_10631:
[----:B------:R-:W-:Y:S05]  /*1730*/  BSYNC.RECONVERGENT B2 ;  /* 0x0000000000027941 */ /* 0x000fea0003800200 */
.L_x_10630:
        /* <DEDUP_REMOVED lines=14> */
.L_x_10633:
[----:B------:R-:W-:Y:S05]  /*1820*/  BSYNC.RECONVERGENT B2 ;  /* 0x0000000000027941 */ /* 0x000fea0003800200 */
.L_x_10632:
        /* <DEDUP_REMOVED lines=13> */
.L_x_10635:
[----:B------:R-:W-:Y:S05]  /*1900*/  BSYNC.RECONVERGENT B2 ;  /* 0x0000000000027941 */ /* 0x000fea0003800200 */
.L_x_10634:
        /* <DEDUP_REMOVED lines=50> */
.L_x_10611:
[----:B------:R-:W-:Y:S01]  /*1c30*/  BSSY B0, `(.L_x_10637) ;  /* 0x0000007000007945 */ /* 0x000fe20003800000 */
[----:B------:R-:W-:Y:S02]  /*1c40*/  MOV R12, 0x10 ;  /* 0x00000010000c7802 */ /* 0x000fe40000000f00 */
[----:B------:R-:W-:Y:S02]  /*1c50*/  MOV R11, 0x1f ;  /* 0x0000001f000b7802 */ /* 0x000fe40000000f00 */
[----:B------:R-:W-:-:S07]  /*1c60*/  MOV R15, 0xffffffff ;  /* 0xffffffff000f7802 */ /* 0x000fce0000000f00 */
[----:B0-----:R-:W-:Y:S05]  /*1c70*/  WARPSYNC.COLLECTIVE R15, `(.L_x_10638) ;  /* 0x000000000f087348 */ /* 0x001fea0003c00000 */
[----:B------:R1:W2:Y:S02]  /*1c80*/  SHFL.BFLY P6, R14, R13, R12, R11 ;  /* 0x0c00000c0d0e7389 */ /* 0x0002a400000c000b */
[----:B012---:R-:W-:Y:S05]  /*1c90*/  ENDCOLLECTIVE ;  /* 0x000000000000791b */ /* 0x007fea0003800000 */
.L_x_10638:
[----:B------:R-:W-:Y:S05]  /*1ca0*/  BSYNC B0 ;  /* 0x0000000000007941 */ /* 0x000fea0003800000 */
.L_x_10637:
[----:B------:R-:W-:Y:S01]  /*1cb0*/  HFMA2 R11, -RZ, RZ, 0, 1.847743988037109375e-06 ;  /* 0x0000001fff0b7431 */ /* 0x000fe200000001ff */
[----:B------:R-:W-:Y:S02]  /*1cc0*/  FMNMX R13, R13, R14, !PT ;  /* 0x0000000e0d0d7209 */ /* 0x000fe40007800000 */
[----:B------:R-:W-:Y:S02]  /*1cd0*/  MOV R12, 0x8 ;  /* 0x00000008000c7802 */ /* 0x000fe40000000f00 */
[----:B------:R-:W-:-:S07]  /*1ce0*/  MOV R15, 0xffffffff ;  /* 0xffffffff000f7802 */ /* 0x000fce0000000f00 */
[----:B------:R-:W-:Y:S05]  /*1cf0*/  WARPSYNC.COLLECTIVE R15, `(.L_x_10639) ;  /* 0x000000000f087348 */ /* 0x000fea0003c00000 */
[----:B------:R0:W1:Y:S02]  /*1d00*/  SHFL.BFLY P6, R14, R13, R12, R11 ;  /* 0x0c00000c0d0e7389 */ /* 0x00006400000c000b */
[----:B01----:R-:W-:Y:S05]  /*1d10*/  ENDCOLLECTIVE ;  /* 0x000000000000791b */ /* 0x003fea0003800000 */
.L_x_10639:
[----:B------:R-:W-:Y:S01]  /*1d20*/  HFMA2 R12, -RZ, RZ, 0, 2.384185791015625e-07 ;  /* 0x00000004ff0c7431 */ /* 0x000fe200000001ff */
[----:B------:R-:W-:-:S04]  /*1d30*/  FMNMX R0, R13, R14, !PT ;  /* 0x0000000e0d007209 */ /* 0x000fc80007800000 */
[----:B------:R-:W-:-:S07]  /*1d40*/  MOV R13, R0 ;  /* 0x00000000000d7202 */ /* 0x000fce0000000f00 */
[----:B------:R-:W-:Y:S05]  /*1d50*/  WARPSYNC.COLLECTIVE R15, `(.L_x_10640) ;  /* 0x000000000f087348 */ /* 0x000fea0003c00000 */
[----:B------:R0:W1:Y:S02]  /*1d60*/  SHFL.BFLY P6, R14, R13, R12, R11 ;  /* 0x0c00000c0d0e7389 */ /* 0x00006400000c000b */
[----:B01----:R-:W-:Y:S05]  /*1d70*/  ENDCOLLECTIVE ;  /* 0x000000000000791b */ /* 0x003fea0003800000 */
.L_x_10640:
[----:B------:R-:W-:Y:S01]  /*1d80*/  HFMA2 R12, -RZ, RZ, 0, 1.1920928955078125e-07 ;  /* 0x00000002ff0c7431 */ /* 0x000fe200000001ff */
[----:B------:R-:W-:-:S04]  /*1d90*/  FMNMX R2, R0, R14, !PT ;  /* 0x0000000e00027209 */ /* 0x000fc80007800000 */
[----:B------:R-:W-:-:S07]  /*1da0*/  MOV R13, R2 ;  /* 0x00000002000d7202 */ /* 0x000fce0000000f00 */
[----:B------:R-:W-:Y:S05]  /*1db0*/  WARPSYNC.COLLECTIVE R15, `(.L_x_10641) ;  /* 0x000000000f087348 */ /* 0x000fea0003c00000 */
[----:B------:R0:W1:Y:S02]  /*1dc0*/  SHFL.BFLY P6, R14, R13, R12, R11 ;  /* 0x0c00000c0d0e7389 */ /* 0x00006400000c000b */
[----:B01----:R-:W-:Y:S05]  /*1dd0*/  ENDCOLLECTIVE ;  /* 0x000000000000791b */ /* 0x003fea0003800000 */
.L_x_10641:
[----:B------:R-:W-:Y:S01]  /*1de0*/  HFMA2 R12, -RZ, RZ, 0, 5.9604644775390625e-08 ;  /* 0x00000001ff0c7431 */ /* 0x000fe200000001ff */
[----:B------:R-:W-:-:S04]  /*1df0*/  FMNMX R3, R2, R14, !PT ;  /* 0x0000000e02037209 */ /* 0x000fc80007800000 */
[----:B------:R-:W-:-:S07]  /*1e00*/  MOV R13, R3 ;  /* 0x00000003000d7202 */ /* 0x000fce0000000f00 */
[----:B------:R-:W-:Y:S05]  /*1e10*/  WARPSYNC.COLLECTIVE R15, `(.L_x_10642) ;  /* 0x000000000f087348 */ /* 0x000fea0003c00000 */
[----:B------:R0:W1:Y:S02]  /*1e20*/  SHFL.BFLY P6, R14, R13, R12, R11 ;  /* 0x0c00000c0d0e7389 */ /* 0x00006400000c000b */
[----:B01----:R-:W-:Y:S05]  /*1e30*/  ENDCOLLECTIVE ;  /* 0x000000000000791b */ /* 0x003fea0003800000 */
.L_x_10642:
        /* <DEDUP_REMOVED lines=129> */
.L_x_10643:
[----:B------:R-:W-:Y:S02]  /*2650*/  HFMA2 R12, -RZ, RZ, 0, 4.76837158203125e-07 ;  /* 0x00000008ff0c7431 */ /* 0x000fe400000001ff */
[----:B------:R-:W-:-:S05]  /*2660*/  FADD R20, R13, R14 ;  /* 0x0000000e0d147221 */ /* 0x000fca0000000000 */
[----:B------:R-:W-:-:S07]  /*2670*/  MOV R13, R20 ;  /* 0x00000014000d7202 */ /* 0x000fce0000000f00 */
[----:B------:R-:W-:Y:S05]  /*2680*/  WARPSYNC.COLLECTIVE R15, `(.L_x_10644) ;  /* 0x000000000f087348 */ /* 0x000fea0003c00000 */
[----:B------:R0:W1:Y:S02]  /*2690*/  SHFL.BFLY P6, R14, R13, R12, R11 ;  /* 0x0c00000c0d0e7389 */ /* 0x00006400000c000b */
[----:B01----:R-:W-:Y:S05]  /*26a0*/  ENDCOLLECTIVE ;  /* 0x000000000000791b */ /* 0x003fea0003800000 */
.L_x_10644:
[----:B------:R-:W-:Y:S02]  /*26b0*/  HFMA2 R12, -RZ, RZ, 0, 2.384185791015625e-07 ;  /* 0x00000004ff0c7431 */ /* 0x000fe400000001ff */
[----:B------:R-:W-:-:S05]  /*26c0*/  FADD R21, R20, R14 ;  /* 0x0000000e14157221 */ /* 0x000fca0000000000 */
[----:B------:R-:W-:-:S07]  /*26d0*/  MOV R13, R21 ;  /* 0x00000015000d7202 */ /* 0x000fce0000000f00 */
[----:B------:R-:W-:Y:S05]  /*26e0*/  WARPSYNC.COLLECTIVE R15, `(.L_x_10645) ;  /* 0x000000000f087348 */ /* 0x000fea0003c00000 */
[----:B------:R0:W1:Y:S02]  /*26f0*/  SHFL.BFLY P6, R14, R13, R12, R11 ;  /* 0x0c00000c0d0e7389 */ /* 0x00006400000c000b */
[----:B01----:R-:W-:Y:S05]  /*2700*/  ENDCOLLECTIVE ;  /* 0x000000000000791b */ /* 0x003fea0003800000 */
.L_x_10645:
[----:B------:R-:W-:Y:S02]  /*2710*/  HFMA2 R12, -RZ, RZ, 0, 1.1920928955078125e-07 ;  /* 0x00000002ff0c7431 */ /* 0x000fe400000001ff */
[----:B------:R-:W-:-:S05]  /*2720*/  FADD R26, R21, R14 ;  /* 0x0000000e151a7221 */ /* 0x000fca0000000000 */
[----:B------:R-:W-:-:S07]  /*2730*/  MOV R13, R26 ;  /* 0x0000001a000d7202 */ /* 0x000fce0000000f00 */
[----:B------:R-:W-:Y:S05]  /*2740*/  WARPSYNC.COLLECTIVE R15, `(.L_x_10646) ;  /* 0x000000000f087348 */ /* 0x000fea0003c00000 */
[----:B------:R0:W1:Y:S02]  /*2750*/  SHFL.BFLY P6, R14, R13, R12, R11 ;  /* 0x0c00000c0d0e7389 */ /* 0x00006400000c000b */
[----:B01----:R-:W-:Y:S05]  /*2760*/  ENDCOLLECTIVE ;  /* 0x000000000000791b */ /* 0x003fea0003800000 */
.L_x_10646:
[----:B------:R-:W-:Y:S02]  /*2770*/  HFMA2 R12, -RZ, RZ, 0, 5.9604644775390625e-08 ;  /* 0x00000001ff0c7431 */ /* 0x000fe400000001ff */
[----:B------:R-:W-:-:S05]  /*2780*/  FADD R27, R26, R14 ;  /* 0x0000000e1a1b7221 */ /* 0x000fca0000000000 */
[----:B------:R-:W-:-:S07]  /*2790*/  MOV R13, R27 ;  /* 0x0000001b000d7202 */ /* 0x000fce0000000f00 */
[----:B------:R-:W-:Y:S05]  /*27a0*/  WARPSYNC.COLLECTIVE R15, `(.L_x_10647) ;  /* 0x000000000f087348 */ /* 0x000fea0003c00000 */
[----:B------:R0:W1:Y:S02]  /*27b0*/  SHFL.BFLY P6, R14, R13, R12, R11 ;  /* 0x0c00000c0d0e7389 */ /* 0x00006400000c000b */
[----:B01----:R-:W-:Y:S05]  /*27c0*/  ENDCOLLECTIVE ;  /* 0x000000000000791b */ /* 0x003fea0003800000 */
.L_x_10647:
[----:B------:R-:W-:Y:S05]  /*27d0*/  BRA `(.L_x_10648) ;  /* 0xffffffe400807947 */ /* 0x000fea000383ffff */
        .weak           $__internal_201_$__cuda_sm3x_div_rn_noftz_f32_slowpath
        .type           $__internal_201_$__cuda_sm3x_div_rn_noftz_f32_slowpath,@function
        .size           $__internal_201_$__cuda_sm3x_div_rn_noftz_f32_slowpath,(.L_x_15518 - $__internal_201_$__cuda_sm3x_div_rn_noftz_f32_slowpath)
$__internal_201_$__cuda_sm3x_div_rn_noftz_f32_slowpath:
        /* <DEDUP_REMOVED lines=34> */
.L_x_10650:
        /* <DEDUP_REMOVED lines=51> */
.L_x_10657:
[----:B------:R-:W-:-:S04]  /*2d30*/  LOP3.LUT R5, R5, 0x80000000, RZ, 0xc0, !PT ;  /* 0x8000000005057812 */ /* 0x000fc800078ec0ff */
[----:B------:R-:W-:Y:S01]  /*2d40*/  LOP3.LUT R5, R5, 0x7f800000, RZ, 0xfc, !PT ;  /* 0x7f80000005057812 */ /* 0x000fe200078efcff */
[----:B------:R-:W-:Y:S06]  /*2d50*/  BRA `(.L_x_10658) ;  /* 0x0000000000047947 */ /* 0x000fec0003800000 */
.L_x_10656:
[----:B------:R-:W-:-:S07]  /*2d60*/  LEA R5, R20, R5, 0x17 ;  /* 0x0000000514057211 */ /* 0x000fce00078eb8ff */
.L_x_10658:
[----:B------:R-:W-:Y:S05]  /*2d70*/  BSYNC.RECONVERGENT B1 ;  /* 0x0000000000017941 */ /* 0x000fea0003800200 */
.L_x_10655:
[----:B------:R-:W-:Y:S05]  /*2d80*/  BRA `(.L_x_10659) ;  /* 0x0000000000207947 */ /* 0x000fea0003800000 */
.L_x_10654:
[----:B------:R-:W-:-:S04]  /*2d90*/  LOP3.LUT R5, R12, 0x80000000, R5, 0x48, !PT ;  /* 0x800000000c057812 */ /* 0x000fc800078e4805 */
[----:B------:R-:W-:Y:S01]  /*2da0*/  LOP3.LUT R5, R5, 0x7f800000, RZ, 0xfc, !PT ;  /* 0x7f80000005057812 */ /* 0x000fe200078efcff */
[----:B------:R-:W-:Y:S06]  /*2db0*/  BRA `(.L_x_10659) ;  /* 0x0000000000147947 */ /* 0x000fec0003800000 */
.L_x_10653:
[----:B------:R-:W-:Y:S01]  /*2dc0*/  LOP3.LUT R5, R12, 0x80000000, R5, 0x48, !PT ;  /* 0x800000000c057812 */ /* 0x000fe200078e4805 */
[----:B------:R-:W-:Y:S06]  /*2dd0*/  BRA `(.L_x_10659) ;  /* 0x00000000000c7947 */ /* 0x000fec0003800000 */
.L_x_10652:
[----:B------:R-:W0:Y:S01]  /*2de0*/  MUFU.RSQ R5, -QNAN ;  /* 0xffc0000000057908 */ /* 0x000e220000001400 */
[----:B------:R-:W-:Y:S05]  /*2df0*/  BRA `(.L_x_10659) ;  /* 0x0000000000047947 */ /* 0x000fea0003800000 */
.L_x_10651:
[----:B------:R-:W-:-:S07]  /*2e00*/  FADD.FTZ R5, R5, R12 ;  /* 0x0000000c05057221 */ /* 0x000fce0000010000 */
.L_x_10659:
[----:B------:R-:W-:Y:S05]  /*2e10*/  BSYNC.RECONVERGENT B0 ;  /* 0x0000000000007941 */ /* 0x000fea0003800200 */
.L_x_10649:
[----:B------:R-:W-:Y:S01]  /*2e20*/  HFMA2 R13, -RZ, RZ, 0, 0 ;  /* 0x00000000ff0d7431 */ /* 0x000fe200000001ff */
[----:B------:R-:W-:-:S04]  /*2e30*/  MOV R12, R15 ;  /* 0x0000000f000c7202 */ /* 0x000fc80000000f00 */
[----:B0-----:R-:W-:Y:S05]  /*2e40*/  RET.REL.NODEC R12 `(_ZN7oneflow4cuda7softmax15SoftmaxWarpImplI10SimpleLoadIffE11SimpleStoreIffEfLi1ELi12ELi32ELi1ELb0ELNS1_9AlgorithmE0EEEvT_T0_ll) ;  /* 0xffffffd00c6c7950 */ /* 0x001fea0003c3ffff */
.L_x_10660:
        /* <DEDUP_REMOVED lines=11> */
.L_x_15518:


//--------------------- .text._ZN7oneflow4cuda7softmax15SoftmaxWarpImplI10SimpleLoadIffE11SimpleStoreIffEfLi1ELi11ELi32ELi1ELb1ELNS1_9AlgorithmE0EEEvT_T0_ll --------------------------
	.section	.text._ZN7oneflow4cuda7softmax15SoftmaxWarpImplI10SimpleLoadIffE11SimpleStoreIffEfLi1ELi11ELi32ELi1ELb1ELNS1_9AlgorithmE0EEEvT_T0_ll,"ax",@progbits
	.align	128
        .global         _ZN7oneflow4cuda7softmax15SoftmaxWarpImplI10SimpleLoadIffE11SimpleStoreIffEfLi1ELi11ELi32ELi1ELb1ELNS1_9AlgorithmE0EEEvT_T0_ll
        .type           _ZN7oneflow4cuda7softmax15SoftmaxWarpImplI10SimpleLoadIffE11SimpleStoreIffEfLi1ELi11ELi32ELi1ELb1ELNS1_9AlgorithmE0EEEvT_T0_ll,@function
        .size           _ZN7oneflow4cuda7softmax15SoftmaxWarpImplI10SimpleLoadIffE11SimpleStoreIffEfLi1ELi11ELi32ELi1ELb1ELNS1_9AlgorithmE0EEEvT_T0_ll,(.L_x_15519 - _ZN7oneflow4cuda7softmax15SoftmaxWarpImplI10SimpleLoadIffE11SimpleStoreIffEfLi1ELi11ELi32ELi1ELb1ELNS1_9AlgorithmE0EEEvT_T0_ll)
        .other          _ZN7oneflow4cuda7softmax15SoftmaxWarpImplI10SimpleLoadIffE11SimpleStoreIffEfLi1ELi11ELi32ELi1ELb1ELNS1_9AlgorithmE0EEEvT_T0_ll,@"STO_CUDA_ENTRY STV_DEFAULT"
_ZN7oneflow4cuda7softmax15SoftmaxWarpImplI10SimpleLoadIffE11SimpleStoreIffEfLi1ELi11ELi32ELi1ELb1ELNS1_9AlgorithmE0EEEvT_T0_ll:
.text._ZN7oneflow4cuda7softmax15SoftmaxWarpImplI10SimpleLoadIffE11SimpleStoreIffEfLi1ELi11ELi32ELi1ELb1ELNS1_9AlgorithmE0EEEvT_T0_ll:
        /* <DEDUP_REMOVED lines=25> */
.L_x_10661:
        /* <DEDUP_REMOVED lines=24> */
.L_x_10686:
        /* <DEDUP_REMOVED lines=8> */
[----:B------:R-:W-:Y:S02]  /*0390*/  ISETP.GE.U32.AND P6, PT, R32, UR44, PT ;  /* 0x0000002c20007c0c */ /* 0x000fe4000bfc6070 */
[----:B------:R-:W-:Y:S01]  /*03a0*/  ISETP.GE.AND.EX P5, PT, RZ, UR45, PT, P5 ;  /* 0x0000002dff007c0c */ /* 0x000fe2000bfa6350 */
[C---:B------:R-:W-:Y:S01]  /*03b0*/  IMAD.WIDE.U32 R4, R22.reuse, UR42, R2 ;  /* 0x0000002a16047c25 */ /* 0x040fe2000f8e0002 */
[----:B------:R-:W-:Y:S02]  /*03c0*/  ISETP.GE.AND.EX P6, PT, RZ, UR45, PT, P6 ;  /* 0x0000002dff007c0c */ /* 0x000fe4000bfc6360 */
[----:B------:R-:W-:Y:S01]  /*03d0*/  ISETP.GE.U32.AND P2, PT, R31, UR44, PT ;  /* 0x0000002c1f007c0c */ /* 0x000fe2000bf46070 */
[----:B------:R-:W-:Y:S01]  /*03e0*/  IMAD R3, R22, UR43, R7 ;  /* 0x0000002b16037c24 */ /* 0x000fe2000f8e0207 */
[----:B-1----:R-:W-:Y:S02]  /*03f0*/  @!P0 R2UR UR4, R18 ;  /* 0x00000000120482ca */ /* 0x002fe400000e0000 */
        /* <DEDUP_REMOVED lines=11> */
[----:B0-----:R-:W-:Y:S02]  /*04b0*/  MOV R36, 0xff800000 ;  /* 0xff80000000247802 */ /* 0x001fe40000000f00 */
[C---:B------:R-:W-:Y:S02]  /*04c0*/  @!P6 R2UR UR10, R18.reuse ;  /* 0x00000000120ae2ca */ /* 0x040fe400000e0000 */
[C---:B------:R-:W-:Y:S01]  /*04d0*/  @!P6 R2UR UR11, R19.reuse ;  /* 0x00000000130be2ca */ /* 0x040fe200000e0000 */
[----:B------:R-:W-:Y:S01]  /*04e0*/  IMAD.MOV.U32 R20, RZ, RZ, -0x800000 ;  /* 0xff800000ff147424 */ /* 0x000fe200078e00ff */
[----:B------:R-:W-:Y:S01]  /*04f0*/  @!P2 R2UR UR4, R18 ;  /* 0x000000001204a2ca */ /* 0x000fe200000e0000 */
[----:B------:R-:W3:Y:S01]  /*0500*/  @!P3 LDG.E R36, desc[UR6][R2.64+0x80] ;  /* 0x000080060224b981 */ /* 0x000ee2000c1e1900 */
[----:B------:R-:W-:-:S02]  /*0510*/  @!P2 R2UR UR5, R19 ;  /* 0x000000001305a2ca */ /* 0x000fc400000e0000 */
[----:B------:R-:W-:Y:S01]  /*0520*/  MOV R17, 0xff800000 ;  /* 0xff80000000117802 */ /* 0x000fe20000000f00 */
[----:B------:R-:W4:Y:S01]  /*0530*/  @!P5 LDG.E R20, desc[UR8][R2.64+0x100] ;  /* 0x000100080214d981 */ /* 0x000f22000c1e1900 */
[----:B------:R-:W-:-:S05]  /*0540*/  MOV R4, 0xff800000 ;  /* 0xff80000000047802 */ /* 0x000fca0000000f00 */
[----:B------:R-:W5:Y:S04]  /*0550*/  @!P6 LDG.E R17, desc[UR10][R2.64+0x180] ;  /* 0x0001800a0211e981 */ /* 0x000f68000c1e1900 */
[----:B------:R-:W5:Y:S01]  /*0560*/  @!P2 LDG.E R4, desc[UR4][R2.64+0x200] ;  /* 0x000200040204a981 */ /* 0x000f62000c1e1900 */
[----:B------:R-:W-:Y:S02]  /*0570*/  ISETP.GE.U32.AND P1, PT, R30, UR44, PT ;  /* 0x0000002c1e007c0c */ /* 0x000fe4000bf26070 */
[----:B------:R-:W-:Y:S02]  /*0580*/  MOV R13, 0xff800000 ;  /* 0xff800000000d7802 */ /* 0x000fe40000000f00 */
[----:B------:R-:W-:Y:S02]  /*0590*/  ISETP.GE.U32.AND P4, PT, R29, UR44, PT ;  /* 0x0000002c1d007c0c */ /* 0x000fe4000bf86070 */
[----:B------:R-:W-:-:S02]  /*05a0*/  ISETP.GE.AND.EX P1, PT, RZ, UR45, PT, P1 ;  /* 0x0000002dff007c0c */ /* 0x000fc4000bf26310 */
[----:B------:R-:W-:Y:S02]  /*05b0*/  ISETP.GE.AND.EX P4, PT, RZ, UR45, PT, P4 ;  /* 0x0000002dff007c0c */ /* 0x000fe4000bf86340 */
[----:B------:R-:W-:-:S09]  /*05c0*/  MOV R6, 0xff800000 ;  /* 0xff80000000067802 */ /* 0x000fd20000000f00 */
[C---:B------:R-:W-:Y:S02]  /*05d0*/  @!P1 R2UR UR4, R18.reuse ;  /* 0x00000000120492ca */ /* 0x040fe400000e0000 */
[C---:B------:R-:W-:Y:S02]  /*05e0*/  @!P1 R2UR UR5, R19.reuse ;  /* 0x00000000130592ca */ /* 0x040fe400000e0000 */
[----:B------:R-:W-:Y:S02]  /*05f0*/  @!P4 R2UR UR6, R18 ;  /* 0x000000001206c2ca */ /* 0x000fe400000e0000 */
[----:B------:R-:W-:Y:S01]  /*0600*/  @!P4 R2UR UR7, R19 ;  /* 0x000000001307c2ca */ /* 0x000fe200000e0000 */
[----:B------:R-:W-:Y:S01]  /*0610*/  IMAD.MOV.U32 R7, RZ, RZ, -0x800000 ;  /* 0xff800000ff077424 */ /* 0x000fe200078e00ff */
[----:B------:R-:W-:-:S07]  /*0620*/  MOV R8, 0xff800000 ;  /* 0xff80000000087802 */ /* 0x000fce0000000f00 */
        /* <DEDUP_REMOVED lines=59> */
[C---:B------:R-:W-:Y:S01]  /*09e0*/  FADD R14, -R15.reuse, R17 ;  /* 0x000000110f0e7221 */ /* 0x040fe20000000100 */
[-C--:B------:R-:W-:Y:S01]  /*09f0*/  FFMA.RM R20, R20, R11.reuse, 12582913 ;  /* 0x4b40000114147423 */ /* 0x080fe2000000400b */
[C---:B------:R-:W-:Y:S01]  /*0a00*/  FADD R2, -R15.reuse, R6 ;  /* 0x000000060f027221 */ /* 0x040fe20000000100 */
[----:B------:R-:W-:Y:S01]  /*0a10*/  FADD R3, R12, -12583039 ;  /* 0xcb40007f0c037421 */ /* 0x000fe20000000000 */
[C---:B------:R-:W-:Y:S01]  /*0a20*/  FADD R6, -R15.reuse, R5 ;  /* 0x000000050f067221 */ /* 0x040fe20000000100 */
[----:B------:R-:W-:Y:S01]  /*0a30*/  FADD R5, R20, -12583039 ;  /* 0xcb40007f14057421 */ /* 0x000fe20000000000 */
[C---:B------:R-:W-:Y:S01]  /*0a40*/  FADD R8, -R15.reuse, R8 ;  /* 0x000000080f087221 */ /* 0x040fe20000000100 */
[----:B------:R-:W-:Y:S01]  /*0a50*/  FFMA R3, R38, 1.4426950216293334961, -R3 ;  /* 0x3fb8aa3b26037823 */ /* 0x000fe20000000803 */
[C---:B------:R-:W-:Y:S01]  /*0a60*/  FADD R16, -R15.reuse, R16 ;  /* 0x000000100f107221 */ /* 0x040fe20000000100 */
[----:B------:R-:W-:Y:S01]  /*0a70*/  FFMA R5, R36, 1.4426950216293334961, -R5 ;  /* 0x3fb8aa3b24057823 */ /* 0x000fe20000000805 */
[----:B------:R-:W-:Y:S01]  /*0a80*/  FADD R10, -R15, R10 ;  /* 0x0000000a0f0a7221 */ /* 0x000fe20000000100 */
[----:B------:R-:W-:Y:S01]  /*0a90*/  FFMA R38, R38, 1.925963033500011079e-08, R3 ;  /* 0x32a5706026267823 */ /* 0x000fe20000000003 */
[----:B------:R-:W-:Y:S01]  /*0aa0*/  FFMA.RM R3, R42, R11, 12582913 ;  /* 0x4b4000012a037423 */ /* 0x000fe2000000400b */
[----:B------:R-:W-:Y:S01]  /*0ab0*/  FFMA.SAT R42, R14, R9, 0.5 ;  /* 0x3f0000000e2a7423 */ /* 0x000fe20000002009 */
[----:B------:R-:W-:Y:S01]  /*0ac0*/  FFMA R36, R36, 1.925963033500011079e-08, R5 ;  /* 0x32a5706024247823 */ /* 0x000fe20000000005 */
[----:B------:R-:W-:Y:S01]  /*0ad0*/  SHF.L.U32 R20, R20, 0x17, RZ ;  /* 0x0000001714147819 */ /* 0x000fe200000006ff */
[----:B------:R-:W-:Y:S01]  /*0ae0*/  FADD R7, R3, -12583039 ;  /* 0xcb40007f03077421 */ /* 0x000fe20000000000 */
[----:B------:R-:W0:Y:S03]  /*0af0*/  MUFU.EX2 R38, R38 ;  /* 0x0000002600267308 */ /* 0x000e260000000800 */
[----:B------:R-:W-:-:S04]  /*0b00*/  FFMA R7, R40, 1.4426950216293334961, -R7 ;  /* 0x3fb8aa3b28077823 */ /* 0x000fc80000000807 */
[----:B------:R-:W-:Y:S01]  /*0b10*/  FFMA R40, R40, 1.925963033500011079e-08, R7 ;  /* 0x32a5706028287823 */ /* 0x000fe20000000007 */
[----:B------:R-:W-:Y:S01]  /*0b20*/  FFMA.RM R7, R42, R11, 12582913 ;  /* 0x4b4000012a077423 */ /* 0x000fe2000000400b */
[----:B------:R-:W1:Y:S03]  /*0b30*/  MUFU.EX2 R13, R36 ;  /* 0x00000024000d7308 */ /* 0x000e660000000800 */
[----:B------:R-:W-:-:S04]  /*0b40*/  FADD R5, R7, -12583039 ;  /* 0xcb40007f07057421 */ /* 0x000fc80000000000 */
[C---:B------:R-:W-:Y:S01]  /*0b50*/  FFMA R5, R14.reuse, 1.4426950216293334961, -R5 ;  /* 0x3fb8aa3b0e057823 */ /* 0x040fe20000000805 */
[----:B------:R-:W2:Y:S03]  /*0b60*/  MUFU.EX2 R17, R40 ;  /* 0x0000002800117308 */ /* 0x000ea60000000800 */
[----:B------:R-:W-:Y:S01]  /*0b70*/  FFMA R35, R14, 1.925963033500011079e-08, R5 ;  /* 0x32a570600e237823 */ /* 0x000fe20000000005 */
[----:B------:R-:W-:Y:S01]  /*0b80*/  FFMA.SAT R14, R0, R9, 0.5 ;  /* 0x3f000000000e7423 */ /* 0x000fe20000002009 */
[----:B------:R-:W-:-:S03]  /*0b90*/  SHF.L.U32 R5, R12, 0x17, RZ ;  /* 0x000000170c057819 */ /* 0x000fc600000006ff */
[----:B------:R-:W-:Y:S01]  /*0ba0*/  FFMA.RM R12, R14, R11, 12582913 ;  /* 0x4b4000010e0c7423 */ /* 0x000fe2000000400b */
[----:B------:R-:W-:Y:S01]  /*0bb0*/  FFMA.SAT R14, R2, R9, 0.5 ;  /* 0x3f000000020e7423 */ /* 0x000fe20000002009 */
[----:B0-----:R-:W-:Y:S02]  /*0bc0*/  FMUL R5, R5, R38 ;  /* 0x0000002605057220 */ /* 0x001fe40000400000 */
[----:B------:R-:W-:-:S04]  /*0bd0*/  FADD R15, R12, -12583039 ;  /* 0xcb40007f0c0f7421 */ /* 0x000fc80000000000 */
[----:B------:R-:W-:-:S04]  /*0be0*/  FFMA R15, R0, 1.4426950216293334961, -R15 ;  /* 0x3fb8aa3b000f7823 */ /* 0x000fc8000000080f */
[----:B------:R-:W-:Y:S01]  /*0bf0*/  FFMA R37, R0, 1.925963033500011079e-08, R15 ;  /* 0x32a5706000257823 */ /* 0x000fe2000000000f */
[----:B-1----:R-:W-:Y:S01]  /*0c00*/  FMUL R0, R20, R13 ;  /* 0x0000000d14007220 */ /* 0x002fe20000400000 */
[----:B------:R-:W-:Y:S01]  /*0c10*/  FFMA.RM R13, R14, R11, 12582913 ;  /* 0x4b4000010e0d7423 */ /* 0x000fe2000000400b */
[----:B------:R-:W-:Y:S01]  /*0c20*/  FFMA.SAT R14, R4, R9, 0.5 ;  /* 0x3f000000040e7423 */ /* 0x000fe20000002009 */
[----:B------:R-:W0:Y:S02]  /*0c30*/  MUFU.EX2 R20, R35 ;  /* 0x0000002300147308 */ /* 0x000e240000000800 */
[C---:B------:R-:W-:Y:S01]  /*0c40*/  FADD R15, R13.reuse, -12583039 ;  /* 0xcb40007f0d0f7421 */ /* 0x040fe20000000000 */
[----:B------:R-:W-:Y:S01]  /*0c50*/  FFMA.RM R14, R14, R11, 12582913 ;  /* 0x4b4000010e0e7423 */ /* 0x000fe2000000400b */
[----:B------:R-:W-:Y:S02]  /*0c60*/  SHF.L.U32 R13, R13, 0x17, RZ ;  /* 0x000000170d0d7819 */ /* 0x000fe400000006ff */
[----:B------:R-:W-:-:S02]  /*0c70*/  FFMA R15, R2, 1.4426950216293334961, -R15 ;  /* 0x3fb8aa3b020f7823 */ /* 0x000fc4000000080f */
[----:B------:R-:W1:Y:S02]  /*0c80*/  MUFU.EX2 R37, R37 ;  /* 0x0000002500257308 */ /* 0x000e640000000800 */
[----:B------:R-:W-:Y:S01]  /*0c90*/  FFMA R15, R2, 1.925963033500011079e-08, R15 ;  /* 0x32a57060020f7823 */ /* 0x000fe2000000000f */
[----:B------:R-:W-:Y:S01]  /*0ca0*/  SHF.L.U32 R2, R3, 0x17, RZ ;  /* 0x0000001703027819 */ /* 0x000fe200000006ff */
[----:B------:R-:W-:-:S04]  /*0cb0*/  IMAD.SHL.U32 R3, R7, 0x800000, RZ ;  /* 0x0080000007037824 */ /* 0x000fc800078e00ff */
[----:B--2---:R-:W-:Y:S01]  /*0cc0*/  FMUL R2, R2, R17 ;  /* 0x0000001102027220 */ /* 0x004fe20000400000 */
[C---:B------:R-:W-:Y:S01]  /*0cd0*/  FADD R17, R14.reuse, -12583039 ;  /* 0xcb40007f0e117421 */ /* 0x040fe20000000000 */
[----:B0-----:R-:W-:Y:S01]  /*0ce0*/  FMUL R3, R3, R20 ;  /* 0x0000001403037220 */ /* 0x001fe20000400000 */
[----:B------:R-:W-:Y:S02]  /*0cf0*/  SHF.L.U32 R14, R14, 0x17, RZ ;  /* 0x000000170e0e7819 */ /* 0x000fe400000006ff */
[----:B------:R-:W-:-:S04]  /*0d00*/  FFMA R7, R4, 1.4426950216293334961, -R17 ;  /* 0x3fb8aa3b04077823 */ /* 0x000fc80000000811 */
[----:B------:R-:W-:Y:S01]  /*0d10*/  FFMA R7, R4, 1.925963033500011079e-08, R7 ;  /* 0x32a5706004077823 */ /* 0x000fe20000000007 */
[----:B------:R-:W-:-:S04]  /*0d20*/  FFMA.SAT R4, R8, R9, 0.5 ;  /* 0x3f00000008047423 */ /* 0x000fc80000002009 */
[----:B------:R-:W-:Y:S01]  /*0d30*/  FFMA.RM R17, R4, R11, 12582913 ;  /* 0x4b40000104117423 */ /* 0x000fe2000000400b */
[----:B------:R-:W-:Y:S01]  /*0d40*/  SHF.L.U32 R4, R12, 0x17, RZ ;  /* 0x000000170c047819 */ /* 0x000fe200000006ff */
[----:B------:R-:W0:Y:S02]  /*0d50*/  MUFU.EX2 R7, R7 ;  /* 0x0000000700077308 */ /* 0x000e240000000800 */
[C---:B------:R-:W-:Y:S01]  /*0d60*/  FADD R35, R17.reuse, -12583039 ;  /* 0xcb40007f11237421 */ /* 0x040fe20000000000 */
[----:B------:R-:W-:Y:S01]  /*0d70*/  SHF.L.U32 R17, R17, 0x17, RZ ;  /* 0x0000001711117819 */ /* 0x000fe200000006ff */
[----:B-1----:R-:W-:Y:S02]  /*0d80*/  FMUL R4, R4, R37 ;  /* 0x0000002504047220 */ /* 0x002fe40000400000 */
[----:B------:R-:W-:-:S04]  /*0d90*/  FFMA R35, R8, 1.4426950216293334961, -R35 ;  /* 0x3fb8aa3b08237823 */ /* 0x000fc80000000823 */
[----:B------:R-:W-:Y:S01]  /*0da0*/  FFMA R35, R8, 1.925963033500011079e-08, R35 ;  /* 0x32a5706008237823 */ /* 0x000fe20000000023 */
[----:B------:R-:W-:-:S04]  /*0db0*/  FFMA.SAT R8, R16, R9, 0.5 ;  /* 0x3f00000010087423 */ /* 0x000fc80000002009 */
[----:B------:R-:W-:Y:S01]  /*0dc0*/  FFMA.RM R12, R8, R11, 12582913 ;  /* 0x4b400001080c7423 */ /* 0x000fe2000000400b */
[----:B------:R-:W-:Y:S01]  /*0dd0*/  FFMA.SAT R8, R10, R9, 0.5 ;  /* 0x3f0000000a087423 */ /* 0x000fe20000002009 */
[----:B0-----:R-:W-:Y:S02]  /*0de0*/  FMUL R7, R14, R7 ;  /* 0x000000070e077220 */ /* 0x001fe40000400000 */
[C---:B------:R-:W-:Y:S01]  /*0df0*/  FADD R39, R12.reuse, -12583039 ;  /* 0xcb40007f0c277421 */ /* 0x040fe20000000000 */
[----:B------:R-:W-:-:S03]  /*0e00*/  IMAD.SHL.U32 R12, R12, 0x800000, RZ ;  /* 0x008000000c0c7824 */ /* 0x000fc600078e00ff */
[----:B------:R-:W-:-:S04]  /*0e10*/  FFMA R39, R16, 1.4426950216293334961, -R39 ;  /* 0x3fb8aa3b10277823 */ /* 0x000fc80000000827 */
[----:B------:R-:W-:Y:S01]  /*0e20*/  FFMA R39, R16, 1.925963033500011079e-08, R39 ;  /* 0x32a5706010277823 */ /* 0x000fe20000000027 */
[----:B------:R-:W-:Y:S01]  /*0e30*/  FFMA.SAT R16, R6, R9, 0.5 ;  /* 0x3f00000006107423 */ /* 0x000fe20000002009 */
[-C--:B------:R-:W-:Y:S02]  /*0e40*/  FFMA.RM R9, R8, R11.reuse, 12582913 ;  /* 0x4b40000108097423 */ /* 0x080fe4000000400b */
[----:B------:R-:W0:Y:S01]  /*0e50*/  MUFU.EX2 R8, R15 ;  /* 0x0000000f00087308 */ /* 0x000e220000000800 */
[----:B------:R-:W-:Y:S01]  /*0e60*/  FFMA.RM R11, R16, R11, 12582913 ;  /* 0x4b400001100b7423 */ /* 0x000fe2000000400b */
[C---:B------:R-:W-:Y:S01]  /*0e70*/  FADD R37, R9.reuse, -12583039 ;  /* 0xcb40007f09257421 */ /* 0x040fe20000000000 */
[----:B------:R-:W-:Y:S02]  /*0e80*/  SHF.L.U32 R16, R9, 0x17, RZ ;  /* 0x0000001709107819 */ /* 0x000fe400000006ff */
[----:B------:R-:W-:Y:S01]  /*0e90*/  FADD R41, R11, -12583039 ;  /* 0xcb40007f0b297421 */ /* 0x000fe20000000000 */
[----:B------:R-:W-:-:S02]  /*0ea0*/  FFMA R37, R10, 1.4426950216293334961, -R37 ;  /* 0x3fb8aa3b0a257823 */ /* 0x000fc40000000825 */
[----:B------:R-:W1:Y:S01]  /*0eb0*/  MUFU.EX2 R39, R39 ;  /* 0x0000002700277308 */ /* 0x000e620000000800 */
[----:B------:R-:W-:Y:S01]  /*0ec0*/  FFMA R41, R6, 1.4426950216293334961, -R41 ;  /* 0x3fb8aa3b06297823 */ /* 0x000fe20000000829 */
[----:B------:R-:W-:-:S03]  /*0ed0*/  FFMA R37, R10, 1.925963033500011079e-08, R37 ;  /* 0x32a570600a257823 */ /* 0x000fc60000000025 */
[----:B------:R-:W-:-:S03]  /*0ee0*/  FFMA R41, R6, 1.925963033500011079e-08, R41 ;  /* 0x32a5706006297823 */ /* 0x000fc60000000029 */
[----:B------:R-:W2:Y:S01]  /*0ef0*/  MUFU.EX2 R10, R35 ;  /* 0x00000023000a7308 */ /* 0x000ea20000000800 */
[----:B0-----:R-:W-:Y:S01]  /*0f00*/  FMUL R6, R13, R8 ;  /* 0x000000080d067220 */ /* 0x001fe20000400000 */
[----:B------:R-:W-:-:S04]  /*0f10*/  FADD R13, RZ, R5 ;  /* 0x00000005ff0d7221 */ /* 0x000fc80000000000 */
[----:B------:R-:W-:Y:S02]  /*0f20*/  FADD R13, R13, R0 ;  /* 0x000000000d0d7221 */ /* 0x000fe40000000000 */
[----:B------:R-:W0:Y:S01]  /*0f30*/  MUFU.EX2 R37, R37 ;  /* 0x0000002500257308 */ /* 0x000e220000000800 */
[----:B-1----:R-:W-:Y:S01]  /*0f40*/  FMUL R9, R12, R39 ;  /* 0x000000270c097220 */ /* 0x002fe20000400000 */
[----:B------:R-:W-:Y:S01]  /*0f50*/  FADD R8, R13, R2 ;  /* 0x000000020d087221 */ /* 0x000fe20000000000 */
[----:B------:R-:W-:-:S03]  /*0f60*/  SHF.L.U32 R12, R11, 0x17, RZ ;  /* 0x000000170b0c7819 */ /* 0x000fc600000006ff */
[----:B------:R-:W-:Y:S02]  /*0f70*/  FADD R13, R8, R3 ;  /* 0x00000003080d7221 */ /* 0x000fe40000000000 */
[----:B------:R-:W1:Y:S01]  /*0f80*/  MUFU.EX2 R41, R41 ;  /* 0x0000002900297308 */ /* 0x000e620000000800 */
[----:B--2---:R-:W-:Y:S01]  /*0f90*/  FMUL R8, R17, R10 ;  /* 0x0000000a11087220 */ /* 0x004fe20000400000 */
[----:B------:R-:W-:-:S04]  /*0fa0*/  FADD R13, R13, R4 ;  /* 0x000000040d0d7221 */ /* 0x000fc80000000000 */
[----:B------:R-:W-:Y:S01]  /*0fb0*/  FADD R10, R13, R6 ;  /* 0x000000060d0a7221 */ /* 0x000fe20000000000 */
[----:B0-----:R-:W-:-:S03]  /*0fc0*/  FMUL R16, R16, R37 ;  /* 0x0000002510107220 */ /* 0x001fc60000400000 */
        /* <DEDUP_REMOVED lines=15> */
.L_x_10698:
        /* <DEDUP_REMOVED lines=12> */
[----:B0-----:R-:W-:Y:S05]  /*1180*/  CALL.REL.NOINC `($__internal_202_$__cuda_sm3x_div_rn_noftz_f32_slowpath) ;  /* 0x0000001800347944 */ /* 0x001fea0003c00000 */
[----:B------:R-:W-:-:S07]  /*1190*/  MOV R11, R5 ;  /* 0x00000005000b7202 */ /* 0x000fce0000000f00 */
.L_x_10665:
[----:B------:R-:W-:Y:S05]  /*11a0*/  BSYNC.RECONVERGENT B3 ;  /* 0x0000000000037941 */ /* 0x000fea0003800200 */
.L_x_10664:
        /* <DEDUP_REMOVED lines=12> */
[----:B0-----:R-:W-:Y:S05]  /*1270*/  CALL.REL.NOINC `($__internal_202_$__cuda_sm3x_div_rn_noftz_f32_slowpath) ;  /* 0x0000001400f87944 */ /* 0x001fea0003c00000 */
[----:B------:R-:W-:-:S07]  /*1280*/  MOV R17, R5 ;  /* 0x0000000500117202 */ /* 0x000fce0000000f00 */
.L_x_10667:
[----:B------:R-:W-:Y:S05]  /*1290*/  BSYNC.RECONVERGENT B3 ;  /* 0x0000000000037941 */ /* 0x000fea0003800200 */
.L_x_10666:
        /* <DEDUP_REMOVED lines=12> */
[----:B0-----:R-:W-:Y:S05]  /*1360*/  CALL.REL.NOINC `($__internal_202_$__cuda_sm3x_div_rn_noftz_f32_slowpath) ;  /* 0x0000001400bc7944 */ /* 0x001fea0003c00000 */
[----:B------:R-:W-:-:S07]  /*1370*/  IMAD.MOV.U32 R35, RZ, RZ, R5 ;  /* 0x000000ffff237224 */ /* 0x000fce00078e0005 */
.L_x_10669:
[----:B------:R-:W-:Y:S05]  /*1380*/  BSYNC.RECONVERGENT B3 ;  /* 0x0000000000037941 */ /* 0x000fea0003800200 */
.L_x_10668:
        /* <DEDUP_REMOVED lines=13> */
[----:B------:R-:W-:-:S07]  /*1460*/  MOV R37, R5 ;  /* 0x0000000500257202 */ /* 0x000fce0000000f00 */
.L_x_10671:
[----:B------:R-:W-:Y:S05]  /*1470*/  BSYNC.RECONVERGENT B3 ;  /* 0x0000000000037941 */ /* 0x000fea0003800200 */
.L_x_10670:
        /* <DEDUP_REMOVED lines=12> */
[----:B0-----:R-:W-:Y:S05]  /*1540*/  CALL.REL.NOINC `($__internal_202_$__cuda_sm3x_div_rn_noftz_f32_slowpath) ;  /* 0x0000001400447944 */ /* 0x001fea0003c00000 */
[----:B------:R-:W-:-:S07]  /*1550*/  MOV R39, R5 ;  /* 0x0000000500277202 */ /* 0x000fce0000000f00 */
.L_x_10673:
[----:B------:R-:W-:Y:S05]  /*1560*/  BSYNC.RECONVERGENT B3 ;  /* 0x0000000000037941 */ /* 0x000fea0003800200 */
.L_x_10672:
        /* <DEDUP_REMOVED lines=14> */
.L_x_10675:
[----:B------:R-:W-:Y:S05]  /*1650*/  BSYNC.RECONVERGENT B3 ;  /* 0x0000000000037941 */ /* 0x000fea0003800200 */
.L_x_10674:
        /* <DEDUP_REMOVED lines=14> */
.L_x_10677:
[----:B------:R-:W-:Y:S05]  /*1740*/  BSYNC.RECONVERGENT B3 ;  /* 0x0000000000037941 */ /* 0x000fea0003800200 */
.L_x_10676:
        /* <DEDUP_REMOVED lines=14> */
.L_x_10679:
[----:B------:R-:W-:Y:S05]  /*1830*/  BSYNC.RECONVERGENT B3 ;  /* 0x0000000000037941 */ /* 0x000fea0003800200 */
.L_x_10678:
        /* <DEDUP_REMOVED lines=14> */
.L_x_10681:
[----:B------:R-:W-:Y:S05]  /*1920*/  BSYNC.RECONVERGENT B3 ;  /* 0x0000000000037941 */ /* 0x000fea0003800200 */
.L_x_10680:
        /* <DEDUP_REMOVED lines=14> */
.L_x_10683:
[----:B------:R-:W-:Y:S05]  /*1a10*/  BSYNC.RECONVERGENT B3 ;  /* 0x0000000000037941 */ /* 0x000fea0003800200 */
.L_x_10682:
        /* <DEDUP_REMOVED lines=14> */
.L_x_10685:
[----:B------:R-:W-:Y:S05]  /*1b00*/  BSYNC.RECONVERGENT B3 ;  /* 0x0000000000037941 */ /* 0x000fea0003800200 */
.L_x_10684:
        /* <DEDUP_REMOVED lines=67> */
.L_x_10662:
[----:B------:R-:W-:Y:S05]  /*1f40*/  EXIT ;  /* 0x000000000000794d */ /* 0x000fea0003800000 */
.L_x_10663:
[----:B------:R-:W-:Y:S01]  /*1f50*/  HFMA2 R11, -RZ, RZ, 0, 1.847743988037109375e-06 ;  /* 0x0000001fff0b7431 */ /* 0x000fe200000001ff */
[----:B------:R-:W-:Y:S01]  /*1f60*/  BSSY B1, `(.L_x_10687) ;  /* 0x0000006000017945 */ /* 0x000fe20003800000 */
[----:B------:R-:W-:Y:S01]  /*1f70*/  MOV R12, 0x10 ;  /* 0x00000010000c7802 */ /* 0x000fe20000000f00 */
[----:B------:R-:W-:-:S07]  /*1f80*/  IMAD.MOV.U32 R15, RZ, RZ, -0x1 ;  /* 0xffffffffff0f7424 */ /* 0x000fce00078e00ff */
[----:B------:R-:W-:Y:S05]  /*1f90*/  WARPSYNC.COLLECTIVE R15, `(.L_x_10688) ;  /* 0x000000000f087348 */ /* 0x000fea0003c00000 */
[----:B------:R0:W1:Y:S02]  /*1fa0*/  SHFL.BFLY P6, R14, R13, R12, R11 ;  /* 0x0c00000c0d0e7389 */ /* 0x00006400000c000b */
[----:B01----:R-:W-:Y:S05]  /*1fb0*/  ENDCOLLECTIVE ;  /* 0x000000000000791b */ /* 0x003fea0003800000 */
.L_x_10688:
[----:B------:R-:W-:Y:S05]  /*1fc0*/  BSYNC B1 ;  /* 0x0000000000017941 */ /* 0x000fea0003800000 */
.L_x_10687:
[----:B------:R-:W-:Y:S01]  /*1fd0*/  HFMA2 R11, -RZ, RZ, 0, 1.847743988037109375e-06 ;  /* 0x0000001fff0b7431 */ /* 0x000fe200000001ff */
[----:B------:R-:W-:Y:S02]  /*1fe0*/  FMNMX R13, R14, R13, !PT ;  /* 0x0000000d0e0d7209 */ /* 0x000fe40007800000 */
[----:B------:R-:W-:Y:S02]  /*1ff0*/  MOV R12, 0x8 ;  /* 0x00000008000c7802 */ /* 0x000fe40000000f00 */
[----:B------:R-:W-:-:S07]  /*2000*/  MOV R15, 0xffffffff ;  /* 0xffffffff000f7802 */ /* 0x000fce0000000f00 */
[----:B------:R-:W-:Y:S05]  /*2010*/  WARPSYNC.COLLECTIVE R15, `(.L_x_10689) ;  /* 0x000000000f087348 */ /* 0x000fea0003c00000 */
[----:B------:R0:W1:Y:S02]  /*2020*/  SHFL.BFLY P6, R14, R13, R12, R11 ;  /* 0x0c00000c0d0e7389 */ /* 0x00006400000c000b */
[----:B01----:R-:W-:Y:S05]  /*2030*/  ENDCOLLECTIVE ;  /* 0x000000000000791b */ /* 0x003fea0003800000 */
.L_x_10689:
[----:B------:R-:W-:Y:S01]  /*2040*/  IMAD.MOV.U32 R12, RZ, RZ, 0x4 ;  /* 0x00000004ff0c7424 */ /* 0x000fe200078e00ff */
[----:B------:R-:W-:-:S04]  /*2050*/  FMNMX R0, R13, R14, !PT ;  /* 0x0000000e0d007209 */ /* 0x000fc80007800000 */
[----:B------:R-:W-:-:S07]  /*2060*/  MOV R13, R0 ;  /* 0x00000000000d7202 */ /* 0x000fce0000000f00 */
[----:B------:R-:W-:Y:S05]  /*2070*/  WARPSYNC.COLLECTIVE R15, `(.L_x_10690) ;  /* 0x000000000f087348 */ /* 0x000fea0003c00000 */
[----:B------:R0:W1:Y:S02]  /*2080*/  SHFL.BFLY P6, R14, R13, R12, R11 ;  /* 0x0c00000c0d0e7389 */ /* 0x00006400000c000b */
[----:B01----:R-:W-:Y:S05]  /*2090*/  ENDCOLLECTIVE ;  /* 0x000000000000791b */ /* 0x003fea0003800000 */
.L_x_10690:
[----:B------:R-:W-:Y:S01]  /*20a0*/  HFMA2 R12, -RZ, RZ, 0, 1.1920928955078125e-07 ;  /* 0x00000002ff0c7431 */ /* 0x000fe200000001ff */
[----:B------:R-:W-:-:S04]  /*20b0*/  FMNMX R2, R0, R14, !PT ;  /* 0x0000000e00027209 */ /* 0x000fc80007800000 */
[----:B------:R-:W-:-:S07]  /*20c0*/  MOV R13, R2 ;  /* 0x00000002000d7202 */ /* 0x000fce0000000f00 */
[----:B------:R-:W-:Y:S05]  /*20d0*/  WARPSYNC.COLLECTIVE R15, `(.L_x_10691) ;  /* 0x000000000f087348 */ /* 0x000fea0003c00000 */
[----:B------:R0:W1:Y:S02]  /*20e0*/  SHFL.BFLY P6, R14, R13, R12, R11 ;  /* 0x0c00000c0d0e7389 */ /* 0x00006400000c000b */
[----:B01----:R-:W-:Y:S05]  /*20f0*/  ENDCOLLECTIVE ;  /* 0x000000000000791b */ /* 0x003fea0003800000 */
.L_x_10691:
[----:B------:R-:W-:Y:S01]  /*2100*/  HFMA2 R12, -RZ, RZ, 0, 5.9604644775390625e-08 ;  /* 0x00000001ff0c7431 */ /* 0x000fe200000001ff */
[----:B------:R-:W-:-:S04]  /*2110*/  FMNMX R3, R2, R14, !PT ;  /* 0x0000000e02037209 */ /* 0x000fc80007800000 */
[----:B------:R-:W-:-:S07]  /*2120*/  MOV R13, R3 ;  /* 0x00000003000d7202 */ /* 0x000fce0000000f00 */
[----:B------:R-:W-:Y:S05]  /*2130*/  WARPSYNC.COLLECTIVE R15, `(.L_x_10692) ;  /* 0x000000000f087348 */ /* 0x000fea0003c00000 */
[----:B------:R0:W1:Y:S02]  /*2140*/  SHFL.BFLY P6, R14, R13, R12, R11 ;  /* 0x0c00000c0d0e7389 */ /* 0x00006400000c000b */
[----:B01----:R-:W-:Y:S05]  /*2150*/  ENDCOLLECTIVE ;  /* 0x000000000000791b */ /* 0x003fea0003800000 */
.L_x_10692:
        /* <DEDUP_REMOVED lines=119> */
.L_x_10693:
[----:B------:R-:W-:Y:S02]  /*28d0*/  IMAD.MOV.U32 R12, RZ, RZ, 0x8 ;  /* 0x00000008ff0c7424 */ /* 0x000fe400078e00ff */
[----:B------:R-:W-:-:S05]  /*28e0*/  FADD R17, R13, R14 ;  /* 0x0000000e0d117221 */ /* 0x000fca0000000000 */
[----:B------:R-:W-:-:S07]  /*28f0*/  MOV R13, R17 ;  /* 0x00000011000d7202 */ /* 0x000fce0000000f00 */
[----:B------:R-:W-:Y:S05]  /*2900*/  WARPSYNC.COLLECTIVE R15, `(.L_x_10694) ;  /* 0x000000000f087348 */ /* 0x000fea0003c00000 */
[----:B------:R0:W1:Y:S02]  /*2910*/  SHFL.BFLY P6, R14, R13, R12, R11 ;  /* 0x0c00000c0d0e7389 */ /* 0x00006400000c000b */
[----:B01----:R-:W-:Y:S05]  /*2920*/  ENDCOLLECTIVE ;  /* 0x000000000000791b */ /* 0x003fea0003800000 */
.L_x_10694:
[----:B------:R-:W-:Y:S02]  /*2930*/  HFMA2 R12, -RZ, RZ, 0, 2.384185791015625e-07 ;  /* 0x00000004ff0c7431 */ /* 0x000fe400000001ff */
[----:B------:R-:W-:-:S05]  /*2940*/  FADD R20, R17, R14 ;  /* 0x0000000e11147221 */ /* 0x000fca0000000000 */
[----:B------:R-:W-:-:S07]  /*2950*/  MOV R13, R20 ;  /* 0x00000014000d7202 */ /* 0x000fce0000000f00 */
[----:B------:R-:W-:Y:S05]  /*2960*/  WARPSYNC.COLLECTIVE R15, `(.L_x_10695) ;  /* 0x000000000f087348 */ /* 0x000fea0003c00000 */
[----:B------:R0:W1:Y:S02]  /*2970*/  SHFL.BFLY P6, R14, R13, R12, R11 ;  /* 0x0c00000c0d0e7389 */ /* 0x00006400000c000b */
[----:B01----:R-:W-:Y:S05]  /*2980*/  ENDCOLLECTIVE ;  /* 0x000000000000791b */ /* 0x003fea0003800000 */
.L_x_10695:
[----:B------:R-:W-:Y:S02]  /*2990*/  HFMA2 R12, -RZ, RZ, 0, 1.1920928955078125e-07 ;  /* 0x00000002ff0c7431 */ /* 0x000fe400000001ff */
[----:B------:R-:W-:-:S05]  /*29a0*/  FADD R35, R20, R14 ;  /* 0x0000000e14237221 */ /* 0x000fca0000000000 */
[----:B------:R-:W-:-:S07]  /*29b0*/  MOV R13, R35 ;  /* 0x00000023000d7202 */ /* 0x000fce0000000f00 */
[----:B------:R-:W-:Y:S05]  /*29c0*/  WARPSYNC.COLLECTIVE R15, `(.L_x_10696) ;  /* 0x000000000f087348 */ /* 0x000fea0003c00000 */
[----:B------:R0:W1:Y:S02]  /*29d0*/  SHFL.BFLY P6, R14, R13, R12, R11 ;  /* 0x0c00000c0d0e7389 */ /* 0x00006400000c000b */
[----:B01----:R-:W-:Y:S05]  /*29e0*/  ENDCOLLECTIVE ;  /* 0x000000000000791b */ /* 0x003fea0003800000 */
.L_x_10696:
[----:B------:R-:W-:Y:S02]  /*29f0*/  IMAD.MOV.U32 R12, RZ, RZ, 0x1 ;  /* 0x00000001ff0c7424 */ /* 0x000fe400078e00ff */
[----:B------:R-:W-:-:S05]  /*2a00*/  FADD R36, R35, R14 ;  /* 0x0000000e23247221 */ /* 0x000fca0000000000 */
[----:B------:R-:W-:-:S07]  /*2a10*/  MOV R13, R36 ;  /* 0x00000024000d7202 */ /* 0x000fce0000000f00 */
[----:B------:R-:W-:Y:S05]  /*2a20*/  WARPSYNC.COLLECTIVE R15, `(.L_x_10697) ;  /* 0x000000000f087348 */ /* 0x000fea0003c00000 */
[----:B------:R0:W1:Y:S02]  /*2a30*/  SHFL.BFLY P6, R14, R13, R12, R11 ;  /* 0x0c00000c0d0e7389 */ /* 0x00006400000c000b */
[----:B01----:R-:W-:Y:S05]  /*2a40*/  ENDCOLLECTIVE ;  /* 0x000000000000791b */ /* 0x003fea0003800000 */
.L_x_10697:
[----:B------:R-:W-:Y:S05]  /*2a50*/  BRA `(.L_x_10698) ;  /* 0xffffffe400987947 */ /* 0x000fea000383ffff */
        .weak           $__internal_202_$__cuda_sm3x_div_rn_noftz_f32_slowpath
        .type           $__internal_202_$__cuda_sm3x_div_rn_noftz_f32_slowpath,@function
        .size           $__internal_202_$__cuda_sm3x_div_rn_noftz_f32_slowpath,(.L_x_15519 - $__internal_202_$__cuda_sm3x_div_rn_noftz_f32_slowpath)
$__internal_202_$__cuda_sm3x_div_rn_noftz_f32_slowpath:
        /* <DEDUP_REMOVED lines=34> */
.L_x_10700:
        /* <DEDUP_REMOVED lines=51> */
.L_x_10707:
[----:B------:R-:W-:-:S04]  /*2fb0*/  LOP3.LUT R5, R5, 0x80000000, RZ, 0xc0, !PT ;  /* 0x8000000005057812 */ /* 0x000fc800078ec0ff */
[----:B------:R-:W-:Y:S01]  /*2fc0*/  LOP3.LUT R5, R5, 0x7f800000, RZ, 0xfc, !PT ;  /* 0x7f80000005057812 */ /* 0x000fe200078efcff */
[----:B------:R-:W-:Y:S06]  /*2fd0*/  BRA `(.L_x_10708) ;  /* 0x0000000000047947 */ /* 0x000fec0003800000 */
.L_x_10706:
[----:B------:R-:W-:-:S07]  /*2fe0*/  LEA R5, R36, R5, 0x17 ;  /* 0x0000000524057211 */ /* 0x000fce00078eb8ff */
.L_x_10708:
[----:B------:R-:W-:Y:S05]  /*2ff0*/  BSYNC.RECONVERGENT B2 ;  /* 0x0000000000027941 */ /* 0x000fea0003800200 */
.L_x_10705:
[----:B------:R-:W-:Y:S05]  /*3000*/  BRA `(.L_x_10709) ;  /* 0x0000000000207947 */ /* 0x000fea0003800000 */
.L_x_10704:
[----:B------:R-:W-:-:S04]  /*3010*/  LOP3.LUT R5, R12, 0x80000000, R5, 0x48, !PT ;  /* 0x800000000c057812 */ /* 0x000fc800078e4805 */
[----:B------:R-:W-:Y:S01]  /*3020*/  LOP3.LUT R5, R5, 0x7f800000, RZ, 0xfc, !PT ;  /* 0x7f80000005057812 */ /* 0x000fe200078efcff */
[----:B------:R-:W-:Y:S06]  /*3030*/  BRA `(.L_x_10709) ;  /* 0x0000000000147947 */ /* 0x000fec0003800000 */
.L_x_10703:
[----:B------:R-:W-:Y:S01]  /*3040*/  LOP3.LUT R5, R12, 0x80000000, R5, 0x48, !PT ;  /* 0x800000000c057812 */ /* 0x000fe200078e4805 */
[----:B------:R-:W-:Y:S06]  /*3050*/  BRA `(.L_x_10709) ;  /* 0x00000000000c7947 */ /* 0x000fec0003800000 */
.L_x_10702:
[----:B------:R-:W0:Y:S01]  /*3060*/  MUFU.RSQ R5, -QNAN ;  /* 0xffc0000000057908 */ /* 0x000e220000001400 */
[----:B------:R-:W-:Y:S05]  /*3070*/  BRA `(.L_x_10709) ;  /* 0x0000000000047947 */ /* 0x000fea0003800000 */
.L_x_10701:
[----:B------:R-:W-:-:S07]  /*3080*/  FADD.FTZ R5, R5, R12 ;  /* 0x0000000c05057221 */ /* 0x000fce0000010000 */
.L_x_10709:
[----:B------:R-:W-:Y:S05]  /*3090*/  BSYNC.RECONVERGENT B1 ;  /* 0x0000000000017941 */ /* 0x000fea0003800200 */
.L_x_10699:
[----:B------:R-:W-:Y:S01]  /*30a0*/  HFMA2 R13, -RZ, RZ, 0, 0 ;  /* 0x00000000ff0d7431 */ /* 0x000fe200000001ff */
[----:B------:R-:W-:-:S04]  /*30b0*/  MOV R12, R14 ;  /* 0x0000000e000c7202 */ /* 0x000fc80000000f00 */
[----:B0-----:R-:W-:Y:S05]  /*30c0*/  RET.REL.NODEC R12 `(_ZN7oneflow4cuda7softmax15SoftmaxWarpImplI10SimpleLoadIffE11SimpleStoreIffEfLi1ELi11ELi32ELi1ELb1ELNS1_9AlgorithmE0EEEvT_T0_ll) ;  /* 0xffffffcc0ccc7950 */ /* 0x001fea0003c3ffff */
.L_x_10710:
        /* <DEDUP_REMOVED lines=11> */
.L_x_15519:


//--------------------- .text._ZN7oneflow4cuda7softmax15SoftmaxWarpImplI10SimpleLoadIffE11SimpleStoreIffEfLi1ELi11ELi32ELi1ELb0ELNS1_9AlgorithmE0EEEvT_T0_ll --------------------------
	.section	.text._ZN7oneflow4cuda7softmax15SoftmaxWarpImplI10SimpleLoadIffE11SimpleStoreIffEfLi1ELi11ELi32ELi1ELb0ELNS1_9AlgorithmE0EEEvT_T0_ll,"ax",@progbits
	.align	128
        .global         _ZN7oneflow4cuda7softmax15SoftmaxWarpImplI10SimpleLoadIffE11SimpleStoreIffEfLi1ELi11ELi32ELi1ELb0ELNS1_9AlgorithmE0EEEvT_T0_ll
        .type           _ZN7oneflow4cuda7softmax15SoftmaxWarpImplI10SimpleLoadIffE11SimpleStoreIffEfLi1ELi11ELi32ELi1ELb0ELNS1_9AlgorithmE0EEEvT_T0_ll,@function
        .size           _ZN7oneflow4cuda7softmax15SoftmaxWarpImplI10SimpleLoadIffE11SimpleStoreIffEfLi1ELi11ELi32ELi1ELb0ELNS1_9AlgorithmE0EEEvT_T0_ll,(.L_x_15520 - _ZN7oneflow4cuda7softmax15SoftmaxWarpImplI10SimpleLoadIffE11SimpleStoreIffEfLi1ELi11ELi32ELi1ELb0ELNS1_9AlgorithmE0EEEvT_T0_ll)
        .other          _ZN7oneflow4cuda7softmax15SoftmaxWarpImplI10SimpleLoadIffE11SimpleStoreIffEfLi1ELi11ELi32ELi1ELb0ELNS1_9AlgorithmE0EEEvT_T0_ll,@"STO_CUDA_ENTRY STV_DEFAULT"
_ZN7oneflow4cuda7softmax15SoftmaxWarpImplI10SimpleLoadIffE11SimpleStoreIffEfLi1ELi11ELi32ELi1ELb0ELNS1_9AlgorithmE0EEEvT_T0_ll:
.text._ZN7oneflow4cuda7softmax15SoftmaxWarpImplI10SimpleLoadIffE11SimpleStoreIffEfLi1ELi11ELi32ELi1ELb0ELNS1_9AlgorithmE0EEEvT_T0_ll:
        /* <DEDUP_REMOVED lines=24> */
.L_x_10711:
        /* <DEDUP_REMOVED lines=13> */
.L_x_10735:
        /* <DEDUP_REMOVED lines=173> */
.L_x_10747:
        /* <DEDUP_REMOVED lines=11> */
[----:B01----:R-:W-:Y:S05]  /*0dd0*/  CALL.REL.NOINC `($__internal_203_$__cuda_sm3x_div_rn_noftz_f32_slowpath) ;  /* 0x0000001400b07944 */ /* 0x003fea0003c00000 */
[----:B------:R-:W-:-:S07]  /*0de0*/  MOV R14, R25 ;  /* 0x00000019000e7202 */ /* 0x000fce0000000f00 */
.L_x_10714:
[----:B------:R-:W-:Y:S05]  /*0df0*/  BSYNC.RECONVERGENT B2 ;  /* 0x0000000000027941 */ /* 0x000fea0003800200 */
.L_x_10713:
        /* <DEDUP_REMOVED lines=11> */
[----:B01----:R-:W-:Y:S05]  /*0eb0*/  CALL.REL.NOINC `($__internal_203_$__cuda_sm3x_div_rn_noftz_f32_slowpath) ;  /* 0x0000001400787944 */ /* 0x003fea0003c00000 */
[----:B------:R-:W-:-:S07]  /*0ec0*/  MOV R15, R25 ;  /* 0x00000019000f7202 */ /* 0x000fce0000000f00 */
.L_x_10716:
[----:B------:R-:W-:Y:S05]  /*0ed0*/  BSYNC.RECONVERGENT B2 ;  /* 0x0000000000027941 */ /* 0x000fea0003800200 */
.L_x_10715:
        /* <DEDUP_REMOVED lines=13> */
.L_x_10718:
[----:B------:R-:W-:Y:S05]  /*0fb0*/  BSYNC.RECONVERGENT B2 ;  /* 0x0000000000027941 */ /* 0x000fea0003800200 */
.L_x_10717:
        /* <DEDUP_REMOVED lines=13> */
.L_x_10720:
[----:B------:R-:W-:Y:S05]  /*1090*/  BSYNC.RECONVERGENT B2 ;  /* 0x0000000000027941 */ /* 0x000fea0003800200 */
.L_x_10719:
        /* <DEDUP_REMOVED lines=13> */
.L_x_10722:
[----:B------:R-:W-:Y:S05]  /*1170*/  BSYNC.RECONVERGENT B2 ;  /* 0x0000000000027941 */ /* 0x000fea0003800200 */
.L_x_10721:
        /* <DEDUP_REMOVED lines=13> */
.L_x_10724:
[----:B------:R-:W-:Y:S05]  /*1250*/  BSYNC.RECONVERGENT B2 ;  /* 0x0000000000027941 */ /* 0x000fea0003800200 */
.L_x_10723:
        /* <DEDUP_REMOVED lines=13> */
.L_x_10726:
[----:B------:R-:W-:Y:S05]  /*1330*/  BSYNC.RECONVERGENT B2 ;  /* 0x0000000000027941 */ /* 0x000fea0003800200 */
.L_x_10725:
        /* <DEDUP_REMOVED lines=13> */
.L_x_10728:
[----:B------:R-:W-:Y:S05]  /*1410*/  BSYNC.RECONVERGENT B2 ;  /* 0x0000000000027941 */ /* 0x000fea0003800200 */
.L_x_10727:
        /* <DEDUP_REMOVED lines=13> */
.L_x_10730:
[----:B------:R-:W-:Y:S05]  /*14f0*/  BSYNC.RECONVERGENT B2 ;  /* 0x0000000000027941 */ /* 0x000fea0003800200 */
.L_x_10729:
        /* <DEDUP_REMOVED lines=13> */
.L_x_10732:
[----:B------:R-:W-:Y:S05]  /*15d0*/  BSYNC.RECONVERGENT B2 ;  /* 0x0000000000027941 */ /* 0x000fea0003800200 */
.L_x_10731:
        /* <DEDUP_REMOVED lines=12> */
.L_x_10734:
[----:B------:R-:W-:Y:S05]  /*16a0*/  BSYNC.RECONVERGENT B2 ;  /* 0x0000000000027941 */ /* 0x000fea0003800200 */
.L_x_10733:
        /* <DEDUP_REMOVED lines=46> */
.L_x_10712:
[----:B------:R-:W-:Y:S01]  /*1990*/  HFMA2 R11, -RZ, RZ, 0, 1.847743988037109375e-06 ;  /* 0x0000001fff0b7431 */ /* 0x000fe200000001ff */
[----:B------:R-:W-:Y:S01]  /*19a0*/  BSSY B0, `(.L_x_10736) ;  /* 0x0000006000007945 */ /* 0x000fe20003800000 */
[----:B------:R-:W-:Y:S02]  /*19b0*/  MOV R12, 0x10 ;  /* 0x00000010000c7802 */ /* 0x000fe40000000f00 */
[----:B------:R-:W-:-:S07]  /*19c0*/  MOV R15, 0xffffffff ;  /* 0xffffffff000f7802 */ /* 0x000fce0000000f00 */
[----:B0-----:R-:W-:Y:S05]  /*19d0*/  WARPSYNC.COLLECTIVE R15, `(.L_x_10737) ;  /* 0x000000000f087348 */ /* 0x001fea0003c00000 */
[----:B------:R1:W2:Y:S02]  /*19e0*/  SHFL.BFLY P6, R14, R13, R12, R11 ;  /* 0x0c00000c0d0e7389 */ /* 0x0002a400000c000b */
[----:B012---:R-:W-:Y:S05]  /*19f0*/  ENDCOLLECTIVE ;  /* 0x000000000000791b */ /* 0x007fea0003800000 */
.L_x_10737:
[----:B------:R-:W-:Y:S05]  /*1a00*/  BSYNC B0 ;  /* 0x0000000000007941 */ /* 0x000fea0003800000 */
.L_x_10736:
[----:B------:R-:W-:Y:S01]  /*1a10*/  HFMA2 R12, -RZ, RZ, 0, 4.76837158203125e-07 ;  /* 0x00000008ff0c7431 */ /* 0x000fe200000001ff */
[----:B------:R-:W-:Y:S02]  /*1a20*/  FMNMX R13, R13, R14, !PT ;  /* 0x0000000e0d0d7209 */ /* 0x000fe40007800000 */
[----:B------:R-:W-:Y:S02]  /*1a30*/  MOV R11, 0x1f ;  /* 0x0000001f000b7802 */ /* 0x000fe40000000f00 */
[----:B------:R-:W-:-:S07]  /*1a40*/  MOV R15, 0xffffffff ;  /* 0xffffffff000f7802 */ /* 0x000fce0000000f00 */
[----:B------:R-:W-:Y:S05]  /*1a50*/  WARPSYNC.COLLECTIVE R15, `(.L_x_10738) ;  /* 0x000000000f087348 */ /* 0x000fea0003c00000 */
[----:B------:R0:W1:Y:S02]  /*1a60*/  SHFL.BFLY P6, R14, R13, R12, R11 ;  /* 0x0c00000c0d0e7389 */ /* 0x00006400000c000b */
[----:B01----:R-:W-:Y:S05]  /*1a70*/  ENDCOLLECTIVE ;  /* 0x000000000000791b */ /* 0x003fea0003800000 */
.L_x_10738:
[----:B------:R-:W-:Y:S01]  /*1a80*/  HFMA2 R12, -RZ, RZ, 0, 2.384185791015625e-07 ;  /* 0x00000004ff0c7431 */ /* 0x000fe200000001ff */
[----:B------:R-:W-:-:S04]  /*1a90*/  FMNMX R0, R13, R14, !PT ;  /* 0x0000000e0d007209 */ /* 0x000fc80007800000 */
[----:B------:R-:W-:-:S07]  /*1aa0*/  MOV R13, R0 ;  /* 0x00000000000d7202 */ /* 0x000fce0000000f00 */
[----:B------:R-:W-:Y:S05]  /*1ab0*/  WARPSYNC.COLLECTIVE R15, `(.L_x_10739) ;  /* 0x000000000f087348 */ /* 0x000fea0003c00000 */
[----:B------:R0:W1:Y:S02]  /*1ac0*/  SHFL.BFLY P6, R14, R13, R12, R11 ;  /* 0x0c00000c0d0e7389 */ /* 0x00006400000c000b */
[----:B01----:R-:W-:Y:S05]  /*1ad0*/  ENDCOLLECTIVE ;  /* 0x000000000000791b */ /* 0x003fea0003800000 */
.L_x_10739:
[----:B------:R-:W-:Y:S01]  /*1ae0*/  HFMA2 R12, -RZ, RZ, 0, 1.1920928955078125e-07 ;  /* 0x00000002ff0c7431 */ /* 0x000fe200000001ff */
[----:B------:R-:W-:-:S04]  /*1af0*/  FMNMX R2, R0, R14, !PT ;  /* 0x0000000e00027209 */ /* 0x000fc80007800000 */
[----:B------:R-:W-:-:S07]  /*1b00*/  MOV R13, R2 ;  /* 0x00000002000d7202 */ /* 0x000fce0000000f00 */
[----:B------:R-:W-:Y:S05]  /*1b10*/  WARPSYNC.COLLECTIVE R15, `(.L_x_10740) ;  /* 0x000000000f087348 */ /* 0x000fea0003c00000 */
[----:B------:R0:W1:Y:S02]  /*1b20*/  SHFL.BFLY P6, R14, R13, R12, R11 ;  /* 0x0c00000c0d0e7389 */ /* 0x00006400000c000b */
[----:B01----:R-:W-:Y:S05]  /*1b30*/  ENDCOLLECTIVE ;  /* 0x000000000000791b */ /* 0x003fea0003800000 */
.L_x_10740:
[----:B------:R-:W-:Y:S01]  /*1b40*/  HFMA2 R12, -RZ, RZ, 0, 5.9604644775390625e-08 ;  /* 0x00000001ff0c7431 */ /* 0x000fe200000001ff */
[----:B------:R-:W-:-:S04]  /*1b50*/  FMNMX R3, R2, R14, !PT ;  /* 0x0000000e02037209 */ /* 0x000fc80007800000 */
[----:B------:R-:W-:-:S07]  /*1b60*/  MOV R13, R3 ;  /* 0x00000003000d7202 */ /* 0x000fce0000000f00 */
[----:B------:R-:W-:Y:S05]  /*1b70*/  WARPSYNC.COLLECTIVE R15, `(.L_x_10741) ;  /* 0x000000000f087348 */ /* 0x000fea0003c00000 */
[----:B------:R0:W1:Y:S02]  /*1b80*/  SHFL.BFLY P6, R14, R13, R12, R11 ;  /* 0x0c00000c0d0e7389 */ /* 0x00006400000c000b */
[----:B01----:R-:W-:Y:S05]  /*1b90*/  ENDCOLLECTIVE ;  /* 0x000000000000791b */ /* 0x003fea0003800000 */
.L_x_10741:
        /* <DEDUP_REMOVED lines=119> */
.L_x_10742:
[----:B------:R-:W-:Y:S02]  /*2310*/  HFMA2 R12, -RZ, RZ, 0, 4.76837158203125e-07 ;  /* 0x00000008ff0c7431 */ /* 0x000fe400000001ff */
[----:B------:R-:W-:-:S05]  /*2320*/  FADD R23, R13, R14 ;  /* 0x0000000e0d177221 */ /* 0x000fca0000000000 */
[----:B------:R-:W-:-:S07]  /*2330*/  MOV R13, R23 ;  /* 0x00000017000d7202 */ /* 0x000fce0000000f00 */
[----:B------:R-:W-:Y:S05]  /*2340*/  WARPSYNC.COLLECTIVE R15, `(.L_x_10743) ;  /* 0x000000000f087348 */ /* 0x000fea0003c00000 */
[----:B------:R0:W1:Y:S02]  /*2350*/  SHFL.BFLY P6, R14, R13, R12, R11 ;  /* 0x0c00000c0d0e7389 */ /* 0x00006400000c000b */
[----:B01----:R-:W-:Y:S05]  /*2360*/  ENDCOLLECTIVE ;  /* 0x000000000000791b */ /* 0x003fea0003800000 */
.L_x_10743:
[----:B------:R-:W-:Y:S02]  /*2370*/  HFMA2 R12, -RZ, RZ, 0, 2.384185791015625e-07 ;  /* 0x00000004ff0c7431 */ /* 0x000fe400000001ff */
[----:B------:R-:W-:-:S05]  /*2380*/  FADD R24, R23, R14 ;  /* 0x0000000e17187221 */ /* 0x000fca0000000000 */
[----:B------:R-:W-:-:S07]  /*2390*/  MOV R13, R24 ;  /* 0x00000018000d7202 */ /* 0x000fce0000000f00 */
[----:B------:R-:W-:Y:S05]  /*23a0*/  WARPSYNC.COLLECTIVE R15, `(.L_x_10744) ;  /* 0x000000000f087348 */ /* 0x000fea0003c00000 */
[----:B------:R0:W1:Y:S02]  /*23b0*/  SHFL.BFLY P6, R14, R13, R12, R11 ;  /* 0x0c00000c0d0e7389 */ /* 0x00006400000c000b */
[----:B01----:R-:W-:Y:S05]  /*23c0*/  ENDCOLLECTIVE ;  /* 0x000000000000791b */ /* 0x003fea0003800000 */
.L_x_10744:
[----:B------:R-:W-:Y:S02]  /*23d0*/  HFMA2 R12, -RZ, RZ, 0, 1.1920928955078125e-07 ;  /* 0x00000002ff0c7431 */ /* 0x000fe400000001ff */
[----:B------:R-:W-:-:S05]  /*23e0*/  FADD R25, R24, R14 ;  /* 0x0000000e18197221 */ /* 0x000fca0000000000 */
[----:B------:R-:W-:-:S07]  /*23f0*/  MOV R13, R25 ;  /* 0x00000019000d7202 */ /* 0x000fce0000000f00 */
[----:B------:R-:W-:Y:S05]  /*2400*/  WARPSYNC.COLLECTIVE R15, `(.L_x_10745) ;  /* 0x000000000f087348 */ /* 0x000fea0003c00000 */
[----:B------:R0:W1:Y:S02]  /*2410*/  SHFL.BFLY P6, R14, R13, R12, R11 ;  /* 0x0c00000c0d0e7389 */ /* 0x00006400000c000b */
[----:B01----:R-:W-:Y:S05]  /*2420*/  ENDCOLLECTIVE ;  /* 0x000000000000791b */ /* 0x003fea0003800000 */
.L_x_10745:
[----:B------:R-:W-:Y:S02]  /*2430*/  HFMA2 R12, -RZ, RZ, 0, 5.9604644775390625e-08 ;  /* 0x00000001ff0c7431 */ /* 0x000fe400000001ff */
[----:B------:R-:W-:-:S05]  /*2440*/  FADD R26, R25, R14 ;  /* 0x0000000e191a7221 */ /* 0x000fca0000000000 */
[----:B------:R-:W-:-:S07]  /*2450*/  MOV R13, R26 ;  /* 0x0000001a000d7202 */ /* 0x000fce0000000f00 */
[----:B------:R-:W-:Y:S05]  /*2460*/  WARPSYNC.COLLECTIVE R15, `(.L_x_10746) ;  /* 0x000000000f087348 */ /* 0x000fea0003c00000 */
[----:B------:R0:W1:Y:S02]  /*2470*/  SHFL.BFLY P6, R14, R13, R12, R11 ;  /* 0x0c00000c0d0e7389 */ /* 0x00006400000c000b */
[----:B01----:R-:W-:Y:S05]  /*2480*/  ENDCOLLECTIVE ;  /* 0x000000000000791b */ /* 0x003fea0003800000 */
.L_x_10746:
[----:B------:R-:W-:Y:S05]  /*2490*/  BRA `(.L_x_10747) ;  /* 0xffffffe800207947 */ /* 0x000fea000383ffff */
        .weak           $__internal_203_$__cuda_sm3x_div_rn_noftz_f32_slowpath
        .type           $__internal_203_$__cuda_sm3x_div_rn_noftz_f32_slowpath,@function
        .size           $__internal_203_$__cuda_sm3x_div_rn_noftz_f32_slowpath,(.L_x_15520 - $__internal_203_$__cuda_sm3x_div_rn_noftz_f32_slowpath)
$__internal_203_$__cuda_sm3x_div_rn_noftz_f32_slowpath:
        /* <DEDUP_REMOVED lines=36> */
.L_x_10749:
        /* <DEDUP_REMOVED lines=51> */
.L_x_10756:
[----:B------:R-:W-:-:S04]  /*2a10*/  LOP3.LUT R25, R25, 0x80000000, RZ, 0xc0, !PT ;  /* 0x8000000019197812 */ /* 0x000fc800078ec0ff */
[----:B------:R-:W-:Y:S01]  /*2a20*/  LOP3.LUT R25, R25, 0x7f800000, RZ, 0xfc, !PT ;  /* 0x7f80000019197812 */ /* 0x000fe200078efcff */
[----:B------:R-:W-:Y:S06]  /*2a30*/  BRA `(.L_x_10757) ;  /* 0x0000000000047947 */ /* 0x000fec0003800000 */
.L_x_10755:
[----:B------:R-:W-:-:S07]  /*2a40*/  LEA R25, R26, R25, 0x17 ;  /* 0x000000191a197211 */ /* 0x000fce00078eb8ff */
.L_x_10757:
[----:B------:R-:W-:Y:S05]  /*2a50*/  BSYNC.RECONVERGENT B1 ;  /* 0x0000000000017941 */ /* 0x000fea0003800200 */
.L_x_10754:
[----:B------:R-:W-:Y:S05]  /*2a60*/  BRA `(.L_x_10758) ;  /* 0x0000000000207947 */ /* 0x000fea0003800000 */
.L_x_10753:
[----:B------:R-:W-:-:S04]  /*2a70*/  LOP3.LUT R25, R25, 0x80000000, R4, 0x48, !PT ;  /* 0x8000000019197812 */ /* 0x000fc800078e4804 */
[----:B------:R-:W-:Y:S01]  /*2a80*/  LOP3.LUT R25, R25, 0x7f800000, RZ, 0xfc, !PT ;  /* 0x7f80000019197812 */ /* 0x000fe200078efcff */
[----:B------:R-:W-:Y:S06]  /*2a90*/  BRA `(.L_x_10758) ;  /* 0x0000000000147947 */ /* 0x000fec0003800000 */
.L_x_10752:
[----:B------:R-:W-:Y:S01]  /*2aa0*/  LOP3.LUT R25, R25, 0x80000000, R4, 0x48, !PT ;  /* 0x8000000019197812 */ /* 0x000fe200078e4804 */
[----:B------:R-:W-:Y:S06]  /*2ab0*/  BRA `(.L_x_10758) ;  /* 0x00000000000c7947 */ /* 0x000fec0003800000 */
.L_x_10751:
[----:B------:R-:W0:Y:S01]  /*2ac0*/  MUFU.RSQ R25, -QNAN ;  /* 0xffc0000000197908 */ /* 0x000e220000001400 */
[----:B------:R-:W-:Y:S05]  /*2ad0*/  BRA `(.L_x_10758) ;  /* 0x0000000000047947 */ /* 0x000fea0003800000 */
.L_x_10750:
[----:B------:R-:W-:-:S07]  /*2ae0*/  FADD.FTZ R25, R4, R11 ;  /* 0x0000000b04197221 */ /* 0x000fce0000010000 */
.L_x_10758:
[----:B------:R-:W-:Y:S05]  /*2af0*/  BSYNC.RECONVERGENT B0 ;  /* 0x0000000000007941 */ /* 0x000fea0003800200 */
.L_x_10748:
[----:B------:R-:W-:Y:S01]  /*2b00*/  HFMA2 R13, -RZ, RZ, 0, 0 ;  /* 0x00000000ff0d7431 */ /* 0x000fe200000001ff */
[----:B------:R-:W-:-:S04]  /*2b10*/  MOV R12, R23 ;  /* 0x00000017000c7202 */ /* 0x000fc80000000f00 */
[----:B0-----:R-:W-:Y:S05]  /*2b20*/  RET.REL.NODEC R12 `(_ZN7oneflow4cuda7softmax15SoftmaxWarpImplI10SimpleLoadIffE11SimpleStoreIffEfLi1ELi11ELi32ELi1ELb0ELNS1_9AlgorithmE0EEEvT_T0_ll) ;  /* 0xffffffd40c347950 */ /* 0x001fea0003c3ffff */
.L_x_10759:
        /* <DEDUP_REMOVED lines=13> */
.L_x_15520:


//--------------------- .text._ZN7oneflow4cuda7softmax15SoftmaxWarpImplI10SimpleLoadIffE11SimpleStoreIffEfLi1ELi10ELi32ELi1ELb1ELNS1_9AlgorithmE0EEEvT_T0_ll --------------------------
	.section	.text._ZN7oneflow4cuda7softmax15SoftmaxWarpImplI10SimpleLoadIffE11SimpleStoreIffEfLi1ELi10ELi32ELi1ELb1ELNS1_9AlgorithmE0EEEvT_T0_ll,"ax",@progbits
	.align	128
        .global         _ZN7oneflow4cuda7softmax15SoftmaxWarpImplI10SimpleLoadIffE11SimpleStoreIffEfLi1ELi10ELi32ELi1ELb1ELNS1_9AlgorithmE0EEEvT_T0_ll
        .type           _ZN7oneflow4cuda7softmax15SoftmaxWarpImplI10SimpleLoadIffE11SimpleStoreIffEfLi1ELi10ELi32ELi1ELb1ELNS1_9AlgorithmE0EEEvT_T0_ll,@function
        .size           _ZN7oneflow4cuda7softmax15SoftmaxWarpImplI10SimpleLoadIffE11SimpleStoreIffEfLi1ELi10ELi32ELi1ELb1ELNS1_9AlgorithmE0EEEvT_T0_ll,(.L_x_15521 - _ZN7oneflow4cuda7softmax15SoftmaxWarpImplI10SimpleLoadIffE11SimpleStoreIffEfLi1ELi10ELi32ELi1ELb1ELNS1_9AlgorithmE0EEEvT_T0_ll)
        .other          _ZN7oneflow4cuda7softmax15SoftmaxWarpImplI10SimpleLoadIffE11SimpleStoreIffEfLi1ELi10ELi32ELi1ELb1ELNS1_9AlgorithmE0EEEvT_T0_ll,@"STO_CUDA_ENTRY STV_DEFAULT"
_ZN7oneflow4cuda7softmax15SoftmaxWarpImplI10SimpleLoadIffE11SimpleStoreIffEfLi1ELi10ELi32ELi1ELb1ELNS1_9AlgorithmE0EEEvT_T0_ll:
.text._ZN7oneflow4cuda7softmax15SoftmaxWarpImplI10SimpleLoadIffE11SimpleStoreIffEfLi1ELi10ELi32ELi1ELb1ELNS1_9AlgorithmE0EEEvT_T0_ll:
        /* <DEDUP_REMOVED lines=25> */
.L_x_10760:
        /* <DEDUP_REMOVED lines=23> */
.L_x_10783:
[----:B------:R-:W-:Y:S01]  /*0300*/  ISETP.GE.U32.AND P0, PT, R20, UR44, PT ;  /* 0x0000002c14007c0c */ /* 0x000fe2000bf06070 */
[----:B------:R-:W-:Y:S01]  /*0310*/  IMAD.MOV.U32 R3, RZ, RZ, RZ ;  /* 0x000000ffff037224 */ /* 0x000fe200078e00ff */
        /* <DEDUP_REMOVED lines=10> */
[----:B-1----:R-:W-:Y:S01]  /*03c0*/  @!P0 R2UR UR4, R16 ;  /* 0x00000000100482ca */ /* 0x002fe200000e0000 */
        /* <DEDUP_REMOVED lines=16> */
[----:B------:R-:W-:-:S04]  /*04d0*/  IMAD.MOV.U32 R31, RZ, RZ, -0x800000 ;  /* 0xff800000ff1f7424 */ /* 0x000fc800078e00ff */
        /* <DEDUP_REMOVED lines=18> */
[----:B------:R-:W-:Y:S01]  /*0600*/  MOV R7, 0xff800000 ;  /* 0xff80000000077802 */ /* 0x000fe20000000f00 */
[----:B------:R-:W-:-:S03]  /*0610*/  IMAD.MOV.U32 R8, RZ, RZ, -0x800000 ;  /* 0xff800000ff087424 */ /* 0x000fc600078e00ff */
        /* <DEDUP_REMOVED lines=23> */
[----:B------:R-:W-:-:S04]  /*0790*/  @!P2 FMNMX R13, R13, R5, !PT ;  /* 0x000000050d0da209 */ /* 0x000fc80007800000 */
[----:B------:R-:W-:-:S04]  /*07a0*/  @!P3 FMNMX R13, R13, R6, !PT ;  /* 0x000000060d0db209 */ /* 0x000fc80007800000 */
[----:B------:R-:W-:Y:S01]  /*07b0*/  @!P5 FMNMX R13, R13, R7, !PT ;  /* 0x000000070d0dd209 */ /* 0x000fe20007800000 */
[----:B------:R-:W-:-:S03]  /*07c0*/  UMOV UR4, 0xffffffff ;  /* 0xffffffff00047882 */ /* 0x000fc60000000000 */
[----:B--2---:R-:W-:-:S04]  /*07d0*/  @!P4 FMNMX R13, R13, R8, !PT ;  /* 0x000000080d0dc209 */ /* 0x004fc80007800000 */
[----:B---3--:R-:W-:-:S04]  /*07e0*/  @!P6 FMNMX R13, R13, R9, !PT ;  /* 0x000000090d0de209 */ /* 0x008fc80007800000 */
[----:B----4-:R-:W-:Y:S01]  /*07f0*/  @!P1 FMNMX R13, R13, R10, !PT ;  /* 0x0000000a0d0d9209 */ /* 0x010fe20007800000 */
        /* <DEDUP_REMOVED lines=122> */
.L_x_10795:
        /* <DEDUP_REMOVED lines=11> */
[----:B0-----:R-:W-:Y:S05]  /*1050*/  CALL.REL.NOINC `($__internal_204_$__cuda_sm3x_div_rn_noftz_f32_slowpath) ;  /* 0x0000001400987944 */ /* 0x001fea0003c00000 */
[----:B------:R-:W-:-:S07]  /*1060*/  IMAD.MOV.U32 R15, RZ, RZ, R36 ;  /* 0x000000ffff0f7224 */ /* 0x000fce00078e0024 */
.L_x_10764:
[----:B------:R-:W-:Y:S05]  /*1070*/  BSYNC.RECONVERGENT B3 ;  /* 0x0000000000037941 */ /* 0x000fea0003800200 */
.L_x_10763:
        /* <DEDUP_REMOVED lines=11> */
[----:B0-----:R-:W-:Y:S05]  /*1130*/  CALL.REL.NOINC `($__internal_204_$__cuda_sm3x_div_rn_noftz_f32_slowpath) ;  /* 0x0000001400607944 */ /* 0x001fea0003c00000 */
[----:B------:R-:W-:-:S07]  /*1140*/  MOV R31, R36 ;  /* 0x00000024001f7202 */ /* 0x000fce0000000f00 */
.L_x_10766:
[----:B------:R-:W-:Y:S05]  /*1150*/  BSYNC.RECONVERGENT B3 ;  /* 0x0000000000037941 */ /* 0x000fea0003800200 */
.L_x_10765:
        /* <DEDUP_REMOVED lines=13> */
.L_x_10768:
[----:B------:R-:W-:Y:S05]  /*1230*/  BSYNC.RECONVERGENT B3 ;  /* 0x0000000000037941 */ /* 0x000fea0003800200 */
.L_x_10767:
        /* <DEDUP_REMOVED lines=11> */
[----:B0-----:R-:W-:Y:S05]  /*12f0*/  CALL.REL.NOINC `($__internal_204_$__cuda_sm3x_div_rn_noftz_f32_slowpath) ;  /* 0x0000001000f07944 */ /* 0x001fea0003c00000 */
[----:B------:R-:W-:-:S07]  /*1300*/  MOV R35, R36 ;  /* 0x0000002400237202 */ /* 0x000fce0000000f00 */
.L_x_10770:
[----:B------:R-:W-:Y:S05]  /*1310*/  BSYNC.RECONVERGENT B3 ;  /* 0x0000000000037941 */ /* 0x000fea0003800200 */
.L_x_10769:
        /* <DEDUP_REMOVED lines=13> */
.L_x_10772:
[----:B------:R-:W-:Y:S05]  /*13f0*/  BSYNC.RECONVERGENT B3 ;  /* 0x0000000000037941 */ /* 0x000fea0003800200 */
.L_x_10771:
        /* <DEDUP_REMOVED lines=12> */
[----:B------:R-:W-:-:S07]  /*14c0*/  IMAD.MOV.U32 R39, RZ, RZ, R36 ;  /* 0x000000ffff277224 */ /* 0x000fce00078e0024 */
.L_x_10774:
[----:B------:R-:W-:Y:S05]  /*14d0*/  BSYNC.RECONVERGENT B3 ;  /* 0x0000000000037941 */ /* 0x000fea0003800200 */
.L_x_10773:
        /* <DEDUP_REMOVED lines=13> */
.L_x_10776:
[----:B------:R-:W-:Y:S05]  /*15b0*/  BSYNC.RECONVERGENT B3 ;  /* 0x0000000000037941 */ /* 0x000fea0003800200 */
.L_x_10775:
        /* <DEDUP_REMOVED lines=13> */
.L_x_10778:
[----:B------:R-:W-:Y:S05]  /*1690*/  BSYNC.RECONVERGENT B3 ;  /* 0x0000000000037941 */ /* 0x000fea0003800200 */
.L_x_10777:
        /* <DEDUP_REMOVED lines=13> */
.L_x_10780:
[----:B------:R-:W-:Y:S05]  /*1770*/  BSYNC.RECONVERGENT B3 ;  /* 0x0000000000037941 */ /* 0x000fea0003800200 */
.L_x_10779:
        /* <DEDUP_REMOVED lines=13> */
.L_x_10782:
[----:B------:R-:W-:Y:S05]  /*1850*/  BSYNC.RECONVERGENT B3 ;  /* 0x0000000000037941 */ /* 0x000fea0003800200 */
.L_x_10781:
        /* <DEDUP_REMOVED lines=9> */
[----:B------:R-:W-:-:S02]  /*18f0*/  ISETP.GE.AND.EX P1, PT, RZ, UR45, PT, P1 ;  /* 0x0000002dff007c0c */ /* 0x000fc4000bf26310 */
[----:B------:R-:W-:Y:S02]  /*1900*/  IADD3 R3, PT, PT, R3, R5, RZ ;  /* 0x0000000503037210 */ /* 0x000fe40007ffe0ff */
[C---:B------:R-:W-:Y:S02]  /*1910*/  LEA R4, P3, R2.reuse, UR36, 0x2 ;  /* 0x0000002402047c11 */ /* 0x040fe4000f8610ff */
[----:B------:R-:W-:Y:S02]  /*1920*/  ISETP.GE.AND.EX P2, PT, RZ, UR45, PT, P2 ;  /* 0x0000002dff007c0c */ /* 0x000fe4000bf46320 */
[----:B------:R-:W-:Y:S02]  /*1930*/  LEA.HI.X R5, R2, UR37, R3, 0x2, P3 ;  /* 0x0000002502057c11 */ /* 0x000fe400098f1403 */
[----:B------:R-:W-:Y:S02]  /*1940*/  ISETP.GE.U32.AND P4, PT, R27, UR44, PT ;  /* 0x0000002c1b007c0c */ /* 0x000fe4000bf86070 */
[----:B------:R-:W-:Y:S01]  /*1950*/  ISETP.GE.U32.AND P3, PT, R26, UR44, PT ;  /* 0x0000002c1a007c0c */ /* 0x000fe2000bf66070 */
[----:B------:R2:W-:Y:S01]  /*1960*/  @!P0 STG.E desc[UR4][R4.64], R15 ;  /* 0x0000000f04008986 */ /* 0x0005e2000c101904 */
[----:B------:R-:W-:-:S02]  /*1970*/  ISETP.GE.U32.AND P0, PT, R28, UR44, PT ;  /* 0x0000002c1c007c0c */ /* 0x000fc4000bf06070 */
[C---:B------:R-:W-:Y:S02]  /*1980*/  @!P1 R2UR UR6, R16.reuse ;  /* 0x00000000100692ca */ /* 0x040fe400000e0000 */
[----:B------:R-:W-:Y:S02]  /*1990*/  ISETP.GE.AND.EX P0, PT, RZ, UR45, PT, P0 ;  /* 0x0000002dff007c0c */ /* 0x000fe4000bf06300 */
[C---:B------:R-:W-:Y:S02]  /*19a0*/  @!P1 R2UR UR7, R17.reuse ;  /* 0x00000000110792ca */ /* 0x040fe400000e0000 */
[----:B------:R-:W-:Y:S02]  /*19b0*/  @!P2 R2UR UR8, R16 ;  /* 0x000000001008a2ca */ /* 0x000fe400000e0000 */
[----:B------:R-:W-:Y:S02]  /*19c0*/  @!P2 R2UR UR9, R17 ;  /* 0x000000001109a2ca */ /* 0x000fe400000e0000 */
[----:B------:R-:W-:-:S02]  /*19d0*/  ISETP.GE.U32.AND P6, PT, R25, UR44, PT ;  /* 0x0000002c19007c0c */ /* 0x000fc4000bfc6070 */
[----:B------:R-:W-:Y:S02]  /*19e0*/  ISETP.GE.U32.AND P5, PT, R24, UR44, PT ;  /* 0x0000002c18007c0c */ /* 0x000fe4000bfa6070 */
[----:B------:R-:W-:Y:S02]  /*19f0*/  ISETP.GE.AND.EX P4, PT, RZ, UR45, PT, P4 ;  /* 0x0000002dff007c0c */ /* 0x000fe4000bf86340 */
[----:B------:R-:W-:Y:S01]  /*1a00*/  @!P0 R2UR UR4, R16 ;  /* 0x00000000100482ca */ /* 0x000fe200000e0000 */
[----:B------:R2:W-:Y:S01]  /*1a10*/  @!P1 STG.E desc[UR6][R4.64+0x80], R31 ;  /* 0x0000801f04009986 */ /* 0x0005e2000c101906 */
[----:B------:R-:W-:Y:S02]  /*1a20*/  @!P0 R2UR UR5, R17 ;  /* 0x00000000110582ca */ /* 0x000fe400000e0000 */
[----:B------:R-:W-:Y:S01]  /*1a30*/  ISETP.GE.U32.AND P1, PT, R22, UR44, PT ;  /* 0x0000002c16007c0c */ /* 0x000fe2000bf26070 */
[----:B------:R2:W-:Y:S01]  /*1a40*/  @!P2 STG.E desc[UR8][R4.64+0x100], R33 ;  /* 0x000100210400a986 */ /* 0x0005e2000c101908 */
[----:B------:R-:W-:-:S02]  /*1a50*/  ISETP.GE.U32.AND P2, PT, R23, UR44, PT ;  /* 0x0000002c17007c0c */ /* 0x000fc4000bf46070 */
[----:B------:R-:W-:Y:S02]  /*1a60*/  ISETP.GE.AND.EX P3, PT, RZ, UR45, PT, P3 ;  /* 0x0000002dff007c0c */ /* 0x000fe4000bf66330 */
[----:B------:R-:W-:Y:S02]  /*1a70*/  ISETP.GE.AND.EX P6, PT, RZ, UR45, PT, P6 ;  /* 0x0000002dff007c0c */ /* 0x000fe4000bfc6360 */
[----:B------:R-:W-:Y:S02]  /*1a80*/  ISETP.GE.AND.EX P5, PT, RZ, UR45, PT, P5 ;  /* 0x0000002dff007c0c */ /* 0x000fe4000bfa6350 */
[----:B------:R-:W-:Y:S01]  /*1a90*/  ISETP.GE.AND.EX P2, PT, RZ, UR45, PT, P2 ;  /* 0x0000002dff007c0c */ /* 0x000fe2000bf46320 */
[----:B------:R2:W-:Y:S01]  /*1aa0*/  @!P0 STG.E desc[UR4][R4.64+0x180], R35 ;  /* 0x0001802304008986 */ /* 0x0005e2000c101904 */
        /* <DEDUP_REMOVED lines=25> */
.L_x_10761:
[----:B------:R-:W-:Y:S05]  /*1c40*/  EXIT ;  /* 0x000000000000794d */ /* 0x000fea0003800000 */
.L_x_10762:
[----:B------:R-:W-:Y:S01]  /*1c50*/  HFMA2 R12, -RZ, RZ, 0, 9.5367431640625e-07 ;  /* 0x00000010ff0c7431 */ /* 0x000fe200000001ff */
[----:B------:R-:W-:Y:S01]  /*1c60*/  BSSY B1, `(.L_x_10784) ;  /* 0x0000006000017945 */ /* 0x000fe20003800000 */
[----:B------:R-:W-:Y:S02]  /*1c70*/  MOV R11, 0x1f ;  /* 0x0000001f000b7802 */ /* 0x000fe40000000f00 */
[----:B------:R-:W-:-:S07]  /*1c80*/  MOV R15, 0xffffffff ;  /* 0xffffffff000f7802 */ /* 0x000fce0000000f00 */
[----:B------:R-:W-:Y:S05]  /*1c90*/  WARPSYNC.COLLECTIVE R15, `(.L_x_10785) ;  /* 0x000000000f087348 */ /* 0x000fea0003c00000 */
[----:B------:R0:W1:Y:S02]  /*1ca0*/  SHFL.BFLY P6, R14, R13, R12, R11 ;  /* 0x0c00000c0d0e7389 */ /* 0x00006400000c000b */
[----:B01----:R-:W-:Y:S05]  /*1cb0*/  ENDCOLLECTIVE ;  /* 0x000000000000791b */ /* 0x003fea0003800000 */
.L_x_10785:
[----:B------:R-:W-:Y:S05]  /*1cc0*/  BSYNC B1 ;  /* 0x0000000000017941 */ /* 0x000fea0003800000 */
.L_x_10784:
[----:B------:R-:W-:Y:S01]  /*1cd0*/  HFMA2 R11, -RZ, RZ, 0, 1.847743988037109375e-06 ;  /* 0x0000001fff0b7431 */ /* 0x000fe200000001ff */
[----:B------:R-:W-:Y:S01]  /*1ce0*/  FMNMX R13, R14, R13, !PT ;  /* 0x0000000d0e0d7209 */ /* 0x000fe20007800000 */
[----:B------:R-:W-:Y:S01]  /*1cf0*/  IMAD.MOV.U32 R12, RZ, RZ, 0x8 ;  /* 0x00000008ff0c7424 */ /* 0x000fe200078e00ff */
[----:B------:R-:W-:-:S07]  /*1d00*/  MOV R15, 0xffffffff ;  /* 0xffffffff000f7802 */ /* 0x000fce0000000f00 */
[----:B------:R-:W-:Y:S05]  /*1d10*/  WARPSYNC.COLLECTIVE R15, `(.L_x_10786) ;  /* 0x000000000f087348 */ /* 0x000fea0003c00000 */
[----:B------:R0:W1:Y:S02]  /*1d20*/  SHFL.BFLY P6, R14, R13, R12, R11 ;  /* 0x0c00000c0d0e7389 */ /* 0x00006400000c000b */
[----:B01----:R-:W-:Y:S05]  /*1d30*/  ENDCOLLECTIVE ;  /* 0x000000000000791b */ /* 0x003fea0003800000 */
.L_x_10786:
[----:B------:R-:W-:Y:S01]  /*1d40*/  HFMA2 R12, -RZ, RZ, 0, 2.384185791015625e-07 ;  /* 0x00000004ff0c7431 */ /* 0x000fe200000001ff */
[----:B------:R-:W-:-:S04]  /*1d50*/  FMNMX R0, R13, R14, !PT ;  /* 0x0000000e0d007209 */ /* 0x000fc80007800000 */
[----:B------:R-:W-:-:S07]  /*1d60*/  MOV R13, R0 ;  /* 0x00000000000d7202 */ /* 0x000fce0000000f00 */
[----:B------:R-:W-:Y:S05]  /*1d70*/  WARPSYNC.COLLECTIVE R15, `(.L_x_10787) ;  /* 0x000000000f087348 */ /* 0x000fea0003c00000 */
[----:B------:R0:W1:Y:S02]  /*1d80*/  SHFL.BFLY P6, R14, R13, R12, R11 ;  /* 0x0c00000c0d0e7389 */ /* 0x00006400000c000b */
[----:B01----:R-:W-:Y:S05]  /*1d90*/  ENDCOLLECTIVE ;  /* 0x000000000000791b */ /* 0x003fea0003800000 */
.L_x_10787:
[----:B------:R-:W-:Y:S02]  /*1da0*/  MOV R12, 0x2 ;  /* 0x00000002000c7802 */ /* 0x000fe40000000f00 */
[----:B------:R-:W-:-:S05]  /*1db0*/  FMNMX R2, R0, R14, !PT ;  /* 0x0000000e00027209 */ /* 0x000fca0007800000 */
[----:B------:R-:W-:-:S07]  /*1dc0*/  IMAD.MOV.U32 R13, RZ, RZ, R2 ;  /* 0x000000ffff0d7224 */ /* 0x000fce00078e0002 */
[----:B------:R-:W-:Y:S05]  /*1dd0*/  WARPSYNC.COLLECTIVE R15, `(.L_x_10788) ;  /* 0x000000000f087348 */ /* 0x000fea0003c00000 */
[----:B------:R0:W1:Y:S02]  /*1de0*/  SHFL.BFLY P6, R14, R13, R12, R11 ;  /* 0x0c00000c0d0e7389 */ /* 0x00006400000c000b */
[----:B01----:R-:W-:Y:S05]  /*1df0*/  ENDCOLLECTIVE ;  /* 0x000000000000791b */ /* 0x003fea0003800000 */
.L_x_10788:
[----:B------:R-:W-:Y:S01]  /*1e00*/  HFMA2 R12, -RZ, RZ, 0, 5.9604644775390625e-08 ;  /* 0x00000001ff0c7431 */ /* 0x000fe200000001ff */
[----:B------:R-:W-:-:S04]  /*1e10*/  FMNMX R3, R2, R14, !PT ;  /* 0x0000000e02037209 */ /* 0x000fc80007800000 */
[----:B------:R-:W-:-:S07]  /*1e20*/  MOV R13, R3 ;  /* 0x00000003000d7202 */ /* 0x000fce0000000f00 */
[----:B------:R-:W-:Y:S05]  /*1e30*/  WARPSYNC.COLLECTIVE R15, `(.L_x_10789) ;  /* 0x000000000f087348 */ /* 0x000fea0003c00000 */
[----:B------:R0:W1:Y:S02]  /*1e40*/  SHFL.BFLY P6, R14, R13, R12, R11 ;  /* 0x0c00000c0d0e7389 */ /* 0x00006400000c000b */
[----:B01----:R-:W-:Y:S05]  /*1e50*/  ENDCOLLECTIVE ;  /* 0x000000000000791b */ /* 0x003fea0003800000 */
.L_x_10789:
        /* <DEDUP_REMOVED lines=109> */
.L_x_10790:
[----:B------:R-:W-:Y:S02]  /*2530*/  IMAD.MOV.U32 R12, RZ, RZ, 0x8 ;  /* 0x00000008ff0c7424 */ /* 0x000fe400078e00ff */
[----:B------:R-:W-:-:S05]  /*2540*/  FADD R31, R13, R14 ;  /* 0x0000000e0d1f7221 */ /* 0x000fca0000000000 */
[----:B------:R-:W-:-:S07]  /*2550*/  MOV R13, R31 ;  /* 0x0000001f000d7202 */ /* 0x000fce0000000f00 */
[----:B------:R-:W-:Y:S05]  /*2560*/  WARPSYNC.COLLECTIVE R15, `(.L_x_10791) ;  /* 0x000000000f087348 */ /* 0x000fea0003c00000 */
[----:B------:R0:W1:Y:S02]  /*2570*/  SHFL.BFLY P6, R14, R13, R12, R11 ;  /* 0x0c00000c0d0e7389 */ /* 0x00006400000c000b */
[----:B01----:R-:W-:Y:S05]  /*2580*/  ENDCOLLECTIVE ;  /* 0x000000000000791b */ /* 0x003fea0003800000 */
.L_x_10791:
[----:B------:R-:W-:Y:S02]  /*2590*/  HFMA2 R12, -RZ, RZ, 0, 2.384185791015625e-07 ;  /* 0x00000004ff0c7431 */ /* 0x000fe400000001ff */
[----:B------:R-:W-:-:S05]  /*25a0*/  FADD R32, R31, R14 ;  /* 0x0000000e1f207221 */ /* 0x000fca0000000000 */
[----:B------:R-:W-:-:S07]  /*25b0*/  MOV R13, R32 ;  /* 0x00000020000d7202 */ /* 0x000fce0000000f00 */
[----:B------:R-:W-:Y:S05]  /*25c0*/  WARPSYNC.COLLECTIVE R15, `(.L_x_10792) ;  /* 0x000000000f087348 */ /* 0x000fea0003c00000 */
[----:B------:R0:W1:Y:S02]  /*25d0*/  SHFL.BFLY P6, R14, R13, R12, R11 ;  /* 0x0c00000c0d0e7389 */ /* 0x00006400000c000b */
[----:B01----:R-:W-:Y:S05]  /*25e0*/  ENDCOLLECTIVE ;  /* 0x000000000000791b */ /* 0x003fea0003800000 */
.L_x_10792:
[----:B------:R-:W-:Y:S02]  /*25f0*/  HFMA2 R12, -RZ, RZ, 0, 1.1920928955078125e-07 ;  /* 0x00000002ff0c7431 */ /* 0x000fe400000001ff */
[----:B------:R-:W-:-:S05]  /*2600*/  FADD R33, R32, R14 ;  /* 0x0000000e20217221 */ /* 0x000fca0000000000 */
[----:B------:R-:W-:-:S07]  /*2610*/  MOV R13, R33 ;  /* 0x00000021000d7202 */ /* 0x000fce0000000f00 */
[----:B------:R-:W-:Y:S05]  /*2620*/  WARPSYNC.COLLECTIVE R15, `(.L_x_10793) ;  /* 0x000000000f087348 */ /* 0x000fea0003c00000 */
[----:B------:R0:W1:Y:S02]  /*2630*/  SHFL.BFLY P6, R14, R13, R12, R11 ;  /* 0x0c00000c0d0e7389 */ /* 0x00006400000c000b */
[----:B01----:R-:W-:Y:S05]  /*2640*/  ENDCOLLECTIVE ;  /* 0x000000000000791b */ /* 0x003fea0003800000 */
.L_x_10793:
[----:B------:R-:W-:Y:S01]  /*2650*/  MOV R12, 0x1 ;  /* 0x00000001000c7802 */ /* 0x000fe20000000f00 */
[----:B------:R-:W-:-:S04]  /*2660*/  FADD R34, R33, R14 ;  /* 0x0000000e21227221 */ /* 0x000fc80000000000 */
[----:B------:R-:W-:-:S07]  /*2670*/  IMAD.MOV.U32 R13, RZ, RZ, R34 ;  /* 0x000000ffff0d7224 */ /* 0x000fce00078e0022 */
[----:B------:R-:W-:Y:S05]  /*2680*/  WARPSYNC.COLLECTIVE R15, `(.L_x_10794) ;  /* 0x000000000f087348 */ /* 0x000fea0003c00000 */
[----:B------:R0:W1:Y:S02]  /*2690*/  SHFL.BFLY P6, R14, R13, R12, R11 ;  /* 0x0c00000c0d0e7389 */ /* 0x00006400000c000b */
[----:B01----:R-:W-:Y:S05]  /*26a0*/  ENDCOLLECTIVE ;  /* 0x000000000000791b */ /* 0x003fea0003800000 */
.L_x_10794:
[----:B------:R-:W-:Y:S05]  /*26b0*/  BRA `(.L_x_10795) ;  /* 0xffffffe800387947 */ /* 0x000fea000383ffff */
        .weak           $__internal_204_$__cuda_sm3x_div_rn_noftz_f32_slowpath
        .type           $__internal_204_$__cuda_sm3x_div_rn_noftz_f32_slowpath,@function
        .size           $__internal_204_$__cuda_sm3x_div_rn_noftz_f32_slowpath,(.L_x_15521 - $__internal_204_$__cuda_sm3x_div_rn_noftz_f32_slowpath)
$__internal_204_$__cuda_sm3x_div_rn_noftz_f32_slowpath:
        /* <DEDUP_REMOVED lines=36> */
.L_x_10797:
        /* <DEDUP_REMOVED lines=51> */
.L_x_10804:
[----:B------:R-:W-:-:S04]  /*2c30*/  LOP3.LUT R36, R36, 0x80000000, RZ, 0xc0, !PT ;  /* 0x8000000024247812 */ /* 0x000fc800078ec0ff */
[----:B------:R-:W-:Y:S01]  /*2c40*/  LOP3.LUT R36, R36, 0x7f800000, RZ, 0xfc, !PT ;  /* 0x7f80000024247812 */ /* 0x000fe200078efcff */
[----:B------:R-:W-:Y:S06]  /*2c50*/  BRA `(.L_x_10805) ;  /* 0x0000000000047947 */ /* 0x000fec0003800000 */
.L_x_10803:
[----:B------:R-:W-:-:S07]  /*2c60*/  LEA R36, R34, R36, 0x17 ;  /* 0x0000002422247211 */ /* 0x000fce00078eb8ff */
.L_x_10805:
[----:B------:R-:W-:Y:S05]  /*2c70*/  BSYNC.RECONVERGENT B2 ;  /* 0x0000000000027941 */ /* 0x000fea0003800200 */
.L_x_10802:
[----:B------:R-:W-:Y:S05]  /*2c80*/  BRA `(.L_x_10806) ;  /* 0x0000000000207947 */ /* 0x000fea0003800000 */
.L_x_10801:
[----:B------:R-:W-:-:S04]  /*2c90*/  LOP3.LUT R4, R45, 0x80000000, R4, 0x48, !PT ;  /* 0x800000002d047812 */ /* 0x000fc800078e4804 */
[----:B------:R-:W-:Y:S01]  /*2ca0*/  LOP3.LUT R36, R4, 0x7f800000, RZ, 0xfc, !PT ;  /* 0x7f80000004247812 */ /* 0x000fe200078efcff */
[----:B------:R-:W-:Y:S06]  /*2cb0*/  BRA `(.L_x_10806) ;  /* 0x0000000000147947 */ /* 0x000fec0003800000 */
.L_x_10800:
[----:B------:R-:W-:Y:S01]  /*2cc0*/  LOP3.LUT R36, R45, 0x80000000, R4, 0x48, !PT ;  /* 0x800000002d247812 */ /* 0x000fe200078e4804 */
[----:B------:R-:W-:Y:S06]  /*2cd0*/  BRA `(.L_x_10806) ;  /* 0x00000000000c7947 */ /* 0x000fec0003800000 */
.L_x_10799:
[----:B------:R-:W0:Y:S01]  /*2ce0*/  MUFU.RSQ R36, -QNAN ;  /* 0xffc0000000247908 */ /* 0x000e220000001400 */
[----:B------:R-:W-:Y:S05]  /*2cf0*/  BRA `(.L_x_10806) ;  /* 0x0000000000047947 */ /* 0x000fea0003800000 */
.L_x_10798:
[----:B------:R-:W-:-:S07]  /*2d00*/  FADD.FTZ R36, R4, R11 ;  /* 0x0000000b04247221 */ /* 0x000fce0000010000 */
.L_x_10806:
[----:B------:R-:W-:Y:S05]  /*2d10*/  BSYNC.RECONVERGENT B1 ;  /* 0x0000000000017941 */ /* 0x000fea0003800200 */
.L_x_10796:
[----:B------:R-:W-:-:S04]  /*2d20*/  HFMA2 R13, -RZ, RZ, 0, 0 ;  /* 0x00000000ff0d7431 */ /* 0x000fc800000001ff */
[----:B0-----:R-:W-:Y:S05]  /*2d30*/  RET.REL.NODEC R12 `(_ZN7oneflow4cuda7softmax15SoftmaxWarpImplI10SimpleLoadIffE11SimpleStoreIffEfLi1ELi10ELi32ELi1ELb1ELNS1_9AlgorithmE0EEEvT_T0_ll) ;  /* 0xffffffd00cb07950 */ /* 0x001fea0003c3ffff */
.L_x_10807:
        /* <DEDUP_REMOVED lines=12> */
.L_x_15521:


//--------------------- .text._ZN7oneflow4cuda7softmax15SoftmaxWarpImplI10SimpleLoadIffE11SimpleStoreIffEfLi1ELi10ELi32ELi1ELb0ELNS1_9AlgorithmE0EEEvT_T0_ll --------------------------
	.section	.text._ZN7oneflow4cuda7softmax15SoftmaxWarpImplI10SimpleLoadIffE11SimpleStoreIffEfLi1ELi10ELi32ELi1ELb0ELNS1_9AlgorithmE0EEEvT_T0_ll,"ax",@progbits
	.align	128
        .global         _ZN7oneflow4cuda7softmax15SoftmaxWarpImplI10SimpleLoadIffE11SimpleStoreIffEfLi1ELi10ELi32ELi1ELb0ELNS1_9AlgorithmE0EEEvT_T0_ll
        .type           _ZN7oneflow4cuda7softmax15SoftmaxWarpImplI10SimpleLoadIffE11SimpleStoreIffEfLi1ELi10ELi32ELi1ELb0ELNS1_9AlgorithmE0EEEvT_T0_ll,@function
        .size           _ZN7oneflow4cuda7softmax15SoftmaxWarpImplI10SimpleLoadIffE11SimpleStoreIffEfLi1ELi10ELi32ELi1ELb0ELNS1_9AlgorithmE0EEEvT_T0_ll,(.L_x_15522 - _ZN7oneflow4cuda7softmax15SoftmaxWarpImplI10SimpleLoadIffE11SimpleStoreIffEfLi1ELi10ELi32ELi1ELb0ELNS1_9AlgorithmE0EEEvT_T0_ll)
        .other          _ZN7oneflow4cuda7softmax15SoftmaxWarpImplI10SimpleLoadIffE11SimpleStoreIffEfLi1ELi10ELi32ELi1ELb0ELNS1_9AlgorithmE0EEEvT_T0_ll,@"STO_CUDA_ENTRY STV_DEFAULT"
_ZN7oneflow4cuda7softmax15SoftmaxWarpImplI10SimpleLoadIffE11SimpleStoreIffEfLi1ELi10ELi32ELi1ELb0ELNS1_9AlgorithmE0EEEvT_T0_ll:
.text._ZN7oneflow4cuda7softmax15SoftmaxWarpImplI10SimpleLoadIffE11SimpleStoreIffEfLi1ELi10ELi32ELi1ELb0ELNS1_9AlgorithmE0EEEvT_T0_ll:
        /* <DEDUP_REMOVED lines=24> */
.L_x_10808:
        /* <DEDUP_REMOVED lines=13> */
.L_x_10830:
        /* <DEDUP_REMOVED lines=162> */
.L_x_10842:
        /* <DEDUP_REMOVED lines=11> */
[----:B01----:R-:W-:Y:S05]  /*0d20*/  CALL.REL.NOINC `($__internal_205_$__cuda_sm3x_div_rn_noftz_f32_slowpath) ;  /* 0x00000014004c7944 */ /* 0x003fea0003c00000 */
[----:B------:R-:W-:-:S07]  /*0d30*/  MOV R14, R0 ;  /* 0x00000000000e7202 */ /* 0x000fce0000000f00 */
.L_x_10811:
[----:B------:R-:W-:Y:S05]  /*0d40*/  BSYNC.RECONVERGENT B0 ;  /* 0x0000000000007941 */ /* 0x000fea0003800200 */
.L_x_10810:
        /* <DEDUP_REMOVED lines=11> */
[----:B01----:R-:W-:Y:S05]  /*0e00*/  CALL.REL.NOINC `($__internal_205_$__cuda_sm3x_div_rn_noftz_f32_slowpath) ;  /* 0x0000001400147944 */ /* 0x003fea0003c00000 */
[----:B------:R-:W-:-:S07]  /*0e10*/  MOV R15, R0 ;  /* 0x00000000000f7202 */ /* 0x000fce0000000f00 */
.L_x_10813:
[----:B------:R-:W-:Y:S05]  /*0e20*/  BSYNC.RECONVERGENT B0 ;  /* 0x0000000000007941 */ /* 0x000fea0003800200 */
.L_x_10812:
        /* <DEDUP_REMOVED lines=13> */
.L_x_10815:
[----:B------:R-:W-:Y:S05]  /*0f00*/  BSYNC.RECONVERGENT B0 ;  /* 0x0000000000007941 */ /* 0x000fea0003800200 */
.L_x_10814:
        /* <DEDUP_REMOVED lines=13> */
.L_x_10817:
[----:B------:R-:W-:Y:S05]  /*0fe0*/  BSYNC.RECONVERGENT B0 ;  /* 0x0000000000007941 */ /* 0x000fea0003800200 */
.L_x_10816:
        /* <DEDUP_REMOVED lines=13> */
.L_x_10819:
[----:B------:R-:W-:Y:S05]  /*10c0*/  BSYNC.RECONVERGENT B0 ;  /* 0x0000000000007941 */ /* 0x000fea0003800200 */
.L_x_10818:
        /* <DEDUP_REMOVED lines=13> */
.L_x_10821:
[----:B------:R-:W-:Y:S05]  /*11a0*/  BSYNC.RECONVERGENT B0 ;  /* 0x0000000000007941 */ /* 0x000fea0003800200 */
.L_x_10820:
        /* <DEDUP_REMOVED lines=13> */
.L_x_10823:
[----:B------:R-:W-:Y:S05]  /*1280*/  BSYNC.RECONVERGENT B0 ;  /* 0x0000000000007941 */ /* 0x000fea0003800200 */
.L_x_10822:
        /* <DEDUP_REMOVED lines=11> */
[----:B0-----:R-:W-:Y:S05]  /*1340*/  CALL.REL.NOINC `($__internal_205_$__cuda_sm3x_div_rn_noftz_f32_slowpath) ;  /* 0x0000000c00c47944 */ /* 0x001fea0003c00000 */
[----:B------:R-:W-:-:S07]  /*1350*/  MOV R6, R0 ;  /* 0x0000000000067202 */ /* 0x000fce0000000f00 */
.L_x_10825:
[----:B------:R-:W-:Y:S05]  /*1360*/  BSYNC.RECONVERGENT B0 ;  /* 0x0000000000007941 */ /* 0x000fea0003800200 */
.L_x_10824:
        /* <DEDUP_REMOVED lines=11> */
[----:B0-----:R-:W-:Y:S05]  /*1420*/  CALL.REL.NOINC `($__internal_205_$__cuda_sm3x_div_rn_noftz_f32_slowpath) ;  /* 0x0000000c008c7944 */ /* 0x001fea0003c00000 */
[----:B------:R-:W-:-:S07]  /*1430*/  MOV R7, R0 ;  /* 0x0000000000077202 */ /* 0x000fce0000000f00 */
.L_x_10827:
[----:B------:R-:W-:Y:S05]  /*1440*/  BSYNC.RECONVERGENT B0 ;  /* 0x0000000000007941 */ /* 0x000fea0003800200 */
.L_x_10826:
        /* <DEDUP_REMOVED lines=13> */
.L_x_10829:
[----:B------:R-:W-:Y:S05]  /*1520*/  BSYNC.RECONVERGENT B0 ;  /* 0x0000000000007941 */ /* 0x000fea0003800200 */
.L_x_10828:
        /* <DEDUP_REMOVED lines=44> */
.L_x_10809:
[----:B------:R-:W-:Y:S01]  /*17f0*/  BSSY B0, `(.L_x_10831) ;  /* 0x0000007000007945 */ /* 0x000fe20003800000 */
[----:B------:R-:W-:Y:S02]  /*1800*/  MOV R12, 0x10 ;  /* 0x00000010000c7802 */ /* 0x000fe40000000f00 */
[----:B------:R-:W-:Y:S02]  /*1810*/  MOV R11, 0x1f ;  /* 0x0000001f000b7802 */ /* 0x000fe40000000f00 */
[----:B------:R-:W-:-:S07]  /*1820*/  MOV R15, 0xffffffff ;  /* 0xffffffff000f7802 */ /* 0x000fce0000000f00 */
[----:B0-----:R-:W-:Y:S05]  /*1830*/  WARPSYNC.COLLECTIVE R15, `(.L_x_10832) ;  /* 0x000000000f087348 */ /* 0x001fea0003c00000 */
[----:B------:R1:W2:Y:S02]  /*1840*/  SHFL.BFLY P6, R14, R13, R12, R11 ;  /* 0x0c00000c0d0e7389 */ /* 0x0002a400000c000b */
[----:B012---:R-:W-:Y:S05]  /*1850*/  ENDCOLLECTIVE ;  /* 0x000000000000791b */ /* 0x007fea0003800000 */
.L_x_10832:
[----:B------:R-:W-:Y:S05]  /*1860*/  BSYNC B0 ;  /* 0x0000000000007941 */ /* 0x000fea0003800000 */
.L_x_10831:
        /* <DEDUP_REMOVED lines=8> */
.L_x_10833:
[----:B------:R-:W-:Y:S01]  /*18f0*/  HFMA2 R12, -RZ, RZ, 0, 2.384185791015625e-07 ;  /* 0x00000004ff0c7431 */ /* 0x000fe200000001ff */
[----:B------:R-:W-:-:S04]  /*1900*/  FMNMX R0, R13, R14, !PT ;  /* 0x0000000e0d007209 */ /* 0x000fc80007800000 */
[----:B------:R-:W-:-:S07]  /*1910*/  MOV R13, R0 ;  /* 0x00000000000d7202 */ /* 0x000fce0000000f00 */
[----:B------:R-:W-:Y:S05]  /*1920*/  WARPSYNC.COLLECTIVE R15, `(.L_x_10834) ;  /* 0x000000000f087348 */ /* 0x000fea0003c00000 */
[----:B------:R0:W1:Y:S02]  /*1930*/  SHFL.BFLY P6, R14, R13, R12, R11 ;  /* 0x0c00000c0d0e7389 */ /* 0x00006400000c000b */
[----:B01----:R-:W-:Y:S05]  /*1940*/  ENDCOLLECTIVE ;  /* 0x000000000000791b */ /* 0x003fea0003800000 */
.L_x_10834:
[----:B------:R-:W-:Y:S01]  /*1950*/  HFMA2 R12, -RZ, RZ, 0, 1.1920928955078125e-07 ;  /* 0x00000002ff0c7431 */ /* 0x000fe200000001ff */
[----:B------:R-:W-:-:S04]  /*1960*/  FMNMX R2, R0, R14, !PT ;  /* 0x0000000e00027209 */ /* 0x000fc80007800000 */
[----:B------:R-:W-:-:S07]  /*1970*/  MOV R13, R2 ;  /* 0x00000002000d7202 */ /* 0x000fce0000000f00 */
[----:B------:R-:W-:Y:S05]  /*1980*/  WARPSYNC.COLLECTIVE R15, `(.L_x_10835) ;  /* 0x000000000f087348 */ /* 0x000fea0003c00000 */
[----:B------:R0:W1:Y:S02]  /*1990*/  SHFL.BFLY P6, R14, R13, R12, R11 ;  /* 0x0c00000c0d0e7389 */ /* 0x00006400000c000b */
[----:B01----:R-:W-:Y:S05]  /*19a0*/  ENDCOLLECTIVE ;  /* 0x000000000000791b */ /* 0x003fea0003800000 */
.L_x_10835:
[----:B------:R-:W-:Y:S01]  /*19b0*/  HFMA2 R12, -RZ, RZ, 0, 5.9604644775390625e-08 ;  /* 0x00000001ff0c7431 */ /* 0x000fe200000001ff */
[----:B------:R-:W-:-:S04]  /*19c0*/  FMNMX R3, R2, R14, !PT ;  /* 0x0000000e02037209 */ /* 0x000fc80007800000 */
[----:B------:R-:W-:-:S07]  /*19d0*/  MOV R13, R3 ;  /* 0x00000003000d7202 */ /* 0x000fce0000000f00 */
[----:B------:R-:W-:Y:S05]  /*19e0*/  WARPSYNC.COLLECTIVE R15, `(.L_x_10836) ;  /* 0x000000000f087348 */ /* 0x000fea0003c00000 */
[----:B------:R0:W1:Y:S02]  /*19f0*/  SHFL.BFLY P6, R14, R13, R12, R11 ;  /* 0x0c00000c0d0e7389 */ /* 0x00006400000c000b */
[----:B01----:R-:W-:Y:S05]  /*1a00*/  ENDCOLLECTIVE ;  /* 0x000000000000791b */ /* 0x003fea0003800000 */
.L_x_10836:
        /* <DEDUP_REMOVED lines=108> */
.L_x_10837:
[----:B------:R-:W-:Y:S02]  /*20d0*/  HFMA2 R12, -RZ, RZ, 0, 4.76837158203125e-07 ;  /* 0x00000008ff0c7431 */ /* 0x000fe400000001ff */
[----:B------:R-:W-:-:S05]  /*20e0*/  FADD R22, R13, R14 ;  /* 0x0000000e0d167221 */ /* 0x000fca0000000000 */
[----:B------:R-:W-:-:S07]  /*20f0*/  MOV R13, R22 ;  /* 0x00000016000d7202 */ /* 0x000fce0000000f00 */
[----:B------:R-:W-:Y:S05]  /*2100*/  WARPSYNC.COLLECTIVE R15, `(.L_x_10838) ;  /* 0x000000000f087348 */ /* 0x000fea0003c00000 */
[----:B------:R0:W1:Y:S02]  /*2110*/  SHFL.BFLY P6, R14, R13, R12, R11 ;  /* 0x0c00000c0d0e7389 */ /* 0x00006400000c000b */
[----:B01----:R-:W-:Y:S05]  /*2120*/  ENDCOLLECTIVE ;  /* 0x000000000000791b */ /* 0x003fea0003800000 */
.L_x_10838:
[----:B------:R-:W-:Y:S02]  /*2130*/  HFMA2 R12, -RZ, RZ, 0, 2.384185791015625e-07 ;  /* 0x00000004ff0c7431 */ /* 0x000fe400000001ff */
[----:B------:R-:W-:-:S05]  /*2140*/  FADD R23, R22, R14 ;  /* 0x0000000e16177221 */ /* 0x000fca0000000000 */
[----:B------:R-:W-:-:S07]  /*2150*/  MOV R13, R23 ;  /* 0x00000017000d7202 */ /* 0x000fce0000000f00 */
[----:B------:R-:W-:Y:S05]  /*2160*/  WARPSYNC.COLLECTIVE R15, `(.L_x_10839) ;  /* 0x000000000f087348 */ /* 0x000fea0003c00000 */
[----:B------:R0:W1:Y:S02]  /*2170*/  SHFL.BFLY P6, R14, R13, R12, R11 ;  /* 0x0c00000c0d0e7389 */ /* 0x00006400000c000b */
[----:B01----:R-:W-:Y:S05]  /*2180*/  ENDCOLLECTIVE ;  /* 0x000000000000791b */ /* 0x003fea0003800000 */
.L_x_10839:
[----:B------:R-:W-:Y:S02]  /*2190*/  HFMA2 R12, -RZ, RZ, 0, 1.1920928955078125e-07 ;  /* 0x00000002ff0c7431 */ /* 0x000fe400000001ff */
[----:B------:R-:W-:-:S05]  /*21a0*/  FADD R24, R23, R14 ;  /* 0x0000000e17187221 */ /* 0x000fca0000000000 */
[----:B------:R-:W-:-:S07]  /*21b0*/  MOV R13, R24 ;  /* 0x00000018000d7202 */ /* 0x000fce0000000f00 */
[----:B------:R-:W-:Y:S05]  /*21c0*/  WARPSYNC.COLLECTIVE R15, `(.L_x_10840) ;  /* 0x000000000f087348 */ /* 0x000fea0003c00000 */
[----:B------:R0:W1:Y:S02]  /*21d0*/  SHFL.BFLY P6, R14, R13, R12, R11 ;  /* 0x0c00000c0d0e7389 */ /* 0x00006400000c000b */
[----:B01----:R-:W-:Y:S05]  /*21e0*/  ENDCOLLECTIVE ;  /* 0x000000000000791b */ /* 0x003fea0003800000 */
.L_x_10840:
[----:B------:R-:W-:Y:S02]  /*21f0*/  HFMA2 R12, -RZ, RZ, 0, 5.9604644775390625e-08 ;  /* 0x00000001ff0c7431 */ /* 0x000fe400000001ff */
[----:B------:R-:W-:-:S05]  /*2200*/  FADD R25, R24, R14 ;  /* 0x0000000e18197221 */ /* 0x000fca0000000000 */
[----:B------:R-:W-:-:S07]  /*2210*/  MOV R13, R25 ;  /* 0x00000019000d7202 */ /* 0x000fce0000000f00 */
[----:B------:R-:W-:Y:S05]  /*2220*/  WARPSYNC.COLLECTIVE R15, `(.L_x_10841) ;  /* 0x000000000f087348 */ /* 0x000fea0003c00000 */
[----:B------:R0:W1:Y:S02]  /*2230*/  SHFL.BFLY P6, R14, R13, R12, R11 ;  /* 0x0c00000c0d0e7389 */ /* 0x00006400000c000b */
[----:B01----:R-:W-:Y:S05]  /*2240*/  ENDCOLLECTIVE ;  /* 0x000000000000791b */ /* 0x003fea0003800000 */
.L_x_10841:
[----:B------:R-:W-:Y:S05]  /*2250*/  BRA `(.L_x_10842) ;  /* 0xffffffe800847947 */ /* 0x000fea000383ffff */
        .weak           $__internal_205_$__cuda_sm3x_div_rn_noftz_f32_slowpath
        .type           $__internal_205_$__cuda_sm3x_div_rn_noftz_f32_slowpath,@function
        .size           $__internal_205_$__cuda_sm3x_div_rn_noftz_f32_slowpath,(.L_x_15522 - $__internal_205_$__cuda_sm3x_div_rn_noftz_f32_slowpath)
$__internal_205_$__cuda_sm3x_div_rn_noftz_f32_slowpath:
        /* <DEDUP_REMOVED lines=35> */
.L_x_10844:
        /* <DEDUP_REMOVED lines=51> */
.L_x_10851:
[----:B------:R-:W-:-:S04]  /*27c0*/  LOP3.LUT R0, R0, 0x80000000, RZ, 0xc0, !PT ;  /* 0x8000000000007812 */ /* 0x000fc800078ec0ff */
[----:B------:R-:W-:Y:S01]  /*27d0*/  LOP3.LUT R0, R0, 0x7f800000, RZ, 0xfc, !PT ;  /* 0x7f80000000007812 */ /* 0x000fe200078efcff */
[----:B------:R-:W-:Y:S06]  /*27e0*/  BRA `(.L_x_10852) ;  /* 0x0000000000047947 */ /* 0x000fec0003800000 */
.L_x_10850:
[----:B------:R-:W-:-:S07]  /*27f0*/  LEA R0, R29, R0, 0x17 ;  /* 0x000000001d007211 */ /* 0x000fce00078eb8ff */
.L_x_10852:
[----:B------:R-:W-:Y:S05]  /*2800*/  BSYNC.RECONVERGENT B2 ;  /* 0x0000000000027941 */ /* 0x000fea0003800200 */
.L_x_10849:
[----:B------:R-:W-:Y:S05]  /*2810*/  BRA `(.L_x_10853) ;  /* 0x0000000000207947 */ /* 0x000fea0003800000 */
.L_x_10848:
[----:B------:R-:W-:-:S04]  /*2820*/  LOP3.LUT R0, R25, 0x80000000, R0, 0x48, !PT ;  /* 0x8000000019007812 */ /* 0x000fc800078e4800 */
[----:B------:R-:W-:Y:S01]  /*2830*/  LOP3.LUT R0, R0, 0x7f800000, RZ, 0xfc, !PT ;  /* 0x7f80000000007812 */ /* 0x000fe200078efcff */
[----:B------:R-:W-:Y:S06]  /*2840*/  BRA `(.L_x_10853) ;  /* 0x0000000000147947 */ /* 0x000fec0003800000 */
.L_x_10847:
[----:B------:R-:W-:Y:S01]  /*2850*/  LOP3.LUT R0, R25, 0x80000000, R0, 0x48, !PT ;  /* 0x8000000019007812 */ /* 0x000fe200078e4800 */
[----:B------:R-:W-:Y:S06]  /*2860*/  BRA `(.L_x_10853) ;  /* 0x00000000000c7947 */ /* 0x000fec0003800000 */
.L_x_10846:
[----:B------:R-:W0:Y:S01]  /*2870*/  MUFU.RSQ R0, -QNAN ;  /* 0xffc0000000007908 */ /* 0x000e220000001400 */
[----:B------:R-:W-:Y:S05]  /*2880*/  BRA `(.L_x_10853) ;  /* 0x0000000000047947 */ /* 0x000fea0003800000 */
.L_x_10845:
[----:B------:R-:W-:-:S07]  /*2890*/  FADD.FTZ R0, R0, R11 ;  /* 0x0000000b00007221 */ /* 0x000fce0000010000 */
.L_x_10853:
[----:B------:R-:W-:Y:S05]  /*28a0*/  BSYNC.RECONVERGENT B1 ;  /* 0x0000000000017941 */ /* 0x000fea0003800200 */
.L_x_10843:
[----:B------:R-:W-:Y:S01]  /*28b0*/  HFMA2 R13, -RZ, RZ, 0, 0 ;  /* 0x00000000ff0d7431 */ /* 0x000fe200000001ff */
[----:B------:R-:W-:-:S04]  /*28c0*/  MOV R12, R22 ;  /* 0x00000016000c7202 */ /* 0x000fc80000000f00 */
[----:B0-----:R-:W-:Y:S05]  /*28d0*/  RET.REL.NODEC R12 `(_ZN7oneflow4cuda7softmax15SoftmaxWarpImplI10SimpleLoadIffE11SimpleStoreIffEfLi1ELi10ELi32ELi1ELb0ELNS1_9AlgorithmE0EEEvT_T0_ll) ;  /* 0xffffffd40cc87950 */ /* 0x001fea0003c3ffff */
.L_x_10854:
        /* <DEDUP_REMOVED lines=10> */
.L_x_15522:


//--------------------- .text._ZN7oneflow4cuda7softmax15SoftmaxWarpImplI10SimpleLoadIffE11SimpleStoreIffEfLi1ELi9ELi32ELi1ELb1ELNS1_9AlgorithmE0EEEvT_T0_ll --------------------------
	.section	.text._ZN7oneflow4cuda7softmax15SoftmaxWarpImplI10SimpleLoadIffE11SimpleStoreIffEfLi1ELi9ELi32ELi1ELb1ELNS1_9AlgorithmE0EEEvT_T0_ll,"ax",@progbits
	.align	128
        .global         _ZN7oneflow4cuda7softmax15SoftmaxWarpImplI10SimpleLoadIffE11SimpleStoreIffEfLi1ELi9ELi32ELi1ELb1ELNS1_9AlgorithmE0EEEvT_T0_ll
        .type           _ZN7oneflow4cuda7softmax15SoftmaxWarpImplI10SimpleLoadIffE11SimpleStoreIffEfLi1ELi9ELi32ELi1ELb1ELNS1_9AlgorithmE0EEEvT_T0_ll,@function
        .size           _ZN7oneflow4cuda7softmax15SoftmaxWarpImplI10SimpleLoadIffE11SimpleStoreIffEfLi1ELi9ELi32ELi1ELb1ELNS1_9AlgorithmE0EEEvT_T0_ll,(.L_x_15523 - _ZN7oneflow4cuda7softmax15SoftmaxWarpImplI10SimpleLoadIffE11SimpleStoreIffEfLi1ELi9ELi32ELi1ELb1ELNS1_9AlgorithmE0EEEvT_T0_ll)
        .other          _ZN7oneflow4cuda7softmax15SoftmaxWarpImplI10SimpleLoadIffE11SimpleStoreIffEfLi1ELi9ELi32ELi1ELb1ELNS1_9AlgorithmE0EEEvT_T0_ll,@"STO_CUDA_ENTRY STV_DEFAULT"
_ZN7oneflow4cuda7softmax15SoftmaxWarpImplI10SimpleLoadIffE11SimpleStoreIffEfLi1ELi9ELi32ELi1ELb1ELNS1_9AlgorithmE0EEEvT_T0_ll:
.text._ZN7oneflow4cuda7softmax15SoftmaxWarpImplI10SimpleLoadIffE11SimpleStoreIffEfLi1ELi9ELi32ELi1ELb1ELNS1_9AlgorithmE0EEEvT_T0_ll:
        /* <DEDUP_REMOVED lines=25> */
.L_x_10855:
        /* <DEDUP_REMOVED lines=22> */
.L_x_10876:
        /* <DEDUP_REMOVED lines=8> */
[----:B------:R-:W-:Y:S02]  /*0370*/  ISETP.GE.AND.EX P2, PT, RZ, UR45, PT, P2 ;  /* 0x0000002dff007c0c */ /* 0x000fe4000bf46320 */
[----:B------:R-:W-:Y:S01]  /*0380*/  MOV R9, 0xff800000 ;  /* 0xff80000000097802 */ /* 0x000fe20000000f00 */
[----:B------:R-:W-:Y:S01]  /*0390*/  IMAD.WIDE.U32 R4, R18, UR42, R2 ;  /* 0x0000002a12047c25 */ /* 0x000fe2000f8e0002 */
[----:B0-----:R-:W-:Y:S02]  /*03a0*/  MOV R32, 0xff800000 ;  /* 0xff80000000207802 */ /* 0x001fe40000000f00 */
[----:B-1----:R-:W-:Y:S01]  /*03b0*/  @!P0 R2UR UR4, R16 ;  /* 0x00000000100482ca */ /* 0x002fe200000e0000 */
[----:B------:R-:W-:Y:S01]  /*03c0*/  IMAD R3, R18, UR43, R7 ;  /* 0x0000002b12037c24 */ /* 0x000fe2000f8e0207 */
[----:B------:R-:W-:Y:S02]  /*03d0*/  @!P0 R2UR UR5, R17 ;  /* 0x00000000110582ca */ /* 0x000fe400000e0000 */
[----:B------:R-:W-:Y:S01]  /*03e0*/  LEA R2, P1, R4, UR40, 0x2 ;  /* 0x0000002804027c11 */ /* 0x000fe2000f8210ff */
[----:B------:R-:W-:Y:S01]  /*03f0*/  IMAD.IADD R3, R5, 0x1, R3 ;  /* 0x0000000105037824 */ /* 0x000fe200078e0203 */
[----:B------:R-:W-:-:S02]  /*0400*/  @!P5 R2UR UR6, R16 ;  /* 0x000000001006d2ca */ /* 0x000fc400000e0000 */
        /* <DEDUP_REMOVED lines=8> */
[----:B------:R-:W-:Y:S01]  /*0490*/  ISETP.GE.U32.AND P1, PT, R26, UR44, PT ;  /* 0x0000002c1a007c0c */ /* 0x000fe2000bf26070 */
[----:B------:R-:W-:Y:S01]  /*04a0*/  IMAD.MOV.U32 R13, RZ, RZ, -0x800000 ;  /* 0xff800000ff0d7424 */ /* 0x000fe200078e00ff */
[----:B------:R-:W-:Y:S02]  /*04b0*/  ISETP.GE.U32.AND P3, PT, R25, UR44, PT ;  /* 0x0000002c19007c0c */ /* 0x000fe4000bf66070 */
[----:B------:R-:W-:-:S02]  /*04c0*/  ISETP.GE.AND.EX P1, PT, RZ, UR45, PT, P1 ;  /* 0x0000002dff007c0c */ /* 0x000fc4000bf26310 */
[----:B------:R-:W-:Y:S02]  /*04d0*/  ISETP.GE.U32.AND P4, PT, R24, UR44, PT ;  /* 0x0000002c18007c0c */ /* 0x000fe4000bf86070 */
[----:B------:R-:W-:Y:S02]  /*04e0*/  ISETP.GE.AND.EX P3, PT, RZ, UR45, PT, P3 ;  /* 0x0000002dff007c0c */ /* 0x000fe4000bf66330 */
[----:B------:R-:W-:Y:S02]  /*04f0*/  ISETP.GE.U32.AND P6, PT, R23, UR44, PT ;  /* 0x0000002c17007c0c */ /* 0x000fe4000bfc6070 */
[----:B------:R-:W-:Y:S02]  /*0500*/  ISETP.GE.AND.EX P4, PT, RZ, UR45, PT, P4 ;  /* 0x0000002dff007c0c */ /* 0x000fe4000bf86340 */
[----:B------:R-:W-:Y:S02]  /*0510*/  ISETP.GE.AND.EX P6, PT, RZ, UR45, PT, P6 ;  /* 0x0000002dff007c0c */ /* 0x000fe4000bfc6360 */
[----:B------:R-:W-:-:S02]  /*0520*/  MOV R29, 0xff800000 ;  /* 0xff800000001d7802 */ /* 0x000fc40000000f00 */
[C---:B------:R-:W-:Y:S02]  /*0530*/  @!P1 R2UR UR4, R16.reuse ;  /* 0x00000000100492ca */ /* 0x040fe400000e0000 */
[C---:B------:R-:W-:Y:S02]  /*0540*/  @!P1 R2UR UR5, R17.reuse ;  /* 0x00000000110592ca */ /* 0x040fe400000e0000 */
[C---:B------:R-:W-:Y:S02]  /*0550*/  @!P3 R2UR UR6, R16.reuse ;  /* 0x000000001006b2ca */ /* 0x040fe400000e0000 */
[C---:B------:R-:W-:Y:S02]  /*0560*/  @!P3 R2UR UR7, R17.reuse ;  /* 0x000000001107b2ca */ /* 0x040fe400000e0000 */
[----:B------:R-:W-:Y:S02]  /*0570*/  @!P4 R2UR UR8, R16 ;  /* 0x000000001008c2ca */ /* 0x000fe400000e0000 */
[----:B------:R-:W-:-:S02]  /*0580*/  @!P4 R2UR UR9, R17 ;  /* 0x000000001109c2ca */ /* 0x000fc400000e0000 */
[----:B------:R-:W-:Y:S02]  /*0590*/  MOV R4, 0xff800000 ;  /* 0xff80000000047802 */ /* 0x000fe40000000f00 */
[----:B------:R-:W-:Y:S01]  /*05a0*/  @!P6 R2UR UR10, R16 ;  /* 0x00000000100ae2ca */ /* 0x000fe200000e0000 */
[----:B------:R-:W5:Y:S01]  /*05b0*/  @!P1 LDG.E R29, desc[UR4][R2.64+0x180] ;  /* 0x00018004021d9981 */ /* 0x000f62000c1e1900 */
        /* <DEDUP_REMOVED lines=21> */
[----:B-----5:R-:W-:-:S04]  /*0710*/  @!P1 FMNMX R13, R13, R29, !PT ;  /* 0x0000001d0d0d9209 */ /* 0x020fc80007800000 */
[----:B------:R-:W-:-:S04]  /*0720*/  @!P3 FMNMX R13, R13, R4, !PT ;  /* 0x000000040d0db209 */ /* 0x000fc80007800000 */
[----:B------:R-:W-:Y:S01]  /*0730*/  @!P4 FMNMX R13, R13, R6, !PT ;  /* 0x000000060d0dc209 */ /* 0x000fe20007800000 */
[----:B------:R-:W-:-:S03]  /*0740*/  UMOV UR4, 0xffffffff ;  /* 0xffffffff00047882 */ /* 0x000fc60000000000 */
[----:B------:R-:W-:-:S04]  /*0750*/  @!P6 FMNMX R13, R13, R7, !PT ;  /* 0x000000070d0de209 */ /* 0x000fc80007800000 */
[----:B--2---:R-:W-:-:S04]  /*0760*/  @!P5 FMNMX R13, R13, R8, !PT ;  /* 0x000000080d0dd209 */ /* 0x004fc80007800000 */
[----:B---3--:R-:W-:Y:S01]  /*0770*/  @!P2 FMNMX R13, R13, R5, !PT ;  /* 0x000000050d0da209 */ /* 0x008fe20007800000 */
        /* <DEDUP_REMOVED lines=27> */
[----:B------:R-:W-:Y:S01]  /*0930*/  FADD R38, -R15, R8 ;  /* 0x000000080f267221 */ /* 0x000fe20000000100 */
[-C--:B------:R-:W-:Y:S01]  /*0940*/  FFMA.RM R4, R33, R12.reuse, 12582913 ;  /* 0x4b40000121047423 */ /* 0x080fe2000000400c */
[----:B------:R-:W-:Y:S01]  /*0950*/  FFMA R3, R14, 1.4426950216293334961, -R3 ;  /* 0x3fb8aa3b0e037823 */ /* 0x000fe20000000803 */
[----:B------:R-:W-:Y:S01]  /*0960*/  FFMA R31, R32, 1.4426950216293334961, -R13 ;  /* 0x3fb8aa3b201f7823 */ /* 0x000fe2000000080d */
[C---:B------:R-:W-:Y:S01]  /*0970*/  FADD R8, -R15.reuse, R5 ;  /* 0x000000050f087221 */ /* 0x040fe20000000100 */
[----:B------:R-:W-:Y:S01]  /*0980*/  FADD R5, R4, -12583039 ;  /* 0xcb40007f04057421 */ /* 0x000fe20000000000 */
[----:B------:R-:W-:Y:S01]  /*0990*/  FFMA R13, R14, 1.925963033500011079e-08, R3 ;  /* 0x32a570600e0d7823 */ /* 0x000fe20000000003 */
[----:B------:R-:W-:Y:S01]  /*09a0*/  FADD R3, R2, -12583039 ;  /* 0xcb40007f02037421 */ /* 0x000fe20000000000 */
[----:B------:R-:W-:Y:S01]  /*09b0*/  FFMA R14, R32, 1.925963033500011079e-08, R31 ;  /* 0x32a57060200e7823 */ /* 0x000fe2000000001f */
[-C--:B------:R-:W-:Y:S01]  /*09c0*/  FFMA.SAT R31, R30, R11.reuse, 0.5 ;  /* 0x3f0000001e1f7423 */ /* 0x080fe2000000200b */
[----:B------:R-:W-:Y:S01]  /*09d0*/  FADD R32, -R15, R6 ;  /* 0x000000060f207221 */ /* 0x000fe20000000100 */
[----:B------:R-:W-:Y:S01]  /*09e0*/  FFMA R29, R34, 1.4426950216293334961, -R3 ;  /* 0x3fb8aa3b221d7823 */ /* 0x000fe20000000803 */
[----:B------:R-:W-:Y:S01]  /*09f0*/  FFMA R5, R36, 1.4426950216293334961, -R5 ;  /* 0x3fb8aa3b24057823 */ /* 0x000fe20000000805 */
[-C--:B------:R-:W-:Y:S01]  /*0a00*/  FFMA.RM R3, R31, R12.reuse, 12582913 ;  /* 0x4b4000011f037423 */ /* 0x080fe2000000400c */
[----:B------:R-:W-:Y:S01]  /*0a10*/  MUFU.EX2 R13, R13 ;  /* 0x0000000d000d7308 */ /* 0x000fe20000000800 */
[----:B------:R-:W-:Y:S01]  /*0a20*/  FFMA R29, R34, 1.925963033500011079e-08, R29 ;  /* 0x32a57060221d7823 */ /* 0x000fe2000000001d */
[----:B------:R-:W-:Y:S01]  /*0a30*/  FADD R34, -R15, R7 ;  /* 0x000000070f227221 */ /* 0x000fe20000000100 */
[----:B------:R-:W-:Y:S01]  /*0a40*/  FADD R31, R3, -12583039 ;  /* 0xcb40007f031f7421 */ /* 0x000fe20000000000 */
[-C--:B------:R-:W-:Y:S01]  /*0a50*/  FFMA.SAT R7, R32, R11.reuse, 0.5 ;  /* 0x3f00000020077423 */ /* 0x080fe2000000200b */
[-C--:B------:R-:W-:Y:S01]  /*0a60*/  FFMA.SAT R33, R8, R11.reuse, 0.5 ;  /* 0x3f00000008217423 */ /* 0x080fe2000000200b */
[----:B------:R-:W-:Y:S01]  /*0a70*/  SHF.L.U32 R0, R0, 0x17, RZ ;  /* 0x0000001700007819 */ /* 0x000fe200000006ff */
[----:B------:R-:W-:Y:S01]  /*0a80*/  FFMA R31, R30, 1.4426950216293334961, -R31 ;  /* 0x3fb8aa3b1e1f7823 */ /* 0x000fe2000000081f */
[-C--:B------:R-:W-:Y:S01]  /*0a90*/  FFMA.RM R6, R7, R12.reuse, 12582913 ;  /* 0x4b40000107067423 */ /* 0x080fe2000000400c */
[-C--:B------:R-:W-:Y:S01]  /*0aa0*/  FFMA.SAT R7, R34, R11.reuse, 0.5 ;  /* 0x3f00000022077423 */ /* 0x080fe2000000200b */
[----:B------:R-:W0:Y:S01]  /*0ab0*/  MUFU.EX2 R29, R29 ;  /* 0x0000001d001d7308 */ /* 0x000e220000000800 */
[----:B------:R-:W-:Y:S01]  /*0ac0*/  FFMA R15, R30, 1.925963033500011079e-08, R31 ;  /* 0x32a570601e0f7823 */ /* 0x000fe2000000001f */
[----:B------:R-:W-:Y:S01]  /*0ad0*/  FFMA R30, R36, 1.925963033500011079e-08, R5 ;  /* 0x32a57060241e7823 */ /* 0x000fe20000000005 */
[----:B------:R-:W-:Y:S01]  /*0ae0*/  FADD R5, R6, -12583039 ;  /* 0xcb40007f06057421 */ /* 0x000fe20000000000 */
[----:B------:R-:W-:Y:S01]  /*0af0*/  FFMA.SAT R31, R38, R11, 0.5 ;  /* 0x3f000000261f7423 */ /* 0x000fe2000000200b */
[-C--:B------:R-:W-:Y:S01]  /*0b00*/  FFMA.RM R11, R7, R12.reuse, 12582913 ;  /* 0x4b400001070b7423 */ /* 0x080fe2000000400c */
[----:B------:R-:W-:Y:S01]  /*0b10*/  SHF.L.U32 R2, R2, 0x17, RZ ;  /* 0x0000001702027819 */ /* 0x000fe200000006ff */
[C---:B------:R-:W-:Y:S01]  /*0b20*/  FFMA R5, R32.reuse, 1.4426950216293334961, -R5 ;  /* 0x3fb8aa3b20057823 */ /* 0x040fe20000000805 */
[-C--:B------:R-:W-:Y:S01]  /*0b30*/  FFMA.RM R7, R31, R12.reuse, 12582913 ;  /* 0x4b4000011f077423 */ /* 0x080fe2000000400c */
[----:B------:R-:W1:Y:S01]  /*0b40*/  MUFU.EX2 R14, R14 ;  /* 0x0000000e000e7308 */ /* 0x000e620000000800 */
[----:B------:R-:W-:Y:S01]  /*0b50*/  FFMA.RM R12, R33, R12, 12582913 ;  /* 0x4b400001210c7423 */ /* 0x000fe2000000400c */
[----:B------:R-:W-:Y:S01]  /*0b60*/  FFMA R31, R32, 1.925963033500011079e-08, R5 ;  /* 0x32a57060201f7823 */ /* 0x000fe20000000005 */
[----:B------:R-:W-:Y:S01]  /*0b70*/  FADD R33, R7, -12583039 ;  /* 0xcb40007f07217421 */ /* 0x000fe20000000000 */
[----:B------:R-:W-:Y:S01]  /*0b80*/  FADD R5, R11, -12583039 ;  /* 0xcb40007f0b057421 */ /* 0x000fe20000000000 */
[----:B------:R-:W-:-:S02]  /*0b90*/  SHF.L.U32 R6, R6, 0x17, RZ ;  /* 0x0000001706067819 */ /* 0x000fc400000006ff */
[----:B------:R-:W-:Y:S01]  /*0ba0*/  FFMA R33, R38, 1.4426950216293334961, -R33 ;  /* 0x3fb8aa3b26217823 */ /* 0x000fe20000000821 */
[----:B------:R-:W2:Y:S01]  /*0bb0*/  MUFU.EX2 R15, R15 ;  /* 0x0000000f000f7308 */ /* 0x000ea20000000800 */
[----:B------:R-:W-:Y:S01]  /*0bc0*/  FFMA R5, R34, 1.4426950216293334961, -R5 ;  /* 0x3fb8aa3b22057823 */ /* 0x000fe20000000805 */
[----:B0-----:R-:W-:Y:S01]  /*0bd0*/  FMUL R2, R2, R29 ;  /* 0x0000001d02027220 */ /* 0x001fe20000400000 */
[----:B------:R-:W-:Y:S01]  /*0be0*/  FFMA R38, R38, 1.925963033500011079e-08, R33 ;  /* 0x32a5706026267823 */ /* 0x000fe20000000021 */
[----:B------:R-:W-:Y:S01]  /*0bf0*/  SHF.L.U32 R33, R9, 0x17, RZ ;  /* 0x0000001709217819 */ /* 0x000fe200000006ff */
[----:B------:R-:W-:Y:S01]  /*0c00*/  FFMA R34, R34, 1.925963033500011079e-08, R5 ;  /* 0x32a5706022227823 */ /* 0x000fe20000000005 */
[----:B------:R-:W-:Y:S01]  /*0c10*/  FMUL R5, R0, R13 ;  /* 0x0000000d00057220 */ /* 0x000fe20000400000 */
[----:B------:R-:W-:Y:S01]  /*0c20*/  FADD R13, R12, -12583039 ;  /* 0xcb40007f0c0d7421 */ /* 0x000fe20000000000 */
[----:B------:R-:W0:Y:S01]  /*0c30*/  MUFU.EX2 R30, R30 ;  /* 0x0000001e001e7308 */ /* 0x000e220000000800 */
[----:B-1----:R-:W-:Y:S01]  /*0c40*/  FMUL R0, R33, R14 ;  /* 0x0000000e21007220 */ /* 0x002fe20000400000 */
[----:B------:R-:W-:Y:S01]  /*0c50*/  FADD R29, RZ, R5 ;  /* 0x00000005ff1d7221 */ /* 0x000fe20000000000 */
[----:B------:R-:W-:Y:S01]  /*0c60*/  FFMA R33, R8, 1.4426950216293334961, -R13 ;  /* 0x3fb8aa3b08217823 */ /* 0x000fe2000000080d */
[----:B------:R-:W-:-:S02]  /*0c70*/  IMAD.SHL.U32 R14, R3, 0x800000, RZ ;  /* 0x00800000030e7824 */ /* 0x000fc400078e00ff */
[----:B------:R-:W-:Y:S01]  /*0c80*/  FADD R29, R29, R0 ;  /* 0x000000001d1d7221 */ /* 0x000fe20000000000 */
[----:B------:R-:W-:Y:S01]  /*0c90*/  FFMA R32, R8, 1.925963033500011079e-08, R33 ;  /* 0x32a5706008207823 */ /* 0x000fe20000000021 */
[----:B------:R-:W1:Y:S01]  /*0ca0*/  MUFU.EX2 R31, R31 ;  /* 0x0000001f001f7308 */ /* 0x000e620000000800 */
[----:B------:R-:W-:Y:S01]  /*0cb0*/  SHF.L.U32 R33, R4, 0x17, RZ ;  /* 0x0000001704217819 */ /* 0x000fe200000006ff */
[----:B--2---:R-:W-:Y:S01]  /*0cc0*/  FMUL R3, R14, R15 ;  /* 0x0000000f0e037220 */ /* 0x004fe20000400000 */
[----:B------:R-:W-:Y:S01]  /*0cd0*/  FADD R8, R29, R2 ;  /* 0x000000021d087221 */ /* 0x000fe20000000000 */
[----:B------:R-:W-:-:S03]  /*0ce0*/  IMAD.SHL.U32 R14, R7, 0x800000, RZ ;  /* 0x00800000070e7824 */ /* 0x000fc600078e00ff */
[----:B------:R-:W-:Y:S01]  /*0cf0*/  FADD R15, R8, R3 ;  /* 0x00000003080f7221 */ /* 0x000fe20000000000 */
[----:B------:R-:W2:Y:S01]  /*0d00*/  MUFU.EX2 R9, R34 ;  /* 0x0000002200097308 */ /* 0x000ea20000000800 */
[----:B0-----:R-:W-:Y:S01]  /*0d10*/  FMUL R4, R33, R30 ;  /* 0x0000001e21047220 */ /* 0x001fe20000400000 */
[----:B------:R-:W-:Y:S02]  /*0d20*/  SHF.L.U32 R8, R11, 0x17, RZ ;  /* 0x000000170b087819 */ /* 0x000fe400000006ff */
[----:B------:R-:W-:Y:S01]  /*0d30*/  SHF.L.U32 R11, R12, 0x17, RZ ;  /* 0x000000170c0b7819 */ /* 0x000fe200000006ff */
[----:B------:R-:W-:-:S03]  /*0d40*/  FADD R15, R15, R4 ;  /* 0x000000040f0f7221 */ /* 0x000fc60000000000 */
[----:B------:R-:W0:Y:S01]  /*0d50*/  MUFU.EX2 R13, R38 ;  /* 0x00000026000d7308 */ /* 0x000e220000000800 */
[----:B-1----:R-:W-:-:S07]  /*0d60*/  FMUL R6, R6, R31 ;  /* 0x0000001f06067220 */ /* 0x002fce0000400000 */
        /* <DEDUP_REMOVED lines=17> */
.L_x_10888:
        /* <DEDUP_REMOVED lines=12> */
[----:B0-----:R-:W-:Y:S05]  /*0f40*/  CALL.REL.NOINC `($__internal_206_$__cuda_sm3x_div_rn_noftz_f32_slowpath) ;  /* 0x0000001400447944 */ /* 0x001fea0003c00000 */
[----:B------:R-:W-:-:S07]  /*0f50*/  MOV R11, R5 ;  /* 0x00000005000b7202 */ /* 0x000fce0000000f00 */
.L_x_10859:
[----:B------:R-:W-:Y:S05]  /*0f60*/  BSYNC.RECONVERGENT B1 ;  /* 0x0000000000017941 */ /* 0x000fea0003800200 */
.L_x_10858:
        /* <DEDUP_REMOVED lines=12> */
[----:B0-----:R-:W-:Y:S05]  /*1030*/  CALL.REL.NOINC `($__internal_206_$__cuda_sm3x_div_rn_noftz_f32_slowpath) ;  /* 0x0000001400087944 */ /* 0x001fea0003c00000 */
[----:B------:R-:W-:-:S07]  /*1040*/  MOV R15, R5 ;  /* 0x00000005000f7202 */ /* 0x000fce0000000f00 */
.L_x_10861:
[----:B------:R-:W-:Y:S05]  /*1050*/  BSYNC.RECONVERGENT B1 ;  /* 0x0000000000017941 */ /* 0x000fea0003800200 */
.L_x_10860:
        /* <DEDUP_REMOVED lines=12> */
[----:B0-----:R-:W-:Y:S05]  /*1120*/  CALL.REL.NOINC `($__internal_206_$__cuda_sm3x_div_rn_noftz_f32_slowpath) ;  /* 0x0000001000cc7944 */ /* 0x001fea0003c00000 */
[----:B------:R-:W-:-:S07]  /*1130*/  MOV R29, R5 ;  /* 0x00000005001d7202 */ /* 0x000fce0000000f00 */
.L_x_10863:
[----:B------:R-:W-:Y:S05]  /*1140*/  BSYNC.RECONVERGENT B1 ;  /* 0x0000000000017941 */ /* 0x000fea0003800200 */
.L_x_10862:
        /* <DEDUP_REMOVED lines=12> */
[----:B0-----:R-:W-:Y:S05]  /*1210*/  CALL.REL.NOINC `($__internal_206_$__cuda_sm3x_div_rn_noftz_f32_slowpath) ;  /* 0x0000001000907944 */ /* 0x001fea0003c00000 */
[----:B------:R-:W-:-:S07]  /*1220*/  IMAD.MOV.U32 R31, RZ, RZ, R5 ;  /* 0x000000ffff1f7224 */ /* 0x000fce00078e0005 */
.L_x_10865:
[----:B------:R-:W-:Y:S05]  /*1230*/  BSYNC.RECONVERGENT B1 ;  /* 0x0000000000017941 */ /* 0x000fea0003800200 */
.L_x_10864:
        /* <DEDUP_REMOVED lines=13> */
[----:B------:R-:W-:-:S07]  /*1310*/  MOV R33, R5 ;  /* 0x0000000500217202 */ /* 0x000fce0000000f00 */
.L_x_10867:
[----:B------:R-:W-:Y:S05]  /*1320*/  BSYNC.RECONVERGENT B1 ;  /* 0x0000000000017941 */ /* 0x000fea0003800200 */
.L_x_10866:
        /* <DEDUP_REMOVED lines=14> */
.L_x_10869:
[----:B------:R-:W-:Y:S05]  /*1410*/  BSYNC.RECONVERGENT B1 ;  /* 0x0000000000017941 */ /* 0x000fea0003800200 */
.L_x_10868:
        /* <DEDUP_REMOVED lines=14> */
.L_x_10871:
[----:B------:R-:W-:Y:S05]  /*1500*/  BSYNC.RECONVERGENT B1 ;  /* 0x0000000000017941 */ /* 0x000fea0003800200 */
.L_x_10870:
        /* <DEDUP_REMOVED lines=14> */
.L_x_10873:
[----:B------:R-:W-:Y:S05]  /*15f0*/  BSYNC.RECONVERGENT B1 ;  /* 0x0000000000017941 */ /* 0x000fea0003800200 */
.L_x_10872:
        /* <DEDUP_REMOVED lines=14> */
.L_x_10875:
[----:B------:R-:W-:Y:S05]  /*16e0*/  BSYNC.RECONVERGENT B1 ;  /* 0x0000000000017941 */ /* 0x000fea0003800200 */
.L_x_10874:
        /* <DEDUP_REMOVED lines=19> */
[----:B------:R-:W-:Y:S02]  /*1820*/  @!P1 R2UR UR7, R17 ;  /* 0x00000000110792ca */ /* 0x000fe400000e0000 */
[----:B------:R-:W-:Y:S02]  /*1830*/  ISETP.GE.AND.EX P0, PT, RZ, UR45, PT, P0 ;  /* 0x0000002dff007c0c */ /* 0x000fe4000bf06300 */
[----:B------:R-:W-:Y:S02]  /*1840*/  ISETP.GE.U32.AND P2, PT, R23, UR44, PT ;  /* 0x0000002c17007c0c */ /* 0x000fe4000bf46070 */
[----:B------:R-:W-:-:S02]  /*1850*/  ISETP.GE.AND.EX P6, PT, RZ, UR45, PT, P6 ;  /* 0x0000002dff007c0c */ /* 0x000fc4000bfc6360 */
[----:B------:R-:W-:Y:S02]  /*1860*/  ISETP.GE.AND.EX P5, PT, RZ, UR45, PT, P5 ;  /* 0x0000002dff007c0c */ /* 0x000fe4000bfa6350 */
[----:B------:R-:W-:Y:S02]  /*1870*/  ISETP.GE.AND.EX P4, PT, RZ, UR45, PT, P4 ;  /* 0x0000002dff007c0c */ /* 0x000fe4000bf86340 */
[----:B------:R-:W-:Y:S01]  /*1880*/  ISETP.GE.AND.EX P3, PT, RZ, UR45, PT, P3 ;  /* 0x0000002dff007c0c */ /* 0x000fe2000bf66330 */
[----:B------:R2:W-:Y:S01]  /*1890*/  @!P1 STG.E desc[UR6][R4.64+0x80], R15 ;  /* 0x0000800f04009986 */ /* 0x0005e2000c101906 */
[----:B------:R-:W-:Y:S02]  /*18a0*/  ISETP.GE.U32.AND P1, PT, R22, UR44, PT ;  /* 0x0000002c16007c0c */ /* 0x000fe4000bf26070 */
        /* <DEDUP_REMOVED lines=9> */
[----:B------:R-:W-:-:S02]  /*1940*/  IADD3 R18, P0, PT, R19, R18, RZ ;  /* 0x0000001213127210 */ /* 0x000fc40007f1e0ff */
[----:B------:R-:W-:Y:S02]  /*1950*/  @!P4 R2UR UR8, R16 ;  /* 0x000000001008c2ca */ /* 0x000fe400000e0000 */
[----:B------:R-:W-:Y:S02]  /*1960*/  LEA.HI.X.SX32 R10, R19, R10, 0x1, P0 ;  /* 0x0000000a130a7211 */ /* 0x000fe400000f0eff */
[----:B------:R-:W-:Y:S01]  /*1970*/  ISETP.GE.U32.AND P0, PT, R18, UR46, PT ;  /* 0x0000002e12007c0c */ /* 0x000fe2000bf06070 */
[----:B------:R2:W-:Y:S01]  /*1980*/  @!P6 STG.E desc[UR4][R4.64+0x100], R29 ;  /* 0x0001001d0400e986 */ /* 0x0005e2000c101904 */
[C---:B------:R-:W-:Y:S02]  /*1990*/  @!P4 R2UR UR9, R17.reuse ;  /* 0x000000001109c2ca */ /* 0x040fe400000e0000 */
[----:B------:R-:W-:Y:S01]  /*19a0*/  @!P3 R2UR UR10, R16 ;  /* 0x00000000100ab2ca */ /* 0x000fe200000e0000 */
[----:B------:R2:W-:Y:S01]  /*19b0*/  @!P5 STG.E desc[UR6][R4.64+0x180], R31 ;  /* 0x0001801f0400d986 */ /* 0x0005e2000c101906 */
[----:B------:R-:W-:-:S02]  /*19c0*/  @!P3 R2UR UR11, R17 ;  /* 0x00000000110bb2ca */ /* 0x000fc400000e0000 */
[C---:B------:R-:W-:Y:S02]  /*19d0*/  @!P2 R2UR UR12, R16.reuse ;  /* 0x00000000100ca2ca */ /* 0x040fe400000e0000 */
[C---:B------:R-:W-:Y:S02]  /*19e0*/  @!P2 R2UR UR13, R17.reuse ;  /* 0x00000000110da2ca */ /* 0x040fe400000e0000 */
        /* <DEDUP_REMOVED lines=9> */
.L_x_10856:
[----:B------:R-:W-:Y:S05]  /*1a80*/  EXIT ;  /* 0x000000000000794d */ /* 0x000fea0003800000 */
.L_x_10857:
[----:B------:R-:W-:Y:S01]  /*1a90*/  BSSY B1, `(.L_x_10877) ;  /* 0x0000007000017945 */ /* 0x000fe20003800000 */
[----:B------:R-:W-:Y:S01]  /*1aa0*/  MOV R12, 0x10 ;  /* 0x00000010000c7802 */ /* 0x000fe20000000f00 */
[----:B------:R-:W-:Y:S01]  /*1ab0*/  IMAD.MOV.U32 R11, RZ, RZ, 0x1f ;  /* 0x0000001fff0b7424 */ /* 0x000fe200078e00ff */
[----:B------:R-:W-:-:S07]  /*1ac0*/  MOV R15, 0xffffffff ;  /* 0xffffffff000f7802 */ /* 0x000fce0000000f00 */
[----:B------:R-:W-:Y:S05]  /*1ad0*/  WARPSYNC.COLLECTIVE R15, `(.L_x_10878) ;  /* 0x000000000f087348 */ /* 0x000fea0003c00000 */
[----:B------:R0:W1:Y:S02]  /*1ae0*/  SHFL.BFLY P6, R14, R13, R12, R11 ;  /* 0x0c00000c0d0e7389 */ /* 0x00006400000c000b */
[----:B01----:R-:W-:Y:S05]  /*1af0*/  ENDCOLLECTIVE ;  /* 0x000000000000791b */ /* 0x003fea0003800000 */
.L_x_10878:
[----:B------:R-:W-:Y:S05]  /*1b00*/  BSYNC B1 ;  /* 0x0000000000017941 */ /* 0x000fea0003800000 */
.L_x_10877:
[----:B------:R-:W-:Y:S01]  /*1b10*/  HFMA2 R11, -RZ, RZ, 0, 1.847743988037109375e-06 ;  /* 0x0000001fff0b7431 */ /* 0x000fe200000001ff */
[----:B------:R-:W-:Y:S01]  /*1b20*/  FMNMX R13, R14, R13, !PT ;  /* 0x0000000d0e0d7209 */ /* 0x000fe20007800000 */
[----:B------:R-:W-:Y:S01]  /*1b30*/  IMAD.MOV.U32 R15, RZ, RZ, -0x1 ;  /* 0xffffffffff0f7424 */ /* 0x000fe200078e00ff */
[----:B------:R-:W-:-:S07]  /*1b40*/  MOV R12, 0x8 ;  /* 0x00000008000c7802 */ /* 0x000fce0000000f00 */
[----:B------:R-:W-:Y:S05]  /*1b50*/  WARPSYNC.COLLECTIVE R15, `(.L_x_10879) ;  /* 0x000000000f087348 */ /* 0x000fea0003c00000 */
[----:B------:R0:W1:Y:S02]  /*1b60*/  SHFL.BFLY P6, R14, R13, R12, R11 ;  /* 0x0c00000c0d0e7389 */ /* 0x00006400000c000b */
[----:B01----:R-:W-:Y:S05]  /*1b70*/  ENDCOLLECTIVE ;  /* 0x000000000000791b */ /* 0x003fea0003800000 */
.L_x_10879:
[----:B------:R-:W-:Y:S01]  /*1b80*/  HFMA2 R12, -RZ, RZ, 0, 2.384185791015625e-07 ;  /* 0x00000004ff0c7431 */ /* 0x000fe200000001ff */
[----:B------:R-:W-:-:S04]  /*1b90*/  FMNMX R0, R13, R14, !PT ;  /* 0x0000000e0d007209 */ /* 0x000fc80007800000 */
[----:B------:R-:W-:-:S07]  /*1ba0*/  MOV R13, R0 ;  /* 0x00000000000d7202 */ /* 0x000fce0000000f00 */
[----:B------:R-:W-:Y:S05]  /*1bb0*/  WARPSYNC.COLLECTIVE R15, `(.L_x_10880) ;  /* 0x000000000f087348 */ /* 0x000fea0003c00000 */
[----:B------:R0:W1:Y:S02]  /*1bc0*/  SHFL.BFLY P6, R14, R13, R12, R11 ;  /* 0x0c00000c0d0e7389 */ /* 0x00006400000c000b */
[----:B01----:R-:W-:Y:S05]  /*1bd0*/  ENDCOLLECTIVE ;  /* 0x000000000000791b */ /* 0x003fea0003800000 */
.L_x_10880:
[----:B------:R-:W-:Y:S01]  /*1be0*/  IMAD.MOV.U32 R12, RZ, RZ, 0x2 ;  /* 0x00000002ff0c7424 */ /* 0x000fe200078e00ff */
[----:B------:R-:W-:-:S04]  /*1bf0*/  FMNMX R2, R0, R14, !PT ;  /* 0x0000000e00027209 */ /* 0x000fc80007800000 */
[----:B------:R-:W-:-:S07]  /*1c00*/  MOV R13, R2 ;  /* 0x00000002000d7202 */ /* 0x000fce0000000f00 */
[----:B------:R-:W-:Y:S05]  /*1c10*/  WARPSYNC.COLLECTIVE R15, `(.L_x_10881) ;  /* 0x000000000f087348 */ /* 0x000fea0003c00000 */
[----:B------:R0:W1:Y:S02]  /*1c20*/  SHFL.BFLY P6, R14, R13, R12, R11 ;  /* 0x0c00000c0d0e7389 */ /* 0x00006400000c000b */
[----:B01----:R-:W-:Y:S05]  /*1c30*/  ENDCOLLECTIVE ;  /* 0x000000000000791b */ /* 0x003fea0003800000 */
.L_x_10881:
[----:B------:R-:W-:Y:S01]  /*1c40*/  HFMA2 R12, -RZ, RZ, 0, 5.9604644775390625e-08 ;  /* 0x00000001ff0c7431 */ /* 0x000fe200000001ff */
[----:B------:R-:W-:-:S04]  /*1c50*/  FMNMX R3, R2, R14, !PT ;  /* 0x0000000e02037209 */ /* 0x000fc80007800000 */
[----:B------:R-:W-:-:S07]  /*1c60*/  MOV R13, R3 ;  /* 0x00000003000d7202 */ /* 0x000fce0000000f00 */
[----:B------:R-:W-:Y:S05]  /*1c70*/  WARPSYNC.COLLECTIVE R15, `(.L_x_10882) ;  /* 0x000000000f087348 */ /* 0x000fea0003c00000 */
[----:B------:R0:W1:Y:S02]  /*1c80*/  SHFL.BFLY P6, R14, R13, R12, R11 ;  /* 0x0c00000c0d0e7389 */ /* 0x00006400000c000b */
[----:B01----:R-:W-:Y:S05]  /*1c90*/  ENDCOLLECTIVE ;  /* 0x000000000000791b */ /* 0x003fea0003800000 */
.L_x_10882:
        /* <DEDUP_REMOVED lines=99> */
.L_x_10883:
[----:B------:R-:W-:Y:S02]  /*22d0*/  HFMA2 R12, -RZ, RZ, 0, 4.76837158203125e-07 ;  /* 0x00000008ff0c7431 */ /* 0x000fe400000001ff */
[----:B------:R-:W-:-:S05]  /*22e0*/  FADD R29, R13, R14 ;  /* 0x0000000e0d1d7221 */ /* 0x000fca0000000000 */
[----:B------:R-:W-:-:S07]  /*22f0*/  MOV R13, R29 ;  /* 0x0000001d000d7202 */ /* 0x000fce0000000f00 */
[----:B------:R-:W-:Y:S05]  /*2300*/  WARPSYNC.COLLECTIVE R15, `(.L_x_10884) ;  /* 0x000000000f087348 */ /* 0x000fea0003c00000 */
[----:B------:R0:W1:Y:S02]  /*2310*/  SHFL.BFLY P6, R14, R13, R12, R11 ;  /* 0x0c00000c0d0e7389 */ /* 0x00006400000c000b */
[----:B01----:R-:W-:Y:S05]  /*2320*/  ENDCOLLECTIVE ;  /* 0x000000000000791b */ /* 0x003fea0003800000 */
.L_x_10884:
[----:B------:R-:W-:Y:S02]  /*2330*/  IMAD.MOV.U32 R12, RZ, RZ, 0x4 ;  /* 0x00000004ff0c7424 */ /* 0x000fe400078e00ff */
[----:B------:R-:W-:-:S05]  /*2340*/  FADD R30, R29, R14 ;  /* 0x0000000e1d1e7221 */ /* 0x000fca0000000000 */
[----:B------:R-:W-:-:S07]  /*2350*/  MOV R13, R30 ;  /* 0x0000001e000d7202 */ /* 0x000fce0000000f00 */
[----:B------:R-:W-:Y:S05]  /*2360*/  WARPSYNC.COLLECTIVE R15, `(.L_x_10885) ;  /* 0x000000000f087348 */ /* 0x000fea0003c00000 */
[----:B------:R0:W1:Y:S02]  /*2370*/  SHFL.BFLY P6, R14, R13, R12, R11 ;  /* 0x0c00000c0d0e7389 */ /* 0x00006400000c000b */
[----:B01----:R-:W-:Y:S05]  /*2380*/  ENDCOLLECTIVE ;  /* 0x000000000000791b */ /* 0x003fea0003800000 */
.L_x_10885:
[----:B------:R-:W-:Y:S02]  /*2390*/  HFMA2 R12, -RZ, RZ, 0, 1.1920928955078125e-07 ;  /* 0x00000002ff0c7431 */ /* 0x000fe400000001ff */
[----:B------:R-:W-:-:S05]  /*23a0*/  FADD R31, R30, R14 ;  /* 0x0000000e1e1f7221 */ /* 0x000fca0000000000 */
[----:B------:R-:W-:-:S07]  /*23b0*/  MOV R13, R31 ;  /* 0x0000001f000d7202 */ /* 0x000fce0000000f00 */
[----:B------:R-:W-:Y:S05]  /*23c0*/  WARPSYNC.COLLECTIVE R15, `(.L_x_10886) ;  /* 0x000000000f087348 */ /* 0x000fea0003c00000 */
[----:B------:R0:W1:Y:S02]  /*23d0*/  SHFL.BFLY P6, R14, R13, R12, R11 ;  /* 0x0c00000c0d0e7389 */ /* 0x00006400000c000b */
[----:B01----:R-:W-:Y:S05]  /*23e0*/  ENDCOLLECTIVE ;  /* 0x000000000000791b */ /* 0x003fea0003800000 */
.L_x_10886:
[----:B------:R-:W-:Y:S02]  /*23f0*/  IMAD.MOV.U32 R12, RZ, RZ, 0x1 ;  /* 0x00000001ff0c7424 */ /* 0x000fe400078e00ff */
[----:B------:R-:W-:-:S05]  /*2400*/  FADD R32, R31, R14 ;  /* 0x0000000e1f207221 */ /* 0x000fca0000000000 */
[----:B------:R-:W-:-:S07]  /*2410*/  MOV R13, R32 ;  /* 0x00000020000d7202 */ /* 0x000fce0000000f00 */
[----:B------:R-:W-:Y:S05]  /*2420*/  WARPSYNC.COLLECTIVE R15, `(.L_x_10887) ;  /* 0x000000000f087348 */ /* 0x000fea0003c00000 */
[----:B------:R0:W1:Y:S02]  /*2430*/  SHFL.BFLY P6, R14, R13, R12, R11 ;  /* 0x0c00000c0d0e7389 */ /* 0x00006400000c000b */
[----:B01----:R-:W-:Y:S05]  /*2440*/  ENDCOLLECTIVE ;  /* 0x000000000000791b */ /* 0x003fea0003800000 */
.L_x_10887:
[----:B------:R-:W-:Y:S05]  /*2450*/  BRA `(.L_x_10888) ;  /* 0xffffffe800887947 */ /* 0x000fea000383ffff */
        .weak           $__internal_206_$__cuda_sm3x_div_rn_noftz_f32_slowpath
        .type           $__internal_206_$__cuda_sm3x_div_rn_noftz_f32_slowpath,@function
        .size           $__internal_206_$__cuda_sm3x_div_rn_noftz_f32_slowpath,(.L_x_15523 - $__internal_206_$__cuda_sm3x_div_rn_noftz_f32_slowpath)
$__internal_206_$__cuda_sm3x_div_rn_noftz_f32_slowpath:
        /* <DEDUP_REMOVED lines=34> */
.L_x_10890:
        /* <DEDUP_REMOVED lines=35> */
[----:B------:R-:W-:Y:S01]  /*28b0*/  IMAD.MOV R32, RZ, RZ, -R36 ;  /* 0x000000ffff207224 */ /* 0x000fe200078e0a24 */
[----:B------:R-:W-:Y:S02]  /*28c0*/  LOP3.LUT R13, R13, 0x800000, RZ, 0xfc, !PT ;  /* 0x008000000d0d7812 */ /* 0x000fe400078efcff */
[----:B------:R-:W-:-:S02]  /*28d0*/  ISETP.NE.AND P2, PT, R36, RZ, PT ;  /* 0x000000ff2400720c */ /* 0x000fc40003f45270 */
        /* <DEDUP_REMOVED lines=13> */
.L_x_10897:
[----:B------:R-:W-:-:S04]  /*29b0*/  LOP3.LUT R5, R5, 0x80000000, RZ, 0xc0, !PT ;  /* 0x8000000005057812 */ /* 0x000fc800078ec0ff */
[----:B------:R-:W-:Y:S01]  /*29c0*/  LOP3.LUT R5, R5, 0x7f800000, RZ, 0xfc, !PT ;  /* 0x7f80000005057812 */ /* 0x000fe200078efcff */
[----:B------:R-:W-:Y:S06]  /*29d0*/  BRA `(.L_x_10898) ;  /* 0x0000000000047947 */ /* 0x000fec0003800000 */
.L_x_10896:
[----:B------:R-:W-:-:S07]  /*29e0*/  LEA R5, R13, R5, 0x17 ;  /* 0x000000050d057211 */ /* 0x000fce00078eb8ff */
.L_x_10898:
[----:B------:R-:W-:Y:S05]  /*29f0*/  BSYNC.RECONVERGENT B3 ;  /* 0x0000000000037941 */ /* 0x000fea0003800200 */
.L_x_10895:
[----:B------:R-:W-:Y:S05]  /*2a00*/  BRA `(.L_x_10899) ;  /* 0x0000000000207947 */ /* 0x000fea0003800000 */
.L_x_10894:
[----:B------:R-:W-:-:S04]  /*2a10*/  LOP3.LUT R5, R12, 0x80000000, R5, 0x48, !PT ;  /* 0x800000000c057812 */ /* 0x000fc800078e4805 */
[----:B------:R-:W-:Y:S01]  /*2a20*/  LOP3.LUT R5, R5, 0x7f800000, RZ, 0xfc, !PT ;  /* 0x7f80000005057812 */ /* 0x000fe200078efcff */
[----:B------:R-:W-:Y:S06]  /*2a30*/  BRA `(.L_x_10899) ;  /* 0x0000000000147947 */ /* 0x000fec0003800000 */
.L_x_10893:
[----:B------:R-:W-:Y:S01]  /*2a40*/  LOP3.LUT R5, R12, 0x80000000, R5, 0x48, !PT ;  /* 0x800000000c057812 */ /* 0x000fe200078e4805 */
[----:B------:R-:W-:Y:S06]  /*2a50*/  BRA `(.L_x_10899) ;  /* 0x00000000000c7947 */ /* 0x000fec0003800000 */
.L_x_10892:
[----:B------:R-:W0:Y:S01]  /*2a60*/  MUFU.RSQ R5, -QNAN ;  /* 0xffc0000000057908 */ /* 0x000e220000001400 */
[----:B------:R-:W-:Y:S05]  /*2a70*/  BRA `(.L_x_10899) ;  /* 0x0000000000047947 */ /* 0x000fea0003800000 */
.L_x_10891:
[----:B------:R-:W-:-:S07]  /*2a80*/  FADD.FTZ R5, R5, R12 ;  /* 0x0000000c05057221 */ /* 0x000fce0000010000 */
.L_x_10899:
[----:B------:R-:W-:Y:S05]  /*2a90*/  BSYNC.RECONVERGENT B2 ;  /* 0x0000000000027941 */ /* 0x000fea0003800200 */
.L_x_10889:
[----:B------:R-:W-:Y:S01]  /*2aa0*/  HFMA2 R13, -RZ, RZ, 0, 0 ;  /* 0x00000000ff0d7431 */ /* 0x000fe200000001ff */
[----:B------:R-:W-:-:S04]  /*2ab0*/  MOV R12, R14 ;  /* 0x0000000e000c7202 */ /* 0x000fc80000000f00 */
[----:B0-----:R-:W-:Y:S05]  /*2ac0*/  RET.REL.NODEC R12 `(_ZN7oneflow4cuda7softmax15SoftmaxWarpImplI10SimpleLoadIffE11SimpleStoreIffEfLi1ELi9ELi32ELi1ELb1ELNS1_9AlgorithmE0EEEvT_T0_ll) ;  /* 0xffffffd40c4c7950 */ /* 0x001fea0003c3ffff */
.L_x_10900:
        /* <DEDUP_REMOVED lines=11> */
.L_x_15523:


//--------------------- .text._ZN7oneflow4cuda7softmax15SoftmaxWarpImplI10SimpleLoadIffE11SimpleStoreIffEfLi1ELi9ELi32ELi1ELb0ELNS1_9AlgorithmE0EEEvT_T0_ll --------------------------
	.section	.text._ZN7oneflow4cuda7softmax15SoftmaxWarpImplI10SimpleLoadIffE11SimpleStoreIffEfLi1ELi9ELi32ELi1ELb0ELNS1_9AlgorithmE0EEEvT_T0_ll,"ax",@progbits
	.align	128
        .global         _ZN7oneflow4cuda7softmax15SoftmaxWarpImplI10SimpleLoadIffE11SimpleStoreIffEfLi1ELi9ELi32ELi1ELb0ELNS1_9AlgorithmE0EEEvT_T0_ll
        .type           _ZN7oneflow4cuda7softmax15SoftmaxWarpImplI10SimpleLoadIffE11SimpleStoreIffEfLi1ELi9ELi32ELi1ELb0ELNS1_9AlgorithmE0EEEvT_T0_ll,@function
        .size           _ZN7oneflow4cuda7softmax15SoftmaxWarpImplI10SimpleLoadIffE11SimpleStoreIffEfLi1ELi9ELi32ELi1ELb0ELNS1_9AlgorithmE0EEEvT_T0_ll,(.L_x_15524 - _ZN7oneflow4cuda7softmax15SoftmaxWarpImplI10SimpleLoadIffE11SimpleStoreIffEfLi1ELi9ELi32ELi1ELb0ELNS1_9AlgorithmE0EEEvT_T0_ll)
        .other          _ZN7oneflow4cuda7softmax15SoftmaxWarpImplI10SimpleLoadIffE11SimpleStoreIffEfLi1ELi9ELi32ELi1ELb0ELNS1_9AlgorithmE0EEEvT_T0_ll,@"STO_CUDA_ENTRY STV_DEFAULT"
_ZN7oneflow4cuda7softmax15SoftmaxWarpImplI10SimpleLoadIffE11SimpleStoreIffEfLi1ELi9ELi32ELi1ELb0ELNS1_9AlgorithmE0EEEvT_T0_ll:
.text._ZN7oneflow4cuda7softmax15SoftmaxWarpImplI10SimpleLoadIffE11SimpleStoreIffEfLi1ELi9ELi32ELi1ELb0ELNS1_9AlgorithmE0EEEvT_T0_ll:
        /* <DEDUP_REMOVED lines=24> */
.L_x_10901:
        /* <DEDUP_REMOVED lines=13> */
.L_x_10921:
        /* <DEDUP_REMOVED lines=151> */
.L_x_10933:
        /* <DEDUP_REMOVED lines=12> */
[----:B01----:R-:W-:Y:S05]  /*0c80*/  CALL.REL.NOINC `($__internal_207_$__cuda_sm3x_div_rn_noftz_f32_slowpath) ;  /* 0x0000001400007944 */ /* 0x003fea0003c00000 */
[----:B------:R-:W-:-:S07]  /*0c90*/  MOV R11, R9 ;  /* 0x00000009000b7202 */ /* 0x000fce0000000f00 */
.L_x_10904:
[----:B------:R-:W-:Y:S05]  /*0ca0*/  BSYNC.RECONVERGENT B0 ;  /* 0x0000000000007941 */ /* 0x000fea0003800200 */
.L_x_10903:
        /* <DEDUP_REMOVED lines=12> */
[----:B01----:R-:W-:Y:S05]  /*0d70*/  CALL.REL.NOINC `($__internal_207_$__cuda_sm3x_div_rn_noftz_f32_slowpath) ;  /* 0x0000001000c47944 */ /* 0x003fea0003c00000 */
[----:B------:R-:W-:-:S07]  /*0d80*/  MOV R14, R9 ;  /* 0x00000009000e7202 */ /* 0x000fce0000000f00 */
.L_x_10906:
[----:B------:R-:W-:Y:S05]  /*0d90*/  BSYNC.RECONVERGENT B0 ;  /* 0x0000000000007941 */ /* 0x000fea0003800200 */
.L_x_10905:
        /* <DEDUP_REMOVED lines=14> */
.L_x_10908:
[----:B------:R-:W-:Y:S05]  /*0e80*/  BSYNC.RECONVERGENT B0 ;  /* 0x0000000000007941 */ /* 0x000fea0003800200 */
.L_x_10907:
        /* <DEDUP_REMOVED lines=14> */
.L_x_10910:
[----:B------:R-:W-:Y:S05]  /*0f70*/  BSYNC.RECONVERGENT B0 ;  /* 0x0000000000007941 */ /* 0x000fea0003800200 */
.L_x_10909:
        /* <DEDUP_REMOVED lines=14> */
.L_x_10912:
[----:B------:R-:W-:Y:S05]  /*1060*/  BSYNC.RECONVERGENT B0 ;  /* 0x0000000000007941 */ /* 0x000fea0003800200 */
.L_x_10911:
        /* <DEDUP_REMOVED lines=14> */
.L_x_10914:
[----:B------:R-:W-:Y:S05]  /*1150*/  BSYNC.RECONVERGENT B0 ;  /* 0x0000000000007941 */ /* 0x000fea0003800200 */
.L_x_10913:
        /* <DEDUP_REMOVED lines=14> */
.L_x_10916:
[----:B------:R-:W-:Y:S05]  /*1240*/  BSYNC.RECONVERGENT B0 ;  /* 0x0000000000007941 */ /* 0x000fea0003800200 */
.L_x_10915:
        /* <DEDUP_REMOVED lines=14> */
.L_x_10918:
[----:B------:R-:W-:Y:S05]  /*1330*/  BSYNC.RECONVERGENT B0 ;  /* 0x0000000000007941 */ /* 0x000fea0003800200 */
.L_x_10917:
        /* <DEDUP_REMOVED lines=14> */
.L_x_10920:
[----:B------:R-:W-:Y:S05]  /*1420*/  BSYNC.RECONVERGENT B0 ;  /* 0x0000000000007941 */ /* 0x000fea0003800200 */
.L_x_10919:
        /* <DEDUP_REMOVED lines=41> */
.L_x_10902:
[----:B------:R-:W-:Y:S01]  /*16c0*/  BSSY B0, `(.L_x_10922) ;  /* 0x0000007000007945 */ /* 0x000fe20003800000 */
[----:B------:R-:W-:Y:S02]  /*16d0*/  MOV R12, 0x10 ;  /* 0x00000010000c7802 */ /* 0x000fe40000000f00 */
[----:B------:R-:W-:Y:S02]  /*16e0*/  MOV R11, 0x1f ;  /* 0x0000001f000b7802 */ /* 0x000fe40000000f00 */
[----:B------:R-:W-:-:S07]  /*16f0*/  MOV R15, 0xffffffff ;  /* 0xffffffff000f7802 */ /* 0x000fce0000000f00 */
[----:B0-----:R-:W-:Y:S05]  /*1700*/  WARPSYNC.COLLECTIVE R15, `(.L_x_10923) ;  /* 0x000000000f087348 */ /* 0x001fea0003c00000 */
[----:B------:R1:W2:Y:S02]  /*1710*/  SHFL.BFLY P6, R14, R13, R12, R11 ;  /* 0x0c00000c0d0e7389 */ /* 0x0002a400000c000b */
[----:B012---:R-:W-:Y:S05]  /*1720*/  ENDCOLLECTIVE ;  /* 0x000000000000791b */ /* 0x007fea0003800000 */
.L_x_10923:
[----:B------:R-:W-:Y:S05]  /*1730*/  BSYNC B0 ;  /* 0x0000000000007941 */ /* 0x000fea0003800000 */
.L_x_10922:
        /* <DEDUP_REMOVED lines=8> */
.L_x_10924:
[----:B------:R-:W-:Y:S01]  /*17c0*/  HFMA2 R12, -RZ, RZ, 0, 2.384185791015625e-07 ;  /* 0x00000004ff0c7431 */ /* 0x000fe200000001ff */
[----:B------:R-:W-:-:S04]  /*17d0*/  FMNMX R0, R13, R14, !PT ;  /* 0x0000000e0d007209 */ /* 0x000fc80007800000 */
[----:B------:R-:W-:-:S07]  /*17e0*/  MOV R13, R0 ;  /* 0x00000000000d7202 */ /* 0x000fce0000000f00 */
[----:B------:R-:W-:Y:S05]  /*17f0*/  WARPSYNC.COLLECTIVE R15, `(.L_x_10925) ;  /* 0x000000000f087348 */ /* 0x000fea0003c00000 */
[----:B------:R0:W1:Y:S02]  /*1800*/  SHFL.BFLY P6, R14, R13, R12, R11 ;  /* 0x0c00000c0d0e7389 */ /* 0x00006400000c000b */
[----:B01----:R-:W-:Y:S05]  /*1810*/  ENDCOLLECTIVE ;  /* 0x000000000000791b */ /* 0x003fea0003800000 */
.L_x_10925:
[----:B------:R-:W-:Y:S01]  /*1820*/  HFMA2 R12, -RZ, RZ, 0, 1.1920928955078125e-07 ;  /* 0x00000002ff0c7431 */ /* 0x000fe200000001ff */
[----:B------:R-:W-:-:S04]  /*1830*/  FMNMX R2, R0, R14, !PT ;  /* 0x0000000e00027209 */ /* 0x000fc80007800000 */
[----:B------:R-:W-:-:S07]  /*1840*/  MOV R13, R2 ;  /* 0x00000002000d7202 */ /* 0x000fce0000000f00 */
[----:B------:R-:W-:Y:S05]  /*1850*/  WARPSYNC.COLLECTIVE R15, `(.L_x_10926) ;  /* 0x000000000f087348 */ /* 0x000fea0003c00000 */
[----:B------:R0:W1:Y:S02]  /*1860*/  SHFL.BFLY P6, R14, R13, R12, R11 ;  /* 0x0c00000c0d0e7389 */ /* 0x00006400000c000b */
[----:B01----:R-:W-:Y:S05]  /*1870*/  ENDCOLLECTIVE ;  /* 0x000000000000791b */ /* 0x003fea0003800000 */
.L_x_10926:
[----:B------:R-:W-:Y:S01]  /*1880*/  HFMA2 R12, -RZ, RZ, 0, 5.9604644775390625e-08 ;  /* 0x00000001ff0c7431 */ /* 0x000fe200000001ff */
[----:B------:R-:W-:-:S04]  /*1890*/  FMNMX R3, R2, R14, !PT ;  /* 0x0000000e02037209 */ /* 0x000fc80007800000 */
[----:B------:R-:W-:-:S07]  /*18a0*/  MOV R13, R3 ;  /* 0x00000003000d7202 */ /* 0x000fce0000000f00 */
[----:B------:R-:W-:Y:S05]  /*18b0*/  WARPSYNC.COLLECTIVE R15, `(.L_x_10927) ;  /* 0x000000000f087348 */ /* 0x000fea0003c00000 */
[----:B------:R0:W1:Y:S02]  /*18c0*/  SHFL.BFLY P6, R14, R13, R12, R11 ;  /* 0x0c00000c0d0e7389 */ /* 0x00006400000c000b */
[----:B01----:R-:W-:Y:S05]  /*18d0*/  ENDCOLLECTIVE ;  /* 0x000000000000791b */ /* 0x003fea0003800000 */
.L_x_10927:
        /* <DEDUP_REMOVED lines=98> */
.L_x_10928:
[----:B------:R-:W-:Y:S02]  /*1f00*/  HFMA2 R12, -RZ, RZ, 0, 4.76837158203125e-07 ;  /* 0x00000008ff0c7431 */ /* 0x000fe400000001ff */
[----:B------:R-:W-:-:S05]  /*1f10*/  FADD R19, R13, R14 ;  /* 0x0000000e0d137221 */ /* 0x000fca0000000000 */
[----:B------:R-:W-:-:S07]  /*1f20*/  MOV R13, R19 ;  /* 0x00000013000d7202 */ /* 0x000fce0000000f00 */
[----:B------:R-:W-:Y:S05]  /*1f30*/  WARPSYNC.COLLECTIVE R15, `(.L_x_10929) ;  /* 0x000000000f087348 */ /* 0x000fea0003c00000 */
[----:B------:R0:W1:Y:S02]  /*1f40*/  SHFL.BFLY P6, R14, R13, R12, R11 ;  /* 0x0c00000c0d0e7389 */ /* 0x00006400000c000b */
[----:B01----:R-:W-:Y:S05]  /*1f50*/  ENDCOLLECTIVE ;  /* 0x000000000000791b */ /* 0x003fea0003800000 */
.L_x_10929:
[----:B------:R-:W-:Y:S02]  /*1f60*/  HFMA2 R12, -RZ, RZ, 0, 2.384185791015625e-07 ;  /* 0x00000004ff0c7431 */ /* 0x000fe400000001ff */
[----:B------:R-:W-:-:S05]  /*1f70*/  FADD R22, R19, R14 ;  /* 0x0000000e13167221 */ /* 0x000fca0000000000 */
[----:B------:R-:W-:-:S07]  /*1f80*/  MOV R13, R22 ;  /* 0x00000016000d7202 */ /* 0x000fce0000000f00 */
[----:B------:R-:W-:Y:S05]  /*1f90*/  WARPSYNC.COLLECTIVE R15, `(.L_x_10930) ;  /* 0x000000000f087348 */ /* 0x000fea0003c00000 */
[----:B------:R0:W1:Y:S02]  /*1fa0*/  SHFL.BFLY P6, R14, R13, R12, R11 ;  /* 0x0c00000c0d0e7389 */ /* 0x00006400000c000b */
[----:B01----:R-:W-:Y:S05]  /*1fb0*/  ENDCOLLECTIVE ;  /* 0x000000000000791b */ /* 0x003fea0003800000 */
.L_x_10930:
[----:B------:R-:W-:Y:S02]  /*1fc0*/  HFMA2 R12, -RZ, RZ, 0, 1.1920928955078125e-07 ;  /* 0x00000002ff0c7431 */ /* 0x000fe400000001ff */
[----:B------:R-:W-:-:S05]  /*1fd0*/  FADD R23, R22, R14 ;  /* 0x0000000e16177221 */ /* 0x000fca0000000000 */
[----:B------:R-:W-:-:S07]  /*1fe0*/  MOV R13, R23 ;  /* 0x00000017000d7202 */ /* 0x000fce0000000f00 */
[----:B------:R-:W-:Y:S05]  /*1ff0*/  WARPSYNC.COLLECTIVE R15, `(.L_x_10931) ;  /* 0x000000000f087348 */ /* 0x000fea0003c00000 */
[----:B------:R0:W1:Y:S02]  /*2000*/  SHFL.BFLY P6, R14, R13, R12, R11 ;  /* 0x0c00000c0d0e7389 */ /* 0x00006400000c000b */
[----:B01----:R-:W-:Y:S05]  /*2010*/  ENDCOLLECTIVE ;  /* 0x000000000000791b */ /* 0x003fea0003800000 */
.L_x_10931:
[----:B------:R-:W-:Y:S02]  /*2020*/  HFMA2 R12, -RZ, RZ, 0, 5.9604644775390625e-08 ;  /* 0x00000001ff0c7431 */ /* 0x000fe400000001ff */
[----:B------:R-:W-:-:S05]  /*2030*/  FADD R24, R23, R14 ;  /* 0x0000000e17187221 */ /* 0x000fca0000000000 */
[----:B------:R-:W-:-:S07]  /*2040*/  MOV R13, R24 ;  /* 0x00000018000d7202 */ /* 0x000fce0000000f00 */
[----:B------:R-:W-:Y:S05]  /*2050*/  WARPSYNC.COLLECTIVE R15, `(.L_x_10932) ;  /* 0x000000000f087348 */ /* 0x000fea0003c00000 */
[----:B------:R0:W1:Y:S02]  /*2060*/  SHFL.BFLY P6, R14, R13, R12, R11 ;  /* 0x0c00000c0d0e7389 */ /* 0x00006400000c000b */
[----:B01----:R-:W-:Y:S05]  /*2070*/  ENDCOLLECTIVE ;  /* 0x000000000000791b */ /* 0x003fea0003800000 */
.L_x_10932:
[----:B------:R-:W-:Y:S05]  /*2080*/  BRA `(.L_x_10933) ;  /* 0xffffffe800cc7947 */ /* 0x000fea000383ffff */
        .weak           $__internal_207_$__cuda_sm3x_div_rn_noftz_f32_slowpath
        .type           $__internal_207_$__cuda_sm3x_div_rn_noftz_f32_slowpath,@function
        .size           $__internal_207_$__cuda_sm3x_div_rn_noftz_f32_slowpath,(.L_x_15524 - $__internal_207_$__cuda_sm3x_div_rn_noftz_f32_slowpath)
$__internal_207_$__cuda_sm3x_div_rn_noftz_f32_slowpath:
        /* <DEDUP_REMOVED lines=34> */
.L_x_10935:
        /* <DEDUP_REMOVED lines=51> */
.L_x_10942:
[----:B------:R-:W-:-:S04]  /*25e0*/  LOP3.LUT R9, R9, 0x80000000, RZ, 0xc0, !PT ;  /* 0x8000000009097812 */ /* 0x000fc800078ec0ff */
[----:B------:R-:W-:Y:S01]  /*25f0*/  LOP3.LUT R9, R9, 0x7f800000, RZ, 0xfc, !PT ;  /* 0x7f80000009097812 */ /* 0x000fe200078efcff */
[----:B------:R-:W-:Y:S06]  /*2600*/  BRA `(.L_x_10943) ;  /* 0x0000000000047947 */ /* 0x000fec0003800000 */
.L_x_10941:
[----:B------:R-:W-:-:S07]  /*2610*/  LEA R9, R28, R9, 0x17 ;  /* 0x000000091c097211 */ /* 0x000fce00078eb8ff */
.L_x_10943:
[----:B------:R-:W-:Y:S05]  /*2620*/  BSYNC.RECONVERGENT B2 ;  /* 0x0000000000027941 */ /* 0x000fea0003800200 */
.L_x_10940:
[----:B------:R-:W-:Y:S05]  /*2630*/  BRA `(.L_x_10944) ;  /* 0x0000000000207947 */ /* 0x000fea0003800000 */
.L_x_10939:
[----:B------:R-:W-:-:S04]  /*2640*/  LOP3.LUT R9, R12, 0x80000000, R9, 0x48, !PT ;  /* 0x800000000c097812 */ /* 0x000fc800078e4809 */
[----:B------:R-:W-:Y:S01]  /*2650*/  LOP3.LUT R9, R9, 0x7f800000, RZ, 0xfc, !PT ;  /* 0x7f80000009097812 */ /* 0x000fe200078efcff */
[----:B------:R-:W-:Y:S06]  /*2660*/  BRA `(.L_x_10944) ;  /* 0x0000000000147947 */ /* 0x000fec0003800000 */
.L_x_10938:
[----:B------:R-:W-:Y:S01]  /*2670*/  LOP3.LUT R9, R12, 0x80000000, R9, 0x48, !PT ;  /* 0x800000000c097812 */ /* 0x000fe200078e4809 */
[----:B------:R-:W-:Y:S06]  /*2680*/  BRA `(.L_x_10944) ;  /* 0x00000000000c7947 */ /* 0x000fec0003800000 */
.L_x_10937:
[----:B------:R-:W0:Y:S01]  /*2690*/  MUFU.RSQ R9, -QNAN ;  /* 0xffc0000000097908 */ /* 0x000e220000001400 */
[----:B------:R-:W-:Y:S05]  /*26a0*/  BRA `(.L_x_10944) ;  /* 0x0000000000047947 */ /* 0x000fea0003800000 */
.L_x_10936:
[----:B------:R-:W-:-:S07]  /*26b0*/  FADD.FTZ R9, R9, R12 ;  /* 0x0000000c09097221 */ /* 0x000fce0000010000 */
.L_x_10944:
[----:B------:R-:W-:Y:S05]  /*26c0*/  BSYNC.RECONVERGENT B1 ;  /* 0x0000000000017941 */ /* 0x000fea0003800200 */
.L_x_10934:
[----:B------:R-:W-:Y:S01]  /*26d0*/  HFMA2 R13, -RZ, RZ, 0, 0 ;  /* 0x00000000ff0d7431 */ /* 0x000fe200000001ff */
[----:B------:R-:W-:-:S04]  /*26e0*/  MOV R12, R22 ;  /* 0x00000016000c7202 */ /* 0x000fc80000000f00 */
[----:B0-----:R-:W-:Y:S05]  /*26f0*/  RET.REL.NODEC R12 `(_ZN7oneflow4cuda7softmax15SoftmaxWarpImplI10SimpleLoadIffE11SimpleStoreIffEfLi1ELi9ELi32ELi1ELb0ELNS1_9AlgorithmE0EEEvT_T0_ll) ;  /* 0xffffffd80c407950 */ /* 0x001fea0003c3ffff */
.L_x_10945:
        /* <DEDUP_REMOVED lines=16> */
.L_x_15524:


//--------------------- .text._ZN7oneflow4cuda7softmax15SoftmaxWarpImplI10SimpleLoadIffE11SimpleStoreIffEfLi1ELi8ELi32ELi1ELb1ELNS1_9AlgorithmE0EEEvT_T0_ll --------------------------
	.section	.text._ZN7oneflow4cuda7softmax15SoftmaxWarpImplI10SimpleLoadIffE11SimpleStoreIffEfLi1ELi8ELi32ELi1ELb1ELNS1_9AlgorithmE0EEEvT_T0_ll,"ax",@progbits
	.align	128
        .global         _ZN7oneflow4cuda7softmax15SoftmaxWarpImplI10SimpleLoadIffE11SimpleStoreIffEfLi1ELi8ELi32ELi1ELb1ELNS1_9AlgorithmE0EEEvT_T0_ll
        .type           _ZN7oneflow4cuda7softmax15SoftmaxWarpImplI10SimpleLoadIffE11SimpleStoreIffEfLi1ELi8ELi32ELi1ELb1ELNS1_9AlgorithmE0EEEvT_T0_ll,@function
        .size           _ZN7oneflow4cuda7softmax15SoftmaxWarpImplI10SimpleLoadIffE11SimpleStoreIffEfLi1ELi8ELi32ELi1ELb1ELNS1_9AlgorithmE0EEEvT_T0_ll,(.L_x_15525 - _ZN7oneflow4cuda7softmax15SoftmaxWarpImplI10SimpleLoadIffE11SimpleStoreIffEfLi1ELi8ELi32ELi1ELb1ELNS1_9AlgorithmE0EEEvT_T0_ll)
        .other          _ZN7oneflow4cuda7softmax15SoftmaxWarpImplI10SimpleLoadIffE11SimpleStoreIffEfLi1ELi8ELi32ELi1ELb1ELNS1_9AlgorithmE0EEEvT_T0_ll,@"STO_CUDA_ENTRY STV_DEFAULT"
_ZN7oneflow4cuda7softmax15SoftmaxWarpImplI10SimpleLoadIffE11SimpleStoreIffEfLi1ELi8ELi32ELi1ELb1ELNS1_9AlgorithmE0EEEvT_T0_ll:
.text._ZN7oneflow4cuda7softmax15SoftmaxWarpImplI10SimpleLoadIffE11SimpleStoreIffEfLi1ELi8ELi32ELi1ELb1ELNS1_9AlgorithmE0EEEvT_T0_ll:
        /* <DEDUP_REMOVED lines=25> */
.L_x_10946:
        /* <DEDUP_REMOVED lines=21> */
.L_x_10965:
[----:B------:R-:W-:Y:S01]  /*02e0*/  ISETP.GE.U32.AND P1, PT, R20, UR44, PT ;  /* 0x0000002c14007c0c */ /* 0x000fe2000bf26070 */
[----:B--2---:R-:W-:Y:S01]  /*02f0*/  IMAD.MOV.U32 R3, RZ, RZ, RZ ;  /* 0x000000ffff037224 */ /* 0x004fe200078e00ff */
        /* <DEDUP_REMOVED lines=14> */
[----:B------:R-:W-:Y:S01]  /*03e0*/  LEA.HI.X R3, R4, UR41, R3, 0x2, P0 ;  /* 0x0000002904037c11 */ /* 0x000fe200080f1403 */
[----:B------:R-:W-:-:S04]  /*03f0*/  IMAD.MOV.U32 R4, RZ, RZ, -0x800000 ;  /* 0xff800000ff047424 */ /* 0x000fc800078e00ff */
[----:B------:R-:W2:Y:S06]  /*0400*/  @!P1 LDG.E R6, desc[UR4][R2.64] ;  /* 0x0000000402069981 */ /* 0x000eac000c1e1900 */
[----:B------:R-:W3:Y:S01]  /*0410*/  @!P6 LDG.E R4, desc[UR6][R2.64+0x80] ;  /* 0x000080060204e981 */ /* 0x000ee2000c1e1900 */
        /* <DEDUP_REMOVED lines=19> */
[C---:B------:R-:W-:Y:S01]  /*0550*/  @!P5 R2UR UR10, R16.reuse ;  /* 0x00000000100ad2ca */ /* 0x040fe200000e0000 */
[----:B------:R-:W4:Y:S01]  /*0560*/  @!P0 LDG.E R36, desc[UR4][R2.64+0x100] ;  /* 0x0001000402248981 */ /* 0x000f22000c1e1900 */
[----:B------:R-:W-:Y:S02]  /*0570*/  @!P5 R2UR UR11, R17 ;  /* 0x00000000110bd2ca */ /* 0x000fe400000e0000 */
[----:B------:R-:W-:Y:S01]  /*0580*/  MOV R32, 0xff800000 ;  /* 0xff80000000207802 */ /* 0x000fe20000000f00 */
[----:B------:R-:W5:Y:S01]  /*0590*/  @!P2 LDG.E R34, desc[UR6][R2.64+0x180] ;  /* 0x000180060222a981 */ /* 0x000f62000c1e1900 */
[----:B------:R-:W-:-:S02]  /*05a0*/  @!P4 R2UR UR4, R16 ;  /* 0x000000001004c2ca */ /* 0x000fc400000e0000 */
[----:B------:R-:W-:Y:S02]  /*05b0*/  @!P4 R2UR UR5, R17 ;  /* 0x000000001105c2ca */ /* 0x000fe400000e0000 */
[----:B0-----:R-:W-:Y:S01]  /*05c0*/  MOV R30, 0xff800000 ;  /* 0xff800000001e7802 */ /* 0x001fe20000000f00 */
        /* <DEDUP_REMOVED lines=12> */
[----:B----4-:R-:W-:-:S04]  /*0690*/  @!P0 FMNMX R13, R13, R36, !PT ;  /* 0x000000240d0d8209 */ /* 0x010fc80007800000 */
[----:B-----5:R-:W-:-:S04]  /*06a0*/  @!P2 FMNMX R13, R13, R34, !PT ;  /* 0x000000220d0da209 */ /* 0x020fc80007800000 */
[----:B------:R-:W-:Y:S01]  /*06b0*/  @!P3 FMNMX R13, R13, R32, !PT ;  /* 0x000000200d0db209 */ /* 0x000fe20007800000 */
[----:B------:R-:W-:-:S03]  /*06c0*/  UMOV UR4, 0xffffffff ;  /* 0xffffffff00047882 */ /* 0x000fc60000000000 */
[----:B------:R-:W-:-:S04]  /*06d0*/  @!P5 FMNMX R13, R13, R30, !PT ;  /* 0x0000001e0d0dd209 */ /* 0x000fc80007800000 */
[----:B------:R-:W-:-:S04]  /*06e0*/  @!P4 FMNMX R13, R13, R8, !PT ;  /* 0x000000080d0dc209 */ /* 0x000fc80007800000 */
[----:B--2---:R-:W-:Y:S01]  /*06f0*/  @!P6 FMNMX R13, R13, R10, !PT ;  /* 0x0000000a0d0de209 */ /* 0x004fe20007800000 */
        /* <DEDUP_REMOVED lines=17> */
[C---:B------:R-:W-:Y:S01]  /*0810*/  FADD R36, -R7.reuse, R36 ;  /* 0x0000002407247221 */ /* 0x040fe20000000100 */
[-C--:B------:R-:W-:Y:S01]  /*0820*/  FFMA.SAT R11, R14, R5.reuse, 0.5 ;  /* 0x3f0000000e0b7423 */ /* 0x080fe20000002005 */
[----:B------:R-:W-:Y:S01]  /*0830*/  FADD R32, -R7, R32 ;  /* 0x0000002007207221 */ /* 0x000fe20000000100 */
[-C--:B------:R-:W-:Y:S01]  /*0840*/  FFMA.RM R0, R9, R6.reuse, 12582913 ;  /* 0x4b40000109007423 */ /* 0x080fe20000004006 */
[-C--:B------:R-:W-:Y:S01]  /*0850*/  FFMA.SAT R13, R36, R5.reuse, 0.5 ;  /* 0x3f000000240d7423 */ /* 0x080fe20000002005 */
[-C--:B------:R-:W-:Y:S01]  /*0860*/  FFMA.RM R2, R11, R6.reuse, 12582913 ;  /* 0x4b4000010b027423 */ /* 0x080fe20000004006 */
[----:B------:R-:W-:Y:S01]  /*0870*/  FFMA.SAT R29, R32, R5, 0.5 ;  /* 0x3f000000201d7423 */ /* 0x000fe20000002005 */
[----:B------:R-:W-:Y:S01]  /*0880*/  FADD R9, R0, -12583039 ;  /* 0xcb40007f00097421 */ /* 0x000fe20000000000 */
[----:B------:R-:W-:Y:S01]  /*0890*/  FFMA.RM R4, R13, R6, 12582913 ;  /* 0x4b4000010d047423 */ /* 0x000fe20000004006 */
[----:B------:R-:W-:Y:S01]  /*08a0*/  FADD R11, R2, -12583039 ;  /* 0xcb40007f020b7421 */ /* 0x000fe20000000000 */
[----:B------:R-:W-:Y:S01]  /*08b0*/  SHF.L.U32 R0, R0, 0x17, RZ ;  /* 0x0000001700007819 */ /* 0x000fe200000006ff */
[----:B------:R-:W-:Y:S01]  /*08c0*/  FFMA R9, R12, 1.4426950216293334961, -R9 ;  /* 0x3fb8aa3b0c097823 */ /* 0x000fe20000000809 */
[----:B------:R-:W-:Y:S01]  /*08d0*/  FADD R13, R4, -12583039 ;  /* 0xcb40007f040d7421 */ /* 0x000fe20000000000 */
[----:B------:R-:W-:-:S02]  /*08e0*/  FFMA R11, R14, 1.4426950216293334961, -R11 ;  /* 0x3fb8aa3b0e0b7823 */ /* 0x000fc4000000080b */
[----:B------:R-:W-:Y:S01]  /*08f0*/  FFMA R3, R12, 1.925963033500011079e-08, R9 ;  /* 0x32a570600c037823 */ /* 0x000fe20000000009 */
[-C--:B------:R-:W-:Y:S01]  /*0900*/  FFMA.SAT R9, R34, R5.reuse, 0.5 ;  /* 0x3f00000022097423 */ /* 0x080fe20000002005 */
[----:B------:R-:W-:Y:S01]  /*0910*/  FFMA R12, R14, 1.925963033500011079e-08, R11 ;  /* 0x32a570600e0c7823 */ /* 0x000fe2000000000b */
[C---:B------:R-:W-:Y:S01]  /*0920*/  FADD R14, -R7.reuse, R30 ;  /* 0x0000001e070e7221 */ /* 0x040fe20000000100 */
[----:B------:R-:W-:Y:S01]  /*0930*/  FADD R30, -R7, R10 ;  /* 0x0000000a071e7221 */ /* 0x000fe20000000100 */
[----:B------:R-:W-:Y:S01]  /*0940*/  FFMA.RM R9, R9, R6, 12582913 ;  /* 0x4b40000109097423 */ /* 0x000fe20000004006 */
[----:B------:R-:W-:Y:S01]  /*0950*/  FFMA R13, R36, 1.4426950216293334961, -R13 ;  /* 0x3fb8aa3b240d7823 */ /* 0x000fe2000000080d */
[----:B------:R-:W-:Y:S01]  /*0960*/  FFMA.SAT R31, R14, R5, 0.5 ;  /* 0x3f0000000e1f7423 */ /* 0x000fe20000002005 */
[----:B------:R-:W0:Y:S01]  /*0970*/  MUFU.EX2 R3, R3 ;  /* 0x0000000300037308 */ /* 0x000e220000000800 */
[C---:B------:R-:W-:Y:S01]  /*0980*/  FADD R11, R9.reuse, -12583039 ;  /* 0xcb40007f090b7421 */ /* 0x040fe20000000000 */
[----:B------:R-:W-:Y:S01]  /*0990*/  FFMA R13, R36, 1.925963033500011079e-08, R13 ;  /* 0x32a57060240d7823 */ /* 0x000fe2000000000d */
[----:B------:R-:W-:-:S02]  /*09a0*/  SHF.L.U32 R9, R9, 0x17, RZ ;  /* 0x0000001709097819 */ /* 0x000fc400000006ff */
[C---:B------:R-:W-:Y:S01]  /*09b0*/  FFMA R15, R34.reuse, 1.4426950216293334961, -R11 ;  /* 0x3fb8aa3b220f7823 */ /* 0x040fe2000000080b */
[-C--:B------:R-:W-:Y:S02]  /*09c0*/  FFMA.RM R11, R29, R6.reuse, 12582913 ;  /* 0x4b4000011d0b7423 */ /* 0x080fe40000004006 */
[----:B------:R-:W1:Y:S01]  /*09d0*/  MUFU.EX2 R12, R12 ;  /* 0x0000000c000c7308 */ /* 0x000e620000000800 */
[----:B------:R-:W-:Y:S01]  /*09e0*/  FFMA R29, R34, 1.925963033500011079e-08, R15 ;  /* 0x32a57060221d7823 */ /* 0x000fe2000000000f */
[----:B------:R-:W-:Y:S01]  /*09f0*/  FADD R34, -R7, R8 ;  /* 0x0000000807227221 */ /* 0x000fe20000000100 */
[-C--:B------:R-:W-:Y:S01]  /*0a00*/  FFMA.RM R7, R31, R6.reuse, 12582913 ;  /* 0x4b4000011f077423 */ /* 0x080fe20000004006 */
[----:B------:R-:W-:Y:S02]  /*0a10*/  FADD R15, R11, -12583039 ;  /* 0xcb40007f0b0f7421 */ /* 0x000fe40000000000 */
[-C--:B------:R-:W-:Y:S01]  /*0a20*/  FFMA.SAT R33, R34, R5.reuse, 0.5 ;  /* 0x3f00000022217423 */ /* 0x080fe20000002005 */
[----:B------:R-:W-:Y:S01]  /*0a30*/  FADD R31, R7, -12583039 ;  /* 0xcb40007f071f7421 */ /* 0x000fe20000000000 */
[----:B------:R-:W-:Y:S01]  /*0a40*/  FFMA R15, R32, 1.4426950216293334961, -R15 ;  /* 0x3fb8aa3b200f7823 */ /* 0x000fe2000000080f */
[----:B------:R-:W-:Y:S01]  /*0a50*/  FFMA.SAT R5, R30, R5, 0.5 ;  /* 0x3f0000001e057423 */ /* 0x000fe20000002005 */
[-C--:B------:R-:W-:Y:S01]  /*0a60*/  FFMA.RM R8, R33, R6.reuse, 12582913 ;  /* 0x4b40000121087423 */ /* 0x080fe20000004006 */
[----:B------:R-:W-:Y:S01]  /*0a70*/  FFMA R31, R14, 1.4426950216293334961, -R31 ;  /* 0x3fb8aa3b0e1f7823 */ /* 0x000fe2000000081f */
[----:B------:R-:W2:Y:S01]  /*0a80*/  MUFU.EX2 R13, R13 ;  /* 0x0000000d000d7308 */ /* 0x000ea20000000800 */
[----:B------:R-:W-:Y:S01]  /*0a90*/  FFMA R15, R32, 1.925963033500011079e-08, R15 ;  /* 0x32a57060200f7823 */ /* 0x000fe2000000000f */
[----:B------:R-:W-:Y:S01]  /*0aa0*/  FADD R33, R8, -12583039 ;  /* 0xcb40007f08217421 */ /* 0x000fe20000000000 */
[----:B------:R-:W-:Y:S01]  /*0ab0*/  FFMA R31, R14, 1.925963033500011079e-08, R31 ;  /* 0x32a570600e1f7823 */ /* 0x000fe2000000001f */
[----:B------:R-:W-:Y:S01]  /*0ac0*/  FFMA.RM R14, R5, R6, 12582913 ;  /* 0x4b400001050e7423 */ /* 0x000fe20000004006 */
[----:B------:R-:W-:Y:S01]  /*0ad0*/  SHF.L.U32 R5, R2, 0x17, RZ ;  /* 0x0000001702057819 */ /* 0x000fe200000006ff */
[----:B------:R-:W-:Y:S01]  /*0ae0*/  FFMA R33, R34, 1.4426950216293334961, -R33 ;  /* 0x3fb8aa3b22217823 */ /* 0x000fe20000000821 */
[----:B0-----:R-:W-:Y:S01]  /*0af0*/  FMUL R3, R0, R3 ;  /* 0x0000000300037220 */ /* 0x001fe20000400000 */
[----:B------:R0:W3:Y:S01]  /*0b00*/  MUFU.EX2 R10, R29 ;  /* 0x0000001d000a7308 */ /* 0x0000e20000000800 */
[----:B------:R-:W-:-:S02]  /*0b10*/  IMAD.SHL.U32 R2, R4, 0x800000, RZ ;  /* 0x0080000004027824 */ /* 0x000fc400078e00ff */
[----:B-1----:R-:W-:Y:S01]  /*0b20*/  FMUL R0, R5, R12 ;  /* 0x0000000c05007220 */ /* 0x002fe20000400000 */
[----:B------:R-:W-:Y:S01]  /*0b30*/  FADD R5, RZ, R3 ;  /* 0x00000003ff057221 */ /* 0x000fe20000000000 */
[----:B------:R-:W-:Y:S01]  /*0b40*/  SHF.L.U32 R12, R11, 0x17, RZ ;  /* 0x000000170b0c7819 */ /* 0x000fe200000006ff */
[----:B------:R-:W-:Y:S01]  /*0b50*/  IMAD.SHL.U32 R7, R7, 0x800000, RZ ;  /* 0x0080000007077824 */ /* 0x000fe200078e00ff */
[----:B------:R-:W-:Y:S01]  /*0b60*/  SHF.L.U32 R8, R8, 0x17, RZ ;  /* 0x0000001708087819 */ /* 0x000fe200000006ff */
[----:B------:R-:W-:Y:S01]  /*0b70*/  FADD R5, R5, R0 ;  /* 0x0000000005057221 */ /* 0x000fe20000000000 */
[----:B------:R-:W1:Y:S01]  /*0b80*/  MUFU.EX2 R15, R15 ;  /* 0x0000000f000f7308 */ /* 0x000e620000000800 */
[----:B0-----:R-:W-:Y:S01]  /*0b90*/  FFMA R29, R34, 1.925963033500011079e-08, R33 ;  /* 0x32a57060221d7823 */ /* 0x001fe20000000021 */
[----:B------:R-:W-:Y:S01]  /*0ba0*/  FADD R33, R14, -12583039 ;  /* 0xcb40007f0e217421 */ /* 0x000fe20000000000 */
[----:B--2---:R-:W-:Y:S01]  /*0bb0*/  FMUL R2, R2, R13 ;  /* 0x0000000d02027220 */ /* 0x004fe20000400000 */
[----:B------:R-:W-:-:S02]  /*0bc0*/  SHF.L.U32 R14, R14, 0x17, RZ ;  /* 0x000000170e0e7819 */ /* 0x000fc400000006ff */
[C---:B------:R-:W-:Y:S02]  /*0bd0*/  FFMA R33, R30.reuse, 1.4426950216293334961, -R33 ;  /* 0x3fb8aa3b1e217823 */ /* 0x040fe40000000821 */
[----:B------:R-:W0:Y:S01]  /*0be0*/  MUFU.EX2 R6, R31 ;  /* 0x0000001f00067308 */ /* 0x000e220000000800 */
[----:B---3--:R-:W-:Y:S01]  /*0bf0*/  FMUL R4, R9, R10 ;  /* 0x0000000a09047220 */ /* 0x008fe20000400000 */
[----:B------:R-:W-:Y:S01]  /*0c00*/  FFMA R33, R30, 1.925963033500011079e-08, R33 ;  /* 0x32a570601e217823 */ /* 0x000fe20000000021 */
[----:B------:R-:W-:-:S04]  /*0c10*/  FADD R9, R5, R2 ;  /* 0x0000000205097221 */ /* 0x000fc80000000000 */
[----:B------:R-:W-:Y:S01]  /*0c20*/  FADD R10, R9, R4 ;  /* 0x00000004090a7221 */ /* 0x000fe20000000000 */
[----:B------:R-:W2:Y:S01]  /*0c30*/  MUFU.EX2 R29, R29 ;  /* 0x0000001d001d7308 */ /* 0x000ea20000000800 */
[----:B-1----:R-:W-:-:S07]  /*0c40*/  FMUL R5, R12, R15 ;  /* 0x0000000f0c057220 */ /* 0x002fce0000400000 */
[----:B------:R-:W1:Y:S01]  /*0c50*/  MUFU.EX2 R33, R33 ;  /* 0x0000002100217308 */ /* 0x000e620000000800 */
[----:B0-----:R-:W-:Y:S01]  /*0c60*/  FMUL R6, R7, R6 ;  /* 0x0000000607067220 */ /* 0x001fe20000400000 */
[----:B------:R-:W-:-:S04]  /*0c70*/  FADD R7, R10, R5 ;  /* 0x000000050a077221 */ /* 0x000fc80000000000 */
        /* <DEDUP_REMOVED lines=14> */
.L_x_10977:
        /* <DEDUP_REMOVED lines=12> */
[----:B0-----:R-:W-:Y:S05]  /*0e20*/  CALL.REL.NOINC `($__internal_208_$__cuda_sm3x_div_rn_noftz_f32_slowpath) ;  /* 0x0000001000c87944 */ /* 0x001fea0003c00000 */
[----:B------:R-:W-:-:S07]  /*0e30*/  MOV R9, R3 ;  /* 0x0000000300097202 */ /* 0x000fce0000000f00 */
.L_x_10950:
[----:B------:R-:W-:Y:S05]  /*0e40*/  BSYNC.RECONVERGENT B1 ;  /* 0x0000000000017941 */ /* 0x000fea0003800200 */
.L_x_10949:
        /* <DEDUP_REMOVED lines=12> */
[----:B0-----:R-:W-:Y:S05]  /*0f10*/  CALL.REL.NOINC `($__internal_208_$__cuda_sm3x_div_rn_noftz_f32_slowpath) ;  /* 0x00000010008c7944 */ /* 0x001fea0003c00000 */
[----:B------:R-:W-:-:S07]  /*0f20*/  MOV R12, R3 ;  /* 0x00000003000c7202 */ /* 0x000fce0000000f00 */
.L_x_10952:
[----:B------:R-:W-:Y:S05]  /*0f30*/  BSYNC.RECONVERGENT B1 ;  /* 0x0000000000017941 */ /* 0x000fea0003800200 */
.L_x_10951:
        /* <DEDUP_REMOVED lines=12> */
[----:B0-----:R-:W-:Y:S05]  /*1000*/  CALL.REL.NOINC `($__internal_208_$__cuda_sm3x_div_rn_noftz_f32_slowpath) ;  /* 0x0000001000507944 */ /* 0x001fea0003c00000 */
[----:B------:R-:W-:-:S07]  /*1010*/  IMAD.MOV.U32 R0, RZ, RZ, R3 ;  /* 0x000000ffff007224 */ /* 0x000fce00078e0003 */
.L_x_10954:
[----:B------:R-:W-:Y:S05]  /*1020*/  BSYNC.RECONVERGENT B1 ;  /* 0x0000000000017941 */ /* 0x000fea0003800200 */
.L_x_10953:
        /* <DEDUP_REMOVED lines=13> */
[----:B------:R-:W-:-:S07]  /*1100*/  MOV R2, R3 ;  /* 0x0000000300027202 */ /* 0x000fce0000000f00 */
.L_x_10956:
[----:B------:R-:W-:Y:S05]  /*1110*/  BSYNC.RECONVERGENT B1 ;  /* 0x0000000000017941 */ /* 0x000fea0003800200 */
.L_x_10955:
        /* <DEDUP_REMOVED lines=12> */
[----:B0-----:R-:W-:Y:S05]  /*11e0*/  CALL.REL.NOINC `($__internal_208_$__cuda_sm3x_div_rn_noftz_f32_slowpath) ;  /* 0x0000000c00d87944 */ /* 0x001fea0003c00000 */
[----:B------:R-:W-:-:S07]  /*11f0*/  MOV R4, R3 ;  /* 0x0000000300047202 */ /* 0x000fce0000000f00 */
.L_x_10958:
[----:B------:R-:W-:Y:S05]  /*1200*/  BSYNC.RECONVERGENT B1 ;  /* 0x0000000000017941 */ /* 0x000fea0003800200 */
.L_x_10957:
        /* <DEDUP_REMOVED lines=14> */
.L_x_10960:
[----:B------:R-:W-:Y:S05]  /*12f0*/  BSYNC.RECONVERGENT B1 ;  /* 0x0000000000017941 */ /* 0x000fea0003800200 */
.L_x_10959:
        /* <DEDUP_REMOVED lines=14> */
.L_x_10962:
[----:B------:R-:W-:Y:S05]  /*13e0*/  BSYNC.RECONVERGENT B1 ;  /* 0x0000000000017941 */ /* 0x000fea0003800200 */
.L_x_10961:
        /* <DEDUP_REMOVED lines=13> */
.L_x_10964:
[----:B------:R-:W-:Y:S05]  /*14c0*/  BSYNC.RECONVERGENT B1 ;  /* 0x0000000000017941 */ /* 0x000fea0003800200 */
.L_x_10963:
        /* <DEDUP_REMOVED lines=9> */
[----:B------:R-:W-:-:S02]  /*1560*/  ISETP.GE.U32.AND P3, PT, R24, UR44, PT ;  /* 0x0000002c18007c0c */ /* 0x000fc4000bf66070 */
[----:B------:R-:W-:Y:S02]  /*1570*/  IADD3 R7, PT, PT, R11, R7, RZ ;  /* 0x000000070b077210 */ /* 0x000fe40007ffe0ff */
[C---:B------:R-:W-:Y:S02]  /*1580*/  LEA R14, P0, R10.reuse, UR36, 0x2 ;  /* 0x000000240a0e7c11 */ /* 0x040fe4000f8010ff */
[----:B------:R-:W-:Y:S02]  /*1590*/  ISETP.GE.U32.AND P4, PT, R23, UR44, PT ;  /* 0x0000002c17007c0c */ /* 0x000fe4000bf86070 */
[----:B------:R-:W-:Y:S02]  /*15a0*/  LEA.HI.X R15, R10, UR37, R7, 0x2, P0 ;  /* 0x000000250a0f7c11 */ /* 0x000fe400080f1407 */
[----:B------:R-:W-:Y:S02]  /*15b0*/  ISETP.GE.U32.AND P0, PT, R27, UR44, PT ;  /* 0x0000002c1b007c0c */ /* 0x000fe4000bf06070 */
[----:B------:R-:W-:Y:S01]  /*15c0*/  ISETP.GE.U32.AND P5, PT, R22, UR44, PT ;  /* 0x0000002c16007c0c */ /* 0x000fe2000bfa6070 */
[----:B------:R2:W-:Y:S01]  /*15d0*/  @!P1 STG.E desc[UR4][R14.64], R9 ;  /* 0x000000090e009986 */ /* 0x0005e2000c101904 */
[----:B------:R-:W-:-:S02]  /*15e0*/  ISETP.GE.AND.EX P0, PT, RZ, UR45, PT, P0 ;  /* 0x0000002dff007c0c */ /* 0x000fc4000bf06300 */
[----:B------:R-:W-:Y:S02]  /*15f0*/  ISETP.GE.U32.AND P1, PT, R26, UR44, PT ;  /* 0x0000002c1a007c0c */ /* 0x000fe4000bf26070 */
[----:B------:R-:W-:Y:S02]  /*1600*/  ISETP.GE.AND.EX P6, PT, RZ, UR45, PT, P6 ;  /* 0x0000002dff007c0c */ /* 0x000fe4000bfc6360 */
[----:B------:R-:W-:Y:S02]  /*1610*/  ISETP.GE.AND.EX P1, PT, RZ, UR45, PT, P1 ;  /* 0x0000002dff007c0c */ /* 0x000fe4000bf26310 */
[----:B------:R-:W-:Y:S02]  /*1620*/  ISETP.GE.AND.EX P2, PT, RZ, UR45, PT, P2 ;  /* 0x0000002dff007c0c */ /* 0x000fe4000bf46320 */
[----:B------:R-:W-:Y:S02]  /*1630*/  ISETP.GE.AND.EX P3, PT, RZ, UR45, PT, P3 ;  /* 0x0000002dff007c0c */ /* 0x000fe4000bf66330 */
[----:B------:R-:W-:-:S02]  /*1640*/  ISETP.GE.AND.EX P4, PT, RZ, UR45, PT, P4 ;  /* 0x0000002dff007c0c */ /* 0x000fc4000bf86340 */
[C---:B------:R-:W-:Y:S02]  /*1650*/  @!P0 R2UR UR6, R16.reuse ;  /* 0x00000000100682ca */ /* 0x040fe400000e0000 */
[C---:B------:R-:W-:Y:S02]  /*1660*/  @!P0 R2UR UR7, R17.reuse ;  /* 0x00000000110782ca */ /* 0x040fe400000e0000 */
[----:B------:R-:W-:Y:S02]  /*1670*/  ISETP.GE.AND.EX P5, PT, RZ, UR45, PT, P5 ;  /* 0x0000002dff007c0c */ /* 0x000fe4000bfa6350 */
[C---:B------:R-:W-:Y:S02]  /*1680*/  @!P6 R2UR UR4, R16.reuse ;  /* 0x000000001004e2ca */ /* 0x040fe400000e0000 */
[----:B------:R-:W-:Y:S02]  /*1690*/  @!P6 R2UR UR5, R17 ;  /* 0x000000001105e2ca */ /* 0x000fe400000e0000 */
[----:B------:R-:W-:-:S02]  /*16a0*/  @!P1 R2UR UR8, R16 ;  /* 0x00000000100892ca */ /* 0x000fc400000e0000 */
[----:B------:R-:W-:Y:S02]  /*16b0*/  @!P1 R2UR UR9, R17 ;  /* 0x00000000110992ca */ /* 0x000fe400000e0000 */
[----:B------:R-:W-:Y:S01]  /*16c0*/  @!P2 R2UR UR10, R16 ;  /* 0x00000000100aa2ca */ /* 0x000fe200000e0000 */
[----:B------:R2:W-:Y:S01]  /*16d0*/  @!P0 STG.E desc[UR6][R14.64+0x100], R0 ;  /* 0x000100000e008986 */ /* 0x0005e2000c101906 */
[----:B------:R-:W-:Y:S02]  /*16e0*/  IADD3 R19, P0, PT, R21, R19, RZ ;  /* 0x0000001315137210 */ /* 0x000fe40007f1e0ff */
[----:B------:R-:W-:Y:S02]  /*16f0*/  @!P2 R2UR UR11, R17 ;  /* 0x00000000110ba2ca */ /* 0x000fe400000e0000 */
[----:B------:R-:W-:Y:S01]  /*1700*/  LEA.HI.X.SX32 R18, R21, R18, 0x1, P0 ;  /* 0x0000001215127211 */ /* 0x000fe200000f0eff */
[----:B------:R2:W-:Y:S01]  /*1710*/  @!P6 STG.E desc[UR4][R14.64+0x80], R12 ;  /* 0x0000800c0e00e986 */ /* 0x0005e2000c101904 */
[----:B------:R-:W-:-:S02]  /*1720*/  ISETP.GE.U32.AND P0, PT, R19, UR46, PT ;  /* 0x0000002e13007c0c */ /* 0x000fc4000bf06070 */
[C---:B------:R-:W-:Y:S01]  /*1730*/  @!P3 R2UR UR12, R16.reuse ;  /* 0x00000000100cb2ca */ /* 0x040fe200000e0000 */
[----:B------:R2:W-:Y:S01]  /*1740*/  @!P1 STG.E desc[UR8][R14.64+0x180], R2 ;  /* 0x000180020e009986 */ /* 0x0005e2000c101908 */
[C---:B------:R-:W-:Y:S02]  /*1750*/  @!P3 R2UR UR13, R17.reuse ;  /* 0x00000000110db2ca */ /* 0x040fe400000e0000 */
[C---:B------:R-:W-:Y:S02]  /*1760*/  @!P4 R2UR UR14, R16.reuse ;  /* 0x00000000100ec2ca */ /* 0x040fe400000e0000 */
[C---:B------:R-:W-:Y:S01]  /*1770*/  @!P4 R2UR UR15, R17.reuse ;  /* 0x00000000110fc2ca */ /* 0x040fe200000e0000 */
[----:B------:R2:W-:Y:S01]  /*1780*/  @!P2 STG.E desc[UR10][R14.64+0x200], R4 ;  /* 0x000200040e00a986 */ /* 0x0005e2000c10190a */
[----:B------:R-:W-:Y:S02]  /*1790*/  @!P5 R2UR UR16, R16 ;  /* 0x000000001010d2ca */ /* 0x000fe400000e0000 */
[----:B------:R-:W-:-:S02]  /*17a0*/  @!P5 R2UR UR17, R17 ;  /* 0x000000001111d2ca */ /* 0x000fc400000e0000 */
[----:B------:R-:W-:-:S03]  /*17b0*/  ISETP.GE.AND.EX P0, PT, R18, UR47, PT, P0 ;  /* 0x0000002f12007c0c */ /* 0x000fc6000bf06300 */
[----:B------:R2:W-:Y:S04]  /*17c0*/  @!P3 STG.E desc[UR12][R14.64+0x280], R5 ;  /* 0x000280050e00b986 */ /* 0x0005e8000c10190c */
[----:B------:R2:W-:Y:S04]  /*17d0*/  @!P4 STG.E desc[UR14][R14.64+0x300], R6 ;  /* 0x000300060e00c986 */ /* 0x0005e8000c10190e */
[----:B------:R2:W-:Y:S02]  /*17e0*/  @!P5 STG.E desc[UR16][R14.64+0x380], R3 ;  /* 0x000380030e00d986 */ /* 0x0005e4000c101910 */
[----:B------:R-:W-:Y:S05]  /*17f0*/  @!P0 BRA `(.L_x_10965) ;  /* 0xffffffe800b88947 */ /* 0x000fea000383ffff */
[----:B------:R-:W-:Y:S05]  /*1800*/  BSYNC B0 ;  /* 0x0000000000007941 */ /* 0x000fea0003800000 */
.L_x_10947:
[----:B------:R-:W-:Y:S05]  /*1810*/  EXIT ;  /* 0x000000000000794d */ /* 0x000fea0003800000 */
.L_x_10948:
[----:B------:R-:W-:Y:S01]  /*1820*/  HFMA2 R12, -RZ, RZ, 0, 9.5367431640625e-07 ;  /* 0x00000010ff0c7431 */ /* 0x000fe200000001ff */
[----:B------:R-:W-:Y:S01]  /*1830*/  BSSY B1, `(.L_x_10966) ;  /* 0x0000006000017945 */ /* 0x000fe20003800000 */
[----:B------:R-:W-:Y:S01]  /*1840*/  MOV R11, 0x1f ;  /* 0x0000001f000b7802 */ /* 0x000fe20000000f00 */
[----:B------:R-:W-:-:S07]  /*1850*/  IMAD.MOV.U32 R15, RZ, RZ, -0x1 ;  /* 0xffffffffff0f7424 */ /* 0x000fce00078e00ff */
[----:B------:R-:W-:Y:S05]  /*1860*/  WARPSYNC.COLLECTIVE R15, `(.L_x_10967) ;  /* 0x000000000f087348 */ /* 0x000fea0003c00000 */
[----:B------:R0:W1:Y:S02]  /*1870*/  SHFL.BFLY P6, R14, R13, R12, R11 ;  /* 0x0c00000c0d0e7389 */ /* 0x00006400000c000b */
[----:B01----:R-:W-:Y:S05]  /*1880*/  ENDCOLLECTIVE ;  /* 0x000000000000791b */ /* 0x003fea0003800000 */
.L_x_10967:
[----:B------:R-:W-:Y:S05]  /*1890*/  BSYNC B1 ;  /* 0x0000000000017941 */ /* 0x000fea0003800000 */
.L_x_10966:
        /* <DEDUP_REMOVED lines=8> */
.L_x_10968:
[----:B------:R-:W-:Y:S01]  /*1920*/  HFMA2 R12, -RZ, RZ, 0, 2.384185791015625e-07 ;  /* 0x00000004ff0c7431 */ /* 0x000fe200000001ff */
[----:B------:R-:W-:-:S05]  /*1930*/  FMNMX R0, R13, R14, !PT ;  /* 0x0000000e0d007209 */ /* 0x000fca0007800000 */
[----:B------:R-:W-:-:S07]  /*1940*/  IMAD.MOV.U32 R13, RZ, RZ, R0 ;  /* 0x000000ffff0d7224 */ /* 0x000fce00078e0000 */
[----:B------:R-:W-:Y:S05]  /*1950*/  WARPSYNC.COLLECTIVE R15, `(.L_x_10969) ;  /* 0x000000000f087348 */ /* 0x000fea0003c00000 */
[----:B------:R0:W1:Y:S02]  /*1960*/  SHFL.BFLY P6, R14, R13, R12, R11 ;  /* 0x0c00000c0d0e7389 */ /* 0x00006400000c000b */
[----:B01----:R-:W-:Y:S05]  /*1970*/  ENDCOLLECTIVE ;  /* 0x000000000000791b */ /* 0x003fea0003800000 */
.L_x_10969:
[----:B------:R-:W-:Y:S01]  /*1980*/  HFMA2 R12, -RZ, RZ, 0, 1.1920928955078125e-07 ;  /* 0x00000002ff0c7431 */ /* 0x000fe200000001ff */
[----:B------:R-:W-:-:S04]  /*1990*/  FMNMX R2, R0, R14, !PT ;  /* 0x0000000e00027209 */ /* 0x000fc80007800000 */
[----:B------:R-:W-:-:S07]  /*19a0*/  MOV R13, R2 ;  /* 0x00000002000d7202 */ /* 0x000fce0000000f00 */
[----:B------:R-:W-:Y:S05]  /*19b0*/  WARPSYNC.COLLECTIVE R15, `(.L_x_10970) ;  /* 0x000000000f087348 */ /* 0x000fea0003c00000 */
[----:B------:R0:W1:Y:S02]  /*19c0*/  SHFL.BFLY P6, R14, R13, R12, R11 ;  /* 0x0c00000c0d0e7389 */ /* 0x00006400000c000b */
[----:B01----:R-:W-:Y:S05]  /*19d0*/  ENDCOLLECTIVE ;  /* 0x000000000000791b */ /* 0x003fea0003800000 */
.L_x_10970:
[----:B------:R-:W-:Y:S02]  /*19e0*/  MOV R12, 0x1 ;  /* 0x00000001000c7802 */ /* 0x000fe40000000f00 */
[----:B------:R-:W-:-:S05]  /*19f0*/  FMNMX R3, R2, R14, !PT ;  /* 0x0000000e02037209 */ /* 0x000fca0007800000 */
[----:B------:R-:W-:-:S07]  /*1a00*/  IMAD.MOV.U32 R13, RZ, RZ, R3 ;  /* 0x000000ffff0d7224 */ /* 0x000fce00078e0003 */
[----:B------:R-:W-:Y:S05]  /*1a10*/  WARPSYNC.COLLECTIVE R15, `(.L_x_10971) ;  /* 0x000000000f087348 */ /* 0x000fea0003c00000 */
[----:B------:R0:W1:Y:S02]  /*1a20*/  SHFL.BFLY P6, R14, R13, R12, R11 ;  /* 0x0c00000c0d0e7389 */ /* 0x00006400000c000b */
[----:B01----:R-:W-:Y:S05]  /*1a30*/  ENDCOLLECTIVE ;  /* 0x000000000000791b */ /* 0x003fea0003800000 */
.L_x_10971:
        /* <DEDUP_REMOVED lines=88> */
.L_x_10972:
[----:B------:R-:W-:Y:S02]  /*1fc0*/  IMAD.MOV.U32 R12, RZ, RZ, 0x8 ;  /* 0x00000008ff0c7424 */ /* 0x000fe400078e00ff */
[----:B------:R-:W-:-:S05]  /*1fd0*/  FADD R9, R13, R14 ;  /* 0x0000000e0d097221 */ /* 0x000fca0000000000 */
[----:B------:R-:W-:-:S07]  /*1fe0*/  MOV R13, R9 ;  /* 0x00000009000d7202 */ /* 0x000fce0000000f00 */
[----:B------:R-:W-:Y:S05]  /*1ff0*/  WARPSYNC.COLLECTIVE R15, `(.L_x_10973) ;  /* 0x000000000f087348 */ /* 0x000fea0003c00000 */
[----:B------:R0:W1:Y:S02]  /*2000*/  SHFL.BFLY P6, R14, R13, R12, R11 ;  /* 0x0c00000c0d0e7389 */ /* 0x00006400000c000b */
[----:B01----:R-:W-:Y:S05]  /*2010*/  ENDCOLLECTIVE ;  /* 0x000000000000791b */ /* 0x003fea0003800000 */
.L_x_10973:
[----:B------:R-:W-:Y:S02]  /*2020*/  HFMA2 R12, -RZ, RZ, 0, 2.384185791015625e-07 ;  /* 0x00000004ff0c7431 */ /* 0x000fe400000001ff */
[----:B------:R-:W-:-:S05]  /*2030*/  FADD R10, R9, R14 ;  /* 0x0000000e090a7221 */ /* 0x000fca0000000000 */
[----:B------:R-:W-:-:S07]  /*2040*/  MOV R13, R10 ;  /* 0x0000000a000d7202 */ /* 0x000fce0000000f00 */
[----:B------:R-:W-:Y:S05]  /*2050*/  WARPSYNC.COLLECTIVE R15, `(.L_x_10974) ;  /* 0x000000000f087348 */ /* 0x000fea0003c00000 */
[----:B------:R0:W1:Y:S02]  /*2060*/  SHFL.BFLY P6, R14, R13, R12, R11 ;  /* 0x0c00000c0d0e7389 */ /* 0x00006400000c000b */
[----:B01----:R-:W-:Y:S05]  /*2070*/  ENDCOLLECTIVE ;  /* 0x000000000000791b */ /* 0x003fea0003800000 */
.L_x_10974:
[----:B------:R-:W-:Y:S02]  /*2080*/  IMAD.MOV.U32 R12, RZ, RZ, 0x2 ;  /* 0x00000002ff0c7424 */ /* 0x000fe400078e00ff */
[----:B------:R-:W-:-:S05]  /*2090*/  FADD R29, R10, R14 ;  /* 0x0000000e0a1d7221 */ /* 0x000fca0000000000 */
[----:B------:R-:W-:-:S07]  /*20a0*/  MOV R13, R29 ;  /* 0x0000001d000d7202 */ /* 0x000fce0000000f00 */
[----:B------:R-:W-:Y:S05]  /*20b0*/  WARPSYNC.COLLECTIVE R15, `(.L_x_10975) ;  /* 0x000000000f087348 */ /* 0x000fea0003c00000 */
[----:B------:R0:W1:Y:S02]  /*20c0*/  SHFL.BFLY P6, R14, R13, R12, R11 ;  /* 0x0c00000c0d0e7389 */ /* 0x00006400000c000b */
[----:B01----:R-:W-:Y:S05]  /*20d0*/  ENDCOLLECTIVE ;  /* 0x000000000000791b */ /* 0x003fea0003800000 */
.L_x_10975:
[----:B------:R-:W-:Y:S02]  /*20e0*/  HFMA2 R12, -RZ, RZ, 0, 5.9604644775390625e-08 ;  /* 0x00000001ff0c7431 */ /* 0x000fe400000001ff */
[----:B------:R-:W-:-:S05]  /*20f0*/  FADD R30, R29, R14 ;  /* 0x0000000e1d1e7221 */ /* 0x000fca0000000000 */
[----:B------:R-:W-:-:S07]  /*2100*/  MOV R13, R30 ;  /* 0x0000001e000d7202 */ /* 0x000fce0000000f00 */
[----:B------:R-:W-:Y:S05]  /*2110*/  WARPSYNC.COLLECTIVE R15, `(.L_x_10976) ;  /* 0x000000000f087348 */ /* 0x000fea0003c00000 */
[----:B------:R0:W1:Y:S02]  /*2120*/  SHFL.BFLY P6, R14, R13, R12, R11 ;  /* 0x0c00000c0d0e7389 */ /* 0x00006400000c000b */
[----:B01----:R-:W-:Y:S05]  /*2130*/  ENDCOLLECTIVE ;  /* 0x000000000000791b */ /* 0x003fea0003800000 */
.L_x_10976:
[----:B------:R-:W-:Y:S05]  /*2140*/  BRA `(.L_x_10977) ;  /* 0xffffffec00047947 */ /* 0x000fea000383ffff */
        .weak           $__internal_208_$__cuda_sm3x_div_rn_noftz_f32_slowpath
        .type           $__internal_208_$__cuda_sm3x_div_rn_noftz_f32_slowpath,@function
        .size           $__internal_208_$__cuda_sm3x_div_rn_noftz_f32_slowpath,(.L_x_15525 - $__internal_208_$__cuda_sm3x_div_rn_noftz_f32_slowpath)
$__internal_208_$__cuda_sm3x_div_rn_noftz_f32_slowpath:
        /* <DEDUP_REMOVED lines=34> */
.L_x_10979:
        /* <DEDUP_REMOVED lines=51> */
.L_x_10986:
[----:B------:R-:W-:-:S04]  /*26a0*/  LOP3.LUT R3, R3, 0x80000000, RZ, 0xc0, !PT ;  /* 0x8000000003037812 */ /* 0x000fc800078ec0ff */
[----:B------:R-:W-:Y:S01]  /*26b0*/  LOP3.LUT R3, R3, 0x7f800000, RZ, 0xfc, !PT ;  /* 0x7f80000003037812 */ /* 0x000fe200078efcff */
[----:B------:R-:W-:Y:S06]  /*26c0*/  BRA `(.L_x_10987) ;  /* 0x0000000000047947 */ /* 0x000fec0003800000 */
.L_x_10985:
[----:B------:R-:W-:-:S07]  /*26d0*/  LEA R3, R30, R3, 0x17 ;  /* 0x000000031e037211 */ /* 0x000fce00078eb8ff */
.L_x_10987:
[----:B------:R-:W-:Y:S05]  /*26e0*/  BSYNC.RECONVERGENT B3 ;  /* 0x0000000000037941 */ /* 0x000fea0003800200 */
.L_x_10984:
[----:B------:R-:W-:Y:S05]  /*26f0*/  BRA `(.L_x_10988) ;  /* 0x0000000000207947 */ /* 0x000fea0003800000 */
.L_x_10983:
[----:B------:R-:W-:-:S04]  /*2700*/  LOP3.LUT R3, R10, 0x80000000, R3, 0x48, !PT ;  /* 0x800000000a037812 */ /* 0x000fc800078e4803 */
[----:B------:R-:W-:Y:S01]  /*2710*/  LOP3.LUT R3, R3, 0x7f800000, RZ, 0xfc, !PT ;  /* 0x7f80000003037812 */ /* 0x000fe200078efcff */
[----:B------:R-:W-:Y:S06]  /*2720*/  BRA `(.L_x_10988) ;  /* 0x0000000000147947 */ /* 0x000fec0003800000 */
.L_x_10982:
[----:B------:R-:W-:Y:S01]  /*2730*/  LOP3.LUT R3, R10, 0x80000000, R3, 0x48, !PT ;  /* 0x800000000a037812 */ /* 0x000fe200078e4803 */
[----:B------:R-:W-:Y:S06]  /*2740*/  BRA `(.L_x_10988) ;  /* 0x00000000000c7947 */ /* 0x000fec0003800000 */
.L_x_10981:
[----:B------:R-:W0:Y:S01]  /*2750*/  MUFU.RSQ R3, -QNAN ;  /* 0xffc0000000037908 */ /* 0x000e220000001400 */
[----:B------:R-:W-:Y:S05]  /*2760*/  BRA `(.L_x_10988) ;  /* 0x0000000000047947 */ /* 0x000fea0003800000 */
.L_x_10980:
[----:B------:R-:W-:-:S07]  /*2770*/  FADD.FTZ R3, R3, R10 ;  /* 0x0000000a03037221 */ /* 0x000fce0000010000 */
.L_x_10988:
[----:B------:R-:W-:Y:S05]  /*2780*/  BSYNC.RECONVERGENT B2 ;  /* 0x0000000000027941 */ /* 0x000fea0003800200 */
.L_x_10978:
[----:B------:R-:W-:Y:S01]  /*2790*/  HFMA2 R11, -RZ, RZ, 0, 0 ;  /* 0x00000000ff0b7431 */ /* 0x000fe200000001ff */
[----:B------:R-:W-:-:S04]  /*27a0*/  MOV R10, R14 ;  /* 0x0000000e000a7202 */ /* 0x000fc80000000f00 */
[----:B0-----:R-:W-:Y:S05]  /*27b0*/  RET.REL.NODEC R10 `(_ZN7oneflow4cuda7softmax15SoftmaxWarpImplI10SimpleLoadIffE11SimpleStoreIffEfLi1ELi8ELi32ELi1ELb1ELNS1_9AlgorithmE0EEEvT_T0_ll) ;  /* 0xffffffd80a107950 */ /* 0x001fea0003c3ffff */
.L_x_10989:
        /* <DEDUP_REMOVED lines=12> */
.L_x_15525:


//--------------------- .text._ZN7oneflow4cuda7softmax15SoftmaxWarpImplI10SimpleLoadIffE11SimpleStoreIffEfLi1ELi8ELi32ELi1ELb0ELNS1_9AlgorithmE0EEEvT_T0_ll --------------------------
	.section	.text._ZN7oneflow4cuda7softmax15SoftmaxWarpImplI10SimpleLoadIffE11SimpleStoreIffEfLi1ELi8ELi32ELi1ELb0ELNS1_9AlgorithmE0EEEvT_T0_ll,"ax",@progbits
	.align	128
        .global         _ZN7oneflow4cuda7softmax15SoftmaxWarpImplI10SimpleLoadIffE11SimpleStoreIffEfLi1ELi8ELi32ELi1ELb0ELNS1_9AlgorithmE0EEEvT_T0_ll
        .type           _ZN7oneflow4cuda7softmax15SoftmaxWarpImplI10SimpleLoadIffE11SimpleStoreIffEfLi1ELi8ELi32ELi1ELb0ELNS1_9AlgorithmE0EEEvT_T0_ll,@function
        .size           _ZN7oneflow4cuda7softmax15SoftmaxWarpImplI10SimpleLoadIffE11SimpleStoreIffEfLi1ELi8ELi32ELi1ELb0ELNS1_9AlgorithmE0EEEvT_T0_ll,(.L_x_15526 - _ZN7oneflow4cuda7softmax15SoftmaxWarpImplI10SimpleLoadIffE11SimpleStoreIffEfLi1ELi8ELi32ELi1ELb0ELNS1_9AlgorithmE0EEEvT_T0_ll)
        .other          _ZN7oneflow4cuda7softmax15SoftmaxWarpImplI10SimpleLoadIffE11SimpleStoreIffEfLi1ELi8ELi32ELi1ELb0ELNS1_9AlgorithmE0EEEvT_T0_ll,@"STO_CUDA_ENTRY STV_DEFAULT"
_ZN7oneflow4cuda7softmax15SoftmaxWarpImplI10SimpleLoadIffE11SimpleStoreIffEfLi1ELi8ELi32ELi1ELb0ELNS1_9AlgorithmE0EEEvT_T0_ll:
.text._ZN7oneflow4cuda7softmax15SoftmaxWarpImplI10SimpleLoadIffE11SimpleStoreIffEfLi1ELi8ELi32ELi1ELb0ELNS1_9AlgorithmE0EEEvT_T0_ll:
        /* <DEDUP_REMOVED lines=24> */
.L_x_10990:
        /* <DEDUP_REMOVED lines=13> */
.L_x_11008:
        /* <DEDUP_REMOVED lines=31> */
[----:B------:R-:W5:Y:S01]  /*0440*/  LDG.E R23, desc[UR18][R2.64+0x380] ;  /* 0x0003801202177981 */ /* 0x000f62000c1e1900 */
[----:B------:R-:W-:Y:S01]  /*0450*/  UMOV UR4, 0xffffffff ;  /* 0xffffffff00047882 */ /* 0x000fe20000000000 */
[----:B--2---:R-:W-:-:S04]  /*0460*/  FMNMX3 R0, R6, -INF , R4, !PT ;  /* 0xff80000006007876 */ /* 0x004fc80007800004 */
[----:B---3--:R-:W-:-:S04]  /*0470*/  FMNMX3 R5, R0, R9, R8, !PT ;  /* 0x0000000900057276 */ /* 0x008fc80007800008 */
[----:B----4-:R-:W-:-:S04]  /*0480*/  FMNMX3 R5, R5, R10, R22, !PT ;  /* 0x0000000a05057276 */ /* 0x010fc80007800016 */
[----:B-----5:R-:W-:Y:S01]  /*0490*/  FMNMX3 R13, R5, R24, R23, !PT ;  /* 0x00000018050d7276 */ /* 0x020fe20007800017 */
        /* <DEDUP_REMOVED lines=102> */
.L_x_11020:
        /* <DEDUP_REMOVED lines=11> */
[----:B01----:R-:W-:Y:S05]  /*0bb0*/  CALL.REL.NOINC `($__internal_209_$__cuda_sm3x_div_rn_noftz_f32_slowpath) ;  /* 0x0000001000747944 */ /* 0x003fea0003c00000 */
[----:B------:R-:W-:-:S07]  /*0bc0*/  MOV R12, R4 ;  /* 0x00000004000c7202 */ /* 0x000fce0000000f00 */
.L_x_10993:
[----:B------:R-:W-:Y:S05]  /*0bd0*/  BSYNC.RECONVERGENT B0 ;  /* 0x0000000000007941 */ /* 0x000fea0003800200 */
.L_x_10992:
        /* <DEDUP_REMOVED lines=11> */
[----:B01----:R-:W-:Y:S05]  /*0c90*/  CALL.REL.NOINC `($__internal_209_$__cuda_sm3x_div_rn_noftz_f32_slowpath) ;  /* 0x00000010003c7944 */ /* 0x003fea0003c00000 */
[----:B------:R-:W-:-:S07]  /*0ca0*/  MOV R13, R4 ;  /* 0x00000004000d7202 */ /* 0x000fce0000000f00 */
.L_x_10995:
[----:B------:R-:W-:Y:S05]  /*0cb0*/  BSYNC.RECONVERGENT B0 ;  /* 0x0000000000007941 */ /* 0x000fea0003800200 */
.L_x_10994:
        /* <DEDUP_REMOVED lines=13> */
.L_x_10997:
[----:B------:R-:W-:Y:S05]  /*0d90*/  BSYNC.RECONVERGENT B0 ;  /* 0x0000000000007941 */ /* 0x000fea0003800200 */
.L_x_10996:
        /* <DEDUP_REMOVED lines=13> */
.L_x_10999:
[----:B------:R-:W-:Y:S05]  /*0e70*/  BSYNC.RECONVERGENT B0 ;  /* 0x0000000000007941 */ /* 0x000fea0003800200 */
.L_x_10998:
        /* <DEDUP_REMOVED lines=13> */
.L_x_11001:
[----:B------:R-:W-:Y:S05]  /*0f50*/  BSYNC.RECONVERGENT B0 ;  /* 0x0000000000007941 */ /* 0x000fea0003800200 */
.L_x_11000:
        /* <DEDUP_REMOVED lines=13> */
.L_x_11003:
[----:B------:R-:W-:Y:S05]  /*1030*/  BSYNC.RECONVERGENT B0 ;  /* 0x0000000000007941 */ /* 0x000fea0003800200 */
.L_x_11002:
        /* <DEDUP_REMOVED lines=13> */
.L_x_11005:
[----:B------:R-:W-:Y:S05]  /*1110*/  BSYNC.RECONVERGENT B0 ;  /* 0x0000000000007941 */ /* 0x000fea0003800200 */
.L_x_11004:
        /* <DEDUP_REMOVED lines=13> */
.L_x_11007:
[----:B------:R-:W-:Y:S05]  /*11f0*/  BSYNC.RECONVERGENT B0 ;  /* 0x0000000000007941 */ /* 0x000fea0003800200 */
.L_x_11006:
        /* <DEDUP_REMOVED lines=38> */
.L_x_10991:
[----:B------:R-:W-:Y:S01]  /*1460*/  BSSY B0, `(.L_x_11009) ;  /* 0x0000007000007945 */ /* 0x000fe20003800000 */
[----:B------:R-:W-:Y:S02]  /*1470*/  MOV R12, 0x10 ;  /* 0x00000010000c7802 */ /* 0x000fe40000000f00 */
[----:B------:R-:W-:Y:S02]  /*1480*/  MOV R11, 0x1f ;  /* 0x0000001f000b7802 */ /* 0x000fe40000000f00 */
[----:B------:R-:W-:-:S07]  /*1490*/  MOV R15, 0xffffffff ;  /* 0xffffffff000f7802 */ /* 0x000fce0000000f00 */
[----:B0-----:R-:W-:Y:S05]  /*14a0*/  WARPSYNC.COLLECTIVE R15, `(.L_x_11010) ;  /* 0x000000000f087348 */ /* 0x001fea0003c00000 */
[----:B------:R1:W2:Y:S02]  /*14b0*/  SHFL.BFLY P6, R14, R13, R12, R11 ;  /* 0x0c00000c0d0e7389 */ /* 0x0002a400000c000b */
[----:B012---:R-:W-:Y:S05]  /*14c0*/  ENDCOLLECTIVE ;  /* 0x000000000000791b */ /* 0x007fea0003800000 */
.L_x_11010:
[----:B------:R-:W-:Y:S05]  /*14d0*/  BSYNC B0 ;  /* 0x0000000000007941 */ /* 0x000fea0003800000 */
.L_x_11009:
[----:B------:R-:W-:Y:S01]  /*14e0*/  FMNMX R13, R13, R14, !PT ;  /* 0x0000000e0d0d7209 */ /* 0x000fe20007800000 */
[----:B------:R-:W-:Y:S01]  /*14f0*/  IMAD.MOV.U32 R11, RZ, RZ, 0x1f ;  /* 0x0000001fff0b7424 */ /* 0x000fe200078e00ff */
[----:B------:R-:W-:Y:S02]  /*1500*/  MOV R12, 0x8 ;  /* 0x00000008000c7802 */ /* 0x000fe40000000f00 */
[----:B------:R-:W-:Y:S02]  /*1510*/  MOV R15, 0xffffffff ;  /* 0xffffffff000f7802 */ /* 0x000fe40000000f00 */
[----:B------:R-:W-:-:S07]  /*1520*/  MOV R5, 0x3bbb989d ;  /* 0x3bbb989d00057802 */ /* 0x000fce0000000f00 */
[----:B------:R-:W-:Y:S05]  /*1530*/  WARPSYNC.COLLECTIVE R15, `(.L_x_11011) ;  /* 0x000000000f087348 */ /* 0x000fea0003c00000 */
[----:B------:R0:W1:Y:S02]  /*1540*/  SHFL.BFLY P6, R14, R13, R12, R11 ;  /* 0x0c00000c0d0e7389 */ /* 0x00006400000c000b */
[----:B01----:R-:W-:Y:S05]  /*1550*/  ENDCOLLECTIVE ;  /* 0x000000000000791b */ /* 0x003fea0003800000 */
.L_x_11011:
[----:B------:R-:W-:Y:S01]  /*1560*/  HFMA2 R12, -RZ, RZ, 0, 2.384185791015625e-07 ;  /* 0x00000004ff0c7431 */ /* 0x000fe200000001ff */
[----:B------:R-:W-:-:S04]  /*1570*/  FMNMX R0, R13, R14, !PT ;  /* 0x0000000e0d007209 */ /* 0x000fc80007800000 */
[----:B------:R-:W-:-:S07]  /*1580*/  MOV R13, R0 ;  /* 0x00000000000d7202 */ /* 0x000fce0000000f00 */
[----:B------:R-:W-:Y:S05]  /*1590*/  WARPSYNC.COLLECTIVE R15, `(.L_x_11012) ;  /* 0x000000000f087348 */ /* 0x000fea0003c00000 */
[----:B------:R0:W1:Y:S02]  /*15a0*/  SHFL.BFLY P6, R14, R13, R12, R11 ;  /* 0x0c00000c0d0e7389 */ /* 0x00006400000c000b */
[----:B01----:R-:W-:Y:S05]  /*15b0*/  ENDCOLLECTIVE ;  /* 0x000000000000791b */ /* 0x003fea0003800000 */
.L_x_11012:
[----:B------:R-:W-:Y:S01]  /*15c0*/  HFMA2 R12, -RZ, RZ, 0, 1.1920928955078125e-07 ;  /* 0x00000002ff0c7431 */ /* 0x000fe200000001ff */
[----:B------:R-:W-:-:S04]  /*15d0*/  FMNMX R2, R0, R14, !PT ;  /* 0x0000000e00027209 */ /* 0x000fc80007800000 */
[----:B------:R-:W-:-:S07]  /*15e0*/  MOV R13, R2 ;  /* 0x00000002000d7202 */ /* 0x000fce0000000f00 */
[----:B------:R-:W-:Y:S05]  /*15f0*/  WARPSYNC.COLLECTIVE R15, `(.L_x_11013) ;  /* 0x000000000f087348 */ /* 0x000fea0003c00000 */
[----:B------:R0:W1:Y:S02]  /*1600*/  SHFL.BFLY P6, R14, R13, R12, R11 ;  /* 0x0c00000c0d0e7389 */ /* 0x00006400000c000b */
[----:B01----:R-:W-:Y:S05]  /*1610*/  ENDCOLLECTIVE ;  /* 0x000000000000791b */ /* 0x003fea0003800000 */
.L_x_11013:
[----:B------:R-:W-:Y:S01]  /*1620*/  HFMA2 R12, -RZ, RZ, 0, 5.9604644775390625e-08 ;  /* 0x00000001ff0c7431 */ /* 0x000fe200000001ff */
[----:B------:R-:W-:-:S04]  /*1630*/  FMNMX R3, R2, R14, !PT ;  /* 0x0000000e02037209 */ /* 0x000fc80007800000 */
[----:B------:R-:W-:-:S07]  /*1640*/  MOV R13, R3 ;  /* 0x00000003000d7202 */ /* 0x000fce0000000f00 */
[----:B------:R-:W-:Y:S05]  /*1650*/  WARPSYNC.COLLECTIVE R15, `(.L_x_11014) ;  /* 0x000000000f087348 */ /* 0x000fea0003c00000 */
[----:B------:R0:W1:Y:S02]  /*1660*/  SHFL.BFLY P6, R14, R13, R12, R11 ;  /* 0x0c00000c0d0e7389 */ /* 0x00006400000c000b */
[----:B01----:R-:W-:Y:S05]  /*1670*/  ENDCOLLECTIVE ;  /* 0x000000000000791b */ /* 0x003fea0003800000 */
.L_x_11014:
        /* <DEDUP_REMOVED lines=88> */
.L_x_11015:
[----:B------:R-:W-:Y:S02]  /*1c00*/  HFMA2 R12, -RZ, RZ, 0, 4.76837158203125e-07 ;  /* 0x00000008ff0c7431 */ /* 0x000fe400000001ff */
[----:B------:R-:W-:-:S05]  /*1c10*/  FADD R9, R13, R14 ;  /* 0x0000000e0d097221 */ /* 0x000fca0000000000 */
[----:B------:R-:W-:-:S07]  /*1c20*/  MOV R13, R9 ;  /* 0x00000009000d7202 */ /* 0x000fce0000000f00 */
[----:B------:R-:W-:Y:S05]  /*1c30*/  WARPSYNC.COLLECTIVE R15, `(.L_x_11016) ;  /* 0x000000000f087348 */ /* 0x000fea0003c00000 */
[----:B------:R0:W1:Y:S02]  /*1c40*/  SHFL.BFLY P6, R14, R13, R12, R11 ;  /* 0x0c00000c0d0e7389 */ /* 0x00006400000c000b */
[----:B01----:R-:W-:Y:S05]  /*1c50*/  ENDCOLLECTIVE ;  /* 0x000000000000791b */ /* 0x003fea0003800000 */
.L_x_11016:
[----:B------:R-:W-:Y:S01]  /*1c60*/  MOV R12, 0x4 ;  /* 0x00000004000c7802 */ /* 0x000fe20000000f00 */
[----:B------:R-:W-:-:S04]  /*1c70*/  FADD R10, R9, R14 ;  /* 0x0000000e090a7221 */ /* 0x000fc80000000000 */
[----:B------:R-:W-:-:S07]  /*1c80*/  IMAD.MOV.U32 R13, RZ, RZ, R10 ;  /* 0x000000ffff0d7224 */ /* 0x000fce00078e000a */
[----:B------:R-:W-:Y:S05]  /*1c90*/  WARPSYNC.COLLECTIVE R15, `(.L_x_11017) ;  /* 0x000000000f087348 */ /* 0x000fea0003c00000 */
[----:B------:R0:W1:Y:S02]  /*1ca0*/  SHFL.BFLY P6, R14, R13, R12, R11 ;  /* 0x0c00000c0d0e7389 */ /* 0x00006400000c000b */
[----:B01----:R-:W-:Y:S05]  /*1cb0*/  ENDCOLLECTIVE ;  /* 0x000000000000791b */ /* 0x003fea0003800000 */
.L_x_11017:
[----:B------:R-:W-:Y:S02]  /*1cc0*/  HFMA2 R12, -RZ, RZ, 0, 1.1920928955078125e-07 ;  /* 0x00000002ff0c7431 */ /* 0x000fe400000001ff */
[----:B------:R-:W-:-:S05]  /*1cd0*/  FADD R22, R10, R14 ;  /* 0x0000000e0a167221 */ /* 0x000fca0000000000 */
[----:B------:R-:W-:-:S07]  /*1ce0*/  MOV R13, R22 ;  /* 0x00000016000d7202 */ /* 0x000fce0000000f00 */
[----:B------:R-:W-:Y:S05]  /*1cf0*/  WARPSYNC.COLLECTIVE R15, `(.L_x_11018) ;  /* 0x000000000f087348 */ /* 0x000fea0003c00000 */
[----:B------:R0:W1:Y:S02]  /*1d00*/  SHFL.BFLY P6, R14, R13, R12, R11 ;  /* 0x0c00000c0d0e7389 */ /* 0x00006400000c000b */
[----:B01----:R-:W-:Y:S05]  /*1d10*/  ENDCOLLECTIVE ;  /* 0x000000000000791b */ /* 0x003fea0003800000 */
.L_x_11018:
[----:B------:R-:W-:Y:S02]  /*1d20*/  HFMA2 R12, -RZ, RZ, 0, 5.9604644775390625e-08 ;  /* 0x00000001ff0c7431 */ /* 0x000fe400000001ff */
[----:B------:R-:W-:-:S05]  /*1d30*/  FADD R23, R22, R14 ;  /* 0x0000000e16177221 */ /* 0x000fca0000000000 */
[----:B------:R-:W-:-:S07]  /*1d40*/  MOV R13, R23 ;  /* 0x00000017000d7202 */ /* 0x000fce0000000f00 */
[----:B------:R-:W-:Y:S05]  /*1d50*/  WARPSYNC.COLLECTIVE R15, `(.L_x_11019) ;  /* 0x000000000f087348 */ /* 0x000fea0003c00000 */
[----:B------:R0:W1:Y:S02]  /*1d60*/  SHFL.BFLY P6, R14, R13, R12, R11 ;  /* 0x0c00000c0d0e7389 */ /* 0x00006400000c000b */
[----:B01----:R-:W-:Y:S05]  /*1d70*/  ENDCOLLECTIVE ;  /* 0x000000000000791b */ /* 0x003fea0003800000 */
.L_x_11019:
[----:B------:R-:W-:Y:S05]  /*1d80*/  BRA `(.L_x_11020) ;  /* 0xffffffec005c7947 */ /* 0x000fea000383ffff */
        .weak           $__internal_209_$__cuda_sm3x_div_rn_noftz_f32_slowpath
        .type           $__internal_209_$__cuda_sm3x_div_rn_noftz_f32_slowpath,@function
        .size           $__internal_209_$__cuda_sm3x_div_rn_noftz_f32_slowpath,(.L_x_15526 - $__internal_209_$__cuda_sm3x_div_rn_noftz_f32_slowpath)
$__internal_209_$__cuda_sm3x_div_rn_noftz_f32_slowpath:
        /* <DEDUP_REMOVED lines=35> */
.L_x_11022:
        /* <DEDUP_REMOVED lines=51> */
.L_x_11029:
[----:B------:R-:W-:-:S04]  /*22f0*/  LOP3.LUT R4, R4, 0x80000000, RZ, 0xc0, !PT ;  /* 0x8000000004047812 */ /* 0x000fc800078ec0ff */
[----:B------:R-:W-:Y:S01]  /*2300*/  LOP3.LUT R4, R4, 0x7f800000, RZ, 0xfc, !PT ;  /* 0x7f80000004047812 */ /* 0x000fe200078efcff */
[----:B------:R-:W-:Y:S06]  /*2310*/  BRA `(.L_x_11030) ;  /* 0x0000000000047947 */ /* 0x000fec0003800000 */
.L_x_11028:
[----:B------:R-:W-:-:S07]  /*2320*/  LEA R4, R25, R4, 0x17 ;  /* 0x0000000419047211 */ /* 0x000fce00078eb8ff */
.L_x_11030:
[----:B------:R-:W-:Y:S05]  /*2330*/  BSYNC.RECONVERGENT B2 ;  /* 0x0000000000027941 */ /* 0x000fea0003800200 */
.L_x_11027:
[----:B------:R-:W-:Y:S05]  /*2340*/  BRA `(.L_x_11031) ;  /* 0x0000000000207947 */ /* 0x000fea0003800000 */
.L_x_11026:
[----:B------:R-:W-:-:S04]  /*2350*/  LOP3.LUT R4, R15, 0x80000000, R4, 0x48, !PT ;  /* 0x800000000f047812 */ /* 0x000fc800078e4804 */
[----:B------:R-:W-:Y:S01]  /*2360*/  LOP3.LUT R4, R4, 0x7f800000, RZ, 0xfc, !PT ;  /* 0x7f80000004047812 */ /* 0x000fe200078efcff */
[----:B------:R-:W-:Y:S06]  /*2370*/  BRA `(.L_x_11031) ;  /* 0x0000000000147947 */ /* 0x000fec0003800000 */
.L_x_11025:
[----:B------:R-:W-:Y:S01]  /*2380*/  LOP3.LUT R4, R15, 0x80000000, R4, 0x48, !PT ;  /* 0x800000000f047812 */ /* 0x000fe200078e4804 */
[----:B------:R-:W-:Y:S06]  /*2390*/  BRA `(.L_x_11031) ;  /* 0x00000000000c7947 */ /* 0x000fec0003800000 */
.L_x_11024:
[----:B------:R-:W0:Y:S01]  /*23a0*/  MUFU.RSQ R4, -QNAN ;  /* 0xffc0000000047908 */ /* 0x000e220000001400 */
[----:B------:R-:W-:Y:S05]  /*23b0*/  BRA `(.L_x_11031) ;  /* 0x0000000000047947 */ /* 0x000fea0003800000 */
.L_x_11023:
[----:B------:R-:W-:-:S07]  /*23c0*/  FADD.FTZ R4, R4, R9 ;  /* 0x0000000904047221 */ /* 0x000fce0000010000 */
.L_x_11031:
[----:B------:R-:W-:Y:S05]  /*23d0*/  BSYNC.RECONVERGENT B1 ;  /* 0x0000000000017941 */ /* 0x000fea0003800200 */
.L_x_11021:
[----:B------:R-:W-:-:S04]  /*23e0*/  HFMA2 R11, -RZ, RZ, 0, 0 ;  /* 0x00000000ff0b7431 */ /* 0x000fc800000001ff */
[----:B0-----:R-:W-:Y:S05]  /*23f0*/  RET.REL.NODEC R10 `(_ZN7oneflow4cuda7softmax15SoftmaxWarpImplI10SimpleLoadIffE11SimpleStoreIffEfLi1ELi8ELi32ELi1ELb0ELNS1_9AlgorithmE0EEEvT_T0_ll) ;  /* 0xffffffdc0a007950 */ /* 0x001fea0003c3ffff */
.L_x_11032:
        /* <DEDUP_REMOVED lines=16> */
.L_x_15526:


//--------------------- .text._ZN7oneflow4cuda7softmax15SoftmaxWarpImplI10SimpleLoadIffE11SimpleStoreIffEfLi1ELi7ELi32ELi1ELb1ELNS1_9AlgorithmE0EEEvT_T0_ll --------------------------
	.section	.text._ZN7oneflow4cuda7softmax15SoftmaxWarpImplI10SimpleLoadIffE11SimpleStoreIffEfLi1ELi7ELi32ELi1ELb1ELNS1_9AlgorithmE0EEEvT_T0_ll,"ax",@progbits
	.align	128
        .global         _ZN7oneflow4cuda7softmax15SoftmaxWarpImplI10SimpleLoadIffE11SimpleStoreIffEfLi1ELi7ELi32ELi1ELb1ELNS1_9AlgorithmE0EEEvT_T0_ll
        .type           _ZN7oneflow4cuda7softmax15SoftmaxWarpImplI10SimpleLoadIffE11SimpleStoreIffEfLi1ELi7ELi32ELi1ELb1ELNS1_9AlgorithmE0EEEvT_T0_ll,@function
        .size           _ZN7oneflow4cuda7softmax15SoftmaxWarpImplI10SimpleLoadIffE11SimpleStoreIffEfLi1ELi7ELi32ELi1ELb1ELNS1_9AlgorithmE0EEEvT_T0_ll,(.L_x_15527 - _ZN7oneflow4cuda7softmax15SoftmaxWarpImplI10SimpleLoadIffE11SimpleStoreIffEfLi1ELi7ELi32ELi1ELb1ELNS1_9AlgorithmE0EEEvT_T0_ll)
        .other          _ZN7oneflow4cuda7softmax15SoftmaxWarpImplI10SimpleLoadIffE11SimpleStoreIffEfLi1ELi7ELi32ELi1ELb1ELNS1_9AlgorithmE0EEEvT_T0_ll,@"STO_CUDA_ENTRY STV_DEFAULT"
_ZN7oneflow4cuda7softmax15SoftmaxWarpImplI10SimpleLoadIffE11SimpleStoreIffEfLi1ELi7ELi32ELi1ELb1ELNS1_9AlgorithmE0EEEvT_T0_ll:
.text._ZN7oneflow4cuda7softmax15SoftmaxWarpImplI10SimpleLoadIffE11SimpleStoreIffEfLi1ELi7ELi32ELi1ELb1ELNS1_9AlgorithmE0EEEvT_T0_ll:
        /* <DEDUP_REMOVED lines=25> */
.L_x_11033:
        /* <DEDUP_REMOVED lines=20> */
.L_x_11050:
[----:B------:R-:W-:Y:S01]  /*02d0*/  ISETP.GE.U32.AND P0, PT, R18, UR44, PT ;  /* 0x0000002c12007c0c */ /* 0x000fe2000bf06070 */
[----:B------:R-:W-:Y:S01]  /*02e0*/  HFMA2 R3, -RZ, RZ, 0, 0 ;  /* 0x00000000ff037431 */ /* 0x000fe200000001ff */
[----:B------:R-:W-:Y:S01]  /*02f0*/  ISETP.GE.U32.AND P1, PT, R25, UR44, PT ;  /* 0x0000002c19007c0c */ /* 0x000fe2000bf26070 */
[----:B------:R-:W-:Y:S01]  /*0300*/  IMAD R0, R16, UR42, RZ ;  /* 0x0000002a10007c24 */ /* 0x000fe2000f8e02ff */
[----:B------:R-:W-:Y:S02]  /*0310*/  ISETP.GE.AND.EX P0, PT, RZ, UR45, PT, P0 ;  /* 0x0000002dff007c0c */ /* 0x000fe4000bf06300 */
[----:B------:R-:W-:Y:S02]  /*0320*/  ISETP.GE.U32.AND P2, PT, R24, UR44, PT ;  /* 0x0000002c18007c0c */ /* 0x000fe4000bf46070 */
[----:B------:R-:W-:Y:S02]  /*0330*/  MOV R2, R18 ;  /* 0x0000001200027202 */ /* 0x000fe40000000f00 */
[----:B------:R-:W-:-:S02]  /*0340*/  ISETP.GE.AND.EX P1, PT, RZ, UR45, PT, P1 ;  /* 0x0000002dff007c0c */ /* 0x000fc4000bf26310 */
[----:B------:R-:W-:Y:S01]  /*0350*/  ISETP.GE.U32.AND P3, PT, R23, UR44, PT ;  /* 0x0000002c17007c0c */ /* 0x000fe2000bf66070 */
[C---:B--2---:R-:W-:Y:S01]  /*0360*/  IMAD.WIDE.U32 R4, R17.reuse, UR42, R2 ;  /* 0x0000002a11047c25 */ /* 0x044fe2000f8e0002 */
[----:B------:R-:W-:Y:S02]  /*0370*/  ISETP.GE.AND.EX P2, PT, RZ, UR45, PT, P2 ;  /* 0x0000002dff007c0c */ /* 0x000fe4000bf46320 */
[----:B------:R-:W-:Y:S01]  /*0380*/  ISETP.GE.AND.EX P3, PT, RZ, UR45, PT, P3 ;  /* 0x0000002dff007c0c */ /* 0x000fe2000bf66330 */
[----:B------:R-:W-:Y:S01]  /*0390*/  IMAD R3, R17, UR43, R0 ;  /* 0x0000002b11037c24 */ /* 0x000fe2000f8e0200 */
[----:B------:R-:W-:Y:S02]  /*03a0*/  ISETP.GE.U32.AND P4, PT, R22, UR44, PT ;  /* 0x0000002c16007c0c */ /* 0x000fe4000bf86070 */
[----:B-1----:R-:W-:Y:S01]  /*03b0*/  @!P0 R2UR UR4, R8 ;  /* 0x00000000080482ca */ /* 0x002fe200000e0000 */
        /* <DEDUP_REMOVED lines=18> */
[----:B0-----:R-:W-:Y:S01]  /*04e0*/  IMAD.MOV.U32 R28, RZ, RZ, -0x800000 ;  /* 0xff800000ff1c7424 */ /* 0x001fe200078e00ff */
[C---:B------:R-:W-:Y:S01]  /*04f0*/  @!P4 R2UR UR4, R8.reuse ;  /* 0x000000000804c2ca */ /* 0x040fe200000e0000 */
[----:B------:R-:W3:Y:S01]  /*0500*/  @!P1 LDG.E R30, desc[UR6][R2.64+0x80] ;  /* 0x00008006021e9981 */ /* 0x000ee2000c1e1900 */
[----:B------:R-:W-:Y:S02]  /*0510*/  @!P4 R2UR UR5, R9 ;  /* 0x000000000905c2ca */ /* 0x000fe400000e0000 */
[----:B------:R-:W-:Y:S01]  /*0520*/  MOV R4, 0xff800000 ;  /* 0xff80000000047802 */ /* 0x000fe20000000f00 */
[----:B------:R-:W4:Y:S01]  /*0530*/  @!P2 LDG.E R28, desc[UR8][R2.64+0x100] ;  /* 0x00010008021ca981 */ /* 0x000f22000c1e1900 */
[----:B------:R-:W-:-:S02]  /*0540*/  @!P6 R2UR UR6, R8 ;  /* 0x000000000806e2ca */ /* 0x000fc400000e0000 */
        /* <DEDUP_REMOVED lines=10> */
[----:B------:R-:W-:Y:S01]  /*05f0*/  MOV R13, 0xff800000 ;  /* 0xff800000000d7802 */ /* 0x000fe20000000f00 */
[----:B------:R-:W-:Y:S01]  /*0600*/  UMOV UR4, 0xffffffff ;  /* 0xffffffff00047882 */ /* 0x000fe20000000000 */
[----:B--2---:R-:W-:-:S04]  /*0610*/  @!P0 FMNMX R13, R32, -INF , !PT ;  /* 0xff800000200d8809 */ /* 0x004fc80007800000 */
[----:B---3--:R-:W-:-:S04]  /*0620*/  @!P1 FMNMX R13, R13, R30, !PT ;  /* 0x0000001e0d0d9209 */ /* 0x008fc80007800000 */
[----:B----4-:R-:W-:-:S04]  /*0630*/  @!P2 FMNMX R13, R13, R28, !PT ;  /* 0x0000001c0d0da209 */ /* 0x010fc80007800000 */
[----:B-----5:R-:W-:-:S04]  /*0640*/  @!P3 FMNMX R13, R13, R4, !PT ;  /* 0x000000040d0db209 */ /* 0x020fc80007800000 */
[----:B------:R-:W-:-:S04]  /*0650*/  @!P4 FMNMX R13, R13, R26, !PT ;  /* 0x0000001a0d0dc209 */ /* 0x000fc80007800000 */
        /* <DEDUP_REMOVED lines=94> */
.L_x_11062:
        /* <DEDUP_REMOVED lines=12> */
[----:B0-----:R-:W-:Y:S05]  /*0d00*/  CALL.REL.NOINC `($__internal_210_$__cuda_sm3x_div_rn_noftz_f32_slowpath) ;  /* 0x0000001000547944 */ /* 0x001fea0003c00000 */
[----:B------:R-:W-:-:S07]  /*0d10*/  MOV R15, R0 ;  /* 0x00000000000f7202 */ /* 0x000fce0000000f00 */
.L_x_11037:
[----:B------:R-:W-:Y:S05]  /*0d20*/  BSYNC.RECONVERGENT B1 ;  /* 0x0000000000017941 */ /* 0x000fea0003800200 */
.L_x_11036:
        /* <DEDUP_REMOVED lines=12> */
[----:B0-----:R-:W-:Y:S05]  /*0df0*/  CALL.REL.NOINC `($__internal_210_$__cuda_sm3x_div_rn_noftz_f32_slowpath) ;  /* 0x0000001000187944 */ /* 0x001fea0003c00000 */
[----:B------:R-:W-:-:S07]  /*0e00*/  MOV R13, R0 ;  /* 0x00000000000d7202 */ /* 0x000fce0000000f00 */
.L_x_11039:
[----:B------:R-:W-:Y:S05]  /*0e10*/  BSYNC.RECONVERGENT B1 ;  /* 0x0000000000017941 */ /* 0x000fea0003800200 */
.L_x_11038:
        /* <DEDUP_REMOVED lines=14> */
.L_x_11041:
[----:B------:R-:W-:Y:S05]  /*0f00*/  BSYNC.RECONVERGENT B1 ;  /* 0x0000000000017941 */ /* 0x000fea0003800200 */
.L_x_11040:
        /* <DEDUP_REMOVED lines=14> */
.L_x_11043:
[----:B------:R-:W-:Y:S05]  /*0ff0*/  BSYNC.RECONVERGENT B1 ;  /* 0x0000000000017941 */ /* 0x000fea0003800200 */
.L_x_11042:
        /* <DEDUP_REMOVED lines=14> */
.L_x_11045:
[----:B------:R-:W-:Y:S05]  /*10e0*/  BSYNC.RECONVERGENT B1 ;  /* 0x0000000000017941 */ /* 0x000fea0003800200 */
.L_x_11044:
        /* <DEDUP_REMOVED lines=14> */
.L_x_11047:
[----:B------:R-:W-:Y:S05]  /*11d0*/  BSYNC.RECONVERGENT B1 ;  /* 0x0000000000017941 */ /* 0x000fea0003800200 */
.L_x_11046:
        /* <DEDUP_REMOVED lines=14> */
.L_x_11049:
[----:B------:R-:W-:Y:S05]  /*12c0*/  BSYNC.RECONVERGENT B1 ;  /* 0x0000000000017941 */ /* 0x000fea0003800200 */
.L_x_11048:
[----:B------:R-:W-:Y:S01]  /*12d0*/  MOV R2, R18 ;  /* 0x0000001200027202 */ /* 0x000fe20000000f00 */
        /* <DEDUP_REMOVED lines=46> */
.L_x_11034:
[----:B------:R-:W-:Y:S05]  /*15c0*/  EXIT ;  /* 0x000000000000794d */ /* 0x000fea0003800000 */
.L_x_11035:
[----:B------:R-:W-:Y:S01]  /*15d0*/  BSSY B1, `(.L_x_11051) ;  /* 0x0000007000017945 */ /* 0x000fe20003800000 */
[----:B------:R-:W-:Y:S01]  /*15e0*/  MOV R12, 0x10 ;  /* 0x00000010000c7802 */ /* 0x000fe20000000f00 */
[----:B------:R-:W-:Y:S01]  /*15f0*/  IMAD.MOV.U32 R11, RZ, RZ, 0x1f ;  /* 0x0000001fff0b7424 */ /* 0x000fe200078e00ff */
[----:B------:R-:W-:-:S07]  /*1600*/  MOV R15, 0xffffffff ;  /* 0xffffffff000f7802 */ /* 0x000fce0000000f00 */
[----:B------:R-:W-:Y:S05]  /*1610*/  WARPSYNC.COLLECTIVE R15, `(.L_x_11052) ;  /* 0x000000000f087348 */ /* 0x000fea0003c00000 */
[----:B------:R0:W1:Y:S02]  /*1620*/  SHFL.BFLY P6, R14, R13, R12, R11 ;  /* 0x0c00000c0d0e7389 */ /* 0x00006400000c000b */
[----:B01----:R-:W-:Y:S05]  /*1630*/  ENDCOLLECTIVE ;  /* 0x000000000000791b */ /* 0x003fea0003800000 */
.L_x_11052:
[----:B------:R-:W-:Y:S05]  /*1640*/  BSYNC B1 ;  /* 0x0000000000017941 */ /* 0x000fea0003800000 */
.L_x_11051:
[----:B------:R-:W-:Y:S01]  /*1650*/  HFMA2 R12, -RZ, RZ, 0, 4.76837158203125e-07 ;  /* 0x00000008ff0c7431 */ /* 0x000fe200000001ff */
[----:B------:R-:W-:Y:S01]  /*1660*/  FMNMX R13, R14, R13, !PT ;  /* 0x0000000d0e0d7209 */ /* 0x000fe20007800000 */
[----:B------:R-:W-:Y:S01]  /*1670*/  IMAD.MOV.U32 R11, RZ, RZ, 0x1f ;  /* 0x0000001fff0b7424 */ /* 0x000fe200078e00ff */
[----:B------:R-:W-:-:S07]  /*1680*/  MOV R15, 0xffffffff ;  /* 0xffffffff000f7802 */ /* 0x000fce0000000f00 */
[----:B------:R-:W-:Y:S05]  /*1690*/  WARPSYNC.COLLECTIVE R15, `(.L_x_11053) ;  /* 0x000000000f087348 */ /* 0x000fea0003c00000 */
[----:B------:R0:W1:Y:S02]  /*16a0*/  SHFL.BFLY P6, R14, R13, R12, R11 ;  /* 0x0c00000c0d0e7389 */ /* 0x00006400000c000b */
[----:B01----:R-:W-:Y:S05]  /*16b0*/  ENDCOLLECTIVE ;  /* 0x000000000000791b */ /* 0x003fea0003800000 */
.L_x_11053:
[----:B------:R-:W-:Y:S01]  /*16c0*/  IMAD.MOV.U32 R12, RZ, RZ, 0x4 ;  /* 0x00000004ff0c7424 */ /* 0x000fe200078e00ff */
[----:B------:R-:W-:-:S04]  /*16d0*/  FMNMX R0, R13, R14, !PT ;  /* 0x0000000e0d007209 */ /* 0x000fc80007800000 */
[----:B------:R-:W-:-:S07]  /*16e0*/  MOV R13, R0 ;  /* 0x00000000000d7202 */ /* 0x000fce0000000f00 */
[----:B------:R-:W-:Y:S05]  /*16f0*/  WARPSYNC.COLLECTIVE R15, `(.L_x_11054) ;  /* 0x000000000f087348 */ /* 0x000fea0003c00000 */
[----:B------:R0:W1:Y:S02]  /*1700*/  SHFL.BFLY P6, R14, R13, R12, R11 ;  /* 0x0c00000c0d0e7389 */ /* 0x00006400000c000b */
[----:B01----:R-:W-:Y:S05]  /*1710*/  ENDCOLLECTIVE ;  /* 0x000000000000791b */ /* 0x003fea0003800000 */
.L_x_11054:
[----:B------:R-:W-:Y:S01]  /*1720*/  HFMA2 R12, -RZ, RZ, 0, 1.1920928955078125e-07 ;  /* 0x00000002ff0c7431 */ /* 0x000fe200000001ff */
[----:B------:R-:W-:-:S04]  /*1730*/  FMNMX R2, R0, R14, !PT ;  /* 0x0000000e00027209 */ /* 0x000fc80007800000 */
[----:B------:R-:W-:-:S07]  /*1740*/  MOV R13, R2 ;  /* 0x00000002000d7202 */ /* 0x000fce0000000f00 */
[----:B------:R-:W-:Y:S05]  /*1750*/  WARPSYNC.COLLECTIVE R15, `(.L_x_11055) ;  /* 0x000000000f087348 */ /* 0x000fea0003c00000 */
[----:B------:R0:W1:Y:S02]  /*1760*/  SHFL.BFLY P6, R14, R13, R12, R11 ;  /* 0x0c00000c0d0e7389 */ /* 0x00006400000c000b */
[----:B01----:R-:W-:Y:S05]  /*1770*/  ENDCOLLECTIVE ;  /* 0x000000000000791b */ /* 0x003fea0003800000 */
.L_x_11055:
[----:B------:R-:W-:Y:S02]  /*1780*/  MOV R12, 0x1 ;  /* 0x00000001000c7802 */ /* 0x000fe40000000f00 */
[----:B------:R-:W-:-:S05]  /*1790*/  FMNMX R3, R2, R14, !PT ;  /* 0x0000000e02037209 */ /* 0x000fca0007800000 */
[----:B------:R-:W-:-:S07]  /*17a0*/  IMAD.MOV.U32 R13, RZ, RZ, R3 ;  /* 0x000000ffff0d7224 */ /* 0x000fce00078e0003 */
[----:B------:R-:W-:Y:S05]  /*17b0*/  WARPSYNC.COLLECTIVE R15, `(.L_x_11056) ;  /* 0x000000000f087348 */ /* 0x000fea0003c00000 */
[----:B------:R0:W1:Y:S02]  /*17c0*/  SHFL.BFLY P6, R14, R13, R12, R11 ;  /* 0x0c00000c0d0e7389 */ /* 0x00006400000c000b */
[----:B01----:R-:W-:Y:S05]  /*17d0*/  ENDCOLLECTIVE ;  /* 0x000000000000791b */ /* 0x003fea0003800000 */
.L_x_11056:
        /* <DEDUP_REMOVED lines=30> */
[----:B------:R-:W-:Y:S02]  /*19c0*/  IMAD.SHL.U32 R3, R12, 0x800000, RZ ;  /* 0x008000000c037824 */ /* 0x000fe400078e00ff */
        /* <DEDUP_REMOVED lines=29> */
[----:B------:R-:W-:Y:S01]  /*1ba0*/  IMAD.SHL.U32 R6, R12, 0x800000, RZ ;  /* 0x008000000c067824 */ /* 0x000fe200078e00ff */
[----:B------:R-:W-:Y:S02]  /*1bb0*/  SHF.L.U32 R7, R15, 0x17, RZ ;  /* 0x000000170f077819 */ /* 0x000fe400000006ff */
        /* <DEDUP_REMOVED lines=8> */
[----:B-1----:R-:W-:-:S04]  /*1c40*/  FMUL R6, R6, R13 ;  /* 0x0000000d06067220 */ /* 0x002fc80000400000 */
[----:B------:R-:W-:Y:S01]  /*1c50*/  FADD R12, R11, R6 ;  /* 0x000000060b0c7221 */ /* 0x000fe20000000000 */
[----:B------:R-:W-:Y:S02]  /*1c60*/  IMAD.MOV.U32 R11, RZ, RZ, 0x1f ;  /* 0x0000001fff0b7424 */ /* 0x000fe400078e00ff */
[----:B0-----:R-:W-:-:S04]  /*1c70*/  FMUL R7, R7, R10 ;  /* 0x0000000a07077220 */ /* 0x001fc80000400000 */
[----:B------:R-:W-:Y:S01]  /*1c80*/  FADD R13, R12, R7 ;  /* 0x000000070c0d7221 */ /* 0x000fe20000000000 */
[----:B------:R-:W-:-:S07]  /*1c90*/  MOV R12, 0x10 ;  /* 0x00000010000c7802 */ /* 0x000fce0000000f00 */
[----:B------:R-:W-:Y:S05]  /*1ca0*/  WARPSYNC.COLLECTIVE R15, `(.L_x_11057) ;  /* 0x000000000f087348 */ /* 0x000fea0003c00000 */
[----:B------:R0:W1:Y:S02]  /*1cb0*/  SHFL.BFLY P6, R14, R13, R12, R11 ;  /* 0x0c00000c0d0e7389 */ /* 0x00006400000c000b */
[----:B01----:R-:W-:Y:S05]  /*1cc0*/  ENDCOLLECTIVE ;  /* 0x000000000000791b */ /* 0x003fea0003800000 */
.L_x_11057:
[----:B------:R-:W-:Y:S02]  /*1cd0*/  IMAD.MOV.U32 R12, RZ, RZ, 0x8 ;  /* 0x00000008ff0c7424 */ /* 0x000fe400078e00ff */
[----:B------:R-:W-:-:S05]  /*1ce0*/  FADD R10, R13, R14 ;  /* 0x0000000e0d0a7221 */ /* 0x000fca0000000000 */
[----:B------:R-:W-:-:S07]  /*1cf0*/  MOV R13, R10 ;  /* 0x0000000a000d7202 */ /* 0x000fce0000000f00 */
[----:B------:R-:W-:Y:S05]  /*1d00*/  WARPSYNC.COLLECTIVE R15, `(.L_x_11058) ;  /* 0x000000000f087348 */ /* 0x000fea0003c00000 */
[----:B------:R0:W1:Y:S02]  /*1d10*/  SHFL.BFLY P6, R14, R13, R12, R11 ;  /* 0x0c00000c0d0e7389 */ /* 0x00006400000c000b */
[----:B01----:R-:W-:Y:S05]  /*1d20*/  ENDCOLLECTIVE ;  /* 0x000000000000791b */ /* 0x003fea0003800000 */
.L_x_11058:
[----:B------:R-:W-:Y:S02]  /*1d30*/  HFMA2 R12, -RZ, RZ, 0, 2.384185791015625e-07 ;  /* 0x00000004ff0c7431 */ /* 0x000fe400000001ff */
[----:B------:R-:W-:-:S05]  /*1d40*/  FADD R26, R10, R14 ;  /* 0x0000000e0a1a7221 */ /* 0x000fca0000000000 */
[----:B------:R-:W-:-:S07]  /*1d50*/  MOV R13, R26 ;  /* 0x0000001a000d7202 */ /* 0x000fce0000000f00 */
[----:B------:R-:W-:Y:S05]  /*1d60*/  WARPSYNC.COLLECTIVE R15, `(.L_x_11059) ;  /* 0x000000000f087348 */ /* 0x000fea0003c00000 */
[----:B------:R0:W1:Y:S02]  /*1d70*/  SHFL.BFLY P6, R14, R13, R12, R11 ;  /* 0x0c00000c0d0e7389 */ /* 0x00006400000c000b */
[----:B01----:R-:W-:Y:S05]  /*1d80*/  ENDCOLLECTIVE ;  /* 0x000000000000791b */ /* 0x003fea0003800000 */
.L_x_11059:
[----:B------:R-:W-:Y:S01]  /*1d90*/  MOV R12, 0x2 ;  /* 0x00000002000c7802 */ /* 0x000fe20000000f00 */
[----:B------:R-:W-:-:S04]  /*1da0*/  FADD R27, R26, R14 ;  /* 0x0000000e1a1b7221 */ /* 0x000fc80000000000 */
[----:B------:R-:W-:-:S07]  /*1db0*/  IMAD.MOV.U32 R13, RZ, RZ, R27 ;  /* 0x000000ffff0d7224 */ /* 0x000fce00078e001b */
[----:B------:R-:W-:Y:S05]  /*1dc0*/  WARPSYNC.COLLECTIVE R15, `(.L_x_11060) ;  /* 0x000000000f087348 */ /* 0x000fea0003c00000 */
[----:B------:R0:W1:Y:S02]  /*1dd0*/  SHFL.BFLY P6, R14, R13, R12, R11 ;  /* 0x0c00000c0d0e7389 */ /* 0x00006400000c000b */
[----:B01----:R-:W-:Y:S05]  /*1de0*/  ENDCOLLECTIVE ;  /* 0x000000000000791b */ /* 0x003fea0003800000 */
.L_x_11060:
[----:B------:R-:W-:Y:S02]  /*1df0*/  HFMA2 R12, -RZ, RZ, 0, 5.9604644775390625e-08 ;  /* 0x00000001ff0c7431 */ /* 0x000fe400000001ff */
[----:B------:R-:W-:-:S05]  /*1e00*/  FADD R28, R27, R14 ;  /* 0x0000000e1b1c7221 */ /* 0x000fca0000000000 */
[----:B------:R-:W-:-:S07]  /*1e10*/  MOV R13, R28 ;  /* 0x0000001c000d7202 */ /* 0x000fce0000000f00 */
[----:B------:R-:W-:Y:S05]  /*1e20*/  WARPSYNC.COLLECTIVE R15, `(.L_x_11061) ;  /* 0x000000000f087348 */ /* 0x000fea0003c00000 */
[----:B------:R0:W1:Y:S02]  /*1e30*/  SHFL.BFLY P6, R14, R13, R12, R11 ;  /* 0x0c00000c0d0e7389 */ /* 0x00006400000c000b */
[----:B01----:R-:W-:Y:S05]  /*1e40*/  ENDCOLLECTIVE ;  /* 0x000000000000791b */ /* 0x003fea0003800000 */
.L_x_11061:
[----:B------:R-:W-:Y:S05]  /*1e50*/  BRA `(.L_x_11062) ;  /* 0xffffffec00787947 */ /* 0x000fea000383ffff */
        .weak           $__internal_210_$__cuda_sm3x_div_rn_noftz_f32_slowpath
        .type           $__internal_210_$__cuda_sm3x_div_rn_noftz_f32_slowpath,@function
        .size           $__internal_210_$__cuda_sm3x_div_rn_noftz_f32_slowpath,(.L_x_15527 - $__internal_210_$__cuda_sm3x_div_rn_noftz_f32_slowpath)
$__internal_210_$__cuda_sm3x_div_rn_noftz_f32_slowpath:
        /* <DEDUP_REMOVED lines=34> */
.L_x_11064:
        /* <DEDUP_REMOVED lines=10> */
[----:B------:R-:W-:Y:S02]  /*2120*/  FFMA R14, R0, R11, RZ ;  /* 0x0000000b000e7223 */ /* 0x000fe400000000ff */
[----:B------:R-:W-:Y:S02]  /*2130*/  IMAD.IADD R30, R30, 0x1, R12 ;  /* 0x000000011e1e7824 */ /* 0x000fe400078e020c */
        /* <DEDUP_REMOVED lines=39> */
.L_x_11071:
[----:B------:R-:W-:-:S04]  /*23b0*/  LOP3.LUT R0, R0, 0x80000000, RZ, 0xc0, !PT ;  /* 0x8000000000007812 */ /* 0x000fc800078ec0ff */
[----:B------:R-:W-:Y:S01]  /*23c0*/  LOP3.LUT R0, R0, 0x7f800000, RZ, 0xfc, !PT ;  /* 0x7f80000000007812 */ /* 0x000fe200078efcff */
[----:B------:R-:W-:Y:S06]  /*23d0*/  BRA `(.L_x_11072) ;  /* 0x0000000000047947 */ /* 0x000fec0003800000 */
.L_x_11070:
[----:B------:R-:W-:-:S07]  /*23e0*/  LEA R0, R30, R0, 0x17 ;  /* 0x000000001e007211 */ /* 0x000fce00078eb8ff */
.L_x_11072:
[----:B------:R-:W-:Y:S05]  /*23f0*/  BSYNC.RECONVERGENT B3 ;  /* 0x0000000000037941 */ /* 0x000fea0003800200 */
.L_x_11069:
[----:B------:R-:W-:Y:S05]  /*2400*/  BRA `(.L_x_11073) ;  /* 0x0000000000207947 */ /* 0x000fea0003800000 */
.L_x_11068:
[----:B------:R-:W-:-:S04]  /*2410*/  LOP3.LUT R0, R11, 0x80000000, R0, 0x48, !PT ;  /* 0x800000000b007812 */ /* 0x000fc800078e4800 */
[----:B------:R-:W-:Y:S01]  /*2420*/  LOP3.LUT R0, R0, 0x7f800000, RZ, 0xfc, !PT ;  /* 0x7f80000000007812 */ /* 0x000fe200078efcff */
[----:B------:R-:W-:Y:S06]  /*2430*/  BRA `(.L_x_11073) ;  /* 0x0000000000147947 */ /* 0x000fec0003800000 */
.L_x_11067:
[----:B------:R-:W-:Y:S01]  /*2440*/  LOP3.LUT R0, R11, 0x80000000, R0, 0x48, !PT ;  /* 0x800000000b007812 */ /* 0x000fe200078e4800 */
[----:B------:R-:W-:Y:S06]  /*2450*/  BRA `(.L_x_11073) ;  /* 0x00000000000c7947 */ /* 0x000fec0003800000 */
.L_x_11066:
[----:B------:R-:W0:Y:S01]  /*2460*/  MUFU.RSQ R0, -QNAN ;  /* 0xffc0000000007908 */ /* 0x000e220000001400 */
[----:B------:R-:W-:Y:S05]  /*2470*/  BRA `(.L_x_11073) ;  /* 0x0000000000047947 */ /* 0x000fea0003800000 */
.L_x_11065:
[----:B------:R-:W-:-:S07]  /*2480*/  FADD.FTZ R0, R0, R11 ;  /* 0x0000000b00007221 */ /* 0x000fce0000010000 */
.L_x_11073:
[----:B------:R-:W-:Y:S05]  /*2490*/  BSYNC.RECONVERGENT B2 ;  /* 0x0000000000027941 */ /* 0x000fea0003800200 */
.L_x_11063:
[----:B------:R-:W-:-:S04]  /*24a0*/  HFMA2 R11, -RZ, RZ, 0, 0 ;  /* 0x00000000ff0b7431 */ /* 0x000fc800000001ff */
[----:B0-----:R-:W-:Y:S05]  /*24b0*/  RET.REL.NODEC R10 `(_ZN7oneflow4cuda7softmax15SoftmaxWarpImplI10SimpleLoadIffE11SimpleStoreIffEfLi1ELi7ELi32ELi1ELb1ELNS1_9AlgorithmE0EEEvT_T0_ll) ;  /* 0xffffffd80ad07950 */ /* 0x001fea0003c3ffff */
.L_x_11074:
        /* <DEDUP_REMOVED lines=12> */
.L_x_15527:


//--------------------- .text._ZN7oneflow4cuda7softmax15SoftmaxWarpImplI10SimpleLoadIffE11SimpleStoreIffEfLi1ELi7ELi32ELi1ELb0ELNS1_9AlgorithmE0EEEvT_T0_ll --------------------------
	.section	.text._ZN7oneflow4cuda7softmax15SoftmaxWarpImplI10SimpleLoadIffE11SimpleStoreIffEfLi1ELi7ELi32ELi1ELb0ELNS1_9AlgorithmE0EEEvT_T0_ll,"ax",@progbits
	.align	128
        .global         _ZN7oneflow4cuda7softmax15SoftmaxWarpImplI10SimpleLoadIffE11SimpleStoreIffEfLi1ELi7ELi32ELi1ELb0ELNS1_9AlgorithmE0EEEvT_T0_ll
        .type           _ZN7oneflow4cuda7softmax15SoftmaxWarpImplI10SimpleLoadIffE11SimpleStoreIffEfLi1ELi7ELi32ELi1ELb0ELNS1_9AlgorithmE0EEEvT_T0_ll,@function
        .size           _ZN7oneflow4cuda7softmax15SoftmaxWarpImplI10SimpleLoadIffE11SimpleStoreIffEfLi1ELi7ELi32ELi1ELb0ELNS1_9AlgorithmE0EEEvT_T0_ll,(.L_x_15528 - _ZN7oneflow4cuda7softmax15SoftmaxWarpImplI10SimpleLoadIffE11SimpleStoreIffEfLi1ELi7ELi32ELi1ELb0ELNS1_9AlgorithmE0EEEvT_T0_ll)
        .other          _ZN7oneflow4cuda7softmax15SoftmaxWarpImplI10SimpleLoadIffE11SimpleStoreIffEfLi1ELi7ELi32ELi1ELb0ELNS1_9AlgorithmE0EEEvT_T0_ll,@"STO_CUDA_ENTRY STV_DEFAULT"
_ZN7oneflow4cuda7softmax15SoftmaxWarpImplI10SimpleLoadIffE11SimpleStoreIffEfLi1ELi7ELi32ELi1ELb0ELNS1_9AlgorithmE0EEEvT_T0_ll:
.text._ZN7oneflow4cuda7softmax15SoftmaxWarpImplI10SimpleLoadIffE11SimpleStoreIffEfLi1ELi7ELi32ELi1ELb0ELNS1_9AlgorithmE0EEEvT_T0_ll:
        /* <DEDUP_REMOVED lines=24> */
.L_x_11075:
        /* <DEDUP_REMOVED lines=13> */
.L_x_11091:
[----:B------:R-:W-:Y:S01]  /*0250*/  HFMA2 R3, -RZ, RZ, 0, 0 ;  /* 0x00000000ff037431 */ /* 0x000fe200000001ff */
[----:B-1----:R-:W-:Y:S01]  /*0260*/  MOV R2, R18 ;  /* 0x0000001200027202 */ /* 0x002fe20000000f00 */
[----:B---3--:R-:W-:Y:S01]  /*0270*/  IMAD R0, R16, UR38, RZ ;  /* 0x0000002610007c24 */ /* 0x008fe2000f8e02ff */
        /* <DEDUP_REMOVED lines=19> */
[----:B------:R-:W-:Y:S02]  /*03b0*/  R2UR UR16, R8 ;  /* 0x00000000081072ca */ /* 0x000fe400000e0000 */
[----:B------:R-:W-:Y:S01]  /*03c0*/  R2UR UR17, R9 ;  /* 0x00000000091172ca */ /* 0x000fe200000e0000 */
[----:B------:R-:W3:Y:S04]  /*03d0*/  LDG.E R4, desc[UR8][R2.64+0x100] ;  /* 0x0001000802047981 */ /* 0x000ee8000c1e1900 */
[----:B------:R-:W3:Y:S04]  /*03e0*/  LDG.E R7, desc[UR10][R2.64+0x180] ;  /* 0x0001800a02077981 */ /* 0x000ee8000c1e1900 */
[----:B------:R-:W4:Y:S04]  /*03f0*/  LDG.E R6, desc[UR12][R2.64+0x200] ;  /* 0x0002000c02067981 */ /* 0x000f28000c1e1900 */
[----:B------:R-:W4:Y:S04]  /*0400*/  LDG.E R21, desc[UR14][R2.64+0x280] ;  /* 0x0002800e02157981 */ /* 0x000f28000c1e1900 */
[----:B------:R-:W5:Y:S01]  /*0410*/  LDG.E R10, desc[UR16][R2.64+0x300] ;  /* 0x00030010020a7981 */ /* 0x000f62000c1e1900 */
[----:B------:R-:W-:Y:S01]  /*0420*/  UMOV UR4, 0xffffffff ;  /* 0xffffffff00047882 */ /* 0x000fe20000000000 */
[----:B--2---:R-:W-:-:S04]  /*0430*/  FMNMX3 R0, R20, -INF , R5, !PT ;  /* 0xff80000014007876 */ /* 0x004fc80007800005 */
[----:B---3--:R-:W-:-:S04]  /*0440*/  FMNMX3 R0, R0, R4, R7, !PT ;  /* 0x0000000400007276 */ /* 0x008fc80007800007 */
[----:B----4-:R-:W-:-:S04]  /*0450*/  FMNMX3 R13, R0, R6, R21, !PT ;  /* 0x00000006000d7276 */ /* 0x010fc80007800015 */
[----:B-----5:R-:W-:Y:S01]  /*0460*/  FMNMX R13, R13, R10, !PT ;  /* 0x0000000a0d0d7209 */ /* 0x020fe20007800000 */
        /* <DEDUP_REMOVED lines=92> */
.L_x_11103:
        /* <DEDUP_REMOVED lines=12> */
[----:B01----:R-:W-:Y:S05]  /*0af0*/  CALL.REL.NOINC `($__internal_211_$__cuda_sm3x_div_rn_noftz_f32_slowpath) ;  /* 0x00000010001c7944 */ /* 0x003fea0003c00000 */
[----:B------:R-:W-:-:S07]  /*0b00*/  MOV R12, R7 ;  /* 0x00000007000c7202 */ /* 0x000fce0000000f00 */
.L_x_11078:
[----:B------:R-:W-:Y:S05]  /*0b10*/  BSYNC.RECONVERGENT B0 ;  /* 0x0000000000007941 */ /* 0x000fea0003800200 */
.L_x_11077:
        /* <DEDUP_REMOVED lines=12> */
[----:B01----:R-:W-:Y:S05]  /*0be0*/  CALL.REL.NOINC `($__internal_211_$__cuda_sm3x_div_rn_noftz_f32_slowpath) ;  /* 0x0000000c00e07944 */ /* 0x003fea0003c00000 */
[----:B------:R-:W-:-:S07]  /*0bf0*/  MOV R13, R7 ;  /* 0x00000007000d7202 */ /* 0x000fce0000000f00 */
.L_x_11080:
[----:B------:R-:W-:Y:S05]  /*0c00*/  BSYNC.RECONVERGENT B0 ;  /* 0x0000000000007941 */ /* 0x000fea0003800200 */
.L_x_11079:
        /* <DEDUP_REMOVED lines=12> */
[----:B01----:R-:W-:Y:S05]  /*0cd0*/  CALL.REL.NOINC `($__internal_211_$__cuda_sm3x_div_rn_noftz_f32_slowpath) ;  /* 0x0000000c00a47944 */ /* 0x003fea0003c00000 */
[----:B------:R-:W-:-:S07]  /*0ce0*/  MOV R0, R7 ;  /* 0x0000000700007202 */ /* 0x000fce0000000f00 */
.L_x_11082:
[----:B------:R-:W-:Y:S05]  /*0cf0*/  BSYNC.RECONVERGENT B0 ;  /* 0x0000000000007941 */ /* 0x000fea0003800200 */
.L_x_11081:
        /* <DEDUP_REMOVED lines=14> */
.L_x_11084:
[----:B------:R-:W-:Y:S05]  /*0de0*/  BSYNC.RECONVERGENT B0 ;  /* 0x0000000000007941 */ /* 0x000fea0003800200 */
.L_x_11083:
        /* <DEDUP_REMOVED lines=13> */
[----:B------:R-:W-:-:S07]  /*0ec0*/  IMAD.MOV.U32 R5, RZ, RZ, R7 ;  /* 0x000000ffff057224 */ /* 0x000fce00078e0007 */
.L_x_11086:
[----:B------:R-:W-:Y:S05]  /*0ed0*/  BSYNC.RECONVERGENT B0 ;  /* 0x0000000000007941 */ /* 0x000fea0003800200 */
.L_x_11085:
        /* <DEDUP_REMOVED lines=14> */
.L_x_11088:
[----:B------:R-:W-:Y:S05]  /*0fc0*/  BSYNC.RECONVERGENT B0 ;  /* 0x0000000000007941 */ /* 0x000fea0003800200 */
.L_x_11087:
        /* <DEDUP_REMOVED lines=13> */
.L_x_11090:
[----:B------:R-:W-:Y:S05]  /*10a0*/  BSYNC.RECONVERGENT B0 ;  /* 0x0000000000007941 */ /* 0x000fea0003800200 */
.L_x_11089:
[----:B------:R-:W-:Y:S01]  /*10b0*/  MOV R2, R18 ;  /* 0x0000001200027202 */ /* 0x000fe20000000f00 */
[----:B------:R-:W-:Y:S01]  /*10c0*/  IMAD R10, R16, UR42, RZ ;  /* 0x0000002a100a7c24 */ /* 0x000fe2000f8e02ff */
[C---:B------:R-:W-:Y:S01]  /*10d0*/  R2UR UR4, R8.reuse ;  /* 0x00000000080472ca */ /* 0x040fe200000e0000 */
[----:B------:R-:W-:Y:S01]  /*10e0*/  IMAD.MOV.U32 R3, RZ, RZ, RZ ;  /* 0x000000ffff037224 */ /* 0x000fe200078e00ff */
[----:B------:R-:W-:Y:S01]  /*10f0*/  R2UR UR5, R9 ;  /* 0x00000000090572ca */ /* 0x000fe200000e0000 */
[C---:B------:R-:W-:Y:S01]  /*1100*/  IMAD R11, R17.reuse, UR43, R10 ;  /* 0x0000002b110b7c24 */ /* 0x040fe2000f8e020a */
[C---:B------:R-:W-:Y:S01]  /*1110*/  R2UR UR6, R8.reuse ;  /* 0x00000000080672ca */ /* 0x040fe200000e0000 */
[----:B------:R-:W-:Y:S01]  /*1120*/  IMAD.WIDE.U32 R2, R17, UR42, R2 ;  /* 0x0000002a11027c25 */ /* 0x000fe2000f8e0002 */
[----:B------:R-:W-:Y:S02]  /*1130*/  R2UR UR7, R9 ;  /* 0x00000000090772ca */ /* 0x000fe400000e0000 */
[----:B------:R-:W-:-:S02]  /*1140*/  R2UR UR8, R8 ;  /* 0x00000000080872ca */ /* 0x000fc400000e0000 */
[----:B------:R-:W-:Y:S02]  /*1150*/  IADD3 R3, PT, PT, R3, R11, RZ ;  /* 0x0000000b03037210 */ /* 0x000fe40007ffe0ff */
[C---:B------:R-:W-:Y:S02]  /*1160*/  LEA R10, P0, R2.reuse, UR40, 0x2 ;  /* 0x00000028020a7c11 */ /* 0x040fe4000f8010ff */
[----:B------:R-:W-:Y:S02]  /*1170*/  R2UR UR9, R9 ;  /* 0x00000000090972ca */ /* 0x000fe400000e0000 */
[----:B------:R-:W-:Y:S02]  /*1180*/  LEA.HI.X R11, R2, UR41, R3, 0x2, P0 ;  /* 0x00000029020b7c11 */ /* 0x000fe400080f1403 */
[C---:B------:R-:W-:Y:S02]  /*1190*/  IADD3 R17, P0, PT, R19.reuse, R17, RZ ;  /* 0x0000001113117210 */ /* 0x040fe40007f1e0ff */
[----:B------:R-:W-:Y:S01]  /*11a0*/  R2UR UR10, R8 ;  /* 0x00000000080a72ca */ /* 0x000fe200000e0000 */
[----:B------:R3:W-:Y:S01]  /*11b0*/  STG.E desc[UR4][R10.64], R12 ;  /* 0x0000000c0a007986 */ /* 0x0007e2000c101904 */
[----:B------:R-:W-:-:S02]  /*11c0*/  LEA.HI.X.SX32 R16, R19, R16, 0x1, P0 ;  /* 0x0000001013107211 */ /* 0x000fc400000f0eff */
[----:B------:R-:W-:Y:S01]  /*11d0*/  ISETP.GE.U32.AND P0, PT, R17, UR44, PT ;  /* 0x0000002c11007c0c */ /* 0x000fe2000bf06070 */
[----:B------:R3:W-:Y:S01]  /*11e0*/  STG.E desc[UR6][R10.64+0x80], R13 ;  /* 0x0000800d0a007986 */ /* 0x0007e2000c101906 */
[C---:B------:R-:W-:Y:S02]  /*11f0*/  R2UR UR11, R9.reuse ;  /* 0x00000000090b72ca */ /* 0x040fe400000e0000 */
[C---:B------:R-:W-:Y:S01]  /*1200*/  R2UR UR12, R8.reuse ;  /* 0x00000000080c72ca */ /* 0x040fe200000e0000 */
[----:B------:R3:W-:Y:S01]  /*1210*/  STG.E desc[UR8][R10.64+0x100], R0 ;  /* 0x000100000a007986 */ /* 0x0007e2000c101908 */
[C---:B------:R-:W-:Y:S02]  /*1220*/  R2UR UR13, R9.reuse ;  /* 0x00000000090d72ca */ /* 0x040fe400000e0000 */
[----:B------:R-:W-:Y:S02]  /*1230*/  R2UR UR14, R8 ;  /* 0x00000000080e72ca */ /* 0x000fe400000e0000 */
[----:B------:R-:W-:-:S02]  /*1240*/  R2UR UR15, R9 ;  /* 0x00000000090f72ca */ /* 0x000fc400000e0000 */
        /* <DEDUP_REMOVED lines=9> */
.L_x_11076:
[----:B------:R-:W-:Y:S01]  /*12e0*/  BSSY B0, `(.L_x_11092) ;  /* 0x0000007000007945 */ /* 0x000fe20003800000 */
[----:B------:R-:W-:Y:S02]  /*12f0*/  MOV R12, 0x10 ;  /* 0x00000010000c7802 */ /* 0x000fe40000000f00 */
[----:B------:R-:W-:Y:S02]  /*1300*/  MOV R11, 0x1f ;  /* 0x0000001f000b7802 */ /* 0x000fe40000000f00 */
[----:B------:R-:W-:-:S07]  /*1310*/  MOV R15, 0xffffffff ;  /* 0xffffffff000f7802 */ /* 0x000fce0000000f00 */
[----:B0-----:R-:W-:Y:S05]  /*1320*/  WARPSYNC.COLLECTIVE R15, `(.L_x_11093) ;  /* 0x000000000f087348 */ /* 0x001fea0003c00000 */
[----:B------:R1:W2:Y:S02]  /*1330*/  SHFL.BFLY P6, R14, R13, R12, R11 ;  /* 0x0c00000c0d0e7389 */ /* 0x0002a400000c000b */
[----:B012---:R-:W-:Y:S05]  /*1340*/  ENDCOLLECTIVE ;  /* 0x000000000000791b */ /* 0x007fea0003800000 */
.L_x_11093:
[----:B------:R-:W-:Y:S05]  /*1350*/  BSYNC B0 ;  /* 0x0000000000007941 */ /* 0x000fea0003800000 */
.L_x_11092:
[----:B------:R-:W-:Y:S01]  /*1360*/  HFMA2 R12, -RZ, RZ, 0, 4.76837158203125e-07 ;  /* 0x00000008ff0c7431 */ /* 0x000fe200000001ff */
[----:B------:R-:W-:Y:S01]  /*1370*/  FMNMX R13, R13, R14, !PT ;  /* 0x0000000e0d0d7209 */ /* 0x000fe20007800000 */
[----:B------:R-:W-:Y:S01]  /*1380*/  IMAD.MOV.U32 R15, RZ, RZ, -0x1 ;  /* 0xffffffffff0f7424 */ /* 0x000fe200078e00ff */
[----:B------:R-:W-:-:S07]  /*1390*/  MOV R11, 0x1f ;  /* 0x0000001f000b7802 */ /* 0x000fce0000000f00 */
[----:B------:R-:W-:Y:S05]  /*13a0*/  WARPSYNC.COLLECTIVE R15, `(.L_x_11094) ;  /* 0x000000000f087348 */ /* 0x000fea0003c00000 */
[----:B------:R0:W1:Y:S02]  /*13b0*/  SHFL.BFLY P6, R14, R13, R12, R11 ;  /* 0x0c00000c0d0e7389 */ /* 0x00006400000c000b */
[----:B01----:R-:W-:Y:S05]  /*13c0*/  ENDCOLLECTIVE ;  /* 0x000000000000791b */ /* 0x003fea0003800000 */
.L_x_11094:
[----:B------:R-:W-:Y:S01]  /*13d0*/  HFMA2 R12, -RZ, RZ, 0, 2.384185791015625e-07 ;  /* 0x00000004ff0c7431 */ /* 0x000fe200000001ff */
[----:B------:R-:W-:-:S04]  /*13e0*/  FMNMX R0, R13, R14, !PT ;  /* 0x0000000e0d007209 */ /* 0x000fc80007800000 */
[----:B------:R-:W-:-:S07]  /*13f0*/  MOV R13, R0 ;  /* 0x00000000000d7202 */ /* 0x000fce0000000f00 */
[----:B------:R-:W-:Y:S05]  /*1400*/  WARPSYNC.COLLECTIVE R15, `(.L_x_11095) ;  /* 0x000000000f087348 */ /* 0x000fea0003c00000 */
[----:B------:R0:W1:Y:S02]  /*1410*/  SHFL.BFLY P6, R14, R13, R12, R11 ;  /* 0x0c00000c0d0e7389 */ /* 0x00006400000c000b */
[----:B01----:R-:W-:Y:S05]  /*1420*/  ENDCOLLECTIVE ;  /* 0x000000000000791b */ /* 0x003fea0003800000 */
.L_x_11095:
[----:B------:R-:W-:Y:S01]  /*1430*/  HFMA2 R12, -RZ, RZ, 0, 1.1920928955078125e-07 ;  /* 0x00000002ff0c7431 */ /* 0x000fe200000001ff */
[----:B------:R-:W-:-:S04]  /*1440*/  FMNMX R2, R0, R14, !PT ;  /* 0x0000000e00027209 */ /* 0x000fc80007800000 */
[----:B------:R-:W-:-:S07]  /*1450*/  MOV R13, R2 ;  /* 0x00000002000d7202 */ /* 0x000fce0000000f00 */
[----:B------:R-:W-:Y:S05]  /*1460*/  WARPSYNC.COLLECTIVE R15, `(.L_x_11096) ;  /* 0x000000000f087348 */ /* 0x000fea0003c00000 */
[----:B------:R0:W1:Y:S02]  /*1470*/  SHFL.BFLY P6, R14, R13, R12, R11 ;  /* 0x0c00000c0d0e7389 */ /* 0x00006400000c000b */
[----:B01----:R-:W-:Y:S05]  /*1480*/  ENDCOLLECTIVE ;  /* 0x000000000000791b */ /* 0x003fea0003800000 */
.L_x_11096:
[----:B------:R-:W-:Y:S01]  /*1490*/  HFMA2 R12, -RZ, RZ, 0, 5.9604644775390625e-08 ;  /* 0x00000001ff0c7431 */ /* 0x000fe200000001ff */
[----:B------:R-:W-:Y:S01]  /*14a0*/  FMNMX R3, R2, R14, !PT ;  /* 0x0000000e02037209 */ /* 0x000fe20007800000 */
[----:B------:R-:W-:-:S03]  /*14b0*/  IMAD.MOV.U32 R2, RZ, RZ, 0x3bbb989d ;  /* 0x3bbb989dff027424 */ /* 0x000fc600078e00ff */
[----:B------:R-:W-:-:S07]  /*14c0*/  MOV R13, R3 ;  /* 0x00000003000d7202 */ /* 0x000fce0000000f00 */
[----:B------:R-:W-:Y:S05]  /*14d0*/  WARPSYNC.COLLECTIVE R15, `(.L_x_11097) ;  /* 0x000000000f087348 */ /* 0x000fea0003c00000 */
[----:B------:R0:W1:Y:S02]  /*14e0*/  SHFL.BFLY P6, R14, R13, R12, R11 ;  /* 0x0c00000c0d0e7389 */ /* 0x00006400000c000b */
[----:B01----:R-:W-:Y:S05]  /*14f0*/  ENDCOLLECTIVE ;  /* 0x000000000000791b */ /* 0x003fea0003800000 */
.L_x_11097:
        /* <DEDUP_REMOVED lines=78> */
.L_x_11098:
[----:B------:R-:W-:Y:S02]  /*19e0*/  HFMA2 R12, -RZ, RZ, 0, 4.76837158203125e-07 ;  /* 0x00000008ff0c7431 */ /* 0x000fe400000001ff */
[----:B------:R-:W-:-:S05]  /*19f0*/  FADD R10, R13, R14 ;  /* 0x0000000e0d0a7221 */ /* 0x000fca0000000000 */
[----:B------:R-:W-:-:S07]  /*1a00*/  MOV R13, R10 ;  /* 0x0000000a000d7202 */ /* 0x000fce0000000f00 */
[----:B------:R-:W-:Y:S05]  /*1a10*/  WARPSYNC.COLLECTIVE R15, `(.L_x_11099) ;  /* 0x000000000f087348 */ /* 0x000fea0003c00000 */
[----:B------:R0:W1:Y:S02]  /*1a20*/  SHFL.BFLY P6, R14, R13, R12, R11 ;  /* 0x0c00000c0d0e7389 */ /* 0x00006400000c000b */
[----:B01----:R-:W-:Y:S05]  /*1a30*/  ENDCOLLECTIVE ;  /* 0x000000000000791b */ /* 0x003fea0003800000 */
.L_x_11099:
[----:B------:R-:W-:Y:S02]  /*1a40*/  IMAD.MOV.U32 R12, RZ, RZ, 0x4 ;  /* 0x00000004ff0c7424 */ /* 0x000fe400078e00ff */
[----:B------:R-:W-:-:S05]  /*1a50*/  FADD R20, R10, R14 ;  /* 0x0000000e0a147221 */ /* 0x000fca0000000000 */
[----:B------:R-:W-:-:S07]  /*1a60*/  MOV R13, R20 ;  /* 0x00000014000d7202 */ /* 0x000fce0000000f00 */
[----:B------:R-:W-:Y:S05]  /*1a70*/  WARPSYNC.COLLECTIVE R15, `(.L_x_11100) ;  /* 0x000000000f087348 */ /* 0x000fea0003c00000 */
[----:B------:R0:W1:Y:S02]  /*1a80*/  SHFL.BFLY P6, R14, R13, R12, R11 ;  /* 0x0c00000c0d0e7389 */ /* 0x00006400000c000b */
[----:B01----:R-:W-:Y:S05]  /*1a90*/  ENDCOLLECTIVE ;  /* 0x000000000000791b */ /* 0x003fea0003800000 */
.L_x_11100:
[----:B------:R-:W-:Y:S02]  /*1aa0*/  HFMA2 R12, -RZ, RZ, 0, 1.1920928955078125e-07 ;  /* 0x00000002ff0c7431 */ /* 0x000fe400000001ff */
[----:B------:R-:W-:-:S05]  /*1ab0*/  FADD R21, R20, R14 ;  /* 0x0000000e14157221 */ /* 0x000fca0000000000 */
[----:B------:R-:W-:-:S07]  /*1ac0*/  MOV R13, R21 ;  /* 0x00000015000d7202 */ /* 0x000fce0000000f00 */
[----:B------:R-:W-:Y:S05]  /*1ad0*/  WARPSYNC.COLLECTIVE R15, `(.L_x_11101) ;  /* 0x000000000f087348 */ /* 0x000fea0003c00000 */
[----:B------:R0:W1:Y:S02]  /*1ae0*/  SHFL.BFLY P6, R14, R13, R12, R11 ;  /* 0x0c00000c0d0e7389 */ /* 0x00006400000c000b */
[----:B01----:R-:W-:Y:S05]  /*1af0*/  ENDCOLLECTIVE ;  /* 0x000000000000791b */ /* 0x003fea0003800000 */
.L_x_11101:
[----:B------:R-:W-:Y:S02]  /*1b00*/  HFMA2 R12, -RZ, RZ, 0, 5.9604644775390625e-08 ;  /* 0x00000001ff0c7431 */ /* 0x000fe400000001ff */
[----:B------:R-:W-:-:S05]  /*1b10*/  FADD R22, R21, R14 ;  /* 0x0000000e15167221 */ /* 0x000fca0000000000 */
[----:B------:R-:W-:-:S07]  /*1b20*/  MOV R13, R22 ;  /* 0x00000016000d7202 */ /* 0x000fce0000000f00 */
[----:B------:R-:W-:Y:S05]  /*1b30*/  WARPSYNC.COLLECTIVE R15, `(.L_x_11102) ;  /* 0x000000000f087348 */ /* 0x000fea0003c00000 */
[----:B------:R0:W1:Y:S02]  /*1b40*/  SHFL.BFLY P6, R14, R13, R12, R11 ;  /* 0x0c00000c0d0e7389 */ /* 0x00006400000c000b */
[----:B01----:R-:W-:Y:S05]  /*1b50*/  ENDCOLLECTIVE ;  /* 0x000000000000791b */ /* 0x003fea0003800000 */
.L_x_11102:
[----:B------:R-:W-:Y:S05]  /*1b60*/  BRA `(.L_x_11103) ;  /* 0xffffffec00b07947 */ /* 0x000fea000383ffff */
        .weak           $__internal_211_$__cuda_sm3x_div_rn_noftz_f32_slowpath
        .type           $__internal_211_$__cuda_sm3x_div_rn_noftz_f32_slowpath,@function
        .size           $__internal_211_$__cuda_sm3x_div_rn_noftz_f32_slowpath,(.L_x_15528 - $__internal_211_$__cuda_sm3x_div_rn_noftz_f32_slowpath)
$__internal_211_$__cuda_sm3x_div_rn_noftz_f32_slowpath:
        /* <DEDUP_REMOVED lines=35> */
.L_x_11105:
        /* <DEDUP_REMOVED lines=51> */
.L_x_11112:
[----:B------:R-:W-:-:S04]  /*20d0*/  LOP3.LUT R10, R10, 0x80000000, RZ, 0xc0, !PT ;  /* 0x800000000a0a7812 */ /* 0x000fc800078ec0ff */
[----:B------:R-:W-:Y:S01]  /*20e0*/  LOP3.LUT R10, R10, 0x7f800000, RZ, 0xfc, !PT ;  /* 0x7f8000000a0a7812 */ /* 0x000fe200078efcff */
[----:B------:R-:W-:Y:S06]  /*20f0*/  BRA `(.L_x_11113) ;  /* 0x0000000000047947 */ /* 0x000fec0003800000 */
.L_x_11111:
[----:B------:R-:W-:-:S07]  /*2100*/  LEA R10, R23, R10, 0x17 ;  /* 0x0000000a170a7211 */ /* 0x000fce00078eb8ff */
.L_x_11113:
[----:B------:R-:W-:Y:S05]  /*2110*/  BSYNC.RECONVERGENT B2 ;  /* 0x0000000000027941 */ /* 0x000fea0003800200 */
.L_x_11110:
[----:B------:R-:W-:Y:S05]  /*2120*/  BRA `(.L_x_11114) ;  /* 0x0000000000207947 */ /* 0x000fea0003800000 */
.L_x_11109:
[----:B------:R-:W-:-:S04]  /*2130*/  LOP3.LUT R10, R10, 0x80000000, R7, 0x48, !PT ;  /* 0x800000000a0a7812 */ /* 0x000fc800078e4807 */
[----:B------:R-:W-:Y:S01]  /*2140*/  LOP3.LUT R10, R10, 0x7f800000, RZ, 0xfc, !PT ;  /* 0x7f8000000a0a7812 */ /* 0x000fe200078efcff */
[----:B------:R-:W-:Y:S06]  /*2150*/  BRA `(.L_x_11114) ;  /* 0x0000000000147947 */ /* 0x000fec0003800000 */
.L_x_11108:
[----:B------:R-:W-:Y:S01]  /*2160*/  LOP3.LUT R10, R10, 0x80000000, R7, 0x48, !PT ;  /* 0x800000000a0a7812 */ /* 0x000fe200078e4807 */
[----:B------:R-:W-:Y:S06]  /*2170*/  BRA `(.L_x_11114) ;  /* 0x00000000000c7947 */ /* 0x000fec0003800000 */
.L_x_11107:
[----:B------:R-:W0:Y:S01]  /*2180*/  MUFU.RSQ R10, -QNAN ;  /* 0xffc00000000a7908 */ /* 0x000e220000001400 */
[----:B------:R-:W-:Y:S05]  /*2190*/  BRA `(.L_x_11114) ;  /* 0x0000000000047947 */ /* 0x000fea0003800000 */
.L_x_11106:
[----:B------:R-:W-:-:S07]  /*21a0*/  FADD.FTZ R10, R7, R10 ;  /* 0x0000000a070a7221 */ /* 0x000fce0000010000 */
.L_x_11114:
[----:B------:R-:W-:Y:S05]  /*21b0*/  BSYNC.RECONVERGENT B1 ;  /* 0x0000000000017941 */ /* 0x000fea0003800200 */
.L_x_11104:
[----:B------:R-:W-:Y:S01]  /*21c0*/  HFMA2 R11, -RZ, RZ, 0, 0 ;  /* 0x00000000ff0b7431 */ /* 0x000fe200000001ff */
[----:B0-----:R-:W-:Y:S02]  /*21d0*/  MOV R7, R10 ;  /* 0x0000000a00077202 */ /* 0x001fe40000000f00 */
[----:B------:R-:W-:-:S04]  /*21e0*/  MOV R10, R14 ;  /* 0x0000000e000a7202 */ /* 0x000fc80000000f00 */
[----:B------:R-:W-:Y:S05]  /*21f0*/  RET.REL.NODEC R10 `(_ZN7oneflow4cuda7softmax15SoftmaxWarpImplI10SimpleLoadIffE11SimpleStoreIffEfLi1ELi7ELi32ELi1ELb0ELNS1_9AlgorithmE0EEEvT_T0_ll) ;  /* 0xffffffdc0a807950 */ /* 0x000fea0003c3ffff */
.L_x_11115:
        /* <DEDUP_REMOVED lines=16> */
.L_x_15528:


//--------------------- .text._ZN7oneflow4cuda7softmax15SoftmaxWarpImplI10SimpleLoadIffE11SimpleStoreIffEfLi1ELi6ELi32ELi1ELb1ELNS1_9AlgorithmE0EEEvT_T0_ll --------------------------
	.section	.text._ZN7oneflow4cuda7softmax15SoftmaxWarpImplI10SimpleLoadIffE11SimpleStoreIffEfLi1ELi6ELi32ELi1ELb1ELNS1_9AlgorithmE0EEEvT_T0_ll,"ax",@progbits
	.align	128
        .global         _ZN7oneflow4cuda7softmax15SoftmaxWarpImplI10SimpleLoadIffE11SimpleStoreIffEfLi1ELi6ELi32ELi1ELb1ELNS1_9AlgorithmE0EEEvT_T0_ll
        .type           _ZN7oneflow4cuda7softmax15SoftmaxWarpImplI10SimpleLoadIffE11SimpleStoreIffEfLi1ELi6ELi32ELi1ELb1ELNS1_9AlgorithmE0EEEvT_T0_ll,@function
        .size           _ZN7oneflow4cuda7softmax15SoftmaxWarpImplI10SimpleLoadIffE11SimpleStoreIffEfLi1ELi6ELi32ELi1ELb1ELNS1_9AlgorithmE0EEEvT_T0_ll,(.L_x_15529 - _ZN7oneflow4cuda7softmax15SoftmaxWarpImplI10SimpleLoadIffE11SimpleStoreIffEfLi1ELi6ELi32ELi1ELb1ELNS1_9AlgorithmE0EEEvT_T0_ll)
        .other          _ZN7oneflow4cuda7softmax15SoftmaxWarpImplI10SimpleLoadIffE11SimpleStoreIffEfLi1ELi6ELi32ELi1ELb1ELNS1_9AlgorithmE0EEEvT_T0_ll,@"STO_CUDA_ENTRY STV_DEFAULT"
_ZN7oneflow4cuda7softmax15SoftmaxWarpImplI10SimpleLoadIffE11SimpleStoreIffEfLi1ELi6ELi32ELi1ELb1ELNS1_9AlgorithmE0EEEvT_T0_ll:
.text._ZN7oneflow4cuda7softmax15SoftmaxWarpImplI10SimpleLoadIffE11SimpleStoreIffEfLi1ELi6ELi32ELi1ELb1ELNS1_9AlgorithmE0EEEvT_T0_ll:
        /* <DEDUP_REMOVED lines=25> */
.L_x_11116:
        /* <DEDUP_REMOVED lines=18> */
[----:B------:R-:W-:-:S07]  /*02b0*/  IADD3 R21, PT, PT, R18, 0x80, RZ ;  /* 0x0000008012157810 */ /* 0x000fce0007ffe0ff */
.L_x_11131:
[----:B------:R-:W-:Y:S01]  /*02c0*/  ISETP.GE.U32.AND P0, PT, R18, UR44, PT ;  /* 0x0000002c12007c0c */ /* 0x000fe2000bf06070 */
[----:B--2---:R-:W-:Y:S01]  /*02d0*/  HFMA2 R3, -RZ, RZ, 0, 0 ;  /* 0x00000000ff037431 */ /* 0x004fe200000001ff */
        /* <DEDUP_REMOVED lines=15> */
[----:B------:R-:W-:-:S02]  /*03d0*/  ISETP.GE.U32.AND P4, PT, R20, UR44, PT ;  /* 0x0000002c14007c0c */ /* 0x000fc4000bf86070 */
[----:B------:R-:W-:Y:S02]  /*03e0*/  ISETP.GE.AND.EX P5, PT, RZ, UR45, PT, P5 ;  /* 0x0000002dff007c0c */ /* 0x000fe4000bfa6350 */
        /* <DEDUP_REMOVED lines=18> */
[----:B------:R-:W-:Y:S02]  /*0510*/  @!P4 R2UR UR6, R16 ;  /* 0x000000001006c2ca */ /* 0x000fe400000e0000 */
[----:B------:R-:W-:Y:S02]  /*0520*/  @!P4 R2UR UR7, R17 ;  /* 0x000000001107c2ca */ /* 0x000fe400000e0000 */
[----:B------:R-:W-:Y:S01]  /*0530*/  MOV R5, 0xff800000 ;  /* 0xff80000000057802 */ /* 0x000fe20000000f00 */
[----:B------:R-:W5:Y:S01]  /*0540*/  @!P3 LDG.E R4, desc[UR10][R2.64+0x180] ;  /* 0x0001800a0204b981 */ /* 0x000f62000c1e1900 */
[----:B------:R-:W-:-:S04]  /*0550*/  IMAD.MOV.U32 R7, RZ, RZ, -0x800000 ;  /* 0xff800000ff077424 */ /* 0x000fc800078e00ff */
[----:B------:R-:W5:Y:S05]  /*0560*/  @!P5 LDG.E R5, desc[UR4][R2.64+0x200] ;  /* 0x000200040205d981 */ /* 0x000f6a000c1e1900 */
        /* <DEDUP_REMOVED lines=33> */
[----:B------:R-:W-:Y:S01]  /*0780*/  SHF.L.U32 R0, R0, 0x17, RZ ;  /* 0x0000001700007819 */ /* 0x000fe200000006ff */
        /* <DEDUP_REMOVED lines=12> */
[----:B------:R-:W-:Y:S01]  /*0850*/  MUFU.EX2 R2, R2 ;  /* 0x0000000200027308 */ /* 0x000fe20000000800 */
[----:B------:R-:W-:Y:S01]  /*0860*/  FFMA R30, R30, 1.925963033500011079e-08, R13 ;  /* 0x32a570601e1e7823 */ /* 0x000fe2000000000d */
[----:B------:R-:W-:Y:S01]  /*0870*/  FFMA.SAT R13, R14, R11, 0.5 ;  /* 0x3f0000000e0d7423 */ /* 0x000fe2000000200b */
[----:B------:R-:W-:Y:S01]  /*0880*/  FFMA.RM R5, R5, R12, 12582913 ;  /* 0x4b40000105057423 */ /* 0x000fe2000000400c */
[----:B------:R-:W-:-:S02]  /*0890*/  FADD R11, R4, -12583039 ;  /* 0xcb40007f040b7421 */ /* 0x000fc40000000000 */
[----:B------:R-:W-:Y:S01]  /*08a0*/  FFMA.RM R12, R13, R12, 12582913 ;  /* 0x4b4000010d0c7423 */ /* 0x000fe2000000400c */
[----:B------:R-:W-:Y:S01]  /*08b0*/  FADD R25, R5, -12583039 ;  /* 0xcb40007f05197421 */ /* 0x000fe20000000000 */
[----:B------:R-:W-:Y:S01]  /*08c0*/  FFMA R13, R8, 1.4426950216293334961, -R11 ;  /* 0x3fb8aa3b080d7823 */ /* 0x000fe2000000080b */
[----:B------:R0:W1:Y:S02]  /*08d0*/  MUFU.EX2 R7, R15 ;  /* 0x0000000f00077308 */ /* 0x0000640000000800 */
[----:B------:R-:W-:Y:S01]  /*08e0*/  FFMA R25, R26, 1.4426950216293334961, -R25 ;  /* 0x3fb8aa3b1a197823 */ /* 0x000fe20000000819 */
[----:B------:R-:W-:-:S03]  /*08f0*/  FFMA R8, R8, 1.925963033500011079e-08, R13 ;  /* 0x32a5706008087823 */ /* 0x000fc6000000000d */
[----:B------:R-:W-:Y:S02]  /*0900*/  FFMA R13, R26, 1.925963033500011079e-08, R25 ;  /* 0x32a570601a0d7823 */ /* 0x000fe40000000019 */
[----:B------:R-:W2:Y:S01]  /*0910*/  MUFU.EX2 R11, R30 ;  /* 0x0000001e000b7308 */ /* 0x000ea20000000800 */
[----:B0-----:R-:W-:-:S04]  /*0920*/  FADD R15, R12, -12583039 ;  /* 0xcb40007f0c0f7421 */ /* 0x001fc80000000000 */
[----:B------:R-:W-:Y:S01]  /*0930*/  FFMA R25, R14, 1.4426950216293334961, -R15 ;  /* 0x3fb8aa3b0e197823 */ /* 0x000fe2000000080f */
[----:B------:R-:W-:Y:S01]  /*0940*/  SHF.L.U32 R15, R6, 0x17, RZ ;  /* 0x00000017060f7819 */ /* 0x000fe200000006ff */
[----:B------:R-:W-:Y:S01]  /*0950*/  IMAD.SHL.U32 R6, R3, 0x800000, RZ ;  /* 0x0080000003067824 */ /* 0x000fe200078e00ff */
[----:B------:R-:W0:Y:S01]  /*0960*/  MUFU.EX2 R8, R8 ;  /* 0x0000000800087308 */ /* 0x000e220000000800 */
[----:B------:R-:W-:Y:S01]  /*0970*/  FFMA R25, R14, 1.925963033500011079e-08, R25 ;  /* 0x32a570600e197823 */ /* 0x000fe20000000019 */
[----:B-1----:R-:W-:Y:S01]  /*0980*/  FMUL R0, R0, R7 ;  /* 0x0000000700007220 */ /* 0x002fe20000400000 */
[----:B------:R-:W-:Y:S01]  /*0990*/  FMUL R2, R15, R2 ;  /* 0x000000020f027220 */ /* 0x000fe20000400000 */
[----:B------:R-:W-:Y:S02]  /*09a0*/  SHF.L.U32 R15, R4, 0x17, RZ ;  /* 0x00000017040f7819 */ /* 0x000fe400000006ff */
[----:B------:R-:W-:Y:S01]  /*09b0*/  SHF.L.U32 R14, R5, 0x17, RZ ;  /* 0x00000017050e7819 */ /* 0x000fe200000006ff */
[----:B------:R-:W-:Y:S01]  /*09c0*/  FADD R7, RZ, R2 ;  /* 0x00000002ff077221 */ /* 0x000fe20000000000 */
[----:B------:R-:W1:Y:S01]  /*09d0*/  MUFU.EX2 R13, R13 ;  /* 0x0000000d000d7308 */ /* 0x000e620000000800 */
[----:B--2---:R-:W-:-:S02]  /*09e0*/  FMUL R3, R6, R11 ;  /* 0x0000000b06037220 */ /* 0x004fc40000400000 */
[----:B------:R-:W-:-:S04]  /*09f0*/  FADD R6, R7, R0 ;  /* 0x0000000007067221 */ /* 0x000fc80000000000 */
[----:B------:R-:W-:Y:S01]  /*0a00*/  FADD R7, R6, R3 ;  /* 0x0000000306077221 */ /* 0x000fe20000000000 */
[----:B------:R-:W2:Y:S01]  /*0a10*/  MUFU.EX2 R25, R25 ;  /* 0x0000001900197308 */ /* 0x000ea20000000800 */
[----:B0-----:R-:W-:Y:S01]  /*0a20*/  FMUL R4, R15, R8 ;  /* 0x000000080f047220 */ /* 0x001fe20000400000 */
[----:B------:R-:W-:-:S03]  /*0a30*/  IMAD.SHL.U32 R6, R12, 0x800000, RZ ;  /* 0x008000000c067824 */ /* 0x000fc600078e00ff */
        /* <DEDUP_REMOVED lines=14> */
.L_x_11143:
        /* <DEDUP_REMOVED lines=11> */
[----:B0-----:R-:W-:Y:S05]  /*0bd0*/  CALL.REL.NOINC `($__internal_212_$__cuda_sm3x_div_rn_noftz_f32_slowpath) ;  /* 0x0000000c00c87944 */ /* 0x001fea0003c00000 */
[----:B------:R-:W-:-:S07]  /*0be0*/  MOV R8, R2 ;  /* 0x0000000200087202 */ /* 0x000fce0000000f00 */
.L_x_11120:
[----:B------:R-:W-:Y:S05]  /*0bf0*/  BSYNC.RECONVERGENT B1 ;  /* 0x0000000000017941 */ /* 0x000fea0003800200 */
.L_x_11119:
        /* <DEDUP_REMOVED lines=11> */
[----:B0-----:R-:W-:Y:S05]  /*0cb0*/  CALL.REL.NOINC `($__internal_212_$__cuda_sm3x_div_rn_noftz_f32_slowpath) ;  /* 0x0000000c00907944 */ /* 0x001fea0003c00000 */
[----:B------:R-:W-:-:S07]  /*0cc0*/  IMAD.MOV.U32 R11, RZ, RZ, R2 ;  /* 0x000000ffff0b7224 */ /* 0x000fce00078e0002 */
.L_x_11122:
[----:B------:R-:W-:Y:S05]  /*0cd0*/  BSYNC.RECONVERGENT B1 ;  /* 0x0000000000017941 */ /* 0x000fea0003800200 */
.L_x_11121:
        /* <DEDUP_REMOVED lines=12> */
[----:B------:R-:W-:-:S07]  /*0da0*/  MOV R14, R2 ;  /* 0x00000002000e7202 */ /* 0x000fce0000000f00 */
.L_x_11124:
[----:B------:R-:W-:Y:S05]  /*0db0*/  BSYNC.RECONVERGENT B1 ;  /* 0x0000000000017941 */ /* 0x000fea0003800200 */
.L_x_11123:
        /* <DEDUP_REMOVED lines=11> */
[----:B0-----:R-:W-:Y:S05]  /*0e70*/  CALL.REL.NOINC `($__internal_212_$__cuda_sm3x_div_rn_noftz_f32_slowpath) ;  /* 0x0000000c00207944 */ /* 0x001fea0003c00000 */
[----:B------:R-:W-:-:S07]  /*0e80*/  MOV R0, R2 ;  /* 0x0000000200007202 */ /* 0x000fce0000000f00 */
.L_x_11126:
[----:B------:R-:W-:Y:S05]  /*0e90*/  BSYNC.RECONVERGENT B1 ;  /* 0x0000000000017941 */ /* 0x000fea0003800200 */
.L_x_11125:
        /* <DEDUP_REMOVED lines=13> */
.L_x_11128:
[----:B------:R-:W-:Y:S05]  /*0f70*/  BSYNC.RECONVERGENT B1 ;  /* 0x0000000000017941 */ /* 0x000fea0003800200 */
.L_x_11127:
        /* <DEDUP_REMOVED lines=13> */
.L_x_11130:
[----:B------:R-:W-:Y:S05]  /*1050*/  BSYNC.RECONVERGENT B1 ;  /* 0x0000000000017941 */ /* 0x000fea0003800200 */
.L_x_11129:
        /* <DEDUP_REMOVED lines=21> */
[----:B------:R-:W-:-:S03]  /*11b0*/  IADD3 R10, P0, PT, R19, R10, RZ ;  /* 0x0000000a130a7210 */ /* 0x000fc60007f1e0ff */
        /* <DEDUP_REMOVED lines=20> */
.L_x_11117:
[----:B------:R-:W-:Y:S05]  /*1300*/  EXIT ;  /* 0x000000000000794d */ /* 0x000fea0003800000 */
.L_x_11118:
[----:B------:R-:W-:Y:S01]  /*1310*/  BSSY B1, `(.L_x_11132) ;  /* 0x0000007000017945 */ /* 0x000fe20003800000 */
[----:B------:R-:W-:Y:S01]  /*1320*/  IMAD.MOV.U32 R12, RZ, RZ, 0x10 ;  /* 0x00000010ff0c7424 */ /* 0x000fe200078e00ff */
[----:B------:R-:W-:Y:S02]  /*1330*/  MOV R11, 0x1f ;  /* 0x0000001f000b7802 */ /* 0x000fe40000000f00 */
[----:B------:R-:W-:-:S07]  /*1340*/  MOV R15, 0xffffffff ;  /* 0xffffffff000f7802 */ /* 0x000fce0000000f00 */
[----:B------:R-:W-:Y:S05]  /*1350*/  WARPSYNC.COLLECTIVE R15, `(.L_x_11133) ;  /* 0x000000000f087348 */ /* 0x000fea0003c00000 */
[----:B------:R0:W1:Y:S02]  /*1360*/  SHFL.BFLY P6, R14, R13, R12, R11 ;  /* 0x0c00000c0d0e7389 */ /* 0x00006400000c000b */
[----:B01----:R-:W-:Y:S05]  /*1370*/  ENDCOLLECTIVE ;  /* 0x000000000000791b */ /* 0x003fea0003800000 */
.L_x_11133:
[----:B------:R-:W-:Y:S05]  /*1380*/  BSYNC B1 ;  /* 0x0000000000017941 */ /* 0x000fea0003800000 */
.L_x_11132:
[----:B------:R-:W-:Y:S01]  /*1390*/  FMNMX R13, R14, R13, !PT ;  /* 0x0000000d0e0d7209 */ /* 0x000fe20007800000 */
[----:B------:R-:W-:Y:S01]  /*13a0*/  IMAD.MOV.U32 R12, RZ, RZ, 0x8 ;  /* 0x00000008ff0c7424 */ /* 0x000fe200078e00ff */
[----:B------:R-:W-:Y:S02]  /*13b0*/  MOV R11, 0x1f ;  /* 0x0000001f000b7802 */ /* 0x000fe40000000f00 */
[----:B------:R-:W-:-:S07]  /*13c0*/  MOV R15, 0xffffffff ;  /* 0xffffffff000f7802 */ /* 0x000fce0000000f00 */
[----:B------:R-:W-:Y:S05]  /*13d0*/  WARPSYNC.COLLECTIVE R15, `(.L_x_11134) ;  /* 0x000000000f087348 */ /* 0x000fea0003c00000 */
[----:B------:R0:W1:Y:S02]  /*13e0*/  SHFL.BFLY P6, R14, R13, R12, R11 ;  /* 0x0c00000c0d0e7389 */ /* 0x00006400000c000b */
[----:B01----:R-:W-:Y:S05]  /*13f0*/  ENDCOLLECTIVE ;  /* 0x000000000000791b */ /* 0x003fea0003800000 */
.L_x_11134:
[----:B------:R-:W-:Y:S01]  /*1400*/  HFMA2 R12, -RZ, RZ, 0, 2.384185791015625e-07 ;  /* 0x00000004ff0c7431 */ /* 0x000fe200000001ff */
[----:B------:R-:W-:-:S05]  /*1410*/  FMNMX R0, R13, R14, !PT ;  /* 0x0000000e0d007209 */ /* 0x000fca0007800000 */
[----:B------:R-:W-:-:S07]  /*1420*/  IMAD.MOV.U32 R13, RZ, RZ, R0 ;  /* 0x000000ffff0d7224 */ /* 0x000fce00078e0000 */
[----:B------:R-:W-:Y:S05]  /*1430*/  WARPSYNC.COLLECTIVE R15, `(.L_x_11135) ;  /* 0x000000000f087348 */ /* 0x000fea0003c00000 */
[----:B------:R0:W1:Y:S02]  /*1440*/  SHFL.BFLY P6, R14, R13, R12, R11 ;  /* 0x0c00000c0d0e7389 */ /* 0x00006400000c000b */
[----:B01----:R-:W-:Y:S05]  /*1450*/  ENDCOLLECTIVE ;  /* 0x000000000000791b */ /* 0x003fea0003800000 */
.L_x_11135:
[----:B------:R-:W-:Y:S01]  /*1460*/  IMAD.MOV.U32 R12, RZ, RZ, 0x2 ;  /* 0x00000002ff0c7424 */ /* 0x000fe200078e00ff */
[----:B------:R-:W-:-:S04]  /*1470*/  FMNMX R2, R0, R14, !PT ;  /* 0x0000000e00027209 */ /* 0x000fc80007800000 */
[----:B------:R-:W-:-:S07]  /*1480*/  MOV R13, R2 ;  /* 0x00000002000d7202 */ /* 0x000fce0000000f00 */
[----:B------:R-:W-:Y:S05]  /*1490*/  WARPSYNC.COLLECTIVE R15, `(.L_x_11136) ;  /* 0x000000000f087348 */ /* 0x000fea0003c00000 */
[----:B------:R0:W1:Y:S02]  /*14a0*/  SHFL.BFLY P6, R14, R13, R12, R11 ;  /* 0x0c00000c0d0e7389 */ /* 0x00006400000c000b */
[----:B01----:R-:W-:Y:S05]  /*14b0*/  ENDCOLLECTIVE ;  /* 0x000000000000791b */ /* 0x003fea0003800000 */
.L_x_11136:
[----:B------:R-:W-:Y:S01]  /*14c0*/  HFMA2 R12, -RZ, RZ, 0, 5.9604644775390625e-08 ;  /* 0x00000001ff0c7431 */ /* 0x000fe200000001ff */
[----:B------:R-:W-:-:S04]  /*14d0*/  FMNMX R3, R2, R14, !PT ;  /* 0x0000000e02037209 */ /* 0x000fc80007800000 */
[----:B------:R-:W-:-:S07]  /*14e0*/  MOV R13, R3 ;  /* 0x00000003000d7202 */ /* 0x000fce0000000f00 */
[----:B------:R-:W-:Y:S05]  /*14f0*/  WARPSYNC.COLLECTIVE R15, `(.L_x_11137) ;  /* 0x000000000f087348 */ /* 0x000fea0003c00000 */
[----:B------:R0:W1:Y:S02]  /*1500*/  SHFL.BFLY P6, R14, R13, R12, R11 ;  /* 0x0c00000c0d0e7389 */ /* 0x00006400000c000b */
[----:B01----:R-:W-:Y:S05]  /*1510*/  ENDCOLLECTIVE ;  /* 0x000000000000791b */ /* 0x003fea0003800000 */
.L_x_11137:
        /* <DEDUP_REMOVED lines=69> */
.L_x_11138:
[----:B------:R-:W-:Y:S02]  /*1970*/  IMAD.MOV.U32 R12, RZ, RZ, 0x8 ;  /* 0x00000008ff0c7424 */ /* 0x000fe400078e00ff */
[----:B------:R-:W-:-:S05]  /*1980*/  FADD R7, R13, R14 ;  /* 0x0000000e0d077221 */ /* 0x000fca0000000000 */
[----:B------:R-:W-:-:S07]  /*1990*/  MOV R13, R7 ;  /* 0x00000007000d7202 */ /* 0x000fce0000000f00 */
[----:B------:R-:W-:Y:S05]  /*19a0*/  WARPSYNC.COLLECTIVE R15, `(.L_x_11139) ;  /* 0x000000000f087348 */ /* 0x000fea0003c00000 */
[----:B------:R0:W1:Y:S02]  /*19b0*/  SHFL.BFLY P6, R14, R13, R12, R11 ;  /* 0x0c00000c0d0e7389 */ /* 0x00006400000c000b */
[----:B01----:R-:W-:Y:S05]  /*19c0*/  ENDCOLLECTIVE ;  /* 0x000000000000791b */ /* 0x003fea0003800000 */
.L_x_11139:
[----:B------:R-:W-:Y:S02]  /*19d0*/  HFMA2 R12, -RZ, RZ, 0, 2.384185791015625e-07 ;  /* 0x00000004ff0c7431 */ /* 0x000fe400000001ff */
[----:B------:R-:W-:-:S05]  /*19e0*/  FADD R8, R7, R14 ;  /* 0x0000000e07087221 */ /* 0x000fca0000000000 */
[----:B------:R-:W-:-:S07]  /*19f0*/  MOV R13, R8 ;  /* 0x00000008000d7202 */ /* 0x000fce0000000f00 */
[----:B------:R-:W-:Y:S05]  /*1a00*/  WARPSYNC.COLLECTIVE R15, `(.L_x_11140) ;  /* 0x000000000f087348 */ /* 0x000fea0003c00000 */
[----:B------:R0:W1:Y:S02]  /*1a10*/  SHFL.BFLY P6, R14, R13, R12, R11 ;  /* 0x0c00000c0d0e7389 */ /* 0x00006400000c000b */
[----:B01----:R-:W-:Y:S05]  /*1a20*/  ENDCOLLECTIVE ;  /* 0x000000000000791b */ /* 0x003fea0003800000 */
.L_x_11140:
[----:B------:R-:W-:Y:S01]  /*1a30*/  MOV R12, 0x2 ;  /* 0x00000002000c7802 */ /* 0x000fe20000000f00 */
[----:B------:R-:W-:-:S04]  /*1a40*/  FADD R25, R8, R14 ;  /* 0x0000000e08197221 */ /* 0x000fc80000000000 */
[----:B------:R-:W-:-:S07]  /*1a50*/  IMAD.MOV.U32 R13, RZ, RZ, R25 ;  /* 0x000000ffff0d7224 */ /* 0x000fce00078e0019 */
[----:B------:R-:W-:Y:S05]  /*1a60*/  WARPSYNC.COLLECTIVE R15, `(.L_x_11141) ;  /* 0x000000000f087348 */ /* 0x000fea0003c00000 */
[----:B------:R0:W1:Y:S02]  /*1a70*/  SHFL.BFLY P6, R14, R13, R12, R11 ;  /* 0x0c00000c0d0e7389 */ /* 0x00006400000c000b */
[----:B01----:R-:W-:Y:S05]  /*1a80*/  ENDCOLLECTIVE ;  /* 0x000000000000791b */ /* 0x003fea0003800000 */
.L_x_11141:
[----:B------:R-:W-:Y:S02]  /*1a90*/  IMAD.MOV.U32 R12, RZ, RZ, 0x1 ;  /* 0x00000001ff0c7424 */ /* 0x000fe400078e00ff */
[----:B------:R-:W-:-:S05]  /*1aa0*/  FADD R26, R25, R14 ;  /* 0x0000000e191a7221 */ /* 0x000fca0000000000 */
[----:B------:R-:W-:-:S07]  /*1ab0*/  MOV R13, R26 ;  /* 0x0000001a000d7202 */ /* 0x000fce0000000f00 */
[----:B------:R-:W-:Y:S05]  /*1ac0*/  WARPSYNC.COLLECTIVE R15, `(.L_x_11142) ;  /* 0x000000000f087348 */ /* 0x000fea0003c00000 */
[----:B------:R0:W1:Y:S02]  /*1ad0*/  SHFL.BFLY P6, R14, R13, R12, R11 ;  /* 0x0c00000c0d0e7389 */ /* 0x00006400000c000b */
[----:B01----:R-:W-:Y:S05]  /*1ae0*/  ENDCOLLECTIVE ;  /* 0x000000000000791b */ /* 0x003fea0003800000 */
.L_x_11142:
[----:B------:R-:W-:Y:S05]  /*1af0*/  BRA `(.L_x_11143) ;  /* 0xfffffff000087947 */ /* 0x000fea000383ffff */
        .weak           $__internal_212_$__cuda_sm3x_div_rn_noftz_f32_slowpath
        .type           $__internal_212_$__cuda_sm3x_div_rn_noftz_f32_slowpath,@function
        .size           $__internal_212_$__cuda_sm3x_div_rn_noftz_f32_slowpath,(.L_x_15529 - $__internal_212_$__cuda_sm3x_div_rn_noftz_f32_slowpath)
$__internal_212_$__cuda_sm3x_div_rn_noftz_f32_slowpath:
        /* <DEDUP_REMOVED lines=35> */
.L_x_11145:
        /* <DEDUP_REMOVED lines=51> */
.L_x_11152:
[----:B------:R-:W-:-:S04]  /*2060*/  LOP3.LUT R2, R2, 0x80000000, RZ, 0xc0, !PT ;  /* 0x8000000002027812 */ /* 0x000fc800078ec0ff */
[----:B------:R-:W-:Y:S01]  /*2070*/  LOP3.LUT R2, R2, 0x7f800000, RZ, 0xfc, !PT ;  /* 0x7f80000002027812 */ /* 0x000fe200078efcff */
[----:B------:R-:W-:Y:S06]  /*2080*/  BRA `(.L_x_11153) ;  /* 0x0000000000047947 */ /* 0x000fec0003800000 */
.L_x_11151:
[----:B------:R-:W-:-:S07]  /*2090*/  LEA R2, R28, R2, 0x17 ;  /* 0x000000021c027211 */ /* 0x000fce00078eb8ff */
.L_x_11153:
[----:B------:R-:W-:Y:S05]  /*20a0*/  BSYNC.RECONVERGENT B3 ;  /* 0x0000000000037941 */ /* 0x000fea0003800200 */
.L_x_11150:
[----:B------:R-:W-:Y:S05]  /*20b0*/  BRA `(.L_x_11154) ;  /* 0x0000000000207947 */ /* 0x000fea0003800000 */
.L_x_11149:
[----:B------:R-:W-:-:S04]  /*20c0*/  LOP3.LUT R2, R25, 0x80000000, R2, 0x48, !PT ;  /* 0x8000000019027812 */ /* 0x000fc800078e4802 */
[----:B------:R-:W-:Y:S01]  /*20d0*/  LOP3.LUT R2, R2, 0x7f800000, RZ, 0xfc, !PT ;  /* 0x7f80000002027812 */ /* 0x000fe200078efcff */
[----:B------:R-:W-:Y:S06]  /*20e0*/  BRA `(.L_x_11154) ;  /* 0x0000000000147947 */ /* 0x000fec0003800000 */
.L_x_11148:
[----:B------:R-:W-:Y:S01]  /*20f0*/  LOP3.LUT R2, R25, 0x80000000, R2, 0x48, !PT ;  /* 0x8000000019027812 */ /* 0x000fe200078e4802 */
[----:B------:R-:W-:Y:S06]  /*2100*/  BRA `(.L_x_11154) ;  /* 0x00000000000c7947 */ /* 0x000fec0003800000 */
.L_x_11147:
[----:B------:R-:W0:Y:S01]  /*2110*/  MUFU.RSQ R2, -QNAN ;  /* 0xffc0000000027908 */ /* 0x000e220000001400 */
[----:B------:R-:W-:Y:S05]  /*2120*/  BRA `(.L_x_11154) ;  /* 0x0000000000047947 */ /* 0x000fea0003800000 */
.L_x_11146:
[----:B------:R-:W-:-:S07]  /*2130*/  FADD.FTZ R2, R2, R7 ;  /* 0x0000000702027221 */ /* 0x000fce0000010000 */
.L_x_11154:
[----:B------:R-:W-:Y:S05]  /*2140*/  BSYNC.RECONVERGENT B2 ;  /* 0x0000000000027941 */ /* 0x000fea0003800200 */
.L_x_11144:
[----:B------:R-:W-:-:S04]  /*2150*/  HFMA2 R13, -RZ, RZ, 0, 0 ;  /* 0x00000000ff0d7431 */ /* 0x000fc800000001ff */
[----:B0-----:R-:W-:Y:S05]  /*2160*/  RET.REL.NODEC R12 `(_ZN7oneflow4cuda7softmax15SoftmaxWarpImplI10SimpleLoadIffE11SimpleStoreIffEfLi1ELi6ELi32ELi1ELb1ELNS1_9AlgorithmE0EEEvT_T0_ll) ;  /* 0xffffffdc0ca47950 */ /* 0x001fea0003c3ffff */
.L_x_11155:
        /* <DEDUP_REMOVED lines=9> */
.L_x_15529:


//--------------------- .text._ZN7oneflow4cuda7softmax15SoftmaxWarpImplI10SimpleLoadIffE11SimpleStoreIffEfLi1ELi6ELi32ELi1ELb0ELNS1_9AlgorithmE0EEEvT_T0_ll --------------------------
	.section	.text._ZN7oneflow4cuda7softmax15SoftmaxWarpImplI10SimpleLoadIffE11SimpleStoreIffEfLi1ELi6ELi32ELi1ELb0ELNS1_9AlgorithmE0EEEvT_T0_ll,"ax",@progbits
	.align	128
        .global         _ZN7oneflow4cuda7softmax15SoftmaxWarpImplI10SimpleLoadIffE11SimpleStoreIffEfLi1ELi6ELi32ELi1ELb0ELNS1_9AlgorithmE0EEEvT_T0_ll
        .type           _ZN7oneflow4cuda7softmax15SoftmaxWarpImplI10SimpleLoadIffE11SimpleStoreIffEfLi1ELi6ELi32ELi1ELb0ELNS1_9AlgorithmE0EEEvT_T0_ll,@function
        .size           _ZN7oneflow4cuda7softmax15SoftmaxWarpImplI10SimpleLoadIffE11SimpleStoreIffEfLi1ELi6ELi32ELi1ELb0ELNS1_9AlgorithmE0EEEvT_T0_ll,(.L_x_15530 - _ZN7oneflow4cuda7softmax15SoftmaxWarpImplI10SimpleLoadIffE11SimpleStoreIffEfLi1ELi6ELi32ELi1ELb0ELNS1_9AlgorithmE0EEEvT_T0_ll)
        .other          _ZN7oneflow4cuda7softmax15SoftmaxWarpImplI10SimpleLoadIffE11SimpleStoreIffEfLi1ELi6ELi32ELi1ELb0ELNS1_9AlgorithmE0EEEvT_T0_ll,@"STO_CUDA_ENTRY STV_DEFAULT"
_ZN7oneflow4cuda7softmax15SoftmaxWarpImplI10SimpleLoadIffE11SimpleStoreIffEfLi1ELi6ELi32ELi1ELb0ELNS1_9AlgorithmE0EEEvT_T0_ll:
.text._ZN7oneflow4cuda7softmax15SoftmaxWarpImplI10SimpleLoadIffE11SimpleStoreIffEfLi1ELi6ELi32ELi1ELb0ELNS1_9AlgorithmE0EEEvT_T0_ll:
        /* <DEDUP_REMOVED lines=24> */
.L_x_11156:
        /* <DEDUP_REMOVED lines=13> */
.L_x_11170:
        /* <DEDUP_REMOVED lines=17> */
[----:B------:R-:W2:Y:S01]  /*0360*/  LDG.E R21, desc[UR4][R2.64] ;  /* 0x0000000402157981 */ /* 0x000ea2000c1e1900 */
[----:B------:R-:W-:Y:S02]  /*0370*/  R2UR UR14, R8 ;  /* 0x00000000080e72ca */ /* 0x000fe400000e0000 */
[----:B------:R-:W-:Y:S01]  /*0380*/  R2UR UR15, R9 ;  /* 0x00000000090f72ca */ /* 0x000fe200000e0000 */
[----:B------:R-:W2:Y:S04]  /*0390*/  LDG.E R4, desc[UR6][R2.64+0x80] ;  /* 0x0000800602047981 */ /* 0x000ea8000c1e1900 */
[----:B------:R-:W3:Y:S04]  /*03a0*/  LDG.E R6, desc[UR8][R2.64+0x100] ;  /* 0x0001000802067981 */ /* 0x000ee8000c1e1900 */
[----:B------:R-:W3:Y:S04]  /*03b0*/  LDG.E R10, desc[UR10][R2.64+0x180] ;  /* 0x0001800a020a7981 */ /* 0x000ee8000c1e1900 */
[----:B------:R-:W4:Y:S04]  /*03c0*/  LDG.E R5, desc[UR12][R2.64+0x200] ;  /* 0x0002000c02057981 */ /* 0x000f28000c1e1900 */
[----:B------:R-:W4:Y:S01]  /*03d0*/  LDG.E R20, desc[UR14][R2.64+0x280] ;  /* 0x0002800e02147981 */ /* 0x000f22000c1e1900 */
[----:B------:R-:W-:Y:S01]  /*03e0*/  UMOV UR4, 0xffffffff ;  /* 0xffffffff00047882 */ /* 0x000fe20000000000 */
[----:B--2---:R-:W-:-:S04]  /*03f0*/  FMNMX3 R11, R21, -INF , R4, !PT ;  /* 0xff800000150b7876 */ /* 0x004fc80007800004 */
[----:B---3--:R-:W-:-:S04]  /*0400*/  FMNMX3 R11, R11, R6, R10, !PT ;  /* 0x000000060b0b7276 */ /* 0x008fc8000780000a */
[----:B----4-:R-:W-:Y:S01]  /*0410*/  FMNMX3 R13, R11, R5, R20, !PT ;  /* 0x000000050b0d7276 */ /* 0x010fe20007800014 */
        /* <DEDUP_REMOVED lines=82> */
.L_x_11182:
        /* <DEDUP_REMOVED lines=12> */
[----:B0-----:R-:W-:Y:S05]  /*0a00*/  CALL.REL.NOINC `($__internal_213_$__cuda_sm3x_div_rn_noftz_f32_slowpath) ;  /* 0x0000000c00ac7944 */ /* 0x001fea0003c00000 */
[----:B------:R-:W-:-:S07]  /*0a10*/  MOV R12, R6 ;  /* 0x00000006000c7202 */ /* 0x000fce0000000f00 */
.L_x_11159:
[----:B------:R-:W-:Y:S05]  /*0a20*/  BSYNC.RECONVERGENT B0 ;  /* 0x0000000000007941 */ /* 0x000fea0003800200 */
.L_x_11158:
        /* <DEDUP_REMOVED lines=12> */
[----:B0-----:R-:W-:Y:S05]  /*0af0*/  CALL.REL.NOINC `($__internal_213_$__cuda_sm3x_div_rn_noftz_f32_slowpath) ;  /* 0x0000000c00707944 */ /* 0x001fea0003c00000 */
[----:B------:R-:W-:-:S07]  /*0b00*/  MOV R13, R6 ;  /* 0x00000006000d7202 */ /* 0x000fce0000000f00 */
.L_x_11161:
[----:B------:R-:W-:Y:S05]  /*0b10*/  BSYNC.RECONVERGENT B0 ;  /* 0x0000000000007941 */ /* 0x000fea0003800200 */
.L_x_11160:
        /* <DEDUP_REMOVED lines=12> */
[----:B0-----:R-:W-:Y:S05]  /*0be0*/  CALL.REL.NOINC `($__internal_213_$__cuda_sm3x_div_rn_noftz_f32_slowpath) ;  /* 0x0000000c00347944 */ /* 0x001fea0003c00000 */
[----:B------:R-:W-:-:S07]  /*0bf0*/  MOV R5, R6 ;  /* 0x0000000600057202 */ /* 0x000fce0000000f00 */
.L_x_11163:
[----:B------:R-:W-:Y:S05]  /*0c00*/  BSYNC.RECONVERGENT B0 ;  /* 0x0000000000007941 */ /* 0x000fea0003800200 */
.L_x_11162:
        /* <DEDUP_REMOVED lines=13> */
[----:B------:R-:W-:-:S07]  /*0ce0*/  IMAD.MOV.U32 R4, RZ, RZ, R6 ;  /* 0x000000ffff047224 */ /* 0x000fce00078e0006 */
.L_x_11165:
[----:B------:R-:W-:Y:S05]  /*0cf0*/  BSYNC.RECONVERGENT B0 ;  /* 0x0000000000007941 */ /* 0x000fea0003800200 */
.L_x_11164:
        /* <DEDUP_REMOVED lines=14> */
.L_x_11167:
[----:B------:R-:W-:Y:S05]  /*0de0*/  BSYNC.RECONVERGENT B0 ;  /* 0x0000000000007941 */ /* 0x000fea0003800200 */
.L_x_11166:
        /* <DEDUP_REMOVED lines=12> */
[----:B0-----:R-:W-:Y:S05]  /*0eb0*/  CALL.REL.NOINC `($__internal_213_$__cuda_sm3x_div_rn_noftz_f32_slowpath) ;  /* 0x0000000800807944 */ /* 0x001fea0003c00000 */
[----:B------:R-:W-:-:S07]  /*0ec0*/  MOV R23, R6 ;  /* 0x0000000600177202 */ /* 0x000fce0000000f00 */
.L_x_11169:
[----:B------:R-:W-:Y:S05]  /*0ed0*/  BSYNC.RECONVERGENT B0 ;  /* 0x0000000000007941 */ /* 0x000fea0003800200 */
.L_x_11168:
        /* <DEDUP_REMOVED lines=24> */
[----:B------:R-:W-:Y:S01]  /*1060*/  R2UR UR15, R9 ;  /* 0x00000000090f72ca */ /* 0x000fe200000e0000 */
[----:B------:R3:W-:Y:S01]  /*1070*/  STG.E desc[UR10][R14.64+0x180], R4 ;  /* 0x000180040e007986 */ /* 0x0007e2000c10190a */
[----:B------:R-:W-:-:S07]  /*1080*/  ISETP.GE.AND.EX P0, PT, R7, UR45, PT, P0 ;  /* 0x0000002d07007c0c */ /* 0x000fce000bf06300 */
[----:B------:R3:W-:Y:S04]  /*1090*/  STG.E desc[UR12][R14.64+0x200], R3 ;  /* 0x000200030e007986 */ /* 0x0007e8000c10190c */
[----:B------:R3:W-:Y:S02]  /*10a0*/  STG.E desc[UR14][R14.64+0x280], R23 ;  /* 0x000280170e007986 */ /* 0x0007e4000c10190e */
[----:B------:R-:W-:Y:S05]  /*10b0*/  @!P0 BRA `(.L_x_11170) ;  /* 0xfffffff000648947 */ /* 0x000fea000383ffff */
[----:B------:R-:W-:Y:S05]  /*10c0*/  EXIT ;  /* 0x000000000000794d */ /* 0x000fea0003800000 */
.L_x_11157:
[----:B------:R-:W-:Y:S01]  /*10d0*/  BSSY B0, `(.L_x_11171) ;  /* 0x0000007000007945 */ /* 0x000fe20003800000 */
[----:B------:R-:W-:Y:S01]  /*10e0*/  MOV R12, 0x10 ;  /* 0x00000010000c7802 */ /* 0x000fe20000000f00 */
[----:B------:R-:W-:Y:S01]  /*10f0*/  IMAD.MOV.U32 R11, RZ, RZ, 0x1f ;  /* 0x0000001fff0b7424 */ /* 0x000fe200078e00ff */
[----:B------:R-:W-:-:S07]  /*1100*/  MOV R15, 0xffffffff ;  /* 0xffffffff000f7802 */ /* 0x000fce0000000f00 */
[----:B0-----:R-:W-:Y:S05]  /*1110*/  WARPSYNC.COLLECTIVE R15, `(.L_x_11172) ;  /* 0x000000000f087348 */ /* 0x001fea0003c00000 */
[----:B------:R1:W2:Y:S02]  /*1120*/  SHFL.BFLY P6, R14, R13, R12, R11 ;  /* 0x0c00000c0d0e7389 */ /* 0x0002a400000c000b */
[----:B012---:R-:W-:Y:S05]  /*1130*/  ENDCOLLECTIVE ;  /* 0x000000000000791b */ /* 0x007fea0003800000 */
.L_x_11172:
[----:B------:R-:W-:Y:S05]  /*1140*/  BSYNC B0 ;  /* 0x0000000000007941 */ /* 0x000fea0003800000 */
.L_x_11171:
[----:B------:R-:W-:Y:S01]  /*1150*/  HFMA2 R12, -RZ, RZ, 0, 4.76837158203125e-07 ;  /* 0x00000008ff0c7431 */ /* 0x000fe200000001ff */
[----:B------:R-:W-:Y:S02]  /*1160*/  FMNMX R13, R13, R14, !PT ;  /* 0x0000000e0d0d7209 */ /* 0x000fe40007800000 */
[----:B------:R-:W-:Y:S02]  /*1170*/  MOV R11, 0x1f ;  /* 0x0000001f000b7802 */ /* 0x000fe40000000f00 */
[----:B------:R-:W-:-:S07]  /*1180*/  MOV R15, 0xffffffff ;  /* 0xffffffff000f7802 */ /* 0x000fce0000000f00 */
[----:B------:R-:W-:Y:S05]  /*1190*/  WARPSYNC.COLLECTIVE R15, `(.L_x_11173) ;  /* 0x000000000f087348 */ /* 0x000fea0003c00000 */
[----:B------:R0:W1:Y:S02]  /*11a0*/  SHFL.BFLY P6, R14, R13, R12, R11 ;  /* 0x0c00000c0d0e7389 */ /* 0x00006400000c000b */
[----:B01----:R-:W-:Y:S05]  /*11b0*/  ENDCOLLECTIVE ;  /* 0x000000000000791b */ /* 0x003fea0003800000 */
.L_x_11173:
[----:B------:R-:W-:Y:S01]  /*11c0*/  HFMA2 R12, -RZ, RZ, 0, 2.384185791015625e-07 ;  /* 0x00000004ff0c7431 */ /* 0x000fe200000001ff */
[----:B------:R-:W-:-:S05]  /*11d0*/  FMNMX R0, R13, R14, !PT ;  /* 0x0000000e0d007209 */ /* 0x000fca0007800000 */
[----:B------:R-:W-:-:S07]  /*11e0*/  IMAD.MOV.U32 R13, RZ, RZ, R0 ;  /* 0x000000ffff0d7224 */ /* 0x000fce00078e0000 */
[----:B------:R-:W-:Y:S05]  /*11f0*/  WARPSYNC.COLLECTIVE R15, `(.L_x_11174) ;  /* 0x000000000f087348 */ /* 0x000fea0003c00000 */
[----:B------:R0:W1:Y:S02]  /*1200*/  SHFL.BFLY P6, R14, R13, R12, R11 ;  /* 0x0c00000c0d0e7389 */ /* 0x00006400000c000b */
[----:B01----:R-:W-:Y:S05]  /*1210*/  ENDCOLLECTIVE ;  /* 0x000000000000791b */ /* 0x003fea0003800000 */
.L_x_11174:
[----:B------:R-:W-:Y:S01]  /*1220*/  HFMA2 R12, -RZ, RZ, 0, 1.1920928955078125e-07 ;  /* 0x00000002ff0c7431 */ /* 0x000fe200000001ff */
[----:B------:R-:W-:-:S04]  /*1230*/  FMNMX R2, R0, R14, !PT ;  /* 0x0000000e00027209 */ /* 0x000fc80007800000 */
[----:B------:R-:W-:-:S07]  /*1240*/  MOV R13, R2 ;  /* 0x00000002000d7202 */ /* 0x000fce0000000f00 */
[----:B------:R-:W-:Y:S05]  /*1250*/  WARPSYNC.COLLECTIVE R15, `(.L_x_11175) ;  /* 0x000000000f087348 */ /* 0x000fea0003c00000 */
[----:B------:R0:W1:Y:S02]  /*1260*/  SHFL.BFLY P6, R14, R13, R12, R11 ;  /* 0x0c00000c0d0e7389 */ /* 0x00006400000c000b */
[----:B01----:R-:W-:Y:S05]  /*1270*/  ENDCOLLECTIVE ;  /* 0x000000000000791b */ /* 0x003fea0003800000 */
.L_x_11175:
[----:B------:R-:W-:Y:S01]  /*1280*/  IMAD.MOV.U32 R12, RZ, RZ, 0x1 ;  /* 0x00000001ff0c7424 */ /* 0x000fe200078e00ff */
[----:B------:R-:W-:Y:S02]  /*1290*/  FMNMX R3, R2, R14, !PT ;  /* 0x0000000e02037209 */ /* 0x000fe40007800000 */
[----:B------:R-:W-:Y:S02]  /*12a0*/  MOV R2, 0x437c0000 ;  /* 0x437c000000027802 */ /* 0x000fe40000000f00 */
[----:B------:R-:W-:-:S07]  /*12b0*/  MOV R13, R3 ;  /* 0x00000003000d7202 */ /* 0x000fce0000000f00 */
[----:B------:R-:W-:Y:S05]  /*12c0*/  WARPSYNC.COLLECTIVE R15, `(.L_x_11176) ;  /* 0x000000000f087348 */ /* 0x000fea0003c00000 */
[----:B------:R0:W1:Y:S02]  /*12d0*/  SHFL.BFLY P6, R14, R13, R12, R11 ;  /* 0x0c00000c0d0e7389 */ /* 0x00006400000c000b */
[----:B01----:R-:W-:Y:S05]  /*12e0*/  ENDCOLLECTIVE ;  /* 0x000000000000791b */ /* 0x003fea0003800000 */
.L_x_11176:
        /* <DEDUP_REMOVED lines=68> */
.L_x_11177:
[----:B------:R-:W-:Y:S02]  /*1730*/  HFMA2 R12, -RZ, RZ, 0, 4.76837158203125e-07 ;  /* 0x00000008ff0c7431 */ /* 0x000fe400000001ff */
[----:B------:R-:W-:-:S05]  /*1740*/  FADD R10, R13, R14 ;  /* 0x0000000e0d0a7221 */ /* 0x000fca0000000000 */
[----:B------:R-:W-:-:S07]  /*1750*/  MOV R13, R10 ;  /* 0x0000000a000d7202 */ /* 0x000fce0000000f00 */
[----:B------:R-:W-:Y:S05]  /*1760*/  WARPSYNC.COLLECTIVE R15, `(.L_x_11178) ;  /* 0x000000000f087348 */ /* 0x000fea0003c00000 */
[----:B------:R0:W1:Y:S02]  /*1770*/  SHFL.BFLY P6, R14, R13, R12, R11 ;  /* 0x0c00000c0d0e7389 */ /* 0x00006400000c000b */
[----:B01----:R-:W-:Y:S05]  /*1780*/  ENDCOLLECTIVE ;  /* 0x000000000000791b */ /* 0x003fea0003800000 */
.L_x_11178:
[----:B------:R-:W-:Y:S02]  /*1790*/  IMAD.MOV.U32 R12, RZ, RZ, 0x4 ;  /* 0x00000004ff0c7424 */ /* 0x000fe400078e00ff */
[----:B------:R-:W-:-:S05]  /*17a0*/  FADD R19, R10, R14 ;  /* 0x0000000e0a137221 */ /* 0x000fca0000000000 */
[----:B------:R-:W-:-:S07]  /*17b0*/  MOV R13, R19 ;  /* 0x00000013000d7202 */ /* 0x000fce0000000f00 */
[----:B------:R-:W-:Y:S05]  /*17c0*/  WARPSYNC.COLLECTIVE R15, `(.L_x_11179) ;  /* 0x000000000f087348 */ /* 0x000fea0003c00000 */
[----:B------:R0:W1:Y:S02]  /*17d0*/  SHFL.BFLY P6, R14, R13, R12, R11 ;  /* 0x0c00000c0d0e7389 */ /* 0x00006400000c000b */
[----:B01----:R-:W-:Y:S05]  /*17e0*/  ENDCOLLECTIVE ;  /* 0x000000000000791b */ /* 0x003fea0003800000 */
.L_x_11179:
[----:B------:R-:W-:Y:S02]  /*17f0*/  HFMA2 R12, -RZ, RZ, 0, 1.1920928955078125e-07 ;  /* 0x00000002ff0c7431 */ /* 0x000fe400000001ff */
[----:B------:R-:W-:-:S05]  /*1800*/  FADD R20, R19, R14 ;  /* 0x0000000e13147221 */ /* 0x000fca0000000000 */
[----:B------:R-:W-:-:S07]  /*1810*/  MOV R13, R20 ;  /* 0x00000014000d7202 */ /* 0x000fce0000000f00 */
[----:B------:R-:W-:Y:S05]  /*1820*/  WARPSYNC.COLLECTIVE R15, `(.L_x_11180) ;  /* 0x000000000f087348 */ /* 0x000fea0003c00000 */
[----:B------:R0:W1:Y:S02]  /*1830*/  SHFL.BFLY P6, R14, R13, R12, R11 ;  /* 0x0c00000c0d0e7389 */ /* 0x00006400000c000b */
[----:B01----:R-:W-:Y:S05]  /*1840*/  ENDCOLLECTIVE ;  /* 0x000000000000791b */ /* 0x003fea0003800000 */
.L_x_11180:
[----:B------:R-:W-:Y:S02]  /*1850*/  HFMA2 R12, -RZ, RZ, 0, 5.9604644775390625e-08 ;  /* 0x00000001ff0c7431 */ /* 0x000fe400000001ff */
[----:B------:R-:W-:-:S05]  /*1860*/  FADD R21, R20, R14 ;  /* 0x0000000e14157221 */ /* 0x000fca0000000000 */
[----:B------:R-:W-:-:S07]  /*1870*/  MOV R13, R21 ;  /* 0x00000015000d7202 */ /* 0x000fce0000000f00 */
[----:B------:R-:W-:Y:S05]  /*1880*/  WARPSYNC.COLLECTIVE R15, `(.L_x_11181) ;  /* 0x000000000f087348 */ /* 0x000fea0003c00000 */
[----:B------:R0:W1:Y:S02]  /*1890*/  SHFL.BFLY P6, R14, R13, R12, R11 ;  /* 0x0c00000c0d0e7389 */ /* 0x00006400000c000b */
[----:B01----:R-:W-:Y:S05]  /*18a0*/  ENDCOLLECTIVE ;  /* 0x000000000000791b */ /* 0x003fea0003800000 */
.L_x_11181:
[----:B------:R-:W-:Y:S05]  /*18b0*/  BRA `(.L_x_11182) ;  /* 0xfffffff000207947 */ /* 0x000fea000383ffff */
        .weak           $__internal_213_$__cuda_sm3x_div_rn_noftz_f32_slowpath
        .type           $__internal_213_$__cuda_sm3x_div_rn_noftz_f32_slowpath,@function
        .size           $__internal_213_$__cuda_sm3x_div_rn_noftz_f32_slowpath,(.L_x_15530 - $__internal_213_$__cuda_sm3x_div_rn_noftz_f32_slowpath)
$__internal_213_$__cuda_sm3x_div_rn_noftz_f32_slowpath:
        /* <DEDUP_REMOVED lines=34> */
.L_x_11184:
        /* <DEDUP_REMOVED lines=51> */
.L_x_11191:
[----:B------:R-:W-:-:S04]  /*1e10*/  LOP3.LUT R6, R6, 0x80000000, RZ, 0xc0, !PT ;  /* 0x8000000006067812 */ /* 0x000fc800078ec0ff */
[----:B------:R-:W-:Y:S01]  /*1e20*/  LOP3.LUT R6, R6, 0x7f800000, RZ, 0xfc, !PT ;  /* 0x7f80000006067812 */ /* 0x000fe200078efcff */
[----:B------:R-:W-:Y:S06]  /*1e30*/  BRA `(.L_x_11192) ;  /* 0x0000000000047947 */ /* 0x000fec0003800000 */
.L_x_11190:
[----:B------:R-:W-:-:S07]  /*1e40*/  LEA R6, R25, R6, 0x17 ;  /* 0x0000000619067211 */ /* 0x000fce00078eb8ff */
.L_x_11192:
[----:B------:R-:W-:Y:S05]  /*1e50*/  BSYNC.RECONVERGENT B2 ;  /* 0x0000000000027941 */ /* 0x000fea0003800200 */
.L_x_11189:
[----:B------:R-:W-:Y:S05]  /*1e60*/  BRA `(.L_x_11193) ;  /* 0x0000000000207947 */ /* 0x000fea0003800000 */
.L_x_11188:
[----:B------:R-:W-:-:S04]  /*1e70*/  LOP3.LUT R6, R11, 0x80000000, R6, 0x48, !PT ;  /* 0x800000000b067812 */ /* 0x000fc800078e4806 */
[----:B------:R-:W-:Y:S01]  /*1e80*/  LOP3.LUT R6, R6, 0x7f800000, RZ, 0xfc, !PT ;  /* 0x7f80000006067812 */ /* 0x000fe200078efcff */
[----:B------:R-:W-:Y:S06]  /*1e90*/  BRA `(.L_x_11193) ;  /* 0x0000000000147947 */ /* 0x000fec0003800000 */
.L_x_11187:
[----:B------:R-:W-:Y:S01]  /*1ea0*/  LOP3.LUT R6, R11, 0x80000000, R6, 0x48, !PT ;  /* 0x800000000b067812 */ /* 0x000fe200078e4806 */
[----:B------:R-:W-:Y:S06]  /*1eb0*/  BRA `(.L_x_11193) ;  /* 0x00000000000c7947 */ /* 0x000fec0003800000 */
.L_x_11186:
[----:B------:R-:W0:Y:S01]  /*1ec0*/  MUFU.RSQ R6, -QNAN ;  /* 0xffc0000000067908 */ /* 0x000e220000001400 */
[----:B------:R-:W-:Y:S05]  /*1ed0*/  BRA `(.L_x_11193) ;  /* 0x0000000000047947 */ /* 0x000fea0003800000 */
.L_x_11185:
[----:B------:R-:W-:-:S07]  /*1ee0*/  FADD.FTZ R6, R6, R11 ;  /* 0x0000000b06067221 */ /* 0x000fce0000010000 */
.L_x_11193:
[----:B------:R-:W-:Y:S05]  /*1ef0*/  BSYNC.RECONVERGENT B1 ;  /* 0x0000000000017941 */ /* 0x000fea0003800200 */
.L_x_11183:
[----:B------:R-:W-:Y:S01]  /*1f00*/  HFMA2 R11, -RZ, RZ, 0, 0 ;  /* 0x00000000ff0b7431 */ /* 0x000fe200000001ff */
[----:B------:R-:W-:-:S04]  /*1f10*/  MOV R10, R15 ;  /* 0x0000000f000a7202 */ /* 0x000fc80000000f00 */
[----:B0-----:R-:W-:Y:S05]  /*1f20*/  RET.REL.NODEC R10 `(_ZN7oneflow4cuda7softmax15SoftmaxWarpImplI10SimpleLoadIffE11SimpleStoreIffEfLi1ELi6ELi32ELi1ELb0ELNS1_9AlgorithmE0EEEvT_T0_ll) ;  /* 0xffffffe00a347950 */ /* 0x001fea0003c3ffff */
.L_x_11194:
        /* <DEDUP_REMOVED lines=13> */
.L_x_15530:


//--------------------- .text._ZN7oneflow4cuda7softmax15SoftmaxWarpImplI10SimpleLoadIffE11SimpleStoreIffEfLi1ELi5ELi32ELi1ELb1ELNS1_9AlgorithmE0EEEvT_T0_ll --------------------------
	.section	.text._ZN7oneflow4cuda7softmax15SoftmaxWarpImplI10SimpleLoadIffE11SimpleStoreIffEfLi1ELi5ELi32ELi1ELb1ELNS1_9AlgorithmE0EEEvT_T0_ll,"ax",@progbits
	.align	128
        .global         _ZN7oneflow4cuda7softmax15SoftmaxWarpImplI10SimpleLoadIffE11SimpleStoreIffEfLi1ELi5ELi32ELi1ELb1ELNS1_9AlgorithmE0EEEvT_T0_ll
        .type           _ZN7oneflow4cuda7softmax15SoftmaxWarpImplI10SimpleLoadIffE11SimpleStoreIffEfLi1ELi5ELi32ELi1ELb1ELNS1_9AlgorithmE0EEEvT_T0_ll,@function
        .size           _ZN7oneflow4cuda7softmax15SoftmaxWarpImplI10SimpleLoadIffE11SimpleStoreIffEfLi1ELi5ELi32ELi1ELb1ELNS1_9AlgorithmE0EEEvT_T0_ll,(.L_x_15531 - _ZN7oneflow4cuda7softmax15SoftmaxWarpImplI10SimpleLoadIffE11SimpleStoreIffEfLi1ELi5ELi32ELi1ELb1ELNS1_9AlgorithmE0EEEvT_T0_ll)
        .other          _ZN7oneflow4cuda7softmax15SoftmaxWarpImplI10SimpleLoadIffE11SimpleStoreIffEfLi1ELi5ELi32ELi1ELb1ELNS1_9AlgorithmE0EEEvT_T0_ll,@"STO_CUDA_ENTRY STV_DEFAULT"
_ZN7oneflow4cuda7softmax15SoftmaxWarpImplI10SimpleLoadIffE11SimpleStoreIffEfLi1ELi5ELi32ELi1ELb1ELNS1_9AlgorithmE0EEEvT_T0_ll:
.text._ZN7oneflow4cuda7softmax15SoftmaxWarpImplI10SimpleLoadIffE11SimpleStoreIffEfLi1ELi5ELi32ELi1ELb1ELNS1_9AlgorithmE0EEEvT_T0_ll:
        /* <DEDUP_REMOVED lines=25> */
.L_x_11195:
        /* <DEDUP_REMOVED lines=18> */
.L_x_11208:
        /* <DEDUP_REMOVED lines=11> */
[----:B------:R-:W-:Y:S02]  /*0360*/  ISETP.GE.AND.EX P3, PT, RZ, UR45, PT, P3 ;  /* 0x0000002dff007c0c */ /* 0x000fe4000bf66330 */
[----:B------:R-:W-:Y:S02]  /*0370*/  ISETP.GE.U32.AND P4, PT, R18, UR44, PT ;  /* 0x0000002c12007c0c */ /* 0x000fe4000bf86070 */
[----:B-1----:R-:W-:Y:S02]  /*0380*/  @!P0 R2UR UR4, R6 ;  /* 0x00000000060482ca */ /* 0x002fe400000e0000 */
[----:B------:R-:W-:Y:S02]  /*0390*/  @!P0 R2UR UR5, R7 ;  /* 0x00000000070582ca */ /* 0x000fe400000e0000 */
[----:B------:R-:W-:-:S02]  /*03a0*/  IADD3 R3, PT, PT, R3, R5, RZ ;  /* 0x0000000503037210 */ /* 0x000fc40007ffe0ff */
[----:B------:R-:W-:Y:S02]  /*03b0*/  LEA R4, P5, R2, UR40, 0x2 ;  /* 0x0000002802047c11 */ /* 0x000fe4000f8a10ff */
[----:B------:R-:W-:Y:S02]  /*03c0*/  ISETP.GE.AND.EX P4, PT, RZ, UR45, PT, P4 ;  /* 0x0000002dff007c0c */ /* 0x000fe4000bf86340 */
[----:B------:R-:W-:Y:S02]  /*03d0*/  @!P1 R2UR UR6, R6 ;  /* 0x00000000060692ca */ /* 0x000fe400000e0000 */
[----:B------:R-:W-:Y:S02]  /*03e0*/  @!P1 R2UR UR7, R7 ;  /* 0x00000000070792ca */ /* 0x000fe400000e0000 */
[----:B------:R-:W-:Y:S01]  /*03f0*/  LEA.HI.X R5, R2, UR41, R3, 0x2, P5 ;  /* 0x0000002902057c11 */ /* 0x000fe2000a8f1403 */
[----:B------:R-:W-:Y:S01]  /*0400*/  IMAD.MOV.U32 R3, RZ, RZ, -0x800000 ;  /* 0xff800000ff037424 */ /* 0x000fe200078e00ff */
[----:B------:R-:W-:-:S02]  /*0410*/  @!P2 R2UR UR8, R6 ;  /* 0x000000000608a2ca */ /* 0x000fc400000e0000 */
[C---:B------:R-:W-:Y:S02]  /*0420*/  @!P2 R2UR UR9, R7.reuse ;  /* 0x000000000709a2ca */ /* 0x040fe400000e0000 */
[----:B------:R-:W-:Y:S01]  /*0430*/  MOV R28, 0xff800000 ;  /* 0xff800000001c7802 */ /* 0x000fe20000000f00 */
[----:B------:R-:W2:Y:S01]  /*0440*/  @!P0 LDG.E R3, desc[UR4][R4.64] ;  /* 0x0000000404038981 */ /* 0x000ea2000c1e1900 */
[C---:B------:R-:W-:Y:S02]  /*0450*/  @!P3 R2UR UR10, R6.reuse ;  /* 0x00000000060ab2ca */ /* 0x040fe400000e0000 */
[C---:B------:R-:W-:Y:S01]  /*0460*/  @!P3 R2UR UR11, R7.reuse ;  /* 0x00000000070bb2ca */ /* 0x040fe200000e0000 */
[----:B------:R-:W-:Y:S01]  /*0470*/  IMAD.MOV.U32 R26, RZ, RZ, -0x800000 ;  /* 0xff800000ff1a7424 */ /* 0x000fe200078e00ff */
[----:B------:R-:W-:Y:S01]  /*0480*/  @!P4 R2UR UR4, R6 ;  /* 0x000000000604c2ca */ /* 0x000fe200000e0000 */
[----:B------:R-:W3:Y:S01]  /*0490*/  @!P1 LDG.E R28, desc[UR6][R4.64+0x80] ;  /* 0x00008006041c9981 */ /* 0x000ee2000c1e1900 */
[----:B------:R-:W-:-:S02]  /*04a0*/  @!P4 R2UR UR5, R7 ;  /* 0x000000000705c2ca */ /* 0x000fc400000e0000 */
[----:B0-----:R-:W-:Y:S01]  /*04b0*/  MOV R24, 0xff800000 ;  /* 0xff80000000187802 */ /* 0x001fe20000000f00 */
[----:B------:R-:W4:Y:S01]  /*04c0*/  @!P2 LDG.E R26, desc[UR8][R4.64+0x100] ;  /* 0x00010008041aa981 */ /* 0x000f22000c1e1900 */
[----:B------:R-:W-:-:S05]  /*04d0*/  IMAD.MOV.U32 R2, RZ, RZ, -0x800000 ;  /* 0xff800000ff027424 */ /* 0x000fca00078e00ff */
[----:B------:R-:W5:Y:S04]  /*04e0*/  @!P3 LDG.E R24, desc[UR10][R4.64+0x180] ;  /* 0x0001800a0418b981 */ /* 0x000f68000c1e1900 */
[----:B------:R-:W5:Y:S01]  /*04f0*/  @!P4 LDG.E R2, desc[UR4][R4.64+0x200] ;  /* 0x000200040402c981 */ /* 0x000f62000c1e1900 */
[----:B------:R-:W-:Y:S01]  /*0500*/  MOV R13, 0xff800000 ;  /* 0xff800000000d7802 */ /* 0x000fe20000000f00 */
[----:B------:R-:W-:Y:S01]  /*0510*/  UMOV UR4, 0xffffffff ;  /* 0xffffffff00047882 */ /* 0x000fe20000000000 */
[----:B--2---:R-:W-:-:S04]  /*0520*/  @!P0 FMNMX R13, R3, -INF , !PT ;  /* 0xff800000030d8809 */ /* 0x004fc80007800000 */
[----:B---3--:R-:W-:-:S04]  /*0530*/  @!P1 FMNMX R13, R13, R28, !PT ;  /* 0x0000001c0d0d9209 */ /* 0x008fc80007800000 */
[----:B----4-:R-:W-:-:S04]  /*0540*/  @!P2 FMNMX R13, R13, R26, !PT ;  /* 0x0000001a0d0da209 */ /* 0x010fc80007800000 */
[----:B-----5:R-:W-:-:S04]  /*0550*/  @!P3 FMNMX R13, R13, R24, !PT ;  /* 0x000000180d0db209 */ /* 0x020fc80007800000 */
        /* <DEDUP_REMOVED lines=17> */
[----:B------:R-:W-:Y:S01]  /*0670*/  FFMA.SAT R14, R12, R9, 0.5 ;  /* 0x3f0000000c0e7423 */ /* 0x000fe20000002009 */
[C---:B------:R-:W-:Y:S01]  /*0680*/  FADD R24, -R11.reuse, R24 ;  /* 0x000000180b187221 */ /* 0x040fe20000000100 */
[----:B------:R-:W-:Y:S02]  /*0690*/  FADD R2, -R11, R2 ;  /* 0x000000020b027221 */ /* 0x000fe40000000100 */
[----:B------:R-:W-:Y:S01]  /*06a0*/  FFMA.RM R0, R14, R3, 12582913 ;  /* 0x4b4000010e007423 */ /* 0x000fe20000004003 */
[----:B------:R-:W-:-:S03]  /*06b0*/  FFMA.SAT R14, R28, R9, 0.5 ;  /* 0x3f0000001c0e7423 */ /* 0x000fc60000002009 */
[----:B------:R-:W-:Y:S01]  /*06c0*/  FADD R13, R0, -12583039 ;  /* 0xcb40007f000d7421 */ /* 0x000fe20000000000 */
[----:B------:R-:W-:Y:S01]  /*06d0*/  FFMA.RM R4, R14, R3, 12582913 ;  /* 0x4b4000010e047423 */ /* 0x000fe20000004003 */
[----:B------:R-:W-:Y:S02]  /*06e0*/  FFMA.SAT R14, R26, R9, 0.5 ;  /* 0x3f0000001a0e7423 */ /* 0x000fe40000002009 */
[----:B------:R-:W-:Y:S01]  /*06f0*/  FFMA R13, R12, 1.4426950216293334961, -R13 ;  /* 0x3fb8aa3b0c0d7823 */ /* 0x000fe2000000080d */
[----:B------:R-:W-:Y:S01]  /*0700*/  FADD R15, R4, -12583039 ;  /* 0xcb40007f040f7421 */ /* 0x000fe20000000000 */
[----:B------:R-:W-:Y:S01]  /*0710*/  FFMA.RM R5, R14, R3, 12582913 ;  /* 0x4b4000010e057423 */ /* 0x000fe20000004003 */
[----:B------:R-:W-:Y:S01]  /*0720*/  FFMA.SAT R14, R24, R9, 0.5 ;  /* 0x3f000000180e7423 */ /* 0x000fe20000002009 */
[----:B------:R-:W-:Y:S01]  /*0730*/  FFMA R12, R12, 1.925963033500011079e-08, R13 ;  /* 0x32a570600c0c7823 */ /* 0x000fe2000000000d */
        /* <DEDUP_REMOVED lines=8> */
[----:B------:R-:W0:Y:S01]  /*07c0*/  MUFU.EX2 R12, R12 ;  /* 0x0000000c000c7308 */ /* 0x000e220000000800 */
[----:B------:R-:W-:Y:S01]  /*07d0*/  FFMA R9, R26, 1.925963033500011079e-08, R17 ;  /* 0x32a570601a097823 */ /* 0x000fe20000000011 */
[----:B------:R-:W-:Y:S01]  /*07e0*/  FFMA R15, R24, 1.4426950216293334961, -R15 ;  /* 0x3fb8aa3b180f7823 */ /* 0x000fe2000000080f */
[----:B------:R-:W-:Y:S01]  /*07f0*/  FADD R17, R3, -12583039 ;  /* 0xcb40007f03117421 */ /* 0x000fe20000000000 */
[----:B------:R-:W-:-:S02]  /*0800*/  SHF.L.U32 R11, R11, 0x17, RZ ;  /* 0x000000170b0b7819 */ /* 0x000fc400000006ff */
[----:B------:R-:W-:Y:S01]  /*0810*/  FFMA R14, R24, 1.925963033500011079e-08, R15 ;  /* 0x32a57060180e7823 */ /* 0x000fe2000000000f */
[C---:B------:R-:W-:Y:S01]  /*0820*/  FFMA R17, R2.reuse, 1.4426950216293334961, -R17 ;  /* 0x3fb8aa3b02117823 */ /* 0x040fe20000000811 */
[----:B------:R-:W1:Y:S01]  /*0830*/  MUFU.EX2 R13, R13 ;  /* 0x0000000d000d7308 */ /* 0x000e620000000800 */
[----:B------:R-:W-:Y:S02]  /*0840*/  IMAD.SHL.U32 R24, R3, 0x800000, RZ ;  /* 0x0080000003187824 */ /* 0x000fe400078e00ff */
[----:B------:R-:W-:Y:S01]  /*0850*/  FFMA R15, R2, 1.925963033500011079e-08, R17 ;  /* 0x32a57060020f7823 */ /* 0x000fe20000000011 */
[----:B------:R-:W-:Y:S01]  /*0860*/  IMAD.SHL.U32 R17, R0, 0x800000, RZ ;  /* 0x0080000000117824 */ /* 0x000fe200078e00ff */
[----:B------:R-:W-:Y:S01]  /*0870*/  SHF.L.U32 R0, R4, 0x17, RZ ;  /* 0x0000001704007819 */ /* 0x000fe200000006ff */
[----:B------:R-:W-:Y:S02]  /*0880*/  IMAD.SHL.U32 R4, R5, 0x800000, RZ ;  /* 0x0080000005047824 */ /* 0x000fe400078e00ff */
[----:B------:R-:W2:Y:S01]  /*0890*/  MUFU.EX2 R9, R9 ;  /* 0x0000000900097308 */ /* 0x000ea20000000800 */
[----:B0-----:R-:W-:-:S07]  /*08a0*/  FMUL R2, R17, R12 ;  /* 0x0000000c11027220 */ /* 0x001fce0000400000 */
[----:B------:R-:W0:Y:S01]  /*08b0*/  MUFU.EX2 R14, R14 ;  /* 0x0000000e000e7308 */ /* 0x000e220000000800 */
[----:B-1----:R-:W-:Y:S01]  /*08c0*/  FMUL R0, R0, R13 ;  /* 0x0000000d00007220 */ /* 0x002fe20000400000 */
[----:B------:R-:W-:-:S04]  /*08d0*/  FADD R13, RZ, R2 ;  /* 0x00000002ff0d7221 */ /* 0x000fc80000000000 */
[----:B------:R-:W-:Y:S02]  /*08e0*/  FADD R12, R13, R0 ;  /* 0x000000000d0c7221 */ /* 0x000fe40000000000 */
        /* <DEDUP_REMOVED lines=16> */
.L_x_11220:
        /* <DEDUP_REMOVED lines=11> */
[----:B0-----:R-:W-:Y:S05]  /*0aa0*/  CALL.REL.NOINC `($__internal_214_$__cuda_sm3x_div_rn_noftz_f32_slowpath) ;  /* 0x0000000c00507944 */ /* 0x001fea0003c00000 */
[----:B------:R-:W-:-:S07]  /*0ab0*/  MOV R11, R25 ;  /* 0x00000019000b7202 */ /* 0x000fce0000000f00 */
.L_x_11199:
[----:B------:R-:W-:Y:S05]  /*0ac0*/  BSYNC.RECONVERGENT B1 ;  /* 0x0000000000017941 */ /* 0x000fea0003800200 */
.L_x_11198:
        /* <DEDUP_REMOVED lines=11> */
[----:B0-----:R-:W-:Y:S05]  /*0b80*/  CALL.REL.NOINC `($__internal_214_$__cuda_sm3x_div_rn_noftz_f32_slowpath) ;  /* 0x0000000c00187944 */ /* 0x001fea0003c00000 */
[----:B------:R-:W-:-:S07]  /*0b90*/  MOV R15, R25 ;  /* 0x00000019000f7202 */ /* 0x000fce0000000f00 */
.L_x_11201:
[----:B------:R-:W-:Y:S05]  /*0ba0*/  BSYNC.RECONVERGENT B1 ;  /* 0x0000000000017941 */ /* 0x000fea0003800200 */
.L_x_11200:
        /* <DEDUP_REMOVED lines=13> */
.L_x_11203:
[----:B------:R-:W-:Y:S05]  /*0c80*/  BSYNC.RECONVERGENT B1 ;  /* 0x0000000000017941 */ /* 0x000fea0003800200 */
.L_x_11202:
        /* <DEDUP_REMOVED lines=13> */
.L_x_11205:
[----:B------:R-:W-:Y:S05]  /*0d60*/  BSYNC.RECONVERGENT B1 ;  /* 0x0000000000017941 */ /* 0x000fea0003800200 */
.L_x_11204:
        /* <DEDUP_REMOVED lines=13> */
.L_x_11207:
[----:B------:R-:W-:Y:S05]  /*0e40*/  BSYNC.RECONVERGENT B1 ;  /* 0x0000000000017941 */ /* 0x000fea0003800200 */
.L_x_11206:
        /* <DEDUP_REMOVED lines=11> */
[----:B------:R-:W-:Y:S02]  /*0f00*/  LEA R4, P5, R2, UR36, 0x2 ;  /* 0x0000002402047c11 */ /* 0x000fe4000f8a10ff */
[----:B------:R-:W-:Y:S02]  /*0f10*/  ISETP.GE.U32.AND P1, PT, R18, UR44, PT ;  /* 0x0000002c12007c0c */ /* 0x000fe4000bf26070 */
[----:B------:R-:W-:Y:S02]  /*0f20*/  LEA.HI.X R5, R2, UR37, R3, 0x2, P5 ;  /* 0x0000002502057c11 */ /* 0x000fe4000a8f1403 */
[----:B------:R-:W-:Y:S02]  /*0f30*/  ISETP.GE.AND.EX P3, PT, RZ, UR45, PT, P3 ;  /* 0x0000002dff007c0c */ /* 0x000fe4000bf66330 */
[----:B------:R-:W-:Y:S01]  /*0f40*/  ISETP.GE.AND.EX P4, PT, RZ, UR45, PT, P4 ;  /* 0x0000002dff007c0c */ /* 0x000fe2000bf86340 */
[----:B------:R2:W-:Y:S01]  /*0f50*/  @!P0 STG.E desc[UR4][R4.64], R11 ;  /* 0x0000000b04008986 */ /* 0x0005e2000c101904 */
        /* <DEDUP_REMOVED lines=20> */
.L_x_11196:
[----:B------:R-:W-:Y:S05]  /*10a0*/  EXIT ;  /* 0x000000000000794d */ /* 0x000fea0003800000 */
.L_x_11197:
[----:B------:R-:W-:Y:S01]  /*10b0*/  HFMA2 R12, -RZ, RZ, 0, 9.5367431640625e-07 ;  /* 0x00000010ff0c7431 */ /* 0x000fe200000001ff */
[----:B------:R-:W-:Y:S01]  /*10c0*/  BSSY B1, `(.L_x_11209) ;  /* 0x0000006000017945 */ /* 0x000fe20003800000 */
[----:B------:R-:W-:Y:S01]  /*10d0*/  IMAD.MOV.U32 R11, RZ, RZ, 0x1f ;  /* 0x0000001fff0b7424 */ /* 0x000fe200078e00ff */
[----:B------:R-:W-:-:S07]  /*10e0*/  MOV R15, 0xffffffff ;  /* 0xffffffff000f7802 */ /* 0x000fce0000000f00 */
[----:B------:R-:W-:Y:S05]  /*10f0*/  WARPSYNC.COLLECTIVE R15, `(.L_x_11210) ;  /* 0x000000000f087348 */ /* 0x000fea0003c00000 */
[----:B------:R0:W1:Y:S02]  /*1100*/  SHFL.BFLY P6, R14, R13, R12, R11 ;  /* 0x0c00000c0d0e7389 */ /* 0x00006400000c000b */
[----:B01----:R-:W-:Y:S05]  /*1110*/  ENDCOLLECTIVE ;  /* 0x000000000000791b */ /* 0x003fea0003800000 */
.L_x_11210:
[----:B------:R-:W-:Y:S05]  /*1120*/  BSYNC B1 ;  /* 0x0000000000017941 */ /* 0x000fea0003800000 */
.L_x_11209:
[----:B------:R-:W-:Y:S01]  /*1130*/  HFMA2 R12, -RZ, RZ, 0, 4.76837158203125e-07 ;  /* 0x00000008ff0c7431 */ /* 0x000fe200000001ff */
[----:B------:R-:W-:Y:S01]  /*1140*/  FMNMX R13, R14, R13, !PT ;  /* 0x0000000d0e0d7209 */ /* 0x000fe20007800000 */
[----:B------:R-:W-:Y:S01]  /*1150*/  IMAD.MOV.U32 R11, RZ, RZ, 0x1f ;  /* 0x0000001fff0b7424 */ /* 0x000fe200078e00ff */
[----:B------:R-:W-:-:S07]  /*1160*/  MOV R15, 0xffffffff ;  /* 0xffffffff000f7802 */ /* 0x000fce0000000f00 */
[----:B------:R-:W-:Y:S05]  /*1170*/  WARPSYNC.COLLECTIVE R15, `(.L_x_11211) ;  /* 0x000000000f087348 */ /* 0x000fea0003c00000 */
[----:B------:R0:W1:Y:S02]  /*1180*/  SHFL.BFLY P6, R14, R13, R12, R11 ;  /* 0x0c00000c0d0e7389 */ /* 0x00006400000c000b */
[----:B01----:R-:W-:Y:S05]  /*1190*/  ENDCOLLECTIVE ;  /* 0x000000000000791b */ /* 0x003fea0003800000 */
.L_x_11211:
[----:B------:R-:W-:Y:S01]  /*11a0*/  IMAD.MOV.U32 R12, RZ, RZ, 0x4 ;  /* 0x00000004ff0c7424 */ /* 0x000fe200078e00ff */
[----:B------:R-:W-:-:S04]  /*11b0*/  FMNMX R0, R13, R14, !PT ;  /* 0x0000000e0d007209 */ /* 0x000fc80007800000 */
[----:B------:R-:W-:-:S07]  /*11c0*/  MOV R13, R0 ;  /* 0x00000000000d7202 */ /* 0x000fce0000000f00 */
[----:B------:R-:W-:Y:S05]  /*11d0*/  WARPSYNC.COLLECTIVE R15, `(.L_x_11212) ;  /* 0x000000000f087348 */ /* 0x000fea0003c00000 */
[----:B------:R0:W1:Y:S02]  /*11e0*/  SHFL.BFLY P6, R14, R13, R12, R11 ;  /* 0x0c00000c0d0e7389 */ /* 0x00006400000c000b */
[----:B01----:R-:W-:Y:S05]  /*11f0*/  ENDCOLLECTIVE ;  /* 0x000000000000791b */ /* 0x003fea0003800000 */
.L_x_11212:
[----:B------:R-:W-:Y:S01]  /*1200*/  HFMA2 R12, -RZ, RZ, 0, 1.1920928955078125e-07 ;  /* 0x00000002ff0c7431 */ /* 0x000fe200000001ff */
[----:B------:R-:W-:-:S04]  /*1210*/  FMNMX R4, R0, R14, !PT ;  /* 0x0000000e00047209 */ /* 0x000fc80007800000 */
[----:B------:R-:W-:-:S07]  /*1220*/  MOV R13, R4 ;  /* 0x00000004000d7202 */ /* 0x000fce0000000f00 */
[----:B------:R-:W-:Y:S05]  /*1230*/  WARPSYNC.COLLECTIVE R15, `(.L_x_11213) ;  /* 0x000000000f087348 */ /* 0x000fea0003c00000 */
[----:B------:R0:W1:Y:S02]  /*1240*/  SHFL.BFLY P6, R14, R13, R12, R11 ;  /* 0x0c00000c0d0e7389 */ /* 0x00006400000c000b */
[----:B01----:R-:W-:Y:S05]  /*1250*/  ENDCOLLECTIVE ;  /* 0x000000000000791b */ /* 0x003fea0003800000 */
.L_x_11213:
[----:B------:R-:W-:Y:S02]  /*1260*/  MOV R12, 0x1 ;  /* 0x00000001000c7802 */ /* 0x000fe40000000f00 */
[----:B------:R-:W-:Y:S01]  /*1270*/  FMNMX R5, R4, R14, !PT ;  /* 0x0000000e04057209 */ /* 0x000fe20007800000 */
[----:B------:R-:W-:-:S04]  /*1280*/  HFMA2 R4, -RZ, RZ, 0.96630859375, -0.0022525787353515625 ;  /* 0x3bbb989dff047431 */ /* 0x000fc800000001ff */
[----:B------:R-:W-:-:S07]  /*1290*/  IMAD.MOV.U32 R13, RZ, RZ, R5 ;  /* 0x000000ffff0d7224 */ /* 0x000fce00078e0005 */
[----:B------:R-:W-:Y:S05]  /*12a0*/  WARPSYNC.COLLECTIVE R15, `(.L_x_11214) ;  /* 0x000000000f087348 */ /* 0x000fea0003c00000 */
[----:B------:R0:W1:Y:S02]  /*12b0*/  SHFL.BFLY P6, R14, R13, R12, R11 ;  /* 0x0c00000c0d0e7389 */ /* 0x00006400000c000b */
[----:B01----:R-:W-:Y:S05]  /*12c0*/  ENDCOLLECTIVE ;  /* 0x000000000000791b */ /* 0x003fea0003800000 */
.L_x_11214:
[----:B------:R-:W-:-:S05]  /*12d0*/  FMNMX R23, R5, R14, !PT ;  /* 0x0000000e05177209 */ /* 0x000fca0007800000 */
[C---:B------:R-:W-:Y:S01]  /*12e0*/  FADD R25, -R23.reuse, R3 ;  /* 0x0000000317197221 */ /* 0x040fe20000000100 */
[----:B------:R-:W-:Y:S02]  /*12f0*/  IMAD.MOV.U32 R3, RZ, RZ, 0x437c0000 ;  /* 0x437c0000ff037424 */ /* 0x000fe400078e00ff */
[C---:B------:R-:W-:Y:S01]  /*1300*/  FADD R9, -R23.reuse, R28 ;  /* 0x0000001c17097221 */ /* 0x040fe20000000100 */
[----:B------:R-:W-:Y:S01]  /*1310*/  FADD R17, -R23, R26 ;  /* 0x0000001a17117221 */ /* 0x000fe20000000100 */
[-C--:B------:R-:W-:Y:S01]  /*1320*/  FFMA.SAT R0, R25, R4.reuse, 0.5 ;  /* 0x3f00000019007423 */ /* 0x080fe20000002004 */
[C---:B------:R-:W-:Y:S01]  /*1330*/  FADD R5, -R23.reuse, R24 ;  /* 0x0000001817057221 */ /* 0x040fe20000000100 */
[----:B------:R-:W-:Y:S01]  /*1340*/  FADD R23, -R23, R2 ;  /* 0x0000000217177221 */ /* 0x000fe20000000100 */
[-C--:B------:R-:W-:Y:S01]  /*1350*/  FFMA.SAT R14, R17, R4.reuse, 0.5 ;  /* 0x3f000000110e7423 */ /* 0x080fe20000002004 */
[----:B------:R-:W-:Y:S01]  /*1360*/  FFMA.RM R0, R0, R3, 12582913 ;  /* 0x4b40000100007423 */ /* 0x000fe20000004003 */
[-C--:B------:R-:W-:Y:S01]  /*1370*/  FFMA.SAT R24, R5, R4.reuse, 0.5 ;  /* 0x3f00000005187423 */ /* 0x080fe20000002004 */
[----:B------:R-:W-:-:S02]  /*1380*/  FFMA.SAT R26, R23, R4, 0.5 ;  /* 0x3f000000171a7423 */ /* 0x000fc40000002004 */
        /* <DEDUP_REMOVED lines=45> */
.L_x_11215:
[----:B------:R-:W-:Y:S02]  /*1660*/  IMAD.MOV.U32 R12, RZ, RZ, 0x8 ;  /* 0x00000008ff0c7424 */ /* 0x000fe400078e00ff */
[----:B------:R-:W-:-:S05]  /*1670*/  FADD R9, R13, R14 ;  /* 0x0000000e0d097221 */ /* 0x000fca0000000000 */
[----:B------:R-:W-:-:S07]  /*1680*/  MOV R13, R9 ;  /* 0x00000009000d7202 */ /* 0x000fce0000000f00 */
[----:B------:R-:W-:Y:S05]  /*1690*/  WARPSYNC.COLLECTIVE R15, `(.L_x_11216) ;  /* 0x000000000f087348 */ /* 0x000fea0003c00000 */
[----:B------:R0:W1:Y:S02]  /*16a0*/  SHFL.BFLY P6, R14, R13, R12, R11 ;  /* 0x0c00000c0d0e7389 */ /* 0x00006400000c000b */
[----:B01----:R-:W-:Y:S05]  /*16b0*/  ENDCOLLECTIVE ;  /* 0x000000000000791b */ /* 0x003fea0003800000 */
.L_x_11216:
[----:B------:R-:W-:Y:S02]  /*16c0*/  HFMA2 R12, -RZ, RZ, 0, 2.384185791015625e-07 ;  /* 0x00000004ff0c7431 */ /* 0x000fe400000001ff */
[----:B------:R-:W-:-:S05]  /*16d0*/  FADD R17, R9, R14 ;  /* 0x0000000e09117221 */ /* 0x000fca0000000000 */
[----:B------:R-:W-:-:S07]  /*16e0*/  MOV R13, R17 ;  /* 0x00000011000d7202 */ /* 0x000fce0000000f00 */
[----:B------:R-:W-:Y:S05]  /*16f0*/  WARPSYNC.COLLECTIVE R15, `(.L_x_11217) ;  /* 0x000000000f087348 */ /* 0x000fea0003c00000 */
[----:B------:R0:W1:Y:S02]  /*1700*/  SHFL.BFLY P6, R14, R13, R12, R11 ;  /* 0x0c00000c0d0e7389 */ /* 0x00006400000c000b */
[----:B01----:R-:W-:Y:S05]  /*1710*/  ENDCOLLECTIVE ;  /* 0x000000000000791b */ /* 0x003fea0003800000 */
.L_x_11217:
[----:B------:R-:W-:Y:S01]  /*1720*/  MOV R12, 0x2 ;  /* 0x00000002000c7802 */ /* 0x000fe20000000f00 */
[----:B------:R-:W-:-:S04]  /*1730*/  FADD R23, R17, R14 ;  /* 0x0000000e11177221 */ /* 0x000fc80000000000 */
[----:B------:R-:W-:-:S07]  /*1740*/  IMAD.MOV.U32 R13, RZ, RZ, R23 ;  /* 0x000000ffff0d7224 */ /* 0x000fce00078e0017 */
[----:B------:R-:W-:Y:S05]  /*1750*/  WARPSYNC.COLLECTIVE R15, `(.L_x_11218) ;  /* 0x000000000f087348 */ /* 0x000fea0003c00000 */
[----:B------:R0:W1:Y:S02]  /*1760*/  SHFL.BFLY P6, R14, R13, R12, R11 ;  /* 0x0c00000c0d0e7389 */ /* 0x00006400000c000b */
[----:B01----:R-:W-:Y:S05]  /*1770*/  ENDCOLLECTIVE ;  /* 0x000000000000791b */ /* 0x003fea0003800000 */
.L_x_11218:
[----:B------:R-:W-:Y:S02]  /*1780*/  IMAD.MOV.U32 R12, RZ, RZ, 0x1 ;  /* 0x00000001ff0c7424 */ /* 0x000fe400078e00ff */
[----:B------:R-:W-:-:S05]  /*1790*/  FADD R24, R23, R14 ;  /* 0x0000000e17187221 */ /* 0x000fca0000000000 */
[----:B------:R-:W-:-:S07]  /*17a0*/  MOV R13, R24 ;  /* 0x00000018000d7202 */ /* 0x000fce0000000f00 */
[----:B------:R-:W-:Y:S05]  /*17b0*/  WARPSYNC.COLLECTIVE R15, `(.L_x_11219) ;  /* 0x000000000f087348 */ /* 0x000fea0003c00000 */
[----:B------:R0:W1:Y:S02]  /*17c0*/  SHFL.BFLY P6, R14, R13, R12, R11 ;  /* 0x0c00000c0d0e7389 */ /* 0x00006400000c000b */
[----:B01----:R-:W-:Y:S05]  /*17d0*/  ENDCOLLECTIVE ;  /* 0x000000000000791b */ /* 0x003fea0003800000 */
.L_x_11219:
[----:B------:R-:W-:Y:S05]  /*17e0*/  BRA `(.L_x_11220) ;  /* 0xfffffff000807947 */ /* 0x000fea000383ffff */
        .weak           $__internal_214_$__cuda_sm3x_div_rn_noftz_f32_slowpath
        .type           $__internal_214_$__cuda_sm3x_div_rn_noftz_f32_slowpath,@function
        .size           $__internal_214_$__cuda_sm3x_div_rn_noftz_f32_slowpath,(.L_x_15531 - $__internal_214_$__cuda_sm3x_div_rn_noftz_f32_slowpath)
$__internal_214_$__cuda_sm3x_div_rn_noftz_f32_slowpath:
        /* <DEDUP_REMOVED lines=37> */
.L_x_11222:
        /* <DEDUP_REMOVED lines=51> */
.L_x_11229:
[----:B------:R-:W-:-:S04]  /*1d70*/  LOP3.LUT R25, R25, 0x80000000, RZ, 0xc0, !PT ;  /* 0x8000000019197812 */ /* 0x000fc800078ec0ff */
[----:B------:R-:W-:Y:S01]  /*1d80*/  LOP3.LUT R25, R25, 0x7f800000, RZ, 0xfc, !PT ;  /* 0x7f80000019197812 */ /* 0x000fe200078efcff */
[----:B------:R-:W-:Y:S06]  /*1d90*/  BRA `(.L_x_11230) ;  /* 0x0000000000047947 */ /* 0x000fec0003800000 */
.L_x_11228:
[----:B------:R-:W-:-:S07]  /*1da0*/  IMAD R25, R26, 0x800000, R25 ;  /* 0x008000001a197824 */ /* 0x000fce00078e0219 */
.L_x_11230:
[----:B------:R-:W-:Y:S05]  /*1db0*/  BSYNC.RECONVERGENT B3 ;  /* 0x0000000000037941 */ /* 0x000fea0003800200 */
.L_x_11227:
[----:B------:R-:W-:Y:S05]  /*1dc0*/  BRA `(.L_x_11231) ;  /* 0x0000000000207947 */ /* 0x000fea0003800000 */
.L_x_11226:
[----:B------:R-:W-:-:S04]  /*1dd0*/  LOP3.LUT R25, R25, 0x80000000, R2, 0x48, !PT ;  /* 0x8000000019197812 */ /* 0x000fc800078e4802 */
[----:B------:R-:W-:Y:S01]  /*1de0*/  LOP3.LUT R25, R25, 0x7f800000, RZ, 0xfc, !PT ;  /* 0x7f80000019197812 */ /* 0x000fe200078efcff */
[----:B------:R-:W-:Y:S06]  /*1df0*/  BRA `(.L_x_11231) ;  /* 0x0000000000147947 */ /* 0x000fec0003800000 */
.L_x_11225:
[----:B------:R-:W-:Y:S01]  /*1e00*/  LOP3.LUT R25, R25, 0x80000000, R2, 0x48, !PT ;  /* 0x8000000019197812 */ /* 0x000fe200078e4802 */
[----:B------:R-:W-:Y:S06]  /*1e10*/  BRA `(.L_x_11231) ;  /* 0x00000000000c7947 */ /* 0x000fec0003800000 */
.L_x_11224:
[----:B------:R-:W0:Y:S01]  /*1e20*/  MUFU.RSQ R25, -QNAN ;  /* 0xffc0000000197908 */ /* 0x000e220000001400 */
[----:B------:R-:W-:Y:S05]  /*1e30*/  BRA `(.L_x_11231) ;  /* 0x0000000000047947 */ /* 0x000fea0003800000 */
.L_x_11223:
[----:B------:R-:W-:-:S07]  /*1e40*/  FADD.FTZ R25, R2, R9 ;  /* 0x0000000902197221 */ /* 0x000fce0000010000 */
.L_x_11231:
[----:B------:R-:W-:Y:S05]  /*1e50*/  BSYNC.RECONVERGENT B2 ;  /* 0x0000000000027941 */ /* 0x000fea0003800200 */
.L_x_11221:
[----:B------:R-:W-:Y:S01]  /*1e60*/  HFMA2 R13, -RZ, RZ, 0, 0 ;  /* 0x00000000ff0d7431 */ /* 0x000fe200000001ff */
[----:B------:R-:W-:-:S04]  /*1e70*/  MOV R12, R14 ;  /* 0x0000000e000c7202 */ /* 0x000fc80000000f00 */
[----:B0-----:R-:W-:Y:S05]  /*1e80*/  RET.REL.NODEC R12 `(_ZN7oneflow4cuda7softmax15SoftmaxWarpImplI10SimpleLoadIffE11SimpleStoreIffEfLi1ELi5ELi32ELi1ELb1ELNS1_9AlgorithmE0EEEvT_T0_ll) ;  /* 0xffffffe00c5c7950 */ /* 0x001fea0003c3ffff */
.L_x_11232:
        /* <DEDUP_REMOVED lines=15> */
.L_x_15531:


//--------------------- .text._ZN7oneflow4cuda7softmax15SoftmaxWarpImplI10SimpleLoadIffE11SimpleStoreIffEfLi1ELi5ELi32ELi1ELb0ELNS1_9AlgorithmE0EEEvT_T0_ll --------------------------
	.section	.text._ZN7oneflow4cuda7softmax15SoftmaxWarpImplI10SimpleLoadIffE11SimpleStoreIffEfLi1ELi5ELi32ELi1ELb0ELNS1_9AlgorithmE0EEEvT_T0_ll,"ax",@progbits
	.align	128
        .global         _ZN7oneflow4cuda7softmax15SoftmaxWarpImplI10SimpleLoadIffE11SimpleStoreIffEfLi1ELi5ELi32ELi1ELb0ELNS1_9AlgorithmE0EEEvT_T0_ll
        .type           _ZN7oneflow4cuda7softmax15SoftmaxWarpImplI10SimpleLoadIffE11SimpleStoreIffEfLi1ELi5ELi32ELi1ELb0ELNS1_9AlgorithmE0EEEvT_T0_ll,@function
        .size           _ZN7oneflow4cuda7softmax15SoftmaxWarpImplI10SimpleLoadIffE11SimpleStoreIffEfLi1ELi5ELi32ELi1ELb0ELNS1_9AlgorithmE0EEEvT_T0_ll,(.L_x_15532 - _ZN7oneflow4cuda7softmax15SoftmaxWarpImplI10SimpleLoadIffE11SimpleStoreIffEfLi1ELi5ELi32ELi1ELb0ELNS1_9AlgorithmE0EEEvT_T0_ll)
        .other          _ZN7oneflow4cuda7softmax15SoftmaxWarpImplI10SimpleLoadIffE11SimpleStoreIffEfLi1ELi5ELi32ELi1ELb0ELNS1_9AlgorithmE0EEEvT_T0_ll,@"STO_CUDA_ENTRY STV_DEFAULT"
_ZN7oneflow4cuda7softmax15SoftmaxWarpImplI10SimpleLoadIffE11SimpleStoreIffEfLi1ELi5ELi32ELi1ELb0ELNS1_9AlgorithmE0EEEvT_T0_ll:
.text._ZN7oneflow4cuda7softmax15SoftmaxWarpImplI10SimpleLoadIffE11SimpleStoreIffEfLi1ELi5ELi32ELi1ELb0ELNS1_9AlgorithmE0EEEvT_T0_ll:
        /* <DEDUP_REMOVED lines=24> */
.L_x_11233:
        /* <DEDUP_REMOVED lines=13> */
.L_x_11245:
        /* <DEDUP_REMOVED lines=17> */
[----:B------:R-:W2:Y:S04]  /*0360*/  LDG.E R21, desc[UR4][R2.64] ;  /* 0x0000000402157981 */ /* 0x000ea8000c1e1900 */
[----:B------:R-:W2:Y:S04]  /*0370*/  LDG.E R17, desc[UR6][R2.64+0x80] ;  /* 0x0000800602117981 */ /* 0x000ea8000c1e1900 */
[----:B------:R-:W3:Y:S04]  /*0380*/  LDG.E R5, desc[UR8][R2.64+0x100] ;  /* 0x0001000802057981 */ /* 0x000ee8000c1e1900 */
[----:B------:R-:W3:Y:S04]  /*0390*/  LDG.E R4, desc[UR10][R2.64+0x180] ;  /* 0x0001800a02047981 */ /* 0x000ee8000c1e1900 */
[----:B------:R-:W4:Y:S01]  /*03a0*/  LDG.E R19, desc[UR12][R2.64+0x200] ;  /* 0x0002000c02137981 */ /* 0x000f22000c1e1900 */
[----:B------:R-:W-:Y:S01]  /*03b0*/  UMOV UR4, 0xffffffff ;  /* 0xffffffff00047882 */ /* 0x000fe20000000000 */
[----:B--2---:R-:W-:-:S04]  /*03c0*/  FMNMX3 R0, R21, -INF , R17, !PT ;  /* 0xff80000015007876 */ /* 0x004fc80007800011 */
[----:B---3--:R-:W-:-:S04]  /*03d0*/  FMNMX3 R0, R0, R5, R4, !PT ;  /* 0x0000000500007276 */ /* 0x008fc80007800004 */
[----:B----4-:R-:W-:Y:S01]  /*03e0*/  FMNMX R13, R0, R19, !PT ;  /* 0x00000013000d7209 */ /* 0x010fe20007800000 */
        /* <DEDUP_REMOVED lines=72> */
.L_x_11257:
        /* <DEDUP_REMOVED lines=12> */
[----:B01----:R-:W-:Y:S05]  /*0930*/  CALL.REL.NOINC `($__internal_215_$__cuda_sm3x_div_rn_noftz_f32_slowpath) ;  /* 0x0000000c00407944 */ /* 0x003fea0003c00000 */
[----:B------:R-:W-:-:S07]  /*0940*/  MOV R11, R5 ;  /* 0x00000005000b7202 */ /* 0x000fce0000000f00 */
.L_x_11236:
[----:B------:R-:W-:Y:S05]  /*0950*/  BSYNC.RECONVERGENT B0 ;  /* 0x0000000000007941 */ /* 0x000fea0003800200 */
.L_x_11235:
        /* <DEDUP_REMOVED lines=12> */
[----:B01----:R-:W-:Y:S05]  /*0a20*/  CALL.REL.NOINC `($__internal_215_$__cuda_sm3x_div_rn_noftz_f32_slowpath) ;  /* 0x0000000c00047944 */ /* 0x003fea0003c00000 */
[----:B------:R-:W-:-:S07]  /*0a30*/  MOV R14, R5 ;  /* 0x00000005000e7202 */ /* 0x000fce0000000f00 */
.L_x_11238:
[----:B------:R-:W-:Y:S05]  /*0a40*/  BSYNC.RECONVERGENT B0 ;  /* 0x0000000000007941 */ /* 0x000fea0003800200 */
.L_x_11237:
        /* <DEDUP_REMOVED lines=14> */
.L_x_11240:
[----:B------:R-:W-:Y:S05]  /*0b30*/  BSYNC.RECONVERGENT B0 ;  /* 0x0000000000007941 */ /* 0x000fea0003800200 */
.L_x_11239:
        /* <DEDUP_REMOVED lines=14> */
.L_x_11242:
[----:B------:R-:W-:Y:S05]  /*0c20*/  BSYNC.RECONVERGENT B0 ;  /* 0x0000000000007941 */ /* 0x000fea0003800200 */
.L_x_11241:
        /* <DEDUP_REMOVED lines=12> */
[----:B01----:R-:W-:Y:S05]  /*0cf0*/  CALL.REL.NOINC `($__internal_215_$__cuda_sm3x_div_rn_noftz_f32_slowpath) ;  /* 0x0000000800507944 */ /* 0x003fea0003c00000 */
[----:B------:R-:W-:-:S07]  /*0d00*/  MOV R3, R5 ;  /* 0x0000000500037202 */ /* 0x000fce0000000f00 */
.L_x_11244:
[----:B------:R-:W-:Y:S05]  /*0d10*/  BSYNC.RECONVERGENT B0 ;  /* 0x0000000000007941 */ /* 0x000fea0003800200 */
.L_x_11243:
        /* <DEDUP_REMOVED lines=10> */
[----:B------:R-:W-:Y:S01]  /*0dc0*/  R2UR UR9, R7 ;  /* 0x00000000070972ca */ /* 0x000fe200000e0000 */
[----:B------:R-:W-:Y:S01]  /*0dd0*/  IMAD.IADD R5, R5, 0x1, R13 ;  /* 0x0000000105057824 */ /* 0x000fe200078e020d */
[----:B------:R-:W-:Y:S02]  /*0de0*/  LEA R12, P0, R4, UR40, 0x2 ;  /* 0x00000028040c7c11 */ /* 0x000fe4000f8010ff */
        /* <DEDUP_REMOVED lines=8> */
[----:B------:R-:W-:Y:S02]  /*0e70*/  R2UR UR12, R6 ;  /* 0x00000000060c72ca */ /* 0x000fe400000e0000 */
[----:B------:R-:W-:Y:S01]  /*0e80*/  R2UR UR13, R7 ;  /* 0x00000000070d72ca */ /* 0x000fe200000e0000 */
[----:B------:R3:W-:Y:S01]  /*0e90*/  STG.E desc[UR8][R12.64+0x100], R0 ;  /* 0x000100000c007986 */ /* 0x0007e2000c101908 */
[----:B------:R-:W-:-:S03]  /*0ea0*/  ISETP.GE.AND.EX P0, PT, R8, UR45, PT, P0 ;  /* 0x0000002d08007c0c */ /* 0x000fc6000bf06300 */
[----:B------:R3:W-:Y:S08]  /*0eb0*/  STG.E desc[UR10][R12.64+0x180], R2 ;  /* 0x000180020c007986 */ /* 0x0007f0000c10190a */
[----:B------:R3:W-:Y:S02]  /*0ec0*/  STG.E desc[UR12][R12.64+0x200], R3 ;  /* 0x000200030c007986 */ /* 0x0007e4000c10190c */
[----:B------:R-:W-:Y:S05]  /*0ed0*/  @!P0 BRA `(.L_x_11245) ;  /* 0xfffffff000dc8947 */ /* 0x000fea000383ffff */
[----:B------:R-:W-:Y:S05]  /*0ee0*/  EXIT ;  /* 0x000000000000794d */ /* 0x000fea0003800000 */
.L_x_11234:
[----:B------:R-:W-:Y:S01]  /*0ef0*/  BSSY B0, `(.L_x_11246) ;  /* 0x0000007000007945 */ /* 0x000fe20003800000 */
[----:B------:R-:W-:Y:S02]  /*0f00*/  MOV R12, 0x10 ;  /* 0x00000010000c7802 */ /* 0x000fe40000000f00 */
[----:B------:R-:W-:Y:S02]  /*0f10*/  MOV R11, 0x1f ;  /* 0x0000001f000b7802 */ /* 0x000fe40000000f00 */
[----:B------:R-:W-:-:S07]  /*0f20*/  MOV R15, 0xffffffff ;  /* 0xffffffff000f7802 */ /* 0x000fce0000000f00 */
[----:B0-----:R-:W-:Y:S05]  /*0f30*/  WARPSYNC.COLLECTIVE R15, `(.L_x_11247) ;  /* 0x000000000f087348 */ /* 0x001fea0003c00000 */
[----:B------:R1:W2:Y:S02]  /*0f40*/  SHFL.BFLY P6, R14, R13, R12, R11 ;  /* 0x0c00000c0d0e7389 */ /* 0x0002a400000c000b */
[----:B012---:R-:W-:Y:S05]  /*0f50*/  ENDCOLLECTIVE ;  /* 0x000000000000791b */ /* 0x007fea0003800000 */
.L_x_11247:
[----:B------:R-:W-:Y:S05]  /*0f60*/  BSYNC B0 ;  /* 0x0000000000007941 */ /* 0x000fea0003800000 */
.L_x_11246:
[----:B------:R-:W-:Y:S01]  /*0f70*/  FMNMX R13, R13, R14, !PT ;  /* 0x0000000e0d0d7209 */ /* 0x000fe20007800000 */
[----:B------:R-:W-:Y:S01]  /*0f80*/  IMAD.MOV.U32 R12, RZ, RZ, 0x8 ;  /* 0x00000008ff0c7424 */ /* 0x000fe200078e00ff */
[----:B------:R-:W-:Y:S02]  /*0f90*/  MOV R11, 0x1f ;  /* 0x0000001f000b7802 */ /* 0x000fe40000000f00 */
[----:B------:R-:W-:-:S07]  /*0fa0*/  MOV R15, 0xffffffff ;  /* 0xffffffff000f7802 */ /* 0x000fce0000000f00 */
[----:B------:R-:W-:Y:S05]  /*0fb0*/  WARPSYNC.COLLECTIVE R15, `(.L_x_11248) ;  /* 0x000000000f087348 */ /* 0x000fea0003c00000 */
[----:B------:R0:W1:Y:S02]  /*0fc0*/  SHFL.BFLY P6, R14, R13, R12, R11 ;  /* 0x0c00000c0d0e7389 */ /* 0x00006400000c000b */
[----:B01----:R-:W-:Y:S05]  /*0fd0*/  ENDCOLLECTIVE ;  /* 0x000000000000791b */ /* 0x003fea0003800000 */
.L_x_11248:
[----:B------:R-:W-:Y:S01]  /*0fe0*/  IMAD.MOV.U32 R12, RZ, RZ, 0x4 ;  /* 0x00000004ff0c7424 */ /* 0x000fe200078e00ff */
[----:B------:R-:W-:-:S04]  /*0ff0*/  FMNMX R0, R13, R14, !PT ;  /* 0x0000000e0d007209 */ /* 0x000fc80007800000 */
[----:B------:R-:W-:-:S07]  /*1000*/  MOV R13, R0 ;  /* 0x00000000000d7202 */ /* 0x000fce0000000f00 */
[----:B------:R-:W-:Y:S05]  /*1010*/  WARPSYNC.COLLECTIVE R15, `(.L_x_11249) ;  /* 0x000000000f087348 */ /* 0x000fea0003c00000 */
[----:B------:R0:W1:Y:S02]  /*1020*/  SHFL.BFLY P6, R14, R13, R12, R11 ;  /* 0x0c00000c0d0e7389 */ /* 0x00006400000c000b */
[----:B01----:R-:W-:Y:S05]  /*1030*/  ENDCOLLECTIVE ;  /* 0x000000000000791b */ /* 0x003fea0003800000 */
.L_x_11249:
[----:B------:R-:W-:Y:S01]  /*1040*/  HFMA2 R12, -RZ, RZ, 0, 1.1920928955078125e-07 ;  /* 0x00000002ff0c7431 */ /* 0x000fe200000001ff */
[----:B------:R-:W-:Y:S01]  /*1050*/  FMNMX R2, R0, R14, !PT ;  /* 0x0000000e00027209 */ /* 0x000fe20007800000 */
[----:B------:R-:W-:-:S03]  /*1060*/  HFMA2 R0, -RZ, RZ, 0.96630859375, -0.0022525787353515625 ;  /* 0x3bbb989dff007431 */ /* 0x000fc600000001ff */
[----:B------:R-:W-:-:S07]  /*1070*/  MOV R13, R2 ;  /* 0x00000002000d7202 */ /* 0x000fce0000000f00 */
[----:B------:R-:W-:Y:S05]  /*1080*/  WARPSYNC.COLLECTIVE R15, `(.L_x_11250) ;  /* 0x000000000f087348 */ /* 0x000fea0003c00000 */
[----:B------:R0:W1:Y:S02]  /*1090*/  SHFL.BFLY P6, R14, R13, R12, R11 ;  /* 0x0c00000c0d0e7389 */ /* 0x00006400000c000b */
[----:B01----:R-:W-:Y:S05]  /*10a0*/  ENDCOLLECTIVE ;  /* 0x000000000000791b */ /* 0x003fea0003800000 */
.L_x_11250:
[----:B------:R-:W-:Y:S01]  /*10b0*/  IMAD.MOV.U32 R12, RZ, RZ, 0x1 ;  /* 0x00000001ff0c7424 */ /* 0x000fe200078e00ff */
[----:B------:R-:W-:-:S04]  /*10c0*/  FMNMX R3, R2, R14, !PT ;  /* 0x0000000e02037209 */ /* 0x000fc80007800000 */
[----:B------:R-:W-:-:S07]  /*10d0*/  MOV R13, R3 ;  /* 0x00000003000d7202 */ /* 0x000fce0000000f00 */
[----:B------:R-:W-:Y:S05]  /*10e0*/  WARPSYNC.COLLECTIVE R15, `(.L_x_11251) ;  /* 0x000000000f087348 */ /* 0x000fea0003c00000 */
[----:B------:R0:W1:Y:S02]  /*10f0*/  SHFL.BFLY P6, R14, R13, R12, R11 ;  /* 0x0c00000c0d0e7389 */ /* 0x00006400000c000b */
[----:B01----:R-:W-:Y:S05]  /*1100*/  ENDCOLLECTIVE ;  /* 0x000000000000791b */ /* 0x003fea0003800000 */
.L_x_11251:
        /* <DEDUP_REMOVED lines=58> */
.L_x_11252:
[----:B------:R-:W-:Y:S02]  /*14b0*/  IMAD.MOV.U32 R12, RZ, RZ, 0x8 ;  /* 0x00000008ff0c7424 */ /* 0x000fe400078e00ff */
[----:B------:R-:W-:-:S05]  /*14c0*/  FADD R17, R13, R14 ;  /* 0x0000000e0d117221 */ /* 0x000fca0000000000 */
[----:B------:R-:W-:-:S07]  /*14d0*/  MOV R13, R17 ;  /* 0x00000011000d7202 */ /* 0x000fce0000000f00 */
[----:B------:R-:W-:Y:S05]  /*14e0*/  WARPSYNC.COLLECTIVE R15, `(.L_x_11253) ;  /* 0x000000000f087348 */ /* 0x000fea0003c00000 */
[----:B------:R0:W1:Y:S02]  /*14f0*/  SHFL.BFLY P6, R14, R13, R12, R11 ;  /* 0x0c00000c0d0e7389 */ /* 0x00006400000c000b */
[----:B01----:R-:W-:Y:S05]  /*1500*/  ENDCOLLECTIVE ;  /* 0x000000000000791b */ /* 0x003fea0003800000 */
.L_x_11253:
[----:B------:R-:W-:Y:S02]  /*1510*/  HFMA2 R12, -RZ, RZ, 0, 2.384185791015625e-07 ;  /* 0x00000004ff0c7431 */ /* 0x000fe400000001ff */
[----:B------:R-:W-:-:S05]  /*1520*/  FADD R18, R17, R14 ;  /* 0x0000000e11127221 */ /* 0x000fca0000000000 */
[----:B------:R-:W-:-:S07]  /*1530*/  MOV R13, R18 ;  /* 0x00000012000d7202 */ /* 0x000fce0000000f00 */
[----:B------:R-:W-:Y:S05]  /*1540*/  WARPSYNC.COLLECTIVE R15, `(.L_x_11254) ;  /* 0x000000000f087348 */ /* 0x000fea0003c00000 */
[----:B------:R0:W1:Y:S02]  /*1550*/  SHFL.BFLY P6, R14, R13, R12, R11 ;  /* 0x0c00000c0d0e7389 */ /* 0x00006400000c000b */
[----:B01----:R-:W-:Y:S05]  /*1560*/  ENDCOLLECTIVE ;  /* 0x000000000000791b */ /* 0x003fea0003800000 */
.L_x_11254:
[----:B------:R-:W-:Y:S02]  /*1570*/  IMAD.MOV.U32 R12, RZ, RZ, 0x2 ;  /* 0x00000002ff0c7424 */ /* 0x000fe400078e00ff */
[----:B------:R-:W-:-:S05]  /*1580*/  FADD R19, R18, R14 ;  /* 0x0000000e12137221 */ /* 0x000fca0000000000 */
[----:B------:R-:W-:-:S07]  /*1590*/  MOV R13, R19 ;  /* 0x00000013000d7202 */ /* 0x000fce0000000f00 */
[----:B------:R-:W-:Y:S05]  /*15a0*/  WARPSYNC.COLLECTIVE R15, `(.L_x_11255) ;  /* 0x000000000f087348 */ /* 0x000fea0003c00000 */
[----:B------:R0:W1:Y:S02]  /*15b0*/  SHFL.BFLY P6, R14, R13, R12, R11 ;  /* 0x0c00000c0d0e7389 */ /* 0x00006400000c000b */
[----:B01----:R-:W-:Y:S05]  /*15c0*/  ENDCOLLECTIVE ;  /* 0x000000000000791b */ /* 0x003fea0003800000 */
.L_x_11255:
[----:B------:R-:W-:Y:S02]  /*15d0*/  HFMA2 R12, -RZ, RZ, 0, 5.9604644775390625e-08 ;  /* 0x00000001ff0c7431 */ /* 0x000fe400000001ff */
[----:B------:R-:W-:-:S05]  /*15e0*/  FADD R20, R19, R14 ;  /* 0x0000000e13147221 */ /* 0x000fca0000000000 */
[----:B------:R-:W-:-:S07]  /*15f0*/  MOV R13, R20 ;  /* 0x00000014000d7202 */ /* 0x000fce0000000f00 */
[----:B------:R-:W-:Y:S05]  /*1600*/  WARPSYNC.COLLECTIVE R15, `(.L_x_11256) ;  /* 0x000000000f087348 */ /* 0x000fea0003c00000 */
[----:B------:R0:W1:Y:S02]  /*1610*/  SHFL.BFLY P6, R14, R13, R12, R11 ;  /* 0x0c00000c0d0e7389 */ /* 0x00006400000c000b */
[----:B01----:R-:W-:Y:S05]  /*1620*/  ENDCOLLECTIVE ;  /* 0x000000000000791b */ /* 0x003fea0003800000 */
.L_x_11256:
[----:B------:R-:W-:Y:S05]  /*1630*/  BRA `(.L_x_11257) ;  /* 0xfffffff0008c7947 */ /* 0x000fea000383ffff */
        .weak           $__internal_215_$__cuda_sm3x_div_rn_noftz_f32_slowpath
        .type           $__internal_215_$__cuda_sm3x_div_rn_noftz_f32_slowpath,@function
        .size           $__internal_215_$__cuda_sm3x_div_rn_noftz_f32_slowpath,(.L_x_15532 - $__internal_215_$__cuda_sm3x_div_rn_noftz_f32_slowpath)
$__internal_215_$__cuda_sm3x_div_rn_noftz_f32_slowpath:
        /* <DEDUP_REMOVED lines=34> */
.L_x_11259:
        /* <DEDUP_REMOVED lines=51> */
.L_x_11266:
[----:B------:R-:W-:-:S04]  /*1b90*/  LOP3.LUT R5, R5, 0x80000000, RZ, 0xc0, !PT ;  /* 0x8000000005057812 */ /* 0x000fc800078ec0ff */
[----:B------:R-:W-:Y:S01]  /*1ba0*/  LOP3.LUT R5, R5, 0x7f800000, RZ, 0xfc, !PT ;  /* 0x7f80000005057812 */ /* 0x000fe200078efcff */
[----:B------:R-:W-:Y:S06]  /*1bb0*/  BRA `(.L_x_11267) ;  /* 0x0000000000047947 */ /* 0x000fec0003800000 */
.L_x_11265:
[----:B------:R-:W-:-:S07]  /*1bc0*/  LEA R5, R13, R5, 0x17 ;  /* 0x000000050d057211 */ /* 0x000fce00078eb8ff */
.L_x_11267:
[----:B------:R-:W-:Y:S05]  /*1bd0*/  BSYNC.RECONVERGENT B2 ;  /* 0x0000000000027941 */ /* 0x000fea0003800200 */
.L_x_11264:
[----:B------:R-:W-:Y:S05]  /*1be0*/  BRA `(.L_x_11268) ;  /* 0x0000000000207947 */ /* 0x000fea0003800000 */
.L_x_11263:
[----:B------:R-:W-:-:S04]  /*1bf0*/  LOP3.LUT R5, R12, 0x80000000, R5, 0x48, !PT ;  /* 0x800000000c057812 */ /* 0x000fc800078e4805 */
[----:B------:R-:W-:Y:S01]  /*1c00*/  LOP3.LUT R5, R5, 0x7f800000, RZ, 0xfc, !PT ;  /* 0x7f80000005057812 */ /* 0x000fe200078efcff */
[----:B------:R-:W-:Y:S06]  /*1c10*/  BRA `(.L_x_11268) ;  /* 0x0000000000147947 */ /* 0x000fec0003800000 */
.L_x_11262:
[----:B------:R-:W-:Y:S01]  /*1c20*/  LOP3.LUT R5, R12, 0x80000000, R5, 0x48, !PT ;  /* 0x800000000c057812 */ /* 0x000fe200078e4805 */
[----:B------:R-:W-:Y:S06]  /*1c30*/  BRA `(.L_x_11268) ;  /* 0x00000000000c7947 */ /* 0x000fec0003800000 */
.L_x_11261:
[----:B------:R-:W0:Y:S01]  /*1c40*/  MUFU.RSQ R5, -QNAN ;  /* 0xffc0000000057908 */ /* 0x000e220000001400 */
[----:B------:R-:W-:Y:S05]  /*1c50*/  BRA `(.L_x_11268) ;  /* 0x0000000000047947 */ /* 0x000fea0003800000 */
.L_x_11260:
[----:B------:R-:W-:-:S07]  /*1c60*/  FADD.FTZ R5, R5, R12 ;  /* 0x0000000c05057221 */ /* 0x000fce0000010000 */
.L_x_11268:
[----:B------:R-:W-:Y:S05]  /*1c70*/  BSYNC.RECONVERGENT B1 ;  /* 0x0000000000017941 */ /* 0x000fea0003800200 */
.L_x_11258:
[----:B------:R-:W-:Y:S01]  /*1c80*/  HFMA2 R13, -RZ, RZ, 0, 0 ;  /* 0x00000000ff0d7431 */ /* 0x000fe200000001ff */
[----:B------:R-:W-:-:S04]  /*1c90*/  MOV R12, R17 ;  /* 0x00000011000c7202 */ /* 0x000fc80000000f00 */
[----:B0-----:R-:W-:Y:S05]  /*1ca0*/  RET.REL.NODEC R12 `(_ZN7oneflow4cuda7softmax15SoftmaxWarpImplI10SimpleLoadIffE11SimpleStoreIffEfLi1ELi5ELi32ELi1ELb0ELNS1_9AlgorithmE0EEEvT_T0_ll) ;  /* 0xffffffe00cd47950 */ /* 0x001fea0003c3ffff */
.L_x_11269:
        /* <DEDUP_REMOVED lines=13> */
.L_x_15532:


//--------------------- .text._ZN7oneflow4cuda7softmax15SoftmaxWarpImplI10SimpleLoadIffE11SimpleStoreIffEfLi1ELi4ELi32ELi1ELb1ELNS1_9AlgorithmE0EEEvT_T0_ll --------------------------
	.section	.text._ZN7oneflow4cuda7softmax15SoftmaxWarpImplI10SimpleLoadIffE11SimpleStoreIffEfLi1ELi4ELi32ELi1ELb1ELNS1_9AlgorithmE0EEEvT_T0_ll,"ax",@progbits
	.align	128
        .global         _ZN7oneflow4cuda7softmax15SoftmaxWarpImplI10SimpleLoadIffE11SimpleStoreIffEfLi1ELi4ELi32ELi1ELb1ELNS1_9AlgorithmE0EEEvT_T0_ll
        .type           _ZN7oneflow4cuda7softmax15SoftmaxWarpImplI10SimpleLoadIffE11SimpleStoreIffEfLi1ELi4ELi32ELi1ELb1ELNS1_9AlgorithmE0EEEvT_T0_ll,@function
        .size           _ZN7oneflow4cuda7softmax15SoftmaxWarpImplI10SimpleLoadIffE11SimpleStoreIffEfLi1ELi4ELi32ELi1ELb1ELNS1_9AlgorithmE0EEEvT_T0_ll,(.L_x_15533 - _ZN7oneflow4cuda7softmax15SoftmaxWarpImplI10SimpleLoadIffE11SimpleStoreIffEfLi1ELi4ELi32ELi1ELb1ELNS1_9AlgorithmE0EEEvT_T0_ll)
        .other          _ZN7oneflow4cuda7softmax15SoftmaxWarpImplI10SimpleLoadIffE11SimpleStoreIffEfLi1ELi4ELi32ELi1ELb1ELNS1_9AlgorithmE0EEEvT_T0_ll,@"STO_CUDA_ENTRY STV_DEFAULT"
_ZN7oneflow4cuda7softmax15SoftmaxWarpImplI10SimpleLoadIffE11SimpleStoreIffEfLi1ELi4ELi32ELi1ELb1ELNS1_9AlgorithmE0EEEvT_T0_ll:
.text._ZN7oneflow4cuda7softmax15SoftmaxWarpImplI10SimpleLoadIffE11SimpleStoreIffEfLi1ELi4ELi32ELi1ELb1ELNS1_9AlgorithmE0EEEvT_T0_ll:
        /* <DEDUP_REMOVED lines=25> */
.L_x_11270:
        /* <DEDUP_REMOVED lines=17> */
.L_x_11281:
[----:B------:R-:W-:Y:S01]  /*02a0*/  ISETP.GE.U32.AND P0, PT, R10, UR44, PT ;  /* 0x0000002c0a007c0c */ /* 0x000fe2000bf06070 */
[----:B--2---:R-:W-:Y:S01]  /*02b0*/  HFMA2 R11, -RZ, RZ, 0, 0 ;  /* 0x00000000ff0b7431 */ /* 0x004fe200000001ff */
[----:B------:R-:W-:Y:S01]  /*02c0*/  ISETP.GE.U32.AND P2, PT, R19, UR44, PT ;  /* 0x0000002c13007c0c */ /* 0x000fe2000bf46070 */
[----:B------:R-:W-:Y:S01]  /*02d0*/  IMAD R0, R8, UR42, RZ ;  /* 0x0000002a08007c24 */ /* 0x000fe2000f8e02ff */
[----:B------:R-:W-:Y:S01]  /*02e0*/  ISETP.GE.AND.EX P0, PT, RZ, UR45, PT, P0 ;  /* 0x0000002dff007c0c */ /* 0x000fe2000bf06300 */
[----:B0-----:R-:W-:Y:S01]  /*02f0*/  IMAD.MOV.U32 R22, RZ, RZ, -0x800000 ;  /* 0xff800000ff167424 */ /* 0x001fe200078e00ff */
        /* <DEDUP_REMOVED lines=13> */
[----:B------:R-:W-:Y:S02]  /*03d0*/  MOV R24, 0xff800000 ;  /* 0xff80000000187802 */ /* 0x000fe40000000f00 */
[----:B------:R-:W-:Y:S02]  /*03e0*/  LEA.HI.X R3, R4, UR41, R3, 0x2, P4 ;  /* 0x0000002904037c11 */ /* 0x000fe4000a0f1403 */
[C---:B------:R-:W-:Y:S02]  /*03f0*/  @!P3 R2UR UR8, R6.reuse ;  /* 0x000000000608b2ca */ /* 0x040fe400000e0000 */
[C---:B------:R-:W-:Y:S01]  /*0400*/  @!P3 R2UR UR9, R7.reuse ;  /* 0x000000000709b2ca */ /* 0x040fe200000e0000 */
[----:B------:R-:W2:Y:S01]  /*0410*/  @!P0 LDG.E R24, desc[UR4][R2.64] ;  /* 0x0000000402188981 */ /* 0x000ea2000c1e1900 */
[----:B------:R-:W-:Y:S02]  /*0420*/  @!P1 R2UR UR10, R6 ;  /* 0x00000000060a92ca */ /* 0x000fe400000e0000 */
[----:B------:R-:W-:Y:S01]  /*0430*/  @!P1 R2UR UR11, R7 ;  /* 0x00000000070b92ca */ /* 0x000fe200000e0000 */
[----:B------:R-:W3:Y:S01]  /*0440*/  @!P2 LDG.E R22, desc[UR6][R2.64+0x80] ;  /* 0x000080060216a981 */ /* 0x000ee2000c1e1900 */
[----:B------:R-:W-:Y:S01]  /*0450*/  MOV R20, 0xff800000 ;  /* 0xff80000000147802 */ /* 0x000fe20000000f00 */
[----:B------:R-:W-:-:S06]  /*0460*/  IMAD.MOV.U32 R4, RZ, RZ, -0x800000 ;  /* 0xff800000ff047424 */ /* 0x000fcc00078e00ff */
[----:B------:R-:W4:Y:S04]  /*0470*/  @!P3 LDG.E R20, desc[UR8][R2.64+0x100] ;  /* 0x000100080214b981 */ /* 0x000f28000c1e1900 */
[----:B------:R-:W5:Y:S01]  /*0480*/  @!P1 LDG.E R4, desc[UR10][R2.64+0x180] ;  /* 0x0001800a02049981 */ /* 0x000f62000c1e1900 */
[----:B------:R-:W-:Y:S01]  /*0490*/  MOV R13, 0xff800000 ;  /* 0xff800000000d7802 */ /* 0x000fe20000000f00 */
[----:B------:R-:W-:Y:S01]  /*04a0*/  UMOV UR4, 0xffffffff ;  /* 0xffffffff00047882 */ /* 0x000fe20000000000 */
[----:B--2---:R-:W-:-:S04]  /*04b0*/  @!P0 FMNMX R13, R24, -INF , !PT ;  /* 0xff800000180d8809 */ /* 0x004fc80007800000 */
[----:B---3--:R-:W-:-:S04]  /*04c0*/  @!P2 FMNMX R13, R13, R22, !PT ;  /* 0x000000160d0da209 */ /* 0x008fc80007800000 */
[----:B----4-:R-:W-:-:S04]  /*04d0*/  @!P3 FMNMX R13, R13, R20, !PT ;  /* 0x000000140d0db209 */ /* 0x010fc80007800000 */
[----:B-----5:R-:W-:Y:S01]  /*04e0*/  @!P1 FMNMX R13, R13, R4, !PT ;  /* 0x000000040d0d9209 */ /* 0x020fe20007800000 */
        /* <DEDUP_REMOVED lines=62> */
.L_x_11293:
        /* <DEDUP_REMOVED lines=12> */
[----:B0-----:R-:W-:Y:S05]  /*0990*/  CALL.REL.NOINC `($__internal_216_$__cuda_sm3x_div_rn_noftz_f32_slowpath) ;  /* 0x0000000800e87944 */ /* 0x001fea0003c00000 */
[----:B------:R-:W-:-:S07]  /*09a0*/  MOV R11, R21 ;  /* 0x00000015000b7202 */ /* 0x000fce0000000f00 */
.L_x_11274:
[----:B------:R-:W-:Y:S05]  /*09b0*/  BSYNC.RECONVERGENT B1 ;  /* 0x0000000000017941 */ /* 0x000fea0003800200 */
.L_x_11273:
        /* <DEDUP_REMOVED lines=12> */
[----:B0-----:R-:W-:Y:S05]  /*0a80*/  CALL.REL.NOINC `($__internal_216_$__cuda_sm3x_div_rn_noftz_f32_slowpath) ;  /* 0x0000000800ac7944 */ /* 0x001fea0003c00000 */
[----:B------:R-:W-:-:S07]  /*0a90*/  IMAD.MOV.U32 R12, RZ, RZ, R21 ;  /* 0x000000ffff0c7224 */ /* 0x000fce00078e0015 */
.L_x_11276:
[----:B------:R-:W-:Y:S05]  /*0aa0*/  BSYNC.RECONVERGENT B1 ;  /* 0x0000000000017941 */ /* 0x000fea0003800200 */
.L_x_11275:
        /* <DEDUP_REMOVED lines=12> */
[----:B0-----:R-:W-:Y:S05]  /*0b70*/  CALL.REL.NOINC `($__internal_216_$__cuda_sm3x_div_rn_noftz_f32_slowpath) ;  /* 0x0000000800707944 */ /* 0x001fea0003c00000 */
[----:B------:R-:W-:-:S07]  /*0b80*/  MOV R3, R21 ;  /* 0x0000001500037202 */ /* 0x000fce0000000f00 */
.L_x_11278:
[----:B------:R-:W-:Y:S05]  /*0b90*/  BSYNC.RECONVERGENT B1 ;  /* 0x0000000000017941 */ /* 0x000fea0003800200 */
.L_x_11277:
        /* <DEDUP_REMOVED lines=13> */
.L_x_11280:
[----:B------:R-:W-:Y:S05]  /*0c70*/  BSYNC.RECONVERGENT B1 ;  /* 0x0000000000017941 */ /* 0x000fea0003800200 */
.L_x_11279:
        /* <DEDUP_REMOVED lines=10> */
[----:B------:R-:W-:Y:S01]  /*0d20*/  ISETP.GE.AND.EX P2, PT, RZ, UR45, PT, P2 ;  /* 0x0000002dff007c0c */ /* 0x000fe2000bf46320 */
[----:B------:R-:W-:Y:S01]  /*0d30*/  IMAD.IADD R5, R5, 0x1, R13 ;  /* 0x0000000105057824 */ /* 0x000fe200078e020d */
[C---:B------:R-:W-:Y:S02]  /*0d40*/  LEA R14, P4, R4.reuse, UR36, 0x2 ;  /* 0x00000024040e7c11 */ /* 0x040fe4000f8810ff */
[----:B------:R-:W-:Y:S02]  /*0d50*/  ISETP.GE.AND.EX P3, PT, RZ, UR45, PT, P3 ;  /* 0x0000002dff007c0c */ /* 0x000fe4000bf66330 */
[----:B------:R-:W-:Y:S02]  /*0d60*/  LEA.HI.X R15, R4, UR37, R5, 0x2, P4 ;  /* 0x00000025040f7c11 */ /* 0x000fe4000a0f1405 */
[----:B------:R-:W-:-:S03]  /*0d70*/  ISETP.GE.AND.EX P1, PT, RZ, UR45, PT, P1 ;  /* 0x0000002dff007c0c */ /* 0x000fc6000bf26310 */
[----:B------:R2:W-:Y:S01]  /*0d80*/  @!P0 STG.E desc[UR4][R14.64], R11 ;  /* 0x0000000b0e008986 */ /* 0x0005e2000c101904 */
[----:B------:R-:W-:Y:S02]  /*0d90*/  IADD3 R9, P0, PT, R16, R9, RZ ;  /* 0x0000000910097210 */ /* 0x000fe40007f1e0ff */
[----:B------:R-:W-:Y:S02]  /*0da0*/  @!P2 R2UR UR6, R6 ;  /* 0x000000000606a2ca */ /* 0x000fe400000e0000 */
[----:B------:R-:W-:Y:S02]  /*0db0*/  LEA.HI.X.SX32 R8, R16, R8, 0x1, P0 ;  /* 0x0000000810087211 */ /* 0x000fe400000f0eff */
[----:B------:R-:W-:Y:S02]  /*0dc0*/  ISETP.GE.U32.AND P0, PT, R9, UR46, PT ;  /* 0x0000002e09007c0c */ /* 0x000fe4000bf06070 */
[----:B------:R-:W-:Y:S02]  /*0dd0*/  @!P2 R2UR UR7, R7 ;  /* 0x000000000707a2ca */ /* 0x000fe400000e0000 */
[----:B------:R-:W-:-:S02]  /*0de0*/  @!P3 R2UR UR8, R6 ;  /* 0x000000000608b2ca */ /* 0x000fc400000e0000 */
[C---:B------:R-:W-:Y:S02]  /*0df0*/  @!P3 R2UR UR9, R7.reuse ;  /* 0x000000000709b2ca */ /* 0x040fe400000e0000 */
[----:B------:R-:W-:Y:S02]  /*0e00*/  @!P1 R2UR UR10, R6 ;  /* 0x00000000060a92ca */ /* 0x000fe400000e0000 */
[----:B------:R-:W-:Y:S02]  /*0e10*/  @!P1 R2UR UR11, R7 ;  /* 0x00000000070b92ca */ /* 0x000fe400000e0000 */
[----:B------:R-:W-:-:S03]  /*0e20*/  ISETP.GE.AND.EX P0, PT, R8, UR47, PT, P0 ;  /* 0x0000002f08007c0c */ /* 0x000fc6000bf06300 */
[----:B------:R2:W-:Y:S04]  /*0e30*/  @!P2 STG.E desc[UR6][R14.64+0x80], R12 ;  /* 0x0000800c0e00a986 */ /* 0x0005e8000c101906 */
[----:B------:R2:W-:Y:S04]  /*0e40*/  @!P3 STG.E desc[UR8][R14.64+0x100], R3 ;  /* 0x000100030e00b986 */ /* 0x0005e8000c101908 */
[----:B------:R2:W-:Y:S02]  /*0e50*/  @!P1 STG.E desc[UR10][R14.64+0x180], R21 ;  /* 0x000180150e009986 */ /* 0x0005e4000c10190a */
[----:B------:R-:W-:Y:S05]  /*0e60*/  @!P0 BRA `(.L_x_11281) ;  /* 0xfffffff4000c8947 */ /* 0x000fea000383ffff */
[----:B------:R-:W-:Y:S05]  /*0e70*/  BSYNC B0 ;  /* 0x0000000000007941 */ /* 0x000fea0003800000 */
.L_x_11271:
[----:B------:R-:W-:Y:S05]  /*0e80*/  EXIT ;  /* 0x000000000000794d */ /* 0x000fea0003800000 */
.L_x_11272:
[----:B------:R-:W-:Y:S01]  /*0e90*/  BSSY B1, `(.L_x_11282) ;  /* 0x0000007000017945 */ /* 0x000fe20003800000 */
[----:B------:R-:W-:Y:S01]  /*0ea0*/  MOV R12, 0x10 ;  /* 0x00000010000c7802 */ /* 0x000fe20000000f00 */
[----:B------:R-:W-:Y:S01]  /*0eb0*/  IMAD.MOV.U32 R11, RZ, RZ, 0x1f ;  /* 0x0000001fff0b7424 */ /* 0x000fe200078e00ff */
[----:B------:R-:W-:-:S07]  /*0ec0*/  MOV R15, 0xffffffff ;  /* 0xffffffff000f7802 */ /* 0x000fce0000000f00 */
[----:B------:R-:W-:Y:S05]  /*0ed0*/  WARPSYNC.COLLECTIVE R15, `(.L_x_11283) ;  /* 0x000000000f087348 */ /* 0x000fea0003c00000 */
[----:B------:R0:W1:Y:S02]  /*0ee0*/  SHFL.BFLY P6, R14, R13, R12, R11 ;  /* 0x0c00000c0d0e7389 */ /* 0x00006400000c000b */
[----:B01----:R-:W-:Y:S05]  /*0ef0*/  ENDCOLLECTIVE ;  /* 0x000000000000791b */ /* 0x003fea0003800000 */
.L_x_11283:
[----:B------:R-:W-:Y:S05]  /*0f00*/  BSYNC B1 ;  /* 0x0000000000017941 */ /* 0x000fea0003800000 */
.L_x_11282:
[----:B------:R-:W-:Y:S01]  /*0f10*/  FMNMX R13, R14, R13, !PT ;  /* 0x0000000d0e0d7209 */ /* 0x000fe20007800000 */
[----:B------:R-:W-:Y:S01]  /*0f20*/  IMAD.MOV.U32 R12, RZ, RZ, 0x8 ;  /* 0x00000008ff0c7424 */ /* 0x000fe200078e00ff */
[----:B------:R-:W-:Y:S01]  /*0f30*/  MOV R11, 0x1f ;  /* 0x0000001f000b7802 */ /* 0x000fe20000000f00 */
[----:B------:R-:W-:Y:S02]  /*0f40*/  IMAD.MOV.U32 R15, RZ, RZ, -0x1 ;  /* 0xffffffffff0f7424 */ /* 0x000fe400078e00ff */
[----:B------:R-:W-:-:S07]  /*0f50*/  HFMA2 R23, -RZ, RZ, 0.96630859375, -0.0022525787353515625 ;  /* 0x3bbb989dff177431 */ /* 0x000fce00000001ff */
[----:B------:R-:W-:Y:S05]  /*0f60*/  WARPSYNC.COLLECTIVE R15, `(.L_x_11284) ;  /* 0x000000000f087348 */ /* 0x000fea0003c00000 */
[----:B------:R0:W1:Y:S02]  /*0f70*/  SHFL.BFLY P6, R14, R13, R12, R11 ;  /* 0x0c00000c0d0e7389 */ /* 0x00006400000c000b */
[----:B01----:R-:W-:Y:S05]  /*0f80*/  ENDCOLLECTIVE ;  /* 0x000000000000791b */ /* 0x003fea0003800000 */
.L_x_11284:
[----:B------:R-:W-:Y:S01]  /*0f90*/  IMAD.MOV.U32 R12, RZ, RZ, 0x4 ;  /* 0x00000004ff0c7424 */ /* 0x000fe200078e00ff */
[----:B------:R-:W-:-:S04]  /*0fa0*/  FMNMX R0, R13, R14, !PT ;  /* 0x0000000e0d007209 */ /* 0x000fc80007800000 */
[----:B------:R-:W-:-:S07]  /*0fb0*/  MOV R13, R0 ;  /* 0x00000000000d7202 */ /* 0x000fce0000000f00 */
[----:B------:R-:W-:Y:S05]  /*0fc0*/  WARPSYNC.COLLECTIVE R15, `(.L_x_11285) ;  /* 0x000000000f087348 */ /* 0x000fea0003c00000 */
[----:B------:R0:W1:Y:S02]  /*0fd0*/  SHFL.BFLY P6, R14, R13, R12, R11 ;  /* 0x0c00000c0d0e7389 */ /* 0x00006400000c000b */
[----:B01----:R-:W-:Y:S05]  /*0fe0*/  ENDCOLLECTIVE ;  /* 0x000000000000791b */ /* 0x003fea0003800000 */
.L_x_11285:
[----:B------:R-:W-:Y:S01]  /*0ff0*/  IMAD.MOV.U32 R12, RZ, RZ, 0x2 ;  /* 0x00000002ff0c7424 */ /* 0x000fe200078e00ff */
[----:B------:R-:W-:-:S04]  /*1000*/  FMNMX R2, R0, R14, !PT ;  /* 0x0000000e00027209 */ /* 0x000fc80007800000 */
[----:B------:R-:W-:-:S07]  /*1010*/  MOV R13, R2 ;  /* 0x00000002000d7202 */ /* 0x000fce0000000f00 */
[----:B------:R-:W-:Y:S05]  /*1020*/  WARPSYNC.COLLECTIVE R15, `(.L_x_11286) ;  /* 0x000000000f087348 */ /* 0x000fea0003c00000 */
[----:B------:R0:W1:Y:S02]  /*1030*/  SHFL.BFLY P6, R14, R13, R12, R11 ;  /* 0x0c00000c0d0e7389 */ /* 0x00006400000c000b */
[----:B01----:R-:W-:Y:S05]  /*1040*/  ENDCOLLECTIVE ;  /* 0x000000000000791b */ /* 0x003fea0003800000 */
.L_x_11286:
[----:B------:R-:W-:Y:S01]  /*1050*/  IMAD.MOV.U32 R12, RZ, RZ, 0x1 ;  /* 0x00000001ff0c7424 */ /* 0x000fe200078e00ff */
[----:B------:R-:W-:Y:S01]  /*1060*/  FMNMX R3, R2, R14, !PT ;  /* 0x0000000e02037209 */ /* 0x000fe20007800000 */
[----:B------:R-:W-:-:S03]  /*1070*/  IMAD.MOV.U32 R2, RZ, RZ, 0x437c0000 ;  /* 0x437c0000ff027424 */ /* 0x000fc600078e00ff */
[----:B------:R-:W-:-:S07]  /*1080*/  MOV R13, R3 ;  /* 0x00000003000d7202 */ /* 0x000fce0000000f00 */
[----:B------:R-:W-:Y:S05]  /*1090*/  WARPSYNC.COLLECTIVE R15, `(.L_x_11287) ;  /* 0x000000000f087348 */ /* 0x000fea0003c00000 */
[----:B------:R0:W1:Y:S02]  /*10a0*/  SHFL.BFLY P6, R14, R13, R12, R11 ;  /* 0x0c00000c0d0e7389 */ /* 0x00006400000c000b */
[----:B01----:R-:W-:Y:S05]  /*10b0*/  ENDCOLLECTIVE ;  /* 0x000000000000791b */ /* 0x003fea0003800000 */
.L_x_11287:
        /* <DEDUP_REMOVED lines=9> */
[----:B------:R-:W-:-:S03]  /*1150*/  SHF.L.U32 R0, R0, 0x17, RZ ;  /* 0x0000001700007819 */ /* 0x000fc600000006ff */
        /* <DEDUP_REMOVED lines=12> */
[----:B------:R-:W-:-:S03]  /*1220*/  SHF.L.U32 R12, R12, 0x17, RZ ;  /* 0x000000170c0c7819 */ /* 0x000fc600000006ff */
[C---:B------:R-:W-:Y:S02]  /*1230*/  FFMA R20, R3.reuse, 1.4426950216293334961, -R20 ;  /* 0x3fb8aa3b03147823 */ /* 0x040fe40000000814 */
[----:B------:R-:W1:Y:S02]  /*1240*/  MUFU.EX2 R14, R14 ;  /* 0x0000000e000e7308 */ /* 0x000e640000000800 */
[----:B------:R-:W-:Y:S01]  /*1250*/  FFMA R20, R3, 1.925963033500011079e-08, R20 ;  /* 0x32a5706003147823 */ /* 0x000fe20000000014 */
[----:B------:R-:W-:-:S04]  /*1260*/  FADD R3, R2, -12583039 ;  /* 0xcb40007f02037421 */ /* 0x000fc80000000000 */
[C---:B------:R-:W-:Y:S01]  /*1270*/  FFMA R3, R4.reuse, 1.4426950216293334961, -R3 ;  /* 0x3fb8aa3b04037823 */ /* 0x040fe20000000803 */
[----:B------:R-:W2:Y:S03]  /*1280*/  MUFU.EX2 R5, R20 ;  /* 0x0000001400057308 */ /* 0x000ea60000000800 */
[----:B------:R-:W-:Y:S01]  /*1290*/  FFMA R15, R4, 1.925963033500011079e-08, R3 ;  /* 0x32a57060040f7823 */ /* 0x000fe20000000003 */
[----:B------:R-:W-:Y:S02]  /*12a0*/  IMAD.SHL.U32 R3, R11, 0x800000, RZ ;  /* 0x008000000b037824 */ /* 0x000fe400078e00ff */
[----:B0-----:R-:W-:Y:S01]  /*12b0*/  FMUL R4, R0, R13 ;  /* 0x0000000d00047220 */ /* 0x001fe20000400000 */
[----:B------:R-:W-:Y:S01]  /*12c0*/  IMAD.SHL.U32 R11, R2, 0x800000, RZ ;  /* 0x00800000020b7824 */ /* 0x000fe200078e00ff */
[----:B------:R0:W3:Y:S01]  /*12d0*/  MUFU.EX2 R22, R15 ;  /* 0x0000000f00167308 */ /* 0x0000e20000000800 */
[----:B-1----:R-:W-:Y:S01]  /*12e0*/  FMUL R3, R3, R14 ;  /* 0x0000000e03037220 */ /* 0x002fe20000400000 */
[----:B------:R-:W-:Y:S01]  /*12f0*/  FADD R0, RZ, R4 ;  /* 0x00000004ff007221 */ /* 0x000fe20000000000 */
[----:B--2---:R-:W-:-:S03]  /*1300*/  FMUL R2, R12, R5 ;  /* 0x000000050c027220 */ /* 0x004fc60000400000 */
[----:B------:R-:W-:Y:S01]  /*1310*/  FADD R5, R0, R3 ;  /* 0x0000000300057221 */ /* 0x000fe20000000000 */
[----:B------:R-:W-:Y:S02]  /*1320*/  MOV R12, 0x10 ;  /* 0x00000010000c7802 */ /* 0x000fe40000000f00 */
[----:B0-----:R-:W-:Y:S01]  /*1330*/  MOV R15, 0xffffffff ;  /* 0xffffffff000f7802 */ /* 0x001fe20000000f00 */
[----:B------:R-:W-:Y:S01]  /*1340*/  FADD R5, R5, R2 ;  /* 0x0000000205057221 */ /* 0x000fe20000000000 */
[----:B---3--:R-:W-:Y:S01]  /*1350*/  FMUL R0, R11, R22 ;  /* 0x000000160b007220 */ /* 0x008fe20000400000 */
[----:B------:R-:W-:-:S03]  /*1360*/  IMAD.MOV.U32 R11, RZ, RZ, 0x1f ;  /* 0x0000001fff0b7424 */ /* 0x000fc600078e00ff */
[----:B------:R-:W-:-:S07]  /*1370*/  FADD R13, R5, R0 ;  /* 0x00000000050d7221 */ /* 0x000fce0000000000 */
[----:B------:R-:W-:Y:S05]  /*1380*/  WARPSYNC.COLLECTIVE R15, `(.L_x_11288) ;  /* 0x000000000f087348 */ /* 0x000fea0003c00000 */
[----:B------:R0:W1:Y:S02]  /*1390*/  SHFL.BFLY P6, R14, R13, R12, R11 ;  /* 0x0c00000c0d0e7389 */ /* 0x00006400000c000b */
[----:B01----:R-:W-:Y:S05]  /*13a0*/  ENDCOLLECTIVE ;  /* 0x000000000000791b */ /* 0x003fea0003800000 */
.L_x_11288:
[----:B------:R-:W-:Y:S02]  /*13b0*/  HFMA2 R12, -RZ, RZ, 0, 4.76837158203125e-07 ;  /* 0x00000008ff0c7431 */ /* 0x000fe400000001ff */
[----:B------:R-:W-:-:S04]  /*13c0*/  FADD R5, R13, R14 ;  /* 0x0000000e0d057221 */ /* 0x000fc80000000000 */
[----:B------:R-:W-:-:S07]  /*13d0*/  IMAD.MOV.U32 R13, RZ, RZ, R5 ;  /* 0x000000ffff0d7224 */ /* 0x000fce00078e0005 */
[----:B------:R-:W-:Y:S05]  /*13e0*/  WARPSYNC.COLLECTIVE R15, `(.L_x_11289) ;  /* 0x000000000f087348 */ /* 0x000fea0003c00000 */
[----:B------:R0:W1:Y:S02]  /*13f0*/  SHFL.BFLY P6, R14, R13, R12, R11 ;  /* 0x0c00000c0d0e7389 */ /* 0x00006400000c000b */
[----:B01----:R-:W-:Y:S05]  /*1400*/  ENDCOLLECTIVE ;  /* 0x000000000000791b */ /* 0x003fea0003800000 */
.L_x_11289:
[----:B------:R-:W-:Y:S01]  /*1410*/  MOV R12, 0x4 ;  /* 0x00000004000c7802 */ /* 0x000fe20000000f00 */
[----:B------:R-:W-:-:S04]  /*1420*/  FADD R20, R5, R14 ;  /* 0x0000000e05147221 */ /* 0x000fc80000000000 */
[----:B------:R-:W-:-:S07]  /*1430*/  IMAD.MOV.U32 R13, RZ, RZ, R20 ;  /* 0x000000ffff0d7224 */ /* 0x000fce00078e0014 */
[----:B------:R-:W-:Y:S05]  /*1440*/  WARPSYNC.COLLECTIVE R15, `(.L_x_11290) ;  /* 0x000000000f087348 */ /* 0x000fea0003c00000 */
[----:B------:R0:W1:Y:S02]  /*1450*/  SHFL.BFLY P6, R14, R13, R12, R11 ;  /* 0x0c00000c0d0e7389 */ /* 0x00006400000c000b */
[----:B01----:R-:W-:Y:S05]  /*1460*/  ENDCOLLECTIVE ;  /* 0x000000000000791b */ /* 0x003fea0003800000 */
.L_x_11290:
[----:B------:R-:W-:Y:S02]  /*1470*/  HFMA2 R12, -RZ, RZ, 0, 1.1920928955078125e-07 ;  /* 0x00000002ff0c7431 */ /* 0x000fe400000001ff */
[----:B------:R-:W-:-:S04]  /*1480*/  FADD R21, R20, R14 ;  /* 0x0000000e14157221 */ /* 0x000fc80000000000 */
[----:B------:R-:W-:-:S07]  /*1490*/  IMAD.MOV.U32 R13, RZ, RZ, R21 ;  /* 0x000000ffff0d7224 */ /* 0x000fce00078e0015 */
[----:B------:R-:W-:Y:S05]  /*14a0*/  WARPSYNC.COLLECTIVE R15, `(.L_x_11291) ;  /* 0x000000000f087348 */ /* 0x000fea0003c00000 */
[----:B------:R0:W1:Y:S02]  /*14b0*/  SHFL.BFLY P6, R14, R13, R12, R11 ;  /* 0x0c00000c0d0e7389 */ /* 0x00006400000c000b */
[----:B01----:R-:W-:Y:S05]  /*14c0*/  ENDCOLLECTIVE ;  /* 0x000000000000791b */ /* 0x003fea0003800000 */
.L_x_11291:
[----:B------:R-:W-:Y:S01]  /*14d0*/  MOV R12, 0x1 ;  /* 0x00000001000c7802 */ /* 0x000fe20000000f00 */
[----:B------:R-:W-:-:S04]  /*14e0*/  FADD R22, R21, R14 ;  /* 0x0000000e15167221 */ /* 0x000fc80000000000 */
[----:B------:R-:W-:-:S07]  /*14f0*/  IMAD.MOV.U32 R13, RZ, RZ, R22 ;  /* 0x000000ffff0d7224 */ /* 0x000fce00078e0016 */
[----:B------:R-:W-:Y:S05]  /*1500*/  WARPSYNC.COLLECTIVE R15, `(.L_x_11292) ;  /* 0x000000000f087348 */ /* 0x000fea0003c00000 */
[----:B------:R0:W1:Y:S02]  /*1510*/  SHFL.BFLY P6, R14, R13, R12, R11 ;  /* 0x0c00000c0d0e7389 */ /* 0x00006400000c000b */
[----:B01----:R-:W-:Y:S05]  /*1520*/  ENDCOLLECTIVE ;  /* 0x000000000000791b */ /* 0x003fea0003800000 */
.L_x_11292:
[----:B------:R-:W-:Y:S05]  /*1530*/  BRA `(.L_x_11293) ;  /* 0xfffffff000e47947 */ /* 0x000fea000383ffff */
        .weak           $__internal_216_$__cuda_sm3x_div_rn_noftz_f32_slowpath
        .type           $__internal_216_$__cuda_sm3x_div_rn_noftz_f32_slowpath,@function
        .size           $__internal_216_$__cuda_sm3x_div_rn_noftz_f32_slowpath,(.L_x_15533 - $__internal_216_$__cuda_sm3x_div_rn_noftz_f32_slowpath)
$__internal_216_$__cuda_sm3x_div_rn_noftz_f32_slowpath:
        /* <DEDUP_REMOVED lines=34> */
.L_x_11295:
        /* <DEDUP_REMOVED lines=51> */
.L_x_11302:
[----:B------:R-:W-:-:S04]  /*1a90*/  LOP3.LUT R4, R4, 0x80000000, RZ, 0xc0, !PT ;  /* 0x8000000004047812 */ /* 0x000fc800078ec0ff */
[----:B------:R-:W-:Y:S01]  /*1aa0*/  LOP3.LUT R4, R4, 0x7f800000, RZ, 0xfc, !PT ;  /* 0x7f80000004047812 */ /* 0x000fe200078efcff */
[----:B------:R-:W-:Y:S06]  /*1ab0*/  BRA `(.L_x_11303) ;  /* 0x0000000000047947 */ /* 0x000fec0003800000 */
.L_x_11301:
[----:B------:R-:W-:-:S07]  /*1ac0*/  LEA R4, R23, R4, 0x17 ;  /* 0x0000000417047211 */ /* 0x000fce00078eb8ff */
.L_x_11303:
[----:B------:R-:W-:Y:S05]  /*1ad0*/  BSYNC.RECONVERGENT B3 ;  /* 0x0000000000037941 */ /* 0x000fea0003800200 */
.L_x_11300:
[----:B------:R-:W-:Y:S05]  /*1ae0*/  BRA `(.L_x_11304) ;  /* 0x0000000000207947 */ /* 0x000fea0003800000 */
.L_x_11299:
[----:B------:R-:W-:-:S04]  /*1af0*/  LOP3.LUT R4, R5, 0x80000000, R4, 0x48, !PT ;  /* 0x8000000005047812 */ /* 0x000fc800078e4804 */
[----:B------:R-:W-:Y:S01]  /*1b00*/  LOP3.LUT R4, R4, 0x7f800000, RZ, 0xfc, !PT ;  /* 0x7f80000004047812 */ /* 0x000fe200078efcff */
[----:B------:R-:W-:Y:S06]  /*1b10*/  BRA `(.L_x_11304) ;  /* 0x0000000000147947 */ /* 0x000fec0003800000 */
.L_x_11298:
[----:B------:R-:W-:Y:S01]  /*1b20*/  LOP3.LUT R4, R5, 0x80000000, R4, 0x48, !PT ;  /* 0x8000000005047812 */ /* 0x000fe200078e4804 */
[----:B------:R-:W-:Y:S06]  /*1b30*/  BRA `(.L_x_11304) ;  /* 0x00000000000c7947 */ /* 0x000fec0003800000 */
.L_x_11297:
[----:B------:R-:W0:Y:S01]  /*1b40*/  MUFU.RSQ R4, -QNAN ;  /* 0xffc0000000047908 */ /* 0x000e220000001400 */
[----:B------:R-:W-:Y:S05]  /*1b50*/  BRA `(.L_x_11304) ;  /* 0x0000000000047947 */ /* 0x000fea0003800000 */
.L_x_11296:
[----:B------:R-:W-:-:S07]  /*1b60*/  FADD.FTZ R4, R4, R5 ;  /* 0x0000000504047221 */ /* 0x000fce0000010000 */
.L_x_11304:
[----:B------:R-:W-:Y:S05]  /*1b70*/  BSYNC.RECONVERGENT B2 ;  /* 0x0000000000027941 */ /* 0x000fea0003800200 */
.L_x_11294:
[----:B------:R-:W-:Y:S02]  /*1b80*/  HFMA2 R5, -RZ, RZ, 0, 0 ;  /* 0x00000000ff057431 */ /* 0x000fe400000001ff */
[----:B0-----:R-:W-:Y:S01]  /*1b90*/  IMAD.MOV.U32 R21, RZ, RZ, R4 ;  /* 0x000000ffff157224 */ /* 0x001fe200078e0004 */
[----:B------:R-:W-:-:S04]  /*1ba0*/  MOV R4, R14 ;  /* 0x0000000e00047202 */ /* 0x000fc80000000f00 */
[----:B------:R-:W-:Y:S05]  /*1bb0*/  RET.REL.NODEC R4 `(_ZN7oneflow4cuda7softmax15SoftmaxWarpImplI10SimpleLoadIffE11SimpleStoreIffEfLi1ELi4ELi32ELi1ELb1ELNS1_9AlgorithmE0EEEvT_T0_ll) ;  /* 0xffffffe404107950 */ /* 0x000fea0003c3ffff */
.L_x_11305:
        /* <DEDUP_REMOVED lines=12> */
.L_x_15533:


//--------------------- .text._ZN7oneflow4cuda7softmax15SoftmaxWarpImplI10SimpleLoadIffE11SimpleStoreIffEfLi1ELi4ELi32ELi1ELb0ELNS1_9AlgorithmE0EEEvT_T0_ll --------------------------
	.section	.text._ZN7oneflow4cuda7softmax15SoftmaxWarpImplI10SimpleLoadIffE11SimpleStoreIffEfLi1ELi4ELi32ELi1ELb0ELNS1_9AlgorithmE0EEEvT_T0_ll,"ax",@progbits
	.align	128
        .global         _ZN7oneflow4cuda7softmax15SoftmaxWarpImplI10SimpleLoadIffE11SimpleStoreIffEfLi1ELi4ELi32ELi1ELb0ELNS1_9AlgorithmE0EEEvT_T0_ll
        .type           _ZN7oneflow4cuda7softmax15SoftmaxWarpImplI10SimpleLoadIffE11SimpleStoreIffEfLi1ELi4ELi32ELi1ELb0ELNS1_9AlgorithmE0EEEvT_T0_ll,@function
        .size           _ZN7oneflow4cuda7softmax15SoftmaxWarpImplI10SimpleLoadIffE11SimpleStoreIffEfLi1ELi4ELi32ELi1ELb0ELNS1_9AlgorithmE0EEEvT_T0_ll,(.L_x_15534 - _ZN7oneflow4cuda7softmax15SoftmaxWarpImplI10SimpleLoadIffE11SimpleStoreIffEfLi1ELi4ELi32ELi1ELb0ELNS1_9AlgorithmE0EEEvT_T0_ll)
        .other          _ZN7oneflow4cuda7softmax15SoftmaxWarpImplI10SimpleLoadIffE11SimpleStoreIffEfLi1ELi4ELi32ELi1ELb0ELNS1_9AlgorithmE0EEEvT_T0_ll,@"STO_CUDA_ENTRY STV_DEFAULT"
_ZN7oneflow4cuda7softmax15SoftmaxWarpImplI10SimpleLoadIffE11SimpleStoreIffEfLi1ELi4ELi32ELi1ELb0ELNS1_9AlgorithmE0EEEvT_T0_ll:
.text._ZN7oneflow4cuda7softmax15SoftmaxWarpImplI10SimpleLoadIffE11SimpleStoreIffEfLi1ELi4ELi32ELi1ELb0ELNS1_9AlgorithmE0EEEvT_T0_ll:
        /* <DEDUP_REMOVED lines=24> */
.L_x_11306:
        /* <DEDUP_REMOVED lines=13> */
.L_x_11316:
[----:B------:R-:W-:Y:S02]  /*0250*/  HFMA2 R11, -RZ, RZ, 0, 0 ;  /* 0x00000000ff0b7431 */ /* 0x000fe400000001ff */
[----:B---3--:R-:W-:Y:S01]  /*0260*/  IMAD R3, R5, UR38, RZ ;  /* 0x0000002605037c24 */ /* 0x008fe2000f8e02ff */
[----:B--2---:R-:W-:Y:S02]  /*0270*/  R2UR UR4, R6 ;  /* 0x00000000060472ca */ /* 0x004fe400000e0000 */
[C---:B------:R-:W-:Y:S01]  /*0280*/  R2UR UR5, R7.reuse ;  /* 0x00000000070572ca */ /* 0x040fe200000e0000 */
[----:B------:R-:W-:Y:S01]  /*0290*/  IMAD R3, R8, UR39, R3 ;  /* 0x0000002708037c24 */ /* 0x000fe2000f8e0203 */
[----:B------:R-:W-:Y:S02]  /*02a0*/  R2UR UR6, R6 ;  /* 0x00000000060672ca */ /* 0x000fe400000e0000 */
        /* <DEDUP_REMOVED lines=8> */
[----:B------:R-:W-:-:S05]  /*0330*/  LEA.HI.X R3, R12, UR37, R3, 0x2, P0 ;  /* 0x000000250c037c11 */ /* 0x000fca00080f1403 */
[----:B------:R-:W2:Y:S04]  /*0340*/  LDG.E R4, desc[UR4][R2.64] ;  /* 0x0000000402047981 */ /* 0x000ea8000c1e1900 */
[----:B------:R-:W2:Y:S04]  /*0350*/  LDG.E R20, desc[UR6][R2.64+0x80] ;  /* 0x0000800602147981 */ /* 0x000ea8000c1e1900 */
[----:B------:R-:W3:Y:S04]  /*0360*/  LDG.E R16, desc[UR8][R2.64+0x100] ;  /* 0x0001000802107981 */ /* 0x000ee8000c1e1900 */
[----:B------:R-:W3:Y:S01]  /*0370*/  LDG.E R18, desc[UR10][R2.64+0x180] ;  /* 0x0001800a02127981 */ /* 0x000ee2000c1e1900 */
[----:B------:R-:W-:Y:S01]  /*0380*/  UMOV UR4, 0xffffffff ;  /* 0xffffffff00047882 */ /* 0x000fe20000000000 */
[----:B--2---:R-:W-:-:S04]  /*0390*/  FMNMX3 R13, R4, -INF , R20, !PT ;  /* 0xff800000040d7876 */ /* 0x004fc80007800014 */
[----:B---3--:R-:W-:Y:S01]  /*03a0*/  FMNMX3 R13, R13, R16, R18, !PT ;  /* 0x000000100d0d7276 */ /* 0x008fe20007800012 */
[----:B------:R-:W-:Y:S06]  /*03b0*/  BRA.DIV UR4, `(.L_x_11307) ;  /* 0x0000000a04387947 */ /* 0x000fec000b800000 */
        /* <DEDUP_REMOVED lines=61> */
.L_x_11328:
        /* <DEDUP_REMOVED lines=11> */
[----:B01----:R-:W-:Y:S05]  /*0840*/  CALL.REL.NOINC `($__internal_217_$__cuda_sm3x_div_rn_noftz_f32_slowpath) ;  /* 0x0000000800bc7944 */ /* 0x003fea0003c00000 */
[----:B------:R-:W-:-:S07]  /*0850*/  IMAD.MOV.U32 R12, RZ, RZ, R4 ;  /* 0x000000ffff0c7224 */ /* 0x000fce00078e0004 */
.L_x_11309:
[----:B------:R-:W-:Y:S05]  /*0860*/  BSYNC.RECONVERGENT B0 ;  /* 0x0000000000007941 */ /* 0x000fea0003800200 */
.L_x_11308:
        /* <DEDUP_REMOVED lines=11> */
[----:B01----:R-:W-:Y:S05]  /*0920*/  CALL.REL.NOINC `($__internal_217_$__cuda_sm3x_div_rn_noftz_f32_slowpath) ;  /* 0x0000000800847944 */ /* 0x003fea0003c00000 */
[----:B------:R-:W-:-:S07]  /*0930*/  MOV R13, R4 ;  /* 0x00000004000d7202 */ /* 0x000fce0000000f00 */
.L_x_11311:
[----:B------:R-:W-:Y:S05]  /*0940*/  BSYNC.RECONVERGENT B0 ;  /* 0x0000000000007941 */ /* 0x000fea0003800200 */
.L_x_11310:
        /* <DEDUP_REMOVED lines=11> */
[----:B01----:R-:W-:Y:S05]  /*0a00*/  CALL.REL.NOINC `($__internal_217_$__cuda_sm3x_div_rn_noftz_f32_slowpath) ;  /* 0x00000008004c7944 */ /* 0x003fea0003c00000 */
[----:B------:R-:W-:-:S07]  /*0a10*/  MOV R3, R4 ;  /* 0x0000000400037202 */ /* 0x000fce0000000f00 */
.L_x_11313:
[----:B------:R-:W-:Y:S05]  /*0a20*/  BSYNC.RECONVERGENT B0 ;  /* 0x0000000000007941 */ /* 0x000fea0003800200 */
.L_x_11312:
        /* <DEDUP_REMOVED lines=11> */
[----:B0-----:R-:W-:Y:S05]  /*0ae0*/  CALL.REL.NOINC `($__internal_217_$__cuda_sm3x_div_rn_noftz_f32_slowpath) ;  /* 0x0000000800147944 */ /* 0x001fea0003c00000 */
[----:B------:R-:W-:-:S07]  /*0af0*/  IMAD.MOV.U32 R19, RZ, RZ, R4 ;  /* 0x000000ffff137224 */ /* 0x000fce00078e0004 */
.L_x_11315:
[----:B------:R-:W-:Y:S05]  /*0b00*/  BSYNC.RECONVERGENT B0 ;  /* 0x0000000000007941 */ /* 0x000fea0003800200 */
.L_x_11314:
[----:B------:R-:W-:Y:S02]  /*0b10*/  HFMA2 R11, -RZ, RZ, 0, 0 ;  /* 0x00000000ff0b7431 */ /* 0x000fe400000001ff */
        /* <DEDUP_REMOVED lines=14> */
[----:B------:R-:W-:-:S03]  /*0c00*/  IADD3 R8, P0, PT, R9, R8, RZ ;  /* 0x0000000809087210 */ /* 0x000fc60007f1e0ff */
[----:B------:R3:W-:Y:S01]  /*0c10*/  STG.E desc[UR4][R14.64], R12 ;  /* 0x0000000c0e007986 */ /* 0x0007e2000c101904 */
[----:B------:R-:W-:Y:S02]  /*0c20*/  LEA.HI.X.SX32 R5, R9, R5, 0x1, P0 ;  /* 0x0000000509057211 */ /* 0x000fe400000f0eff */
[----:B------:R-:W-:Y:S01]  /*0c30*/  ISETP.GE.U32.AND P0, PT, R8, UR44, PT ;  /* 0x0000002c08007c0c */ /* 0x000fe2000bf06070 */
[----:B------:R3:W-:Y:S03]  /*0c40*/  STG.E desc[UR6][R14.64+0x80], R13 ;  /* 0x0000800d0e007986 */ /* 0x0007e6000c101906 */
[----:B------:R-:W-:Y:S01]  /*0c50*/  ISETP.GE.AND.EX P0, PT, R5, UR45, PT, P0 ;  /* 0x0000002d05007c0c */ /* 0x000fe2000bf06300 */
[----:B------:R3:W-:Y:S04]  /*0c60*/  STG.E desc[UR8][R14.64+0x100], R3 ;  /* 0x000100030e007986 */ /* 0x0007e8000c101908 */
[----:B------:R3:W-:Y:S08]  /*0c70*/  STG.E desc[UR10][R14.64+0x180], R19 ;  /* 0x000180130e007986 */ /* 0x0007f0000c10190a */
[----:B------:R-:W-:Y:S05]  /*0c80*/  @!P0 BRA `(.L_x_11316) ;  /* 0xfffffff400708947 */ /* 0x000fea000383ffff */
[----:B------:R-:W-:Y:S05]  /*0c90*/  EXIT ;  /* 0x000000000000794d */ /* 0x000fea0003800000 */
.L_x_11307:
[----:B------:R-:W-:Y:S01]  /*0ca0*/  BSSY B0, `(.L_x_11317) ;  /* 0x0000007000007945 */ /* 0x000fe20003800000 */
[----:B------:R-:W-:Y:S01]  /*0cb0*/  IMAD.MOV.U32 R12, RZ, RZ, 0x10 ;  /* 0x00000010ff0c7424 */ /* 0x000fe200078e00ff */
[----:B------:R-:W-:Y:S02]  /*0cc0*/  MOV R11, 0x1f ;  /* 0x0000001f000b7802 */ /* 0x000fe40000000f00 */
[----:B------:R-:W-:-:S07]  /*0cd0*/  MOV R15, 0xffffffff ;  /* 0xffffffff000f7802 */ /* 0x000fce0000000f00 */
[----:B0-----:R-:W-:Y:S05]  /*0ce0*/  WARPSYNC.COLLECTIVE R15, `(.L_x_11318) ;  /* 0x000000000f087348 */ /* 0x001fea0003c00000 */
[----:B------:R1:W2:Y:S02]  /*0cf0*/  SHFL.BFLY P6, R14, R13, R12, R11 ;  /* 0x0c00000c0d0e7389 */ /* 0x0002a400000c000b */
[----:B012---:R-:W-:Y:S05]  /*0d00*/  ENDCOLLECTIVE ;  /* 0x000000000000791b */ /* 0x007fea0003800000 */
.L_x_11318:
[----:B------:R-:W-:Y:S05]  /*0d10*/  BSYNC B0 ;  /* 0x0000000000007941 */ /* 0x000fea0003800000 */
.L_x_11317:
        /* <DEDUP_REMOVED lines=8> */
.L_x_11319:
[----:B------:R-:W-:Y:S01]  /*0da0*/  HFMA2 R12, -RZ, RZ, 0, 2.384185791015625e-07 ;  /* 0x00000004ff0c7431 */ /* 0x000fe200000001ff */
[----:B------:R-:W-:-:S05]  /*0db0*/  FMNMX R0, R13, R14, !PT ;  /* 0x0000000e0d007209 */ /* 0x000fca0007800000 */
[----:B------:R-:W-:-:S07]  /*0dc0*/  IMAD.MOV.U32 R13, RZ, RZ, R0 ;  /* 0x000000ffff0d7224 */ /* 0x000fce00078e0000 */
[----:B------:R-:W-:Y:S05]  /*0dd0*/  WARPSYNC.COLLECTIVE R15, `(.L_x_11320) ;  /* 0x000000000f087348 */ /* 0x000fea0003c00000 */
[----:B------:R0:W1:Y:S02]  /*0de0*/  SHFL.BFLY P6, R14, R13, R12, R11 ;  /* 0x0c00000c0d0e7389 */ /* 0x00006400000c000b */
[----:B01----:R-:W-:Y:S05]  /*0df0*/  ENDCOLLECTIVE ;  /* 0x000000000000791b */ /* 0x003fea0003800000 */
.L_x_11320:
[----:B------:R-:W-:Y:S01]  /*0e00*/  IMAD.MOV.U32 R12, RZ, RZ, 0x2 ;  /* 0x00000002ff0c7424 */ /* 0x000fe200078e00ff */
[----:B------:R-:W-:-:S04]  /*0e10*/  FMNMX R2, R0, R14, !PT ;  /* 0x0000000e00027209 */ /* 0x000fc80007800000 */
[----:B------:R-:W-:-:S07]  /*0e20*/  MOV R13, R2 ;  /* 0x00000002000d7202 */ /* 0x000fce0000000f00 */
[----:B------:R-:W-:Y:S05]  /*0e30*/  WARPSYNC.COLLECTIVE R15, `(.L_x_11321) ;  /* 0x000000000f087348 */ /* 0x000fea0003c00000 */
[----:B------:R0:W1:Y:S02]  /*0e40*/  SHFL.BFLY P6, R14, R13, R12, R11 ;  /* 0x0c00000c0d0e7389 */ /* 0x00006400000c000b */
[----:B01----:R-:W-:Y:S05]  /*0e50*/  ENDCOLLECTIVE ;  /* 0x000000000000791b */ /* 0x003fea0003800000 */
.L_x_11321:
[----:B------:R-:W-:Y:S01]  /*0e60*/  HFMA2 R12, -RZ, RZ, 0, 5.9604644775390625e-08 ;  /* 0x00000001ff0c7431 */ /* 0x000fe200000001ff */
[----:B------:R-:W-:Y:S02]  /*0e70*/  FMNMX R3, R2, R14, !PT ;  /* 0x0000000e02037209 */ /* 0x000fe40007800000 */
[----:B------:R-:W-:Y:S02]  /*0e80*/  MOV R2, 0x437c0000 ;  /* 0x437c000000027802 */ /* 0x000fe40000000f00 */
[----:B------:R-:W-:-:S07]  /*0e90*/  MOV R13, R3 ;  /* 0x00000003000d7202 */ /* 0x000fce0000000f00 */
[----:B------:R-:W-:Y:S05]  /*0ea0*/  WARPSYNC.COLLECTIVE R15, `(.L_x_11322) ;  /* 0x000000000f087348 */ /* 0x000fea0003c00000 */
[----:B------:R0:W1:Y:S02]  /*0eb0*/  SHFL.BFLY P6, R14, R13, R12, R11 ;  /* 0x0c00000c0d0e7389 */ /* 0x00006400000c000b */
[----:B01----:R-:W-:Y:S05]  /*0ec0*/  ENDCOLLECTIVE ;  /* 0x000000000000791b */ /* 0x003fea0003800000 */
.L_x_11322:
        /* <DEDUP_REMOVED lines=46> */
.L_x_11323:
[----:B------:R-:W-:Y:S02]  /*11b0*/  IMAD.MOV.U32 R12, RZ, RZ, 0x8 ;  /* 0x00000008ff0c7424 */ /* 0x000fe400078e00ff */
[----:B------:R-:W-:-:S05]  /*11c0*/  FADD R16, R13, R14 ;  /* 0x0000000e0d107221 */ /* 0x000fca0000000000 */
[----:B------:R-:W-:-:S07]  /*11d0*/  MOV R13, R16 ;  /* 0x00000010000d7202 */ /* 0x000fce0000000f00 */
[----:B------:R-:W-:Y:S05]  /*11e0*/  WARPSYNC.COLLECTIVE R15, `(.L_x_11324) ;  /* 0x000000000f087348 */ /* 0x000fea0003c00000 */
[----:B------:R0:W1:Y:S02]  /*11f0*/  SHFL.BFLY P6, R14, R13, R12, R11 ;  /* 0x0c00000c0d0e7389 */ /* 0x00006400000c000b */
[----:B01----:R-:W-:Y:S05]  /*1200*/  ENDCOLLECTIVE ;  /* 0x000000000000791b */ /* 0x003fea0003800000 */
.L_x_11324:
[----:B------:R-:W-:Y:S02]  /*1210*/  HFMA2 R12, -RZ, RZ, 0, 2.384185791015625e-07 ;  /* 0x00000004ff0c7431 */ /* 0x000fe400000001ff */
[----:B------:R-:W-:-:S05]  /*1220*/  FADD R17, R16, R14 ;  /* 0x0000000e10117221 */ /* 0x000fca0000000000 */
[----:B------:R-:W-:-:S07]  /*1230*/  MOV R13, R17 ;  /* 0x00000011000d7202 */ /* 0x000fce0000000f00 */
[----:B------:R-:W-:Y:S05]  /*1240*/  WARPSYNC.COLLECTIVE R15, `(.L_x_11325) ;  /* 0x000000000f087348 */ /* 0x000fea0003c00000 */
[----:B------:R0:W1:Y:S02]  /*1250*/  SHFL.BFLY P6, R14, R13, R12, R11 ;  /* 0x0c00000c0d0e7389 */ /* 0x00006400000c000b */
[----:B01----:R-:W-:Y:S05]  /*1260*/  ENDCOLLECTIVE ;  /* 0x000000000000791b */ /* 0x003fea0003800000 */
.L_x_11325:
[----:B------:R-:W-:Y:S01]  /*1270*/  MOV R12, 0x2 ;  /* 0x00000002000c7802 */ /* 0x000fe20000000f00 */
[----:B------:R-:W-:-:S04]  /*1280*/  FADD R18, R17, R14 ;  /* 0x0000000e11127221 */ /* 0x000fc80000000000 */
[----:B------:R-:W-:-:S07]  /*1290*/  IMAD.MOV.U32 R13, RZ, RZ, R18 ;  /* 0x000000ffff0d7224 */ /* 0x000fce00078e0012 */
[----:B------:R-:W-:Y:S05]  /*12a0*/  WARPSYNC.COLLECTIVE R15, `(.L_x_11326) ;  /* 0x000000000f087348 */ /* 0x000fea0003c00000 */
[----:B------:R0:W1:Y:S02]  /*12b0*/  SHFL.BFLY P6, R14, R13, R12, R11 ;  /* 0x0c00000c0d0e7389 */ /* 0x00006400000c000b */
[----:B01----:R-:W-:Y:S05]  /*12c0*/  ENDCOLLECTIVE ;  /* 0x000000000000791b */ /* 0x003fea0003800000 */
.L_x_11326:
[----:B------:R-:W-:Y:S02]  /*12d0*/  IMAD.MOV.U32 R12, RZ, RZ, 0x1 ;  /* 0x00000001ff0c7424 */ /* 0x000fe400078e00ff */
[----:B------:R-:W-:-:S05]  /*12e0*/  FADD R19, R18, R14 ;  /* 0x0000000e12137221 */ /* 0x000fca0000000000 */
[----:B------:R-:W-:-:S07]  /*12f0*/  MOV R13, R19 ;  /* 0x00000013000d7202 */ /* 0x000fce0000000f00 */
[----:B------:R-:W-:Y:S05]  /*1300*/  WARPSYNC.COLLECTIVE R15, `(.L_x_11327) ;  /* 0x000000000f087348 */ /* 0x000fea0003c00000 */
[----:B------:R0:W1:Y:S02]  /*1310*/  SHFL.BFLY P6, R14, R13, R12, R11 ;  /* 0x0c00000c0d0e7389 */ /* 0x00006400000c000b */
[----:B01----:R-:W-:Y:S05]  /*1320*/  ENDCOLLECTIVE ;  /* 0x000000000000791b */ /* 0x003fea0003800000 */
.L_x_11327:
[----:B------:R-:W-:Y:S05]  /*1330*/  BRA `(.L_x_11328) ;  /* 0xfffffff400147947 */ /* 0x000fea000383ffff */
        .weak           $__internal_217_$__cuda_sm3x_div_rn_noftz_f32_slowpath
        .type           $__internal_217_$__cuda_sm3x_div_rn_noftz_f32_slowpath,@function
        .size           $__internal_217_$__cuda_sm3x_div_rn_noftz_f32_slowpath,(.L_x_15534 - $__internal_217_$__cuda_sm3x_div_rn_noftz_f32_slowpath)
$__internal_217_$__cuda_sm3x_div_rn_noftz_f32_slowpath:
        /* <DEDUP_REMOVED lines=35> */
.L_x_11330:
        /* <DEDUP_REMOVED lines=51> */
.L_x_11337:
[----:B------:R-:W-:-:S04]  /*18a0*/  LOP3.LUT R4, R4, 0x80000000, RZ, 0xc0, !PT ;  /* 0x8000000004047812 */ /* 0x000fc800078ec0ff */
[----:B------:R-:W-:Y:S01]  /*18b0*/  LOP3.LUT R4, R4, 0x7f800000, RZ, 0xfc, !PT ;  /* 0x7f80000004047812 */ /* 0x000fe200078efcff */
[----:B------:R-:W-:Y:S06]  /*18c0*/  BRA `(.L_x_11338) ;  /* 0x0000000000047947 */ /* 0x000fec0003800000 */
.L_x_11336:
[----:B------:R-:W-:-:S07]  /*18d0*/  LEA R4, R21, R4, 0x17 ;  /* 0x0000000415047211 */ /* 0x000fce00078eb8ff */
.L_x_11338:
[----:B------:R-:W-:Y:S05]  /*18e0*/  BSYNC.RECONVERGENT B2 ;  /* 0x0000000000027941 */ /* 0x000fea0003800200 */
.L_x_11335:
[----:B------:R-:W-:Y:S05]  /*18f0*/  BRA `(.L_x_11339) ;  /* 0x0000000000207947 */ /* 0x000fea0003800000 */
.L_x_11334:
[----:B------:R-:W-:-:S04]  /*1900*/  LOP3.LUT R4, R17, 0x80000000, R4, 0x48, !PT ;  /* 0x8000000011047812 */ /* 0x000fc800078e4804 */
[----:B------:R-:W-:Y:S01]  /*1910*/  LOP3.LUT R4, R4, 0x7f800000, RZ, 0xfc, !PT ;  /* 0x7f80000004047812 */ /* 0x000fe200078efcff */
[----:B------:R-:W-:Y:S06]  /*1920*/  BRA `(.L_x_11339) ;  /* 0x0000000000147947 */ /* 0x000fec0003800000 */
.L_x_11333:
[----:B------:R-:W-:Y:S01]  /*1930*/  LOP3.LUT R4, R17, 0x80000000, R4, 0x48, !PT ;  /* 0x8000000011047812 */ /* 0x000fe200078e4804 */
[----:B------:R-:W-:Y:S06]  /*1940*/  BRA `(.L_x_11339) ;  /* 0x00000000000c7947 */ /* 0x000fec0003800000 */
.L_x_11332:
[----:B------:R-:W0:Y:S01]  /*1950*/  MUFU.RSQ R4, -QNAN ;  /* 0xffc0000000047908 */ /* 0x000e220000001400 */
[----:B------:R-:W-:Y:S05]  /*1960*/  BRA `(.L_x_11339) ;  /* 0x0000000000047947 */ /* 0x000fea0003800000 */
.L_x_11331:
[----:B------:R-:W-:-:S07]  /*1970*/  FADD.FTZ R4, R4, R11 ;  /* 0x0000000b04047221 */ /* 0x000fce0000010000 */
.L_x_11339:
[----:B------:R-:W-:Y:S05]  /*1980*/  BSYNC.RECONVERGENT B1 ;  /* 0x0000000000017941 */ /* 0x000fea0003800200 */
.L_x_11329:
[----:B------:R-:W-:-:S04]  /*1990*/  HFMA2 R15, -RZ, RZ, 0, 0 ;  /* 0x00000000ff0f7431 */ /* 0x000fc800000001ff */
[----:B0-----:R-:W-:Y:S05]  /*19a0*/  RET.REL.NODEC R14 `(_ZN7oneflow4cuda7softmax15SoftmaxWarpImplI10SimpleLoadIffE11SimpleStoreIffEfLi1ELi4ELi32ELi1ELb0ELNS1_9AlgorithmE0EEEvT_T0_ll) ;  /* 0xffffffe40e947950 */ /* 0x001fea0003c3ffff */
.L_x_11340:
        /* <DEDUP_REMOVED lines=13> */
.L_x_15534:


//--------------------- .text._ZN7oneflow4cuda7softmax15SoftmaxWarpImplI10SimpleLoadIffE11SimpleStoreIffEfLi1ELi3ELi32ELi1ELb1ELNS1_9AlgorithmE0EEEvT_T0_ll --------------------------
	.section	.text._ZN7oneflow4cuda7softmax15SoftmaxWarpImplI10SimpleLoadIffE11SimpleStoreIffEfLi1ELi3ELi32ELi1ELb1ELNS1_9AlgorithmE0EEEvT_T0_ll,"ax",@progbits
	.align	128
        .global         _ZN7oneflow4cuda7softmax15SoftmaxWarpImplI10SimpleLoadIffE11SimpleStoreIffEfLi1ELi3ELi32ELi1ELb1ELNS1_9AlgorithmE0EEEvT_T0_ll
        .type           _ZN7oneflow4cuda7softmax15SoftmaxWarpImplI10SimpleLoadIffE11SimpleStoreIffEfLi1ELi3ELi32ELi1ELb1ELNS1_9AlgorithmE0EEEvT_T0_ll,@function
        .size           _ZN7oneflow4cuda7softmax15SoftmaxWarpImplI10SimpleLoadIffE11SimpleStoreIffEfLi1ELi3ELi32ELi1ELb1ELNS1_9AlgorithmE0EEEvT_T0_ll,(.L_x_15535 - _ZN7oneflow4cuda7softmax15SoftmaxWarpImplI10SimpleLoadIffE11SimpleStoreIffEfLi1ELi3ELi32ELi1ELb1ELNS1_9AlgorithmE0EEEvT_T0_ll)
        .other          _ZN7oneflow4cuda7softmax15SoftmaxWarpImplI10SimpleLoadIffE11SimpleStoreIffEfLi1ELi3ELi32ELi1ELb1ELNS1_9AlgorithmE0EEEvT_T0_ll,@"STO_CUDA_ENTRY STV_DEFAULT"
_ZN7oneflow4cuda7softmax15SoftmaxWarpImplI10SimpleLoadIffE11SimpleStoreIffEfLi1ELi3ELi32ELi1ELb1ELNS1_9AlgorithmE0EEEvT_T0_ll:
.text._ZN7oneflow4cuda7softmax15SoftmaxWarpImplI10SimpleLoadIffE11SimpleStoreIffEfLi1ELi3ELi32ELi1ELb1ELNS1_9AlgorithmE0EEEvT_T0_ll:
        /* <DEDUP_REMOVED lines=25> */
.L_x_11341:
        /* <DEDUP_REMOVED lines=16> */
.L_x_11350:
[----:B------:R-:W-:Y:S01]  /*0290*/  ISETP.GE.U32.AND P0, PT, R8, UR44, PT ;  /* 0x0000002c08007c0c */ /* 0x000fe2000bf06070 */
[----:B------:R-:W-:Y:S01]  /*02a0*/  HFMA2 R3, -RZ, RZ, 0, 0 ;  /* 0x00000000ff037431 */ /* 0x000fe200000001ff */
[----:B------:R-:W-:Y:S01]  /*02b0*/  ISETP.GE.U32.AND P1, PT, R16, UR44, PT ;  /* 0x0000002c10007c0c */ /* 0x000fe2000bf26070 */
[----:B------:R-:W-:Y:S01]  /*02c0*/  IMAD R0, R6, UR42, RZ ;  /* 0x0000002a06007c24 */ /* 0x000fe2000f8e02ff */
[----:B------:R-:W-:Y:S01]  /*02d0*/  ISETP.GE.AND.EX P0, PT, RZ, UR45, PT, P0 ;  /* 0x0000002dff007c0c */ /* 0x000fe2000bf06300 */
[----:B------:R-:W-:Y:S01]  /*02e0*/  IMAD.MOV.U32 R2, RZ, RZ, R8 ;  /* 0x000000ffff027224 */ /* 0x000fe200078e0008 */
[----:B------:R-:W-:Y:S01]  /*02f0*/  ISETP.GE.U32.AND P2, PT, R10, UR44, PT ;  /* 0x0000002c0a007c0c */ /* 0x000fe2000bf46070 */
[C---:B--2---:R-:W-:Y:S01]  /*0300*/  IMAD R11, R7.reuse, UR43, R0 ;  /* 0x0000002b070b7c24 */ /* 0x044fe2000f8e0200 */
[----:B------:R-:W-:Y:S01]  /*0310*/  ISETP.GE.AND.EX P1, PT, RZ, UR45, PT, P1 ;  /* 0x0000002dff007c0c */ /* 0x000fe2000bf26310 */
[----:B0-----:R-:W-:Y:S01]  /*0320*/  IMAD.MOV.U32 R20, RZ, RZ, -0x800000 ;  /* 0xff800000ff147424 */ /* 0x001fe200078e00ff */
[----:B------:R-:W-:Y:S01]  /*0330*/  ISETP.GE.AND.EX P2, PT, RZ, UR45, PT, P2 ;  /* 0x0000002dff007c0c */ /* 0x000fe2000bf46320 */
[----:B------:R-:W-:Y:S01]  /*0340*/  IMAD.WIDE.U32 R2, R7, UR42, R2 ;  /* 0x0000002a07027c25 */ /* 0x000fe2000f8e0002 */
[----:B------:R-:W-:-:S03]  /*0350*/  MOV R22, 0xff800000 ;  /* 0xff80000000167802 */ /* 0x000fc60000000f00 */
        /* <DEDUP_REMOVED lines=9> */
[----:B------:R-:W2:Y:S01]  /*03f0*/  @!P0 LDG.E R22, desc[UR4][R14.64] ;  /* 0x000000040e168981 */ /* 0x000ea2000c1e1900 */
[----:B------:R-:W-:-:S03]  /*0400*/  MOV R18, 0xff800000 ;  /* 0xff80000000127802 */ /* 0x000fc60000000f00 */
[----:B------:R-:W3:Y:S06]  /*0410*/  @!P1 LDG.E R20, desc[UR6][R14.64+0x80] ;  /* 0x000080060e149981 */ /* 0x000eec000c1e1900 */
[----:B------:R-:W4:Y:S01]  /*0420*/  @!P2 LDG.E R18, desc[UR8][R14.64+0x100] ;  /* 0x000100080e12a981 */ /* 0x000f22000c1e1900 */
[----:B------:R-:W-:Y:S01]  /*0430*/  IMAD.MOV.U32 R13, RZ, RZ, -0x800000 ;  /* 0xff800000ff0d7424 */ /* 0x000fe200078e00ff */
[----:B------:R-:W-:Y:S01]  /*0440*/  UMOV UR4, 0xffffffff ;  /* 0xffffffff00047882 */ /* 0x000fe20000000000 */
[----:B--2---:R-:W-:-:S04]  /*0450*/  @!P0 FMNMX R13, R22, -INF , !PT ;  /* 0xff800000160d8809 */ /* 0x004fc80007800000 */
[----:B---3--:R-:W-:-:S04]  /*0460*/  @!P1 FMNMX R13, R13, R20, !PT ;  /* 0x000000140d0d9209 */ /* 0x008fc80007800000 */
[----:B----4-:R-:W-:Y:S01]  /*0470*/  @!P2 FMNMX R13, R13, R18, !PT ;  /* 0x000000120d0da209 */ /* 0x010fe20007800000 */
        /* <DEDUP_REMOVED lines=52> */
.L_x_11362:
        /* <DEDUP_REMOVED lines=11> */
[----:B0-----:R-:W-:Y:S05]  /*0870*/  CALL.REL.NOINC `($__internal_218_$__cuda_sm3x_div_rn_noftz_f32_slowpath) ;  /* 0x0000000800687944 */ /* 0x001fea0003c00000 */
[----:B------:R-:W-:-:S07]  /*0880*/  IMAD.MOV.U32 R11, RZ, RZ, R3 ;  /* 0x000000ffff0b7224 */ /* 0x000fce00078e0003 */
.L_x_11345:
[----:B------:R-:W-:Y:S05]  /*0890*/  BSYNC.RECONVERGENT B1 ;  /* 0x0000000000017941 */ /* 0x000fea0003800200 */
.L_x_11344:
        /* <DEDUP_REMOVED lines=11> */
[----:B0-----:R-:W-:Y:S05]  /*0950*/  CALL.REL.NOINC `($__internal_218_$__cuda_sm3x_div_rn_noftz_f32_slowpath) ;  /* 0x0000000800307944 */ /* 0x001fea0003c00000 */
[----:B------:R-:W-:-:S07]  /*0960*/  IMAD.MOV.U32 R13, RZ, RZ, R3 ;  /* 0x000000ffff0d7224 */ /* 0x000fce00078e0003 */
.L_x_11347:
[----:B------:R-:W-:Y:S05]  /*0970*/  BSYNC.RECONVERGENT B1 ;  /* 0x0000000000017941 */ /* 0x000fea0003800200 */
.L_x_11346:
        /* <DEDUP_REMOVED lines=13> */
.L_x_11349:
[----:B------:R-:W-:Y:S05]  /*0a50*/  BSYNC.RECONVERGENT B1 ;  /* 0x0000000000017941 */ /* 0x000fea0003800200 */
.L_x_11348:
        /* <DEDUP_REMOVED lines=13> */
[----:B------:R-:W-:-:S05]  /*0b30*/  LEA.HI.X R15, R2, UR37, R3, 0x2, P3 ;  /* 0x00000025020f7c11 */ /* 0x000fca00098f1403 */
[----:B------:R2:W-:Y:S01]  /*0b40*/  @!P0 STG.E desc[UR4][R14.64], R11 ;  /* 0x0000000b0e008986 */ /* 0x0005e2000c101904 */
[C---:B------:R-:W-:Y:S02]  /*0b50*/  IADD3 R7, P0, PT, R9.reuse, R7, RZ ;  /* 0x0000000709077210 */ /* 0x040fe40007f1e0ff */
[C---:B------:R-:W-:Y:S02]  /*0b60*/  @!P1 R2UR UR6, R4.reuse ;  /* 0x00000000040692ca */ /* 0x040fe400000e0000 */
[----:B------:R-:W-:Y:S02]  /*0b70*/  LEA.HI.X.SX32 R6, R9, R6, 0x1, P0 ;  /* 0x0000000609067211 */ /* 0x000fe400000f0eff */
[----:B------:R-:W-:Y:S02]  /*0b80*/  ISETP.GE.U32.AND P0, PT, R7, UR46, PT ;  /* 0x0000002e07007c0c */ /* 0x000fe4000bf06070 */
[----:B------:R-:W-:Y:S02]  /*0b90*/  @!P1 R2UR UR7, R5 ;  /* 0x00000000050792ca */ /* 0x000fe400000e0000 */
[----:B------:R-:W-:-:S02]  /*0ba0*/  @!P2 R2UR UR8, R4 ;  /* 0x000000000408a2ca */ /* 0x000fc400000e0000 */
[----:B------:R-:W-:Y:S02]  /*0bb0*/  @!P2 R2UR UR9, R5 ;  /* 0x000000000509a2ca */ /* 0x000fe400000e0000 */
[----:B------:R-:W-:-:S07]  /*0bc0*/  ISETP.GE.AND.EX P0, PT, R6, UR47, PT, P0 ;  /* 0x0000002f06007c0c */ /* 0x000fce000bf06300 */
[----:B------:R2:W-:Y:S04]  /*0bd0*/  @!P1 STG.E desc[UR6][R14.64+0x80], R13 ;  /* 0x0000800d0e009986 */ /* 0x0005e8000c101906 */
[----:B------:R2:W-:Y:S02]  /*0be0*/  @!P2 STG.E desc[UR8][R14.64+0x100], R17 ;  /* 0x000100110e00a986 */ /* 0x0005e4000c101908 */
[----:B------:R-:W-:Y:S05]  /*0bf0*/  @!P0 BRA `(.L_x_11350) ;  /* 0xfffffff400a48947 */ /* 0x000fea000383ffff */
[----:B------:R-:W-:Y:S05]  /*0c00*/  BSYNC B0 ;  /* 0x0000000000007941 */ /* 0x000fea0003800000 */
.L_x_11342:
[----:B------:R-:W-:Y:S05]  /*0c10*/  EXIT ;  /* 0x000000000000794d */ /* 0x000fea0003800000 */
.L_x_11343:
[----:B------:R-:W-:Y:S01]  /*0c20*/  BSSY B1, `(.L_x_11351) ;  /* 0x0000007000017945 */ /* 0x000fe20003800000 */
[----:B------:R-:W-:Y:S01]  /*0c30*/  IMAD.MOV.U32 R12, RZ, RZ, 0x10 ;  /* 0x00000010ff0c7424 */ /* 0x000fe200078e00ff */
[----:B------:R-:W-:Y:S01]  /*0c40*/  MOV R11, 0x1f ;  /* 0x0000001f000b7802 */ /* 0x000fe20000000f00 */
[----:B------:R-:W-:-:S07]  /*0c50*/  IMAD.MOV.U32 R15, RZ, RZ, -0x1 ;  /* 0xffffffffff0f7424 */ /* 0x000fce00078e00ff */
[----:B------:R-:W-:Y:S05]  /*0c60*/  WARPSYNC.COLLECTIVE R15, `(.L_x_11352) ;  /* 0x000000000f087348 */ /* 0x000fea0003c00000 */
[----:B------:R0:W1:Y:S02]  /*0c70*/  SHFL.BFLY P6, R14, R13, R12, R11 ;  /* 0x0c00000c0d0e7389 */ /* 0x00006400000c000b */
[----:B01----:R-:W-:Y:S05]  /*0c80*/  ENDCOLLECTIVE ;  /* 0x000000000000791b */ /* 0x003fea0003800000 */
.L_x_11352:
[----:B------:R-:W-:Y:S05]  /*0c90*/  BSYNC B1 ;  /* 0x0000000000017941 */ /* 0x000fea0003800000 */
.L_x_11351:
        /* <DEDUP_REMOVED lines=9> */
.L_x_11353:
[----:B------:R-:W-:Y:S01]  /*0d30*/  HFMA2 R12, -RZ, RZ, 0, 2.384185791015625e-07 ;  /* 0x00000004ff0c7431 */ /* 0x000fe200000001ff */
[----:B------:R-:W-:-:S05]  /*0d40*/  FMNMX R0, R13, R14, !PT ;  /* 0x0000000e0d007209 */ /* 0x000fca0007800000 */
[----:B------:R-:W-:-:S07]  /*0d50*/  IMAD.MOV.U32 R13, RZ, RZ, R0 ;  /* 0x000000ffff0d7224 */ /* 0x000fce00078e0000 */
[----:B------:R-:W-:Y:S05]  /*0d60*/  WARPSYNC.COLLECTIVE R15, `(.L_x_11354) ;  /* 0x000000000f087348 */ /* 0x000fea0003c00000 */
[----:B------:R0:W1:Y:S02]  /*0d70*/  SHFL.BFLY P6, R14, R13, R12, R11 ;  /* 0x0c00000c0d0e7389 */ /* 0x00006400000c000b */
[----:B01----:R-:W-:Y:S05]  /*0d80*/  ENDCOLLECTIVE ;  /* 0x000000000000791b */ /* 0x003fea0003800000 */
.L_x_11354:
[----:B------:R-:W-:Y:S02]  /*0d90*/  MOV R12, 0x2 ;  /* 0x00000002000c7802 */ /* 0x000fe40000000f00 */
[----:B------:R-:W-:-:S05]  /*0da0*/  FMNMX R2, R0, R14, !PT ;  /* 0x0000000e00027209 */ /* 0x000fca0007800000 */
[----:B------:R-:W-:-:S07]  /*0db0*/  IMAD.MOV.U32 R13, RZ, RZ, R2 ;  /* 0x000000ffff0d7224 */ /* 0x000fce00078e0002 */
[----:B------:R-:W-:Y:S05]  /*0dc0*/  WARPSYNC.COLLECTIVE R15, `(.L_x_11355) ;  /* 0x000000000f087348 */ /* 0x000fea0003c00000 */
[----:B------:R0:W1:Y:S02]  /*0dd0*/  SHFL.BFLY P6, R14, R13, R12, R11 ;  /* 0x0c00000c0d0e7389 */ /* 0x00006400000c000b */
[----:B01----:R-:W-:Y:S05]  /*0de0*/  ENDCOLLECTIVE ;  /* 0x000000000000791b */ /* 0x003fea0003800000 */
.L_x_11355:
[----:B------:R-:W-:Y:S01]  /*0df0*/  HFMA2 R12, -RZ, RZ, 0, 5.9604644775390625e-08 ;  /* 0x00000001ff0c7431 */ /* 0x000fe200000001ff */
[----:B------:R-:W-:-:S05]  /*0e00*/  FMNMX R3, R2, R14, !PT ;  /* 0x0000000e02037209 */ /* 0x000fca0007800000 */
[----:B------:R-:W-:-:S07]  /*0e10*/  IMAD.MOV.U32 R13, RZ, RZ, R3 ;  /* 0x000000ffff0d7224 */ /* 0x000fce00078e0003 */
[----:B------:R-:W-:Y:S05]  /*0e20*/  WARPSYNC.COLLECTIVE R15, `(.L_x_11356) ;  /* 0x000000000f087348 */ /* 0x000fea0003c00000 */
[----:B------:R0:W1:Y:S02]  /*0e30*/  SHFL.BFLY P6, R14, R13, R12, R11 ;  /* 0x0c00000c0d0e7389 */ /* 0x00006400000c000b */
[----:B01----:R-:W-:Y:S05]  /*0e40*/  ENDCOLLECTIVE ;  /* 0x000000000000791b */ /* 0x003fea0003800000 */
.L_x_11356:
        /* <DEDUP_REMOVED lines=36> */
.L_x_11357:
[----:B------:R-:W-:Y:S02]  /*1090*/  IMAD.MOV.U32 R12, RZ, RZ, 0x8 ;  /* 0x00000008ff0c7424 */ /* 0x000fe400078e00ff */
[----:B------:R-:W-:-:S05]  /*10a0*/  FADD R17, R13, R14 ;  /* 0x0000000e0d117221 */ /* 0x000fca0000000000 */
[----:B------:R-:W-:-:S07]  /*10b0*/  MOV R13, R17 ;  /* 0x00000011000d7202 */ /* 0x000fce0000000f00 */
[----:B------:R-:W-:Y:S05]  /*10c0*/  WARPSYNC.COLLECTIVE R15, `(.L_x_11358) ;  /* 0x000000000f087348 */ /* 0x000fea0003c00000 */
[----:B------:R0:W1:Y:S02]  /*10d0*/  SHFL.BFLY P6, R14, R13, R12, R11 ;  /* 0x0c00000c0d0e7389 */ /* 0x00006400000c000b */
[----:B01----:R-:W-:Y:S05]  /*10e0*/  ENDCOLLECTIVE ;  /* 0x000000000000791b */ /* 0x003fea0003800000 */
.L_x_11358:
[----:B------:R-:W-:Y:S02]  /*10f0*/  IMAD.MOV.U32 R12, RZ, RZ, 0x4 ;  /* 0x00000004ff0c7424 */ /* 0x000fe400078e00ff */
[----:B------:R-:W-:-:S05]  /*1100*/  FADD R18, R17, R14 ;  /* 0x0000000e11127221 */ /* 0x000fca0000000000 */
[----:B------:R-:W-:-:S07]  /*1110*/  MOV R13, R18 ;  /* 0x00000012000d7202 */ /* 0x000fce0000000f00 */
[----:B------:R-:W-:Y:S05]  /*1120*/  WARPSYNC.COLLECTIVE R15, `(.L_x_11359) ;  /* 0x000000000f087348 */ /* 0x000fea0003c00000 */
[----:B------:R0:W1:Y:S02]  /*1130*/  SHFL.BFLY P6, R14, R13, R12, R11 ;  /* 0x0c00000c0d0e7389 */ /* 0x00006400000c000b */
[----:B01----:R-:W-:Y:S05]  /*1140*/  ENDCOLLECTIVE ;  /* 0x000000000000791b */ /* 0x003fea0003800000 */
.L_x_11359:
[----:B------:R-:W-:Y:S02]  /*1150*/  IMAD.MOV.U32 R12, RZ, RZ, 0x2 ;  /* 0x00000002ff0c7424 */ /* 0x000fe400078e00ff */
[----:B------:R-:W-:-:S05]  /*1160*/  FADD R19, R18, R14 ;  /* 0x0000000e12137221 */ /* 0x000fca0000000000 */
[----:B------:R-:W-:-:S07]  /*1170*/  MOV R13, R19 ;  /* 0x00000013000d7202 */ /* 0x000fce0000000f00 */
[----:B------:R-:W-:Y:S05]  /*1180*/  WARPSYNC.COLLECTIVE R15, `(.L_x_11360) ;  /* 0x000000000f087348 */ /* 0x000fea0003c00000 */
[----:B------:R0:W1:Y:S02]  /*1190*/  SHFL.BFLY P6, R14, R13, R12, R11 ;  /* 0x0c00000c0d0e7389 */ /* 0x00006400000c000b */
[----:B01----:R-:W-:Y:S05]  /*11a0*/  ENDCOLLECTIVE ;  /* 0x000000000000791b */ /* 0x003fea0003800000 */
.L_x_11360:
[----:B------:R-:W-:Y:S02]  /*11b0*/  IMAD.MOV.U32 R12, RZ, RZ, 0x1 ;  /* 0x00000001ff0c7424 */ /* 0x000fe400078e00ff */
[----:B------:R-:W-:-:S05]  /*11c0*/  FADD R20, R19, R14 ;  /* 0x0000000e13147221 */ /* 0x000fca0000000000 */
[----:B------:R-:W-:-:S07]  /*11d0*/  MOV R13, R20 ;  /* 0x00000014000d7202 */ /* 0x000fce0000000f00 */
[----:B------:R-:W-:Y:S05]  /*11e0*/  WARPSYNC.COLLECTIVE R15, `(.L_x_11361) ;  /* 0x000000000f087348 */ /* 0x000fea0003c00000 */
[----:B------:R0:W1:Y:S02]  /*11f0*/  SHFL.BFLY P6, R14, R13, R12, R11 ;  /* 0x0c00000c0d0e7389 */ /* 0x00006400000c000b */
[----:B01----:R-:W-:Y:S05]  /*1200*/  ENDCOLLECTIVE ;  /* 0x000000000000791b */ /* 0x003fea0003800000 */
.L_x_11361:
[----:B------:R-:W-:Y:S05]  /*1210*/  BRA `(.L_x_11362) ;  /* 0xfffffff400687947 */ /* 0x000fea000383ffff */
        .weak           $__internal_218_$__cuda_sm3x_div_rn_noftz_f32_slowpath
        .type           $__internal_218_$__cuda_sm3x_div_rn_noftz_f32_slowpath,@function
        .size           $__internal_218_$__cuda_sm3x_div_rn_noftz_f32_slowpath,(.L_x_15535 - $__internal_218_$__cuda_sm3x_div_rn_noftz_f32_slowpath)
$__internal_218_$__cuda_sm3x_div_rn_noftz_f32_slowpath:
        /* <DEDUP_REMOVED lines=35> */
.L_x_11364:
        /* <DEDUP_REMOVED lines=51> */
.L_x_11371:
[----:B------:R-:W-:-:S04]  /*1780*/  LOP3.LUT R3, R3, 0x80000000, RZ, 0xc0, !PT ;  /* 0x8000000003037812 */ /* 0x000fc800078ec0ff */
[----:B------:R-:W-:Y:S01]  /*1790*/  LOP3.LUT R3, R3, 0x7f800000, RZ, 0xfc, !PT ;  /* 0x7f80000003037812 */ /* 0x000fe200078efcff */
[----:B------:R-:W-:Y:S06]  /*17a0*/  BRA `(.L_x_11372) ;  /* 0x0000000000047947 */ /* 0x000fec0003800000 */
.L_x_11370:
[----:B------:R-:W-:-:S07]  /*17b0*/  IMAD R3, R22, 0x800000, R3 ;  /* 0x0080000016037824 */ /* 0x000fce00078e0203 */
.L_x_11372:
[----:B------:R-:W-:Y:S05]  /*17c0*/  BSYNC.RECONVERGENT B3 ;  /* 0x0000000000037941 */ /* 0x000fea0003800200 */
.L_x_11369:
[----:B------:R-:W-:Y:S05]  /*17d0*/  BRA `(.L_x_11373) ;  /* 0x0000000000207947 */ /* 0x000fea0003800000 */
.L_x_11368:
[----:B------:R-:W-:-:S04]  /*17e0*/  LOP3.LUT R3, R18, 0x80000000, R3, 0x48, !PT ;  /* 0x8000000012037812 */ /* 0x000fc800078e4803 */
[----:B------:R-:W-:Y:S01]  /*17f0*/  LOP3.LUT R3, R3, 0x7f800000, RZ, 0xfc, !PT ;  /* 0x7f80000003037812 */ /* 0x000fe200078efcff */
[----:B------:R-:W-:Y:S06]  /*1800*/  BRA `(.L_x_11373) ;  /* 0x0000000000147947 */ /* 0x000fec0003800000 */
.L_x_11367:
[----:B------:R-:W-:Y:S01]  /*1810*/  LOP3.LUT R3, R18, 0x80000000, R3, 0x48, !PT ;  /* 0x8000000012037812 */ /* 0x000fe200078e4803 */
[----:B------:R-:W-:Y:S06]  /*1820*/  BRA `(.L_x_11373) ;  /* 0x00000000000c7947 */ /* 0x000fec0003800000 */
.L_x_11366:
[----:B------:R-:W0:Y:S01]  /*1830*/  MUFU.RSQ R3, -QNAN ;  /* 0xffc0000000037908 */ /* 0x000e220000001400 */
[----:B------:R-:W-:Y:S05]  /*1840*/  BRA `(.L_x_11373) ;  /* 0x0000000000047947 */ /* 0x000fea0003800000 */
.L_x_11365:
[----:B------:R-:W-:-:S07]  /*1850*/  FADD.FTZ R3, R3, R12 ;  /* 0x0000000c03037221 */ /* 0x000fce0000010000 */
.L_x_11373:
[----:B------:R-:W-:Y:S05]  /*1860*/  BSYNC.RECONVERGENT B2 ;  /* 0x0000000000027941 */ /* 0x000fea0003800200 */
.L_x_11363:
[----:B------:R-:W-:-:S04]  /*1870*/  HFMA2 R15, -RZ, RZ, 0, 0 ;  /* 0x00000000ff0f7431 */ /* 0x000fc800000001ff */
[----:B0-----:R-:W-:Y:S05]  /*1880*/  RET.REL.NODEC R14 `(_ZN7oneflow4cuda7softmax15SoftmaxWarpImplI10SimpleLoadIffE11SimpleStoreIffEfLi1ELi3ELi32ELi1ELb1ELNS1_9AlgorithmE0EEEvT_T0_ll) ;  /* 0xffffffe40edc7950 */ /* 0x001fea0003c3ffff */
.L_x_11374:
        /* <DEDUP_REMOVED lines=15> */
.L_x_15535:


//--------------------- .text._ZN7oneflow4cuda7softmax15SoftmaxWarpImplI10SimpleLoadIffE11SimpleStoreIffEfLi1ELi3ELi32ELi1ELb0ELNS1_9AlgorithmE0EEEvT_T0_ll --------------------------
	.section	.text._ZN7oneflow4cuda7softmax15SoftmaxWarpImplI10SimpleLoadIffE11SimpleStoreIffEfLi1ELi3ELi32ELi1ELb0ELNS1_9AlgorithmE0EEEvT_T0_ll,"ax",@progbits
	.align	128
        .global         _ZN7oneflow4cuda7softmax15SoftmaxWarpImplI10SimpleLoadIffE11SimpleStoreIffEfLi1ELi3ELi32ELi1ELb0ELNS1_9AlgorithmE0EEEvT_T0_ll
        .type           _ZN7oneflow4cuda7softmax15SoftmaxWarpImplI10SimpleLoadIffE11SimpleStoreIffEfLi1ELi3ELi32ELi1ELb0ELNS1_9AlgorithmE0EEEvT_T0_ll,@function
        .size           _ZN7oneflow4cuda7softmax15SoftmaxWarpImplI10SimpleLoadIffE11SimpleStoreIffEfLi1ELi3ELi32ELi1ELb0ELNS1_9AlgorithmE0EEEvT_T0_ll,(.L_x_15536 - _ZN7oneflow4cuda7softmax15SoftmaxWarpImplI10SimpleLoadIffE11SimpleStoreIffEfLi1ELi3ELi32ELi1ELb0ELNS1_9AlgorithmE0EEEvT_T0_ll)
        .other          _ZN7oneflow4cuda7softmax15SoftmaxWarpImplI10SimpleLoadIffE11SimpleStoreIffEfLi1ELi3ELi32ELi1ELb0ELNS1_9AlgorithmE0EEEvT_T0_ll,@"STO_CUDA_ENTRY STV_DEFAULT"
_ZN7oneflow4cuda7softmax15SoftmaxWarpImplI10SimpleLoadIffE11SimpleStoreIffEfLi1ELi3ELi32ELi1ELb0ELNS1_9AlgorithmE0EEEvT_T0_ll:
.text._ZN7oneflow4cuda7softmax15SoftmaxWarpImplI10SimpleLoadIffE11SimpleStoreIffEfLi1ELi3ELi32ELi1ELb0ELNS1_9AlgorithmE0EEEvT_T0_ll:
        /* <DEDUP_REMOVED lines=24> */
.L_x_11375:
        /* <DEDUP_REMOVED lines=13> */
.L_x_11383:
[----:B------:R-:W-:Y:S01]  /*0250*/  IMAD R3, R7, UR38, RZ ;  /* 0x0000002607037c24 */ /* 0x000fe2000f8e02ff */
        /* <DEDUP_REMOVED lines=12> */
[----:B------:R-:W2:Y:S04]  /*0320*/  LDG.E R18, desc[UR4][R2.64] ;  /* 0x0000000402127981 */ /* 0x000ea8000c1e1900 */
[----:B------:R-:W2:Y:S04]  /*0330*/  LDG.E R16, desc[UR6][R2.64+0x80] ;  /* 0x0000800602107981 */ /* 0x000ea8000c1e1900 */
[----:B------:R-:W3:Y:S01]  /*0340*/  LDG.E R6, desc[UR8][R2.64+0x100] ;  /* 0x0001000802067981 */ /* 0x000ee2000c1e1900 */
[----:B------:R-:W-:Y:S01]  /*0350*/  UMOV UR4, 0xffffffff ;  /* 0xffffffff00047882 */ /* 0x000fe20000000000 */
[----:B--2---:R-:W-:-:S04]  /*0360*/  FMNMX3 R13, R18, -INF , R16, !PT ;  /* 0xff800000120d7876 */ /* 0x004fc80007800010 */
[----:B---3--:R-:W-:Y:S01]  /*0370*/  FMNMX R13, R13, R6, !PT ;  /* 0x000000060d0d7209 */ /* 0x008fe20007800000 */
        /* <DEDUP_REMOVED lines=52> */
.L_x_11395:
        /* <DEDUP_REMOVED lines=11> */
[----:B01----:R-:W-:Y:S05]  /*0770*/  CALL.REL.NOINC `($__internal_219_$__cuda_sm3x_div_rn_noftz_f32_slowpath) ;  /* 0x0000000800547944 */ /* 0x003fea0003c00000 */
[----:B------:R-:W-:-:S07]  /*0780*/  MOV R11, R3 ;  /* 0x00000003000b7202 */ /* 0x000fce0000000f00 */
.L_x_11378:
[----:B------:R-:W-:Y:S05]  /*0790*/  BSYNC.RECONVERGENT B0 ;  /* 0x0000000000007941 */ /* 0x000fea0003800200 */
.L_x_11377:
        /* <DEDUP_REMOVED lines=11> */
[----:B01----:R-:W-:Y:S05]  /*0850*/  CALL.REL.NOINC `($__internal_219_$__cuda_sm3x_div_rn_noftz_f32_slowpath) ;  /* 0x00000008001c7944 */ /* 0x003fea0003c00000 */
[----:B------:R-:W-:-:S07]  /*0860*/  MOV R12, R3 ;  /* 0x00000003000c7202 */ /* 0x000fce0000000f00 */
.L_x_11380:
[----:B------:R-:W-:Y:S05]  /*0870*/  BSYNC.RECONVERGENT B0 ;  /* 0x0000000000007941 */ /* 0x000fea0003800200 */
.L_x_11379:
        /* <DEDUP_REMOVED lines=13> */
.L_x_11382:
[----:B------:R-:W-:Y:S05]  /*0950*/  BSYNC.RECONVERGENT B0 ;  /* 0x0000000000007941 */ /* 0x000fea0003800200 */
.L_x_11381:
        /* <DEDUP_REMOVED lines=8> */
[----:B------:R-:W-:-:S02]  /*09e0*/  R2UR UR8, R4 ;  /* 0x00000000040872ca */ /* 0x000fc400000e0000 */
[----:B------:R-:W-:Y:S01]  /*09f0*/  R2UR UR9, R5 ;  /* 0x00000000050972ca */ /* 0x000fe200000e0000 */
[----:B------:R-:W-:Y:S01]  /*0a00*/  IMAD R3, R8, UR43, R17 ;  /* 0x0000002b08037c24 */ /* 0x000fe2000f8e0211 */
[----:B------:R-:W-:-:S03]  /*0a10*/  LEA R2, P0, R14, UR40, 0x2 ;  /* 0x000000280e027c11 */ /* 0x000fc6000f8010ff */
[----:B------:R-:W-:-:S05]  /*0a20*/  IMAD.IADD R3, R15, 0x1, R3 ;  /* 0x000000010f037824 */ /* 0x000fca00078e0203 */
[----:B------:R-:W-:Y:S02]  /*0a30*/  LEA.HI.X R3, R14, UR41, R3, 0x2, P0 ;  /* 0x000000290e037c11 */ /* 0x000fe400080f1403 */
[----:B------:R-:W-:-:S03]  /*0a40*/  IADD3 R8, P0, PT, R9, R8, RZ ;  /* 0x0000000809087210 */ /* 0x000fc60007f1e0ff */
[----:B------:R3:W-:Y:S01]  /*0a50*/  STG.E desc[UR4][R2.64], R11 ;  /* 0x0000000b02007986 */ /* 0x0007e2000c101904 */
[----:B------:R-:W-:Y:S02]  /*0a60*/  LEA.HI.X.SX32 R7, R9, R7, 0x1, P0 ;  /* 0x0000000709077211 */ /* 0x000fe400000f0eff */
[----:B------:R-:W-:Y:S01]  /*0a70*/  ISETP.GE.U32.AND P0, PT, R8, UR44, PT ;  /* 0x0000002c08007c0c */ /* 0x000fe2000bf06070 */
[----:B------:R3:W-:Y:S03]  /*0a80*/  STG.E desc[UR6][R2.64+0x80], R12 ;  /* 0x0000800c02007986 */ /* 0x0007e6000c101906 */
[----:B------:R-:W-:Y:S01]  /*0a90*/  ISETP.GE.AND.EX P0, PT, R7, UR45, PT, P0 ;  /* 0x0000002d07007c0c */ /* 0x000fe2000bf06300 */
[----:B------:R3:W-:-:S12]  /*0aa0*/  STG.E desc[UR8][R2.64+0x100], R13 ;  /* 0x0001000d02007986 */ /* 0x0007d8000c101908 */
[----:B---3--:R-:W-:Y:S05]  /*0ab0*/  @!P0 BRA `(.L_x_11383) ;  /* 0xfffffff400e48947 */ /* 0x008fea000383ffff */
[----:B------:R-:W-:Y:S05]  /*0ac0*/  EXIT ;  /* 0x000000000000794d */ /* 0x000fea0003800000 */
.L_x_11376:
[----:B------:R-:W-:Y:S01]  /*0ad0*/  BSSY B0, `(.L_x_11384) ;  /* 0x0000007000007945 */ /* 0x000fe20003800000 */
[----:B------:R-:W-:Y:S01]  /*0ae0*/  MOV R12, 0x10 ;  /* 0x00000010000c7802 */ /* 0x000fe20000000f00 */
[----:B------:R-:W-:Y:S01]  /*0af0*/  IMAD.MOV.U32 R11, RZ, RZ, 0x1f ;  /* 0x0000001fff0b7424 */ /* 0x000fe200078e00ff */
[----:B------:R-:W-:-:S07]  /*0b00*/  MOV R15, 0xffffffff ;  /* 0xffffffff000f7802 */ /* 0x000fce0000000f00 */
[----:B0-----:R-:W-:Y:S05]  /*0b10*/  WARPSYNC.COLLECTIVE R15, `(.L_x_11385) ;  /* 0x000000000f087348 */ /* 0x001fea0003c00000 */
[----:B------:R1:W2:Y:S02]  /*0b20*/  SHFL.BFLY P6, R14, R13, R12, R11 ;  /* 0x0c00000c0d0e7389 */ /* 0x0002a400000c000b */
[----:B012---:R-:W-:Y:S05]  /*0b30*/  ENDCOLLECTIVE ;  /* 0x000000000000791b */ /* 0x007fea0003800000 */
.L_x_11385:
[----:B------:R-:W-:Y:S05]  /*0b40*/  BSYNC B0 ;  /* 0x0000000000007941 */ /* 0x000fea0003800000 */
.L_x_11384:
        /* <DEDUP_REMOVED lines=9> */
.L_x_11386:
[----:B------:R-:W-:Y:S01]  /*0be0*/  IMAD.MOV.U32 R12, RZ, RZ, 0x4 ;  /* 0x00000004ff0c7424 */ /* 0x000fe200078e00ff */
[----:B------:R-:W-:-:S04]  /*0bf0*/  FMNMX R0, R13, R14, !PT ;  /* 0x0000000e0d007209 */ /* 0x000fc80007800000 */
[----:B------:R-:W-:-:S07]  /*0c00*/  MOV R13, R0 ;  /* 0x00000000000d7202 */ /* 0x000fce0000000f00 */
[----:B------:R-:W-:Y:S05]  /*0c10*/  WARPSYNC.COLLECTIVE R15, `(.L_x_11387) ;  /* 0x000000000f087348 */ /* 0x000fea0003c00000 */
[----:B------:R0:W1:Y:S02]  /*0c20*/  SHFL.BFLY P6, R14, R13, R12, R11 ;  /* 0x0c00000c0d0e7389 */ /* 0x00006400000c000b */
[----:B01----:R-:W-:Y:S05]  /*0c30*/  ENDCOLLECTIVE ;  /* 0x000000000000791b */ /* 0x003fea0003800000 */
.L_x_11387:
[----:B------:R-:W-:Y:S01]  /*0c40*/  IMAD.MOV.U32 R12, RZ, RZ, 0x2 ;  /* 0x00000002ff0c7424 */ /* 0x000fe200078e00ff */
[----:B------:R-:W-:-:S04]  /*0c50*/  FMNMX R2, R0, R14, !PT ;  /* 0x0000000e00027209 */ /* 0x000fc80007800000 */
[----:B------:R-:W-:-:S07]  /*0c60*/  MOV R13, R2 ;  /* 0x00000002000d7202 */ /* 0x000fce0000000f00 */
[----:B------:R-:W-:Y:S05]  /*0c70*/  WARPSYNC.COLLECTIVE R15, `(.L_x_11388) ;  /* 0x000000000f087348 */ /* 0x000fea0003c00000 */
[----:B------:R0:W1:Y:S02]  /*0c80*/  SHFL.BFLY P6, R14, R13, R12, R11 ;  /* 0x0c00000c0d0e7389 */ /* 0x00006400000c000b */
[----:B01----:R-:W-:Y:S05]  /*0c90*/  ENDCOLLECTIVE ;  /* 0x000000000000791b */ /* 0x003fea0003800000 */
.L_x_11388:
[----:B------:R-:W-:Y:S01]  /*0ca0*/  IMAD.MOV.U32 R12, RZ, RZ, 0x1 ;  /* 0x00000001ff0c7424 */ /* 0x000fe200078e00ff */
[----:B------:R-:W-:-:S04]  /*0cb0*/  FMNMX R3, R2, R14, !PT ;  /* 0x0000000e02037209 */ /* 0x000fc80007800000 */
[----:B------:R-:W-:-:S07]  /*0cc0*/  MOV R13, R3 ;  /* 0x00000003000d7202 */ /* 0x000fce0000000f00 */
[----:B------:R-:W-:Y:S05]  /*0cd0*/  WARPSYNC.COLLECTIVE R15, `(.L_x_11389) ;  /* 0x000000000f087348 */ /* 0x000fea0003c00000 */
[----:B------:R0:W1:Y:S02]  /*0ce0*/  SHFL.BFLY P6, R14, R13, R12, R11 ;  /* 0x0c00000c0d0e7389 */ /* 0x00006400000c000b */
[----:B01----:R-:W-:Y:S05]  /*0cf0*/  ENDCOLLECTIVE ;  /* 0x000000000000791b */ /* 0x003fea0003800000 */
.L_x_11389:
        /* <DEDUP_REMOVED lines=36> */
.L_x_11390:
[----:B------:R-:W-:Y:S02]  /*0f40*/  HFMA2 R12, -RZ, RZ, 0, 4.76837158203125e-07 ;  /* 0x00000008ff0c7431 */ /* 0x000fe400000001ff */
[----:B------:R-:W-:-:S04]  /*0f50*/  FADD R6, R13, R14 ;  /* 0x0000000e0d067221 */ /* 0x000fc80000000000 */
[----:B------:R-:W-:-:S07]  /*0f60*/  IMAD.MOV.U32 R13, RZ, RZ, R6 ;  /* 0x000000ffff0d7224 */ /* 0x000fce00078e0006 */
[----:B------:R-:W-:Y:S05]  /*0f70*/  WARPSYNC.COLLECTIVE R15, `(.L_x_11391) ;  /* 0x000000000f087348 */ /* 0x000fea0003c00000 */
[----:B------:R0:W1:Y:S02]  /*0f80*/  SHFL.BFLY P6, R14, R13, R12, R11 ;  /* 0x0c00000c0d0e7389 */ /* 0x00006400000c000b */
[----:B01----:R-:W-:Y:S05]  /*0f90*/  ENDCOLLECTIVE ;  /* 0x000000000000791b */ /* 0x003fea0003800000 */
.L_x_11391:
[----:B------:R-:W-:Y:S01]  /*0fa0*/  MOV R12, 0x4 ;  /* 0x00000004000c7802 */ /* 0x000fe20000000f00 */
[----:B------:R-:W-:-:S04]  /*0fb0*/  FADD R16, R6, R14 ;  /* 0x0000000e06107221 */ /* 0x000fc80000000000 */
[----:B------:R-:W-:-:S07]  /*0fc0*/  IMAD.MOV.U32 R13, RZ, RZ, R16 ;  /* 0x000000ffff0d7224 */ /* 0x000fce00078e0010 */
[----:B------:R-:W-:Y:S05]  /*0fd0*/  WARPSYNC.COLLECTIVE R15, `(.L_x_11392) ;  /* 0x000000000f087348 */ /* 0x000fea0003c00000 */
[----:B------:R0:W1:Y:S02]  /*0fe0*/  SHFL.BFLY P6, R14, R13, R12, R11 ;  /* 0x0c00000c0d0e7389 */ /* 0x00006400000c000b */
[----:B01----:R-:W-:Y:S05]  /*0ff0*/  ENDCOLLECTIVE ;  /* 0x000000000000791b */ /* 0x003fea0003800000 */
.L_x_11392:
[----:B------:R-:W-:Y:S02]  /*1000*/  HFMA2 R12, -RZ, RZ, 0, 1.1920928955078125e-07 ;  /* 0x00000002ff0c7431 */ /* 0x000fe400000001ff */
[----:B------:R-:W-:-:S04]  /*1010*/  FADD R17, R16, R14 ;  /* 0x0000000e10117221 */ /* 0x000fc80000000000 */
[----:B------:R-:W-:-:S07]  /*1020*/  IMAD.MOV.U32 R13, RZ, RZ, R17 ;  /* 0x000000ffff0d7224 */ /* 0x000fce00078e0011 */
[----:B------:R-:W-:Y:S05]  /*1030*/  WARPSYNC.COLLECTIVE R15, `(.L_x_11393) ;  /* 0x000000000f087348 */ /* 0x000fea0003c00000 */
[----:B------:R0:W1:Y:S02]  /*1040*/  SHFL.BFLY P6, R14, R13, R12, R11 ;  /* 0x0c00000c0d0e7389 */ /* 0x00006400000c000b */
[----:B01----:R-:W-:Y:S05]  /*1050*/  ENDCOLLECTIVE ;  /* 0x000000000000791b */ /* 0x003fea0003800000 */
.L_x_11393:
[----:B------:R-:W-:Y:S02]  /*1060*/  IMAD.MOV.U32 R12, RZ, RZ, 0x1 ;  /* 0x00000001ff0c7424 */ /* 0x000fe400078e00ff */
[----:B------:R-:W-:-:S05]  /*1070*/  FADD R18, R17, R14 ;  /* 0x0000000e11127221 */ /* 0x000fca0000000000 */
[----:B------:R-:W-:-:S07]  /*1080*/  MOV R13, R18 ;  /* 0x00000012000d7202 */ /* 0x000fce0000000f00 */
[----:B------:R-:W-:Y:S05]  /*1090*/  WARPSYNC.COLLECTIVE R15, `(.L_x_11394) ;  /* 0x000000000f087348 */ /* 0x000fea0003c00000 */
[----:B------:R0:W1:Y:S02]  /*10a0*/  SHFL.BFLY P6, R14, R13, R12, R11 ;  /* 0x0c00000c0d0e7389 */ /* 0x00006400000c000b */
[----:B01----:R-:W-:Y:S05]  /*10b0*/  ENDCOLLECTIVE ;  /* 0x000000000000791b */ /* 0x003fea0003800000 */
.L_x_11394:
[----:B------:R-:W-:Y:S05]  /*10c0*/  BRA `(.L_x_11395) ;  /* 0xfffffff4007c7947 */ /* 0x000fea000383ffff */
        .weak           $__internal_219_$__cuda_sm3x_div_rn_noftz_f32_slowpath
        .type           $__internal_219_$__cuda_sm3x_div_rn_noftz_f32_slowpath,@function
        .size           $__internal_219_$__cuda_sm3x_div_rn_noftz_f32_slowpath,(.L_x_15536 - $__internal_219_$__cuda_sm3x_div_rn_noftz_f32_slowpath)
$__internal_219_$__cuda_sm3x_div_rn_noftz_f32_slowpath:
        /* <DEDUP_REMOVED lines=35> */
.L_x_11397:
        /* <DEDUP_REMOVED lines=51> */
.L_x_11404:
[----:B------:R-:W-:-:S04]  /*1630*/  LOP3.LUT R3, R3, 0x80000000, RZ, 0xc0, !PT ;  /* 0x8000000003037812 */ /* 0x000fc800078ec0ff */
[----:B------:R-:W-:Y:S01]  /*1640*/  LOP3.LUT R3, R3, 0x7f800000, RZ, 0xfc, !PT ;  /* 0x7f80000003037812 */ /* 0x000fe200078efcff */
[----:B------:R-:W-:Y:S06]  /*1650*/  BRA `(.L_x_11405) ;  /* 0x0000000000047947 */ /* 0x000fec0003800000 */
.L_x_11403:
[----:B------:R-:W-:-:S07]  /*1660*/  LEA R3, R18, R3, 0x17 ;  /* 0x0000000312037211 */ /* 0x000fce00078eb8ff */
.L_x_11405:
[----:B------:R-:W-:Y:S05]  /*1670*/  BSYNC.RECONVERGENT B2 ;  /* 0x0000000000027941 */ /* 0x000fea0003800200 */
.L_x_11402:
[----:B------:R-:W-:Y:S05]  /*1680*/  BRA `(.L_x_11406) ;  /* 0x0000000000207947 */ /* 0x000fea0003800000 */
.L_x_11401:
[----:B------:R-:W-:-:S04]  /*1690*/  LOP3.LUT R3, R16, 0x80000000, R3, 0x48, !PT ;  /* 0x8000000010037812 */ /* 0x000fc800078e4803 */
[----:B------:R-:W-:Y:S01]  /*16a0*/  LOP3.LUT R3, R3, 0x7f800000, RZ, 0xfc, !PT ;  /* 0x7f80000003037812 */ /* 0x000fe200078efcff */
[----:B------:R-:W-:Y:S06]  /*16b0*/  BRA `(.L_x_11406) ;  /* 0x0000000000147947 */ /* 0x000fec0003800000 */
.L_x_11400:
[----:B------:R-:W-:Y:S01]  /*16c0*/  LOP3.LUT R3, R16, 0x80000000, R3, 0x48, !PT ;  /* 0x8000000010037812 */ /* 0x000fe200078e4803 */
[----:B------:R-:W-:Y:S06]  /*16d0*/  BRA `(.L_x_11406) ;  /* 0x00000000000c7947 */ /* 0x000fec0003800000 */
.L_x_11399:
[----:B------:R-:W0:Y:S01]  /*16e0*/  MUFU.RSQ R3, -QNAN ;  /* 0xffc0000000037908 */ /* 0x000e220000001400 */
[----:B------:R-:W-:Y:S05]  /*16f0*/  BRA `(.L_x_11406) ;  /* 0x0000000000047947 */ /* 0x000fea0003800000 */
.L_x_11398:
[----:B------:R-:W-:-:S07]  /*1700*/  FADD.FTZ R3, R3, R6 ;  /* 0x0000000603037221 */ /* 0x000fce0000010000 */
.L_x_11406:
[----:B------:R-:W-:Y:S05]  /*1710*/  BSYNC.RECONVERGENT B1 ;  /* 0x0000000000017941 */ /* 0x000fea0003800200 */
.L_x_11396:
[----:B------:R-:W-:-:S04]  /*1720*/  HFMA2 R15, -RZ, RZ, 0, 0 ;  /* 0x00000000ff0f7431 */ /* 0x000fc800000001ff */
[----:B0-----:R-:W-:Y:S05]  /*1730*/  RET.REL.NODEC R14 `(_ZN7oneflow4cuda7softmax15SoftmaxWarpImplI10SimpleLoadIffE11SimpleStoreIffEfLi1ELi3ELi32ELi1ELb0ELNS1_9AlgorithmE0EEEvT_T0_ll) ;  /* 0xffffffe80e307950 */ /* 0x001fea0003c3ffff */
.L_x_11407:
        /* <DEDUP_REMOVED lines=12> */
.L_x_15536:


//--------------------- .text._ZN7oneflow4cuda7softmax15SoftmaxWarpImplI10SimpleLoadIffE11SimpleStoreIffEfLi1ELi2ELi32ELi1ELb1ELNS1_9AlgorithmE0EEEvT_T0_ll --------------------------
	.section	.text._ZN7oneflow4cuda7softmax15SoftmaxWarpImplI10SimpleLoadIffE11SimpleStoreIffEfLi1ELi2ELi32ELi1ELb1ELNS1_9AlgorithmE0EEEvT_T0_ll,"ax",@progbits
	.align	128
        .global         _ZN7oneflow4cuda7softmax15SoftmaxWarpImplI10SimpleLoadIffE11SimpleStoreIffEfLi1ELi2ELi32ELi1ELb1ELNS1_9AlgorithmE0EEEvT_T0_ll
        .type           _ZN7oneflow4cuda7softmax15SoftmaxWarpImplI10SimpleLoadIffE11SimpleStoreIffEfLi1ELi2ELi32ELi1ELb1ELNS1_9AlgorithmE0EEEvT_T0_ll,@function
        .size           _ZN7oneflow4cuda7softmax15SoftmaxWarpImplI10SimpleLoadIffE11SimpleStoreIffEfLi1ELi2ELi32ELi1ELb1ELNS1_9AlgorithmE0EEEvT_T0_ll,(.L_x_15537 - _ZN7oneflow4cuda7softmax15SoftmaxWarpImplI10SimpleLoadIffE11SimpleStoreIffEfLi1ELi2ELi32ELi1ELb1ELNS1_9AlgorithmE0EEEvT_T0_ll)
        .other          _ZN7oneflow4cuda7softmax15SoftmaxWarpImplI10SimpleLoadIffE11SimpleStoreIffEfLi1ELi2ELi32ELi1ELb1ELNS1_9AlgorithmE0EEEvT_T0_ll,@"STO_CUDA_ENTRY STV_DEFAULT"
_ZN7oneflow4cuda7softmax15SoftmaxWarpImplI10SimpleLoadIffE11SimpleStoreIffEfLi1ELi2ELi32ELi1ELb1ELNS1_9AlgorithmE0EEEvT_T0_ll:
.text._ZN7oneflow4cuda7softmax15SoftmaxWarpImplI10SimpleLoadIffE11SimpleStoreIffEfLi1ELi2ELi32ELi1ELb1ELNS1_9AlgorithmE0EEEvT_T0_ll:
        /* <DEDUP_REMOVED lines=25> */
.L_x_11408:
        /* <DEDUP_REMOVED lines=15> */
.L_x_11415:
[----:B------:R-:W-:Y:S01]  /*0280*/  ISETP.GE.U32.AND P0, PT, R10, UR44, PT ;  /* 0x0000002c0a007c0c */ /* 0x000fe2000bf06070 */
[----:B--2---:R-:W-:Y:S01]  /*0290*/  IMAD R13, R7, UR42, RZ ;  /* 0x0000002a070d7c24 */ /* 0x004fe2000f8e02ff */
[----:B------:R-:W-:Y:S01]  /*02a0*/  ISETP.GE.U32.AND P1, PT, R16, UR44, PT ;  /* 0x0000002c10007c0c */ /* 0x000fe2000bf26070 */
[----:B------:R-:W-:Y:S01]  /*02b0*/  IMAD.MOV.U32 R11, RZ, RZ, RZ ;  /* 0x000000ffff0b7224 */ /* 0x000fe200078e00ff */
[----:B------:R-:W-:Y:S01]  /*02c0*/  ISETP.GE.AND.EX P0, PT, RZ, UR45, PT, P0 ;  /* 0x0000002dff007c0c */ /* 0x000fe2000bf06300 */
[C---:B------:R-:W-:Y:S01]  /*02d0*/  IMAD R13, R8.reuse, UR43, R13 ;  /* 0x0000002b080d7c24 */ /* 0x040fe2000f8e020d */
[----:B------:R-:W-:Y:S01]  /*02e0*/  ISETP.GE.AND.EX P1, PT, RZ, UR45, PT, P1 ;  /* 0x0000002dff007c0c */ /* 0x000fe2000bf26310 */
[----:B------:R-:W-:-:S04]  /*02f0*/  IMAD.WIDE.U32 R2, R8, UR42, R10 ;  /* 0x0000002a08027c25 */ /* 0x000fc8000f8e000a */
[----:B0-----:R-:W-:Y:S01]  /*0300*/  IMAD.MOV.U32 R18, RZ, RZ, -0x800000 ;  /* 0xff800000ff127424 */ /* 0x001fe200078e00ff */
[----:B------:R-:W-:Y:S01]  /*0310*/  IADD3 R3, PT, PT, R3, R13, RZ ;  /* 0x0000000d03037210 */ /* 0x000fe20007ffe0ff */
[----:B------:R-:W-:Y:S01]  /*0320*/  IMAD.MOV.U32 R6, RZ, RZ, -0x800000 ;  /* 0xff800000ff067424 */ /* 0x000fe200078e00ff */
[----:B------:R-:W-:-:S03]  /*0330*/  LEA R14, P2, R2, UR40, 0x2 ;  /* 0x00000028020e7c11 */ /* 0x000fc6000f8410ff */
[C---:B-1----:R-:W-:Y:S02]  /*0340*/  @!P0 R2UR UR4, R4.reuse ;  /* 0x00000000040482ca */ /* 0x042fe400000e0000 */
[C---:B------:R-:W-:Y:S02]  /*0350*/  @!P0 R2UR UR5, R5.reuse ;  /* 0x00000000050582ca */ /* 0x040fe400000e0000 */
[----:B------:R-:W-:Y:S02]  /*0360*/  @!P1 R2UR UR6, R4 ;  /* 0x00000000040692ca */ /* 0x000fe400000e0000 */
[----:B------:R-:W-:Y:S02]  /*0370*/  @!P1 R2UR UR7, R5 ;  /* 0x00000000050792ca */ /* 0x000fe400000e0000 */
[----:B------:R-:W-:-:S07]  /*0380*/  LEA.HI.X R15, R2, UR41, R3, 0x2, P2 ;  /* 0x00000029020f7c11 */ /* 0x000fce00090f1403 */
[----:B------:R-:W2:Y:S04]  /*0390*/  @!P0 LDG.E R18, desc[UR4][R14.64] ;  /* 0x000000040e128981 */ /* 0x000ea8000c1e1900 */
[----:B------:R-:W3:Y:S01]  /*03a0*/  @!P1 LDG.E R6, desc[UR6][R14.64+0x80] ;  /* 0x000080060e069981 */ /* 0x000ee2000c1e1900 */
[----:B------:R-:W-:Y:S01]  /*03b0*/  MOV R13, 0xff800000 ;  /* 0xff800000000d7802 */ /* 0x000fe20000000f00 */
[----:B------:R-:W-:Y:S01]  /*03c0*/  UMOV UR4, 0xffffffff ;  /* 0xffffffff00047882 */ /* 0x000fe20000000000 */
[----:B--2---:R-:W-:-:S04]  /*03d0*/  @!P0 FMNMX R13, R18, -INF , !PT ;  /* 0xff800000120d8809 */ /* 0x004fc80007800000 */
[----:B---3--:R-:W-:Y:S01]  /*03e0*/  @!P1 FMNMX R13, R13, R6, !PT ;  /* 0x000000060d0d9209 */ /* 0x008fe20007800000 */
        /* <DEDUP_REMOVED lines=42> */
.L_x_11427:
        /* <DEDUP_REMOVED lines=11> */
[----:B0-----:R-:W-:Y:S05]  /*0740*/  CALL.REL.NOINC `($__internal_220_$__cuda_sm3x_div_rn_noftz_f32_slowpath) ;  /* 0x0000000400f07944 */ /* 0x001fea0003c00000 */
[----:B------:R-:W-:-:S07]  /*0750*/  IMAD.MOV.U32 R6, RZ, RZ, R2 ;  /* 0x000000ffff067224 */ /* 0x000fce00078e0002 */
.L_x_11412:
[----:B------:R-:W-:Y:S05]  /*0760*/  BSYNC.RECONVERGENT B1 ;  /* 0x0000000000017941 */ /* 0x000fea0003800200 */
.L_x_11411:
        /* <DEDUP_REMOVED lines=11> */
[----:B0-----:R-:W-:Y:S05]  /*0820*/  CALL.REL.NOINC `($__internal_220_$__cuda_sm3x_div_rn_noftz_f32_slowpath) ;  /* 0x0000000400b87944 */ /* 0x001fea0003c00000 */
[----:B------:R-:W-:-:S07]  /*0830*/  IMAD.MOV.U32 R15, RZ, RZ, R2 ;  /* 0x000000ffff0f7224 */ /* 0x000fce00078e0002 */
.L_x_11414:
[----:B------:R-:W-:Y:S05]  /*0840*/  BSYNC.RECONVERGENT B1 ;  /* 0x0000000000017941 */ /* 0x000fea0003800200 */
.L_x_11413:
[----:B------:R-:W-:Y:S01]  /*0850*/  IMAD R13, R7, UR38, RZ ;  /* 0x00000026070d7c24 */ /* 0x000fe2000f8e02ff */
[----:B------:R-:W-:Y:S01]  /*0860*/  @!P0 R2UR UR4, R4 ;  /* 0x00000000040482ca */ /* 0x000fe200000e0000 */
[----:B------:R-:W-:Y:S01]  /*0870*/  IMAD.MOV.U32 R11, RZ, RZ, RZ ;  /* 0x000000ffff0b7224 */ /* 0x000fe200078e00ff */
[----:B------:R-:W-:Y:S01]  /*0880*/  @!P0 R2UR UR5, R5 ;  /* 0x00000000050582ca */ /* 0x000fe200000e0000 */
[----:B------:R-:W-:Y:S01]  /*0890*/  IMAD R13, R8, UR39, R13 ;  /* 0x00000027080d7c24 */ /* 0x000fe2000f8e020d */
[----:B------:R-:W-:Y:S01]  /*08a0*/  ISETP.GE.U32.AND P1, PT, R16, UR44, PT ;  /* 0x0000002c10007c0c */ /* 0x000fe2000bf26070 */
[----:B------:R-:W-:-:S03]  /*08b0*/  IMAD.WIDE.U32 R2, R8, UR38, R10 ;  /* 0x0000002608027c25 */ /* 0x000fc6000f8e000a */
[----:B------:R-:W-:Y:S02]  /*08c0*/  ISETP.GE.AND.EX P1, PT, RZ, UR45, PT, P1 ;  /* 0x0000002dff007c0c */ /* 0x000fe4000bf26310 */
[----:B------:R-:W-:Y:S02]  /*08d0*/  IADD3 R3, PT, PT, R3, R13, RZ ;  /* 0x0000000d03037210 */ /* 0x000fe40007ffe0ff */
[----:B------:R-:W-:-:S04]  /*08e0*/  LEA R12, P2, R2, UR36, 0x2 ;  /* 0x00000024020c7c11 */ /* 0x000fc8000f8410ff */
[----:B------:R-:W-:-:S05]  /*08f0*/  LEA.HI.X R13, R2, UR37, R3, 0x2, P2 ;  /* 0x00000025020d7c11 */ /* 0x000fca00090f1403 */
[----:B------:R2:W-:Y:S01]  /*0900*/  @!P0 STG.E desc[UR4][R12.64], R6 ;  /* 0x000000060c008986 */ /* 0x0005e2000c101904 */
[C---:B------:R-:W-:Y:S02]  /*0910*/  IADD3 R8, P0, PT, R9.reuse, R8, RZ ;  /* 0x0000000809087210 */ /* 0x040fe40007f1e0ff */
[----:B------:R-:W-:Y:S02]  /*0920*/  @!P1 R2UR UR6, R4 ;  /* 0x00000000040692ca */ /* 0x000fe400000e0000 */
[----:B------:R-:W-:Y:S02]  /*0930*/  LEA.HI.X.SX32 R7, R9, R7, 0x1, P0 ;  /* 0x0000000709077211 */ /* 0x000fe400000f0eff */
[----:B------:R-:W-:Y:S02]  /*0940*/  ISETP.GE.U32.AND P0, PT, R8, UR46, PT ;  /* 0x0000002e08007c0c */ /* 0x000fe4000bf06070 */
[----:B------:R-:W-:Y:S02]  /*0950*/  @!P1 R2UR UR7, R5 ;  /* 0x00000000050792ca */ /* 0x000fe400000e0000 */
[----:B------:R-:W-:-:S11]  /*0960*/  ISETP.GE.AND.EX P0, PT, R7, UR47, PT, P0 ;  /* 0x0000002f07007c0c */ /* 0x000fd6000bf06300 */
[----:B------:R2:W-:Y:S02]  /*0970*/  @!P1 STG.E desc[UR6][R12.64+0x80], R15 ;  /* 0x0000800f0c009986 */ /* 0x0005e4000c101906 */
[----:B------:R-:W-:Y:S05]  /*0980*/  @!P0 BRA `(.L_x_11415) ;  /* 0xfffffff8003c8947 */ /* 0x000fea000383ffff */
[----:B------:R-:W-:Y:S05]  /*0990*/  BSYNC B0 ;  /* 0x0000000000007941 */ /* 0x000fea0003800000 */
.L_x_11409:
[----:B------:R-:W-:Y:S05]  /*09a0*/  EXIT ;  /* 0x000000000000794d */ /* 0x000fea0003800000 */
.L_x_11410:
[----:B------:R-:W-:Y:S01]  /*09b0*/  BSSY B1, `(.L_x_11416) ;  /* 0x0000007000017945 */ /* 0x000fe20003800000 */
[----:B------:R-:W-:Y:S01]  /*09c0*/  IMAD.MOV.U32 R12, RZ, RZ, 0x10 ;  /* 0x00000010ff0c7424 */ /* 0x000fe200078e00ff */
[----:B------:R-:W-:Y:S01]  /*09d0*/  MOV R15, 0xffffffff ;  /* 0xffffffff000f7802 */ /* 0x000fe20000000f00 */
[----:B------:R-:W-:-:S07]  /*09e0*/  IMAD.MOV.U32 R11, RZ, RZ, 0x1f ;  /* 0x0000001fff0b7424 */ /* 0x000fce00078e00ff */
[----:B------:R-:W-:Y:S05]  /*09f0*/  WARPSYNC.COLLECTIVE R15, `(.L_x_11417) ;  /* 0x000000000f087348 */ /* 0x000fea0003c00000 */
[----:B------:R0:W1:Y:S02]  /*0a00*/  SHFL.BFLY P6, R14, R13, R12, R11 ;  /* 0x0c00000c0d0e7389 */ /* 0x00006400000c000b */
[----:B01----:R-:W-:Y:S05]  /*0a10*/  ENDCOLLECTIVE ;  /* 0x000000000000791b */ /* 0x003fea0003800000 */
.L_x_11417:
[----:B------:R-:W-:Y:S05]  /*0a20*/  BSYNC B1 ;  /* 0x0000000000017941 */ /* 0x000fea0003800000 */
.L_x_11416:
        /* <DEDUP_REMOVED lines=9> */
.L_x_11418:
[----:B------:R-:W-:Y:S01]  /*0ac0*/  IMAD.MOV.U32 R12, RZ, RZ, 0x4 ;  /* 0x00000004ff0c7424 */ /* 0x000fe200078e00ff */
[----:B------:R-:W-:-:S05]  /*0ad0*/  FMNMX R0, R13, R14, !PT ;  /* 0x0000000e0d007209 */ /* 0x000fca0007800000 */
[----:B------:R-:W-:-:S07]  /*0ae0*/  IMAD.MOV.U32 R13, RZ, RZ, R0 ;  /* 0x000000ffff0d7224 */ /* 0x000fce00078e0000 */
[----:B------:R-:W-:Y:S05]  /*0af0*/  WARPSYNC.COLLECTIVE R15, `(.L_x_11419) ;  /* 0x000000000f087348 */ /* 0x000fea0003c00000 */
[----:B------:R0:W1:Y:S02]  /*0b00*/  SHFL.BFLY P6, R14, R13, R12, R11 ;  /* 0x0c00000c0d0e7389 */ /* 0x00006400000c000b */
[----:B01----:R-:W-:Y:S05]  /*0b10*/  ENDCOLLECTIVE ;  /* 0x000000000000791b */ /* 0x003fea0003800000 */
.L_x_11419:
[----:B------:R-:W-:Y:S01]  /*0b20*/  IMAD.MOV.U32 R12, RZ, RZ, 0x2 ;  /* 0x00000002ff0c7424 */ /* 0x000fe200078e00ff */
[----:B------:R-:W-:-:S04]  /*0b30*/  FMNMX R2, R0, R14, !PT ;  /* 0x0000000e00027209 */ /* 0x000fc80007800000 */
[----:B------:R-:W-:-:S07]  /*0b40*/  MOV R13, R2 ;  /* 0x00000002000d7202 */ /* 0x000fce0000000f00 */
[----:B------:R-:W-:Y:S05]  /*0b50*/  WARPSYNC.COLLECTIVE R15, `(.L_x_11420) ;  /* 0x000000000f087348 */ /* 0x000fea0003c00000 */
[----:B------:R0:W1:Y:S02]  /*0b60*/  SHFL.BFLY P6, R14, R13, R12, R11 ;  /* 0x0c00000c0d0e7389 */ /* 0x00006400000c000b */
[----:B01----:R-:W-:Y:S05]  /*0b70*/  ENDCOLLECTIVE ;  /* 0x000000000000791b */ /* 0x003fea0003800000 */
.L_x_11420:
[----:B------:R-:W-:Y:S01]  /*0b80*/  HFMA2 R12, -RZ, RZ, 0, 5.9604644775390625e-08 ;  /* 0x00000001ff0c7431 */ /* 0x000fe200000001ff */
[----:B------:R-:W-:-:S05]  /*0b90*/  FMNMX R3, R2, R14, !PT ;  /* 0x0000000e02037209 */ /* 0x000fca0007800000 */
[----:B------:R-:W-:-:S07]  /*0ba0*/  IMAD.MOV.U32 R13, RZ, RZ, R3 ;  /* 0x000000ffff0d7224 */ /* 0x000fce00078e0003 */
[----:B------:R-:W-:Y:S05]  /*0bb0*/  WARPSYNC.COLLECTIVE R15, `(.L_x_11421) ;  /* 0x000000000f087348 */ /* 0x000fea0003c00000 */
[----:B------:R0:W1:Y:S02]  /*0bc0*/  SHFL.BFLY P6, R14, R13, R12, R11 ;  /* 0x0c00000c0d0e7389 */ /* 0x00006400000c000b */
[----:B01----:R-:W-:Y:S05]  /*0bd0*/  ENDCOLLECTIVE ;  /* 0x000000000000791b */ /* 0x003fea0003800000 */
.L_x_11421:
        /* <DEDUP_REMOVED lines=26> */
.L_x_11422:
[----:B------:R-:W-:Y:S02]  /*0d80*/  IMAD.MOV.U32 R12, RZ, RZ, 0x8 ;  /* 0x00000008ff0c7424 */ /* 0x000fe400078e00ff */
[----:B------:R-:W-:-:S05]  /*0d90*/  FADD R3, R13, R14 ;  /* 0x0000000e0d037221 */ /* 0x000fca0000000000 */
[----:B------:R-:W-:-:S07]  /*0da0*/  MOV R13, R3 ;  /* 0x00000003000d7202 */ /* 0x000fce0000000f00 */
[----:B------:R-:W-:Y:S05]  /*0db0*/  WARPSYNC.COLLECTIVE R15, `(.L_x_11423) ;  /* 0x000000000f087348 */ /* 0x000fea0003c00000 */
[----:B------:R0:W1:Y:S02]  /*0dc0*/  SHFL.BFLY P6, R14, R13, R12, R11 ;  /* 0x0c00000c0d0e7389 */ /* 0x00006400000c000b */
[----:B01----:R-:W-:Y:S05]  /*0dd0*/  ENDCOLLECTIVE ;  /* 0x000000000000791b */ /* 0x003fea0003800000 */
.L_x_11423:
[----:B------:R-:W-:Y:S02]  /*0de0*/  IMAD.MOV.U32 R12, RZ, RZ, 0x4 ;  /* 0x00000004ff0c7424 */ /* 0x000fe400078e00ff */
[----:B------:R-:W-:-:S05]  /*0df0*/  FADD R6, R3, R14 ;  /* 0x0000000e03067221 */ /* 0x000fca0000000000 */
[----:B------:R-:W-:-:S07]  /*0e00*/  MOV R13, R6 ;  /* 0x00000006000d7202 */ /* 0x000fce0000000f00 */
[----:B------:R-:W-:Y:S05]  /*0e10*/  WARPSYNC.COLLECTIVE R15, `(.L_x_11424) ;  /* 0x000000000f087348 */ /* 0x000fea0003c00000 */
[----:B------:R0:W1:Y:S02]  /*0e20*/  SHFL.BFLY P6, R14, R13, R12, R11 ;  /* 0x0c00000c0d0e7389 */ /* 0x00006400000c000b */
[----:B01----:R-:W-:Y:S05]  /*0e30*/  ENDCOLLECTIVE ;  /* 0x000000000000791b */ /* 0x003fea0003800000 */
.L_x_11424:
[----:B------:R-:W-:Y:S02]  /*0e40*/  IMAD.MOV.U32 R12, RZ, RZ, 0x2 ;  /* 0x00000002ff0c7424 */ /* 0x000fe400078e00ff */
[----:B------:R-:W-:-:S05]  /*0e50*/  FADD R17, R6, R14 ;  /* 0x0000000e06117221 */ /* 0x000fca0000000000 */
[----:B------:R-:W-:-:S07]  /*0e60*/  MOV R13, R17 ;  /* 0x00000011000d7202 */ /* 0x000fce0000000f00 */
[----:B------:R-:W-:Y:S05]  /*0e70*/  WARPSYNC.COLLECTIVE R15, `(.L_x_11425) ;  /* 0x000000000f087348 */ /* 0x000fea0003c00000 */
[----:B------:R0:W1:Y:S02]  /*0e80*/  SHFL.BFLY P6, R14, R13, R12, R11 ;  /* 0x0c00000c0d0e7389 */ /* 0x00006400000c000b */
[----:B01----:R-:W-:Y:S05]  /*0e90*/  ENDCOLLECTIVE ;  /* 0x000000000000791b */ /* 0x003fea0003800000 */
.L_x_11425:
[----:B------:R-:W-:Y:S02]  /*0ea0*/  IMAD.MOV.U32 R12, RZ, RZ, 0x1 ;  /* 0x00000001ff0c7424 */ /* 0x000fe400078e00ff */
[----:B------:R-:W-:-:S05]  /*0eb0*/  FADD R18, R17, R14 ;  /* 0x0000000e11127221 */ /* 0x000fca0000000000 */
[----:B------:R-:W-:-:S07]  /*0ec0*/  MOV R13, R18 ;  /* 0x00000012000d7202 */ /* 0x000fce0000000f00 */
[----:B------:R-:W-:Y:S05]  /*0ed0*/  WARPSYNC.COLLECTIVE R15, `(.L_x_11426) ;  /* 0x000000000f087348 */ /* 0x000fea0003c00000 */
[----:B------:R0:W1:Y:S02]  /*0ee0*/  SHFL.BFLY P6, R14, R13, R12, R11 ;  /* 0x0c00000c0d0e7389 */ /* 0x00006400000c000b */
[----:B01----:R-:W-:Y:S05]  /*0ef0*/  ENDCOLLECTIVE ;  /* 0x000000000000791b */ /* 0x003fea0003800000 */
.L_x_11426:
[----:B------:R-:W-:Y:S05]  /*0f00*/  BRA `(.L_x_11427) ;  /* 0xfffffff400e07947 */ /* 0x000fea000383ffff */
        .weak           $__internal_220_$__cuda_sm3x_div_rn_noftz_f32_slowpath
        .type           $__internal_220_$__cuda_sm3x_div_rn_noftz_f32_slowpath,@function
        .size           $__internal_220_$__cuda_sm3x_div_rn_noftz_f32_slowpath,(.L_x_15537 - $__internal_220_$__cuda_sm3x_div_rn_noftz_f32_slowpath)
$__internal_220_$__cuda_sm3x_div_rn_noftz_f32_slowpath:
        /* <DEDUP_REMOVED lines=35> */
.L_x_11429:
        /* <DEDUP_REMOVED lines=51> */
.L_x_11436:
[----:B------:R-:W-:-:S04]  /*1470*/  LOP3.LUT R2, R2, 0x80000000, RZ, 0xc0, !PT ;  /* 0x8000000002027812 */ /* 0x000fc800078ec0ff */
[----:B------:R-:W-:Y:S01]  /*1480*/  LOP3.LUT R2, R2, 0x7f800000, RZ, 0xfc, !PT ;  /* 0x7f80000002027812 */ /* 0x000fe200078efcff */
[----:B------:R-:W-:Y:S06]  /*1490*/  BRA `(.L_x_11437) ;  /* 0x0000000000047947 */ /* 0x000fec0003800000 */
.L_x_11435:
[----:B------:R-:W-:-:S07]  /*14a0*/  IMAD R2, R14, 0x800000, R2 ;  /* 0x008000000e027824 */ /* 0x000fce00078e0202 */
.L_x_11437:
[----:B------:R-:W-:Y:S05]  /*14b0*/  BSYNC.RECONVERGENT B3 ;  /* 0x0000000000037941 */ /* 0x000fea0003800200 */
.L_x_11434:
[----:B------:R-:W-:Y:S05]  /*14c0*/  BRA `(.L_x_11438) ;  /* 0x0000000000207947 */ /* 0x000fea0003800000 */
.L_x_11433:
[----:B------:R-:W-:-:S04]  /*14d0*/  LOP3.LUT R2, R15, 0x80000000, R2, 0x48, !PT ;  /* 0x800000000f027812 */ /* 0x000fc800078e4802 */
[----:B------:R-:W-:Y:S01]  /*14e0*/  LOP3.LUT R2, R2, 0x7f800000, RZ, 0xfc, !PT ;  /* 0x7f80000002027812 */ /* 0x000fe200078efcff */
[----:B------:R-:W-:Y:S06]  /*14f0*/  BRA `(.L_x_11438) ;  /* 0x0000000000147947 */ /* 0x000fec0003800000 */
.L_x_11432:
[----:B------:R-:W-:Y:S01]  /*1500*/  LOP3.LUT R2, R15, 0x80000000, R2, 0x48, !PT ;  /* 0x800000000f027812 */ /* 0x000fe200078e4802 */
[----:B------:R-:W-:Y:S06]  /*1510*/  BRA `(.L_x_11438) ;  /* 0x00000000000c7947 */ /* 0x000fec0003800000 */
.L_x_11431:
[----:B------:R-:W0:Y:S01]  /*1520*/  MUFU.RSQ R2, -QNAN ;  /* 0xffc0000000027908 */ /* 0x000e220000001400 */
[----:B------:R-:W-:Y:S05]  /*1530*/  BRA `(.L_x_11438) ;  /* 0x0000000000047947 */ /* 0x000fea0003800000 */
.L_x_11430:
[----:B------:R-:W-:-:S07]  /*1540*/  FADD.FTZ R2, R2, R3 ;  /* 0x0000000302027221 */ /* 0x000fce0000010000 */
.L_x_11438:
[----:B------:R-:W-:Y:S05]  /*1550*/  BSYNC.RECONVERGENT B2 ;  /* 0x0000000000027941 */ /* 0x000fea0003800200 */
.L_x_11428:
[----:B------:R-:W-:-:S04]  /*1560*/  HFMA2 R13, -RZ, RZ, 0, 0 ;  /* 0x00000000ff0d7431 */ /* 0x000fc800000001ff */
[----:B0-----:R-:W-:Y:S05]  /*1570*/  RET.REL.NODEC R12 `(_ZN7oneflow4cuda7softmax15SoftmaxWarpImplI10SimpleLoadIffE11SimpleStoreIffEfLi1ELi2ELi32ELi1ELb1ELNS1_9AlgorithmE0EEEvT_T0_ll) ;  /* 0xffffffe80ca07950 */ /* 0x001fea0003c3ffff */
.L_x_11439:
        /* <DEDUP_REMOVED lines=16> */
.L_x_15537:


//--------------------- .text._ZN7oneflow4cuda7softmax15SoftmaxWarpImplI10SimpleLoadIffE11SimpleStoreIffEfLi1ELi2ELi32ELi1ELb0ELNS1_9AlgorithmE0EEEvT_T0_ll --------------------------
	.section	.text._ZN7oneflow4cuda7softmax15SoftmaxWarpImplI10SimpleLoadIffE11SimpleStoreIffEfLi1ELi2ELi32ELi1ELb0ELNS1_9AlgorithmE0EEEvT_T0_ll,"ax",@progbits
	.align	128
        .global         _ZN7oneflow4cuda7softmax15SoftmaxWarpImplI10SimpleLoadIffE11SimpleStoreIffEfLi1ELi2ELi32ELi1ELb0ELNS1_9AlgorithmE0EEEvT_T0_ll
        .type           _ZN7oneflow4cuda7softmax15SoftmaxWarpImplI10SimpleLoadIffE11SimpleStoreIffEfLi1ELi2ELi32ELi1ELb0ELNS1_9AlgorithmE0EEEvT_T0_ll,@function
        .size           _ZN7oneflow4cuda7softmax15SoftmaxWarpImplI10SimpleLoadIffE11SimpleStoreIffEfLi1ELi2ELi32ELi1ELb0ELNS1_9AlgorithmE0EEEvT_T0_ll,(.L_x_15538 - _ZN7oneflow4cuda7softmax15SoftmaxWarpImplI10SimpleLoadIffE11SimpleStoreIffEfLi1ELi2ELi32ELi1ELb0ELNS1_9AlgorithmE0EEEvT_T0_ll)
        .other          _ZN7oneflow4cuda7softmax15SoftmaxWarpImplI10SimpleLoadIffE11SimpleStoreIffEfLi1ELi2ELi32ELi1ELb0ELNS1_9AlgorithmE0EEEvT_T0_ll,@"STO_CUDA_ENTRY STV_DEFAULT"
_ZN7oneflow4cuda7softmax15SoftmaxWarpImplI10SimpleLoadIffE11SimpleStoreIffEfLi1ELi2ELi32ELi1ELb0ELNS1_9AlgorithmE0EEEvT_T0_ll:
.text._ZN7oneflow4cuda7softmax15SoftmaxWarpImplI10SimpleLoadIffE11SimpleStoreIffEfLi1ELi2ELi32ELi1ELb0ELNS1_9AlgorithmE0EEEvT_T0_ll:
        /* <DEDUP_REMOVED lines=24> */
.L_x_11440:
        /* <DEDUP_REMOVED lines=13> */
.L_x_11446:
        /* <DEDUP_REMOVED lines=11> */
[----:B------:R-:W2:Y:S04]  /*0300*/  LDG.E R16, desc[UR4][R2.64] ;  /* 0x0000000402107981 */ /* 0x000ea8000c1e1900 */
[----:B------:R-:W2:Y:S01]  /*0310*/  LDG.E R6, desc[UR6][R2.64+0x80] ;  /* 0x0000800602067981 */ /* 0x000ea2000c1e1900 */
[----:B------:R-:W-:Y:S01]  /*0320*/  UMOV UR4, 0xffffffff ;  /* 0xffffffff00047882 */ /* 0x000fe20000000000 */
[----:B--2---:R-:W-:Y:S02]  /*0330*/  FMNMX3 R13, R16, -INF , R6, !PT ;  /* 0xff800000100d7876 */ /* 0x004fe40007800006 */
[----:B------:R-:W-:Y:S05]  /*0340*/  BRA.DIV UR4, `(.L_x_11441) ;  /* 0x0000000604607947 */ /* 0x000fea000b800000 */
        /* <DEDUP_REMOVED lines=41> */
.L_x_11458:
        /* <DEDUP_REMOVED lines=11> */
[----:B01----:R-:W-:Y:S05]  /*0690*/  CALL.REL.NOINC `($__internal_221_$__cuda_sm3x_div_rn_noftz_f32_slowpath) ;  /* 0x0000000400e47944 */ /* 0x003fea0003c00000 */
[----:B------:R-:W-:-:S07]  /*06a0*/  IMAD.MOV.U32 R6, RZ, RZ, R2 ;  /* 0x000000ffff067224 */ /* 0x000fce00078e0002 */
.L_x_11443:
[----:B------:R-:W-:Y:S05]  /*06b0*/  BSYNC.RECONVERGENT B0 ;  /* 0x0000000000007941 */ /* 0x000fea0003800200 */
.L_x_11442:
        /* <DEDUP_REMOVED lines=11> */
[----:B01----:R-:W-:Y:S05]  /*0770*/  CALL.REL.NOINC `($__internal_221_$__cuda_sm3x_div_rn_noftz_f32_slowpath) ;  /* 0x0000000400ac7944 */ /* 0x003fea0003c00000 */
[----:B------:R-:W-:-:S07]  /*0780*/  IMAD.MOV.U32 R15, RZ, RZ, R2 ;  /* 0x000000ffff0f7224 */ /* 0x000fce00078e0002 */
.L_x_11445:
[----:B------:R-:W-:Y:S05]  /*0790*/  BSYNC.RECONVERGENT B0 ;  /* 0x0000000000007941 */ /* 0x000fea0003800200 */
.L_x_11444:
[----:B------:R-:W-:Y:S02]  /*07a0*/  HFMA2 R11, -RZ, RZ, 0, 0 ;  /* 0x00000000ff0b7431 */ /* 0x000fe400000001ff */
[----:B------:R-:W-:Y:S01]  /*07b0*/  IMAD R3, R7, UR42, RZ ;  /* 0x0000002a07037c24 */ /* 0x000fe2000f8e02ff */
[----:B------:R-:W-:Y:S02]  /*07c0*/  R2UR UR4, R4 ;  /* 0x00000000040472ca */ /* 0x000fe400000e0000 */
[C---:B------:R-:W-:Y:S01]  /*07d0*/  R2UR UR5, R5.reuse ;  /* 0x00000000050572ca */ /* 0x040fe200000e0000 */
[----:B------:R-:W-:Y:S01]  /*07e0*/  IMAD R3, R8, UR43, R3 ;  /* 0x0000002b08037c24 */ /* 0x000fe2000f8e0203 */
[----:B------:R-:W-:Y:S02]  /*07f0*/  R2UR UR6, R4 ;  /* 0x00000000040672ca */ /* 0x000fe400000e0000 */
[----:B------:R-:W-:Y:S01]  /*0800*/  R2UR UR7, R5 ;  /* 0x00000000050772ca */ /* 0x000fe200000e0000 */
[----:B------:R-:W-:-:S04]  /*0810*/  IMAD.WIDE.U32 R12, R8, UR42, R10 ;  /* 0x0000002a080c7c25 */ /* 0x000fc8000f8e000a */
[----:B------:R-:W-:Y:S01]  /*0820*/  IMAD.IADD R3, R13, 0x1, R3 ;  /* 0x000000010d037824 */ /* 0x000fe200078e0203 */
[----:B------:R-:W-:-:S04]  /*0830*/  LEA R2, P0, R12, UR40, 0x2 ;  /* 0x000000280c027c11 */ /* 0x000fc8000f8010ff */
[----:B------:R-:W-:Y:S02]  /*0840*/  LEA.HI.X R3, R12, UR41, R3, 0x2, P0 ;  /* 0x000000290c037c11 */ /* 0x000fe400080f1403 */
[----:B------:R-:W-:-:S03]  /*0850*/  IADD3 R8, P0, PT, R9, R8, RZ ;  /* 0x0000000809087210 */ /* 0x000fc60007f1e0ff */
[----:B------:R3:W-:Y:S01]  /*0860*/  STG.E desc[UR4][R2.64], R6 ;  /* 0x0000000602007986 */ /* 0x0007e2000c101904 */
[----:B------:R-:W-:Y:S02]  /*0870*/  LEA.HI.X.SX32 R7, R9, R7, 0x1, P0 ;  /* 0x0000000709077211 */ /* 0x000fe400000f0eff */
[----:B------:R-:W-:Y:S01]  /*0880*/  ISETP.GE.U32.AND P0, PT, R8, UR44, PT ;  /* 0x0000002c08007c0c */ /* 0x000fe2000bf06070 */
[----:B------:R3:W-:Y:S03]  /*0890*/  STG.E desc[UR6][R2.64+0x80], R15 ;  /* 0x0000800f02007986 */ /* 0x0007e6000c101906 */
[----:B------:R-:W-:-:S13]  /*08a0*/  ISETP.GE.AND.EX P0, PT, R7, UR45, PT, P0 ;  /* 0x0000002d07007c0c */ /* 0x000fda000bf06300 */
[----:B---3--:R-:W-:Y:S05]  /*08b0*/  @!P0 BRA `(.L_x_11446) ;  /* 0xfffffff800648947 */ /* 0x008fea000383ffff */
[----:B------:R-:W-:Y:S05]  /*08c0*/  EXIT ;  /* 0x000000000000794d */ /* 0x000fea0003800000 */
.L_x_11441:
[----:B------:R-:W-:Y:S01]  /*08d0*/  BSSY B0, `(.L_x_11447) ;  /* 0x0000007000007945 */ /* 0x000fe20003800000 */
[----:B------:R-:W-:Y:S01]  /*08e0*/  MOV R12, 0x10 ;  /* 0x00000010000c7802 */ /* 0x000fe20000000f00 */
[----:B------:R-:W-:Y:S01]  /*08f0*/  IMAD.MOV.U32 R11, RZ, RZ, 0x1f ;  /* 0x0000001fff0b7424 */ /* 0x000fe200078e00ff */
[----:B------:R-:W-:-:S07]  /*0900*/  MOV R15, 0xffffffff ;  /* 0xffffffff000f7802 */ /* 0x000fce0000000f00 */
[----:B0-----:R-:W-:Y:S05]  /*0910*/  WARPSYNC.COLLECTIVE R15, `(.L_x_11448) ;  /* 0x000000000f087348 */ /* 0x001fea0003c00000 */
[----:B------:R1:W2:Y:S02]  /*0920*/  SHFL.BFLY P6, R14, R13, R12, R11 ;  /* 0x0c00000c0d0e7389 */ /* 0x0002a400000c000b */
[----:B012---:R-:W-:Y:S05]  /*0930*/  ENDCOLLECTIVE ;  /* 0x000000000000791b */ /* 0x007fea0003800000 */
.L_x_11448:
[----:B------:R-:W-:Y:S05]  /*0940*/  BSYNC B0 ;  /* 0x0000000000007941 */ /* 0x000fea0003800000 */
.L_x_11447:
        /* <DEDUP_REMOVED lines=9> */
.L_x_11449:
[----:B------:R-:W-:Y:S01]  /*09e0*/  IMAD.MOV.U32 R12, RZ, RZ, 0x4 ;  /* 0x00000004ff0c7424 */ /* 0x000fe200078e00ff */
[----:B------:R-:W-:-:S04]  /*09f0*/  FMNMX R0, R13, R14, !PT ;  /* 0x0000000e0d007209 */ /* 0x000fc80007800000 */
[----:B------:R-:W-:-:S07]  /*0a00*/  MOV R13, R0 ;  /* 0x00000000000d7202 */ /* 0x000fce0000000f00 */
[----:B------:R-:W-:Y:S05]  /*0a10*/  WARPSYNC.COLLECTIVE R15, `(.L_x_11450) ;  /* 0x000000000f087348 */ /* 0x000fea0003c00000 */
[----:B------:R0:W1:Y:S02]  /*0a20*/  SHFL.BFLY P6, R14, R13, R12, R11 ;  /* 0x0c00000c0d0e7389 */ /* 0x00006400000c000b */
[----:B01----:R-:W-:Y:S05]  /*0a30*/  ENDCOLLECTIVE ;  /* 0x000000000000791b */ /* 0x003fea0003800000 */
.L_x_11450:
[----:B------:R-:W-:Y:S01]  /*0a40*/  IMAD.MOV.U32 R12, RZ, RZ, 0x2 ;  /* 0x00000002ff0c7424 */ /* 0x000fe200078e00ff */
[----:B------:R-:W-:-:S04]  /*0a50*/  FMNMX R2, R0, R14, !PT ;  /* 0x0000000e00027209 */ /* 0x000fc80007800000 */
[----:B------:R-:W-:-:S07]  /*0a60*/  MOV R13, R2 ;  /* 0x00000002000d7202 */ /* 0x000fce0000000f00 */
[----:B------:R-:W-:Y:S05]  /*0a70*/  WARPSYNC.COLLECTIVE R15, `(.L_x_11451) ;  /* 0x000000000f087348 */ /* 0x000fea0003c00000 */
[----:B------:R0:W1:Y:S02]  /*0a80*/  SHFL.BFLY P6, R14, R13, R12, R11 ;  /* 0x0c00000c0d0e7389 */ /* 0x00006400000c000b */
[----:B01----:R-:W-:Y:S05]  /*0a90*/  ENDCOLLECTIVE ;  /* 0x000000000000791b */ /* 0x003fea0003800000 */
.L_x_11451:
[----:B------:R-:W-:Y:S01]  /*0aa0*/  IMAD.MOV.U32 R12, RZ, RZ, 0x1 ;  /* 0x00000001ff0c7424 */ /* 0x000fe200078e00ff */
[----:B------:R-:W-:-:S04]  /*0ab0*/  FMNMX R3, R2, R14, !PT ;  /* 0x0000000e02037209 */ /* 0x000fc80007800000 */
[----:B------:R-:W-:-:S07]  /*0ac0*/  MOV R13, R3 ;  /* 0x00000003000d7202 */ /* 0x000fce0000000f00 */
[----:B------:R-:W-:Y:S05]  /*0ad0*/  WARPSYNC.COLLECTIVE R15, `(.L_x_11452) ;  /* 0x000000000f087348 */ /* 0x000fea0003c00000 */
[----:B------:R0:W1:Y:S02]  /*0ae0*/  SHFL.BFLY P6, R14, R13, R12, R11 ;  /* 0x0c00000c0d0e7389 */ /* 0x00006400000c000b */
[----:B01----:R-:W-:Y:S05]  /*0af0*/  ENDCOLLECTIVE ;  /* 0x000000000000791b */ /* 0x003fea0003800000 */
.L_x_11452:
        /* <DEDUP_REMOVED lines=26> */
.L_x_11453:
[----:B------:R-:W-:Y:S02]  /*0ca0*/  IMAD.MOV.U32 R12, RZ, RZ, 0x8 ;  /* 0x00000008ff0c7424 */ /* 0x000fe400078e00ff */
[----:B------:R-:W-:-:S05]  /*0cb0*/  FADD R3, R13, R14 ;  /* 0x0000000e0d037221 */ /* 0x000fca0000000000 */
[----:B------:R-:W-:-:S07]  /*0cc0*/  MOV R13, R3 ;  /* 0x00000003000d7202 */ /* 0x000fce0000000f00 */
[----:B------:R-:W-:Y:S05]  /*0cd0*/  WARPSYNC.COLLECTIVE R15, `(.L_x_11454) ;  /* 0x000000000f087348 */ /* 0x000fea0003c00000 */
[----:B------:R0:W1:Y:S02]  /*0ce0*/  SHFL.BFLY P6, R14, R13, R12, R11 ;  /* 0x0c00000c0d0e7389 */ /* 0x00006400000c000b */
[----:B01----:R-:W-:Y:S05]  /*0cf0*/  ENDCOLLECTIVE ;  /* 0x000000000000791b */ /* 0x003fea0003800000 */
.L_x_11454:
[----:B------:R-:W-:Y:S02]  /*0d00*/  IMAD.MOV.U32 R12, RZ, RZ, 0x4 ;  /* 0x00000004ff0c7424 */ /* 0x000fe400078e00ff */
[----:B------:R-:W-:-:S05]  /*0d10*/  FADD R6, R3, R14 ;  /* 0x0000000e03067221 */ /* 0x000fca0000000000 */
[----:B------:R-:W-:-:S07]  /*0d20*/  MOV R13, R6 ;  /* 0x00000006000d7202 */ /* 0x000fce0000000f00 */
[----:B------:R-:W-:Y:S05]  /*0d30*/  WARPSYNC.COLLECTIVE R15, `(.L_x_11455) ;  /* 0x000000000f087348 */ /* 0x000fea0003c00000 */
[----:B------:R0:W1:Y:S02]  /*0d40*/  SHFL.BFLY P6, R14, R13, R12, R11 ;  /* 0x0c00000c0d0e7389 */ /* 0x00006400000c000b */
[----:B01----:R-:W-:Y:S05]  /*0d50*/  ENDCOLLECTIVE ;  /* 0x000000000000791b */ /* 0x003fea0003800000 */
.L_x_11455:
[----:B------:R-:W-:Y:S02]  /*0d60*/  IMAD.MOV.U32 R12, RZ, RZ, 0x2 ;  /* 0x00000002ff0c7424 */ /* 0x000fe400078e00ff */
[----:B------:R-:W-:-:S05]  /*0d70*/  FADD R16, R6, R14 ;  /* 0x0000000e06107221 */ /* 0x000fca0000000000 */
[----:B------:R-:W-:-:S07]  /*0d80*/  MOV R13, R16 ;  /* 0x00000010000d7202 */ /* 0x000fce0000000f00 */
[----:B------:R-:W-:Y:S05]  /*0d90*/  WARPSYNC.COLLECTIVE R15, `(.L_x_11456) ;  /* 0x000000000f087348 */ /* 0x000fea0003c00000 */
[----:B------:R0:W1:Y:S02]  /*0da0*/  SHFL.BFLY P6, R14, R13, R12, R11 ;  /* 0x0c00000c0d0e7389 */ /* 0x00006400000c000b */
[----:B01----:R-:W-:Y:S05]  /*0db0*/  ENDCOLLECTIVE ;  /* 0x000000000000791b */ /* 0x003fea0003800000 */
.L_x_11456:
[----:B------:R-:W-:Y:S02]  /*0dc0*/  IMAD.MOV.U32 R12, RZ, RZ, 0x1 ;  /* 0x00000001ff0c7424 */ /* 0x000fe400078e00ff */
[----:B------:R-:W-:-:S05]  /*0dd0*/  FADD R17, R16, R14 ;  /* 0x0000000e10117221 */ /* 0x000fca0000000000 */
[----:B------:R-:W-:-:S07]  /*0de0*/  MOV R13, R17 ;  /* 0x00000011000d7202 */ /* 0x000fce0000000f00 */
[----:B------:R-:W-:Y:S05]  /*0df0*/  WARPSYNC.COLLECTIVE R15, `(.L_x_11457) ;  /* 0x000000000f087348 */ /* 0x000fea0003c00000 */
[----:B------:R0:W1:Y:S02]  /*0e00*/  SHFL.BFLY P6, R14, R13, R12, R11 ;  /* 0x0c00000c0d0e7389 */ /* 0x00006400000c000b */
[----:B01----:R-:W-:Y:S05]  /*0e10*/  ENDCOLLECTIVE ;  /* 0x000000000000791b */ /* 0x003fea0003800000 */
.L_x_11457:
[----:B------:R-:W-:Y:S05]  /*0e20*/  BRA `(.L_x_11458) ;  /* 0xfffffff400ec7947 */ /* 0x000fea000383ffff */
        .weak           $__internal_221_$__cuda_sm3x_div_rn_noftz_f32_slowpath
        .type           $__internal_221_$__cuda_sm3x_div_rn_noftz_f32_slowpath,@function
        .size           $__internal_221_$__cuda_sm3x_div_rn_noftz_f32_slowpath,(.L_x_15538 - $__internal_221_$__cuda_sm3x_div_rn_noftz_f32_slowpath)
$__internal_221_$__cuda_sm3x_div_rn_noftz_f32_slowpath:
        /* <DEDUP_REMOVED lines=35> */
.L_x_11460:
        /* <DEDUP_REMOVED lines=51> */
.L_x_11467:
[----:B------:R-:W-:-:S04]  /*1390*/  LOP3.LUT R2, R2, 0x80000000, RZ, 0xc0, !PT ;  /* 0x8000000002027812 */ /* 0x000fc800078ec0ff */
[----:B------:R-:W-:Y:S01]  /*13a0*/  LOP3.LUT R2, R2, 0x7f800000, RZ, 0xfc, !PT ;  /* 0x7f80000002027812 */ /* 0x000fe200078efcff */
[----:B------:R-:W-:Y:S06]  /*13b0*/  BRA `(.L_x_11468) ;  /* 0x0000000000047947 */ /* 0x000fec0003800000 */
.L_x_11466:
[----:B------:R-:W-:-:S07]  /*13c0*/  IMAD R2, R14, 0x800000, R2 ;  /* 0x008000000e027824 */ /* 0x000fce00078e0202 */
.L_x_11468:
[----:B------:R-:W-:Y:S05]  /*13d0*/  BSYNC.RECONVERGENT B2 ;  /* 0x0000000000027941 */ /* 0x000fea0003800200 */
.L_x_11465:
[----:B------:R-:W-:Y:S05]  /*13e0*/  BRA `(.L_x_11469) ;  /* 0x0000000000207947 */ /* 0x000fea0003800000 */
.L_x_11464:
[----:B------:R-:W-:-:S04]  /*13f0*/  LOP3.LUT R2, R15, 0x80000000, R2, 0x48, !PT ;  /* 0x800000000f027812 */ /* 0x000fc800078e4802 */
[----:B------:R-:W-:Y:S01]  /*1400*/  LOP3.LUT R2, R2, 0x7f800000, RZ, 0xfc, !PT ;  /* 0x7f80000002027812 */ /* 0x000fe200078efcff */
[----:B------:R-:W-:Y:S06]  /*1410*/  BRA `(.L_x_11469) ;  /* 0x0000000000147947 */ /* 0x000fec0003800000 */
.L_x_11463:
[----:B------:R-:W-:Y:S01]  /*1420*/  LOP3.LUT R2, R15, 0x80000000, R2, 0x48, !PT ;  /* 0x800000000f027812 */ /* 0x000fe200078e4802 */
[----:B------:R-:W-:Y:S06]  /*1430*/  BRA `(.L_x_11469) ;  /* 0x00000000000c7947 */ /* 0x000fec0003800000 */
.L_x_11462:
[----:B------:R-:W0:Y:S01]  /*1440*/  MUFU.RSQ R2, -QNAN ;  /* 0xffc0000000027908 */ /* 0x000e220000001400 */
[----:B------:R-:W-:Y:S05]  /*1450*/  BRA `(.L_x_11469) ;  /* 0x0000000000047947 */ /* 0x000fea0003800000 */
.L_x_11461:
[----:B------:R-:W-:-:S07]  /*1460*/  FADD.FTZ R2, R2, R3 ;  /* 0x0000000302027221 */ /* 0x000fce0000010000 */
.L_x_11469:
[----:B------:R-:W-:Y:S05]  /*1470*/  BSYNC.RECONVERGENT B1 ;  /* 0x0000000000017941 */ /* 0x000fea0003800200 */
.L_x_11459:
[----:B------:R-:W-:-:S04]  /*1480*/  HFMA2 R13, -RZ, RZ, 0, 0 ;  /* 0x00000000ff0d7431 */ /* 0x000fc800000001ff */
[----:B0-----:R-:W-:Y:S05]  /*1490*/  RET.REL.NODEC R12 `(_ZN7oneflow4cuda7softmax15SoftmaxWarpImplI10SimpleLoadIffE11SimpleStoreIffEfLi1ELi2ELi32ELi1ELb0ELNS1_9AlgorithmE0EEEvT_T0_ll) ;  /* 0xffffffe80cd87950 */ /* 0x001fea0003c3ffff */
.L_x_11470:
        /* <DEDUP_REMOVED lines=14> */
.L_x_15538:


//--------------------- .text._ZN7oneflow4cuda7softmax15SoftmaxWarpImplI10SimpleLoadIffE11SimpleStoreIffEfLi1ELi1ELi32ELi1ELb1ELNS1_9AlgorithmE0EEEvT_T0_ll --------------------------
	.section	.text._ZN7oneflow4cuda7softmax15SoftmaxWarpImplI10SimpleLoadIffE11SimpleStoreIffEfLi1ELi1ELi32ELi1ELb1ELNS1_9AlgorithmE0EEEvT_T0_ll,"ax",@progbits
	.align	128
        .global         _ZN7oneflow4cuda7softmax15SoftmaxWarpImplI10SimpleLoadIffE11SimpleStoreIffEfLi1ELi1ELi32ELi1ELb1ELNS1_9AlgorithmE0EEEvT_T0_ll
        .type           _ZN7oneflow4cuda7softmax15SoftmaxWarpImplI10SimpleLoadIffE11SimpleStoreIffEfLi1ELi1ELi32ELi1ELb1ELNS1_9AlgorithmE0EEEvT_T0_ll,@function
        .size           _ZN7oneflow4cuda7softmax15SoftmaxWarpImplI10SimpleLoadIffE11SimpleStoreIffEfLi1ELi1ELi32ELi1ELb1ELNS1_9AlgorithmE0EEEvT_T0_ll,(.L_x_15540 - _ZN7oneflow4cuda7softmax15SoftmaxWarpImplI10SimpleLoadIffE11SimpleStoreIffEfLi1ELi1ELi32ELi1ELb1ELNS1_9AlgorithmE0EEEvT_T0_ll)
        .other          _ZN7oneflow4cuda7softmax15SoftmaxWarpImplI10SimpleLoadIffE11SimpleStoreIffEfLi1ELi1ELi32ELi1ELb1ELNS1_9AlgorithmE0EEEvT_T0_ll,@"STO_CUDA_ENTRY STV_DEFAULT"
_ZN7oneflow4cuda7softmax15SoftmaxWarpImplI10SimpleLoadIffE11SimpleStoreIffEfLi1ELi1ELi32ELi1ELb1ELNS1_9AlgorithmE0EEEvT_T0_ll:
.text._ZN7oneflow4cuda7softmax15SoftmaxWarpImplI10SimpleLoadIffE11SimpleStoreIffEfLi1ELi1ELi32ELi1ELb1ELNS1_9AlgorithmE0EEEvT_T0_ll:
        /* <DEDUP_REMOVED lines=24> */
.L_x_11471:
        /* <DEDUP_REMOVED lines=47> */
.L_x_11473:
[----:B------:R-:W-:-:S07]  /*0470*/  MOV R4, 0x490 ;  /* 0x0000049000047802 */ /* 0x000fce0000000f00 */
[----:B0-----:R-:W-:Y:S05]  /*0480*/  CALL.REL.NOINC `($__internal_222_$__cuda_sm20_div_u64) ;  /* 0x0000001c00907944 */ /* 0x001fea0003c00000 */
.L_x_11474:
[----:B------:R-:W-:Y:S05]  /*0490*/  BSYNC.RECONVERGENT B0 ;  /* 0x0000000000007941 */ /* 0x000fea0003800200 */
.L_x_11472:
        /* <DEDUP_REMOVED lines=12> */
[----:B------:R-:W3:Y:S01]  /*0560*/  LDC.64 R12, c[0x0][0x388] ;  /* 0x0000e200ff0c7b82 */ /* 0x000ee20000000a00 */
[----:B------:R-:W-:-:S07]  /*0570*/  MOV R23, 0xff800000 ;  /* 0xff80000000177802 */ /* 0x000fce0000000f00 */
        /* <DEDUP_REMOVED lines=12> */
[----:B------:R-:W2:Y:S01]  /*0640*/  @!P0 LDG.E R23, desc[UR4][R6.64] ;  /* 0x0000000406178981 */ /* 0x000ea2000c1e1900 */
[----:B------:R-:W-:Y:S01]  /*0650*/  UMOV UR4, 0xffffffff ;  /* 0xffffffff00047882 */ /* 0x000fe20000000000 */
[----:B------:R-:W-:Y:S01]  /*0660*/  IMAD.MOV.U32 R13, RZ, RZ, -0x800000 ;  /* 0xff800000ff0d7424 */ /* 0x000fe200078e00ff */
[----:B--2---:R-:W-:Y:S01]  /*0670*/  @!P0 FMNMX R13, R23, -INF , !PT ;  /* 0xff800000170d8809 */ /* 0x004fe20007800000 */
        /* <DEDUP_REMOVED lines=32> */
.L_x_11501:
        /* <DEDUP_REMOVED lines=12> */
[----:B01----:R-:W-:Y:S05]  /*0940*/  CALL.REL.NOINC `($__internal_223_$__cuda_sm3x_div_rn_noftz_f32_slowpath) ;  /* 0x0000001c00707944 */ /* 0x003fea0003c00000 */
.L_x_11479:
[----:B------:R-:W-:Y:S05]  /*0950*/  BSYNC.RECONVERGENT B1 ;  /* 0x0000000000017941 */ /* 0x000fea0003800200 */
.L_x_11478:
        /* <DEDUP_REMOVED lines=14> */
[----:B------:R3:W-:Y:S02]  /*0a40*/  STG.E desc[UR6][R14.64], R11 ;  /* 0x0000000b0e007986 */ /* 0x0007e4000c101906 */
.L_x_11476:
[----:B------:R-:W-:Y:S05]  /*0a50*/  BSYNC B0 ;  /* 0x0000000000007941 */ /* 0x000fea0003800000 */
.L_x_11475:
[----:B------:R-:W-:-:S04]  /*0a60*/  ISETP.NE.U32.AND P0, PT, R17, RZ, PT ;  /* 0x000000ff1100720c */ /* 0x000fc80003f05070 */
[----:B------:R-:W-:-:S13]  /*0a70*/  ISETP.NE.AND.EX P0, PT, R16, RZ, PT, P0 ;  /* 0x000000ff1000720c */ /* 0x000fda0003f05300 */
[----:B------:R-:W-:Y:S05]  /*0a80*/  @!P0 EXIT ;  /* 0x000000000000894d */ /* 0x000fea0003800000 */
.L_x_11490:
[----:B---3--:R-:W3:Y:S01]  /*0a90*/  LDC.64 R14, c[0x0][0x388] ;  /* 0x0000e200ff0e7b82 */ /* 0x008ee20000000a00 */
[----:B-1----:R-:W-:Y:S01]  /*0aa0*/  ISETP.GE.U32.AND P0, PT, R2, UR40, PT ;  /* 0x0000002802007c0c */ /* 0x002fe2000bf06070 */
[----:B------:R-:W-:-:S03]  /*0ab0*/  IMAD.MOV.U32 R19, RZ, RZ, -0x800000 ;  /* 0xff800000ff137424 */ /* 0x000fc600078e00ff */
        /* <DEDUP_REMOVED lines=12> */
[----:B------:R-:W2:Y:S01]  /*0b80*/  @!P0 LDG.E R19, desc[UR4][R14.64] ;  /* 0x000000040e138981 */ /* 0x000ea2000c1e1900 */
[----:B------:R-:W-:Y:S01]  /*0b90*/  UMOV UR4, 0xffffffff ;  /* 0xffffffff00047882 */ /* 0x000fe20000000000 */
[----:B------:R-:W-:Y:S02]  /*0ba0*/  MOV R13, 0xff800000 ;  /* 0xff800000000d7802 */ /* 0x000fe40000000f00 */
[----:B--2---:R-:W-:Y:S01]  /*0bb0*/  @!P0 FMNMX R13, R19, -INF , !PT ;  /* 0xff800000130d8809 */ /* 0x004fe20007800000 */
        /* <DEDUP_REMOVED lines=32> */
.L_x_11513:
        /* <DEDUP_REMOVED lines=12> */
[----:B0-----:R-:W-:Y:S05]  /*0e80*/  CALL.REL.NOINC `($__internal_223_$__cuda_sm3x_div_rn_noftz_f32_slowpath) ;  /* 0x0000001800207944 */ /* 0x001fea0003c00000 */
.L_x_11482:
[----:B------:R-:W-:Y:S05]  /*0e90*/  BSYNC.RECONVERGENT B0 ;  /* 0x0000000000007941 */ /* 0x000fea0003800200 */
.L_x_11481:
        /* <DEDUP_REMOVED lines=17> */
[----:B------:R-:W-:Y:S01]  /*0fb0*/  R2UR UR5, R5 ;  /* 0x00000000050572ca */ /* 0x000fe200000e0000 */
[----:B------:R-:W-:-:S04]  /*0fc0*/  IMAD.WIDE.U32 R6, R23, UR38, R6 ;  /* 0x0000002617067c25 */ /* 0x000fc8000f8e0006 */
[----:B------:R-:W-:Y:S01]  /*0fd0*/  IMAD R23, R23, UR39, R0 ;  /* 0x0000002717177c24 */ /* 0x000fe2000f8e0200 */
[----:B------:R-:W-:-:S03]  /*0fe0*/  LEA R18, P0, R6, UR36, 0x2 ;  /* 0x0000002406127c11 */ /* 0x000fc6000f8010ff */
[----:B------:R-:W-:-:S05]  /*0ff0*/  IMAD.IADD R7, R7, 0x1, R23 ;  /* 0x0000000107077824 */ /* 0x000fca00078e0217 */
[----:B------:R-:W-:-:S05]  /*1000*/  LEA.HI.X R19, R6, UR37, R7, 0x2, P0 ;  /* 0x0000002506137c11 */ /* 0x000fca00080f1407 */
[----:B------:R1:W-:Y:S02]  /*1010*/  STG.E desc[UR4][R18.64], R11 ;  /* 0x0000000b12007986 */ /* 0x0003e4000c101904 */
.L_x_11484:
[----:B------:R-:W-:Y:S05]  /*1020*/  BSYNC.RECONVERGENT B0 ;  /* 0x0000000000007941 */ /* 0x000fea0003800200 */
.L_x_11483:
[----:B------:R-:W-:Y:S01]  /*1030*/  @!P1 R2UR UR4, R4 ;  /* 0x00000000040492ca */ /* 0x000fe200000e0000 */
[----:B------:R-:W-:Y:S01]  /*1040*/  @!P1 IMAD.IADD R0, R15, 0x1, R21 ;  /* 0x000000010f009824 */ /* 0x000fe200078e0215 */
[----:B------:R-:W-:Y:S02]  /*1050*/  @!P1 R2UR UR5, R5 ;  /* 0x00000000050592ca */ /* 0x000fe400000e0000 */
[C---:B--2---:R-:W-:Y:S02]  /*1060*/  @!P1 LEA R6, P0, R14.reuse, R12, 0x2 ;  /* 0x0000000c0e069211 */ /* 0x044fe400078010ff */
[----:B------:R-:W-:Y:S02]  /*1070*/  MOV R16, 0xff800000 ;  /* 0xff80000000107802 */ /* 0x000fe40000000f00 */
[----:B------:R-:W-:-:S07]  /*1080*/  @!P1 LEA.HI.X R7, R14, R13, R0, 0x2, P0 ;  /* 0x0000000d0e079211 */ /* 0x000fce00000f1400 */
[----:B------:R-:W2:Y:S01]  /*1090*/  @!P1 LDG.E R16, desc[UR4][R6.64] ;  /* 0x0000000406109981 */ /* 0x000ea2000c1e1900 */
[----:B------:R-:W-:Y:S01]  /*10a0*/  UMOV UR4, 0xffffffff ;  /* 0xffffffff00047882 */ /* 0x000fe20000000000 */
[----:B------:R-:W-:Y:S01]  /*10b0*/  IMAD.MOV.U32 R13, RZ, RZ, -0x800000 ;  /* 0xff800000ff0d7424 */ /* 0x000fe200078e00ff */
[----:B--2---:R-:W-:Y:S01]  /*10c0*/  @!P1 FMNMX R13, R16, -INF , !PT ;  /* 0xff800000100d9809 */ /* 0x004fe20007800000 */
        /* <DEDUP_REMOVED lines=32> */
.L_x_11525:
        /* <DEDUP_REMOVED lines=13> */
.L_x_11487:
[----:B------:R-:W-:Y:S05]  /*13a0*/  BSYNC.RECONVERGENT B0 ;  /* 0x0000000000007941 */ /* 0x000fea0003800200 */
.L_x_11486:
[----:B------:R-:W-:Y:S04]  /*13b0*/  BSSY.RECONVERGENT B0, `(.L_x_11488) ;  /* 0x000000d000007945 */ /* 0x000fe80003800200 */
[----:B------:R-:W-:Y:S05]  /*13c0*/  @P1 BRA `(.L_x_11489) ;  /* 0x00000000002c1947 */ /* 0x000fea0003800000 */
[----:B------:R-:W-:Y:S01]  /*13d0*/  MOV R6, R2 ;  /* 0x0000000200067202 */ /* 0x000fe20000000f00 */
[----:B------:R-:W-:Y:S01]  /*13e0*/  IMAD R0, R8, UR38, RZ ;  /* 0x0000002608007c24 */ /* 0x000fe2000f8e02ff */
[----:B------:R-:W-:Y:S01]  /*13f0*/  R2UR UR4, R4 ;  /* 0x00000000040472ca */ /* 0x000fe200000e0000 */
[----:B------:R-:W-:Y:S01]  /*1400*/  IMAD.MOV.U32 R7, RZ, RZ, RZ ;  /* 0x000000ffff077224 */ /* 0x000fe200078e00ff */
[----:B------:R-:W-:Y:S01]  /*1410*/  R2UR UR5, R5 ;  /* 0x00000000050572ca */ /* 0x000fe200000e0000 */
[C---:B------:R-:W-:Y:S02]  /*1420*/  IMAD R13, R17.reuse, UR39, R0 ;  /* 0x00000027110d7c24 */ /* 0x040fe4000f8e0200 */
[----:B------:R-:W-:-:S05]  /*1430*/  IMAD.WIDE.U32 R6, R17, UR38, R6 ;  /* 0x0000002611067c25 */ /* 0x000fca000f8e0006 */
[----:B------:R-:W-:Y:S02]  /*1440*/  IADD3 R7, PT, PT, R7, R13, RZ ;  /* 0x0000000d07077210 */ /* 0x000fe40007ffe0ff */
[----:B------:R-:W-:-:S04]  /*1450*/  LEA R12, P0, R6, UR36, 0x2 ;  /* 0x00000024060c7c11 */ /* 0x000fc8000f8010ff */
[----:B------:R-:W-:-:S05]  /*1460*/  LEA.HI.X R13, R6, UR37, R7, 0x2, P0 ;  /* 0x00000025060d7c11 */ /* 0x000fca00080f1407 */
[----:B------:R2:W-:Y:S04]  /*1470*/  STG.E desc[UR4][R12.64], R11 ;  /* 0x0000000b0c007986 */ /* 0x0005e8000c101904 */
.L_x_11489:
[----:B------:R-:W-:Y:S05]  /*1480*/  BSYNC.RECONVERGENT B0 ;  /* 0x0000000000007941 */ /* 0x000fea0003800200 */
.L_x_11488:
[----:B------:R-:W-:-:S05]  /*1490*/  IADD3 R23, P0, PT, R10, R17, RZ ;  /* 0x000000110a177210 */ /* 0x000fca0007f1e0ff */
[----:B------:R-:W-:Y:S01]  /*14a0*/  IMAD.X R7, R9, 0x1, R8, P0 ;  /* 0x0000000109077824 */ /* 0x000fe200000e0608 */
[----:B------:R-:W-:-:S04]  /*14b0*/  ISETP.GE.U32.AND P0, PT, R23, UR42, PT ;  /* 0x0000002a17007c0c */ /* 0x000fc8000bf06070 */
[----:B------:R-:W-:-:S13]  /*14c0*/  ISETP.GE.AND.EX P0, PT, R7, UR43, PT, P0 ;  /* 0x0000002b07007c0c */ /* 0x000fda000bf06300 */
[----:B------:R-:W-:Y:S05]  /*14d0*/  @!P0 BRA `(.L_x_11490) ;  /* 0xfffffff4006c8947 */ /* 0x000fea000383ffff */
[----:B------:R-:W-:Y:S05]  /*14e0*/  EXIT ;  /* 0x000000000000794d */ /* 0x000fea0003800000 */
.L_x_11477:
[----:B------:R-:W-:Y:S02]  /*14f0*/  HFMA2 R12, -RZ, RZ, 0, 9.5367431640625e-07 ;  /* 0x00000010ff0c7431 */ /* 0x000fe400000001ff */
[----:B------:R-:W-:Y:S01]  /*1500*/  IMAD.MOV.U32 R11, RZ, RZ, 0x1f ;  /* 0x0000001fff0b7424 */ /* 0x000fe200078e00ff */
[----:B------:R-:W-:-:S07]  /*1510*/  MOV R15, 0xffffffff ;  /* 0xffffffff000f7802 */ /* 0x000fce0000000f00 */
[----:B0-----:R-:W-:Y:S05]  /*1520*/  WARPSYNC.COLLECTIVE R15, `(.L_x_11491) ;  /* 0x000000000f087348 */ /* 0x001fea0003c00000 */
[----:B------:R1:W2:Y:S02]  /*1530*/  SHFL.BFLY P6, R14, R13, R12, R11 ;  /* 0x0c00000c0d0e7389 */ /* 0x0002a400000c000b */
[----:B012---:R-:W-:Y:S05]  /*1540*/  ENDCOLLECTIVE ;  /* 0x000000000000791b */ /* 0x007fea0003800000 */
.L_x_11491:
[----:B------:R-:W-:Y:S01]  /*1550*/  HFMA2 R12, -RZ, RZ, 0, 4.76837158203125e-07 ;  /* 0x00000008ff0c7431 */ /* 0x000fe200000001ff */
[----:B------:R-:W-:-:S05]  /*1560*/  FMNMX R0, R14, R13, !PT ;  /* 0x0000000d0e007209 */ /* 0x000fca0007800000 */
[----:B------:R-:W-:-:S07]  /*1570*/  IMAD.MOV.U32 R13, RZ, RZ, R0 ;  /* 0x000000ffff0d7224 */ /* 0x000fce00078e0000 */
[----:B------:R-:W-:Y:S05]  /*1580*/  WARPSYNC.COLLECTIVE R15, `(.L_x_11492) ;  /* 0x000000000f087348 */ /* 0x000fea0003c00000 */
[----:B------:R0:W1:Y:S02]  /*1590*/  SHFL.BFLY P6, R14, R13, R12, R11 ;  /* 0x0c00000c0d0e7389 */ /* 0x00006400000c000b */
[----:B01----:R-:W-:Y:S05]  /*15a0*/  ENDCOLLECTIVE ;  /* 0x000000000000791b */ /* 0x003fea0003800000 */
.L_x_11492:
[----:B------:R-:W-:Y:S02]  /*15b0*/  MOV R12, 0x4 ;  /* 0x00000004000c7802 */ /* 0x000fe40000000f00 */
[----:B------:R-:W-:Y:S01]  /*15c0*/  FMNMX R6, R0, R14, !PT ;  /* 0x0000000e00067209 */ /* 0x000fe20007800000 */
[----:B------:R-:W-:-:S04]  /*15d0*/  HFMA2 R0, -RZ, RZ, 3.7421875, 0 ;  /* 0x437c0000ff007431 */ /* 0x000fc800000001ff */
[----:B------:R-:W-:-:S07]  /*15e0*/  IMAD.MOV.U32 R13, RZ, RZ, R6 ;  /* 0x000000ffff0d7224 */ /* 0x000fce00078e0006 */
[----:B------:R-:W-:Y:S05]  /*15f0*/  WARPSYNC.COLLECTIVE R15, `(.L_x_11493) ;  /* 0x000000000f087348 */ /* 0x000fea0003c00000 */
[----:B------:R0:W1:Y:S02]  /*1600*/  SHFL.BFLY P6, R14, R13, R12, R11 ;  /* 0x0c00000c0d0e7389 */ /* 0x00006400000c000b */
[----:B01----:R-:W-:Y:S05]  /*1610*/  ENDCOLLECTIVE ;  /* 0x000000000000791b */ /* 0x003fea0003800000 */
.L_x_11493:
[----:B------:R-:W-:Y:S01]  /*1620*/  HFMA2 R12, -RZ, RZ, 0, 1.1920928955078125e-07 ;  /* 0x00000002ff0c7431 */ /* 0x000fe200000001ff */
[----:B------:R-:W-:-:S05]  /*1630*/  FMNMX R7, R6, R14, !PT ;  /* 0x0000000e06077209 */ /* 0x000fca0007800000 */
[----:B------:R-:W-:-:S07]  /*1640*/  IMAD.MOV.U32 R13, RZ, RZ, R7 ;  /* 0x000000ffff0d7224 */ /* 0x000fce00078e0007 */
[----:B------:R-:W-:Y:S05]  /*1650*/  WARPSYNC.COLLECTIVE R15, `(.L_x_11494) ;  /* 0x000000000f087348 */ /* 0x000fea0003c00000 */
[----:B------:R0:W1:Y:S02]  /*1660*/  SHFL.BFLY P6, R14, R13, R12, R11 ;  /* 0x0c00000c0d0e7389 */ /* 0x00006400000c000b */
[----:B01----:R-:W-:Y:S05]  /*1670*/  ENDCOLLECTIVE ;  /* 0x000000000000791b */ /* 0x003fea0003800000 */
.L_x_11494:
[----:B------:R-:W-:Y:S02]  /*1680*/  MOV R12, 0x1 ;  /* 0x00000001000c7802 */ /* 0x000fe40000000f00 */
[----:B------:R-:W-:Y:S01]  /*1690*/  FMNMX R8, R7, R14, !PT ;  /* 0x0000000e07087209 */ /* 0x000fe20007800000 */
[----:B------:R-:W-:-:S04]  /*16a0*/  IMAD.MOV.U32 R7, RZ, RZ, 0x3bbb989d ;  /* 0x3bbb989dff077424 */ /* 0x000fc800078e00ff */
[----:B------:R-:W-:-:S07]  /*16b0*/  IMAD.MOV.U32 R13, RZ, RZ, R8 ;  /* 0x000000ffff0d7224 */ /* 0x000fce00078e0008 */
[----:B------:R-:W-:Y:S05]  /*16c0*/  WARPSYNC.COLLECTIVE R15, `(.L_x_11495) ;  /* 0x000000000f087348 */ /* 0x000fea0003c00000 */
[----:B------:R0:W1:Y:S02]  /*16d0*/  SHFL.BFLY P6, R14, R13, R12, R11 ;  /* 0x0c00000c0d0e7389 */ /* 0x00006400000c000b */
[----:B01----:R-:W-:Y:S05]  /*16e0*/  ENDCOLLECTIVE ;  /* 0x000000000000791b */ /* 0x003fea0003800000 */
.L_x_11495:
        /* <DEDUP_REMOVED lines=15> */
.L_x_11496:
[----:B------:R-:W-:Y:S02]  /*17e0*/  HFMA2 R12, -RZ, RZ, 0, 4.76837158203125e-07 ;  /* 0x00000008ff0c7431 */ /* 0x000fe400000001ff */
[----:B------:R-:W-:-:S04]  /*17f0*/  FADD R6, R13, R14 ;  /* 0x0000000e0d067221 */ /* 0x000fc80000000000 */
[----:B------:R-:W-:-:S07]  /*1800*/  IMAD.MOV.U32 R13, RZ, RZ, R6 ;  /* 0x000000ffff0d7224 */ /* 0x000fce00078e0006 */
[----:B------:R-:W-:Y:S05]  /*1810*/  WARPSYNC.COLLECTIVE R15, `(.L_x_11497) ;  /* 0x000000000f087348 */ /* 0x000fea0003c00000 */
[----:B------:R0:W1:Y:S02]  /*1820*/  SHFL.BFLY P6, R14, R13, R12, R11 ;  /* 0x0c00000c0d0e7389 */ /* 0x00006400000c000b */
[----:B01----:R-:W-:Y:S05]  /*1830*/  ENDCOLLECTIVE ;  /* 0x000000000000791b */ /* 0x003fea0003800000 */
.L_x_11497:
[----:B------:R-:W-:Y:S01]  /*1840*/  MOV R12, 0x4 ;  /* 0x00000004000c7802 */ /* 0x000fe20000000f00 */
[----:B------:R-:W-:-:S04]  /*1850*/  FADD R7, R6, R14 ;  /* 0x0000000e06077221 */ /* 0x000fc80000000000 */
[----:B------:R-:W-:-:S07]  /*1860*/  IMAD.MOV.U32 R13, RZ, RZ, R7 ;  /* 0x000000ffff0d7224 */ /* 0x000fce00078e0007 */
[----:B------:R-:W-:Y:S05]  /*1870*/  WARPSYNC.COLLECTIVE R15, `(.L_x_11498) ;  /* 0x000000000f087348 */ /* 0x000fea0003c00000 */
[----:B------:R0:W1:Y:S02]  /*1880*/  SHFL.BFLY P6, R14, R13, R12, R11 ;  /* 0x0c00000c0d0e7389 */ /* 0x00006400000c000b */
[----:B01----:R-:W-:Y:S05]  /*1890*/  ENDCOLLECTIVE ;  /* 0x000000000000791b */ /* 0x003fea0003800000 */
.L_x_11498:
[----:B------:R-:W-:Y:S02]  /*18a0*/  HFMA2 R12, -RZ, RZ, 0, 1.1920928955078125e-07 ;  /* 0x00000002ff0c7431 */ /* 0x000fe400000001ff */
[----:B------:R-:W-:-:S04]  /*18b0*/  FADD R8, R7, R14 ;  /* 0x0000000e07087221 */ /* 0x000fc80000000000 */
[----:B------:R-:W-:-:S07]  /*18c0*/  IMAD.MOV.U32 R13, RZ, RZ, R8 ;  /* 0x000000ffff0d7224 */ /* 0x000fce00078e0008 */
[----:B------:R-:W-:Y:S05]  /*18d0*/  WARPSYNC.COLLECTIVE R15, `(.L_x_11499) ;  /* 0x000000000f087348 */ /* 0x000fea0003c00000 */
[----:B------:R0:W1:Y:S02]  /*18e0*/  SHFL.BFLY P6, R14, R13, R12, R11 ;  /* 0x0c00000c0d0e7389 */ /* 0x00006400000c000b */
[----:B01----:R-:W-:Y:S05]  /*18f0*/  ENDCOLLECTIVE ;  /* 0x000000000000791b */ /* 0x003fea0003800000 */
.L_x_11499:
[----:B------:R-:W-:Y:S01]  /*1900*/  MOV R12, 0x1 ;  /* 0x00000001000c7802 */ /* 0x000fe20000000f00 */
[----:B------:R-:W-:-:S04]  /*1910*/  FADD R22, R8, R14 ;  /* 0x0000000e08167221 */ /* 0x000fc80000000000 */
[----:B------:R-:W-:-:S07]  /*1920*/  IMAD.MOV.U32 R13, RZ, RZ, R22 ;  /* 0x000000ffff0d7224 */ /* 0x000fce00078e0016 */
[----:B------:R-:W-:Y:S05]  /*1930*/  WARPSYNC.COLLECTIVE R15, `(.L_x_11500) ;  /* 0x000000000f087348 */ /* 0x000fea0003c00000 */
[----:B------:R0:W1:Y:S02]  /*1940*/  SHFL.BFLY P6, R14, R13, R12, R11 ;  /* 0x0c00000c0d0e7389 */ /* 0x00006400000c000b */
[----:B01----:R-:W-:Y:S05]  /*1950*/  ENDCOLLECTIVE ;  /* 0x000000000000791b */ /* 0x003fea0003800000 */
.L_x_11500:
[----:B------:R-:W-:Y:S05]  /*1960*/  BRA `(.L_x_11501) ;  /* 0xffffffec00c47947 */ /* 0x000fea000383ffff */
.L_x_11480:
[----:B------:R-:W-:Y:S01]  /*1970*/  HFMA2 R11, -RZ, RZ, 0, 1.847743988037109375e-06 ;  /* 0x0000001fff0b7431 */ /* 0x000fe200000001ff */
[----:B------:R-:W-:Y:S01]  /*1980*/  BSSY B0, `(.L_x_11502) ;  /* 0x0000006000007945 */ /* 0x000fe20003800000 */
[----:B------:R-:W-:Y:S02]  /*1990*/  IMAD.MOV.U32 R12, RZ, RZ, 0x10 ;  /* 0x00000010ff0c7424 */ /* 0x000fe400078e00ff */
[----:B------:R-:W-:-:S07]  /*19a0*/  IMAD.MOV.U32 R15, RZ, RZ, -0x1 ;  /* 0xffffffffff0f7424 */ /* 0x000fce00078e00ff */
[----:B0-----:R-:W-:Y:S05]  /*19b0*/  WARPSYNC.COLLECTIVE R15, `(.L_x_11503) ;  /* 0x000000000f087348 */ /* 0x001fea0003c00000 */
[----:B------:R1:W2:Y:S02]  /*19c0*/  SHFL.BFLY P6, R14, R13, R12, R11 ;  /* 0x0c00000c0d0e7389 */ /* 0x0002a400000c000b */
[----:B012---:R-:W-:Y:S05]  /*19d0*/  ENDCOLLECTIVE ;  /* 0x000000000000791b */ /* 0x007fea0003800000 */
.L_x_11503:
[----:B------:R-:W-:Y:S05]  /*19e0*/  BSYNC B0 ;  /* 0x0000000000007941 */ /* 0x000fea0003800000 */
.L_x_11502:
        /* <DEDUP_REMOVED lines=8> */
.L_x_11504:
[----:B------:R-:W-:Y:S01]  /*1a70*/  HFMA2 R12, -RZ, RZ, 0, 2.384185791015625e-07 ;  /* 0x00000004ff0c7431 */ /* 0x000fe200000001ff */
[----:B------:R-:W-:-:S05]  /*1a80*/  FMNMX R0, R13, R14, !PT ;  /* 0x0000000e0d007209 */ /* 0x000fca0007800000 */
[----:B------:R-:W-:-:S07]  /*1a90*/  IMAD.MOV.U32 R13, RZ, RZ, R0 ;  /* 0x000000ffff0d7224 */ /* 0x000fce00078e0000 */
[----:B------:R-:W-:Y:S05]  /*1aa0*/  WARPSYNC.COLLECTIVE R15, `(.L_x_11505) ;  /* 0x000000000f087348 */ /* 0x000fea0003c00000 */
[----:B------:R0:W1:Y:S02]  /*1ab0*/  SHFL.BFLY P6, R14, R13, R12, R11 ;  /* 0x0c00000c0d0e7389 */ /* 0x00006400000c000b */
[----:B01----:R-:W-:Y:S05]  /*1ac0*/  ENDCOLLECTIVE ;  /* 0x000000000000791b */ /* 0x003fea0003800000 */
.L_x_11505:
[----:B------:R-:W-:Y:S02]  /*1ad0*/  MOV R12, 0x2 ;  /* 0x00000002000c7802 */ /* 0x000fe40000000f00 */
[----:B------:R-:W-:Y:S02]  /*1ae0*/  FMNMX R6, R0, R14, !PT ;  /* 0x0000000e00067209 */ /* 0x000fe40007800000 */
[----:B------:R-:W-:-:S03]  /*1af0*/  MOV R0, 0x437c0000 ;  /* 0x437c000000007802 */ /* 0x000fc60000000f00 */
[----:B------:R-:W-:-:S07]  /*1b00*/  IMAD.MOV.U32 R13, RZ, RZ, R6 ;  /* 0x000000ffff0d7224 */ /* 0x000fce00078e0006 */
[----:B------:R-:W-:Y:S05]  /*1b10*/  WARPSYNC.COLLECTIVE R15, `(.L_x_11506) ;  /* 0x000000000f087348 */ /* 0x000fea0003c00000 */
[----:B------:R0:W1:Y:S02]  /*1b20*/  SHFL.BFLY P6, R14, R13, R12, R11 ;  /* 0x0c00000c0d0e7389 */ /* 0x00006400000c000b */
[----:B01----:R-:W-:Y:S05]  /*1b30*/  ENDCOLLECTIVE ;  /* 0x000000000000791b */ /* 0x003fea0003800000 */
.L_x_11506:
[----:B------:R-:W-:Y:S01]  /*1b40*/  HFMA2 R12, -RZ, RZ, 0, 5.9604644775390625e-08 ;  /* 0x00000001ff0c7431 */ /* 0x000fe200000001ff */
[----:B------:R-:W-:-:S05]  /*1b50*/  FMNMX R8, R6, R14, !PT ;  /* 0x0000000e06087209 */ /* 0x000fca0007800000 */
[----:B------:R-:W-:-:S07]  /*1b60*/  IMAD.MOV.U32 R13, RZ, RZ, R8 ;  /* 0x000000ffff0d7224 */ /* 0x000fce00078e0008 */
[----:B------:R-:W-:Y:S05]  /*1b70*/  WARPSYNC.COLLECTIVE R15, `(.L_x_11507) ;  /* 0x000000000f087348 */ /* 0x000fea0003c00000 */
[----:B------:R0:W1:Y:S02]  /*1b80*/  SHFL.BFLY P6, R14, R13, R12, R11 ;  /* 0x0c00000c0d0e7389 */ /* 0x00006400000c000b */
[----:B01----:R-:W-:Y:S05]  /*1b90*/  ENDCOLLECTIVE ;  /* 0x000000000000791b */ /* 0x003fea0003800000 */
.L_x_11507:
        /* <DEDUP_REMOVED lines=15> */
.L_x_11508:
[----:B------:R-:W-:Y:S01]  /*1c90*/  MOV R12, 0x8 ;  /* 0x00000008000c7802 */ /* 0x000fe20000000f00 */
[----:B------:R-:W-:-:S04]  /*1ca0*/  FADD R6, R13, R14 ;  /* 0x0000000e0d067221 */ /* 0x000fc80000000000 */
[----:B------:R-:W-:-:S07]  /*1cb0*/  IMAD.MOV.U32 R13, RZ, RZ, R6 ;  /* 0x000000ffff0d7224 */ /* 0x000fce00078e0006 */
[----:B------:R-:W-:Y:S05]  /*1cc0*/  WARPSYNC.COLLECTIVE R15, `(.L_x_11509) ;  /* 0x000000000f087348 */ /* 0x000fea0003c00000 */
[----:B------:R0:W1:Y:S02]  /*1cd0*/  SHFL.BFLY P6, R14, R13, R12, R11 ;  /* 0x0c00000c0d0e7389 */ /* 0x00006400000c000b */
[----:B01----:R-:W-:Y:S05]  /*1ce0*/  ENDCOLLECTIVE ;  /* 0x000000000000791b */ /* 0x003fea0003800000 */
.L_x_11509:
[----:B------:R-:W-:Y:S02]  /*1cf0*/  HFMA2 R12, -RZ, RZ, 0, 2.384185791015625e-07 ;  /* 0x00000004ff0c7431 */ /* 0x000fe400000001ff */
[----:B------:R-:W-:-:S04]  /*1d00*/  FADD R8, R6, R14 ;  /* 0x0000000e06087221 */ /* 0x000fc80000000000 */
[----:B------:R-:W-:-:S07]  /*1d10*/  IMAD.MOV.U32 R13, RZ, RZ, R8 ;  /* 0x000000ffff0d7224 */ /* 0x000fce00078e0008 */
[----:B------:R-:W-:Y:S05]  /*1d20*/  WARPSYNC.COLLECTIVE R15, `(.L_x_11510) ;  /* 0x000000000f087348 */ /* 0x000fea0003c00000 */
[----:B------:R0:W1:Y:S02]  /*1d30*/  SHFL.BFLY P6, R14, R13, R12, R11 ;  /* 0x0c00000c0d0e7389 */ /* 0x00006400000c000b */
[----:B01----:R-:W-:Y:S05]  /*1d40*/  ENDCOLLECTIVE ;  /* 0x000000000000791b */ /* 0x003fea0003800000 */
.L_x_11510:
[----:B------:R-:W-:Y:S01]  /*1d50*/  MOV R12, 0x2 ;  /* 0x00000002000c7802 */ /* 0x000fe20000000f00 */
[----:B------:R-:W-:-:S04]  /*1d60*/  FADD R16, R8, R14 ;  /* 0x0000000e08107221 */ /* 0x000fc80000000000 */
[----:B------:R-:W-:-:S07]  /*1d70*/  IMAD.MOV.U32 R13, RZ, RZ, R16 ;  /* 0x000000ffff0d7224 */ /* 0x000fce00078e0010 */
[----:B------:R-:W-:Y:S05]  /*1d80*/  WARPSYNC.COLLECTIVE R15, `(.L_x_11511) ;  /* 0x000000000f087348 */ /* 0x000fea0003c00000 */
[----:B------:R0:W1:Y:S02]  /*1d90*/  SHFL.BFLY P6, R14, R13, R12, R11 ;  /* 0x0c00000c0d0e7389 */ /* 0x00006400000c000b */
[----:B01----:R-:W-:Y:S05]  /*1da0*/  ENDCOLLECTIVE ;  /* 0x000000000000791b */ /* 0x003fea0003800000 */
.L_x_11511:
[----:B------:R-:W-:Y:S02]  /*1db0*/  HFMA2 R12, -RZ, RZ, 0, 5.9604644775390625e-08 ;  /* 0x00000001ff0c7431 */ /* 0x000fe400000001ff */
[----:B------:R-:W-:-:S04]  /*1dc0*/  FADD R17, R16, R14 ;  /* 0x0000000e10117221 */ /* 0x000fc80000000000 */
[----:B------:R-:W-:-:S07]  /*1dd0*/  IMAD.MOV.U32 R13, RZ, RZ, R17 ;  /* 0x000000ffff0d7224 */ /* 0x000fce00078e0011 */
[----:B------:R-:W-:Y:S05]  /*1de0*/  WARPSYNC.COLLECTIVE R15, `(.L_x_11512) ;  /* 0x000000000f087348 */ /* 0x000fea0003c00000 */
[----:B------:R0:W1:Y:S02]  /*1df0*/  SHFL.BFLY P6, R14, R13, R12, R11 ;  /* 0x0c00000c0d0e7389 */ /* 0x00006400000c000b */
[----:B01----:R-:W-:Y:S05]  /*1e00*/  ENDCOLLECTIVE ;  /* 0x000000000000791b */ /* 0x003fea0003800000 */
.L_x_11512:
[----:B------:R-:W-:Y:S05]  /*1e10*/  BRA `(.L_x_11513) ;  /* 0xffffffec00e87947 */ /* 0x000fea000383ffff */
.L_x_11485:
[----:B------:R-:W-:Y:S01]  /*1e20*/  BSSY B0, `(.L_x_11514) ;  /* 0x0000007000007945 */ /* 0x000fe20003800000 */
[----:B------:R-:W-:Y:S01]  /*1e30*/  IMAD.MOV.U32 R12, RZ, RZ, 0x10 ;  /* 0x00000010ff0c7424 */ /* 0x000fe200078e00ff */
[----:B-1----:R-:W-:Y:S01]  /*1e40*/  MOV R11, 0x1f ;  /* 0x0000001f000b7802 */ /* 0x002fe20000000f00 */
[----:B------:R-:W-:-:S07]  /*1e50*/  IMAD.MOV.U32 R15, RZ, RZ, -0x1 ;  /* 0xffffffffff0f7424 */ /* 0x000fce00078e00ff */
[----:B0-----:R-:W-:Y:S05]  /*1e60*/  WARPSYNC.COLLECTIVE R15, `(.L_x_11515) ;  /* 0x000000000f087348 */ /* 0x001fea0003c00000 */
[----:B------:R1:W2:Y:S02]  /*1e70*/  SHFL.BFLY P6, R14, R13, R12, R11 ;  /* 0x0c00000c0d0e7389 */ /* 0x0002a400000c000b */
[----:B012---:R-:W-:Y:S05]  /*1e80*/  ENDCOLLECTIVE ;  /* 0x000000000000791b */ /* 0x007fea0003800000 */
.L_x_11515:
[----:B------:R-:W-:Y:S05]  /*1e90*/  BSYNC B0 ;  /* 0x0000000000007941 */ /* 0x000fea0003800000 */
.L_x_11514:
        /* <DEDUP_REMOVED lines=8> */
.L_x_11516:
[----:B------:R-:W-:Y:S01]  /*1f20*/  HFMA2 R12, -RZ, RZ, 0, 2.384185791015625e-07 ;  /* 0x00000004ff0c7431 */ /* 0x000fe200000001ff */
[----:B------:R-:W-:-:S05]  /*1f30*/  FMNMX R0, R13, R14, !PT ;  /* 0x0000000e0d007209 */ /* 0x000fca0007800000 */
[----:B------:R-:W-:-:S07]  /*1f40*/  IMAD.MOV.U32 R13, RZ, RZ, R0 ;  /* 0x000000ffff0d7224 */ /* 0x000fce00078e0000 */
[----:B------:R-:W-:Y:S05]  /*1f50*/  WARPSYNC.COLLECTIVE R15, `(.L_x_11517) ;  /* 0x000000000f087348 */ /* 0x000fea0003c00000 */
[----:B------:R0:W1:Y:S02]  /*1f60*/  SHFL.BFLY P6, R14, R13, R12, R11 ;  /* 0x0c00000c0d0e7389 */ /* 0x00006400000c000b */
[----:B01----:R-:W-:Y:S05]  /*1f70*/  ENDCOLLECTIVE ;  /* 0x000000000000791b */ /* 0x003fea0003800000 */
.L_x_11517:
[----:B------:R-:W-:Y:S02]  /*1f80*/  MOV R12, 0x2 ;  /* 0x00000002000c7802 */ /* 0x000fe40000000f00 */
[----:B------:R-:W-:Y:S01]  /*1f90*/  FMNMX R6, R0, R14, !PT ;  /* 0x0000000e00067209 */ /* 0x000fe20007800000 */
[----:B------:R-:W-:-:S04]  /*1fa0*/  IMAD.MOV.U32 R0, RZ, RZ, 0x3bbb989d ;  /* 0x3bbb989dff007424 */ /* 0x000fc800078e00ff */
[----:B------:R-:W-:-:S07]  /*1fb0*/  IMAD.MOV.U32 R13, RZ, RZ, R6 ;  /* 0x000000ffff0d7224 */ /* 0x000fce00078e0006 */
[----:B------:R-:W-:Y:S05]  /*1fc0*/  WARPSYNC.COLLECTIVE R15, `(.L_x_11518) ;  /* 0x000000000f087348 */ /* 0x000fea0003c00000 */
[----:B------:R0:W1:Y:S02]  /*1fd0*/  SHFL.BFLY P6, R14, R13, R12, R11 ;  /* 0x0c00000c0d0e7389 */ /* 0x00006400000c000b */
[----:B01----:R-:W-:Y:S05]  /*1fe0*/  ENDCOLLECTIVE ;  /* 0x000000000000791b */ /* 0x003fea0003800000 */
.L_x_11518:
[----:B------:R-:W-:Y:S01]  /*1ff0*/  HFMA2 R12, -RZ, RZ, 0, 5.9604644775390625e-08 ;  /* 0x00000001ff0c7431 */ /* 0x000fe200000001ff */
[----:B------:R-:W-:-:S05]  /*2000*/  FMNMX R7, R6, R14, !PT ;  /* 0x0000000e06077209 */ /* 0x000fca0007800000 */
[----:B------:R-:W-:-:S07]  /*2010*/  IMAD.MOV.U32 R13, RZ, RZ, R7 ;  /* 0x000000ffff0d7224 */ /* 0x000fce00078e0007 */
[----:B------:R-:W-:Y:S05]  /*2020*/  WARPSYNC.COLLECTIVE R15, `(.L_x_11519) ;  /* 0x000000000f087348 */ /* 0x000fea0003c00000 */
[----:B------:R0:W1:Y:S02]  /*2030*/  SHFL.BFLY P6, R14, R13, R12, R11 ;  /* 0x0c00000c0d0e7389 */ /* 0x00006400000c000b */
[----:B01----:R-:W-:Y:S05]  /*2040*/  ENDCOLLECTIVE ;  /* 0x000000000000791b */ /* 0x003fea0003800000 */
.L_x_11519:
        /* <DEDUP_REMOVED lines=15> */
.L_x_11520:
[----:B------:R-:W-:Y:S01]  /*2140*/  MOV R12, 0x8 ;  /* 0x00000008000c7802 */ /* 0x000fe20000000f00 */
[----:B------:R-:W-:-:S04]  /*2150*/  FADD R6, R13, R14 ;  /* 0x0000000e0d067221 */ /* 0x000fc80000000000 */
[----:B------:R-:W-:-:S07]  /*2160*/  IMAD.MOV.U32 R13, RZ, RZ, R6 ;  /* 0x000000ffff0d7224 */ /* 0x000fce00078e0006 */
[----:B------:R-:W-:Y:S05]  /*2170*/  WARPSYNC.COLLECTIVE R15, `(.L_x_11521) ;  /* 0x000000000f087348 */ /* 0x000fea0003c00000 */
[----:B------:R0:W1:Y:S02]  /*2180*/  SHFL.BFLY P6, R14, R13, R12, R11 ;  /* 0x0c00000c0d0e7389 */ /* 0x00006400000c000b */
[----:B01----:R-:W-:Y:S05]  /*2190*/  ENDCOLLECTIVE ;  /* 0x000000000000791b */ /* 0x003fea0003800000 */
.L_x_11521:
[----:B------:R-:W-:Y:S02]  /*21a0*/  HFMA2 R12, -RZ, RZ, 0, 2.384185791015625e-07 ;  /* 0x00000004ff0c7431 */ /* 0x000fe400000001ff */
[----:B------:R-:W-:-:S04]  /*21b0*/  FADD R7, R6, R14 ;  /* 0x0000000e06077221 */ /* 0x000fc80000000000 */
[----:B------:R-:W-:-:S07]  /*21c0*/  IMAD.MOV.U32 R13, RZ, RZ, R7 ;  /* 0x000000ffff0d7224 */ /* 0x000fce00078e0007 */
[----:B------:R-:W-:Y:S05]  /*21d0*/  WARPSYNC.COLLECTIVE R15, `(.L_x_11522) ;  /* 0x000000000f087348 */ /* 0x000fea0003c00000 */
[----:B------:R0:W1:Y:S02]  /*21e0*/  SHFL.BFLY P6, R14, R13, R12, R11 ;  /* 0x0c00000c0d0e7389 */ /* 0x00006400000c000b */
[----:B01----:R-:W-:Y:S05]  /*21f0*/  ENDCOLLECTIVE ;  /* 0x000000000000791b */ /* 0x003fea0003800000 */
.L_x_11522:
[----:B------:R-:W-:Y:S01]  /*2200*/  MOV R12, 0x2 ;  /* 0x00000002000c7802 */ /* 0x000fe20000000f00 */
[----:B------:R-:W-:-:S04]  /*2210*/  FADD R16, R7, R14 ;  /* 0x0000000e07107221 */ /* 0x000fc80000000000 */
[----:B------:R-:W-:-:S07]  /*2220*/  IMAD.MOV.U32 R13, RZ, RZ, R16 ;  /* 0x000000ffff0d7224 */ /* 0x000fce00078e0010 */
[----:B------:R-:W-:Y:S05]  /*2230*/  WARPSYNC.COLLECTIVE R15, `(.L_x_11523) ;  /* 0x000000000f087348 */ /* 0x000fea0003c00000 */
[----:B------:R0:W1:Y:S02]  /*2240*/  SHFL.BFLY P6, R14, R13, R12, R11 ;  /* 0x0c00000c0d0e7389 */ /* 0x00006400000c000b */
[----:B01----:R-:W-:Y:S05]  /*2250*/  ENDCOLLECTIVE ;  /* 0x000000000000791b */ /* 0x003fea0003800000 */
.L_x_11523:
[----:B------:R-:W-:Y:S02]  /*2260*/  HFMA2 R12, -RZ, RZ, 0, 5.9604644775390625e-08 ;  /* 0x00000001ff0c7431 */ /* 0x000fe400000001ff */
[----:B------:R-:W-:-:S04]  /*2270*/  FADD R18, R16, R14 ;  /* 0x0000000e10127221 */ /* 0x000fc80000000000 */
[----:B------:R-:W-:-:S07]  /*2280*/  IMAD.MOV.U32 R13, RZ, RZ, R18 ;  /* 0x000000ffff0d7224 */ /* 0x000fce00078e0012 */
[----:B------:R-:W-:Y:S05]  /*2290*/  WARPSYNC.COLLECTIVE R15, `(.L_x_11524) ;  /* 0x000000000f087348 */ /* 0x000fea0003c00000 */
[----:B------:R0:W1:Y:S02]  /*22a0*/  SHFL.BFLY P6, R14, R13, R12, R11 ;  /* 0x0c00000c0d0e7389 */ /* 0x00006400000c000b */
[----:B01----:R-:W-:Y:S05]  /*22b0*/  ENDCOLLECTIVE ;  /* 0x000000000000791b */ /* 0x003fea0003800000 */
.L_x_11524:
[----:B------:R-:W-:Y:S05]  /*22c0*/  BRA `(.L_x_11525) ;  /* 0xfffffff000007947 */ /* 0x000fea000383ffff */
        .weak           $__internal_222_$__cuda_sm20_div_u64
        .type           $__internal_222_$__cuda_sm20_div_u64,@function
        .size           $__internal_222_$__cuda_sm20_div_u64,($__internal_223_$__cuda_sm3x_div_rn_noftz_f32_slowpath - $__internal_222_$__cuda_sm20_div_u64)
$__internal_222_$__cuda_sm20_div_u64:
        /* <DEDUP_REMOVED lines=67> */
[----:B------:R-:W-:Y:S06]  /*2700*/  RET.REL.NODEC R4 `(_ZN7oneflow4cuda7softmax15SoftmaxWarpImplI10SimpleLoadIffE11SimpleStoreIffEfLi1ELi1ELi32ELi1ELb1ELNS1_9AlgorithmE0EEEvT_T0_ll) ;  /* 0xffffffd8043c7950 */ /* 0x000fec0003c3ffff */
        .weak           $__internal_223_$__cuda_sm3x_div_rn_noftz_f32_slowpath
        .type           $__internal_223_$__cuda_sm3x_div_rn_noftz_f32_slowpath,@function
        .size           $__internal_223_$__cuda_sm3x_div_rn_noftz_f32_slowpath,(.L_x_15540 - $__internal_223_$__cuda_sm3x_div_rn_noftz_f32_slowpath)
$__internal_223_$__cuda_sm3x_div_rn_noftz_f32_slowpath:
        /* <DEDUP_REMOVED lines=34> */
.L_x_11527:
        /* <DEDUP_REMOVED lines=51> */
.L_x_11534:
[----:B------:R-:W-:-:S04]  /*2c60*/  LOP3.LUT R0, R0, 0x80000000, RZ, 0xc0, !PT ;  /* 0x8000000000007812 */ /* 0x000fc800078ec0ff */
[----:B------:R-:W-:Y:S01]  /*2c70*/  LOP3.LUT R0, R0, 0x7f800000, RZ, 0xfc, !PT ;  /* 0x7f80000000007812 */ /* 0x000fe200078efcff */
[----:B------:R-:W-:Y:S06]  /*2c80*/  BRA `(.L_x_11535) ;  /* 0x0000000000047947 */ /* 0x000fec0003800000 */
.L_x_11533:
[----:B------:R-:W-:-:S07]  /*2c90*/  LEA R0, R13, R0, 0x17 ;  /* 0x000000000d007211 */ /* 0x000fce00078eb8ff */
.L_x_11535:
[----:B------:R-:W-:Y:S05]  /*2ca0*/  BSYNC.RECONVERGENT B3 ;  /* 0x0000000000037941 */ /* 0x000fea0003800200 */
.L_x_11532:
[----:B------:R-:W-:Y:S05]  /*2cb0*/  BRA `(.L_x_11536) ;  /* 0x0000000000207947 */ /* 0x000fea0003800000 */
.L_x_11531:
[----:B------:R-:W-:-:S04]  /*2cc0*/  LOP3.LUT R0, R11, 0x80000000, R0, 0x48, !PT ;  /* 0x800000000b007812 */ /* 0x000fc800078e4800 */
[----:B------:R-:W-:Y:S01]  /*2cd0*/  LOP3.LUT R0, R0, 0x7f800000, RZ, 0xfc, !PT ;  /* 0x7f80000000007812 */ /* 0x000fe200078efcff */
[----:B------:R-:W-:Y:S06]  /*2ce0*/  BRA `(.L_x_11536) ;  /* 0x0000000000147947 */ /* 0x000fec0003800000 */
.L_x_11530:
[----:B------:R-:W-:Y:S01]  /*2cf0*/  LOP3.LUT R0, R11, 0x80000000, R0, 0x48, !PT ;  /* 0x800000000b007812 */ /* 0x000fe200078e4800 */
[----:B------:R-:W-:Y:S06]  /*2d00*/  BRA `(.L_x_11536) ;  /* 0x00000000000c7947 */ /* 0x000fec0003800000 */
.L_x_11529:
[----:B------:R-:W0:Y:S01]  /*2d10*/  MUFU.RSQ R0, -QNAN ;  /* 0xffc0000000007908 */ /* 0x000e220000001400 */
[----:B------:R-:W-:Y:S05]  /*2d20*/  BRA `(.L_x_11536) ;  /* 0x0000000000047947 */ /* 0x000fea0003800000 */
.L_x_11528:
[----:B------:R-:W-:-:S07]  /*2d30*/  FADD.FTZ R0, R0, R11 ;  /* 0x0000000b00007221 */ /* 0x000fce0000010000 */
.L_x_11536:
[----:B------:R-:W-:Y:S05]  /*2d40*/  BSYNC.RECONVERGENT B2 ;  /* 0x0000000000027941 */ /* 0x000fea0003800200 */
.L_x_11526:
[----:B------:R-:W-:Y:S02]  /*2d50*/  HFMA2 R13, -RZ, RZ, 0, 0 ;  /* 0x00000000ff0d7431 */ /* 0x000fe400000001ff */
[----:B0-----:R-:W-:Y:S02]  /*2d60*/  IMAD.MOV.U32 R11, RZ, RZ, R0 ;  /* 0x000000ffff0b7224 */ /* 0x001fe400078e0000 */
[----:B------:R-:W-:Y:S05]  /*2d70*/  RET.REL.NODEC R12 `(_ZN7oneflow4cuda7softmax15SoftmaxWarpImplI10SimpleLoadIffE11SimpleStoreIffEfLi1ELi1ELi32ELi1ELb1ELNS1_9AlgorithmE0EEEvT_T0_ll) ;  /* 0xffffffd00ca07950 */ /* 0x000fea0003c3ffff */
.L_x_11537:
        /* <DEDUP_REMOVED lines=16> */
.L_x_15540:


//--------------------- .text._ZN7oneflow4cuda7softmax15SoftmaxWarpImplI10SimpleLoadIffE11SimpleStoreIffEfLi1ELi1ELi32ELi1ELb0ELNS1_9AlgorithmE0EEEvT_T0_ll --------------------------
	.section	.text._ZN7oneflow4cuda7softmax15SoftmaxWarpImplI10SimpleLoadIffE11SimpleStoreIffEfLi1ELi1ELi32ELi1ELb0ELNS1_9AlgorithmE0EEEvT_T0_ll,"ax",@progbits
	.align	128
        .global         _ZN7oneflow4cuda7softmax15SoftmaxWarpImplI10SimpleLoadIffE11SimpleStoreIffEfLi1ELi1ELi32ELi1ELb0ELNS1_9AlgorithmE0EEEvT_T0_ll
        .type           _ZN7oneflow4cuda7softmax15SoftmaxWarpImplI10SimpleLoadIffE11SimpleStoreIffEfLi1ELi1ELi32ELi1ELb0ELNS1_9AlgorithmE0EEEvT_T0_ll,@function
        .size           _ZN7oneflow4cuda7softmax15SoftmaxWarpImplI10SimpleLoadIffE11SimpleStoreIffEfLi1ELi1ELi32ELi1ELb0ELNS1_9AlgorithmE0EEEvT_T0_ll,(.L_x_15542 - _ZN7oneflow4cuda7softmax15SoftmaxWarpImplI10SimpleLoadIffE11SimpleStoreIffEfLi1ELi1ELi32ELi1ELb0ELNS1_9AlgorithmE0EEEvT_T0_ll)
        .other          _ZN7oneflow4cuda7softmax15SoftmaxWarpImplI10SimpleLoadIffE11SimpleStoreIffEfLi1ELi1ELi32ELi1ELb0ELNS1_9AlgorithmE0EEEvT_T0_ll,@"STO_CUDA_ENTRY STV_DEFAULT"
_ZN7oneflow4cuda7softmax15SoftmaxWarpImplI10SimpleLoadIffE11SimpleStoreIffEfLi1ELi1ELi32ELi1ELb0ELNS1_9AlgorithmE0EEEvT_T0_ll:
.text._ZN7oneflow4cuda7softmax15SoftmaxWarpImplI10SimpleLoadIffE11SimpleStoreIffEfLi1ELi1ELi32ELi1ELb0ELNS1_9AlgorithmE0EEEvT_T0_ll:
        /* <DEDUP_REMOVED lines=24> */
.L_x_11538:
        /* <DEDUP_REMOVED lines=47> */
.L_x_11540:
[----:B------:R-:W-:-:S07]  /*0470*/  MOV R4, 0x490 ;  /* 0x0000049000047802 */ /* 0x000fce0000000f00 */
[----:B0-----:R-:W-:Y:S05]  /*0480*/  CALL.REL.NOINC `($__internal_224_$__cuda_sm20_div_u64) ;  /* 0x0000001c001c7944 */ /* 0x001fea0003c00000 */
.L_x_11541:
[----:B------:R-:W-:Y:S05]  /*0490*/  BSYNC.RECONVERGENT B0 ;  /* 0x0000000000007941 */ /* 0x000fea0003800200 */
.L_x_11539:
        /* <DEDUP_REMOVED lines=19> */
[----:B------:R-:W2:Y:S01]  /*05d0*/  LDG.E R23, desc[UR6][R14.64] ;  /* 0x000000060e177981 */ /* 0x000ea2000c1e1900 */
[----:B------:R-:W-:Y:S01]  /*05e0*/  UMOV UR4, 0xffffffff ;  /* 0xffffffff00047882 */ /* 0x000fe20000000000 */
[----:B--2---:R-:W-:Y:S02]  /*05f0*/  FMNMX R13, R23, -INF , !PT ;  /* 0xff800000170d7809 */ /* 0x004fe40007800000 */
[----:B------:R-:W-:Y:S05]  /*0600*/  BRA.DIV UR4, `(.L_x_11544) ;  /* 0x0000000e04447947 */ /* 0x000fea000b800000 */
        /* <DEDUP_REMOVED lines=31> */
.L_x_11564:
        /* <DEDUP_REMOVED lines=12> */
[----:B01----:R-:W-:Y:S05]  /*08c0*/  CALL.REL.NOINC `($__internal_225_$__cuda_sm3x_div_rn_noftz_f32_slowpath) ;  /* 0x0000001c001c7944 */ /* 0x003fea0003c00000 */
.L_x_11546:
[----:B------:R-:W-:Y:S05]  /*08d0*/  BSYNC.RECONVERGENT B1 ;  /* 0x0000000000017941 */ /* 0x000fea0003800200 */
.L_x_11545:
[----:B------:R-:W2:Y:S01]  /*08e0*/  LDCU.128 UR4, c[0x0][0x390] ;  /* 0x00007200ff0477ac */ /* 0x000ea20008000c00 */
[----:B------:R-:W-:Y:S02]  /*08f0*/  HFMA2 R7, -RZ, RZ, 0, 0 ;  /* 0x00000000ff077431 */ /* 0x000fe400000001ff */
[----:B------:R-:W-:Y:S02]  /*0900*/  IMAD.MOV.U32 R6, RZ, RZ, R2 ;  /* 0x000000ffff067224 */ /* 0x000fe400078e0002 */
        /* <DEDUP_REMOVED lines=10> */
[----:B------:R3:W-:Y:S02]  /*09b0*/  STG.E desc[UR6][R12.64], R11 ;  /* 0x0000000b0c007986 */ /* 0x0007e4000c101906 */
.L_x_11543:
[----:B------:R-:W-:Y:S05]  /*09c0*/  BSYNC B0 ;  /* 0x0000000000007941 */ /* 0x000fea0003800000 */
.L_x_11542:
[----:B------:R-:W-:-:S04]  /*09d0*/  ISETP.NE.U32.AND P0, PT, R19, RZ, PT ;  /* 0x000000ff1300720c */ /* 0x000fc80003f05070 */
[----:B------:R-:W-:-:S13]  /*09e0*/  ISETP.NE.AND.EX P0, PT, R18, RZ, PT, P0 ;  /* 0x000000ff1200720c */ /* 0x000fda0003f05300 */
[----:B------:R-:W-:Y:S05]  /*09f0*/  @!P0 EXIT ;  /* 0x000000000000894d */ /* 0x000fea0003800000 */
.L_x_11553:
[----:B------:R-:W-:Y:S01]  /*0a00*/  IMAD R0, R16, UR38, RZ ;  /* 0x0000002610007c24 */ /* 0x000fe2000f8e02ff */
[----:B--2---:R-:W-:Y:S01]  /*0a10*/  R2UR UR4, R4 ;  /* 0x00000000040472ca */ /* 0x004fe200000e0000 */
[----:B-1----:R-:W-:Y:S01]  /*0a20*/  IMAD.MOV.U32 R6, RZ, RZ, R2 ;  /* 0x000000ffff067224 */ /* 0x002fe200078e0002 */
[----:B------:R-:W-:Y:S01]  /*0a30*/  R2UR UR5, R5 ;  /* 0x00000000050572ca */ /* 0x000fe200000e0000 */
[----:B------:R-:W-:Y:S02]  /*0a40*/  IMAD.MOV.U32 R7, RZ, RZ, RZ ;  /* 0x000000ffff077224 */ /* 0x000fe400078e00ff */
[C---:B---3--:R-:W-:Y:S02]  /*0a50*/  IMAD R11, R17.reuse, UR39, R0 ;  /* 0x00000027110b7c24 */ /* 0x048fe4000f8e0200 */
[----:B------:R-:W-:-:S05]  /*0a60*/  IMAD.WIDE.U32 R6, R17, UR38, R6 ;  /* 0x0000002611067c25 */ /* 0x000fca000f8e0006 */
[----:B------:R-:W-:Y:S02]  /*0a70*/  IADD3 R7, PT, PT, R7, R11, RZ ;  /* 0x0000000b07077210 */ /* 0x000fe40007ffe0ff */
[----:B------:R-:W-:-:S04]  /*0a80*/  LEA R14, P0, R6, UR36, 0x2 ;  /* 0x00000024060e7c11 */ /* 0x000fc8000f8010ff */
[----:B------:R-:W-:-:S05]  /*0a90*/  LEA.HI.X R15, R6, UR37, R7, 0x2, P0 ;  /* 0x00000025060f7c11 */ /* 0x000fca00080f1407 */
[----:B------:R-:W2:Y:S01]  /*0aa0*/  LDG.E R8, desc[UR4][R14.64] ;  /* 0x000000040e087981 */ /* 0x000ea2000c1e1900 */
[----:B------:R-:W-:Y:S01]  /*0ab0*/  UMOV UR4, 0xffffffff ;  /* 0xffffffff00047882 */ /* 0x000fe20000000000 */
[----:B--2---:R-:W-:Y:S02]  /*0ac0*/  FMNMX R13, R8, -INF , !PT ;  /* 0xff800000080d7809 */ /* 0x004fe40007800000 */
[----:B------:R-:W-:Y:S05]  /*0ad0*/  BRA.DIV UR4, `(.L_x_11547) ;  /* 0x0000000e04307947 */ /* 0x000fea000b800000 */
        /* <DEDUP_REMOVED lines=31> */
.L_x_11576:
        /* <DEDUP_REMOVED lines=12> */
[----:B01----:R-:W-:Y:S05]  /*0d90*/  CALL.REL.NOINC `($__internal_225_$__cuda_sm3x_div_rn_noftz_f32_slowpath) ;  /* 0x0000001400e87944 */ /* 0x003fea0003c00000 */
.L_x_11549:
[----:B------:R-:W-:Y:S05]  /*0da0*/  BSYNC.RECONVERGENT B0 ;  /* 0x0000000000007941 */ /* 0x000fea0003800200 */
.L_x_11548:
        /* <DEDUP_REMOVED lines=13> */
[----:B------:R-:W-:Y:S02]  /*0e80*/  IADD3 R15, PT, PT, R7, R15, RZ ;  /* 0x0000000f070f7210 */ /* 0x000fe40007ffe0ff */
[----:B------:R-:W-:Y:S01]  /*0e90*/  LEA R14, P0, R6, UR40, 0x2 ;  /* 0x00000028060e7c11 */ /* 0x000fe2000f8010ff */
[----:B------:R-:W-:Y:S01]  /*0ea0*/  IMAD R17, R19, UR39, R0 ;  /* 0x0000002713117c24 */ /* 0x000fe2000f8e0200 */
[----:B------:R-:W-:Y:S02]  /*0eb0*/  LEA R20, P1, R12, UR36, 0x2 ;  /* 0x000000240c147c11 */ /* 0x000fe4000f8210ff */
[----:B------:R-:W-:Y:S01]  /*0ec0*/  LEA.HI.X R15, R6, UR41, R15, 0x2, P0 ;  /* 0x00000029060f7c11 */ /* 0x000fe200080f140f */
[----:B------:R-:W-:-:S04]  /*0ed0*/  IMAD.IADD R7, R13, 0x1, R17 ;  /* 0x000000010d077824 */ /* 0x000fc800078e0211 */
[----:B------:R2:W-:Y:S01]  /*0ee0*/  STG.E desc[UR4][R14.64], R11 ;  /* 0x0000000b0e007986 */ /* 0x0005e2000c101904 */
[----:B------:R-:W-:-:S05]  /*0ef0*/  LEA.HI.X R21, R12, UR37, R7, 0x2, P1 ;  /* 0x000000250c157c11 */ /* 0x000fca00088f1407 */
[----:B------:R-:W3:Y:S01]  /*0f00*/  LDG.E R20, desc[UR6][R20.64] ;  /* 0x0000000614147981 */ /* 0x000ee2000c1e1900 */
[----:B------:R-:W-:Y:S01]  /*0f10*/  UMOV UR4, 0xffffffff ;  /* 0xffffffff00047882 */ /* 0x000fe20000000000 */
[----:B---3--:R-:W-:Y:S02]  /*0f20*/  FMNMX R13, R20, -INF , !PT ;  /* 0xff800000140d7809 */ /* 0x008fe40007800000 */
[----:B--2---:R-:W-:Y:S05]  /*0f30*/  BRA.DIV UR4, `(.L_x_11550) ;  /* 0x0000000e04447947 */ /* 0x004fea000b800000 */
        /* <DEDUP_REMOVED lines=31> */
.L_x_11588:
        /* <DEDUP_REMOVED lines=13> */
.L_x_11552:
[----:B------:R-:W-:Y:S05]  /*1200*/  BSYNC.RECONVERGENT B0 ;  /* 0x0000000000007941 */ /* 0x000fea0003800200 */
.L_x_11551:
        /* <DEDUP_REMOVED lines=9> */
[----:B------:R-:W-:Y:S02]  /*12a0*/  LEA.HI.X R13, R6, UR41, R7, 0x2, P0 ;  /* 0x00000029060d7c11 */ /* 0x000fe400080f1407 */
[----:B------:R-:W-:-:S03]  /*12b0*/  IADD3 R17, P0, PT, R10, R19, RZ ;  /* 0x000000130a117210 */ /* 0x000fc60007f1e0ff */
[----:B------:R4:W-:Y:S02]  /*12c0*/  STG.E desc[UR4][R12.64], R11 ;  /* 0x0000000b0c007986 */ /* 0x0009e4000c101904 */
[----:B------:R-:W-:Y:S01]  /*12d0*/  IMAD.X R16, R9, 0x1, R16, P0 ;  /* 0x0000000109107824 */ /* 0x000fe200000e0610 */
[----:B------:R-:W-:-:S04]  /*12e0*/  ISETP.GE.U32.AND P0, PT, R17, UR44, PT ;  /* 0x0000002c11007c0c */ /* 0x000fc8000bf06070 */
[----:B------:R-:W-:-:S13]  /*12f0*/  ISETP.GE.AND.EX P0, PT, R16, UR45, PT, P0 ;  /* 0x0000002d10007c0c */ /* 0x000fda000bf06300 */
[----:B----4-:R-:W-:Y:S05]  /*1300*/  @!P0 BRA `(.L_x_11553) ;  /* 0xfffffff400bc8947 */ /* 0x010fea000383ffff */
[----:B------:R-:W-:Y:S05]  /*1310*/  EXIT ;  /* 0x000000000000794d */ /* 0x000fea0003800000 */
.L_x_11544:
[----:B------:R-:W-:Y:S02]  /*1320*/  HFMA2 R12, -RZ, RZ, 0, 9.5367431640625e-07 ;  /* 0x00000010ff0c7431 */ /* 0x000fe400000001ff */
[----:B------:R-:W-:Y:S01]  /*1330*/  IMAD.MOV.U32 R11, RZ, RZ, 0x1f ;  /* 0x0000001fff0b7424 */ /* 0x000fe200078e00ff */
[----:B------:R-:W-:-:S07]  /*1340*/  MOV R15, 0xffffffff ;  /* 0xffffffff000f7802 */ /* 0x000fce0000000f00 */
[----:B0-----:R-:W-:Y:S05]  /*1350*/  WARPSYNC.COLLECTIVE R15, `(.L_x_11554) ;  /* 0x000000000f087348 */ /* 0x001fea0003c00000 */
[----:B------:R1:W2:Y:S02]  /*1360*/  SHFL.BFLY P6, R14, R13, R12, R11 ;  /* 0x0c00000c0d0e7389 */ /* 0x0002a400000c000b */
[----:B012---:R-:W-:Y:S05]  /*1370*/  ENDCOLLECTIVE ;  /* 0x000000000000791b */ /* 0x007fea0003800000 */
.L_x_11554:
[----:B------:R-:W-:Y:S01]  /*1380*/  HFMA2 R12, -RZ, RZ, 0, 4.76837158203125e-07 ;  /* 0x00000008ff0c7431 */ /* 0x000fe200000001ff */
[----:B------:R-:W-:-:S05]  /*1390*/  FMNMX R0, R13, R14, !PT ;  /* 0x0000000e0d007209 */ /* 0x000fca0007800000 */
[----:B------:R-:W-:-:S07]  /*13a0*/  IMAD.MOV.U32 R13, RZ, RZ, R0 ;  /* 0x000000ffff0d7224 */ /* 0x000fce00078e0000 */
[----:B------:R-:W-:Y:S05]  /*13b0*/  WARPSYNC.COLLECTIVE R15, `(.L_x_11555) ;  /* 0x000000000f087348 */ /* 0x000fea0003c00000 */
[----:B------:R0:W1:Y:S02]  /*13c0*/  SHFL.BFLY P6, R14, R13, R12, R11 ;  /* 0x0c00000c0d0e7389 */ /* 0x00006400000c000b */
[----:B01----:R-:W-:Y:S05]  /*13d0*/  ENDCOLLECTIVE ;  /* 0x000000000000791b */ /* 0x003fea0003800000 */
.L_x_11555:
[----:B------:R-:W-:Y:S02]  /*13e0*/  MOV R12, 0x4 ;  /* 0x00000004000c7802 */ /* 0x000fe40000000f00 */
[----:B------:R-:W-:Y:S01]  /*13f0*/  FMNMX R6, R0, R14, !PT ;  /* 0x0000000e00067209 */ /* 0x000fe20007800000 */
[----:B------:R-:W-:-:S04]  /*1400*/  HFMA2 R0, -RZ, RZ, 3.7421875, 0 ;  /* 0x437c0000ff007431 */ /* 0x000fc800000001ff */
[----:B------:R-:W-:-:S07]  /*1410*/  IMAD.MOV.U32 R13, RZ, RZ, R6 ;  /* 0x000000ffff0d7224 */ /* 0x000fce00078e0006 */
[----:B------:R-:W-:Y:S05]  /*1420*/  WARPSYNC.COLLECTIVE R15, `(.L_x_11556) ;  /* 0x000000000f087348 */ /* 0x000fea0003c00000 */
[----:B------:R0:W1:Y:S02]  /*1430*/  SHFL.BFLY P6, R14, R13, R12, R11 ;  /* 0x0c00000c0d0e7389 */ /* 0x00006400000c000b */
[----:B01----:R-:W-:Y:S05]  /*1440*/  ENDCOLLECTIVE ;  /* 0x000000000000791b */ /* 0x003fea0003800000 */
.L_x_11556:
[----:B------:R-:W-:Y:S01]  /*1450*/  HFMA2 R12, -RZ, RZ, 0, 1.1920928955078125e-07 ;  /* 0x00000002ff0c7431 */ /* 0x000fe200000001ff */
[----:B------:R-:W-:-:S05]  /*1460*/  FMNMX R7, R6, R14, !PT ;  /* 0x0000000e06077209 */ /* 0x000fca0007800000 */
[----:B------:R-:W-:-:S07]  /*1470*/  IMAD.MOV.U32 R13, RZ, RZ, R7 ;  /* 0x000000ffff0d7224 */ /* 0x000fce00078e0007 */
[----:B------:R-:W-:Y:S05]  /*1480*/  WARPSYNC.COLLECTIVE R15, `(.L_x_11557) ;  /* 0x000000000f087348 */ /* 0x000fea0003c00000 */
[----:B------:R0:W1:Y:S02]  /*1490*/  SHFL.BFLY P6, R14, R13, R12, R11 ;  /* 0x0c00000c0d0e7389 */ /* 0x00006400000c000b */
[----:B01----:R-:W-:Y:S05]  /*14a0*/  ENDCOLLECTIVE ;  /* 0x000000000000791b */ /* 0x003fea0003800000 */
.L_x_11557:
[----:B------:R-:W-:Y:S02]  /*14b0*/  MOV R12, 0x1 ;  /* 0x00000001000c7802 */ /* 0x000fe40000000f00 */
[----:B------:R-:W-:Y:S01]  /*14c0*/  FMNMX R8, R7, R14, !PT ;  /* 0x0000000e07087209 */ /* 0x000fe20007800000 */
[----:B------:R-:W-:-:S04]  /*14d0*/  IMAD.MOV.U32 R7, RZ, RZ, 0x3bbb989d ;  /* 0x3bbb989dff077424 */ /* 0x000fc800078e00ff */
[----:B------:R-:W-:-:S07]  /*14e0*/  IMAD.MOV.U32 R13, RZ, RZ, R8 ;  /* 0x000000ffff0d7224 */ /* 0x000fce00078e0008 */
[----:B------:R-:W-:Y:S05]  /*14f0*/  WARPSYNC.COLLECTIVE R15, `(.L_x_11558) ;  /* 0x000000000f087348 */ /* 0x000fea0003c00000 */
[----:B------:R0:W1:Y:S02]  /*1500*/  SHFL.BFLY P6, R14, R13, R12, R11 ;  /* 0x0c00000c0d0e7389 */ /* 0x00006400000c000b */
[----:B01----:R-:W-:Y:S05]  /*1510*/  ENDCOLLECTIVE ;  /* 0x000000000000791b */ /* 0x003fea0003800000 */
.L_x_11558:
        /* <DEDUP_REMOVED lines=15> */
.L_x_11559:
[----:B------:R-:W-:Y:S02]  /*1610*/  HFMA2 R12, -RZ, RZ, 0, 4.76837158203125e-07 ;  /* 0x00000008ff0c7431 */ /* 0x000fe400000001ff */
[----:B------:R-:W-:-:S04]  /*1620*/  FADD R6, R13, R14 ;  /* 0x0000000e0d067221 */ /* 0x000fc80000000000 */
[----:B------:R-:W-:-:S07]  /*1630*/  IMAD.MOV.U32 R13, RZ, RZ, R6 ;  /* 0x000000ffff0d7224 */ /* 0x000fce00078e0006 */
[----:B------:R-:W-:Y:S05]  /*1640*/  WARPSYNC.COLLECTIVE R15, `(.L_x_11560) ;  /* 0x000000000f087348 */ /* 0x000fea0003c00000 */
[----:B------:R0:W1:Y:S02]  /*1650*/  SHFL.BFLY P6, R14, R13, R12, R11 ;  /* 0x0c00000c0d0e7389 */ /* 0x00006400000c000b */
[----:B01----:R-:W-:Y:S05]  /*1660*/  ENDCOLLECTIVE ;  /* 0x000000000000791b */ /* 0x003fea0003800000 */
.L_x_11560:
[----:B------:R-:W-:Y:S01]  /*1670*/  MOV R12, 0x4 ;  /* 0x00000004000c7802 */ /* 0x000fe20000000f00 */
[----:B------:R-:W-:-:S04]  /*1680*/  FADD R7, R6, R14 ;  /* 0x0000000e06077221 */ /* 0x000fc80000000000 */
[----:B------:R-:W-:-:S07]  /*1690*/  IMAD.MOV.U32 R13, RZ, RZ, R7 ;  /* 0x000000ffff0d7224 */ /* 0x000fce00078e0007 */
[----:B------:R-:W-:Y:S05]  /*16a0*/  WARPSYNC.COLLECTIVE R15, `(.L_x_11561) ;  /* 0x000000000f087348 */ /* 0x000fea0003c00000 */
[----:B------:R0:W1:Y:S02]  /*16b0*/  SHFL.BFLY P6, R14, R13, R12, R11 ;  /* 0x0c00000c0d0e7389 */ /* 0x00006400000c000b */
[----:B01----:R-:W-:Y:S05]  /*16c0*/  ENDCOLLECTIVE ;  /* 0x000000000000791b */ /* 0x003fea0003800000 */
.L_x_11561:
[----:B------:R-:W-:Y:S02]  /*16d0*/  HFMA2 R12, -RZ, RZ, 0, 1.1920928955078125e-07 ;  /* 0x00000002ff0c7431 */ /* 0x000fe400000001ff */
[----:B------:R-:W-:-:S04]  /*16e0*/  FADD R8, R7, R14 ;  /* 0x0000000e07087221 */ /* 0x000fc80000000000 */
[----:B------:R-:W-:-:S07]  /*16f0*/  IMAD.MOV.U32 R13, RZ, RZ, R8 ;  /* 0x000000ffff0d7224 */ /* 0x000fce00078e0008 */
[----:B------:R-:W-:Y:S05]  /*1700*/  WARPSYNC.COLLECTIVE R15, `(.L_x_11562) ;  /* 0x000000000f087348 */ /* 0x000fea0003c00000 */
[----:B------:R0:W1:Y:S02]  /*1710*/  SHFL.BFLY P6, R14, R13, R12, R11 ;  /* 0x0c00000c0d0e7389 */ /* 0x00006400000c000b */
[----:B01----:R-:W-:Y:S05]  /*1720*/  ENDCOLLECTIVE ;  /* 0x000000000000791b */ /* 0x003fea0003800000 */
.L_x_11562:
[----:B------:R-:W-:Y:S01]  /*1730*/  MOV R12, 0x1 ;  /* 0x00000001000c7802 */ /* 0x000fe20000000f00 */
[----:B------:R-:W-:-:S04]  /*1740*/  FADD R22, R8, R14 ;  /* 0x0000000e08167221 */ /* 0x000fc80000000000 */
[----:B------:R-:W-:-:S07]  /*1750*/  IMAD.MOV.U32 R13, RZ, RZ, R22 ;  /* 0x000000ffff0d7224 */ /* 0x000fce00078e0016 */
[----:B------:R-:W-:Y:S05]  /*1760*/  WARPSYNC.COLLECTIVE R15, `(.L_x_11563) ;  /* 0x000000000f087348 */ /* 0x000fea0003c00000 */
[----:B------:R0:W1:Y:S02]  /*1770*/  SHFL.BFLY P6, R14, R13, R12, R11 ;  /* 0x0c00000c0d0e7389 */ /* 0x00006400000c000b */
[----:B01----:R-:W-:Y:S05]  /*1780*/  ENDCOLLECTIVE ;  /* 0x000000000000791b */ /* 0x003fea0003800000 */
.L_x_11563:
[----:B------:R-:W-:Y:S05]  /*1790*/  BRA `(.L_x_11564) ;  /* 0xfffffff000187947 */ /* 0x000fea000383ffff */
.L_x_11547:
[----:B------:R-:W-:Y:S01]  /*17a0*/  HFMA2 R11, -RZ, RZ, 0, 1.847743988037109375e-06 ;  /* 0x0000001fff0b7431 */ /* 0x000fe200000001ff */
[----:B------:R-:W-:Y:S01]  /*17b0*/  BSSY B0, `(.L_x_11565) ;  /* 0x0000006000007945 */ /* 0x000fe20003800000 */
[----:B------:R-:W-:Y:S02]  /*17c0*/  IMAD.MOV.U32 R12, RZ, RZ, 0x10 ;  /* 0x00000010ff0c7424 */ /* 0x000fe400078e00ff */
[----:B------:R-:W-:-:S07]  /*17d0*/  IMAD.MOV.U32 R15, RZ, RZ, -0x1 ;  /* 0xffffffffff0f7424 */ /* 0x000fce00078e00ff */
[----:B0-----:R-:W-:Y:S05]  /*17e0*/  WARPSYNC.COLLECTIVE R15, `(.L_x_11566) ;  /* 0x000000000f087348 */ /* 0x001fea0003c00000 */
[----:B------:R1:W2:Y:S02]  /*17f0*/  SHFL.BFLY P6, R14, R13, R12, R11 ;  /* 0x0c00000c0d0e7389 */ /* 0x0002a400000c000b */
[----:B012---:R-:W-:Y:S05]  /*1800*/  ENDCOLLECTIVE ;  /* 0x000000000000791b */ /* 0x007fea0003800000 */
.L_x_11566:
[----:B------:R-:W-:Y:S05]  /*1810*/  BSYNC B0 ;  /* 0x0000000000007941 */ /* 0x000fea0003800000 */
.L_x_11565:
        /* <DEDUP_REMOVED lines=8> */
.L_x_11567:
[----:B------:R-:W-:Y:S01]  /*18a0*/  HFMA2 R12, -RZ, RZ, 0, 2.384185791015625e-07 ;  /* 0x00000004ff0c7431 */ /* 0x000fe200000001ff */
[----:B------:R-:W-:-:S05]  /*18b0*/  FMNMX R0, R13, R14, !PT ;  /* 0x0000000e0d007209 */ /* 0x000fca0007800000 */
[----:B------:R-:W-:-:S07]  /*18c0*/  IMAD.MOV.U32 R13, RZ, RZ, R0 ;  /* 0x000000ffff0d7224 */ /* 0x000fce00078e0000 */
[----:B------:R-:W-:Y:S05]  /*18d0*/  WARPSYNC.COLLECTIVE R15, `(.L_x_11568) ;  /* 0x000000000f087348 */ /* 0x000fea0003c00000 */
[----:B------:R0:W1:Y:S02]  /*18e0*/  SHFL.BFLY P6, R14, R13, R12, R11 ;  /* 0x0c00000c0d0e7389 */ /* 0x00006400000c000b */
[----:B01----:R-:W-:Y:S05]  /*18f0*/  ENDCOLLECTIVE ;  /* 0x000000000000791b */ /* 0x003fea0003800000 */
.L_x_11568:
[----:B------:R-:W-:Y:S02]  /*1900*/  MOV R12, 0x2 ;  /* 0x00000002000c7802 */ /* 0x000fe40000000f00 */
[----:B------:R-:W-:Y:S01]  /*1910*/  FMNMX R6, R0, R14, !PT ;  /* 0x0000000e00067209 */ /* 0x000fe20007800000 */
[----:B------:R-:W-:-:S04]  /*1920*/  IMAD.MOV.U32 R0, RZ, RZ, 0x3bbb989d ;  /* 0x3bbb989dff007424 */ /* 0x000fc800078e00ff */
[----:B------:R-:W-:-:S07]  /*1930*/  IMAD.MOV.U32 R13, RZ, RZ, R6 ;  /* 0x000000ffff0d7224 */ /* 0x000fce00078e0006 */
[----:B------:R-:W-:Y:S05]  /*1940*/  WARPSYNC.COLLECTIVE R15, `(.L_x_11569) ;  /* 0x000000000f087348 */ /* 0x000fea0003c00000 */
[----:B------:R0:W1:Y:S02]  /*1950*/  SHFL.BFLY P6, R14, R13, R12, R11 ;  /* 0x0c00000c0d0e7389 */ /* 0x00006400000c000b */
[----:B01----:R-:W-:Y:S05]  /*1960*/  ENDCOLLECTIVE ;  /* 0x000000000000791b */ /* 0x003fea0003800000 */
.L_x_11569:
[----:B------:R-:W-:Y:S01]  /*1970*/  HFMA2 R12, -RZ, RZ, 0, 5.9604644775390625e-08 ;  /* 0x00000001ff0c7431 */ /* 0x000fe200000001ff */
[----:B------:R-:W-:-:S05]  /*1980*/  FMNMX R7, R6, R14, !PT ;  /* 0x0000000e06077209 */ /* 0x000fca0007800000 */
[----:B------:R-:W-:-:S07]  /*1990*/  IMAD.MOV.U32 R13, RZ, RZ, R7 ;  /* 0x000000ffff0d7224 */ /* 0x000fce00078e0007 */
[----:B------:R-:W-:Y:S05]  /*19a0*/  WARPSYNC.COLLECTIVE R15, `(.L_x_11570) ;  /* 0x000000000f087348 */ /* 0x000fea0003c00000 */
[----:B------:R0:W1:Y:S02]  /*19b0*/  SHFL.BFLY P6, R14, R13, R12, R11 ;  /* 0x0c00000c0d0e7389 */ /* 0x00006400000c000b */
[----:B01----:R-:W-:Y:S05]  /*19c0*/  ENDCOLLECTIVE ;  /* 0x000000000000791b */ /* 0x003fea0003800000 */
.L_x_11570:
        /* <DEDUP_REMOVED lines=15> */
.L_x_11571:
[----:B------:R-:W-:Y:S01]  /*1ac0*/  MOV R12, 0x8 ;  /* 0x00000008000c7802 */ /* 0x000fe20000000f00 */
[----:B------:R-:W-:-:S04]  /*1ad0*/  FADD R6, R13, R14 ;  /* 0x0000000e0d067221 */ /* 0x000fc80000000000 */
[----:B------:R-:W-:-:S07]  /*1ae0*/  IMAD.MOV.U32 R13, RZ, RZ, R6 ;  /* 0x000000ffff0d7224 */ /* 0x000fce00078e0006 */
[----:B------:R-:W-:Y:S05]  /*1af0*/  WARPSYNC.COLLECTIVE R15, `(.L_x_11572) ;  /* 0x000000000f087348 */ /* 0x000fea0003c00000 */
[----:B------:R0:W1:Y:S02]  /*1b00*/  SHFL.BFLY P6, R14, R13, R12, R11 ;  /* 0x0c00000c0d0e7389 */ /* 0x00006400000c000b */
[----:B01----:R-:W-:Y:S05]  /*1b10*/  ENDCOLLECTIVE ;  /* 0x000000000000791b */ /* 0x003fea0003800000 */
.L_x_11572:
[----:B------:R-:W-:Y:S02]  /*1b20*/  HFMA2 R12, -RZ, RZ, 0, 2.384185791015625e-07 ;  /* 0x00000004ff0c7431 */ /* 0x000fe400000001ff */
[----:B------:R-:W-:-:S04]  /*1b30*/  FADD R7, R6, R14 ;  /* 0x0000000e06077221 */ /* 0x000fc80000000000 */
[----:B------:R-:W-:-:S07]  /*1b40*/  IMAD.MOV.U32 R13, RZ, RZ, R7 ;  /* 0x000000ffff0d7224 */ /* 0x000fce00078e0007 */
[----:B------:R-:W-:Y:S05]  /*1b50*/  WARPSYNC.COLLECTIVE R15, `(.L_x_11573) ;  /* 0x000000000f087348 */ /* 0x000fea0003c00000 */
[----:B------:R0:W1:Y:S02]  /*1b60*/  SHFL.BFLY P6, R14, R13, R12, R11 ;  /* 0x0c00000c0d0e7389 */ /* 0x00006400000c000b */
[----:B01----:R-:W-:Y:S05]  /*1b70*/  ENDCOLLECTIVE ;  /* 0x000000000000791b */ /* 0x003fea0003800000 */
.L_x_11573:
[----:B------:R-:W-:Y:S01]  /*1b80*/  MOV R12, 0x2 ;  /* 0x00000002000c7802 */ /* 0x000fe20000000f00 */
[----:B------:R-:W-:-:S04]  /*1b90*/  FADD R8, R7, R14 ;  /* 0x0000000e07087221 */ /* 0x000fc80000000000 */
[----:B------:R-:W-:-:S07]  /*1ba0*/  IMAD.MOV.U32 R13, RZ, RZ, R8 ;  /* 0x000000ffff0d7224 */ /* 0x000fce00078e0008 */
[----:B------:R-:W-:Y:S05]  /*1bb0*/  WARPSYNC.COLLECTIVE R15, `(.L_x_11574) ;  /* 0x000000000f087348 */ /* 0x000fea0003c00000 */
[----:B------:R0:W1:Y:S02]  /*1bc0*/  SHFL.BFLY P6, R14, R13, R12, R11 ;  /* 0x0c00000c0d0e7389 */ /* 0x00006400000c000b */
[----:B01----:R-:W-:Y:S05]  /*1bd0*/  ENDCOLLECTIVE ;  /* 0x000000000000791b */ /* 0x003fea0003800000 */
.L_x_11574:
[----:B------:R-:W-:Y:S02]  /*1be0*/  HFMA2 R12, -RZ, RZ, 0, 5.9604644775390625e-08 ;  /* 0x00000001ff0c7431 */ /* 0x000fe400000001ff */
[----:B------:R-:W-:-:S04]  /*1bf0*/  FADD R18, R8, R14 ;  /* 0x0000000e08127221 */ /* 0x000fc80000000000 */
[----:B------:R-:W-:-:S07]  /*1c00*/  IMAD.MOV.U32 R13, RZ, RZ, R18 ;  /* 0x000000ffff0d7224 */ /* 0x000fce00078e0012 */
[----:B------:R-:W-:Y:S05]  /*1c10*/  WARPSYNC.COLLECTIVE R15, `(.L_x_11575) ;  /* 0x000000000f087348 */ /* 0x000fea0003c00000 */
[----:B------:R0:W1:Y:S02]  /*1c20*/  SHFL.BFLY P6, R14, R13, R12, R11 ;  /* 0x0c00000c0d0e7389 */ /* 0x00006400000c000b */
[----:B01----:R-:W-:Y:S05]  /*1c30*/  ENDCOLLECTIVE ;  /* 0x000000000000791b */ /* 0x003fea0003800000 */
.L_x_11575:
[----:B------:R-:W-:Y:S05]  /*1c40*/  BRA `(.L_x_11576) ;  /* 0xfffffff000207947 */ /* 0x000fea000383ffff */
.L_x_11550:
[----:B------:R-:W-:Y:S01]  /*1c50*/  BSSY B0, `(.L_x_11577) ;  /* 0x0000007000007945 */ /* 0x000fe20003800000 */
[----:B------:R-:W-:Y:S01]  /*1c60*/  IMAD.MOV.U32 R12, RZ, RZ, 0x10 ;  /* 0x00000010ff0c7424 */ /* 0x000fe200078e00ff */
[----:B------:R-:W-:Y:S01]  /*1c70*/  MOV R11, 0x1f ;  /* 0x0000001f000b7802 */ /* 0x000fe20000000f00 */
[----:B------:R-:W-:-:S07]  /*1c80*/  IMAD.MOV.U32 R15, RZ, RZ, -0x1 ;  /* 0xffffffffff0f7424 */ /* 0x000fce00078e00ff */
[----:B01----:R-:W-:Y:S05]  /*1c90*/  WARPSYNC.COLLECTIVE R15, `(.L_x_11578) ;  /* 0x000000000f087348 */ /* 0x003fea0003c00000 */
[----:B------:R2:W3:Y:S02]  /*1ca0*/  SHFL.BFLY P6, R14, R13, R12, R11 ;  /* 0x0c00000c0d0e7389 */ /* 0x0004e400000c000b */
[----:B0123--:R-:W-:Y:S05]  /*1cb0*/  ENDCOLLECTIVE ;  /* 0x000000000000791b */ /* 0x00ffea0003800000 */
.L_x_11578:
[----:B------:R-:W-:Y:S05]  /*1cc0*/  BSYNC B0 ;  /* 0x0000000000007941 */ /* 0x000fea0003800000 */
.L_x_11577:
        /* <DEDUP_REMOVED lines=8> */
.L_x_11579:
[----:B------:R-:W-:Y:S01]  /*1d50*/  HFMA2 R12, -RZ, RZ, 0, 2.384185791015625e-07 ;  /* 0x00000004ff0c7431 */ /* 0x000fe200000001ff */
[----:B------:R-:W-:-:S05]  /*1d60*/  FMNMX R0, R13, R14, !PT ;  /* 0x0000000e0d007209 */ /* 0x000fca0007800000 */
[----:B------:R-:W-:-:S07]  /*1d70*/  IMAD.MOV.U32 R13, RZ, RZ, R0 ;  /* 0x000000ffff0d7224 */ /* 0x000fce00078e0000 */
[----:B------:R-:W-:Y:S05]  /*1d80*/  WARPSYNC.COLLECTIVE R15, `(.L_x_11580) ;  /* 0x000000000f087348 */ /* 0x000fea0003c00000 */
[----:B------:R0:W1:Y:S02]  /*1d90*/  SHFL.BFLY P6, R14, R13, R12, R11 ;  /* 0x0c00000c0d0e7389 */ /* 0x00006400000c000b */
[----:B01----:R-:W-:Y:S05]  /*1da0*/  ENDCOLLECTIVE ;  /* 0x000000000000791b */ /* 0x003fea0003800000 */
.L_x_11580:
[----:B------:R-:W-:Y:S02]  /*1db0*/  MOV R12, 0x2 ;  /* 0x00000002000c7802 */ /* 0x000fe40000000f00 */
[----:B------:R-:W-:Y:S01]  /*1dc0*/  FMNMX R6, R0, R14, !PT ;  /* 0x0000000e00067209 */ /* 0x000fe20007800000 */
[----:B------:R-:W-:-:S04]  /*1dd0*/  IMAD.MOV.U32 R0, RZ, RZ, 0x3bbb989d ;  /* 0x3bbb989dff007424 */ /* 0x000fc800078e00ff */
[----:B------:R-:W-:-:S07]  /*1de0*/  IMAD.MOV.U32 R13, RZ, RZ, R6 ;  /* 0x000000ffff0d7224 */ /* 0x000fce00078e0006 */
[----:B------:R-:W-:Y:S05]  /*1df0*/  WARPSYNC.COLLECTIVE R15, `(.L_x_11581) ;  /* 0x000000000f087348 */ /* 0x000fea0003c00000 */
[----:B------:R0:W1:Y:S02]  /*1e00*/  SHFL.BFLY P6, R14, R13, R12, R11 ;  /* 0x0c00000c0d0e7389 */ /* 0x00006400000c000b */
[----:B01----:R-:W-:Y:S05]  /*1e10*/  ENDCOLLECTIVE ;  /* 0x000000000000791b */ /* 0x003fea0003800000 */
.L_x_11581:
[----:B------:R-:W-:Y:S01]  /*1e20*/  HFMA2 R12, -RZ, RZ, 0, 5.9604644775390625e-08 ;  /* 0x00000001ff0c7431 */ /* 0x000fe200000001ff */
[----:B------:R-:W-:-:S05]  /*1e30*/  FMNMX R7, R6, R14, !PT ;  /* 0x0000000e06077209 */ /* 0x000fca0007800000 */
[----:B------:R-:W-:-:S07]  /*1e40*/  IMAD.MOV.U32 R13, RZ, RZ, R7 ;  /* 0x000000ffff0d7224 */ /* 0x000fce00078e0007 */
[----:B------:R-:W-:Y:S05]  /*1e50*/  WARPSYNC.COLLECTIVE R15, `(.L_x_11582) ;  /* 0x000000000f087348 */ /* 0x000fea0003c00000 */
[----:B------:R0:W1:Y:S02]  /*1e60*/  SHFL.BFLY P6, R14, R13, R12, R11 ;  /* 0x0c00000c0d0e7389 */ /* 0x00006400000c000b */
[----:B01----:R-:W-:Y:S05]  /*1e70*/  ENDCOLLECTIVE ;  /* 0x000000000000791b */ /* 0x003fea0003800000 */
.L_x_11582:
        /* <DEDUP_REMOVED lines=15> */
.L_x_11583:
[----:B------:R-:W-:Y:S01]  /*1f70*/  MOV R12, 0x8 ;  /* 0x00000008000c7802 */ /* 0x000fe20000000f00 */
[----:B------:R-:W-:-:S04]  /*1f80*/  FADD R6, R13, R14 ;  /* 0x0000000e0d067221 */ /* 0x000fc80000000000 */
[----:B------:R-:W-:-:S07]  /*1f90*/  IMAD.MOV.U32 R13, RZ, RZ, R6 ;  /* 0x000000ffff0d7224 */ /* 0x000fce00078e0006 */
[----:B------:R-:W-:Y:S05]  /*1fa0*/  WARPSYNC.COLLECTIVE R15, `(.L_x_11584) ;  /* 0x000000000f087348 */ /* 0x000fea0003c00000 */
[----:B------:R0:W1:Y:S02]  /*1fb0*/  SHFL.BFLY P6, R14, R13, R12, R11 ;  /* 0x0c00000c0d0e7389 */ /* 0x00006400000c000b */
[----:B01----:R-:W-:Y:S05]  /*1fc0*/  ENDCOLLECTIVE ;  /* 0x000000000000791b */ /* 0x003fea0003800000 */
.L_x_11584:
[----:B------:R-:W-:Y:S02]  /*1fd0*/  HFMA2 R12, -RZ, RZ, 0, 2.384185791015625e-07 ;  /* 0x00000004ff0c7431 */ /* 0x000fe400000001ff */
[----:B------:R-:W-:-:S04]  /*1fe0*/  FADD R7, R6, R14 ;  /* 0x0000000e06077221 */ /* 0x000fc80000000000 */
[----:B------:R-:W-:-:S07]  /*1ff0*/  IMAD.MOV.U32 R13, RZ, RZ, R7 ;  /* 0x000000ffff0d7224 */ /* 0x000fce00078e0007 */
[----:B------:R-:W-:Y:S05]  /*2000*/  WARPSYNC.COLLECTIVE R15, `(.L_x_11585) ;  /* 0x000000000f087348 */ /* 0x000fea0003c00000 */
[----:B------:R0:W1:Y:S02]  /*2010*/  SHFL.BFLY P6, R14, R13, R12, R11 ;  /* 0x0c00000c0d0e7389 */ /* 0x00006400000c000b */
[----:B01----:R-:W-:Y:S05]  /*2020*/  ENDCOLLECTIVE ;  /* 0x000000000000791b */ /* 0x003fea0003800000 */
.L_x_11585:
[----:B------:R-:W-:Y:S01]  /*2030*/  MOV R12, 0x2 ;  /* 0x00000002000c7802 */ /* 0x000fe20000000f00 */
[----:B------:R-:W-:-:S04]  /*2040*/  FADD R8, R7, R14 ;  /* 0x0000000e07087221 */ /* 0x000fc80000000000 */
[----:B------:R-:W-:-:S07]  /*2050*/  IMAD.MOV.U32 R13, RZ, RZ, R8 ;  /* 0x000000ffff0d7224 */ /* 0x000fce00078e0008 */
[----:B------:R-:W-:Y:S05]  /*2060*/  WARPSYNC.COLLECTIVE R15, `(.L_x_11586) ;  /* 0x000000000f087348 */ /* 0x000fea0003c00000 */
[----:B------:R0:W1:Y:S02]  /*2070*/  SHFL.BFLY P6, R14, R13, R12, R11 ;  /* 0x0c00000c0d0e7389 */ /* 0x00006400000c000b */
[----:B01----:R-:W-:Y:S05]  /*2080*/  ENDCOLLECTIVE ;  /* 0x000000000000791b */ /* 0x003fea0003800000 */
.L_x_11586:
[----:B------:R-:W-:Y:S02]  /*2090*/  HFMA2 R12, -RZ, RZ, 0, 5.9604644775390625e-08 ;  /* 0x00000001ff0c7431 */ /* 0x000fe400000001ff */
[----:B------:R-:W-:-:S04]  /*20a0*/  FADD R17, R8, R14 ;  /* 0x0000000e08117221 */ /* 0x000fc80000000000 */
[----:B------:R-:W-:-:S07]  /*20b0*/  IMAD.MOV.U32 R13, RZ, RZ, R17 ;  /* 0x000000ffff0d7224 */ /* 0x000fce00078e0011 */
[----:B------:R-:W-:Y:S05]  /*20c0*/  WARPSYNC.COLLECTIVE R15, `(.L_x_11587) ;  /* 0x000000000f087348 */ /* 0x000fea0003c00000 */
[----:B------:R0:W1:Y:S02]  /*20d0*/  SHFL.BFLY P6, R14, R13, R12, R11 ;  /* 0x0c00000c0d0e7389 */ /* 0x00006400000c000b */
[----:B01----:R-:W-:Y:S05]  /*20e0*/  ENDCOLLECTIVE ;  /* 0x000000000000791b */ /* 0x003fea0003800000 */
.L_x_11587:
[----:B------:R-:W-:Y:S05]  /*20f0*/  BRA `(.L_x_11588) ;  /* 0xfffffff0000c7947 */ /* 0x000fea000383ffff */
        .weak           $__internal_224_$__cuda_sm20_div_u64
        .type           $__internal_224_$__cuda_sm20_div_u64,@function
        .size           $__internal_224_$__cuda_sm20_div_u64,($__internal_225_$__cuda_sm3x_div_rn_noftz_f32_slowpath - $__internal_224_$__cuda_sm20_div_u64)
$__internal_224_$__cuda_sm20_div_u64:
        /* <DEDUP_REMOVED lines=67> */
[----:B------:R-:W-:Y:S06]  /*2530*/  RET.REL.NODEC R4 `(_ZN7oneflow4cuda7softmax15SoftmaxWarpImplI10SimpleLoadIffE11SimpleStoreIffEfLi1ELi1ELi32ELi1ELb0ELNS1_9AlgorithmE0EEEvT_T0_ll) ;  /* 0xffffffd804b07950 */ /* 0x000fec0003c3ffff */
        .weak           $__internal_225_$__cuda_sm3x_div_rn_noftz_f32_slowpath
        .type           $__internal_225_$__cuda_sm3x_div_rn_noftz_f32_slowpath,@function
        .size           $__internal_225_$__cuda_sm3x_div_rn_noftz_f32_slowpath,(.L_x_15542 - $__internal_225_$__cuda_sm3x_div_rn_noftz_f32_slowpath)
$__internal_225_$__cuda_sm3x_div_rn_noftz_f32_slowpath:
        /* <DEDUP_REMOVED lines=34> */
.L_x_11590:
        /* <DEDUP_REMOVED lines=51> */
.L_x_11597:
[----:B------:R-:W-:-:S04]  /*2a90*/  LOP3.LUT R0, R0, 0x80000000, RZ, 0xc0, !PT ;  /* 0x8000000000007812 */ /* 0x000fc800078ec0ff */
[----:B------:R-:W-:Y:S01]  /*2aa0*/  LOP3.LUT R0, R0, 0x7f800000, RZ, 0xfc, !PT ;  /* 0x7f80000000007812 */ /* 0x000fe200078efcff */
[----:B------:R-:W-:Y:S06]  /*2ab0*/  BRA `(.L_x_11598) ;  /* 0x0000000000047947 */ /* 0x000fec0003800000 */
.L_x_11596:
[----:B------:R-:W-:-:S07]  /*2ac0*/  LEA R0, R11, R0, 0x17 ;  /* 0x000000000b007211 */ /* 0x000fce00078eb8ff */
.L_x_11598:
[----:B------:R-:W-:Y:S05]  /*2ad0*/  BSYNC.RECONVERGENT B3 ;  /* 0x0000000000037941 */ /* 0x000fea0003800200 */
.L_x_11595:
[----:B------:R-:W-:Y:S05]  /*2ae0*/  BRA `(.L_x_11599) ;  /* 0x0000000000207947 */ /* 0x000fea0003800000 */
.L_x_11594:
[----:B------:R-:W-:-:S04]  /*2af0*/  LOP3.LUT R0, R7, 0x80000000, R0, 0x48, !PT ;  /* 0x8000000007007812 */ /* 0x000fc800078e4800 */
[----:B------:R-:W-:Y:S01]  /*2b00*/  LOP3.LUT R0, R0, 0x7f800000, RZ, 0xfc, !PT ;  /* 0x7f80000000007812 */ /* 0x000fe200078efcff */
[----:B------:R-:W-:Y:S06]  /*2b10*/  BRA `(.L_x_11599) ;  /* 0x0000000000147947 */ /* 0x000fec0003800000 */
.L_x_11593:
[----:B------:R-:W-:Y:S01]  /*2b20*/  LOP3.LUT R0, R7, 0x80000000, R0, 0x48, !PT ;  /* 0x8000000007007812 */ /* 0x000fe200078e4800 */
[----:B------:R-:W-:Y:S06]  /*2b30*/  BRA `(.L_x_11599) ;  /* 0x00000000000c7947 */ /* 0x000fec0003800000 */
.L_x_11592:
[----:B------:R-:W0:Y:S01]  /*2b40*/  MUFU.RSQ R0, -QNAN ;  /* 0xffc0000000007908 */ /* 0x000e220000001400 */
[----:B------:R-:W-:Y:S05]  /*2b50*/  BRA `(.L_x_11599) ;  /* 0x0000000000047947 */ /* 0x000fea0003800000 */
.L_x_11591:
[----:B------:R-:W-:-:S07]  /*2b60*/  FADD.FTZ R0, R0, R7 ;  /* 0x0000000700007221 */ /* 0x000fce0000010000 */
.L_x_11599:
[----:B------:R-:W-:Y:S05]  /*2b70*/  BSYNC.RECONVERGENT B2 ;  /* 0x0000000000027941 */ /* 0x000fea0003800200 */
.L_x_11589:
[----:B------:R-:W-:Y:S02]  /*2b80*/  HFMA2 R7, -RZ, RZ, 0, 0 ;  /* 0x00000000ff077431 */ /* 0x000fe400000001ff */
[----:B0-----:R-:W-:Y:S02]  /*2b90*/  IMAD.MOV.U32 R11, RZ, RZ, R0 ;  /* 0x000000ffff0b7224 */ /* 0x001fe400078e0000 */
[----:B------:R-:W-:Y:S05]  /*2ba0*/  RET.REL.NODEC R6 `(_ZN7oneflow4cuda7softmax15SoftmaxWarpImplI10SimpleLoadIffE11SimpleStoreIffEfLi1ELi1ELi32ELi1ELb0ELNS1_9AlgorithmE0EEEvT_T0_ll) ;  /* 0xffffffd406147950 */ /* 0x000fea0003c3ffff */
.L_x_11600:
        /* <DEDUP_REMOVED lines=13> */
.L_x_15542:


//--------------------- .text._ZN7oneflow4cuda7softmax15SoftmaxWarpImplI10SimpleLoadIffE11SimpleStoreIffEfLi1ELi1ELi32ELi2ELb1ELNS1_9AlgorithmE0EEEvT_T0_ll --------------------------
	.section	.text._ZN7oneflow4cuda7softmax15SoftmaxWarpImplI10SimpleLoadIffE11SimpleStoreIffEfLi1ELi1ELi32ELi2ELb1ELNS1_9AlgorithmE0EEEvT_T0_ll,"ax",@progbits
	.align	128
        .global         _ZN7oneflow4cuda7softmax15SoftmaxWarpImplI10SimpleLoadIffE11SimpleStoreIffEfLi1ELi1ELi32ELi2ELb1ELNS1_9AlgorithmE0EEEvT_T0_ll
        .type           _ZN7oneflow4cuda7softmax15SoftmaxWarpImplI10SimpleLoadIffE11SimpleStoreIffEfLi1ELi1ELi32ELi2ELb1ELNS1_9AlgorithmE0EEEvT_T0_ll,@function
        .size           _ZN7oneflow4cuda7softmax15SoftmaxWarpImplI10SimpleLoadIffE11SimpleStoreIffEfLi1ELi1ELi32ELi2ELb1ELNS1_9AlgorithmE0EEEvT_T0_ll,(.L_x_15543 - _ZN7oneflow4cuda7softmax15SoftmaxWarpImplI10SimpleLoadIffE11SimpleStoreIffEfLi1ELi1ELi32ELi2ELb1ELNS1_9AlgorithmE0EEEvT_T0_ll)
        .other          _ZN7oneflow4cuda7softmax15SoftmaxWarpImplI10SimpleLoadIffE11SimpleStoreIffEfLi1ELi1ELi32ELi2ELb1ELNS1_9AlgorithmE0EEEvT_T0_ll,@"STO_CUDA_ENTRY STV_DEFAULT"
_ZN7oneflow4cuda7softmax15SoftmaxWarpImplI10SimpleLoadIffE11SimpleStoreIffEfLi1ELi1ELi32ELi2ELb1ELNS1_9AlgorithmE0EEEvT_T0_ll:
.text._ZN7oneflow4cuda7softmax15SoftmaxWarpImplI10SimpleLoadIffE11SimpleStoreIffEfLi1ELi1ELi32ELi2ELb1ELNS1_9AlgorithmE0EEEvT_T0_ll:
        /* <DEDUP_REMOVED lines=24> */
.L_x_11601:
        /* <DEDUP_REMOVED lines=16> */
.L_x_11611:
[----:B-1----:R-:W-:Y:S01]  /*0280*/  ISETP.GE.U32.AND P0, PT, R18, UR40, PT ;  /* 0x0000002812007c0c */ /* 0x002fe2000bf06070 */
[----:B------:R-:W1:Y:S01]  /*0290*/  LDC.64 R10, c[0x0][0x388] ;  /* 0x0000e200ff0a7b82 */ /* 0x000e620000000a00 */
[----:B------:R-:W-:Y:S02]  /*02a0*/  IMAD.MOV.U32 R22, RZ, RZ, -0x800000 ;  /* 0xff800000ff167424 */ /* 0x000fe400078e00ff */
[----:B------:R-:W-:-:S05]  /*02b0*/  ISETP.GE.AND.EX P0, PT, RZ, UR41, PT, P0 ;  /* 0x00000029ff007c0c */ /* 0x000fca000bf06300 */
[----:B--2---:R-:W4:Y:S08]  /*02c0*/  LDC.64 R14, c[0x0][0x388] ;  /* 0x0000e200ff0e7b82 */ /* 0x004f300000000a00 */
        /* <DEDUP_REMOVED lines=15> */
[----:B-----5:R-:W-:-:S04]  /*03c0*/  @!P0 IMAD.WIDE.U32 R12, R19, R14, R12 ;  /* 0x0000000e130c8225 */ /* 0x020fc800078e000c */
[----:B------:R-:W-:Y:S01]  /*03d0*/  IMAD.MOV.U32 R20, RZ, RZ, -0x800000 ;  /* 0xff800000ff147424 */ /* 0x000fe200078e00ff */
[----:B------:R-:W-:Y:S02]  /*03e0*/  @!P0 IADD3 R0, P2, PT, R18, R12, RZ ;  /* 0x0000000c12008210 */ /* 0x000fe40007f5e0ff */
[C---:B--2---:R-:W-:Y:S02]  /*03f0*/  @!P0 LEA R4, P1, R10.reuse, R4, 0x2 ;  /* 0x000000040a048211 */ /* 0x044fe400078210ff */
[----:B------:R-:W-:Y:S02]  /*0400*/  @!P0 IADD3.X R12, PT, PT, R15, R13, RZ, P2, !PT ;  /* 0x0000000d0f0c8210 */ /* 0x000fe400017fe4ff */
[----:B------:R-:W-:Y:S02]  /*0410*/  @!P0 LEA.HI.X R5, R10, R5, R11, 0x2, P1 ;  /* 0x000000050a058211 */ /* 0x000fe400008f140b */
[----:B-1----:R-:W-:-:S03]  /*0420*/  @!P0 LEA R2, P2, R0, R2, 0x2 ;  /* 0x0000000200028211 */ /* 0x002fc600078410ff */
[----:B------:R-:W2:Y:S01]  /*0430*/  @!P0 LDG.E R22, desc[UR4][R4.64] ;  /* 0x0000000404168981 */ /* 0x000ea2000c1e1900 */
[----:B------:R-:W-:-:S05]  /*0440*/  @!P0 LEA.HI.X R3, R0, R3, R12, 0x2, P2 ;  /* 0x0000000300038211 */ /* 0x000fca00010f140c */
[----:B------:R-:W4:Y:S01]  /*0450*/  @!P0 LDG.E R20, desc[UR6][R2.64] ;  /* 0x0000000602148981 */ /* 0x000f22000c1e1900 */
[----:B------:R-:W-:Y:S01]  /*0460*/  UMOV UR4, 0xffffffff ;  /* 0xffffffff00047882 */ /* 0x000fe20000000000 */
[----:B------:R-:W-:Y:S01]  /*0470*/  MOV R13, 0xff800000 ;  /* 0xff800000000d7802 */ /* 0x000fe20000000f00 */
[----:B------:R-:W-:Y:S01]  /*0480*/  IMAD.MOV.U32 R0, RZ, RZ, -0x800000 ;  /* 0xff800000ff007424 */ /* 0x000fe200078e00ff */
[----:B--2---:R-:W-:Y:S02]  /*0490*/  @!P0 FMNMX R13, R22, -INF , !PT ;  /* 0xff800000160d8809 */ /* 0x004fe40007800000 */
[----:B----4-:R-:W-:Y:S01]  /*04a0*/  @!P0 FMNMX R0, R20, -INF , !PT ;  /* 0xff80000014008809 */ /* 0x010fe20007800000 */
        /* <DEDUP_REMOVED lines=62> */
.L_x_11633:
        /* <DEDUP_REMOVED lines=12> */
[----:B0--3--:R-:W-:Y:S05]  /*0950*/  CALL.REL.NOINC `($__internal_226_$__cuda_sm3x_div_rn_noftz_f32_slowpath) ;  /* 0x0000000c00407944 */ /* 0x009fea0003c00000 */
.L_x_11604:
[----:B------:R-:W-:Y:S05]  /*0960*/  BSYNC.RECONVERGENT B0 ;  /* 0x0000000000007941 */ /* 0x000fea0003800200 */
.L_x_11603:
        /* <DEDUP_REMOVED lines=10> */
[----:B------:R-:W-:Y:S01]  /*0a10*/  IMAD R10, R17, UR38, RZ ;  /* 0x00000026110a7c24 */ /* 0x000fe2000f8e02ff */
[----:B------:R-:W-:Y:S01]  /*0a20*/  R2UR UR4, R8 ;  /* 0x00000000080472ca */ /* 0x000fe200000e0000 */
[----:B------:R-:W-:Y:S01]  /*0a30*/  IMAD.MOV.U32 R2, RZ, RZ, R18 ;  /* 0x000000ffff027224 */ /* 0x000fe200078e0012 */
[----:B------:R-:W-:Y:S01]  /*0a40*/  R2UR UR5, R9 ;  /* 0x00000000090572ca */ /* 0x000fe200000e0000 */
[----:B------:R-:W-:Y:S02]  /*0a50*/  IMAD.MOV.U32 R3, RZ, RZ, RZ ;  /* 0x000000ffff037224 */ /* 0x000fe400078e00ff */
[C---:B------:R-:W-:Y:S02]  /*0a60*/  IMAD R11, R19.reuse, UR39, R10 ;  /* 0x00000027130b7c24 */ /* 0x040fe4000f8e020a */
[----:B------:R-:W-:-:S05]  /*0a70*/  IMAD.WIDE.U32 R2, R19, UR38, R2 ;  /* 0x0000002613027c25 */ /* 0x000fca000f8e0002 */
[----:B------:R-:W-:Y:S02]  /*0a80*/  IADD3 R3, PT, PT, R3, R11, RZ ;  /* 0x0000000b03037210 */ /* 0x000fe40007ffe0ff */
[----:B------:R-:W-:-:S04]  /*0a90*/  LEA R10, P0, R2, UR36, 0x2 ;  /* 0x00000024020a7c11 */ /* 0x000fc8000f8010ff */
[----:B------:R-:W-:-:S05]  /*0aa0*/  LEA.HI.X R11, R2, UR37, R3, 0x2, P0 ;  /* 0x00000025020b7c11 */ /* 0x000fca00080f1403 */
[----:B------:R1:W-:Y:S04]  /*0ab0*/  STG.E desc[UR4][R10.64], R13 ;  /* 0x0000000d0a007986 */ /* 0x0003e8000c101904 */
.L_x_11606:
[----:B------:R-:W-:Y:S05]  /*0ac0*/  BSYNC.RECONVERGENT B0 ;  /* 0x0000000000007941 */ /* 0x000fea0003800200 */
.L_x_11605:
[----:B------:R-:W-:Y:S01]  /*0ad0*/  BSSY.RECONVERGENT B0, `(.L_x_11607) ;  /* 0x0000008000007945 */ /* 0x000fe20003800200 */
[----:B------:R-:W-:-:S03]  /*0ae0*/  FFMA R15, R15, R12, R4 ;  /* 0x0000000c0f0f7223 */ /* 0x000fc60000000004 */
[----:B------:R-:W-:Y:S05]  /*0af0*/  @!P2 BRA `(.L_x_11608) ;  /* 0x000000000014a947 */ /* 0x000fea0003800000 */
[----:B------:R-:W-:Y:S01]  /*0b00*/  IMAD.MOV.U32 R2, RZ, RZ, R0 ;  /* 0x000000ffff027224 */ /* 0x000fe200078e0000 */
[----:B------:R-:W-:Y:S01]  /*0b10*/  MOV R4, 0xb40 ;  /* 0x00000b4000047802 */ /* 0x000fe20000000f00 */
[----:B------:R-:W-:-:S07]  /*0b20*/  IMAD.MOV.U32 R3, RZ, RZ, R5 ;  /* 0x000000ffff037224 */ /* 0x000fce00078e0005 */
[----:B01-3--:R-:W-:Y:S05]  /*0b30*/  CALL.REL.NOINC `($__internal_226_$__cuda_sm3x_div_rn_noftz_f32_slowpath) ;  /* 0x0000000800c87944 */ /* 0x00bfea0003c00000 */
[----:B------:R-:W-:-:S07]  /*0b40*/  MOV R15, R13 ;  /* 0x0000000d000f7202 */ /* 0x000fce0000000f00 */
.L_x_11608:
[----:B------:R-:W-:Y:S05]  /*0b50*/  BSYNC.RECONVERGENT B0 ;  /* 0x0000000000007941 */ /* 0x000fea0003800200 */
.L_x_11607:
[----:B------:R-:W-:Y:S04]  /*0b60*/  BSSY.RECONVERGENT B0, `(.L_x_11609) ;  /* 0x000000c000007945 */ /* 0x000fe80003800200 */
[----:B------:R-:W-:Y:S05]  /*0b70*/  @P1 BRA `(.L_x_11610) ;  /* 0x0000000000281947 */ /* 0x000fea0003800000 */
[----:B------:R-:W-:Y:S01]  /*0b80*/  IMAD R0, R17, UR38, RZ ;  /* 0x0000002611007c24 */ /* 0x000fe2000f8e02ff */
[----:B------:R-:W-:Y:S01]  /*0b90*/  R2UR UR4, R8 ;  /* 0x00000000080472ca */ /* 0x000fe200000e0000 */
[----:B---3--:R-:W-:Y:S01]  /*0ba0*/  IMAD.WIDE.U32 R2, R19, UR38, R6 ;  /* 0x0000002613027c25 */ /* 0x008fe2000f8e0006 */
[----:B------:R-:W-:-:S03]  /*0bb0*/  R2UR UR5, R9 ;  /* 0x00000000090572ca */ /* 0x000fc600000e0000 */
[----:B------:R-:W-:Y:S01]  /*0bc0*/  IMAD R5, R19, UR39, R0 ;  /* 0x0000002713057c24 */ /* 0x000fe2000f8e0200 */
[----:B------:R-:W-:-:S05]  /*0bd0*/  IADD3 R0, P0, PT, R18, R2, RZ ;  /* 0x0000000212007210 */ /* 0x000fca0007f1e0ff */
[----:B------:R-:W-:Y:S01]  /*0be0*/  IMAD.X R3, R5, 0x1, R3, P0 ;  /* 0x0000000105037824 */ /* 0x000fe200000e0603 */
[----:B------:R-:W-:-:S04]  /*0bf0*/  LEA R2, P0, R0, UR36, 0x2 ;  /* 0x0000002400027c11 */ /* 0x000fc8000f8010ff */
[----:B------:R-:W-:-:S05]  /*0c00*/  LEA.HI.X R3, R0, UR37, R3, 0x2, P0 ;  /* 0x0000002500037c11 */ /* 0x000fca00080f1403 */
[----:B------:R2:W-:Y:S04]  /*0c10*/  STG.E desc[UR4][R2.64], R15 ;  /* 0x0000000f02007986 */ /* 0x0005e8000c101904 */
.L_x_11610:
[----:B------:R-:W-:Y:S05]  /*0c20*/  BSYNC.RECONVERGENT B0 ;  /* 0x0000000000007941 */ /* 0x000fea0003800200 */
.L_x_11609:
[----:B------:R-:W-:-:S04]  /*0c30*/  IADD3 R19, P0, PT, R16, R19, RZ ;  /* 0x0000001310137210 */ /* 0x000fc80007f1e0ff */
[----:B------:R-:W-:Y:S02]  /*0c40*/  LEA.HI.X.SX32 R17, R16, R17, 0x1, P0 ;  /* 0x0000001110117211 */ /* 0x000fe400000f0eff */
[----:B------:R-:W-:-:S04]  /*0c50*/  ISETP.GE.U32.AND P0, PT, R19, UR42, PT ;  /* 0x0000002a13007c0c */ /* 0x000fc8000bf06070 */
[----:B------:R-:W-:-:S13]  /*0c60*/  ISETP.GE.AND.EX P0, PT, R17, UR43, PT, P0 ;  /* 0x0000002b11007c0c */ /* 0x000fda000bf06300 */
[----:B------:R-:W-:Y:S05]  /*0c70*/  @!P0 BRA `(.L_x_11611) ;  /* 0xfffffff400808947 */ /* 0x000fea000383ffff */
[----:B------:R-:W-:Y:S05]  /*0c80*/  EXIT ;  /* 0x000000000000794d */ /* 0x000fea0003800000 */
.L_x_11602:
[----:B------:R-:W-:Y:S01]  /*0c90*/  HFMA2 R12, -RZ, RZ, 0, 9.5367431640625e-07 ;  /* 0x00000010ff0c7431 */ /* 0x000fe200000001ff */
[----:B------:R-:W-:Y:S01]  /*0ca0*/  BSSY B0, `(.L_x_11612) ;  /* 0x0000006000007945 */ /* 0x000fe20003800000 */
[----:B------:R-:W-:Y:S01]  /*0cb0*/  IMAD.MOV.U32 R11, RZ, RZ, 0x1f ;  /* 0x0000001fff0b7424 */ /* 0x000fe200078e00ff */
[----:B------:R-:W-:-:S07]  /*0cc0*/  MOV R15, 0xffffffff ;  /* 0xffffffff000f7802 */ /* 0x000fce0000000f00 */
[----:B0--3--:R-:W-:Y:S05]  /*0cd0*/  WARPSYNC.COLLECTIVE R15, `(.L_x_11613) ;  /* 0x000000000f087348 */ /* 0x009fea0003c00000 */
[----:B------:R1:W2:Y:S02]  /*0ce0*/  SHFL.BFLY P6, R14, R13, R12, R11 ;  /* 0x0c00000c0d0e7389 */ /* 0x0002a400000c000b */
[----:B0123--:R-:W-:Y:S05]  /*0cf0*/  ENDCOLLECTIVE ;  /* 0x000000000000791b */ /* 0x00ffea0003800000 */
.L_x_11613:
[----:B------:R-:W-:Y:S05]  /*0d00*/  BSYNC B0 ;  /* 0x0000000000007941 */ /* 0x000fea0003800000 */
.L_x_11612:
[----:B------:R-:W-:Y:S01]  /*0d10*/  HFMA2 R11, -RZ, RZ, 0, 1.847743988037109375e-06 ;  /* 0x0000001fff0b7431 */ /* 0x000fe200000001ff */
[----:B------:R-:W-:Y:S01]  /*0d20*/  FMNMX R13, R14, R13, !PT ;  /* 0x0000000d0e0d7209 */ /* 0x000fe20007800000 */
[----:B------:R-:W-:Y:S02]  /*0d30*/  IMAD.MOV.U32 R12, RZ, RZ, 0x8 ;  /* 0x00000008ff0c7424 */ /* 0x000fe400078e00ff */
[----:B------:R-:W-:-:S07]  /*0d40*/  IMAD.MOV.U32 R15, RZ, RZ, -0x1 ;  /* 0xffffffffff0f7424 */ /* 0x000fce00078e00ff */
[----:B------:R-:W-:Y:S05]  /*0d50*/  WARPSYNC.COLLECTIVE R15, `(.L_x_11614) ;  /* 0x000000000f087348 */ /* 0x000fea0003c00000 */
[----:B------:R0:W1:Y:S02]  /*0d60*/  SHFL.BFLY P6, R14, R13, R12, R11 ;  /* 0x0c00000c0d0e7389 */ /* 0x00006400000c000b */
[----:B01----:R-:W-:Y:S05]  /*0d70*/  ENDCOLLECTIVE ;  /* 0x000000000000791b */ /* 0x003fea0003800000 */
.L_x_11614:
[----:B------:R-:W-:Y:S01]  /*0d80*/  IMAD.MOV.U32 R12, RZ, RZ, 0x4 ;  /* 0x00000004ff0c7424 */ /* 0x000fe200078e00ff */
[----:B------:R-:W-:-:S04]  /*0d90*/  FMNMX R2, R13, R14, !PT ;  /* 0x0000000e0d027209 */ /* 0x000fc80007800000 */
[----:B------:R-:W-:-:S07]  /*0da0*/  MOV R13, R2 ;  /* 0x00000002000d7202 */ /* 0x000fce0000000f00 */
[----:B------:R-:W-:Y:S05]  /*0db0*/  WARPSYNC.COLLECTIVE R15, `(.L_x_11615) ;  /* 0x000000000f087348 */ /* 0x000fea0003c00000 */
[----:B------:R0:W1:Y:S02]  /*0dc0*/  SHFL.BFLY P6, R14, R13, R12, R11 ;  /* 0x0c00000c0d0e7389 */ /* 0x00006400000c000b */
[----:B01----:R-:W-:Y:S05]  /*0dd0*/  ENDCOLLECTIVE ;  /* 0x000000000000791b */ /* 0x003fea0003800000 */
.L_x_11615:
[----:B------:R-:W-:Y:S01]  /*0de0*/  IMAD.MOV.U32 R12, RZ, RZ, 0x2 ;  /* 0x00000002ff0c7424 */ /* 0x000fe200078e00ff */
[----:B------:R-:W-:-:S04]  /*0df0*/  FMNMX R3, R2, R14, !PT ;  /* 0x0000000e02037209 */ /* 0x000fc80007800000 */
[----:B------:R-:W-:-:S07]  /*0e00*/  MOV R13, R3 ;  /* 0x00000003000d7202 */ /* 0x000fce0000000f00 */
[----:B------:R-:W-:Y:S05]  /*0e10*/  WARPSYNC.COLLECTIVE R15, `(.L_x_11616) ;  /* 0x000000000f087348 */ /* 0x000fea0003c00000 */
[----:B------:R0:W1:Y:S02]  /*0e20*/  SHFL.BFLY P6, R14, R13, R12, R11 ;  /* 0x0c00000c0d0e7389 */ /* 0x00006400000c000b */
[----:B01----:R-:W-:Y:S05]  /*0e30*/  ENDCOLLECTIVE ;  /* 0x000000000000791b */ /* 0x003fea0003800000 */
.L_x_11616:
[----:B------:R-:W-:Y:S01]  /*0e40*/  IMAD.MOV.U32 R12, RZ, RZ, 0x1 ;  /* 0x00000001ff0c7424 */ /* 0x000fe200078e00ff */
[----:B------:R-:W-:-:S04]  /*0e50*/  FMNMX R21, R3, R14, !PT ;  /* 0x0000000e03157209 */ /* 0x000fc80007800000 */
[----:B------:R-:W-:-:S07]  /*0e60*/  MOV R13, R21 ;  /* 0x00000015000d7202 */ /* 0x000fce0000000f00 */
[----:B------:R-:W-:Y:S05]  /*0e70*/  WARPSYNC.COLLECTIVE R15, `(.L_x_11617) ;  /* 0x000000000f087348 */ /* 0x000fea0003c00000 */
[----:B------:R0:W1:Y:S02]  /*0e80*/  SHFL.BFLY P6, R14, R13, R12, R11 ;  /* 0x0c00000c0d0e7389 */ /* 0x00006400000c000b */
[----:B01----:R-:W-:Y:S05]  /*0e90*/  ENDCOLLECTIVE ;  /* 0x000000000000791b */ /* 0x003fea0003800000 */
.L_x_11617:
[----:B------:R-:W-:Y:S02]  /*0ea0*/  HFMA2 R12, -RZ, RZ, 0, 9.5367431640625e-07 ;  /* 0x00000010ff0c7431 */ /* 0x000fe400000001ff */
[----:B------:R-:W-:Y:S01]  /*0eb0*/  IMAD.MOV.U32 R13, RZ, RZ, R0 ;  /* 0x000000ffff0d7224 */ /* 0x000fe200078e0000 */
[----:B------:R-:W-:-:S07]  /*0ec0*/  MOV R24, R14 ;  /* 0x0000000e00187202 */ /* 0x000fce0000000f00 */
[----:B------:R-:W-:Y:S05]  /*0ed0*/  WARPSYNC.COLLECTIVE R15, `(.L_x_11618) ;  /* 0x000000000f087348 */ /* 0x000fea0003c00000 */
[----:B------:R0:W1:Y:S02]  /*0ee0*/  SHFL.BFLY P6, R14, R13, R12, R11 ;  /* 0x0c00000c0d0e7389 */ /* 0x00006400000c000b */
[----:B01----:R-:W-:Y:S05]  /*0ef0*/  ENDCOLLECTIVE ;  /* 0x000000000000791b */ /* 0x003fea0003800000 */
.L_x_11618:
        /* <DEDUP_REMOVED lines=12> */
.L_x_11619:
        /* <DEDUP_REMOVED lines=13> */
.L_x_11620:
        /* <DEDUP_REMOVED lines=9> */
.L_x_11621:
[----:B------:R-:W-:Y:S01]  /*1120*/  IMAD.MOV.U32 R12, RZ, RZ, 0x1 ;  /* 0x00000001ff0c7424 */ /* 0x000fe200078e00ff */
[----:B------:R-:W-:-:S04]  /*1130*/  MOV R23, R14 ;  /* 0x0000000e00177202 */ /* 0x000fc80000000f00 */
[----:B------:R-:W-:-:S04]  /*1140*/  FMNMX R5, R4, R23, !PT ;  /* 0x0000001704057209 */ /* 0x000fc80007800000 */
[----:B------:R-:W-:-:S07]  /*1150*/  MOV R13, R5 ;  /* 0x00000005000d7202 */ /* 0x000fce0000000f00 */
[----:B------:R-:W-:Y:S05]  /*1160*/  WARPSYNC.COLLECTIVE R15, `(.L_x_11622) ;  /* 0x000000000f087348 */ /* 0x000fea0003c00000 */
[----:B------:R0:W1:Y:S02]  /*1170*/  SHFL.BFLY P6, R14, R13, R12, R11 ;  /* 0x0c00000c0d0e7389 */ /* 0x00006400000c000b */
[----:B01----:R-:W-:Y:S05]  /*1180*/  ENDCOLLECTIVE ;  /* 0x000000000000791b */ /* 0x003fea0003800000 */
.L_x_11622:
[----:B------:R-:W-:Y:S02]  /*1190*/  HFMA2 R12, -RZ, RZ, 0, 9.5367431640625e-07 ;  /* 0x00000010ff0c7431 */ /* 0x000fe400000001ff */
[----:B------:R-:W-:Y:S01]  /*11a0*/  IMAD.MOV.U32 R13, RZ, RZ, R21 ;  /* 0x000000ffff0d7224 */ /* 0x000fe200078e0015 */
[----:B------:R-:W-:-:S07]  /*11b0*/  MOV R10, R14 ;  /* 0x0000000e000a7202 */ /* 0x000fce0000000f00 */
[----:B------:R-:W-:Y:S05]  /*11c0*/  WARPSYNC.COLLECTIVE R15, `(.L_x_11623) ;  /* 0x000000000f087348 */ /* 0x000fea0003c00000 */
[----:B------:R0:W1:Y:S02]  /*11d0*/  SHFL.BFLY P6, R14, R13, R12, R11 ;  /* 0x0c00000c0d0e7389 */ /* 0x00006400000c000b */
[----:B01----:R-:W-:Y:S05]  /*11e0*/  ENDCOLLECTIVE ;  /* 0x000000000000791b */ /* 0x003fea0003800000 */
.L_x_11623:
        /* <DEDUP_REMOVED lines=9> */
.L_x_11624:
        /* <DEDUP_REMOVED lines=10> */
.L_x_11625:
        /* <DEDUP_REMOVED lines=8> */
.L_x_11626:
        /* <DEDUP_REMOVED lines=8> */
.L_x_11627:
[----:B------:R-:W-:Y:S02]  /*1420*/  HFMA2 R12, -RZ, RZ, 0, 9.5367431640625e-07 ;  /* 0x00000010ff0c7431 */ /* 0x000fe400000001ff */
[----:B------:R-:W-:Y:S01]  /*1430*/  IMAD.MOV.U32 R13, RZ, RZ, R3 ;  /* 0x000000ffff0d7224 */ /* 0x000fe200078e0003 */
[----:B------:R-:W-:-:S07]  /*1440*/  MOV R21, R14 ;  /* 0x0000000e00157202 */ /* 0x000fce0000000f00 */
[----:B------:R-:W-:Y:S05]  /*1450*/  WARPSYNC.COLLECTIVE R15, `(.L_x_11628) ;  /* 0x000000000f087348 */ /* 0x000fea0003c00000 */
[----:B------:R0:W1:Y:S02]  /*1460*/  SHFL.BFLY P6, R14, R13, R12, R11 ;  /* 0x0c00000c0d0e7389 */ /* 0x00006400000c000b */
[----:B01----:R-:W-:Y:S05]  /*1470*/  ENDCOLLECTIVE ;  /* 0x000000000000791b */ /* 0x003fea0003800000 */
.L_x_11628:
        /* <DEDUP_REMOVED lines=8> */
.L_x_11629:
[----:B------:R-:W-:Y:S01]  /*1500*/  HFMA2 R12, -RZ, RZ, 0, 2.384185791015625e-07 ;  /* 0x00000004ff0c7431 */ /* 0x000fe200000001ff */
[----:B------:R-:W-:-:S05]  /*1510*/  MOV R5, R14 ;  /* 0x0000000e00057202 */ /* 0x000fca0000000f00 */
[----:B------:R-:W-:-:S04]  /*1520*/  FADD R23, R20, R5 ;  /* 0x0000000514177221 */ /* 0x000fc80000000000 */
[----:B------:R-:W-:-:S07]  /*1530*/  IMAD.MOV.U32 R13, RZ, RZ, R23 ;  /* 0x000000ffff0d7224 */ /* 0x000fce00078e0017 */
[----:B------:R-:W-:Y:S05]  /*1540*/  WARPSYNC.COLLECTIVE R15, `(.L_x_11630) ;  /* 0x000000000f087348 */ /* 0x000fea0003c00000 */
[----:B------:R0:W1:Y:S02]  /*1550*/  SHFL.BFLY P6, R14, R13, R12, R11 ;  /* 0x0c00000c0d0e7389 */ /* 0x00006400000c000b */
[----:B01----:R-:W-:Y:S05]  /*1560*/  ENDCOLLECTIVE ;  /* 0x000000000000791b */ /* 0x003fea0003800000 */
.L_x_11630:
[----:B------:R-:W-:Y:S02]  /*1570*/  IMAD.MOV.U32 R12, RZ, RZ, 0x2 ;  /* 0x00000002ff0c7424 */ /* 0x000fe400078e00ff */
[----:B------:R-:W-:-:S04]  /*1580*/  IMAD.MOV.U32 R24, RZ, RZ, R14 ;  /* 0x000000ffff187224 */ /* 0x000fc800078e000e */
[----:B------:R-:W-:-:S05]  /*1590*/  FADD R24, R23, R24 ;  /* 0x0000001817187221 */ /* 0x000fca0000000000 */
[----:B------:R-:W-:-:S07]  /*15a0*/  MOV R13, R24 ;  /* 0x00000018000d7202 */ /* 0x000fce0000000f00 */
[----:B------:R-:W-:Y:S05]  /*15b0*/  WARPSYNC.COLLECTIVE R15, `(.L_x_11631) ;  /* 0x000000000f087348 */ /* 0x000fea0003c00000 */
[----:B------:R0:W1:Y:S02]  /*15c0*/  SHFL.BFLY P6, R14, R13, R12, R11 ;  /* 0x0c00000c0d0e7389 */ /* 0x00006400000c000b */
[----:B01----:R-:W-:Y:S05]  /*15d0*/  ENDCOLLECTIVE ;  /* 0x000000000000791b */ /* 0x003fea0003800000 */
.L_x_11631:
[----:B------:R-:W-:Y:S01]  /*15e0*/  HFMA2 R12, -RZ, RZ, 0, 5.9604644775390625e-08 ;  /* 0x00000001ff0c7431 */ /* 0x000fe200000001ff */
[----:B------:R-:W-:-:S05]  /*15f0*/  MOV R3, R14 ;  /* 0x0000000e00037202 */ /* 0x000fca0000000f00 */
[----:B------:R-:W-:-:S04]  /*1600*/  FADD R3, R24, R3 ;  /* 0x0000000318037221 */ /* 0x000fc80000000000 */
[----:B------:R-:W-:-:S07]  /*1610*/  IMAD.MOV.U32 R13, RZ, RZ, R3 ;  /* 0x000000ffff0d7224 */ /* 0x000fce00078e0003 */
[----:B------:R-:W-:Y:S05]  /*1620*/  WARPSYNC.COLLECTIVE R15, `(.L_x_11632) ;  /* 0x000000000f087348 */ /* 0x000fea0003c00000 */
[----:B------:R0:W1:Y:S02]  /*1630*/  SHFL.BFLY P6, R14, R13, R12, R11 ;  /* 0x0c00000c0d0e7389 */ /* 0x00006400000c000b */
[----:B01----:R-:W-:Y:S05]  /*1640*/  ENDCOLLECTIVE ;  /* 0x000000000000791b */ /* 0x003fea0003800000 */
.L_x_11632:
[----:B------:R-:W-:Y:S05]  /*1650*/  BRA `(.L_x_11633) ;  /* 0xfffffff0008c7947 */ /* 0x000fea000383ffff */
        .weak           $__internal_226_$__cuda_sm3x_div_rn_noftz_f32_slowpath
        .type           $__internal_226_$__cuda_sm3x_div_rn_noftz_f32_slowpath,@function
        .size           $__internal_226_$__cuda_sm3x_div_rn_noftz_f32_slowpath,(.L_x_15543 - $__internal_226_$__cuda_sm3x_div_rn_noftz_f32_slowpath)
$__internal_226_$__cuda_sm3x_div_rn_noftz_f32_slowpath:
        /* <DEDUP_REMOVED lines=34> */
.L_x_11635:
        /* <DEDUP_REMOVED lines=51> */
.L_x_11642:
[----:B------:R-:W-:-:S04]  /*1bb0*/  LOP3.LUT R2, R2, 0x80000000, RZ, 0xc0, !PT ;  /* 0x8000000002027812 */ /* 0x000fc800078ec0ff */
[----:B------:R-:W-:Y:S01]  /*1bc0*/  LOP3.LUT R2, R2, 0x7f800000, RZ, 0xfc, !PT ;  /* 0x7f80000002027812 */ /* 0x000fe200078efcff */
[----:B------:R-:W-:Y:S06]  /*1bd0*/  BRA `(.L_x_11643) ;  /* 0x0000000000047947 */ /* 0x000fec0003800000 */
.L_x_11641:
[----:B------:R-:W-:-:S07]  /*1be0*/  IMAD R2, R13, 0x800000, R2 ;  /* 0x008000000d027824 */ /* 0x000fce00078e0202 */
.L_x_11643:
[----:B------:R-:W-:Y:S05]  /*1bf0*/  BSYNC.RECONVERGENT B2 ;  /* 0x0000000000027941 */ /* 0x000fea0003800200 */
.L_x_11640:
[----:B------:R-:W-:Y:S05]  /*1c00*/  BRA `(.L_x_11644) ;  /* 0x0000000000207947 */ /* 0x000fea0003800000 */
.L_x_11639:
[----:B------:R-:W-:-:S04]  /*1c10*/  LOP3.LUT R2, R3, 0x80000000, R2, 0x48, !PT ;  /* 0x8000000003027812 */ /* 0x000fc800078e4802 */
[----:B------:R-:W-:Y:S01]  /*1c20*/  LOP3.LUT R2, R2, 0x7f800000, RZ, 0xfc, !PT ;  /* 0x7f80000002027812 */ /* 0x000fe200078efcff */
[----:B------:R-:W-:Y:S06]  /*1c30*/  BRA `(.L_x_11644) ;  /* 0x0000000000147947 */ /* 0x000fec0003800000 */
.L_x_11638:
[----:B------:R-:W-:Y:S01]  /*1c40*/  LOP3.LUT R2, R3, 0x80000000, R2, 0x48, !PT ;  /* 0x8000000003027812 */ /* 0x000fe200078e4802 */
[----:B------:R-:W-:Y:S06]  /*1c50*/  BRA `(.L_x_11644) ;  /* 0x00000000000c7947 */ /* 0x000fec0003800000 */
.L_x_11637:
[----:B------:R-:W0:Y:S01]  /*1c60*/  MUFU.RSQ R2, -QNAN ;  /* 0xffc0000000027908 */ /* 0x000e220000001400 */
[----:B------:R-:W-:Y:S05]  /*1c70*/  BRA `(.L_x_11644) ;  /* 0x0000000000047947 */ /* 0x000fea0003800000 */
.L_x_11636:
[----:B------:R-:W-:-:S07]  /*1c80*/  FADD.FTZ R2, R2, R3 ;  /* 0x0000000302027221 */ /* 0x000fce0000010000 */
.L_x_11644:
[----:B------:R-:W-:Y:S05]  /*1c90*/  BSYNC.RECONVERGENT B1 ;  /* 0x0000000000017941 */ /* 0x000fea0003800200 */
.L_x_11634:
[----:B------:R-:W-:Y:S01]  /*1ca0*/  HFMA2 R3, -RZ, RZ, 0, 0 ;  /* 0x00000000ff037431 */ /* 0x000fe200000001ff */
[----:B0-----:R-:W-:Y:S01]  /*1cb0*/  MOV R13, R2 ;  /* 0x00000002000d7202 */ /* 0x001fe20000000f00 */
[----:B------:R-:W-:-:S04]  /*1cc0*/  IMAD.MOV.U32 R2, RZ, RZ, R4 ;  /* 0x000000ffff027224 */ /* 0x000fc800078e0004 */
[----:B------:R-:W-:Y:S05]  /*1cd0*/  RET.REL.NODEC R2 `(_ZN7oneflow4cuda7softmax15SoftmaxWarpImplI10SimpleLoadIffE11SimpleStoreIffEfLi1ELi1ELi32ELi2ELb1ELNS1_9AlgorithmE0EEEvT_T0_ll) ;  /* 0xffffffe002c87950 */ /* 0x000fea0003c3ffff */
.L_x_11645:
        /* <DEDUP_REMOVED lines=10> */
.L_x_15543:


//--------------------- .text._ZN7oneflow4cuda7softmax15SoftmaxWarpImplI10SimpleLoadIffE11SimpleStoreIffEfLi1ELi1ELi32ELi2ELb0ELNS1_9AlgorithmE0EEEvT_T0_ll --------------------------
	.section	.text._ZN7oneflow4cuda7softmax15SoftmaxWarpImplI10SimpleLoadIffE11SimpleStoreIffEfLi1ELi1ELi32ELi2ELb0ELNS1_9AlgorithmE0EEEvT_T0_ll,"ax",@progbits
	.align	128
        .global         _ZN7oneflow4cuda7softmax15SoftmaxWarpImplI10SimpleLoadIffE11SimpleStoreIffEfLi1ELi1ELi32ELi2ELb0ELNS1_9AlgorithmE0EEEvT_T0_ll
        .type           _ZN7oneflow4cuda7softmax15SoftmaxWarpImplI10SimpleLoadIffE11SimpleStoreIffEfLi1ELi1ELi32ELi2ELb0ELNS1_9AlgorithmE0EEEvT_T0_ll,@function
        .size           _ZN7oneflow4cuda7softmax15SoftmaxWarpImplI10SimpleLoadIffE11SimpleStoreIffEfLi1ELi1ELi32ELi2ELb0ELNS1_9AlgorithmE0EEEvT_T0_ll,(.L_x_15544 - _ZN7oneflow4cuda7softmax15SoftmaxWarpImplI10SimpleLoadIffE11SimpleStoreIffEfLi1ELi1ELi32ELi2ELb0ELNS1_9AlgorithmE0EEEvT_T0_ll)
        .other          _ZN7oneflow4cuda7softmax15SoftmaxWarpImplI10SimpleLoadIffE11SimpleStoreIffEfLi1ELi1ELi32ELi2ELb0ELNS1_9AlgorithmE0EEEvT_T0_ll,@"STO_CUDA_ENTRY STV_DEFAULT"
_ZN7oneflow4cuda7softmax15SoftmaxWarpImplI10SimpleLoadIffE11SimpleStoreIffEfLi1ELi1ELi32ELi2ELb0ELNS1_9AlgorithmE0EEEvT_T0_ll:
.text._ZN7oneflow4cuda7softmax15SoftmaxWarpImplI10SimpleLoadIffE11SimpleStoreIffEfLi1ELi1ELi32ELi2ELb0ELNS1_9AlgorithmE0EEEvT_T0_ll:
        /* <DEDUP_REMOVED lines=23> */
.L_x_11646:
        /* <DEDUP_REMOVED lines=18> */
.L_x_11652:
[----:B------:R-:W-:Y:S01]  /*0290*/  MOV R25, RZ ;  /* 0x000000ff00197202 */ /* 0x000fe20000000f00 */
[-C--:B----4-:R-:W-:Y:S01]  /*02a0*/  IMAD R0, R21, R8.reuse, RZ ;  /* 0x0000000815007224 */ /* 0x090fe200078e02ff */
[----:B--2---:R-:W-:Y:S02]  /*02b0*/  R2UR UR4, R6 ;  /* 0x00000000060472ca */ /* 0x004fe400000e0000 */
[C---:B------:R-:W-:Y:S01]  /*02c0*/  R2UR UR5, R7.reuse ;  /* 0x00000000070572ca */ /* 0x040fe200000e0000 */
[----:B01----:R-:W-:Y:S01]  /*02d0*/  IMAD.WIDE.U32 R2, R20, R8, R24 ;  /* 0x0000000814027225 */ /* 0x003fe200078e0018 */
[----:B------:R-:W-:Y:S02]  /*02e0*/  R2UR UR6, R6 ;  /* 0x00000000060672ca */ /* 0x000fe400000e0000 */
[----:B------:R-:W-:Y:S01]  /*02f0*/  R2UR UR7, R7 ;  /* 0x00000000070772ca */ /* 0x000fe200000e0000 */
[----:B------:R-:W-:Y:S01]  /*0300*/  IMAD R11, R20, R9, R0 ;  /* 0x00000009140b7224 */ /* 0x000fe200078e0200 */
[----:B---3--:R-:W-:-:S03]  /*0310*/  LEA R10, P0, R2, R16, 0x2 ;  /* 0x00000010020a7211 */ /* 0x008fc600078010ff */
[----:B------:R-:W-:-:S05]  /*0320*/  IMAD.IADD R0, R3, 0x1, R11 ;  /* 0x0000000103007824 */ /* 0x000fca00078e020b */
[----:B------:R-:W-:Y:S02]  /*0330*/  LEA.HI.X R11, R2, R17, R0, 0x2, P0 ;  /* 0x00000011020b7211 */ /* 0x000fe400000f1400 */
[----:B------:R-:W-:-:S03]  /*0340*/  LEA R2, P0, R8, R10, 0x2 ;  /* 0x0000000a08027211 */ /* 0x000fc600078010ff */
[----:B------:R-:W2:Y:S01]  /*0350*/  LDG.E R23, desc[UR4][R10.64] ;  /* 0x000000040a177981 */ /* 0x000ea2000c1e1900 */
[----:B------:R-:W-:-:S05]  /*0360*/  LEA.HI.X R3, R8, R11, R9, 0x2, P0 ;  /* 0x0000000b08037211 */ /* 0x000fca00000f1409 */
[----:B------:R-:W3:Y:S01]  /*0370*/  LDG.E R19, desc[UR6][R2.64] ;  /* 0x0000000602137981 */ /* 0x000ee2000c1e1900 */
[----:B------:R-:W-:Y:S01]  /*0380*/  UMOV UR4, 0xffffffff ;  /* 0xffffffff00047882 */ /* 0x000fe20000000000 */
[----:B--2---:R-:W-:Y:S02]  /*0390*/  FMNMX R13, R23, -INF , !PT ;  /* 0xff800000170d7809 */ /* 0x004fe40007800000 */
[----:B---3--:R-:W-:Y:S01]  /*03a0*/  FMNMX R0, R19, -INF , !PT ;  /* 0xff80000013007809 */ /* 0x008fe20007800000 */
        /* <DEDUP_REMOVED lines=62> */
.L_x_11674:
        /* <DEDUP_REMOVED lines=11> */
[----:B0-----:R-:W-:Y:S05]  /*0840*/  CALL.REL.NOINC `($__internal_227_$__cuda_sm3x_div_rn_noftz_f32_slowpath) ;  /* 0x0000000c00047944 */ /* 0x001fea0003c00000 */
[----:B------:R-:W-:-:S07]  /*0850*/  MOV R15, R0 ;  /* 0x00000000000f7202 */ /* 0x000fce0000000f00 */
.L_x_11649:
[----:B------:R-:W-:Y:S05]  /*0860*/  BSYNC.RECONVERGENT B0 ;  /* 0x0000000000007941 */ /* 0x000fea0003800200 */
.L_x_11648:
        /* <DEDUP_REMOVED lines=8> */
[----:B------:R-:W-:-:S03]  /*08f0*/  LEA R10, P0, R12, UR36, 0x2 ;  /* 0x000000240c0a7c11 */ /* 0x000fc6000f8010ff */
[----:B------:R-:W-:-:S05]  /*0900*/  IMAD.IADD R3, R13, 0x1, R3 ;  /* 0x000000010d037824 */ /* 0x000fca00078e0203 */
[----:B------:R-:W-:Y:S01]  /*0910*/  LEA.HI.X R11, R12, UR37, R3, 0x2, P0 ;  /* 0x000000250c0b7c11 */ /* 0x000fe200080f1403 */
[----:B-1----:R-:W-:-:S03]  /*0920*/  FFMA R3, -R23, R0, 1 ;  /* 0x3f80000017037423 */ /* 0x002fc60000000100 */
[----:B------:R-:W1:Y:S01]  /*0930*/  FCHK P0, R2, R23 ;  /* 0x0000001702007302 */ /* 0x000e620000000000 */
[----:B------:R-:W-:Y:S01]  /*0940*/  FFMA R3, R0, R3, R0 ;  /* 0x0000000300037223 */ /* 0x000fe20000000000 */
[----:B------:R2:W-:Y:S03]  /*0950*/  STG.E desc[UR4][R10.64], R15 ;  /* 0x0000000f0a007986 */ /* 0x0005e6000c101904 */
[----:B------:R-:W-:-:S04]  /*0960*/  FFMA R0, R2, R3, RZ ;  /* 0x0000000302007223 */ /* 0x000fc800000000ff */
[----:B------:R-:W-:-:S04]  /*0970*/  FFMA R12, -R23, R0, R2 ;  /* 0x00000000170c7223 */ /* 0x000fc80000000102 */
[----:B------:R-:W-:Y:S01]  /*0980*/  FFMA R13, R3, R12, R0 ;  /* 0x0000000c030d7223 */ /* 0x000fe20000000000 */
[----:B-12---:R-:W-:Y:S06]  /*0990*/  @!P0 BRA `(.L_x_11651) ;  /* 0x0000000000148947 */ /* 0x006fec0003800000 */
[----:B------:R-:W-:Y:S01]  /*09a0*/  MOV R0, R2 ;  /* 0x0000000200007202 */ /* 0x000fe20000000f00 */
[----:B------:R-:W-:Y:S01]  /*09b0*/  IMAD.MOV.U32 R3, RZ, RZ, R23 ;  /* 0x000000ffff037224 */ /* 0x000fe200078e0017 */
[----:B------:R-:W-:-:S07]  /*09c0*/  MOV R12, 0x9e0 ;  /* 0x000009e0000c7802 */ /* 0x000fce0000000f00 */
[----:B0-----:R-:W-:Y:S05]  /*09d0*/  CALL.REL.NOINC `($__internal_227_$__cuda_sm3x_div_rn_noftz_f32_slowpath) ;  /* 0x0000000800a07944 */ /* 0x001fea0003c00000 */
[----:B------:R-:W-:-:S07]  /*09e0*/  IMAD.MOV.U32 R13, RZ, RZ, R0 ;  /* 0x000000ffff0d7224 */ /* 0x000fce00078e0000 */
.L_x_11651:
[----:B------:R-:W-:Y:S05]  /*09f0*/  BSYNC.RECONVERGENT B0 ;  /* 0x0000000000007941 */ /* 0x000fea0003800200 */
.L_x_11650:
[----:B0-----:R-:W-:Y:S02]  /*0a00*/  LEA R2, P0, R4, R10, 0x2 ;  /* 0x0000000a04027211 */ /* 0x001fe400078010ff */
[----:B------:R-:W-:Y:S02]  /*0a10*/  R2UR UR4, R6 ;  /* 0x00000000060472ca */ /* 0x000fe400000e0000 */
[----:B------:R-:W-:Y:S02]  /*0a20*/  LEA.HI.X R3, R4, R11, R5, 0x2, P0 ;  /* 0x0000000b04037211 */ /* 0x000fe400000f1405 */
[C---:B------:R-:W-:Y:S02]  /*0a30*/  IADD3 R20, P0, PT, R22.reuse, R20, RZ ;  /* 0x0000001416147210 */ /* 0x040fe40007f1e0ff */
[----:B------:R-:W-:Y:S02]  /*0a40*/  R2UR UR5, R7 ;  /* 0x00000000070572ca */ /* 0x000fe400000e0000 */
[----:B------:R-:W-:-:S02]  /*0a50*/  LEA.HI.X.SX32 R21, R22, R21, 0x1, P0 ;  /* 0x0000001516157211 */ /* 0x000fc400000f0eff */
[----:B------:R-:W-:-:S04]  /*0a60*/  ISETP.GE.U32.AND P0, PT, R20, UR40, PT ;  /* 0x0000002814007c0c */ /* 0x000fc8000bf06070 */
[----:B------:R-:W-:-:S05]  /*0a70*/  ISETP.GE.AND.EX P0, PT, R21, UR41, PT, P0 ;  /* 0x0000002915007c0c */ /* 0x000fca000bf06300 */
[----:B------:R0:W-:Y:S08]  /*0a80*/  STG.E desc[UR4][R2.64], R13 ;  /* 0x0000000d02007986 */ /* 0x0001f0000c101904 */
[----:B------:R-:W-:Y:S05]  /*0a90*/  @!P0 BRA `(.L_x_11652) ;  /* 0xfffffff400fc8947 */ /* 0x000fea000383ffff */
[----:B------:R-:W-:Y:S05]  /*0aa0*/  EXIT ;  /* 0x000000000000794d */ /* 0x000fea0003800000 */
.L_x_11647:
[----:B------:R-:W-:Y:S01]  /*0ab0*/  HFMA2 R12, -RZ, RZ, 0, 9.5367431640625e-07 ;  /* 0x00000010ff0c7431 */ /* 0x000fe200000001ff */
[----:B------:R-:W-:Y:S01]  /*0ac0*/  BSSY B0, `(.L_x_11653) ;  /* 0x0000006000007945 */ /* 0x000fe20003800000 */
[----:B------:R-:W-:Y:S02]  /*0ad0*/  IMAD.MOV.U32 R11, RZ, RZ, 0x1f ;  /* 0x0000001fff0b7424 */ /* 0x000fe400078e00ff */
[----:B------:R-:W-:-:S07]  /*0ae0*/  IMAD.MOV.U32 R15, RZ, RZ, -0x1 ;  /* 0xffffffffff0f7424 */ /* 0x000fce00078e00ff */
[----:B0-----:R-:W-:Y:S05]  /*0af0*/  WARPSYNC.COLLECTIVE R15, `(.L_x_11654) ;  /* 0x000000000f087348 */ /* 0x001fea0003c00000 */
[----:B------:R1:W2:Y:S02]  /*0b00*/  SHFL.BFLY P6, R14, R13, R12, R11 ;  /* 0x0c00000c0d0e7389 */ /* 0x0002a400000c000b */
[----:B012---:R-:W-:Y:S05]  /*0b10*/  ENDCOLLECTIVE ;  /* 0x000000000000791b */ /* 0x007fea0003800000 */
.L_x_11654:
[----:B------:R-:W-:Y:S05]  /*0b20*/  BSYNC B0 ;  /* 0x0000000000007941 */ /* 0x000fea0003800000 */
.L_x_11653:
[----:B------:R-:W-:Y:S01]  /*0b30*/  FMNMX R13, R13, R14, !PT ;  /* 0x0000000e0d0d7209 */ /* 0x000fe20007800000 */
[----:B------:R-:W-:Y:S01]  /*0b40*/  IMAD.MOV.U32 R11, RZ, RZ, 0x1f ;  /* 0x0000001fff0b7424 */ /* 0x000fe200078e00ff */
[----:B------:R-:W-:Y:S01]  /*0b50*/  MOV R12, 0x8 ;  /* 0x00000008000c7802 */ /* 0x000fe20000000f00 */
[----:B------:R-:W-:-:S07]  /*0b60*/  IMAD.MOV.U32 R15, RZ, RZ, -0x1 ;  /* 0xffffffffff0f7424 */ /* 0x000fce00078e00ff */
[----:B------:R-:W-:Y:S05]  /*0b70*/  WARPSYNC.COLLECTIVE R15, `(.L_x_11655) ;  /* 0x000000000f087348 */ /* 0x000fea0003c00000 */
[----:B------:R0:W1:Y:S02]  /*0b80*/  SHFL.BFLY P6, R14, R13, R12, R11 ;  /* 0x0c00000c0d0e7389 */ /* 0x00006400000c000b */
[----:B01----:R-:W-:Y:S05]  /*0b90*/  ENDCOLLECTIVE ;  /* 0x000000000000791b */ /* 0x003fea0003800000 */
.L_x_11655:
[----:B------:R-:W-:Y:S01]  /*0ba0*/  IMAD.MOV.U32 R12, RZ, RZ, 0x4 ;  /* 0x00000004ff0c7424 */ /* 0x000fe200078e00ff */
[----:B------:R-:W-:-:S04]  /*0bb0*/  FMNMX R18, R13, R14, !PT ;  /* 0x0000000e0d127209 */ /* 0x000fc80007800000 */
[----:B------:R-:W-:-:S07]  /*0bc0*/  MOV R13, R18 ;  /* 0x00000012000d7202 */ /* 0x000fce0000000f00 */
[----:B------:R-:W-:Y:S05]  /*0bd0*/  WARPSYNC.COLLECTIVE R15, `(.L_x_11656) ;  /* 0x000000000f087348 */ /* 0x000fea0003c00000 */
[----:B------:R0:W1:Y:S02]  /*0be0*/  SHFL.BFLY P6, R14, R13, R12, R11 ;  /* 0x0c00000c0d0e7389 */ /* 0x00006400000c000b */
[----:B01----:R-:W-:Y:S05]  /*0bf0*/  ENDCOLLECTIVE ;  /* 0x000000000000791b */ /* 0x003fea0003800000 */
.L_x_11656:
[----:B------:R-:W-:Y:S01]  /*0c00*/  IMAD.MOV.U32 R12, RZ, RZ, 0x2 ;  /* 0x00000002ff0c7424 */ /* 0x000fe200078e00ff */
[----:B------:R-:W-:-:S04]  /*0c10*/  FMNMX R25, R18, R14, !PT ;  /* 0x0000000e12197209 */ /* 0x000fc80007800000 */
[----:B------:R-:W-:-:S07]  /*0c20*/  MOV R13, R25 ;  /* 0x00000019000d7202 */ /* 0x000fce0000000f00 */
[----:B------:R-:W-:Y:S05]  /*0c30*/  WARPSYNC.COLLECTIVE R15, `(.L_x_11657) ;  /* 0x000000000f087348 */ /* 0x000fea0003c00000 */
[----:B------:R0:W1:Y:S02]  /*0c40*/  SHFL.BFLY P6, R14, R13, R12, R11 ;  /* 0x0c00000c0d0e7389 */ /* 0x00006400000c000b */
[----:B01----:R-:W-:Y:S05]  /*0c50*/  ENDCOLLECTIVE ;  /* 0x000000000000791b */ /* 0x003fea0003800000 */
.L_x_11657:
[----:B------:R-:W-:Y:S01]  /*0c60*/  IMAD.MOV.U32 R12, RZ, RZ, 0x1 ;  /* 0x00000001ff0c7424 */ /* 0x000fe200078e00ff */
[----:B------:R-:W-:-:S04]  /*0c70*/  FMNMX R3, R25, R14, !PT ;  /* 0x0000000e19037209 */ /* 0x000fc80007800000 */
[----:B------:R-:W-:-:S07]  /*0c80*/  MOV R13, R3 ;  /* 0x00000003000d7202 */ /* 0x000fce0000000f00 */
[----:B------:R-:W-:Y:S05]  /*0c90*/  WARPSYNC.COLLECTIVE R15, `(.L_x_11658) ;  /* 0x000000000f087348 */ /* 0x000fea0003c00000 */
[----:B------:R0:W1:Y:S02]  /*0ca0*/  SHFL.BFLY P6, R14, R13, R12, R11 ;  /* 0x0c00000c0d0e7389 */ /* 0x00006400000c000b */
[----:B01----:R-:W-:Y:S05]  /*0cb0*/  ENDCOLLECTIVE ;  /* 0x000000000000791b */ /* 0x003fea0003800000 */
.L_x_11658:
[----:B------:R-:W-:Y:S02]  /*0cc0*/  HFMA2 R12, -RZ, RZ, 0, 9.5367431640625e-07 ;  /* 0x00000010ff0c7431 */ /* 0x000fe400000001ff */
[----:B------:R-:W-:Y:S01]  /*0cd0*/  IMAD.MOV.U32 R13, RZ, RZ, R0 ;  /* 0x000000ffff0d7224 */ /* 0x000fe200078e0000 */
[----:B------:R-:W-:-:S07]  /*0ce0*/  MOV R2, R14 ;  /* 0x0000000e00027202 */ /* 0x000fce0000000f00 */
[----:B------:R-:W-:Y:S05]  /*0cf0*/  WARPSYNC.COLLECTIVE R15, `(.L_x_11659) ;  /* 0x000000000f087348 */ /* 0x000fea0003c00000 */
[----:B------:R0:W1:Y:S02]  /*0d00*/  SHFL.BFLY P6, R14, R13, R12, R11 ;  /* 0x0c00000c0d0e7389 */ /* 0x00006400000c000b */
[----:B01----:R-:W-:Y:S05]  /*0d10*/  ENDCOLLECTIVE ;  /* 0x000000000000791b */ /* 0x003fea0003800000 */
.L_x_11659:
        /* <DEDUP_REMOVED lines=11> */
.L_x_11660:
[----:B------:R-:W-:Y:S01]  /*0dd0*/  HFMA2 R12, -RZ, RZ, 0, 2.384185791015625e-07 ;  /* 0x00000004ff0c7431 */ /* 0x000fe200000001ff */
[----:B------:R-:W-:-:S04]  /*0de0*/  MOV R25, R14 ;  /* 0x0000000e00197202 */ /* 0x000fc80000000f00 */
[----:B------:R-:W-:-:S05]  /*0df0*/  FMNMX R26, R10, R25, !PT ;  /* 0x000000190a1a7209 */ /* 0x000fca0007800000 */
[----:B------:R-:W-:-:S07]  /*0e00*/  IMAD.MOV.U32 R13, RZ, RZ, R26 ;  /* 0x000000ffff0d7224 */ /* 0x000fce00078e001a */
[----:B------:R-:W-:Y:S05]  /*0e10*/  WARPSYNC.COLLECTIVE R15, `(.L_x_11661) ;  /* 0x000000000f087348 */ /* 0x000fea0003c00000 */
[----:B------:R0:W1:Y:S02]  /*0e20*/  SHFL.BFLY P6, R14, R13, R12, R11 ;  /* 0x0c00000c0d0e7389 */ /* 0x00006400000c000b */
[----:B01----:R-:W-:Y:S05]  /*0e30*/  ENDCOLLECTIVE ;  /* 0x000000000000791b */ /* 0x003fea0003800000 */
.L_x_11661:
[----:B------:R-:W-:Y:S02]  /*0e40*/  IMAD.MOV.U32 R12, RZ, RZ, 0x2 ;  /* 0x00000002ff0c7424 */ /* 0x000fe400078e00ff */
[----:B------:R-:W-:-:S05]  /*0e50*/  IMAD.MOV.U32 R27, RZ, RZ, R14 ;  /* 0x000000ffff1b7224 */ /* 0x000fca00078e000e */
[----:B------:R-:W-:-:S04]  /*0e60*/  FMNMX R27, R26, R27, !PT ;  /* 0x0000001b1a1b7209 */ /* 0x000fc80007800000 */
[----:B------:R-:W-:-:S07]  /*0e70*/  MOV R13, R27 ;  /* 0x0000001b000d7202 */ /* 0x000fce0000000f00 */
[----:B------:R-:W-:Y:S05]  /*0e80*/  WARPSYNC.COLLECTIVE R15, `(.L_x_11662) ;  /* 0x000000000f087348 */ /* 0x000fea0003c00000 */
[----:B------:R0:W1:Y:S02]  /*0e90*/  SHFL.BFLY P6, R14, R13, R12, R11 ;  /* 0x0c00000c0d0e7389 */ /* 0x00006400000c000b */
[----:B01----:R-:W-:Y:S05]  /*0ea0*/  ENDCOLLECTIVE ;  /* 0x000000000000791b */ /* 0x003fea0003800000 */
.L_x_11662:
        /* <DEDUP_REMOVED lines=9> */
.L_x_11663:
        /* <DEDUP_REMOVED lines=14> */
.L_x_11664:
        /* <DEDUP_REMOVED lines=10> */
.L_x_11665:
[----:B------:R-:W-:Y:S02]  /*10c0*/  HFMA2 R12, -RZ, RZ, 0, 2.384185791015625e-07 ;  /* 0x00000004ff0c7431 */ /* 0x000fe400000001ff */
[----:B------:R-:W-:-:S04]  /*10d0*/  FADD R18, R25, R14 ;  /* 0x0000000e19127221 */ /* 0x000fc80000000000 */
[----:B------:R-:W-:-:S07]  /*10e0*/  IMAD.MOV.U32 R13, RZ, RZ, R18 ;  /* 0x000000ffff0d7224 */ /* 0x000fce00078e0012 */
[----:B------:R-:W-:Y:S05]  /*10f0*/  WARPSYNC.COLLECTIVE R15, `(.L_x_11666) ;  /* 0x000000000f087348 */ /* 0x000fea0003c00000 */
[----:B------:R0:W1:Y:S02]  /*1100*/  SHFL.BFLY P6, R14, R13, R12, R11 ;  /* 0x0c00000c0d0e7389 */ /* 0x00006400000c000b */
[----:B01----:R-:W-:Y:S05]  /*1110*/  ENDCOLLECTIVE ;  /* 0x000000000000791b */ /* 0x003fea0003800000 */
.L_x_11666:
        /* <DEDUP_REMOVED lines=8> */
.L_x_11667:
        /* <DEDUP_REMOVED lines=8> */
.L_x_11668:
[----:B------:R-:W-:Y:S02]  /*1220*/  HFMA2 R12, -RZ, RZ, 0, 9.5367431640625e-07 ;  /* 0x00000010ff0c7431 */ /* 0x000fe400000001ff */
[----:B------:R-:W-:Y:S01]  /*1230*/  IMAD.MOV.U32 R13, RZ, RZ, R23 ;  /* 0x000000ffff0d7224 */ /* 0x000fe200078e0017 */
[----:B------:R-:W-:-:S07]  /*1240*/  MOV R3, R14 ;  /* 0x0000000e00037202 */ /* 0x000fce0000000f00 */
[----:B------:R-:W-:Y:S05]  /*1250*/  WARPSYNC.COLLECTIVE R15, `(.L_x_11669) ;  /* 0x000000000f087348 */ /* 0x000fea0003c00000 */
[----:B------:R0:W1:Y:S02]  /*1260*/  SHFL.BFLY P6, R14, R13, R12, R11 ;  /* 0x0c00000c0d0e7389 */ /* 0x00006400000c000b */
[----:B01----:R-:W-:Y:S05]  /*1270*/  ENDCOLLECTIVE ;  /* 0x000000000000791b */ /* 0x003fea0003800000 */
.L_x_11669:
        /* <DEDUP_REMOVED lines=8> */
.L_x_11670:
[----:B------:R-:W-:Y:S01]  /*1300*/  HFMA2 R12, -RZ, RZ, 0, 2.384185791015625e-07 ;  /* 0x00000004ff0c7431 */ /* 0x000fe200000001ff */
[----:B------:R-:W-:-:S05]  /*1310*/  MOV R19, R14 ;  /* 0x0000000e00137202 */ /* 0x000fca0000000f00 */
[----:B------:R-:W-:-:S04]  /*1320*/  FADD R27, R26, R19 ;  /* 0x000000131a1b7221 */ /* 0x000fc80000000000 */
[----:B------:R-:W-:-:S07]  /*1330*/  IMAD.MOV.U32 R13, RZ, RZ, R27 ;  /* 0x000000ffff0d7224 */ /* 0x000fce00078e001b */
[----:B------:R-:W-:Y:S05]  /*1340*/  WARPSYNC.COLLECTIVE R15, `(.L_x_11671) ;  /* 0x000000000f087348 */ /* 0x000fea0003c00000 */
[----:B------:R0:W1:Y:S02]  /*1350*/  SHFL.BFLY P6, R14, R13, R12, R11 ;  /* 0x0c00000c0d0e7389 */ /* 0x00006400000c000b */
[----:B01----:R-:W-:Y:S05]  /*1360*/  ENDCOLLECTIVE ;  /* 0x000000000000791b */ /* 0x003fea0003800000 */
.L_x_11671:
[----:B------:R-:W-:Y:S02]  /*1370*/  IMAD.MOV.U32 R12, RZ, RZ, 0x2 ;  /* 0x00000002ff0c7424 */ /* 0x000fe400078e00ff */
[----:B------:R-:W-:-:S04]  /*1380*/  IMAD.MOV.U32 R28, RZ, RZ, R14 ;  /* 0x000000ffff1c7224 */ /* 0x000fc800078e000e */
[----:B------:R-:W-:-:S05]  /*1390*/  FADD R28, R27, R28 ;  /* 0x0000001c1b1c7221 */ /* 0x000fca0000000000 */
[----:B------:R-:W-:-:S07]  /*13a0*/  MOV R13, R28 ;  /* 0x0000001c000d7202 */ /* 0x000fce0000000f00 */
[----:B------:R-:W-:Y:S05]  /*13b0*/  WARPSYNC.COLLECTIVE R15, `(.L_x_11672) ;  /* 0x000000000f087348 */ /* 0x000fea0003c00000 */
[----:B------:R0:W1:Y:S02]  /*13c0*/  SHFL.BFLY P6, R14, R13, R12, R11 ;  /* 0x0c00000c0d0e7389 */ /* 0x00006400000c000b */
[----:B01----:R-:W-:Y:S05]  /*13d0*/  ENDCOLLECTIVE ;  /* 0x000000000000791b */ /* 0x003fea0003800000 */
.L_x_11672:
[----:B------:R-:W-:Y:S01]  /*13e0*/  HFMA2 R12, -RZ, RZ, 0, 5.9604644775390625e-08 ;  /* 0x00000001ff0c7431 */ /* 0x000fe200000001ff */
[----:B------:R-:W-:-:S05]  /*13f0*/  MOV R23, R14 ;  /* 0x0000000e00177202 */ /* 0x000fca0000000f00 */
[----:B------:R-:W-:-:S04]  /*1400*/  FADD R23, R28, R23 ;  /* 0x000000171c177221 */ /* 0x000fc80000000000 */
[----:B------:R-:W-:-:S07]  /*1410*/  IMAD.MOV.U32 R13, RZ, RZ, R23 ;  /* 0x000000ffff0d7224 */ /* 0x000fce00078e0017 */
[----:B------:R-:W-:Y:S05]  /*1420*/  WARPSYNC.COLLECTIVE R15, `(.L_x_11673) ;  /* 0x000000000f087348 */ /* 0x000fea0003c00000 */
[----:B------:R0:W1:Y:S02]  /*1430*/  SHFL.BFLY P6, R14, R13, R12, R11 ;  /* 0x0c00000c0d0e7389 */ /* 0x00006400000c000b */
[----:B01----:R-:W-:Y:S05]  /*1440*/  ENDCOLLECTIVE ;  /* 0x000000000000791b */ /* 0x003fea0003800000 */
.L_x_11673:
[----:B------:R-:W-:Y:S05]  /*1450*/  BRA `(.L_x_11674) ;  /* 0xfffffff000cc7947 */ /* 0x000fea000383ffff */
        .weak           $__internal_227_$__cuda_sm3x_div_rn_noftz_f32_slowpath
        .type           $__internal_227_$__cuda_sm3x_div_rn_noftz_f32_slowpath,@function
        .size           $__internal_227_$__cuda_sm3x_div_rn_noftz_f32_slowpath,(.L_x_15544 - $__internal_227_$__cuda_sm3x_div_rn_noftz_f32_slowpath)
$__internal_227_$__cuda_sm3x_div_rn_noftz_f32_slowpath:
        /* <DEDUP_REMOVED lines=34> */
.L_x_11676:
        /* <DEDUP_REMOVED lines=51> */
.L_x_11683:
[----:B------:R-:W-:-:S04]  /*19b0*/  LOP3.LUT R0, R0, 0x80000000, RZ, 0xc0, !PT ;  /* 0x8000000000007812 */ /* 0x000fc800078ec0ff */
[----:B------:R-:W-:Y:S01]  /*19c0*/  LOP3.LUT R0, R0, 0x7f800000, RZ, 0xfc, !PT ;  /* 0x7f80000000007812 */ /* 0x000fe200078efcff */
[----:B------:R-:W-:Y:S06]  /*19d0*/  BRA `(.L_x_11684) ;  /* 0x0000000000047947 */ /* 0x000fec0003800000 */
.L_x_11682:
[----:B------:R-:W-:-:S07]  /*19e0*/  IMAD R0, R19, 0x800000, R0 ;  /* 0x0080000013007824 */ /* 0x000fce00078e0200 */
.L_x_11684:
[----:B------:R-:W-:Y:S05]  /*19f0*/  BSYNC.RECONVERGENT B2 ;  /* 0x0000000000027941 */ /* 0x000fea0003800200 */
.L_x_11681:
[----:B------:R-:W-:Y:S05]  /*1a00*/  BRA `(.L_x_11685) ;  /* 0x0000000000207947 */ /* 0x000fea0003800000 */
.L_x_11680:
[----:B------:R-:W-:-:S04]  /*1a10*/  LOP3.LUT R0, R3, 0x80000000, R0, 0x48, !PT ;  /* 0x8000000003007812 */ /* 0x000fc800078e4800 */
[----:B------:R-:W-:Y:S01]  /*1a20*/  LOP3.LUT R0, R0, 0x7f800000, RZ, 0xfc, !PT ;  /* 0x7f80000000007812 */ /* 0x000fe200078efcff */
[----:B------:R-:W-:Y:S06]  /*1a30*/  BRA `(.L_x_11685) ;  /* 0x0000000000147947 */ /* 0x000fec0003800000 */
.L_x_11679:
[----:B------:R-:W-:Y:S01]  /*1a40*/  LOP3.LUT R0, R3, 0x80000000, R0, 0x48, !PT ;  /* 0x8000000003007812 */ /* 0x000fe200078e4800 */
[----:B------:R-:W-:Y:S06]  /*1a50*/  BRA `(.L_x_11685) ;  /* 0x00000000000c7947 */ /* 0x000fec0003800000 */
.L_x_11678:
[----:B------:R-:W0:Y:S01]  /*1a60*/  MUFU.RSQ R0, -QNAN ;  /* 0xffc0000000007908 */ /* 0x000e220000001400 */
[----:B------:R-:W-:Y:S05]  /*1a70*/  BRA `(.L_x_11685) ;  /* 0x0000000000047947 */ /* 0x000fea0003800000 */
.L_x_11677:
[----:B------:R-:W-:-:S07]  /*1a80*/  FADD.FTZ R0, R0, R3 ;  /* 0x0000000300007221 */ /* 0x000fce0000010000 */
.L_x_11685:
[----:B------:R-:W-:Y:S05]  /*1a90*/  BSYNC.RECONVERGENT B1 ;  /* 0x0000000000017941 */ /* 0x000fea0003800200 */
.L_x_11675:
[----:B------:R-:W-:-:S04]  /*1aa0*/  HFMA2 R13, -RZ, RZ, 0, 0 ;  /* 0x00000000ff0d7431 */ /* 0x000fc800000001ff */
[----:B0-----:R-:W-:Y:S05]  /*1ab0*/  RET.REL.NODEC R12 `(_ZN7oneflow4cuda7softmax15SoftmaxWarpImplI10SimpleLoadIffE11SimpleStoreIffEfLi1ELi1ELi32ELi2ELb0ELNS1_9AlgorithmE0EEEvT_T0_ll) ;  /* 0xffffffe40c507950 */ /* 0x001fea0003c3ffff */
.L_x_11686:
        /* <DEDUP_REMOVED lines=12> */
.L_x_15544:


//--------------------- .text._ZN7oneflow4cuda7softmax15SoftmaxWarpImplI10SimpleLoadIffE11SimpleStoreIffEfLi1ELi1ELi16ELi1ELb1ELNS1_9AlgorithmE0EEEvT_T0_ll --------------------------
	.section	.text._ZN7oneflow4cuda7softmax15SoftmaxWarpImplI10SimpleLoadIffE11SimpleStoreIffEfLi1ELi1ELi16ELi1ELb1ELNS1_9AlgorithmE0EEEvT_T0_ll,"ax",@progbits
	.align	128
        .global         _ZN7oneflow4cuda7softmax15SoftmaxWarpImplI10SimpleLoadIffE11SimpleStoreIffEfLi1ELi1ELi16ELi1ELb1ELNS1_9AlgorithmE0EEEvT_T0_ll
        .type           _ZN7oneflow4cuda7softmax15SoftmaxWarpImplI10SimpleLoadIffE11SimpleStoreIffEfLi1ELi1ELi16ELi1ELb1ELNS1_9AlgorithmE0EEEvT_T0_ll,@function
        .size           _ZN7oneflow4cuda7softmax15SoftmaxWarpImplI10SimpleLoadIffE11SimpleStoreIffEfLi1ELi1ELi16ELi1ELb1ELNS1_9AlgorithmE0EEEvT_T0_ll,(.L_x_15546 - _ZN7oneflow4cuda7softmax15SoftmaxWarpImplI10SimpleLoadIffE11SimpleStoreIffEfLi1ELi1ELi16ELi1ELb1ELNS1_9AlgorithmE0EEEvT_T0_ll)
        .other          _ZN7oneflow4cuda7softmax15SoftmaxWarpImplI10SimpleLoadIffE11SimpleStoreIffEfLi1ELi1ELi16ELi1ELb1ELNS1_9AlgorithmE0EEEvT_T0_ll,@"STO_CUDA_ENTRY STV_DEFAULT"
_ZN7oneflow4cuda7softmax15SoftmaxWarpImplI10SimpleLoadIffE11SimpleStoreIffEfLi1ELi1ELi16ELi1ELb1ELNS1_9AlgorithmE0EEEvT_T0_ll:
.text._ZN7oneflow4cuda7softmax15SoftmaxWarpImplI10SimpleLoadIffE11SimpleStoreIffEfLi1ELi1ELi16ELi1ELb1ELNS1_9AlgorithmE0EEEvT_T0_ll:
        /* <DEDUP_REMOVED lines=24> */
.L_x_11687:
        /* <DEDUP_REMOVED lines=47> */
.L_x_11689:
[----:B------:R-:W-:-:S07]  /*0470*/  MOV R4, 0x490 ;  /* 0x0000049000047802 */ /* 0x000fce0000000f00 */
[----:B0-----:R-:W-:Y:S05]  /*0480*/  CALL.REL.NOINC `($__internal_228_$__cuda_sm20_div_u64) ;  /* 0x0000001800dc7944 */ /* 0x001fea0003c00000 */
.L_x_11690:
[----:B------:R-:W-:Y:S05]  /*0490*/  BSYNC.RECONVERGENT B0 ;  /* 0x0000000000007941 */ /* 0x000fea0003800200 */
.L_x_11688:
        /* <DEDUP_REMOVED lines=58> */
.L_x_11715:
        /* <DEDUP_REMOVED lines=12> */
[----:B01----:R-:W-:Y:S05]  /*0900*/  CALL.REL.NOINC `($__internal_229_$__cuda_sm3x_div_rn_noftz_f32_slowpath) ;  /* 0x0000001800c87944 */ /* 0x003fea0003c00000 */
[----:B------:R-:W-:-:S07]  /*0910*/  MOV R15, R0 ;  /* 0x00000000000f7202 */ /* 0x000fce0000000f00 */
.L_x_11695:
[----:B------:R-:W-:Y:S05]  /*0920*/  BSYNC.RECONVERGENT B1 ;  /* 0x0000000000017941 */ /* 0x000fea0003800200 */
.L_x_11694:
[----:B------:R-:W-:Y:S02]  /*0930*/  IMAD.MOV.U32 R23, RZ, RZ, R19 ;  /* 0x000000ffff177224 */ /* 0x000fe400078e0013 */
[----:B------:R-:W-:Y:S01]  /*0940*/  IMAD.MOV.U32 R3, RZ, RZ, R10 ;  /* 0x000000ffff037224 */ /* 0x000fe200078e000a */
[----:B------:R-:W-:Y:S06]  /*0950*/  @P0 BRA `(.L_x_11692) ;  /* 0x0000000000300947 */ /* 0x000fec0003800000 */
[----:B------:R-:W2:Y:S01]  /*0960*/  LDCU.128 UR4, c[0x0][0x390] ;  /* 0x00007200ff0477ac */ /* 0x000ea20008000c00 */
[----:B------:R-:W-:Y:S01]  /*0970*/  MOV R10, R4 ;  /* 0x00000004000a7202 */ /* 0x000fe20000000f00 */
[----:B------:R-:W-:Y:S02]  /*0980*/  IMAD.MOV.U32 R11, RZ, RZ, RZ ;  /* 0x000000ffff0b7224 */ /* 0x000fe400078e00ff */
        /* <DEDUP_REMOVED lines=9> */
.L_x_11692:
[----:B------:R-:W-:Y:S05]  /*0a20*/  BSYNC B0 ;  /* 0x0000000000007941 */ /* 0x000fea0003800000 */
.L_x_11691:
[----:B------:R-:W-:-:S04]  /*0a30*/  ISETP.NE.U32.AND P0, PT, R9, RZ, PT ;  /* 0x000000ff0900720c */ /* 0x000fc80003f05070 */
[----:B------:R-:W-:-:S13]  /*0a40*/  ISETP.NE.AND.EX P0, PT, R8, RZ, PT, P0 ;  /* 0x000000ff0800720c */ /* 0x000fda0003f05300 */
[----:B------:R-:W-:Y:S05]  /*0a50*/  @!P0 EXIT ;  /* 0x000000000000894d */ /* 0x000fea0003800000 */
.L_x_11706:
[----:B-1----:R-:W4:Y:S01]  /*0a60*/  LDC.64 R10, c[0x0][0x388] ;  /* 0x0000e200ff0a7b82 */ /* 0x002f220000000a00 */
[----:B-1----:R-:W-:Y:S02]  /*0a70*/  ISETP.GE.U32.AND P0, PT, R4, UR40, PT ;  /* 0x0000002804007c0c */ /* 0x002fe4000bf06070 */
[----:B------:R-:W-:Y:S02]  /*0a80*/  MOV R19, 0xff800000 ;  /* 0xff80000000137802 */ /* 0x000fe40000000f00 */
        /* <DEDUP_REMOVED lines=44> */
.L_x_11725:
        /* <DEDUP_REMOVED lines=13> */
[----:B01----:R-:W-:Y:S05]  /*0e20*/  CALL.REL.NOINC `($__internal_229_$__cuda_sm3x_div_rn_noftz_f32_slowpath) ;  /* 0x0000001400807944 */ /* 0x003fea0003c00000 */
.L_x_11698:
[----:B------:R-:W-:Y:S05]  /*0e30*/  BSYNC.RECONVERGENT B0 ;  /* 0x0000000000007941 */ /* 0x000fea0003800200 */
.L_x_11697:
        /* <DEDUP_REMOVED lines=24> */
.L_x_11700:
[----:B------:R-:W-:Y:S05]  /*0fc0*/  BSYNC.RECONVERGENT B0 ;  /* 0x0000000000007941 */ /* 0x000fea0003800200 */
.L_x_11699:
[----:B------:R-:W-:Y:S02]  /*0fd0*/  @!P1 R2UR UR4, R6 ;  /* 0x00000000060492ca */ /* 0x000fe400000e0000 */
[----:B------:R-:W-:Y:S02]  /*0fe0*/  @!P1 R2UR UR5, R7 ;  /* 0x00000000070592ca */ /* 0x000fe400000e0000 */
[----:B-1----:R-:W-:Y:S01]  /*0ff0*/  @!P1 IADD3 R0, PT, PT, R13, R19, RZ ;  /* 0x000000130d009210 */ /* 0x002fe20007ffe0ff */
[----:B------:R-:W-:Y:S01]  /*1000*/  IMAD.MOV.U32 R19, RZ, RZ, -0x800000 ;  /* 0xff800000ff137424 */ /* 0x000fe200078e00ff */
[----:B---3--:R-:W-:-:S04]  /*1010*/  @!P1 LEA R10, P0, R12, R10, 0x2 ;  /* 0x0000000a0c0a9211 */ /* 0x008fc800078010ff */
[----:B------:R-:W-:-:S05]  /*1020*/  @!P1 LEA.HI.X R11, R12, R11, R0, 0x2, P0 ;  /* 0x0000000b0c0b9211 */ /* 0x000fca00000f1400 */
[----:B------:R-:W2:Y:S01]  /*1030*/  @!P1 LDG.E R19, desc[UR4][R10.64] ;  /* 0x000000040a139981 */ /* 0x000ea2000c1e1900 */
[----:B------:R-:W-:Y:S01]  /*1040*/  UMOV UR4, 0xffffffff ;  /* 0xffffffff00047882 */ /* 0x000fe20000000000 */
[----:B------:R-:W-:Y:S02]  /*1050*/  MOV R13, 0xff800000 ;  /* 0xff800000000d7802 */ /* 0x000fe40000000f00 */
        /* <DEDUP_REMOVED lines=29> */
.L_x_11735:
        /* <DEDUP_REMOVED lines=12> */
[----:B0-----:R-:W-:Y:S05]  /*12f0*/  CALL.REL.NOINC `($__internal_229_$__cuda_sm3x_div_rn_noftz_f32_slowpath) ;  /* 0x00000010004c7944 */ /* 0x001fea0003c00000 */
[----:B------:R-:W-:-:S07]  /*1300*/  IMAD.MOV.U32 R13, RZ, RZ, R0 ;  /* 0x000000ffff0d7224 */ /* 0x000fce00078e0000 */
.L_x_11703:
[----:B------:R-:W-:Y:S05]  /*1310*/  BSYNC.RECONVERGENT B0 ;  /* 0x0000000000007941 */ /* 0x000fea0003800200 */
.L_x_11702:
        /* <DEDUP_REMOVED lines=13> */
.L_x_11705:
[----:B------:R-:W-:Y:S05]  /*13f0*/  BSYNC.RECONVERGENT B0 ;  /* 0x0000000000007941 */ /* 0x000fea0003800200 */
.L_x_11704:
[----:B------:R-:W-:-:S05]  /*1400*/  IADD3 R23, P0, PT, R16, R9, RZ ;  /* 0x0000000910177210 */ /* 0x000fca0007f1e0ff */
[----:B------:R-:W-:Y:S01]  /*1410*/  IMAD.X R3, R17, 0x1, R8, P0 ;  /* 0x0000000111037824 */ /* 0x000fe200000e0608 */
[----:B------:R-:W-:-:S04]  /*1420*/  ISETP.GE.U32.AND P0, PT, R23, UR42, PT ;  /* 0x0000002a17007c0c */ /* 0x000fc8000bf06070 */
[----:B------:R-:W-:-:S13]  /*1430*/  ISETP.GE.AND.EX P0, PT, R3, UR43, PT, P0 ;  /* 0x0000002b03007c0c */ /* 0x000fda000bf06300 */
[----:B------:R-:W-:Y:S05]  /*1440*/  @!P0 BRA `(.L_x_11706) ;  /* 0xfffffff400848947 */ /* 0x000fea000383ffff */
[----:B------:R-:W-:Y:S05]  /*1450*/  EXIT ;  /* 0x000000000000794d */ /* 0x000fea0003800000 */
.L_x_11693:
[----:B------:R-:W-:Y:S02]  /*1460*/  HFMA2 R12, -RZ, RZ, 0, 4.76837158203125e-07 ;  /* 0x00000008ff0c7431 */ /* 0x000fe400000001ff */
[----:B------:R-:W-:Y:S01]  /*1470*/  IMAD.MOV.U32 R11, RZ, RZ, 0x1f ;  /* 0x0000001fff0b7424 */ /* 0x000fe200078e00ff */
[----:B------:R-:W-:Y:S02]  /*1480*/  MOV R15, 0xffffffff ;  /* 0xffffffff000f7802 */ /* 0x000fe40000000f00 */
[----:B------:R-:W-:-:S07]  /*1490*/  MOV R23, 0x437c0000 ;  /* 0x437c000000177802 */ /* 0x000fce0000000f00 */
[----:B0-----:R-:W-:Y:S05]  /*14a0*/  WARPSYNC.COLLECTIVE R15, `(.L_x_11707) ;  /* 0x000000000f087348 */ /* 0x001fea0003c00000 */
[----:B------:R1:W2:Y:S02]  /*14b0*/  SHFL.BFLY P6, R14, R13, R12, R11 ;  /* 0x0c00000c0d0e7389 */ /* 0x0002a400000c000b */
[----:B012---:R-:W-:Y:S05]  /*14c0*/  ENDCOLLECTIVE ;  /* 0x000000000000791b */ /* 0x007fea0003800000 */
.L_x_11707:
[----:B------:R-:W-:Y:S01]  /*14d0*/  HFMA2 R12, -RZ, RZ, 0, 2.384185791015625e-07 ;  /* 0x00000004ff0c7431 */ /* 0x000fe200000001ff */
[----:B------:R-:W-:-:S05]  /*14e0*/  FMNMX R0, R14, R13, !PT ;  /* 0x0000000d0e007209 */ /* 0x000fca0007800000 */
[----:B------:R-:W-:-:S07]  /*14f0*/  IMAD.MOV.U32 R13, RZ, RZ, R0 ;  /* 0x000000ffff0d7224 */ /* 0x000fce00078e0000 */
[----:B------:R-:W-:Y:S05]  /*1500*/  WARPSYNC.COLLECTIVE R15, `(.L_x_11708) ;  /* 0x000000000f087348 */ /* 0x000fea0003c00000 */
[----:B------:R0:W1:Y:S02]  /*1510*/  SHFL.BFLY P6, R14, R13, R12, R11 ;  /* 0x0c00000c0d0e7389 */ /* 0x00006400000c000b */
[----:B01----:R-:W-:Y:S05]  /*1520*/  ENDCOLLECTIVE ;  /* 0x000000000000791b */ /* 0x003fea0003800000 */
.L_x_11708:
[----:B------:R-:W-:Y:S02]  /*1530*/  MOV R12, 0x2 ;  /* 0x00000002000c7802 */ /* 0x000fe40000000f00 */
[----:B------:R-:W-:Y:S01]  /*1540*/  FMNMX R2, R0, R14, !PT ;  /* 0x0000000e00027209 */ /* 0x000fe20007800000 */
[----:B------:R-:W-:-:S04]  /*1550*/  IMAD.MOV.U32 R0, RZ, RZ, 0x3bbb989d ;  /* 0x3bbb989dff007424 */ /* 0x000fc800078e00ff */
[----:B------:R-:W-:-:S07]  /*1560*/  IMAD.MOV.U32 R13, RZ, RZ, R2 ;  /* 0x000000ffff0d7224 */ /* 0x000fce00078e0002 */
[----:B------:R-:W-:Y:S05]  /*1570*/  WARPSYNC.COLLECTIVE R15, `(.L_x_11709) ;  /* 0x000000000f087348 */ /* 0x000fea0003c00000 */
[----:B------:R0:W1:Y:S02]  /*1580*/  SHFL.BFLY P6, R14, R13, R12, R11 ;  /* 0x0c00000c0d0e7389 */ /* 0x00006400000c000b */
[----:B01----:R-:W-:Y:S05]  /*1590*/  ENDCOLLECTIVE ;  /* 0x000000000000791b */ /* 0x003fea0003800000 */
.L_x_11709:
[----:B------:R-:W-:Y:S01]  /*15a0*/  HFMA2 R12, -RZ, RZ, 0, 5.9604644775390625e-08 ;  /* 0x00000001ff0c7431 */ /* 0x000fe200000001ff */
[----:B------:R-:W-:-:S05]  /*15b0*/  FMNMX R3, R2, R14, !PT ;  /* 0x0000000e02037209 */ /* 0x000fca0007800000 */
[----:B------:R-:W-:-:S07]  /*15c0*/  IMAD.MOV.U32 R13, RZ, RZ, R3 ;  /* 0x000000ffff0d7224 */ /* 0x000fce00078e0003 */
[----:B------:R-:W-:Y:S05]  /*15d0*/  WARPSYNC.COLLECTIVE R15, `(.L_x_11710) ;  /* 0x000000000f087348 */ /* 0x000fea0003c00000 */
[----:B------:R0:W1:Y:S02]  /*15e0*/  SHFL.BFLY P6, R14, R13, R12, R11 ;  /* 0x0c00000c0d0e7389 */ /* 0x00006400000c000b */
[----:B01----:R-:W-:Y:S05]  /*15f0*/  ENDCOLLECTIVE ;  /* 0x000000000000791b */ /* 0x003fea0003800000 */
.L_x_11710:
        /* <DEDUP_REMOVED lines=15> */
.L_x_11711:
[----:B------:R-:W-:Y:S01]  /*16f0*/  MOV R12, 0x4 ;  /* 0x00000004000c7802 */ /* 0x000fe20000000f00 */
[----:B------:R-:W-:-:S04]  /*1700*/  FADD R2, R13, R14 ;  /* 0x0000000e0d027221 */ /* 0x000fc80000000000 */
[----:B------:R-:W-:-:S07]  /*1710*/  IMAD.MOV.U32 R13, RZ, RZ, R2 ;  /* 0x000000ffff0d7224 */ /* 0x000fce00078e0002 */
[----:B------:R-:W-:Y:S05]  /*1720*/  WARPSYNC.COLLECTIVE R15, `(.L_x_11712) ;  /* 0x000000000f087348 */ /* 0x000fea0003c00000 */
[----:B------:R0:W1:Y:S02]  /*1730*/  SHFL.BFLY P6, R14, R13, R12, R11 ;  /* 0x0c00000c0d0e7389 */ /* 0x00006400000c000b */
[----:B01----:R-:W-:Y:S05]  /*1740*/  ENDCOLLECTIVE ;  /* 0x000000000000791b */ /* 0x003fea0003800000 */
.L_x_11712:
[----:B------:R-:W-:Y:S02]  /*1750*/  HFMA2 R12, -RZ, RZ, 0, 1.1920928955078125e-07 ;  /* 0x00000002ff0c7431 */ /* 0x000fe400000001ff */
[----:B------:R-:W-:-:S04]  /*1760*/  FADD R3, R2, R14 ;  /* 0x0000000e02037221 */ /* 0x000fc80000000000 */
[----:B------:R-:W-:-:S07]  /*1770*/  IMAD.MOV.U32 R13, RZ, RZ, R3 ;  /* 0x000000ffff0d7224 */ /* 0x000fce00078e0003 */
[----:B------:R-:W-:Y:S05]  /*1780*/  WARPSYNC.COLLECTIVE R15, `(.L_x_11713) ;  /* 0x000000000f087348 */ /* 0x000fea0003c00000 */
[----:B------:R0:W1:Y:S02]  /*1790*/  SHFL.BFLY P6, R14, R13, R12, R11 ;  /* 0x0c00000c0d0e7389 */ /* 0x00006400000c000b */
[----:B01----:R-:W-:Y:S05]  /*17a0*/  ENDCOLLECTIVE ;  /* 0x000000000000791b */ /* 0x003fea0003800000 */
.L_x_11713:
[----:B------:R-:W-:Y:S01]  /*17b0*/  MOV R12, 0x1 ;  /* 0x00000001000c7802 */ /* 0x000fe20000000f00 */
[----:B------:R-:W-:-:S04]  /*17c0*/  FADD R20, R3, R14 ;  /* 0x0000000e03147221 */ /* 0x000fc80000000000 */
[----:B------:R-:W-:-:S07]  /*17d0*/  IMAD.MOV.U32 R13, RZ, RZ, R20 ;  /* 0x000000ffff0d7224 */ /* 0x000fce00078e0014 */
[----:B------:R-:W-:Y:S05]  /*17e0*/  WARPSYNC.COLLECTIVE R15, `(.L_x_11714) ;  /* 0x000000000f087348 */ /* 0x000fea0003c00000 */
[----:B------:R0:W1:Y:S02]  /*17f0*/  SHFL.BFLY P6, R14, R13, R12, R11 ;  /* 0x0c00000c0d0e7389 */ /* 0x00006400000c000b */
[----:B01----:R-:W-:Y:S05]  /*1800*/  ENDCOLLECTIVE ;  /* 0x000000000000791b */ /* 0x003fea0003800000 */
.L_x_11714:
[----:B------:R-:W-:Y:S05]  /*1810*/  BRA `(.L_x_11715) ;  /* 0xfffffff000087947 */ /* 0x000fea000383ffff */
.L_x_11696:
[----:B------:R-:W-:Y:S01]  /*1820*/  HFMA2 R11, -RZ, RZ, 0, 1.847743988037109375e-06 ;  /* 0x0000001fff0b7431 */ /* 0x000fe200000001ff */
[----:B------:R-:W-:Y:S01]  /*1830*/  BSSY B0, `(.L_x_11716) ;  /* 0x0000006000007945 */ /* 0x000fe20003800000 */
[----:B------:R-:W-:Y:S02]  /*1840*/  IMAD.MOV.U32 R12, RZ, RZ, 0x8 ;  /* 0x00000008ff0c7424 */ /* 0x000fe400078e00ff */
[----:B------:R-:W-:-:S07]  /*1850*/  IMAD.MOV.U32 R15, RZ, RZ, -0x1 ;  /* 0xffffffffff0f7424 */ /* 0x000fce00078e00ff */
[----:B0-----:R-:W-:Y:S05]  /*1860*/  WARPSYNC.COLLECTIVE R15, `(.L_x_11717) ;  /* 0x000000000f087348 */ /* 0x001fea0003c00000 */
[----:B------:R1:W2:Y:S02]  /*1870*/  SHFL.BFLY P6, R14, R13, R12, R11 ;  /* 0x0c00000c0d0e7389 */ /* 0x0002a400000c000b */
[----:B012---:R-:W-:Y:S05]  /*1880*/  ENDCOLLECTIVE ;  /* 0x000000000000791b */ /* 0x007fea0003800000 */
.L_x_11717:
[----:B------:R-:W-:Y:S05]  /*1890*/  BSYNC B0 ;  /* 0x0000000000007941 */ /* 0x000fea0003800000 */
.L_x_11716:
        /* <DEDUP_REMOVED lines=8> */
.L_x_11718:
[----:B------:R-:W-:Y:S01]  /*1920*/  HFMA2 R12, -RZ, RZ, 0, 1.1920928955078125e-07 ;  /* 0x00000002ff0c7431 */ /* 0x000fe200000001ff */
[----:B------:R-:W-:-:S05]  /*1930*/  FMNMX R0, R13, R14, !PT ;  /* 0x0000000e0d007209 */ /* 0x000fca0007800000 */
[----:B------:R-:W-:-:S07]  /*1940*/  IMAD.MOV.U32 R13, RZ, RZ, R0 ;  /* 0x000000ffff0d7224 */ /* 0x000fce00078e0000 */
[----:B------:R-:W-:Y:S05]  /*1950*/  WARPSYNC.COLLECTIVE R15, `(.L_x_11719) ;  /* 0x000000000f087348 */ /* 0x000fea0003c00000 */
[----:B------:R0:W1:Y:S02]  /*1960*/  SHFL.BFLY P6, R14, R13, R12, R11 ;  /* 0x0c00000c0d0e7389 */ /* 0x00006400000c000b */
[----:B01----:R-:W-:Y:S05]  /*1970*/  ENDCOLLECTIVE ;  /* 0x000000000000791b */ /* 0x003fea0003800000 */
.L_x_11719:
[----:B------:R-:W-:Y:S02]  /*1980*/  MOV R12, 0x1 ;  /* 0x00000001000c7802 */ /* 0x000fe40000000f00 */
[----:B------:R-:W-:Y:S01]  /*1990*/  FMNMX R2, R0, R14, !PT ;  /* 0x0000000e00027209 */ /* 0x000fe20007800000 */
[----:B------:R-:W-:-:S04]  /*19a0*/  HFMA2 R0, -RZ, RZ, 3.7421875, 0 ;  /* 0x437c0000ff007431 */ /* 0x000fc800000001ff */
[----:B------:R-:W-:-:S07]  /*19b0*/  IMAD.MOV.U32 R13, RZ, RZ, R2 ;  /* 0x000000ffff0d7224 */ /* 0x000fce00078e0002 */
[----:B------:R-:W-:Y:S05]  /*19c0*/  WARPSYNC.COLLECTIVE R15, `(.L_x_11720) ;  /* 0x000000000f087348 */ /* 0x000fea0003c00000 */
[----:B------:R0:W1:Y:S02]  /*19d0*/  SHFL.BFLY P6, R14, R13, R12, R11 ;  /* 0x0c00000c0d0e7389 */ /* 0x00006400000c000b */
[----:B01----:R-:W-:Y:S05]  /*19e0*/  ENDCOLLECTIVE ;  /* 0x000000000000791b */ /* 0x003fea0003800000 */
.L_x_11720:
        /* <DEDUP_REMOVED lines=15> */
.L_x_11721:
[----:B------:R-:W-:Y:S02]  /*1ae0*/  HFMA2 R12, -RZ, RZ, 0, 2.384185791015625e-07 ;  /* 0x00000004ff0c7431 */ /* 0x000fe400000001ff */
[----:B------:R-:W-:-:S04]  /*1af0*/  FADD R0, R13, R14 ;  /* 0x0000000e0d007221 */ /* 0x000fc80000000000 */
[----:B------:R-:W-:-:S07]  /*1b00*/  IMAD.MOV.U32 R13, RZ, RZ, R0 ;  /* 0x000000ffff0d7224 */ /* 0x000fce00078e0000 */
[----:B------:R-:W-:Y:S05]  /*1b10*/  WARPSYNC.COLLECTIVE R15, `(.L_x_11722) ;  /* 0x000000000f087348 */ /* 0x000fea0003c00000 */
[----:B------:R0:W1:Y:S02]  /*1b20*/  SHFL.BFLY P6, R14, R13, R12, R11 ;  /* 0x0c00000c0d0e7389 */ /* 0x00006400000c000b */
[----:B01----:R-:W-:Y:S05]  /*1b30*/  ENDCOLLECTIVE ;  /* 0x000000000000791b */ /* 0x003fea0003800000 */
.L_x_11722:
[----:B------:R-:W-:Y:S01]  /*1b40*/  MOV R12, 0x2 ;  /* 0x00000002000c7802 */ /* 0x000fe20000000f00 */
[----:B------:R-:W-:-:S04]  /*1b50*/  FADD R2, R0, R14 ;  /* 0x0000000e00027221 */ /* 0x000fc80000000000 */
[----:B------:R-:W-:-:S07]  /*1b60*/  IMAD.MOV.U32 R13, RZ, RZ, R2 ;  /* 0x000000ffff0d7224 */ /* 0x000fce00078e0002 */
[----:B------:R-:W-:Y:S05]  /*1b70*/  WARPSYNC.COLLECTIVE R15, `(.L_x_11723) ;  /* 0x000000000f087348 */ /* 0x000fea0003c00000 */
[----:B------:R0:W1:Y:S02]  /*1b80*/  SHFL.BFLY P6, R14, R13, R12, R11 ;  /* 0x0c00000c0d0e7389 */ /* 0x00006400000c000b */
[----:B01----:R-:W-:Y:S05]  /*1b90*/  ENDCOLLECTIVE ;  /* 0x000000000000791b */ /* 0x003fea0003800000 */
.L_x_11723:
[----:B------:R-:W-:Y:S02]  /*1ba0*/  HFMA2 R12, -RZ, RZ, 0, 5.9604644775390625e-08 ;  /* 0x00000001ff0c7431 */ /* 0x000fe400000001ff */
[----:B------:R-:W-:-:S04]  /*1bb0*/  FADD R8, R2, R14 ;  /* 0x0000000e02087221 */ /* 0x000fc80000000000 */
[----:B------:R-:W-:-:S07]  /*1bc0*/  IMAD.MOV.U32 R13, RZ, RZ, R8 ;  /* 0x000000ffff0d7224 */ /* 0x000fce00078e0008 */
[----:B------:R-:W-:Y:S05]  /*1bd0*/  WARPSYNC.COLLECTIVE R15, `(.L_x_11724) ;  /* 0x000000000f087348 */ /* 0x000fea0003c00000 */
[----:B------:R0:W1:Y:S02]  /*1be0*/  SHFL.BFLY P6, R14, R13, R12, R11 ;  /* 0x0c00000c0d0e7389 */ /* 0x00006400000c000b */
[----:B01----:R-:W-:Y:S05]  /*1bf0*/  ENDCOLLECTIVE ;  /* 0x000000000000791b */ /* 0x003fea0003800000 */
.L_x_11724:
[----:B------:R-:W-:Y:S05]  /*1c00*/  BRA `(.L_x_11725) ;  /* 0xfffffff000507947 */ /* 0x000fea000383ffff */
.L_x_11701:
[----:B------:R-:W-:Y:S01]  /*1c10*/  BSSY B0, `(.L_x_11726) ;  /* 0x0000007000007945 */ /* 0x000fe20003800000 */
[----:B------:R-:W-:Y:S01]  /*1c20*/  IMAD.MOV.U32 R12, RZ, RZ, 0x8 ;  /* 0x00000008ff0c7424 */ /* 0x000fe200078e00ff */
[----:B------:R-:W-:Y:S01]  /*1c30*/  MOV R11, 0x1f ;  /* 0x0000001f000b7802 */ /* 0x000fe20000000f00 */
[----:B------:R-:W-:-:S07]  /*1c40*/  IMAD.MOV.U32 R15, RZ, RZ, -0x1 ;  /* 0xffffffffff0f7424 */ /* 0x000fce00078e00ff */
[----:B0-----:R-:W-:Y:S05]  /*1c50*/  WARPSYNC.COLLECTIVE R15, `(.L_x_11727) ;  /* 0x000000000f087348 */ /* 0x001fea0003c00000 */
[----:B------:R1:W2:Y:S02]  /*1c60*/  SHFL.BFLY P6, R14, R13, R12, R11 ;  /* 0x0c00000c0d0e7389 */ /* 0x0002a400000c000b */
[----:B012---:R-:W-:Y:S05]  /*1c70*/  ENDCOLLECTIVE ;  /* 0x000000000000791b */ /* 0x007fea0003800000 */
.L_x_11727:
[----:B------:R-:W-:Y:S05]  /*1c80*/  BSYNC B0 ;  /* 0x0000000000007941 */ /* 0x000fea0003800000 */
.L_x_11726:
        /* <DEDUP_REMOVED lines=8> */
.L_x_11728:
[----:B------:R-:W-:Y:S01]  /*1d10*/  HFMA2 R12, -RZ, RZ, 0, 1.1920928955078125e-07 ;  /* 0x00000002ff0c7431 */ /* 0x000fe200000001ff */
[----:B------:R-:W-:-:S05]  /*1d20*/  FMNMX R0, R13, R14, !PT ;  /* 0x0000000e0d007209 */ /* 0x000fca0007800000 */
[----:B------:R-:W-:-:S07]  /*1d30*/  IMAD.MOV.U32 R13, RZ, RZ, R0 ;  /* 0x000000ffff0d7224 */ /* 0x000fce00078e0000 */
[----:B------:R-:W-:Y:S05]  /*1d40*/  WARPSYNC.COLLECTIVE R15, `(.L_x_11729) ;  /* 0x000000000f087348 */ /* 0x000fea0003c00000 */
[----:B------:R0:W1:Y:S02]  /*1d50*/  SHFL.BFLY P6, R14, R13, R12, R11 ;  /* 0x0c00000c0d0e7389 */ /* 0x00006400000c000b */
[----:B01----:R-:W-:Y:S05]  /*1d60*/  ENDCOLLECTIVE ;  /* 0x000000000000791b */ /* 0x003fea0003800000 */
.L_x_11729:
[----:B------:R-:W-:Y:S02]  /*1d70*/  MOV R12, 0x1 ;  /* 0x00000001000c7802 */ /* 0x000fe40000000f00 */
[----:B------:R-:W-:Y:S01]  /*1d80*/  FMNMX R2, R0, R14, !PT ;  /* 0x0000000e00027209 */ /* 0x000fe20007800000 */
[----:B------:R-:W-:-:S04]  /*1d90*/  HFMA2 R0, -RZ, RZ, 3.7421875, 0 ;  /* 0x437c0000ff007431 */ /* 0x000fc800000001ff */
[----:B------:R-:W-:-:S07]  /*1da0*/  IMAD.MOV.U32 R13, RZ, RZ, R2 ;  /* 0x000000ffff0d7224 */ /* 0x000fce00078e0002 */
[----:B------:R-:W-:Y:S05]  /*1db0*/  WARPSYNC.COLLECTIVE R15, `(.L_x_11730) ;  /* 0x000000000f087348 */ /* 0x000fea0003c00000 */
[----:B------:R0:W1:Y:S02]  /*1dc0*/  SHFL.BFLY P6, R14, R13, R12, R11 ;  /* 0x0c00000c0d0e7389 */ /* 0x00006400000c000b */
[----:B01----:R-:W-:Y:S05]  /*1dd0*/  ENDCOLLECTIVE ;  /* 0x000000000000791b */ /* 0x003fea0003800000 */
.L_x_11730:
        /* <DEDUP_REMOVED lines=15> */
.L_x_11731:
[----:B------:R-:W-:Y:S02]  /*1ed0*/  HFMA2 R12, -RZ, RZ, 0, 2.384185791015625e-07 ;  /* 0x00000004ff0c7431 */ /* 0x000fe400000001ff */
[----:B------:R-:W-:-:S04]  /*1ee0*/  FADD R0, R13, R14 ;  /* 0x0000000e0d007221 */ /* 0x000fc80000000000 */
[----:B------:R-:W-:-:S07]  /*1ef0*/  IMAD.MOV.U32 R13, RZ, RZ, R0 ;  /* 0x000000ffff0d7224 */ /* 0x000fce00078e0000 */
[----:B------:R-:W-:Y:S05]  /*1f00*/  WARPSYNC.COLLECTIVE R15, `(.L_x_11732) ;  /* 0x000000000f087348 */ /* 0x000fea0003c00000 */
[----:B------:R0:W1:Y:S02]  /*1f10*/  SHFL.BFLY P6, R14, R13, R12, R11 ;  /* 0x0c00000c0d0e7389 */ /* 0x00006400000c000b */
[----:B01----:R-:W-:Y:S05]  /*1f20*/  ENDCOLLECTIVE ;  /* 0x000000000000791b */ /* 0x003fea0003800000 */
.L_x_11732:
[----:B------:R-:W-:Y:S01]  /*1f30*/  MOV R12, 0x2 ;  /* 0x00000002000c7802 */ /* 0x000fe20000000f00 */
[----:B------:R-:W-:-:S04]  /*1f40*/  FADD R2, R0, R14 ;  /* 0x0000000e00027221 */ /* 0x000fc80000000000 */
[----:B------:R-:W-:-:S07]  /*1f50*/  IMAD.MOV.U32 R13, RZ, RZ, R2 ;  /* 0x000000ffff0d7224 */ /* 0x000fce00078e0002 */
[----:B------:R-:W-:Y:S05]  /*1f60*/  WARPSYNC.COLLECTIVE R15, `(.L_x_11733) ;  /* 0x000000000f087348 */ /* 0x000fea0003c00000 */
[----:B------:R0:W1:Y:S02]  /*1f70*/  SHFL.BFLY P6, R14, R13, R12, R11 ;  /* 0x0c00000c0d0e7389 */ /* 0x00006400000c000b */
[----:B01----:R-:W-:Y:S05]  /*1f80*/  ENDCOLLECTIVE ;  /* 0x000000000000791b */ /* 0x003fea0003800000 */
.L_x_11733:
[----:B------:R-:W-:Y:S02]  /*1f90*/  HFMA2 R12, -RZ, RZ, 0, 5.9604644775390625e-08 ;  /* 0x00000001ff0c7431 */ /* 0x000fe400000001ff */
[----:B------:R-:W-:-:S04]  /*1fa0*/  FADD R3, R2, R14 ;  /* 0x0000000e02037221 */ /* 0x000fc80000000000 */
[----:B------:R-:W-:-:S07]  /*1fb0*/  IMAD.MOV.U32 R13, RZ, RZ, R3 ;  /* 0x000000ffff0d7224 */ /* 0x000fce00078e0003 */
[----:B------:R-:W-:Y:S05]  /*1fc0*/  WARPSYNC.COLLECTIVE R15, `(.L_x_11734) ;  /* 0x000000000f087348 */ /* 0x000fea0003c00000 */
[----:B------:R0:W1:Y:S02]  /*1fd0*/  SHFL.BFLY P6, R14, R13, R12, R11 ;  /* 0x0c00000c0d0e7389 */ /* 0x00006400000c000b */
[----:B01----:R-:W-:Y:S05]  /*1fe0*/  ENDCOLLECTIVE ;  /* 0x000000000000791b */ /* 0x003fea0003800000 */
.L_x_11734:
[----:B------:R-:W-:Y:S05]  /*1ff0*/  BRA `(.L_x_11735) ;  /* 0xfffffff0008c7947 */ /* 0x000fea000383ffff */
        .weak           $__internal_228_$__cuda_sm20_div_u64
        .type           $__internal_228_$__cuda_sm20_div_u64,@function
        .size           $__internal_228_$__cuda_sm20_div_u64,($__internal_229_$__cuda_sm3x_div_rn_noftz_f32_slowpath - $__internal_228_$__cuda_sm20_div_u64)
$__internal_228_$__cuda_sm20_div_u64:
        /* <DEDUP_REMOVED lines=66> */
[----:B------:R-:W-:Y:S06]  /*2420*/  RET.REL.NODEC R4 `(_ZN7oneflow4cuda7softmax15SoftmaxWarpImplI10SimpleLoadIffE11SimpleStoreIffEfLi1ELi1ELi16ELi1ELb1ELNS1_9AlgorithmE0EEEvT_T0_ll) ;  /* 0xffffffd804f47950 */ /* 0x000fec0003c3ffff */
        .weak           $__internal_229_$__cuda_sm3x_div_rn_noftz_f32_slowpath
        .type           $__internal_229_$__cuda_sm3x_div_rn_noftz_f32_slowpath,@function
        .size           $__internal_229_$__cuda_sm3x_div_rn_noftz_f32_slowpath,(.L_x_15546 - $__internal_229_$__cuda_sm3x_div_rn_noftz_f32_slowpath)
$__internal_229_$__cuda_sm3x_div_rn_noftz_f32_slowpath:
        /* <DEDUP_REMOVED lines=34> */
.L_x_11737:
        /* <DEDUP_REMOVED lines=51> */
.L_x_11744:
[----:B------:R-:W-:-:S04]  /*2980*/  LOP3.LUT R0, R0, 0x80000000, RZ, 0xc0, !PT ;  /* 0x8000000000007812 */ /* 0x000fc800078ec0ff */
[----:B------:R-:W-:Y:S01]  /*2990*/  LOP3.LUT R0, R0, 0x7f800000, RZ, 0xfc, !PT ;  /* 0x7f80000000007812 */ /* 0x000fe200078efcff */
[----:B------:R-:W-:Y:S06]  /*29a0*/  BRA `(.L_x_11745) ;  /* 0x0000000000047947 */ /* 0x000fec0003800000 */
.L_x_11743:
[----:B------:R-:W-:-:S07]  /*29b0*/  IMAD R0, R13, 0x800000, R0 ;  /* 0x008000000d007824 */ /* 0x000fce00078e0200 */
.L_x_11745:
[----:B------:R-:W-:Y:S05]  /*29c0*/  BSYNC.RECONVERGENT B3 ;  /* 0x0000000000037941 */ /* 0x000fea0003800200 */
.L_x_11742:
[----:B------:R-:W-:Y:S05]  /*29d0*/  BRA `(.L_x_11746) ;  /* 0x0000000000207947 */ /* 0x000fea0003800000 */
.L_x_11741:
[----:B------:R-:W-:-:S04]  /*29e0*/  LOP3.LUT R0, R11, 0x80000000, R0, 0x48, !PT ;  /* 0x800000000b007812 */ /* 0x000fc800078e4800 */
[----:B------:R-:W-:Y:S01]  /*29f0*/  LOP3.LUT R0, R0, 0x7f800000, RZ, 0xfc, !PT ;  /* 0x7f80000000007812 */ /* 0x000fe200078efcff */
[----:B------:R-:W-:Y:S06]  /*2a00*/  BRA `(.L_x_11746) ;  /* 0x0000000000147947 */ /* 0x000fec0003800000 */
.L_x_11740:
[----:B------:R-:W-:Y:S01]  /*2a10*/  LOP3.LUT R0, R11, 0x80000000, R0, 0x48, !PT ;  /* 0x800000000b007812 */ /* 0x000fe200078e4800 */
[----:B------:R-:W-:Y:S06]  /*2a20*/  BRA `(.L_x_11746) ;  /* 0x00000000000c7947 */ /* 0x000fec0003800000 */
.L_x_11739:
[----:B------:R-:W0:Y:S01]  /*2a30*/  MUFU.RSQ R0, -QNAN ;  /* 0xffc0000000007908 */ /* 0x000e220000001400 */
[----:B------:R-:W-:Y:S05]  /*2a40*/  BRA `(.L_x_11746) ;  /* 0x0000000000047947 */ /* 0x000fea0003800000 */
.L_x_11738:
[----:B------:R-:W-:-:S07]  /*2a50*/  FADD.FTZ R0, R0, R11 ;  /* 0x0000000b00007221 */ /* 0x000fce0000010000 */
.L_x_11746:
[----:B------:R-:W-:Y:S05]  /*2a60*/  BSYNC.RECONVERGENT B2 ;  /* 0x0000000000027941 */ /* 0x000fea0003800200 */
.L_x_11736:
[----:B------:R-:W-:-:S04]  /*2a70*/  HFMA2 R13, -RZ, RZ, 0, 0 ;  /* 0x00000000ff0d7431 */ /* 0x000fc800000001ff */
[----:B0-----:R-:W-:Y:S05]  /*2a80*/  RET.REL.NODEC R12 `(_ZN7oneflow4cuda7softmax15SoftmaxWarpImplI10SimpleLoadIffE11SimpleStoreIffEfLi1ELi1ELi16ELi1ELb1ELNS1_9AlgorithmE0EEEvT_T0_ll) ;  /* 0xffffffd40c5c7950 */ /* 0x001fea0003c3ffff */
.L_x_11747:
        /* <DEDUP_REMOVED lines=15> */
.L_x_15546:


//--------------------- .text._ZN7oneflow4cuda7softmax15SoftmaxWarpImplI10SimpleLoadIffE11SimpleStoreIffEfLi1ELi1ELi16ELi1ELb0ELNS1_9AlgorithmE0EEEvT_T0_ll --------------------------
	.section	.text._ZN7oneflow4cuda7softmax15SoftmaxWarpImplI10SimpleLoadIffE11SimpleStoreIffEfLi1ELi1ELi16ELi1ELb0ELNS1_9AlgorithmE0EEEvT_T0_ll,"ax",@progbits
	.align	128
        .global         _ZN7oneflow4cuda7softmax15SoftmaxWarpImplI10SimpleLoadIffE11SimpleStoreIffEfLi1ELi1ELi16ELi1ELb0ELNS1_9AlgorithmE0EEEvT_T0_ll
        .type           _ZN7oneflow4cuda7softmax15SoftmaxWarpImplI10SimpleLoadIffE11SimpleStoreIffEfLi1ELi1ELi16ELi1ELb0ELNS1_9AlgorithmE0EEEvT_T0_ll,@function
        .size           _ZN7oneflow4cuda7softmax15SoftmaxWarpImplI10SimpleLoadIffE11SimpleStoreIffEfLi1ELi1ELi16ELi1ELb0ELNS1_9AlgorithmE0EEEvT_T0_ll,(.L_x_15548 - _ZN7oneflow4cuda7softmax15SoftmaxWarpImplI10SimpleLoadIffE11SimpleStoreIffEfLi1ELi1ELi16ELi1ELb0ELNS1_9AlgorithmE0EEEvT_T0_ll)
        .other          _ZN7oneflow4cuda7softmax15SoftmaxWarpImplI10SimpleLoadIffE11SimpleStoreIffEfLi1ELi1ELi16ELi1ELb0ELNS1_9AlgorithmE0EEEvT_T0_ll,@"STO_CUDA_ENTRY STV_DEFAULT"
_ZN7oneflow4cuda7softmax15SoftmaxWarpImplI10SimpleLoadIffE11SimpleStoreIffEfLi1ELi1ELi16ELi1ELb0ELNS1_9AlgorithmE0EEEvT_T0_ll:
.text._ZN7oneflow4cuda7softmax15SoftmaxWarpImplI10SimpleLoadIffE11SimpleStoreIffEfLi1ELi1ELi16ELi1ELb0ELNS1_9AlgorithmE0EEEvT_T0_ll:
        /* <DEDUP_REMOVED lines=24> */
.L_x_11748:
        /* <DEDUP_REMOVED lines=47> */
.L_x_11750:
[----:B------:R-:W-:-:S07]  /*0470*/  MOV R4, 0x490 ;  /* 0x0000049000047802 */ /* 0x000fce0000000f00 */
[----:B0-----:R-:W-:Y:S05]  /*0480*/  CALL.REL.NOINC `($__internal_230_$__cuda_sm20_div_u64) ;  /* 0x0000001800707944 */ /* 0x001fea0003c00000 */
.L_x_11751:
[----:B------:R-:W-:Y:S05]  /*0490*/  BSYNC.RECONVERGENT B0 ;  /* 0x0000000000007941 */ /* 0x000fea0003800200 */
.L_x_11749:
        /* <DEDUP_REMOVED lines=50> */
.L_x_11772:
        /* <DEDUP_REMOVED lines=12> */
[----:B01----:R-:W-:Y:S05]  /*0880*/  CALL.REL.NOINC `($__internal_231_$__cuda_sm3x_div_rn_noftz_f32_slowpath) ;  /* 0x0000001800847944 */ /* 0x003fea0003c00000 */
[----:B------:R-:W-:-:S07]  /*0890*/  IMAD.MOV.U32 R11, RZ, RZ, R0 ;  /* 0x000000ffff0b7224 */ /* 0x000fce00078e0000 */
.L_x_11756:
[----:B------:R-:W-:Y:S05]  /*08a0*/  BSYNC.RECONVERGENT B1 ;  /* 0x0000000000017941 */ /* 0x000fea0003800200 */
.L_x_11755:
[----:B------:R-:W2:Y:S01]  /*08b0*/  LDCU.128 UR4, c[0x0][0x390] ;  /* 0x00007200ff0477ac */ /* 0x000ea20008000c00 */
[----:B------:R-:W-:Y:S01]  /*08c0*/  MOV R2, R4 ;  /* 0x0000000400027202 */ /* 0x000fe20000000f00 */
[----:B------:R-:W-:Y:S02]  /*08d0*/  IMAD.MOV.U32 R3, RZ, RZ, RZ ;  /* 0x000000ffff037224 */ /* 0x000fe400078e00ff */
        /* <DEDUP_REMOVED lines=10> */
[----:B------:R3:W-:Y:S02]  /*0980*/  STG.E desc[UR6][R12.64], R11 ;  /* 0x0000000b0c007986 */ /* 0x0007e4000c101906 */
.L_x_11753:
[----:B------:R-:W-:Y:S05]  /*0990*/  BSYNC B0 ;  /* 0x0000000000007941 */ /* 0x000fea0003800000 */
.L_x_11752:
[----:B------:R-:W-:-:S04]  /*09a0*/  ISETP.NE.U32.AND P0, PT, R9, RZ, PT ;  /* 0x000000ff0900720c */ /* 0x000fc80003f05070 */
[----:B------:R-:W-:-:S13]  /*09b0*/  ISETP.NE.AND.EX P0, PT, R8, RZ, PT, P0 ;  /* 0x000000ff0800720c */ /* 0x000fda0003f05300 */
[----:B------:R-:W-:Y:S05]  /*09c0*/  @!P0 EXIT ;  /* 0x000000000000894d */ /* 0x000fea0003800000 */
.L_x_11763:
        /* <DEDUP_REMOVED lines=9> */
[----:B------:R-:W-:-:S06]  /*0a60*/  LEA.HI.X R9, R2, UR37, R3, 0x2, P0 ;  /* 0x0000002502097c11 */ /* 0x000fcc00080f1403 */
[----:B------:R-:W3:Y:S01]  /*0a70*/  LDG.E R9, desc[UR4][R8.64] ;  /* 0x0000000408097981 */ /* 0x000ee2000c1e1900 */
[----:B------:R-:W-:Y:S01]  /*0a80*/  UMOV UR4, 0xffffffff ;  /* 0xffffffff00047882 */ /* 0x000fe20000000000 */
[----:B---3--:R-:W-:Y:S02]  /*0a90*/  FMNMX R13, R9, -INF , !PT ;  /* 0xff800000090d7809 */ /* 0x008fe40007800000 */
        /* <DEDUP_REMOVED lines=28> */
.L_x_11782:
        /* <DEDUP_REMOVED lines=13> */
[----:B0-----:R-:W-:Y:S05]  /*0d30*/  CALL.REL.NOINC `($__internal_231_$__cuda_sm3x_div_rn_noftz_f32_slowpath) ;  /* 0x0000001400587944 */ /* 0x001fea0003c00000 */
[----:B------:R-:W-:-:S07]  /*0d40*/  MOV R19, R0 ;  /* 0x0000000000137202 */ /* 0x000fce0000000f00 */
.L_x_11759:
[----:B------:R-:W-:Y:S05]  /*0d50*/  BSYNC.RECONVERGENT B0 ;  /* 0x0000000000007941 */ /* 0x000fea0003800200 */
.L_x_11758:
        /* <DEDUP_REMOVED lines=16> */
[----:B------:R-:W-:-:S03]  /*0e60*/  LEA R20, P1, R10, UR36, 0x2 ;  /* 0x000000240a147c11 */ /* 0x000fc6000f8210ff */
[----:B------:R-:W-:Y:S01]  /*0e70*/  IMAD.IADD R3, R11, 0x1, R15 ;  /* 0x000000010b037824 */ /* 0x000fe200078e020f */
[----:B------:R-:W-:-:S04]  /*0e80*/  LEA.HI.X R15, R2, UR41, R13, 0x2, P0 ;  /* 0x00000029020f7c11 */ /* 0x000fc800080f140d */
[----:B------:R-:W-:Y:S01]  /*0e90*/  LEA.HI.X R21, R10, UR37, R3, 0x2, P1 ;  /* 0x000000250a157c11 */ /* 0x000fe200088f1403 */
[----:B------:R1:W-:Y:S05]  /*0ea0*/  STG.E desc[UR4][R14.64], R19 ;  /* 0x000000130e007986 */ /* 0x0003ea000c101904 */
[----:B------:R-:W2:Y:S01]  /*0eb0*/  LDG.E R21, desc[UR6][R20.64] ;  /* 0x0000000614157981 */ /* 0x000ea2000c1e1900 */
[----:B------:R-:W-:Y:S01]  /*0ec0*/  UMOV UR4, 0xffffffff ;  /* 0xffffffff00047882 */ /* 0x000fe20000000000 */
[----:B--2---:R-:W-:Y:S02]  /*0ed0*/  FMNMX R13, R21, -INF , !PT ;  /* 0xff800000150d7809 */ /* 0x004fe40007800000 */
[----:B-1----:R-:W-:Y:S05]  /*0ee0*/  BRA.DIV UR4, `(.L_x_11760) ;  /* 0x0000000a04dc7947 */ /* 0x002fea000b800000 */
        /* <DEDUP_REMOVED lines=27> */
.L_x_11792:
        /* <DEDUP_REMOVED lines=13> */
[----:B0-----:R-:W-:Y:S05]  /*1170*/  CALL.REL.NOINC `($__internal_231_$__cuda_sm3x_div_rn_noftz_f32_slowpath) ;  /* 0x0000001000487944 */ /* 0x001fea0003c00000 */
[----:B------:R-:W-:-:S07]  /*1180*/  IMAD.MOV.U32 R13, RZ, RZ, R0 ;  /* 0x000000ffff0d7224 */ /* 0x000fce00078e0000 */
.L_x_11762:
[----:B------:R-:W-:Y:S05]  /*1190*/  BSYNC.RECONVERGENT B0 ;  /* 0x0000000000007941 */ /* 0x000fea0003800200 */
.L_x_11761:
        /* <DEDUP_REMOVED lines=17> */
.L_x_11754:
[----:B------:R-:W-:Y:S02]  /*12b0*/  HFMA2 R12, -RZ, RZ, 0, 4.76837158203125e-07 ;  /* 0x00000008ff0c7431 */ /* 0x000fe400000001ff */
[----:B------:R-:W-:Y:S01]  /*12c0*/  IMAD.MOV.U32 R11, RZ, RZ, 0x1f ;  /* 0x0000001fff0b7424 */ /* 0x000fe200078e00ff */
[----:B------:R-:W-:Y:S02]  /*12d0*/  MOV R15, 0xffffffff ;  /* 0xffffffff000f7802 */ /* 0x000fe40000000f00 */
[----:B------:R-:W-:-:S07]  /*12e0*/  MOV R23, 0x437c0000 ;  /* 0x437c000000177802 */ /* 0x000fce0000000f00 */
[----:B0-----:R-:W-:Y:S05]  /*12f0*/  WARPSYNC.COLLECTIVE R15, `(.L_x_11764) ;  /* 0x000000000f087348 */ /* 0x001fea0003c00000 */
[----:B------:R1:W2:Y:S02]  /*1300*/  SHFL.BFLY P6, R14, R13, R12, R11 ;  /* 0x0c00000c0d0e7389 */ /* 0x0002a400000c000b */
[----:B012---:R-:W-:Y:S05]  /*1310*/  ENDCOLLECTIVE ;  /* 0x000000000000791b */ /* 0x007fea0003800000 */
.L_x_11764:
[----:B------:R-:W-:Y:S01]  /*1320*/  HFMA2 R12, -RZ, RZ, 0, 2.384185791015625e-07 ;  /* 0x00000004ff0c7431 */ /* 0x000fe200000001ff */
[----:B------:R-:W-:-:S05]  /*1330*/  FMNMX R0, R13, R14, !PT ;  /* 0x0000000e0d007209 */ /* 0x000fca0007800000 */
[----:B------:R-:W-:-:S07]  /*1340*/  IMAD.MOV.U32 R13, RZ, RZ, R0 ;  /* 0x000000ffff0d7224 */ /* 0x000fce00078e0000 */
[----:B------:R-:W-:Y:S05]  /*1350*/  WARPSYNC.COLLECTIVE R15, `(.L_x_11765) ;  /* 0x000000000f087348 */ /* 0x000fea0003c00000 */
[----:B------:R0:W1:Y:S02]  /*1360*/  SHFL.BFLY P6, R14, R13, R12, R11 ;  /* 0x0c00000c0d0e7389 */ /* 0x00006400000c000b */
[----:B01----:R-:W-:Y:S05]  /*1370*/  ENDCOLLECTIVE ;  /* 0x000000000000791b */ /* 0x003fea0003800000 */
.L_x_11765:
[----:B------:R-:W-:Y:S02]  /*1380*/  MOV R12, 0x2 ;  /* 0x00000002000c7802 */ /* 0x000fe40000000f00 */
[----:B------:R-:W-:Y:S01]  /*1390*/  FMNMX R2, R0, R14, !PT ;  /* 0x0000000e00027209 */ /* 0x000fe20007800000 */
[----:B------:R-:W-:-:S04]  /*13a0*/  IMAD.MOV.U32 R0, RZ, RZ, 0x3bbb989d ;  /* 0x3bbb989dff007424 */ /* 0x000fc800078e00ff */
[----:B------:R-:W-:-:S07]  /*13b0*/  IMAD.MOV.U32 R13, RZ, RZ, R2 ;  /* 0x000000ffff0d7224 */ /* 0x000fce00078e0002 */
[----:B------:R-:W-:Y:S05]  /*13c0*/  WARPSYNC.COLLECTIVE R15, `(.L_x_11766) ;  /* 0x000000000f087348 */ /* 0x000fea0003c00000 */
[----:B------:R0:W1:Y:S02]  /*13d0*/  SHFL.BFLY P6, R14, R13, R12, R11 ;  /* 0x0c00000c0d0e7389 */ /* 0x00006400000c000b */
[----:B01----:R-:W-:Y:S05]  /*13e0*/  ENDCOLLECTIVE ;  /* 0x000000000000791b */ /* 0x003fea0003800000 */
.L_x_11766:
[----:B------:R-:W-:Y:S01]  /*13f0*/  HFMA2 R12, -RZ, RZ, 0, 5.9604644775390625e-08 ;  /* 0x00000001ff0c7431 */ /* 0x000fe200000001ff */
[----:B------:R-:W-:-:S05]  /*1400*/  FMNMX R3, R2, R14, !PT ;  /* 0x0000000e02037209 */ /* 0x000fca0007800000 */
[----:B------:R-:W-:-:S07]  /*1410*/  IMAD.MOV.U32 R13, RZ, RZ, R3 ;  /* 0x000000ffff0d7224 */ /* 0x000fce00078e0003 */
[----:B------:R-:W-:Y:S05]  /*1420*/  WARPSYNC.COLLECTIVE R15, `(.L_x_11767) ;  /* 0x000000000f087348 */ /* 0x000fea0003c00000 */
[----:B------:R0:W1:Y:S02]  /*1430*/  SHFL.BFLY P6, R14, R13, R12, R11 ;  /* 0x0c00000c0d0e7389 */ /* 0x00006400000c000b */
[----:B01----:R-:W-:Y:S05]  /*1440*/  ENDCOLLECTIVE ;  /* 0x000000000000791b */ /* 0x003fea0003800000 */
.L_x_11767:
        /* <DEDUP_REMOVED lines=15> */
.L_x_11768:
[----:B------:R-:W-:Y:S01]  /*1540*/  MOV R12, 0x4 ;  /* 0x00000004000c7802 */ /* 0x000fe20000000f00 */
[----:B------:R-:W-:-:S04]  /*1550*/  FADD R2, R13, R14 ;  /* 0x0000000e0d027221 */ /* 0x000fc80000000000 */
[----:B------:R-:W-:-:S07]  /*1560*/  IMAD.MOV.U32 R13, RZ, RZ, R2 ;  /* 0x000000ffff0d7224 */ /* 0x000fce00078e0002 */
[----:B------:R-:W-:Y:S05]  /*1570*/  WARPSYNC.COLLECTIVE R15, `(.L_x_11769) ;  /* 0x000000000f087348 */ /* 0x000fea0003c00000 */
[----:B------:R0:W1:Y:S02]  /*1580*/  SHFL.BFLY P6, R14, R13, R12, R11 ;  /* 0x0c00000c0d0e7389 */ /* 0x00006400000c000b */
[----:B01----:R-:W-:Y:S05]  /*1590*/  ENDCOLLECTIVE ;  /* 0x000000000000791b */ /* 0x003fea0003800000 */
.L_x_11769:
[----:B------:R-:W-:Y:S02]  /*15a0*/  HFMA2 R12, -RZ, RZ, 0, 1.1920928955078125e-07 ;  /* 0x00000002ff0c7431 */ /* 0x000fe400000001ff */
[----:B------:R-:W-:-:S04]  /*15b0*/  FADD R3, R2, R14 ;  /* 0x0000000e02037221 */ /* 0x000fc80000000000 */
[----:B------:R-:W-:-:S07]  /*15c0*/  IMAD.MOV.U32 R13, RZ, RZ, R3 ;  /* 0x000000ffff0d7224 */ /* 0x000fce00078e0003 */
[----:B------:R-:W-:Y:S05]  /*15d0*/  WARPSYNC.COLLECTIVE R15, `(.L_x_11770) ;  /* 0x000000000f087348 */ /* 0x000fea0003c00000 */
[----:B------:R0:W1:Y:S02]  /*15e0*/  SHFL.BFLY P6, R14, R13, R12, R11 ;  /* 0x0c00000c0d0e7389 */ /* 0x00006400000c000b */
[----:B01----:R-:W-:Y:S05]  /*15f0*/  ENDCOLLECTIVE ;  /* 0x000000000000791b */ /* 0x003fea0003800000 */
.L_x_11770:
[----:B------:R-:W-:Y:S01]  /*1600*/  MOV R12, 0x1 ;  /* 0x00000001000c7802 */ /* 0x000fe20000000f00 */
[----:B------:R-:W-:-:S04]  /*1610*/  FADD R20, R3, R14 ;  /* 0x0000000e03147221 */ /* 0x000fc80000000000 */
[----:B------:R-:W-:-:S07]  /*1620*/  IMAD.MOV.U32 R13, RZ, RZ, R20 ;  /* 0x000000ffff0d7224 */ /* 0x000fce00078e0014 */
[----:B------:R-:W-:Y:S05]  /*1630*/  WARPSYNC.COLLECTIVE R15, `(.L_x_11771) ;  /* 0x000000000f087348 */ /* 0x000fea0003c00000 */
[----:B------:R0:W1:Y:S02]  /*1640*/  SHFL.BFLY P6, R14, R13, R12, R11 ;  /* 0x0c00000c0d0e7389 */ /* 0x00006400000c000b */
[----:B01----:R-:W-:Y:S05]  /*1650*/  ENDCOLLECTIVE ;  /* 0x000000000000791b */ /* 0x003fea0003800000 */
.L_x_11771:
[----:B------:R-:W-:Y:S05]  /*1660*/  BRA `(.L_x_11772) ;  /* 0xfffffff000547947 */ /* 0x000fea000383ffff */
.L_x_11757:
[----:B------:R-:W-:Y:S01]  /*1670*/  HFMA2 R11, -RZ, RZ, 0, 1.847743988037109375e-06 ;  /* 0x0000001fff0b7431 */ /* 0x000fe200000001ff */
[----:B------:R-:W-:Y:S01]  /*1680*/  BSSY B0, `(.L_x_11773) ;  /* 0x0000006000007945 */ /* 0x000fe20003800000 */
[----:B------:R-:W-:Y:S02]  /*1690*/  IMAD.MOV.U32 R12, RZ, RZ, 0x8 ;  /* 0x00000008ff0c7424 */ /* 0x000fe400078e00ff */
[----:B------:R-:W-:-:S07]  /*16a0*/  IMAD.MOV.U32 R15, RZ, RZ, -0x1 ;  /* 0xffffffffff0f7424 */ /* 0x000fce00078e00ff */
[----:B0-----:R-:W-:Y:S05]  /*16b0*/  WARPSYNC.COLLECTIVE R15, `(.L_x_11774) ;  /* 0x000000000f087348 */ /* 0x001fea0003c00000 */
[----:B------:R1:W2:Y:S02]  /*16c0*/  SHFL.BFLY P6, R14, R13, R12, R11 ;  /* 0x0c00000c0d0e7389 */ /* 0x0002a400000c000b */
[----:B012---:R-:W-:Y:S05]  /*16d0*/  ENDCOLLECTIVE ;  /* 0x000000000000791b */ /* 0x007fea0003800000 */
.L_x_11774:
[----:B------:R-:W-:Y:S05]  /*16e0*/  BSYNC B0 ;  /* 0x0000000000007941 */ /* 0x000fea0003800000 */
.L_x_11773:
        /* <DEDUP_REMOVED lines=8> */
.L_x_11775:
[----:B------:R-:W-:Y:S01]  /*1770*/  HFMA2 R12, -RZ, RZ, 0, 1.1920928955078125e-07 ;  /* 0x00000002ff0c7431 */ /* 0x000fe200000001ff */
[----:B------:R-:W-:-:S05]  /*1780*/  FMNMX R0, R13, R14, !PT ;  /* 0x0000000e0d007209 */ /* 0x000fca0007800000 */
[----:B------:R-:W-:-:S07]  /*1790*/  IMAD.MOV.U32 R13, RZ, RZ, R0 ;  /* 0x000000ffff0d7224 */ /* 0x000fce00078e0000 */
[----:B------:R-:W-:Y:S05]  /*17a0*/  WARPSYNC.COLLECTIVE R15, `(.L_x_11776) ;  /* 0x000000000f087348 */ /* 0x000fea0003c00000 */
[----:B------:R0:W1:Y:S02]  /*17b0*/  SHFL.BFLY P6, R14, R13, R12, R11 ;  /* 0x0c00000c0d0e7389 */ /* 0x00006400000c000b */
[----:B01----:R-:W-:Y:S05]  /*17c0*/  ENDCOLLECTIVE ;  /* 0x000000000000791b */ /* 0x003fea0003800000 */
.L_x_11776:
[----:B------:R-:W-:Y:S02]  /*17d0*/  MOV R12, 0x1 ;  /* 0x00000001000c7802 */ /* 0x000fe40000000f00 */
[----:B------:R-:W-:Y:S01]  /*17e0*/  FMNMX R2, R0, R14, !PT ;  /* 0x0000000e00027209 */ /* 0x000fe20007800000 */
[----:B------:R-:W-:-:S04]  /*17f0*/  HFMA2 R0, -RZ, RZ, 3.7421875, 0 ;  /* 0x437c0000ff007431 */ /* 0x000fc800000001ff */
[----:B------:R-:W-:-:S07]  /*1800*/  IMAD.MOV.U32 R13, RZ, RZ, R2 ;  /* 0x000000ffff0d7224 */ /* 0x000fce00078e0002 */
[----:B------:R-:W-:Y:S05]  /*1810*/  WARPSYNC.COLLECTIVE R15, `(.L_x_11777) ;  /* 0x000000000f087348 */ /* 0x000fea0003c00000 */
[----:B------:R0:W1:Y:S02]  /*1820*/  SHFL.BFLY P6, R14, R13, R12, R11 ;  /* 0x0c00000c0d0e7389 */ /* 0x00006400000c000b */
[----:B01----:R-:W-:Y:S05]  /*1830*/  ENDCOLLECTIVE ;  /* 0x000000000000791b */ /* 0x003fea0003800000 */
.L_x_11777:
        /* <DEDUP_REMOVED lines=15> */
.L_x_11778:
[----:B------:R-:W-:Y:S02]  /*1930*/  HFMA2 R12, -RZ, RZ, 0, 2.384185791015625e-07 ;  /* 0x00000004ff0c7431 */ /* 0x000fe400000001ff */
[----:B------:R-:W-:-:S04]  /*1940*/  FADD R0, R13, R14 ;  /* 0x0000000e0d007221 */ /* 0x000fc80000000000 */
[----:B------:R-:W-:-:S07]  /*1950*/  IMAD.MOV.U32 R13, RZ, RZ, R0 ;  /* 0x000000ffff0d7224 */ /* 0x000fce00078e0000 */
[----:B------:R-:W-:Y:S05]  /*1960*/  WARPSYNC.COLLECTIVE R15, `(.L_x_11779) ;  /* 0x000000000f087348 */ /* 0x000fea0003c00000 */
[----:B------:R0:W1:Y:S02]  /*1970*/  SHFL.BFLY P6, R14, R13, R12, R11 ;  /* 0x0c00000c0d0e7389 */ /* 0x00006400000c000b */
[----:B01----:R-:W-:Y:S05]  /*1980*/  ENDCOLLECTIVE ;  /* 0x000000000000791b */ /* 0x003fea0003800000 */
.L_x_11779:
[----:B------:R-:W-:Y:S01]  /*1990*/  MOV R12, 0x2 ;  /* 0x00000002000c7802 */ /* 0x000fe20000000f00 */
[----:B------:R-:W-:-:S04]  /*19a0*/  FADD R2, R0, R14 ;  /* 0x0000000e00027221 */ /* 0x000fc80000000000 */
[----:B------:R-:W-:-:S07]  /*19b0*/  IMAD.MOV.U32 R13, RZ, RZ, R2 ;  /* 0x000000ffff0d7224 */ /* 0x000fce00078e0002 */
[----:B------:R-:W-:Y:S05]  /*19c0*/  WARPSYNC.COLLECTIVE R15, `(.L_x_11780) ;  /* 0x000000000f087348 */ /* 0x000fea0003c00000 */
[----:B------:R0:W1:Y:S02]  /*19d0*/  SHFL.BFLY P6, R14, R13, R12, R11 ;  /* 0x0c00000c0d0e7389 */ /* 0x00006400000c000b */
[----:B01----:R-:W-:Y:S05]  /*19e0*/  ENDCOLLECTIVE ;  /* 0x000000000000791b */ /* 0x003fea0003800000 */
.L_x_11780:
[----:B------:R-:W-:Y:S02]  /*19f0*/  HFMA2 R12, -RZ, RZ, 0, 5.9604644775390625e-08 ;  /* 0x00000001ff0c7431 */ /* 0x000fe400000001ff */
[----:B------:R-:W-:-:S04]  /*1a00*/  FADD R3, R2, R14 ;  /* 0x0000000e02037221 */ /* 0x000fc80000000000 */
[----:B------:R-:W-:-:S07]  /*1a10*/  IMAD.MOV.U32 R13, RZ, RZ, R3 ;  /* 0x000000ffff0d7224 */ /* 0x000fce00078e0003 */
[----:B------:R-:W-:Y:S05]  /*1a20*/  WARPSYNC.COLLECTIVE R15, `(.L_x_11781) ;  /* 0x000000000f087348 */ /* 0x000fea0003c00000 */
[----:B------:R0:W1:Y:S02]  /*1a30*/  SHFL.BFLY P6, R14, R13, R12, R11 ;  /* 0x0c00000c0d0e7389 */ /* 0x00006400000c000b */
[----:B01----:R-:W-:Y:S05]  /*1a40*/  ENDCOLLECTIVE ;  /* 0x000000000000791b */ /* 0x003fea0003800000 */
.L_x_11781:
[----:B------:R-:W-:Y:S05]  /*1a50*/  BRA `(.L_x_11782) ;  /* 0xfffffff000807947 */ /* 0x000fea000383ffff */
.L_x_11760:
[----:B------:R-:W-:Y:S01]  /*1a60*/  BSSY B0, `(.L_x_11783) ;  /* 0x0000007000007945 */ /* 0x000fe20003800000 */
[----:B------:R-:W-:Y:S01]  /*1a70*/  IMAD.MOV.U32 R12, RZ, RZ, 0x8 ;  /* 0x00000008ff0c7424 */ /* 0x000fe200078e00ff */
[----:B------:R-:W-:Y:S01]  /*1a80*/  MOV R11, 0x1f ;  /* 0x0000001f000b7802 */ /* 0x000fe20000000f00 */
[----:B------:R-:W-:-:S07]  /*1a90*/  IMAD.MOV.U32 R15, RZ, RZ, -0x1 ;  /* 0xffffffffff0f7424 */ /* 0x000fce00078e00ff */
[----:B0-----:R-:W-:Y:S05]  /*1aa0*/  WARPSYNC.COLLECTIVE R15, `(.L_x_11784) ;  /* 0x000000000f087348 */ /* 0x001fea0003c00000 */
[----:B------:R1:W2:Y:S02]  /*1ab0*/  SHFL.BFLY P6, R14, R13, R12, R11 ;  /* 0x0c00000c0d0e7389 */ /* 0x0002a400000c000b */
[----:B012---:R-:W-:Y:S05]  /*1ac0*/  ENDCOLLECTIVE ;  /* 0x000000000000791b */ /* 0x007fea0003800000 */
.L_x_11784:
[----:B------:R-:W-:Y:S05]  /*1ad0*/  BSYNC B0 ;  /* 0x0000000000007941 */ /* 0x000fea0003800000 */
.L_x_11783:
        /* <DEDUP_REMOVED lines=8> */
.L_x_11785:
[----:B------:R-:W-:Y:S01]  /*1b60*/  HFMA2 R12, -RZ, RZ, 0, 1.1920928955078125e-07 ;  /* 0x00000002ff0c7431 */ /* 0x000fe200000001ff */
[----:B------:R-:W-:-:S05]  /*1b70*/  FMNMX R0, R13, R14, !PT ;  /* 0x0000000e0d007209 */ /* 0x000fca0007800000 */
[----:B------:R-:W-:-:S07]  /*1b80*/  IMAD.MOV.U32 R13, RZ, RZ, R0 ;  /* 0x000000ffff0d7224 */ /* 0x000fce00078e0000 */
[----:B------:R-:W-:Y:S05]  /*1b90*/  WARPSYNC.COLLECTIVE R15, `(.L_x_11786) ;  /* 0x000000000f087348 */ /* 0x000fea0003c00000 */
[----:B------:R0:W1:Y:S02]  /*1ba0*/  SHFL.BFLY P6, R14, R13, R12, R11 ;  /* 0x0c00000c0d0e7389 */ /* 0x00006400000c000b */
[----:B01----:R-:W-:Y:S05]  /*1bb0*/  ENDCOLLECTIVE ;  /* 0x000000000000791b */ /* 0x003fea0003800000 */
.L_x_11786:
[----:B------:R-:W-:Y:S02]  /*1bc0*/  MOV R12, 0x1 ;  /* 0x00000001000c7802 */ /* 0x000fe40000000f00 */
[----:B------:R-:W-:Y:S01]  /*1bd0*/  FMNMX R2, R0, R14, !PT ;  /* 0x0000000e00027209 */ /* 0x000fe20007800000 */
[----:B------:R-:W-:-:S04]  /*1be0*/  HFMA2 R0, -RZ, RZ, 3.7421875, 0 ;  /* 0x437c0000ff007431 */ /* 0x000fc800000001ff */
[----:B------:R-:W-:-:S07]  /*1bf0*/  IMAD.MOV.U32 R13, RZ, RZ, R2 ;  /* 0x000000ffff0d7224 */ /* 0x000fce00078e0002 */
[----:B------:R-:W-:Y:S05]  /*1c00*/  WARPSYNC.COLLECTIVE R15, `(.L_x_11787) ;  /* 0x000000000f087348 */ /* 0x000fea0003c00000 */
[----:B------:R0:W1:Y:S02]  /*1c10*/  SHFL.BFLY P6, R14, R13, R12, R11 ;  /* 0x0c00000c0d0e7389 */ /* 0x00006400000c000b */
[----:B01----:R-:W-:Y:S05]  /*1c20*/  ENDCOLLECTIVE ;  /* 0x000000000000791b */ /* 0x003fea0003800000 */
.L_x_11787:
        /* <DEDUP_REMOVED lines=15> */
.L_x_11788:
[----:B------:R-:W-:Y:S02]  /*1d20*/  HFMA2 R12, -RZ, RZ, 0, 2.384185791015625e-07 ;  /* 0x00000004ff0c7431 */ /* 0x000fe400000001ff */
[----:B------:R-:W-:-:S04]  /*1d30*/  FADD R0, R13, R14 ;  /* 0x0000000e0d007221 */ /* 0x000fc80000000000 */
[----:B------:R-:W-:-:S07]  /*1d40*/  IMAD.MOV.U32 R13, RZ, RZ, R0 ;  /* 0x000000ffff0d7224 */ /* 0x000fce00078e0000 */
[----:B------:R-:W-:Y:S05]  /*1d50*/  WARPSYNC.COLLECTIVE R15, `(.L_x_11789) ;  /* 0x000000000f087348 */ /* 0x000fea0003c00000 */
[----:B------:R0:W1:Y:S02]  /*1d60*/  SHFL.BFLY P6, R14, R13, R12, R11 ;  /* 0x0c00000c0d0e7389 */ /* 0x00006400000c000b */
[----:B01----:R-:W-:Y:S05]  /*1d70*/  ENDCOLLECTIVE ;  /* 0x000000000000791b */ /* 0x003fea0003800000 */
.L_x_11789:
[----:B------:R-:W-:Y:S01]  /*1d80*/  MOV R12, 0x2 ;  /* 0x00000002000c7802 */ /* 0x000fe20000000f00 */
[----:B------:R-:W-:-:S04]  /*1d90*/  FADD R2, R0, R14 ;  /* 0x0000000e00027221 */ /* 0x000fc80000000000 */
[----:B------:R-:W-:-:S07]  /*1da0*/  IMAD.MOV.U32 R13, RZ, RZ, R2 ;  /* 0x000000ffff0d7224 */ /* 0x000fce00078e0002 */
[----:B------:R-:W-:Y:S05]  /*1db0*/  WARPSYNC.COLLECTIVE R15, `(.L_x_11790) ;  /* 0x000000000f087348 */ /* 0x000fea0003c00000 */
[----:B------:R0:W1:Y:S02]  /*1dc0*/  SHFL.BFLY P6, R14, R13, R12, R11 ;  /* 0x0c00000c0d0e7389 */ /* 0x00006400000c000b */
[----:B01----:R-:W-:Y:S05]  /*1dd0*/  ENDCOLLECTIVE ;  /* 0x000000000000791b */ /* 0x003fea0003800000 */
.L_x_11790:
[----:B------:R-:W-:Y:S02]  /*1de0*/  HFMA2 R12, -RZ, RZ, 0, 5.9604644775390625e-08 ;  /* 0x00000001ff0c7431 */ /* 0x000fe400000001ff */
[----:B------:R-:W-:-:S04]  /*1df0*/  FADD R3, R2, R14 ;  /* 0x0000000e02037221 */ /* 0x000fc80000000000 */
[----:B------:R-:W-:-:S07]  /*1e00*/  IMAD.MOV.U32 R13, RZ, RZ, R3 ;  /* 0x000000ffff0d7224 */ /* 0x000fce00078e0003 */
[----:B------:R-:W-:Y:S05]  /*1e10*/  WARPSYNC.COLLECTIVE R15, `(.L_x_11791) ;  /* 0x000000000f087348 */ /* 0x000fea0003c00000 */
[----:B------:R0:W1:Y:S02]  /*1e20*/  SHFL.BFLY P6, R14, R13, R12, R11 ;  /* 0x0c00000c0d0e7389 */ /* 0x00006400000c000b */
[----:B01----:R-:W-:Y:S05]  /*1e30*/  ENDCOLLECTIVE ;  /* 0x000000000000791b */ /* 0x003fea0003800000 */
.L_x_11791:
[----:B------:R-:W-:Y:S05]  /*1e40*/  BRA `(.L_x_11792) ;  /* 0xfffffff000947947 */ /* 0x000fea000383ffff */
        .weak           $__internal_230_$__cuda_sm20_div_u64
        .type           $__internal_230_$__cuda_sm20_div_u64,@function
        .size           $__internal_230_$__cuda_sm20_div_u64,($__internal_231_$__cuda_sm3x_div_rn_noftz_f32_slowpath - $__internal_230_$__cuda_sm20_div_u64)
$__internal_230_$__cuda_sm20_div_u64:
        /* <DEDUP_REMOVED lines=68> */
[----:B------:R-:W-:Y:S06]  /*2290*/  RET.REL.NODEC R4 `(_ZN7oneflow4cuda7softmax15SoftmaxWarpImplI10SimpleLoadIffE11SimpleStoreIffEfLi1ELi1ELi16ELi1ELb0ELNS1_9AlgorithmE0EEEvT_T0_ll) ;  /* 0xffffffdc04587950 */ /* 0x000fec0003c3ffff */
        .weak           $__internal_231_$__cuda_sm3x_div_rn_noftz_f32_slowpath
        .type           $__internal_231_$__cuda_sm3x_div_rn_noftz_f32_slowpath,@function
        .size           $__internal_231_$__cuda_sm3x_div_rn_noftz_f32_slowpath,(.L_x_15548 - $__internal_231_$__cuda_sm3x_div_rn_noftz_f32_slowpath)
$__internal_231_$__cuda_sm3x_div_rn_noftz_f32_slowpath:
        /* <DEDUP_REMOVED lines=34> */
.L_x_11794:
        /* <DEDUP_REMOVED lines=51> */
.L_x_11801:
[----:B------:R-:W-:-:S04]  /*27f0*/  LOP3.LUT R0, R0, 0x80000000, RZ, 0xc0, !PT ;  /* 0x8000000000007812 */ /* 0x000fc800078ec0ff */
[----:B------:R-:W-:Y:S01]  /*2800*/  LOP3.LUT R0, R0, 0x7f800000, RZ, 0xfc, !PT ;  /* 0x7f80000000007812 */ /* 0x000fe200078efcff */
[----:B------:R-:W-:Y:S06]  /*2810*/  BRA `(.L_x_11802) ;  /* 0x0000000000047947 */ /* 0x000fec0003800000 */
.L_x_11800:
[----:B------:R-:W-:-:S07]  /*2820*/  IMAD R0, R15, 0x800000, R0 ;  /* 0x008000000f007824 */ /* 0x000fce00078e0200 */
.L_x_11802:
[----:B------:R-:W-:Y:S05]  /*2830*/  BSYNC.RECONVERGENT B3 ;  /* 0x0000000000037941 */ /* 0x000fea0003800200 */
.L_x_11799:
[----:B------:R-:W-:Y:S05]  /*2840*/  BRA `(.L_x_11803) ;  /* 0x0000000000207947 */ /* 0x000fea0003800000 */
.L_x_11798:
[----:B------:R-:W-:-:S04]  /*2850*/  LOP3.LUT R0, R3, 0x80000000, R0, 0x48, !PT ;  /* 0x8000000003007812 */ /* 0x000fc800078e4800 */
[----:B------:R-:W-:Y:S01]  /*2860*/  LOP3.LUT R0, R0, 0x7f800000, RZ, 0xfc, !PT ;  /* 0x7f80000000007812 */ /* 0x000fe200078efcff */
[----:B------:R-:W-:Y:S06]  /*2870*/  BRA `(.L_x_11803) ;  /* 0x0000000000147947 */ /* 0x000fec0003800000 */
.L_x_11797:
[----:B------:R-:W-:Y:S01]  /*2880*/  LOP3.LUT R0, R3, 0x80000000, R0, 0x48, !PT ;  /* 0x8000000003007812 */ /* 0x000fe200078e4800 */
[----:B------:R-:W-:Y:S06]  /*2890*/  BRA `(.L_x_11803) ;  /* 0x00000000000c7947 */ /* 0x000fec0003800000 */
.L_x_11796:
[----:B------:R-:W0:Y:S01]  /*28a0*/  MUFU.RSQ R0, -QNAN ;  /* 0xffc0000000007908 */ /* 0x000e220000001400 */
[----:B------:R-:W-:Y:S05]  /*28b0*/  BRA `(.L_x_11803) ;  /* 0x0000000000047947 */ /* 0x000fea0003800000 */
.L_x_11795:
[----:B------:R-:W-:-:S07]  /*28c0*/  FADD.FTZ R0, R0, R3 ;  /* 0x0000000300007221 */ /* 0x000fce0000010000 */
.L_x_11803:
[----:B------:R-:W-:Y:S05]  /*28d0*/  BSYNC.RECONVERGENT B2 ;  /* 0x0000000000027941 */ /* 0x000fea0003800200 */
.L_x_11793:
[----:B------:R-:W-:-:S04]  /*28e0*/  HFMA2 R3, -RZ, RZ, 0, 0 ;  /* 0x00000000ff037431 */ /* 0x000fc800000001ff */
[----:B0-----:R-:W-:Y:S05]  /*28f0*/  RET.REL.NODEC R2 `(_ZN7oneflow4cuda7softmax15SoftmaxWarpImplI10SimpleLoadIffE11SimpleStoreIffEfLi1ELi1ELi16ELi1ELb0ELNS1_9AlgorithmE0EEEvT_T0_ll) ;  /* 0xffffffd402c07950 */ /* 0x001fea0003c3ffff */
.L_x_11804:
        /* <DEDUP_REMOVED lines=16> */
.L_x_15548:


//--------------------- .text._ZN7oneflow4cuda7softmax15SoftmaxWarpImplI10SimpleLoadIffE11SimpleStoreIffEfLi1ELi1ELi16ELi2ELb1ELNS1_9AlgorithmE0EEEvT_T0_ll --------------------------
	.section	.text._ZN7oneflow4cuda7softmax15SoftmaxWarpImplI10SimpleLoadIffE11SimpleStoreIffEfLi1ELi1ELi16ELi2ELb1ELNS1_9AlgorithmE0EEEvT_T0_ll,"ax",@progbits
	.align	128
        .global         _ZN7oneflow4cuda7softmax15SoftmaxWarpImplI10SimpleLoadIffE11SimpleStoreIffEfLi1ELi1ELi16ELi2ELb1ELNS1_9AlgorithmE0EEEvT_T0_ll
        .type           _ZN7oneflow4cuda7softmax15SoftmaxWarpImplI10SimpleLoadIffE11SimpleStoreIffEfLi1ELi1ELi16ELi2ELb1ELNS1_9AlgorithmE0EEEvT_T0_ll,@function
        .size           _ZN7oneflow4cuda7softmax15SoftmaxWarpImplI10SimpleLoadIffE11SimpleStoreIffEfLi1ELi1ELi16ELi2ELb1ELNS1_9AlgorithmE0EEEvT_T0_ll,(.L_x_15549 - _ZN7oneflow4cuda7softmax15SoftmaxWarpImplI10SimpleLoadIffE11SimpleStoreIffEfLi1ELi1ELi16ELi2ELb1ELNS1_9AlgorithmE0EEEvT_T0_ll)
        .other          _ZN7oneflow4cuda7softmax15SoftmaxWarpImplI10SimpleLoadIffE11SimpleStoreIffEfLi1ELi1ELi16ELi2ELb1ELNS1_9AlgorithmE0EEEvT_T0_ll,@"STO_CUDA_ENTRY STV_DEFAULT"
_ZN7oneflow4cuda7softmax15SoftmaxWarpImplI10SimpleLoadIffE11SimpleStoreIffEfLi1ELi1ELi16ELi2ELb1ELNS1_9AlgorithmE0EEEvT_T0_ll:
.text._ZN7oneflow4cuda7softmax15SoftmaxWarpImplI10SimpleLoadIffE11SimpleStoreIffEfLi1ELi1ELi16ELi2ELb1ELNS1_9AlgorithmE0EEEvT_T0_ll:
        /* <DEDUP_REMOVED lines=24> */
.L_x_11805:
        /* <DEDUP_REMOVED lines=16> */
.L_x_11815:
[----:B-1----:R-:W-:Y:S01]  /*0280*/  ISETP.GE.U32.AND P0, PT, R18, UR40, PT ;  /* 0x0000002812007c0c */ /* 0x002fe2000bf06070 */
[----:B--2---:R-:W1:Y:S03]  /*0290*/  LDC.64 R12, c[0x0][0x388] ;  /* 0x0000e200ff0c7b82 */ /* 0x004e660000000a00 */
        /* <DEDUP_REMOVED lines=14> */
[----:B------:R-:W-:Y:S01]  /*0380*/  @!P0 IMAD.IADD R4, R13, 0x1, R23 ;  /* 0x000000010d048824 */ /* 0x000fe200078e0217 */
[----:B------:R-:W-:Y:S01]  /*0390*/  MOV R23, 0xff800000 ;  /* 0xff80000000177802 */ /* 0x000fe20000000f00 */
[----:B------:R-:W-:-:S02]  /*03a0*/  @!P0 IMAD R21, R17, R21, R0 ;  /* 0x0000001511158224 */ /* 0x000fc400078e0200 */
[----:B-----5:R-:W-:-:S04]  /*03b0*/  @!P0 IMAD.WIDE.U32 R14, R17, R20, R14 ;  /* 0x00000014110e8225 */ /* 0x020fc800078e000e */
[----:B------:R-:W-:Y:S01]  /*03c0*/  IMAD.MOV.U32 R19, RZ, RZ, -0x800000 ;  /* 0xff800000ff137424 */ /* 0x000fe200078e00ff */
[----:B------:R-:W-:Y:S02]  /*03d0*/  @!P0 IADD3 R0, P2, PT, R18, R14, RZ ;  /* 0x0000000e12008210 */ /* 0x000fe40007f5e0ff */
[----:B--2---:R-:W-:-:S03]  /*03e0*/  @!P0 LEA R10, P1, R12, R10, 0x2 ;  /* 0x0000000a0c0a8211 */ /* 0x004fc600078210ff */
[----:B------:R-:W-:Y:S01]  /*03f0*/  @!P0 IMAD.X R14, R21, 0x1, R15, P2 ;  /* 0x00000001150e8824 */ /* 0x000fe200010e060f */
[----:B------:R-:W-:Y:S02]  /*0400*/  @!P0 LEA.HI.X R11, R12, R11, R4, 0x2, P1 ;  /* 0x0000000b0c0b8211 */ /* 0x000fe400008f1404 */
[----:B-1----:R-:W-:-:S03]  /*0410*/  @!P0 LEA R2, P2, R0, R2, 0x2 ;  /* 0x0000000200028211 */ /* 0x002fc600078410ff */
[----:B------:R-:W2:Y:S01]  /*0420*/  @!P0 LDG.E R23, desc[UR4][R10.64] ;  /* 0x000000040a178981 */ /* 0x000ea2000c1e1900 */
[----:B------:R-:W-:-:S05]  /*0430*/  @!P0 LEA.HI.X R3, R0, R3, R14, 0x2, P2 ;  /* 0x0000000300038211 */ /* 0x000fca00010f140e */
[----:B------:R-:W4:Y:S01]  /*0440*/  @!P0 LDG.E R19, desc[UR6][R2.64] ;  /* 0x0000000602138981 */ /* 0x000f22000c1e1900 */
[----:B------:R-:W-:Y:S01]  /*0450*/  UMOV UR4, 0xffffffff ;  /* 0xffffffff00047882 */ /* 0x000fe20000000000 */
[----:B------:R-:W-:Y:S01]  /*0460*/  IMAD.MOV.U32 R13, RZ, RZ, -0x800000 ;  /* 0xff800000ff0d7424 */ /* 0x000fe200078e00ff */
[----:B------:R-:W-:Y:S02]  /*0470*/  MOV R0, 0xff800000 ;  /* 0xff80000000007802 */ /* 0x000fe40000000f00 */
[----:B--2---:R-:W-:Y:S02]  /*0480*/  @!P0 FMNMX R13, R23, -INF , !PT ;  /* 0xff800000170d8809 */ /* 0x004fe40007800000 */
[----:B----4-:R-:W-:Y:S01]  /*0490*/  @!P0 FMNMX R0, R19, -INF , !PT ;  /* 0xff80000013008809 */ /* 0x010fe20007800000 */
        /* <DEDUP_REMOVED lines=54> */
.L_x_11833:
        /* <DEDUP_REMOVED lines=11> */
[----:B0--3--:R-:W-:Y:S05]  /*08b0*/  CALL.REL.NOINC `($__internal_232_$__cuda_sm3x_div_rn_noftz_f32_slowpath) ;  /* 0x0000000800d87944 */ /* 0x009fea0003c00000 */
[----:B------:R-:W-:-:S07]  /*08c0*/  IMAD.MOV.U32 R21, RZ, RZ, R0 ;  /* 0x000000ffff157224 */ /* 0x000fce00078e0000 */
.L_x_11808:
[----:B------:R-:W-:Y:S05]  /*08d0*/  BSYNC.RECONVERGENT B0 ;  /* 0x0000000000007941 */ /* 0x000fea0003800200 */
.L_x_11807:
        /* <DEDUP_REMOVED lines=14> */
[C---:B------:R-:W-:Y:S02]  /*09c0*/  IMAD R15, R17.reuse, UR39, R10 ;  /* 0x00000027110f7c24 */ /* 0x040fe4000f8e020a */
[----:B------:R-:W-:-:S04]  /*09d0*/  IMAD.WIDE.U32 R12, R17, UR38, R18 ;  /* 0x00000026110c7c25 */ /* 0x000fc8000f8e0012 */
[----:B------:R-:W-:Y:S01]  /*09e0*/  IMAD.IADD R13, R13, 0x1, R15 ;  /* 0x000000010d0d7824 */ /* 0x000fe200078e020f */
[----:B------:R-:W-:-:S04]  /*09f0*/  LEA R14, P0, R12, UR36, 0x2 ;  /* 0x000000240c0e7c11 */ /* 0x000fc8000f8010ff */
[----:B------:R-:W-:-:S05]  /*0a00*/  LEA.HI.X R15, R12, UR37, R13, 0x2, P0 ;  /* 0x000000250c0f7c11 */ /* 0x000fca00080f140d */
[----:B------:R1:W-:Y:S04]  /*0a10*/  STG.E desc[UR4][R14.64], R21 ;  /* 0x000000150e007986 */ /* 0x0003e8000c101904 */
.L_x_11810:
[----:B------:R-:W-:Y:S05]  /*0a20*/  BSYNC.RECONVERGENT B0 ;  /* 0x0000000000007941 */ /* 0x000fea0003800200 */
.L_x_11809:
[----:B------:R-:W-:Y:S01]  /*0a30*/  BSSY.RECONVERGENT B0, `(.L_x_11811) ;  /* 0x0000008000007945 */ /* 0x000fe20003800200 */
[----:B------:R-:W-:-:S03]  /*0a40*/  FFMA R13, R3, R4, R0 ;  /* 0x00000004030d7223 */ /* 0x000fc60000000000 */
[----:B------:R-:W-:Y:S05]  /*0a50*/  @!P2 BRA `(.L_x_11812) ;  /* 0x000000000014a947 */ /* 0x000fea0003800000 */
[----:B------:R-:W-:Y:S01]  /*0a60*/  IMAD.MOV.U32 R0, RZ, RZ, R2 ;  /* 0x000000ffff007224 */ /* 0x000fe200078e0002 */
[----:B------:R-:W-:Y:S02]  /*0a70*/  MOV R3, R11 ;  /* 0x0000000b00037202 */ /* 0x000fe40000000f00 */
[----:B------:R-:W-:-:S07]  /*0a80*/  MOV R4, 0xaa0 ;  /* 0x00000aa000047802 */ /* 0x000fce0000000f00 */
[----:B01-3--:R-:W-:Y:S05]  /*0a90*/  CALL.REL.NOINC `($__internal_232_$__cuda_sm3x_div_rn_noftz_f32_slowpath) ;  /* 0x0000000800607944 */ /* 0x00bfea0003c00000 */
[----:B------:R-:W-:-:S07]  /*0aa0*/  IMAD.MOV.U32 R13, RZ, RZ, R0 ;  /* 0x000000ffff0d7224 */ /* 0x000fce00078e0000 */
.L_x_11812:
[----:B------:R-:W-:Y:S05]  /*0ab0*/  BSYNC.RECONVERGENT B0 ;  /* 0x0000000000007941 */ /* 0x000fea0003800200 */
.L_x_11811:
        /* <DEDUP_REMOVED lines=12> */
.L_x_11814:
[----:B------:R-:W-:Y:S05]  /*0b80*/  BSYNC.RECONVERGENT B0 ;  /* 0x0000000000007941 */ /* 0x000fea0003800200 */
.L_x_11813:
[----:B------:R-:W-:-:S04]  /*0b90*/  IADD3 R17, P0, PT, R16, R17, RZ ;  /* 0x0000001110117210 */ /* 0x000fc80007f1e0ff */
[----:B------:R-:W-:Y:S02]  /*0ba0*/  LEA.HI.X.SX32 R5, R16, R5, 0x1, P0 ;  /* 0x0000000510057211 */ /* 0x000fe400000f0eff */
[----:B------:R-:W-:-:S04]  /*0bb0*/  ISETP.GE.U32.AND P0, PT, R17, UR42, PT ;  /* 0x0000002a11007c0c */ /* 0x000fc8000bf06070 */
[----:B------:R-:W-:-:S13]  /*0bc0*/  ISETP.GE.AND.EX P0, PT, R5, UR43, PT, P0 ;  /* 0x0000002b05007c0c */ /* 0x000fda000bf06300 */
[----:B------:R-:W-:Y:S05]  /*0bd0*/  @!P0 BRA `(.L_x_11815) ;  /* 0xfffffff400a88947 */ /* 0x000fea000383ffff */
[----:B------:R-:W-:Y:S05]  /*0be0*/  EXIT ;  /* 0x000000000000794d */ /* 0x000fea0003800000 */
.L_x_11806:
[----:B------:R-:W-:Y:S01]  /*0bf0*/  HFMA2 R12, -RZ, RZ, 0, 4.76837158203125e-07 ;  /* 0x00000008ff0c7431 */ /* 0x000fe200000001ff */
[----:B------:R-:W-:Y:S01]  /*0c00*/  BSSY B0, `(.L_x_11816) ;  /* 0x0000006000007945 */ /* 0x000fe20003800000 */
[----:B------:R-:W-:Y:S02]  /*0c10*/  IMAD.MOV.U32 R11, RZ, RZ, 0x1f ;  /* 0x0000001fff0b7424 */ /* 0x000fe400078e00ff */
[----:B------:R-:W-:-:S07]  /*0c20*/  IMAD.MOV.U32 R15, RZ, RZ, -0x1 ;  /* 0xffffffffff0f7424 */ /* 0x000fce00078e00ff */
[----:B0--3--:R-:W-:Y:S05]  /*0c30*/  WARPSYNC.COLLECTIVE R15, `(.L_x_11817) ;  /* 0x000000000f087348 */ /* 0x009fea0003c00000 */
[----:B------:R1:W2:Y:S02]  /*0c40*/  SHFL.BFLY P6, R14, R13, R12, R11 ;  /* 0x0c00000c0d0e7389 */ /* 0x0002a400000c000b */
[----:B0123--:R-:W-:Y:S05]  /*0c50*/  ENDCOLLECTIVE ;  /* 0x000000000000791b */ /* 0x00ffea0003800000 */
.L_x_11817:
[----:B------:R-:W-:Y:S05]  /*0c60*/  BSYNC B0 ;  /* 0x0000000000007941 */ /* 0x000fea0003800000 */
.L_x_11816:
[----:B------:R-:W-:Y:S01]  /*0c70*/  FMNMX R13, R14, R13, !PT ;  /* 0x0000000d0e0d7209 */ /* 0x000fe20007800000 */
[----:B------:R-:W-:Y:S01]  /*0c80*/  IMAD.MOV.U32 R11, RZ, RZ, 0x1f ;  /* 0x0000001fff0b7424 */ /* 0x000fe200078e00ff */
[----:B------:R-:W-:Y:S02]  /*0c90*/  MOV R12, 0x4 ;  /* 0x00000004000c7802 */ /* 0x000fe40000000f00 */
[----:B------:R-:W-:-:S07]  /*0ca0*/  MOV R15, 0xffffffff ;  /* 0xffffffff000f7802 */ /* 0x000fce0000000f00 */
[----:B------:R-:W-:Y:S05]  /*0cb0*/  WARPSYNC.COLLECTIVE R15, `(.L_x_11818) ;  /* 0x000000000f087348 */ /* 0x000fea0003c00000 */
[----:B------:R0:W1:Y:S02]  /*0cc0*/  SHFL.BFLY P6, R14, R13, R12, R11 ;  /* 0x0c00000c0d0e7389 */ /* 0x00006400000c000b */
[----:B01----:R-:W-:Y:S05]  /*0cd0*/  ENDCOLLECTIVE ;  /* 0x000000000000791b */ /* 0x003fea0003800000 */
.L_x_11818:
[----:B------:R-:W-:Y:S01]  /*0ce0*/  HFMA2 R12, -RZ, RZ, 0, 1.1920928955078125e-07 ;  /* 0x00000002ff0c7431 */ /* 0x000fe200000001ff */
[----:B------:R-:W-:-:S05]  /*0cf0*/  FMNMX R2, R13, R14, !PT ;  /* 0x0000000e0d027209 */ /* 0x000fca0007800000 */
[----:B------:R-:W-:-:S07]  /*0d00*/  IMAD.MOV.U32 R13, RZ, RZ, R2 ;  /* 0x000000ffff0d7224 */ /* 0x000fce00078e0002 */
[----:B------:R-:W-:Y:S05]  /*0d10*/  WARPSYNC.COLLECTIVE R15, `(.L_x_11819) ;  /* 0x000000000f087348 */ /* 0x000fea0003c00000 */
[----:B------:R0:W1:Y:S02]  /*0d20*/  SHFL.BFLY P6, R14, R13, R12, R11 ;  /* 0x0c00000c0d0e7389 */ /* 0x00006400000c000b */
[----:B01----:R-:W-:Y:S05]  /*0d30*/  ENDCOLLECTIVE ;  /* 0x000000000000791b */ /* 0x003fea0003800000 */
.L_x_11819:
[----:B------:R-:W-:Y:S02]  /*0d40*/  MOV R12, 0x1 ;  /* 0x00000001000c7802 */ /* 0x000fe40000000f00 */
[----:B------:R-:W-:Y:S02]  /*0d50*/  FMNMX R3, R2, R14, !PT ;  /* 0x0000000e02037209 */ /* 0x000fe40007800000 */
[----:B------:R-:W-:-:S03]  /*0d60*/  MOV R2, 0x3bbb989d ;  /* 0x3bbb989d00027802 */ /* 0x000fc60000000f00 */
[----:B------:R-:W-:-:S07]  /*0d70*/  IMAD.MOV.U32 R13, RZ, RZ, R3 ;  /* 0x000000ffff0d7224 */ /* 0x000fce00078e0003 */
[----:B------:R-:W-:Y:S05]  /*0d80*/  WARPSYNC.COLLECTIVE R15, `(.L_x_11820) ;  /* 0x000000000f087348 */ /* 0x000fea0003c00000 */
[----:B------:R0:W1:Y:S02]  /*0d90*/  SHFL.BFLY P6, R14, R13, R12, R11 ;  /* 0x0c00000c0d0e7389 */ /* 0x00006400000c000b */
[----:B01----:R-:W-:Y:S05]  /*0da0*/  ENDCOLLECTIVE ;  /* 0x000000000000791b */ /* 0x003fea0003800000 */
.L_x_11820:
[----:B------:R-:W-:Y:S01]  /*0db0*/  MOV R13, R0 ;  /* 0x00000000000d7202 */ /* 0x000fe20000000f00 */
[----:B------:R-:W-:Y:S02]  /*0dc0*/  IMAD.MOV.U32 R12, RZ, RZ, 0x8 ;  /* 0x00000008ff0c7424 */ /* 0x000fe400078e00ff */
[----:B------:R-:W-:-:S07]  /*0dd0*/  IMAD.MOV.U32 R10, RZ, RZ, R14 ;  /* 0x000000ffff0a7224 */ /* 0x000fce00078e000e */
[----:B------:R-:W-:Y:S05]  /*0de0*/  WARPSYNC.COLLECTIVE R15, `(.L_x_11821) ;  /* 0x000000000f087348 */ /* 0x000fea0003c00000 */
[----:B------:R0:W1:Y:S02]  /*0df0*/  SHFL.BFLY P6, R14, R13, R12, R11 ;  /* 0x0c00000c0d0e7389 */ /* 0x00006400000c000b */
[----:B01----:R-:W-:Y:S05]  /*0e00*/  ENDCOLLECTIVE ;  /* 0x000000000000791b */ /* 0x003fea0003800000 */
.L_x_11821:
        /* <DEDUP_REMOVED lines=12> */
.L_x_11822:
        /* <DEDUP_REMOVED lines=14> */
.L_x_11823:
[----:B------:R-:W-:Y:S01]  /*0fb0*/  IMAD.MOV.U32 R12, RZ, RZ, 0x1 ;  /* 0x00000001ff0c7424 */ /* 0x000fe200078e00ff */
[----:B------:R-:W-:-:S04]  /*0fc0*/  MOV R25, R14 ;  /* 0x0000000e00197202 */ /* 0x000fc80000000f00 */
[----:B------:R-:W-:-:S04]  /*0fd0*/  FMNMX R25, R4, R25, !PT ;  /* 0x0000001904197209 */ /* 0x000fc80007800000 */
[----:B------:R-:W-:-:S07]  /*0fe0*/  MOV R13, R25 ;  /* 0x00000019000d7202 */ /* 0x000fce0000000f00 */
[----:B------:R-:W-:Y:S05]  /*0ff0*/  WARPSYNC.COLLECTIVE R15, `(.L_x_11824) ;  /* 0x000000000f087348 */ /* 0x000fea0003c00000 */
[----:B------:R0:W1:Y:S02]  /*1000*/  SHFL.BFLY P6, R14, R13, R12, R11 ;  /* 0x0c00000c0d0e7389 */ /* 0x00006400000c000b */
[----:B01----:R-:W-:Y:S05]  /*1010*/  ENDCOLLECTIVE ;  /* 0x000000000000791b */ /* 0x003fea0003800000 */
.L_x_11824:
[----:B------:R-:W-:Y:S02]  /*1020*/  HFMA2 R12, -RZ, RZ, 0, 4.76837158203125e-07 ;  /* 0x00000008ff0c7431 */ /* 0x000fe400000001ff */
[----:B------:R-:W-:Y:S01]  /*1030*/  IMAD.MOV.U32 R13, RZ, RZ, R10 ;  /* 0x000000ffff0d7224 */ /* 0x000fe200078e000a */
[----:B------:R-:W-:-:S07]  /*1040*/  MOV R20, R14 ;  /* 0x0000000e00147202 */ /* 0x000fce0000000f00 */
[----:B------:R-:W-:Y:S05]  /*1050*/  WARPSYNC.COLLECTIVE R15, `(.L_x_11825) ;  /* 0x000000000f087348 */ /* 0x000fea0003c00000 */
[----:B------:R0:W1:Y:S02]  /*1060*/  SHFL.BFLY P6, R14, R13, R12, R11 ;  /* 0x0c00000c0d0e7389 */ /* 0x00006400000c000b */
[----:B01----:R-:W-:Y:S05]  /*1070*/  ENDCOLLECTIVE ;  /* 0x000000000000791b */ /* 0x003fea0003800000 */
.L_x_11825:
        /* <DEDUP_REMOVED lines=13> */
.L_x_11826:
        /* <DEDUP_REMOVED lines=8> */
.L_x_11827:
        /* <DEDUP_REMOVED lines=8> */
.L_x_11828:
[----:B------:R-:W-:Y:S02]  /*1250*/  HFMA2 R12, -RZ, RZ, 0, 4.76837158203125e-07 ;  /* 0x00000008ff0c7431 */ /* 0x000fe400000001ff */
[----:B------:R-:W-:Y:S01]  /*1260*/  IMAD.MOV.U32 R13, RZ, RZ, R3 ;  /* 0x000000ffff0d7224 */ /* 0x000fe200078e0003 */
[----:B------:R-:W-:-:S07]  /*1270*/  MOV R21, R14 ;  /* 0x0000000e00157202 */ /* 0x000fce0000000f00 */
[----:B------:R-:W-:Y:S05]  /*1280*/  WARPSYNC.COLLECTIVE R15, `(.L_x_11829) ;  /* 0x000000000f087348 */ /* 0x000fea0003c00000 */
[----:B------:R0:W1:Y:S02]  /*1290*/  SHFL.BFLY P6, R14, R13, R12, R11 ;  /* 0x0c00000c0d0e7389 */ /* 0x00006400000c000b */
[----:B01----:R-:W-:Y:S05]  /*12a0*/  ENDCOLLECTIVE ;  /* 0x000000000000791b */ /* 0x003fea0003800000 */
.L_x_11829:
        /* <DEDUP_REMOVED lines=8> */
.L_x_11830:
[----:B------:R-:W-:Y:S01]  /*1330*/  HFMA2 R12, -RZ, RZ, 0, 1.1920928955078125e-07 ;  /* 0x00000002ff0c7431 */ /* 0x000fe200000001ff */
[----:B------:R-:W-:-:S05]  /*1340*/  MOV R23, R14 ;  /* 0x0000000e00177202 */ /* 0x000fca0000000f00 */
[----:B------:R-:W-:-:S04]  /*1350*/  FADD R23, R20, R23 ;  /* 0x0000001714177221 */ /* 0x000fc80000000000 */
[----:B------:R-:W-:-:S07]  /*1360*/  IMAD.MOV.U32 R13, RZ, RZ, R23 ;  /* 0x000000ffff0d7224 */ /* 0x000fce00078e0017 */
[----:B------:R-:W-:Y:S05]  /*1370*/  WARPSYNC.COLLECTIVE R15, `(.L_x_11831) ;  /* 0x000000000f087348 */ /* 0x000fea0003c00000 */
[----:B------:R0:W1:Y:S02]  /*1380*/  SHFL.BFLY P6, R14, R13, R12, R11 ;  /* 0x0c00000c0d0e7389 */ /* 0x00006400000c000b */
[----:B01----:R-:W-:Y:S05]  /*1390*/  ENDCOLLECTIVE ;  /* 0x000000000000791b */ /* 0x003fea0003800000 */
.L_x_11831:
[----:B------:R-:W-:Y:S02]  /*13a0*/  IMAD.MOV.U32 R12, RZ, RZ, 0x1 ;  /* 0x00000001ff0c7424 */ /* 0x000fe400078e00ff */
[----:B------:R-:W-:-:S04]  /*13b0*/  IMAD.MOV.U32 R22, RZ, RZ, R14 ;  /* 0x000000ffff167224 */ /* 0x000fc800078e000e */
[----:B------:R-:W-:-:S05]  /*13c0*/  FADD R22, R23, R22 ;  /* 0x0000001617167221 */ /* 0x000fca0000000000 */
[----:B------:R-:W-:-:S07]  /*13d0*/  MOV R13, R22 ;  /* 0x00000016000d7202 */ /* 0x000fce0000000f00 */
[----:B------:R-:W-:Y:S05]  /*13e0*/  WARPSYNC.COLLECTIVE R15, `(.L_x_11832) ;  /* 0x000000000f087348 */ /* 0x000fea0003c00000 */
[----:B------:R0:W1:Y:S02]  /*13f0*/  SHFL.BFLY P6, R14, R13, R12, R11 ;  /* 0x0c00000c0d0e7389 */ /* 0x00006400000c000b */
[----:B01----:R-:W-:Y:S05]  /*1400*/  ENDCOLLECTIVE ;  /* 0x000000000000791b */ /* 0x003fea0003800000 */
.L_x_11832:
[----:B------:R-:W-:Y:S05]  /*1410*/  BRA `(.L_x_11833) ;  /* 0xfffffff000f87947 */ /* 0x000fea000383ffff */
        .weak           $__internal_232_$__cuda_sm3x_div_rn_noftz_f32_slowpath
        .type           $__internal_232_$__cuda_sm3x_div_rn_noftz_f32_slowpath,@function
        .size           $__internal_232_$__cuda_sm3x_div_rn_noftz_f32_slowpath,(.L_x_15549 - $__internal_232_$__cuda_sm3x_div_rn_noftz_f32_slowpath)
$__internal_232_$__cuda_sm3x_div_rn_noftz_f32_slowpath:
        /* <DEDUP_REMOVED lines=34> */
.L_x_11835:
        /* <DEDUP_REMOVED lines=51> */
.L_x_11842:
[----:B------:R-:W-:-:S04]  /*1970*/  LOP3.LUT R0, R0, 0x80000000, RZ, 0xc0, !PT ;  /* 0x8000000000007812 */ /* 0x000fc800078ec0ff */
[----:B------:R-:W-:Y:S01]  /*1980*/  LOP3.LUT R0, R0, 0x7f800000, RZ, 0xfc, !PT ;  /* 0x7f80000000007812 */ /* 0x000fe200078efcff */
[----:B------:R-:W-:Y:S06]  /*1990*/  BRA `(.L_x_11843) ;  /* 0x0000000000047947 */ /* 0x000fec0003800000 */
.L_x_11841:
[----:B------:R-:W-:-:S07]  /*19a0*/  LEA R0, R13, R0, 0x17 ;  /* 0x000000000d007211 */ /* 0x000fce00078eb8ff */
.L_x_11843:
[----:B------:R-:W-:Y:S05]  /*19b0*/  BSYNC.RECONVERGENT B2 ;  /* 0x0000000000027941 */ /* 0x000fea0003800200 */
.L_x_11840:
[----:B------:R-:W-:Y:S05]  /*19c0*/  BRA `(.L_x_11844) ;  /* 0x0000000000207947 */ /* 0x000fea0003800000 */
.L_x_11839:
[----:B------:R-:W-:-:S04]  /*19d0*/  LOP3.LUT R0, R3, 0x80000000, R0, 0x48, !PT ;  /* 0x8000000003007812 */ /* 0x000fc800078e4800 */
[----:B------:R-:W-:Y:S01]  /*19e0*/  LOP3.LUT R0, R0, 0x7f800000, RZ, 0xfc, !PT ;  /* 0x7f80000000007812 */ /* 0x000fe200078efcff */
[----:B------:R-:W-:Y:S06]  /*19f0*/  BRA `(.L_x_11844) ;  /* 0x0000000000147947 */ /* 0x000fec0003800000 */
.L_x_11838:
[----:B------:R-:W-:Y:S01]  /*1a00*/  LOP3.LUT R0, R3, 0x80000000, R0, 0x48, !PT ;  /* 0x8000000003007812 */ /* 0x000fe200078e4800 */
[----:B------:R-:W-:Y:S06]  /*1a10*/  BRA `(.L_x_11844) ;  /* 0x00000000000c7947 */ /* 0x000fec0003800000 */
.L_x_11837:
[----:B------:R-:W0:Y:S01]  /*1a20*/  MUFU.RSQ R0, -QNAN ;  /* 0xffc0000000007908 */ /* 0x000e220000001400 */
[----:B------:R-:W-:Y:S05]  /*1a30*/  BRA `(.L_x_11844) ;  /* 0x0000000000047947 */ /* 0x000fea0003800000 */
.L_x_11836:
[----:B------:R-:W-:-:S07]  /*1a40*/  FADD.FTZ R0, R0, R3 ;  /* 0x0000000300007221 */ /* 0x000fce0000010000 */
.L_x_11844:
[----:B------:R-:W-:Y:S05]  /*1a50*/  BSYNC.RECONVERGENT B1 ;  /* 0x0000000000017941 */ /* 0x000fea0003800200 */
.L_x_11834:
[----:B------:R-:W-:Y:S02]  /*1a60*/  HFMA2 R13, -RZ, RZ, 0, 0 ;  /* 0x00000000ff0d7431 */ /* 0x000fe400000001ff */
[----:B------:R-:W-:-:S04]  /*1a70*/  IMAD.MOV.U32 R12, RZ, RZ, R4 ;  /* 0x000000ffff0c7224 */ /* 0x000fc800078e0004 */
[----:B0-----:R-:W-:Y:S05]  /*1a80*/  RET.REL.NODEC R12 `(_ZN7oneflow4cuda7softmax15SoftmaxWarpImplI10SimpleLoadIffE11SimpleStoreIffEfLi1ELi1ELi16ELi2ELb1ELNS1_9AlgorithmE0EEEvT_T0_ll) ;  /* 0xffffffe40c5c7950 */ /* 0x001fea0003c3ffff */
.L_x_11845:
        /* <DEDUP_REMOVED lines=15> */
.L_x_15549:


//--------------------- .text._ZN7oneflow4cuda7softmax15SoftmaxWarpImplI10SimpleLoadIffE11SimpleStoreIffEfLi1ELi1ELi16ELi2ELb0ELNS1_9AlgorithmE0EEEvT_T0_ll --------------------------
	.section	.text._ZN7oneflow4cuda7softmax15SoftmaxWarpImplI10SimpleLoadIffE11SimpleStoreIffEfLi1ELi1ELi16ELi2ELb0ELNS1_9AlgorithmE0EEEvT_T0_ll,"ax",@progbits
	.align	128
        .global         _ZN7oneflow4cuda7softmax15SoftmaxWarpImplI10SimpleLoadIffE11SimpleStoreIffEfLi1ELi1ELi16ELi2ELb0ELNS1_9AlgorithmE0EEEvT_T0_ll
        .type           _ZN7oneflow4cuda7softmax15SoftmaxWarpImplI10SimpleLoadIffE11SimpleStoreIffEfLi1ELi1ELi16ELi2ELb0ELNS1_9AlgorithmE0EEEvT_T0_ll,@function
        .size           _ZN7oneflow4cuda7softmax15SoftmaxWarpImplI10SimpleLoadIffE11SimpleStoreIffEfLi1ELi1ELi16ELi2ELb0ELNS1_9AlgorithmE0EEEvT_T0_ll,(.L_x_15550 - _ZN7oneflow4cuda7softmax15SoftmaxWarpImplI10SimpleLoadIffE11SimpleStoreIffEfLi1ELi1ELi16ELi2ELb0ELNS1_9AlgorithmE0EEEvT_T0_ll)
        .other          _ZN7oneflow4cuda7softmax15SoftmaxWarpImplI10SimpleLoadIffE11SimpleStoreIffEfLi1ELi1ELi16ELi2ELb0ELNS1_9AlgorithmE0EEEvT_T0_ll,@"STO_CUDA_ENTRY STV_DEFAULT"
_ZN7oneflow4cuda7softmax15SoftmaxWarpImplI10SimpleLoadIffE11SimpleStoreIffEfLi1ELi1ELi16ELi2ELb0ELNS1_9AlgorithmE0EEEvT_T0_ll:
.text._ZN7oneflow4cuda7softmax15SoftmaxWarpImplI10SimpleLoadIffE11SimpleStoreIffEfLi1ELi1ELi16ELi2ELb0ELNS1_9AlgorithmE0EEEvT_T0_ll:
        /* <DEDUP_REMOVED lines=23> */
.L_x_11846:
        /* <DEDUP_REMOVED lines=18> */
.L_x_11852:
        /* <DEDUP_REMOVED lines=11> */
[----:B------:R-:W-:-:S04]  /*0340*/  LEA R2, P0, R16, R4, 0x2 ;  /* 0x0000000410027211 */ /* 0x000fc800078010ff */
[----:B------:R-:W-:Y:S02]  /*0350*/  LEA.HI.X R3, R16, R5, R17, 0x2, P0 ;  /* 0x0000000510037211 */ /* 0x000fe400000f1411 */
[----:B------:R-:W2:Y:S04]  /*0360*/  LDG.E R5, desc[UR4][R4.64] ;  /* 0x0000000404057981 */ /* 0x000ea8000c1e1900 */
        /* <DEDUP_REMOVED lines=58> */
.L_x_11870:
        /* <DEDUP_REMOVED lines=11> */
[----:B0-----:R-:W-:Y:S05]  /*07c0*/  CALL.REL.NOINC `($__internal_233_$__cuda_sm3x_div_rn_noftz_f32_slowpath) ;  /* 0x00000008009c7944 */ /* 0x001fea0003c00000 */
[----:B------:R-:W-:-:S07]  /*07d0*/  MOV R11, R0 ;  /* 0x00000000000b7202 */ /* 0x000fce0000000f00 */
.L_x_11849:
[----:B------:R-:W-:Y:S05]  /*07e0*/  BSYNC.RECONVERGENT B0 ;  /* 0x0000000000007941 */ /* 0x000fea0003800200 */
.L_x_11848:
        /* <DEDUP_REMOVED lines=22> */
[----:B0-----:R-:W-:Y:S05]  /*0950*/  CALL.REL.NOINC `($__internal_233_$__cuda_sm3x_div_rn_noftz_f32_slowpath) ;  /* 0x0000000800387944 */ /* 0x001fea0003c00000 */
[----:B------:R-:W-:-:S07]  /*0960*/  IMAD.MOV.U32 R13, RZ, RZ, R0 ;  /* 0x000000ffff0d7224 */ /* 0x000fce00078e0000 */
.L_x_11851:
[----:B------:R-:W-:Y:S05]  /*0970*/  BSYNC.RECONVERGENT B0 ;  /* 0x0000000000007941 */ /* 0x000fea0003800200 */
.L_x_11850:
        /* <DEDUP_REMOVED lines=11> */
.L_x_11847:
[----:B------:R-:W-:Y:S01]  /*0a30*/  HFMA2 R12, -RZ, RZ, 0, 4.76837158203125e-07 ;  /* 0x00000008ff0c7431 */ /* 0x000fe200000001ff */
[----:B------:R-:W-:Y:S01]  /*0a40*/  BSSY B0, `(.L_x_11853) ;  /* 0x0000006000007945 */ /* 0x000fe20003800000 */
[----:B------:R-:W-:Y:S02]  /*0a50*/  IMAD.MOV.U32 R11, RZ, RZ, 0x1f ;  /* 0x0000001fff0b7424 */ /* 0x000fe400078e00ff */
[----:B------:R-:W-:-:S07]  /*0a60*/  IMAD.MOV.U32 R15, RZ, RZ, -0x1 ;  /* 0xffffffffff0f7424 */ /* 0x000fce00078e00ff */
[----:B0-----:R-:W-:Y:S05]  /*0a70*/  WARPSYNC.COLLECTIVE R15, `(.L_x_11854) ;  /* 0x000000000f087348 */ /* 0x001fea0003c00000 */
[----:B------:R1:W2:Y:S02]  /*0a80*/  SHFL.BFLY P6, R14, R13, R12, R11 ;  /* 0x0c00000c0d0e7389 */ /* 0x0002a400000c000b */
[----:B012---:R-:W-:Y:S05]  /*0a90*/  ENDCOLLECTIVE ;  /* 0x000000000000791b */ /* 0x007fea0003800000 */
.L_x_11854:
[----:B------:R-:W-:Y:S05]  /*0aa0*/  BSYNC B0 ;  /* 0x0000000000007941 */ /* 0x000fea0003800000 */
.L_x_11853:
[----:B------:R-:W-:Y:S01]  /*0ab0*/  FMNMX R13, R13, R14, !PT ;  /* 0x0000000e0d0d7209 */ /* 0x000fe20007800000 */
[----:B------:R-:W-:Y:S01]  /*0ac0*/  IMAD.MOV.U32 R11, RZ, RZ, 0x1f ;  /* 0x0000001fff0b7424 */ /* 0x000fe200078e00ff */
[----:B------:R-:W-:Y:S01]  /*0ad0*/  MOV R12, 0x4 ;  /* 0x00000004000c7802 */ /* 0x000fe20000000f00 */
[----:B------:R-:W-:-:S07]  /*0ae0*/  IMAD.MOV.U32 R15, RZ, RZ, -0x1 ;  /* 0xffffffffff0f7424 */ /* 0x000fce00078e00ff */
[----:B------:R-:W-:Y:S05]  /*0af0*/  WARPSYNC.COLLECTIVE R15, `(.L_x_11855) ;  /* 0x000000000f087348 */ /* 0x000fea0003c00000 */
[----:B------:R0:W1:Y:S02]  /*0b00*/  SHFL.BFLY P6, R14, R13, R12, R11 ;  /* 0x0c00000c0d0e7389 */ /* 0x00006400000c000b */
[----:B01----:R-:W-:Y:S05]  /*0b10*/  ENDCOLLECTIVE ;  /* 0x000000000000791b */ /* 0x003fea0003800000 */
.L_x_11855:
[----:B------:R-:W-:Y:S01]  /*0b20*/  IMAD.MOV.U32 R12, RZ, RZ, 0x2 ;  /* 0x00000002ff0c7424 */ /* 0x000fe200078e00ff */
[----:B------:R-:W-:-:S04]  /*0b30*/  FMNMX R2, R13, R14, !PT ;  /* 0x0000000e0d027209 */ /* 0x000fc80007800000 */
[----:B------:R-:W-:-:S07]  /*0b40*/  MOV R13, R2 ;  /* 0x00000002000d7202 */ /* 0x000fce0000000f00 */
[----:B------:R-:W-:Y:S05]  /*0b50*/  WARPSYNC.COLLECTIVE R15, `(.L_x_11856) ;  /* 0x000000000f087348 */ /* 0x000fea0003c00000 */
[----:B------:R0:W1:Y:S02]  /*0b60*/  SHFL.BFLY P6, R14, R13, R12, R11 ;  /* 0x0c00000c0d0e7389 */ /* 0x00006400000c000b */
[----:B01----:R-:W-:Y:S05]  /*0b70*/  ENDCOLLECTIVE ;  /* 0x000000000000791b */ /* 0x003fea0003800000 */
.L_x_11856:
[----:B------:R-:W-:Y:S01]  /*0b80*/  IMAD.MOV.U32 R12, RZ, RZ, 0x1 ;  /* 0x00000001ff0c7424 */ /* 0x000fe200078e00ff */
[----:B------:R-:W-:Y:S01]  /*0b90*/  FMNMX R3, R2, R14, !PT ;  /* 0x0000000e02037209 */ /* 0x000fe20007800000 */
[----:B------:R-:W-:-:S03]  /*0ba0*/  IMAD.MOV.U32 R2, RZ, RZ, 0x437c0000 ;  /* 0x437c0000ff027424 */ /* 0x000fc600078e00ff */
[----:B------:R-:W-:-:S07]  /*0bb0*/  MOV R13, R3 ;  /* 0x00000003000d7202 */ /* 0x000fce0000000f00 */
[----:B------:R-:W-:Y:S05]  /*0bc0*/  WARPSYNC.COLLECTIVE R15, `(.L_x_11857) ;  /* 0x000000000f087348 */ /* 0x000fea0003c00000 */
[----:B------:R0:W1:Y:S02]  /*0bd0*/  SHFL.BFLY P6, R14, R13, R12, R11 ;  /* 0x0c00000c0d0e7389 */ /* 0x00006400000c000b */
[----:B01----:R-:W-:Y:S05]  /*0be0*/  ENDCOLLECTIVE ;  /* 0x000000000000791b */ /* 0x003fea0003800000 */
.L_x_11857:
[----:B------:R-:W-:Y:S02]  /*0bf0*/  HFMA2 R12, -RZ, RZ, 0, 4.76837158203125e-07 ;  /* 0x00000008ff0c7431 */ /* 0x000fe400000001ff */
[----:B------:R-:W-:Y:S01]  /*0c00*/  IMAD.MOV.U32 R13, RZ, RZ, R0 ;  /* 0x000000ffff0d7224 */ /* 0x000fe200078e0000 */
[----:B------:R-:W-:-:S07]  /*0c10*/  MOV R24, R14 ;  /* 0x0000000e00187202 */ /* 0x000fce0000000f00 */
[----:B------:R-:W-:Y:S05]  /*0c20*/  WARPSYNC.COLLECTIVE R15, `(.L_x_11858) ;  /* 0x000000000f087348 */ /* 0x000fea0003c00000 */
[----:B------:R0:W1:Y:S02]  /*0c30*/  SHFL.BFLY P6, R14, R13, R12, R11 ;  /* 0x0c00000c0d0e7389 */ /* 0x00006400000c000b */
[----:B01----:R-:W-:Y:S05]  /*0c40*/  ENDCOLLECTIVE ;  /* 0x000000000000791b */ /* 0x003fea0003800000 */
.L_x_11858:
        /* <DEDUP_REMOVED lines=13> */
.L_x_11859:
        /* <DEDUP_REMOVED lines=9> */
.L_x_11860:
        /* <DEDUP_REMOVED lines=10> */
.L_x_11861:
[----:B------:R-:W-:Y:S01]  /*0e50*/  FADD R13, RZ, R0 ;  /* 0x00000000ff0d7221 */ /* 0x000fe20000000000 */
[----:B------:R-:W-:Y:S01]  /*0e60*/  IMAD.MOV.U32 R12, RZ, RZ, 0x8 ;  /* 0x00000008ff0c7424 */ /* 0x000fe200078e00ff */
[----:B------:R-:W-:-:S07]  /*0e70*/  FMNMX R4, R4, R14, !PT ;  /* 0x0000000e04047209 */ /* 0x000fce0007800000 */
[----:B------:R-:W-:Y:S05]  /*0e80*/  WARPSYNC.COLLECTIVE R15, `(.L_x_11862) ;  /* 0x000000000f087348 */ /* 0x000fea0003c00000 */
[----:B------:R0:W1:Y:S02]  /*0e90*/  SHFL.BFLY P6, R14, R13, R12, R11 ;  /* 0x0c00000c0d0e7389 */ /* 0x00006400000c000b */
[----:B01----:R-:W-:Y:S05]  /*0ea0*/  ENDCOLLECTIVE ;  /* 0x000000000000791b */ /* 0x003fea0003800000 */
.L_x_11862:
        /* <DEDUP_REMOVED lines=12> */
.L_x_11863:
        /* <DEDUP_REMOVED lines=8> */
.L_x_11864:
        /* <DEDUP_REMOVED lines=8> */
.L_x_11865:
[----:B------:R-:W-:Y:S01]  /*1070*/  MOV R13, R4 ;  /* 0x00000004000d7202 */ /* 0x000fe20000000f00 */
[----:B------:R-:W-:Y:S02]  /*1080*/  IMAD.MOV.U32 R12, RZ, RZ, 0x8 ;  /* 0x00000008ff0c7424 */ /* 0x000fe400078e00ff */
[----:B------:R-:W-:-:S07]  /*1090*/  IMAD.MOV.U32 R24, RZ, RZ, R14 ;  /* 0x000000ffff187224 */ /* 0x000fce00078e000e */
[----:B------:R-:W-:Y:S05]  /*10a0*/  WARPSYNC.COLLECTIVE R15, `(.L_x_11866) ;  /* 0x000000000f087348 */ /* 0x000fea0003c00000 */
[----:B------:R0:W1:Y:S02]  /*10b0*/  SHFL.BFLY P6, R14, R13, R12, R11 ;  /* 0x0c00000c0d0e7389 */ /* 0x00006400000c000b */
[----:B01----:R-:W-:Y:S05]  /*10c0*/  ENDCOLLECTIVE ;  /* 0x000000000000791b */ /* 0x003fea0003800000 */
.L_x_11866:
        /* <DEDUP_REMOVED lines=8> */
.L_x_11867:
[----:B------:R-:W-:Y:S02]  /*1150*/  IMAD.MOV.U32 R12, RZ, RZ, 0x2 ;  /* 0x00000002ff0c7424 */ /* 0x000fe400078e00ff */
[----:B------:R-:W-:-:S04]  /*1160*/  IMAD.MOV.U32 R26, RZ, RZ, R14 ;  /* 0x000000ffff1a7224 */ /* 0x000fc800078e000e */
[----:B------:R-:W-:-:S05]  /*1170*/  FADD R26, R25, R26 ;  /* 0x0000001a191a7221 */ /* 0x000fca0000000000 */
[----:B------:R-:W-:-:S07]  /*1180*/  MOV R13, R26 ;  /* 0x0000001a000d7202 */ /* 0x000fce0000000f00 */
[----:B------:R-:W-:Y:S05]  /*1190*/  WARPSYNC.COLLECTIVE R15, `(.L_x_11868) ;  /* 0x000000000f087348 */ /* 0x000fea0003c00000 */
[----:B------:R0:W1:Y:S02]  /*11a0*/  SHFL.BFLY P6, R14, R13, R12, R11 ;  /* 0x0c00000c0d0e7389 */ /* 0x00006400000c000b */
[----:B01----:R-:W-:Y:S05]  /*11b0*/  ENDCOLLECTIVE ;  /* 0x000000000000791b */ /* 0x003fea0003800000 */
.L_x_11868:
[----:B------:R-:W-:Y:S01]  /*11c0*/  HFMA2 R12, -RZ, RZ, 0, 5.9604644775390625e-08 ;  /* 0x00000001ff0c7431 */ /* 0x000fe200000001ff */
[----:B------:R-:W-:-:S05]  /*11d0*/  MOV R27, R14 ;  /* 0x0000000e001b7202 */ /* 0x000fca0000000f00 */
[----:B------:R-:W-:-:S04]  /*11e0*/  FADD R27, R26, R27 ;  /* 0x0000001b1a1b7221 */ /* 0x000fc80000000000 */
[----:B------:R-:W-:-:S07]  /*11f0*/  IMAD.MOV.U32 R13, RZ, RZ, R27 ;  /* 0x000000ffff0d7224 */ /* 0x000fce00078e001b */
[----:B------:R-:W-:Y:S05]  /*1200*/  WARPSYNC.COLLECTIVE R15, `(.L_x_11869) ;  /* 0x000000000f087348 */ /* 0x000fea0003c00000 */
[----:B------:R0:W1:Y:S02]  /*1210*/  SHFL.BFLY P6, R14, R13, R12, R11 ;  /* 0x0c00000c0d0e7389 */ /* 0x00006400000c000b */
[----:B01----:R-:W-:Y:S05]  /*1220*/  ENDCOLLECTIVE ;  /* 0x000000000000791b */ /* 0x003fea0003800000 */
.L_x_11869:
[----:B------:R-:W-:Y:S05]  /*1230*/  BRA `(.L_x_11870) ;  /* 0xfffffff400347947 */ /* 0x000fea000383ffff */
        .weak           $__internal_233_$__cuda_sm3x_div_rn_noftz_f32_slowpath
        .type           $__internal_233_$__cuda_sm3x_div_rn_noftz_f32_slowpath,@function
        .size           $__internal_233_$__cuda_sm3x_div_rn_noftz_f32_slowpath,(.L_x_15550 - $__internal_233_$__cuda_sm3x_div_rn_noftz_f32_slowpath)
$__internal_233_$__cuda_sm3x_div_rn_noftz_f32_slowpath:
        /* <DEDUP_REMOVED lines=34> */
.L_x_11872:
        /* <DEDUP_REMOVED lines=51> */
.L_x_11879:
[----:B------:R-:W-:-:S04]  /*1790*/  LOP3.LUT R0, R0, 0x80000000, RZ, 0xc0, !PT ;  /* 0x8000000000007812 */ /* 0x000fc800078ec0ff */
[----:B------:R-:W-:Y:S01]  /*17a0*/  LOP3.LUT R0, R0, 0x7f800000, RZ, 0xfc, !PT ;  /* 0x7f80000000007812 */ /* 0x000fe200078efcff */
[----:B------:R-:W-:Y:S06]  /*17b0*/  BRA `(.L_x_11880) ;  /* 0x0000000000047947 */ /* 0x000fec0003800000 */
.L_x_11878:
[----:B------:R-:W-:-:S07]  /*17c0*/  IMAD R0, R14, 0x800000, R0 ;  /* 0x008000000e007824 */ /* 0x000fce00078e0200 */
.L_x_11880:
[----:B------:R-:W-:Y:S05]  /*17d0*/  BSYNC.RECONVERGENT B2 ;  /* 0x0000000000027941 */ /* 0x000fea0003800200 */
.L_x_11877:
[----:B------:R-:W-:Y:S05]  /*17e0*/  BRA `(.L_x_11881) ;  /* 0x0000000000207947 */ /* 0x000fea0003800000 */
.L_x_11876:
[----:B------:R-:W-:-:S04]  /*17f0*/  LOP3.LUT R0, R3, 0x80000000, R0, 0x48, !PT ;  /* 0x8000000003007812 */ /* 0x000fc800078e4800 */
[----:B------:R-:W-:Y:S01]  /*1800*/  LOP3.LUT R0, R0, 0x7f800000, RZ, 0xfc, !PT ;  /* 0x7f80000000007812 */ /* 0x000fe200078efcff */
[----:B------:R-:W-:Y:S06]  /*1810*/  BRA `(.L_x_11881) ;  /* 0x0000000000147947 */ /* 0x000fec0003800000 */
.L_x_11875:
[----:B------:R-:W-:Y:S01]  /*1820*/  LOP3.LUT R0, R3, 0x80000000, R0, 0x48, !PT ;  /* 0x8000000003007812 */ /* 0x000fe200078e4800 */
[----:B------:R-:W-:Y:S06]  /*1830*/  BRA `(.L_x_11881) ;  /* 0x00000000000c7947 */ /* 0x000fec0003800000 */
.L_x_11874:
[----:B------:R-:W0:Y:S01]  /*1840*/  MUFU.RSQ R0, -QNAN ;  /* 0xffc0000000007908 */ /* 0x000e220000001400 */
[----:B------:R-:W-:Y:S05]  /*1850*/  BRA `(.L_x_11881) ;  /* 0x0000000000047947 */ /* 0x000fea0003800000 */
.L_x_11873:
[----:B------:R-:W-:-:S07]  /*1860*/  FADD.FTZ R0, R0, R3 ;  /* 0x0000000300007221 */ /* 0x000fce0000010000 */
.L_x_11881:
[----:B------:R-:W-:Y:S05]  /*1870*/  BSYNC.RECONVERGENT B1 ;  /* 0x0000000000017941 */ /* 0x000fea0003800200 */
.L_x_11871:
[----:B------:R-:W-:-:S04]  /*1880*/  HFMA2 R13, -RZ, RZ, 0, 0 ;  /* 0x00000000ff0d7431 */ /* 0x000fc800000001ff */
[----:B0-----:R-:W-:Y:S05]  /*1890*/  RET.REL.NODEC R12 `(_ZN7oneflow4cuda7softmax15SoftmaxWarpImplI10SimpleLoadIffE11SimpleStoreIffEfLi1ELi1ELi16ELi2ELb0ELNS1_9AlgorithmE0EEEvT_T0_ll) ;  /* 0xffffffe40cd87950 */ /* 0x001fea0003c3ffff */
.L_x_11882:
        /* <DEDUP_REMOVED lines=14> */
.L_x_15550:


//--------------------- .text._ZN7oneflow4cuda7softmax15SoftmaxWarpImplI10SimpleLoadIffE11SimpleStoreIffEfLi1ELi1ELi8ELi1ELb1ELNS1_9AlgorithmE0EEEvT_T0_ll --------------------------
	.section	.text._ZN7oneflow4cuda7softmax15SoftmaxWarpImplI10SimpleLoadIffE11SimpleStoreIffEfLi1ELi1ELi8ELi1ELb1ELNS1_9AlgorithmE0EEEvT_T0_ll,"ax",@progbits
	.align	128
        .global         _ZN7oneflow4cuda7softmax15SoftmaxWarpImplI10SimpleLoadIffE11SimpleStoreIffEfLi1ELi1ELi8ELi1ELb1ELNS1_9AlgorithmE0EEEvT_T0_ll
        .type           _ZN7oneflow4cuda7softmax15SoftmaxWarpImplI10SimpleLoadIffE11SimpleStoreIffEfLi1ELi1ELi8ELi1ELb1ELNS1_9AlgorithmE0EEEvT_T0_ll,@function
        .size           _ZN7oneflow4cuda7softmax15SoftmaxWarpImplI10SimpleLoadIffE11SimpleStoreIffEfLi1ELi1ELi8ELi1ELb1ELNS1_9AlgorithmE0EEEvT_T0_ll,(.L_x_15552 - _ZN7oneflow4cuda7softmax15SoftmaxWarpImplI10SimpleLoadIffE11SimpleStoreIffEfLi1ELi1ELi8ELi1ELb1ELNS1_9AlgorithmE0EEEvT_T0_ll)
        .other          _ZN7oneflow4cuda7softmax15SoftmaxWarpImplI10SimpleLoadIffE11SimpleStoreIffEfLi1ELi1ELi8ELi1ELb1ELNS1_9AlgorithmE0EEEvT_T0_ll,@"STO_CUDA_ENTRY STV_DEFAULT"
_ZN7oneflow4cuda7softmax15SoftmaxWarpImplI10SimpleLoadIffE11SimpleStoreIffEfLi1ELi1ELi8ELi1ELb1ELNS1_9AlgorithmE0EEEvT_T0_ll:
.text._ZN7oneflow4cuda7softmax15SoftmaxWarpImplI10SimpleLoadIffE11SimpleStoreIffEfLi1ELi1ELi8ELi1ELb1ELNS1_9AlgorithmE0EEEvT_T0_ll:
        /* <DEDUP_REMOVED lines=24> */
.L_x_11883:
        /* <DEDUP_REMOVED lines=47> */
.L_x_11885:
[----:B------:R-:W-:-:S07]  /*0470*/  MOV R0, 0x490 ;  /* 0x0000049000007802 */ /* 0x000fce0000000f00 */
[----:B0-----:R-:W-:Y:S05]  /*0480*/  CALL.REL.NOINC `($__internal_234_$__cuda_sm20_div_u64) ;  /* 0x0000001800247944 */ /* 0x001fea0003c00000 */
[----:B------:R-:W-:Y:S02]  /*0490*/  IMAD.MOV.U32 R2, RZ, RZ, R4 ;  /* 0x000000ffff027224 */ /* 0x000fe400078e0004 */
[----:B------:R-:W-:-:S07]  /*04a0*/  IMAD.MOV.U32 R3, RZ, RZ, R5 ;  /* 0x000000ffff037224 */ /* 0x000fce00078e0005 */
.L_x_11886:
[----:B------:R-:W-:Y:S05]  /*04b0*/  BSYNC.RECONVERGENT B0 ;  /* 0x0000000000007941 */ /* 0x000fea0003800200 */
.L_x_11884:
        /* <DEDUP_REMOVED lines=12> */
[----:B------:R-:W3:Y:S01]  /*0580*/  LDC.64 R12, c[0x0][0x388] ;  /* 0x0000e200ff0c7b82 */ /* 0x000ee20000000a00 */
[----:B------:R-:W-:-:S07]  /*0590*/  IMAD.MOV.U32 R23, RZ, RZ, -0x800000 ;  /* 0xff800000ff177424 */ /* 0x000fce00078e00ff */
        /* <DEDUP_REMOVED lines=40> */
.L_x_11909:
        /* <DEDUP_REMOVED lines=12> */
[----:B01----:R-:W-:Y:S05]  /*08e0*/  CALL.REL.NOINC `($__internal_235_$__cuda_sm3x_div_rn_noftz_f32_slowpath) ;  /* 0x0000001800247944 */ /* 0x003fea0003c00000 */
[----:B------:R-:W-:-:S07]  /*08f0*/  IMAD.MOV.U32 R15, RZ, RZ, R0 ;  /* 0x000000ffff0f7224 */ /* 0x000fce00078e0000 */
.L_x_11891:
[----:B------:R-:W-:Y:S05]  /*0900*/  BSYNC.RECONVERGENT B1 ;  /* 0x0000000000017941 */ /* 0x000fea0003800200 */
.L_x_11890:
        /* <DEDUP_REMOVED lines=15> */
.L_x_11888:
[----:B------:R-:W-:Y:S05]  /*0a00*/  BSYNC B0 ;  /* 0x0000000000007941 */ /* 0x000fea0003800000 */
.L_x_11887:
[----:B------:R-:W-:-:S04]  /*0a10*/  ISETP.NE.U32.AND P0, PT, R8, RZ, PT ;  /* 0x000000ff0800720c */ /* 0x000fc80003f05070 */
[----:B------:R-:W-:-:S13]  /*0a20*/  ISETP.NE.AND.EX P0, PT, R3, RZ, PT, P0 ;  /* 0x000000ff0300720c */ /* 0x000fda0003f05300 */
[----:B------:R-:W-:Y:S05]  /*0a30*/  @!P0 EXIT ;  /* 0x000000000000894d */ /* 0x000fea0003800000 */
.L_x_11902:
[----:B-1-3--:R-:W3:Y:S01]  /*0a40*/  LDC.64 R12, c[0x0][0x388] ;  /* 0x0000e200ff0c7b82 */ /* 0x00aee20000000a00 */
[----:B-1----:R-:W-:Y:S01]  /*0a50*/  ISETP.GE.U32.AND P0, PT, R4, UR40, PT ;  /* 0x0000002804007c0c */ /* 0x002fe2000bf06070 */
[----:B------:R-:W-:-:S03]  /*0a60*/  IMAD.MOV.U32 R17, RZ, RZ, -0x800000 ;  /* 0xff800000ff117424 */ /* 0x000fc600078e00ff */
        /* <DEDUP_REMOVED lines=40> */
.L_x_11917:
        /* <DEDUP_REMOVED lines=12> */
[----:B0-----:R-:W-:Y:S05]  /*0db0*/  CALL.REL.NOINC `($__internal_235_$__cuda_sm3x_div_rn_noftz_f32_slowpath) ;  /* 0x0000001000f07944 */ /* 0x001fea0003c00000 */
.L_x_11894:
[----:B------:R-:W-:Y:S05]  /*0dc0*/  BSYNC.RECONVERGENT B0 ;  /* 0x0000000000007941 */ /* 0x000fea0003800200 */
.L_x_11893:
        /* <DEDUP_REMOVED lines=13> */
[----:B------:R-:W-:Y:S02]  /*0ea0*/  HFMA2 R15, -RZ, RZ, 0, 0 ;  /* 0x00000000ff0f7431 */ /* 0x000fe400000001ff */
[----:B------:R-:W-:Y:S01]  /*0eb0*/  IMAD.MOV.U32 R14, RZ, RZ, R4 ;  /* 0x000000ffff0e7224 */ /* 0x000fe200078e0004 */
[----:B------:R-:W-:Y:S01]  /*0ec0*/  R2UR UR4, R6 ;  /* 0x00000000060472ca */ /* 0x000fe200000e0000 */
[----:B------:R-:W-:Y:S01]  /*0ed0*/  IMAD R2, R2, UR38, RZ ;  /* 0x0000002602027c24 */ /* 0x000fe2000f8e02ff */
[----:B------:R-:W-:Y:S01]  /*0ee0*/  R2UR UR5, R7 ;  /* 0x00000000070572ca */ /* 0x000fe200000e0000 */
[----:B------:R-:W-:-:S04]  /*0ef0*/  IMAD.WIDE.U32 R14, R21, UR38, R14 ;  /* 0x00000026150e7c25 */ /* 0x000fc8000f8e000e */
[----:B------:R-:W-:Y:S01]  /*0f00*/  IMAD R21, R21, UR39, R2 ;  /* 0x0000002715157c24 */ /* 0x000fe2000f8e0202 */
[----:B------:R-:W-:-:S03]  /*0f10*/  LEA R18, P0, R14, UR36, 0x2 ;  /* 0x000000240e127c11 */ /* 0x000fc6000f8010ff */
[----:B------:R-:W-:-:S05]  /*0f20*/  IMAD.IADD R15, R15, 0x1, R21 ;  /* 0x000000010f0f7824 */ /* 0x000fca00078e0215 */
[----:B------:R-:W-:-:S05]  /*0f30*/  LEA.HI.X R19, R14, UR37, R15, 0x2, P0 ;  /* 0x000000250e137c11 */ /* 0x000fca00080f140f */
[----:B------:R1:W-:Y:S02]  /*0f40*/  STG.E desc[UR4][R18.64], R0 ;  /* 0x0000000012007986 */ /* 0x0003e4000c101904 */
.L_x_11896:
[----:B------:R-:W-:Y:S05]  /*0f50*/  BSYNC.RECONVERGENT B0 ;  /* 0x0000000000007941 */ /* 0x000fea0003800200 */
.L_x_11895:
[----:B------:R-:W-:Y:S01]  /*0f60*/  @!P1 R2UR UR4, R6 ;  /* 0x00000000060492ca */ /* 0x000fe200000e0000 */
[----:B------:R-:W-:Y:S01]  /*0f70*/  IMAD.MOV.U32 R21, RZ, RZ, -0x800000 ;  /* 0xff800000ff157424 */ /* 0x000fe200078e00ff */
[----:B------:R-:W-:Y:S02]  /*0f80*/  @!P1 R2UR UR5, R7 ;  /* 0x00000000070592ca */ /* 0x000fe400000e0000 */
[----:B-1----:R-:W-:Y:S02]  /*0f90*/  @!P1 IADD3 R0, PT, PT, R13, R23, RZ ;  /* 0x000000170d009210 */ /* 0x002fe40007ffe0ff */
[----:B--2---:R-:W-:-:S04]  /*0fa0*/  @!P1 LEA R10, P0, R12, R10, 0x2 ;  /* 0x0000000a0c0a9211 */ /* 0x004fc800078010ff */
        /* <DEDUP_REMOVED lines=29> */
.L_x_11925:
        /* <DEDUP_REMOVED lines=13> */
[----:B0-----:R-:W-:Y:S05]  /*1250*/  CALL.REL.NOINC `($__internal_235_$__cuda_sm3x_div_rn_noftz_f32_slowpath) ;  /* 0x0000000c00c87944 */ /* 0x001fea0003c00000 */
[----:B------:R-:W-:-:S07]  /*1260*/  MOV R15, R0 ;  /* 0x00000000000f7202 */ /* 0x000fce0000000f00 */
.L_x_11899:
[----:B------:R-:W-:Y:S05]  /*1270*/  BSYNC.RECONVERGENT B0 ;  /* 0x0000000000007941 */ /* 0x000fea0003800200 */
.L_x_11898:
[----:B------:R-:W-:Y:S04]  /*1280*/  BSSY.RECONVERGENT B0, `(.L_x_11900) ;  /* 0x000000d000007945 */ /* 0x000fe80003800200 */
[----:B------:R-:W-:Y:S05]  /*1290*/  @P1 BRA `(.L_x_11901) ;  /* 0x00000000002c1947 */ /* 0x000fea0003800000 */
        /* <DEDUP_REMOVED lines=8> */
[----:B------:R-:W-:-:S04]  /*1320*/  LEA R12, P0, R10, UR36, 0x2 ;  /* 0x000000240a0c7c11 */ /* 0x000fc8000f8010ff */
[----:B------:R-:W-:-:S05]  /*1330*/  LEA.HI.X R13, R10, UR37, R11, 0x2, P0 ;  /* 0x000000250a0d7c11 */ /* 0x000fca00080f140b */
[----:B------:R1:W-:Y:S04]  /*1340*/  STG.E desc[UR4][R12.64], R15 ;  /* 0x0000000f0c007986 */ /* 0x0003e8000c101904 */
.L_x_11901:
[----:B------:R-:W-:Y:S05]  /*1350*/  BSYNC.RECONVERGENT B0 ;  /* 0x0000000000007941 */ /* 0x000fea0003800200 */
.L_x_11900:
[----:B------:R-:W-:-:S04]  /*1360*/  IADD3 R21, P0, PT, R16, R17, RZ ;  /* 0x0000001110157210 */ /* 0x000fc80007f1e0ff */
[----:B------:R-:W-:Y:S02]  /*1370*/  IADD3.X R2, PT, PT, R9, R3, RZ, P0, !PT ;  /* 0x0000000309027210 */ /* 0x000fe400007fe4ff */
[----:B------:R-:W-:-:S04]  /*1380*/  ISETP.GE.U32.AND P0, PT, R21, UR42, PT ;  /* 0x0000002a15007c0c */ /* 0x000fc8000bf06070 */
[----:B------:R-:W-:-:S13]  /*1390*/  ISETP.GE.AND.EX P0, PT, R2, UR43, PT, P0 ;  /* 0x0000002b02007c0c */ /* 0x000fda000bf06300 */
[----:B------:R-:W-:Y:S05]  /*13a0*/  @!P0 BRA `(.L_x_11902) ;  /* 0xfffffff400a48947 */ /* 0x000fea000383ffff */
[----:B------:R-:W-:Y:S05]  /*13b0*/  EXIT ;  /* 0x000000000000794d */ /* 0x000fea0003800000 */
.L_x_11889:
[----:B------:R-:W-:Y:S01]  /*13c0*/  IMAD.MOV.U32 R12, RZ, RZ, 0x4 ;  /* 0x00000004ff0c7424 */ /* 0x000fe200078e00ff */
[----:B------:R-:W-:Y:S01]  /*13d0*/  MOV R11, 0x1f ;  /* 0x0000001f000b7802 */ /* 0x000fe20000000f00 */
[----:B------:R-:W-:Y:S02]  /*13e0*/  IMAD.MOV.U32 R15, RZ, RZ, -0x1 ;  /* 0xffffffffff0f7424 */ /* 0x000fe400078e00ff */
[----:B------:R-:W-:-:S07]  /*13f0*/  HFMA2 R21, -RZ, RZ, 0.96630859375, -0.0022525787353515625 ;  /* 0x3bbb989dff157431 */ /* 0x000fce00000001ff */
[----:B0-----:R-:W-:Y:S05]  /*1400*/  WARPSYNC.COLLECTIVE R15, `(.L_x_11903) ;  /* 0x000000000f087348 */ /* 0x001fea0003c00000 */
[----:B------:R1:W2:Y:S02]  /*1410*/  SHFL.BFLY P6, R14, R13, R12, R11 ;  /* 0x0c00000c0d0e7389 */ /* 0x0002a400000c000b */
[----:B012---:R-:W-:Y:S05]  /*1420*/  ENDCOLLECTIVE ;  /* 0x000000000000791b */ /* 0x007fea0003800000 */
.L_x_11903:
[----:B------:R-:W-:Y:S01]  /*1430*/  IMAD.MOV.U32 R12, RZ, RZ, 0x2 ;  /* 0x00000002ff0c7424 */ /* 0x000fe200078e00ff */
[----:B------:R-:W-:-:S04]  /*1440*/  FMNMX R0, R14, R13, !PT ;  /* 0x0000000d0e007209 */ /* 0x000fc80007800000 */
[----:B------:R-:W-:-:S07]  /*1450*/  MOV R13, R0 ;  /* 0x00000000000d7202 */ /* 0x000fce0000000f00 */
[----:B------:R-:W-:Y:S05]  /*1460*/  WARPSYNC.COLLECTIVE R15, `(.L_x_11904) ;  /* 0x000000000f087348 */ /* 0x000fea0003c00000 */
[----:B------:R0:W1:Y:S02]  /*1470*/  SHFL.BFLY P6, R14, R13, R12, R11 ;  /* 0x0c00000c0d0e7389 */ /* 0x00006400000c000b */
[----:B01----:R-:W-:Y:S05]  /*1480*/  ENDCOLLECTIVE ;  /* 0x000000000000791b */ /* 0x003fea0003800000 */
.L_x_11904:
[----:B------:R-:W-:Y:S01]  /*1490*/  IMAD.MOV.U32 R12, RZ, RZ, 0x1 ;  /* 0x00000001ff0c7424 */ /* 0x000fe200078e00ff */
[----:B------:R-:W-:Y:S01]  /*14a0*/  FMNMX R2, R0, R14, !PT ;  /* 0x0000000e00027209 */ /* 0x000fe20007800000 */
[----:B------:R-:W-:-:S03]  /*14b0*/  IMAD.MOV.U32 R0, RZ, RZ, 0x437c0000 ;  /* 0x437c0000ff007424 */ /* 0x000fc600078e00ff */
[----:B------:R-:W-:-:S07]  /*14c0*/  MOV R13, R2 ;  /* 0x00000002000d7202 */ /* 0x000fce0000000f00 */
[----:B------:R-:W-:Y:S05]  /*14d0*/  WARPSYNC.COLLECTIVE R15, `(.L_x_11905) ;  /* 0x000000000f087348 */ /* 0x000fea0003c00000 */
[----:B------:R0:W1:Y:S02]  /*14e0*/  SHFL.BFLY P6, R14, R13, R12, R11 ;  /* 0x0c00000c0d0e7389 */ /* 0x00006400000c000b */
[----:B01----:R-:W-:Y:S05]  /*14f0*/  ENDCOLLECTIVE ;  /* 0x000000000000791b */ /* 0x003fea0003800000 */
.L_x_11905:
        /* <DEDUP_REMOVED lines=15> */
.L_x_11906:
[----:B------:R-:W-:Y:S02]  /*15f0*/  IMAD.MOV.U32 R12, RZ, RZ, 0x2 ;  /* 0x00000002ff0c7424 */ /* 0x000fe400078e00ff */
[----:B------:R-:W-:-:S05]  /*1600*/  FADD R2, R13, R14 ;  /* 0x0000000e0d027221 */ /* 0x000fca0000000000 */
[----:B------:R-:W-:-:S07]  /*1610*/  MOV R13, R2 ;  /* 0x00000002000d7202 */ /* 0x000fce0000000f00 */
[----:B------:R-:W-:Y:S05]  /*1620*/  WARPSYNC.COLLECTIVE R15, `(.L_x_11907) ;  /* 0x000000000f087348 */ /* 0x000fea0003c00000 */
[----:B------:R0:W1:Y:S02]  /*1630*/  SHFL.BFLY P6, R14, R13, R12, R11 ;  /* 0x0c00000c0d0e7389 */ /* 0x00006400000c000b */
[----:B01----:R-:W-:Y:S05]  /*1640*/  ENDCOLLECTIVE ;  /* 0x000000000000791b */ /* 0x003fea0003800000 */
.L_x_11907:
[----:B------:R-:W-:Y:S02]  /*1650*/  IMAD.MOV.U32 R12, RZ, RZ, 0x1 ;  /* 0x00000001ff0c7424 */ /* 0x000fe400078e00ff */
[----:B------:R-:W-:-:S05]  /*1660*/  FADD R20, R2, R14 ;  /* 0x0000000e02147221 */ /* 0x000fca0000000000 */
[----:B------:R-:W-:-:S07]  /*1670*/  MOV R13, R20 ;  /* 0x00000014000d7202 */ /* 0x000fce0000000f00 */
[----:B------:R-:W-:Y:S05]  /*1680*/  WARPSYNC.COLLECTIVE R15, `(.L_x_11908) ;  /* 0x000000000f087348 */ /* 0x000fea0003c00000 */
[----:B------:R0:W1:Y:S02]  /*1690*/  SHFL.BFLY P6, R14, R13, R12, R11 ;  /* 0x0c00000c0d0e7389 */ /* 0x00006400000c000b */
[----:B01----:R-:W-:Y:S05]  /*16a0*/  ENDCOLLECTIVE ;  /* 0x000000000000791b */ /* 0x003fea0003800000 */
.L_x_11908:
[----:B------:R-:W-:Y:S05]  /*16b0*/  BRA `(.L_x_11909) ;  /* 0xfffffff000587947 */ /* 0x000fea000383ffff */
.L_x_11892:
[----:B------:R-:W-:Y:S01]  /*16c0*/  HFMA2 R12, -RZ, RZ, 0, 2.384185791015625e-07 ;  /* 0x00000004ff0c7431 */ /* 0x000fe200000001ff */
[----:B------:R-:W-:Y:S01]  /*16d0*/  BSSY B0, `(.L_x_11910) ;  /* 0x0000006000007945 */ /* 0x000fe20003800000 */
[----:B------:R-:W-:Y:S01]  /*16e0*/  IMAD.MOV.U32 R11, RZ, RZ, 0x1f ;  /* 0x0000001fff0b7424 */ /* 0x000fe200078e00ff */
[----:B------:R-:W-:-:S07]  /*16f0*/  MOV R15, 0xffffffff ;  /* 0xffffffff000f7802 */ /* 0x000fce0000000f00 */
[----:B0-----:R-:W-:Y:S05]  /*1700*/  WARPSYNC.COLLECTIVE R15, `(.L_x_11911) ;  /* 0x000000000f087348 */ /* 0x001fea0003c00000 */
[----:B------:R1:W2:Y:S02]  /*1710*/  SHFL.BFLY P6, R14, R13, R12, R11 ;  /* 0x0c00000c0d0e7389 */ /* 0x0002a400000c000b */
[----:B012---:R-:W-:Y:S05]  /*1720*/  ENDCOLLECTIVE ;  /* 0x000000000000791b */ /* 0x007fea0003800000 */
.L_x_11911:
[----:B------:R-:W-:Y:S05]  /*1730*/  BSYNC B0 ;  /* 0x0000000000007941 */ /* 0x000fea0003800000 */
.L_x_11910:
        /* <DEDUP_REMOVED lines=9> */
.L_x_11912:
[----:B------:R-:W-:Y:S01]  /*17d0*/  IMAD.MOV.U32 R12, RZ, RZ, 0x1 ;  /* 0x00000001ff0c7424 */ /* 0x000fe200078e00ff */
[----:B------:R-:W-:-:S04]  /*17e0*/  FMNMX R0, R13, R14, !PT ;  /* 0x0000000e0d007209 */ /* 0x000fc80007800000 */
[----:B------:R-:W-:-:S07]  /*17f0*/  MOV R13, R0 ;  /* 0x00000000000d7202 */ /* 0x000fce0000000f00 */
[----:B------:R-:W-:Y:S05]  /*1800*/  WARPSYNC.COLLECTIVE R15, `(.L_x_11913) ;  /* 0x000000000f087348 */ /* 0x000fea0003c00000 */
[----:B------:R0:W1:Y:S02]  /*1810*/  SHFL.BFLY P6, R14, R13, R12, R11 ;  /* 0x0c00000c0d0e7389 */ /* 0x00006400000c000b */
[----:B01----:R-:W-:Y:S05]  /*1820*/  ENDCOLLECTIVE ;  /* 0x000000000000791b */ /* 0x003fea0003800000 */
.L_x_11913:
        /* <DEDUP_REMOVED lines=15> */
.L_x_11914:
[----:B------:R-:W-:Y:S02]  /*1920*/  IMAD.MOV.U32 R12, RZ, RZ, 0x2 ;  /* 0x00000002ff0c7424 */ /* 0x000fe400078e00ff */
[----:B------:R-:W-:-:S05]  /*1930*/  FADD R0, R13, R14 ;  /* 0x0000000e0d007221 */ /* 0x000fca0000000000 */
[----:B------:R-:W-:-:S07]  /*1940*/  MOV R13, R0 ;  /* 0x00000000000d7202 */ /* 0x000fce0000000f00 */
[----:B------:R-:W-:Y:S05]  /*1950*/  WARPSYNC.COLLECTIVE R15, `(.L_x_11915) ;  /* 0x000000000f087348 */ /* 0x000fea0003c00000 */
[----:B------:R0:W1:Y:S02]  /*1960*/  SHFL.BFLY P6, R14, R13, R12, R11 ;  /* 0x0c00000c0d0e7389 */ /* 0x00006400000c000b */
[----:B01----:R-:W-:Y:S05]  /*1970*/  ENDCOLLECTIVE ;  /* 0x000000000000791b */ /* 0x003fea0003800000 */
.L_x_11915:
[----:B------:R-:W-:Y:S02]  /*1980*/  IMAD.MOV.U32 R12, RZ, RZ, 0x1 ;  /* 0x00000001ff0c7424 */ /* 0x000fe400078e00ff */
[----:B------:R-:W-:-:S05]  /*1990*/  FADD R3, R0, R14 ;  /* 0x0000000e00037221 */ /* 0x000fca0000000000 */
[----:B------:R-:W-:-:S07]  /*19a0*/  MOV R13, R3 ;  /* 0x00000003000d7202 */ /* 0x000fce0000000f00 */
[----:B------:R-:W-:Y:S05]  /*19b0*/  WARPSYNC.COLLECTIVE R15, `(.L_x_11916) ;  /* 0x000000000f087348 */ /* 0x000fea0003c00000 */
[----:B------:R0:W1:Y:S02]  /*19c0*/  SHFL.BFLY P6, R14, R13, R12, R11 ;  /* 0x0c00000c0d0e7389 */ /* 0x00006400000c000b */
[----:B01----:R-:W-:Y:S05]  /*19d0*/  ENDCOLLECTIVE ;  /* 0x000000000000791b */ /* 0x003fea0003800000 */
.L_x_11916:
[----:B------:R-:W-:Y:S05]  /*19e0*/  BRA `(.L_x_11917) ;  /* 0xfffffff000c07947 */ /* 0x000fea000383ffff */
.L_x_11897:
[----:B------:R-:W-:Y:S01]  /*19f0*/  HFMA2 R12, -RZ, RZ, 0, 2.384185791015625e-07 ;  /* 0x00000004ff0c7431 */ /* 0x000fe200000001ff */
[----:B------:R-:W-:Y:S01]  /*1a00*/  BSSY B0, `(.L_x_11918) ;  /* 0x0000006000007945 */ /* 0x000fe20003800000 */
[----:B------:R-:W-:Y:S01]  /*1a10*/  IMAD.MOV.U32 R11, RZ, RZ, 0x1f ;  /* 0x0000001fff0b7424 */ /* 0x000fe200078e00ff */
[----:B------:R-:W-:-:S07]  /*1a20*/  MOV R15, 0xffffffff ;  /* 0xffffffff000f7802 */ /* 0x000fce0000000f00 */
[----:B0-----:R-:W-:Y:S05]  /*1a30*/  WARPSYNC.COLLECTIVE R15, `(.L_x_11919) ;  /* 0x000000000f087348 */ /* 0x001fea0003c00000 */
[----:B------:R1:W2:Y:S02]  /*1a40*/  SHFL.BFLY P6, R14, R13, R12, R11 ;  /* 0x0c00000c0d0e7389 */ /* 0x0002a400000c000b */
[----:B012---:R-:W-:Y:S05]  /*1a50*/  ENDCOLLECTIVE ;  /* 0x000000000000791b */ /* 0x007fea0003800000 */
.L_x_11919:
[----:B------:R-:W-:Y:S05]  /*1a60*/  BSYNC B0 ;  /* 0x0000000000007941 */ /* 0x000fea0003800000 */
.L_x_11918:
        /* <DEDUP_REMOVED lines=9> */
.L_x_11920:
[----:B------:R-:W-:Y:S01]  /*1b00*/  IMAD.MOV.U32 R12, RZ, RZ, 0x1 ;  /* 0x00000001ff0c7424 */ /* 0x000fe200078e00ff */
[----:B------:R-:W-:-:S04]  /*1b10*/  FMNMX R0, R13, R14, !PT ;  /* 0x0000000e0d007209 */ /* 0x000fc80007800000 */
[----:B------:R-:W-:-:S07]  /*1b20*/  MOV R13, R0 ;  /* 0x00000000000d7202 */ /* 0x000fce0000000f00 */
[----:B------:R-:W-:Y:S05]  /*1b30*/  WARPSYNC.COLLECTIVE R15, `(.L_x_11921) ;  /* 0x000000000f087348 */ /* 0x000fea0003c00000 */
[----:B------:R0:W1:Y:S02]  /*1b40*/  SHFL.BFLY P6, R14, R13, R12, R11 ;  /* 0x0c00000c0d0e7389 */ /* 0x00006400000c000b */
[----:B01----:R-:W-:Y:S05]  /*1b50*/  ENDCOLLECTIVE ;  /* 0x000000000000791b */ /* 0x003fea0003800000 */
.L_x_11921:
        /* <DEDUP_REMOVED lines=15> */
.L_x_11922:
[----:B------:R-:W-:Y:S02]  /*1c50*/  IMAD.MOV.U32 R12, RZ, RZ, 0x2 ;  /* 0x00000002ff0c7424 */ /* 0x000fe400078e00ff */
[----:B------:R-:W-:-:S05]  /*1c60*/  FADD R0, R13, R14 ;  /* 0x0000000e0d007221 */ /* 0x000fca0000000000 */
[----:B------:R-:W-:-:S07]  /*1c70*/  MOV R13, R0 ;  /* 0x00000000000d7202 */ /* 0x000fce0000000f00 */
[----:B------:R-:W-:Y:S05]  /*1c80*/  WARPSYNC.COLLECTIVE R15, `(.L_x_11923) ;  /* 0x000000000f087348 */ /* 0x000fea0003c00000 */
[----:B------:R0:W1:Y:S02]  /*1c90*/  SHFL.BFLY P6, R14, R13, R12, R11 ;  /* 0x0c00000c0d0e7389 */ /* 0x00006400000c000b */
[----:B01----:R-:W-:Y:S05]  /*1ca0*/  ENDCOLLECTIVE ;  /* 0x000000000000791b */ /* 0x003fea0003800000 */
.L_x_11923:
[----:B------:R-:W-:Y:S02]  /*1cb0*/  IMAD.MOV.U32 R12, RZ, RZ, 0x1 ;  /* 0x00000001ff0c7424 */ /* 0x000fe400078e00ff */
[----:B------:R-:W-:-:S05]  /*1cc0*/  FADD R2, R0, R14 ;  /* 0x0000000e00027221 */ /* 0x000fca0000000000 */
[----:B------:R-:W-:-:S07]  /*1cd0*/  MOV R13, R2 ;  /* 0x00000002000d7202 */ /* 0x000fce0000000f00 */
[----:B------:R-:W-:Y:S05]  /*1ce0*/  WARPSYNC.COLLECTIVE R15, `(.L_x_11924) ;  /* 0x000000000f087348 */ /* 0x000fea0003c00000 */
[----:B------:R0:W1:Y:S02]  /*1cf0*/  SHFL.BFLY P6, R14, R13, R12, R11 ;  /* 0x0c00000c0d0e7389 */ /* 0x00006400000c000b */
[----:B01----:R-:W-:Y:S05]  /*1d00*/  ENDCOLLECTIVE ;  /* 0x000000000000791b */ /* 0x003fea0003800000 */
.L_x_11924:
[----:B------:R-:W-:Y:S05]  /*1d10*/  BRA `(.L_x_11925) ;  /* 0xfffffff400187947 */ /* 0x000fea000383ffff */
        .weak           $__internal_234_$__cuda_sm20_div_u64
        .type           $__internal_234_$__cuda_sm20_div_u64,@function
        .size           $__internal_234_$__cuda_sm20_div_u64,($__internal_235_$__cuda_sm3x_div_rn_noftz_f32_slowpath - $__internal_234_$__cuda_sm20_div_u64)
$__internal_234_$__cuda_sm20_div_u64:
        /* <DEDUP_REMOVED lines=69> */
[----:B------:R-:W-:Y:S06]  /*2170*/  RET.REL.NODEC R2 `(_ZN7oneflow4cuda7softmax15SoftmaxWarpImplI10SimpleLoadIffE11SimpleStoreIffEfLi1ELi1ELi8ELi1ELb1ELNS1_9AlgorithmE0EEEvT_T0_ll) ;  /* 0xffffffdc02a07950 */ /* 0x000fec0003c3ffff */
        .weak           $__internal_235_$__cuda_sm3x_div_rn_noftz_f32_slowpath
        .type           $__internal_235_$__cuda_sm3x_div_rn_noftz_f32_slowpath,@function
        .size           $__internal_235_$__cuda_sm3x_div_rn_noftz_f32_slowpath,(.L_x_15552 - $__internal_235_$__cuda_sm3x_div_rn_noftz_f32_slowpath)
$__internal_235_$__cuda_sm3x_div_rn_noftz_f32_slowpath:
        /* <DEDUP_REMOVED lines=34> */
.L_x_11927:
        /* <DEDUP_REMOVED lines=51> */
.L_x_11934:
[----:B------:R-:W-:-:S04]  /*26d0*/  LOP3.LUT R0, R0, 0x80000000, RZ, 0xc0, !PT ;  /* 0x8000000000007812 */ /* 0x000fc800078ec0ff */
[----:B------:R-:W-:Y:S01]  /*26e0*/  LOP3.LUT R0, R0, 0x7f800000, RZ, 0xfc, !PT ;  /* 0x7f80000000007812 */ /* 0x000fe200078efcff */
[----:B------:R-:W-:Y:S06]  /*26f0*/  BRA `(.L_x_11935) ;  /* 0x0000000000047947 */ /* 0x000fec0003800000 */
.L_x_11933:
[----:B------:R-:W-:-:S07]  /*2700*/  IMAD R0, R23, 0x800000, R0 ;  /* 0x0080000017007824 */ /* 0x000fce00078e0200 */
.L_x_11935:
[----:B------:R-:W-:Y:S05]  /*2710*/  BSYNC.RECONVERGENT B3 ;  /* 0x0000000000037941 */ /* 0x000fea0003800200 */
.L_x_11932:
[----:B------:R-:W-:Y:S05]  /*2720*/  BRA `(.L_x_11936) ;  /* 0x0000000000207947 */ /* 0x000fea0003800000 */
.L_x_11931:
[----:B------:R-:W-:-:S04]  /*2730*/  LOP3.LUT R0, R11, 0x80000000, R0, 0x48, !PT ;  /* 0x800000000b007812 */ /* 0x000fc800078e4800 */
[----:B------:R-:W-:Y:S01]  /*2740*/  LOP3.LUT R0, R0, 0x7f800000, RZ, 0xfc, !PT ;  /* 0x7f80000000007812 */ /* 0x000fe200078efcff */
[----:B------:R-:W-:Y:S06]  /*2750*/  BRA `(.L_x_11936) ;  /* 0x0000000000147947 */ /* 0x000fec0003800000 */
.L_x_11930:
[----:B------:R-:W-:Y:S01]  /*2760*/  LOP3.LUT R0, R11, 0x80000000, R0, 0x48, !PT ;  /* 0x800000000b007812 */ /* 0x000fe200078e4800 */
[----:B------:R-:W-:Y:S06]  /*2770*/  BRA `(.L_x_11936) ;  /* 0x00000000000c7947 */ /* 0x000fec0003800000 */
.L_x_11929:
[----:B------:R-:W0:Y:S01]  /*2780*/  MUFU.RSQ R0, -QNAN ;  /* 0xffc0000000007908 */ /* 0x000e220000001400 */
[----:B------:R-:W-:Y:S05]  /*2790*/  BRA `(.L_x_11936) ;  /* 0x0000000000047947 */ /* 0x000fea0003800000 */
.L_x_11928:
[----:B------:R-:W-:-:S07]  /*27a0*/  FADD.FTZ R0, R0, R11 ;  /* 0x0000000b00007221 */ /* 0x000fce0000010000 */
.L_x_11936:
[----:B------:R-:W-:Y:S05]  /*27b0*/  BSYNC.RECONVERGENT B2 ;  /* 0x0000000000027941 */ /* 0x000fea0003800200 */
.L_x_11926:
[----:B------:R-:W-:-:S04]  /*27c0*/  HFMA2 R13, -RZ, RZ, 0, 0 ;  /* 0x00000000ff0d7431 */ /* 0x000fc800000001ff */
[----:B0-----:R-:W-:Y:S05]  /*27d0*/  RET.REL.NODEC R12 `(_ZN7oneflow4cuda7softmax15SoftmaxWarpImplI10SimpleLoadIffE11SimpleStoreIffEfLi1ELi1ELi8ELi1ELb1ELNS1_9AlgorithmE0EEEvT_T0_ll) ;  /* 0xffffffd80c087950 */ /* 0x001fea0003c3ffff */
.L_x_11937:
        /* <DEDUP_REMOVED lines=10> */
.L_x_15552:


//--------------------- .text._ZN7oneflow4cuda7softmax15SoftmaxWarpImplI10SimpleLoadIffE11SimpleStoreIffEfLi1ELi1ELi8ELi1ELb0ELNS1_9AlgorithmE0EEEvT_T0_ll --------------------------
	.section	.text._ZN7oneflow4cuda7softmax15SoftmaxWarpImplI10SimpleLoadIffE11SimpleStoreIffEfLi1ELi1ELi8ELi1ELb0ELNS1_9AlgorithmE0EEEvT_T0_ll,"ax",@progbits
	.align	128
        .global         _ZN7oneflow4cuda7softmax15SoftmaxWarpImplI10SimpleLoadIffE11SimpleStoreIffEfLi1ELi1ELi8ELi1ELb0ELNS1_9AlgorithmE0EEEvT_T0_ll
        .type           _ZN7oneflow4cuda7softmax15SoftmaxWarpImplI10SimpleLoadIffE11SimpleStoreIffEfLi1ELi1ELi8ELi1ELb0ELNS1_9AlgorithmE0EEEvT_T0_ll,@function
        .size           _ZN7oneflow4cuda7softmax15SoftmaxWarpImplI10SimpleLoadIffE11SimpleStoreIffEfLi1ELi1ELi8ELi1ELb0ELNS1_9AlgorithmE0EEEvT_T0_ll,(.L_x_15554 - _ZN7oneflow4cuda7softmax15SoftmaxWarpImplI10SimpleLoadIffE11SimpleStoreIffEfLi1ELi1ELi8ELi1ELb0ELNS1_9AlgorithmE0EEEvT_T0_ll)
        .other          _ZN7oneflow4cuda7softmax15SoftmaxWarpImplI10SimpleLoadIffE11SimpleStoreIffEfLi1ELi1ELi8ELi1ELb0ELNS1_9AlgorithmE0EEEvT_T0_ll,@"STO_CUDA_ENTRY STV_DEFAULT"
_ZN7oneflow4cuda7softmax15SoftmaxWarpImplI10SimpleLoadIffE11SimpleStoreIffEfLi1ELi1ELi8ELi1ELb0ELNS1_9AlgorithmE0EEEvT_T0_ll:
.text._ZN7oneflow4cuda7softmax15SoftmaxWarpImplI10SimpleLoadIffE11SimpleStoreIffEfLi1ELi1ELi8ELi1ELb0ELNS1_9AlgorithmE0EEEvT_T0_ll:
        /* <DEDUP_REMOVED lines=24> */
.L_x_11938:
        /* <DEDUP_REMOVED lines=47> */
.L_x_11940:
[----:B------:R-:W-:-:S07]  /*0470*/  MOV R4, 0x490 ;  /* 0x0000049000047802 */ /* 0x000fce0000000f00 */
[----:B0-----:R-:W-:Y:S05]  /*0480*/  CALL.REL.NOINC `($__internal_236_$__cuda_sm20_div_u64) ;  /* 0x0000001400b07944 */ /* 0x001fea0003c00000 */
.L_x_11941:
[----:B------:R-:W-:Y:S05]  /*0490*/  BSYNC.RECONVERGENT B0 ;  /* 0x0000000000007941 */ /* 0x000fea0003800200 */
.L_x_11939:
        /* <DEDUP_REMOVED lines=46> */
.L_x_11960:
        /* <DEDUP_REMOVED lines=12> */
[----:B0-----:R-:W-:Y:S05]  /*0840*/  CALL.REL.NOINC `($__internal_237_$__cuda_sm3x_div_rn_noftz_f32_slowpath) ;  /* 0x0000001400d47944 */ /* 0x001fea0003c00000 */
[----:B------:R-:W-:-:S07]  /*0850*/  IMAD.MOV.U32 R11, RZ, RZ, R0 ;  /* 0x000000ffff0b7224 */ /* 0x000fce00078e0000 */
.L_x_11946:
[----:B------:R-:W-:Y:S05]  /*0860*/  BSYNC.RECONVERGENT B1 ;  /* 0x0000000000017941 */ /* 0x000fea0003800200 */
.L_x_11945:
[----:B------:R-:W1:Y:S01]  /*0870*/  LDCU.128 UR4, c[0x0][0x390] ;  /* 0x00007200ff0477ac */ /* 0x000e620008000c00 */
[----:B------:R-:W-:Y:S01]  /*0880*/  MOV R2, R4 ;  /* 0x0000000400027202 */ /* 0x000fe20000000f00 */
[----:B------:R-:W-:Y:S02]  /*0890*/  IMAD.MOV.U32 R3, RZ, RZ, RZ ;  /* 0x000000ffff037224 */ /* 0x000fe400078e00ff */
        /* <DEDUP_REMOVED lines=11> */
.L_x_11943:
[----:B------:R-:W-:Y:S05]  /*0950*/  BSYNC B0 ;  /* 0x0000000000007941 */ /* 0x000fea0003800000 */
.L_x_11942:
[----:B------:R-:W-:-:S04]  /*0960*/  ISETP.NE.U32.AND P0, PT, R9, RZ, PT ;  /* 0x000000ff0900720c */ /* 0x000fc80003f05070 */
[----:B------:R-:W-:-:S13]  /*0970*/  ISETP.NE.AND.EX P0, PT, R8, RZ, PT, P0 ;  /* 0x000000ff0800720c */ /* 0x000fda0003f05300 */
[----:B------:R-:W-:Y:S05]  /*0980*/  @!P0 EXIT ;  /* 0x000000000000894d */ /* 0x000fea0003800000 */
.L_x_11953:
        /* <DEDUP_REMOVED lines=15> */
[----:B------:R-:W-:Y:S01]  /*0a80*/  IMAD.MOV.U32 R3, RZ, RZ, 0x3bbb989d ;  /* 0x3bbb989dff037424 */ /* 0x000fe200078e00ff */
[----:B-1----:R-:W-:-:S05]  /*0a90*/  FMNMX R13, R13, R14, !PT ;  /* 0x0000000e0d0d7209 */ /* 0x002fca0007800000 */
[----:B------:R-:W1:Y:S02]  /*0aa0*/  SHFL.BFLY PT, R14, R13, 0x2, 0x1f ;  /* 0x0c401f000d0e7f89 */ /* 0x000e6400000e0000 */
[----:B-1----:R-:W-:-:S05]  /*0ab0*/  FMNMX R0, R13, R14, !PT ;  /* 0x0000000e0d007209 */ /* 0x002fca0007800000 */
[----:B------:R-:W1:Y:S02]  /*0ac0*/  SHFL.BFLY PT, R14, R0, 0x1, 0x1f ;  /* 0x0c201f00000e7f89 */ /* 0x000e6400000e0000 */
[----:B-1----:R-:W-:-:S05]  /*0ad0*/  FMNMX R14, R0, R14, !PT ;  /* 0x0000000e000e7209 */ /* 0x002fca0007800000 */
[----:B------:R-:W-:Y:S01]  /*0ae0*/  FADD R14, R9, -R14 ;  /* 0x8000000e090e7221 */ /* 0x000fe20000000000 */
[----:B------:R-:W-:-:S03]  /*0af0*/  HFMA2 R9, -RZ, RZ, 3.7421875, 0 ;  /* 0x437c0000ff097431 */ /* 0x000fc600000001ff */
        /* <DEDUP_REMOVED lines=14> */
.L_x_11968:
        /* <DEDUP_REMOVED lines=13> */
[----:B0-----:R-:W-:Y:S05]  /*0cb0*/  CALL.REL.NOINC `($__internal_237_$__cuda_sm3x_div_rn_noftz_f32_slowpath) ;  /* 0x0000001000b87944 */ /* 0x001fea0003c00000 */
[----:B------:R-:W-:-:S07]  /*0cc0*/  MOV R19, R0 ;  /* 0x0000000000137202 */ /* 0x000fce0000000f00 */
.L_x_11949:
[----:B------:R-:W-:Y:S05]  /*0cd0*/  BSYNC.RECONVERGENT B0 ;  /* 0x0000000000007941 */ /* 0x000fea0003800200 */
.L_x_11948:
        /* <DEDUP_REMOVED lines=48> */
.L_x_11976:
        /* <DEDUP_REMOVED lines=13> */
[----:B0-----:R-:W-:Y:S05]  /*10b0*/  CALL.REL.NOINC `($__internal_237_$__cuda_sm3x_div_rn_noftz_f32_slowpath) ;  /* 0x0000000c00b87944 */ /* 0x001fea0003c00000 */
[----:B------:R-:W-:-:S07]  /*10c0*/  IMAD.MOV.U32 R13, RZ, RZ, R0 ;  /* 0x000000ffff0d7224 */ /* 0x000fce00078e0000 */
.L_x_11952:
[----:B------:R-:W-:Y:S05]  /*10d0*/  BSYNC.RECONVERGENT B0 ;  /* 0x0000000000007941 */ /* 0x000fea0003800200 */
.L_x_11951:
        /* <DEDUP_REMOVED lines=17> */
.L_x_11944:
[----:B------:R-:W-:Y:S02]  /*11f0*/  HFMA2 R12, -RZ, RZ, 0, 2.384185791015625e-07 ;  /* 0x00000004ff0c7431 */ /* 0x000fe400000001ff */
[----:B------:R-:W-:Y:S01]  /*1200*/  IMAD.MOV.U32 R11, RZ, RZ, 0x1f ;  /* 0x0000001fff0b7424 */ /* 0x000fe200078e00ff */
[----:B------:R-:W-:Y:S01]  /*1210*/  MOV R15, 0xffffffff ;  /* 0xffffffff000f7802 */ /* 0x000fe20000000f00 */
[----:B------:R-:W-:-:S07]  /*1220*/  IMAD.MOV.U32 R3, RZ, RZ, 0x3bbb989d ;  /* 0x3bbb989dff037424 */ /* 0x000fce00078e00ff */
[----:B0-----:R-:W-:Y:S05]  /*1230*/  WARPSYNC.COLLECTIVE R15, `(.L_x_11954) ;  /* 0x000000000f087348 */ /* 0x001fea0003c00000 */
[----:B------:R1:W2:Y:S02]  /*1240*/  SHFL.BFLY P6, R14, R13, R12, R11 ;  /* 0x0c00000c0d0e7389 */ /* 0x0002a400000c000b */
[----:B012---:R-:W-:Y:S05]  /*1250*/  ENDCOLLECTIVE ;  /* 0x000000000000791b */ /* 0x007fea0003800000 */
.L_x_11954:
[----:B------:R-:W-:Y:S01]  /*1260*/  HFMA2 R12, -RZ, RZ, 0, 1.1920928955078125e-07 ;  /* 0x00000002ff0c7431 */ /* 0x000fe200000001ff */
[----:B------:R-:W-:-:S05]  /*1270*/  FMNMX R0, R13, R14, !PT ;  /* 0x0000000e0d007209 */ /* 0x000fca0007800000 */
[----:B------:R-:W-:-:S07]  /*1280*/  IMAD.MOV.U32 R13, RZ, RZ, R0 ;  /* 0x000000ffff0d7224 */ /* 0x000fce00078e0000 */
[----:B------:R-:W-:Y:S05]  /*1290*/  WARPSYNC.COLLECTIVE R15, `(.L_x_11955) ;  /* 0x000000000f087348 */ /* 0x000fea0003c00000 */
[----:B------:R0:W1:Y:S02]  /*12a0*/  SHFL.BFLY P6, R14, R13, R12, R11 ;  /* 0x0c00000c0d0e7389 */ /* 0x00006400000c000b */
[----:B01----:R-:W-:Y:S05]  /*12b0*/  ENDCOLLECTIVE ;  /* 0x000000000000791b */ /* 0x003fea0003800000 */
.L_x_11955:
[----:B------:R-:W-:Y:S02]  /*12c0*/  MOV R12, 0x1 ;  /* 0x00000001000c7802 */ /* 0x000fe40000000f00 */
[----:B------:R-:W-:Y:S01]  /*12d0*/  FMNMX R2, R0, R14, !PT ;  /* 0x0000000e00027209 */ /* 0x000fe20007800000 */
[----:B------:R-:W-:-:S04]  /*12e0*/  HFMA2 R0, -RZ, RZ, 3.7421875, 0 ;  /* 0x437c0000ff007431 */ /* 0x000fc800000001ff */
[----:B------:R-:W-:-:S07]  /*12f0*/  IMAD.MOV.U32 R13, RZ, RZ, R2 ;  /* 0x000000ffff0d7224 */ /* 0x000fce00078e0002 */
[----:B------:R-:W-:Y:S05]  /*1300*/  WARPSYNC.COLLECTIVE R15, `(.L_x_11956) ;  /* 0x000000000f087348 */ /* 0x000fea0003c00000 */
[----:B------:R0:W1:Y:S02]  /*1310*/  SHFL.BFLY P6, R14, R13, R12, R11 ;  /* 0x0c00000c0d0e7389 */ /* 0x00006400000c000b */
[----:B01----:R-:W-:Y:S05]  /*1320*/  ENDCOLLECTIVE ;  /* 0x000000000000791b */ /* 0x003fea0003800000 */
.L_x_11956:
        /* <DEDUP_REMOVED lines=15> */
.L_x_11957:
[----:B------:R-:W-:Y:S02]  /*1420*/  HFMA2 R12, -RZ, RZ, 0, 1.1920928955078125e-07 ;  /* 0x00000002ff0c7431 */ /* 0x000fe400000001ff */
[----:B------:R-:W-:-:S04]  /*1430*/  FADD R2, R13, R14 ;  /* 0x0000000e0d027221 */ /* 0x000fc80000000000 */
[----:B------:R-:W-:-:S07]  /*1440*/  IMAD.MOV.U32 R13, RZ, RZ, R2 ;  /* 0x000000ffff0d7224 */ /* 0x000fce00078e0002 */
[----:B------:R-:W-:Y:S05]  /*1450*/  WARPSYNC.COLLECTIVE R15, `(.L_x_11958) ;  /* 0x000000000f087348 */ /* 0x000fea0003c00000 */
[----:B------:R0:W1:Y:S02]  /*1460*/  SHFL.BFLY P6, R14, R13, R12, R11 ;  /* 0x0c00000c0d0e7389 */ /* 0x00006400000c000b */
[----:B01----:R-:W-:Y:S05]  /*1470*/  ENDCOLLECTIVE ;  /* 0x000000000000791b */ /* 0x003fea0003800000 */
.L_x_11958:
[----:B------:R-:W-:Y:S01]  /*1480*/  MOV R12, 0x1 ;  /* 0x00000001000c7802 */ /* 0x000fe20000000f00 */
[----:B------:R-:W-:-:S04]  /*1490*/  FADD R3, R2, R14 ;  /* 0x0000000e02037221 */ /* 0x000fc80000000000 */
[----:B------:R-:W-:-:S07]  /*14a0*/  IMAD.MOV.U32 R13, RZ, RZ, R3 ;  /* 0x000000ffff0d7224 */ /* 0x000fce00078e0003 */
[----:B------:R-:W-:Y:S05]  /*14b0*/  WARPSYNC.COLLECTIVE R15, `(.L_x_11959) ;  /* 0x000000000f087348 */ /* 0x000fea0003c00000 */
[----:B------:R0:W1:Y:S02]  /*14c0*/  SHFL.BFLY P6, R14, R13, R12, R11 ;  /* 0x0c00000c0d0e7389 */ /* 0x00006400000c000b */
[----:B01----:R-:W-:Y:S05]  /*14d0*/  ENDCOLLECTIVE ;  /* 0x000000000000791b */ /* 0x003fea0003800000 */
.L_x_11959:
[----:B------:R-:W-:Y:S05]  /*14e0*/  BRA `(.L_x_11960) ;  /* 0xfffffff000a47947 */ /* 0x000fea000383ffff */
.L_x_11947:
[----:B------:R-:W-:Y:S01]  /*14f0*/  HFMA2 R11, -RZ, RZ, 0, 1.847743988037109375e-06 ;  /* 0x0000001fff0b7431 */ /* 0x000fe200000001ff */
[----:B------:R-:W-:Y:S01]  /*1500*/  BSSY B0, `(.L_x_11961) ;  /* 0x0000006000007945 */ /* 0x000fe20003800000 */
[----:B------:R-:W-:Y:S02]  /*1510*/  IMAD.MOV.U32 R12, RZ, RZ, 0x4 ;  /* 0x00000004ff0c7424 */ /* 0x000fe400078e00ff */
[----:B------:R-:W-:-:S07]  /*1520*/  IMAD.MOV.U32 R15, RZ, RZ, -0x1 ;  /* 0xffffffffff0f7424 */ /* 0x000fce00078e00ff */
[----:B0-----:R-:W-:Y:S05]  /*1530*/  WARPSYNC.COLLECTIVE R15, `(.L_x_11962) ;  /* 0x000000000f087348 */ /* 0x001fea0003c00000 */
[----:B------:R1:W2:Y:S02]  /*1540*/  SHFL.BFLY P6, R14, R13, R12, R11 ;  /* 0x0c00000c0d0e7389 */ /* 0x0002a400000c000b */
[----:B012---:R-:W-:Y:S05]  /*1550*/  ENDCOLLECTIVE ;  /* 0x000000000000791b */ /* 0x007fea0003800000 */
.L_x_11962:
[----:B------:R-:W-:Y:S05]  /*1560*/  BSYNC B0 ;  /* 0x0000000000007941 */ /* 0x000fea0003800000 */
.L_x_11961:
        /* <DEDUP_REMOVED lines=9> */
.L_x_11963:
[----:B------:R-:W-:Y:S01]  /*1600*/  HFMA2 R12, -RZ, RZ, 0, 5.9604644775390625e-08 ;  /* 0x00000001ff0c7431 */ /* 0x000fe200000001ff */
[----:B------:R-:W-:-:S05]  /*1610*/  FMNMX R0, R13, R14, !PT ;  /* 0x0000000e0d007209 */ /* 0x000fca0007800000 */
[----:B------:R-:W-:-:S07]  /*1620*/  IMAD.MOV.U32 R13, RZ, RZ, R0 ;  /* 0x000000ffff0d7224 */ /* 0x000fce00078e0000 */
[----:B------:R-:W-:Y:S05]  /*1630*/  WARPSYNC.COLLECTIVE R15, `(.L_x_11964) ;  /* 0x000000000f087348 */ /* 0x000fea0003c00000 */
[----:B------:R0:W1:Y:S02]  /*1640*/  SHFL.BFLY P6, R14, R13, R12, R11 ;  /* 0x0c00000c0d0e7389 */ /* 0x00006400000c000b */
[----:B01----:R-:W-:Y:S05]  /*1650*/  ENDCOLLECTIVE ;  /* 0x000000000000791b */ /* 0x003fea0003800000 */
.L_x_11964:
        /* <DEDUP_REMOVED lines=15> */
.L_x_11965:
[----:B------:R-:W-:Y:S01]  /*1750*/  MOV R12, 0x2 ;  /* 0x00000002000c7802 */ /* 0x000fe20000000f00 */
[----:B------:R-:W-:-:S04]  /*1760*/  FADD R0, R13, R14 ;  /* 0x0000000e0d007221 */ /* 0x000fc80000000000 */
[----:B------:R-:W-:-:S07]  /*1770*/  IMAD.MOV.U32 R13, RZ, RZ, R0 ;  /* 0x000000ffff0d7224 */ /* 0x000fce00078e0000 */
[----:B------:R-:W-:Y:S05]  /*1780*/  WARPSYNC.COLLECTIVE R15, `(.L_x_11966) ;  /* 0x000000000f087348 */ /* 0x000fea0003c00000 */
[----:B------:R0:W1:Y:S02]  /*1790*/  SHFL.BFLY P6, R14, R13, R12, R11 ;  /* 0x0c00000c0d0e7389 */ /* 0x00006400000c000b */
[----:B01----:R-:W-:Y:S05]  /*17a0*/  ENDCOLLECTIVE ;  /* 0x000000000000791b */ /* 0x003fea0003800000 */
.L_x_11966:
[----:B------:R-:W-:Y:S02]  /*17b0*/  HFMA2 R12, -RZ, RZ, 0, 5.9604644775390625e-08 ;  /* 0x00000001ff0c7431 */ /* 0x000fe400000001ff */
[----:B------:R-:W-:-:S04]  /*17c0*/  FADD R2, R0, R14 ;  /* 0x0000000e00027221 */ /* 0x000fc80000000000 */
[----:B------:R-:W-:-:S07]  /*17d0*/  IMAD.MOV.U32 R13, RZ, RZ, R2 ;  /* 0x000000ffff0d7224 */ /* 0x000fce00078e0002 */
[----:B------:R-:W-:Y:S05]  /*17e0*/  WARPSYNC.COLLECTIVE R15, `(.L_x_11967) ;  /* 0x000000000f087348 */ /* 0x000fea0003c00000 */
[----:B------:R0:W1:Y:S02]  /*17f0*/  SHFL.BFLY P6, R14, R13, R12, R11 ;  /* 0x0c00000c0d0e7389 */ /* 0x00006400000c000b */
[----:B01----:R-:W-:Y:S05]  /*1800*/  ENDCOLLECTIVE ;  /* 0x000000000000791b */ /* 0x003fea0003800000 */
.L_x_11967:
[----:B------:R-:W-:Y:S05]  /*1810*/  BRA `(.L_x_11968) ;  /* 0xfffffff000f07947 */ /* 0x000fea000383ffff */
.L_x_11950:
[----:B------:R-:W-:Y:S01]  /*1820*/  BSSY B0, `(.L_x_11969) ;  /* 0x0000007000007945 */ /* 0x000fe20003800000 */
[----:B------:R-:W-:Y:S01]  /*1830*/  IMAD.MOV.U32 R12, RZ, RZ, 0x4 ;  /* 0x00000004ff0c7424 */ /* 0x000fe200078e00ff */
[----:B------:R-:W-:Y:S01]  /*1840*/  MOV R11, 0x1f ;  /* 0x0000001f000b7802 */ /* 0x000fe20000000f00 */
[----:B------:R-:W-:-:S07]  /*1850*/  IMAD.MOV.U32 R15, RZ, RZ, -0x1 ;  /* 0xffffffffff0f7424 */ /* 0x000fce00078e00ff */
[----:B0-----:R-:W-:Y:S05]  /*1860*/  WARPSYNC.COLLECTIVE R15, `(.L_x_11970) ;  /* 0x000000000f087348 */ /* 0x001fea0003c00000 */
[----:B------:R1:W2:Y:S02]  /*1870*/  SHFL.BFLY P6, R14, R13, R12, R11 ;  /* 0x0c00000c0d0e7389 */ /* 0x0002a400000c000b */
[----:B012---:R-:W-:Y:S05]  /*1880*/  ENDCOLLECTIVE ;  /* 0x000000000000791b */ /* 0x007fea0003800000 */
.L_x_11970:
[----:B------:R-:W-:Y:S05]  /*1890*/  BSYNC B0 ;  /* 0x0000000000007941 */ /* 0x000fea0003800000 */
.L_x_11969:
[----:B------:R-:W-:Y:S01]  /*18a0*/  HFMA2 R12, -RZ, RZ, 0, 1.1920928955078125e-07 ;  /* 0x00000002ff0c7431 */ /* 0x000fe200000001ff */
        /* <DEDUP_REMOVED lines=8> */
.L_x_11971:
[----:B------:R-:W-:Y:S01]  /*1930*/  HFMA2 R12, -RZ, RZ, 0, 5.9604644775390625e-08 ;  /* 0x00000001ff0c7431 */ /* 0x000fe200000001ff */
[----:B------:R-:W-:-:S05]  /*1940*/  FMNMX R0, R13, R14, !PT ;  /* 0x0000000e0d007209 */ /* 0x000fca0007800000 */
[----:B------:R-:W-:-:S07]  /*1950*/  IMAD.MOV.U32 R13, RZ, RZ, R0 ;  /* 0x000000ffff0d7224 */ /* 0x000fce00078e0000 */
[----:B------:R-:W-:Y:S05]  /*1960*/  WARPSYNC.COLLECTIVE R15, `(.L_x_11972) ;  /* 0x000000000f087348 */ /* 0x000fea0003c00000 */
[----:B------:R0:W1:Y:S02]  /*1970*/  SHFL.BFLY P6, R14, R13, R12, R11 ;  /* 0x0c00000c0d0e7389 */ /* 0x00006400000c000b */
[----:B01----:R-:W-:Y:S05]  /*1980*/  ENDCOLLECTIVE ;  /* 0x000000000000791b */ /* 0x003fea0003800000 */
.L_x_11972:
        /* <DEDUP_REMOVED lines=15> */
.L_x_11973:
[----:B------:R-:W-:Y:S01]  /*1a80*/  MOV R12, 0x2 ;  /* 0x00000002000c7802 */ /* 0x000fe20000000f00 */
[----:B------:R-:W-:-:S04]  /*1a90*/  FADD R0, R13, R14 ;  /* 0x0000000e0d007221 */ /* 0x000fc80000000000 */
[----:B------:R-:W-:-:S07]  /*1aa0*/  IMAD.MOV.U32 R13, RZ, RZ, R0 ;  /* 0x000000ffff0d7224 */ /* 0x000fce00078e0000 */
[----:B------:R-:W-:Y:S05]  /*1ab0*/  WARPSYNC.COLLECTIVE R15, `(.L_x_11974) ;  /* 0x000000000f087348 */ /* 0x000fea0003c00000 */
[----:B------:R0:W1:Y:S02]  /*1ac0*/  SHFL.BFLY P6, R14, R13, R12, R11 ;  /* 0x0c00000c0d0e7389 */ /* 0x00006400000c000b */
[----:B01----:R-:W-:Y:S05]  /*1ad0*/  ENDCOLLECTIVE ;  /* 0x000000000000791b */ /* 0x003fea0003800000 */
.L_x_11974:
[----:B------:R-:W-:Y:S02]  /*1ae0*/  HFMA2 R12, -RZ, RZ, 0, 5.9604644775390625e-08 ;  /* 0x00000001ff0c7431 */ /* 0x000fe400000001ff */
[----:B------:R-:W-:-:S04]  /*1af0*/  FADD R2, R0, R14 ;  /* 0x0000000e00027221 */ /* 0x000fc80000000000 */
[----:B------:R-:W-:-:S07]  /*1b00*/  IMAD.MOV.U32 R13, RZ, RZ, R2 ;  /* 0x000000ffff0d7224 */ /* 0x000fce00078e0002 */
[----:B------:R-:W-:Y:S05]  /*1b10*/  WARPSYNC.COLLECTIVE R15, `(.L_x_11975) ;  /* 0x000000000f087348 */ /* 0x000fea0003c00000 */
[----:B------:R0:W1:Y:S02]  /*1b20*/  SHFL.BFLY P6, R14, R13, R12, R11 ;  /* 0x0c00000c0d0e7389 */ /* 0x00006400000c000b */
[----:B01----:R-:W-:Y:S05]  /*1b30*/  ENDCOLLECTIVE ;  /* 0x000000000000791b */ /* 0x003fea0003800000 */
.L_x_11975:
[----:B------:R-:W-:Y:S05]  /*1b40*/  BRA `(.L_x_11976) ;  /* 0xfffffff400247947 */ /* 0x000fea000383ffff */
        .weak           $__internal_236_$__cuda_sm20_div_u64
        .type           $__internal_236_$__cuda_sm20_div_u64,@function
        .size           $__internal_236_$__cuda_sm20_div_u64,($__internal_237_$__cuda_sm3x_div_rn_noftz_f32_slowpath - $__internal_236_$__cuda_sm20_div_u64)
$__internal_236_$__cuda_sm20_div_u64:
        /* <DEDUP_REMOVED lines=68> */
[----:B------:R-:W-:Y:S06]  /*1f90*/  RET.REL.NODEC R4 `(_ZN7oneflow4cuda7softmax15SoftmaxWarpImplI10SimpleLoadIffE11SimpleStoreIffEfLi1ELi1ELi8ELi1ELb0ELNS1_9AlgorithmE0EEEvT_T0_ll) ;  /* 0xffffffe004187950 */ /* 0x000fec0003c3ffff */
        .weak           $__internal_237_$__cuda_sm3x_div_rn_noftz_f32_slowpath
        .type           $__internal_237_$__cuda_sm3x_div_rn_noftz_f32_slowpath,@function
        .size           $__internal_237_$__cuda_sm3x_div_rn_noftz_f32_slowpath,(.L_x_15554 - $__internal_237_$__cuda_sm3x_div_rn_noftz_f32_slowpath)
$__internal_237_$__cuda_sm3x_div_rn_noftz_f32_slowpath:
        /* <DEDUP_REMOVED lines=34> */
.L_x_11978:
        /* <DEDUP_REMOVED lines=51> */
.L_x_11985:
[----:B------:R-:W-:-:S04]  /*24f0*/  LOP3.LUT R0, R0, 0x80000000, RZ, 0xc0, !PT ;  /* 0x8000000000007812 */ /* 0x000fc800078ec0ff */
[----:B------:R-:W-:Y:S01]  /*2500*/  LOP3.LUT R0, R0, 0x7f800000, RZ, 0xfc, !PT ;  /* 0x7f80000000007812 */ /* 0x000fe200078efcff */
[----:B------:R-:W-:Y:S06]  /*2510*/  BRA `(.L_x_11986) ;  /* 0x0000000000047947 */ /* 0x000fec0003800000 */
.L_x_11984:
[----:B------:R-:W-:-:S07]  /*2520*/  IMAD R0, R15, 0x800000, R0 ;  /* 0x008000000f007824 */ /* 0x000fce00078e0200 */
.L_x_11986:
[----:B------:R-:W-:Y:S05]  /*2530*/  BSYNC.RECONVERGENT B3 ;  /* 0x0000000000037941 */ /* 0x000fea0003800200 */
.L_x_11983:
[----:B------:R-:W-:Y:S05]  /*2540*/  BRA `(.L_x_11987) ;  /* 0x0000000000207947 */ /* 0x000fea0003800000 */
.L_x_11982:
[----:B------:R-:W-:-:S04]  /*2550*/  LOP3.LUT R0, R3, 0x80000000, R0, 0x48, !PT ;  /* 0x8000000003007812 */ /* 0x000fc800078e4800 */
[----:B------:R-:W-:Y:S01]  /*2560*/  LOP3.LUT R0, R0, 0x7f800000, RZ, 0xfc, !PT ;  /* 0x7f80000000007812 */ /* 0x000fe200078efcff */
[----:B------:R-:W-:Y:S06]  /*2570*/  BRA `(.L_x_11987) ;  /* 0x0000000000147947 */ /* 0x000fec0003800000 */
.L_x_11981:
[----:B------:R-:W-:Y:S01]  /*2580*/  LOP3.LUT R0, R3, 0x80000000, R0, 0x48, !PT ;  /* 0x8000000003007812 */ /* 0x000fe200078e4800 */
[----:B------:R-:W-:Y:S06]  /*2590*/  BRA `(.L_x_11987) ;  /* 0x00000000000c7947 */ /* 0x000fec0003800000 */
.L_x_11980:
[----:B------:R-:W0:Y:S01]  /*25a0*/  MUFU.RSQ R0, -QNAN ;  /* 0xffc0000000007908 */ /* 0x000e220000001400 */
[----:B------:R-:W-:Y:S05]  /*25b0*/  BRA `(.L_x_11987) ;  /* 0x0000000000047947 */ /* 0x000fea0003800000 */
.L_x_11979:
[----:B------:R-:W-:-:S07]  /*25c0*/  FADD.FTZ R0, R0, R3 ;  /* 0x0000000300007221 */ /* 0x000fce0000010000 */
.L_x_11987:
[----:B------:R-:W-:Y:S05]  /*25d0*/  BSYNC.RECONVERGENT B2 ;  /* 0x0000000000027941 */ /* 0x000fea0003800200 */
.L_x_11977:
[----:B------:R-:W-:-:S04]  /*25e0*/  HFMA2 R3, -RZ, RZ, 0, 0 ;  /* 0x00000000ff037431 */ /* 0x000fc800000001ff */
[----:B0-----:R-:W-:Y:S05]  /*25f0*/  RET.REL.NODEC R2 `(_ZN7oneflow4cuda7softmax15SoftmaxWarpImplI10SimpleLoadIffE11SimpleStoreIffEfLi1ELi1ELi8ELi1ELb0ELNS1_9AlgorithmE0EEEvT_T0_ll) ;  /* 0xffffffd802807950 */ /* 0x001fea0003c3ffff */
.L_x_11988:
        /* <DEDUP_REMOVED lines=16> */
.L_x_15554:


//--------------------- .text._ZN7oneflow4cuda7softmax15SoftmaxWarpImplI10SimpleLoadIffE11SimpleStoreIffEfLi1ELi1ELi8ELi2ELb1ELNS1_9AlgorithmE0EEEvT_T0_ll --------------------------
	.section	.text._ZN7oneflow4cuda7softmax15SoftmaxWarpImplI10SimpleLoadIffE11SimpleStoreIffEfLi1ELi1ELi8ELi2ELb1ELNS1_9AlgorithmE0EEEvT_T0_ll,"ax",@progbits
	.align	128
        .global         _ZN7oneflow4cuda7softmax15SoftmaxWarpImplI10SimpleLoadIffE11SimpleStoreIffEfLi1ELi1ELi8ELi2ELb1ELNS1_9AlgorithmE0EEEvT_T0_ll
        .type           _ZN7oneflow4cuda7softmax15SoftmaxWarpImplI10SimpleLoadIffE11SimpleStoreIffEfLi1ELi1ELi8ELi2ELb1ELNS1_9AlgorithmE0EEEvT_T0_ll,@function
        .size           _ZN7oneflow4cuda7softmax15SoftmaxWarpImplI10SimpleLoadIffE11SimpleStoreIffEfLi1ELi1ELi8ELi2ELb1ELNS1_9AlgorithmE0EEEvT_T0_ll,(.L_x_15555 - _ZN7oneflow4cuda7softmax15SoftmaxWarpImplI10SimpleLoadIffE11SimpleStoreIffEfLi1ELi1ELi8ELi2ELb1ELNS1_9AlgorithmE0EEEvT_T0_ll)
        .other          _ZN7oneflow4cuda7softmax15SoftmaxWarpImplI10SimpleLoadIffE11SimpleStoreIffEfLi1ELi1ELi8ELi2ELb1ELNS1_9AlgorithmE0EEEvT_T0_ll,@"STO_CUDA_ENTRY STV_DEFAULT"
_ZN7oneflow4cuda7softmax15SoftmaxWarpImplI10SimpleLoadIffE11SimpleStoreIffEfLi1ELi1ELi8ELi2ELb1ELNS1_9AlgorithmE0EEEvT_T0_ll:
.text._ZN7oneflow4cuda7softmax15SoftmaxWarpImplI10SimpleLoadIffE11SimpleStoreIffEfLi1ELi1ELi8ELi2ELb1ELNS1_9AlgorithmE0EEEvT_T0_ll:
        /* <DEDUP_REMOVED lines=24> */
.L_x_11989:
        /* <DEDUP_REMOVED lines=16> */
.L_x_11999:
[----:B-1----:R-:W-:Y:S01]  /*0280*/  ISETP.GE.U32.AND P0, PT, R10, UR40, PT ;  /* 0x000000280a007c0c */ /* 0x002fe2000bf06070 */
[----:B------:R-:W1:Y:S01]  /*0290*/  LDC.64 R12, c[0x0][0x388] ;  /* 0x0000e200ff0c7b82 */ /* 0x000e620000000a00 */
[----:B------:R-:W-:Y:S01]  /*02a0*/  MOV R20, 0xff800000 ;  /* 0xff80000000147802 */ /* 0x000fe20000000f00 */
[----:B------:R-:W-:Y:S01]  /*02b0*/  IMAD.MOV.U32 R18, RZ, RZ, -0x800000 ;  /* 0xff800000ff127424 */ /* 0x000fe200078e00ff */
        /* <DEDUP_REMOVED lines=76> */
.L_x_12013:
        /* <DEDUP_REMOVED lines=11> */
[----:B0--3--:R-:W-:Y:S05]  /*0830*/  CALL.REL.NOINC `($__internal_238_$__cuda_sm3x_div_rn_noftz_f32_slowpath) ;  /* 0x0000000800707944 */ /* 0x009fea0003c00000 */
[----:B------:R-:W-:-:S07]  /*0840*/  IMAD.MOV.U32 R7, RZ, RZ, R0 ;  /* 0x000000ffff077224 */ /* 0x000fce00078e0000 */
.L_x_11992:
[----:B------:R-:W-:Y:S05]  /*0850*/  BSYNC.RECONVERGENT B0 ;  /* 0x0000000000007941 */ /* 0x000fea0003800200 */
.L_x_11991:
        /* <DEDUP_REMOVED lines=20> */
.L_x_11994:
[----:B------:R-:W-:Y:S05]  /*09a0*/  BSYNC.RECONVERGENT B0 ;  /* 0x0000000000007941 */ /* 0x000fea0003800200 */
.L_x_11993:
[----:B------:R-:W-:Y:S01]  /*09b0*/  BSSY.RECONVERGENT B0, `(.L_x_11995) ;  /* 0x0000008000007945 */ /* 0x000fe20003800200 */
[----:B------:R-:W-:-:S03]  /*09c0*/  FFMA R5, R3, R14, R0 ;  /* 0x0000000e03057223 */ /* 0x000fc60000000000 */
[----:B------:R-:W-:Y:S05]  /*09d0*/  @!P2 BRA `(.L_x_11996) ;  /* 0x000000000014a947 */ /* 0x000fea0003800000 */
[----:B------:R-:W-:Y:S01]  /*09e0*/  IMAD.MOV.U32 R0, RZ, RZ, R2 ;  /* 0x000000ffff007224 */ /* 0x000fe200078e0002 */
[----:B------:R-:W-:Y:S02]  /*09f0*/  MOV R3, R23 ;  /* 0x0000001700037202 */ /* 0x000fe40000000f00 */
[----:B------:R-:W-:-:S07]  /*0a00*/  MOV R4, 0xa20 ;  /* 0x00000a2000047802 */ /* 0x000fce0000000f00 */
[----:B01-3--:R-:W-:Y:S05]  /*0a10*/  CALL.REL.NOINC `($__internal_238_$__cuda_sm3x_div_rn_noftz_f32_slowpath) ;  /* 0x0000000400f87944 */ /* 0x00bfea0003c00000 */
[----:B------:R-:W-:-:S07]  /*0a20*/  IMAD.MOV.U32 R5, RZ, RZ, R0 ;  /* 0x000000ffff057224 */ /* 0x000fce00078e0000 */
.L_x_11996:
[----:B------:R-:W-:Y:S05]  /*0a30*/  BSYNC.RECONVERGENT B0 ;  /* 0x0000000000007941 */ /* 0x000fea0003800200 */
.L_x_11995:
[----:B------:R-:W-:Y:S04]  /*0a40*/  BSSY.RECONVERGENT B0, `(.L_x_11997) ;  /* 0x000000c000007945 */ /* 0x000fe80003800200 */
[----:B------:R-:W-:Y:S05]  /*0a50*/  @P1 BRA `(.L_x_11998) ;  /* 0x0000000000281947 */ /* 0x000fea0003800000 */
[----:B------:R-:W-:Y:S01]  /*0a60*/  IMAD R0, R19, UR38, RZ ;  /* 0x0000002613007c24 */ /* 0x000fe2000f8e02ff */
[----:B------:R-:W-:Y:S01]  /*0a70*/  R2UR UR4, R16 ;  /* 0x00000000100472ca */ /* 0x000fe200000e0000 */
[----:B---3--:R-:W-:Y:S01]  /*0a80*/  IMAD.WIDE.U32 R2, R21, UR38, R8 ;  /* 0x0000002615027c25 */ /* 0x008fe2000f8e0008 */
[----:B------:R-:W-:-:S03]  /*0a90*/  R2UR UR5, R17 ;  /* 0x00000000110572ca */ /* 0x000fc600000e0000 */
[----:B-1----:R-:W-:Y:S01]  /*0aa0*/  IMAD R7, R21, UR39, R0 ;  /* 0x0000002715077c24 */ /* 0x002fe2000f8e0200 */
[----:B------:R-:W-:-:S05]  /*0ab0*/  IADD3 R0, P0, PT, R10, R2, RZ ;  /* 0x000000020a007210 */ /* 0x000fca0007f1e0ff */
[----:B------:R-:W-:Y:S01]  /*0ac0*/  IMAD.X R3, R7, 0x1, R3, P0 ;  /* 0x0000000107037824 */ /* 0x000fe200000e0603 */
[----:B------:R-:W-:-:S04]  /*0ad0*/  LEA R2, P0, R0, UR36, 0x2 ;  /* 0x0000002400027c11 */ /* 0x000fc8000f8010ff */
[----:B------:R-:W-:-:S05]  /*0ae0*/  LEA.HI.X R3, R0, UR37, R3, 0x2, P0 ;  /* 0x0000002500037c11 */ /* 0x000fca00080f1403 */
[----:B------:R2:W-:Y:S04]  /*0af0*/  STG.E desc[UR4][R2.64], R5 ;  /* 0x0000000502007986 */ /* 0x0005e8000c101904 */
.L_x_11998:
[----:B------:R-:W-:Y:S05]  /*0b00*/  BSYNC.RECONVERGENT B0 ;  /* 0x0000000000007941 */ /* 0x000fea0003800200 */
.L_x_11997:
[----:B------:R-:W-:-:S04]  /*0b10*/  IADD3 R21, P0, PT, R6, R21, RZ ;  /* 0x0000001506157210 */ /* 0x000fc80007f1e0ff */
[----:B------:R-:W-:Y:S02]  /*0b20*/  LEA.HI.X.SX32 R19, R6, R19, 0x1, P0 ;  /* 0x0000001306137211 */ /* 0x000fe400000f0eff */
[----:B------:R-:W-:-:S04]  /*0b30*/  ISETP.GE.U32.AND P0, PT, R21, UR42, PT ;  /* 0x0000002a15007c0c */ /* 0x000fc8000bf06070 */
[----:B------:R-:W-:-:S13]  /*0b40*/  ISETP.GE.AND.EX P0, PT, R19, UR43, PT, P0 ;  /* 0x0000002b13007c0c */ /* 0x000fda000bf06300 */
[----:B------:R-:W-:Y:S05]  /*0b50*/  @!P0 BRA `(.L_x_11999) ;  /* 0xfffffff400c88947 */ /* 0x000fea000383ffff */
[----:B------:R-:W-:Y:S05]  /*0b60*/  EXIT ;  /* 0x000000000000794d */ /* 0x000fea0003800000 */
.L_x_11990:
[----:B------:R-:W-:Y:S01]  /*0b70*/  HFMA2 R12, -RZ, RZ, 0, 2.384185791015625e-07 ;  /* 0x00000004ff0c7431 */ /* 0x000fe200000001ff */
[----:B------:R-:W-:Y:S01]  /*0b80*/  BSSY B0, `(.L_x_12000) ;  /* 0x0000006000007945 */ /* 0x000fe20003800000 */
[----:B------:R-:W-:Y:S01]  /*0b90*/  IMAD.MOV.U32 R11, RZ, RZ, 0x1f ;  /* 0x0000001fff0b7424 */ /* 0x000fe200078e00ff */
[----:B------:R-:W-:-:S07]  /*0ba0*/  MOV R15, 0xffffffff ;  /* 0xffffffff000f7802 */ /* 0x000fce0000000f00 */
[----:B0--3--:R-:W-:Y:S05]  /*0bb0*/  WARPSYNC.COLLECTIVE R15, `(.L_x_12001) ;  /* 0x000000000f087348 */ /* 0x009fea0003c00000 */
[----:B------:R1:W2:Y:S02]  /*0bc0*/  SHFL.BFLY P6, R14, R13, R12, R11 ;  /* 0x0c00000c0d0e7389 */ /* 0x0002a400000c000b */
[----:B0123--:R-:W-:Y:S05]  /*0bd0*/  ENDCOLLECTIVE ;  /* 0x000000000000791b */ /* 0x00ffea0003800000 */
.L_x_12001:
[----:B------:R-:W-:Y:S05]  /*0be0*/  BSYNC B0 ;  /* 0x0000000000007941 */ /* 0x000fea0003800000 */
.L_x_12000:
[----:B------:R-:W-:Y:S01]  /*0bf0*/  HFMA2 R11, -RZ, RZ, 0, 1.847743988037109375e-06 ;  /* 0x0000001fff0b7431 */ /* 0x000fe200000001ff */
[----:B------:R-:W-:Y:S01]  /*0c00*/  FMNMX R13, R14, R13, !PT ;  /* 0x0000000d0e0d7209 */ /* 0x000fe20007800000 */
[----:B------:R-:W-:Y:S02]  /*0c10*/  IMAD.MOV.U32 R12, RZ, RZ, 0x2 ;  /* 0x00000002ff0c7424 */ /* 0x000fe400078e00ff */
[----:B------:R-:W-:-:S07]  /*0c20*/  IMAD.MOV.U32 R15, RZ, RZ, -0x1 ;  /* 0xffffffffff0f7424 */ /* 0x000fce00078e00ff */
[----:B------:R-:W-:Y:S05]  /*0c30*/  WARPSYNC.COLLECTIVE R15, `(.L_x_12002) ;  /* 0x000000000f087348 */ /* 0x000fea0003c00000 */
[----:B------:R0:W1:Y:S02]  /*0c40*/  SHFL.BFLY P6, R14, R13, R12, R11 ;  /* 0x0c00000c0d0e7389 */ /* 0x00006400000c000b */
[----:B01----:R-:W-:Y:S05]  /*0c50*/  ENDCOLLECTIVE ;  /* 0x000000000000791b */ /* 0x003fea0003800000 */
.L_x_12002:
[----:B------:R-:W-:Y:S01]  /*0c60*/  IMAD.MOV.U32 R12, RZ, RZ, 0x1 ;  /* 0x00000001ff0c7424 */ /* 0x000fe200078e00ff */
[----:B------:R-:W-:-:S04]  /*0c70*/  FMNMX R2, R13, R14, !PT ;  /* 0x0000000e0d027209 */ /* 0x000fc80007800000 */
[----:B------:R-:W-:-:S07]  /*0c80*/  MOV R13, R2 ;  /* 0x00000002000d7202 */ /* 0x000fce0000000f00 */
[----:B------:R-:W-:Y:S05]  /*0c90*/  WARPSYNC.COLLECTIVE R15, `(.L_x_12003) ;  /* 0x000000000f087348 */ /* 0x000fea0003c00000 */
[----:B------:R0:W1:Y:S02]  /*0ca0*/  SHFL.BFLY P6, R14, R13, R12, R11 ;  /* 0x0c00000c0d0e7389 */ /* 0x00006400000c000b */
[----:B01----:R-:W-:Y:S05]  /*0cb0*/  ENDCOLLECTIVE ;  /* 0x000000000000791b */ /* 0x003fea0003800000 */
.L_x_12003:
[----:B------:R-:W-:Y:S02]  /*0cc0*/  HFMA2 R12, -RZ, RZ, 0, 2.384185791015625e-07 ;  /* 0x00000004ff0c7431 */ /* 0x000fe400000001ff */
[----:B------:R-:W-:Y:S01]  /*0cd0*/  IMAD.MOV.U32 R13, RZ, RZ, R0 ;  /* 0x000000ffff0d7224 */ /* 0x000fe200078e0000 */
[----:B------:R-:W-:-:S07]  /*0ce0*/  MOV R3, R14 ;  /* 0x0000000e00037202 */ /* 0x000fce0000000f00 */
[----:B------:R-:W-:Y:S05]  /*0cf0*/  WARPSYNC.COLLECTIVE R15, `(.L_x_12004) ;  /* 0x000000000f087348 */ /* 0x000fea0003c00000 */
[----:B------:R0:W1:Y:S02]  /*0d00*/  SHFL.BFLY P6, R14, R13, R12, R11 ;  /* 0x0c00000c0d0e7389 */ /* 0x00006400000c000b */
[----:B01----:R-:W-:Y:S05]  /*0d10*/  ENDCOLLECTIVE ;  /* 0x000000000000791b */ /* 0x003fea0003800000 */
.L_x_12004:
        /* <DEDUP_REMOVED lines=13> */
.L_x_12005:
        /* <DEDUP_REMOVED lines=12> */
.L_x_12006:
        /* <DEDUP_REMOVED lines=8> */
.L_x_12007:
        /* <DEDUP_REMOVED lines=14> */
.L_x_12008:
        /* <DEDUP_REMOVED lines=9> */
.L_x_12009:
[----:B------:R-:W-:Y:S02]  /*10a0*/  HFMA2 R12, -RZ, RZ, 0, 2.384185791015625e-07 ;  /* 0x00000004ff0c7431 */ /* 0x000fe400000001ff */
[----:B------:R-:W-:Y:S01]  /*10b0*/  IMAD.MOV.U32 R13, RZ, RZ, R3 ;  /* 0x000000ffff0d7224 */ /* 0x000fe200078e0003 */
[----:B------:R-:W-:-:S07]  /*10c0*/  MOV R18, R14 ;  /* 0x0000000e00127202 */ /* 0x000fce0000000f00 */
[----:B------:R-:W-:Y:S05]  /*10d0*/  WARPSYNC.COLLECTIVE R15, `(.L_x_12010) ;  /* 0x000000000f087348 */ /* 0x000fea0003c00000 */
[----:B------:R0:W1:Y:S02]  /*10e0*/  SHFL.BFLY P6, R14, R13, R12, R11 ;  /* 0x0c00000c0d0e7389 */ /* 0x00006400000c000b */
[----:B01----:R-:W-:Y:S05]  /*10f0*/  ENDCOLLECTIVE ;  /* 0x000000000000791b */ /* 0x003fea0003800000 */
.L_x_12010:
        /* <DEDUP_REMOVED lines=8> */
.L_x_12011:
[----:B------:R-:W-:Y:S01]  /*1180*/  HFMA2 R12, -RZ, RZ, 0, 5.9604644775390625e-08 ;  /* 0x00000001ff0c7431 */ /* 0x000fe200000001ff */
[----:B------:R-:W-:-:S05]  /*1190*/  MOV R23, R14 ;  /* 0x0000000e00177202 */ /* 0x000fca0000000f00 */
[----:B------:R-:W-:-:S04]  /*11a0*/  FADD R23, R20, R23 ;  /* 0x0000001714177221 */ /* 0x000fc80000000000 */
[----:B------:R-:W-:-:S07]  /*11b0*/  IMAD.MOV.U32 R13, RZ, RZ, R23 ;  /* 0x000000ffff0d7224 */ /* 0x000fce00078e0017 */
[----:B------:R-:W-:Y:S05]  /*11c0*/  WARPSYNC.COLLECTIVE R15, `(.L_x_12012) ;  /* 0x000000000f087348 */ /* 0x000fea0003c00000 */
[----:B------:R0:W1:Y:S02]  /*11d0*/  SHFL.BFLY P6, R14, R13, R12, R11 ;  /* 0x0c00000c0d0e7389 */ /* 0x00006400000c000b */
[----:B01----:R-:W-:Y:S05]  /*11e0*/  ENDCOLLECTIVE ;  /* 0x000000000000791b */ /* 0x003fea0003800000 */
.L_x_12012:
[----:B------:R-:W-:Y:S05]  /*11f0*/  BRA `(.L_x_12013) ;  /* 0xfffffff400607947 */ /* 0x000fea000383ffff */
        .weak           $__internal_238_$__cuda_sm3x_div_rn_noftz_f32_slowpath
        .type           $__internal_238_$__cuda_sm3x_div_rn_noftz_f32_slowpath,@function
        .size           $__internal_238_$__cuda_sm3x_div_rn_noftz_f32_slowpath,(.L_x_15555 - $__internal_238_$__cuda_sm3x_div_rn_noftz_f32_slowpath)
$__internal_238_$__cuda_sm3x_div_rn_noftz_f32_slowpath:
        /* <DEDUP_REMOVED lines=34> */
.L_x_12015:
        /* <DEDUP_REMOVED lines=51> */
.L_x_12022:
[----:B------:R-:W-:-:S04]  /*1750*/  LOP3.LUT R0, R0, 0x80000000, RZ, 0xc0, !PT ;  /* 0x8000000000007812 */ /* 0x000fc800078ec0ff */
[----:B------:R-:W-:Y:S01]  /*1760*/  LOP3.LUT R0, R0, 0x7f800000, RZ, 0xfc, !PT ;  /* 0x7f80000000007812 */ /* 0x000fe200078efcff */
[----:B------:R-:W-:Y:S06]  /*1770*/  BRA `(.L_x_12023) ;  /* 0x0000000000047947 */ /* 0x000fec0003800000 */
.L_x_12021:
[----:B------:R-:W-:-:S07]  /*1780*/  IMAD R0, R12, 0x800000, R0 ;  /* 0x008000000c007824 */ /* 0x000fce00078e0200 */
.L_x_12023:
[----:B------:R-:W-:Y:S05]  /*1790*/  BSYNC.RECONVERGENT B2 ;  /* 0x0000000000027941 */ /* 0x000fea0003800200 */
.L_x_12020:
[----:B------:R-:W-:Y:S05]  /*17a0*/  BRA `(.L_x_12024) ;  /* 0x0000000000207947 */ /* 0x000fea0003800000 */
.L_x_12019:
[----:B------:R-:W-:-:S04]  /*17b0*/  LOP3.LUT R0, R3, 0x80000000, R0, 0x48, !PT ;  /* 0x8000000003007812 */ /* 0x000fc800078e4800 */
[----:B------:R-:W-:Y:S01]  /*17c0*/  LOP3.LUT R0, R0, 0x7f800000, RZ, 0xfc, !PT ;  /* 0x7f80000000007812 */ /* 0x000fe200078efcff */
[----:B------:R-:W-:Y:S06]  /*17d0*/  BRA `(.L_x_12024) ;  /* 0x0000000000147947 */ /* 0x000fec0003800000 */
.L_x_12018:
[----:B------:R-:W-:Y:S01]  /*17e0*/  LOP3.LUT R0, R3, 0x80000000, R0, 0x48, !PT ;  /* 0x8000000003007812 */ /* 0x000fe200078e4800 */
[----:B------:R-:W-:Y:S06]  /*17f0*/  BRA `(.L_x_12024) ;  /* 0x00000000000c7947 */ /* 0x000fec0003800000 */
.L_x_12017:
[----:B------:R-:W0:Y:S01]  /*1800*/  MUFU.RSQ R0, -QNAN ;  /* 0xffc0000000007908 */ /* 0x000e220000001400 */
[----:B------:R-:W-:Y:S05]  /*1810*/  BRA `(.L_x_12024) ;  /* 0x0000000000047947 */ /* 0x000fea0003800000 */
.L_x_12016:
[----:B------:R-:W-:-:S07]  /*1820*/  FADD.FTZ R0, R0, R3 ;  /* 0x0000000300007221 */ /* 0x000fce0000010000 */
.L_x_12024:
[----:B------:R-:W-:Y:S05]  /*1830*/  BSYNC.RECONVERGENT B1 ;  /* 0x0000000000017941 */ /* 0x000fea0003800200 */
.L_x_12014:
[----:B------:R-:W-:-:S04]  /*1840*/  HFMA2 R5, -RZ, RZ, 0, 0 ;  /* 0x00000000ff057431 */ /* 0x000fc800000001ff */
[----:B0-----:R-:W-:Y:S05]  /*1850*/  RET.REL.NODEC R4 `(_ZN7oneflow4cuda7softmax15SoftmaxWarpImplI10SimpleLoadIffE11SimpleStoreIffEfLi1ELi1ELi8ELi2ELb1ELNS1_9AlgorithmE0EEEvT_T0_ll) ;  /* 0xffffffe404e87950 */ /* 0x001fea0003c3ffff */
.L_x_12025:
        /* <DEDUP_REMOVED lines=10> */
.L_x_15555:


//--------------------- .text._ZN7oneflow4cuda7softmax15SoftmaxWarpImplI10SimpleLoadIffE11SimpleStoreIffEfLi1ELi1ELi8ELi2ELb0ELNS1_9AlgorithmE0EEEvT_T0_ll --------------------------
	.section	.text._ZN7oneflow4cuda7softmax15SoftmaxWarpImplI10SimpleLoadIffE11SimpleStoreIffEfLi1ELi1ELi8ELi2ELb0ELNS1_9AlgorithmE0EEEvT_T0_ll,"ax",@progbits
	.align	128
        .global         _ZN7oneflow4cuda7softmax15SoftmaxWarpImplI10SimpleLoadIffE11SimpleStoreIffEfLi1ELi1ELi8ELi2ELb0ELNS1_9AlgorithmE0EEEvT_T0_ll
        .type           _ZN7oneflow4cuda7softmax15SoftmaxWarpImplI10SimpleLoadIffE11SimpleStoreIffEfLi1ELi1ELi8ELi2ELb0ELNS1_9AlgorithmE0EEEvT_T0_ll,@function
        .size           _ZN7oneflow4cuda7softmax15SoftmaxWarpImplI10SimpleLoadIffE11SimpleStoreIffEfLi1ELi1ELi8ELi2ELb0ELNS1_9AlgorithmE0EEEvT_T0_ll,(.L_x_15556 - _ZN7oneflow4cuda7softmax15SoftmaxWarpImplI10SimpleLoadIffE11SimpleStoreIffEfLi1ELi1ELi8ELi2ELb0ELNS1_9AlgorithmE0EEEvT_T0_ll)
        .other          _ZN7oneflow4cuda7softmax15SoftmaxWarpImplI10SimpleLoadIffE11SimpleStoreIffEfLi1ELi1ELi8ELi2ELb0ELNS1_9AlgorithmE0EEEvT_T0_ll,@"STO_CUDA_ENTRY STV_DEFAULT"
_ZN7oneflow4cuda7softmax15SoftmaxWarpImplI10SimpleLoadIffE11SimpleStoreIffEfLi1ELi1ELi8ELi2ELb0ELNS1_9AlgorithmE0EEEvT_T0_ll:
.text._ZN7oneflow4cuda7softmax15SoftmaxWarpImplI10SimpleLoadIffE11SimpleStoreIffEfLi1ELi1ELi8ELi2ELb0ELNS1_9AlgorithmE0EEEvT_T0_ll:
        /* <DEDUP_REMOVED lines=23> */
.L_x_12026:
        /* <DEDUP_REMOVED lines=18> */
.L_x_12032:
        /* <DEDUP_REMOVED lines=64> */
.L_x_12046:
        /* <DEDUP_REMOVED lines=11> */
[----:B0-----:R-:W-:Y:S05]  /*0740*/  CALL.REL.NOINC `($__internal_239_$__cuda_sm3x_div_rn_noftz_f32_slowpath) ;  /* 0x0000000800347944 */ /* 0x001fea0003c00000 */
[----:B------:R-:W-:-:S07]  /*0750*/  MOV R21, R0 ;  /* 0x0000000000157202 */ /* 0x000fce0000000f00 */
.L_x_12029:
[----:B------:R-:W-:Y:S05]  /*0760*/  BSYNC.RECONVERGENT B0 ;  /* 0x0000000000007941 */ /* 0x000fea0003800200 */
.L_x_12028:
        /* <DEDUP_REMOVED lines=22> */
[----:B0-----:R-:W-:Y:S05]  /*08d0*/  CALL.REL.NOINC `($__internal_239_$__cuda_sm3x_div_rn_noftz_f32_slowpath) ;  /* 0x0000000400d07944 */ /* 0x001fea0003c00000 */
[----:B------:R-:W-:-:S07]  /*08e0*/  IMAD.MOV.U32 R15, RZ, RZ, R0 ;  /* 0x000000ffff0f7224 */ /* 0x000fce00078e0000 */
.L_x_12031:
[----:B------:R-:W-:Y:S05]  /*08f0*/  BSYNC.RECONVERGENT B0 ;  /* 0x0000000000007941 */ /* 0x000fea0003800200 */
.L_x_12030:
        /* <DEDUP_REMOVED lines=11> */
.L_x_12027:
[----:B------:R-:W-:Y:S01]  /*09b0*/  HFMA2 R12, -RZ, RZ, 0, 2.384185791015625e-07 ;  /* 0x00000004ff0c7431 */ /* 0x000fe200000001ff */
[----:B------:R-:W-:Y:S01]  /*09c0*/  BSSY B0, `(.L_x_12033) ;  /* 0x0000006000007945 */ /* 0x000fe20003800000 */
[----:B------:R-:W-:Y:S02]  /*09d0*/  IMAD.MOV.U32 R11, RZ, RZ, 0x1f ;  /* 0x0000001fff0b7424 */ /* 0x000fe400078e00ff */
[----:B------:R-:W-:-:S07]  /*09e0*/  IMAD.MOV.U32 R15, RZ, RZ, -0x1 ;  /* 0xffffffffff0f7424 */ /* 0x000fce00078e00ff */
[----:B0-----:R-:W-:Y:S05]  /*09f0*/  WARPSYNC.COLLECTIVE R15, `(.L_x_12034) ;  /* 0x000000000f087348 */ /* 0x001fea0003c00000 */
[----:B------:R1:W2:Y:S02]  /*0a00*/  SHFL.BFLY P6, R14, R13, R12, R11 ;  /* 0x0c00000c0d0e7389 */ /* 0x0002a400000c000b */
[----:B012---:R-:W-:Y:S05]  /*0a10*/  ENDCOLLECTIVE ;  /* 0x000000000000791b */ /* 0x007fea0003800000 */
.L_x_12034:
[----:B------:R-:W-:Y:S05]  /*0a20*/  BSYNC B0 ;  /* 0x0000000000007941 */ /* 0x000fea0003800000 */
.L_x_12033:
[----:B------:R-:W-:Y:S01]  /*0a30*/  FMNMX R13, R13, R14, !PT ;  /* 0x0000000e0d0d7209 */ /* 0x000fe20007800000 */
[----:B------:R-:W-:Y:S01]  /*0a40*/  IMAD.MOV.U32 R11, RZ, RZ, 0x1f ;  /* 0x0000001fff0b7424 */ /* 0x000fe200078e00ff */
[----:B------:R-:W-:Y:S01]  /*0a50*/  MOV R12, 0x2 ;  /* 0x00000002000c7802 */ /* 0x000fe20000000f00 */
[----:B------:R-:W-:-:S07]  /*0a60*/  IMAD.MOV.U32 R15, RZ, RZ, -0x1 ;  /* 0xffffffffff0f7424 */ /* 0x000fce00078e00ff */
[----:B------:R-:W-:Y:S05]  /*0a70*/  WARPSYNC.COLLECTIVE R15, `(.L_x_12035) ;  /* 0x000000000f087348 */ /* 0x000fea0003c00000 */
[----:B------:R0:W1:Y:S02]  /*0a80*/  SHFL.BFLY P6, R14, R13, R12, R11 ;  /* 0x0c00000c0d0e7389 */ /* 0x00006400000c000b */
[----:B01----:R-:W-:Y:S05]  /*0a90*/  ENDCOLLECTIVE ;  /* 0x000000000000791b */ /* 0x003fea0003800000 */
.L_x_12035:
[----:B------:R-:W-:Y:S01]  /*0aa0*/  IMAD.MOV.U32 R12, RZ, RZ, 0x1 ;  /* 0x00000001ff0c7424 */ /* 0x000fe200078e00ff */
[----:B------:R-:W-:-:S04]  /*0ab0*/  FMNMX R3, R13, R14, !PT ;  /* 0x0000000e0d037209 */ /* 0x000fc80007800000 */
[----:B------:R-:W-:-:S07]  /*0ac0*/  MOV R13, R3 ;  /* 0x00000003000d7202 */ /* 0x000fce0000000f00 */
[----:B------:R-:W-:Y:S05]  /*0ad0*/  WARPSYNC.COLLECTIVE R15, `(.L_x_12036) ;  /* 0x000000000f087348 */ /* 0x000fea0003c00000 */
[----:B------:R0:W1:Y:S02]  /*0ae0*/  SHFL.BFLY P6, R14, R13, R12, R11 ;  /* 0x0c00000c0d0e7389 */ /* 0x00006400000c000b */
[----:B01----:R-:W-:Y:S05]  /*0af0*/  ENDCOLLECTIVE ;  /* 0x000000000000791b */ /* 0x003fea0003800000 */
.L_x_12036:
[----:B------:R-:W-:Y:S01]  /*0b00*/  MOV R13, R2 ;  /* 0x00000002000d7202 */ /* 0x000fe20000000f00 */
[----:B------:R-:W-:Y:S02]  /*0b10*/  IMAD.MOV.U32 R12, RZ, RZ, 0x4 ;  /* 0x00000004ff0c7424 */ /* 0x000fe400078e00ff */
[----:B------:R-:W-:-:S07]  /*0b20*/  IMAD.MOV.U32 R10, RZ, RZ, R14 ;  /* 0x000000ffff0a7224 */ /* 0x000fce00078e000e */
[----:B------:R-:W-:Y:S05]  /*0b30*/  WARPSYNC.COLLECTIVE R15, `(.L_x_12037) ;  /* 0x000000000f087348 */ /* 0x000fea0003c00000 */
[----:B------:R0:W1:Y:S02]  /*0b40*/  SHFL.BFLY P6, R14, R13, R12, R11 ;  /* 0x0c00000c0d0e7389 */ /* 0x00006400000c000b */
[----:B01----:R-:W-:Y:S05]  /*0b50*/  ENDCOLLECTIVE ;  /* 0x000000000000791b */ /* 0x003fea0003800000 */
.L_x_12037:
[----:B------:R-:W-:Y:S01]  /*0b60*/  FMNMX R10, R3, R10, !PT ;  /* 0x0000000a030a7209 */ /* 0x000fe20007800000 */
[----:B------:R-:W-:-:S04]  /*0b70*/  HFMA2 R3, -RZ, RZ, 0.96630859375, -0.0022525787353515625 ;  /* 0x3bbb989dff037431 */ /* 0x000fc800000001ff */
[----:B------:R-:W-:Y:S01]  /*0b80*/  FADD R24, R25, -R10 ;  /* 0x8000000a19187221 */ /* 0x000fe20000000000 */
[----:B------:R-:W-:Y:S01]  /*0b90*/  HFMA2 R12, -RZ, RZ, 0, 1.1920928955078125e-07 ;  /* 0x00000002ff0c7431 */ /* 0x000fe200000001ff */
[----:B------:R-:W-:-:S04]  /*0ba0*/  MOV R23, R14 ;  /* 0x0000000e00177202 */ /* 0x000fc80000000f00 */
[----:B------:R-:W-:Y:S01]  /*0bb0*/  FMNMX R23, R2, R23, !PT ;  /* 0x0000001702177209 */ /* 0x000fe20007800000 */
[----:B------:R-:W-:-:S04]  /*0bc0*/  IMAD.MOV.U32 R2, RZ, RZ, 0x437c0000 ;  /* 0x437c0000ff027424 */ /* 0x000fc800078e00ff */
[----:B------:R-:W-:-:S07]  /*0bd0*/  IMAD.MOV.U32 R13, RZ, RZ, R23 ;  /* 0x000000ffff0d7224 */ /* 0x000fce00078e0017 */
[----:B------:R-:W-:Y:S05]  /*0be0*/  WARPSYNC.COLLECTIVE R15, `(.L_x_12038) ;  /* 0x000000000f087348 */ /* 0x000fea0003c00000 */
[----:B------:R0:W1:Y:S02]  /*0bf0*/  SHFL.BFLY P6, R14, R13, R12, R11 ;  /* 0x0c00000c0d0e7389 */ /* 0x00006400000c000b */
[----:B01----:R-:W-:Y:S05]  /*0c00*/  ENDCOLLECTIVE ;  /* 0x000000000000791b */ /* 0x003fea0003800000 */
.L_x_12038:
        /* <DEDUP_REMOVED lines=10> */
.L_x_12039:
        /* <DEDUP_REMOVED lines=14> */
.L_x_12040:
        /* <DEDUP_REMOVED lines=12> */
.L_x_12041:
[----:B------:R-:W-:Y:S01]  /*0e50*/  FADD R10, RZ, R2 ;  /* 0x00000002ff0a7221 */ /* 0x000fe20000000000 */
[----:B------:R-:W-:Y:S02]  /*0e60*/  HFMA2 R12, -RZ, RZ, 0, 5.9604644775390625e-08 ;  /* 0x00000001ff0c7431 */ /* 0x000fe400000001ff */
[----:B------:R-:W-:-:S04]  /*0e70*/  FADD R21, R3, R14 ;  /* 0x0000000e03157221 */ /* 0x000fc80000000000 */
[----:B------:R-:W-:-:S07]  /*0e80*/  IMAD.MOV.U32 R13, RZ, RZ, R21 ;  /* 0x000000ffff0d7224 */ /* 0x000fce00078e0015 */
[----:B------:R-:W-:Y:S05]  /*0e90*/  WARPSYNC.COLLECTIVE R15, `(.L_x_12042) ;  /* 0x000000000f087348 */ /* 0x000fea0003c00000 */
[----:B------:R0:W1:Y:S02]  /*0ea0*/  SHFL.BFLY P6, R14, R13, R12, R11 ;  /* 0x0c00000c0d0e7389 */ /* 0x00006400000c000b */
[----:B01----:R-:W-:Y:S05]  /*0eb0*/  ENDCOLLECTIVE ;  /* 0x000000000000791b */ /* 0x003fea0003800000 */
.L_x_12042:
[----:B------:R-:W-:Y:S01]  /*0ec0*/  MOV R13, R10 ;  /* 0x0000000a000d7202 */ /* 0x000fe20000000f00 */
[----:B------:R-:W-:Y:S02]  /*0ed0*/  IMAD.MOV.U32 R12, RZ, RZ, 0x4 ;  /* 0x00000004ff0c7424 */ /* 0x000fe400078e00ff */
[----:B------:R-:W-:-:S07]  /*0ee0*/  IMAD.MOV.U32 R24, RZ, RZ, R14 ;  /* 0x000000ffff187224 */ /* 0x000fce00078e000e */
[----:B------:R-:W-:Y:S05]  /*0ef0*/  WARPSYNC.COLLECTIVE R15, `(.L_x_12043) ;  /* 0x000000000f087348 */ /* 0x000fea0003c00000 */
[----:B------:R0:W1:Y:S02]  /*0f00*/  SHFL.BFLY P6, R14, R13, R12, R11 ;  /* 0x0c00000c0d0e7389 */ /* 0x00006400000c000b */
[----:B01----:R-:W-:Y:S05]  /*0f10*/  ENDCOLLECTIVE ;  /* 0x000000000000791b */ /* 0x003fea0003800000 */
.L_x_12043:
        /* <DEDUP_REMOVED lines=8> */
.L_x_12044:
[----:B------:R-:W-:Y:S02]  /*0fa0*/  IMAD.MOV.U32 R12, RZ, RZ, 0x1 ;  /* 0x00000001ff0c7424 */ /* 0x000fe400078e00ff */
[----:B------:R-:W-:-:S04]  /*0fb0*/  IMAD.MOV.U32 R26, RZ, RZ, R14 ;  /* 0x000000ffff1a7224 */ /* 0x000fc800078e000e */
[----:B------:R-:W-:-:S05]  /*0fc0*/  FADD R26, R23, R26 ;  /* 0x0000001a171a7221 */ /* 0x000fca0000000000 */
[----:B------:R-:W-:-:S07]  /*0fd0*/  MOV R13, R26 ;  /* 0x0000001a000d7202 */ /* 0x000fce0000000f00 */
[----:B------:R-:W-:Y:S05]  /*0fe0*/  WARPSYNC.COLLECTIVE R15, `(.L_x_12045) ;  /* 0x000000000f087348 */ /* 0x000fea0003c00000 */
[----:B------:R0:W1:Y:S02]  /*0ff0*/  SHFL.BFLY P6, R14, R13, R12, R11 ;  /* 0x0c00000c0d0e7389 */ /* 0x00006400000c000b */
[----:B01----:R-:W-:Y:S05]  /*1000*/  ENDCOLLECTIVE ;  /* 0x000000000000791b */ /* 0x003fea0003800000 */
.L_x_12045:
[----:B------:R-:W-:Y:S05]  /*1010*/  BRA `(.L_x_12046) ;  /* 0xfffffff4009c7947 */ /* 0x000fea000383ffff */
        .weak           $__internal_239_$__cuda_sm3x_div_rn_noftz_f32_slowpath
        .type           $__internal_239_$__cuda_sm3x_div_rn_noftz_f32_slowpath,@function
        .size           $__internal_239_$__cuda_sm3x_div_rn_noftz_f32_slowpath,(.L_x_15556 - $__internal_239_$__cuda_sm3x_div_rn_noftz_f32_slowpath)
$__internal_239_$__cuda_sm3x_div_rn_noftz_f32_slowpath:
        /* <DEDUP_REMOVED lines=34> */
.L_x_12048:
        /* <DEDUP_REMOVED lines=51> */
.L_x_12055:
[----:B------:R-:W-:-:S04]  /*1570*/  LOP3.LUT R0, R0, 0x80000000, RZ, 0xc0, !PT ;  /* 0x8000000000007812 */ /* 0x000fc800078ec0ff */
[----:B------:R-:W-:Y:S01]  /*1580*/  LOP3.LUT R0, R0, 0x7f800000, RZ, 0xfc, !PT ;  /* 0x7f80000000007812 */ /* 0x000fe200078efcff */
[----:B------:R-:W-:Y:S06]  /*1590*/  BRA `(.L_x_12056) ;  /* 0x0000000000047947 */ /* 0x000fec0003800000 */
.L_x_12054:
[----:B------:R-:W-:-:S07]  /*15a0*/  LEA R0, R14, R0, 0x17 ;  /* 0x000000000e007211 */ /* 0x000fce00078eb8ff */
.L_x_12056:
[----:B------:R-:W-:Y:S05]  /*15b0*/  BSYNC.RECONVERGENT B2 ;  /* 0x0000000000027941 */ /* 0x000fea0003800200 */
.L_x_12053:
[----:B------:R-:W-:Y:S05]  /*15c0*/  BRA `(.L_x_12057) ;  /* 0x0000000000207947 */ /* 0x000fea0003800000 */
.L_x_12052:
[----:B------:R-:W-:-:S04]  /*15d0*/  LOP3.LUT R0, R3, 0x80000000, R0, 0x48, !PT ;  /* 0x8000000003007812 */ /* 0x000fc800078e4800 */
[----:B------:R-:W-:Y:S01]  /*15e0*/  LOP3.LUT R0, R0, 0x7f800000, RZ, 0xfc, !PT ;  /* 0x7f80000000007812 */ /* 0x000fe200078efcff */
[----:B------:R-:W-:Y:S06]  /*15f0*/  BRA `(.L_x_12057) ;  /* 0x0000000000147947 */ /* 0x000fec0003800000 */
.L_x_12051:
[----:B------:R-:W-:Y:S01]  /*1600*/  LOP3.LUT R0, R3, 0x80000000, R0, 0x48, !PT ;  /* 0x8000000003007812 */ /* 0x000fe200078e4800 */
[----:B------:R-:W-:Y:S06]  /*1610*/  BRA `(.L_x_12057) ;  /* 0x00000000000c7947 */ /* 0x000fec0003800000 */
.L_x_12050:
[----:B------:R-:W0:Y:S01]  /*1620*/  MUFU.RSQ R0, -QNAN ;  /* 0xffc0000000007908 */ /* 0x000e220000001400 */
[----:B------:R-:W-:Y:S05]  /*1630*/  BRA `(.L_x_12057) ;  /* 0x0000000000047947 */ /* 0x000fea0003800000 */
.L_x_12049:
[----:B------:R-:W-:-:S07]  /*1640*/  FADD.FTZ R0, R0, R3 ;  /* 0x0000000300007221 */ /* 0x000fce0000010000 */
.L_x_12057:
[----:B------:R-:W-:Y:S05]  /*1650*/  BSYNC.RECONVERGENT B1 ;  /* 0x0000000000017941 */ /* 0x000fea0003800200 */
.L_x_12047:
[----:B------:R-:W-:Y:S02]  /*1660*/  HFMA2 R15, -RZ, RZ, 0, 0 ;  /* 0x00000000ff0f7431 */ /* 0x000fe400000001ff */
[----:B------:R-:W-:-:S04]  /*1670*/  IMAD.MOV.U32 R14, RZ, RZ, R12 ;  /* 0x000000ffff0e7224 */ /* 0x000fc800078e000c */
[----:B0-----:R-:W-:Y:S05]  /*1680*/  RET.REL.NODEC R14 `(_ZN7oneflow4cuda7softmax15SoftmaxWarpImplI10SimpleLoadIffE11SimpleStoreIffEfLi1ELi1ELi8ELi2ELb0ELNS1_9AlgorithmE0EEEvT_T0_ll) ;  /* 0xffffffe80e5c7950 */ /* 0x001fea0003c3ffff */
.L_x_12058:
        /* <DEDUP_REMOVED lines=15> */
.L_x_15556:


//--------------------- .text._ZN7oneflow4cuda7softmax15SoftmaxWarpImplI10SimpleLoadIffE11SimpleStoreIffEfLi1ELi1ELi4ELi1ELb1ELNS1_9AlgorithmE0EEEvT_T0_ll --------------------------
	.section	.text._ZN7oneflow4cuda7softmax15SoftmaxWarpImplI10SimpleLoadIffE11SimpleStoreIffEfLi1ELi1ELi4ELi1ELb1ELNS1_9AlgorithmE0EEEvT_T0_ll,"ax",@progbits
	.align	128
        .global         _ZN7oneflow4cuda7softmax15SoftmaxWarpImplI10SimpleLoadIffE11SimpleStoreIffEfLi1ELi1ELi4ELi1ELb1ELNS1_9AlgorithmE0EEEvT_T0_ll
        .type           _ZN7oneflow4cuda7softmax15SoftmaxWarpImplI10SimpleLoadIffE11SimpleStoreIffEfLi1ELi1ELi4ELi1ELb1ELNS1_9AlgorithmE0EEEvT_T0_ll,@function
        .size           _ZN7oneflow4cuda7softmax15SoftmaxWarpImplI10SimpleLoadIffE11SimpleStoreIffEfLi1ELi1ELi4ELi1ELb1ELNS1_9AlgorithmE0EEEvT_T0_ll,(.L_x_15558 - _ZN7oneflow4cuda7softmax15SoftmaxWarpImplI10SimpleLoadIffE11SimpleStoreIffEfLi1ELi1ELi4ELi1ELb1ELNS1_9AlgorithmE0EEEvT_T0_ll)
        .other          _ZN7oneflow4cuda7softmax15SoftmaxWarpImplI10SimpleLoadIffE11SimpleStoreIffEfLi1ELi1ELi4ELi1ELb1ELNS1_9AlgorithmE0EEEvT_T0_ll,@"STO_CUDA_ENTRY STV_DEFAULT"
_ZN7oneflow4cuda7softmax15SoftmaxWarpImplI10SimpleLoadIffE11SimpleStoreIffEfLi1ELi1ELi4ELi1ELb1ELNS1_9AlgorithmE0EEEvT_T0_ll:
.text._ZN7oneflow4cuda7softmax15SoftmaxWarpImplI10SimpleLoadIffE11SimpleStoreIffEfLi1ELi1ELi4ELi1ELb1ELNS1_9AlgorithmE0EEEvT_T0_ll:
        /* <DEDUP_REMOVED lines=24> */
.L_x_12059:
        /* <DEDUP_REMOVED lines=47> */
.L_x_12061:
[----:B------:R-:W-:-:S07]  /*0470*/  MOV R0, 0x490 ;  /* 0x0000049000007802 */ /* 0x000fce0000000f00 */
[----:B0-----:R-:W-:Y:S05]  /*0480*/  CALL.REL.NOINC `($__internal_240_$__cuda_sm20_div_u64) ;  /* 0x0000001400647944 */ /* 0x001fea0003c00000 */
.L_x_12062:
[----:B------:R-:W-:Y:S05]  /*0490*/  BSYNC.RECONVERGENT B0 ;  /* 0x0000000000007941 */ /* 0x000fea0003800200 */
.L_x_12060:
        /* <DEDUP_REMOVED lines=50> */
.L_x_12083:
        /* <DEDUP_REMOVED lines=13> */
[----:B0-----:R-:W-:Y:S05]  /*0890*/  CALL.REL.NOINC `($__internal_241_$__cuda_sm3x_div_rn_noftz_f32_slowpath) ;  /* 0x0000001400707944 */ /* 0x001fea0003c00000 */
[----:B------:R-:W-:-:S07]  /*08a0*/  IMAD.MOV.U32 R11, RZ, RZ, R0 ;  /* 0x000000ffff0b7224 */ /* 0x000fce00078e0000 */
.L_x_12067:
[----:B------:R-:W-:Y:S05]  /*08b0*/  BSYNC.RECONVERGENT B1 ;  /* 0x0000000000017941 */ /* 0x000fea0003800200 */
.L_x_12066:
[----:B------:R-:W-:Y:S01]  /*08c0*/  IMAD.MOV.U32 R9, RZ, RZ, R17 ;  /* 0x000000ffff097224 */ /* 0x000fe200078e0011 */
[----:B------:R-:W-:Y:S01]  /*08d0*/  MOV R8, R18 ;  /* 0x0000001200087202 */ /* 0x000fe20000000f00 */
[----:B------:R-:W-:Y:S06]  /*08e0*/  @P0 BRA `(.L_x_12064) ;  /* 0x0000000000300947 */ /* 0x000fec0003800000 */
[----:B------:R-:W1:Y:S01]  /*08f0*/  LDCU.128 UR4, c[0x0][0x390] ;  /* 0x00007200ff0477ac */ /* 0x000e620008000c00 */
[----:B------:R-:W-:Y:S02]  /*0900*/  IMAD.MOV.U32 R12, RZ, RZ, R2 ;  /* 0x000000ffff0c7224 */ /* 0x000fe400078e0002 */
[----:B------:R-:W-:Y:S02]  /*0910*/  IMAD.MOV.U32 R13, RZ, RZ, RZ ;  /* 0x000000ffff0d7224 */ /* 0x000fe400078e00ff */
        /* <DEDUP_REMOVED lines=8> */
[----:B------:R3:W-:Y:S02]  /*09a0*/  STG.E desc[UR6][R14.64], R11 ;  /* 0x0000000b0e007986 */ /* 0x0007e4000c101906 */
.L_x_12064:
[----:B------:R-:W-:Y:S05]  /*09b0*/  BSYNC B0 ;  /* 0x0000000000007941 */ /* 0x000fea0003800000 */
.L_x_12063:
[----:B------:R-:W-:-:S04]  /*09c0*/  ISETP.NE.U32.AND P0, PT, R16, RZ, PT ;  /* 0x000000ff1000720c */ /* 0x000fc80003f05070 */
[----:B------:R-:W-:-:S13]  /*09d0*/  ISETP.NE.AND.EX P0, PT, R10, RZ, PT, P0 ;  /* 0x000000ff0a00720c */ /* 0x000fda0003f05300 */
[----:B------:R-:W-:Y:S05]  /*09e0*/  @!P0 EXIT ;  /* 0x000000000000894d */ /* 0x000fea0003800000 */
.L_x_12078:
[----:B-1----:R-:W4:Y:S01]  /*09f0*/  LDC.64 R12, c[0x0][0x388] ;  /* 0x0000e200ff0c7b82 */ /* 0x002f220000000a00 */
[----:B-1----:R-:W-:Y:S01]  /*0a00*/  ISETP.GE.U32.AND P0, PT, R2, UR40, PT ;  /* 0x0000002802007c0c */ /* 0x002fe2000bf06070 */
[----:B------:R-:W-:-:S03]  /*0a10*/  IMAD.MOV.U32 R19, RZ, RZ, -0x800000 ;  /* 0xff800000ff137424 */ /* 0x000fc600078e00ff */
[----:B------:R-:W-:-:S03]  /*0a20*/  ISETP.GE.AND.EX P0, PT, RZ, UR41, PT, P0 ;  /* 0x00000029ff007c0c */ /* 0x000fc6000bf06300 */
[----:B---3--:R-:W1:Y:S10]  /*0a30*/  LDC.64 R14, c[0x0][0x380] ;  /* 0x0000e000ff0e7b82 */ /* 0x008e740000000a00 */
[----:B------:R-:W-:Y:S01]  /*0a40*/  @!P0 IMAD.MOV.U32 R10, RZ, RZ, R2 ;  /* 0x000000ffff0a8224 */ /* 0x000fe200078e0002 */
[----:B--2---:R-:W-:Y:S01]  /*0a50*/  @!P0 R2UR UR4, R4 ;  /* 0x00000000040482ca */ /* 0x004fe200000e0000 */
[----:B------:R-:W-:Y:S01]  /*0a60*/  @!P0 IMAD.MOV.U32 R11, RZ, RZ, RZ ;  /* 0x000000ffff0b8224 */ /* 0x000fe200078e00ff */
[----:B------:R-:W-:Y:S01]  /*0a70*/  @!P0 R2UR UR5, R5 ;  /* 0x00000000050582ca */ /* 0x000fe200000e0000 */
[----:B----4-:R-:W-:-:S02]  /*0a80*/  @!P0 IMAD R0, R8, R12, RZ ;  /* 0x0000000c08008224 */ /* 0x010fc400078e02ff */
[----:B------:R-:W-:-:S04]  /*0a90*/  @!P0 IMAD.WIDE.U32 R10, R9, R12, R10 ;  /* 0x0000000c090a8225 */ /* 0x000fc800078e000a */
[----:B------:R-:W-:Y:S01]  /*0aa0*/  @!P0 IMAD R13, R9, R13, R0 ;  /* 0x0000000d090d8224 */ /* 0x000fe200078e0200 */
[----:B-1----:R-:W-:-:S04]  /*0ab0*/  @!P0 LEA R14, P1, R10, R14, 0x2 ;  /* 0x0000000e0a0e8211 */ /* 0x002fc800078210ff */
[----:B------:R-:W-:-:S04]  /*0ac0*/  @!P0 IADD3 R0, PT, PT, R11, R13, RZ ;  /* 0x0000000d0b008210 */ /* 0x000fc80007ffe0ff */
[----:B------:R-:W-:-:S05]  /*0ad0*/  @!P0 LEA.HI.X R15, R10, R15, R0, 0x2, P1 ;  /* 0x0000000f0a0f8211 */ /* 0x000fca00008f1400 */
[----:B------:R-:W2:Y:S01]  /*0ae0*/  @!P0 LDG.E R19, desc[UR4][R14.64] ;  /* 0x000000040e138981 */ /* 0x000ea2000c1e1900 */
[----:B------:R-:W-:Y:S01]  /*0af0*/  UMOV UR4, 0xffffffff ;  /* 0xffffffff00047882 */ /* 0x000fe20000000000 */
[----:B------:R-:W-:Y:S01]  /*0b00*/  IMAD.MOV.U32 R13, RZ, RZ, -0x800000 ;  /* 0xff800000ff0d7424 */ /* 0x000fe200078e00ff */
[----:B--2---:R-:W-:Y:S01]  /*0b10*/  @!P0 FMNMX R13, R19, -INF , !PT ;  /* 0xff800000130d8809 */ /* 0x004fe20007800000 */
[----:B------:R-:W-:Y:S06]  /*0b20*/  BRA.DIV UR4, `(.L_x_12068) ;  /* 0x0000000a04847947 */ /* 0x000fec000b800000 */
[----:B------:R-:W1:Y:S01]  /*0b30*/  SHFL.BFLY PT, R14, R13, 0x2, 0x1f ;  /* 0x0c401f000d0e7f89 */ /* 0x000e6200000e0000 */
[----:B------:R-:W-:Y:S02]  /*0b40*/  HFMA2 R11, -RZ, RZ, 0.96630859375, -0.0022525787353515625 ;  /* 0x3bbb989dff0b7431 */ /* 0x000fe400000001ff */
        /* <DEDUP_REMOVED lines=17> */
.L_x_12089:
        /* <DEDUP_REMOVED lines=13> */
[----:B0-----:R-:W-:Y:S05]  /*0d30*/  CALL.REL.NOINC `($__internal_241_$__cuda_sm3x_div_rn_noftz_f32_slowpath) ;  /* 0x0000001000487944 */ /* 0x001fea0003c00000 */
.L_x_12070:
[----:B------:R-:W-:Y:S05]  /*0d40*/  BSYNC.RECONVERGENT B0 ;  /* 0x0000000000007941 */ /* 0x000fea0003800200 */
.L_x_12069:
        /* <DEDUP_REMOVED lines=24> */
.L_x_12072:
[----:B------:R-:W-:Y:S05]  /*0ed0*/  BSYNC.RECONVERGENT B0 ;  /* 0x0000000000007941 */ /* 0x000fea0003800200 */
.L_x_12071:
        /* <DEDUP_REMOVED lines=30> */
.L_x_12095:
        /* <DEDUP_REMOVED lines=14> */
[----:B------:R-:W-:-:S07]  /*11a0*/  MOV R11, R0 ;  /* 0x00000000000b7202 */ /* 0x000fce0000000f00 */
.L_x_12075:
[----:B------:R-:W-:Y:S05]  /*11b0*/  BSYNC.RECONVERGENT B0 ;  /* 0x0000000000007941 */ /* 0x000fea0003800200 */
.L_x_12074:
        /* <DEDUP_REMOVED lines=13> */
.L_x_12077:
[----:B------:R-:W-:Y:S05]  /*1290*/  BSYNC.RECONVERGENT B0 ;  /* 0x0000000000007941 */ /* 0x000fea0003800200 */
.L_x_12076:
[----:B------:R-:W-:-:S04]  /*12a0*/  IADD3 R9, P0, PT, R6, R17, RZ ;  /* 0x0000001106097210 */ /* 0x000fc80007f1e0ff */
[----:B------:R-:W-:Y:S02]  /*12b0*/  IADD3.X R8, PT, PT, R7, R10, RZ, P0, !PT ;  /* 0x0000000a07087210 */ /* 0x000fe400007fe4ff */
[----:B------:R-:W-:-:S04]  /*12c0*/  ISETP.GE.U32.AND P0, PT, R9, UR42, PT ;  /* 0x0000002a09007c0c */ /* 0x000fc8000bf06070 */
[----:B------:R-:W-:-:S13]  /*12d0*/  ISETP.GE.AND.EX P0, PT, R8, UR43, PT, P0 ;  /* 0x0000002b08007c0c */ /* 0x000fda000bf06300 */
[----:B------:R-:W-:Y:S05]  /*12e0*/  @!P0 BRA `(.L_x_12078) ;  /* 0xfffffff400c08947 */ /* 0x000fea000383ffff */
[----:B------:R-:W-:Y:S05]  /*12f0*/  EXIT ;  /* 0x000000000000794d */ /* 0x000fea0003800000 */
.L_x_12065:
        /* <DEDUP_REMOVED lines=8> */
.L_x_12079:
[----:B------:R-:W-:Y:S01]  /*1380*/  IMAD.MOV.U32 R12, RZ, RZ, 0x1 ;  /* 0x00000001ff0c7424 */ /* 0x000fe200078e00ff */
[----:B------:R-:W-:-:S04]  /*1390*/  FMNMX R0, R14, R13, !PT ;  /* 0x0000000d0e007209 */ /* 0x000fc80007800000 */
[----:B------:R-:W-:-:S07]  /*13a0*/  MOV R13, R0 ;  /* 0x00000000000d7202 */ /* 0x000fce0000000f00 */
[----:B------:R-:W-:Y:S05]  /*13b0*/  WARPSYNC.COLLECTIVE R15, `(.L_x_12080) ;  /* 0x000000000f087348 */ /* 0x000fea0003c00000 */
[----:B------:R0:W1:Y:S02]  /*13c0*/  SHFL.BFLY P6, R14, R13, R12, R11 ;  /* 0x0c00000c0d0e7389 */ /* 0x00006400000c000b */
[----:B01----:R-:W-:Y:S05]  /*13d0*/  ENDCOLLECTIVE ;  /* 0x000000000000791b */ /* 0x003fea0003800000 */
.L_x_12080:
        /* <DEDUP_REMOVED lines=15> */
.L_x_12081:
[----:B------:R-:W-:Y:S02]  /*14d0*/  IMAD.MOV.U32 R12, RZ, RZ, 0x1 ;  /* 0x00000001ff0c7424 */ /* 0x000fe400078e00ff */
[----:B------:R-:W-:-:S05]  /*14e0*/  FADD R0, R13, R14 ;  /* 0x0000000e0d007221 */ /* 0x000fca0000000000 */
[----:B------:R-:W-:-:S07]  /*14f0*/  MOV R13, R0 ;  /* 0x00000000000d7202 */ /* 0x000fce0000000f00 */
[----:B------:R-:W-:Y:S05]  /*1500*/  WARPSYNC.COLLECTIVE R15, `(.L_x_12082) ;  /* 0x000000000f087348 */ /* 0x000fea0003c00000 */
[----:B------:R0:W1:Y:S02]  /*1510*/  SHFL.BFLY P6, R14, R13, R12, R11 ;  /* 0x0c00000c0d0e7389 */ /* 0x00006400000c000b */
[----:B01----:R-:W-:Y:S05]  /*1520*/  ENDCOLLECTIVE ;  /* 0x000000000000791b */ /* 0x003fea0003800000 */
.L_x_12082:
[----:B------:R-:W-:Y:S05]  /*1530*/  BRA `(.L_x_12083) ;  /* 0xfffffff000a07947 */ /* 0x000fea000383ffff */
.L_x_12068:
[----:B------:R-:W-:Y:S01]  /*1540*/  HFMA2 R12, -RZ, RZ, 0, 1.1920928955078125e-07 ;  /* 0x00000002ff0c7431 */ /* 0x000fe200000001ff */
[----:B------:R-:W-:Y:S01]  /*1550*/  BSSY B0, `(.L_x_12084) ;  /* 0x0000006000007945 */ /* 0x000fe20003800000 */
[----:B------:R-:W-:Y:S01]  /*1560*/  IMAD.MOV.U32 R11, RZ, RZ, 0x1f ;  /* 0x0000001fff0b7424 */ /* 0x000fe200078e00ff */
[----:B------:R-:W-:-:S07]  /*1570*/  MOV R15, 0xffffffff ;  /* 0xffffffff000f7802 */ /* 0x000fce0000000f00 */
[----:B0-----:R-:W-:Y:S05]  /*1580*/  WARPSYNC.COLLECTIVE R15, `(.L_x_12085) ;  /* 0x000000000f087348 */ /* 0x001fea0003c00000 */
[----:B------:R1:W2:Y:S02]  /*1590*/  SHFL.BFLY P6, R14, R13, R12, R11 ;  /* 0x0c00000c0d0e7389 */ /* 0x0002a400000c000b */
[----:B012---:R-:W-:Y:S05]  /*15a0*/  ENDCOLLECTIVE ;  /* 0x000000000000791b */ /* 0x007fea0003800000 */
.L_x_12085:
[----:B------:R-:W-:Y:S05]  /*15b0*/  BSYNC B0 ;  /* 0x0000000000007941 */ /* 0x000fea0003800000 */
.L_x_12084:
        /* <DEDUP_REMOVED lines=9> */
.L_x_12086:
        /* <DEDUP_REMOVED lines=15> */
.L_x_12087:
[----:B------:R-:W-:Y:S02]  /*1740*/  IMAD.MOV.U32 R12, RZ, RZ, 0x1 ;  /* 0x00000001ff0c7424 */ /* 0x000fe400078e00ff */
[----:B------:R-:W-:-:S05]  /*1750*/  FADD R0, R13, R14 ;  /* 0x0000000e0d007221 */ /* 0x000fca0000000000 */
[----:B------:R-:W-:-:S07]  /*1760*/  MOV R13, R0 ;  /* 0x00000000000d7202 */ /* 0x000fce0000000f00 */
[----:B------:R-:W-:Y:S05]  /*1770*/  WARPSYNC.COLLECTIVE R15, `(.L_x_12088) ;  /* 0x000000000f087348 */ /* 0x000fea0003c00000 */
[----:B------:R0:W1:Y:S02]  /*1780*/  SHFL.BFLY P6, R14, R13, R12, R11 ;  /* 0x0c00000c0d0e7389 */ /* 0x00006400000c000b */
[----:B01----:R-:W-:Y:S05]  /*1790*/  ENDCOLLECTIVE ;  /* 0x000000000000791b */ /* 0x003fea0003800000 */
.L_x_12088:
[----:B------:R-:W-:Y:S05]  /*17a0*/  BRA `(.L_x_12089) ;  /* 0xfffffff4002c7947 */ /* 0x000fea000383ffff */
.L_x_12073:
[----:B------:R-:W-:Y:S01]  /*17b0*/  HFMA2 R12, -RZ, RZ, 0, 1.1920928955078125e-07 ;  /* 0x00000002ff0c7431 */ /* 0x000fe200000001ff */
[----:B------:R-:W-:Y:S01]  /*17c0*/  BSSY B0, `(.L_x_12090) ;  /* 0x0000006000007945 */ /* 0x000fe20003800000 */
[----:B------:R-:W-:Y:S01]  /*17d0*/  IMAD.MOV.U32 R11, RZ, RZ, 0x1f ;  /* 0x0000001fff0b7424 */ /* 0x000fe200078e00ff */
[----:B------:R-:W-:-:S07]  /*17e0*/  MOV R15, 0xffffffff ;  /* 0xffffffff000f7802 */ /* 0x000fce0000000f00 */
[----:B0-----:R-:W-:Y:S05]  /*17f0*/  WARPSYNC.COLLECTIVE R15, `(.L_x_12091) ;  /* 0x000000000f087348 */ /* 0x001fea0003c00000 */
[----:B------:R1:W2:Y:S02]  /*1800*/  SHFL.BFLY P6, R14, R13, R12, R11 ;  /* 0x0c00000c0d0e7389 */ /* 0x0002a400000c000b */
[----:B012---:R-:W-:Y:S05]  /*1810*/  ENDCOLLECTIVE ;  /* 0x000000000000791b */ /* 0x007fea0003800000 */
.L_x_12091:
[----:B------:R-:W-:Y:S05]  /*1820*/  BSYNC B0 ;  /* 0x0000000000007941 */ /* 0x000fea0003800000 */
.L_x_12090:
        /* <DEDUP_REMOVED lines=9> */
.L_x_12092:
        /* <DEDUP_REMOVED lines=15> */
.L_x_12093:
[----:B------:R-:W-:Y:S02]  /*19b0*/  IMAD.MOV.U32 R12, RZ, RZ, 0x1 ;  /* 0x00000001ff0c7424 */ /* 0x000fe400078e00ff */
[----:B------:R-:W-:-:S05]  /*19c0*/  FADD R0, R13, R14 ;  /* 0x0000000e0d007221 */ /* 0x000fca0000000000 */
[----:B------:R-:W-:-:S07]  /*19d0*/  MOV R13, R0 ;  /* 0x00000000000d7202 */ /* 0x000fce0000000f00 */
[----:B------:R-:W-:Y:S05]  /*19e0*/  WARPSYNC.COLLECTIVE R15, `(.L_x_12094) ;  /* 0x000000000f087348 */ /* 0x000fea0003c00000 */
[----:B------:R0:W1:Y:S02]  /*19f0*/  SHFL.BFLY P6, R14, R13, R12, R11 ;  /* 0x0c00000c0d0e7389 */ /* 0x00006400000c000b */
[----:B01----:R-:W-:Y:S05]  /*1a00*/  ENDCOLLECTIVE ;  /* 0x000000000000791b */ /* 0x003fea0003800000 */
.L_x_12094:
[----:B------:R-:W-:Y:S05]  /*1a10*/  BRA `(.L_x_12095) ;  /* 0xfffffff400a87947 */ /* 0x000fea000383ffff */
        .weak           $__internal_240_$__cuda_sm20_div_u64
        .type           $__internal_240_$__cuda_sm20_div_u64,@function
        .size           $__internal_240_$__cuda_sm20_div_u64,($__internal_241_$__cuda_sm3x_div_rn_noftz_f32_slowpath - $__internal_240_$__cuda_sm20_div_u64)
$__internal_240_$__cuda_sm20_div_u64:
        /* <DEDUP_REMOVED lines=67> */
[----:B------:R-:W-:Y:S06]  /*1e50*/  RET.REL.NODEC R2 `(_ZN7oneflow4cuda7softmax15SoftmaxWarpImplI10SimpleLoadIffE11SimpleStoreIffEfLi1ELi1ELi4ELi1ELb1ELNS1_9AlgorithmE0EEEvT_T0_ll) ;  /* 0xffffffe002687950 */ /* 0x000fec0003c3ffff */
        .weak           $__internal_241_$__cuda_sm3x_div_rn_noftz_f32_slowpath
        .type           $__internal_241_$__cuda_sm3x_div_rn_noftz_f32_slowpath,@function
        .size           $__internal_241_$__cuda_sm3x_div_rn_noftz_f32_slowpath,(.L_x_15558 - $__internal_241_$__cuda_sm3x_div_rn_noftz_f32_slowpath)
$__internal_241_$__cuda_sm3x_div_rn_noftz_f32_slowpath:
        /* <DEDUP_REMOVED lines=34> */
.L_x_12097:
        /* <DEDUP_REMOVED lines=51> */
.L_x_12104:
[----:B------:R-:W-:-:S04]  /*23b0*/  LOP3.LUT R0, R0, 0x80000000, RZ, 0xc0, !PT ;  /* 0x8000000000007812 */ /* 0x000fc800078ec0ff */
[----:B------:R-:W-:Y:S01]  /*23c0*/  LOP3.LUT R0, R0, 0x7f800000, RZ, 0xfc, !PT ;  /* 0x7f80000000007812 */ /* 0x000fe200078efcff */
[----:B------:R-:W-:Y:S06]  /*23d0*/  BRA `(.L_x_12105) ;  /* 0x0000000000047947 */ /* 0x000fec0003800000 */
.L_x_12103:
[----:B------:R-:W-:-:S07]  /*23e0*/  IMAD R0, R21, 0x800000, R0 ;  /* 0x0080000015007824 */ /* 0x000fce00078e0200 */
.L_x_12105:
[----:B------:R-:W-:Y:S05]  /*23f0*/  BSYNC.RECONVERGENT B3 ;  /* 0x0000000000037941 */ /* 0x000fea0003800200 */
.L_x_12102:
[----:B------:R-:W-:Y:S05]  /*2400*/  BRA `(.L_x_12106) ;  /* 0x0000000000207947 */ /* 0x000fea0003800000 */
.L_x_12101:
[----:B------:R-:W-:-:S04]  /*2410*/  LOP3.LUT R0, R11, 0x80000000, R0, 0x48, !PT ;  /* 0x800000000b007812 */ /* 0x000fc800078e4800 */
[----:B------:R-:W-:Y:S01]  /*2420*/  LOP3.LUT R0, R0, 0x7f800000, RZ, 0xfc, !PT ;  /* 0x7f80000000007812 */ /* 0x000fe200078efcff */
[----:B------:R-:W-:Y:S06]  /*2430*/  BRA `(.L_x_12106) ;  /* 0x0000000000147947 */ /* 0x000fec0003800000 */
.L_x_12100:
[----:B------:R-:W-:Y:S01]  /*2440*/  LOP3.LUT R0, R11, 0x80000000, R0, 0x48, !PT ;  /* 0x800000000b007812 */ /* 0x000fe200078e4800 */
[----:B------:R-:W-:Y:S06]  /*2450*/  BRA `(.L_x_12106) ;  /* 0x00000000000c7947 */ /* 0x000fec0003800000 */
.L_x_12099:
[----:B------:R-:W0:Y:S01]  /*2460*/  MUFU.RSQ R0, -QNAN ;  /* 0xffc0000000007908 */ /* 0x000e220000001400 */
[----:B------:R-:W-:Y:S05]  /*2470*/  BRA `(.L_x_12106) ;  /* 0x0000000000047947 */ /* 0x000fea0003800000 */
.L_x_12098:
[----:B------:R-:W-:-:S07]  /*2480*/  FADD.FTZ R0, R0, R11 ;  /* 0x0000000b00007221 */ /* 0x000fce0000010000 */
.L_x_12106:
[----:B------:R-:W-:Y:S05]  /*2490*/  BSYNC.RECONVERGENT B2 ;  /* 0x0000000000027941 */ /* 0x000fea0003800200 */
.L_x_12096:
[----:B------:R-:W-:-:S04]  /*24a0*/  HFMA2 R13, -RZ, RZ, 0, 0 ;  /* 0x00000000ff0d7431 */ /* 0x000fc800000001ff */
[----:B0-----:R-:W-:Y:S05]  /*24b0*/  RET.REL.NODEC R12 `(_ZN7oneflow4cuda7softmax15SoftmaxWarpImplI10SimpleLoadIffE11SimpleStoreIffEfLi1ELi1ELi4ELi1ELb1ELNS1_9AlgorithmE0EEEvT_T0_ll) ;  /* 0xffffffd80cd07950 */ /* 0x001fea0003c3ffff */
.L_x_12107:
        /* <DEDUP_REMOVED lines=12> */
.L_x_15558:


//--------------------- .text._ZN7oneflow4cuda7softmax15SoftmaxWarpImplI10SimpleLoadIffE11SimpleStoreIffEfLi1ELi1ELi4ELi1ELb0ELNS1_9AlgorithmE0EEEvT_T0_ll --------------------------
	.section	.text._ZN7oneflow4cuda7softmax15SoftmaxWarpImplI10SimpleLoadIffE11SimpleStoreIffEfLi1ELi1ELi4ELi1ELb0ELNS1_9AlgorithmE0EEEvT_T0_ll,"ax",@progbits
	.align	128
        .global         _ZN7oneflow4cuda7softmax15SoftmaxWarpImplI10SimpleLoadIffE11SimpleStoreIffEfLi1ELi1ELi4ELi1ELb0ELNS1_9AlgorithmE0EEEvT_T0_ll
        .type           _ZN7oneflow4cuda7softmax15SoftmaxWarpImplI10SimpleLoadIffE11SimpleStoreIffEfLi1ELi1ELi4ELi1ELb0ELNS1_9AlgorithmE0EEEvT_T0_ll,@function
        .size           _ZN7oneflow4cuda7softmax15SoftmaxWarpImplI10SimpleLoadIffE11SimpleStoreIffEfLi1ELi1ELi4ELi1ELb0ELNS1_9AlgorithmE0EEEvT_T0_ll,(.L_x_15560 - _ZN7oneflow4cuda7softmax15SoftmaxWarpImplI10SimpleLoadIffE11SimpleStoreIffEfLi1ELi1ELi4ELi1ELb0ELNS1_9AlgorithmE0EEEvT_T0_ll)
        .other          _ZN7oneflow4cuda7softmax15SoftmaxWarpImplI10SimpleLoadIffE11SimpleStoreIffEfLi1ELi1ELi4ELi1ELb0ELNS1_9AlgorithmE0EEEvT_T0_ll,@"STO_CUDA_ENTRY STV_DEFAULT"
_ZN7oneflow4cuda7softmax15SoftmaxWarpImplI10SimpleLoadIffE11SimpleStoreIffEfLi1ELi1ELi4ELi1ELb0ELNS1_9AlgorithmE0EEEvT_T0_ll:
.text._ZN7oneflow4cuda7softmax15SoftmaxWarpImplI10SimpleLoadIffE11SimpleStoreIffEfLi1ELi1ELi4ELi1ELb0ELNS1_9AlgorithmE0EEEvT_T0_ll:
        /* <DEDUP_REMOVED lines=24> */
.L_x_12108:
        /* <DEDUP_REMOVED lines=47> */
.L_x_12110:
[----:B------:R-:W-:-:S07]  /*0470*/  MOV R0, 0x490 ;  /* 0x0000049000007802 */ /* 0x000fce0000000f00 */
[----:B0-----:R-:W-:Y:S05]  /*0480*/  CALL.REL.NOINC `($__internal_242_$__cuda_sm20_div_u64) ;  /* 0x0000001000ec7944 */ /* 0x001fea0003c00000 */
.L_x_12111:
[----:B------:R-:W-:Y:S05]  /*0490*/  BSYNC.RECONVERGENT B0 ;  /* 0x0000000000007941 */ /* 0x000fea0003800200 */
.L_x_12109:
        /* <DEDUP_REMOVED lines=42> */
.L_x_12128:
        /* <DEDUP_REMOVED lines=13> */
[----:B0-----:R-:W-:Y:S05]  /*0810*/  CALL.REL.NOINC `($__internal_243_$__cuda_sm3x_div_rn_noftz_f32_slowpath) ;  /* 0x0000001400187944 */ /* 0x001fea0003c00000 */
[----:B------:R-:W-:-:S07]  /*0820*/  MOV R15, R11 ;  /* 0x0000000b000f7202 */ /* 0x000fce0000000f00 */
.L_x_12116:
[----:B------:R-:W-:Y:S05]  /*0830*/  BSYNC.RECONVERGENT B1 ;  /* 0x0000000000017941 */ /* 0x000fea0003800200 */
.L_x_12115:
[----:B------:R-:W1:Y:S01]  /*0840*/  LDCU.128 UR4, c[0x0][0x390] ;  /* 0x00007200ff0477ac */ /* 0x000e620008000c00 */
[----:B------:R-:W-:Y:S02]  /*0850*/  IMAD.MOV.U32 R10, RZ, RZ, R2 ;  /* 0x000000ffff0a7224 */ /* 0x000fe400078e0002 */
[----:B------:R-:W-:Y:S02]  /*0860*/  IMAD.MOV.U32 R11, RZ, RZ, RZ ;  /* 0x000000ffff0b7224 */ /* 0x000fe400078e00ff */
[----:B-1----:R-:W-:Y:S02]  /*0870*/  IMAD R0, R8, UR6, RZ ;  /* 0x0000000608007c24 */ /* 0x002fe4000f8e02ff */
[----:B------:R-:W-:Y:S01]  /*0880*/  IMAD.WIDE.U32 R10, R9, UR6, R10 ;  /* 0x00000006090a7c25 */ /* 0x000fe2000f8e000a */
[----:B------:R-:W-:-:S03]  /*0890*/  R2UR UR6, R4 ;  /* 0x00000000040672ca */ /* 0x000fc600000e0000 */
[----:B------:R-:W-:Y:S01]  /*08a0*/  IMAD R9, R9, UR7, R0 ;  /* 0x0000000709097c24 */ /* 0x000fe2000f8e0200 */
[----:B------:R-:W-:Y:S01]  /*08b0*/  R2UR UR7, R5 ;  /* 0x00000000050772ca */ /* 0x000fe200000e0000 */
[----:B------:R-:W-:Y:S01]  /*08c0*/  IMAD.MOV.U32 R8, RZ, RZ, R16 ;  /* 0x000000ffff087224 */ /* 0x000fe200078e0010 */
[----:B------:R-:W-:Y:S02]  /*08d0*/  LEA R12, P0, R10, UR4, 0x2 ;  /* 0x000000040a0c7c11 */ /* 0x000fe4000f8010ff */
[----:B------:R-:W-:-:S04]  /*08e0*/  IADD3 R9, PT, PT, R11, R9, RZ ;  /* 0x000000090b097210 */ /* 0x000fc80007ffe0ff */
[----:B------:R-:W-:Y:S01]  /*08f0*/  LEA.HI.X R13, R10, UR5, R9, 0x2, P0 ;  /* 0x000000050a0d7c11 */ /* 0x000fe200080f1409 */
[----:B------:R-:W-:-:S04]  /*0900*/  IMAD.MOV.U32 R9, RZ, RZ, R17 ;  /* 0x000000ffff097224 */ /* 0x000fc800078e0011 */
[----:B------:R3:W-:Y:S03]  /*0910*/  STG.E desc[UR6][R12.64], R15 ;  /* 0x0000000f0c007986 */ /* 0x0007e6000c101906 */
.L_x_12113:
[----:B------:R-:W-:Y:S05]  /*0920*/  BSYNC B0 ;  /* 0x0000000000007941 */ /* 0x000fea0003800000 */
.L_x_12112:
[----:B------:R-:W-:-:S04]  /*0930*/  ISETP.NE.U32.AND P0, PT, R18, RZ, PT ;  /* 0x000000ff1200720c */ /* 0x000fc80003f05070 */
[----:B------:R-:W-:-:S13]  /*0940*/  ISETP.NE.AND.EX P0, PT, R19, RZ, PT, P0 ;  /* 0x000000ff1300720c */ /* 0x000fda0003f05300 */
[----:B------:R-:W-:Y:S05]  /*0950*/  @!P0 EXIT ;  /* 0x000000000000894d */ /* 0x000fea0003800000 */
.L_x_12123:
[----:B-1----:R-:W-:Y:S01]  /*0960*/  MOV R10, R2 ;  /* 0x00000002000a7202 */ /* 0x002fe20000000f00 */
[----:B------:R-:W-:Y:S01]  /*0970*/  IMAD R0, R8, UR38, RZ ;  /* 0x0000002608007c24 */ /* 0x000fe2000f8e02ff */
[----:B--2---:R-:W-:Y:S01]  /*0980*/  R2UR UR4, R4 ;  /* 0x00000000040472ca */ /* 0x004fe200000e0000 */
[----:B------:R-:W-:Y:S01]  /*0990*/  IMAD.MOV.U32 R11, RZ, RZ, RZ ;  /* 0x000000ffff0b7224 */ /* 0x000fe200078e00ff */
[----:B------:R-:W-:Y:S01]  /*09a0*/  R2UR UR5, R5 ;  /* 0x00000000050572ca */ /* 0x000fe200000e0000 */
        /* <DEDUP_REMOVED lines=28> */
.L_x_12134:
        /* <DEDUP_REMOVED lines=13> */
[----:B0-----:R-:W-:Y:S05]  /*0c40*/  CALL.REL.NOINC `($__internal_243_$__cuda_sm3x_div_rn_noftz_f32_slowpath) ;  /* 0x00000010000c7944 */ /* 0x001fea0003c00000 */
.L_x_12119:
[----:B------:R-:W-:Y:S05]  /*0c50*/  BSYNC.RECONVERGENT B0 ;  /* 0x0000000000007941 */ /* 0x000fea0003800200 */
.L_x_12118:
        /* <DEDUP_REMOVED lines=11> */
[----:B------:R-:W-:-:S04]  /*0d10*/  IMAD.WIDE.U32 R8, R9, UR42, R12 ;  /* 0x0000002a09087c25 */ /* 0x000fc8000f8e000c */
        /* <DEDUP_REMOVED lines=8> */
[----:B------:R1:W-:Y:S04]  /*0da0*/  STG.E desc[UR4][R14.64], R11 ;  /* 0x0000000b0e007986 */ /* 0x0003e8000c101904 */
[----:B------:R-:W2:Y:S01]  /*0db0*/  LDG.E R19, desc[UR6][R18.64] ;  /* 0x0000000612137981 */ /* 0x000ea2000c1e1900 */
[----:B------:R-:W-:Y:S01]  /*0dc0*/  UMOV UR4, 0xffffffff ;  /* 0xffffffff00047882 */ /* 0x000fe20000000000 */
[----:B--2---:R-:W-:Y:S02]  /*0dd0*/  FMNMX R13, R19, -INF , !PT ;  /* 0xff800000130d7809 */ /* 0x004fe40007800000 */
[----:B-1----:R-:W-:Y:S05]  /*0de0*/  BRA.DIV UR4, `(.L_x_12120) ;  /* 0x0000000604f87947 */ /* 0x002fea000b800000 */
[----:B------:R-:W1:Y:S01]  /*0df0*/  SHFL.BFLY PT, R14, R13, 0x2, 0x1f ;  /* 0x0c401f000d0e7f89 */ /* 0x000e6200000e0000 */
[----:B------:R-:W-:Y:S01]  /*0e00*/  IMAD.MOV.U32 R9, RZ, RZ, 0x3bbb989d ;  /* 0x3bbb989dff097424 */ /* 0x000fe200078e00ff */
[----:B------:R-:W-:Y:S02]  /*0e10*/  MOV R11, 0x437c0000 ;  /* 0x437c0000000b7802 */ /* 0x000fe40000000f00 */
        /* <DEDUP_REMOVED lines=16> */
.L_x_12140:
        /* <DEDUP_REMOVED lines=14> */
.L_x_12122:
[----:B------:R-:W-:Y:S05]  /*1000*/  BSYNC.RECONVERGENT B0 ;  /* 0x0000000000007941 */ /* 0x000fea0003800200 */
.L_x_12121:
        /* <DEDUP_REMOVED lines=17> */
.L_x_12114:
[----:B------:R-:W-:Y:S02]  /*1120*/  HFMA2 R12, -RZ, RZ, 0, 1.1920928955078125e-07 ;  /* 0x00000002ff0c7431 */ /* 0x000fe400000001ff */
[----:B------:R-:W-:Y:S01]  /*1130*/  IMAD.MOV.U32 R11, RZ, RZ, 0x1f ;  /* 0x0000001fff0b7424 */ /* 0x000fe200078e00ff */
[----:B------:R-:W-:Y:S01]  /*1140*/  MOV R15, 0xffffffff ;  /* 0xffffffff000f7802 */ /* 0x000fe20000000f00 */
[----:B------:R-:W-:Y:S01]  /*1150*/  IMAD.MOV.U32 R21, RZ, RZ, 0x3bbb989d ;  /* 0x3bbb989dff157424 */ /* 0x000fe200078e00ff */
[----:B------:R-:W-:-:S07]  /*1160*/  MOV R10, 0x437c0000 ;  /* 0x437c0000000a7802 */ /* 0x000fce0000000f00 */
[----:B0-----:R-:W-:Y:S05]  /*1170*/  WARPSYNC.COLLECTIVE R15, `(.L_x_12124) ;  /* 0x000000000f087348 */ /* 0x001fea0003c00000 */
[----:B------:R1:W2:Y:S02]  /*1180*/  SHFL.BFLY P6, R14, R13, R12, R11 ;  /* 0x0c00000c0d0e7389 */ /* 0x0002a400000c000b */
[----:B012---:R-:W-:Y:S05]  /*1190*/  ENDCOLLECTIVE ;  /* 0x000000000000791b */ /* 0x007fea0003800000 */
.L_x_12124:
[----:B------:R-:W-:Y:S01]  /*11a0*/  HFMA2 R12, -RZ, RZ, 0, 5.9604644775390625e-08 ;  /* 0x00000001ff0c7431 */ /* 0x000fe200000001ff */
[----:B------:R-:W-:-:S05]  /*11b0*/  FMNMX R0, R13, R14, !PT ;  /* 0x0000000e0d007209 */ /* 0x000fca0007800000 */
[----:B------:R-:W-:-:S07]  /*11c0*/  IMAD.MOV.U32 R13, RZ, RZ, R0 ;  /* 0x000000ffff0d7224 */ /* 0x000fce00078e0000 */
[----:B------:R-:W-:Y:S05]  /*11d0*/  WARPSYNC.COLLECTIVE R15, `(.L_x_12125) ;  /* 0x000000000f087348 */ /* 0x000fea0003c00000 */
[----:B------:R0:W1:Y:S02]  /*11e0*/  SHFL.BFLY P6, R14, R13, R12, R11 ;  /* 0x0c00000c0d0e7389 */ /* 0x00006400000c000b */
[----:B01----:R-:W-:Y:S05]  /*11f0*/  ENDCOLLECTIVE ;  /* 0x000000000000791b */ /* 0x003fea0003800000 */
.L_x_12125:
[----:B------:R-:W-:Y:S01]  /*1200*/  HFMA2 R12, -RZ, RZ, 0, 1.1920928955078125e-07 ;  /* 0x00000002ff0c7431 */ /* 0x000fe200000001ff */
        /* <DEDUP_REMOVED lines=14> */
.L_x_12126:
[----:B------:R-:W-:Y:S01]  /*12f0*/  MOV R12, 0x1 ;  /* 0x00000001000c7802 */ /* 0x000fe20000000f00 */
[----:B------:R-:W-:-:S04]  /*1300*/  FADD R0, R13, R14 ;  /* 0x0000000e0d007221 */ /* 0x000fc80000000000 */
[----:B------:R-:W-:-:S07]  /*1310*/  IMAD.MOV.U32 R13, RZ, RZ, R0 ;  /* 0x000000ffff0d7224 */ /* 0x000fce00078e0000 */
[----:B------:R-:W-:Y:S05]  /*1320*/  WARPSYNC.COLLECTIVE R15, `(.L_x_12127) ;  /* 0x000000000f087348 */ /* 0x000fea0003c00000 */
[----:B------:R0:W1:Y:S02]  /*1330*/  SHFL.BFLY P6, R14, R13, R12, R11 ;  /* 0x0c00000c0d0e7389 */ /* 0x00006400000c000b */
[----:B01----:R-:W-:Y:S05]  /*1340*/  ENDCOLLECTIVE ;  /* 0x000000000000791b */ /* 0x003fea0003800000 */
.L_x_12127:
[----:B------:R-:W-:Y:S05]  /*1350*/  BRA `(.L_x_12128) ;  /* 0xfffffff000f87947 */ /* 0x000fea000383ffff */
.L_x_12117:
[----:B------:R-:W-:Y:S01]  /*1360*/  HFMA2 R11, -RZ, RZ, 0, 1.847743988037109375e-06 ;  /* 0x0000001fff0b7431 */ /* 0x000fe200000001ff */
[----:B------:R-:W-:Y:S01]  /*1370*/  BSSY B0, `(.L_x_12129) ;  /* 0x0000006000007945 */ /* 0x000fe20003800000 */
[----:B------:R-:W-:Y:S02]  /*1380*/  IMAD.MOV.U32 R12, RZ, RZ, 0x2 ;  /* 0x00000002ff0c7424 */ /* 0x000fe400078e00ff */
[----:B------:R-:W-:-:S07]  /*1390*/  IMAD.MOV.U32 R15, RZ, RZ, -0x1 ;  /* 0xffffffffff0f7424 */ /* 0x000fce00078e00ff */
[----:B0-----:R-:W-:Y:S05]  /*13a0*/  WARPSYNC.COLLECTIVE R15, `(.L_x_12130) ;  /* 0x000000000f087348 */ /* 0x001fea0003c00000 */
[----:B------:R1:W2:Y:S02]  /*13b0*/  SHFL.BFLY P6, R14, R13, R12, R11 ;  /* 0x0c00000c0d0e7389 */ /* 0x0002a400000c000b */
[----:B012---:R-:W-:Y:S05]  /*13c0*/  ENDCOLLECTIVE ;  /* 0x000000000000791b */ /* 0x007fea0003800000 */
.L_x_12130:
[----:B------:R-:W-:Y:S05]  /*13d0*/  BSYNC B0 ;  /* 0x0000000000007941 */ /* 0x000fea0003800000 */
.L_x_12129:
        /* <DEDUP_REMOVED lines=9> */
.L_x_12131:
        /* <DEDUP_REMOVED lines=15> */
.L_x_12132:
[----:B------:R-:W-:Y:S02]  /*1560*/  HFMA2 R12, -RZ, RZ, 0, 5.9604644775390625e-08 ;  /* 0x00000001ff0c7431 */ /* 0x000fe400000001ff */
[----:B------:R-:W-:-:S04]  /*1570*/  FADD R0, R13, R14 ;  /* 0x0000000e0d007221 */ /* 0x000fc80000000000 */
[----:B------:R-:W-:-:S07]  /*1580*/  IMAD.MOV.U32 R13, RZ, RZ, R0 ;  /* 0x000000ffff0d7224 */ /* 0x000fce00078e0000 */
[----:B------:R-:W-:Y:S05]  /*1590*/  WARPSYNC.COLLECTIVE R15, `(.L_x_12133) ;  /* 0x000000000f087348 */ /* 0x000fea0003c00000 */
[----:B------:R0:W1:Y:S02]  /*15a0*/  SHFL.BFLY P6, R14, R13, R12, R11 ;  /* 0x0c00000c0d0e7389 */ /* 0x00006400000c000b */
[----:B01----:R-:W-:Y:S05]  /*15b0*/  ENDCOLLECTIVE ;  /* 0x000000000000791b */ /* 0x003fea0003800000 */
.L_x_12133:
[----:B------:R-:W-:Y:S05]  /*15c0*/  BRA `(.L_x_12134) ;  /* 0xfffffff400687947 */ /* 0x000fea000383ffff */
.L_x_12120:
[----:B------:R-:W-:Y:S01]  /*15d0*/  BSSY B0, `(.L_x_12135) ;  /* 0x0000007000007945 */ /* 0x000fe20003800000 */
[----:B------:R-:W-:Y:S01]  /*15e0*/  IMAD.MOV.U32 R12, RZ, RZ, 0x2 ;  /* 0x00000002ff0c7424 */ /* 0x000fe200078e00ff */
[----:B------:R-:W-:Y:S01]  /*15f0*/  MOV R11, 0x1f ;  /* 0x0000001f000b7802 */ /* 0x000fe20000000f00 */
[----:B------:R-:W-:-:S07]  /*1600*/  IMAD.MOV.U32 R15, RZ, RZ, -0x1 ;  /* 0xffffffffff0f7424 */ /* 0x000fce00078e00ff */
[----:B0-----:R-:W-:Y:S05]  /*1610*/  WARPSYNC.COLLECTIVE R15, `(.L_x_12136) ;  /* 0x000000000f087348 */ /* 0x001fea0003c00000 */
[----:B------:R1:W2:Y:S02]  /*1620*/  SHFL.BFLY P6, R14, R13, R12, R11 ;  /* 0x0c00000c0d0e7389 */ /* 0x0002a400000c000b */
[----:B012---:R-:W-:Y:S05]  /*1630*/  ENDCOLLECTIVE ;  /* 0x000000000000791b */ /* 0x007fea0003800000 */
.L_x_12136:
[----:B------:R-:W-:Y:S05]  /*1640*/  BSYNC B0 ;  /* 0x0000000000007941 */ /* 0x000fea0003800000 */
.L_x_12135:
        /* <DEDUP_REMOVED lines=9> */
.L_x_12137:
        /* <DEDUP_REMOVED lines=15> */
.L_x_12138:
[----:B------:R-:W-:Y:S02]  /*17d0*/  HFMA2 R12, -RZ, RZ, 0, 5.9604644775390625e-08 ;  /* 0x00000001ff0c7431 */ /* 0x000fe400000001ff */
[----:B------:R-:W-:-:S04]  /*17e0*/  FADD R0, R13, R14 ;  /* 0x0000000e0d007221 */ /* 0x000fc80000000000 */
[----:B------:R-:W-:-:S07]  /*17f0*/  IMAD.MOV.U32 R13, RZ, RZ, R0 ;  /* 0x000000ffff0d7224 */ /* 0x000fce00078e0000 */
[----:B------:R-:W-:Y:S05]  /*1800*/  WARPSYNC.COLLECTIVE R15, `(.L_x_12139) ;  /* 0x000000000f087348 */ /* 0x000fea0003c00000 */
[----:B------:R0:W1:Y:S02]  /*1810*/  SHFL.BFLY P6, R14, R13, R12, R11 ;  /* 0x0c00000c0d0e7389 */ /* 0x00006400000c000b */
[----:B01----:R-:W-:Y:S05]  /*1820*/  ENDCOLLECTIVE ;  /* 0x000000000000791b */ /* 0x003fea0003800000 */
.L_x_12139:
[----:B------:R-:W-:Y:S05]  /*1830*/  BRA `(.L_x_12140) ;  /* 0xfffffff400b87947 */ /* 0x000fea000383ffff */
        .weak           $__internal_242_$__cuda_sm20_div_u64
        .type           $__internal_242_$__cuda_sm20_div_u64,@function
        .size           $__internal_242_$__cuda_sm20_div_u64,($__internal_243_$__cuda_sm3x_div_rn_noftz_f32_slowpath - $__internal_242_$__cuda_sm20_div_u64)
$__internal_242_$__cuda_sm20_div_u64:
        /* <DEDUP_REMOVED lines=54> */
[----:B------:R-:W-:Y:S02]  /*1ba0*/  SEL R2, R4, R13, P0 ;  /* 0x0000000d04027207 */ /* 0x000fe40000000000 */
[----:B------:R-:W-:Y:S02]  /*1bb0*/  IADD3 R10, P2, PT, R3, 0x1, RZ ;  /* 0x00000001030a7810 */ /* 0x000fe40007f5e0ff */
[----:B------:R-:W-:Y:S02]  /*1bc0*/  ISETP.GE.U32.AND P0, PT, R5, R6, PT ;  /* 0x000000060500720c */ /* 0x000fe40003f06070 */
[----:B------:R-:W-:Y:S01]  /*1bd0*/  ISETP.NE.U32.AND P1, PT, R6, RZ, PT ;  /* 0x000000ff0600720c */ /* 0x000fe20003f25070 */
[----:B------:R-:W-:Y:S01]  /*1be0*/  IMAD.X R11, RZ, RZ, R2, P2 ;  /* 0x000000ffff0b7224 */ /* 0x000fe200010e0602 */
[----:B------:R-:W-:-:S02]  /*1bf0*/  ISETP.GE.U32.AND.EX P0, PT, R12, R7, PT, P0 ;  /* 0x000000070c00720c */ /* 0x000fc40003f06100 */
[----:B------:R-:W-:Y:S02]  /*1c00*/  ISETP.NE.AND.EX P1, PT, R7, RZ, PT, P1 ;  /* 0x000000ff0700720c */ /* 0x000fe40003f25310 */
[----:B------:R-:W-:Y:S01]  /*1c10*/  SEL R10, R10, R3, P0 ;  /* 0x000000030a0a7207 */ /* 0x000fe20000000000 */
[----:B------:R-:W-:Y:S01]  /*1c20*/  IMAD.MOV.U32 R3, RZ, RZ, 0x0 ;  /* 0x00000000ff037424 */ /* 0x000fe200078e00ff */
[----:B------:R-:W-:Y:S02]  /*1c30*/  SEL R11, R11, R2, P0 ;  /* 0x000000020b0b7207 */ /* 0x000fe40000000000 */
[----:B------:R-:W-:Y:S02]  /*1c40*/  MOV R2, R0 ;  /* 0x0000000000027202 */ /* 0x000fe40000000f00 */
[----:B------:R-:W-:Y:S02]  /*1c50*/  SEL R10, R10, 0xffffffff, P1 ;  /* 0xffffffff0a0a7807 */ /* 0x000fe40000800000 */
[----:B------:R-:W-:Y:S01]  /*1c60*/  SEL R11, R11, 0xffffffff, P1 ;  /* 0xffffffff0b0b7807 */ /* 0x000fe20000800000 */
[----:B------:R-:W-:Y:S06]  /*1c70*/  RET.REL.NODEC R2 `(_ZN7oneflow4cuda7softmax15SoftmaxWarpImplI10SimpleLoadIffE11SimpleStoreIffEfLi1ELi1ELi4ELi1ELb0ELNS1_9AlgorithmE0EEEvT_T0_ll) ;  /* 0xffffffe002e07950 */ /* 0x000fec0003c3ffff */
        .weak           $__internal_243_$__cuda_sm3x_div_rn_noftz_f32_slowpath
        .type           $__internal_243_$__cuda_sm3x_div_rn_noftz_f32_slowpath,@function
        .size           $__internal_243_$__cuda_sm3x_div_rn_noftz_f32_slowpath,(.L_x_15560 - $__internal_243_$__cuda_sm3x_div_rn_noftz_f32_slowpath)
$__internal_243_$__cuda_sm3x_div_rn_noftz_f32_slowpath:
        /* <DEDUP_REMOVED lines=34> */
.L_x_12142:
        /* <DEDUP_REMOVED lines=51> */
.L_x_12149:
[----:B------:R-:W-:-:S04]  /*21d0*/  LOP3.LUT R0, R0, 0x80000000, RZ, 0xc0, !PT ;  /* 0x8000000000007812 */ /* 0x000fc800078ec0ff */
[----:B------:R-:W-:Y:S01]  /*21e0*/  LOP3.LUT R0, R0, 0x7f800000, RZ, 0xfc, !PT ;  /* 0x7f80000000007812 */ /* 0x000fe200078efcff */
[----:B------:R-:W-:Y:S06]  /*21f0*/  BRA `(.L_x_12150) ;  /* 0x0000000000047947 */ /* 0x000fec0003800000 */
.L_x_12148:
[----:B------:R-:W-:-:S07]  /*2200*/  LEA R0, R21, R0, 0x17 ;  /* 0x0000000015007211 */ /* 0x000fce00078eb8ff */
.L_x_12150:
[----:B------:R-:W-:Y:S05]  /*2210*/  BSYNC.RECONVERGENT B3 ;  /* 0x0000000000037941 */ /* 0x000fea0003800200 */
.L_x_12147:
[----:B------:R-:W-:Y:S05]  /*2220*/  BRA `(.L_x_12151) ;  /* 0x0000000000207947 */ /* 0x000fea0003800000 */
.L_x_12146:
[----:B------:R-:W-:-:S04]  /*2230*/  LOP3.LUT R0, R11, 0x80000000, R0, 0x48, !PT ;  /* 0x800000000b007812 */ /* 0x000fc800078e4800 */
[----:B------:R-:W-:Y:S01]  /*2240*/  LOP3.LUT R0, R0, 0x7f800000, RZ, 0xfc, !PT ;  /* 0x7f80000000007812 */ /* 0x000fe200078efcff */
[----:B------:R-:W-:Y:S06]  /*2250*/  BRA `(.L_x_12151) ;  /* 0x0000000000147947 */ /* 0x000fec0003800000 */
.L_x_12145:
[----:B------:R-:W-:Y:S01]  /*2260*/  LOP3.LUT R0, R11, 0x80000000, R0, 0x48, !PT ;  /* 0x800000000b007812 */ /* 0x000fe200078e4800 */
[----:B------:R-:W-:Y:S06]  /*2270*/  BRA `(.L_x_12151) ;  /* 0x00000000000c7947 */ /* 0x000fec0003800000 */
.L_x_12144:
[----:B------:R-:W0:Y:S01]  /*2280*/  MUFU.RSQ R0, -QNAN ;  /* 0xffc0000000007908 */ /* 0x000e220000001400 */
[----:B------:R-:W-:Y:S05]  /*2290*/  BRA `(.L_x_12151) ;  /* 0x0000000000047947 */ /* 0x000fea0003800000 */
.L_x_12143:
[----:B------:R-:W-:-:S07]  /*22a0*/  FADD.FTZ R0, R0, R11 ;  /* 0x0000000b00007221 */ /* 0x000fce0000010000 */
.L_x_12151:
[----:B------:R-:W-:Y:S05]  /*22b0*/  BSYNC.RECONVERGENT B2 ;  /* 0x0000000000027941 */ /* 0x000fea0003800200 */
.L_x_12141:
[----:B------:R-:W-:Y:S02]  /*22c0*/  HFMA2 R13, -RZ, RZ, 0, 0 ;  /* 0x00000000ff0d7431 */ /* 0x000fe400000001ff */
[----:B0-----:R-:W-:Y:S02]  /*22d0*/  IMAD.MOV.U32 R11, RZ, RZ, R0 ;  /* 0x000000ffff0b7224 */ /* 0x001fe400078e0000 */
[----:B------:R-:W-:Y:S05]  /*22e0*/  RET.REL.NODEC R12 `(_ZN7oneflow4cuda7softmax15SoftmaxWarpImplI10SimpleLoadIffE11SimpleStoreIffEfLi1ELi1ELi4ELi1ELb0ELNS1_9AlgorithmE0EEEvT_T0_ll) ;  /* 0xffffffdc0c447950 */ /* 0x000fea0003c3ffff */
.L_x_12152:
        /* <DEDUP_REMOVED lines=9> */
.L_x_15560:


//--------------------- .text._ZN7oneflow4cuda7softmax15SoftmaxWarpImplI10SimpleLoadIffE11SimpleStoreIffEfLi1ELi1ELi4ELi2ELb1ELNS1_9AlgorithmE0EEEvT_T0_ll --------------------------
	.section	.text._ZN7oneflow4cuda7softmax15SoftmaxWarpImplI10SimpleLoadIffE11SimpleStoreIffEfLi1ELi1ELi4ELi2ELb1ELNS1_9AlgorithmE0EEEvT_T0_ll,"ax",@progbits
	.align	128
        .global         _ZN7oneflow4cuda7softmax15SoftmaxWarpImplI10SimpleLoadIffE11SimpleStoreIffEfLi1ELi1ELi4ELi2ELb1ELNS1_9AlgorithmE0EEEvT_T0_ll
        .type           _ZN7oneflow4cuda7softmax15SoftmaxWarpImplI10SimpleLoadIffE11SimpleStoreIffEfLi1ELi1ELi4ELi2ELb1ELNS1_9AlgorithmE0EEEvT_T0_ll,@function
        .size           _ZN7oneflow4cuda7softmax15SoftmaxWarpImplI10SimpleLoadIffE11SimpleStoreIffEfLi1ELi1ELi4ELi2ELb1ELNS1_9AlgorithmE0EEEvT_T0_ll,(.L_x_15561 - _ZN7oneflow4cuda7softmax15SoftmaxWarpImplI10SimpleLoadIffE11SimpleStoreIffEfLi1ELi1ELi4ELi2ELb1ELNS1_9AlgorithmE0EEEvT_T0_ll)
        .other          _ZN7oneflow4cuda7softmax15SoftmaxWarpImplI10SimpleLoadIffE11SimpleStoreIffEfLi1ELi1ELi4ELi2ELb1ELNS1_9AlgorithmE0EEEvT_T0_ll,@"STO_CUDA_ENTRY STV_DEFAULT"
_ZN7oneflow4cuda7softmax15SoftmaxWarpImplI10SimpleLoadIffE11SimpleStoreIffEfLi1ELi1ELi4ELi2ELb1ELNS1_9AlgorithmE0EEEvT_T0_ll:
.text._ZN7oneflow4cuda7softmax15SoftmaxWarpImplI10SimpleLoadIffE11SimpleStoreIffEfLi1ELi1ELi4ELi2ELb1ELNS1_9AlgorithmE0EEEvT_T0_ll:
        /* <DEDUP_REMOVED lines=24> */
.L_x_12153:
        /* <DEDUP_REMOVED lines=16> */
.L_x_12163:
[----:B-1----:R-:W-:Y:S01]  /*0280*/  ISETP.GE.U32.AND P0, PT, R16, UR40, PT ;  /* 0x0000002810007c0c */ /* 0x002fe2000bf06070 */
[----:B------:R-:W1:Y:S01]  /*0290*/  LDC.64 R12, c[0x0][0x388] ;  /* 0x0000e200ff0c7b82 */ /* 0x000e620000000a00 */
[----:B------:R-:W-:Y:S02]  /*02a0*/  IMAD.MOV.U32 R18, RZ, RZ, -0x800000 ;  /* 0xff800000ff127424 */ /* 0x000fe400078e00ff */
        /* <DEDUP_REMOVED lines=23> */
[----:B------:R-:W2:Y:S01]  /*0420*/  @!P0 LDG.E R18, desc[UR4][R14.64] ;  /* 0x000000040e128981 */ /* 0x000ea2000c1e1900 */
[----:B------:R-:W-:Y:S01]  /*0430*/  @!P0 LEA.HI.X R3, R0, R3, R8, 0x2, P2 ;  /* 0x0000000300038211 */ /* 0x000fe200010f1408 */
[----:B------:R-:W-:-:S06]  /*0440*/  IMAD.MOV.U32 R8, RZ, RZ, -0x800000 ;  /* 0xff800000ff087424 */ /* 0x000fcc00078e00ff */
[----:B------:R-:W4:Y:S01]  /*0450*/  @!P0 LDG.E R8, desc[UR6][R2.64] ;  /* 0x0000000602088981 */ /* 0x000f22000c1e1900 */
[----:B------:R-:W-:Y:S01]  /*0460*/  UMOV UR4, 0xffffffff ;  /* 0xffffffff00047882 */ /* 0x000fe20000000000 */
[----:B------:R-:W-:Y:S01]  /*0470*/  MOV R13, 0xff800000 ;  /* 0xff800000000d7802 */ /* 0x000fe20000000f00 */
[----:B------:R-:W-:Y:S01]  /*0480*/  IMAD.MOV.U32 R0, RZ, RZ, -0x800000 ;  /* 0xff800000ff007424 */ /* 0x000fe200078e00ff */
[----:B--2---:R-:W-:Y:S02]  /*0490*/  @!P0 FMNMX R13, R18, -INF , !PT ;  /* 0xff800000120d8809 */ /* 0x004fe40007800000 */
[----:B----4-:R-:W-:Y:S01]  /*04a0*/  @!P0 FMNMX R0, R8, -INF , !PT ;  /* 0xff80000008008809 */ /* 0x010fe20007800000 */
        /* <DEDUP_REMOVED lines=38> */
.L_x_12173:
        /* <DEDUP_REMOVED lines=12> */
[----:B0--3--:R-:W-:Y:S05]  /*07d0*/  CALL.REL.NOINC `($__internal_244_$__cuda_sm3x_div_rn_noftz_f32_slowpath) ;  /* 0x0000000800087944 */ /* 0x009fea0003c00000 */
[----:B------:R-:W-:-:S07]  /*07e0*/  IMAD.MOV.U32 R13, RZ, RZ, R2 ;  /* 0x000000ffff0d7224 */ /* 0x000fce00078e0002 */
.L_x_12156:
[----:B------:R-:W-:Y:S05]  /*07f0*/  BSYNC.RECONVERGENT B0 ;  /* 0x0000000000007941 */ /* 0x000fea0003800200 */
.L_x_12155:
        /* <DEDUP_REMOVED lines=21> */
.L_x_12158:
[----:B------:R-:W-:Y:S05]  /*0950*/  BSYNC.RECONVERGENT B0 ;  /* 0x0000000000007941 */ /* 0x000fea0003800200 */
.L_x_12157:
[----:B------:R-:W-:Y:S01]  /*0960*/  BSSY.RECONVERGENT B0, `(.L_x_12159) ;  /* 0x0000008000007945 */ /* 0x000fe20003800200 */
[----:B------:R-:W-:-:S03]  /*0970*/  FFMA R15, R15, R14, R12 ;  /* 0x0000000e0f0f7223 */ /* 0x000fc6000000000c */
[----:B------:R-:W-:Y:S05]  /*0980*/  @!P2 BRA `(.L_x_12160) ;  /* 0x000000000014a947 */ /* 0x000fea0003800000 */
[----:B------:R-:W-:Y:S01]  /*0990*/  IMAD.MOV.U32 R2, RZ, RZ, R0 ;  /* 0x000000ffff027224 */ /* 0x000fe200078e0000 */
[----:B------:R-:W-:Y:S02]  /*09a0*/  MOV R3, R11 ;  /* 0x0000000b00037202 */ /* 0x000fe40000000f00 */
[----:B-1----:R-:W-:-:S07]  /*09b0*/  MOV R8, 0x9d0 ;  /* 0x000009d000087802 */ /* 0x002fce0000000f00 */
[----:B0--3--:R-:W-:Y:S05]  /*09c0*/  CALL.REL.NOINC `($__internal_244_$__cuda_sm3x_div_rn_noftz_f32_slowpath) ;  /* 0x00000004008c7944 */ /* 0x009fea0003c00000 */
[----:B------:R-:W-:-:S07]  /*09d0*/  IMAD.MOV.U32 R15, RZ, RZ, R2 ;  /* 0x000000ffff0f7224 */ /* 0x000fce00078e0002 */
.L_x_12160:
[----:B------:R-:W-:Y:S05]  /*09e0*/  BSYNC.RECONVERGENT B0 ;  /* 0x0000000000007941 */ /* 0x000fea0003800200 */
.L_x_12159:
[----:B------:R-:W-:Y:S04]  /*09f0*/  BSSY.RECONVERGENT B0, `(.L_x_12161) ;  /* 0x000000c000007945 */ /* 0x000fe80003800200 */
[----:B------:R-:W-:Y:S05]  /*0a00*/  @P1 BRA `(.L_x_12162) ;  /* 0x0000000000281947 */ /* 0x000fea0003800000 */
[----:B------:R-:W-:Y:S01]  /*0a10*/  IMAD R0, R17, UR38, RZ ;  /* 0x0000002611007c24 */ /* 0x000fe2000f8e02ff */
[----:B------:R-:W-:Y:S01]  /*0a20*/  R2UR UR4, R6 ;  /* 0x00000000060472ca */ /* 0x000fe200000e0000 */
[----:B---3--:R-:W-:Y:S01]  /*0a30*/  IMAD.WIDE.U32 R2, R19, UR38, R4 ;  /* 0x0000002613027c25 */ /* 0x008fe2000f8e0004 */
[----:B------:R-:W-:-:S03]  /*0a40*/  R2UR UR5, R7 ;  /* 0x00000000070572ca */ /* 0x000fc600000e0000 */
[----:B-1----:R-:W-:Y:S01]  /*0a50*/  IMAD R9, R19, UR39, R0 ;  /* 0x0000002713097c24 */ /* 0x002fe2000f8e0200 */
[----:B------:R-:W-:-:S04]  /*0a60*/  IADD3 R0, P0, PT, R16, R2, RZ ;  /* 0x0000000210007210 */ /* 0x000fc80007f1e0ff */
[----:B------:R-:W-:Y:S02]  /*0a70*/  IADD3.X R3, PT, PT, R9, R3, RZ, P0, !PT ;  /* 0x0000000309037210 */ /* 0x000fe400007fe4ff */
[----:B------:R-:W-:-:S04]  /*0a80*/  LEA R2, P0, R0, UR36, 0x2 ;  /* 0x0000002400027c11 */ /* 0x000fc8000f8010ff */
[----:B------:R-:W-:-:S05]  /*0a90*/  LEA.HI.X R3, R0, UR37, R3, 0x2, P0 ;  /* 0x0000002500037c11 */ /* 0x000fca00080f1403 */
[----:B------:R2:W-:Y:S04]  /*0aa0*/  STG.E desc[UR4][R2.64], R15 ;  /* 0x0000000f02007986 */ /* 0x0005e8000c101904 */
.L_x_12162:
[----:B------:R-:W-:Y:S05]  /*0ab0*/  BSYNC.RECONVERGENT B0 ;  /* 0x0000000000007941 */ /* 0x000fea0003800200 */
.L_x_12161:
[----:B------:R-:W-:-:S04]  /*0ac0*/  IADD3 R19, P0, PT, R10, R19, RZ ;  /* 0x000000130a137210 */ /* 0x000fc80007f1e0ff */
[----:B------:R-:W-:Y:S02]  /*0ad0*/  LEA.HI.X.SX32 R17, R10, R17, 0x1, P0 ;  /* 0x000000110a117211 */ /* 0x000fe400000f0eff */
[----:B------:R-:W-:-:S04]  /*0ae0*/  ISETP.GE.U32.AND P0, PT, R19, UR42, PT ;  /* 0x0000002a13007c0c */ /* 0x000fc8000bf06070 */
[----:B------:R-:W-:-:S13]  /*0af0*/  ISETP.GE.AND.EX P0, PT, R17, UR43, PT, P0 ;  /* 0x0000002b11007c0c */ /* 0x000fda000bf06300 */
[----:B------:R-:W-:Y:S05]  /*0b00*/  @!P0 BRA `(.L_x_12163) ;  /* 0xfffffff400dc8947 */ /* 0x000fea000383ffff */
[----:B------:R-:W-:Y:S05]  /*0b10*/  EXIT ;  /* 0x000000000000794d */ /* 0x000fea0003800000 */
.L_x_12154:
[----:B------:R-:W-:Y:S01]  /*0b20*/  HFMA2 R11, -RZ, RZ, 0, 1.847743988037109375e-06 ;  /* 0x0000001fff0b7431 */ /* 0x000fe200000001ff */
[----:B------:R-:W-:Y:S01]  /*0b30*/  BSSY B0, `(.L_x_12164) ;  /* 0x0000006000007945 */ /* 0x000fe20003800000 */
[----:B------:R-:W-:Y:S02]  /*0b40*/  IMAD.MOV.U32 R12, RZ, RZ, 0x2 ;  /* 0x00000002ff0c7424 */ /* 0x000fe400078e00ff */
[----:B------:R-:W-:-:S07]  /*0b50*/  IMAD.MOV.U32 R15, RZ, RZ, -0x1 ;  /* 0xffffffffff0f7424 */ /* 0x000fce00078e00ff */
[----:B0--3--:R-:W-:Y:S05]  /*0b60*/  WARPSYNC.COLLECTIVE R15, `(.L_x_12165) ;  /* 0x000000000f087348 */ /* 0x009fea0003c00000 */
[----:B------:R1:W2:Y:S02]  /*0b70*/  SHFL.BFLY P6, R14, R13, R12, R11 ;  /* 0x0c00000c0d0e7389 */ /* 0x0002a400000c000b */
[----:B0123--:R-:W-:Y:S05]  /*0b80*/  ENDCOLLECTIVE ;  /* 0x000000000000791b */ /* 0x00ffea0003800000 */
.L_x_12165:
[----:B------:R-:W-:Y:S05]  /*0b90*/  BSYNC B0 ;  /* 0x0000000000007941 */ /* 0x000fea0003800000 */
.L_x_12164:
        /* <DEDUP_REMOVED lines=9> */
.L_x_12166:
[----:B------:R-:W-:Y:S02]  /*0c30*/  HFMA2 R12, -RZ, RZ, 0, 1.1920928955078125e-07 ;  /* 0x00000002ff0c7431 */ /* 0x000fe400000001ff */
[----:B------:R-:W-:Y:S01]  /*0c40*/  IMAD.MOV.U32 R13, RZ, RZ, R0 ;  /* 0x000000ffff0d7224 */ /* 0x000fe200078e0000 */
[----:B------:R-:W-:-:S07]  /*0c50*/  MOV R3, R14 ;  /* 0x0000000e00037202 */ /* 0x000fce0000000f00 */
[----:B------:R-:W-:Y:S05]  /*0c60*/  WARPSYNC.COLLECTIVE R15, `(.L_x_12167) ;  /* 0x000000000f087348 */ /* 0x000fea0003c00000 */
[----:B------:R0:W1:Y:S02]  /*0c70*/  SHFL.BFLY P6, R14, R13, R12, R11 ;  /* 0x0c00000c0d0e7389 */ /* 0x00006400000c000b */
[----:B01----:R-:W-:Y:S05]  /*0c80*/  ENDCOLLECTIVE ;  /* 0x000000000000791b */ /* 0x003fea0003800000 */
.L_x_12167:
        /* <DEDUP_REMOVED lines=11> */
.L_x_12168:
        /* <DEDUP_REMOVED lines=18> */
.L_x_12169:
        /* <DEDUP_REMOVED lines=11> */
.L_x_12170:
[----:B------:R-:W-:Y:S01]  /*0f10*/  MOV R13, R3 ;  /* 0x00000003000d7202 */ /* 0x000fe20000000f00 */
[----:B------:R-:W-:Y:S02]  /*0f20*/  IMAD.MOV.U32 R12, RZ, RZ, 0x2 ;  /* 0x00000002ff0c7424 */ /* 0x000fe400078e00ff */
[----:B------:R-:W-:-:S07]  /*0f30*/  IMAD.MOV.U32 R9, RZ, RZ, R14 ;  /* 0x000000ffff097224 */ /* 0x000fce00078e000e */
[----:B------:R-:W-:Y:S05]  /*0f40*/  WARPSYNC.COLLECTIVE R15, `(.L_x_12171) ;  /* 0x000000000f087348 */ /* 0x000fea0003c00000 */
[----:B------:R0:W1:Y:S02]  /*0f50*/  SHFL.BFLY P6, R14, R13, R12, R11 ;  /* 0x0c00000c0d0e7389 */ /* 0x00006400000c000b */
[----:B01----:R-:W-:Y:S05]  /*0f60*/  ENDCOLLECTIVE ;  /* 0x000000000000791b */ /* 0x003fea0003800000 */
.L_x_12171:
        /* <DEDUP_REMOVED lines=8> */
.L_x_12172:
[----:B------:R-:W-:Y:S05]  /*0ff0*/  BRA `(.L_x_12173) ;  /* 0xfffffff400c47947 */ /* 0x000fea000383ffff */
        .weak           $__internal_244_$__cuda_sm3x_div_rn_noftz_f32_slowpath
        .type           $__internal_244_$__cuda_sm3x_div_rn_noftz_f32_slowpath,@function
        .size           $__internal_244_$__cuda_sm3x_div_rn_noftz_f32_slowpath,(.L_x_15561 - $__internal_244_$__cuda_sm3x_div_rn_noftz_f32_slowpath)
$__internal_244_$__cuda_sm3x_div_rn_noftz_f32_slowpath:
        /* <DEDUP_REMOVED lines=34> */
.L_x_12175:
        /* <DEDUP_REMOVED lines=51> */
.L_x_12182:
[----:B------:R-:W-:-:S04]  /*1550*/  LOP3.LUT R2, R2, 0x80000000, RZ, 0xc0, !PT ;  /* 0x8000000002027812 */ /* 0x000fc800078ec0ff */
[----:B------:R-:W-:Y:S01]  /*1560*/  LOP3.LUT R2, R2, 0x7f800000, RZ, 0xfc, !PT ;  /* 0x7f80000002027812 */ /* 0x000fe200078efcff */
[----:B------:R-:W-:Y:S06]  /*1570*/  BRA `(.L_x_12183) ;  /* 0x0000000000047947 */ /* 0x000fec0003800000 */
.L_x_12181:
[----:B------:R-:W-:-:S07]  /*1580*/  IMAD R2, R9, 0x800000, R2 ;  /* 0x0080000009027824 */ /* 0x000fce00078e0202 */
.L_x_12183:
[----:B------:R-:W-:Y:S05]  /*1590*/  BSYNC.RECONVERGENT B2 ;  /* 0x0000000000027941 */ /* 0x000fea0003800200 */
.L_x_12180:
[----:B------:R-:W-:Y:S05]  /*15a0*/  BRA `(.L_x_12184) ;  /* 0x0000000000207947 */ /* 0x000fea0003800000 */
.L_x_12179:
[----:B------:R-:W-:-:S04]  /*15b0*/  LOP3.LUT R2, R3, 0x80000000, R2, 0x48, !PT ;  /* 0x8000000003027812 */ /* 0x000fc800078e4802 */
[----:B------:R-:W-:Y:S01]  /*15c0*/  LOP3.LUT R2, R2, 0x7f800000, RZ, 0xfc, !PT ;  /* 0x7f80000002027812 */ /* 0x000fe200078efcff */
[----:B------:R-:W-:Y:S06]  /*15d0*/  BRA `(.L_x_12184) ;  /* 0x0000000000147947 */ /* 0x000fec0003800000 */
.L_x_12178:
[----:B------:R-:W-:Y:S01]  /*15e0*/  LOP3.LUT R2, R3, 0x80000000, R2, 0x48, !PT ;  /* 0x8000000003027812 */ /* 0x000fe200078e4802 */
[----:B------:R-:W-:Y:S06]  /*15f0*/  BRA `(.L_x_12184) ;  /* 0x00000000000c7947 */ /* 0x000fec0003800000 */
.L_x_12177:
[----:B------:R-:W0:Y:S01]  /*1600*/  MUFU.RSQ R2, -QNAN ;  /* 0xffc0000000027908 */ /* 0x000e220000001400 */
[----:B------:R-:W-:Y:S05]  /*1610*/  BRA `(.L_x_12184) ;  /* 0x0000000000047947 */ /* 0x000fea0003800000 */
.L_x_12176:
[----:B------:R-:W-:-:S07]  /*1620*/  FADD.FTZ R2, R2, R3 ;  /* 0x0000000302027221 */ /* 0x000fce0000010000 */
.L_x_12184:
[----:B------:R-:W-:Y:S05]  /*1630*/  BSYNC.RECONVERGENT B1 ;  /* 0x0000000000017941 */ /* 0x000fea0003800200 */
.L_x_12174:
[----:B------:R-:W-:-:S04]  /*1640*/  HFMA2 R9, -RZ, RZ, 0, 0 ;  /* 0x00000000ff097431 */ /* 0x000fc800000001ff */
[----:B0-----:R-:W-:Y:S05]  /*1650*/  RET.REL.NODEC R8 `(_ZN7oneflow4cuda7softmax15SoftmaxWarpImplI10SimpleLoadIffE11SimpleStoreIffEfLi1ELi1ELi4ELi2ELb1ELNS1_9AlgorithmE0EEEvT_T0_ll) ;  /* 0xffffffe808687950 */ /* 0x001fea0003c3ffff */
.L_x_12185:
        /* <DEDUP_REMOVED lines=10> */
.L_x_15561:


//--------------------- .text._ZN7oneflow4cuda7softmax15SoftmaxWarpImplI10SimpleLoadIffE11SimpleStoreIffEfLi1ELi1ELi4ELi2ELb0ELNS1_9AlgorithmE0EEEvT_T0_ll --------------------------
	.section	.text._ZN7oneflow4cuda7softmax15SoftmaxWarpImplI10SimpleLoadIffE11SimpleStoreIffEfLi1ELi1ELi4ELi2ELb0ELNS1_9AlgorithmE0EEEvT_T0_ll,"ax",@progbits
	.align	128
        .global         _ZN7oneflow4cuda7softmax15SoftmaxWarpImplI10SimpleLoadIffE11SimpleStoreIffEfLi1ELi1ELi4ELi2ELb0ELNS1_9AlgorithmE0EEEvT_T0_ll
        .type           _ZN7oneflow4cuda7softmax15SoftmaxWarpImplI10SimpleLoadIffE11SimpleStoreIffEfLi1ELi1ELi4ELi2ELb0ELNS1_9AlgorithmE0EEEvT_T0_ll,@function
        .size           _ZN7oneflow4cuda7softmax15SoftmaxWarpImplI10SimpleLoadIffE11SimpleStoreIffEfLi1ELi1ELi4ELi2ELb0ELNS1_9AlgorithmE0EEEvT_T0_ll,(.L_x_15562 - _ZN7oneflow4cuda7softmax15SoftmaxWarpImplI10SimpleLoadIffE11SimpleStoreIffEfLi1ELi1ELi4ELi2ELb0ELNS1_9AlgorithmE0EEEvT_T0_ll)
        .other          _ZN7oneflow4cuda7softmax15SoftmaxWarpImplI10SimpleLoadIffE11SimpleStoreIffEfLi1ELi1ELi4ELi2ELb0ELNS1_9AlgorithmE0EEEvT_T0_ll,@"STO_CUDA_ENTRY STV_DEFAULT"
_ZN7oneflow4cuda7softmax15SoftmaxWarpImplI10SimpleLoadIffE11SimpleStoreIffEfLi1ELi1ELi4ELi2ELb0ELNS1_9AlgorithmE0EEEvT_T0_ll:
.text._ZN7oneflow4cuda7softmax15SoftmaxWarpImplI10SimpleLoadIffE11SimpleStoreIffEfLi1ELi1ELi4ELi2ELb0ELNS1_9AlgorithmE0EEEvT_T0_ll:
        /* <DEDUP_REMOVED lines=23> */
.L_x_12186:
        /* <DEDUP_REMOVED lines=18> */
.L_x_12192:
        /* <DEDUP_REMOVED lines=56> */
.L_x_12202:
        /* <DEDUP_REMOVED lines=12> */
[----:B0-----:R-:W-:Y:S05]  /*06d0*/  CALL.REL.NOINC `($__internal_245_$__cuda_sm3x_div_rn_noftz_f32_slowpath) ;  /* 0x0000000400cc7944 */ /* 0x001fea0003c00000 */
.L_x_12189:
[----:B------:R-:W-:Y:S05]  /*06e0*/  BSYNC.RECONVERGENT B0 ;  /* 0x0000000000007941 */ /* 0x000fea0003800200 */
.L_x_12188:
        /* <DEDUP_REMOVED lines=22> */
[----:B0-----:R-:W-:Y:S05]  /*0850*/  CALL.REL.NOINC `($__internal_245_$__cuda_sm3x_div_rn_noftz_f32_slowpath) ;  /* 0x00000004006c7944 */ /* 0x001fea0003c00000 */
[----:B------:R-:W-:-:S07]  /*0860*/  IMAD.MOV.U32 R19, RZ, RZ, R15 ;  /* 0x000000ffff137224 */ /* 0x000fce00078e000f */
.L_x_12191:
[----:B------:R-:W-:Y:S05]  /*0870*/  BSYNC.RECONVERGENT B0 ;  /* 0x0000000000007941 */ /* 0x000fea0003800200 */
.L_x_12190:
        /* <DEDUP_REMOVED lines=11> */
.L_x_12187:
[----:B------:R-:W-:Y:S01]  /*0930*/  HFMA2 R12, -RZ, RZ, 0, 1.1920928955078125e-07 ;  /* 0x00000002ff0c7431 */ /* 0x000fe200000001ff */
[----:B------:R-:W-:Y:S01]  /*0940*/  BSSY B0, `(.L_x_12193) ;  /* 0x0000006000007945 */ /* 0x000fe20003800000 */
[----:B------:R-:W-:Y:S02]  /*0950*/  IMAD.MOV.U32 R11, RZ, RZ, 0x1f ;  /* 0x0000001fff0b7424 */ /* 0x000fe400078e00ff */
[----:B------:R-:W-:-:S07]  /*0960*/  IMAD.MOV.U32 R15, RZ, RZ, -0x1 ;  /* 0xffffffffff0f7424 */ /* 0x000fce00078e00ff */
[----:B0-----:R-:W-:Y:S05]  /*0970*/  WARPSYNC.COLLECTIVE R15, `(.L_x_12194) ;  /* 0x000000000f087348 */ /* 0x001fea0003c00000 */
[----:B------:R1:W2:Y:S02]  /*0980*/  SHFL.BFLY P6, R14, R13, R12, R11 ;  /* 0x0c00000c0d0e7389 */ /* 0x0002a400000c000b */
[----:B012---:R-:W-:Y:S05]  /*0990*/  ENDCOLLECTIVE ;  /* 0x000000000000791b */ /* 0x007fea0003800000 */
.L_x_12194:
[----:B------:R-:W-:Y:S05]  /*09a0*/  BSYNC B0 ;  /* 0x0000000000007941 */ /* 0x000fea0003800000 */
.L_x_12193:
[----:B------:R-:W-:Y:S01]  /*09b0*/  FMNMX R3, R13, R14, !PT ;  /* 0x0000000e0d037209 */ /* 0x000fe20007800000 */
[----:B------:R-:W-:Y:S01]  /*09c0*/  IMAD.MOV.U32 R12, RZ, RZ, 0x1 ;  /* 0x00000001ff0c7424 */ /* 0x000fe200078e00ff */
[----:B------:R-:W-:Y:S01]  /*09d0*/  MOV R15, 0xffffffff ;  /* 0xffffffff000f7802 */ /* 0x000fe20000000f00 */
[----:B------:R-:W-:Y:S01]  /*09e0*/  IMAD.MOV.U32 R11, RZ, RZ, 0x1f ;  /* 0x0000001fff0b7424 */ /* 0x000fe200078e00ff */
[----:B------:R-:W-:-:S07]  /*09f0*/  MOV R13, R3 ;  /* 0x00000003000d7202 */ /* 0x000fce0000000f00 */
[----:B------:R-:W-:Y:S05]  /*0a00*/  WARPSYNC.COLLECTIVE R15, `(.L_x_12195) ;  /* 0x000000000f087348 */ /* 0x000fea0003c00000 */
[----:B------:R0:W1:Y:S02]  /*0a10*/  SHFL.BFLY P6, R14, R13, R12, R11 ;  /* 0x0c00000c0d0e7389 */ /* 0x00006400000c000b */
[----:B01----:R-:W-:Y:S05]  /*0a20*/  ENDCOLLECTIVE ;  /* 0x000000000000791b */ /* 0x003fea0003800000 */
.L_x_12195:
[----:B------:R-:W-:Y:S02]  /*0a30*/  HFMA2 R12, -RZ, RZ, 0, 1.1920928955078125e-07 ;  /* 0x00000002ff0c7431 */ /* 0x000fe400000001ff */
[----:B------:R-:W-:Y:S02]  /*0a40*/  IMAD.MOV.U32 R13, RZ, RZ, R2 ;  /* 0x000000ffff0d7224 */ /* 0x000fe400078e0002 */
[----:B------:R-:W-:-:S07]  /*0a50*/  IMAD.MOV.U32 R10, RZ, RZ, R14 ;  /* 0x000000ffff0a7224 */ /* 0x000fce00078e000e */
[----:B------:R-:W-:Y:S05]  /*0a60*/  WARPSYNC.COLLECTIVE R15, `(.L_x_12196) ;  /* 0x000000000f087348 */ /* 0x000fea0003c00000 */
[----:B------:R0:W1:Y:S02]  /*0a70*/  SHFL.BFLY P6, R14, R13, R12, R11 ;  /* 0x0c00000c0d0e7389 */ /* 0x00006400000c000b */
[----:B01----:R-:W-:Y:S05]  /*0a80*/  ENDCOLLECTIVE ;  /* 0x000000000000791b */ /* 0x003fea0003800000 */
.L_x_12196:
        /* <DEDUP_REMOVED lines=13> */
.L_x_12197:
        /* <DEDUP_REMOVED lines=15> */
.L_x_12198:
        /* <DEDUP_REMOVED lines=12> */
.L_x_12199:
[----:B------:R-:W-:-:S05]  /*0d10*/  FADD R3, RZ, R0 ;  /* 0x00000000ff037221 */ /* 0x000fca0000000000 */
[----:B------:R-:W-:Y:S01]  /*0d20*/  MOV R13, R3 ;  /* 0x00000003000d7202 */ /* 0x000fe20000000f00 */
[----:B------:R-:W-:Y:S02]  /*0d30*/  IMAD.MOV.U32 R12, RZ, RZ, 0x2 ;  /* 0x00000002ff0c7424 */ /* 0x000fe400078e00ff */
[----:B------:R-:W-:-:S07]  /*0d40*/  IMAD.MOV.U32 R19, RZ, RZ, R14 ;  /* 0x000000ffff137224 */ /* 0x000fce00078e000e */
[----:B------:R-:W-:Y:S05]  /*0d50*/  WARPSYNC.COLLECTIVE R15, `(.L_x_12200) ;  /* 0x000000000f087348 */ /* 0x000fea0003c00000 */
[----:B------:R0:W1:Y:S02]  /*0d60*/  SHFL.BFLY P6, R14, R13, R12, R11 ;  /* 0x0c00000c0d0e7389 */ /* 0x00006400000c000b */
[----:B01----:R-:W-:Y:S05]  /*0d70*/  ENDCOLLECTIVE ;  /* 0x000000000000791b */ /* 0x003fea0003800000 */
.L_x_12200:
        /* <DEDUP_REMOVED lines=8> */
.L_x_12201:
[----:B------:R-:W-:Y:S05]  /*0e00*/  BRA `(.L_x_12202) ;  /* 0xfffffff800007947 */ /* 0x000fea000383ffff */
        .weak           $__internal_245_$__cuda_sm3x_div_rn_noftz_f32_slowpath
        .type           $__internal_245_$__cuda_sm3x_div_rn_noftz_f32_slowpath,@function
        .size           $__internal_245_$__cuda_sm3x_div_rn_noftz_f32_slowpath,(.L_x_15562 - $__internal_245_$__cuda_sm3x_div_rn_noftz_f32_slowpath)
$__internal_245_$__cuda_sm3x_div_rn_noftz_f32_slowpath:
        /* <DEDUP_REMOVED lines=34> */
.L_x_12204:
        /* <DEDUP_REMOVED lines=51> */
.L_x_12211:
[----:B------:R-:W-:-:S04]  /*1360*/  LOP3.LUT R2, R2, 0x80000000, RZ, 0xc0, !PT ;  /* 0x8000000002027812 */ /* 0x000fc800078ec0ff */
[----:B------:R-:W-:Y:S01]  /*1370*/  LOP3.LUT R2, R2, 0x7f800000, RZ, 0xfc, !PT ;  /* 0x7f80000002027812 */ /* 0x000fe200078efcff */
[----:B------:R-:W-:Y:S06]  /*1380*/  BRA `(.L_x_12212) ;  /* 0x0000000000047947 */ /* 0x000fec0003800000 */
.L_x_12210:
[----:B------:R-:W-:-:S07]  /*1390*/  IMAD R2, R14, 0x800000, R2 ;  /* 0x008000000e027824 */ /* 0x000fce00078e0202 */
.L_x_12212:
[----:B------:R-:W-:Y:S05]  /*13a0*/  BSYNC.RECONVERGENT B2 ;  /* 0x0000000000027941 */ /* 0x000fea0003800200 */
.L_x_12209:
[----:B------:R-:W-:Y:S05]  /*13b0*/  BRA `(.L_x_12213) ;  /* 0x0000000000207947 */ /* 0x000fea0003800000 */
.L_x_12208:
[----:B------:R-:W-:-:S04]  /*13c0*/  LOP3.LUT R2, R3, 0x80000000, R2, 0x48, !PT ;  /* 0x8000000003027812 */ /* 0x000fc800078e4802 */
[----:B------:R-:W-:Y:S01]  /*13d0*/  LOP3.LUT R2, R2, 0x7f800000, RZ, 0xfc, !PT ;  /* 0x7f80000002027812 */ /* 0x000fe200078efcff */
[----:B------:R-:W-:Y:S06]  /*13e0*/  BRA `(.L_x_12213) ;  /* 0x0000000000147947 */ /* 0x000fec0003800000 */
.L_x_12207:
[----:B------:R-:W-:Y:S01]  /*13f0*/  LOP3.LUT R2, R3, 0x80000000, R2, 0x48, !PT ;  /* 0x8000000003027812 */ /* 0x000fe200078e4802 */
[----:B------:R-:W-:Y:S06]  /*1400*/  BRA `(.L_x_12213) ;  /* 0x00000000000c7947 */ /* 0x000fec0003800000 */
.L_x_12206:
[----:B------:R-:W0:Y:S01]  /*1410*/  MUFU.RSQ R2, -QNAN ;  /* 0xffc0000000027908 */ /* 0x000e220000001400 */
[----:B------:R-:W-:Y:S05]  /*1420*/  BRA `(.L_x_12213) ;  /* 0x0000000000047947 */ /* 0x000fea0003800000 */
.L_x_12205:
[----:B------:R-:W-:-:S07]  /*1430*/  FADD.FTZ R2, R2, R3 ;  /* 0x0000000302027221 */ /* 0x000fce0000010000 */
.L_x_12213:
[----:B------:R-:W-:Y:S05]  /*1440*/  BSYNC.RECONVERGENT B1 ;  /* 0x0000000000017941 */ /* 0x000fea0003800200 */
.L_x_12203:
[----:B------:R-:W-:Y:S01]  /*1450*/  HFMA2 R3, -RZ, RZ, 0, 0 ;  /* 0x00000000ff037431 */ /* 0x000fe200000001ff */
[----:B0-----:R-:W-:Y:S01]  /*1460*/  MOV R15, R2 ;  /* 0x00000002000f7202 */ /* 0x001fe20000000f00 */
[----:B------:R-:W-:-:S04]  /*1470*/  IMAD.MOV.U32 R2, RZ, RZ, R12 ;  /* 0x000000ffff027224 */ /* 0x000fc800078e000c */
[----:B------:R-:W-:Y:S05]  /*1480*/  RET.REL.NODEC R2 `(_ZN7oneflow4cuda7softmax15SoftmaxWarpImplI10SimpleLoadIffE11SimpleStoreIffEfLi1ELi1ELi4ELi2ELb0ELNS1_9AlgorithmE0EEEvT_T0_ll) ;  /* 0xffffffe802dc7950 */ /* 0x000fea0003c3ffff */
.L_x_12214:
        /* <DEDUP_REMOVED lines=15> */
.L_x_15562:


//--------------------- .text._ZN7oneflow4cuda7softmax15SoftmaxWarpImplI10SimpleLoadIffE11SimpleStoreIffEfLi1ELi1ELi2ELi1ELb1ELNS1_9AlgorithmE0EEEvT_T0_ll --------------------------
	.section	.text._ZN7oneflow4cuda7softmax15SoftmaxWarpImplI10SimpleLoadIffE11SimpleStoreIffEfLi1ELi1ELi2ELi1ELb1ELNS1_9AlgorithmE0EEEvT_T0_ll,"ax",@progbits
	.align	128
        .global         _ZN7oneflow4cuda7softmax15SoftmaxWarpImplI10SimpleLoadIffE11SimpleStoreIffEfLi1ELi1ELi2ELi1ELb1ELNS1_9AlgorithmE0EEEvT_T0_ll
        .type           _ZN7oneflow4cuda7softmax15SoftmaxWarpImplI10SimpleLoadIffE11SimpleStoreIffEfLi1ELi1ELi2ELi1ELb1ELNS1_9AlgorithmE0EEEvT_T0_ll,@function
        .size           _ZN7oneflow4cuda7softmax15SoftmaxWarpImplI10SimpleLoadIffE11SimpleStoreIffEfLi1ELi1ELi2ELi1ELb1ELNS1_9AlgorithmE0EEEvT_T0_ll,(.L_x_15563 - _ZN7oneflow4cuda7softmax15SoftmaxWarpImplI10SimpleLoadIffE11SimpleStoreIffEfLi1ELi1ELi2ELi1ELb1ELNS1_9AlgorithmE0EEEvT_T0_ll)
        .other          _ZN7oneflow4cuda7softmax15SoftmaxWarpImplI10SimpleLoadIffE11SimpleStoreIffEfLi1ELi1ELi2ELi1ELb1ELNS1_9AlgorithmE0EEEvT_T0_ll,@"STO_CUDA_ENTRY STV_DEFAULT"
_ZN7oneflow4cuda7softmax15SoftmaxWarpImplI10SimpleLoadIffE11SimpleStoreIffEfLi1ELi1ELi2ELi1ELb1ELNS1_9AlgorithmE0EEEvT_T0_ll:
.text._ZN7oneflow4cuda7softmax15SoftmaxWarpImplI10SimpleLoadIffE11SimpleStoreIffEfLi1ELi1ELi2ELi1ELb1ELNS1_9AlgorithmE0EEEvT_T0_ll:
        /* <DEDUP_REMOVED lines=24> */
.L_x_12215:
        /* <DEDUP_REMOVED lines=13> */
.L_x_12221:
        /* <DEDUP_REMOVED lines=11> */
[----:B-1----:R-:W-:-:S04]  /*0300*/  @!P0 LEA R10, P1, R2, R12, 0x2 ;  /* 0x0000000c020a8211 */ /* 0x002fc800078210ff */
[----:B------:R-:W-:-:S04]  /*0310*/  @!P0 IADD3 R0, PT, PT, R3, R11, RZ ;  /* 0x0000000b03008210 */ /* 0x000fc80007ffe0ff */
[----:B------:R-:W-:Y:S01]  /*0320*/  @!P0 LEA.HI.X R11, R2, R13, R0, 0x2, P1 ;  /* 0x0000000d020b8211 */ /* 0x000fe200008f1400 */
[----:B------:R-:W-:-:S06]  /*0330*/  IMAD.MOV.U32 R0, RZ, RZ, -0x800000 ;  /* 0xff800000ff007424 */ /* 0x000fcc00078e00ff */
        /* <DEDUP_REMOVED lines=20> */
.L_x_12225:
        /* <DEDUP_REMOVED lines=8> */
[----:B-1----:R-:W-:Y:S01]  /*0500*/  FFMA R13, R3, R10, R2 ;  /* 0x0000000a030d7223 */ /* 0x002fe20000000002 */
[----:B---3--:R-:W-:Y:S06]  /*0510*/  @!P1 BRA `(.L_x_12218) ;  /* 0x00000000000c9947 */ /* 0x008fec0003800000 */
[----:B------:R-:W-:-:S07]  /*0520*/  MOV R2, 0x540 ;  /* 0x0000054000027802 */ /* 0x000fce0000000f00 */
[----:B0-----:R-:W-:Y:S05]  /*0530*/  CALL.REL.NOINC `($__internal_246_$__cuda_sm3x_div_rn_noftz_f32_slowpath) ;  /* 0x0000000000c87944 */ /* 0x001fea0003c00000 */
[----:B------:R-:W-:-:S07]  /*0540*/  IMAD.MOV.U32 R13, RZ, RZ, R0 ;  /* 0x000000ffff0d7224 */ /* 0x000fce00078e0000 */
.L_x_12218:
[----:B------:R-:W-:Y:S05]  /*0550*/  BSYNC.RECONVERGENT B0 ;  /* 0x0000000000007941 */ /* 0x000fea0003800200 */
.L_x_12217:
[----:B------:R-:W-:Y:S04]  /*0560*/  BSSY.RECONVERGENT B0, `(.L_x_12219) ;  /* 0x000000d000007945 */ /* 0x000fe80003800200 */
[----:B------:R-:W-:Y:S05]  /*0570*/  @P0 BRA `(.L_x_12220) ;  /* 0x00000000002c0947 */ /* 0x000fea0003800000 */
[----:B------:R-:W-:Y:S01]  /*0580*/  MOV R3, RZ ;  /* 0x000000ff00037202 */ /* 0x000fe20000000f00 */
        /* <DEDUP_REMOVED lines=10> */
.L_x_12220:
[----:B------:R-:W-:Y:S05]  /*0630*/  BSYNC.RECONVERGENT B0 ;  /* 0x0000000000007941 */ /* 0x000fea0003800200 */
.L_x_12219:
[----:B------:R-:W-:-:S04]  /*0640*/  IADD3 R7, P0, PT, R6, R7, RZ ;  /* 0x0000000706077210 */ /* 0x000fc80007f1e0ff */
[----:B------:R-:W-:Y:S02]  /*0650*/  LEA.HI.X.SX32 R9, R6, R9, 0x1, P0 ;  /* 0x0000000906097211 */ /* 0x000fe400000f0eff */
[----:B------:R-:W-:-:S04]  /*0660*/  ISETP.GE.U32.AND P0, PT, R7, UR42, PT ;  /* 0x0000002a07007c0c */ /* 0x000fc8000bf06070 */
[----:B------:R-:W-:-:S13]  /*0670*/  ISETP.GE.AND.EX P0, PT, R9, UR43, PT, P0 ;  /* 0x0000002b09007c0c */ /* 0x000fda000bf06300 */
[----:B------:R-:W-:Y:S05]  /*0680*/  @!P0 BRA `(.L_x_12221) ;  /* 0xfffffff800f08947 */ /* 0x000fea000383ffff */
[----:B------:R-:W-:Y:S05]  /*0690*/  EXIT ;  /* 0x000000000000794d */ /* 0x000fea0003800000 */
.L_x_12216:
[----:B------:R-:W-:Y:S01]  /*06a0*/  BSSY B0, `(.L_x_12222) ;  /* 0x0000007000007945 */ /* 0x000fe20003800000 */
[----:B------:R-:W-:Y:S01]  /*06b0*/  IMAD.MOV.U32 R12, RZ, RZ, 0x1 ;  /* 0x00000001ff0c7424 */ /* 0x000fe200078e00ff */
[----:B------:R-:W-:Y:S01]  /*06c0*/  MOV R15, 0xffffffff ;  /* 0xffffffff000f7802 */ /* 0x000fe20000000f00 */
[----:B------:R-:W-:-:S07]  /*06d0*/  IMAD.MOV.U32 R11, RZ, RZ, 0x1f ;  /* 0x0000001fff0b7424 */ /* 0x000fce00078e00ff */
[----:B0-----:R-:W-:Y:S05]  /*06e0*/  WARPSYNC.COLLECTIVE R15, `(.L_x_12223) ;  /* 0x000000000f087348 */ /* 0x001fea0003c00000 */
[----:B------:R1:W2:Y:S02]  /*06f0*/  SHFL.BFLY P6, R14, R13, R12, R11 ;  /* 0x0c00000c0d0e7389 */ /* 0x0002a400000c000b */
[----:B012---:R-:W-:Y:S05]  /*0700*/  ENDCOLLECTIVE ;  /* 0x000000000000791b */ /* 0x007fea0003800000 */
.L_x_12223:
[----:B------:R-:W-:Y:S05]  /*0710*/  BSYNC B0 ;  /* 0x0000000000007941 */ /* 0x000fea0003800000 */
.L_x_12222:
[----:B------:R-:W-:Y:S01]  /*0720*/  FMNMX R13, R14, R13, !PT ;  /* 0x0000000d0e0d7209 */ /* 0x000fe20007800000 */
[----:B------:R-:W-:Y:S02]  /*0730*/  IMAD.MOV.U32 R2, RZ, RZ, 0x3bbb989d ;  /* 0x3bbb989dff027424 */ /* 0x000fe400078e00ff */
[----:B------:R-:W-:Y:S02]  /*0740*/  HFMA2 R12, -RZ, RZ, 0, 5.9604644775390625e-08 ;  /* 0x00000001ff0c7431 */ /* 0x000fe400000001ff */
        /* <DEDUP_REMOVED lines=16> */
.L_x_12224:
[----:B------:R-:W-:Y:S05]  /*0850*/  BRA `(.L_x_12225) ;  /* 0xfffffffc00087947 */ /* 0x000fea000383ffff */
        .weak           $__internal_246_$__cuda_sm3x_div_rn_noftz_f32_slowpath
        .type           $__internal_246_$__cuda_sm3x_div_rn_noftz_f32_slowpath,@function
        .size           $__internal_246_$__cuda_sm3x_div_rn_noftz_f32_slowpath,(.L_x_15563 - $__internal_246_$__cuda_sm3x_div_rn_noftz_f32_slowpath)
$__internal_246_$__cuda_sm3x_div_rn_noftz_f32_slowpath:
[--C-:B------:R-:W-:Y:S01]  /*0860*/  SHF.R.U32.HI R11, RZ, 0x17, R15.reuse ;  /* 0x00000017ff0b7819 */ /* 0x100fe2000001160f */
[----:B------:R-:W-:Y:S01]  /*0870*/  BSSY.RECONVERGENT B1, `(.L_x_12226) ;  /* 0x0000065000017945 */ /* 0x000fe20003800200 */
[--C-:B------:R-:W-:Y:S01]  /*0880*/  SHF.R.U32.HI R3, RZ, 0x17, R0.reuse ;  /* 0x00000017ff037819 */ /* 0x100fe20000011600 */
[----:B------:R-:W-:Y:S01]  /*0890*/  IMAD.MOV.U32 R12, RZ, RZ, R0 ;  /* 0x000000ffff0c7224 */ /* 0x000fe200078e0000 */
[----:B------:R-:W-:Y:S01]  /*08a0*/  LOP3.LUT R11, R11, 0xff, RZ, 0xc0, !PT ;  /* 0x000000ff0b0b7812 */ /* 0x000fe200078ec0ff */
[----:B------:R-:W-:Y:S01]  /*08b0*/  IMAD.MOV.U32 R13, RZ, RZ, R15 ;  /* 0x000000ffff0d7224 */ /* 0x000fe200078e000f */
        /* <DEDUP_REMOVED lines=8> */
[----:B------:R-:W-:Y:S02]  /*0940*/  FSETP.GTU.FTZ.AND P2, PT, |R15|, +INF , PT ;  /* 0x7f8000000f00780b */ /* 0x000fe40003f5c200 */
[----:B------:R-:W-:Y:S02]  /*0950*/  MOV R3, R15 ;  /* 0x0000000f00037202 */ /* 0x000fe40000000f00 */
        /* <DEDUP_REMOVED lines=21> */
.L_x_12227:
        /* <DEDUP_REMOVED lines=51> */
.L_x_12234:
[----:B------:R-:W-:-:S04]  /*0de0*/  LOP3.LUT R0, R0, 0x80000000, RZ, 0xc0, !PT ;  /* 0x8000000000007812 */ /* 0x000fc800078ec0ff */
[----:B------:R-:W-:Y:S01]  /*0df0*/  LOP3.LUT R0, R0, 0x7f800000, RZ, 0xfc, !PT ;  /* 0x7f80000000007812 */ /* 0x000fe200078efcff */
[----:B------:R-:W-:Y:S06]  /*0e00*/  BRA `(.L_x_12235) ;  /* 0x0000000000047947 */ /* 0x000fec0003800000 */
.L_x_12233:
[----:B------:R-:W-:-:S07]  /*0e10*/  LEA R0, R11, R0, 0x17 ;  /* 0x000000000b007211 */ /* 0x000fce00078eb8ff */
.L_x_12235:
[----:B------:R-:W-:Y:S05]  /*0e20*/  BSYNC.RECONVERGENT B2 ;  /* 0x0000000000027941 */ /* 0x000fea0003800200 */
.L_x_12232:
[----:B------:R-:W-:Y:S05]  /*0e30*/  BRA `(.L_x_12236) ;  /* 0x0000000000207947 */ /* 0x000fea0003800000 */
.L_x_12231:
[----:B------:R-:W-:-:S04]  /*0e40*/  LOP3.LUT R0, R13, 0x80000000, R12, 0x48, !PT ;  /* 0x800000000d007812 */ /* 0x000fc800078e480c */
[----:B------:R-:W-:Y:S01]  /*0e50*/  LOP3.LUT R0, R0, 0x7f800000, RZ, 0xfc, !PT ;  /* 0x7f80000000007812 */ /* 0x000fe200078efcff */
[----:B------:R-:W-:Y:S06]  /*0e60*/  BRA `(.L_x_12236) ;  /* 0x0000000000147947 */ /* 0x000fec0003800000 */
.L_x_12230:
[----:B------:R-:W-:Y:S01]  /*0e70*/  LOP3.LUT R0, R13, 0x80000000, R12, 0x48, !PT ;  /* 0x800000000d007812 */ /* 0x000fe200078e480c */
[----:B------:R-:W-:Y:S06]  /*0e80*/  BRA `(.L_x_12236) ;  /* 0x00000000000c7947 */ /* 0x000fec0003800000 */
.L_x_12229:
[----:B------:R-:W0:Y:S01]  /*0e90*/  MUFU.RSQ R0, -QNAN ;  /* 0xffc0000000007908 */ /* 0x000e220000001400 */
[----:B------:R-:W-:Y:S05]  /*0ea0*/  BRA `(.L_x_12236) ;  /* 0x0000000000047947 */ /* 0x000fea0003800000 */
.L_x_12228:
[----:B------:R-:W-:-:S07]  /*0eb0*/  FADD.FTZ R0, R0, R3 ;  /* 0x0000000300007221 */ /* 0x000fce0000010000 */
.L_x_12236:
[----:B------:R-:W-:Y:S05]  /*0ec0*/  BSYNC.RECONVERGENT B1 ;  /* 0x0000000000017941 */ /* 0x000fea0003800200 */
.L_x_12226:
[----:B------:R-:W-:-:S04]  /*0ed0*/  IMAD.MOV.U32 R3, RZ, RZ, 0x0 ;  /* 0x00000000ff037424 */ /* 0x000fc800078e00ff */
[----:B0-----:R-:W-:Y:S05]  /*0ee0*/  RET.REL.NODEC R2 `(_ZN7oneflow4cuda7softmax15SoftmaxWarpImplI10SimpleLoadIffE11SimpleStoreIffEfLi1ELi1ELi2ELi1ELb1ELNS1_9AlgorithmE0EEEvT_T0_ll) ;  /* 0xfffffff002447950 */ /* 0x001fea0003c3ffff */
.L_x_12237:
        /* <DEDUP_REMOVED lines=9> */
.L_x_15563:


//--------------------- .text._ZN7oneflow4cuda7softmax15SoftmaxWarpImplI10SimpleLoadIffE11SimpleStoreIffEfLi1ELi1ELi2ELi1ELb0ELNS1_9AlgorithmE0EEEvT_T0_ll --------------------------
	.section	.text._ZN7oneflow4cuda7softmax15SoftmaxWarpImplI10SimpleLoadIffE11SimpleStoreIffEfLi1ELi1ELi2ELi1ELb0ELNS1_9AlgorithmE0EEEvT_T0_ll,"ax",@progbits
	.align	128
        .global         _ZN7oneflow4cuda7softmax15SoftmaxWarpImplI10SimpleLoadIffE11SimpleStoreIffEfLi1ELi1ELi2ELi1ELb0ELNS1_9AlgorithmE0EEEvT_T0_ll
        .type           _ZN7oneflow4cuda7softmax15SoftmaxWarpImplI10SimpleLoadIffE11SimpleStoreIffEfLi1ELi1ELi2ELi1ELb0ELNS1_9AlgorithmE0EEEvT_T0_ll,@function
        .size           _ZN7oneflow4cuda7softmax15SoftmaxWarpImplI10SimpleLoadIffE11SimpleStoreIffEfLi1ELi1ELi2ELi1ELb0ELNS1_9AlgorithmE0EEEvT_T0_ll,(.L_x_15564 - _ZN7oneflow4cuda7softmax15SoftmaxWarpImplI10SimpleLoadIffE11SimpleStoreIffEfLi1ELi1ELi2ELi1ELb0ELNS1_9AlgorithmE0EEEvT_T0_ll)
        .other          _ZN7oneflow4cuda7softmax15SoftmaxWarpImplI10SimpleLoadIffE11SimpleStoreIffEfLi1ELi1ELi2ELi1ELb0ELNS1_9AlgorithmE0EEEvT_T0_ll,@"STO_CUDA_ENTRY STV_DEFAULT"
_ZN7oneflow4cuda7softmax15SoftmaxWarpImplI10SimpleLoadIffE11SimpleStoreIffEfLi1ELi1ELi2ELi1ELb0ELNS1_9AlgorithmE0EEEvT_T0_ll:
.text._ZN7oneflow4cuda7softmax15SoftmaxWarpImplI10SimpleLoadIffE11SimpleStoreIffEfLi1ELi1ELi2ELi1ELb0ELNS1_9AlgorithmE0EEEvT_T0_ll:
        /* <DEDUP_REMOVED lines=24> */
.L_x_12238:
        /* <DEDUP_REMOVED lines=13> */
.L_x_12242:
        /* <DEDUP_REMOVED lines=29> */
.L_x_12246:
        /* <DEDUP_REMOVED lines=11> */
[----:B0-----:R-:W-:Y:S05]  /*04d0*/  CALL.REL.NOINC `($__internal_247_$__cuda_sm3x_div_rn_noftz_f32_slowpath) ;  /* 0x0000000000bc7944 */ /* 0x001fea0003c00000 */
[----:B------:R-:W-:-:S07]  /*04e0*/  MOV R13, R0 ;  /* 0x00000000000d7202 */ /* 0x000fce0000000f00 */
.L_x_12241:
[----:B------:R-:W-:Y:S05]  /*04f0*/  BSYNC.RECONVERGENT B0 ;  /* 0x0000000000007941 */ /* 0x000fea0003800200 */
.L_x_12240:
[----:B------:R-:W-:Y:S01]  /*0500*/  IMAD R0, R9, UR42, RZ ;  /* 0x0000002a09007c24 */ /* 0x000fe2000f8e02ff */
[----:B------:R-:W-:Y:S01]  /*0510*/  R2UR UR4, R4 ;  /* 0x00000000040472ca */ /* 0x000fe200000e0000 */
[----:B------:R-:W-:Y:S01]  /*0520*/  IMAD.MOV.U32 R2, RZ, RZ, R8 ;  /* 0x000000ffff027224 */ /* 0x000fe200078e0008 */
[----:B------:R-:W-:Y:S01]  /*0530*/  R2UR UR5, R5 ;  /* 0x00000000050572ca */ /* 0x000fe200000e0000 */
[----:B------:R-:W-:Y:S02]  /*0540*/  IMAD.MOV.U32 R3, RZ, RZ, RZ ;  /* 0x000000ffff037224 */ /* 0x000fe400078e00ff */
[C---:B------:R-:W-:Y:S02]  /*0550*/  IMAD R11, R7.reuse, UR43, R0 ;  /* 0x0000002b070b7c24 */ /* 0x040fe4000f8e0200 */
[----:B------:R-:W-:-:S04]  /*0560*/  IMAD.WIDE.U32 R2, R7, UR42, R2 ;  /* 0x0000002a07027c25 */ /* 0x000fc8000f8e0002 */
[----:B------:R-:W-:Y:S01]  /*0570*/  IMAD.IADD R3, R3, 0x1, R11 ;  /* 0x0000000103037824 */ /* 0x000fe200078e020b */
[----:B------:R-:W-:-:S04]  /*0580*/  LEA R10, P0, R2, UR40, 0x2 ;  /* 0x00000028020a7c11 */ /* 0x000fc8000f8010ff */
[----:B------:R-:W-:Y:S02]  /*0590*/  LEA.HI.X R11, R2, UR41, R3, 0x2, P0 ;  /* 0x00000029020b7c11 */ /* 0x000fe400080f1403 */
[----:B------:R-:W-:-:S03]  /*05a0*/  IADD3 R7, P0, PT, R6, R7, RZ ;  /* 0x0000000706077210 */ /* 0x000fc60007f1e0ff */
[----:B------:R3:W-:Y:S01]  /*05b0*/  STG.E desc[UR4][R10.64], R13 ;  /* 0x0000000d0a007986 */ /* 0x0007e2000c101904 */
[----:B------:R-:W-:Y:S02]  /*05c0*/  LEA.HI.X.SX32 R9, R6, R9, 0x1, P0 ;  /* 0x0000000906097211 */ /* 0x000fe400000f0eff */
[----:B------:R-:W-:-:S04]  /*05d0*/  ISETP.GE.U32.AND P0, PT, R7, UR44, PT ;  /* 0x0000002c07007c0c */ /* 0x000fc8000bf06070 */
[----:B------:R-:W-:-:S13]  /*05e0*/  ISETP.GE.AND.EX P0, PT, R9, UR45, PT, P0 ;  /* 0x0000002d09007c0c */ /* 0x000fda000bf06300 */
[----:B---3--:R-:W-:Y:S05]  /*05f0*/  @!P0 BRA `(.L_x_12242) ;  /* 0xfffffffc00148947 */ /* 0x008fea000383ffff */
[----:B------:R-:W-:Y:S05]  /*0600*/  EXIT ;  /* 0x000000000000794d */ /* 0x000fea0003800000 */
.L_x_12239:
[----:B------:R-:W-:Y:S01]  /*0610*/  HFMA2 R12, -RZ, RZ, 0, 5.9604644775390625e-08 ;  /* 0x00000001ff0c7431 */ /* 0x000fe200000001ff */
[----:B------:R-:W-:Y:S01]  /*0620*/  BSSY B0, `(.L_x_12243) ;  /* 0x0000006000007945 */ /* 0x000fe20003800000 */
[----:B------:R-:W-:Y:S02]  /*0630*/  IMAD.MOV.U32 R11, RZ, RZ, 0x1f ;  /* 0x0000001fff0b7424 */ /* 0x000fe400078e00ff */
[----:B------:R-:W-:-:S07]  /*0640*/  IMAD.MOV.U32 R15, RZ, RZ, -0x1 ;  /* 0xffffffffff0f7424 */ /* 0x000fce00078e00ff */
[----:B0-----:R-:W-:Y:S05]  /*0650*/  WARPSYNC.COLLECTIVE R15, `(.L_x_12244) ;  /* 0x000000000f087348 */ /* 0x001fea0003c00000 */
[----:B------:R1:W2:Y:S02]  /*0660*/  SHFL.BFLY P6, R14, R13, R12, R11 ;  /* 0x0c00000c0d0e7389 */ /* 0x0002a400000c000b */
[----:B012---:R-:W-:Y:S05]  /*0670*/  ENDCOLLECTIVE ;  /* 0x000000000000791b */ /* 0x007fea0003800000 */
.L_x_12244:
[----:B------:R-:W-:Y:S05]  /*0680*/  BSYNC B0 ;  /* 0x0000000000007941 */ /* 0x000fea0003800000 */
.L_x_12243:
[----:B------:R-:W-:Y:S01]  /*0690*/  FMNMX R13, R13, R14, !PT ;  /* 0x0000000e0d0d7209 */ /* 0x000fe20007800000 */
[----:B------:R-:W-:Y:S01]  /*06a0*/  IMAD.MOV.U32 R0, RZ, RZ, 0x3bbb989d ;  /* 0x3bbb989dff007424 */ /* 0x000fe200078e00ff */
[----:B------:R-:W-:Y:S01]  /*06b0*/  MOV R3, 0x437c0000 ;  /* 0x437c000000037802 */ /* 0x000fe20000000f00 */
[----:B------:R-:W-:Y:S01]  /*06c0*/  IMAD.MOV.U32 R12, RZ, RZ, 0x1 ;  /* 0x00000001ff0c7424 */ /* 0x000fe200078e00ff */
[----:B------:R-:W-:Y:S01]  /*06d0*/  MOV R15, 0xffffffff ;  /* 0xffffffff000f7802 */ /* 0x000fe20000000f00 */
[----:B------:R-:W-:Y:S01]  /*06e0*/  FADD R13, R10, -R13 ;  /* 0x8000000d0a0d7221 */ /* 0x000fe20000000000 */
[----:B------:R-:W-:-:S03]  /*06f0*/  IMAD.MOV.U32 R11, RZ, RZ, 0x1f ;  /* 0x0000001fff0b7424 */ /* 0x000fc600078e00ff */
        /* <DEDUP_REMOVED lines=12> */
.L_x_12245:
[----:B------:R-:W-:Y:S05]  /*07c0*/  BRA `(.L_x_12246) ;  /* 0xfffffffc00147947 */ /* 0x000fea000383ffff */
        .weak           $__internal_247_$__cuda_sm3x_div_rn_noftz_f32_slowpath
        .type           $__internal_247_$__cuda_sm3x_div_rn_noftz_f32_slowpath,@function
        .size           $__internal_247_$__cuda_sm3x_div_rn_noftz_f32_slowpath,(.L_x_15564 - $__internal_247_$__cuda_sm3x_div_rn_noftz_f32_slowpath)
$__internal_247_$__cuda_sm3x_div_rn_noftz_f32_slowpath:
[--C-:B------:R-:W-:Y:S01]  /*07d0*/  SHF.R.U32.HI R11, RZ, 0x17, R15.reuse ;  /* 0x00000017ff0b7819 */ /* 0x100fe2000001160f */
[----:B------:R-:W-:Y:S01]  /*07e0*/  BSSY.RECONVERGENT B1, `(.L_x_12247) ;  /* 0x0000065000017945 */ /* 0x000fe20003800200 */
[----:B------:R-:W-:Y:S01]  /*07f0*/  SHF.R.U32.HI R3, RZ, 0x17, R0 ;  /* 0x00000017ff037819 */ /* 0x000fe20000011600 */
[----:B------:R-:W-:Y:S01]  /*0800*/  IMAD.MOV.U32 R13, RZ, RZ, R15 ;  /* 0x000000ffff0d7224 */ /* 0x000fe200078e000f */
        /* <DEDUP_REMOVED lines=33> */
.L_x_12248:
        /* <DEDUP_REMOVED lines=51> */
.L_x_12255:
[----:B------:R-:W-:-:S04]  /*0d50*/  LOP3.LUT R0, R0, 0x80000000, RZ, 0xc0, !PT ;  /* 0x8000000000007812 */ /* 0x000fc800078ec0ff */
[----:B------:R-:W-:Y:S01]  /*0d60*/  LOP3.LUT R0, R0, 0x7f800000, RZ, 0xfc, !PT ;  /* 0x7f80000000007812 */ /* 0x000fe200078efcff */
[----:B------:R-:W-:Y:S06]  /*0d70*/  BRA `(.L_x_12256) ;  /* 0x0000000000047947 */ /* 0x000fec0003800000 */
.L_x_12254:
[----:B------:R-:W-:-:S07]  /*0d80*/  LEA R0, R11, R0, 0x17 ;  /* 0x000000000b007211 */ /* 0x000fce00078eb8ff */
.L_x_12256:
[----:B------:R-:W-:Y:S05]  /*0d90*/  BSYNC.RECONVERGENT B2 ;  /* 0x0000000000027941 */ /* 0x000fea0003800200 */
.L_x_12253:
[----:B------:R-:W-:Y:S05]  /*0da0*/  BRA `(.L_x_12257) ;  /* 0x0000000000207947 */ /* 0x000fea0003800000 */
.L_x_12252:
[----:B------:R-:W-:-:S04]  /*0db0*/  LOP3.LUT R0, R13, 0x80000000, R12, 0x48, !PT ;  /* 0x800000000d007812 */ /* 0x000fc800078e480c */
[----:B------:R-:W-:Y:S01]  /*0dc0*/  LOP3.LUT R0, R0, 0x7f800000, RZ, 0xfc, !PT ;  /* 0x7f80000000007812 */ /* 0x000fe200078efcff */
[----:B------:R-:W-:Y:S06]  /*0dd0*/  BRA `(.L_x_12257) ;  /* 0x0000000000147947 */ /* 0x000fec0003800000 */
.L_x_12251:
[----:B------:R-:W-:Y:S01]  /*0de0*/  LOP3.LUT R0, R13, 0x80000000, R12, 0x48, !PT ;  /* 0x800000000d007812 */ /* 0x000fe200078e480c */
[----:B------:R-:W-:Y:S06]  /*0df0*/  BRA `(.L_x_12257) ;  /* 0x00000000000c7947 */ /* 0x000fec0003800000 */
.L_x_12250:
[----:B------:R-:W0:Y:S01]  /*0e00*/  MUFU.RSQ R0, -QNAN ;  /* 0xffc0000000007908 */ /* 0x000e220000001400 */
[----:B------:R-:W-:Y:S05]  /*0e10*/  BRA `(.L_x_12257) ;  /* 0x0000000000047947 */ /* 0x000fea0003800000 */
.L_x_12249:
[----:B------:R-:W-:-:S07]  /*0e20*/  FADD.FTZ R0, R0, R3 ;  /* 0x0000000300007221 */ /* 0x000fce0000010000 */
.L_x_12257:
[----:B------:R-:W-:Y:S05]  /*0e30*/  BSYNC.RECONVERGENT B1 ;  /* 0x0000000000017941 */ /* 0x000fea0003800200 */
.L_x_12247:
[----:B------:R-:W-:-:S04]  /*0e40*/  IMAD.MOV.U32 R3, RZ, RZ, 0x0 ;  /* 0x00000000ff037424 */ /* 0x000fc800078e00ff */
[----:B0-----:R-:W-:Y:S05]  /*0e50*/  RET.REL.NODEC R2 `(_ZN7oneflow4cuda7softmax15SoftmaxWarpImplI10SimpleLoadIffE11SimpleStoreIffEfLi1ELi1ELi2ELi1ELb0ELNS1_9AlgorithmE0EEEvT_T0_ll) ;  /* 0xfffffff002687950 */ /* 0x001fea0003c3ffff */
.L_x_12258:
        /* <DEDUP_REMOVED lines=10> */
.L_x_15564:


//--------------------- .text._ZN7oneflow4cuda7softmax15SoftmaxWarpImplI10SimpleLoadIffE11SimpleStoreIffEfLi1ELi1ELi2ELi2ELb1ELNS1_9AlgorithmE0EEEvT_T0_ll --------------------------
	.section	.text._ZN7oneflow4cuda7softmax15SoftmaxWarpImplI10SimpleLoadIffE11SimpleStoreIffEfLi1ELi1ELi2ELi2ELb1ELNS1_9AlgorithmE0EEEvT_T0_ll,"ax",@progbits
	.align	128
        .global         _ZN7oneflow4cuda7softmax15SoftmaxWarpImplI10SimpleLoadIffE11SimpleStoreIffEfLi1ELi1ELi2ELi2ELb1ELNS1_9AlgorithmE0EEEvT_T0_ll
        .type           _ZN7oneflow4cuda7softmax15SoftmaxWarpImplI10SimpleLoadIffE11SimpleStoreIffEfLi1ELi1ELi2ELi2ELb1ELNS1_9AlgorithmE0EEEvT_T0_ll,@function
        .size           _ZN7oneflow4cuda7softmax15SoftmaxWarpImplI10SimpleLoadIffE11SimpleStoreIffEfLi1ELi1ELi2ELi2ELb1ELNS1_9AlgorithmE0EEEvT_T0_ll,(.L_x_15565 - _ZN7oneflow4cuda7softmax15SoftmaxWarpImplI10SimpleLoadIffE11SimpleStoreIffEfLi1ELi1ELi2ELi2ELb1ELNS1_9AlgorithmE0EEEvT_T0_ll)
        .other          _ZN7oneflow4cuda7softmax15SoftmaxWarpImplI10SimpleLoadIffE11SimpleStoreIffEfLi1ELi1ELi2ELi2ELb1ELNS1_9AlgorithmE0EEEvT_T0_ll,@"STO_CUDA_ENTRY STV_DEFAULT"
_ZN7oneflow4cuda7softmax15SoftmaxWarpImplI10SimpleLoadIffE11SimpleStoreIffEfLi1ELi1ELi2ELi2ELb1ELNS1_9AlgorithmE0EEEvT_T0_ll:
.text._ZN7oneflow4cuda7softmax15SoftmaxWarpImplI10SimpleLoadIffE11SimpleStoreIffEfLi1ELi1ELi2ELi2ELb1ELNS1_9AlgorithmE0EEEvT_T0_ll:
        /* <DEDUP_REMOVED lines=24> */
.L_x_12259:
        /* <DEDUP_REMOVED lines=16> */
.L_x_12269:
[----:B-1----:R-:W-:Y:S01]  /*0280*/  ISETP.GE.U32.AND P0, PT, R16, UR40, PT ;  /* 0x0000002810007c0c */ /* 0x002fe2000bf06070 */
[----:B------:R-:W1:Y:S03]  /*0290*/  LDC.64 R12, c[0x0][0x388] ;  /* 0x0000e200ff0c7b82 */ /* 0x000e660000000a00 */
        /* <DEDUP_REMOVED lines=22> */
[----:B------:R-:W-:Y:S01]  /*0400*/  @!P0 LEA.HI.X R11, R12, R11, R8, 0x2, P1 ;  /* 0x0000000b0c0b8211 */ /* 0x000fe200008f1408 */
[----:B------:R-:W-:Y:S01]  /*0410*/  IMAD.MOV.U32 R8, RZ, RZ, -0x800000 ;  /* 0xff800000ff087424 */ /* 0x000fe200078e00ff */
[----:B-1----:R-:W-:-:S05]  /*0420*/  @!P0 LEA R14, P2, R0, R2, 0x2 ;  /* 0x00000002000e8211 */ /* 0x002fca00078410ff */
        /* <DEDUP_REMOVED lines=38> */
.L_x_12275:
        /* <DEDUP_REMOVED lines=11> */
[----:B0--3--:R-:W-:Y:S05]  /*0740*/  CALL.REL.NOINC `($__internal_248_$__cuda_sm3x_div_rn_noftz_f32_slowpath) ;  /* 0x0000000400a07944 */ /* 0x009fea0003c00000 */
.L_x_12262:
[----:B------:R-:W-:Y:S05]  /*0750*/  BSYNC.RECONVERGENT B0 ;  /* 0x0000000000007941 */ /* 0x000fea0003800200 */
.L_x_12261:
        /* <DEDUP_REMOVED lines=15> */
[C---:B------:R-:W-:Y:S02]  /*0850*/  IMAD R13, R17.reuse, UR39, R12 ;  /* 0x00000027110d7c24 */ /* 0x040fe4000f8e020c */
[----:B------:R-:W-:-:S04]  /*0860*/  IMAD.WIDE.U32 R2, R17, UR38, R2 ;  /* 0x0000002611027c25 */ /* 0x000fc8000f8e0002 */
[----:B------:R-:W-:Y:S01]  /*0870*/  IMAD.IADD R3, R3, 0x1, R13 ;  /* 0x0000000103037824 */ /* 0x000fe200078e020d */
[----:B------:R-:W-:-:S04]  /*0880*/  LEA R12, P0, R2, UR36, 0x2 ;  /* 0x00000024020c7c11 */ /* 0x000fc8000f8010ff */
[----:B------:R-:W-:-:S05]  /*0890*/  LEA.HI.X R13, R2, UR37, R3, 0x2, P0 ;  /* 0x00000025020d7c11 */ /* 0x000fca00080f1403 */
[----:B------:R1:W-:Y:S04]  /*08a0*/  STG.E desc[UR4][R12.64], R15 ;  /* 0x0000000f0c007986 */ /* 0x0003e8000c101904 */
.L_x_12264:
[----:B------:R-:W-:Y:S05]  /*08b0*/  BSYNC.RECONVERGENT B0 ;  /* 0x0000000000007941 */ /* 0x000fea0003800200 */
.L_x_12263:
[----:B------:R-:W-:Y:S01]  /*08c0*/  BSSY.RECONVERGENT B0, `(.L_x_12265) ;  /* 0x0000008000007945 */ /* 0x000fe20003800200 */
[----:B------:R-:W-:-:S03]  /*08d0*/  FFMA R21, R21, R10, R8 ;  /* 0x0000000a15157223 */ /* 0x000fc60000000008 */
[----:B------:R-:W-:Y:S05]  /*08e0*/  @!P2 BRA `(.L_x_12266) ;  /* 0x000000000014a947 */ /* 0x000fea0003800000 */
[----:B------:R-:W-:Y:S01]  /*08f0*/  MOV R2, R0 ;  /* 0x0000000000027202 */ /* 0x000fe20000000f00 */
[----:B------:R-:W-:Y:S01]  /*0900*/  IMAD.MOV.U32 R3, RZ, RZ, R11 ;  /* 0x000000ffff037224 */ /* 0x000fe200078e000b */
[----:B------:R-:W-:-:S07]  /*0910*/  MOV R8, 0x930 ;  /* 0x0000093000087802 */ /* 0x000fce0000000f00 */
[----:B01-3--:R-:W-:Y:S05]  /*0920*/  CALL.REL.NOINC `($__internal_248_$__cuda_sm3x_div_rn_noftz_f32_slowpath) ;  /* 0x0000000400287944 */ /* 0x00bfea0003c00000 */
[----:B------:R-:W-:-:S07]  /*0930*/  IMAD.MOV.U32 R21, RZ, RZ, R15 ;  /* 0x000000ffff157224 */ /* 0x000fce00078e000f */
.L_x_12266:
[----:B------:R-:W-:Y:S05]  /*0940*/  BSYNC.RECONVERGENT B0 ;  /* 0x0000000000007941 */ /* 0x000fea0003800200 */
.L_x_12265:
[----:B------:R-:W-:Y:S04]  /*0950*/  BSSY.RECONVERGENT B0, `(.L_x_12267) ;  /* 0x000000c000007945 */ /* 0x000fe80003800200 */
[----:B------:R-:W-:Y:S05]  /*0960*/  @P1 BRA `(.L_x_12268) ;  /* 0x0000000000281947 */ /* 0x000fea0003800000 */
[----:B------:R-:W-:Y:S01]  /*0970*/  IMAD R0, R19, UR38, RZ ;  /* 0x0000002613007c24 */ /* 0x000fe2000f8e02ff */
[----:B------:R-:W-:Y:S01]  /*0980*/  R2UR UR4, R6 ;  /* 0x00000000060472ca */ /* 0x000fe200000e0000 */
[----:B---3--:R-:W-:Y:S01]  /*0990*/  IMAD.WIDE.U32 R2, R17, UR38, R4 ;  /* 0x0000002611027c25 */ /* 0x008fe2000f8e0004 */
[----:B------:R-:W-:-:S03]  /*09a0*/  R2UR UR5, R7 ;  /* 0x00000000070572ca */ /* 0x000fc600000e0000 */
[----:B------:R-:W-:Y:S01]  /*09b0*/  IMAD R11, R17, UR39, R0 ;  /* 0x00000027110b7c24 */ /* 0x000fe2000f8e0200 */
[----:B------:R-:W-:-:S04]  /*09c0*/  IADD3 R0, P0, PT, R16, R2, RZ ;  /* 0x0000000210007210 */ /* 0x000fc80007f1e0ff */
[----:B------:R-:W-:Y:S02]  /*09d0*/  IADD3.X R3, PT, PT, R11, R3, RZ, P0, !PT ;  /* 0x000000030b037210 */ /* 0x000fe400007fe4ff */
[----:B------:R-:W-:-:S04]  /*09e0*/  LEA R2, P0, R0, UR36, 0x2 ;  /* 0x0000002400027c11 */ /* 0x000fc8000f8010ff */
[----:B------:R-:W-:-:S05]  /*09f0*/  LEA.HI.X R3, R0, UR37, R3, 0x2, P0 ;  /* 0x0000002500037c11 */ /* 0x000fca00080f1403 */
[----:B------:R2:W-:Y:S04]  /*0a00*/  STG.E desc[UR4][R2.64], R21 ;  /* 0x0000001502007986 */ /* 0x0005e8000c101904 */
.L_x_12268:
[----:B------:R-:W-:Y:S05]  /*0a10*/  BSYNC.RECONVERGENT B0 ;  /* 0x0000000000007941 */ /* 0x000fea0003800200 */
.L_x_12267:
[----:B------:R-:W-:-:S04]  /*0a20*/  IADD3 R17, P0, PT, R9, R17, RZ ;  /* 0x0000001109117210 */ /* 0x000fc80007f1e0ff */
[----:B------:R-:W-:Y:S02]  /*0a30*/  LEA.HI.X.SX32 R19, R9, R19, 0x1, P0 ;  /* 0x0000001309137211 */ /* 0x000fe400000f0eff */
[----:B------:R-:W-:-:S04]  /*0a40*/  ISETP.GE.U32.AND P0, PT, R17, UR42, PT ;  /* 0x0000002a11007c0c */ /* 0x000fc8000bf06070 */
[----:B------:R-:W-:-:S13]  /*0a50*/  ISETP.GE.AND.EX P0, PT, R19, UR43, PT, P0 ;  /* 0x0000002b13007c0c */ /* 0x000fda000bf06300 */
[----:B------:R-:W-:Y:S05]  /*0a60*/  @!P0 BRA `(.L_x_12269) ;  /* 0xfffffff800048947 */ /* 0x000fea000383ffff */
[----:B------:R-:W-:Y:S05]  /*0a70*/  EXIT ;  /* 0x000000000000794d */ /* 0x000fea0003800000 */
.L_x_12260:
        /* <DEDUP_REMOVED lines=8> */
.L_x_12271:
[----:B------:R-:W-:Y:S05]  /*0b00*/  BSYNC B0 ;  /* 0x0000000000007941 */ /* 0x000fea0003800000 */
.L_x_12270:
        /* <DEDUP_REMOVED lines=9> */
.L_x_12272:
        /* <DEDUP_REMOVED lines=26> */
.L_x_12273:
[----:B------:R-:W-:-:S04]  /*0d40*/  FMUL R0, R0, R23 ;  /* 0x0000001700007220 */ /* 0x000fc80000400000 */
[----:B------:R-:W-:-:S05]  /*0d50*/  FADD R8, RZ, R0 ;  /* 0x00000000ff087221 */ /* 0x000fca0000000000 */
[----:B------:R-:W-:Y:S01]  /*0d60*/  MOV R13, R8 ;  /* 0x00000008000d7202 */ /* 0x000fe20000000f00 */
[----:B------:R-:W-:-:S07]  /*0d70*/  IMAD.MOV.U32 R10, RZ, RZ, R14 ;  /* 0x000000ffff0a7224 */ /* 0x000fce00078e000e */
[----:B------:R-:W-:Y:S05]  /*0d80*/  WARPSYNC.COLLECTIVE R15, `(.L_x_12274) ;  /* 0x000000000f087348 */ /* 0x000fea0003c00000 */
[----:B------:R0:W1:Y:S02]  /*0d90*/  SHFL.BFLY P6, R14, R13, R12, R11 ;  /* 0x0c00000c0d0e7389 */ /* 0x00006400000c000b */
[----:B01----:R-:W-:Y:S05]  /*0da0*/  ENDCOLLECTIVE ;  /* 0x000000000000791b */ /* 0x003fea0003800000 */
.L_x_12274:
[----:B------:R-:W-:Y:S01]  /*0db0*/  FADD R3, R3, R10 ;  /* 0x0000000a03037221 */ /* 0x000fe20000000000 */
[----:B------:R-:W-:Y:S06]  /*0dc0*/  BRA `(.L_x_12275) ;  /* 0xfffffff800307947 */ /* 0x000fec000383ffff */
        .weak           $__internal_248_$__cuda_sm3x_div_rn_noftz_f32_slowpath
        .type           $__internal_248_$__cuda_sm3x_div_rn_noftz_f32_slowpath,@function
        .size           $__internal_248_$__cuda_sm3x_div_rn_noftz_f32_slowpath,(.L_x_15565 - $__internal_248_$__cuda_sm3x_div_rn_noftz_f32_slowpath)
$__internal_248_$__cuda_sm3x_div_rn_noftz_f32_slowpath:
        /* <DEDUP_REMOVED lines=34> */
.L_x_12277:
        /* <DEDUP_REMOVED lines=51> */
.L_x_12284:
[----:B------:R-:W-:-:S04]  /*1320*/  LOP3.LUT R2, R2, 0x80000000, RZ, 0xc0, !PT ;  /* 0x8000000002027812 */ /* 0x000fc800078ec0ff */
[----:B------:R-:W-:Y:S01]  /*1330*/  LOP3.LUT R2, R2, 0x7f800000, RZ, 0xfc, !PT ;  /* 0x7f80000002027812 */ /* 0x000fe200078efcff */
[----:B------:R-:W-:Y:S06]  /*1340*/  BRA `(.L_x_12285) ;  /* 0x0000000000047947 */ /* 0x000fec0003800000 */
.L_x_12283:
[----:B------:R-:W-:-:S07]  /*1350*/  IMAD R2, R13, 0x800000, R2 ;  /* 0x008000000d027824 */ /* 0x000fce00078e0202 */
.L_x_12285:
[----:B------:R-:W-:Y:S05]  /*1360*/  BSYNC.RECONVERGENT B2 ;  /* 0x0000000000027941 */ /* 0x000fea0003800200 */
.L_x_12282:
[----:B------:R-:W-:Y:S05]  /*1370*/  BRA `(.L_x_12286) ;  /* 0x0000000000207947 */ /* 0x000fea0003800000 */
.L_x_12281:
[----:B------:R-:W-:-:S04]  /*1380*/  LOP3.LUT R2, R3, 0x80000000, R2, 0x48, !PT ;  /* 0x8000000003027812 */ /* 0x000fc800078e4802 */
[----:B------:R-:W-:Y:S01]  /*1390*/  LOP3.LUT R2, R2, 0x7f800000, RZ, 0xfc, !PT ;  /* 0x7f80000002027812 */ /* 0x000fe200078efcff */
[----:B------:R-:W-:Y:S06]  /*13a0*/  BRA `(.L_x_12286) ;  /* 0x0000000000147947 */ /* 0x000fec0003800000 */
.L_x_12280:
[----:B------:R-:W-:Y:S01]  /*13b0*/  LOP3.LUT R2, R3, 0x80000000, R2, 0x48, !PT ;  /* 0x8000000003027812 */ /* 0x000fe200078e4802 */
[----:B------:R-:W-:Y:S06]  /*13c0*/  BRA `(.L_x_12286) ;  /* 0x00000000000c7947 */ /* 0x000fec0003800000 */
.L_x_12279:
[----:B------:R-:W0:Y:S01]  /*13d0*/  MUFU.RSQ R2, -QNAN ;  /* 0xffc0000000027908 */ /* 0x000e220000001400 */
[----:B------:R-:W-:Y:S05]  /*13e0*/  BRA `(.L_x_12286) ;  /* 0x0000000000047947 */ /* 0x000fea0003800000 */
.L_x_12278:
[----:B------:R-:W-:-:S07]  /*13f0*/  FADD.FTZ R2, R2, R3 ;  /* 0x0000000302027221 */ /* 0x000fce0000010000 */
.L_x_12286:
[----:B------:R-:W-:Y:S05]  /*1400*/  BSYNC.RECONVERGENT B1 ;  /* 0x0000000000017941 */ /* 0x000fea0003800200 */
.L_x_12276:
[----:B------:R-:W-:Y:S01]  /*1410*/  HFMA2 R3, -RZ, RZ, 0, 0 ;  /* 0x00000000ff037431 */ /* 0x000fe200000001ff */
[----:B0-----:R-:W-:Y:S01]  /*1420*/  MOV R15, R2 ;  /* 0x00000002000f7202 */ /* 0x001fe20000000f00 */
[----:B------:R-:W-:-:S04]  /*1430*/  IMAD.MOV.U32 R2, RZ, RZ, R8 ;  /* 0x000000ffff027224 */ /* 0x000fc800078e0008 */
[----:B------:R-:W-:Y:S05]  /*1440*/  RET.REL.NODEC R2 `(_ZN7oneflow4cuda7softmax15SoftmaxWarpImplI10SimpleLoadIffE11SimpleStoreIffEfLi1ELi1ELi2ELi2ELb1ELNS1_9AlgorithmE0EEEvT_T0_ll) ;  /* 0xffffffe802ec7950 */ /* 0x000fea0003c3ffff */
.L_x_12287:
        /* <DEDUP_REMOVED lines=11> */
.L_x_15565:


//--------------------- .text._ZN7oneflow4cuda7softmax15SoftmaxWarpImplI10SimpleLoadIffE11SimpleStoreIffEfLi1ELi1ELi2ELi2ELb0ELNS1_9AlgorithmE0EEEvT_T0_ll --------------------------
	.section	.text._ZN7oneflow4cuda7softmax15SoftmaxWarpImplI10SimpleLoadIffE11SimpleStoreIffEfLi1ELi1ELi2ELi2ELb0ELNS1_9AlgorithmE0EEEvT_T0_ll,"ax",@progbits
	.align	128
        .global         _ZN7oneflow4cuda7softmax15SoftmaxWarpImplI10SimpleLoadIffE11SimpleStoreIffEfLi1ELi1ELi2ELi2ELb0ELNS1_9AlgorithmE0EEEvT_T0_ll
        .type           _ZN7oneflow4cuda7softmax15SoftmaxWarpImplI10SimpleLoadIffE11SimpleStoreIffEfLi1ELi1ELi2ELi2ELb0ELNS1_9AlgorithmE0EEEvT_T0_ll,@function
        .size           _ZN7oneflow4cuda7softmax15SoftmaxWarpImplI10SimpleLoadIffE11SimpleStoreIffEfLi1ELi1ELi2ELi2ELb0ELNS1_9AlgorithmE0EEEvT_T0_ll,(.L_x_15567 - _ZN7oneflow4cuda7softmax15SoftmaxWarpImplI10SimpleLoadIffE11SimpleStoreIffEfLi1ELi1ELi2ELi2ELb0ELNS1_9AlgorithmE0EEEvT_T0_ll)
        .other          _ZN7oneflow4cuda7softmax15SoftmaxWarpImplI10SimpleLoadIffE11SimpleStoreIffEfLi1ELi1ELi2ELi2ELb0ELNS1_9AlgorithmE0EEEvT_T0_ll,@"STO_CUDA_ENTRY STV_DEFAULT"
_ZN7oneflow4cuda7softmax15SoftmaxWarpImplI10SimpleLoadIffE11SimpleStoreIffEfLi1ELi1ELi2ELi2ELb0ELNS1_9AlgorithmE0EEEvT_T0_ll:
.text._ZN7oneflow4cuda7softmax15SoftmaxWarpImplI10SimpleLoadIffE11SimpleStoreIffEfLi1ELi1ELi2ELi2ELb0ELNS1_9AlgorithmE0EEEvT_T0_ll:
        /* <DEDUP_REMOVED lines=21> */
.L_x_12288:
        /* <DEDUP_REMOVED lines=49> */
.L_x_12290:
[----:B------:R-:W-:-:S07]  /*0460*/  MOV R0, 0x480 ;  /* 0x0000048000007802 */ /* 0x000fce0000000f00 */
[----:B0-----:R-:W-:Y:S05]  /*0470*/  CALL.REL.NOINC `($__internal_249_$__cuda_sm20_div_u64) ;  /* 0x0000001c00847944 */ /* 0x001fea0003c00000 */
[----:B------:R-:W-:Y:S01]  /*0480*/  MOV R2, R4 ;  /* 0x0000000400027202 */ /* 0x000fe20000000f00 */
[----:B------:R-:W-:-:S07]  /*0490*/  IMAD.MOV.U32 R3, RZ, RZ, R5 ;  /* 0x000000ffff037224 */ /* 0x000fce00078e0005 */
.L_x_12291:
[----:B------:R-:W-:Y:S05]  /*04a0*/  BSYNC.RECONVERGENT B0 ;  /* 0x0000000000007941 */ /* 0x000fea0003800200 */
.L_x_12289:
        /* <DEDUP_REMOVED lines=25> */
[----:B------:R-:W2:Y:S01]  /*0640*/  LDG.E R24, desc[UR6][R12.64] ;  /* 0x000000060c187981 */ /* 0x000ea2000c1e1900 */
[----:B------:R-:W-:-:S05]  /*0650*/  IADD3.X R5, PT, PT, R13, R3, R5, P0, !PT ;  /* 0x000000030d057210 */ /* 0x000fca00007fe405 */
[----:B------:R-:W3:Y:S01]  /*0660*/  LDG.E R21, desc[UR8][R4.64] ;  /* 0x0000000804157981 */ /* 0x000ee2000c1e1900 */
[----:B------:R-:W-:Y:S01]  /*0670*/  UMOV UR4, 0xffffffff ;  /* 0xffffffff00047882 */ /* 0x000fe20000000000 */
[----:B--2---:R-:W-:Y:S02]  /*0680*/  FMNMX R0, R24, -INF , !PT ;  /* 0xff80000018007809 */ /* 0x004fe40007800000 */
[----:B---3--:R-:W-:Y:S01]  /*0690*/  FMNMX R2, R21, -INF , !PT ;  /* 0xff80000015027809 */ /* 0x008fe20007800000 */
        /* <DEDUP_REMOVED lines=30> */
.L_x_12314:
        /* <DEDUP_REMOVED lines=13> */
[----:B0-----:R-:W-:Y:S05]  /*0950*/  CALL.REL.NOINC `($__internal_250_$__cuda_sm3x_div_rn_noftz_f32_slowpath) ;  /* 0x0000001c005c7944 */ /* 0x001fea0003c00000 */
.L_x_12296:
[----:B------:R-:W-:Y:S05]  /*0960*/  BSYNC.RECONVERGENT B1 ;  /* 0x0000000000017941 */ /* 0x000fea0003800200 */
.L_x_12295:
[----:B------:R-:W1:Y:S01]  /*0970*/  LDCU.128 UR4, c[0x0][0x390] ;  /* 0x00007200ff0477ac */ /* 0x000e620008000c00 */
[----:B------:R-:W-:Y:S01]  /*0980*/  MOV R2, R6 ;  /* 0x0000000600027202 */ /* 0x000fe20000000f00 */
[----:B------:R-:W-:Y:S01]  /*0990*/  IMAD.MOV.U32 R3, RZ, RZ, RZ ;  /* 0x000000ffff037224 */ /* 0x000fe200078e00ff */
[----:B------:R-:W-:Y:S01]  /*09a0*/  BSSY.RECONVERGENT B1, `(.L_x_12297) ;  /* 0x0000017000017945 */ /* 0x000fe20003800200 */
[----:B-1----:R-:W-:Y:S02]  /*09b0*/  IMAD R4, R10, UR6, RZ ;  /* 0x000000060a047c24 */ /* 0x002fe4000f8e02ff */
[C---:B------:R-:W-:Y:S01]  /*09c0*/  IMAD.WIDE.U32 R2, R19.reuse, UR6, R2 ;  /* 0x0000000613027c25 */ /* 0x040fe2000f8e0002 */
[----:B------:R-:W1:Y:S01]  /*09d0*/  MUFU.RCP R10, R11 ;  /* 0x0000000b000a7308 */ /* 0x000e620000001000 */
[----:B------:R-:W-:Y:S02]  /*09e0*/  R2UR UR6, R8 ;  /* 0x00000000080672ca */ /* 0x000fe400000e0000 */
[----:B------:R-:W-:Y:S01]  /*09f0*/  IMAD R5, R19, UR7, R4 ;  /* 0x0000000713057c24 */ /* 0x000fe2000f8e0204 */
[----:B------:R-:W-:-:S02]  /*0a00*/  LEA R4, P0, R2, UR4, 0x2 ;  /* 0x0000000402047c11 */ /* 0x000fc4000f8010ff */
[----:B------:R-:W-:Y:S02]  /*0a10*/  R2UR UR7, R9 ;  /* 0x00000000090772ca */ /* 0x000fe400000e0000 */
[----:B------:R-:W-:-:S04]  /*0a20*/  IADD3 R3, PT, PT, R3, R5, RZ ;  /* 0x0000000503037210 */ /* 0x000fc80007ffe0ff */
[----:B------:R-:W-:-:S04]  /*0a30*/  LEA.HI.X R5, R2, UR5, R3, 0x2, P0 ;  /* 0x0000000502057c11 */ /* 0x000fc800080f1403 */
[----:B------:R-:W2:Y:S01]  /*0a40*/  FCHK P0, R0, R11 ;  /* 0x0000000b00007302 */ /* 0x000ea20000000000 */
[----:B-1----:R-:W-:Y:S02]  /*0a50*/  FFMA R3, -R11, R10, 1 ;  /* 0x3f8000000b037423 */ /* 0x002fe4000000010a */
[----:B------:R1:W-:Y:S02]  /*0a60*/  STG.E desc[UR6][R4.64], R13 ;  /* 0x0000000d04007986 */ /* 0x0003e4000c101906 */
[----:B------:R-:W-:-:S04]  /*0a70*/  FFMA R3, R10, R3, R10 ;  /* 0x000000030a037223 */ /* 0x000fc8000000000a */
[----:B------:R-:W-:-:S04]  /*0a80*/  FFMA R2, R0, R3, RZ ;  /* 0x0000000300027223 */ /* 0x000fc800000000ff */
[----:B------:R-:W-:-:S04]  /*0a90*/  FFMA R10, -R11, R2, R0 ;  /* 0x000000020b0a7223 */ /* 0x000fc80000000100 */
[----:B------:R-:W-:Y:S01]  /*0aa0*/  FFMA R15, R3, R10, R2 ;  /* 0x0000000a030f7223 */ /* 0x000fe20000000002 */
[----:B-12---:R-:W-:Y:S06]  /*0ab0*/  @!P0 BRA `(.L_x_12298) ;  /* 0x0000000000148947 */ /* 0x006fec0003800000 */
[----:B------:R-:W-:Y:S01]  /*0ac0*/  IMAD.MOV.U32 R2, RZ, RZ, R0 ;  /* 0x000000ffff027224 */ /* 0x000fe200078e0000 */
[----:B------:R-:W-:Y:S02]  /*0ad0*/  MOV R3, R11 ;  /* 0x0000000b00037202 */ /* 0x000fe40000000f00 */
[----:B------:R-:W-:-:S07]  /*0ae0*/  MOV R12, 0xb00 ;  /* 0x00000b00000c7802 */ /* 0x000fce0000000f00 */
[----:B0-----:R-:W-:Y:S05]  /*0af0*/  CALL.REL.NOINC `($__internal_250_$__cuda_sm3x_div_rn_noftz_f32_slowpath) ;  /* 0x0000001800f47944 */ /* 0x001fea0003c00000 */
[----:B------:R-:W-:-:S07]  /*0b00*/  IMAD.MOV.U32 R15, RZ, RZ, R13 ;  /* 0x000000ffff0f7224 */ /* 0x000fce00078e000d */
.L_x_12298:
[----:B------:R-:W-:Y:S05]  /*0b10*/  BSYNC.RECONVERGENT B1 ;  /* 0x0000000000017941 */ /* 0x000fea0003800200 */
.L_x_12297:
[----:B------:R-:W1:Y:S01]  /*0b20*/  LDC.64 R10, c[0x0][0x398] ;  /* 0x0000e600ff0a7b82 */ /* 0x000e620000000a00 */
[----:B------:R-:W-:Y:S02]  /*0b30*/  R2UR UR4, R8 ;  /* 0x00000000080472ca */ /* 0x000fe400000e0000 */
[----:B------:R-:W-:Y:S02]  /*0b40*/  R2UR UR5, R9 ;  /* 0x00000000090572ca */ /* 0x000fe400000e0000 */
[----:B------:R-:W-:Y:S02]  /*0b50*/  MOV R19, R23 ;  /* 0x0000001700137202 */ /* 0x000fe40000000f00 */
[----:B-1----:R-:W-:-:S04]  /*0b60*/  LEA R2, P0, R10, R4, 0x2 ;  /* 0x000000040a027211 */ /* 0x002fc800078010ff */
[----:B------:R-:W-:Y:S01]  /*0b70*/  LEA.HI.X R3, R10, R5, R11, 0x2, P0 ;  /* 0x000000050a037211 */ /* 0x000fe200000f140b */
[----:B------:R-:W-:-:S04]  /*0b80*/  IMAD.MOV.U32 R10, RZ, RZ, R22 ;  /* 0x000000ffff0a7224 */ /* 0x000fc800078e0016 */
[----:B------:R3:W-:Y:S04]  /*0b90*/  STG.E desc[UR4][R2.64], R15 ;  /* 0x0000000f02007986 */ /* 0x0007e8000c101904 */
.L_x_12293:
[----:B------:R-:W-:Y:S05]  /*0ba0*/  BSYNC B0 ;  /* 0x0000000000007941 */ /* 0x000fea0003800000 */
.L_x_12292:
[----:B------:R-:W-:-:S04]  /*0bb0*/  ISETP.NE.U32.AND P0, PT, R20, RZ, PT ;  /* 0x000000ff1400720c */ /* 0x000fc80003f05070 */
[----:B------:R-:W-:-:S13]  /*0bc0*/  ISETP.NE.AND.EX P0, PT, R18, RZ, PT, P0 ;  /* 0x000000ff1200720c */ /* 0x000fda0003f05300 */
[----:B------:R-:W-:Y:S05]  /*0bd0*/  @!P0 EXIT ;  /* 0x000000000000894d */ /* 0x000fea0003800000 */
[----:B------:R-:W4:Y:S08]  /*0be0*/  LDC.64 R20, c[0x0][0x388] ;  /* 0x0000e200ff147b82 */ /* 0x000f300000000a00 */
[----:B------:R-:W5:Y:S01]  /*0bf0*/  LDC.64 R22, c[0x0][0x398] ;  /* 0x0000e600ff167b82 */ /* 0x000f620000000a00 */
[C---:B----4-:R-:W-:Y:S02]  /*0c00*/  SHF.L.U64.HI R18, R20.reuse, 0x2, R21 ;  /* 0x0000000214127819 */ /* 0x050fe40000010215 */
[----:B------:R-:W-:-:S02]  /*0c10*/  SHF.L.U32 R20, R20, 0x2, RZ ;  /* 0x0000000214147819 */ /* 0x000fc400000006ff */
[C---:B-----5:R-:W-:Y:S01]  /*0c20*/  SHF.L.U64.HI R21, R22.reuse, 0x2, R23 ;  /* 0x0000000216157819 */ /* 0x060fe20000010217 */
[----:B------:R-:W-:-:S07]  /*0c30*/  IMAD.SHL.U32 R22, R22, 0x4, RZ ;  /* 0x0000000416167824 */ /* 0x000fce00078e00ff */
.L_x_12309:
[----:B------:R-:W4:Y:S01]  /*0c40*/  LDCU.128 UR4, c[0x0][0x380] ;  /* 0x00007000ff0477ac */ /* 0x000f220008000c00 */
[----:B-1-3--:R-:W-:Y:S01]  /*0c50*/  MOV R2, R6 ;  /* 0x0000000600027202 */ /* 0x00afe20000000f00 */
[----:B------:R-:W-:Y:S01]  /*0c60*/  IMAD.MOV.U32 R3, RZ, RZ, RZ ;  /* 0x000000ffff037224 */ /* 0x000fe200078e00ff */
[----:B--2---:R-:W-:Y:S02]  /*0c70*/  R2UR UR8, R8 ;  /* 0x00000000080872ca */ /* 0x004fe400000e0000 */
[----:B------:R-:W-:Y:S01]  /*0c80*/  R2UR UR9, R9 ;  /* 0x00000000090972ca */ /* 0x000fe200000e0000 */
[----:B----4-:R-:W-:Y:S02]  /*0c90*/  IMAD R0, R10, UR6, RZ ;  /* 0x000000060a007c24 */ /* 0x010fe4000f8e02ff */
[----:B------:R-:W-:Y:S01]  /*0ca0*/  IMAD.WIDE.U32 R2, R19, UR6, R2 ;  /* 0x0000000613027c25 */ /* 0x000fe2000f8e0002 */
[----:B------:R-:W-:-:S03]  /*0cb0*/  R2UR UR6, R8 ;  /* 0x00000000080672ca */ /* 0x000fc600000e0000 */
[----:B------:R-:W-:Y:S01]  /*0cc0*/  IMAD R5, R19, UR7, R0 ;  /* 0x0000000713057c24 */ /* 0x000fe2000f8e0200 */
[----:B------:R-:W-:Y:S02]  /*0cd0*/  LEA R4, P0, R2, UR4, 0x2 ;  /* 0x0000000402047c11 */ /* 0x000fe4000f8010ff */
[----:B------:R-:W-:Y:S02]  /*0ce0*/  R2UR UR7, R9 ;  /* 0x00000000090772ca */ /* 0x000fe400000e0000 */
[----:B------:R-:W-:-:S04]  /*0cf0*/  IADD3 R3, PT, PT, R3, R5, RZ ;  /* 0x0000000503037210 */ /* 0x000fc80007ffe0ff */
[----:B------:R-:W-:Y:S02]  /*0d00*/  LEA.HI.X R5, R2, UR5, R3, 0x2, P0 ;  /* 0x0000000502057c11 */ /* 0x000fe400080f1403 */
[----:B------:R-:W-:-:S05]  /*0d10*/  IADD3 R12, P0, PT, R4, R20, RZ ;  /* 0x00000014040c7210 */ /* 0x000fca0007f1e0ff */
[----:B------:R-:W-:Y:S01]  /*0d20*/  IMAD.X R13, R5, 0x1, R18, P0 ;  /* 0x00000001050d7824 */ /* 0x000fe200000e0612 */
[----:B------:R-:W2:Y:S04]  /*0d30*/  LDG.E R4, desc[UR6][R4.64] ;  /* 0x0000000604047981 */ /* 0x000ea8000c1e1900 */
        /* <DEDUP_REMOVED lines=34> */
.L_x_12320:
        /* <DEDUP_REMOVED lines=14> */
.L_x_12301:
[----:B------:R-:W-:Y:S05]  /*1040*/  BSYNC.RECONVERGENT B0 ;  /* 0x0000000000007941 */ /* 0x000fea0003800200 */
.L_x_12300:
[----:B------:R-:W1:Y:S01]  /*1050*/  LDCU.128 UR4, c[0x0][0x390] ;  /* 0x00007200ff0477ac */ /* 0x000e620008000c00 */
[----:B------:R-:W-:Y:S01]  /*1060*/  MOV R2, R6 ;  /* 0x0000000600027202 */ /* 0x000fe20000000f00 */
[----:B------:R-:W-:Y:S01]  /*1070*/  IMAD.MOV.U32 R3, RZ, RZ, RZ ;  /* 0x000000ffff037224 */ /* 0x000fe200078e00ff */
[----:B------:R-:W2:Y:S01]  /*1080*/  MUFU.RCP R12, R11 ;  /* 0x0000000b000c7308 */ /* 0x000ea20000001000 */
[----:B------:R-:W-:Y:S01]  /*1090*/  BSSY.RECONVERGENT B0, `(.L_x_12302) ;  /* 0x0000016000007945 */ /* 0x000fe20003800200 */
        /* <DEDUP_REMOVED lines=11> */
[----:B------:R2:W-:Y:S02]  /*1150*/  STG.E desc[UR6][R4.64], R13 ;  /* 0x0000000d04007986 */ /* 0x0005e4000c101906 */
        /* <DEDUP_REMOVED lines=9> */
.L_x_12303:
[----:B------:R-:W-:Y:S05]  /*11f0*/  BSYNC.RECONVERGENT B0 ;  /* 0x0000000000007941 */ /* 0x000fea0003800200 */
.L_x_12302:
[----:B------:R-:W1:Y:S01]  /*1200*/  LDCU.128 UR4, c[0x0][0x380] ;  /* 0x00007000ff0477ac */ /* 0x000e620008000c00 */
[----:B------:R-:W-:Y:S01]  /*1210*/  IADD3 R23, P0, PT, R16, R19, RZ ;  /* 0x0000001310177210 */ /* 0x000fe20007f1e0ff */
[----:B------:R-:W-:Y:S02]  /*1220*/  HFMA2 R3, -RZ, RZ, 0, 0 ;  /* 0x00000000ff037431 */ /* 0x000fe400000001ff */
[----:B------:R-:W-:Y:S01]  /*1230*/  IMAD.MOV.U32 R2, RZ, RZ, R6 ;  /* 0x000000ffff027224 */ /* 0x000fe200078e0006 */
[----:B------:R-:W-:Y:S02]  /*1240*/  R2UR UR8, R8 ;  /* 0x00000000080872ca */ /* 0x000fe400000e0000 */
[----:B------:R-:W-:Y:S02]  /*1250*/  IADD3.X R10, PT, PT, R17, R10, RZ, P0, !PT ;  /* 0x0000000a110a7210 */ /* 0x000fe400007fe4ff */
[----:B------:R-:W-:Y:S02]  /*1260*/  IADD3 R4, P0, PT, R4, R22, RZ ;  /* 0x0000001604047210 */ /* 0x000fe40007f1e0ff */
[----:B------:R-:W-:-:S02]  /*1270*/  R2UR UR9, R9 ;  /* 0x00000000090972ca */ /* 0x000fc400000e0000 */
[----:B------:R-:W-:Y:S02]  /*1280*/  R2UR UR10, R8 ;  /* 0x00000000080a72ca */ /* 0x000fe400000e0000 */
[----:B------:R-:W-:Y:S02]  /*1290*/  R2UR UR11, R9 ;  /* 0x00000000090b72ca */ /* 0x000fe400000e0000 */
[----:B------:R-:W-:Y:S01]  /*12a0*/  IADD3.X R5, PT, PT, R5, R21, RZ, P0, !PT ;  /* 0x0000001505057210 */ /* 0x000fe200007fe4ff */
[----:B-1----:R-:W-:Y:S02]  /*12b0*/  IMAD R0, R10, UR6, RZ ;  /* 0x000000060a007c24 */ /* 0x002fe4000f8e02ff */
[----:B------:R-:W-:Y:S01]  /*12c0*/  IMAD.WIDE.U32 R2, R23, UR6, R2 ;  /* 0x0000000617027c25 */ /* 0x000fe2000f8e0002 */
[----:B------:R-:W-:-:S03]  /*12d0*/  R2UR UR6, R8 ;  /* 0x00000000080672ca */ /* 0x000fc600000e0000 */
[----:B------:R-:W-:Y:S01]  /*12e0*/  IMAD R11, R23, UR7, R0 ;  /* 0x00000007170b7c24 */ /* 0x000fe2000f8e0200 */
[----:B------:R-:W-:Y:S02]  /*12f0*/  R2UR UR7, R9 ;  /* 0x00000000090772ca */ /* 0x000fe400000e0000 */
[----:B------:R-:W-:Y:S01]  /*1300*/  LEA R12, P1, R2, UR4, 0x2 ;  /* 0x00000004020c7c11 */ /* 0x000fe2000f8210ff */
[----:B------:R-:W-:-:S03]  /*1310*/  IMAD.IADD R3, R3, 0x1, R11 ;  /* 0x0000000103037824 */ /* 0x000fc600078e020b */
[----:B------:R-:W-:Y:S02]  /*1320*/  IADD3 R14, P0, PT, R12, R20, RZ ;  /* 0x000000140c0e7210 */ /* 0x000fe40007f1e0ff */
[----:B------:R-:W-:-:S05]  /*1330*/  LEA.HI.X R13, R2, UR5, R3, 0x2, P1 ;  /* 0x00000005020d7c11 */ /* 0x000fca00088f1403 */
[----:B------:R-:W-:Y:S01]  /*1340*/  IMAD.X R15, R13, 0x1, R18, P0 ;  /* 0x000000010d0f7824 */ /* 0x000fe200000e0612 */
[----:B------:R1:W-:Y:S04]  /*1350*/  STG.E desc[UR6][R4.64], R25 ;  /* 0x0000001904007986 */ /* 0x0003e8000c101906 */
[----:B------:R-:W2:Y:S04]  /*1360*/  LDG.E R24, desc[UR8][R12.64] ;  /* 0x000000080c187981 */ /* 0x000ea8000c1e1900 */
[----:B------:R-:W3:Y:S01]  /*1370*/  LDG.E R19, desc[UR10][R14.64] ;  /* 0x0000000a0e137981 */ /* 0x000ee2000c1e1900 */
[----:B------:R-:W-:Y:S01]  /*1380*/  UMOV UR4, 0xffffffff ;  /* 0xffffffff00047882 */ /* 0x000fe20000000000 */
[----:B--2---:R-:W-:-:S02]  /*1390*/  FMNMX R0, R24, -INF , !PT ;  /* 0xff80000018007809 */ /* 0x004fc40007800000 */
[----:B---3--:R-:W-:Y:S01]  /*13a0*/  FMNMX R2, R19, -INF , !PT ;  /* 0xff80000013027809 */ /* 0x008fe20007800000 */
[----:B-1----:R-:W-:Y:S06]  /*13b0*/  BRA.DIV UR4, `(.L_x_12304) ;  /* 0x0000000a04e07947 */ /* 0x002fec000b800000 */
[----:B------:R-:W1:Y:S01]  /*13c0*/  SHFL.BFLY PT, R3, R0, 0x1, 0x1f ;  /* 0x0c201f0000037f89 */ /* 0x000e6200000e0000 */
[----:B------:R-:W-:Y:S01]  /*13d0*/  MOV R5, 0x3bbb989d ;  /* 0x3bbb989d00057802 */ /* 0x000fe20000000f00 */
[----:B------:R-:W-:Y:S02]  /*13e0*/  IMAD.MOV.U32 R11, RZ, RZ, 0x437c0000 ;  /* 0x437c0000ff0b7424 */ /* 0x000fe400078e00ff */
        /* <DEDUP_REMOVED lines=26> */
.L_x_12326:
        /* <DEDUP_REMOVED lines=14> */
.L_x_12306:
[----:B------:R-:W-:Y:S05]  /*1670*/  BSYNC.RECONVERGENT B0 ;  /* 0x0000000000007941 */ /* 0x000fea0003800200 */
.L_x_12305:
        /* <DEDUP_REMOVED lines=26> */
.L_x_12308:
[----:B------:R-:W-:Y:S05]  /*1820*/  BSYNC.RECONVERGENT B0 ;  /* 0x0000000000007941 */ /* 0x000fea0003800200 */
.L_x_12307:
[----:B------:R-:W1:Y:S01]  /*1830*/  LDCU.64 UR4, c[0x0][0x3a0] ;  /* 0x00007400ff0477ac */ /* 0x000e620008000a00 */
[----:B------:R-:W-:Y:S02]  /*1840*/  IADD3 R2, P0, PT, R4, R22, RZ ;  /* 0x0000001604027210 */ /* 0x000fe40007f1e0ff */
[----:B------:R-:W-:Y:S02]  /*1850*/  R2UR UR6, R8 ;  /* 0x00000000080672ca */ /* 0x000fe400000e0000 */
[----:B------:R-:W-:Y:S02]  /*1860*/  IADD3.X R3, PT, PT, R5, R21, RZ, P0, !PT ;  /* 0x0000001505037210 */ /* 0x000fe400007fe4ff */
[----:B------:R-:W-:Y:S02]  /*1870*/  IADD3 R19, P0, PT, R16, R23, RZ ;  /* 0x0000001710137210 */ /* 0x000fe40007f1e0ff */
[----:B------:R-:W-:-:S03]  /*1880*/  R2UR UR7, R9 ;  /* 0x00000000090772ca */ /* 0x000fc600000e0000 */
[----:B------:R-:W-:Y:S01]  /*1890*/  IMAD.X R10, R17, 0x1, R10, P0 ;  /* 0x00000001110a7824 */ /* 0x000fe200000e060a */
[----:B-1----:R-:W-:-:S04]  /*18a0*/  ISETP.GE.U32.AND P0, PT, R19, UR4, PT ;  /* 0x0000000413007c0c */ /* 0x002fc8000bf06070 */
[----:B------:R-:W-:-:S05]  /*18b0*/  ISETP.GE.AND.EX P0, PT, R10, UR5, PT, P0 ;  /* 0x000000050a007c0c */ /* 0x000fca000bf06300 */
[----:B------:R4:W-:Y:S08]  /*18c0*/  STG.E desc[UR6][R2.64], R15 ;  /* 0x0000000f02007986 */ /* 0x0009f0000c101906 */
[----:B----4-:R-:W-:Y:S05]  /*18d0*/  @!P0 BRA `(.L_x_12309) ;  /* 0xfffffff000d88947 */ /* 0x010fea000383ffff */
[----:B------:R-:W-:Y:S05]  /*18e0*/  EXIT ;  /* 0x000000000000794d */ /* 0x000fea0003800000 */
.L_x_12294:
        /* <DEDUP_REMOVED lines=8> */
.L_x_12310:
[----:B------:R-:W-:Y:S01]  /*1970*/  IMAD.MOV.U32 R13, RZ, RZ, R2 ;  /* 0x000000ffff0d7224 */ /* 0x000fe200078e0002 */
[----:B------:R-:W-:-:S07]  /*1980*/  MOV R3, R14 ;  /* 0x0000000e00037202 */ /* 0x000fce0000000f00 */
[----:B------:R-:W-:Y:S05]  /*1990*/  WARPSYNC.COLLECTIVE R15, `(.L_x_12311) ;  /* 0x000000000f087348 */ /* 0x000fea0003c00000 */
[----:B------:R0:W1:Y:S02]  /*19a0*/  SHFL.BFLY P6, R14, R13, R12, R11 ;  /* 0x0c00000c0d0e7389 */ /* 0x00006400000c000b */
[----:B01----:R-:W-:Y:S05]  /*19b0*/  ENDCOLLECTIVE ;  /* 0x000000000000791b */ /* 0x003fea0003800000 */
.L_x_12311:
        /* <DEDUP_REMOVED lines=27> */
.L_x_12312:
[----:B------:R-:W-:-:S04]  /*1b70*/  FADD R3, RZ, R0 ;  /* 0x00000000ff037221 */ /* 0x000fc80000000000 */
[----:B------:R-:W-:Y:S01]  /*1b80*/  IMAD.MOV.U32 R13, RZ, RZ, R3 ;  /* 0x000000ffff0d7224 */ /* 0x000fe200078e0003 */
[----:B------:R-:W-:-:S07]  /*1b90*/  MOV R5, R14 ;  /* 0x0000000e00057202 */ /* 0x000fce0000000f00 */
[----:B------:R-:W-:Y:S05]  /*1ba0*/  WARPSYNC.COLLECTIVE R15, `(.L_x_12313) ;  /* 0x000000000f087348 */ /* 0x000fea0003c00000 */
[----:B------:R0:W1:Y:S02]  /*1bb0*/  SHFL.BFLY P6, R14, R13, R12, R11 ;  /* 0x0c00000c0d0e7389 */ /* 0x00006400000c000b */
[----:B01----:R-:W-:Y:S05]  /*1bc0*/  ENDCOLLECTIVE ;  /* 0x000000000000791b */ /* 0x003fea0003800000 */
.L_x_12313:
[----:B------:R-:W-:Y:S01]  /*1bd0*/  FADD R5, R2, R5 ;  /* 0x0000000502057221 */ /* 0x000fe20000000000 */
[----:B------:R-:W-:Y:S06]  /*1be0*/  BRA `(.L_x_12314) ;  /* 0xffffffec00247947 */ /* 0x000fec000383ffff */
.L_x_12299:
        /* <DEDUP_REMOVED lines=8> */
.L_x_12316:
[----:B------:R-:W-:Y:S05]  /*1c70*/  BSYNC B0 ;  /* 0x0000000000007941 */ /* 0x000fea0003800000 */
.L_x_12315:
[----:B------:R-:W-:Y:S01]  /*1c80*/  HFMA2 R12, -RZ, RZ, 0, 5.9604644775390625e-08 ;  /* 0x00000001ff0c7431 */ /* 0x000fe200000001ff */
[----:B------:R-:W-:Y:S01]  /*1c90*/  MOV R13, R2 ;  /* 0x00000002000d7202 */ /* 0x000fe20000000f00 */
[----:B------:R-:W-:Y:S01]  /*1ca0*/  IMAD.MOV.U32 R11, RZ, RZ, 0x1f ;  /* 0x0000001fff0b7424 */ /* 0x000fe200078e00ff */
[----:B------:R-:W-:Y:S01]  /*1cb0*/  MOV R15, 0xffffffff ;  /* 0xffffffff000f7802 */ /* 0x000fe20000000f00 */
[----:B------:R-:W-:Y:S02]  /*1cc0*/  IMAD.MOV.U32 R3, RZ, RZ, R14 ;  /* 0x000000ffff037224 */ /* 0x000fe400078e000e */
[----:B------:R-:W-:-:S07]  /*1cd0*/  IMAD.MOV.U32 R5, RZ, RZ, 0x437c0000 ;  /* 0x437c0000ff057424 */ /* 0x000fce00078e00ff */
[----:B------:R-:W-:Y:S05]  /*1ce0*/  WARPSYNC.COLLECTIVE R15, `(.L_x_12317) ;  /* 0x000000000f087348 */ /* 0x000fea0003c00000 */
[----:B------:R0:W1:Y:S02]  /*1cf0*/  SHFL.BFLY P6, R14, R13, R12, R11 ;  /* 0x0c00000c0d0e7389 */ /* 0x00006400000c000b */
[----:B01----:R-:W-:Y:S05]  /*1d00*/  ENDCOLLECTIVE ;  /* 0x000000000000791b */ /* 0x003fea0003800000 */
.L_x_12317:
        /* <DEDUP_REMOVED lines=27> */
.L_x_12318:
[----:B------:R-:W-:-:S04]  /*1ec0*/  FADD R3, RZ, R0 ;  /* 0x00000000ff037221 */ /* 0x000fc80000000000 */
[----:B------:R-:W-:Y:S01]  /*1ed0*/  IMAD.MOV.U32 R13, RZ, RZ, R3 ;  /* 0x000000ffff0d7224 */ /* 0x000fe200078e0003 */
[----:B------:R-:W-:-:S07]  /*1ee0*/  MOV R5, R14 ;  /* 0x0000000e00057202 */ /* 0x000fce0000000f00 */
[----:B------:R-:W-:Y:S05]  /*1ef0*/  WARPSYNC.COLLECTIVE R15, `(.L_x_12319) ;  /* 0x000000000f087348 */ /* 0x000fea0003c00000 */
[----:B------:R0:W1:Y:S02]  /*1f00*/  SHFL.BFLY P6, R14, R13, R12, R11 ;  /* 0x0c00000c0d0e7389 */ /* 0x00006400000c000b */
[----:B01----:R-:W-:Y:S05]  /*1f10*/  ENDCOLLECTIVE ;  /* 0x000000000000791b */ /* 0x003fea0003800000 */
.L_x_12319:
[----:B------:R-:W-:Y:S01]  /*1f20*/  FADD R5, R2, R5 ;  /* 0x0000000502057221 */ /* 0x000fe20000000000 */
[----:B------:R-:W-:Y:S06]  /*1f30*/  BRA `(.L_x_12320) ;  /* 0xfffffff000087947 */ /* 0x000fec000383ffff */
.L_x_12304:
[----:B------:R-:W-:Y:S01]  /*1f40*/  BSSY B0, `(.L_x_12321) ;  /* 0x0000008000007945 */ /* 0x000fe20003800000 */
[----:B------:R-:W-:Y:S01]  /*1f50*/  MOV R13, R0 ;  /* 0x00000000000d7202 */ /* 0x000fe20000000f00 */
[----:B------:R-:W-:Y:S01]  /*1f60*/  IMAD.MOV.U32 R11, RZ, RZ, 0x1f ;  /* 0x0000001fff0b7424 */ /* 0x000fe200078e00ff */
[----:B------:R-:W-:Y:S02]  /*1f70*/  MOV R12, 0x1 ;  /* 0x00000001000c7802 */ /* 0x000fe40000000f00 */
[----:B------:R-:W-:-:S07]  /*1f80*/  MOV R15, 0xffffffff ;  /* 0xffffffff000f7802 */ /* 0x000fce0000000f00 */
[----:B0-----:R-:W-:Y:S05]  /*1f90*/  WARPSYNC.COLLECTIVE R15, `(.L_x_12322) ;  /* 0x000000000f087348 */ /* 0x001fea0003c00000 */
[----:B------:R1:W2:Y:S02]  /*1fa0*/  SHFL.BFLY P6, R14, R13, R12, R11 ;  /* 0x0c00000c0d0e7389 */ /* 0x0002a400000c000b */
[----:B012---:R-:W-:Y:S05]  /*1fb0*/  ENDCOLLECTIVE ;  /* 0x000000000000791b */ /* 0x007fea0003800000 */
.L_x_12322:
[----:B------:R-:W-:Y:S05]  /*1fc0*/  BSYNC B0 ;  /* 0x0000000000007941 */ /* 0x000fea0003800000 */
.L_x_12321:
        /* <DEDUP_REMOVED lines=9> */
.L_x_12323:
        /* <DEDUP_REMOVED lines=27> */
.L_x_12324:
[----:B------:R-:W-:-:S05]  /*2210*/  FADD R3, RZ, R0 ;  /* 0x00000000ff037221 */ /* 0x000fca0000000000 */
[----:B------:R-:W-:Y:S02]  /*2220*/  MOV R13, R3 ;  /* 0x00000003000d7202 */ /* 0x000fe40000000f00 */
[----:B------:R-:W-:-:S07]  /*2230*/  MOV R5, R14 ;  /* 0x0000000e00057202 */ /* 0x000fce0000000f00 */
[----:B------:R-:W-:Y:S05]  /*2240*/  WARPSYNC.COLLECTIVE R15, `(.L_x_12325) ;  /* 0x000000000f087348 */ /* 0x000fea0003c00000 */
[----:B------:R0:W1:Y:S02]  /*2250*/  SHFL.BFLY P6, R14, R13, R12, R11 ;  /* 0x0c00000c0d0e7389 */ /* 0x00006400000c000b */
[----:B01----:R-:W-:Y:S05]  /*2260*/  ENDCOLLECTIVE ;  /* 0x000000000000791b */ /* 0x003fea0003800000 */
.L_x_12325:
[----:B------:R-:W-:Y:S01]  /*2270*/  FADD R5, R2, R5 ;  /* 0x0000000502057221 */ /* 0x000fe20000000000 */
[----:B------:R-:W-:Y:S06]  /*2280*/  BRA `(.L_x_12326) ;  /* 0xfffffff000c07947 */ /* 0x000fec000383ffff */
        .weak           $__internal_249_$__cuda_sm20_div_u64
        .type           $__internal_249_$__cuda_sm20_div_u64,@function
        .size           $__internal_249_$__cuda_sm20_div_u64,($__internal_250_$__cuda_sm3x_div_rn_noftz_f32_slowpath - $__internal_249_$__cuda_sm20_div_u64)
$__internal_249_$__cuda_sm20_div_u64:
        /* <DEDUP_REMOVED lines=67> */
[----:B------:R-:W-:Y:S06]  /*26c0*/  RET.REL.NODEC R2 `(_ZN7oneflow4cuda7softmax15SoftmaxWarpImplI10SimpleLoadIffE11SimpleStoreIffEfLi1ELi1ELi2ELi2ELb0ELNS1_9AlgorithmE0EEEvT_T0_ll) ;  /* 0xffffffd8024c7950 */ /* 0x000fec0003c3ffff */
        .weak           $__internal_250_$__cuda_sm3x_div_rn_noftz_f32_slowpath
        .type           $__internal_250_$__cuda_sm3x_div_rn_noftz_f32_slowpath,@function
        .size           $__internal_250_$__cuda_sm3x_div_rn_noftz_f32_slowpath,(.L_x_15567 - $__internal_250_$__cuda_sm3x_div_rn_noftz_f32_slowpath)
$__internal_250_$__cuda_sm3x_div_rn_noftz_f32_slowpath:
        /* <DEDUP_REMOVED lines=34> */
.L_x_12328:
        /* <DEDUP_REMOVED lines=51> */
.L_x_12335:
[----:B------:R-:W-:-:S04]  /*2c20*/  LOP3.LUT R2, R2, 0x80000000, RZ, 0xc0, !PT ;  /* 0x8000000002027812 */ /* 0x000fc800078ec0ff */
[----:B------:R-:W-:Y:S01]  /*2c30*/  LOP3.LUT R2, R2, 0x7f800000, RZ, 0xfc, !PT ;  /* 0x7f80000002027812 */ /* 0x000fe200078efcff */
[----:B------:R-:W-:Y:S06]  /*2c40*/  BRA `(.L_x_12336) ;  /* 0x0000000000047947 */ /* 0x000fec0003800000 */
.L_x_12334:
[----:B------:R-:W-:-:S07]  /*2c50*/  LEA R2, R25, R2, 0x17 ;  /* 0x0000000219027211 */ /* 0x000fce00078eb8ff */
.L_x_12336:
[----:B------:R-:W-:Y:S05]  /*2c60*/  BSYNC.RECONVERGENT B3 ;  /* 0x0000000000037941 */ /* 0x000fea0003800200 */
.L_x_12333:
[----:B------:R-:W-:Y:S05]  /*2c70*/  BRA `(.L_x_12337) ;  /* 0x0000000000207947 */ /* 0x000fea0003800000 */
.L_x_12332:
[----:B------:R-:W-:-:S04]  /*2c80*/  LOP3.LUT R2, R3, 0x80000000, R2, 0x48, !PT ;  /* 0x8000000003027812 */ /* 0x000fc800078e4802 */
[----:B------:R-:W-:Y:S01]  /*2c90*/  LOP3.LUT R2, R2, 0x7f800000, RZ, 0xfc, !PT ;  /* 0x7f80000002027812 */ /* 0x000fe200078efcff */
[----:B------:R-:W-:Y:S06]  /*2ca0*/  BRA `(.L_x_12337) ;  /* 0x0000000000147947 */ /* 0x000fec0003800000 */
.L_x_12331:
[----:B------:R-:W-:Y:S01]  /*2cb0*/  LOP3.LUT R2, R3, 0x80000000, R2, 0x48, !PT ;  /* 0x8000000003027812 */ /* 0x000fe200078e4802 */
[----:B------:R-:W-:Y:S06]  /*2cc0*/  BRA `(.L_x_12337) ;  /* 0x00000000000c7947 */ /* 0x000fec0003800000 */
.L_x_12330:
[----:B------:R-:W0:Y:S01]  /*2cd0*/  MUFU.RSQ R2, -QNAN ;  /* 0xffc0000000027908 */ /* 0x000e220000001400 */
[----:B------:R-:W-:Y:S05]  /*2ce0*/  BRA `(.L_x_12337) ;  /* 0x0000000000047947 */ /* 0x000fea0003800000 */
.L_x_12329:
[----:B------:R-:W-:-:S07]  /*2cf0*/  FADD.FTZ R2, R2, R3 ;  /* 0x0000000302027221 */ /* 0x000fce0000010000 */
.L_x_12337:
[----:B------:R-:W-:Y:S05]  /*2d00*/  BSYNC.RECONVERGENT B2 ;  /* 0x0000000000027941 */ /* 0x000fea0003800200 */
.L_x_12327:
[----:B------:R-:W-:Y:S02]  /*2d10*/  HFMA2 R3, -RZ, RZ, 0, 0 ;  /* 0x00000000ff037431 */ /* 0x000fe400000001ff */
[----:B0-----:R-:W-:Y:S01]  /*2d20*/  IMAD.MOV.U32 R13, RZ, RZ, R2 ;  /* 0x000000ffff0d7224 */ /* 0x001fe200078e0002 */
[----:B------:R-:W-:-:S04]  /*2d30*/  MOV R2, R12 ;  /* 0x0000000c00027202 */ /* 0x000fc80000000f00 */
[----:B------:R-:W-:Y:S05]  /*2d40*/  RET.REL.NODEC R2 `(_ZN7oneflow4cuda7softmax15SoftmaxWarpImplI10SimpleLoadIffE11SimpleStoreIffEfLi1ELi1ELi2ELi2ELb0ELNS1_9AlgorithmE0EEEvT_T0_ll) ;  /* 0xffffffd002ac7950 */ /* 0x000fea0003c3ffff */
.L_x_12338:
        /* <DEDUP_REMOVED lines=11> */
.L_x_15567:


//--------------------- .text._ZN7oneflow4cuda7softmax15SoftmaxWarpImplI10SimpleLoadIffE11SimpleStoreIffEfLi1ELi1ELi1ELi1ELb1ELNS1_9AlgorithmE0EEEvT_T0_ll --------------------------
	.section	.text._ZN7oneflow4cuda7softmax15SoftmaxWarpImplI10SimpleLoadIffE11SimpleStoreIffEfLi1ELi1ELi1ELi1ELb1ELNS1_9AlgorithmE0EEEvT_T0_ll,"ax",@progbits
	.align	128
        .global         _ZN7oneflow4cuda7softmax15SoftmaxWarpImplI10SimpleLoadIffE11SimpleStoreIffEfLi1ELi1ELi1ELi1ELb1ELNS1_9AlgorithmE0EEEvT_T0_ll
        .type           _ZN7oneflow4cuda7softmax15SoftmaxWarpImplI10SimpleLoadIffE11SimpleStoreIffEfLi1ELi1ELi1ELi1ELb1ELNS1_9AlgorithmE0EEEvT_T0_ll,@function
        .size           _ZN7oneflow4cuda7softmax15SoftmaxWarpImplI10SimpleLoadIffE11SimpleStoreIffEfLi1ELi1ELi1ELi1ELb1ELNS1_9AlgorithmE0EEEvT_T0_ll,(.L_x_15569 - _ZN7oneflow4cuda7softmax15SoftmaxWarpImplI10SimpleLoadIffE11SimpleStoreIffEfLi1ELi1ELi1ELi1ELb1ELNS1_9AlgorithmE0EEEvT_T0_ll)
        .other          _ZN7oneflow4cuda7softmax15SoftmaxWarpImplI10SimpleLoadIffE11SimpleStoreIffEfLi1ELi1ELi1ELi1ELb1ELNS1_9AlgorithmE0EEEvT_T0_ll,@"STO_CUDA_ENTRY STV_DEFAULT"
_ZN7oneflow4cuda7softmax15SoftmaxWarpImplI10SimpleLoadIffE11SimpleStoreIffEfLi1ELi1ELi1ELi1ELb1ELNS1_9AlgorithmE0EEEvT_T0_ll:
.text._ZN7oneflow4cuda7softmax15SoftmaxWarpImplI10SimpleLoadIffE11SimpleStoreIffEfLi1ELi1ELi1ELi1ELb1ELNS1_9AlgorithmE0EEEvT_T0_ll:
        /* <DEDUP_REMOVED lines=26> */
.L_x_12339:
        /* <DEDUP_REMOVED lines=47> */
.L_x_12341:
[----:B------:R-:W-:-:S07]  /*0490*/  MOV R0, 0x4b0 ;  /* 0x000004b000007802 */ /* 0x000fce0000000f00 */
[----:B------:R-:W-:Y:S05]  /*04a0*/  CALL.REL.NOINC `($__internal_251_$__cuda_sm20_div_u64) ;  /* 0x0000001400547944 */ /* 0x000fea0003c00000 */
[----:B------:R-:W-:Y:S02]  /*04b0*/  IMAD.MOV.U32 R2, RZ, RZ, R4 ;  /* 0x000000ffff027224 */ /* 0x000fe400078e0004 */
[----:B------:R-:W-:-:S07]  /*04c0*/  IMAD.MOV.U32 R3, RZ, RZ, R5 ;  /* 0x000000ffff037224 */ /* 0x000fce00078e0005 */
.L_x_12342:
[----:B------:R-:W-:Y:S05]  /*04d0*/  BSYNC.RECONVERGENT B0 ;  /* 0x0000000000007941 */ /* 0x000fea0003800200 */
.L_x_12340:
        /* <DEDUP_REMOVED lines=32> */
.L_x_12347:
[----:B------:R-:W-:Y:S01]  /*06e0*/  ISETP.GE.U32.AND P0, PT, R4, UR42, PT ;  /* 0x0000002a04007c0c */ /* 0x000fe2000bf06070 */
[----:B------:R-:W-:-:S03]  /*06f0*/  IMAD.MOV.U32 R0, RZ, RZ, -0x800000 ;  /* 0xff800000ff007424 */ /* 0x000fc600078e00ff */
[----:B------:R-:W-:-:S13]  /*0700*/  ISETP.GE.AND.EX P0, PT, RZ, UR43, PT, P0 ;  /* 0x0000002bff007c0c */ /* 0x000fda000bf06300 */
[----:B-1----:R-:W-:Y:S01]  /*0710*/  @!P0 R2UR UR4, R14 ;  /* 0x000000000e0482ca */ /* 0x002fe200000e0000 */
[----:B------:R-:W-:Y:S01]  /*0720*/  @!P0 IMAD.MOV.U32 R2, RZ, RZ, R16 ;  /* 0x000000ffff028224 */ /* 0x000fe200078e0010 */
[----:B------:R-:W-:Y:S02]  /*0730*/  @!P0 R2UR UR5, R15 ;  /* 0x000000000f0582ca */ /* 0x000fe400000e0000 */
[----:B------:R-:W-:-:S11]  /*0740*/  @!P0 MOV R3, R23 ;  /* 0x0000001700038202 */ /* 0x000fd60000000f00 */
[----:B--2---:R-:W2:Y:S01]  /*0750*/  @!P0 LDG.E R0, desc[UR4][R2.64] ;  /* 0x0000000402008981 */ /* 0x004ea2000c1e1900 */
[----:B------:R-:W-:Y:S01]  /*0760*/  IMAD.MOV.U32 R13, RZ, RZ, -0x800000 ;  /* 0xff800000ff0d7424 */ /* 0x000fe200078e00ff */
[----:B------:R-:W-:Y:S01]  /*0770*/  MOV R25, 0x437c0000 ;  /* 0x437c000000197802 */ /* 0x000fe20000000f00 */
[----:B------:R-:W-:Y:S01]  /*0780*/  IMAD.MOV.U32 R12, RZ, RZ, 0x3bbb989d ;  /* 0x3bbb989dff0c7424 */ /* 0x000fe200078e00ff */
[----:B------:R-:W-:Y:S01]  /*0790*/  IADD3 R22, P1, PT, R22, -0x1, RZ ;  /* 0xffffffff16167810 */ /* 0x000fe20007f3e0ff */
[----:B------:R-:W-:Y:S03]  /*07a0*/  BSSY.RECONVERGENT B1, `(.L_x_12345) ;  /* 0x000001b000017945 */ /* 0x000fe60003800200 */
[----:B------:R-:W-:Y:S02]  /*07b0*/  IADD3.X R20, PT, PT, R20, -0x1, RZ, P1, !PT ;  /* 0xffffffff14147810 */ /* 0x000fe40000ffe4ff */
[----:B------:R-:W-:-:S04]  /*07c0*/  ISETP.NE.U32.AND P1, PT, R22, RZ, PT ;  /* 0x000000ff1600720c */ /* 0x000fc80003f25070 */
[----:B------:R-:W-:Y:S02]  /*07d0*/  ISETP.NE.AND.EX P1, PT, R20, RZ, PT, P1 ;  /* 0x000000ff1400720c */ /* 0x000fe40003f25310 */
[----:B--2---:R-:W-:-:S05]  /*07e0*/  @!P0 FMNMX R13, R0, -INF , !PT ;  /* 0xff800000000d8809 */ /* 0x004fca0007800000 */
        /* <DEDUP_REMOVED lines=20> */
[----:B------:R-:W-:Y:S05]  /*0930*/  CALL.REL.NOINC `($__internal_252_$__cuda_sm3x_div_rn_noftz_f32_slowpath) ;  /* 0x0000001400407944 */ /* 0x000fea0003c00000 */
[----:B------:R-:W-:-:S07]  /*0940*/  MOV R25, R0 ;  /* 0x0000000000197202 */ /* 0x000fce0000000f00 */
.L_x_12346:
[----:B------:R-:W-:Y:S05]  /*0950*/  BSYNC.RECONVERGENT B1 ;  /* 0x0000000000017941 */ /* 0x000fea0003800200 */
.L_x_12345:
[----:B------:R-:W-:Y:S01]  /*0960*/  @!P0 R2UR UR4, R14 ;  /* 0x000000000e0482ca */ /* 0x000fe200000e0000 */
[----:B------:R-:W-:Y:S01]  /*0970*/  IMAD R27, R9, UR46, RZ ;  /* 0x0000002e091b7c24 */ /* 0x000fe2000f8e02ff */
[----:B------:R-:W-:Y:S01]  /*0980*/  @!P0 R2UR UR5, R15 ;  /* 0x000000000f0582ca */ /* 0x000fe200000e0000 */
[----:B------:R-:W-:Y:S01]  /*0990*/  @!P0 IMAD.MOV.U32 R12, RZ, RZ, R18 ;  /* 0x000000ffff0c8224 */ /* 0x000fe200078e0012 */
[----:B------:R-:W-:Y:S01]  /*09a0*/  LEA R16, P3, R6, R16, 0x2 ;  /* 0x0000001006107211 */ /* 0x000fe200078610ff */
[----:B------:R-:W-:Y:S02]  /*09b0*/  @!P0 IMAD.MOV.U32 R13, RZ, RZ, R21 ;  /* 0x000000ffff0d8224 */ /* 0x000fe400078e0015 */
[----:B------:R-:W-:-:S04]  /*09c0*/  IMAD.WIDE.U32 R2, R8, UR46, RZ ;  /* 0x0000002e08027c25 */ /* 0x000fc8000f8e00ff */
[----:B------:R-:W-:Y:S01]  /*09d0*/  IMAD R27, R8, UR47, R27 ;  /* 0x0000002f081b7c24 */ /* 0x000fe2000f8e021b */
[----:B------:R-:W-:Y:S01]  /*09e0*/  LEA R18, P2, R2, R18, 0x2 ;  /* 0x0000001202127211 */ /* 0x000fe200078410ff */
[----:B------:R-:W-:Y:S02]  /*09f0*/  IMAD.X R23, R23, 0x1, R24, P3 ;  /* 0x0000000117177824 */ /* 0x000fe400018e0618 */
[----:B------:R2:W-:Y:S01]  /*0a00*/  @!P0 STG.E desc[UR4][R12.64], R25 ;  /* 0x000000190c008986 */ /* 0x0005e2000c101904 */
[----:B------:R-:W-:Y:S02]  /*0a10*/  IADD3 R11, P0, PT, R8, R11, RZ ;  /* 0x0000000b080b7210 */ /* 0x000fe40007f1e0ff */
[----:B------:R-:W-:-:S03]  /*0a20*/  IADD3 R0, PT, PT, R3, R27, RZ ;  /* 0x0000001b03007210 */ /* 0x000fc60007ffe0ff */
[----:B------:R-:W-:Y:S01]  /*0a30*/  IMAD.X R10, R9, 0x1, R10, P0 ;  /* 0x00000001090a7824 */ /* 0x000fe200000e060a */
[----:B------:R-:W-:Y:S01]  /*0a40*/  LEA.HI.X R21, R2, R21, R0, 0x2, P2 ;  /* 0x0000001502157211 */ /* 0x000fe200010f1400 */
[----:B------:R-:W-:Y:S06]  /*0a50*/  @P1 BRA `(.L_x_12347) ;  /* 0xfffffffc00201947 */ /* 0x000fec000383ffff */
.L_x_12344:
[----:B------:R-:W-:Y:S05]  /*0a60*/  BSYNC.RECONVERGENT B0 ;  /* 0x0000000000007941 */ /* 0x000fea0003800200 */
.L_x_12343:
[----:B------:R-:W-:-:S04]  /*0a70*/  ISETP.GE.U32.AND P0, PT, R17, 0x3, PT ;  /* 0x000000031100780c */ /* 0x000fc80003f06070 */
[----:B------:R-:W-:-:S13]  /*0a80*/  ISETP.GE.U32.AND.EX P0, PT, R19, RZ, PT, P0 ;  /* 0x000000ff1300720c */ /* 0x000fda0003f06100 */
[----:B------:R-:W-:Y:S05]  /*0a90*/  @!P0 EXIT ;  /* 0x000000000000894d */ /* 0x000fea0003800000 */
[----:B------:R-:W-:Y:S01]  /*0aa0*/  BSSY.RECONVERGENT B0, `(.L_x_12348) ;  /* 0x00000f4000007945 */ /* 0x000fe20003800200 */
.L_x_12365:
[----:B0-----:R-:W3:Y:S01]  /*0ab0*/  LDC.64 R6, c[0x0][0x388] ;  /* 0x0000e200ff067b82 */ /* 0x001ee20000000a00 */
[----:B0-----:R-:W-:-:S04]  /*0ac0*/  ISETP.GE.U32.AND P1, PT, R4, UR40, PT ;  /* 0x0000002804007c0c */ /* 0x001fc8000bf26070 */
[----:B------:R-:W-:-:S03]  /*0ad0*/  ISETP.GE.AND.EX P1, PT, RZ, UR41, PT, P1 ;  /* 0x00000029ff007c0c */ /* 0x000fc6000bf26310 */
[----:B--2---:R-:W0:Y:S10]  /*0ae0*/  LDC.64 R12, c[0x0][0x380] ;  /* 0x0000e000ff0c7b82 */ /* 0x004e340000000a00 */
[----:B------:R-:W-:Y:S01]  /*0af0*/  @!P1 MOV R2, R4 ;  /* 0x0000000400029202 */ /* 0x000fe20000000f00 */
[----:B------:R-:W-:Y:S01]  /*0b00*/  @!P1 IMAD.MOV.U32 R3, RZ, RZ, RZ ;  /* 0x000000ffff039224 */ /* 0x000fe200078e00ff */
[----:B-1----:R-:W-:-:S02]  /*0b10*/  @!P1 R2UR UR4, R14 ;  /* 0x000000000e0492ca */ /* 0x002fc400000e0000 */
[----:B------:R-:W-:Y:S01]  /*0b20*/  @!P1 R2UR UR5, R15 ;  /* 0x000000000f0592ca */ /* 0x000fe200000e0000 */
[-C--:B---3--:R-:W-:Y:S02]  /*0b30*/  @!P1 IMAD R0, R10, R6.reuse, RZ ;  /* 0x000000060a009224 */ /* 0x088fe400078e02ff */
[----:B------:R-:W-:-:S04]  /*0b40*/  @!P1 IMAD.WIDE.U32 R2, R11, R6, R2 ;  /* 0x000000060b029225 */ /* 0x000fc800078e0002 */
[----:B------:R-:W-:Y:S01]  /*0b50*/  @!P1 IMAD R7, R11, R7, R0 ;  /* 0x000000070b079224 */ /* 0x000fe200078e0200 */
[----:B0-----:R-:W-:-:S03]  /*0b60*/  @!P1 LEA R6, P0, R2, R12, 0x2 ;  /* 0x0000000c02069211 */ /* 0x001fc600078010ff */
[----:B------:R-:W-:-:S05]  /*0b70*/  @!P1 IMAD.IADD R0, R3, 0x1, R7 ;  /* 0x0000000103009824 */ /* 0x000fca00078e0207 */
[----:B------:R-:W-:Y:S02]  /*0b80*/  @!P1 LEA.HI.X R7, R2, R13, R0, 0x2, P0 ;  /* 0x0000000d02079211 */ /* 0x000fe400000f1400 */
[----:B------:R-:W-:-:S06]  /*0b90*/  MOV R0, 0xff800000 ;  /* 0xff80000000007802 */ /* 0x000fcc0000000f00 */
[----:B------:R-:W2:Y:S01]  /*0ba0*/  @!P1 LDG.E R0, desc[UR4][R6.64] ;  /* 0x0000000406009981 */ /* 0x000ea2000c1e1900 */
[----:B------:R-:W-:Y:S02]  /*0bb0*/  IMAD.MOV.U32 R3, RZ, RZ, -0x800000 ;  /* 0xff800000ff037424 */ /* 0x000fe400078e00ff */
[----:B------:R-:W-:Y:S02]  /*0bc0*/  HFMA2 R13, -RZ, RZ, 3.7421875, 0 ;  /* 0x437c0000ff0d7431 */ /* 0x000fe400000001ff */
[----:B------:R-:W-:Y:S01]  /*0bd0*/  IMAD.MOV.U32 R2, RZ, RZ, 0x3bbb989d ;  /* 0x3bbb989dff027424 */ /* 0x000fe200078e00ff */
[----:B------:R-:W-:Y:S01]  /*0be0*/  BSSY.RECONVERGENT B1, `(.L_x_12349) ;  /* 0x0000018000017945 */ /* 0x000fe20003800200 */
        /* <DEDUP_REMOVED lines=23> */
.L_x_12350:
[----:B------:R-:W-:Y:S05]  /*0d60*/  BSYNC.RECONVERGENT B1 ;  /* 0x0000000000017941 */ /* 0x000fea0003800200 */
.L_x_12349:
        /* <DEDUP_REMOVED lines=17> */
[----:B------:R-:W-:Y:S02]  /*0e80*/  IMAD R10, R10, UR38, RZ ;  /* 0x000000260a0a7c24 */ /* 0x000fe4000f8e02ff */
[----:B------:R-:W-:-:S04]  /*0e90*/  IMAD.WIDE.U32 R12, R11, UR38, R12 ;  /* 0x000000260b0c7c25 */ /* 0x000fc8000f8e000c */
[----:B------:R-:W-:Y:S01]  /*0ea0*/  IMAD R11, R11, UR39, R10 ;  /* 0x000000270b0b7c24 */ /* 0x000fe2000f8e020a */
[----:B------:R-:W-:-:S04]  /*0eb0*/  LEA R10, P1, R12, UR36, 0x2 ;  /* 0x000000240c0a7c11 */ /* 0x000fc8000f8210ff */
[----:B------:R-:W-:-:S04]  /*0ec0*/  IADD3 R11, PT, PT, R13, R11, RZ ;  /* 0x0000000b0d0b7210 */ /* 0x000fc80007ffe0ff */
[----:B------:R-:W-:-:S05]  /*0ed0*/  LEA.HI.X R11, R12, UR37, R11, 0x2, P1 ;  /* 0x000000250c0b7c11 */ /* 0x000fca00088f140b */
[----:B------:R0:W-:Y:S02]  /*0ee0*/  STG.E desc[UR4][R10.64], R19 ;  /* 0x000000130a007986 */ /* 0x0001e4000c101904 */
.L_x_12352:
[----:B------:R-:W-:Y:S05]  /*0ef0*/  BSYNC.RECONVERGENT B1 ;  /* 0x0000000000017941 */ /* 0x000fea0003800200 */
.L_x_12351:
[----:B------:R-:W-:Y:S01]  /*0f00*/  @!P0 R2UR UR4, R14 ;  /* 0x000000000e0482ca */ /* 0x000fe200000e0000 */
[----:B------:R-:W-:Y:S01]  /*0f10*/  @!P0 IMAD.IADD R0, R7, 0x1, R21 ;  /* 0x0000000107008824 */ /* 0x000fe200078e0215 */
[----:B------:R-:W-:Y:S02]  /*0f20*/  @!P0 R2UR UR5, R15 ;  /* 0x000000000f0582ca */ /* 0x000fe400000e0000 */
[----:B-1----:R-:W-:-:S04]  /*0f30*/  @!P0 LEA R2, P1, R6, R2, 0x2 ;  /* 0x0000000206028211 */ /* 0x002fc800078210ff */
[----:B------:R-:W-:Y:S01]  /*0f40*/  @!P0 LEA.HI.X R3, R6, R3, R0, 0x2, P1 ;  /* 0x0000000306038211 */ /* 0x000fe200008f1400 */
[----:B------:R-:W-:-:S06]  /*0f50*/  IMAD.MOV.U32 R0, RZ, RZ, -0x800000 ;  /* 0xff800000ff007424 */ /* 0x000fcc00078e00ff */
[----:B------:R-:W2:Y:S01]  /*0f60*/  @!P0 LDG.E R0, desc[UR4][R2.64] ;  /* 0x0000000402008981 */ /* 0x000ea2000c1e1900 */
[----:B------:R-:W-:Y:S01]  /*0f70*/  MOV R7, 0xff800000 ;  /* 0xff80000000077802 */ /* 0x000fe20000000f00 */
[----:B------:R-:W-:Y:S01]  /*0f80*/  IMAD.MOV.U32 R6, RZ, RZ, 0x3bbb989d ;  /* 0x3bbb989dff067424 */ /* 0x000fe200078e00ff */
[----:B------:R-:W-:Y:S01]  /*0f90*/  BSSY.RECONVERGENT B1, `(.L_x_12353) ;  /* 0x0000019000017945 */ /* 0x000fe20003800200 */
[----:B0-----:R-:W-:Y:S01]  /*0fa0*/  IMAD.MOV.U32 R11, RZ, RZ, 0x437c0000 ;  /* 0x437c0000ff0b7424 */ /* 0x001fe200078e00ff */
[----:B--2---:R-:W-:-:S05]  /*0fb0*/  @!P0 FMNMX R7, R0, -INF , !PT ;  /* 0xff80000000078809 */ /* 0x004fca0007800000 */
        /* <DEDUP_REMOVED lines=21> */
[----:B------:R-:W-:-:S07]  /*1110*/  IMAD.MOV.U32 R19, RZ, RZ, R0 ;  /* 0x000000ffff137224 */ /* 0x000fce00078e0000 */
.L_x_12354:
[----:B------:R-:W-:Y:S05]  /*1120*/  BSYNC.RECONVERGENT B1 ;  /* 0x0000000000017941 */ /* 0x000fea0003800200 */
.L_x_12353:
        /* <DEDUP_REMOVED lines=24> */
.L_x_12356:
[----:B------:R-:W-:Y:S05]  /*12b0*/  BSYNC.RECONVERGENT B1 ;  /* 0x0000000000017941 */ /* 0x000fea0003800200 */
.L_x_12355:
[----:B------:R-:W-:Y:S02]  /*12c0*/  @!P1 R2UR UR4, R14 ;  /* 0x000000000e0492ca */ /* 0x000fe400000e0000 */
[----:B------:R-:W-:Y:S02]  /*12d0*/  @!P1 R2UR UR5, R15 ;  /* 0x000000000f0592ca */ /* 0x000fe400000e0000 */
[----:B------:R-:W-:Y:S02]  /*12e0*/  @!P1 IADD3 R0, PT, PT, R11, R21, RZ ;  /* 0x000000150b009210 */ /* 0x000fe40007ffe0ff */
[----:B-1----:R-:W-:-:S04]  /*12f0*/  @!P1 LEA R2, P0, R10, R2, 0x2 ;  /* 0x000000020a029211 */ /* 0x002fc800078010ff */
[----:B------:R-:W-:Y:S01]  /*1300*/  @!P1 LEA.HI.X R3, R10, R3, R0, 0x2, P0 ;  /* 0x000000030a039211 */ /* 0x000fe200000f1400 */
[----:B------:R-:W-:-:S06]  /*1310*/  IMAD.MOV.U32 R0, RZ, RZ, -0x800000 ;  /* 0xff800000ff007424 */ /* 0x000fcc00078e00ff */
[----:B------:R-:W2:Y:S01]  /*1320*/  @!P1 LDG.E R0, desc[UR4][R2.64] ;  /* 0x0000000402009981 */ /* 0x000ea2000c1e1900 */
[----:B------:R-:W-:Y:S02]  /*1330*/  IMAD.MOV.U32 R11, RZ, RZ, -0x800000 ;  /* 0xff800000ff0b7424 */ /* 0x000fe400078e00ff */
[----:B------:R-:W-:Y:S02]  /*1340*/  HFMA2 R10, -RZ, RZ, 0.96630859375, -0.0022525787353515625 ;  /* 0x3bbb989dff0a7431 */ /* 0x000fe400000001ff */
        /* <DEDUP_REMOVED lines=23> */
[----:B------:R-:W-:Y:S05]  /*14c0*/  CALL.REL.NOINC `($__internal_252_$__cuda_sm3x_div_rn_noftz_f32_slowpath) ;  /* 0x00000008005c7944 */ /* 0x000fea0003c00000 */
[----:B------:R-:W-:-:S07]  /*14d0*/  IMAD.MOV.U32 R19, RZ, RZ, R0 ;  /* 0x000000ffff137224 */ /* 0x000fce00078e0000 */
.L_x_12358:
[----:B------:R-:W-:Y:S05]  /*14e0*/  BSYNC.RECONVERGENT B1 ;  /* 0x0000000000017941 */ /* 0x000fea0003800200 */
.L_x_12357:
        /* <DEDUP_REMOVED lines=24> */
.L_x_12360:
[----:B------:R-:W-:Y:S05]  /*1670*/  BSYNC.RECONVERGENT B1 ;  /* 0x0000000000017941 */ /* 0x000fea0003800200 */
.L_x_12359:
[----:B------:R-:W-:Y:S01]  /*1680*/  @!P0 R2UR UR4, R14 ;  /* 0x000000000e0482ca */ /* 0x000fe200000e0000 */
[----:B------:R-:W-:Y:S01]  /*1690*/  @!P0 IMAD.IADD R0, R13, 0x1, R21 ;  /* 0x000000010d008824 */ /* 0x000fe200078e0215 */
[----:B------:R-:W-:Y:S02]  /*16a0*/  @!P0 R2UR UR5, R15 ;  /* 0x000000000f0582ca */ /* 0x000fe400000e0000 */
[----:B-1----:R-:W-:-:S04]  /*16b0*/  @!P0 LEA R2, P1, R12, R2, 0x2 ;  /* 0x000000020c028211 */ /* 0x002fc800078210ff */
[----:B------:R-:W-:Y:S02]  /*16c0*/  @!P0 LEA.HI.X R3, R12, R3, R0, 0x2, P1 ;  /* 0x000000030c038211 */ /* 0x000fe400008f1400 */
[----:B------:R-:W-:-:S06]  /*16d0*/  MOV R0, 0xff800000 ;  /* 0xff80000000007802 */ /* 0x000fcc0000000f00 */
[----:B------:R-:W2:Y:S01]  /*16e0*/  @!P0 LDG.E R0, desc[UR4][R2.64] ;  /* 0x0000000402008981 */ /* 0x000ea2000c1e1900 */
[----:B0-----:R-:W-:Y:S02]  /*16f0*/  IMAD.MOV.U32 R7, RZ, RZ, -0x800000 ;  /* 0xff800000ff077424 */ /* 0x001fe400078e00ff */
        /* <DEDUP_REMOVED lines=26> */
.L_x_12362:
[----:B------:R-:W-:Y:S05]  /*18a0*/  BSYNC.RECONVERGENT B1 ;  /* 0x0000000000017941 */ /* 0x000fea0003800200 */
.L_x_12361:
        /* <DEDUP_REMOVED lines=13> */
.L_x_12364:
[----:B------:R-:W-:Y:S05]  /*1980*/  BSYNC.RECONVERGENT B1 ;  /* 0x0000000000017941 */ /* 0x000fea0003800200 */
.L_x_12363:
[----:B------:R-:W-:-:S04]  /*1990*/  IADD3 R11, P0, PT, R8, R11, RZ ;  /* 0x0000000b080b7210 */ /* 0x000fc80007f1e0ff */
[----:B------:R-:W-:Y:S02]  /*19a0*/  IADD3.X R10, PT, PT, R9, R10, RZ, P0, !PT ;  /* 0x0000000a090a7210 */ /* 0x000fe400007fe4ff */
[----:B------:R-:W-:-:S04]  /*19b0*/  ISETP.GE.U32.AND P0, PT, R11, UR44, PT ;  /* 0x0000002c0b007c0c */ /* 0x000fc8000bf06070 */
[----:B------:R-:W-:-:S13]  /*19c0*/  ISETP.GE.AND.EX P0, PT, R10, UR45, PT, P0 ;  /* 0x0000002d0a007c0c */ /* 0x000fda000bf06300 */
[----:B------:R-:W-:Y:S05]  /*19d0*/  @!P0 BRA `(.L_x_12365) ;  /* 0xfffffff000348947 */ /* 0x000fea000383ffff */
[----:B------:R-:W-:Y:S05]  /*19e0*/  BSYNC.RECONVERGENT B0 ;  /* 0x0000000000007941 */ /* 0x000fea0003800200 */
.L_x_12348:
[----:B------:R-:W-:Y:S05]  /*19f0*/  EXIT ;  /* 0x000000000000794d */ /* 0x000fea0003800000 */
        .weak           $__internal_251_$__cuda_sm20_div_u64
        .type           $__internal_251_$__cuda_sm20_div_u64,@function
        .size           $__internal_251_$__cuda_sm20_div_u64,($__internal_252_$__cuda_sm3x_div_rn_noftz_f32_slowpath - $__internal_251_$__cuda_sm20_div_u64)
$__internal_251_$__cuda_sm20_div_u64:
        /* <DEDUP_REMOVED lines=67> */
[----:B------:R-:W-:Y:S06]  /*1e30*/  RET.REL.NODEC R2 `(_ZN7oneflow4cuda7softmax15SoftmaxWarpImplI10SimpleLoadIffE11SimpleStoreIffEfLi1ELi1ELi1ELi1ELb1ELNS1_9AlgorithmE0EEEvT_T0_ll) ;  /* 0xffffffe002707950 */ /* 0x000fec0003c3ffff */
        .weak           $__internal_252_$__cuda_sm3x_div_rn_noftz_f32_slowpath
        .type           $__internal_252_$__cuda_sm3x_div_rn_noftz_f32_slowpath,@function
        .size           $__internal_252_$__cuda_sm3x_div_rn_noftz_f32_slowpath,(.L_x_15569 - $__internal_252_$__cuda_sm3x_div_rn_noftz_f32_slowpath)
$__internal_252_$__cuda_sm3x_div_rn_noftz_f32_slowpath:
        /* <DEDUP_REMOVED lines=34> */
.L_x_12367:
        /* <DEDUP_REMOVED lines=51> */
.L_x_12374:
[----:B------:R-:W-:-:S04]  /*2390*/  LOP3.LUT R0, R0, 0x80000000, RZ, 0xc0, !PT ;  /* 0x8000000000007812 */ /* 0x000fc800078ec0ff */
[----:B------:R-:W-:Y:S01]  /*23a0*/  LOP3.LUT R0, R0, 0x7f800000, RZ, 0xfc, !PT ;  /* 0x7f80000000007812 */ /* 0x000fe200078efcff */
[----:B------:R-:W-:Y:S06]  /*23b0*/  BRA `(.L_x_12375) ;  /* 0x0000000000047947 */ /* 0x000fec0003800000 */
.L_x_12373:
[----:B------:R-:W-:-:S07]  /*23c0*/  LEA R0, R25, R0, 0x17 ;  /* 0x0000000019007211 */ /* 0x000fce00078eb8ff */
.L_x_12375:
[----:B------:R-:W-:Y:S05]  /*23d0*/  BSYNC.RECONVERGENT B3 ;  /* 0x0000000000037941 */ /* 0x000fea0003800200 */
.L_x_12372:
[----:B------:R-:W-:Y:S05]  /*23e0*/  BRA `(.L_x_12376) ;  /* 0x0000000000207947 */ /* 0x000fea0003800000 */
.L_x_12371:
[----:B------:R-:W-:-:S04]  /*23f0*/  LOP3.LUT R0, R3, 0x80000000, R0, 0x48, !PT ;  /* 0x8000000003007812 */ /* 0x000fc800078e4800 */
[----:B------:R-:W-:Y:S01]  /*2400*/  LOP3.LUT R0, R0, 0x7f800000, RZ, 0xfc, !PT ;  /* 0x7f80000000007812 */ /* 0x000fe200078efcff */
[----:B------:R-:W-:Y:S06]  /*2410*/  BRA `(.L_x_12376) ;  /* 0x0000000000147947 */ /* 0x000fec0003800000 */
.L_x_12370:
[----:B------:R-:W-:Y:S01]  /*2420*/  LOP3.LUT R0, R3, 0x80000000, R0, 0x48, !PT ;  /* 0x8000000003007812 */ /* 0x000fe200078e4800 */
[----:B------:R-:W-:Y:S06]  /*2430*/  BRA `(.L_x_12376) ;  /* 0x00000000000c7947 */ /* 0x000fec0003800000 */
.L_x_12369:
[----:B------:R-:W0:Y:S01]  /*2440*/  MUFU.RSQ R0, -QNAN ;  /* 0xffc0000000007908 */ /* 0x000e220000001400 */
[----:B------:R-:W-:Y:S05]  /*2450*/  BRA `(.L_x_12376) ;  /* 0x0000000000047947 */ /* 0x000fea0003800000 */
.L_x_12368:
[----:B------:R-:W-:-:S07]  /*2460*/  FADD.FTZ R0, R0, R3 ;  /* 0x0000000300007221 */ /* 0x000fce0000010000 */
.L_x_12376:
[----:B------:R-:W-:Y:S05]  /*2470*/  BSYNC.RECONVERGENT B2 ;  /* 0x0000000000027941 */ /* 0x000fea0003800200 */
.L_x_12366:
[----:B------:R-:W-:Y:S02]  /*2480*/  HFMA2 R3, -RZ, RZ, 0, 0 ;  /* 0x00000000ff037431 */ /* 0x000fe400000001ff */
[----:B------:R-:W-:-:S04]  /*2490*/  IMAD.MOV.U32 R2, RZ, RZ, R13 ;  /* 0x000000ffff027224 */ /* 0x000fc800078e000d */
[----:B0-----:R-:W-:Y:S05]  /*24a0*/  RET.REL.NODEC R2 `(_ZN7oneflow4cuda7softmax15SoftmaxWarpImplI10SimpleLoadIffE11SimpleStoreIffEfLi1ELi1ELi1ELi1ELb1ELNS1_9AlgorithmE0EEEvT_T0_ll) ;  /* 0xffffffd802d47950 */ /* 0x001fea0003c3ffff */
.L_x_12377:
        /* <DEDUP_REMOVED lines=13> */
.L_x_15569:


//--------------------- .text._ZN7oneflow4cuda7softmax15SoftmaxWarpImplI10SimpleLoadIffE11SimpleStoreIffEfLi1ELi1ELi1ELi1ELb0ELNS1_9AlgorithmE0EEEvT_T0_ll --------------------------
	.section	.text._ZN7oneflow4cuda7softmax15SoftmaxWarpImplI10SimpleLoadIffE11SimpleStoreIffEfLi1ELi1ELi1ELi1ELb0ELNS1_9AlgorithmE0EEEvT_T0_ll,"ax",@progbits
	.align	128
        .global         _ZN7oneflow4cuda7softmax15SoftmaxWarpImplI10SimpleLoadIffE11SimpleStoreIffEfLi1ELi1ELi1ELi1ELb0ELNS1_9AlgorithmE0EEEvT_T0_ll
        .type           _ZN7oneflow4cuda7softmax15SoftmaxWarpImplI10SimpleLoadIffE11SimpleStoreIffEfLi1ELi1ELi1ELi1ELb0ELNS1_9AlgorithmE0EEEvT_T0_ll,@function
        .size           _ZN7oneflow4cuda7softmax15SoftmaxWarpImplI10SimpleLoadIffE11SimpleStoreIffEfLi1ELi1ELi1ELi1ELb0ELNS1_9AlgorithmE0EEEvT_T0_ll,(.L_x_15571 - _ZN7oneflow4cuda7softmax15SoftmaxWarpImplI10SimpleLoadIffE11SimpleStoreIffEfLi1ELi1ELi1ELi1ELb0ELNS1_9AlgorithmE0EEEvT_T0_ll)
        .other          _ZN7oneflow4cuda7softmax15SoftmaxWarpImplI10SimpleLoadIffE11SimpleStoreIffEfLi1ELi1ELi1ELi1ELb0ELNS1_9AlgorithmE0EEEvT_T0_ll,@"STO_CUDA_ENTRY STV_DEFAULT"
_ZN7oneflow4cuda7softmax15SoftmaxWarpImplI10SimpleLoadIffE11SimpleStoreIffEfLi1ELi1ELi1ELi1ELb0ELNS1_9AlgorithmE0EEEvT_T0_ll:
.text._ZN7oneflow4cuda7softmax15SoftmaxWarpImplI10SimpleLoadIffE11SimpleStoreIffEfLi1ELi1ELi1ELi1ELb0ELNS1_9AlgorithmE0EEEvT_T0_ll:
        /* <DEDUP_REMOVED lines=24> */
.L_x_12378:
        /* <DEDUP_REMOVED lines=47> */
.L_x_12380:
[----:B------:R-:W-:-:S07]  /*0470*/  MOV R0, 0x490 ;  /* 0x0000049000007802 */ /* 0x000fce0000000f00 */
[----:B0-----:R-:W-:Y:S05]  /*0480*/  CALL.REL.NOINC `($__internal_253_$__cuda_sm20_div_u64) ;  /* 0x0000001000987944 */ /* 0x001fea0003c00000 */
[----:B------:R-:W-:Y:S02]  /*0490*/  IMAD.MOV.U32 R2, RZ, RZ, R4 ;  /* 0x000000ffff027224 */ /* 0x000fe400078e0004 */
[----:B------:R-:W-:-:S07]  /*04a0*/  IMAD.MOV.U32 R3, RZ, RZ, R5 ;  /* 0x000000ffff037224 */ /* 0x000fce00078e0005 */
.L_x_12381:
[----:B------:R-:W-:Y:S05]  /*04b0*/  BSYNC.RECONVERGENT B0 ;  /* 0x0000000000007941 */ /* 0x000fea0003800200 */
.L_x_12379:
        /* <DEDUP_REMOVED lines=37> */
.L_x_12386:
[----:B--2---:R-:W-:Y:S01]  /*0710*/  R2UR UR4, R20 ;  /* 0x00000000140472ca */ /* 0x004fe200000e0000 */
[----:B---3--:R-:W-:Y:S01]  /*0720*/  IMAD.MOV.U32 R2, RZ, RZ, R17 ;  /* 0x000000ffff027224 */ /* 0x008fe200078e0011 */
[----:B------:R-:W-:Y:S02]  /*0730*/  R2UR UR5, R21 ;  /* 0x00000000150572ca */ /* 0x000fe400000e0000 */
[----:B------:R-:W-:-:S11]  /*0740*/  MOV R3, R18 ;  /* 0x0000001200037202 */ /* 0x000fd60000000f00 */
[----:B------:R-:W2:Y:S01]  /*0750*/  LDG.E R0, desc[UR4][R2.64] ;  /* 0x0000000402007981 */ /* 0x000ea2000c1e1900 */
[----:B------:R-:W-:Y:S01]  /*0760*/  IMAD.MOV.U32 R26, RZ, RZ, 0x3bbb989d ;  /* 0x3bbb989dff1a7424 */ /* 0x000fe200078e00ff */
[----:B------:R-:W-:Y:S01]  /*0770*/  BSSY.RECONVERGENT B1, `(.L_x_12384) ;  /* 0x0000019000017945 */ /* 0x000fe20003800200 */
[----:B------:R-:W-:Y:S01]  /*0780*/  IMAD.MOV.U32 R29, RZ, RZ, 0x437c0000 ;  /* 0x437c0000ff1d7424 */ /* 0x000fe200078e00ff */
[----:B--2---:R-:W-:-:S05]  /*0790*/  FMNMX R27, R0, -INF , !PT ;  /* 0xff800000001b7809 */ /* 0x004fca0007800000 */
        /* <DEDUP_REMOVED lines=20> */
[----:B0-----:R-:W-:Y:S05]  /*08e0*/  CALL.REL.NOINC `($__internal_254_$__cuda_sm3x_div_rn_noftz_f32_slowpath) ;  /* 0x0000001000907944 */ /* 0x001fea0003c00000 */
[----:B------:R-:W-:-:S07]  /*08f0*/  IMAD.MOV.U32 R27, RZ, RZ, R0 ;  /* 0x000000ffff1b7224 */ /* 0x000fce00078e0000 */
.L_x_12385:
[----:B------:R-:W-:Y:S05]  /*0900*/  BSYNC.RECONVERGENT B1 ;  /* 0x0000000000017941 */ /* 0x000fea0003800200 */
.L_x_12384:
[----:B------:R-:W-:Y:S01]  /*0910*/  IADD3 R23, P0, PT, R23, -0x1, RZ ;  /* 0xffffffff17177810 */ /* 0x000fe20007f1e0ff */
[----:B------:R-:W-:Y:S01]  /*0920*/  IMAD.MOV.U32 R3, RZ, RZ, R19 ;  /* 0x000000ffff037224 */ /* 0x000fe200078e0013 */
[----:B------:R-:W-:Y:S02]  /*0930*/  R2UR UR4, R20 ;  /* 0x00000000140472ca */ /* 0x000fe400000e0000 */
[----:B------:R-:W-:Y:S02]  /*0940*/  IADD3.X R22, PT, PT, R22, -0x1, RZ, P0, !PT ;  /* 0xffffffff16167810 */ /* 0x000fe400007fe4ff */
[----:B------:R-:W-:Y:S02]  /*0950*/  ISETP.NE.U32.AND P0, PT, R23, RZ, PT ;  /* 0x000000ff1700720c */ /* 0x000fe40003f05070 */
[----:B------:R-:W-:Y:S02]  /*0960*/  R2UR UR5, R21 ;  /* 0x00000000150572ca */ /* 0x000fe400000e0000 */
[----:B------:R-:W-:-:S02]  /*0970*/  ISETP.NE.AND.EX P0, PT, R22, RZ, PT, P0 ;  /* 0x000000ff1600720c */ /* 0x000fc40003f05300 */
[-C--:B------:R-:W-:Y:S02]  /*0980*/  MOV R2, R16.reuse ;  /* 0x0000001000027202 */ /* 0x080fe40000000f00 */
[----:B------:R-:W-:Y:S02]  /*0990*/  IADD3 R13, P1, PT, R10, R13, RZ ;  /* 0x0000000d0a0d7210 */ /* 0x000fe40007f3e0ff */
[----:B------:R-:W-:Y:S02]  /*09a0*/  LEA R16, P3, R8, R16, 0x2 ;  /* 0x0000001008107211 */ /* 0x000fe400078610ff */
[----:B------:R-:W-:Y:S01]  /*09b0*/  LEA R17, P2, R6, R17, 0x2 ;  /* 0x0000001106117211 */ /* 0x000fe200078410ff */
[----:B------:R-:W-:Y:S02]  /*09c0*/  IMAD.X R12, R11, 0x1, R12, P1 ;  /* 0x000000010b0c7824 */ /* 0x000fe400008e060c */
[----:B------:R3:W-:Y:S01]  /*09d0*/  STG.E desc[UR4][R2.64], R27 ;  /* 0x0000001b02007986 */ /* 0x0007e2000c101904 */
[----:B------:R-:W-:Y:S01]  /*09e0*/  IADD3.X R18, PT, PT, R18, R25, RZ, P2, !PT ;  /* 0x0000001912127210 */ /* 0x000fe200017fe4ff */
[----:B------:R-:W-:Y:S01]  /*09f0*/  IMAD.X R19, R19, 0x1, R24, P3 ;  /* 0x0000000113137824 */ /* 0x000fe200018e0618 */
[----:B------:R-:W-:Y:S07]  /*0a00*/  @P0 BRA `(.L_x_12386) ;  /* 0xfffffffc00400947 */ /* 0x000fee000383ffff */
.L_x_12383:
[----:B------:R-:W-:Y:S05]  /*0a10*/  BSYNC.RECONVERGENT B0 ;  /* 0x0000000000007941 */ /* 0x000fea0003800200 */
.L_x_12382:
[----:B------:R-:W-:-:S04]  /*0a20*/  ISETP.GE.U32.AND P0, PT, R14, 0x3, PT ;  /* 0x000000030e00780c */ /* 0x000fc80003f06070 */
[----:B------:R-:W-:-:S13]  /*0a30*/  ISETP.GE.U32.AND.EX P0, PT, R15, RZ, PT, P0 ;  /* 0x000000ff0f00720c */ /* 0x000fda0003f06100 */
[----:B------:R-:W-:Y:S05]  /*0a40*/  @!P0 EXIT ;  /* 0x000000000000894d */ /* 0x000fea0003800000 */
.L_x_12395:
        /* <DEDUP_REMOVED lines=10> */
[----:B------:R-:W2:Y:S01]  /*0af0*/  LDG.E R6, desc[UR4][R6.64] ;  /* 0x0000000406067981 */ /* 0x000ea2000c1e1900 */
[----:B------:R-:W-:Y:S01]  /*0b00*/  IMAD.MOV.U32 R0, RZ, RZ, 0x3bbb989d ;  /* 0x3bbb989dff007424 */ /* 0x000fe200078e00ff */
[----:B------:R-:W-:Y:S01]  /*0b10*/  MOV R9, 0x437c0000 ;  /* 0x437c000000097802 */ /* 0x000fe20000000f00 */
[----:B------:R-:W-:Y:S01]  /*0b20*/  BSSY.RECONVERGENT B0, `(.L_x_12387) ;  /* 0x0000018000007945 */ /* 0x000fe20003800200 */
[----:B--2---:R-:W-:-:S05]  /*0b30*/  FMNMX R3, R6, -INF , !PT ;  /* 0xff80000006037809 */ /* 0x004fca0007800000 */
        /* <DEDUP_REMOVED lines=21> */
[----:B------:R-:W-:-:S07]  /*0c90*/  MOV R19, R0 ;  /* 0x0000000000137202 */ /* 0x000fce0000000f00 */
.L_x_12388:
[----:B------:R-:W-:Y:S05]  /*0ca0*/  BSYNC.RECONVERGENT B0 ;  /* 0x0000000000007941 */ /* 0x000fea0003800200 */
.L_x_12387:
[----:B------:R-:W-:Y:S01]  /*0cb0*/  IADD3 R7, P0, PT, R10, R13, RZ ;  /* 0x0000000d0a077210 */ /* 0x000fe20007f1e0ff */
[----:B------:R-:W-:Y:S02]  /*0cc0*/  HFMA2 R15, -RZ, RZ, 0, 0 ;  /* 0x00000000ff0f7431 */ /* 0x000fe400000001ff */
[----:B------:R-:W-:Y:S01]  /*0cd0*/  IMAD R0, R12, UR42, RZ ;  /* 0x0000002a0c007c24 */ /* 0x000fe2000f8e02ff */
[C---:B------:R-:W-:Y:S01]  /*0ce0*/  R2UR UR4, R20.reuse ;  /* 0x00000000140472ca */ /* 0x040fe200000e0000 */
[----:B------:R-:W-:Y:S01]  /*0cf0*/  IMAD.MOV.U32 R14, RZ, RZ, R4 ;  /* 0x000000ffff0e7224 */ /* 0x000fe200078e0004 */
[----:B------:R-:W-:Y:S01]  /*0d00*/  R2UR UR5, R21 ;  /* 0x00000000150572ca */ /* 0x000fe200000e0000 */
[----:B------:R-:W-:Y:S01]  /*0d10*/  IMAD.X R12, R11, 0x1, R12, P0 ;  /* 0x000000010b0c7824 */ /* 0x000fe200000e060c */
[----:B------:R-:W-:Y:S01]  /*0d20*/  R2UR UR6, R20 ;  /* 0x00000000140672ca */ /* 0x000fe200000e0000 */
[----:B------:R-:W-:Y:S01]  /*0d30*/  IMAD R9, R13, UR43, R0 ;  /* 0x0000002b0d097c24 */ /* 0x000fe2000f8e0200 */
[----:B------:R-:W-:Y:S01]  /*0d40*/  R2UR UR7, R21 ;  /* 0x00000000150772ca */ /* 0x000fe200000e0000 */
[----:B------:R-:W-:-:S02]  /*0d50*/  IMAD R0, R12, UR38, RZ ;  /* 0x000000260c007c24 */ /* 0x000fc4000f8e02ff */
[----:B------:R-:W-:-:S04]  /*0d60*/  IMAD.WIDE.U32 R2, R13, UR42, R14 ;  /* 0x0000002a0d027c25 */ /* 0x000fc8000f8e000e */
[----:B------:R-:W-:Y:S01]  /*0d70*/  IMAD.WIDE.U32 R14, R7, UR38, R14 ;  /* 0x00000026070e7c25 */ /* 0x000fe2000f8e000e */
[----:B------:R-:W-:-:S03]  /*0d80*/  LEA R8, P0, R2, UR40, 0x2 ;  /* 0x0000002802087c11 */ /* 0x000fc6000f8010ff */
[----:B------:R-:W-:Y:S01]  /*0d90*/  IMAD R13, R7, UR39, R0 ;  /* 0x00000027070d7c24 */ /* 0x000fe2000f8e0200 */
[----:B------:R-:W-:Y:S01]  /*0da0*/  LEA R16, P1, R14, UR36, 0x2 ;  /* 0x000000240e107c11 */ /* 0x000fe2000f8210ff */
[----:B------:R-:W-:Y:S02]  /*0db0*/  IMAD.IADD R9, R3, 0x1, R9 ;  /* 0x0000000103097824 */ /* 0x000fe400078e0209 */
[----:B------:R-:W-:-:S03]  /*0dc0*/  IMAD.IADD R3, R15, 0x1, R13 ;  /* 0x000000010f037824 */ /* 0x000fc600078e020d */
[----:B------:R-:W-:Y:S02]  /*0dd0*/  LEA.HI.X R9, R2, UR41, R9, 0x2, P0 ;  /* 0x0000002902097c11 */ /* 0x000fe400080f1409 */
[----:B------:R-:W-:-:S03]  /*0de0*/  LEA.HI.X R17, R14, UR37, R3, 0x2, P1 ;  /* 0x000000250e117c11 */ /* 0x000fc600088f1403 */
[----:B------:R1:W-:Y:S04]  /*0df0*/  STG.E desc[UR4][R8.64], R19 ;  /* 0x0000001308007986 */ /* 0x0003e8000c101904 */
[----:B------:R-:W2:Y:S01]  /*0e00*/  LDG.E R16, desc[UR6][R16.64] ;  /* 0x0000000610107981 */ /* 0x000ea2000c1e1900 */
[----:B------:R-:W-:Y:S01]  /*0e10*/  MOV R0, 0x3bbb989d ;  /* 0x3bbb989d00007802 */ /* 0x000fe20000000f00 */
[----:B------:R-:W-:Y:S01]  /*0e20*/  IMAD.MOV.U32 R13, RZ, RZ, 0x437c0000 ;  /* 0x437c0000ff0d7424 */ /* 0x000fe200078e00ff */
        /* <DEDUP_REMOVED lines=22> */
[----:B0-----:R-:W-:Y:S05]  /*0f90*/  CALL.REL.NOINC `($__internal_254_$__cuda_sm3x_div_rn_noftz_f32_slowpath) ;  /* 0x0000000800e47944 */ /* 0x001fea0003c00000 */
[----:B------:R-:W-:-:S07]  /*0fa0*/  IMAD.MOV.U32 R13, RZ, RZ, R0 ;  /* 0x000000ffff0d7224 */ /* 0x000fce00078e0000 */
.L_x_12390:
[----:B------:R-:W-:Y:S05]  /*0fb0*/  BSYNC.RECONVERGENT B0 ;  /* 0x0000000000007941 */ /* 0x000fea0003800200 */
.L_x_12389:
        /* <DEDUP_REMOVED lines=48> */
.L_x_12392:
[----:B------:R-:W-:Y:S05]  /*12c0*/  BSYNC.RECONVERGENT B0 ;  /* 0x0000000000007941 */ /* 0x000fea0003800200 */
.L_x_12391:
        /* <DEDUP_REMOVED lines=48> */
.L_x_12394:
[----:B------:R-:W-:Y:S05]  /*15d0*/  BSYNC.RECONVERGENT B0 ;  /* 0x0000000000007941 */ /* 0x000fea0003800200 */
.L_x_12393:
        /* <DEDUP_REMOVED lines=17> */
        .weak           $__internal_253_$__cuda_sm20_div_u64
        .type           $__internal_253_$__cuda_sm20_div_u64,@function
        .size           $__internal_253_$__cuda_sm20_div_u64,($__internal_254_$__cuda_sm3x_div_rn_noftz_f32_slowpath - $__internal_253_$__cuda_sm20_div_u64)
$__internal_253_$__cuda_sm20_div_u64:
        /* <DEDUP_REMOVED lines=67> */
[----:B------:R-:W-:Y:S06]  /*1b20*/  RET.REL.NODEC R2 `(_ZN7oneflow4cuda7softmax15SoftmaxWarpImplI10SimpleLoadIffE11SimpleStoreIffEfLi1ELi1ELi1ELi1ELb0ELNS1_9AlgorithmE0EEEvT_T0_ll) ;  /* 0xffffffe402347950 */ /* 0x000fec0003c3ffff */
        .weak           $__internal_254_$__cuda_sm3x_div_rn_noftz_f32_slowpath
        .type           $__internal_254_$__cuda_sm3x_div_rn_noftz_f32_slowpath,@function
        .size           $__internal_254_$__cuda_sm3x_div_rn_noftz_f32_slowpath,(.L_x_15571 - $__internal_254_$__cuda_sm3x_div_rn_noftz_f32_slowpath)
$__internal_254_$__cuda_sm3x_div_rn_noftz_f32_slowpath:
        /* <DEDUP_REMOVED lines=34> */
.L_x_12397:
        /* <DEDUP_REMOVED lines=51> */
.L_x_12404:
[----:B------:R-:W-:-:S04]  /*2080*/  LOP3.LUT R0, R0, 0x80000000, RZ, 0xc0, !PT ;  /* 0x8000000000007812 */ /* 0x000fc800078ec0ff */
[----:B------:R-:W-:Y:S01]  /*2090*/  LOP3.LUT R0, R0, 0x7f800000, RZ, 0xfc, !PT ;  /* 0x7f80000000007812 */ /* 0x000fe200078efcff */
[----:B------:R-:W-:Y:S06]  /*20a0*/  BRA `(.L_x_12405) ;  /* 0x0000000000047947 */ /* 0x000fec0003800000 */
.L_x_12403:
[----:B------:R-:W-:-:S07]  /*20b0*/  IMAD R0, R27, 0x800000, R0 ;  /* 0x008000001b007824 */ /* 0x000fce00078e0200 */
.L_x_12405:
[----:B------:R-:W-:Y:S05]  /*20c0*/  BSYNC.RECONVERGENT B3 ;  /* 0x0000000000037941 */ /* 0x000fea0003800200 */
.L_x_12402:
[----:B------:R-:W-:Y:S05]  /*20d0*/  BRA `(.L_x_12406) ;  /* 0x0000000000207947 */ /* 0x000fea0003800000 */
.L_x_12401:
[----:B------:R-:W-:-:S04]  /*20e0*/  LOP3.LUT R0, R3, 0x80000000, R0, 0x48, !PT ;  /* 0x8000000003007812 */ /* 0x000fc800078e4800 */
[----:B------:R-:W-:Y:S01]  /*20f0*/  LOP3.LUT R0, R0, 0x7f800000, RZ, 0xfc, !PT ;  /* 0x7f80000000007812 */ /* 0x000fe200078efcff */
[----:B------:R-:W-:Y:S06]  /*2100*/  BRA `(.L_x_12406) ;  /* 0x0000000000147947 */ /* 0x000fec0003800000 */
.L_x_12400:
[----:B------:R-:W-:Y:S01]  /*2110*/  LOP3.LUT R0, R3, 0x80000000, R0, 0x48, !PT ;  /* 0x8000000003007812 */ /* 0x000fe200078e4800 */
[----:B------:R-:W-:Y:S06]  /*2120*/  BRA `(.L_x_12406) ;  /* 0x00000000000c7947 */ /* 0x000fec0003800000 */
.L_x_12399:
[----:B------:R-:W0:Y:S01]  /*2130*/  MUFU.RSQ R0, -QNAN ;  /* 0xffc0000000007908 */ /* 0x000e220000001400 */
[----:B------:R-:W-:Y:S05]  /*2140*/  BRA `(.L_x_12406) ;  /* 0x0000000000047947 */ /* 0x000fea0003800000 */
.L_x_12398:
[----:B------:R-:W-:-:S07]  /*2150*/  FADD.FTZ R0, R0, R3 ;  /* 0x0000000300007221 */ /* 0x000fce0000010000 */
.L_x_12406:
[----:B------:R-:W-:Y:S05]  /*2160*/  BSYNC.RECONVERGENT B2 ;  /* 0x0000000000027941 */ /* 0x000fea0003800200 */
.L_x_12396:
[----:B------:R-:W-:-:S04]  /*2170*/  HFMA2 R3, -RZ, RZ, 0, 0 ;  /* 0x00000000ff037431 */ /* 0x000fc800000001ff */
[----:B0-----:R-:W-:Y:S05]  /*2180*/  RET.REL.NODEC R2 `(_ZN7oneflow4cuda7softmax15SoftmaxWarpImplI10SimpleLoadIffE11SimpleStoreIffEfLi1ELi1ELi1ELi1ELb0ELNS1_9AlgorithmE0EEEvT_T0_ll) ;  /* 0xffffffdc029c7950 */ /* 0x001fea0003c3ffff */
.L_x_12407:
        /* <DEDUP_REMOVED lines=15> */
.L_x_15571:


//--------------------- .text._ZN7oneflow4cuda7softmax15SoftmaxWarpImplI10SimpleLoadIffE11SimpleStoreIffEfLi1ELi1ELi1ELi2ELb1ELNS1_9AlgorithmE0EEEvT_T0_ll --------------------------
	.section	.text._ZN7oneflow4cuda7softmax15SoftmaxWarpImplI10SimpleLoadIffE11SimpleStoreIffEfLi1ELi1ELi1ELi2ELb1ELNS1_9AlgorithmE0EEEvT_T0_ll,"ax",@progbits
	.align	128
        .global         _ZN7oneflow4cuda7softmax15SoftmaxWarpImplI10SimpleLoadIffE11SimpleStoreIffEfLi1ELi1ELi1ELi2ELb1ELNS1_9AlgorithmE0EEEvT_T0_ll
        .type           _ZN7oneflow4cuda7softmax15SoftmaxWarpImplI10SimpleLoadIffE11SimpleStoreIffEfLi1ELi1ELi1ELi2ELb1ELNS1_9AlgorithmE0EEEvT_T0_ll,@function
        .size           _ZN7oneflow4cuda7softmax15SoftmaxWarpImplI10SimpleLoadIffE11SimpleStoreIffEfLi1ELi1ELi1ELi2ELb1ELNS1_9AlgorithmE0EEEvT_T0_ll,(.L_x_15573 - _ZN7oneflow4cuda7softmax15SoftmaxWarpImplI10SimpleLoadIffE11SimpleStoreIffEfLi1ELi1ELi1ELi2ELb1ELNS1_9AlgorithmE0EEEvT_T0_ll)
        .other          _ZN7oneflow4cuda7softmax15SoftmaxWarpImplI10SimpleLoadIffE11SimpleStoreIffEfLi1ELi1ELi1ELi2ELb1ELNS1_9AlgorithmE0EEEvT_T0_ll,@"STO_CUDA_ENTRY STV_DEFAULT"
_ZN7oneflow4cuda7softmax15SoftmaxWarpImplI10SimpleLoadIffE11SimpleStoreIffEfLi1ELi1ELi1ELi2ELb1ELNS1_9AlgorithmE0EEEvT_T0_ll:
.text._ZN7oneflow4cuda7softmax15SoftmaxWarpImplI10SimpleLoadIffE11SimpleStoreIffEfLi1ELi1ELi1ELi2ELb1ELNS1_9AlgorithmE0EEEvT_T0_ll:
        /* <DEDUP_REMOVED lines=24> */
.L_x_12408:
        /* <DEDUP_REMOVED lines=49> */
.L_x_12410:
[----:B------:R-:W-:-:S07]  /*0490*/  MOV R0, 0x4b0 ;  /* 0x000004b000007802 */ /* 0x000fce0000000f00 */
[----:B0-----:R-:W-:Y:S05]  /*04a0*/  CALL.REL.NOINC `($__internal_255_$__cuda_sm20_div_u64) ;  /* 0x0000001400b47944 */ /* 0x001fea0003c00000 */
[----:B------:R-:W-:Y:S01]  /*04b0*/  MOV R2, R4 ;  /* 0x0000000400027202 */ /* 0x000fe20000000f00 */
[----:B------:R-:W-:-:S07]  /*04c0*/  IMAD.MOV.U32 R3, RZ, RZ, R5 ;  /* 0x000000ffff037224 */ /* 0x000fce00078e0005 */
.L_x_12411:
[----:B------:R-:W-:Y:S05]  /*04d0*/  BSYNC.RECONVERGENT B0 ;  /* 0x0000000000007941 */ /* 0x000fea0003800200 */
.L_x_12409:
        /* <DEDUP_REMOVED lines=26> */
[----:B------:R-:W-:Y:S01]  /*0680*/  @!P4 LEA.HI.X R25, R22, R21, R0, 0x2, P0 ;  /* 0x000000151619c211 */ /* 0x000fe200000f1400 */
[----:B------:R-:W-:Y:S01]  /*0690*/  IMAD.MOV.U32 R0, RZ, RZ, -0x800000 ;  /* 0xff800000ff007424 */ /* 0x000fe200078e00ff */
[----:B------:R-:W1:Y:S05]  /*06a0*/  LDC.64 R20, c[0x0][0x380] ;  /* 0x0000e000ff147b82 */ /* 0x000e6a0000000a00 */
[----:B------:R-:W2:Y:S01]  /*06b0*/  @!P4 LDG.E R0, desc[UR4][R24.64] ;  /* 0x000000041800c981 */ /* 0x000ea2000c1e1900 */
[----:B-----5:R-:W-:-:S04]  /*06c0*/  @!P4 IMAD.WIDE.U32 R18, R7, R2, R18 ;  /* 0x000000020712c225 */ /* 0x020fc800078e0012 */
[----:B------:R-:W-:-:S04]  /*06d0*/  @!P4 IMAD R2, R6, R2, RZ ;  /* 0x000000020602c224 */ /* 0x000fc800078e02ff */
[----:B------:R-:W-:Y:S01]  /*06e0*/  @!P4 IMAD R3, R7, R3, R2 ;  /* 0x000000030703c224 */ /* 0x000fe200078e0202 */
[----:B------:R-:W-:-:S05]  /*06f0*/  @!P4 IADD3 R2, P0, PT, R4, R18, RZ ;  /* 0x000000120402c210 */ /* 0x000fca0007f1e0ff */
[----:B------:R-:W-:Y:S01]  /*0700*/  @!P4 IMAD.X R18, R3, 0x1, R19, P0 ;  /* 0x000000010312c824 */ /* 0x000fe200000e0613 */
[----:B-1----:R-:W-:-:S04]  /*0710*/  @!P4 LEA R20, P0, R2, R20, 0x2 ;  /* 0x000000140214c211 */ /* 0x002fc800078010ff */
[----:B------:R-:W-:Y:S02]  /*0720*/  @!P4 LEA.HI.X R21, R2, R21, R18, 0x2, P0 ;  /* 0x000000150215c211 */ /* 0x000fe400000f1412 */
[----:B------:R-:W-:-:S06]  /*0730*/  MOV R2, 0xff800000 ;  /* 0xff80000000027802 */ /* 0x000fcc0000000f00 */
[----:B------:R-:W3:Y:S01]  /*0740*/  @!P4 LDG.E R2, desc[UR4][R20.64] ;  /* 0x000000041402c981 */ /* 0x000ee2000c1e1900 */
        /* <DEDUP_REMOVED lines=8> */
[----:B------:R-:W-:-:S04]  /*07d0*/  FADD R18, R0, -12583039 ;  /* 0xcb40007f00127421 */ /* 0x000fc80000000000 */
[----:B------:R-:W-:-:S04]  /*07e0*/  FFMA R18, R3, 1.4426950216293334961, -R18 ;  /* 0x3fb8aa3b03127823 */ /* 0x000fc80000000812 */
[----:B------:R-:W-:Y:S01]  /*07f0*/  FFMA R18, R3, 1.925963033500011079e-08, R18 ;  /* 0x32a5706003127823 */ /* 0x000fe20000000012 */
[----:B------:R-:W-:-:S03]  /*0800*/  IMAD.MOV.U32 R3, RZ, RZ, -0x800000 ;  /* 0xff800000ff037424 */ /* 0x000fc600078e00ff */
[----:B------:R-:W1:Y:S01]  /*0810*/  MUFU.EX2 R11, R18 ;  /* 0x00000012000b7308 */ /* 0x000e620000000800 */
[----:B---3--:R-:W-:-:S05]  /*0820*/  @!P4 FMNMX R3, R2, -INF , !PT ;  /* 0xff8000000203c809 */ /* 0x008fca0007800000 */
[----:B------:R-:W-:Y:S01]  /*0830*/  FADD R3, -R3, R2 ;  /* 0x0000000203037221 */ /* 0x000fe20000000100 */
[----:B------:R-:W-:-:S03]  /*0840*/  IMAD.SHL.U32 R2, R0, 0x800000, RZ ;  /* 0x0080000000027824 */ /* 0x000fc600078e00ff */
[----:B------:R-:W-:-:S04]  /*0850*/  FFMA.SAT R0, R3, R22, 0.5 ;  /* 0x3f00000003007423 */ /* 0x000fc80000002016 */
[----:B------:R-:W-:Y:S01]  /*0860*/  FFMA.RM R0, R0, R13, 12582913 ;  /* 0x4b40000100007423 */ /* 0x000fe2000000400d */
[----:B-1----:R-:W-:-:S03]  /*0870*/  FMUL R2, R2, R11 ;  /* 0x0000000b02027220 */ /* 0x002fc60000400000 */
[C---:B------:R-:W-:Y:S01]  /*0880*/  FADD R20, R0.reuse, -12583039 ;  /* 0xcb40007f00147421 */ /* 0x040fe20000000000 */
[----:B------:R-:W-:Y:S01]  /*0890*/  FADD R19, RZ, R2 ;  /* 0x00000002ff137221 */ /* 0x000fe20000000000 */
[----:B------:R-:W-:Y:S02]  /*08a0*/  SHF.L.U32 R0, R0, 0x17, RZ ;  /* 0x0000001700007819 */ /* 0x000fe400000006ff */
[C---:B------:R-:W-:Y:S01]  /*08b0*/  FFMA R20, R3.reuse, 1.4426950216293334961, -R20 ;  /* 0x3fb8aa3b03147823 */ /* 0x040fe20000000814 */
[----:B------:R-:W1:Y:S03]  /*08c0*/  MUFU.RCP R11, R19 ;  /* 0x00000013000b7308 */ /* 0x000e660000001000 */
[----:B------:R-:W-:-:S05]  /*08d0*/  FFMA R20, R3, 1.925963033500011079e-08, R20 ;  /* 0x32a5706003147823 */ /* 0x000fca0000000014 */
        /* <DEDUP_REMOVED lines=12> */
[----:B0-----:R-:W-:Y:S05]  /*09a0*/  CALL.REL.NOINC `($__internal_256_$__cuda_sm3x_div_rn_noftz_f32_slowpath) ;  /* 0x0000001400847944 */ /* 0x001fea0003c00000 */
[----:B------:R-:W-:-:S07]  /*09b0*/  IMAD.MOV.U32 R13, RZ, RZ, R19 ;  /* 0x000000ffff0d7224 */ /* 0x000fce00078e0013 */
.L_x_12415:
[----:B------:R-:W-:Y:S05]  /*09c0*/  BSYNC.RECONVERGENT B1 ;  /* 0x0000000000017941 */ /* 0x000fea0003800200 */
.L_x_12414:
[----:B------:R1:W2:Y:S01]  /*09d0*/  MUFU.RCP R20, R11 ;  /* 0x0000000b00147308 */ /* 0x0002a20000001000 */
[----:B------:R-:W-:Y:S04]  /*09e0*/  BSSY.RECONVERGENT B1, `(.L_x_12416) ;  /* 0x000000e000017945 */ /* 0x000fe80003800200 */
[----:B------:R-:W-:Y:S05]  /*09f0*/  @P4 BRA `(.L_x_12417) ;  /* 0x0000000000304947 */ /* 0x000fea0003800000 */
[----:B------:R-:W3:Y:S01]  /*0a00*/  LDCU.128 UR4, c[0x0][0x390] ;  /* 0x00007200ff0477ac */ /* 0x000ee20008000c00 */
[----:B------:R-:W-:Y:S01]  /*0a10*/  MOV R2, R4 ;  /* 0x0000000400027202 */ /* 0x000fe20000000f00 */
[----:B------:R-:W-:Y:S02]  /*0a20*/  IMAD.MOV.U32 R3, RZ, RZ, RZ ;  /* 0x000000ffff037224 */ /* 0x000fe400078e00ff */
        /* <DEDUP_REMOVED lines=9> */
.L_x_12417:
[----:B------:R-:W-:Y:S05]  /*0ac0*/  BSYNC.RECONVERGENT B1 ;  /* 0x0000000000017941 */ /* 0x000fea0003800200 */
.L_x_12416:
        /* <DEDUP_REMOVED lines=14> */
[----:B01----:R-:W-:Y:S05]  /*0bb0*/  CALL.REL.NOINC `($__internal_256_$__cuda_sm3x_div_rn_noftz_f32_slowpath) ;  /* 0x0000001400007944 */ /* 0x003fea0003c00000 */
.L_x_12419:
[----:B------:R-:W-:Y:S05]  /*0bc0*/  BSYNC.RECONVERGENT B1 ;  /* 0x0000000000017941 */ /* 0x000fea0003800200 */
.L_x_12418:
[----:B------:R-:W-:Y:S01]  /*0bd0*/  IMAD.MOV.U32 R13, RZ, RZ, R17 ;  /* 0x000000ffff0d7224 */ /* 0x000fe200078e0011 */
[----:B-1----:R-:W-:Y:S01]  /*0be0*/  MOV R11, R10 ;  /* 0x0000000a000b7202 */ /* 0x002fe20000000f00 */
[----:B------:R-:W-:Y:S06]  /*0bf0*/  @P4 BRA `(.L_x_12413) ;  /* 0x0000000000304947 */ /* 0x000fec0003800000 */
[----:B------:R-:W1:Y:S01]  /*0c00*/  LDC.64 R2, c[0x0][0x398] ;  /* 0x0000e600ff027b82 */ /* 0x000e620000000a00 */
[----:B------:R-:W2:Y:S02]  /*0c10*/  LDCU.128 UR4, c[0x0][0x390] ;  /* 0x00007200ff0477ac */ /* 0x000ea40008000c00 */
        /* <DEDUP_REMOVED lines=9> */
[----:B------:R3:W-:Y:S04]  /*0cb0*/  STG.E desc[UR6][R2.64], R19 ;  /* 0x0000001302007986 */ /* 0x0007e8000c101906 */
.L_x_12413:
[----:B------:R-:W-:Y:S05]  /*0cc0*/  BSYNC.RECONVERGENT B0 ;  /* 0x0000000000007941 */ /* 0x000fea0003800200 */
.L_x_12412:
[----:B------:R-:W4:Y:S01]  /*0cd0*/  LDC.64 R6, c[0x0][0x398] ;  /* 0x0000e600ff067b82 */ /* 0x000f220000000a00 */
[----:B------:R-:W-:-:S04]  /*0ce0*/  ISETP.NE.U32.AND P0, PT, R12, RZ, PT ;  /* 0x000000ff0c00720c */ /* 0x000fc80003f05070 */
[----:B------:R-:W-:-:S13]  /*0cf0*/  ISETP.NE.AND.EX P0, PT, R16, RZ, PT, P0 ;  /* 0x000000ff1000720c */ /* 0x000fda0003f05300 */
[----:B------:R-:W-:Y:S05]  /*0d00*/  @!P0 EXIT ;  /* 0x000000000000894d */ /* 0x000fea0003800000 */
.L_x_12436:
[----:B------:R-:W5:Y:S01]  /*0d10*/  LDC.64 R16, c[0x0][0x388] ;  /* 0x0000e200ff107b82 */ /* 0x000f620000000a00 */
[----:B-1----:R-:W-:-:S04]  /*0d20*/  ISETP.GE.U32.AND P5, PT, R4, UR40, PT ;  /* 0x0000002804007c0c */ /* 0x002fc8000bfa6070 */
[----:B------:R-:W-:-:S03]  /*0d30*/  ISETP.GE.AND.EX P5, PT, RZ, UR41, PT, P5 ;  /* 0x00000029ff007c0c */ /* 0x000fc6000bfa6350 */
[----:B------:R-:W1:Y:S08]  /*0d40*/  LDC.64 R20, c[0x0][0x380] ;  /* 0x0000e000ff147b82 */ /* 0x000e700000000a00 */
[----:B------:R-:W0:Y:S02]  /*0d50*/  LDC.64 R22, c[0x0][0x388] ;  /* 0x0000e200ff167b82 */ /* 0x000e240000000a00 */
[----:B---3--:R-:W-:Y:S01]  /*0d60*/  @!P5 MOV R3, RZ ;  /* 0x000000ff0003d202 */ /* 0x008fe20000000f00 */
[----:B------:R-:W-:Y:S01]  /*0d70*/  @!P5 IMAD.MOV.U32 R2, RZ, RZ, R4 ;  /* 0x000000ffff02d224 */ /* 0x000fe200078e0004 */
        /* <DEDUP_REMOVED lines=8> */
[----:B------:R-:W-:Y:S01]  /*0e00*/  @!P5 LEA.HI.X R17, R2, R21, R0, 0x2, P0 ;  /* 0x000000150211d211 */ /* 0x000fe200000f1400 */
[----:B------:R-:W-:Y:S01]  /*0e10*/  IMAD.MOV.U32 R0, RZ, RZ, -0x800000 ;  /* 0xff800000ff007424 */ /* 0x000fe200078e00ff */
[----:B------:R-:W1:Y:S05]  /*0e20*/  LDC.64 R20, c[0x0][0x380] ;  /* 0x0000e000ff147b82 */ /* 0x000e6a0000000a00 */
[----:B------:R2:W3:Y:S01]  /*0e30*/  @!P5 LDG.E R0, desc[UR4][R16.64] ;  /* 0x000000041000d981 */ /* 0x0004e2000c1e1900 */
[----:B0-----:R-:W-:-:S04]  /*0e40*/  @!P5 IMAD.WIDE.U32 R2, R13, R22, R18 ;  /* 0x000000160d02d225 */ /* 0x001fc800078e0012 */
[----:B------:R-:W-:Y:S01]  /*0e50*/  @!P5 IMAD R22, R11, R22, RZ ;  /* 0x000000160b16d224 */ /* 0x000fe200078e02ff */
[----:B------:R-:W-:-:S03]  /*0e60*/  @!P5 IADD3 R10, P0, PT, R4, R2, RZ ;  /* 0x00000002040ad210 */ /* 0x000fc60007f1e0ff */
[----:B------:R-:W-:-:S05]  /*0e70*/  @!P5 IMAD R23, R13, R23, R22 ;  /* 0x000000170d17d224 */ /* 0x000fca00078e0216 */
[----:B------:R-:W-:Y:S02]  /*0e80*/  @!P5 IADD3.X R3, PT, PT, R23, R3, RZ, P0, !PT ;  /* 0x000000031703d210 */ /* 0x000fe400007fe4ff */
[----:B-1----:R-:W-:-:S04]  /*0e90*/  @!P5 LEA R2, P0, R10, R20, 0x2 ;  /* 0x000000140a02d211 */ /* 0x002fc800078010ff */
[----:B------:R-:W-:Y:S01]  /*0ea0*/  @!P5 LEA.HI.X R3, R10, R21, R3, 0x2, P0 ;  /* 0x000000150a03d211 */ /* 0x000fe200000f1403 */
[----:B------:R-:W-:-:S06]  /*0eb0*/  IMAD.MOV.U32 R10, RZ, RZ, -0x800000 ;  /* 0xff800000ff0a7424 */ /* 0x000fcc00078e00ff */
[----:B------:R0:W5:Y:S01]  /*0ec0*/  @!P5 LDG.E R10, desc[UR4][R2.64] ;  /* 0x00000004020ad981 */ /* 0x000162000c1e1900 */
[----:B--2---:R-:W-:Y:S01]  /*0ed0*/  MOV R17, 0xff800000 ;  /* 0xff80000000117802 */ /* 0x004fe20000000f00 */
[----:B------:R-:W-:Y:S02]  /*0ee0*/  HFMA2 R19, -RZ, RZ, 3.7421875, 0 ;  /* 0x437c0000ff137431 */ /* 0x000fe400000001ff */
[----:B------:R-:W-:Y:S01]  /*0ef0*/  IMAD.MOV.U32 R16, RZ, RZ, 0x3bbb989d ;  /* 0x3bbb989dff107424 */ /* 0x000fe200078e00ff */
[----:B------:R-:W-:Y:S01]  /*0f00*/  BSSY.RECONVERGENT B0, `(.L_x_12420) ;  /* 0x0000024000007945 */ /* 0x000fe20003800200 */
[----:B0-----:R-:W-:Y:S01]  /*0f10*/  IMAD.MOV.U32 R3, RZ, RZ, -0x800000 ;  /* 0xff800000ff037424 */ /* 0x001fe200078e00ff */
[----:B---3--:R-:W-:-:S05]  /*0f20*/  @!P5 FMNMX R17, R0, -INF , !PT ;  /* 0xff8000000011d809 */ /* 0x008fca0007800000 */
[----:B------:R-:W-:-:S04]  /*0f30*/  FADD R17, -R17, R0 ;  /* 0x0000000011117221 */ /* 0x000fc80000000100 */
[----:B------:R-:W-:-:S04]  /*0f40*/  FFMA.SAT R0, R17, R16, 0.5 ;  /* 0x3f00000011007423 */ /* 0x000fc80000002010 */
[----:B------:R-:W-:-:S04]  /*0f50*/  FFMA.RM R0, R0, R19, 12582913 ;  /* 0x4b40000100007423 */ /* 0x000fc80000004013 */
[C---:B------:R-:W-:Y:S01]  /*0f60*/  FADD R12, R0.reuse, -12583039 ;  /* 0xcb40007f000c7421 */ /* 0x040fe20000000000 */
[----:B------:R-:W-:-:S03]  /*0f70*/  SHF.L.U32 R2, R0, 0x17, RZ ;  /* 0x0000001700027819 */ /* 0x000fc600000006ff */
[----:B------:R-:W-:-:S04]  /*0f80*/  FFMA R12, R17, 1.4426950216293334961, -R12 ;  /* 0x3fb8aa3b110c7823 */ /* 0x000fc8000000080c */
[----:B------:R-:W-:-:S04]  /*0f90*/  FFMA R12, R17, 1.925963033500011079e-08, R12 ;  /* 0x32a57060110c7823 */ /* 0x000fc8000000000c */
[----:B------:R-:W0:Y:S01]  /*0fa0*/  MUFU.EX2 R17, R12 ;  /* 0x0000000c00117308 */ /* 0x000e220000000800 */
[----:B-----5:R-:W-:-:S05]  /*0fb0*/  @!P5 FMNMX R3, R10, -INF , !PT ;  /* 0xff8000000a03d809 */ /* 0x020fca0007800000 */
[----:B------:R-:W-:-:S04]  /*0fc0*/  FADD R3, -R3, R10 ;  /* 0x0000000a03037221 */ /* 0x000fc80000000100 */
[----:B------:R-:W-:-:S04]  /*0fd0*/  FFMA.SAT R0, R3, R16, 0.5 ;  /* 0x3f00000003007423 */ /* 0x000fc80000002010 */
[----:B------:R-:W-:Y:S01]  /*0fe0*/  FFMA.RM R0, R0, R19, 12582913 ;  /* 0x4b40000100007423 */ /* 0x000fe20000004013 */
[----:B0-----:R-:W-:-:S03]  /*0ff0*/  FMUL R2, R2, R17 ;  /* 0x0000001102027220 */ /* 0x001fc60000400000 */
[C---:B------:R-:W-:Y:S01]  /*1000*/  FADD R10, R0.reuse, -12583039 ;  /* 0xcb40007f000a7421 */ /* 0x040fe20000000000 */
[----:B------:R-:W-:Y:S02]  /*1010*/  IMAD.SHL.U32 R0, R0, 0x800000, RZ ;  /* 0x0080000000007824 */ /* 0x000fe400078e00ff */
[----:B------:R-:W-:Y:S01]  /*1020*/  FADD R23, RZ, R2 ;  /* 0x00000002ff177221 */ /* 0x000fe20000000000 */
[----:B------:R-:W-:-:S03]  /*1030*/  FFMA R10, R3, 1.4426950216293334961, -R10 ;  /* 0x3fb8aa3b030a7823 */ /* 0x000fc6000000080a */
[----:B------:R-:W0:Y:S01]  /*1040*/  MUFU.RCP R16, R23 ;  /* 0x0000001700107308 */ /* 0x000e220000001000 */
[----:B------:R-:W-:-:S07]  /*1050*/  FFMA R10, R3, 1.925963033500011079e-08, R10 ;  /* 0x32a57060030a7823 */ /* 0x000fce000000000a */
        /* <DEDUP_REMOVED lines=10> */
[----:B------:R-:W-:Y:S02]  /*1100*/  MOV R3, R23 ;  /* 0x0000001700037202 */ /* 0x000fe40000000f00 */
[----:B------:R-:W-:-:S07]  /*1110*/  MOV R18, 0x1130 ;  /* 0x0000113000127802 */ /* 0x000fce0000000f00 */
[----:B----4-:R-:W-:Y:S05]  /*1120*/  CALL.REL.NOINC `($__internal_256_$__cuda_sm3x_div_rn_noftz_f32_slowpath) ;  /* 0x0000000c00a47944 */ /* 0x010fea0003c00000 */
[----:B------:R-:W-:-:S07]  /*1130*/  IMAD.MOV.U32 R21, RZ, RZ, R19 ;  /* 0x000000ffff157224 */ /* 0x000fce00078e0013 */
.L_x_12421:
[----:B------:R-:W-:Y:S05]  /*1140*/  BSYNC.RECONVERGENT B0 ;  /* 0x0000000000007941 */ /* 0x000fea0003800200 */
.L_x_12420:
        /* <DEDUP_REMOVED lines=21> */
.L_x_12423:
[----:B------:R-:W-:Y:S05]  /*12a0*/  BSYNC.RECONVERGENT B0 ;  /* 0x0000000000007941 */ /* 0x000fea0003800200 */
.L_x_12422:
[----:B------:R-:W-:Y:S01]  /*12b0*/  BSSY.RECONVERGENT B0, `(.L_x_12424) ;  /* 0x0000008000007945 */ /* 0x000fe20003800200 */
[----:B------:R-:W-:-:S03]  /*12c0*/  FFMA R23, R23, R12, R10 ;  /* 0x0000000c17177223 */ /* 0x000fc6000000000a */
[----:B------:R-:W-:Y:S05]  /*12d0*/  @!P0 BRA `(.L_x_12425) ;  /* 0x0000000000148947 */ /* 0x000fea0003800000 */
[----:B------:R-:W-:Y:S01]  /*12e0*/  IMAD.MOV.U32 R2, RZ, RZ, R0 ;  /* 0x000000ffff027224 */ /* 0x000fe200078e0000 */
[----:B------:R-:W-:Y:S02]  /*12f0*/  MOV R3, R17 ;  /* 0x0000001100037202 */ /* 0x000fe40000000f00 */
[----:B0-----:R-:W-:-:S07]  /*1300*/  MOV R18, 0x1320 ;  /* 0x0000132000127802 */ /* 0x001fce0000000f00 */
[----:B----4-:R-:W-:Y:S05]  /*1310*/  CALL.REL.NOINC `($__internal_256_$__cuda_sm3x_div_rn_noftz_f32_slowpath) ;  /* 0x0000000c00287944 */ /* 0x010fea0003c00000 */
[----:B------:R-:W-:-:S07]  /*1320*/  IMAD.MOV.U32 R23, RZ, RZ, R19 ;  /* 0x000000ffff177224 */ /* 0x000fce00078e0013 */
.L_x_12425:
[----:B------:R-:W-:Y:S05]  /*1330*/  BSYNC.RECONVERGENT B0 ;  /* 0x0000000000007941 */ /* 0x000fea0003800200 */
.L_x_12424:
[----:B------:R-:W1:Y:S01]  /*1340*/  LDC.64 R24, c[0x0][0x388] ;  /* 0x0000e200ff187b82 */ /* 0x000e620000000a00 */
[----:B------:R-:W-:Y:S01]  /*1350*/  ISETP.GE.U32.AND P5, PT, R4, UR40, PT ;  /* 0x0000002804007c0c */ /* 0x000fe2000bfa6070 */
[----:B------:R-:W-:Y:S01]  /*1360*/  BSSY.RECONVERGENT B0, `(.L_x_12426) ;  /* 0x0000015000007945 */ /* 0x000fe20003800200 */
[----:B------:R-:W-:Y:S02]  /*1370*/  IADD3 R17, P0, PT, R8, R13, RZ ;  /* 0x0000000d08117210 */ /* 0x000fe40007f1e0ff */
[----:B------:R-:W-:Y:S02]  /*1380*/  ISETP.GE.AND.EX P5, PT, RZ, UR41, PT, P5 ;  /* 0x00000029ff007c0c */ /* 0x000fe4000bfa6350 */
[----:B0-----:R-:W-:Y:S01]  /*1390*/  IADD3.X R21, PT, PT, R9, R11, RZ, P0, !PT ;  /* 0x0000000b09157210 */ /* 0x001fe200007fe4ff */
[----:B------:R-:W0:Y:S10]  /*13a0*/  LDC.64 R2, c[0x0][0x380] ;  /* 0x0000e000ff027b82 */ /* 0x000e340000000a00 */
[----:B------:R-:W-:Y:S01]  /*13b0*/  @!P5 MOV R19, RZ ;  /* 0x000000ff0013d202 */ /* 0x000fe20000000f00 */
[----:B------:R-:W-:-:S02]  /*13c0*/  @!P5 IMAD.MOV.U32 R18, RZ, RZ, R4 ;  /* 0x000000ffff12d224 */ /* 0x000fc400078e0004 */
[-C--:B-1----:R-:W-:Y:S02]  /*13d0*/  @!P5 IMAD R0, R21, R24.reuse, RZ ;  /* 0x000000181500d224 */ /* 0x082fe400078e02ff */
[----:B------:R-:W-:-:S04]  /*13e0*/  @!P5 IMAD.WIDE.U32 R18, R17, R24, R18 ;  /* 0x000000181112d225 */ /* 0x000fc800078e0012 */
[----:B------:R-:W-:Y:S01]  /*13f0*/  @!P5 IMAD R25, R17, R25, R0 ;  /* 0x000000191119d224 */ /* 0x000fe200078e0200 */
[----:B------:R-:W-:Y:S06]  /*1400*/  @P4 BRA `(.L_x_12427) ;  /* 0x0000000000284947 */ /* 0x000fec0003800000 */
[----:B------:R-:W-:Y:S01]  /*1410*/  IMAD R0, R11, UR38, RZ ;  /* 0x000000260b007c24 */ /* 0x000fe2000f8e02ff */
[----:B------:R-:W-:Y:S01]  /*1420*/  R2UR UR4, R14 ;  /* 0x000000000e0472ca */ /* 0x000fe200000e0000 */
[----:B----4-:R-:W-:Y:S01]  /*1430*/  IMAD.WIDE.U32 R10, R13, UR38, R6 ;  /* 0x000000260d0a7c25 */ /* 0x010fe2000f8e0006 */
[----:B------:R-:W-:-:S03]  /*1440*/  R2UR UR5, R15 ;  /* 0x000000000f0572ca */ /* 0x000fc600000e0000 */
[----:B------:R-:W-:Y:S01]  /*1450*/  IMAD R13, R13, UR39, R0 ;  /* 0x000000270d0d7c24 */ /* 0x000fe2000f8e0200 */
[----:B------:R-:W-:-:S05]  /*1460*/  IADD3 R0, P0, PT, R4, R10, RZ ;  /* 0x0000000a04007210 */ /* 0x000fca0007f1e0ff */
[----:B------:R-:W-:Y:S01]  /*1470*/  IMAD.X R11, R13, 0x1, R11, P0 ;  /* 0x000000010d0b7824 */ /* 0x000fe200000e060b */
[----:B------:R-:W-:-:S04]  /*1480*/  LEA R10, P0, R0, UR36, 0x2 ;  /* 0x00000024000a7c11 */ /* 0x000fc8000f8010ff */
[----:B------:R-:W-:-:S05]  /*1490*/  LEA.HI.X R11, R0, UR37, R11, 0x2, P0 ;  /* 0x00000025000b7c11 */ /* 0x000fca00080f140b */
[----:B------:R1:W-:Y:S04]  /*14a0*/  STG.E desc[UR4][R10.64], R23 ;  /* 0x000000170a007986 */ /* 0x0003e8000c101904 */
.L_x_12427:
[----:B------:R-:W-:Y:S05]  /*14b0*/  BSYNC.RECONVERGENT B0 ;  /* 0x0000000000007941 */ /* 0x000fea0003800200 */
.L_x_12426:
[----:B------:R-:W-:Y:S01]  /*14c0*/  @!P5 R2UR UR4, R14 ;  /* 0x000000000e04d2ca */ /* 0x000fe200000e0000 */
[----:B------:R-:W2:Y:S01]  /*14d0*/  LDC.64 R12, c[0x0][0x388] ;  /* 0x0000e200ff0c7b82 */ /* 0x000ea20000000a00 */
[----:B------:R-:W-:Y:S02]  /*14e0*/  @!P5 R2UR UR5, R15 ;  /* 0x000000000f05d2ca */ /* 0x000fe400000e0000 */
[----:B------:R-:W-:Y:S02]  /*14f0*/  @!P5 IADD3 R0, PT, PT, R19, R25, RZ ;  /* 0x000000191300d210 */ /* 0x000fe40007ffe0ff */
[----:B0-----:R-:W-:-:S03]  /*1500*/  @!P5 LEA R2, P0, R18, R2, 0x2 ;  /* 0x000000021202d211 */ /* 0x001fc600078010ff */
[----:B-1----:R-:W2:Y:S01]  /*1510*/  @!P5 LDC.64 R10, c[0x0][0x388] ;  /* 0x0000e200ff0adb82 */ /* 0x002ea20000000a00 */
[----:B------:R-:W-:Y:S01]  /*1520*/  @!P5 LEA.HI.X R3, R18, R3, R0, 0x2, P0 ;  /* 0x000000031203d211 */ /* 0x000fe200000f1400 */
[----:B------:R-:W-:-:S06]  /*1530*/  IMAD.MOV.U32 R0, RZ, RZ, -0x800000 ;  /* 0xff800000ff007424 */ /* 0x000fcc00078e00ff */
[----:B------:R0:W3:Y:S01]  /*1540*/  @!P5 LDG.E R0, desc[UR4][R2.64] ;  /* 0x000000040200d981 */ /* 0x0000e2000c1e1900 */
[----:B------:R-:W1:Y:S01]  /*1550*/  LDC.64 R18, c[0x0][0x380] ;  /* 0x0000e000ff127b82 */ /* 0x000e620000000a00 */
[----:B--2---:R-:W-:-:S04]  /*1560*/  @!P5 IMAD.WIDE.U32 R10, R17, R12, R10 ;  /* 0x0000000c110ad225 */ /* 0x004fc800078e000a */
[----:B------:R-:W-:-:S04]  /*1570*/  @!P5 IMAD R12, R21, R12, RZ ;  /* 0x0000000c150cd224 */ /* 0x000fc800078e02ff */
[----:B------:R-:W-:Y:S01]  /*1580*/  @!P5 IMAD R13, R17, R13, R12 ;  /* 0x0000000d110dd224 */ /* 0x000fe200078e020c */
[----:B------:R-:W-:-:S04]  /*1590*/  @!P5 IADD3 R12, P0, PT, R4, R10, RZ ;  /* 0x0000000a040cd210 */ /* 0x000fc80007f1e0ff */
[----:B------:R-:W-:Y:S02]  /*15a0*/  @!P5 IADD3.X R11, PT, PT, R13, R11, RZ, P0, !PT ;  /* 0x0000000b0d0bd210 */ /* 0x000fe400007fe4ff */
[----:B-1----:R-:W-:-:S04]  /*15b0*/  @!P5 LEA R10, P0, R12, R18, 0x2 ;  /* 0x000000120c0ad211 */ /* 0x002fc800078010ff */
[----:B------:R-:W-:Y:S01]  /*15c0*/  @!P5 LEA.HI.X R11, R12, R19, R11, 0x2, P0 ;  /* 0x000000130c0bd211 */ /* 0x000fe200000f140b */
[----:B------:R-:W-:-:S06]  /*15d0*/  IMAD.MOV.U32 R12, RZ, RZ, -0x800000 ;  /* 0xff800000ff0c7424 */ /* 0x000fcc00078e00ff */
[----:B------:R-:W2:Y:S01]  /*15e0*/  @!P5 LDG.E R12, desc[UR4][R10.64] ;  /* 0x000000040a0cd981 */ /* 0x000ea2000c1e1900 */
[----:B0-----:R-:W-:Y:S01]  /*15f0*/  MOV R3, 0xff800000 ;  /* 0xff80000000037802 */ /* 0x001fe20000000f00 */
[----:B------:R-:W-:Y:S02]  /*1600*/  HFMA2 R19, -RZ, RZ, 3.7421875, 0 ;  /* 0x437c0000ff137431 */ /* 0x000fe400000001ff */
[----:B------:R-:W-:Y:S01]  /*1610*/  IMAD.MOV.U32 R16, RZ, RZ, 0x3bbb989d ;  /* 0x3bbb989dff107424 */ /* 0x000fe200078e00ff */
[----:B------:R-:W-:Y:S01]  /*1620*/  BSSY.RECONVERGENT B0, `(.L_x_12428) ;  /* 0x0000023000007945 */ /* 0x000fe20003800200 */
[----:B---3--:R-:W-:-:S05]  /*1630*/  @!P5 FMNMX R3, R0, -INF , !PT ;  /* 0xff8000000003d809 */ /* 0x008fca0007800000 */
[----:B------:R-:W-:-:S04]  /*1640*/  FADD R3, -R3, R0 ;  /* 0x0000000003037221 */ /* 0x000fc80000000100 */
[----:B------:R-:W-:-:S04]  /*1650*/  FFMA.SAT R0, R3, R16, 0.5 ;  /* 0x3f00000003007423 */ /* 0x000fc80000002010 */
[----:B------:R-:W-:-:S04]  /*1660*/  FFMA.RM R0, R0, R19, 12582913 ;  /* 0x4b40000100007423 */ /* 0x000fc80000004013 */
[----:B------:R-:W-:-:S04]  /*1670*/  FADD R2, R0, -12583039 ;  /* 0xcb40007f00027421 */ /* 0x000fc80000000000 */
[----:B------:R-:W-:-:S04]  /*1680*/  FFMA R2, R3, 1.4426950216293334961, -R2 ;  /* 0x3fb8aa3b03027823 */ /* 0x000fc80000000802 */
[----:B------:R-:W-:Y:S01]  /*1690*/  FFMA R13, R3, 1.925963033500011079e-08, R2 ;  /* 0x32a57060030d7823 */ /* 0x000fe20000000002 */
[----:B------:R-:W-:Y:S01]  /*16a0*/  IMAD.MOV.U32 R3, RZ, RZ, -0x800000 ;  /* 0xff800000ff037424 */ /* 0x000fe200078e00ff */
[----:B------:R-:W-:-:S04]  /*16b0*/  SHF.L.U32 R2, R0, 0x17, RZ ;  /* 0x0000001700027819 */ /* 0x000fc800000006ff */
[----:B------:R-:W0:Y:S01]  /*16c0*/  MUFU.EX2 R13, R13 ;  /* 0x0000000d000d7308 */ /* 0x000e220000000800 */
[----:B--2---:R-:W-:-:S05]  /*16d0*/  @!P5 FMNMX R3, R12, -INF , !PT ;  /* 0xff8000000c03d809 */ /* 0x004fca0007800000 */
[----:B------:R-:W-:Y:S01]  /*16e0*/  FADD R3, -R3, R12 ;  /* 0x0000000c03037221 */ /* 0x000fe20000000100 */
[----:B0-----:R-:W-:-:S03]  /*16f0*/  FMUL R2, R2, R13 ;  /* 0x0000000d02027220 */ /* 0x001fc60000400000 */
[----:B------:R-:W-:Y:S01]  /*1700*/  FFMA.SAT R0, R3, R16, 0.5 ;  /* 0x3f00000003007423 */ /* 0x000fe20000002010 */
[----:B------:R-:W-:-:S03]  /*1710*/  FADD R23, RZ, R2 ;  /* 0x00000002ff177221 */ /* 0x000fc60000000000 */
[----:B------:R-:W-:Y:S01]  /*1720*/  FFMA.RM R0, R0, R19, 12582913 ;  /* 0x4b40000100007423 */ /* 0x000fe20000004013 */
[----:B------:R-:W0:Y:S03]  /*1730*/  MUFU.RCP R11, R23 ;  /* 0x00000017000b7308 */ /* 0x000e260000001000 */
[C---:B------:R-:W-:Y:S01]  /*1740*/  FADD R10, R0.reuse, -12583039 ;  /* 0xcb40007f000a7421 */ /* 0x040fe20000000000 */
[----:B------:R-:W-:-:S03]  /*1750*/  IMAD.SHL.U32 R0, R0, 0x800000, RZ ;  /* 0x0080000000007824 */ /* 0x000fc600078e00ff */
[C---:B------:R-:W-:Y:S01]  /*1760*/  FFMA R10, R3.reuse, 1.4426950216293334961, -R10 ;  /* 0x3fb8aa3b030a7823 */ /* 0x040fe2000000080a */
[----:B------:R-:W-:Y:S03]  /*1770*/  FCHK P0, R2, R23 ;  /* 0x0000001702007302 */ /* 0x000fe60000000000 */
[----:B------:R-:W-:-:S05]  /*1780*/  FFMA R10, R3, 1.925963033500011079e-08, R10 ;  /* 0x32a57060030a7823 */ /* 0x000fca000000000a */
[----:B------:R-:W1:Y:S01]  /*1790*/  MUFU.EX2 R3, R10 ;  /* 0x0000000a00037308 */ /* 0x000e620000000800 */
[----:B0-----:R-:W-:-:S04]  /*17a0*/  FFMA R12, -R23, R11, 1 ;  /* 0x3f800000170c7423 */ /* 0x001fc8000000010b */
[----:B------:R-:W-:-:S04]  /*17b0*/  FFMA R13, R11, R12, R11 ;  /* 0x0000000c0b0d7223 */ /* 0x000fc8000000000b */
[----:B------:R-:W-:Y:S01]  /*17c0*/  FFMA R12, R2, R13, RZ ;  /* 0x0000000d020c7223 */ /* 0x000fe200000000ff */
[----:B-1----:R-:W-:-:S03]  /*17d0*/  FMUL R0, R0, R3 ;  /* 0x0000000300007220 */ /* 0x002fc60000400000 */
[----:B------:R-:W-:Y:S01]  /*17e0*/  FFMA R3, -R23, R12, R2 ;  /* 0x0000000c17037223 */ /* 0x000fe20000000102 */
[----:B------:R-:W-:-:S03]  /*17f0*/  FADD R11, RZ, R0 ;  /* 0x00000000ff0b7221 */ /* 0x000fc60000000000 */
[----:B------:R-:W-:Y:S01]  /*1800*/  FFMA R19, R13, R3, R12 ;  /* 0x000000030d137223 */ /* 0x000fe2000000000c */
[----:B------:R-:W-:Y:S06]  /*1810*/  @!P0 BRA `(.L_x_12429) ;  /* 0x00000000000c8947 */ /* 0x000fec0003800000 */
[----:B------:R-:W-:Y:S02]  /*1820*/  MOV R3, R23 ;  /* 0x0000001700037202 */ /* 0x000fe40000000f00 */
[----:B------:R-:W-:-:S07]  /*1830*/  MOV R18, 0x1850 ;  /* 0x0000185000127802 */ /* 0x000fce0000000f00 */
[----:B----4-:R-:W-:Y:S05]  /*1840*/  CALL.REL.NOINC `($__internal_256_$__cuda_sm3x_div_rn_noftz_f32_slowpath) ;  /* 0x0000000400dc7944 */ /* 0x010fea0003c00000 */
.L_x_12429:
[----:B------:R-:W-:Y:S05]  /*1850*/  BSYNC.RECONVERGENT B0 ;  /* 0x0000000000007941 */ /* 0x000fea0003800200 */
.L_x_12428:
        /* <DEDUP_REMOVED lines=21> */
.L_x_12431:
[----:B------:R-:W-:Y:S05]  /*19b0*/  BSYNC.RECONVERGENT B0 ;  /* 0x0000000000007941 */ /* 0x000fea0003800200 */
.L_x_12430:
[----:B------:R-:W-:Y:S01]  /*19c0*/  BSSY.RECONVERGENT B0, `(.L_x_12432) ;  /* 0x0000008000007945 */ /* 0x000fe20003800200 */
[----:B------:R-:W-:-:S03]  /*19d0*/  FFMA R23, R23, R16, R10 ;  /* 0x0000001017177223 */ /* 0x000fc6000000000a */
[----:B------:R-:W-:Y:S05]  /*19e0*/  @!P0 BRA `(.L_x_12433) ;  /* 0x0000000000148947 */ /* 0x000fea0003800000 */
[----:B------:R-:W-:Y:S01]  /*19f0*/  MOV R2, R0 ;  /* 0x0000000000027202 */ /* 0x000fe20000000f00 */
[----:B------:R-:W-:Y:S01]  /*1a00*/  IMAD.MOV.U32 R3, RZ, RZ, R11 ;  /* 0x000000ffff037224 */ /* 0x000fe200078e000b */
[----:B------:R-:W-:-:S07]  /*1a10*/  MOV R18, 0x1a30 ;  /* 0x00001a3000127802 */ /* 0x000fce0000000f00 */
[----:B0---4-:R-:W-:Y:S05]  /*1a20*/  CALL.REL.NOINC `($__internal_256_$__cuda_sm3x_div_rn_noftz_f32_slowpath) ;  /* 0x0000000400647944 */ /* 0x011fea0003c00000 */
[----:B------:R-:W-:-:S07]  /*1a30*/  MOV R23, R19 ;  /* 0x0000001300177202 */ /* 0x000fce0000000f00 */
.L_x_12433:
[----:B------:R-:W-:Y:S05]  /*1a40*/  BSYNC.RECONVERGENT B0 ;  /* 0x0000000000007941 */ /* 0x000fea0003800200 */
.L_x_12432:
[----:B------:R-:W-:Y:S04]  /*1a50*/  BSSY.RECONVERGENT B0, `(.L_x_12434) ;  /* 0x000000c000007945 */ /* 0x000fe80003800200 */
[----:B------:R-:W-:Y:S05]  /*1a60*/  @P4 BRA `(.L_x_12435) ;  /* 0x0000000000284947 */ /* 0x000fea0003800000 */
        /* <DEDUP_REMOVED lines=10> */
.L_x_12435:
[----:B------:R-:W-:Y:S05]  /*1b10*/  BSYNC.RECONVERGENT B0 ;  /* 0x0000000000007941 */ /* 0x000fea0003800200 */
.L_x_12434:
[----:B0-----:R-:W-:-:S04]  /*1b20*/  IADD3 R13, P0, PT, R8, R17, RZ ;  /* 0x00000011080d7210 */ /* 0x001fc80007f1e0ff */
[----:B------:R-:W-:Y:S02]  /*1b30*/  IADD3.X R11, PT, PT, R9, R21, RZ, P0, !PT ;  /* 0x00000015090b7210 */ /* 0x000fe400007fe4ff */
[----:B------:R-:W-:-:S04]  /*1b40*/  ISETP.GE.U32.AND P0, PT, R13, UR42, PT ;  /* 0x0000002a0d007c0c */ /* 0x000fc8000bf06070 */
[----:B------:R-:W-:-:S13]  /*1b50*/  ISETP.GE.AND.EX P0, PT, R11, UR43, PT, P0 ;  /* 0x0000002b0b007c0c */ /* 0x000fda000bf06300 */
[----:B------:R-:W-:Y:S05]  /*1b60*/  @!P0 BRA `(.L_x_12436) ;  /* 0xfffffff000688947 */ /* 0x000fea000383ffff */
[----:B------:R-:W-:Y:S05]  /*1b70*/  EXIT ;  /* 0x000000000000794d */ /* 0x000fea0003800000 */
        .weak           $__internal_255_$__cuda_sm20_div_u64
        .type           $__internal_255_$__cuda_sm20_div_u64,@function
        .size           $__internal_255_$__cuda_sm20_div_u64,($__internal_256_$__cuda_sm3x_div_rn_noftz_f32_slowpath - $__internal_255_$__cuda_sm20_div_u64)
$__internal_255_$__cuda_sm20_div_u64:
        /* <DEDUP_REMOVED lines=67> */
[----:B------:R-:W-:Y:S06]  /*1fb0*/  RET.REL.NODEC R2 `(_ZN7oneflow4cuda7softmax15SoftmaxWarpImplI10SimpleLoadIffE11SimpleStoreIffEfLi1ELi1ELi1ELi2ELb1ELNS1_9AlgorithmE0EEEvT_T0_ll) ;  /* 0xffffffe002107950 */ /* 0x000fec0003c3ffff */
        .weak           $__internal_256_$__cuda_sm3x_div_rn_noftz_f32_slowpath
        .type           $__internal_256_$__cuda_sm3x_div_rn_noftz_f32_slowpath,@function
        .size           $__internal_256_$__cuda_sm3x_div_rn_noftz_f32_slowpath,(.L_x_15573 - $__internal_256_$__cuda_sm3x_div_rn_noftz_f32_slowpath)
$__internal_256_$__cuda_sm3x_div_rn_noftz_f32_slowpath:
        /* <DEDUP_REMOVED lines=35> */
.L_x_12438:
        /* <DEDUP_REMOVED lines=51> */
.L_x_12445:
[----:B------:R-:W-:-:S04]  /*2520*/  LOP3.LUT R2, R2, 0x80000000, RZ, 0xc0, !PT ;  /* 0x8000000002027812 */ /* 0x000fc800078ec0ff */
[----:B------:R-:W-:Y:S01]  /*2530*/  LOP3.LUT R2, R2, 0x7f800000, RZ, 0xfc, !PT ;  /* 0x7f80000002027812 */ /* 0x000fe200078efcff */
[----:B------:R-:W-:Y:S06]  /*2540*/  BRA `(.L_x_12446) ;  /* 0x0000000000047947 */ /* 0x000fec0003800000 */
.L_x_12444:
[----:B------:R-:W-:-:S07]  /*2550*/  IMAD R2, R25, 0x800000, R2 ;  /* 0x0080000019027824 */ /* 0x000fce00078e0202 */
.L_x_12446:
[----:B------:R-:W-:Y:S05]  /*2560*/  BSYNC.RECONVERGENT B3 ;  /* 0x0000000000037941 */ /* 0x000fea0003800200 */
.L_x_12443:
[----:B------:R-:W-:Y:S05]  /*2570*/  BRA `(.L_x_12447) ;  /* 0x0000000000207947 */ /* 0x000fea0003800000 */
.L_x_12442:
[----:B------:R-:W-:-:S04]  /*2580*/  LOP3.LUT R2, R3, 0x80000000, R2, 0x48, !PT ;  /* 0x8000000003027812 */ /* 0x000fc800078e4802 */
[----:B------:R-:W-:Y:S01]  /*2590*/  LOP3.LUT R2, R2, 0x7f800000, RZ, 0xfc, !PT ;  /* 0x7f80000002027812 */ /* 0x000fe200078efcff */
[----:B------:R-:W-:Y:S06]  /*25a0*/  BRA `(.L_x_12447) ;  /* 0x0000000000147947 */ /* 0x000fec0003800000 */
.L_x_12441:
[----:B------:R-:W-:Y:S01]  /*25b0*/  LOP3.LUT R2, R3, 0x80000000, R2, 0x48, !PT ;  /* 0x8000000003027812 */ /* 0x000fe200078e4802 */
[----:B------:R-:W-:Y:S06]  /*25c0*/  BRA `(.L_x_12447) ;  /* 0x00000000000c7947 */ /* 0x000fec0003800000 */
.L_x_12440:
[----:B------:R-:W0:Y:S01]  /*25d0*/  MUFU.RSQ R2, -QNAN ;  /* 0xffc0000000027908 */ /* 0x000e220000001400 */
[----:B------:R-:W-:Y:S05]  /*25e0*/  BRA `(.L_x_12447) ;  /* 0x0000000000047947 */ /* 0x000fea0003800000 */
.L_x_12439:
[----:B------:R-:W-:-:S07]  /*25f0*/  FADD.FTZ R2, R2, R3 ;  /* 0x0000000302027221 */ /* 0x000fce0000010000 */
.L_x_12447:
[----:B------:R-:W-:Y:S05]  /*2600*/  BSYNC.RECONVERGENT B2 ;  /* 0x0000000000027941 */ /* 0x000fea0003800200 */
.L_x_12437:
[----:B------:R-:W-:Y:S01]  /*2610*/  HFMA2 R3, -RZ, RZ, 0, 0 ;  /* 0x00000000ff037431 */ /* 0x000fe200000001ff */
[----:B0-----:R-:W-:Y:S01]  /*2620*/  MOV R19, R2 ;  /* 0x0000000200137202 */ /* 0x001fe20000000f00 */
[----:B------:R-:W-:-:S04]  /*2630*/  IMAD.MOV.U32 R2, RZ, RZ, R18 ;  /* 0x000000ffff027224 */ /* 0x000fc800078e0012 */
[----:B------:R-:W-:Y:S05]  /*2640*/  RET.REL.NODEC R2 `(_ZN7oneflow4cuda7softmax15SoftmaxWarpImplI10SimpleLoadIffE11SimpleStoreIffEfLi1ELi1ELi1ELi2ELb1ELNS1_9AlgorithmE0EEEvT_T0_ll) ;  /* 0xffffffd8026c7950 */ /* 0x000fea0003c3ffff */
.L_x_12448:
        /* <DEDUP_REMOVED lines=11> */
.L_x_15573:


//--------------------- .text._ZN7oneflow4cuda7softmax15SoftmaxWarpImplI10SimpleLoadIffE11SimpleStoreIffEfLi1ELi1ELi1ELi2ELb0ELNS1_9AlgorithmE0EEEvT_T0_ll --------------------------
	.section	.text._ZN7oneflow4cuda7softmax15SoftmaxWarpImplI10SimpleLoadIffE11SimpleStoreIffEfLi1ELi1ELi1ELi2ELb0ELNS1_9AlgorithmE0EEEvT_T0_ll,"ax",@progbits
	.align	128
        .global         _ZN7oneflow4cuda7softmax15SoftmaxWarpImplI10SimpleLoadIffE11SimpleStoreIffEfLi1ELi1ELi1ELi2ELb0ELNS1_9AlgorithmE0EEEvT_T0_ll
        .type           _ZN7oneflow4cuda7softmax15SoftmaxWarpImplI10SimpleLoadIffE11SimpleStoreIffEfLi1ELi1ELi1ELi2ELb0ELNS1_9AlgorithmE0EEEvT_T0_ll,@function
        .size           _ZN7oneflow4cuda7softmax15SoftmaxWarpImplI10SimpleLoadIffE11SimpleStoreIffEfLi1ELi1ELi1ELi2ELb0ELNS1_9AlgorithmE0EEEvT_T0_ll,(.L_x_15575 - _ZN7oneflow4cuda7softmax15SoftmaxWarpImplI10SimpleLoadIffE11SimpleStoreIffEfLi1ELi1ELi1ELi2ELb0ELNS1_9AlgorithmE0EEEvT_T0_ll)
        .other          _ZN7oneflow4cuda7softmax15SoftmaxWarpImplI10SimpleLoadIffE11SimpleStoreIffEfLi1ELi1ELi1ELi2ELb0ELNS1_9AlgorithmE0EEEvT_T0_ll,@"STO_CUDA_ENTRY STV_DEFAULT"
_ZN7oneflow4cuda7softmax15SoftmaxWarpImplI10SimpleLoadIffE11SimpleStoreIffEfLi1ELi1ELi1ELi2ELb0ELNS1_9AlgorithmE0EEEvT_T0_ll:
.text._ZN7oneflow4cuda7softmax15SoftmaxWarpImplI10SimpleLoadIffE11SimpleStoreIffEfLi1ELi1ELi1ELi2ELb0ELNS1_9AlgorithmE0EEEvT_T0_ll:
        /* <DEDUP_REMOVED lines=21> */
.L_x_12449:
        /* <DEDUP_REMOVED lines=49> */
.L_x_12451:
[----:B------:R-:W-:-:S07]  /*0460*/  MOV R2, 0x480 ;  /* 0x0000048000027802 */ /* 0x000fce0000000f00 */
[----:B0-----:R-:W-:Y:S05]  /*0470*/  CALL.REL.NOINC `($__internal_257_$__cuda_sm20_div_u64) ;  /* 0x00000010009c7944 */ /* 0x001fea0003c00000 */
[----:B------:R-:W-:Y:S01]  /*0480*/  MOV R2, R4 ;  /* 0x0000000400027202 */ /* 0x000fe20000000f00 */
[----:B------:R-:W-:-:S07]  /*0490*/  IMAD.MOV.U32 R3, RZ, RZ, R5 ;  /* 0x000000ffff037224 */ /* 0x000fce00078e0005 */
.L_x_12452:
[----:B------:R-:W-:Y:S05]  /*04a0*/  BSYNC.RECONVERGENT B0 ;  /* 0x0000000000007941 */ /* 0x000fea0003800200 */
.L_x_12450:
        /* <DEDUP_REMOVED lines=20> */
[----:B------:R-:W2:Y:S01]  /*05f0*/  LDG.E R0, desc[UR6][R16.64] ;  /* 0x0000000610007981 */ /* 0x000ea2000c1e1900 */
[----:B------:R-:W-:Y:S01]  /*0600*/  IMAD.WIDE.U32 R2, R18, 0x4, RZ ;  /* 0x0000000412027825 */ /* 0x000fe200078e00ff */
[----:B------:R-:W-:Y:S02]  /*0610*/  R2UR UR4, R14 ;  /* 0x000000000e0472ca */ /* 0x000fe400000e0000 */
[----:B------:R-:W-:Y:S01]  /*0620*/  R2UR UR5, R15 ;  /* 0x000000000f0572ca */ /* 0x000fe200000e0000 */
[----:B------:R-:W-:Y:S01]  /*0630*/  IMAD.SHL.U32 R19, R19, 0x4, RZ ;  /* 0x0000000413137824 */ /* 0x000fe200078e00ff */
[----:B------:R-:W-:-:S04]  /*0640*/  IADD3 R2, P0, PT, R16, R2, RZ ;  /* 0x0000000210027210 */ /* 0x000fc80007f1e0ff */
[----:B------:R-:W-:-:S07]  /*0650*/  IADD3.X R3, PT, PT, R17, R3, R19, P0, !PT ;  /* 0x0000000311037210 */ /* 0x000fce00007fe413 */
[----:B------:R-:W3:Y:S01]  /*0660*/  LDG.E R2, desc[UR4][R2.64] ;  /* 0x0000000402027981 */ /* 0x000ee2000c1e1900 */
[----:B------:R-:W-:Y:S01]  /*0670*/  MOV R18, 0x3bbb989d ;  /* 0x3bbb989d00127802 */ /* 0x000fe20000000f00 */
[----:B------:R-:W-:Y:S01]  /*0680*/  IMAD.MOV.U32 R21, RZ, RZ, 0x437c0000 ;  /* 0x437c0000ff157424 */ /* 0x000fe200078e00ff */
[----:B------:R-:W-:Y:S01]  /*0690*/  BSSY.RECONVERGENT B1, `(.L_x_12455) ;  /* 0x0000023000017945 */ /* 0x000fe20003800200 */
[----:B--2---:R-:W-:-:S05]  /*06a0*/  FMNMX R19, R0, -INF , !PT ;  /* 0xff80000000137809 */ /* 0x004fca0007800000 */
[----:B------:R-:W-:-:S04]  /*06b0*/  FADD R19, R0, -R19 ;  /* 0x8000001300137221 */ /* 0x000fc80000000000 */
[----:B------:R-:W-:-:S04]  /*06c0*/  FFMA.SAT R0, R19, R18, 0.5 ;  /* 0x3f00000013007423 */ /* 0x000fc80000002012 */
[----:B------:R-:W-:-:S04]  /*06d0*/  FFMA.RM R0, R0, R21, 12582913 ;  /* 0x4b40000100007423 */ /* 0x000fc80000004015 */
[----:B------:R-:W-:Y:S01]  /*06e0*/  FADD R16, R0, -12583039 ;  /* 0xcb40007f00107421 */ /* 0x000fe20000000000 */
[----:B---3--:R-:W-:-:S03]  /*06f0*/  FMNMX R3, R2, -INF , !PT ;  /* 0xff80000002037809 */ /* 0x008fc60007800000 */
        /* <DEDUP_REMOVED lines=26> */
[----:B0-----:R-:W-:Y:S05]  /*08a0*/  CALL.REL.NOINC `($__internal_258_$__cuda_sm3x_div_rn_noftz_f32_slowpath) ;  /* 0x00000010009c7944 */ /* 0x001fea0003c00000 */
[----:B------:R-:W-:-:S07]  /*08b0*/  IMAD.MOV.U32 R19, RZ, RZ, R23 ;  /* 0x000000ffff137224 */ /* 0x000fce00078e0017 */
.L_x_12456:
[----:B------:R-:W-:Y:S05]  /*08c0*/  BSYNC.RECONVERGENT B1 ;  /* 0x0000000000017941 */ /* 0x000fea0003800200 */
.L_x_12455:
        /* <DEDUP_REMOVED lines=21> */
[----:B------:R-:W-:Y:S01]  /*0a20*/  MOV R2, R0 ;  /* 0x0000000000027202 */ /* 0x000fe20000000f00 */
[----:B------:R-:W-:Y:S01]  /*0a30*/  IMAD.MOV.U32 R3, RZ, RZ, R17 ;  /* 0x000000ffff037224 */ /* 0x000fe200078e0011 */
[----:B------:R-:W-:-:S07]  /*0a40*/  MOV R16, 0xa60 ;  /* 0x00000a6000107802 */ /* 0x000fce0000000f00 */
[----:B0-----:R-:W-:Y:S05]  /*0a50*/  CALL.REL.NOINC `($__internal_258_$__cuda_sm3x_div_rn_noftz_f32_slowpath) ;  /* 0x0000001000307944 */ /* 0x001fea0003c00000 */
[----:B------:R-:W-:-:S07]  /*0a60*/  IMAD.MOV.U32 R21, RZ, RZ, R23 ;  /* 0x000000ffff157224 */ /* 0x000fce00078e0017 */
.L_x_12458:
[----:B------:R-:W-:Y:S05]  /*0a70*/  BSYNC.RECONVERGENT B1 ;  /* 0x0000000000017941 */ /* 0x000fea0003800200 */
.L_x_12457:
[----:B------:R-:W1:Y:S01]  /*0a80*/  LDC.64 R16, c[0x0][0x398] ;  /* 0x0000e600ff107b82 */ /* 0x000e620000000a00 */
[----:B------:R-:W-:Y:S02]  /*0a90*/  R2UR UR4, R14 ;  /* 0x000000000e0472ca */ /* 0x000fe400000e0000 */
[----:B------:R-:W-:Y:S02]  /*0aa0*/  R2UR UR5, R15 ;  /* 0x000000000f0572ca */ /* 0x000fe400000e0000 */
[----:B-1----:R-:W-:Y:S01]  /*0ab0*/  LEA R2, P0, R16, R10, 0x2 ;  /* 0x0000000a10027211 */ /* 0x002fe200078010ff */
[----:B------:R-:W-:-:S03]  /*0ac0*/  IMAD.MOV.U32 R10, RZ, RZ, R6 ;  /* 0x000000ffff0a7224 */ /* 0x000fc600078e0006 */
[----:B------:R-:W-:Y:S02]  /*0ad0*/  LEA.HI.X R3, R16, R11, R17, 0x2, P0 ;  /* 0x0000000b10037211 */ /* 0x000fe400000f1411 */
[----:B------:R-:W-:-:S05]  /*0ae0*/  MOV R11, R7 ;  /* 0x00000007000b7202 */ /* 0x000fca0000000f00 */
[----:B------:R3:W-:Y:S02]  /*0af0*/  STG.E desc[UR4][R2.64], R21 ;  /* 0x0000001502007986 */ /* 0x0007e4000c101904 */
.L_x_12454:
[----:B------:R-:W-:Y:S05]  /*0b00*/  BSYNC.RECONVERGENT B0 ;  /* 0x0000000000007941 */ /* 0x000fea0003800200 */
.L_x_12453:
        /* <DEDUP_REMOVED lines=9> */
.L_x_12467:
        /* <DEDUP_REMOVED lines=11> */
[----:B------:R-:W2:Y:S01]  /*0c50*/  LDG.E R0, desc[UR6][R6.64] ;  /* 0x0000000606007981 */ /* 0x000ea2000c1e1900 */
[----:B------:R-:W-:Y:S02]  /*0c60*/  R2UR UR4, R14 ;  /* 0x000000000e0472ca */ /* 0x000fe400000e0000 */
[----:B------:R-:W-:Y:S02]  /*0c70*/  R2UR UR5, R15 ;  /* 0x000000000f0572ca */ /* 0x000fe400000e0000 */
[----:B------:R-:W-:-:S05]  /*0c80*/  IADD3 R2, P0, PT, R6, R13, RZ ;  /* 0x0000000d06027210 */ /* 0x000fca0007f1e0ff */
[----:B------:R-:W-:-:S06]  /*0c90*/  IMAD.X R3, R7, 0x1, R12, P0 ;  /* 0x0000000107037824 */ /* 0x000fcc00000e060c */
[----:B------:R-:W3:Y:S01]  /*0ca0*/  LDG.E R2, desc[UR4][R2.64] ;  /* 0x0000000402027981 */ /* 0x000ee2000c1e1900 */
[----:B------:R-:W-:Y:S02]  /*0cb0*/  HFMA2 R23, -RZ, RZ, 3.7421875, 0 ;  /* 0x437c0000ff177431 */ /* 0x000fe400000001ff */
[----:B------:R-:W-:Y:S01]  /*0cc0*/  IMAD.MOV.U32 R16, RZ, RZ, 0x3bbb989d ;  /* 0x3bbb989dff107424 */ /* 0x000fe200078e00ff */
[----:B------:R-:W-:Y:S01]  /*0cd0*/  BSSY.RECONVERGENT B0, `(.L_x_12459) ;  /* 0x0000022000007945 */ /* 0x000fe20003800200 */
[----:B--2---:R-:W-:-:S05]  /*0ce0*/  FMNMX R21, R0, -INF , !PT ;  /* 0xff80000000157809 */ /* 0x004fca0007800000 */
[----:B------:R-:W-:-:S04]  /*0cf0*/  FADD R21, R0, -R21 ;  /* 0x8000001500157221 */ /* 0x000fc80000000000 */
[----:B------:R-:W-:-:S04]  /*0d00*/  FFMA.SAT R0, R21, R16, 0.5 ;  /* 0x3f00000015007423 */ /* 0x000fc80000002010 */
[----:B------:R-:W-:Y:S01]  /*0d10*/  FFMA.RM R0, R0, R23, 12582913 ;  /* 0x4b40000100007423 */ /* 0x000fe20000004017 */
[----:B---3--:R-:W-:-:S03]  /*0d20*/  FMNMX R3, R2, -INF , !PT ;  /* 0xff80000002037809 */ /* 0x008fc60007800000 */
        /* <DEDUP_REMOVED lines=27> */
[----:B0-----:R-:W-:Y:S05]  /*0ee0*/  CALL.REL.NOINC `($__internal_258_$__cuda_sm3x_div_rn_noftz_f32_slowpath) ;  /* 0x0000000c000c7944 */ /* 0x001fea0003c00000 */
.L_x_12460:
[----:B------:R-:W-:Y:S05]  /*0ef0*/  BSYNC.RECONVERGENT B0 ;  /* 0x0000000000007941 */ /* 0x000fea0003800200 */
.L_x_12459:
[----:B------:R-:W1:Y:S01]  /*0f00*/  LDCU.128 UR4, c[0x0][0x390] ;  /* 0x00007200ff0477ac */ /* 0x000e620008000c00 */
[----:B------:R-:W-:Y:S01]  /*0f10*/  IMAD.MOV.U32 R2, RZ, RZ, R4 ;  /* 0x000000ffff027224 */ /* 0x000fe200078e0004 */
[----:B------:R-:W2:Y:S01]  /*0f20*/  MUFU.RCP R16, R21 ;  /* 0x0000001500107308 */ /* 0x000ea20000001000 */
[----:B------:R-:W-:Y:S01]  /*0f30*/  IMAD.MOV.U32 R3, RZ, RZ, RZ ;  /* 0x000000ffff037224 */ /* 0x000fe200078e00ff */
        /* <DEDUP_REMOVED lines=18> */
[----:B------:R-:W-:Y:S01]  /*1060*/  MOV R16, 0x1090 ;  /* 0x0000109000107802 */ /* 0x000fe20000000f00 */
[----:B------:R-:W-:-:S07]  /*1070*/  IMAD.MOV.U32 R3, RZ, RZ, R21 ;  /* 0x000000ffff037224 */ /* 0x000fce00078e0015 */
[----:B0-----:R-:W-:Y:S05]  /*1080*/  CALL.REL.NOINC `($__internal_258_$__cuda_sm3x_div_rn_noftz_f32_slowpath) ;  /* 0x0000000800a47944 */ /* 0x001fea0003c00000 */
[----:B------:R-:W-:-:S07]  /*1090*/  MOV R25, R23 ;  /* 0x0000001700197202 */ /* 0x000fce0000000f00 */
.L_x_12462:
[----:B------:R-:W-:Y:S05]  /*10a0*/  BSYNC.RECONVERGENT B0 ;  /* 0x0000000000007941 */ /* 0x000fea0003800200 */
.L_x_12461:
[----:B------:R-:W1:Y:S01]  /*10b0*/  LDCU.128 UR4, c[0x0][0x380] ;  /* 0x00007000ff0477ac */ /* 0x000e620008000c00 */
[----:B------:R-:W-:Y:S01]  /*10c0*/  IADD3 R11, P0, PT, R8, R11, RZ ;  /* 0x0000000b080b7210 */ /* 0x000fe20007f1e0ff */
[----:B------:R-:W-:Y:S02]  /*10d0*/  HFMA2 R21, -RZ, RZ, 0, 0 ;  /* 0x00000000ff157431 */ /* 0x000fe400000001ff */
[----:B------:R-:W-:Y:S01]  /*10e0*/  IMAD.MOV.U32 R20, RZ, RZ, R4 ;  /* 0x000000ffff147224 */ /* 0x000fe200078e0004 */
[----:B------:R-:W-:Y:S01]  /*10f0*/  R2UR UR8, R14 ;  /* 0x000000000e0872ca */ /* 0x000fe200000e0000 */
[----:B------:R-:W-:Y:S01]  /*1100*/  IMAD.X R10, R9, 0x1, R10, P0 ;  /* 0x00000001090a7824 */ /* 0x000fe200000e060a */
[----:B------:R-:W-:Y:S02]  /*1110*/  R2UR UR9, R15 ;  /* 0x000000000f0972ca */ /* 0x000fe400000e0000 */
[----:B------:R-:W-:Y:S01]  /*1120*/  IADD3 R2, P0, PT, R6, R19, RZ ;  /* 0x0000001306027210 */ /* 0x000fe20007f1e0ff */
[----:B-1----:R-:W-:-:S02]  /*1130*/  IMAD R0, R10, UR6, RZ ;  /* 0x000000060a007c24 */ /* 0x002fc4000f8e02ff */
[----:B------:R-:W-:Y:S01]  /*1140*/  IMAD.WIDE.U32 R20, R11, UR6, R20 ;  /* 0x000000060b147c25 */ /* 0x000fe2000f8e0014 */
[----:B------:R-:W-:-:S03]  /*1150*/  R2UR UR6, R14 ;  /* 0x000000000e0672ca */ /* 0x000fc600000e0000 */
[----:B------:R-:W-:Y:S01]  /*1160*/  IMAD R3, R11, UR7, R0 ;  /* 0x000000070b037c24 */ /* 0x000fe2000f8e0200 */
[----:B------:R-:W-:Y:S02]  /*1170*/  R2UR UR7, R15 ;  /* 0x000000000f0772ca */ /* 0x000fe400000e0000 */
[----:B------:R-:W-:Y:S01]  /*1180*/  LEA R6, P1, R20, UR4, 0x2 ;  /* 0x0000000414067c11 */ /* 0x000fe2000f8210ff */
[----:B------:R-:W-:Y:S01]  /*1190*/  IMAD.IADD R21, R21, 0x1, R3 ;  /* 0x0000000115157824 */ /* 0x000fe200078e0203 */
[----:B------:R-:W-:-:S04]  /*11a0*/  IADD3.X R3, PT, PT, R7, R17, RZ, P0, !PT ;  /* 0x0000001107037210 */ /* 0x000fc800007fe4ff */
[----:B------:R-:W-:Y:S01]  /*11b0*/  LEA.HI.X R7, R20, UR5, R21, 0x2, P1 ;  /* 0x0000000514077c11 */ /* 0x000fe200088f1415 */
[----:B------:R1:W-:Y:S04]  /*11c0*/  STG.E desc[UR8][R2.64], R25 ;  /* 0x0000001902007986 */ /* 0x0003e8000c101908 */
[----:B------:R-:W2:Y:S01]  /*11d0*/  LDG.E R0, desc[UR6][R6.64] ;  /* 0x0000000606007981 */ /* 0x000ea2000c1e1900 */
[----:B------:R-:W-:Y:S02]  /*11e0*/  R2UR UR4, R14 ;  /* 0x000000000e0472ca */ /* 0x000fe400000e0000 */
[----:B------:R-:W-:Y:S02]  /*11f0*/  R2UR UR5, R15 ;  /* 0x000000000f0572ca */ /* 0x000fe400000e0000 */
[----:B------:R-:W-:-:S05]  /*1200*/  IADD3 R20, P0, PT, R6, R13, RZ ;  /* 0x0000000d06147210 */ /* 0x000fca0007f1e0ff */
[----:B------:R-:W-:-:S06]  /*1210*/  IMAD.X R21, R7, 0x1, R12, P0 ;  /* 0x0000000107157824 */ /* 0x000fcc00000e060c */
[----:B------:R-:W1:Y:S01]  /*1220*/  LDG.E R20, desc[UR4][R20.64] ;  /* 0x0000000414147981 */ /* 0x000e62000c1e1900 */
[----:B------:R-:W-:Y:S01]  /*1230*/  MOV R16, 0x3bbb989d ;  /* 0x3bbb989d00107802 */ /* 0x000fe20000000f00 */
[----:B------:R-:W-:Y:S01]  /*1240*/  IMAD.MOV.U32 R27, RZ, RZ, 0x437c0000 ;  /* 0x437c0000ff1b7424 */ /* 0x000fe200078e00ff */
[----:B------:R-:W-:Y:S01]  /*1250*/  BSSY.RECONVERGENT B0, `(.L_x_12463) ;  /* 0x0000022000007945 */ /* 0x000fe20003800200 */
[----:B--2---:R-:W-:-:S05]  /*1260*/  FMNMX R23, R0, -INF , !PT ;  /* 0xff80000000177809 */ /* 0x004fca0007800000 */
[----:B------:R-:W-:-:S04]  /*1270*/  FADD R23, R0, -R23 ;  /* 0x8000001700177221 */ /* 0x000fc80000000000 */
[----:B------:R-:W-:-:S04]  /*1280*/  FFMA.SAT R0, R23, R16, 0.5 ;  /* 0x3f00000017007423 */ /* 0x000fc80000002010 */
[----:B------:R-:W-:Y:S01]  /*1290*/  FFMA.RM R0, R0, R27, 12582913 ;  /* 0x4b40000100007423 */ /* 0x000fe2000000401b */
[----:B-1----:R-:W-:-:S03]  /*12a0*/  FMNMX R3, R20, -INF , !PT ;  /* 0xff80000014037809 */ /* 0x002fc60007800000 */
[----:B------:R-:W-:-:S04]  /*12b0*/  FADD R2, R0, -12583039 ;  /* 0xcb40007f00027421 */ /* 0x000fc80000000000 */
[----:B------:R-:W-:Y:S01]  /*12c0*/  FFMA R2, R23, 1.4426950216293334961, -R2 ;  /* 0x3fb8aa3b17027823 */ /* 0x000fe20000000802 */
[----:B------:R-:W-:-:S03]  /*12d0*/  FADD R3, R20, -R3 ;  /* 0x8000000314037221 */ /* 0x000fc60000000000 */
[----:B------:R-:W-:Y:S01]  /*12e0*/  FFMA R23, R23, 1.925963033500011079e-08, R2 ;  /* 0x32a5706017177823 */ /* 0x000fe20000000002 */
[----:B------:R-:W-:Y:S01]  /*12f0*/  SHF.L.U32 R2, R0, 0x17, RZ ;  /* 0x0000001700027819 */ /* 0x000fe200000006ff */
[----:B------:R-:W-:-:S04]  /*1300*/  FFMA.SAT R0, R3, R16, 0.5 ;  /* 0x3f00000003007423 */ /* 0x000fc80000002010 */
        /* <DEDUP_REMOVED lines=22> */
.L_x_12464:
[----:B------:R-:W-:Y:S05]  /*1470*/  BSYNC.RECONVERGENT B0 ;  /* 0x0000000000007941 */ /* 0x000fea0003800200 */
.L_x_12463:
[----:B------:R-:W1:Y:S01]  /*1480*/  LDCU.128 UR4, c[0x0][0x390] ;  /* 0x00007200ff0477ac */ /* 0x000e620008000c00 */
[----:B------:R-:W-:Y:S02]  /*1490*/  HFMA2 R3, -RZ, RZ, 0, 0 ;  /* 0x00000000ff037431 */ /* 0x000fe400000001ff */
        /* <DEDUP_REMOVED lines=23> */
[----:B------:R-:W-:-:S07]  /*1610*/  MOV R25, R23 ;  /* 0x0000001700197202 */ /* 0x000fce0000000f00 */
.L_x_12466:
[----:B------:R-:W-:Y:S05]  /*1620*/  BSYNC.RECONVERGENT B0 ;  /* 0x0000000000007941 */ /* 0x000fea0003800200 */
.L_x_12465:
[----:B------:R-:W1:Y:S01]  /*1630*/  LDCU.64 UR4, c[0x0][0x3a0] ;  /* 0x00007400ff0477ac */ /* 0x000e620008000a00 */
[----:B------:R-:W-:Y:S02]  /*1640*/  IADD3 R2, P0, PT, R6, R19, RZ ;  /* 0x0000001306027210 */ /* 0x000fe40007f1e0ff */
[----:B------:R-:W-:Y:S02]  /*1650*/  R2UR UR6, R14 ;  /* 0x000000000e0672ca */ /* 0x000fe400000e0000 */
[----:B------:R-:W-:Y:S01]  /*1660*/  R2UR UR7, R15 ;  /* 0x000000000f0772ca */ /* 0x000fe200000e0000 */
[----:B------:R-:W-:Y:S01]  /*1670*/  IMAD.X R3, R7, 0x1, R17, P0 ;  /* 0x0000000107037824 */ /* 0x000fe200000e0611 */
[----:B------:R-:W-:-:S04]  /*1680*/  IADD3 R11, P0, PT, R8, R11, RZ ;  /* 0x0000000b080b7210 */ /* 0x000fc80007f1e0ff */
[----:B------:R-:W-:Y:S02]  /*1690*/  IADD3.X R10, PT, PT, R9, R10, RZ, P0, !PT ;  /* 0x0000000a090a7210 */ /* 0x000fe400007fe4ff */
[----:B-1----:R-:W-:-:S05]  /*16a0*/  ISETP.GE.U32.AND P0, PT, R11, UR4, PT ;  /* 0x000000040b007c0c */ /* 0x002fca000bf06070 */
[----:B------:R3:W-:Y:S01]  /*16b0*/  STG.E desc[UR6][R2.64], R25 ;  /* 0x0000001902007986 */ /* 0x0007e2000c101906 */
[----:B------:R-:W-:-:S13]  /*16c0*/  ISETP.GE.AND.EX P0, PT, R10, UR5, PT, P0 ;  /* 0x000000050a007c0c */ /* 0x000fda000bf06300 */
[----:B---3--:R-:W-:Y:S05]  /*16d0*/  @!P0 BRA `(.L_x_12467) ;  /* 0xfffffff400308947 */ /* 0x008fea000383ffff */
[----:B------:R-:W-:Y:S05]  /*16e0*/  EXIT ;  /* 0x000000000000794d */ /* 0x000fea0003800000 */
        .weak           $__internal_257_$__cuda_sm20_div_u64
        .type           $__internal_257_$__cuda_sm20_div_u64,@function
        .size           $__internal_257_$__cuda_sm20_div_u64,($__internal_258_$__cuda_sm3x_div_rn_noftz_f32_slowpath - $__internal_257_$__cuda_sm20_div_u64)
$__internal_257_$__cuda_sm20_div_u64:
        /* <DEDUP_REMOVED lines=66> */
[----:B------:R-:W-:Y:S06]  /*1b10*/  RET.REL.NODEC R2 `(_ZN7oneflow4cuda7softmax15SoftmaxWarpImplI10SimpleLoadIffE11SimpleStoreIffEfLi1ELi1ELi1ELi2ELb0ELNS1_9AlgorithmE0EEEvT_T0_ll) ;  /* 0xffffffe402387950 */ /* 0x000fec0003c3ffff */
        .weak           $__internal_258_$__cuda_sm3x_div_rn_noftz_f32_slowpath
        .type           $__internal_258_$__cuda_sm3x_div_rn_noftz_f32_slowpath,@function
        .size           $__internal_258_$__cuda_sm3x_div_rn_noftz_f32_slowpath,(.L_x_15575 - $__internal_258_$__cuda_sm3x_div_rn_noftz_f32_slowpath)
$__internal_258_$__cuda_sm3x_div_rn_noftz_f32_slowpath:
        /* <DEDUP_REMOVED lines=34> */
.L_x_12469:
        /* <DEDUP_REMOVED lines=51> */
.L_x_12476:
[----:B------:R-:W-:-:S04]  /*2070*/  LOP3.LUT R2, R2, 0x80000000, RZ, 0xc0, !PT ;  /* 0x8000000002027812 */ /* 0x000fc800078ec0ff */
[----:B------:R-:W-:Y:S01]  /*2080*/  LOP3.LUT R2, R2, 0x7f800000, RZ, 0xfc, !PT ;  /* 0x7f80000002027812 */ /* 0x000fe200078efcff */
[----:B------:R-:W-:Y:S06]  /*2090*/  BRA `(.L_x_12477) ;  /* 0x0000000000047947 */ /* 0x000fec0003800000 */
.L_x_12475:
[----:B------:R-:W-:-:S07]  /*20a0*/  IMAD R2, R25, 0x800000, R2 ;  /* 0x0080000019027824 */ /* 0x000fce00078e0202 */
.L_x_12477:
[----:B------:R-:W-:Y:S05]  /*20b0*/  BSYNC.RECONVERGENT B3 ;  /* 0x0000000000037941 */ /* 0x000fea0003800200 */
.L_x_12474:
[----:B------:R-:W-:Y:S05]  /*20c0*/  BRA `(.L_x_12478) ;  /* 0x0000000000207947 */ /* 0x000fea0003800000 */
.L_x_12473:
[----:B------:R-:W-:-:S04]  /*20d0*/  LOP3.LUT R2, R3, 0x80000000, R2, 0x48, !PT ;  /* 0x8000000003027812 */ /* 0x000fc800078e4802 */
[----:B------:R-:W-:Y:S01]  /*20e0*/  LOP3.LUT R2, R2, 0x7f800000, RZ, 0xfc, !PT ;  /* 0x7f80000002027812 */ /* 0x000fe200078efcff */
[----:B------:R-:W-:Y:S06]  /*20f0*/  BRA `(.L_x_12478) ;  /* 0x0000000000147947 */ /* 0x000fec0003800000 */
.L_x_12472:
[----:B------:R-:W-:Y:S01]  /*2100*/  LOP3.LUT R2, R3, 0x80000000, R2, 0x48, !PT ;  /* 0x8000000003027812 */ /* 0x000fe200078e4802 */
[----:B------:R-:W-:Y:S06]  /*2110*/  BRA `(.L_x_12478) ;  /* 0x00000000000c7947 */ /* 0x000fec0003800000 */
.L_x_12471:
[----:B------:R-:W0:Y:S01]  /*2120*/  MUFU.RSQ R2, -QNAN ;  /* 0xffc0000000027908 */ /* 0x000e220000001400 */
[----:B------:R-:W-:Y:S05]  /*2130*/  BRA `(.L_x_12478) ;  /* 0x0000000000047947 */ /* 0x000fea0003800000 */
.L_x_12470:
[----:B------:R-:W-:-:S07]  /*2140*/  FADD.FTZ R2, R2, R3 ;  /* 0x0000000302027221 */ /* 0x000fce0000010000 */
.L_x_12478:
[----:B------:R-:W-:Y:S05]  /*2150*/  BSYNC.RECONVERGENT B2 ;  /* 0x0000000000027941 */ /* 0x000fea0003800200 */
.L_x_12468:
[----:B------:R-:W-:Y:S01]  /*2160*/  HFMA2 R3, -RZ, RZ, 0, 0 ;  /* 0x00000000ff037431 */ /* 0x000fe200000001ff */
[----:B0-----:R-:W-:Y:S01]  /*2170*/  MOV R23, R2 ;  /* 0x0000000200177202 */ /* 0x001fe20000000f00 */
[----:B------:R-:W-:-:S04]  /*2180*/  IMAD.MOV.U32 R2, RZ, RZ, R16 ;  /* 0x000000ffff027224 */ /* 0x000fc800078e0010 */
[----:B------:R-:W-:Y:S05]  /*2190*/  RET.REL.NODEC R2 `(_ZN7oneflow4cuda7softmax15SoftmaxWarpImplI10SimpleLoadIffE11SimpleStoreIffEfLi1ELi1ELi1ELi2ELb0ELNS1_9AlgorithmE0EEEvT_T0_ll) ;  /* 0xffffffdc02987950 */ /* 0x000fea0003c3ffff */
.L_x_12479:
        /* <DEDUP_REMOVED lines=14> */
.L_x_15575:


//--------------------- .text._ZN7oneflow4cuda7softmax15SoftmaxWarpImplI10SimpleLoadIffE11SimpleStoreIffEfLi2ELi32ELi32ELi1ELb1ELNS1_9AlgorithmE0EEEvT_T0_ll --------------------------
	.section	.text._ZN7oneflow4cuda7softmax15SoftmaxWarpImplI10SimpleLoadIffE11SimpleStoreIffEfLi2ELi32ELi32ELi1ELb1ELNS1_9AlgorithmE0EEEvT_T0_ll,"ax",@progbits
	.align	128
        .global         _ZN7oneflow4cuda7softmax15SoftmaxWarpImplI10SimpleLoadIffE11SimpleStoreIffEfLi2ELi32ELi32ELi1ELb1ELNS1_9AlgorithmE0EEEvT_T0_ll
        .type           _ZN7oneflow4cuda7softmax15SoftmaxWarpImplI10SimpleLoadIffE11SimpleStoreIffEfLi2ELi32ELi32ELi1ELb1ELNS1_9AlgorithmE0EEEvT_T0_ll,@function
        .size           _ZN7oneflow4cuda7softmax15SoftmaxWarpImplI10SimpleLoadIffE11SimpleStoreIffEfLi2ELi32ELi32ELi1ELb1ELNS1_9AlgorithmE0EEEvT_T0_ll,(.L_x_15576 - _ZN7oneflow4cuda7softmax15SoftmaxWarpImplI10SimpleLoadIffE11SimpleStoreIffEfLi2ELi32ELi32ELi1ELb1ELNS1_9AlgorithmE0EEEvT_T0_ll)
        .other          _ZN7oneflow4cuda7softmax15SoftmaxWarpImplI10SimpleLoadIffE11SimpleStoreIffEfLi2ELi32ELi32ELi1ELb1ELNS1_9AlgorithmE0EEEvT_T0_ll,@"STO_CUDA_ENTRY STV_DEFAULT"
_ZN7oneflow4cuda7softmax15SoftmaxWarpImplI10SimpleLoadIffE11SimpleStoreIffEfLi2ELi32ELi32ELi1ELb1ELNS1_9AlgorithmE0EEEvT_T0_ll:
.text._ZN7oneflow4cuda7softmax15SoftmaxWarpImplI10SimpleLoadIffE11SimpleStoreIffEfLi2ELi32ELi32ELi1ELb1ELNS1_9AlgorithmE0EEEvT_T0_ll:
        /* <DEDUP_REMOVED lines=25> */
.L_x_12480:
        /* <DEDUP_REMOVED lines=30> */
.L_x_12547:
[----:B------:R-:W-:Y:S01]  /*0370*/  ISETP.GE.U32.AND P0, PT, R46, UR44, PT ;  /* 0x0000002c2e007c0c */ /* 0x000fe2000bf06070 */
[----:B0-----:R-:W-:Y:S01]  /*0380*/  HFMA2 R3, -RZ, RZ, 0, 0 ;  /* 0x00000000ff037431 */ /* 0x001fe200000001ff */
[----:B------:R-:W-:Y:S01]  /*0390*/  ISETP.GE.U32.AND P3, PT, R48, UR44, PT ;  /* 0x0000002c30007c0c */ /* 0x000fe2000bf66070 */
[----:B------:R-:W-:Y:S01]  /*03a0*/  IMAD R0, R47, UR38, RZ ;  /* 0x000000262f007c24 */ /* 0x000fe2000f8e02ff */
        /* <DEDUP_REMOVED lines=14> */
[C---:B------:R-:W-:Y:S02]  /*0490*/  @!P3 R2UR UR8, R42.reuse ;  /* 0x000000002a08b2ca */ /* 0x040fe400000e0000 */
[C---:B------:R-:W-:Y:S02]  /*04a0*/  @!P3 R2UR UR9, R43.reuse ;  /* 0x000000002b09b2ca */ /* 0x040fe400000e0000 */
[----:B------:R-:W-:Y:S02]  /*04b0*/  @!P3 R2UR UR10, R42 ;  /* 0x000000002a0ab2ca */ /* 0x000fe400000e0000 */
[----:B------:R-:W-:Y:S02]  /*04c0*/  @!P3 R2UR UR11, R43 ;  /* 0x000000002b0bb2ca */ /* 0x000fe400000e0000 */
[----:B------:R-:W-:-:S02]  /*04d0*/  LEA.HI.X R3, R4, UR37, R3, 0x2, P4 ;  /* 0x0000002504037c11 */ /* 0x000fc4000a0f1403 */
[----:B------:R-:W-:Y:S02]  /*04e0*/  MOV R5, 0xff800000 ;  /* 0xff80000000057802 */ /* 0x000fe40000000f00 */
[----:B------:R-:W-:Y:S02]  /*04f0*/  MOV R4, 0xff800000 ;  /* 0xff80000000047802 */ /* 0x000fe40000000f00 */
[----:B------:R-:W-:Y:S02]  /*0500*/  ISETP.GE.AND.EX P1, PT, RZ, UR45, PT, P1 ;  /* 0x0000002dff007c0c */ /* 0x000fe4000bf26310 */
[----:B------:R-:W-:Y:S01]  /*0510*/  MOV R8, 0xff800000 ;  /* 0xff80000000087802 */ /* 0x000fe20000000f00 */
[----:B------:R-:W2:Y:S01]  /*0520*/  @!P0 LDG.E R5, desc[UR4][R2.64] ;  /* 0x0000000402058981 */ /* 0x000ea2000c1e1900 */
[----:B------:R-:W-:Y:S02]  /*0530*/  MOV R6, 0xff800000 ;  /* 0xff80000000067802 */ /* 0x000fe40000000f00 */
[----:B------:R-:W-:Y:S01]  /*0540*/  @!P2 R2UR UR12, R42 ;  /* 0x000000002a0ca2ca */ /* 0x000fe200000e0000 */
[----:B------:R-:W2:Y:S01]  /*0550*/  @!P0 LDG.E R4, desc[UR6][R2.64+0x4] ;  /* 0x0000040602048981 */ /* 0x000ea2000c1e1900 */
[----:B------:R-:W-:-:S02]  /*0560*/  @!P2 R2UR UR13, R43 ;  /* 0x000000002b0da2ca */ /* 0x000fc400000e0000 */
[C---:B------:R-:W-:Y:S01]  /*0570*/  @!P2 R2UR UR14, R42.reuse ;  /* 0x000000002a0ea2ca */ /* 0x040fe200000e0000 */
[----:B------:R-:W3:Y:S01]  /*0580*/  @!P3 LDG.E R8, desc[UR8][R2.64+0x100] ;  /* 0x000100080208b981 */ /* 0x000ee2000c1e1900 */
[C---:B------:R-:W-:Y:S02]  /*0590*/  @!P2 R2UR UR15, R43.reuse ;  /* 0x000000002b0fa2ca */ /* 0x040fe400000e0000 */
[C---:B------:R-:W-:Y:S01]  /*05a0*/  @!P1 R2UR UR16, R42.reuse ;  /* 0x000000002a1092ca */ /* 0x040fe200000e0000 */
[----:B------:R-:W3:Y:S01]  /*05b0*/  @!P3 LDG.E R6, desc[UR10][R2.64+0x104] ;  /* 0x0001040a0206b981 */ /* 0x000ee2000c1e1900 */
[C---:B------:R-:W-:Y:S02]  /*05c0*/  @!P1 R2UR UR17, R43.reuse ;  /* 0x000000002b1192ca */ /* 0x040fe400000e0000 */
[----:B------:R-:W-:Y:S02]  /*05d0*/  @!P1 R2UR UR18, R42 ;  /* 0x000000002a1292ca */ /* 0x000fe400000e0000 */
[----:B------:R-:W-:-:S02]  /*05e0*/  @!P1 R2UR UR19, R43 ;  /* 0x000000002b1392ca */ /* 0x000fc400000e0000 */
[----:B------:R-:W-:Y:S02]  /*05f0*/  MOV R30, 0xff800000 ;  /* 0xff800000001e7802 */ /* 0x000fe40000000f00 */
[----:B------:R-:W-:Y:S02]  /*0600*/  MOV R28, 0xff800000 ;  /* 0xff800000001c7802 */ /* 0x000fe40000000f00 */
[----:B------:R-:W-:Y:S02]  /*0610*/  MOV R34, 0xff800000 ;  /* 0xff80000000227802 */ /* 0x000fe40000000f00 */
[----:B------:R-:W-:Y:S01]  /*0620*/  MOV R32, 0xff800000 ;  /* 0xff80000000207802 */ /* 0x000fe20000000f00 */
[----:B------:R-:W4:Y:S04]  /*0630*/  @!P2 LDG.E R30, desc[UR12][R2.64+0x200] ;  /* 0x0002000c021ea981 */ /* 0x000f28000c1e1900 */
[----:B------:R-:W4:Y:S04]  /*0640*/  @!P2 LDG.E R28, desc[UR14][R2.64+0x204] ;  /* 0x0002040e021ca981 */ /* 0x000f28000c1e1900 */
[----:B------:R-:W5:Y:S04]  /*0650*/  @!P1 LDG.E R34, desc[UR16][R2.64+0x300] ;  /* 0x0003001002229981 */ /* 0x000f68000c1e1900 */
[----:B------:R-:W5:Y:S01]  /*0660*/  @!P1 LDG.E R32, desc[UR18][R2.64+0x304] ;  /* 0x0003041202209981 */ /* 0x000f62000c1e1900 */
[----:B------:R-:W-:-:S02]  /*0670*/  MOV R13, 0xff800000 ;  /* 0xff800000000d7802 */ /* 0x000fc40000000f00 */
[----:B------:R-:W-:Y:S02]  /*0680*/  ISETP.GE.U32.AND P6, PT, R54, UR44, PT ;  /* 0x0000002c36007c0c */ /* 0x000fe4000bfc6070 */
[----:B------:R-:W-:Y:S02]  /*0690*/  ISETP.GE.U32.AND P4, PT, R56, UR44, PT ;  /* 0x0000002c38007c0c */ /* 0x000fe4000bf86070 */
[----:B------:R-:W-:Y:S02]  /*06a0*/  ISETP.GE.U32.AND P5, PT, R58, UR44, PT ;  /* 0x0000002c3a007c0c */ /* 0x000fe4000bfa6070 */
[----:B------:R-:W-:Y:S02]  /*06b0*/  ISETP.GE.AND.EX P4, PT, RZ, UR45, PT, P4 ;  /* 0x0000002dff007c0c */ /* 0x000fe4000bf86340 */
[----:B------:R-:W-:Y:S02]  /*06c0*/  ISETP.GE.AND.EX P5, PT, RZ, UR45, PT, P5 ;  /* 0x0000002dff007c0c */ /* 0x000fe4000bfa6350 */
[----:B------:R-:W-:-:S02]  /*06d0*/  MOV R38, 0xff800000 ;  /* 0xff80000000267802 */ /* 0x000fc40000000f00 */
[----:B------:R-:W-:-:S07]  /*06e0*/  MOV R36, 0xff800000 ;  /* 0xff80000000247802 */ /* 0x000fce0000000f00 */
        /* <DEDUP_REMOVED lines=8> */
[----:B------:R-:W-:Y:S02]  /*0770*/  MOV R68, 0xff800000 ;  /* 0xff80000000447802 */ /* 0x000fe40000000f00 */
[----:B------:R-:W-:Y:S02]  /*0780*/  MOV R40, 0xff800000 ;  /* 0xff80000000287802 */ /* 0x000fe40000000f00 */
[----:B------:R-:W-:Y:S02]  /*0790*/  MOV R72, 0xff800000 ;  /* 0xff80000000487802 */ /* 0x000fe40000000f00 */
[----:B------:R-:W-:Y:S01]  /*07a0*/  MOV R70, 0xff800000 ;  /* 0xff80000000467802 */ /* 0x000fe20000000f00 */
[----:B------:R-:W5:Y:S04]  /*07b0*/  @!P4 LDG.E R68, desc[UR8][R2.64+0x500] ;  /* 0x000500080244c981 */ /* 0x000f68000c1e1900 */
[----:B------:R-:W5:Y:S01]  /*07c0*/  @!P4 LDG.E R40, desc[UR10][R2.64+0x504] ;  /* 0x0005040a0228c981 */ /* 0x000f62000c1e1900 */
[----:B------:R-:W-:-:S03]  /*07d0*/  MOV R76, 0xff800000 ;  /* 0xff800000004c7802 */ /* 0x000fc60000000f00 */
[----:B------:R-:W5:Y:S01]  /*07e0*/  @!P5 LDG.E R72, desc[UR12][R2.64+0x600] ;  /* 0x0006000c0248d981 */ /* 0x000f62000c1e1900 */
[----:B------:R-:W-:-:S03]  /*07f0*/  MOV R74, 0xff800000 ;  /* 0xff800000004a7802 */ /* 0x000fc60000000f00 */
[----:B------:R-:W5:Y:S01]  /*0800*/  @!P5 LDG.E R70, desc[UR14][R2.64+0x604] ;  /* 0x0006040e0246d981 */ /* 0x000f62000c1e1900 */
[----:B------:R-:W-:Y:S02]  /*0810*/  MOV R80, 0xff800000 ;  /* 0xff80000000507802 */ /* 0x000fe40000000f00 */
[----:B------:R-:W-:Y:S02]  /*0820*/  MOV R78, 0xff800000 ;  /* 0xff800000004e7802 */ /* 0x000fe40000000f00 */
[----:B------:R-:W-:Y:S02]  /*0830*/  MOV R84, 0xff800000 ;  /* 0xff80000000547802 */ /* 0x000fe40000000f00 */
[----:B------:R-:W-:Y:S02]  /*0840*/  MOV R82, 0xff800000 ;  /* 0xff80000000527802 */ /* 0x000fe40000000f00 */
[----:B--2---:R-:W-:-:S04]  /*0850*/  @!P0 FMNMX3 R13, R5, -INF , R4, !PT ;  /* 0xff800000050d8876 */ /* 0x004fc80007800004 */
[----:B---3--:R-:W-:Y:S02]  /*0860*/  @!P3 FMNMX3 R13, R13, R8, R6, !PT ;  /* 0x000000080d0db276 */ /* 0x008fe40007800006 */
[----:B------:R-:W-:Y:S02]  /*0870*/  ISETP.GE.AND.EX P3, PT, RZ, UR45, PT, P6 ;  /* 0x0000002dff007c0c */ /* 0x000fe4000bf66360 */
[----:B------:R-:W-:-:S04]  /*0880*/  ISETP.GE.U32.AND P6, PT, R59, UR44, PT ;  /* 0x0000002c3b007c0c */ /* 0x000fc8000bfc6070 */
[----:B------:R-:W-:-:S07]  /*0890*/  ISETP.GE.AND.EX P6, PT, RZ, UR45, PT, P6 ;  /* 0x0000002dff007c0c */ /* 0x000fce000bfc6360 */
[C---:B------:R-:W-:Y:S02]  /*08a0*/  @!P3 R2UR UR4, R42.reuse ;  /* 0x000000002a04b2ca */ /* 0x040fe400000e0000 */
[C---:B------:R-:W-:Y:S02]  /*08b0*/  @!P3 R2UR UR5, R43.reuse ;  /* 0x000000002b05b2ca */ /* 0x040fe400000e0000 */
[----:B------:R-:W-:Y:S02]  /*08c0*/  @!P3 R2UR UR6, R42 ;  /* 0x000000002a06b2ca */ /* 0x000fe400000e0000 */
[----:B------:R-:W-:Y:S02]  /*08d0*/  @!P3 R2UR UR7, R43 ;  /* 0x000000002b07b2ca */ /* 0x000fe400000e0000 */
[----:B----4-:R-:W-:Y:S02]  /*08e0*/  @!P2 FMNMX3 R13, R13, R30, R28, !PT ;  /* 0x0000001e0d0da276 */ /* 0x010fe4000780001c */
[----:B------:R-:W-:-:S02]  /*08f0*/  ISETP.GE.U32.AND P2, PT, R60, UR44, PT ;  /* 0x0000002c3c007c0c */ /* 0x000fc4000bf46070 */
[----:B-----5:R-:W-:Y:S02]  /*0900*/  @!P1 FMNMX3 R13, R13, R34, R32, !PT ;  /* 0x000000220d0d9276 */ /* 0x020fe40007800020 */
[----:B------:R-:W-:Y:S01]  /*0910*/  ISETP.GE.U32.AND P1, PT, R61, UR44, PT ;  /* 0x0000002c3d007c0c */ /* 0x000fe2000bf26070 */
[----:B------:R-:W2:Y:S01]  /*0920*/  @!P3 LDG.E R38, desc[UR4][R2.64+0x400] ;  /* 0x000400040226b981 */ /* 0x000ea2000c1e1900 */
[----:B------:R-:W-:Y:S02]  /*0930*/  ISETP.GE.AND.EX P2, PT, RZ, UR45, PT, P2 ;  /* 0x0000002dff007c0c */ /* 0x000fe4000bf46320 */
[----:B------:R-:W-:Y:S01]  /*0940*/  ISETP.GE.AND.EX P1, PT, RZ, UR45, PT, P1 ;  /* 0x0000002dff007c0c */ /* 0x000fe2000bf26310 */
[----:B------:R-:W2:Y:S01]  /*0950*/  @!P3 LDG.E R36, desc[UR6][R2.64+0x404] ;  /* 0x000404060224b981 */ /* 0x000ea2000c1e1900 */
[----:B------:R-:W-:Y:S02]  /*0960*/  @!P6 R2UR UR16, R42 ;  /* 0x000000002a10e2ca */ /* 0x000fe400000e0000 */
[----:B------:R-:W-:-:S02]  /*0970*/  @!P6 R2UR UR17, R43 ;  /* 0x000000002b11e2ca */ /* 0x000fc400000e0000 */
[----:B------:R-:W-:Y:S02]  /*0980*/  @!P6 R2UR UR18, R42 ;  /* 0x000000002a12e2ca */ /* 0x000fe400000e0000 */
[----:B------:R-:W-:-:S03]  /*0990*/  @!P6 R2UR UR19, R43 ;  /* 0x000000002b13e2ca */ /* 0x000fc600000e0000 */
[C---:B------:R-:W-:Y:S02]  /*09a0*/  @!P2 R2UR UR4, R42.reuse ;  /* 0x000000002a04a2ca */ /* 0x040fe400000e0000 */
[C---:B------:R-:W-:Y:S02]  /*09b0*/  @!P2 R2UR UR5, R43.reuse ;  /* 0x000000002b05a2ca */ /* 0x040fe400000e0000 */
[C---:B------:R-:W-:Y:S02]  /*09c0*/  @!P2 R2UR UR6, R42.reuse ;  /* 0x000000002a06a2ca */ /* 0x040fe400000e0000 */
[C---:B------:R-:W-:Y:S01]  /*09d0*/  @!P2 R2UR UR7, R43.reuse ;  /* 0x000000002b07a2ca */ /* 0x040fe200000e0000 */
[----:B------:R-:W3:Y:S01]  /*09e0*/  @!P6 LDG.E R76, desc[UR16][R2.64+0x700] ;  /* 0x00070010024ce981 */ /* 0x000ee2000c1e1900 */
[C---:B------:R-:W-:Y:S02]  /*09f0*/  @!P1 R2UR UR8, R42.reuse ;  /* 0x000000002a0892ca */ /* 0x040fe400000e0000 */
[----:B------:R-:W-:Y:S01]  /*0a00*/  @!P1 R2UR UR9, R43 ;  /* 0x000000002b0992ca */ /* 0x000fe200000e0000 */
[----:B------:R-:W3:Y:S01]  /*0a10*/  @!P6 LDG.E R74, desc[UR18][R2.64+0x704] ;  /* 0x00070412024ae981 */ /* 0x000ee2000c1e1900 */
[----:B------:R-:W-:-:S02]  /*0a20*/  @!P1 R2UR UR10, R42 ;  /* 0x000000002a0a92ca */ /* 0x000fc400000e0000 */
[----:B------:R-:W-:Y:S01]  /*0a30*/  @!P1 R2UR UR11, R43 ;  /* 0x000000002b0b92ca */ /* 0x000fe200000e0000 */
[----:B------:R-:W4:Y:S04]  /*0a40*/  @!P2 LDG.E R80, desc[UR4][R2.64+0x800] ;  /* 0x000800040250a981 */ /* 0x000f28000c1e1900 */
[----:B------:R-:W4:Y:S04]  /*0a50*/  @!P2 LDG.E R78, desc[UR6][R2.64+0x804] ;  /* 0x00080406024ea981 */ /* 0x000f28000c1e1900 */
        /* <DEDUP_REMOVED lines=13> */
[----:B------:R-:W-:Y:S02]  /*0b30*/  MOV R10, 0xff800000 ;  /* 0xff800000000a7802 */ /* 0x000fe40000000f00 */
[----:B--2---:R-:W-:-:S02]  /*0b40*/  @!P3 FMNMX3 R13, R13, R38, R36, !PT ;  /* 0x000000260d0db276 */ /* 0x004fc40007800024 */
[----:B------:R-:W-:Y:S02]  /*0b50*/  ISETP.GE.U32.AND P3, PT, R62, UR44, PT ;  /* 0x0000002c3e007c0c */ /* 0x000fe4000bf66070 */
[----:B------:R-:W-:Y:S02]  /*0b60*/  @!P4 FMNMX3 R13, R13, R68, R40, !PT ;  /* 0x000000440d0dc276 */ /* 0x000fe40007800028 */
[----:B------:R-:W-:Y:S02]  /*0b70*/  ISETP.GE.AND.EX P3, PT, RZ, UR45, PT, P3 ;  /* 0x0000002dff007c0c */ /* 0x000fe4000bf66330 */
[----:B------:R-:W-:Y:S02]  /*0b80*/  @!P5 FMNMX3 R13, R13, R72, R70, !PT ;  /* 0x000000480d0dd276 */ /* 0x000fe40007800046 */
[----:B------:R-:W-:Y:S02]  /*0b90*/  ISETP.GE.U32.AND P5, PT, R63, UR44, PT ;  /* 0x0000002c3f007c0c */ /* 0x000fe4000bfa6070 */
[----:B------:R-:W-:-:S02]  /*0ba0*/  ISETP.GE.U32.AND P4, PT, R64, UR44, PT ;  /* 0x0000002c40007c0c */ /* 0x000fc4000bf86070 */
[----:B------:R-:W-:Y:S02]  /*0bb0*/  ISETP.GE.AND.EX P5, PT, RZ, UR45, PT, P5 ;  /* 0x0000002dff007c0c */ /* 0x000fe4000bfa6350 */
[----:B------:R-:W-:Y:S02]  /*0bc0*/  ISETP.GE.AND.EX P4, PT, RZ, UR45, PT, P4 ;  /* 0x0000002dff007c0c */ /* 0x000fe4000bf86340 */
[----:B---3--:R-:W-:Y:S02]  /*0bd0*/  @!P6 FMNMX3 R13, R13, R76, R74, !PT ;  /* 0x0000004c0d0de276 */ /* 0x008fe4000780004a */
[----:B------:R-:W-:Y:S02]  /*0be0*/  ISETP.GE.U32.AND P6, PT, R65, UR44, PT ;  /* 0x0000002c41007c0c */ /* 0x000fe4000bfc6070 */
[----:B------:R-:W-:Y:S02]  /*0bf0*/  @!P3 R2UR UR4, R42 ;  /* 0x000000002a04b2ca */ /* 0x000fe400000e0000 */
[----:B------:R-:W-:-:S02]  /*0c00*/  ISETP.GE.AND.EX P6, PT, RZ, UR45, PT, P6 ;  /* 0x0000002dff007c0c */ /* 0x000fc4000bfc6360 */
[----:B----4-:R-:W-:Y:S02]  /*0c10*/  @!P2 FMNMX3 R13, R13, R80, R78, !PT ;  /* 0x000000500d0da276 */ /* 0x010fe4000780004e */
[----:B------:R-:W-:Y:S02]  /*0c20*/  ISETP.GE.U32.AND P2, PT, R66, UR44, PT ;  /* 0x0000002c42007c0c */ /* 0x000fe4000bf46070 */
[C---:B------:R-:W-:Y:S02]  /*0c30*/  @!P3 R2UR UR5, R43.reuse ;  /* 0x000000002b05b2ca */ /* 0x040fe400000e0000 */
[----:B------:R-:W-:Y:S02]  /*0c40*/  @!P3 R2UR UR6, R42 ;  /* 0x000000002a06b2ca */ /* 0x000fe400000e0000 */
[----:B------:R-:W-:Y:S02]  /*0c50*/  @!P3 R2UR UR7, R43 ;  /* 0x000000002b07b2ca */ /* 0x000fe400000e0000 */
[----:B-----5:R-:W-:-:S02]  /*0c60*/  @!P1 FMNMX3 R13, R13, R84, R82, !PT ;  /* 0x000000540d0d9276 */ /* 0x020fc40007800052 */
[----:B------:R-:W-:Y:S02]  /*0c70*/  ISETP.GE.U32.AND P1, PT, R67, UR44, PT ;  /* 0x0000002c43007c0c */ /* 0x000fe4000bf26070 */
[----:B------:R-:W-:Y:S02]  /*0c80*/  ISETP.GE.AND.EX P2, PT, RZ, UR45, PT, P2 ;  /* 0x0000002dff007c0c */ /* 0x000fe4000bf46320 */
[C---:B------:R-:W-:Y:S01]  /*0c90*/  @!P5 R2UR UR8, R42.reuse ;  /* 0x000000002a08d2ca */ /* 0x040fe200000e0000 */
[----:B------:R-:W2:Y:S01]  /*0ca0*/  @!P3 LDG.E R88, desc[UR4][R2.64+0xa00] ;  /* 0x000a00040258b981 */ /* 0x000ea2000c1e1900 */
[C---:B------:R-:W-:Y:S02]  /*0cb0*/  @!P5 R2UR UR9, R43.reuse ;  /* 0x000000002b09d2ca */ /* 0x040fe400000e0000 */
[----:B------:R-:W-:Y:S01]  /*0cc0*/  @!P5 R2UR UR10, R42 ;  /* 0x000000002a0ad2ca */ /* 0x000fe200000e0000 */
[----:B------:R-:W2:Y:S01]  /*0cd0*/  @!P3 LDG.E R86, desc[UR6][R2.64+0xa04] ;  /* 0x000a04060256b981 */ /* 0x000ea2000c1e1900 */
[----:B------:R-:W-:-:S02]  /*0ce0*/  @!P5 R2UR UR11, R43 ;  /* 0x000000002b0bd2ca */ /* 0x000fc400000e0000 */
[----:B------:R-:W-:Y:S02]  /*0cf0*/  ISETP.GE.AND.EX P1, PT, RZ, UR45, PT, P1 ;  /* 0x0000002dff007c0c */ /* 0x000fe4000bf26310 */
        /* <DEDUP_REMOVED lines=8> */
[C---:B------:R-:W-:Y:S02]  /*0d80*/  @!P6 R2UR UR18, R42.reuse ;  /* 0x000000002a12e2ca */ /* 0x040fe400000e0000 */
[C---:B------:R-:W-:Y:S01]  /*0d90*/  @!P6 R2UR UR19, R43.reuse ;  /* 0x000000002b13e2ca */ /* 0x040fe200000e0000 */
[----:B------:R-:W4:Y:S01]  /*0da0*/  @!P4 LDG.E R94, desc[UR12][R2.64+0xc00] ;  /* 0x000c000c025ec981 */ /* 0x000f22000c1e1900 */
[C---:B------:R-:W-:Y:S02]  /*0db0*/  @!P2 R2UR UR4, R42.reuse ;  /* 0x000000002a04a2ca */ /* 0x040fe400000e0000 */
[C---:B------:R-:W-:Y:S01]  /*0dc0*/  @!P2 R2UR UR5, R43.reuse ;  /* 0x000000002b05a2ca */ /* 0x040fe200000e0000 */
[----:B------:R-:W4:Y:S01]  /*0dd0*/  @!P4 LDG.E R26, desc[UR14][R2.64+0xc04] ;  /* 0x000c040e021ac981 */ /* 0x000f22000c1e1900 */
[C---:B------:R-:W-:Y:S02]  /*0de0*/  @!P2 R2UR UR6, R42.reuse ;  /* 0x000000002a06a2ca */ /* 0x040fe400000e0000 */
[----:B------:R-:W-:Y:S01]  /*0df0*/  @!P2 R2UR UR7, R43 ;  /* 0x000000002b07a2ca */ /* 0x000fe200000e0000 */
[----:B------:R-:W5:Y:S01]  /*0e00*/  @!P6 LDG.E R24, desc[UR16][R2.64+0xd00] ;  /* 0x000d00100218e981 */ /* 0x000f62000c1e1900 */
[----:B------:R-:W-:-:S02]  /*0e10*/  @!P1 R2UR UR8, R42 ;  /* 0x000000002a0892ca */ /* 0x000fc400000e0000 */
[C---:B------:R-:W-:Y:S01]  /*0e20*/  @!P1 R2UR UR9, R43.reuse ;  /* 0x000000002b0992ca */ /* 0x040fe200000e0000 */
[----:B------:R-:W5:Y:S01]  /*0e30*/  @!P6 LDG.E R22, desc[UR18][R2.64+0xd04] ;  /* 0x000d04120216e981 */ /* 0x000f62000c1e1900 */
[----:B------:R-:W-:Y:S02]  /*0e40*/  @!P1 R2UR UR10, R42 ;  /* 0x000000002a0a92ca */ /* 0x000fe400000e0000 */
[----:B------:R-:W-:Y:S01]  /*0e50*/  @!P1 R2UR UR11, R43 ;  /* 0x000000002b0b92ca */ /* 0x000fe200000e0000 */
[----:B------:R-:W5:Y:S04]  /*0e60*/  @!P2 LDG.E R20, desc[UR4][R2.64+0xe00] ;  /* 0x000e00040214a981 */ /* 0x000f68000c1e1900 */
[----:B------:R-:W5:Y:S04]  /*0e70*/  @!P2 LDG.E R18, desc[UR6][R2.64+0xe04] ;  /* 0x000e04060212a981 */ /* 0x000f68000c1e1900 */
[----:B------:R-:W5:Y:S04]  /*0e80*/  @!P1 LDG.E R16, desc[UR8][R2.64+0xf00] ;  /* 0x000f000802109981 */ /* 0x000f68000c1e1900 */
[----:B------:R-:W5:Y:S01]  /*0e90*/  @!P1 LDG.E R10, desc[UR10][R2.64+0xf04] ;  /* 0x000f040a020a9981 */ /* 0x000f62000c1e1900 */
[----:B------:R-:W-:Y:S01]  /*0ea0*/  UMOV UR4, 0xffffffff ;  /* 0xffffffff00047882 */ /* 0x000fe20000000000 */
[----:B--2---:R-:W-:-:S04]  /*0eb0*/  @!P3 FMNMX3 R13, R13, R88, R86, !PT ;  /* 0x000000580d0db276 */ /* 0x004fc80007800056 */
[----:B---3--:R-:W-:-:S04]  /*0ec0*/  @!P5 FMNMX3 R13, R13, R92, R90, !PT ;  /* 0x0000005c0d0dd276 */ /* 0x008fc8000780005a */
[----:B----4-:R-:W-:-:S04]  /*0ed0*/  @!P4 FMNMX3 R13, R13, R94, R26, !PT ;  /* 0x0000005e0d0dc276 */ /* 0x010fc8000780001a */
[----:B-----5:R-:W-:-:S04]  /*0ee0*/  @!P6 FMNMX3 R13, R13, R24, R22, !PT ;  /* 0x000000180d0de276 */ /* 0x020fc80007800016 */
[----:B------:R-:W-:-:S04]  /*0ef0*/  @!P2 FMNMX3 R13, R13, R20, R18, !PT ;  /* 0x000000140d0da276 */ /* 0x000fc80007800012 */
        /* <DEDUP_REMOVED lines=205> */
[-C--:B------:R-:W-:Y:S01]  /*1bd0*/  FFMA.SAT R22, R21, R12.reuse, 0.5 ;  /* 0x3f00000015167423 */ /* 0x080fe2000000200c */
[----:B0-----:R-:W-:Y:S01]  /*1be0*/  FMUL R19, R24, R49 ;  /* 0x0000003118137220 */ /* 0x001fe20000400000 */
        /* <DEDUP_REMOVED lines=8> */
[----:B------:R-:W-:Y:S01]  /*1c70*/  FADD R22, R35, -12583039 ;  /* 0xcb40007f23167421 */ /* 0x000fe20000000000 */
[----:B------:R-:W2:Y:S01]  /*1c80*/  MUFU.EX2 R57, R57 ;  /* 0x0000003900397308 */ /* 0x000ea20000000800 */
[----:B0-----:R-:W-:Y:S02]  /*1c90*/  FFMA.SAT R68, R31, R12, 0.5 ;  /* 0x3f0000001f447423 */ /* 0x001fe4000000200c */
[----:B------:R-:W-:Y:S01]  /*1ca0*/  FFMA R22, R21, 1.4426950216293334961, -R22 ;  /* 0x3fb8aa3b15167823 */ /* 0x000fe20000000816 */
[----:B-1----:R-:W-:-:S03]  /*1cb0*/  FMUL R20, R20, R41 ;  /* 0x0000002914147220 */ /* 0x002fc60000400000 */
[----:B------:R-:W-:Y:S01]  /*1cc0*/  FFMA R41, R21, 1.925963033500011079e-08, R22 ;  /* 0x32a5706015297823 */ /* 0x000fe20000000016 */
[----:B------:R-:W-:Y:S01]  /*1cd0*/  FMUL R21, R14, R69 ;  /* 0x000000450e157220 */ /* 0x000fe20000400000 */
[----:B------:R-:W-:Y:S01]  /*1ce0*/  FFMA.SAT R14, R33, R12, 0.5 ;  /* 0x3f000000210e7423 */ /* 0x000fe2000000200c */
[----:B------:R-:W0:Y:S03]  /*1cf0*/  MUFU.EX2 R55, R55 ;  /* 0x0000003700377308 */ /* 0x000e260000000800 */
[----:B------:R-:W-:-:S04]  /*1d00*/  FFMA.RM R14, R14, R11, 12582913 ;  /* 0x4b4000010e0e7423 */ /* 0x000fc8000000400b */
[----:B------:R-:W-:Y:S01]  /*1d10*/  FADD R22, R14, -12583039 ;  /* 0xcb40007f0e167421 */ /* 0x000fe20000000000 */
[----:B------:R-:W-:Y:S03]  /*1d20*/  MUFU.EX2 R71, R71 ;  /* 0x0000004700477308 */ /* 0x000fe60000000800 */
[----:B------:R-:W-:-:S04]  /*1d30*/  FFMA R22, R33, 1.4426950216293334961, -R22 ;  /* 0x3fb8aa3b21167823 */ /* 0x000fc80000000816 */
[----:B------:R-:W-:Y:S01]  /*1d40*/  FFMA R49, R33, 1.925963033500011079e-08, R22 ;  /* 0x32a5706021317823 */ /* 0x000fe20000000016 */
[----:B------:R-:W-:Y:S01]  /*1d50*/  FFMA.RM R33, R24, R11, 12582913 ;  /* 0x4b40000118217423 */ /* 0x000fe2000000400b */
[----:B------:R-:W-:Y:S01]  /*1d60*/  SHF.L.U32 R22, R28, 0x17, RZ ;  /* 0x000000171c167819 */ /* 0x000fe200000006ff */
[----:B------:R-:W-:Y:S01]  /*1d70*/  FFMA.SAT R28, R13, R12, 0.5 ;  /* 0x3f0000000d1c7423 */ /* 0x000fe2000000200c */
[----:B------:R-:W-:Y:S01]  /*1d80*/  MUFU.EX2 R70, R41 ;  /* 0x0000002900467308 */ /* 0x000fe20000000800 */
[----:B------:R-:W-:Y:S02]  /*1d90*/  FADD R24, R33, -12583039 ;  /* 0xcb40007f21187421 */ /* 0x000fe40000000000 */
[----:B------:R-:W-:Y:S02]  /*1da0*/  FMUL R22, R22, R51 ;  /* 0x0000003316167220 */ /* 0x000fe40000400000 */
[----:B------:R-:W-:-:S03]  /*1db0*/  FFMA R24, R23, 1.4426950216293334961, -R24 ;  /* 0x3fb8aa3b17187823 */ /* 0x000fc60000000818 */
[----:B------:R-:W-:Y:S01]  /*1dc0*/  MUFU.EX2 R49, R49 ;  /* 0x0000003100317308 */ /* 0x000fe20000000800 */
[----:B------:R-:W-:Y:S01]  /*1dd0*/  FFMA R51, R23, 1.925963033500011079e-08, R24 ;  /* 0x32a5706017337823 */ /* 0x000fe20000000018 */
[----:B------:R-:W-:Y:S01]  /*1de0*/  FMUL R23, R32, R53 ;  /* 0x0000003520177220 */ /* 0x000fe20000400000 */
        /* <DEDUP_REMOVED lines=11> */
[----:B--2---:R-:W-:-:S03]  /*1ea0*/  FMUL R24, R24, R57 ;  /* 0x0000003918187220 */ /* 0x004fc60000400000 */
[C---:B------:R-:W-:Y:S01]  /*1eb0*/  FFMA R26, R25.reuse, 1.4426950216293334961, -R26 ;  /* 0x3fb8aa3b191a7823 */ /* 0x040fe2000000081a */
[----:B------:R-:W1:Y:S03]  /*1ec0*/  MUFU.EX2 R53, R53 ;  /* 0x0000003500357308 */ /* 0x000e660000000800 */
[----:B------:R-:W-:Y:S01]  /*1ed0*/  FFMA R57, R25, 1.925963033500011079e-08, R26 ;  /* 0x32a5706019397823 */ /* 0x000fe2000000001a */
[----:B0-----:R-:W-:Y:S01]  /*1ee0*/  FMUL R25, R38, R55 ;  /* 0x0000003726197220 */ /* 0x001fe20000400000 */
[----:B------:R-:W-:-:S04]  /*1ef0*/  FFMA.SAT R38, R15, R12, 0.5 ;  /* 0x3f0000000f267423 */ /* 0x000fc8000000200c */
[----:B------:R-:W-:-:S04]  /*1f00*/  FFMA.RM R38, R38, R11, 12582913 ;  /* 0x4b40000126267423 */ /* 0x000fc8000000400b */
[C---:B------:R-:W-:Y:S01]  /*1f10*/  FADD R26, R38.reuse, -12583039 ;  /* 0xcb40007f261a7421 */ /* 0x040fe20000000000 */
[----:B------:R-:W-:-:S03]  /*1f20*/  SHF.L.U32 R38, R38, 0x17, RZ ;  /* 0x0000001726267819 */ /* 0x000fc600000006ff */
[----:B------:R-:W-:Y:S01]  /*1f30*/  FFMA R26, R15, 1.4426950216293334961, -R26 ;  /* 0x3fb8aa3b0f1a7823 */ /* 0x000fe2000000081a */
[----:B-1----:R-:W-:-:S03]  /*1f40*/  FMUL R32, R32, R53 ;  /* 0x0000003520207220 */ /* 0x002fc60000400000 */
        /* <DEDUP_REMOVED lines=82> */
.L_x_12559:
        /* <DEDUP_REMOVED lines=12> */
[----:B------:R-:W-:Y:S05]  /*2530*/  CALL.REL.NOINC `($__internal_259_$__cuda_sm3x_div_rn_noftz_f32_slowpath) ;  /* 0x0000003c00847944 */ /* 0x000fea0003c00000 */
[----:B------:R-:W-:-:S07]  /*2540*/  MOV R11, R40 ;  /* 0x00000028000b7202 */ /* 0x000fce0000000f00 */
.L_x_12484:
[----:B------:R-:W-:Y:S05]  /*2550*/  BSYNC.RECONVERGENT B3 ;  /* 0x0000000000037941 */ /* 0x000fea0003800200 */
.L_x_12483:
        /* <DEDUP_REMOVED lines=12> */
[----:B------:R-:W-:Y:S05]  /*2620*/  CALL.REL.NOINC `($__internal_259_$__cuda_sm3x_div_rn_noftz_f32_slowpath) ;  /* 0x0000003c00487944 */ /* 0x000fea0003c00000 */
[----:B------:R-:W-:-:S07]  /*2630*/  MOV R14, R40 ;  /* 0x00000028000e7202 */ /* 0x000fce0000000f00 */
.L_x_12486:
[----:B------:R-:W-:Y:S05]  /*2640*/  BSYNC.RECONVERGENT B3 ;  /* 0x0000000000037941 */ /* 0x000fea0003800200 */
.L_x_12485:
        /* <DEDUP_REMOVED lines=14> */
.L_x_12488:
[----:B------:R-:W-:Y:S05]  /*2730*/  BSYNC.RECONVERGENT B3 ;  /* 0x0000000000037941 */ /* 0x000fea0003800200 */
.L_x_12487:
        /* <DEDUP_REMOVED lines=14> */
.L_x_12490:
[----:B------:R-:W-:Y:S05]  /*2820*/  BSYNC.RECONVERGENT B3 ;  /* 0x0000000000037941 */ /* 0x000fea0003800200 */
.L_x_12489:
        /* <DEDUP_REMOVED lines=14> */
.L_x_12492:
[----:B------:R-:W-:Y:S05]  /*2910*/  BSYNC.RECONVERGENT B3 ;  /* 0x0000000000037941 */ /* 0x000fea0003800200 */
.L_x_12491:
        /* <DEDUP_REMOVED lines=14> */
.L_x_12494:
[----:B------:R-:W-:Y:S05]  /*2a00*/  BSYNC.RECONVERGENT B3 ;  /* 0x0000000000037941 */ /* 0x000fea0003800200 */
.L_x_12493:
        /* <DEDUP_REMOVED lines=14> */
.L_x_12496:
[----:B------:R-:W-:Y:S05]  /*2af0*/  BSYNC.RECONVERGENT B3 ;  /* 0x0000000000037941 */ /* 0x000fea0003800200 */
.L_x_12495:
        /* <DEDUP_REMOVED lines=14> */
.L_x_12498:
[----:B------:R-:W-:Y:S05]  /*2be0*/  BSYNC.RECONVERGENT B3 ;  /* 0x0000000000037941 */ /* 0x000fea0003800200 */
.L_x_12497:
        /* <DEDUP_REMOVED lines=14> */
.L_x_12500:
[----:B------:R-:W-:Y:S05]  /*2cd0*/  BSYNC.RECONVERGENT B3 ;  /* 0x0000000000037941 */ /* 0x000fea0003800200 */
.L_x_12499:
        /* <DEDUP_REMOVED lines=14> */
.L_x_12502:
[----:B------:R-:W-:Y:S05]  /*2dc0*/  BSYNC.RECONVERGENT B3 ;  /* 0x0000000000037941 */ /* 0x000fea0003800200 */
.L_x_12501:
        /* <DEDUP_REMOVED lines=14> */
.L_x_12504:
[----:B------:R-:W-:Y:S05]  /*2eb0*/  BSYNC.RECONVERGENT B3 ;  /* 0x0000000000037941 */ /* 0x000fea0003800200 */
.L_x_12503:
        /* <DEDUP_REMOVED lines=14> */
.L_x_12506:
[----:B------:R-:W-:Y:S05]  /*2fa0*/  BSYNC.RECONVERGENT B3 ;  /* 0x0000000000037941 */ /* 0x000fea0003800200 */
.L_x_12505:
        /* <DEDUP_REMOVED lines=14> */
.L_x_12508:
[----:B------:R-:W-:Y:S05]  /*3090*/  BSYNC.RECONVERGENT B3 ;  /* 0x0000000000037941 */ /* 0x000fea0003800200 */
.L_x_12507:
        /* <DEDUP_REMOVED lines=14> */
.L_x_12510:
[----:B------:R-:W-:Y:S05]  /*3180*/  BSYNC.RECONVERGENT B3 ;  /* 0x0000000000037941 */ /* 0x000fea0003800200 */
.L_x_12509:
        /* <DEDUP_REMOVED lines=14> */
.L_x_12512:
[----:B------:R-:W-:Y:S05]  /*3270*/  BSYNC.RECONVERGENT B3 ;  /* 0x0000000000037941 */ /* 0x000fea0003800200 */
.L_x_12511:
        /* <DEDUP_REMOVED lines=14> */
.L_x_12514:
[----:B------:R-:W-:Y:S05]  /*3360*/  BSYNC.RECONVERGENT B3 ;  /* 0x0000000000037941 */ /* 0x000fea0003800200 */
.L_x_12513:
        /* <DEDUP_REMOVED lines=14> */
.L_x_12516:
[----:B------:R-:W-:Y:S05]  /*3450*/  BSYNC.RECONVERGENT B3 ;  /* 0x0000000000037941 */ /* 0x000fea0003800200 */
.L_x_12515:
        /* <DEDUP_REMOVED lines=14> */
.L_x_12518:
[----:B------:R-:W-:Y:S05]  /*3540*/  BSYNC.RECONVERGENT B3 ;  /* 0x0000000000037941 */ /* 0x000fea0003800200 */
.L_x_12517:
        /* <DEDUP_REMOVED lines=14> */
.L_x_12520:
[----:B------:R-:W-:Y:S05]  /*3630*/  BSYNC.RECONVERGENT B3 ;  /* 0x0000000000037941 */ /* 0x000fea0003800200 */
.L_x_12519:
        /* <DEDUP_REMOVED lines=14> */
.L_x_12522:
[----:B------:R-:W-:Y:S05]  /*3720*/  BSYNC.RECONVERGENT B3 ;  /* 0x0000000000037941 */ /* 0x000fea0003800200 */
.L_x_12521:
        /* <DEDUP_REMOVED lines=14> */
.L_x_12524:
[----:B------:R-:W-:Y:S05]  /*3810*/  BSYNC.RECONVERGENT B3 ;  /* 0x0000000000037941 */ /* 0x000fea0003800200 */
.L_x_12523:
        /* <DEDUP_REMOVED lines=14> */
.L_x_12526:
[----:B------:R-:W-:Y:S05]  /*3900*/  BSYNC.RECONVERGENT B3 ;  /* 0x0000000000037941 */ /* 0x000fea0003800200 */
.L_x_12525:
        /* <DEDUP_REMOVED lines=14> */
.L_x_12528:
[----:B------:R-:W-:Y:S05]  /*39f0*/  BSYNC.RECONVERGENT B3 ;  /* 0x0000000000037941 */ /* 0x000fea0003800200 */
.L_x_12527:
        /* <DEDUP_REMOVED lines=14> */
.L_x_12530:
[----:B------:R-:W-:Y:S05]  /*3ae0*/  BSYNC.RECONVERGENT B3 ;  /* 0x0000000000037941 */ /* 0x000fea0003800200 */
.L_x_12529:
        /* <DEDUP_REMOVED lines=14> */
.L_x_12532:
[----:B------:R-:W-:Y:S05]  /*3bd0*/  BSYNC.RECONVERGENT B3 ;  /* 0x0000000000037941 */ /* 0x000fea0003800200 */
.L_x_12531:
        /* <DEDUP_REMOVED lines=14> */
.L_x_12534:
[----:B------:R-:W-:Y:S05]  /*3cc0*/  BSYNC.RECONVERGENT B3 ;  /* 0x0000000000037941 */ /* 0x000fea0003800200 */
.L_x_12533:
        /* <DEDUP_REMOVED lines=14> */
.L_x_12536:
[----:B------:R-:W-:Y:S05]  /*3db0*/  BSYNC.RECONVERGENT B3 ;  /* 0x0000000000037941 */ /* 0x000fea0003800200 */
.L_x_12535:
        /* <DEDUP_REMOVED lines=14> */
.L_x_12538:
[----:B------:R-:W-:Y:S05]  /*3ea0*/  BSYNC.RECONVERGENT B3 ;  /* 0x0000000000037941 */ /* 0x000fea0003800200 */
.L_x_12537:
        /* <DEDUP_REMOVED lines=14> */
.L_x_12540:
[----:B------:R-:W-:Y:S05]  /*3f90*/  BSYNC.RECONVERGENT B3 ;  /* 0x0000000000037941 */ /* 0x000fea0003800200 */
.L_x_12539:
        /* <DEDUP_REMOVED lines=14> */
.L_x_12542:
[----:B------:R-:W-:Y:S05]  /*4080*/  BSYNC.RECONVERGENT B3 ;  /* 0x0000000000037941 */ /* 0x000fea0003800200 */
.L_x_12541:
        /* <DEDUP_REMOVED lines=14> */
.L_x_12544:
[----:B------:R-:W-:Y:S05]  /*4170*/  BSYNC.RECONVERGENT B3 ;  /* 0x0000000000037941 */ /* 0x000fea0003800200 */
.L_x_12543:
        /* <DEDUP_REMOVED lines=14> */
.L_x_12546:
[----:B------:R-:W-:Y:S05]  /*4260*/  BSYNC.RECONVERGENT B3 ;  /* 0x0000000000037941 */ /* 0x000fea0003800200 */
.L_x_12545:
        /* <DEDUP_REMOVED lines=16> */
[----:B------:R-:W-:Y:S01]  /*4370*/  ISETP.GE.U32.AND P5, PT, R54, UR44, PT ;  /* 0x0000002c36007c0c */ /* 0x000fe2000bfa6070 */
[----:B------:R0:W-:Y:S01]  /*4380*/  @!P0 STG.E desc[UR4][R34.64], R11 ;  /* 0x0000000b22008986 */ /* 0x0001e2000c101904 */
[----:B------:R-:W-:Y:S02]  /*4390*/  ISETP.GE.AND.EX P1, PT, RZ, UR45, PT, P1 ;  /* 0x0000002dff007c0c */ /* 0x000fe4000bf26310 */
[----:B------:R-:W-:Y:S01]  /*43a0*/  ISETP.GE.U32.AND P4, PT, R56, UR44, PT ;  /* 0x0000002c38007c0c */ /* 0x000fe2000bf86070 */
[----:B------:R0:W-:Y:S01]  /*43b0*/  @!P0 STG.E desc[UR6][R34.64+0x4], R14 ;  /* 0x0000040e22008986 */ /* 0x0001e2000c101906 */
[----:B------:R-:W-:Y:S02]  /*43c0*/  ISETP.GE.U32.AND P0, PT, R60, UR44, PT ;  /* 0x0000002c3c007c0c */ /* 0x000fe4000bf06070 */
[----:B------:R-:W-:Y:S02]  /*43d0*/  @!P2 R2UR UR8, R42 ;  /* 0x000000002a08a2ca */ /* 0x000fe400000e0000 */
[----:B------:R-:W-:-:S02]  /*43e0*/  ISETP.GE.AND.EX P0, PT, RZ, UR45, PT, P0 ;  /* 0x0000002dff007c0c */ /* 0x000fc4000bf06300 */
[C---:B------:R-:W-:Y:S02]  /*43f0*/  @!P2 R2UR UR9, R43.reuse ;  /* 0x000000002b09a2ca */ /* 0x040fe400000e0000 */
[----:B------:R-:W-:Y:S02]  /*4400*/  @!P2 R2UR UR10, R42 ;  /* 0x000000002a0aa2ca */ /* 0x000fe400000e0000 */
[C---:B------:R-:W-:Y:S02]  /*4410*/  @!P2 R2UR UR11, R43.reuse ;  /* 0x000000002b0ba2ca */ /* 0x040fe400000e0000 */
[----:B------:R-:W-:Y:S02]  /*4420*/  ISETP.GE.U32.AND P3, PT, R58, UR44, PT ;  /* 0x0000002c3a007c0c */ /* 0x000fe4000bf66070 */
        /* <DEDUP_REMOVED lines=8> */
[----:B------:R-:W-:Y:S02]  /*44b0*/  ISETP.GE.U32.AND P2, PT, R59, UR44, PT ;  /* 0x0000002c3b007c0c */ /* 0x000fe4000bf46070 */
[----:B------:R-:W-:Y:S01]  /*44c0*/  @!P1 R2UR UR6, R42 ;  /* 0x000000002a0692ca */ /* 0x000fe200000e0000 */
[----:B------:R0:W-:Y:S01]  /*44d0*/  @!P1 STG.E desc[UR4][R34.64+0x200], R4 ;  /* 0x0002000422009986 */ /* 0x0001e2000c101904 */
[----:B------:R-:W-:-:S02]  /*44e0*/  @!P1 R2UR UR7, R43 ;  /* 0x000000002b0792ca */ /* 0x000fc400000e0000 */
[----:B------:R-:W-:Y:S01]  /*44f0*/  ISETP.GE.AND.EX P6, PT, RZ, UR45, PT, P6 ;  /* 0x0000002dff007c0c */ /* 0x000fe2000bfc6360 */
[----:B------:R0:W-:Y:S01]  /*4500*/  @!P0 STG.E desc[UR24][R34.64+0x800], R20 ;  /* 0x0008001422008986 */ /* 0x0001e2000c101918 */
[----:B------:R-:W-:Y:S02]  /*4510*/  ISETP.GE.AND.EX P5, PT, RZ, UR45, PT, P5 ;  /* 0x0000002dff007c0c */ /* 0x000fe4000bfa6350 */
[----:B------:R-:W-:Y:S01]  /*4520*/  ISETP.GE.AND.EX P4, PT, RZ, UR45, PT, P4 ;  /* 0x0000002dff007c0c */ /* 0x000fe2000bf86340 */
[----:B------:R0:W-:Y:S01]  /*4530*/  @!P0 STG.E desc[UR26][R34.64+0x804], R21 ;  /* 0x0008041522008986 */ /* 0x0001e2000c10191a */
[----:B------:R-:W-:Y:S02]  /*4540*/  ISETP.GE.AND.EX P3, PT, RZ, UR45, PT, P3 ;  /* 0x0000002dff007c0c */ /* 0x000fe4000bf66330 */
[----:B------:R-:W-:Y:S02]  /*4550*/  ISETP.GE.AND.EX P2, PT, RZ, UR45, PT, P2 ;  /* 0x0000002dff007c0c */ /* 0x000fe4000bf46320 */
[----:B------:R-:W-:Y:S01]  /*4560*/  ISETP.GE.U32.AND P0, PT, R67, UR44, PT ;  /* 0x0000002c43007c0c */ /* 0x000fe2000bf06070 */
[----:B------:R0:W-:Y:S01]  /*4570*/  @!P1 STG.E desc[UR6][R34.64+0x204], R5 ;  /* 0x0002040522009986 */ /* 0x0001e2000c101906 */
        /* <DEDUP_REMOVED lines=49> */
[----:B------:R-:W-:Y:S02]  /*4890*/  IADD3 R45, P0, PT, R44, R45, RZ ;  /* 0x0000002d2c2d7210 */ /* 0x000fe40007f1e0ff */
        /* <DEDUP_REMOVED lines=35> */
[----:B------:R0:W-:Y:S04]  /*4ad0*/  @!P5 STG.E desc[UR22][R34.64+0xe00], R32 ;  /* 0x000e00202200d986 */ /* 0x0001e8000c101916 */
[----:B------:R0:W-:Y:S01]  /*4ae0*/  @!P5 STG.E desc[UR24][R34.64+0xe04], R33 ;  /* 0x000e04212200d986 */ /* 0x0001e2000c101918 */
[----:B------:R-:W-:Y:S05]  /*4af0*/  @!P0 BRA `(.L_x_12547) ;  /* 0xffffffb8001c8947 */ /* 0x000fea000383ffff */
[----:B------:R-:W-:Y:S05]  /*4b00*/  BSYNC B0 ;  /* 0x0000000000007941 */ /* 0x000fea0003800000 */
.L_x_12481:
[----:B------:R-:W-:Y:S05]  /*4b10*/  EXIT ;  /* 0x000000000000794d */ /* 0x000fea0003800000 */
.L_x_12482:
[----:B------:R-:W-:Y:S01]  /*4b20*/  BSSY B1, `(.L_x_12548) ;  /* 0x0000007000017945 */ /* 0x000fe20003800000 */
[----:B------:R-:W-:Y:S02]  /*4b30*/  MOV R12, 0x10 ;  /* 0x00000010000c7802 */ /* 0x000fe40000000f00 */
[----:B------:R-:W-:Y:S02]  /*4b40*/  MOV R11, 0x1f ;  /* 0x0000001f000b7802 */ /* 0x000fe40000000f00 */
[----:B------:R-:W-:-:S07]  /*4b50*/  MOV R15, 0xffffffff ;  /* 0xffffffff000f7802 */ /* 0x000fce0000000f00 */
[----:B------:R-:W-:Y:S05]  /*4b60*/  WARPSYNC.COLLECTIVE R15, `(.L_x_12549) ;  /* 0x000000000f087348 */ /* 0x000fea0003c00000 */
[----:B------:R0:W1:Y:S02]  /*4b70*/  SHFL.BFLY P6, R14, R13, R12, R11 ;  /* 0x0c00000c0d0e7389 */ /* 0x00006400000c000b */
[----:B01----:R-:W-:Y:S05]  /*4b80*/  ENDCOLLECTIVE ;  /* 0x000000000000791b */ /* 0x003fea0003800000 */
.L_x_12549:
[----:B------:R-:W-:Y:S05]  /*4b90*/  BSYNC B1 ;  /* 0x0000000000017941 */ /* 0x000fea0003800000 */
.L_x_12548:
        /* <DEDUP_REMOVED lines=8> */
.L_x_12550:
[----:B------:R-:W-:Y:S01]  /*4c20*/  HFMA2 R12, -RZ, RZ, 0, 2.384185791015625e-07 ;  /* 0x00000004ff0c7431 */ /* 0x000fe200000001ff */
[----:B------:R-:W-:-:S04]  /*4c30*/  FMNMX R0, R13, R14, !PT ;  /* 0x0000000e0d007209 */ /* 0x000fc80007800000 */
[----:B------:R-:W-:-:S07]  /*4c40*/  MOV R13, R0 ;  /* 0x00000000000d7202 */ /* 0x000fce0000000f00 */
[----:B------:R-:W-:Y:S05]  /*4c50*/  WARPSYNC.COLLECTIVE R15, `(.L_x_12551) ;  /* 0x000000000f087348 */ /* 0x000fea0003c00000 */
[----:B------:R0:W1:Y:S02]  /*4c60*/  SHFL.BFLY P6, R14, R13, R12, R11 ;  /* 0x0c00000c0d0e7389 */ /* 0x00006400000c000b */
[----:B01----:R-:W-:Y:S05]  /*4c70*/  ENDCOLLECTIVE ;  /* 0x000000000000791b */ /* 0x003fea0003800000 */
.L_x_12551:
[----:B------:R-:W-:Y:S01]  /*4c80*/  HFMA2 R12, -RZ, RZ, 0, 1.1920928955078125e-07 ;  /* 0x00000002ff0c7431 */ /* 0x000fe200000001ff */
[----:B------:R-:W-:-:S04]  /*4c90*/  FMNMX R2, R0, R14, !PT ;  /* 0x0000000e00027209 */ /* 0x000fc80007800000 */
[----:B------:R-:W-:-:S07]  /*4ca0*/  MOV R13, R2 ;  /* 0x00000002000d7202 */ /* 0x000fce0000000f00 */
[----:B------:R-:W-:Y:S05]  /*4cb0*/  WARPSYNC.COLLECTIVE R15, `(.L_x_12552) ;  /* 0x000000000f087348 */ /* 0x000fea0003c00000 */
[----:B------:R0:W1:Y:S02]  /*4cc0*/  SHFL.BFLY P6, R14, R13, R12, R11 ;  /* 0x0c00000c0d0e7389 */ /* 0x00006400000c000b */
[----:B01----:R-:W-:Y:S05]  /*4cd0*/  ENDCOLLECTIVE ;  /* 0x000000000000791b */ /* 0x003fea0003800000 */
.L_x_12552:
[----:B------:R-:W-:Y:S01]  /*4ce0*/  HFMA2 R12, -RZ, RZ, 0, 5.9604644775390625e-08 ;  /* 0x00000001ff0c7431 */ /* 0x000fe200000001ff */
[----:B------:R-:W-:-:S04]  /*4cf0*/  FMNMX R3, R2, R14, !PT ;  /* 0x0000000e02037209 */ /* 0x000fc80007800000 */
[----:B------:R-:W-:-:S07]  /*4d00*/  MOV R13, R3 ;  /* 0x00000003000d7202 */ /* 0x000fce0000000f00 */
[----:B------:R-:W-:Y:S05]  /*4d10*/  WARPSYNC.COLLECTIVE R15, `(.L_x_12553) ;  /* 0x000000000f087348 */ /* 0x000fea0003c00000 */
[----:B------:R0:W1:Y:S02]  /*4d20*/  SHFL.BFLY P6, R14, R13, R12, R11 ;  /* 0x0c00000c0d0e7389 */ /* 0x00006400000c000b */
[----:B01----:R-:W-:Y:S05]  /*4d30*/  ENDCOLLECTIVE ;  /* 0x000000000000791b */ /* 0x003fea0003800000 */
.L_x_12553:
        /* <DEDUP_REMOVED lines=328> */
.L_x_12554:
[----:B------:R-:W-:Y:S02]  /*61c0*/  HFMA2 R12, -RZ, RZ, 0, 4.76837158203125e-07 ;  /* 0x00000008ff0c7431 */ /* 0x000fe400000001ff */
[----:B------:R-:W-:-:S05]  /*61d0*/  FADD R38, R13, R14 ;  /* 0x0000000e0d267221 */ /* 0x000fca0000000000 */
[----:B------:R-:W-:-:S07]  /*61e0*/  MOV R13, R38 ;  /* 0x00000026000d7202 */ /* 0x000fce0000000f00 */
[----:B------:R-:W-:Y:S05]  /*61f0*/  WARPSYNC.COLLECTIVE R15, `(.L_x_12555) ;  /* 0x000000000f087348 */ /* 0x000fea0003c00000 */
[----:B------:R0:W1:Y:S02]  /*6200*/  SHFL.BFLY P6, R14, R13, R12, R11 ;  /* 0x0c00000c0d0e7389 */ /* 0x00006400000c000b */
[----:B01----:R-:W-:Y:S05]  /*6210*/  ENDCOLLECTIVE ;  /* 0x000000000000791b */ /* 0x003fea0003800000 */
.L_x_12555:
[----:B------:R-:W-:Y:S02]  /*6220*/  HFMA2 R12, -RZ, RZ, 0, 2.384185791015625e-07 ;  /* 0x00000004ff0c7431 */ /* 0x000fe400000001ff */
[----:B------:R-:W-:-:S05]  /*6230*/  FADD R39, R38, R14 ;  /* 0x0000000e26277221 */ /* 0x000fca0000000000 */
[----:B------:R-:W-:-:S07]  /*6240*/  MOV R13, R39 ;  /* 0x00000027000d7202 */ /* 0x000fce0000000f00 */
[----:B------:R-:W-:Y:S05]  /*6250*/  WARPSYNC.COLLECTIVE R15, `(.L_x_12556) ;  /* 0x000000000f087348 */ /* 0x000fea0003c00000 */
[----:B------:R0:W1:Y:S02]  /*6260*/  SHFL.BFLY P6, R14, R13, R12, R11 ;  /* 0x0c00000c0d0e7389 */ /* 0x00006400000c000b */
[----:B01----:R-:W-:Y:S05]  /*6270*/  ENDCOLLECTIVE ;  /* 0x000000000000791b */ /* 0x003fea0003800000 */
.L_x_12556:
[----:B------:R-:W-:Y:S02]  /*6280*/  HFMA2 R12, -RZ, RZ, 0, 1.1920928955078125e-07 ;  /* 0x00000002ff0c7431 */ /* 0x000fe400000001ff */
[----:B------:R-:W-:-:S05]  /*6290*/  FADD R40, R39, R14 ;  /* 0x0000000e27287221 */ /* 0x000fca0000000000 */
[----:B------:R-:W-:-:S07]  /*62a0*/  MOV R13, R40 ;  /* 0x00000028000d7202 */ /* 0x000fce0000000f00 */
[----:B------:R-:W-:Y:S05]  /*62b0*/  WARPSYNC.COLLECTIVE R15, `(.L_x_12557) ;  /* 0x000000000f087348 */ /* 0x000fea0003c00000 */
[----:B------:R0:W1:Y:S02]  /*62c0*/  SHFL.BFLY P6, R14, R13, R12, R11 ;  /* 0x0c00000c0d0e7389 */ /* 0x00006400000c000b */
[----:B01----:R-:W-:Y:S05]  /*62d0*/  ENDCOLLECTIVE ;  /* 0x000000000000791b */ /* 0x003fea0003800000 */
.L_x_12557:
[----:B------:R-:W-:Y:S02]  /*62e0*/  HFMA2 R12, -RZ, RZ, 0, 5.9604644775390625e-08 ;  /* 0x00000001ff0c7431 */ /* 0x000fe400000001ff */
[----:B------:R-:W-:-:S05]  /*62f0*/  FADD R41, R40, R14 ;  /* 0x0000000e28297221 */ /* 0x000fca0000000000 */
[----:B------:R-:W-:-:S07]  /*6300*/  MOV R13, R41 ;  /* 0x00000029000d7202 */ /* 0x000fce0000000f00 */
[----:B------:R-:W-:Y:S05]  /*6310*/  WARPSYNC.COLLECTIVE R15, `(.L_x_12558) ;  /* 0x000000000f087348 */ /* 0x000fea0003c00000 */
[----:B------:R0:W1:Y:S02]  /*6320*/  SHFL.BFLY P6, R14, R13, R12, R11 ;  /* 0x0c00000c0d0e7389 */ /* 0x00006400000c000b */
[----:B01----:R-:W-:Y:S05]  /*6330*/  ENDCOLLECTIVE ;  /* 0x000000000000791b */ /* 0x003fea0003800000 */
.L_x_12558:
[----:B------:R-:W-:Y:S05]  /*6340*/  BRA `(.L_x_12559) ;  /* 0xffffffc000487947 */ /* 0x000fea000383ffff */
        .weak           $__internal_259_$__cuda_sm3x_div_rn_noftz_f32_slowpath
        .type           $__internal_259_$__cuda_sm3x_div_rn_noftz_f32_slowpath,@function
        .size           $__internal_259_$__cuda_sm3x_div_rn_noftz_f32_slowpath,(.L_x_15576 - $__internal_259_$__cuda_sm3x_div_rn_noftz_f32_slowpath)
$__internal_259_$__cuda_sm3x_div_rn_noftz_f32_slowpath:
        /* <DEDUP_REMOVED lines=34> */
.L_x_12561:
        /* <DEDUP_REMOVED lines=51> */
.L_x_12568:
[----:B------:R-:W-:-:S04]  /*68a0*/  LOP3.LUT R40, R40, 0x80000000, RZ, 0xc0, !PT ;  /* 0x8000000028287812 */ /* 0x000fc800078ec0ff */
[----:B------:R-:W-:Y:S01]  /*68b0*/  LOP3.LUT R40, R40, 0x7f800000, RZ, 0xfc, !PT ;  /* 0x7f80000028287812 */ /* 0x000fe200078efcff */
[----:B------:R-:W-:Y:S06]  /*68c0*/  BRA `(.L_x_12569) ;  /* 0x0000000000047947 */ /* 0x000fec0003800000 */
.L_x_12567:
[----:B------:R-:W-:-:S07]  /*68d0*/  LEA R40, R12, R40, 0x17 ;  /* 0x000000280c287211 */ /* 0x000fce00078eb8ff */
.L_x_12569:
[----:B------:R-:W-:Y:S05]  /*68e0*/  BSYNC.RECONVERGENT B2 ;  /* 0x0000000000027941 */ /* 0x000fea0003800200 */
.L_x_12566:
[----:B------:R-:W-:Y:S05]  /*68f0*/  BRA `(.L_x_12570) ;  /* 0x0000000000207947 */ /* 0x000fea0003800000 */
.L_x_12565:
[----:B------:R-:W-:-:S04]  /*6900*/  LOP3.LUT R3, R12, 0x80000000, R3, 0x48, !PT ;  /* 0x800000000c037812 */ /* 0x000fc800078e4803 */
[----:B------:R-:W-:Y:S01]  /*6910*/  LOP3.LUT R40, R3, 0x7f800000, RZ, 0xfc, !PT ;  /* 0x7f80000003287812 */ /* 0x000fe200078efcff */
[----:B------:R-:W-:Y:S06]  /*6920*/  BRA `(.L_x_12570) ;  /* 0x0000000000147947 */ /* 0x000fec0003800000 */
.L_x_12564:
[----:B------:R-:W-:Y:S01]  /*6930*/  LOP3.LUT R40, R12, 0x80000000, R3, 0x48, !PT ;  /* 0x800000000c287812 */ /* 0x000fe200078e4803 */
[----:B------:R-:W-:Y:S06]  /*6940*/  BRA `(.L_x_12570) ;  /* 0x00000000000c7947 */ /* 0x000fec0003800000 */
.L_x_12563:
[----:B------:R-:W0:Y:S01]  /*6950*/  MUFU.RSQ R40, -QNAN ;  /* 0xffc0000000287908 */ /* 0x000e220000001400 */
[----:B------:R-:W-:Y:S05]  /*6960*/  BRA `(.L_x_12570) ;  /* 0x0000000000047947 */ /* 0x000fea0003800000 */
.L_x_12562:
[----:B------:R-:W-:-:S07]  /*6970*/  FADD.FTZ R40, R3, R12 ;  /* 0x0000000c03287221 */ /* 0x000fce0000010000 */
.L_x_12570:
[----:B------:R-:W-:Y:S05]  /*6980*/  BSYNC.RECONVERGENT B1 ;  /* 0x0000000000017941 */ /* 0x000fea0003800200 */
.L_x_12560:
[----:B------:R-:W-:Y:S01]  /*6990*/  HFMA2 R13, -RZ, RZ, 0, 0 ;  /* 0x00000000ff0d7431 */ /* 0x000fe200000001ff */
[----:B------:R-:W-:-:S04]  /*69a0*/  MOV R12, R38 ;  /* 0x00000026000c7202 */ /* 0x000fc80000000f00 */
[----:B0-----:R-:W-:Y:S05]  /*69b0*/  RET.REL.NODEC R12 `(_ZN7oneflow4cuda7softmax15SoftmaxWarpImplI10SimpleLoadIffE11SimpleStoreIffEfLi2ELi32ELi32ELi1ELb1ELNS1_9AlgorithmE0EEEvT_T0_ll) ;  /* 0xffffff940c907950 */ /* 0x001fea0003c3ffff */
.L_x_12571:
        /* <DEDUP_REMOVED lines=12> */
.L_x_15576:


//--------------------- .text._ZN7oneflow4cuda7softmax15SoftmaxWarpImplI10SimpleLoadIffE11SimpleStoreIffEfLi2ELi32ELi32ELi1ELb0ELNS1_9AlgorithmE0EEEvT_T0_ll --------------------------
	.section	.text._ZN7oneflow4cuda7softmax15SoftmaxWarpImplI10SimpleLoadIffE11SimpleStoreIffEfLi2ELi32ELi32ELi1ELb0ELNS1_9AlgorithmE0EEEvT_T0_ll,"ax",@progbits
	.align	128
        .global         _ZN7oneflow4cuda7softmax15SoftmaxWarpImplI10SimpleLoadIffE11SimpleStoreIffEfLi2ELi32ELi32ELi1ELb0ELNS1_9AlgorithmE0EEEvT_T0_ll
        .type           _ZN7oneflow4cuda7softmax15SoftmaxWarpImplI10SimpleLoadIffE11SimpleStoreIffEfLi2ELi32ELi32ELi1ELb0ELNS1_9AlgorithmE0EEEvT_T0_ll,@function
        .size           _ZN7oneflow4cuda7softmax15SoftmaxWarpImplI10SimpleLoadIffE11SimpleStoreIffEfLi2ELi32ELi32ELi1ELb0ELNS1_9AlgorithmE0EEEvT_T0_ll,(.L_x_15577 - _ZN7oneflow4cuda7softmax15SoftmaxWarpImplI10SimpleLoadIffE11SimpleStoreIffEfLi2ELi32ELi32ELi1ELb0ELNS1_9AlgorithmE0EEEvT_T0_ll)
        .other          _ZN7oneflow4cuda7softmax15SoftmaxWarpImplI10SimpleLoadIffE11SimpleStoreIffEfLi2ELi32ELi32ELi1ELb0ELNS1_9AlgorithmE0EEEvT_T0_ll,@"STO_CUDA_ENTRY STV_DEFAULT"
_ZN7oneflow4cuda7softmax15SoftmaxWarpImplI10SimpleLoadIffE11SimpleStoreIffEfLi2ELi32ELi32ELi1ELb0ELNS1_9AlgorithmE0EEEvT_T0_ll:
.text._ZN7oneflow4cuda7softmax15SoftmaxWarpImplI10SimpleLoadIffE11SimpleStoreIffEfLi2ELi32ELi32ELi1ELb0ELNS1_9AlgorithmE0EEEvT_T0_ll:
        /* <DEDUP_REMOVED lines=24> */
.L_x_12572:
        /* <DEDUP_REMOVED lines=14> */
.L_x_12638:
        /* <DEDUP_REMOVED lines=415> */
.L_x_12650:
        /* <DEDUP_REMOVED lines=12> */
[----:B0-----:R-:W-:Y:S05]  /*1d10*/  CALL.REL.NOINC `($__internal_260_$__cuda_sm3x_div_rn_noftz_f32_slowpath) ;  /* 0x0000003800747944 */ /* 0x001fea0003c00000 */
[----:B------:R-:W-:-:S07]  /*1d20*/  MOV R11, R3 ;  /* 0x00000003000b7202 */ /* 0x000fce0000000f00 */
.L_x_12575:
[----:B------:R-:W-:Y:S05]  /*1d30*/  BSYNC.RECONVERGENT B2 ;  /* 0x0000000000027941 */ /* 0x000fea0003800200 */
.L_x_12574:
        /* <DEDUP_REMOVED lines=12> */
[----:B0-----:R-:W-:Y:S05]  /*1e00*/  CALL.REL.NOINC `($__internal_260_$__cuda_sm3x_div_rn_noftz_f32_slowpath) ;  /* 0x0000003800387944 */ /* 0x001fea0003c00000 */
[----:B------:R-:W-:-:S07]  /*1e10*/  MOV R14, R3 ;  /* 0x00000003000e7202 */ /* 0x000fce0000000f00 */
.L_x_12577:
[----:B------:R-:W-:Y:S05]  /*1e20*/  BSYNC.RECONVERGENT B2 ;  /* 0x0000000000027941 */ /* 0x000fea0003800200 */
.L_x_12576:
        /* <DEDUP_REMOVED lines=14> */
.L_x_12579:
[----:B------:R-:W-:Y:S05]  /*1f10*/  BSYNC.RECONVERGENT B2 ;  /* 0x0000000000027941 */ /* 0x000fea0003800200 */
.L_x_12578:
        /* <DEDUP_REMOVED lines=14> */
.L_x_12581:
[----:B------:R-:W-:Y:S05]  /*2000*/  BSYNC.RECONVERGENT B2 ;  /* 0x0000000000027941 */ /* 0x000fea0003800200 */
.L_x_12580:
        /* <DEDUP_REMOVED lines=14> */
.L_x_12583:
[----:B------:R-:W-:Y:S05]  /*20f0*/  BSYNC.RECONVERGENT B2 ;  /* 0x0000000000027941 */ /* 0x000fea0003800200 */
.L_x_12582:
        /* <DEDUP_REMOVED lines=14> */
.L_x_12585:
[----:B------:R-:W-:Y:S05]  /*21e0*/  BSYNC.RECONVERGENT B2 ;  /* 0x0000000000027941 */ /* 0x000fea0003800200 */
.L_x_12584:
        /* <DEDUP_REMOVED lines=14> */
.L_x_12587:
[----:B------:R-:W-:Y:S05]  /*22d0*/  BSYNC.RECONVERGENT B2 ;  /* 0x0000000000027941 */ /* 0x000fea0003800200 */
.L_x_12586:
        /* <DEDUP_REMOVED lines=14> */
.L_x_12589:
[----:B------:R-:W-:Y:S05]  /*23c0*/  BSYNC.RECONVERGENT B2 ;  /* 0x0000000000027941 */ /* 0x000fea0003800200 */
.L_x_12588:
        /* <DEDUP_REMOVED lines=14> */
.L_x_12591:
[----:B------:R-:W-:Y:S05]  /*24b0*/  BSYNC.RECONVERGENT B2 ;  /* 0x0000000000027941 */ /* 0x000fea0003800200 */
.L_x_12590:
        /* <DEDUP_REMOVED lines=14> */
.L_x_12593:
[----:B------:R-:W-:Y:S05]  /*25a0*/  BSYNC.RECONVERGENT B2 ;  /* 0x0000000000027941 */ /* 0x000fea0003800200 */
.L_x_12592:
        /* <DEDUP_REMOVED lines=14> */
.L_x_12595:
[----:B------:R-:W-:Y:S05]  /*2690*/  BSYNC.RECONVERGENT B2 ;  /* 0x0000000000027941 */ /* 0x000fea0003800200 */
.L_x_12594:
        /* <DEDUP_REMOVED lines=14> */
.L_x_12597:
[----:B------:R-:W-:Y:S05]  /*2780*/  BSYNC.RECONVERGENT B2 ;  /* 0x0000000000027941 */ /* 0x000fea0003800200 */
.L_x_12596:
        /* <DEDUP_REMOVED lines=14> */
.L_x_12599:
[----:B------:R-:W-:Y:S05]  /*2870*/  BSYNC.RECONVERGENT B2 ;  /* 0x0000000000027941 */ /* 0x000fea0003800200 */
.L_x_12598:
        /* <DEDUP_REMOVED lines=14> */
.L_x_12601:
[----:B------:R-:W-:Y:S05]  /*2960*/  BSYNC.RECONVERGENT B2 ;  /* 0x0000000000027941 */ /* 0x000fea0003800200 */
.L_x_12600:
        /* <DEDUP_REMOVED lines=14> */
.L_x_12603:
[----:B------:R-:W-:Y:S05]  /*2a50*/  BSYNC.RECONVERGENT B2 ;  /* 0x0000000000027941 */ /* 0x000fea0003800200 */
.L_x_12602:
        /* <DEDUP_REMOVED lines=14> */
.L_x_12605:
[----:B------:R-:W-:Y:S05]  /*2b40*/  BSYNC.RECONVERGENT B2 ;  /* 0x0000000000027941 */ /* 0x000fea0003800200 */
.L_x_12604:
        /* <DEDUP_REMOVED lines=14> */
.L_x_12607:
[----:B------:R-:W-:Y:S05]  /*2c30*/  BSYNC.RECONVERGENT B2 ;  /* 0x0000000000027941 */ /* 0x000fea0003800200 */
.L_x_12606:
        /* <DEDUP_REMOVED lines=14> */
.L_x_12609:
[----:B------:R-:W-:Y:S05]  /*2d20*/  BSYNC.RECONVERGENT B2 ;  /* 0x0000000000027941 */ /* 0x000fea0003800200 */
.L_x_12608:
        /* <DEDUP_REMOVED lines=14> */
.L_x_12611:
[----:B------:R-:W-:Y:S05]  /*2e10*/  BSYNC.RECONVERGENT B2 ;  /* 0x0000000000027941 */ /* 0x000fea0003800200 */
.L_x_12610:
        /* <DEDUP_REMOVED lines=14> */
.L_x_12613:
[----:B------:R-:W-:Y:S05]  /*2f00*/  BSYNC.RECONVERGENT B2 ;  /* 0x0000000000027941 */ /* 0x000fea0003800200 */
.L_x_12612:
        /* <DEDUP_REMOVED lines=14> */
.L_x_12615:
[----:B------:R-:W-:Y:S05]  /*2ff0*/  BSYNC.RECONVERGENT B2 ;  /* 0x0000000000027941 */ /* 0x000fea0003800200 */
.L_x_12614:
        /* <DEDUP_REMOVED lines=14> */
.L_x_12617:
[----:B------:R-:W-:Y:S05]  /*30e0*/  BSYNC.RECONVERGENT B2 ;  /* 0x0000000000027941 */ /* 0x000fea0003800200 */
.L_x_12616:
        /* <DEDUP_REMOVED lines=14> */
.L_x_12619:
[----:B------:R-:W-:Y:S05]  /*31d0*/  BSYNC.RECONVERGENT B2 ;  /* 0x0000000000027941 */ /* 0x000fea0003800200 */
.L_x_12618:
        /* <DEDUP_REMOVED lines=14> */
.L_x_12621:
[----:B------:R-:W-:Y:S05]  /*32c0*/  BSYNC.RECONVERGENT B2 ;  /* 0x0000000000027941 */ /* 0x000fea0003800200 */
.L_x_12620:
        /* <DEDUP_REMOVED lines=14> */
.L_x_12623:
[----:B------:R-:W-:Y:S05]  /*33b0*/  BSYNC.RECONVERGENT B2 ;  /* 0x0000000000027941 */ /* 0x000fea0003800200 */
.L_x_12622:
        /* <DEDUP_REMOVED lines=14> */
.L_x_12625:
[----:B------:R-:W-:Y:S05]  /*34a0*/  BSYNC.RECONVERGENT B2 ;  /* 0x0000000000027941 */ /* 0x000fea0003800200 */
.L_x_12624:
        /* <DEDUP_REMOVED lines=14> */
.L_x_12627:
[----:B------:R-:W-:Y:S05]  /*3590*/  BSYNC.RECONVERGENT B2 ;  /* 0x0000000000027941 */ /* 0x000fea0003800200 */
.L_x_12626:
        /* <DEDUP_REMOVED lines=14> */
.L_x_12629:
[----:B------:R-:W-:Y:S05]  /*3680*/  BSYNC.RECONVERGENT B2 ;  /* 0x0000000000027941 */ /* 0x000fea0003800200 */
.L_x_12628:
        /* <DEDUP_REMOVED lines=14> */
.L_x_12631:
[----:B------:R-:W-:Y:S05]  /*3770*/  BSYNC.RECONVERGENT B2 ;  /* 0x0000000000027941 */ /* 0x000fea0003800200 */
.L_x_12630:
        /* <DEDUP_REMOVED lines=14> */
.L_x_12633:
[----:B------:R-:W-:Y:S05]  /*3860*/  BSYNC.RECONVERGENT B2 ;  /* 0x0000000000027941 */ /* 0x000fea0003800200 */
.L_x_12632:
        /* <DEDUP_REMOVED lines=14> */
.L_x_12635:
[----:B------:R-:W-:Y:S05]  /*3950*/  BSYNC.RECONVERGENT B2 ;  /* 0x0000000000027941 */ /* 0x000fea0003800200 */
.L_x_12634:
        /* <DEDUP_REMOVED lines=13> */
.L_x_12637:
[----:B------:R-:W-:Y:S05]  /*3a30*/  BSYNC.RECONVERGENT B2 ;  /* 0x0000000000027941 */ /* 0x000fea0003800200 */
.L_x_12636:
        /* <DEDUP_REMOVED lines=72> */
.L_x_12573:
[----:B------:R-:W-:Y:S01]  /*3ec0*/  BSSY B0, `(.L_x_12639) ;  /* 0x0000007000007945 */ /* 0x000fe20003800000 */
[----:B------:R-:W-:Y:S02]  /*3ed0*/  MOV R12, 0x10 ;  /* 0x00000010000c7802 */ /* 0x000fe40000000f00 */
[----:B------:R-:W-:Y:S02]  /*3ee0*/  MOV R11, 0x1f ;  /* 0x0000001f000b7802 */ /* 0x000fe40000000f00 */
[----:B------:R-:W-:-:S07]  /*3ef0*/  MOV R15, 0xffffffff ;  /* 0xffffffff000f7802 */ /* 0x000fce0000000f00 */
[----:B0-----:R-:W-:Y:S05]  /*3f00*/  WARPSYNC.COLLECTIVE R15, `(.L_x_12640) ;  /* 0x000000000f087348 */ /* 0x001fea0003c00000 */
[----:B------:R1:W2:Y:S02]  /*3f10*/  SHFL.BFLY P6, R14, R13, R12, R11 ;  /* 0x0c00000c0d0e7389 */ /* 0x0002a400000c000b */
[----:B012---:R-:W-:Y:S05]  /*3f20*/  ENDCOLLECTIVE ;  /* 0x000000000000791b */ /* 0x007fea0003800000 */
.L_x_12640:
[----:B------:R-:W-:Y:S05]  /*3f30*/  BSYNC B0 ;  /* 0x0000000000007941 */ /* 0x000fea0003800000 */
.L_x_12639:
        /* <DEDUP_REMOVED lines=9> */
.L_x_12641:
[----:B------:R-:W-:Y:S01]  /*3fd0*/  HFMA2 R12, -RZ, RZ, 0, 2.384185791015625e-07 ;  /* 0x00000004ff0c7431 */ /* 0x000fe200000001ff */
[----:B------:R-:W-:-:S04]  /*3fe0*/  FMNMX R0, R13, R14, !PT ;  /* 0x0000000e0d007209 */ /* 0x000fc80007800000 */
[----:B------:R-:W-:-:S07]  /*3ff0*/  MOV R13, R0 ;  /* 0x00000000000d7202 */ /* 0x000fce0000000f00 */
[----:B------:R-:W-:Y:S05]  /*4000*/  WARPSYNC.COLLECTIVE R15, `(.L_x_12642) ;  /* 0x000000000f087348 */ /* 0x000fea0003c00000 */
[----:B------:R0:W1:Y:S02]  /*4010*/  SHFL.BFLY P6, R14, R13, R12, R11 ;  /* 0x0c00000c0d0e7389 */ /* 0x00006400000c000b */
[----:B01----:R-:W-:Y:S05]  /*4020*/  ENDCOLLECTIVE ;  /* 0x000000000000791b */ /* 0x003fea0003800000 */
.L_x_12642:
[----:B------:R-:W-:Y:S01]  /*4030*/  HFMA2 R12, -RZ, RZ, 0, 1.1920928955078125e-07 ;  /* 0x00000002ff0c7431 */ /* 0x000fe200000001ff */
[----:B------:R-:W-:-:S04]  /*4040*/  FMNMX R2, R0, R14, !PT ;  /* 0x0000000e00027209 */ /* 0x000fc80007800000 */
[----:B------:R-:W-:-:S07]  /*4050*/  MOV R13, R2 ;  /* 0x00000002000d7202 */ /* 0x000fce0000000f00 */
[----:B------:R-:W-:Y:S05]  /*4060*/  WARPSYNC.COLLECTIVE R15, `(.L_x_12643) ;  /* 0x000000000f087348 */ /* 0x000fea0003c00000 */
[----:B------:R0:W1:Y:S02]  /*4070*/  SHFL.BFLY P6, R14, R13, R12, R11 ;  /* 0x0c00000c0d0e7389 */ /* 0x00006400000c000b */
[----:B01----:R-:W-:Y:S05]  /*4080*/  ENDCOLLECTIVE ;  /* 0x000000000000791b */ /* 0x003fea0003800000 */
.L_x_12643:
[----:B------:R-:W-:Y:S01]  /*4090*/  HFMA2 R12, -RZ, RZ, 0, 5.9604644775390625e-08 ;  /* 0x00000001ff0c7431 */ /* 0x000fe200000001ff */
[----:B------:R-:W-:-:S04]  /*40a0*/  FMNMX R3, R2, R14, !PT ;  /* 0x0000000e02037209 */ /* 0x000fc80007800000 */
[----:B------:R-:W-:-:S07]  /*40b0*/  MOV R13, R3 ;  /* 0x00000003000d7202 */ /* 0x000fce0000000f00 */
[----:B------:R-:W-:Y:S05]  /*40c0*/  WARPSYNC.COLLECTIVE R15, `(.L_x_12644) ;  /* 0x000000000f087348 */ /* 0x000fea0003c00000 */
[----:B------:R0:W1:Y:S02]  /*40d0*/  SHFL.BFLY P6, R14, R13, R12, R11 ;  /* 0x0c00000c0d0e7389 */ /* 0x00006400000c000b */
[----:B01----:R-:W-:Y:S05]  /*40e0*/  ENDCOLLECTIVE ;  /* 0x000000000000791b */ /* 0x003fea0003800000 */
.L_x_12644:
        /* <DEDUP_REMOVED lines=327> */
.L_x_12645:
[----:B------:R-:W-:Y:S02]  /*5560*/  HFMA2 R12, -RZ, RZ, 0, 4.76837158203125e-07 ;  /* 0x00000008ff0c7431 */ /* 0x000fe400000001ff */
[----:B------:R-:W-:-:S05]  /*5570*/  FADD R40, R13, R14 ;  /* 0x0000000e0d287221 */ /* 0x000fca0000000000 */
[----:B------:R-:W-:-:S07]  /*5580*/  MOV R13, R40 ;  /* 0x00000028000d7202 */ /* 0x000fce0000000f00 */
[----:B------:R-:W-:Y:S05]  /*5590*/  WARPSYNC.COLLECTIVE R15, `(.L_x_12646) ;  /* 0x000000000f087348 */ /* 0x000fea0003c00000 */
[----:B------:R0:W1:Y:S02]  /*55a0*/  SHFL.BFLY P6, R14, R13, R12, R11 ;  /* 0x0c00000c0d0e7389 */ /* 0x00006400000c000b */
[----:B01----:R-:W-:Y:S05]  /*55b0*/  ENDCOLLECTIVE ;  /* 0x000000000000791b */ /* 0x003fea0003800000 */
.L_x_12646:
[----:B------:R-:W-:Y:S02]  /*55c0*/  HFMA2 R12, -RZ, RZ, 0, 2.384185791015625e-07 ;  /* 0x00000004ff0c7431 */ /* 0x000fe400000001ff */
[----:B------:R-:W-:-:S05]  /*55d0*/  FADD R41, R40, R14 ;  /* 0x0000000e28297221 */ /* 0x000fca0000000000 */
[----:B------:R-:W-:-:S07]  /*55e0*/  MOV R13, R41 ;  /* 0x00000029000d7202 */ /* 0x000fce0000000f00 */
[----:B------:R-:W-:Y:S05]  /*55f0*/  WARPSYNC.COLLECTIVE R15, `(.L_x_12647) ;  /* 0x000000000f087348 */ /* 0x000fea0003c00000 */
[----:B------:R0:W1:Y:S02]  /*5600*/  SHFL.BFLY P6, R14, R13, R12, R11 ;  /* 0x0c00000c0d0e7389 */ /* 0x00006400000c000b */
[----:B01----:R-:W-:Y:S05]  /*5610*/  ENDCOLLECTIVE ;  /* 0x000000000000791b */ /* 0x003fea0003800000 */
.L_x_12647:
[----:B------:R-:W-:Y:S02]  /*5620*/  HFMA2 R12, -RZ, RZ, 0, 1.1920928955078125e-07 ;  /* 0x00000002ff0c7431 */ /* 0x000fe400000001ff */
[----:B------:R-:W-:-:S05]  /*5630*/  FADD R42, R41, R14 ;  /* 0x0000000e292a7221 */ /* 0x000fca0000000000 */
[----:B------:R-:W-:-:S07]  /*5640*/  MOV R13, R42 ;  /* 0x0000002a000d7202 */ /* 0x000fce0000000f00 */
[----:B------:R-:W-:Y:S05]  /*5650*/  WARPSYNC.COLLECTIVE R15, `(.L_x_12648) ;  /* 0x000000000f087348 */ /* 0x000fea0003c00000 */
[----:B------:R0:W1:Y:S02]  /*5660*/  SHFL.BFLY P6, R14, R13, R12, R11 ;  /* 0x0c00000c0d0e7389 */ /* 0x00006400000c000b */
[----:B01----:R-:W-:Y:S05]  /*5670*/  ENDCOLLECTIVE ;  /* 0x000000000000791b */ /* 0x003fea0003800000 */
.L_x_12648:
[----:B------:R-:W-:Y:S02]  /*5680*/  HFMA2 R12, -RZ, RZ, 0, 5.9604644775390625e-08 ;  /* 0x00000001ff0c7431 */ /* 0x000fe400000001ff */
[----:B------:R-:W-:-:S05]  /*5690*/  FADD R43, R42, R14 ;  /* 0x0000000e2a2b7221 */ /* 0x000fca0000000000 */
[----:B------:R-:W-:-:S07]  /*56a0*/  MOV R13, R43 ;  /* 0x0000002b000d7202 */ /* 0x000fce0000000f00 */
[----:B------:R-:W-:Y:S05]  /*56b0*/  WARPSYNC.COLLECTIVE R15, `(.L_x_12649) ;  /* 0x000000000f087348 */ /* 0x000fea0003c00000 */
[----:B------:R0:W1:Y:S02]  /*56c0*/  SHFL.BFLY P6, R14, R13, R12, R11 ;  /* 0x0c00000c0d0e7389 */ /* 0x00006400000c000b */
[----:B01----:R-:W-:Y:S05]  /*56d0*/  ENDCOLLECTIVE ;  /* 0x000000000000791b */ /* 0x003fea0003800000 */
.L_x_12649:
[----:B------:R-:W-:Y:S05]  /*56e0*/  BRA `(.L_x_12650) ;  /* 0xffffffc400587947 */ /* 0x000fea000383ffff */
        .weak           $__internal_260_$__cuda_sm3x_div_rn_noftz_f32_slowpath
        .type           $__internal_260_$__cuda_sm3x_div_rn_noftz_f32_slowpath,@function
        .size           $__internal_260_$__cuda_sm3x_div_rn_noftz_f32_slowpath,(.L_x_15577 - $__internal_260_$__cuda_sm3x_div_rn_noftz_f32_slowpath)
$__internal_260_$__cuda_sm3x_div_rn_noftz_f32_slowpath:
        /* <DEDUP_REMOVED lines=34> */
.L_x_12652:
        /* <DEDUP_REMOVED lines=51> */
.L_x_12659:
[----:B------:R-:W-:-:S04]  /*5c40*/  LOP3.LUT R3, R3, 0x80000000, RZ, 0xc0, !PT ;  /* 0x8000000003037812 */ /* 0x000fc800078ec0ff */
[----:B------:R-:W-:Y:S01]  /*5c50*/  LOP3.LUT R3, R3, 0x7f800000, RZ, 0xfc, !PT ;  /* 0x7f80000003037812 */ /* 0x000fe200078efcff */
[----:B------:R-:W-:Y:S06]  /*5c60*/  BRA `(.L_x_12660) ;  /* 0x0000000000047947 */ /* 0x000fec0003800000 */
.L_x_12658:
[----:B------:R-:W-:-:S07]  /*5c70*/  LEA R3, R42, R3, 0x17 ;  /* 0x000000032a037211 */ /* 0x000fce00078eb8ff */
.L_x_12660:
[----:B------:R-:W-:Y:S05]  /*5c80*/  BSYNC.RECONVERGENT B1 ;  /* 0x0000000000017941 */ /* 0x000fea0003800200 */
.L_x_12657:
[----:B------:R-:W-:Y:S05]  /*5c90*/  BRA `(.L_x_12661) ;  /* 0x0000000000207947 */ /* 0x000fea0003800000 */
.L_x_12656:
[----:B------:R-:W-:-:S04]  /*5ca0*/  LOP3.LUT R3, R12, 0x80000000, R3, 0x48, !PT ;  /* 0x800000000c037812 */ /* 0x000fc800078e4803 */
[----:B------:R-:W-:Y:S01]  /*5cb0*/  LOP3.LUT R3, R3, 0x7f800000, RZ, 0xfc, !PT ;  /* 0x7f80000003037812 */ /* 0x000fe200078efcff */
[----:B------:R-:W-:Y:S06]  /*5cc0*/  BRA `(.L_x_12661) ;  /* 0x0000000000147947 */ /* 0x000fec0003800000 */
.L_x_12655:
[----:B------:R-:W-:Y:S01]  /*5cd0*/  LOP3.LUT R3, R12, 0x80000000, R3, 0x48, !PT ;  /* 0x800000000c037812 */ /* 0x000fe200078e4803 */
[----:B------:R-:W-:Y:S06]  /*5ce0*/  BRA `(.L_x_12661) ;  /* 0x00000000000c7947 */ /* 0x000fec0003800000 */
.L_x_12654:
[----:B------:R-:W0:Y:S01]  /*5cf0*/  MUFU.RSQ R3, -QNAN ;  /* 0xffc0000000037908 */ /* 0x000e220000001400 */
[----:B------:R-:W-:Y:S05]  /*5d00*/  BRA `(.L_x_12661) ;  /* 0x0000000000047947 */ /* 0x000fea0003800000 */
.L_x_12653:
[----:B------:R-:W-:-:S07]  /*5d10*/  FADD.FTZ R3, R3, R12 ;  /* 0x0000000c03037221 */ /* 0x000fce0000010000 */
.L_x_12661:
[----:B------:R-:W-:Y:S05]  /*5d20*/  BSYNC.RECONVERGENT B0 ;  /* 0x0000000000007941 */ /* 0x000fea0003800200 */
.L_x_12651:
[----:B------:R-:W-:Y:S01]  /*5d30*/  HFMA2 R13, -RZ, RZ, 0, 0 ;  /* 0x00000000ff0d7431 */ /* 0x000fe200000001ff */
[----:B------:R-:W-:-:S04]  /*5d40*/  MOV R12, R40 ;  /* 0x00000028000c7202 */ /* 0x000fc80000000f00 */
[----:B0-----:R-:W-:Y:S05]  /*5d50*/  RET.REL.NODEC R12 `(_ZN7oneflow4cuda7softmax15SoftmaxWarpImplI10SimpleLoadIffE11SimpleStoreIffEfLi2ELi32ELi32ELi1ELb0ELNS1_9AlgorithmE0EEEvT_T0_ll) ;  /* 0xffffffa00ca87950 */ /* 0x001fea0003c3ffff */
.L_x_12662:
        /* <DEDUP_REMOVED lines=10> */
.L_x_15577:


//--------------------- .text._ZN7oneflow4cuda7softmax15SoftmaxWarpImplI10SimpleLoadIffE11SimpleStoreIffEfLi2ELi30ELi32ELi1ELb1ELNS1_9AlgorithmE0EEEvT_T0_ll --------------------------
	.section	.text._ZN7oneflow4cuda7softmax15SoftmaxWarpImplI10SimpleLoadIffE11SimpleStoreIffEfLi2ELi30ELi32ELi1ELb1ELNS1_9AlgorithmE0EEEvT_T0_ll,"ax",@progbits
	.align	128
        .global         _ZN7oneflow4cuda7softmax15SoftmaxWarpImplI10SimpleLoadIffE11SimpleStoreIffEfLi2ELi30ELi32ELi1ELb1ELNS1_9AlgorithmE0EEEvT_T0_ll
        .type           _ZN7oneflow4cuda7softmax15SoftmaxWarpImplI10SimpleLoadIffE11SimpleStoreIffEfLi2ELi30ELi32ELi1ELb1ELNS1_9AlgorithmE0EEEvT_T0_ll,@function
        .size           _ZN7oneflow4cuda7softmax15SoftmaxWarpImplI10SimpleLoadIffE11SimpleStoreIffEfLi2ELi30ELi32ELi1ELb1ELNS1_9AlgorithmE0EEEvT_T0_ll,(.L_x_15578 - _ZN7oneflow4cuda7softmax15SoftmaxWarpImplI10SimpleLoadIffE11SimpleStoreIffEfLi2ELi30ELi32ELi1ELb1ELNS1_9AlgorithmE0EEEvT_T0_ll)
        .other          _ZN7oneflow4cuda7softmax15SoftmaxWarpImplI10SimpleLoadIffE11SimpleStoreIffEfLi2ELi30ELi32ELi1ELb1ELNS1_9AlgorithmE0EEEvT_T0_ll,@"STO_CUDA_ENTRY STV_DEFAULT"
_ZN7oneflow4cuda7softmax15SoftmaxWarpImplI10SimpleLoadIffE11SimpleStoreIffEfLi2ELi30ELi32ELi1ELb1ELNS1_9AlgorithmE0EEEvT_T0_ll:
.text._ZN7oneflow4cuda7softmax15SoftmaxWarpImplI10SimpleLoadIffE11SimpleStoreIffEfLi2ELi30ELi32ELi1ELb1ELNS1_9AlgorithmE0EEEvT_T0_ll:
        /* <DEDUP_REMOVED lines=25> */
.L_x_12663:
        /* <DEDUP_REMOVED lines=29> */
.L_x_12726:
        /* <DEDUP_REMOVED lines=8> */
[----:B------:R-:W-:Y:S01]  /*03e0*/  ISETP.GE.AND.EX P1, PT, RZ, UR45, PT, P1 ;  /* 0x0000002dff007c0c */ /* 0x000fe2000bf26310 */
[C---:B0-----:R-:W-:Y:S01]  /*03f0*/  IMAD.WIDE.U32 R4, R43.reuse, UR38, R2 ;  /* 0x000000262b047c25 */ /* 0x041fe2000f8e0002 */
[----:B------:R-:W-:Y:S02]  /*0400*/  MOV R6, 0xff800000 ;  /* 0xff80000000067802 */ /* 0x000fe40000000f00 */
[----:B------:R-:W-:Y:S01]  /*0410*/  MOV R70, 0xff800000 ;  /* 0xff80000000467802 */ /* 0x000fe20000000f00 */
        /* <DEDUP_REMOVED lines=12> */
[----:B------:R-:W-:Y:S02]  /*04e0*/  MOV R4, 0xff800000 ;  /* 0xff80000000047802 */ /* 0x000fe40000000f00 */
[C---:B------:R-:W-:Y:S01]  /*04f0*/  @!P1 R2UR UR12, R36.reuse ;  /* 0x00000000240c92ca */ /* 0x040fe200000e0000 */
[----:B------:R-:W2:Y:S01]  /*0500*/  @!P0 LDG.E R6, desc[UR6][R2.64+0x4] ;  /* 0x0000040602068981 */ /* 0x000ea2000c1e1900 */
[C---:B------:R-:W-:Y:S02]  /*0510*/  @!P1 R2UR UR13, R37.reuse ;  /* 0x00000000250d92ca */ /* 0x040fe400000e0000 */
[----:B------:R-:W-:Y:S01]  /*0520*/  @!P1 R2UR UR14, R36 ;  /* 0x00000000240e92ca */ /* 0x000fe200000e0000 */
[----:B------:R-:W2:Y:S01]  /*0530*/  @!P0 LDG.E R4, desc[UR4][R2.64] ;  /* 0x0000000402048981 */ /* 0x000ea2000c1e1900 */
[----:B------:R-:W-:-:S02]  /*0540*/  @!P1 R2UR UR15, R37 ;  /* 0x00000000250f92ca */ /* 0x000fc400000e0000 */
[----:B------:R-:W-:Y:S01]  /*0550*/  MOV R8, 0xff800000 ;  /* 0xff80000000087802 */ /* 0x000fe20000000f00 */
[----:B------:R-:W3:Y:S01]  /*0560*/  @!P2 LDG.E R70, desc[UR8][R2.64+0x100] ;  /* 0x000100080246a981 */ /* 0x000ee2000c1e1900 */
[----:B------:R-:W-:Y:S02]  /*0570*/  MOV R74, 0xff800000 ;  /* 0xff800000004a7802 */ /* 0x000fe40000000f00 */
[----:B------:R-:W-:Y:S02]  /*0580*/  MOV R72, 0xff800000 ;  /* 0xff80000000487802 */ /* 0x000fe40000000f00 */
[----:B------:R-:W3:Y:S04]  /*0590*/  @!P2 LDG.E R8, desc[UR10][R2.64+0x104] ;  /* 0x0001040a0208a981 */ /* 0x000ee8000c1e1900 */
[----:B------:R-:W4:Y:S04]  /*05a0*/  @!P1 LDG.E R74, desc[UR12][R2.64+0x200] ;  /* 0x0002000c024a9981 */ /* 0x000f28000c1e1900 */
[----:B------:R-:W4:Y:S01]  /*05b0*/  @!P1 LDG.E R72, desc[UR14][R2.64+0x204] ;  /* 0x0002040e02489981 */ /* 0x000f22000c1e1900 */
[----:B------:R-:W-:-:S02]  /*05c0*/  ISETP.GE.U32.AND P3, PT, R47, UR44, PT ;  /* 0x0000002c2f007c0c */ /* 0x000fc4000bf66070 */
[----:B------:R-:W-:Y:S02]  /*05d0*/  ISETP.GE.U32.AND P4, PT, R48, UR44, PT ;  /* 0x0000002c30007c0c */ /* 0x000fe4000bf86070 */
[----:B------:R-:W-:Y:S02]  /*05e0*/  ISETP.GE.AND.EX P3, PT, RZ, UR45, PT, P3 ;  /* 0x0000002dff007c0c */ /* 0x000fe4000bf66330 */
[----:B------:R-:W-:Y:S02]  /*05f0*/  ISETP.GE.U32.AND P5, PT, R49, UR44, PT ;  /* 0x0000002c31007c0c */ /* 0x000fe4000bfa6070 */
[----:B------:R-:W-:Y:S02]  /*0600*/  ISETP.GE.AND.EX P4, PT, RZ, UR45, PT, P4 ;  /* 0x0000002dff007c0c */ /* 0x000fe4000bf86340 */
[----:B------:R-:W-:Y:S02]  /*0610*/  ISETP.GE.AND.EX P5, PT, RZ, UR45, PT, P5 ;  /* 0x0000002dff007c0c */ /* 0x000fe4000bfa6350 */
[----:B------:R-:W-:-:S02]  /*0620*/  MOV R13, 0xff800000 ;  /* 0xff800000000d7802 */ /* 0x000fc40000000f00 */
[----:B------:R-:W-:-:S03]  /*0630*/  ISETP.GE.U32.AND P6, PT, R50, UR44, PT ;  /* 0x0000002c32007c0c */ /* 0x000fc6000bfc6070 */
[C---:B------:R-:W-:Y:S02]  /*0640*/  @!P3 R2UR UR4, R36.reuse ;  /* 0x000000002404b2ca */ /* 0x040fe400000e0000 */
[C---:B------:R-:W-:Y:S02]  /*0650*/  @!P3 R2UR UR5, R37.reuse ;  /* 0x000000002505b2ca */ /* 0x040fe400000e0000 */
[C---:B------:R-:W-:Y:S02]  /*0660*/  @!P3 R2UR UR6, R36.reuse ;  /* 0x000000002406b2ca */ /* 0x040fe400000e0000 */
[----:B------:R-:W-:Y:S02]  /*0670*/  @!P3 R2UR UR7, R37 ;  /* 0x000000002507b2ca */ /* 0x000fe400000e0000 */
[----:B------:R-:W-:Y:S02]  /*0680*/  ISETP.GE.AND.EX P6, PT, RZ, UR45, PT, P6 ;  /* 0x0000002dff007c0c */ /* 0x000fe4000bfc6360 */
[----:B------:R-:W-:-:S02]  /*0690*/  @!P4 R2UR UR8, R36 ;  /* 0x000000002408c2ca */ /* 0x000fc400000e0000 */
[C---:B------:R-:W-:Y:S02]  /*06a0*/  @!P4 R2UR UR9, R37.reuse ;  /* 0x000000002509c2ca */ /* 0x040fe400000e0000 */
[C---:B------:R-:W-:Y:S02]  /*06b0*/  @!P4 R2UR UR10, R36.reuse ;  /* 0x00000000240ac2ca */ /* 0x040fe400000e0000 */
[----:B------:R-:W-:Y:S02]  /*06c0*/  @!P4 R2UR UR11, R37 ;  /* 0x00000000250bc2ca */ /* 0x000fe400000e0000 */
[----:B------:R-:W-:Y:S02]  /*06d0*/  MOV R78, 0xff800000 ;  /* 0xff800000004e7802 */ /* 0x000fe40000000f00 */
[----:B------:R-:W-:Y:S02]  /*06e0*/  MOV R76, 0xff800000 ;  /* 0xff800000004c7802 */ /* 0x000fe40000000f00 */
[----:B------:R-:W-:-:S02]  /*06f0*/  @!P5 R2UR UR12, R36 ;  /* 0x00000000240cd2ca */ /* 0x000fc400000e0000 */
[C---:B------:R-:W-:Y:S01]  /*0700*/  @!P5 R2UR UR13, R37.reuse ;  /* 0x00000000250dd2ca */ /* 0x040fe200000e0000 */
[----:B------:R-:W5:Y:S01]  /*0710*/  @!P3 LDG.E R78, desc[UR4][R2.64+0x300] ;  /* 0x00030004024eb981 */ /* 0x000f62000c1e1900 */
[----:B------:R-:W-:Y:S02]  /*0720*/  @!P5 R2UR UR14, R36 ;  /* 0x00000000240ed2ca */ /* 0x000fe400000e0000 */
[----:B------:R-:W-:Y:S01]  /*0730*/  @!P5 R2UR UR15, R37 ;  /* 0x00000000250fd2ca */ /* 0x000fe200000e0000 */
[----:B------:R-:W5:Y:S01]  /*0740*/  @!P3 LDG.E R76, desc[UR6][R2.64+0x304] ;  /* 0x00030406024cb981 */ /* 0x000f62000c1e1900 */
[----:B------:R-:W-:Y:S02]  /*0750*/  MOV R82, 0xff800000 ;  /* 0xff80000000527802 */ /* 0x000fe40000000f00 */
[----:B------:R-:W-:Y:S02]  /*0760*/  MOV R80, 0xff800000 ;  /* 0xff80000000507802 */ /* 0x000fe40000000f00 */
[----:B------:R-:W-:-:S02]  /*0770*/  MOV R86, 0xff800000 ;  /* 0xff80000000567802 */ /* 0x000fc40000000f00 */
[----:B------:R-:W-:Y:S01]  /*0780*/  MOV R84, 0xff800000 ;  /* 0xff80000000547802 */ /* 0x000fe20000000f00 */
[----:B------:R-:W5:Y:S01]  /*0790*/  @!P4 LDG.E R82, desc[UR8][R2.64+0x400] ;  /* 0x000400080252c981 */ /* 0x000f62000c1e1900 */
[C---:B------:R-:W-:Y:S02]  /*07a0*/  @!P6 R2UR UR16, R36.reuse ;  /* 0x000000002410e2ca */ /* 0x040fe400000e0000 */
[C---:B------:R-:W-:Y:S01]  /*07b0*/  @!P6 R2UR UR17, R37.reuse ;  /* 0x000000002511e2ca */ /* 0x040fe200000e0000 */
[----:B------:R-:W5:Y:S01]  /*07c0*/  @!P4 LDG.E R80, desc[UR10][R2.64+0x404] ;  /* 0x0004040a0250c981 */ /* 0x000f62000c1e1900 */
[----:B------:R-:W-:Y:S02]  /*07d0*/  @!P6 R2UR UR18, R36 ;  /* 0x000000002412e2ca */ /* 0x000fe400000e0000 */
[----:B------:R-:W-:Y:S01]  /*07e0*/  @!P6 R2UR UR19, R37 ;  /* 0x000000002513e2ca */ /* 0x000fe200000e0000 */
[----:B------:R-:W5:Y:S01]  /*07f0*/  @!P5 LDG.E R86, desc[UR12][R2.64+0x500] ;  /* 0x0005000c0256d981 */ /* 0x000f62000c1e1900 */
[----:B------:R-:W-:-:S03]  /*0800*/  MOV R68, 0xff800000 ;  /* 0xff80000000447802 */ /* 0x000fc60000000f00 */
[----:B------:R-:W5:Y:S01]  /*0810*/  @!P5 LDG.E R84, desc[UR14][R2.64+0x504] ;  /* 0x0005040e0254d981 */ /* 0x000f62000c1e1900 */
[----:B------:R-:W-:Y:S02]  /*0820*/  MOV R66, 0xff800000 ;  /* 0xff80000000427802 */ /* 0x000fe40000000f00 */
[----:B------:R-:W-:Y:S01]  /*0830*/  MOV R64, 0xff800000 ;  /* 0xff80000000407802 */ /* 0x000fe20000000f00 */
[----:B------:R-:W5:Y:S01]  /*0840*/  @!P6 LDG.E R68, desc[UR16][R2.64+0x600] ;  /* 0x000600100244e981 */ /* 0x000f62000c1e1900 */
[----:B------:R-:W-:-:S03]  /*0850*/  MOV R62, 0xff800000 ;  /* 0xff800000003e7802 */ /* 0x000fc60000000f00 */
[----:B------:R-:W5:Y:S01]  /*0860*/  @!P6 LDG.E R66, desc[UR18][R2.64+0x604] ;  /* 0x000604120242e981 */ /* 0x000f62000c1e1900 */
[----:B------:R-:W-:Y:S02]  /*0870*/  MOV R60, 0xff800000 ;  /* 0xff800000003c7802 */ /* 0x000fe40000000f00 */
[----:B------:R-:W-:Y:S02]  /*0880*/  MOV R40, 0xff800000 ;  /* 0xff80000000287802 */ /* 0x000fe40000000f00 */
[----:B--2---:R-:W-:-:S04]  /*0890*/  @!P0 FMNMX3 R13, R4, -INF , R6, !PT ;  /* 0xff800000040d8876 */ /* 0x004fc80007800006 */
[----:B---3--:R-:W-:Y:S02]  /*08a0*/  @!P2 FMNMX3 R13, R13, R70, R8, !PT ;  /* 0x000000460d0da276 */ /* 0x008fe40007800008 */
[----:B------:R-:W-:-:S04]  /*08b0*/  ISETP.GE.U32.AND P2, PT, R51, UR44, PT ;  /* 0x0000002c33007c0c */ /* 0x000fc8000bf46070 */
[----:B------:R-:W-:Y:S02]  /*08c0*/  ISETP.GE.AND.EX P2, PT, RZ, UR45, PT, P2 ;  /* 0x0000002dff007c0c */ /* 0x000fe4000bf46320 */
[----:B----4-:R-:W-:Y:S02]  /*08d0*/  @!P1 FMNMX3 R13, R13, R74, R72, !PT ;  /* 0x0000004a0d0d9276 */ /* 0x010fe40007800048 */
[----:B------:R-:W-:-:S04]  /*08e0*/  ISETP.GE.U32.AND P1, PT, R58, UR44, PT ;  /* 0x0000002c3a007c0c */ /* 0x000fc8000bf26070 */
[----:B------:R-:W-:-:S05]  /*08f0*/  ISETP.GE.AND.EX P1, PT, RZ, UR45, PT, P1 ;  /* 0x0000002dff007c0c */ /* 0x000fca000bf26310 */
        /* <DEDUP_REMOVED lines=8> */
[----:B------:R-:W2:Y:S04]  /*0980*/  @!P2 LDG.E R64, desc[UR4][R2.64+0x700] ;  /* 0x000700040240a981 */ /* 0x000ea8000c1e1900 */
[----:B------:R-:W2:Y:S04]  /*0990*/  @!P2 LDG.E R62, desc[UR6][R2.64+0x704] ;  /* 0x00070406023ea981 */ /* 0x000ea8000c1e1900 */
[----:B------:R-:W3:Y:S04]  /*09a0*/  @!P1 LDG.E R60, desc[UR8][R2.64+0x800] ;  /* 0x00080008023c9981 */ /* 0x000ee8000c1e1900 */
[----:B------:R-:W3:Y:S01]  /*09b0*/  @!P1 LDG.E R40, desc[UR10][R2.64+0x804] ;  /* 0x0008040a02289981 */ /* 0x000ee2000c1e1900 */
[----:B-----5:R-:W-:-:S02]  /*09c0*/  @!P3 FMNMX3 R13, R13, R78, R76, !PT ;  /* 0x0000004e0d0db276 */ /* 0x020fc4000780004c */
[----:B------:R-:W-:-:S04]  /*09d0*/  ISETP.GE.U32.AND P3, PT, R59, UR44, PT ;  /* 0x0000002c3b007c0c */ /* 0x000fc8000bf66070 */
[----:B------:R-:W-:Y:S02]  /*09e0*/  ISETP.GE.AND.EX P3, PT, RZ, UR45, PT, P3 ;  /* 0x0000002dff007c0c */ /* 0x000fe4000bf66330 */
[----:B------:R-:W-:Y:S02]  /*09f0*/  @!P4 FMNMX3 R13, R13, R82, R80, !PT ;  /* 0x000000520d0dc276 */ /* 0x000fe40007800050 */
[----:B------:R-:W-:Y:S02]  /*0a00*/  ISETP.GE.U32.AND P4, PT, R53, UR44, PT ;  /* 0x0000002c35007c0c */ /* 0x000fe4000bf86070 */
[----:B------:R-:W-:Y:S02]  /*0a10*/  @!P5 FMNMX3 R13, R13, R86, R84, !PT ;  /* 0x000000560d0dd276 */ /* 0x000fe40007800054 */
[----:B------:R-:W-:-:S04]  /*0a20*/  ISETP.GE.U32.AND P5, PT, R52, UR44, PT ;  /* 0x0000002c34007c0c */ /* 0x000fc8000bfa6070 */
[----:B------:R-:W-:Y:S02]  /*0a30*/  ISETP.GE.AND.EX P5, PT, RZ, UR45, PT, P5 ;  /* 0x0000002dff007c0c */ /* 0x000fe4000bfa6350 */
[----:B------:R-:W-:Y:S02]  /*0a40*/  @!P6 FMNMX3 R13, R13, R68, R66, !PT ;  /* 0x000000440d0de276 */ /* 0x000fe40007800042 */
[----:B------:R-:W-:Y:S02]  /*0a50*/  ISETP.GE.U32.AND P6, PT, R54, UR44, PT ;  /* 0x0000002c36007c0c */ /* 0x000fe4000bfc6070 */
[----:B------:R-:W-:Y:S02]  /*0a60*/  ISETP.GE.AND.EX P4, PT, RZ, UR45, PT, P4 ;  /* 0x0000002dff007c0c */ /* 0x000fe4000bf86340 */
        /* <DEDUP_REMOVED lines=9> */
[----:B------:R-:W-:Y:S02]  /*0b00*/  MOV R38, 0xff800000 ;  /* 0xff80000000267802 */ /* 0x000fe40000000f00 */
[----:B------:R-:W-:Y:S02]  /*0b10*/  MOV R34, 0xff800000 ;  /* 0xff80000000227802 */ /* 0x000fe40000000f00 */
[C---:B------:R-:W-:Y:S02]  /*0b20*/  @!P4 R2UR UR12, R36.reuse ;  /* 0x00000000240cc2ca */ /* 0x040fe400000e0000 */
[----:B------:R-:W-:Y:S01]  /*0b30*/  @!P4 R2UR UR13, R37 ;  /* 0x00000000250dc2ca */ /* 0x000fe200000e0000 */
[----:B------:R-:W4:Y:S01]  /*0b40*/  @!P3 LDG.E R38, desc[UR4][R2.64+0x900] ;  /* 0x000900040226b981 */ /* 0x000f22000c1e1900 */
[----:B------:R-:W-:-:S02]  /*0b50*/  @!P4 R2UR UR14, R36 ;  /* 0x00000000240ec2ca */ /* 0x000fc400000e0000 */
[C---:B------:R-:W-:Y:S01]  /*0b60*/  @!P4 R2UR UR15, R37.reuse ;  /* 0x00000000250fc2ca */ /* 0x040fe200000e0000 */
[----:B------:R-:W4:Y:S01]  /*0b70*/  @!P3 LDG.E R34, desc[UR6][R2.64+0x904] ;  /* 0x000904060222b981 */ /* 0x000f22000c1e1900 */
[----:B------:R-:W-:Y:S02]  /*0b80*/  MOV R32, 0xff800000 ;  /* 0xff80000000207802 */ /* 0x000fe40000000f00 */
[----:B------:R-:W-:Y:S02]  /*0b90*/  MOV R30, 0xff800000 ;  /* 0xff800000001e7802 */ /* 0x000fe40000000f00 */
[C---:B------:R-:W-:Y:S02]  /*0ba0*/  @!P6 R2UR UR16, R36.reuse ;  /* 0x000000002410e2ca */ /* 0x040fe400000e0000 */
[----:B------:R-:W-:Y:S01]  /*0bb0*/  @!P6 R2UR UR17, R37 ;  /* 0x000000002511e2ca */ /* 0x000fe200000e0000 */
[----:B------:R-:W5:Y:S01]  /*0bc0*/  @!P5 LDG.E R32, desc[UR8][R2.64+0xa00] ;  /* 0x000a00080220d981 */ /* 0x000f62000c1e1900 */
[----:B------:R-:W-:-:S02]  /*0bd0*/  @!P6 R2UR UR18, R36 ;  /* 0x000000002412e2ca */ /* 0x000fc400000e0000 */
[----:B------:R-:W-:Y:S01]  /*0be0*/  @!P6 R2UR UR19, R37 ;  /* 0x000000002513e2ca */ /* 0x000fe200000e0000 */
[----:B------:R-:W5:Y:S01]  /*0bf0*/  @!P5 LDG.E R30, desc[UR10][R2.64+0xa04] ;  /* 0x000a040a021ed981 */ /* 0x000f62000c1e1900 */
[----:B------:R-:W-:Y:S02]  /*0c00*/  MOV R28, 0xff800000 ;  /* 0xff800000001c7802 */ /* 0x000fe40000000f00 */
[----:B------:R-:W-:Y:S02]  /*0c10*/  MOV R26, 0xff800000 ;  /* 0xff800000001a7802 */ /* 0x000fe40000000f00 */
[----:B------:R-:W-:Y:S02]  /*0c20*/  MOV R24, 0xff800000 ;  /* 0xff80000000187802 */ /* 0x000fe40000000f00 */
[----:B------:R-:W-:Y:S01]  /*0c30*/  MOV R22, 0xff800000 ;  /* 0xff80000000167802 */ /* 0x000fe20000000f00 */
[----:B------:R-:W5:Y:S01]  /*0c40*/  @!P4 LDG.E R28, desc[UR12][R2.64+0xb00] ;  /* 0x000b000c021cc981 */ /* 0x000f62000c1e1900 */
[----:B------:R-:W-:-:S03]  /*0c50*/  MOV R20, 0xff800000 ;  /* 0xff80000000147802 */ /* 0x000fc60000000f00 */
[----:B------:R-:W5:Y:S01]  /*0c60*/  @!P4 LDG.E R26, desc[UR14][R2.64+0xb04] ;  /* 0x000b040e021ac981 */ /* 0x000f62000c1e1900 */
[----:B------:R-:W-:-:S03]  /*0c70*/  MOV R18, 0xff800000 ;  /* 0xff80000000127802 */ /* 0x000fc60000000f00 */
[----:B------:R-:W5:Y:S01]  /*0c80*/  @!P6 LDG.E R24, desc[UR16][R2.64+0xc00] ;  /* 0x000c00100218e981 */ /* 0x000f62000c1e1900 */
[----:B------:R-:W-:-:S03]  /*0c90*/  MOV R16, 0xff800000 ;  /* 0xff80000000107802 */ /* 0x000fc60000000f00 */
[----:B------:R-:W5:Y:S01]  /*0ca0*/  @!P6 LDG.E R22, desc[UR18][R2.64+0xc04] ;  /* 0x000c04120216e981 */ /* 0x000f62000c1e1900 */
[----:B------:R-:W-:Y:S02]  /*0cb0*/  MOV R10, 0xff800000 ;  /* 0xff800000000a7802 */ /* 0x000fe40000000f00 */
[----:B--2---:R-:W-:Y:S02]  /*0cc0*/  @!P2 FMNMX3 R13, R13, R64, R62, !PT ;  /* 0x000000400d0da276 */ /* 0x004fe4000780003e */
[----:B------:R-:W-:-:S04]  /*0cd0*/  ISETP.GE.U32.AND P2, PT, R55, UR44, PT ;  /* 0x0000002c37007c0c */ /* 0x000fc8000bf46070 */
[----:B------:R-:W-:Y:S02]  /*0ce0*/  ISETP.GE.AND.EX P2, PT, RZ, UR45, PT, P2 ;  /* 0x0000002dff007c0c */ /* 0x000fe4000bf46320 */
[----:B---3--:R-:W-:Y:S02]  /*0cf0*/  @!P1 FMNMX3 R13, R13, R60, R40, !PT ;  /* 0x0000003c0d0d9276 */ /* 0x008fe40007800028 */
        /* <DEDUP_REMOVED lines=14> */
[----:B------:R-:W-:Y:S01]  /*0de0*/  UMOV UR4, 0xffffffff ;  /* 0xffffffff00047882 */ /* 0x000fe20000000000 */
[----:B----4-:R-:W-:-:S04]  /*0df0*/  @!P3 FMNMX3 R13, R13, R38, R34, !PT ;  /* 0x000000260d0db276 */ /* 0x010fc80007800022 */
[----:B-----5:R-:W-:-:S04]  /*0e00*/  @!P5 FMNMX3 R13, R13, R32, R30, !PT ;  /* 0x000000200d0dd276 */ /* 0x020fc8000780001e */
[----:B------:R-:W-:-:S04]  /*0e10*/  @!P4 FMNMX3 R13, R13, R28, R26, !PT ;  /* 0x0000001c0d0dc276 */ /* 0x000fc8000780001a */
[----:B------:R-:W-:-:S04]  /*0e20*/  @!P6 FMNMX3 R13, R13, R24, R22, !PT ;  /* 0x000000180d0de276 */ /* 0x000fc80007800016 */
[----:B--2---:R-:W-:-:S04]  /*0e30*/  @!P2 FMNMX3 R13, R13, R20, R18, !PT ;  /* 0x000000140d0da276 */ /* 0x004fc80007800012 */
[----:B---3--:R-:W-:Y:S01]  /*0e40*/  @!P1 FMNMX3 R13, R13, R16, R10, !PT ;  /* 0x000000100d0d9276 */ /* 0x008fe2000780000a */
        /* <DEDUP_REMOVED lines=51> */
[----:B------:R-:W-:Y:S01]  /*1180*/  FADD R0, R8, -12583039 ;  /* 0xcb40007f08007421 */ /* 0x000fe20000000000 */
[----:B------:R-:W0:Y:S01]  /*1190*/  MUFU.EX2 R81, R81 ;  /* 0x0000005100517308 */ /* 0x000e220000000800 */
[-C--:B------:R-:W-:Y:S01]  /*11a0*/  FFMA.SAT R4, R83, R12.reuse, 0.5 ;  /* 0x3f00000053047423 */ /* 0x080fe2000000200c */
[-C--:B------:R-:W-:Y:S01]  /*11b0*/  FFMA.RM R14, R10, R11.reuse, 12582913 ;  /* 0x4b4000010a0e7423 */ /* 0x080fe2000000400b */
[C---:B------:R-:W-:Y:S01]  /*11c0*/  FFMA R0, R77.reuse, 1.4426950216293334961, -R0 ;  /* 0x3fb8aa3b4d007823 */ /* 0x040fe20000000800 */
[----:B------:R-:W-:Y:S01]  /*11d0*/  SHF.L.U32 R2, R2, 0x17, RZ ;  /* 0x0000001702027819 */ /* 0x000fe200000006ff */
[-C--:B------:R-:W-:Y:S01]  /*11e0*/  FFMA.RM R4, R4, R11.reuse, 12582913 ;  /* 0x4b40000104047423 */ /* 0x080fe2000000400b */
[----:B------:R-:W-:Y:S01]  /*11f0*/  FADD R10, R14, -12583039 ;  /* 0xcb40007f0e0a7421 */ /* 0x000fe20000000000 */
[----:B------:R-:W-:Y:S01]  /*1200*/  FFMA R77, R77, 1.925963033500011079e-08, R0 ;  /* 0x32a570604d4d7823 */ /* 0x000fe20000000000 */
[----:B------:R-:W-:Y:S01]  /*1210*/  FFMA.SAT R0, R75, R12, 0.5 ;  /* 0x3f0000004b007423 */ /* 0x000fe2000000200c */
[C---:B------:R-:W-:Y:S01]  /*1220*/  FADD R6, R4.reuse, -12583039 ;  /* 0xcb40007f04067421 */ /* 0x040fe20000000000 */
[----:B------:R-:W-:Y:S01]  /*1230*/  FFMA R10, R79, 1.4426950216293334961, -R10 ;  /* 0x3fb8aa3b4f0a7823 */ /* 0x000fe2000000080a */
[----:B------:R-:W-:Y:S01]  /*1240*/  SHF.L.U32 R4, R4, 0x17, RZ ;  /* 0x0000001704047819 */ /* 0x000fe200000006ff */
[----:B------:R-:W-:Y:S01]  /*1250*/  FFMA.RM R0, R0, R11, 12582913 ;  /* 0x4b40000100007423 */ /* 0x000fe2000000400b */
[----:B------:R-:W-:Y:S01]  /*1260*/  FFMA R6, R83, 1.4426950216293334961, -R6 ;  /* 0x3fb8aa3b53067823 */ /* 0x000fe20000000806 */
[----:B------:R-:W-:Y:S01]  /*1270*/  FFMA R79, R79, 1.925963033500011079e-08, R10 ;  /* 0x32a570604f4f7823 */ /* 0x000fe2000000000a */
[----:B------:R-:W-:Y:S01]  /*1280*/  SHF.L.U32 R14, R14, 0x17, RZ ;  /* 0x000000170e0e7819 */ /* 0x000fe200000006ff */
[C---:B------:R-:W-:Y:S01]  /*1290*/  FADD R10, R0.reuse, -12583039 ;  /* 0xcb40007f000a7421 */ /* 0x040fe20000000000 */
[----:B------:R-:W-:Y:S01]  /*12a0*/  FFMA R6, R83, 1.925963033500011079e-08, R6 ;  /* 0x32a5706053067823 */ /* 0x000fe20000000006 */
[----:B------:R-:W-:Y:S01]  /*12b0*/  SHF.L.U32 R0, R0, 0x17, RZ ;  /* 0x0000001700007819 */ /* 0x000fe200000006ff */
[----:B------:R-:W-:Y:S01]  /*12c0*/  MUFU.EX2 R77, R77 ;  /* 0x0000004d004d7308 */ /* 0x000fe20000000800 */
[----:B------:R-:W-:-:S04]  /*12d0*/  FFMA R10, R75, 1.4426950216293334961, -R10 ;  /* 0x3fb8aa3b4b0a7823 */ /* 0x000fc8000000080a */
[----:B------:R-:W-:Y:S01]  /*12e0*/  FFMA R16, R75, 1.925963033500011079e-08, R10 ;  /* 0x32a570604b107823 */ /* 0x000fe2000000000a */
[----:B------:R-:W-:Y:S02]  /*12f0*/  FFMA.SAT R10, R5, R12, 0.5 ;  /* 0x3f000000050a7423 */ /* 0x000fe4000000200c */
[----:B------:R-:W1:Y:S02]  /*1300*/  MUFU.EX2 R75, R6 ;  /* 0x00000006004b7308 */ /* 0x000e640000000800 */
[----:B------:R-:W-:Y:S01]  /*1310*/  FFMA.RM R18, R10, R11, 12582913 ;  /* 0x4b4000010a127423 */ /* 0x000fe2000000400b */
[----:B0-----:R-:W-:-:S03]  /*1320*/  FMUL R10, R2, R81 ;  /* 0x00000051020a7220 */ /* 0x001fc60000400000 */
[----:B------:R-:W-:Y:S02]  /*1330*/  FADD R2, R18, -12583039 ;  /* 0xcb40007f12027421 */ /* 0x000fe40000000000 */
[----:B------:R-:W0:Y:S02]  /*1340*/  MUFU.EX2 R79, R79 ;  /* 0x0000004f004f7308 */ /* 0x000e240000000800 */
[----:B------:R-:W-:-:S04]  /*1350*/  FFMA R2, R5, 1.4426950216293334961, -R2 ;  /* 0x3fb8aa3b05027823 */ /* 0x000fc80000000802 */
[----:B------:R-:W-:Y:S01]  /*1360*/  FFMA R20, R5, 1.925963033500011079e-08, R2 ;  /* 0x32a5706005147823 */ /* 0x000fe20000000002 */
[-C--:B------:R-:W-:Y:S01]  /*1370*/  FFMA.SAT R2, R73, R12.reuse, 0.5 ;  /* 0x3f00000049027423 */ /* 0x080fe2000000200c */
[----:B-1----:R-:W-:Y:S01]  /*1380*/  FMUL R5, R4, R75 ;  /* 0x0000004b04057220 */ /* 0x002fe20000400000 */
[----:B------:R-:W-:Y:S02]  /*1390*/  SHF.L.U32 R4, R8, 0x17, RZ ;  /* 0x0000001708047819 */ /* 0x000fe400000006ff */
[----:B------:R-:W-:Y:S01]  /*13a0*/  FFMA.RM R6, R2, R11, 12582913 ;  /* 0x4b40000102067423 */ /* 0x000fe2000000400b */
[----:B------:R-:W-:-:S03]  /*13b0*/  FFMA.SAT R8, R71, R12, 0.5 ;  /* 0x3f00000047087423 */ /* 0x000fc6000000200c */
[----:B------:R-:W-:Y:S01]  /*13c0*/  FADD R2, R6, -12583039 ;  /* 0xcb40007f06027421 */ /* 0x000fe20000000000 */
[----:B------:R-:W-:Y:S01]  /*13d0*/  FFMA.RM R8, R8, R11, 12582913 ;  /* 0x4b40000108087423 */ /* 0x000fe2000000400b */
[----:B------:R-:W-:Y:S01]  /*13e0*/  FMUL R4, R4, R77 ;  /* 0x0000004d04047220 */ /* 0x000fe20000400000 */
[----:B------:R-:W-:Y:S01]  /*13f0*/  SHF.L.U32 R6, R6, 0x17, RZ ;  /* 0x0000001706067819 */ /* 0x000fe200000006ff */
[----:B------:R-:W-:-:S04]  /*1400*/  FFMA R2, R73, 1.4426950216293334961, -R2 ;  /* 0x3fb8aa3b49027823 */ /* 0x000fc80000000802 */
[----:B------:R-:W-:Y:S01]  /*1410*/  FFMA R22, R73, 1.925963033500011079e-08, R2 ;  /* 0x32a5706049167823 */ /* 0x000fe20000000002 */
[----:B------:R-:W-:Y:S01]  /*1420*/  FFMA.SAT R2, R3, R12, 0.5 ;  /* 0x3f00000003027423 */ /* 0x000fe2000000200c */
[----:B------:R-:W1:Y:S03]  /*1430*/  MUFU.EX2 R73, R16 ;  /* 0x0000001000497308 */ /* 0x000e660000000800 */
[----:B------:R-:W-:-:S04]  /*1440*/  FFMA.RM R24, R2, R11, 12582913 ;  /* 0x4b40000102187423 */ /* 0x000fc8000000400b */
[C---:B------:R-:W-:Y:S01]  /*1450*/  FADD R2, R24.reuse, -12583039 ;  /* 0xcb40007f18027421 */ /* 0x040fe20000000000 */
[----:B------:R-:W-:-:S03]  /*1460*/  SHF.L.U32 R24, R24, 0x17, RZ ;  /* 0x0000001718187819 */ /* 0x000fc600000006ff */
[----:B------:R-:W-:-:S04]  /*1470*/  FFMA R2, R3, 1.4426950216293334961, -R2 ;  /* 0x3fb8aa3b03027823 */ /* 0x000fc80000000802 */
[----:B------:R-:W-:Y:S01]  /*1480*/  FFMA R26, R3, 1.925963033500011079e-08, R2 ;  /* 0x32a57060031a7823 */ /* 0x000fe20000000002 */
[----:B------:R-:W-:Y:S01]  /*1490*/  FADD R2, R8, -12583039 ;  /* 0xcb40007f08027421 */ /* 0x000fe20000000000 */
[----:B0-----:R-:W-:Y:S01]  /*14a0*/  FMUL R3, R14, R79 ;  /* 0x0000004f0e037220 */ /* 0x001fe20000400000 */
[----:B------:R-:W-:Y:S02]  /*14b0*/  SHF.L.U32 R8, R8, 0x17, RZ ;  /* 0x0000001708087819 */ /* 0x000fe400000006ff */
[----:B------:R-:W-:-:S04]  /*14c0*/  FFMA R2, R71, 1.4426950216293334961, -R2 ;  /* 0x3fb8aa3b47027823 */ /* 0x000fc80000000802 */
[----:B------:R-:W-:Y:S01]  /*14d0*/  FFMA R28, R71, 1.925963033500011079e-08, R2 ;  /* 0x32a57060471c7823 */ /* 0x000fe20000000002 */
[----:B------:R-:W-:Y:S01]  /*14e0*/  FFMA.SAT R2, R69, R12, 0.5 ;  /* 0x3f00000045027423 */ /* 0x000fe2000000200c */
[----:B------:R-:W0:Y:S03]  /*14f0*/  MUFU.EX2 R71, R20 ;  /* 0x0000001400477308 */ /* 0x000e260000000800 */
[----:B------:R-:W-:Y:S01]  /*1500*/  FFMA.RM R30, R2, R11, 12582913 ;  /* 0x4b400001021e7423 */ /* 0x000fe2000000400b */
[----:B-1----:R-:W-:Y:S01]  /*1510*/  FMUL R2, R0, R73 ;  /* 0x0000004900027220 */ /* 0x002fe20000400000 */
[----:B------:R-:W-:Y:S02]  /*1520*/  SHF.L.U32 R0, R18, 0x17, RZ ;  /* 0x0000001712007819 */ /* 0x000fe400000006ff */
[C---:B------:R-:W-:Y:S01]  /*1530*/  FADD R14, R30.reuse, -12583039 ;  /* 0xcb40007f1e0e7421 */ /* 0x040fe20000000000 */
[----:B------:R-:W-:-:S03]  /*1540*/  SHF.L.U32 R30, R30, 0x17, RZ ;  /* 0x000000171e1e7819 */ /* 0x000fc600000006ff */
[----:B------:R-:W-:-:S04]  /*1550*/  FFMA R14, R69, 1.4426950216293334961, -R14 ;  /* 0x3fb8aa3b450e7823 */ /* 0x000fc8000000080e */
[----:B------:R-:W-:Y:S01]  /*1560*/  FFMA R16, R69, 1.925963033500011079e-08, R14 ;  /* 0x32a5706045107823 */ /* 0x000fe2000000000e */
[----:B------:R-:W-:Y:S01]  /*1570*/  FFMA.SAT R14, R67, R12, 0.5 ;  /* 0x3f000000430e7423 */ /* 0x000fe2000000200c */
[----:B------:R-:W1:Y:S01]  /*1580*/  MUFU.EX2 R69, R22 ;  /* 0x0000001600457308 */ /* 0x000e620000000800 */
[----:B0-----:R-:W-:Y:S02]  /*1590*/  FMUL R0, R0, R71 ;  /* 0x0000004700007220 */ /* 0x001fe40000400000 */
[----:B------:R-:W-:-:S04]  /*15a0*/  FFMA.RM R14, R14, R11, 12582913 ;  /* 0x4b4000010e0e7423 */ /* 0x000fc8000000400b */
[C---:B------:R-:W-:Y:S01]  /*15b0*/  FADD R18, R14.reuse, -12583039 ;  /* 0xcb40007f0e127421 */ /* 0x040fe20000000000 */
[----:B------:R-:W-:-:S03]  /*15c0*/  SHF.L.U32 R14, R14, 0x17, RZ ;  /* 0x000000170e0e7819 */ /* 0x000fc600000006ff */
[----:B------:R-:W-:-:S04]  /*15d0*/  FFMA R18, R67, 1.4426950216293334961, -R18 ;  /* 0x3fb8aa3b43127823 */ /* 0x000fc80000000812 */
[----:B------:R-:W-:Y:S01]  /*15e0*/  FFMA R32, R67, 1.925963033500011079e-08, R18 ;  /* 0x32a5706043207823 */ /* 0x000fe20000000012 */
[----:B------:R-:W-:Y:S01]  /*15f0*/  FFMA.SAT R18, R9, R12, 0.5 ;  /* 0x3f00000009127423 */ /* 0x000fe2000000200c */
[----:B------:R-:W0:Y:S01]  /*1600*/  MUFU.EX2 R67, R26 ;  /* 0x0000001a00437308 */ /* 0x000e220000000800 */
[----:B-1----:R-:W-:Y:S02]  /*1610*/  FMUL R6, R6, R69 ;  /* 0x0000004506067220 */ /* 0x002fe40000400000 */
[----:B------:R-:W-:-:S04]  /*1620*/  FFMA.RM R34, R18, R11, 12582913 ;  /* 0x4b40000112227423 */ /* 0x000fc8000000400b */
[C---:B------:R-:W-:Y:S01]  /*1630*/  FADD R18, R34.reuse, -12583039 ;  /* 0xcb40007f22127421 */ /* 0x040fe20000000000 */
[----:B------:R-:W-:-:S03]  /*1640*/  SHF.L.U32 R34, R34, 0x17, RZ ;  /* 0x0000001722227819 */ /* 0x000fc600000006ff */
[----:B------:R-:W-:-:S04]  /*1650*/  FFMA R18, R9, 1.4426950216293334961, -R18 ;  /* 0x3fb8aa3b09127823 */ /* 0x000fc80000000812 */
[----:B------:R-:W-:Y:S01]  /*1660*/  FFMA R22, R9, 1.925963033500011079e-08, R18 ;  /* 0x32a5706009167823 */ /* 0x000fe20000000012 */
[----:B------:R-:W-:Y:S01]  /*1670*/  FFMA.SAT R18, R65, R12, 0.5 ;  /* 0x3f00000041127423 */ /* 0x000fe2000000200c */
[----:B0-----:R-:W-:Y:S02]  /*1680*/  FMUL R9, R24, R67 ;  /* 0x0000004318097220 */ /* 0x001fe40000400000 */
[----:B------:R-:W0:Y:S01]  /*1690*/  MUFU.EX2 R67, R28 ;  /* 0x0000001c00437308 */ /* 0x000e220000000800 */
[----:B------:R-:W-:-:S04]  /*16a0*/  FFMA.RM R18, R18, R11, 12582913 ;  /* 0x4b40000112127423 */ /* 0x000fc8000000400b */
        /* <DEDUP_REMOVED lines=13> */
[----:B-1----:R-:W-:Y:S02]  /*1780*/  FMUL R7, R30, R65 ;  /* 0x000000411e077220 */ /* 0x002fe40000400000 */
[----:B------:R-:W0:Y:S01]  /*1790*/  MUFU.EX2 R65, R32 ;  /* 0x0000002000417308 */ /* 0x000e220000000800 */
[----:B------:R-:W-:-:S04]  /*17a0*/  FFMA.RM R20, R20, R11, 12582913 ;  /* 0x4b40000114147423 */ /* 0x000fc8000000400b */
[C---:B------:R-:W-:Y:S01]  /*17b0*/  FADD R16, R20.reuse, -12583039 ;  /* 0xcb40007f14107421 */ /* 0x040fe20000000000 */
[----:B------:R-:W-:-:S03]  /*17c0*/  SHF.L.U32 R20, R20, 0x17, RZ ;  /* 0x0000001714147819 */ /* 0x000fc600000006ff */
[----:B------:R-:W-:-:S04]  /*17d0*/  FFMA R16, R63, 1.4426950216293334961, -R16 ;  /* 0x3fb8aa3b3f107823 */ /* 0x000fc80000000810 */
[----:B------:R-:W-:Y:S01]  /*17e0*/  FFMA R30, R63, 1.925963033500011079e-08, R16 ;  /* 0x32a570603f1e7823 */ /* 0x000fe20000000010 */
[----:B------:R-:W-:Y:S01]  /*17f0*/  FFMA.SAT R16, R17, R12, 0.5 ;  /* 0x3f00000011107423 */ /* 0x000fe2000000200c */
[----:B------:R-:W1:Y:S03]  /*1800*/  MUFU.EX2 R63, R22 ;  /* 0x00000016003f7308 */ /* 0x000e660000000800 */
[----:B------:R-:W-:Y:S01]  /*1810*/  FFMA.RM R38, R16, R11, 12582913 ;  /* 0x4b40000110267423 */ /* 0x000fe2000000400b */
[----:B0-----:R-:W-:-:S03]  /*1820*/  FMUL R16, R14, R65 ;  /* 0x000000410e107220 */ /* 0x001fc60000400000 */
[C---:B------:R-:W-:Y:S01]  /*1830*/  FADD R14, R38.reuse, -12583039 ;  /* 0xcb40007f260e7421 */ /* 0x040fe20000000000 */
[----:B------:R-:W-:-:S03]  /*1840*/  SHF.L.U32 R38, R38, 0x17, RZ ;  /* 0x0000001726267819 */ /* 0x000fc600000006ff */
[----:B------:R-:W-:-:S04]  /*1850*/  FFMA R14, R17, 1.4426950216293334961, -R14 ;  /* 0x3fb8aa3b110e7823 */ /* 0x000fc8000000080e */
        /* <DEDUP_REMOVED lines=10> */
[----:B------:R-:W-:Y:S01]  /*1900*/  FFMA.SAT R22, R19, R12, 0.5 ;  /* 0x3f00000013167423 */ /* 0x000fe2000000200c */
[----:B------:R-:W-:Y:S01]  /*1910*/  FFMA.RM R24, R24, R11, 12582913 ;  /* 0x4b40000118187423 */ /* 0x000fe2000000400b */
[----:B------:R0:W2:Y:S01]  /*1920*/  MUFU.EX2 R61, R28 ;  /* 0x0000001c003d7308 */ /* 0x0000a20000000800 */
[----:B-1----:R-:W-:Y:S01]  /*1930*/  FMUL R18, R18, R63 ;  /* 0x0000003f12127220 */ /* 0x002fe20000400000 */
        /* <DEDUP_REMOVED lines=8> */
[----:B--2---:R-:W-:Y:S01]  /*19c0*/  FMUL R19, R26, R61 ;  /* 0x0000003d1a137220 */ /* 0x004fe20000400000 */
[-C--:B------:R-:W-:Y:S01]  /*19d0*/  FFMA.SAT R26, R23, R12.reuse, 0.5 ;  /* 0x3f000000171a7423 */ /* 0x080fe2000000200c */
[C---:B------:R-:W-:Y:S01]  /*19e0*/  FFMA R22, R41.reuse, 1.4426950216293334961, -R22 ;  /* 0x3fb8aa3b29167823 */ /* 0x040fe20000000816 */
[----:B------:R-:W0:Y:S02]  /*19f0*/  MUFU.EX2 R61, R30 ;  /* 0x0000001e003d7308 */ /* 0x000e240000000800 */
[----:B------:R-:W-:Y:S01]  /*1a00*/  FFMA.RM R26, R26, R11, 12582913 ;  /* 0x4b4000011a1a7423 */ /* 0x000fe2000000400b */
[----:B------:R-:W-:Y:S01]  /*1a10*/  FFMA R62, R41, 1.925963033500011079e-08, R22 ;  /* 0x32a57060293e7823 */ /* 0x000fe20000000016 */
[----:B------:R-:W-:-:S04]  /*1a20*/  FFMA.SAT R22, R21, R12, 0.5 ;  /* 0x3f00000015167423 */ /* 0x000fc8000000200c */
[----:B------:R-:W1:Y:S01]  /*1a30*/  MUFU.EX2 R41, R32 ;  /* 0x0000002000297308 */ /* 0x000e620000000800 */
[----:B------:R-:W-:-:S04]  /*1a40*/  FFMA.RM R63, R22, R11, 12582913 ;  /* 0x4b400001163f7423 */ /* 0x000fc8000000400b */
[C---:B------:R-:W-:Y:S01]  /*1a50*/  FADD R22, R63.reuse, -12583039 ;  /* 0xcb40007f3f167421 */ /* 0x040fe20000000000 */
[----:B------:R-:W-:Y:S02]  /*1a60*/  SHF.L.U32 R63, R63, 0x17, RZ ;  /* 0x000000173f3f7819 */ /* 0x000fe400000006ff */
[----:B------:R-:W2:Y:S01]  /*1a70*/  MUFU.EX2 R60, R60 ;  /* 0x0000003c003c7308 */ /* 0x000ea20000000800 */
[----:B------:R-:W-:Y:S01]  /*1a80*/  FFMA R22, R21, 1.4426950216293334961, -R22 ;  /* 0x3fb8aa3b15167823 */ /* 0x000fe20000000816 */
[----:B0-----:R-:W-:-:S03]  /*1a90*/  FMUL R20, R20, R61 ;  /* 0x0000003d14147220 */ /* 0x001fc60000400000 */
[----:B------:R-:W-:Y:S01]  /*1aa0*/  FFMA R30, R21, 1.925963033500011079e-08, R22 ;  /* 0x32a57060151e7823 */ /* 0x000fe20000000016 */
[C---:B------:R-:W-:Y:S01]  /*1ab0*/  FADD R22, R26.reuse, -12583039 ;  /* 0xcb40007f1a167421 */ /* 0x040fe20000000000 */
[----:B------:R-:W-:Y:S01]  /*1ac0*/  SHF.L.U32 R26, R26, 0x17, RZ ;  /* 0x000000171a1a7819 */ /* 0x000fe200000006ff */
[----:B-1----:R-:W-:Y:S02]  /*1ad0*/  FMUL R21, R38, R41 ;  /* 0x0000002926157220 */ /* 0x002fe40000400000 */
[C---:B------:R-:W-:Y:S01]  /*1ae0*/  FFMA R22, R23.reuse, 1.4426950216293334961, -R22 ;  /* 0x3fb8aa3b17167823 */ /* 0x040fe20000000816 */
[----:B------:R-:W0:Y:S03]  /*1af0*/  MUFU.EX2 R41, R34 ;  /* 0x0000002200297308 */ /* 0x000e260000000800 */
[----:B------:R-:W-:Y:S01]  /*1b00*/  FFMA R61, R23, 1.925963033500011079e-08, R22 ;  /* 0x32a57060173d7823 */ /* 0x000fe20000000016 */
[----:B------:R-:W-:Y:S01]  /*1b10*/  FFMA.SAT R22, R39, R12, 0.5 ;  /* 0x3f00000027167423 */ /* 0x000fe2000000200c */
[----:B------:R-:W-:-:S03]  /*1b20*/  SHF.L.U32 R23, R40, 0x17, RZ ;  /* 0x0000001728177819 */ /* 0x000fc600000006ff */
[----:B------:R-:W-:Y:S01]  /*1b30*/  FFMA.RM R64, R22, R11, 12582913 ;  /* 0x4b40000116407423 */ /* 0x000fe2000000400b */
[----:B------:R-:W-:Y:S01]  /*1b40*/  MUFU.EX2 R30, R30 ;  /* 0x0000001e001e7308 */ /* 0x000fe20000000800 */
[----:B--2---:R-:W-:Y:S01]  /*1b50*/  FMUL R23, R23, R60 ;  /* 0x0000003c17177220 */ /* 0x004fe20000400000 */
[----:B0-----:R-:W-:Y:S01]  /*1b60*/  FMUL R22, R14, R41 ;  /* 0x000000290e167220 */ /* 0x001fe20000400000 */
[C---:B------:R-:W-:Y:S01]  /*1b70*/  FADD R14, R64.reuse, -12583039 ;  /* 0xcb40007f400e7421 */ /* 0x040fe20000000000 */
[----:B------:R-:W-:-:S04]  /*1b80*/  SHF.L.U32 R64, R64, 0x17, RZ ;  /* 0x0000001740407819 */ /* 0x000fc800000006ff */
[----:B------:R-:W0:Y:S01]  /*1b90*/  MUFU.EX2 R61, R61 ;  /* 0x0000003d003d7308 */ /* 0x000e220000000800 */
[----:B------:R-:W-:-:S04]  /*1ba0*/  FFMA R14, R39, 1.4426950216293334961, -R14 ;  /* 0x3fb8aa3b270e7823 */ /* 0x000fc8000000080e */
[----:B------:R-:W-:Y:S01]  /*1bb0*/  FFMA R34, R39, 1.925963033500011079e-08, R14 ;  /* 0x32a5706027227823 */ /* 0x000fe2000000000e */
[C---:B------:R-:W-:Y:S02]  /*1bc0*/  FADD R14, R28.reuse, -12583039 ;  /* 0xcb40007f1c0e7421 */ /* 0x040fe40000000000 */
[----:B------:R1:W2:Y:S01]  /*1bd0*/  MUFU.EX2 R39, R62 ;  /* 0x0000003e00277308 */ /* 0x0002a20000000800 */
[----:B------:R-:W-:Y:S01]  /*1be0*/  SHF.L.U32 R28, R28, 0x17, RZ ;  /* 0x000000171c1c7819 */ /* 0x000fe200000006ff */
[----:B------:R-:W-:-:S04]  /*1bf0*/  FFMA R14, R35, 1.4426950216293334961, -R14 ;  /* 0x3fb8aa3b230e7823 */ /* 0x000fc8000000080e */
[----:B------:R-:W-:Y:S01]  /*1c00*/  FFMA R41, R35, 1.925963033500011079e-08, R14 ;  /* 0x32a5706023297823 */ /* 0x000fe2000000000e */
[-C--:B------:R-:W-:Y:S01]  /*1c10*/  FFMA.SAT R14, R25, R12.reuse, 0.5 ;  /* 0x3f000000190e7423 */ /* 0x080fe2000000200c */
[----:B-1----:R-:W-:Y:S01]  /*1c20*/  FFMA.SAT R62, R29, R12, 0.5 ;  /* 0x3f0000001d3e7423 */ /* 0x002fe2000000200c */
[----:B0-----:R-:W-:Y:S02]  /*1c30*/  FMUL R26, R26, R61 ;  /* 0x0000003d1a1a7220 */ /* 0x001fe40000400000 */
[----:B------:R-:W-:Y:S01]  /*1c40*/  FFMA.RM R14, R14, R11, 12582913 ;  /* 0x4b4000010e0e7423 */ /* 0x000fe2000000400b */
[----:B------:R-:W0:Y:S03]  /*1c50*/  MUFU.EX2 R41, R41 ;  /* 0x0000002900297308 */ /* 0x000e260000000800 */
[----:B------:R-:W-:Y:S01]  /*1c60*/  FADD R32, R14, -12583039 ;  /* 0xcb40007f0e207421 */ /* 0x000fe20000000000 */
[----:B--2---:R-:W-:-:S03]  /*1c70*/  FMUL R24, R24, R39 ;  /* 0x0000002718187220 */ /* 0x004fc60000400000 */
[----:B------:R-:W-:-:S04]  /*1c80*/  FFMA R32, R25, 1.4426950216293334961, -R32 ;  /* 0x3fb8aa3b19207823 */ /* 0x000fc80000000820 */
[----:B------:R-:W-:Y:S01]  /*1c90*/  FFMA R35, R25, 1.925963033500011079e-08, R32 ;  /* 0x32a5706019237823 */ /* 0x000fe20000000020 */
[----:B------:R-:W-:Y:S01]  /*1ca0*/  FFMA.SAT R32, R33, R12, 0.5 ;  /* 0x3f00000021207423 */ /* 0x000fe2000000200c */
[----:B------:R-:W-:-:S03]  /*1cb0*/  FMUL R25, R63, R30 ;  /* 0x0000001e3f197220 */ /* 0x000fc60000400000 */
[----:B------:R-:W-:Y:S01]  /*1cc0*/  FFMA.RM R30, R32, R11, 12582913 ;  /* 0x4b400001201e7423 */ /* 0x000fe2000000400b */
[----:B0-----:R-:W-:-:S03]  /*1cd0*/  FMUL R28, R28, R41 ;  /* 0x000000291c1c7220 */ /* 0x001fc60000400000 */
[C---:B------:R-:W-:Y:S01]  /*1ce0*/  FADD R32, R30.reuse, -12583039 ;  /* 0xcb40007f1e207421 */ /* 0x040fe20000000000 */
[----:B------:R-:W-:-:S03]  /*1cf0*/  SHF.L.U32 R30, R30, 0x17, RZ ;  /* 0x000000171e1e7819 */ /* 0x000fc600000006ff */
[----:B------:R-:W-:-:S04]  /*1d00*/  FFMA R32, R33, 1.4426950216293334961, -R32 ;  /* 0x3fb8aa3b21207823 */ /* 0x000fc80000000820 */
[----:B------:R-:W-:Y:S01]  /*1d10*/  FFMA R38, R33, 1.925963033500011079e-08, R32 ;  /* 0x32a5706021267823 */ /* 0x000fe20000000020 */
[----:B------:R-:W-:Y:S01]  /*1d20*/  FFMA.SAT R32, R27, R12, 0.5 ;  /* 0x3f0000001b207423 */ /* 0x000fe2000000200c */
[----:B------:R-:W0:Y:S03]  /*1d30*/  MUFU.EX2 R33, R34 ;  /* 0x0000002200217308 */ /* 0x000e260000000800 */
[----:B------:R-:W-:-:S04]  /*1d40*/  FFMA.RM R32, R32, R11, 12582913 ;  /* 0x4b40000120207423 */ /* 0x000fc8000000400b */
[C---:B------:R-:W-:Y:S01]  /*1d50*/  FADD R40, R32.reuse, -12583039 ;  /* 0xcb40007f20287421 */ /* 0x040fe20000000000 */
[----:B------:R-:W1:Y:S01]  /*1d60*/  MUFU.EX2 R61, R38 ;  /* 0x00000026003d7308 */ /* 0x000e620000000800 */
[----:B------:R-:W-:Y:S02]  /*1d70*/  SHF.L.U32 R32, R32, 0x17, RZ ;  /* 0x0000001720207819 */ /* 0x000fe400000006ff */
[----:B------:R-:W-:-:S04]  /*1d80*/  FFMA R40, R27, 1.4426950216293334961, -R40 ;  /* 0x3fb8aa3b1b287823 */ /* 0x000fc80000000828 */
[----:B------:R-:W-:Y:S01]  /*1d90*/  FFMA R39, R27, 1.925963033500011079e-08, R40 ;  /* 0x32a570601b277823 */ /* 0x000fe20000000028 */
[----:B------:R-:W-:Y:S01]  /*1da0*/  FFMA.SAT R40, R31, R12, 0.5 ;  /* 0x3f0000001f287423 */ /* 0x000fe2000000200c */
[----:B0-----:R-:W-:-:S03]  /*1db0*/  FMUL R27, R64, R33 ;  /* 0x00000021401b7220 */ /* 0x001fc60000400000 */
[----:B------:R-:W-:Y:S01]  /*1dc0*/  FFMA.RM R33, R40, R11, 12582913 ;  /* 0x4b40000128217423 */ /* 0x000fe2000000400b */
[----:B------:R-:W-:Y:S03]  /*1dd0*/  MUFU.EX2 R39, R39 ;  /* 0x0000002700277308 */ /* 0x000fe60000000800 */
[----:B------:R-:W-:Y:S01]  /*1de0*/  FADD R34, R33, -12583039 ;  /* 0xcb40007f21227421 */ /* 0x000fe20000000000 */
[----:B-1----:R-:W-:-:S03]  /*1df0*/  FMUL R30, R30, R61 ;  /* 0x0000003d1e1e7220 */ /* 0x002fc60000400000 */
[----:B------:R-:W-:-:S04]  /*1e00*/  FFMA R34, R31, 1.4426950216293334961, -R34 ;  /* 0x3fb8aa3b1f227823 */ /* 0x000fc80000000822 */
[----:B------:R-:W-:Y:S01]  /*1e10*/  FFMA R40, R31, 1.925963033500011079e-08, R34 ;  /* 0x32a570601f287823 */ /* 0x000fe20000000022 */
[----:B------:R-:W-:Y:S01]  /*1e20*/  FFMA.SAT R34, R15, R12, 0.5 ;  /* 0x3f0000000f227423 */ /* 0x000fe2000000200c */
[----:B------:R-:W-:Y:S02]  /*1e30*/  SHF.L.U32 R31, R14, 0x17, RZ ;  /* 0x000000170e1f7819 */ /* 0x000fe400000006ff */
[----:B------:R-:W-:Y:S01]  /*1e40*/  MUFU.EX2 R63, R40 ;  /* 0x00000028003f7308 */ /* 0x000fe20000000800 */
[----:B------:R-:W-:-:S04]  /*1e50*/  FFMA.RM R34, R34, R11, 12582913 ;  /* 0x4b40000122227423 */ /* 0x000fc8000000400b */
[----:B------:R-:W-:-:S04]  /*1e60*/  FADD R60, R34, -12583039 ;  /* 0xcb40007f223c7421 */ /* 0x000fc80000000000 */
[----:B------:R-:W-:-:S04]  /*1e70*/  FFMA R60, R15, 1.4426950216293334961, -R60 ;  /* 0x3fb8aa3b0f3c7823 */ /* 0x000fc8000000083c */
[----:B------:R-:W-:Y:S01]  /*1e80*/  FFMA R15, R15, 1.925963033500011079e-08, R60 ;  /* 0x32a570600f0f7823 */ /* 0x000fe2000000003c */
[----:B------:R-:W-:-:S03]  /*1e90*/  FFMA.SAT R60, R13, R12, 0.5 ;  /* 0x3f0000000d3c7423 */ /* 0x000fc6000000200c */
[----:B------:R-:W-:Y:S01]  /*1ea0*/  MUFU.EX2 R38, R15 ;  /* 0x0000000f00267308 */ /* 0x000fe20000000800 */
[-C--:B------:R-:W-:Y:S01]  /*1eb0*/  FFMA.RM R12, R60, R11.reuse, 12582913 ;  /* 0x4b4000013c0c7423 */ /* 0x080fe2000000400b */
[----:B------:R-:W-:-:S03]  /*1ec0*/  FFMA.RM R11, R62, R11, 12582913 ;  /* 0x4b4000013e0b7423 */ /* 0x000fc6000000400b */
[----:B------:R-:W-:-:S03]  /*1ed0*/  FADD R60, R12, -12583039 ;  /* 0xcb40007f0c3c7421 */ /* 0x000fc60000000000 */
[----:B------:R-:W0:Y:S01]  /*1ee0*/  MUFU.EX2 R62, R35 ;  /* 0x00000023003e7308 */ /* 0x000e220000000800 */
[----:B------:R-:W-:-:S04]  /*1ef0*/  FFMA R60, R13, 1.4426950216293334961, -R60 ;  /* 0x3fb8aa3b0d3c7823 */ /* 0x000fc8000000083c */
        /* <DEDUP_REMOVED lines=55> */
.L_x_12738:
        /* <DEDUP_REMOVED lines=12> */
[----:B0-----:R-:W-:Y:S05]  /*2330*/  CALL.REL.NOINC `($__internal_261_$__cuda_sm3x_div_rn_noftz_f32_slowpath) ;  /* 0x00000038009c7944 */ /* 0x001fea0003c00000 */
[----:B------:R-:W-:-:S07]  /*2340*/  MOV R13, R14 ;  /* 0x0000000e000d7202 */ /* 0x000fce0000000f00 */
.L_x_12667:
[----:B------:R-:W-:Y:S05]  /*2350*/  BSYNC.RECONVERGENT B3 ;  /* 0x0000000000037941 */ /* 0x000fea0003800200 */
.L_x_12666:
        /* <DEDUP_REMOVED lines=12> */
[----:B0-----:R-:W-:Y:S05]  /*2420*/  CALL.REL.NOINC `($__internal_261_$__cuda_sm3x_div_rn_noftz_f32_slowpath) ;  /* 0x0000003800607944 */ /* 0x001fea0003c00000 */
[----:B------:R-:W-:-:S07]  /*2430*/  MOV R15, R14 ;  /* 0x0000000e000f7202 */ /* 0x000fce0000000f00 */
.L_x_12669:
[----:B------:R-:W-:Y:S05]  /*2440*/  BSYNC.RECONVERGENT B3 ;  /* 0x0000000000037941 */ /* 0x000fea0003800200 */
.L_x_12668:
        /* <DEDUP_REMOVED lines=14> */
.L_x_12671:
[----:B------:R-:W-:Y:S05]  /*2530*/  BSYNC.RECONVERGENT B3 ;  /* 0x0000000000037941 */ /* 0x000fea0003800200 */
.L_x_12670:
        /* <DEDUP_REMOVED lines=12> */
[----:B------:R-:W-:Y:S05]  /*2600*/  CALL.REL.NOINC `($__internal_261_$__cuda_sm3x_div_rn_noftz_f32_slowpath) ;  /* 0x0000003400e87944 */ /* 0x000fea0003c00000 */
[----:B------:R-:W-:-:S07]  /*2610*/  MOV R41, R14 ;  /* 0x0000000e00297202 */ /* 0x000fce0000000f00 */
.L_x_12673:
[----:B------:R-:W-:Y:S05]  /*2620*/  BSYNC.RECONVERGENT B3 ;  /* 0x0000000000037941 */ /* 0x000fea0003800200 */
.L_x_12672:
        /* <DEDUP_REMOVED lines=12> */
[----:B------:R-:W-:Y:S05]  /*26f0*/  CALL.REL.NOINC `($__internal_261_$__cuda_sm3x_div_rn_noftz_f32_slowpath) ;  /* 0x0000003400ac7944 */ /* 0x000fea0003c00000 */
[----:B------:R-:W-:-:S07]  /*2700*/  MOV R61, R14 ;  /* 0x0000000e003d7202 */ /* 0x000fce0000000f00 */
.L_x_12675:
[----:B------:R-:W-:Y:S05]  /*2710*/  BSYNC.RECONVERGENT B3 ;  /* 0x0000000000037941 */ /* 0x000fea0003800200 */
.L_x_12674:
        /* <DEDUP_REMOVED lines=14> */
.L_x_12677:
[----:B------:R-:W-:Y:S05]  /*2800*/  BSYNC.RECONVERGENT B3 ;  /* 0x0000000000037941 */ /* 0x000fea0003800200 */
.L_x_12676:
        /* <DEDUP_REMOVED lines=14> */
.L_x_12679:
[----:B------:R-:W-:Y:S05]  /*28f0*/  BSYNC.RECONVERGENT B3 ;  /* 0x0000000000037941 */ /* 0x000fea0003800200 */
.L_x_12678:
        /* <DEDUP_REMOVED lines=14> */
.L_x_12681:
[----:B------:R-:W-:Y:S05]  /*29e0*/  BSYNC.RECONVERGENT B3 ;  /* 0x0000000000037941 */ /* 0x000fea0003800200 */
.L_x_12680:
        /* <DEDUP_REMOVED lines=14> */
.L_x_12683:
[----:B------:R-:W-:Y:S05]  /*2ad0*/  BSYNC.RECONVERGENT B3 ;  /* 0x0000000000037941 */ /* 0x000fea0003800200 */
.L_x_12682:
        /* <DEDUP_REMOVED lines=14> */
.L_x_12685:
[----:B------:R-:W-:Y:S05]  /*2bc0*/  BSYNC.RECONVERGENT B3 ;  /* 0x0000000000037941 */ /* 0x000fea0003800200 */
.L_x_12684:
        /* <DEDUP_REMOVED lines=14> */
.L_x_12687:
[----:B------:R-:W-:Y:S05]  /*2cb0*/  BSYNC.RECONVERGENT B3 ;  /* 0x0000000000037941 */ /* 0x000fea0003800200 */
.L_x_12686:
        /* <DEDUP_REMOVED lines=14> */
.L_x_12689:
[----:B------:R-:W-:Y:S05]  /*2da0*/  BSYNC.RECONVERGENT B3 ;  /* 0x0000000000037941 */ /* 0x000fea0003800200 */
.L_x_12688:
        /* <DEDUP_REMOVED lines=14> */
.L_x_12691:
[----:B------:R-:W-:Y:S05]  /*2e90*/  BSYNC.RECONVERGENT B3 ;  /* 0x0000000000037941 */ /* 0x000fea0003800200 */
.L_x_12690:
        /* <DEDUP_REMOVED lines=14> */
.L_x_12693:
[----:B------:R-:W-:Y:S05]  /*2f80*/  BSYNC.RECONVERGENT B3 ;  /* 0x0000000000037941 */ /* 0x000fea0003800200 */
.L_x_12692:
        /* <DEDUP_REMOVED lines=14> */
.L_x_12695:
[----:B------:R-:W-:Y:S05]  /*3070*/  BSYNC.RECONVERGENT B3 ;  /* 0x0000000000037941 */ /* 0x000fea0003800200 */
.L_x_12694:
        /* <DEDUP_REMOVED lines=14> */
.L_x_12697:
[----:B------:R-:W-:Y:S05]  /*3160*/  BSYNC.RECONVERGENT B3 ;  /* 0x0000000000037941 */ /* 0x000fea0003800200 */
.L_x_12696:
        /* <DEDUP_REMOVED lines=14> */
.L_x_12699:
[----:B------:R-:W-:Y:S05]  /*3250*/  BSYNC.RECONVERGENT B3 ;  /* 0x0000000000037941 */ /* 0x000fea0003800200 */
.L_x_12698:
        /* <DEDUP_REMOVED lines=14> */
.L_x_12701:
[----:B------:R-:W-:Y:S05]  /*3340*/  BSYNC.RECONVERGENT B3 ;  /* 0x0000000000037941 */ /* 0x000fea0003800200 */
.L_x_12700:
        /* <DEDUP_REMOVED lines=14> */
.L_x_12703:
[----:B------:R-:W-:Y:S05]  /*3430*/  BSYNC.RECONVERGENT B3 ;  /* 0x0000000000037941 */ /* 0x000fea0003800200 */
.L_x_12702:
        /* <DEDUP_REMOVED lines=14> */
.L_x_12705:
[----:B------:R-:W-:Y:S05]  /*3520*/  BSYNC.RECONVERGENT B3 ;  /* 0x0000000000037941 */ /* 0x000fea0003800200 */
.L_x_12704:
        /* <DEDUP_REMOVED lines=14> */
.L_x_12707:
[----:B------:R-:W-:Y:S05]  /*3610*/  BSYNC.RECONVERGENT B3 ;  /* 0x0000000000037941 */ /* 0x000fea0003800200 */
.L_x_12706:
        /* <DEDUP_REMOVED lines=14> */
.L_x_12709:
[----:B------:R-:W-:Y:S05]  /*3700*/  BSYNC.RECONVERGENT B3 ;  /* 0x0000000000037941 */ /* 0x000fea0003800200 */
.L_x_12708:
        /* <DEDUP_REMOVED lines=14> */
.L_x_12711:
[----:B------:R-:W-:Y:S05]  /*37f0*/  BSYNC.RECONVERGENT B3 ;  /* 0x0000000000037941 */ /* 0x000fea0003800200 */
.L_x_12710:
        /* <DEDUP_REMOVED lines=14> */
.L_x_12713:
[----:B------:R-:W-:Y:S05]  /*38e0*/  BSYNC.RECONVERGENT B3 ;  /* 0x0000000000037941 */ /* 0x000fea0003800200 */
.L_x_12712:
        /* <DEDUP_REMOVED lines=14> */
.L_x_12715:
[----:B------:R-:W-:Y:S05]  /*39d0*/  BSYNC.RECONVERGENT B3 ;  /* 0x0000000000037941 */ /* 0x000fea0003800200 */
.L_x_12714:
        /* <DEDUP_REMOVED lines=14> */
.L_x_12717:
[----:B------:R-:W-:Y:S05]  /*3ac0*/  BSYNC.RECONVERGENT B3 ;  /* 0x0000000000037941 */ /* 0x000fea0003800200 */
.L_x_12716:
        /* <DEDUP_REMOVED lines=14> */
.L_x_12719:
[----:B------:R-:W-:Y:S05]  /*3bb0*/  BSYNC.RECONVERGENT B3 ;  /* 0x0000000000037941 */ /* 0x000fea0003800200 */
.L_x_12718:
        /* <DEDUP_REMOVED lines=14> */
.L_x_12721:
[----:B------:R-:W-:Y:S05]  /*3ca0*/  BSYNC.RECONVERGENT B3 ;  /* 0x0000000000037941 */ /* 0x000fea0003800200 */
.L_x_12720:
        /* <DEDUP_REMOVED lines=14> */
.L_x_12723:
[----:B------:R-:W-:Y:S05]  /*3d90*/  BSYNC.RECONVERGENT B3 ;  /* 0x0000000000037941 */ /* 0x000fea0003800200 */
.L_x_12722:
        /* <DEDUP_REMOVED lines=14> */
.L_x_12725:
[----:B------:R-:W-:Y:S05]  /*3e80*/  BSYNC.RECONVERGENT B3 ;  /* 0x0000000000037941 */ /* 0x000fea0003800200 */
.L_x_12724:
        /* <DEDUP_REMOVED lines=18> */
[----:B------:R-:W-:Y:S02]  /*3fb0*/  ISETP.GE.U32.AND P3, PT, R49, UR44, PT ;  /* 0x0000002c31007c0c */ /* 0x000fe4000bf66070 */
[----:B------:R-:W-:Y:S01]  /*3fc0*/  ISETP.GE.U32.AND P2, PT, R50, UR44, PT ;  /* 0x0000002c32007c0c */ /* 0x000fe2000bf46070 */
[----:B------:R0:W-:Y:S01]  /*3fd0*/  @!P0 STG.E desc[UR6][R4.64+0x4], R15 ;  /* 0x0000040f04008986 */ /* 0x0001e2000c101906 */
[----:B------:R-:W-:Y:S02]  /*3fe0*/  ISETP.GE.U32.AND P0, PT, R51, UR44, PT ;  /* 0x0000002c33007c0c */ /* 0x000fe4000bf06070 */
[----:B------:R-:W-:Y:S02]  /*3ff0*/  @!P1 R2UR UR4, R36 ;  /* 0x00000000240492ca */ /* 0x000fe400000e0000 */
[----:B------:R-:W-:-:S02]  /*4000*/  ISETP.GE.AND.EX P0, PT, RZ, UR45, PT, P0 ;  /* 0x0000002dff007c0c */ /* 0x000fc4000bf06300 */
[C---:B------:R-:W-:Y:S02]  /*4010*/  @!P1 R2UR UR5, R37.reuse ;  /* 0x00000000250592ca */ /* 0x040fe400000e0000 */
[----:B------:R-:W-:Y:S02]  /*4020*/  @!P1 R2UR UR6, R36 ;  /* 0x00000000240692ca */ /* 0x000fe400000e0000 */
[----:B------:R-:W-:Y:S02]  /*4030*/  @!P1 R2UR UR7, R37 ;  /* 0x00000000250792ca */ /* 0x000fe400000e0000 */
[----:B------:R-:W-:Y:S02]  /*4040*/  ISETP.GE.AND.EX P6, PT, RZ, UR45, PT, P6 ;  /* 0x0000002dff007c0c */ /* 0x000fe4000bfc6360 */
[----:B------:R-:W-:Y:S02]  /*4050*/  ISETP.GE.AND.EX P5, PT, RZ, UR45, PT, P5 ;  /* 0x0000002dff007c0c */ /* 0x000fe4000bfa6350 */
[----:B------:R-:W-:-:S02]  /*4060*/  ISETP.GE.AND.EX P4, PT, RZ, UR45, PT, P4 ;  /* 0x0000002dff007c0c */ /* 0x000fc4000bf86340 */
[C---:B------:R-:W-:Y:S01]  /*4070*/  @!P0 R2UR UR24, R36.reuse ;  /* 0x00000000241882ca */ /* 0x040fe200000e0000 */
[----:B------:R0:W-:Y:S01]  /*4080*/  @!P1 STG.E desc[UR4][R4.64+0x100], R39 ;  /* 0x0001002704009986 */ /* 0x0001e2000c101904 */
[C---:B------:R-:W-:Y:S02]  /*4090*/  @!P0 R2UR UR25, R37.reuse ;  /* 0x00000000251982ca */ /* 0x040fe400000e0000 */
[----:B------:R-:W-:Y:S01]  /*40a0*/  @!P0 R2UR UR26, R36 ;  /* 0x00000000241a82ca */ /* 0x000fe200000e0000 */
[----:B------:R0:W-:Y:S01]  /*40b0*/  @!P1 STG.E desc[UR6][R4.64+0x104], R41 ;  /* 0x0001042904009986 */ /* 0x0001e2000c101906 */
[----:B------:R-:W-:Y:S02]  /*40c0*/  @!P0 R2UR UR27, R37 ;  /* 0x00000000251b82ca */ /* 0x000fe400000e0000 */
[----:B------:R-:W-:Y:S02]  /*40d0*/  ISETP.GE.AND.EX P3, PT, RZ, UR45, PT, P3 ;  /* 0x0000002dff007c0c */ /* 0x000fe4000bf66330 */
[----:B------:R-:W-:-:S02]  /*40e0*/  ISETP.GE.AND.EX P2, PT, RZ, UR45, PT, P2 ;  /* 0x0000002dff007c0c */ /* 0x000fc4000bf46320 */
[C---:B------:R-:W-:Y:S02]  /*40f0*/  @!P6 R2UR UR4, R36.reuse ;  /* 0x000000002404e2ca */ /* 0x040fe400000e0000 */
[C---:B------:R-:W-:Y:S01]  /*4100*/  @!P6 R2UR UR5, R37.reuse ;  /* 0x000000002505e2ca */ /* 0x040fe200000e0000 */
[----:B------:R0:W-:Y:S01]  /*4110*/  @!P0 STG.E desc[UR24][R4.64+0x700], R19 ;  /* 0x0007001304008986 */ /* 0x0001e2000c101918 */
[----:B------:R-:W-:Y:S02]  /*4120*/  @!P6 R2UR UR6, R36 ;  /* 0x000000002406e2ca */ /* 0x000fe400000e0000 */
[----:B------:R-:W-:Y:S01]  /*4130*/  @!P6 R2UR UR7, R37 ;  /* 0x000000002507e2ca */ /* 0x000fe200000e0000 */
[----:B------:R0:W-:Y:S01]  /*4140*/  @!P0 STG.E desc[UR26][R4.64+0x704], R77 ;  /* 0x0007044d04008986 */ /* 0x0001e2000c10191a */
[----:B------:R-:W-:Y:S02]  /*4150*/  ISETP.GE.U32.AND P0, PT, R56, UR44, PT ;  /* 0x0000002c38007c0c */ /* 0x000fe4000bf06070 */
[----:B------:R-:W-:-:S02]  /*4160*/  @!P5 R2UR UR8, R36 ;  /* 0x000000002408d2ca */ /* 0x000fc400000e0000 */
[----:B------:R-:W-:Y:S02]  /*4170*/  ISETP.GE.AND.EX P0, PT, RZ, UR45, PT, P0 ;  /* 0x0000002dff007c0c */ /* 0x000fe4000bf06300 */
[C---:B------:R-:W-:Y:S01]  /*4180*/  @!P5 R2UR UR9, R37.reuse ;  /* 0x000000002509d2ca */ /* 0x040fe200000e0000 */
[----:B------:R0:W-:Y:S01]  /*4190*/  @!P6 STG.E desc[UR4][R4.64+0x200], R61 ;  /* 0x0002003d0400e986 */ /* 0x0001e2000c101904 */
[C---:B------:R-:W-:Y:S02]  /*41a0*/  @!P5 R2UR UR10, R36.reuse ;  /* 0x00000000240ad2ca */ /* 0x040fe400000e0000 */
[C---:B------:R-:W-:Y:S01]  /*41b0*/  @!P5 R2UR UR11, R37.reuse ;  /* 0x00000000250bd2ca */ /* 0x040fe200000e0000 */
[----:B------:R0:W-:Y:S01]  /*41c0*/  @!P6 STG.E desc[UR6][R4.64+0x204], R63 ;  /* 0x0002043f0400e986 */ /* 0x0001e2000c101906 */
        /* <DEDUP_REMOVED lines=78> */
.L_x_12664:
[----:B------:R-:W-:Y:S05]  /*46b0*/  EXIT ;  /* 0x000000000000794d */ /* 0x000fea0003800000 */
.L_x_12665:
[----:B------:R-:W-:Y:S01]  /*46c0*/  BSSY B1, `(.L_x_12727) ;  /* 0x0000007000017945 */ /* 0x000fe20003800000 */
[----:B------:R-:W-:Y:S02]  /*46d0*/  MOV R12, 0x10 ;  /* 0x00000010000c7802 */ /* 0x000fe40000000f00 */
[----:B------:R-:W-:Y:S02]  /*46e0*/  MOV R11, 0x1f ;  /* 0x0000001f000b7802 */ /* 0x000fe40000000f00 */
[----:B------:R-:W-:-:S07]  /*46f0*/  MOV R15, 0xffffffff ;  /* 0xffffffff000f7802 */ /* 0x000fce0000000f00 */
[----:B------:R-:W-:Y:S05]  /*4700*/  WARPSYNC.COLLECTIVE R15, `(.L_x_12728) ;  /* 0x000000000f087348 */ /* 0x000fea0003c00000 */
[----:B------:R0:W1:Y:S02]  /*4710*/  SHFL.BFLY P6, R14, R13, R12, R11 ;  /* 0x0c00000c0d0e7389 */ /* 0x00006400000c000b */
[----:B01----:R-:W-:Y:S05]  /*4720*/  ENDCOLLECTIVE ;  /* 0x000000000000791b */ /* 0x003fea0003800000 */
.L_x_12728:
[----:B------:R-:W-:Y:S05]  /*4730*/  BSYNC B1 ;  /* 0x0000000000017941 */ /* 0x000fea0003800000 */
.L_x_12727:
        /* <DEDUP_REMOVED lines=9> */
.L_x_12729:
[----:B------:R-:W-:Y:S01]  /*47d0*/  HFMA2 R12, -RZ, RZ, 0, 2.384185791015625e-07 ;  /* 0x00000004ff0c7431 */ /* 0x000fe200000001ff */
[----:B------:R-:W-:-:S04]  /*47e0*/  FMNMX R0, R13, R14, !PT ;  /* 0x0000000e0d007209 */ /* 0x000fc80007800000 */
[----:B------:R-:W-:-:S07]  /*47f0*/  MOV R13, R0 ;  /* 0x00000000000d7202 */ /* 0x000fce0000000f00 */
[----:B------:R-:W-:Y:S05]  /*4800*/  WARPSYNC.COLLECTIVE R15, `(.L_x_12730) ;  /* 0x000000000f087348 */ /* 0x000fea0003c00000 */
[----:B------:R0:W1:Y:S02]  /*4810*/  SHFL.BFLY P6, R14, R13, R12, R11 ;  /* 0x0c00000c0d0e7389 */ /* 0x00006400000c000b */
[----:B01----:R-:W-:Y:S05]  /*4820*/  ENDCOLLECTIVE ;  /* 0x000000000000791b */ /* 0x003fea0003800000 */
.L_x_12730:
[----:B------:R-:W-:Y:S01]  /*4830*/  HFMA2 R12, -RZ, RZ, 0, 1.1920928955078125e-07 ;  /* 0x00000002ff0c7431 */ /* 0x000fe200000001ff */
[----:B------:R-:W-:-:S04]  /*4840*/  FMNMX R2, R0, R14, !PT ;  /* 0x0000000e00027209 */ /* 0x000fc80007800000 */
[----:B------:R-:W-:-:S07]  /*4850*/  MOV R13, R2 ;  /* 0x00000002000d7202 */ /* 0x000fce0000000f00 */
[----:B------:R-:W-:Y:S05]  /*4860*/  WARPSYNC.COLLECTIVE R15, `(.L_x_12731) ;  /* 0x000000000f087348 */ /* 0x000fea0003c00000 */
[----:B------:R0:W1:Y:S02]  /*4870*/  SHFL.BFLY P6, R14, R13, R12, R11 ;  /* 0x0c00000c0d0e7389 */ /* 0x00006400000c000b */
[----:B01----:R-:W-:Y:S05]  /*4880*/  ENDCOLLECTIVE ;  /* 0x000000000000791b */ /* 0x003fea0003800000 */
.L_x_12731:
[----:B------:R-:W-:Y:S01]  /*4890*/  HFMA2 R12, -RZ, RZ, 0, 5.9604644775390625e-08 ;  /* 0x00000001ff0c7431 */ /* 0x000fe200000001ff */
[----:B------:R-:W-:-:S04]  /*48a0*/  FMNMX R3, R2, R14, !PT ;  /* 0x0000000e02037209 */ /* 0x000fc80007800000 */
[----:B------:R-:W-:-:S07]  /*48b0*/  MOV R13, R3 ;  /* 0x00000003000d7202 */ /* 0x000fce0000000f00 */
[----:B------:R-:W-:Y:S05]  /*48c0*/  WARPSYNC.COLLECTIVE R15, `(.L_x_12732) ;  /* 0x000000000f087348 */ /* 0x000fea0003c00000 */
[----:B------:R0:W1:Y:S02]  /*48d0*/  SHFL.BFLY P6, R14, R13, R12, R11 ;  /* 0x0c00000c0d0e7389 */ /* 0x00006400000c000b */
[----:B01----:R-:W-:Y:S05]  /*48e0*/  ENDCOLLECTIVE ;  /* 0x000000000000791b */ /* 0x003fea0003800000 */
.L_x_12732:
        /* <DEDUP_REMOVED lines=307> */
.L_x_12733:
[----:B------:R-:W-:Y:S02]  /*5c20*/  HFMA2 R12, -RZ, RZ, 0, 4.76837158203125e-07 ;  /* 0x00000008ff0c7431 */ /* 0x000fe400000001ff */
[----:B------:R-:W-:-:S05]  /*5c30*/  FADD R38, R13, R14 ;  /* 0x0000000e0d267221 */ /* 0x000fca0000000000 */
[----:B------:R-:W-:-:S07]  /*5c40*/  MOV R13, R38 ;  /* 0x00000026000d7202 */ /* 0x000fce0000000f00 */
[----:B------:R-:W-:Y:S05]  /*5c50*/  WARPSYNC.COLLECTIVE R15, `(.L_x_12734) ;  /* 0x000000000f087348 */ /* 0x000fea0003c00000 */
[----:B------:R0:W1:Y:S02]  /*5c60*/  SHFL.BFLY P6, R14, R13, R12, R11 ;  /* 0x0c00000c0d0e7389 */ /* 0x00006400000c000b */
[----:B01----:R-:W-:Y:S05]  /*5c70*/  ENDCOLLECTIVE ;  /* 0x000000000000791b */ /* 0x003fea0003800000 */
.L_x_12734:
[----:B------:R-:W-:Y:S02]  /*5c80*/  HFMA2 R12, -RZ, RZ, 0, 2.384185791015625e-07 ;  /* 0x00000004ff0c7431 */ /* 0x000fe400000001ff */
[----:B------:R-:W-:-:S05]  /*5c90*/  FADD R39, R38, R14 ;  /* 0x0000000e26277221 */ /* 0x000fca0000000000 */
[----:B------:R-:W-:-:S07]  /*5ca0*/  MOV R13, R39 ;  /* 0x00000027000d7202 */ /* 0x000fce0000000f00 */
[----:B------:R-:W-:Y:S05]  /*5cb0*/  WARPSYNC.COLLECTIVE R15, `(.L_x_12735) ;  /* 0x000000000f087348 */ /* 0x000fea0003c00000 */
[----:B------:R0:W1:Y:S02]  /*5cc0*/  SHFL.BFLY P6, R14, R13, R12, R11 ;  /* 0x0c00000c0d0e7389 */ /* 0x00006400000c000b */
[----:B01----:R-:W-:Y:S05]  /*5cd0*/  ENDCOLLECTIVE ;  /* 0x000000000000791b */ /* 0x003fea0003800000 */
.L_x_12735:
[----:B------:R-:W-:Y:S02]  /*5ce0*/  HFMA2 R12, -RZ, RZ, 0, 1.1920928955078125e-07 ;  /* 0x00000002ff0c7431 */ /* 0x000fe400000001ff */
[----:B------:R-:W-:-:S05]  /*5cf0*/  FADD R40, R39, R14 ;  /* 0x0000000e27287221 */ /* 0x000fca0000000000 */
[----:B------:R-:W-:-:S07]  /*5d00*/  MOV R13, R40 ;  /* 0x00000028000d7202 */ /* 0x000fce0000000f00 */
[----:B------:R-:W-:Y:S05]  /*5d10*/  WARPSYNC.COLLECTIVE R15, `(.L_x_12736) ;  /* 0x000000000f087348 */ /* 0x000fea0003c00000 */
[----:B------:R0:W1:Y:S02]  /*5d20*/  SHFL.BFLY P6, R14, R13, R12, R11 ;  /* 0x0c00000c0d0e7389 */ /* 0x00006400000c000b */
[----:B01----:R-:W-:Y:S05]  /*5d30*/  ENDCOLLECTIVE ;  /* 0x000000000000791b */ /* 0x003fea0003800000 */
.L_x_12736:
[----:B------:R-:W-:Y:S02]  /*5d40*/  HFMA2 R12, -RZ, RZ, 0, 5.9604644775390625e-08 ;  /* 0x00000001ff0c7431 */ /* 0x000fe400000001ff */
[----:B------:R-:W-:-:S05]  /*5d50*/  FADD R41, R40, R14 ;  /* 0x0000000e28297221 */ /* 0x000fca0000000000 */
[----:B------:R-:W-:-:S07]  /*5d60*/  MOV R13, R41 ;  /* 0x00000029000d7202 */ /* 0x000fce0000000f00 */
[----:B------:R-:W-:Y:S05]  /*5d70*/  WARPSYNC.COLLECTIVE R15, `(.L_x_12737) ;  /* 0x000000000f087348 */ /* 0x000fea0003c00000 */
[----:B------:R0:W1:Y:S02]  /*5d80*/  SHFL.BFLY P6, R14, R13, R12, R11 ;  /* 0x0c00000c0d0e7389 */ /* 0x00006400000c000b */
[----:B01----:R-:W-:Y:S05]  /*5d90*/  ENDCOLLECTIVE ;  /* 0x000000000000791b */ /* 0x003fea0003800000 */
.L_x_12737:
[----:B------:R-:W-:Y:S05]  /*5da0*/  BRA `(.L_x_12738) ;  /* 0xffffffc400307947 */ /* 0x000fea000383ffff */
        .weak           $__internal_261_$__cuda_sm3x_div_rn_noftz_f32_slowpath
        .type           $__internal_261_$__cuda_sm3x_div_rn_noftz_f32_slowpath,@function
        .size           $__internal_261_$__cuda_sm3x_div_rn_noftz_f32_slowpath,(.L_x_15578 - $__internal_261_$__cuda_sm3x_div_rn_noftz_f32_slowpath)
$__internal_261_$__cuda_sm3x_div_rn_noftz_f32_slowpath:
        /* <DEDUP_REMOVED lines=34> */
.L_x_12740:
        /* <DEDUP_REMOVED lines=51> */
.L_x_12747:
[----:B------:R-:W-:-:S04]  /*6300*/  LOP3.LUT R10, R10, 0x80000000, RZ, 0xc0, !PT ;  /* 0x800000000a0a7812 */ /* 0x000fc800078ec0ff */
[----:B------:R-:W-:Y:S01]  /*6310*/  LOP3.LUT R10, R10, 0x7f800000, RZ, 0xfc, !PT ;  /* 0x7f8000000a0a7812 */ /* 0x000fe200078efcff */
[----:B------:R-:W-:Y:S06]  /*6320*/  BRA `(.L_x_12748) ;  /* 0x0000000000047947 */ /* 0x000fec0003800000 */
.L_x_12746:
[----:B------:R-:W-:-:S07]  /*6330*/  LEA R10, R93, R10, 0x17 ;  /* 0x0000000a5d0a7211 */ /* 0x000fce00078eb8ff */
.L_x_12748:
[----:B------:R-:W-:Y:S05]  /*6340*/  BSYNC.RECONVERGENT B2 ;  /* 0x0000000000027941 */ /* 0x000fea0003800200 */
.L_x_12745:
[----:B------:R-:W-:Y:S05]  /*6350*/  BRA `(.L_x_12749) ;  /* 0x0000000000207947 */ /* 0x000fea0003800000 */
.L_x_12744:
[----:B------:R-:W-:-:S04]  /*6360*/  LOP3.LUT R10, R11, 0x80000000, R10, 0x48, !PT ;  /* 0x800000000b0a7812 */ /* 0x000fc800078e480a */
[----:B------:R-:W-:Y:S01]  /*6370*/  LOP3.LUT R10, R10, 0x7f800000, RZ, 0xfc, !PT ;  /* 0x7f8000000a0a7812 */ /* 0x000fe200078efcff */
[----:B------:R-:W-:Y:S06]  /*6380*/  BRA `(.L_x_12749) ;  /* 0x0000000000147947 */ /* 0x000fec0003800000 */
.L_x_12743:
[----:B------:R-:W-:Y:S01]  /*6390*/  LOP3.LUT R10, R11, 0x80000000, R10, 0x48, !PT ;  /* 0x800000000b0a7812 */ /* 0x000fe200078e480a */
[----:B------:R-:W-:Y:S06]  /*63a0*/  BRA `(.L_x_12749) ;  /* 0x00000000000c7947 */ /* 0x000fec0003800000 */
.L_x_12742:
[----:B------:R-:W0:Y:S01]  /*63b0*/  MUFU.RSQ R10, -QNAN ;  /* 0xffc00000000a7908 */ /* 0x000e220000001400 */
[----:B------:R-:W-:Y:S05]  /*63c0*/  BRA `(.L_x_12749) ;  /* 0x0000000000047947 */ /* 0x000fea0003800000 */
.L_x_12741:
[----:B------:R-:W-:-:S07]  /*63d0*/  FADD.FTZ R10, R10, R11 ;  /* 0x0000000b0a0a7221 */ /* 0x000fce0000010000 */
.L_x_12749:
[----:B------:R-:W-:Y:S05]  /*63e0*/  BSYNC.RECONVERGENT B1 ;  /* 0x0000000000017941 */ /* 0x000fea0003800200 */
.L_x_12739:
[----:B------:R-:W-:Y:S01]  /*63f0*/  HFMA2 R11, -RZ, RZ, 0, 0 ;  /* 0x00000000ff0b7431 */ /* 0x000fe200000001ff */
[----:B0-----:R-:W-:Y:S02]  /*6400*/  MOV R14, R10 ;  /* 0x0000000a000e7202 */ /* 0x001fe40000000f00 */
[----:B------:R-:W-:-:S04]  /*6410*/  MOV R10, R12 ;  /* 0x0000000c000a7202 */ /* 0x000fc80000000f00 */
[----:B------:R-:W-:Y:S05]  /*6420*/  RET.REL.NODEC R10 `(_ZN7oneflow4cuda7softmax15SoftmaxWarpImplI10SimpleLoadIffE11SimpleStoreIffEfLi2ELi30ELi32ELi1ELb1ELNS1_9AlgorithmE0EEEvT_T0_ll) ;  /* 0xffffff980af47950 */ /* 0x000fea0003c3ffff */
.L_x_12750:
        /* <DEDUP_REMOVED lines=13> */
.L_x_15578:


//--------------------- .text._ZN7oneflow4cuda7softmax15SoftmaxWarpImplI10SimpleLoadIffE11SimpleStoreIffEfLi2ELi30ELi32ELi1ELb0ELNS1_9AlgorithmE0EEEvT_T0_ll --------------------------
	.section	.text._ZN7oneflow4cuda7softmax15SoftmaxWarpImplI10SimpleLoadIffE11SimpleStoreIffEfLi2ELi30ELi32ELi1ELb0ELNS1_9AlgorithmE0EEEvT_T0_ll,"ax",@progbits
	.align	128
        .global         _ZN7oneflow4cuda7softmax15SoftmaxWarpImplI10SimpleLoadIffE11SimpleStoreIffEfLi2ELi30ELi32ELi1ELb0ELNS1_9AlgorithmE0EEEvT_T0_ll
        .type           _ZN7oneflow4cuda7softmax15SoftmaxWarpImplI10SimpleLoadIffE11SimpleStoreIffEfLi2ELi30ELi32ELi1ELb0ELNS1_9AlgorithmE0EEEvT_T0_ll,@function
        .size           _ZN7oneflow4cuda7softmax15SoftmaxWarpImplI10SimpleLoadIffE11SimpleStoreIffEfLi2ELi30ELi32ELi1ELb0ELNS1_9AlgorithmE0EEEvT_T0_ll,(.L_x_15579 - _ZN7oneflow4cuda7softmax15SoftmaxWarpImplI10SimpleLoadIffE11SimpleStoreIffEfLi2ELi30ELi32ELi1ELb0ELNS1_9AlgorithmE0EEEvT_T0_ll)
        .other          _ZN7oneflow4cuda7softmax15SoftmaxWarpImplI10SimpleLoadIffE11SimpleStoreIffEfLi2ELi30ELi32ELi1ELb0ELNS1_9AlgorithmE0EEEvT_T0_ll,@"STO_CUDA_ENTRY STV_DEFAULT"
_ZN7oneflow4cuda7softmax15SoftmaxWarpImplI10SimpleLoadIffE11SimpleStoreIffEfLi2ELi30ELi32ELi1ELb0ELNS1_9AlgorithmE0EEEvT_T0_ll:
.text._ZN7oneflow4cuda7softmax15SoftmaxWarpImplI10SimpleLoadIffE11SimpleStoreIffEfLi2ELi30ELi32ELi1ELb0ELNS1_9AlgorithmE0EEEvT_T0_ll:
        /* <DEDUP_REMOVED lines=24> */
.L_x_12751:
        /* <DEDUP_REMOVED lines=14> */
.L_x_12813:
        /* <DEDUP_REMOVED lines=392> */
.L_x_12825:
        /* <DEDUP_REMOVED lines=12> */
[----:B0-----:R-:W-:Y:S05]  /*1ba0*/  CALL.REL.NOINC `($__internal_262_$__cuda_sm3x_div_rn_noftz_f32_slowpath) ;  /* 0x0000003400a47944 */ /* 0x001fea0003c00000 */
[----:B------:R-:W-:-:S07]  /*1bb0*/  MOV R11, R7 ;  /* 0x00000007000b7202 */ /* 0x000fce0000000f00 */
.L_x_12754:
[----:B------:R-:W-:Y:S05]  /*1bc0*/  BSYNC.RECONVERGENT B2 ;  /* 0x0000000000027941 */ /* 0x000fea0003800200 */
.L_x_12753:
        /* <DEDUP_REMOVED lines=12> */
[----:B0-----:R-:W-:Y:S05]  /*1c90*/  CALL.REL.NOINC `($__internal_262_$__cuda_sm3x_div_rn_noftz_f32_slowpath) ;  /* 0x0000003400687944 */ /* 0x001fea0003c00000 */
[----:B------:R-:W-:-:S07]  /*1ca0*/  MOV R14, R7 ;  /* 0x00000007000e7202 */ /* 0x000fce0000000f00 */
.L_x_12756:
[----:B------:R-:W-:Y:S05]  /*1cb0*/  BSYNC.RECONVERGENT B2 ;  /* 0x0000000000027941 */ /* 0x000fea0003800200 */
.L_x_12755:
        /* <DEDUP_REMOVED lines=14> */
.L_x_12758:
[----:B------:R-:W-:Y:S05]  /*1da0*/  BSYNC.RECONVERGENT B2 ;  /* 0x0000000000027941 */ /* 0x000fea0003800200 */
.L_x_12757:
        /* <DEDUP_REMOVED lines=14> */
.L_x_12760:
[----:B------:R-:W-:Y:S05]  /*1e90*/  BSYNC.RECONVERGENT B2 ;  /* 0x0000000000027941 */ /* 0x000fea0003800200 */
.L_x_12759:
        /* <DEDUP_REMOVED lines=14> */
.L_x_12762:
[----:B------:R-:W-:Y:S05]  /*1f80*/  BSYNC.RECONVERGENT B2 ;  /* 0x0000000000027941 */ /* 0x000fea0003800200 */
.L_x_12761:
        /* <DEDUP_REMOVED lines=14> */
.L_x_12764:
[----:B------:R-:W-:Y:S05]  /*2070*/  BSYNC.RECONVERGENT B2 ;  /* 0x0000000000027941 */ /* 0x000fea0003800200 */
.L_x_12763:
        /* <DEDUP_REMOVED lines=14> */
.L_x_12766:
[----:B------:R-:W-:Y:S05]  /*2160*/  BSYNC.RECONVERGENT B2 ;  /* 0x0000000000027941 */ /* 0x000fea0003800200 */
.L_x_12765:
        /* <DEDUP_REMOVED lines=14> */
.L_x_12768:
[----:B------:R-:W-:Y:S05]  /*2250*/  BSYNC.RECONVERGENT B2 ;  /* 0x0000000000027941 */ /* 0x000fea0003800200 */
.L_x_12767:
        /* <DEDUP_REMOVED lines=14> */
.L_x_12770:
[----:B------:R-:W-:Y:S05]  /*2340*/  BSYNC.RECONVERGENT B2 ;  /* 0x0000000000027941 */ /* 0x000fea0003800200 */
.L_x_12769:
        /* <DEDUP_REMOVED lines=14> */
.L_x_12772:
[----:B------:R-:W-:Y:S05]  /*2430*/  BSYNC.RECONVERGENT B2 ;  /* 0x0000000000027941 */ /* 0x000fea0003800200 */
.L_x_12771:
        /* <DEDUP_REMOVED lines=14> */
.L_x_12774:
[----:B------:R-:W-:Y:S05]  /*2520*/  BSYNC.RECONVERGENT B2 ;  /* 0x0000000000027941 */ /* 0x000fea0003800200 */
.L_x_12773:
        /* <DEDUP_REMOVED lines=14> */
.L_x_12776:
[----:B------:R-:W-:Y:S05]  /*2610*/  BSYNC.RECONVERGENT B2 ;  /* 0x0000000000027941 */ /* 0x000fea0003800200 */
.L_x_12775:
        /* <DEDUP_REMOVED lines=14> */
.L_x_12778:
[----:B------:R-:W-:Y:S05]  /*2700*/  BSYNC.RECONVERGENT B2 ;  /* 0x0000000000027941 */ /* 0x000fea0003800200 */
.L_x_12777:
        /* <DEDUP_REMOVED lines=14> */
.L_x_12780:
[----:B------:R-:W-:Y:S05]  /*27f0*/  BSYNC.RECONVERGENT B2 ;  /* 0x0000000000027941 */ /* 0x000fea0003800200 */
.L_x_12779:
        /* <DEDUP_REMOVED lines=14> */
.L_x_12782:
[----:B------:R-:W-:Y:S05]  /*28e0*/  BSYNC.RECONVERGENT B2 ;  /* 0x0000000000027941 */ /* 0x000fea0003800200 */
.L_x_12781:
        /* <DEDUP_REMOVED lines=14> */
.L_x_12784:
[----:B------:R-:W-:Y:S05]  /*29d0*/  BSYNC.RECONVERGENT B2 ;  /* 0x0000000000027941 */ /* 0x000fea0003800200 */
.L_x_12783:
        /* <DEDUP_REMOVED lines=14> */
.L_x_12786:
[----:B------:R-:W-:Y:S05]  /*2ac0*/  BSYNC.RECONVERGENT B2 ;  /* 0x0000000000027941 */ /* 0x000fea0003800200 */
.L_x_12785:
        /* <DEDUP_REMOVED lines=14> */
.L_x_12788:
[----:B------:R-:W-:Y:S05]  /*2bb0*/  BSYNC.RECONVERGENT B2 ;  /* 0x0000000000027941 */ /* 0x000fea0003800200 */
.L_x_12787:
        /* <DEDUP_REMOVED lines=14> */
.L_x_12790:
[----:B------:R-:W-:Y:S05]  /*2ca0*/  BSYNC.RECONVERGENT B2 ;  /* 0x0000000000027941 */ /* 0x000fea0003800200 */
.L_x_12789:
        /* <DEDUP_REMOVED lines=14> */
.L_x_12792:
[----:B------:R-:W-:Y:S05]  /*2d90*/  BSYNC.RECONVERGENT B2 ;  /* 0x0000000000027941 */ /* 0x000fea0003800200 */
.L_x_12791:
        /* <DEDUP_REMOVED lines=14> */
.L_x_12794:
[----:B------:R-:W-:Y:S05]  /*2e80*/  BSYNC.RECONVERGENT B2 ;  /* 0x0000000000027941 */ /* 0x000fea0003800200 */
.L_x_12793:
        /* <DEDUP_REMOVED lines=14> */
.L_x_12796:
[----:B------:R-:W-:Y:S05]  /*2f70*/  BSYNC.RECONVERGENT B2 ;  /* 0x0000000000027941 */ /* 0x000fea0003800200 */
.L_x_12795:
        /* <DEDUP_REMOVED lines=14> */
.L_x_12798:
[----:B------:R-:W-:Y:S05]  /*3060*/  BSYNC.RECONVERGENT B2 ;  /* 0x0000000000027941 */ /* 0x000fea0003800200 */
.L_x_12797:
        /* <DEDUP_REMOVED lines=14> */
.L_x_12800:
[----:B------:R-:W-:Y:S05]  /*3150*/  BSYNC.RECONVERGENT B2 ;  /* 0x0000000000027941 */ /* 0x000fea0003800200 */
.L_x_12799:
        /* <DEDUP_REMOVED lines=14> */
.L_x_12802:
[----:B------:R-:W-:Y:S05]  /*3240*/  BSYNC.RECONVERGENT B2 ;  /* 0x0000000000027941 */ /* 0x000fea0003800200 */
.L_x_12801:
        /* <DEDUP_REMOVED lines=14> */
.L_x_12804:
[----:B------:R-:W-:Y:S05]  /*3330*/  BSYNC.RECONVERGENT B2 ;  /* 0x0000000000027941 */ /* 0x000fea0003800200 */
.L_x_12803:
        /* <DEDUP_REMOVED lines=14> */
.L_x_12806:
[----:B------:R-:W-:Y:S05]  /*3420*/  BSYNC.RECONVERGENT B2 ;  /* 0x0000000000027941 */ /* 0x000fea0003800200 */
.L_x_12805:
        /* <DEDUP_REMOVED lines=14> */
.L_x_12808:
[----:B------:R-:W-:Y:S05]  /*3510*/  BSYNC.RECONVERGENT B2 ;  /* 0x0000000000027941 */ /* 0x000fea0003800200 */
.L_x_12807:
        /* <DEDUP_REMOVED lines=14> */
.L_x_12810:
[----:B------:R-:W-:Y:S05]  /*3600*/  BSYNC.RECONVERGENT B2 ;  /* 0x0000000000027941 */ /* 0x000fea0003800200 */
.L_x_12809:
        /* <DEDUP_REMOVED lines=13> */
.L_x_12812:
[----:B------:R-:W-:Y:S05]  /*36e0*/  BSYNC.RECONVERGENT B2 ;  /* 0x0000000000027941 */ /* 0x000fea0003800200 */
.L_x_12811:
        /* <DEDUP_REMOVED lines=70> */
.L_x_12752:
[----:B------:R-:W-:Y:S01]  /*3b50*/  BSSY B0, `(.L_x_12814) ;  /* 0x0000007000007945 */ /* 0x000fe20003800000 */
[----:B------:R-:W-:Y:S02]  /*3b60*/  MOV R12, 0x10 ;  /* 0x00000010000c7802 */ /* 0x000fe40000000f00 */
[----:B------:R-:W-:Y:S02]  /*3b70*/  MOV R11, 0x1f ;  /* 0x0000001f000b7802 */ /* 0x000fe40000000f00 */
[----:B------:R-:W-:-:S07]  /*3b80*/  MOV R15, 0xffffffff ;  /* 0xffffffff000f7802 */ /* 0x000fce0000000f00 */
[----:B0-----:R-:W-:Y:S05]  /*3b90*/  WARPSYNC.COLLECTIVE R15, `(.L_x_12815) ;  /* 0x000000000f087348 */ /* 0x001fea0003c00000 */
[----:B------:R1:W2:Y:S02]  /*3ba0*/  SHFL.BFLY P6, R14, R13, R12, R11 ;  /* 0x0c00000c0d0e7389 */ /* 0x0002a400000c000b */
[----:B012---:R-:W-:Y:S05]  /*3bb0*/  ENDCOLLECTIVE ;  /* 0x000000000000791b */ /* 0x007fea0003800000 */
.L_x_12815:
[----:B------:R-:W-:Y:S05]  /*3bc0*/  BSYNC B0 ;  /* 0x0000000000007941 */ /* 0x000fea0003800000 */
.L_x_12814:
        /* <DEDUP_REMOVED lines=8> */
.L_x_12816:
[----:B------:R-:W-:Y:S01]  /*3c50*/  HFMA2 R12, -RZ, RZ, 0, 2.384185791015625e-07 ;  /* 0x00000004ff0c7431 */ /* 0x000fe200000001ff */
[----:B------:R-:W-:-:S04]  /*3c60*/  FMNMX R0, R13, R14, !PT ;  /* 0x0000000e0d007209 */ /* 0x000fc80007800000 */
[----:B------:R-:W-:-:S07]  /*3c70*/  MOV R13, R0 ;  /* 0x00000000000d7202 */ /* 0x000fce0000000f00 */
[----:B------:R-:W-:Y:S05]  /*3c80*/  WARPSYNC.COLLECTIVE R15, `(.L_x_12817) ;  /* 0x000000000f087348 */ /* 0x000fea0003c00000 */
[----:B------:R0:W1:Y:S02]  /*3c90*/  SHFL.BFLY P6, R14, R13, R12, R11 ;  /* 0x0c00000c0d0e7389 */ /* 0x00006400000c000b */
[----:B01----:R-:W-:Y:S05]  /*3ca0*/  ENDCOLLECTIVE ;  /* 0x000000000000791b */ /* 0x003fea0003800000 */
.L_x_12817:
[----:B------:R-:W-:Y:S01]  /*3cb0*/  HFMA2 R12, -RZ, RZ, 0, 1.1920928955078125e-07 ;  /* 0x00000002ff0c7431 */ /* 0x000fe200000001ff */
[----:B------:R-:W-:-:S04]  /*3cc0*/  FMNMX R2, R0, R14, !PT ;  /* 0x0000000e00027209 */ /* 0x000fc80007800000 */
[----:B------:R-:W-:-:S07]  /*3cd0*/  MOV R13, R2 ;  /* 0x00000002000d7202 */ /* 0x000fce0000000f00 */
[----:B------:R-:W-:Y:S05]  /*3ce0*/  WARPSYNC.COLLECTIVE R15, `(.L_x_12818) ;  /* 0x000000000f087348 */ /* 0x000fea0003c00000 */
[----:B------:R0:W1:Y:S02]  /*3cf0*/  SHFL.BFLY P6, R14, R13, R12, R11 ;  /* 0x0c00000c0d0e7389 */ /* 0x00006400000c000b */
[----:B01----:R-:W-:Y:S05]  /*3d00*/  ENDCOLLECTIVE ;  /* 0x000000000000791b */ /* 0x003fea0003800000 */
.L_x_12818:
[----:B------:R-:W-:Y:S01]  /*3d10*/  HFMA2 R12, -RZ, RZ, 0, 5.9604644775390625e-08 ;  /* 0x00000001ff0c7431 */ /* 0x000fe200000001ff */
[----:B------:R-:W-:-:S04]  /*3d20*/  FMNMX R3, R2, R14, !PT ;  /* 0x0000000e02037209 */ /* 0x000fc80007800000 */
[----:B------:R-:W-:-:S07]  /*3d30*/  MOV R13, R3 ;  /* 0x00000003000d7202 */ /* 0x000fce0000000f00 */
[----:B------:R-:W-:Y:S05]  /*3d40*/  WARPSYNC.COLLECTIVE R15, `(.L_x_12819) ;  /* 0x000000000f087348 */ /* 0x000fea0003c00000 */
[----:B------:R0:W1:Y:S02]  /*3d50*/  SHFL.BFLY P6, R14, R13, R12, R11 ;  /* 0x0c00000c0d0e7389 */ /* 0x00006400000c000b */
[----:B01----:R-:W-:Y:S05]  /*3d60*/  ENDCOLLECTIVE ;  /* 0x000000000000791b */ /* 0x003fea0003800000 */
.L_x_12819:
        /* <DEDUP_REMOVED lines=308> */
.L_x_12820:
[----:B------:R-:W-:Y:S02]  /*50b0*/  HFMA2 R12, -RZ, RZ, 0, 4.76837158203125e-07 ;  /* 0x00000008ff0c7431 */ /* 0x000fe400000001ff */
[----:B------:R-:W-:-:S05]  /*50c0*/  FADD R38, R13, R14 ;  /* 0x0000000e0d267221 */ /* 0x000fca0000000000 */
[----:B------:R-:W-:-:S07]  /*50d0*/  MOV R13, R38 ;  /* 0x00000026000d7202 */ /* 0x000fce0000000f00 */
[----:B------:R-:W-:Y:S05]  /*50e0*/  WARPSYNC.COLLECTIVE R15, `(.L_x_12821) ;  /* 0x000000000f087348 */ /* 0x000fea0003c00000 */
[----:B------:R0:W1:Y:S02]  /*50f0*/  SHFL.BFLY P6, R14, R13, R12, R11 ;  /* 0x0c00000c0d0e7389 */ /* 0x00006400000c000b */
[----:B01----:R-:W-:Y:S05]  /*5100*/  ENDCOLLECTIVE ;  /* 0x000000000000791b */ /* 0x003fea0003800000 */
.L_x_12821:
[----:B------:R-:W-:Y:S02]  /*5110*/  HFMA2 R12, -RZ, RZ, 0, 2.384185791015625e-07 ;  /* 0x00000004ff0c7431 */ /* 0x000fe400000001ff */
[----:B------:R-:W-:-:S05]  /*5120*/  FADD R39, R38, R14 ;  /* 0x0000000e26277221 */ /* 0x000fca0000000000 */
[----:B------:R-:W-:-:S07]  /*5130*/  MOV R13, R39 ;  /* 0x00000027000d7202 */ /* 0x000fce0000000f00 */
[----:B------:R-:W-:Y:S05]  /*5140*/  WARPSYNC.COLLECTIVE R15, `(.L_x_12822) ;  /* 0x000000000f087348 */ /* 0x000fea0003c00000 */
[----:B------:R0:W1:Y:S02]  /*5150*/  SHFL.BFLY P6, R14, R13, R12, R11 ;  /* 0x0c00000c0d0e7389 */ /* 0x00006400000c000b */
[----:B01----:R-:W-:Y:S05]  /*5160*/  ENDCOLLECTIVE ;  /* 0x000000000000791b */ /* 0x003fea0003800000 */
.L_x_12822:
[----:B------:R-:W-:Y:S02]  /*5170*/  HFMA2 R12, -RZ, RZ, 0, 1.1920928955078125e-07 ;  /* 0x00000002ff0c7431 */ /* 0x000fe400000001ff */
[----:B------:R-:W-:-:S05]  /*5180*/  FADD R40, R39, R14 ;  /* 0x0000000e27287221 */ /* 0x000fca0000000000 */
[----:B------:R-:W-:-:S07]  /*5190*/  MOV R13, R40 ;  /* 0x00000028000d7202 */ /* 0x000fce0000000f00 */
[----:B------:R-:W-:Y:S05]  /*51a0*/  WARPSYNC.COLLECTIVE R15, `(.L_x_12823) ;  /* 0x000000000f087348 */ /* 0x000fea0003c00000 */
[----:B------:R0:W1:Y:S02]  /*51b0*/  SHFL.BFLY P6, R14, R13, R12, R11 ;  /* 0x0c00000c0d0e7389 */ /* 0x00006400000c000b */
[----:B01----:R-:W-:Y:S05]  /*51c0*/  ENDCOLLECTIVE ;  /* 0x000000000000791b */ /* 0x003fea0003800000 */
.L_x_12823:
[----:B------:R-:W-:Y:S02]  /*51d0*/  HFMA2 R12, -RZ, RZ, 0, 5.9604644775390625e-08 ;  /* 0x00000001ff0c7431 */ /* 0x000fe400000001ff */
[----:B------:R-:W-:-:S05]  /*51e0*/  FADD R41, R40, R14 ;  /* 0x0000000e28297221 */ /* 0x000fca0000000000 */
[----:B------:R-:W-:-:S07]  /*51f0*/  MOV R13, R41 ;  /* 0x00000029000d7202 */ /* 0x000fce0000000f00 */
[----:B------:R-:W-:Y:S05]  /*5200*/  WARPSYNC.COLLECTIVE R15, `(.L_x_12824) ;  /* 0x000000000f087348 */ /* 0x000fea0003c00000 */
[----:B------:R0:W1:Y:S02]  /*5210*/  SHFL.BFLY P6, R14, R13, R12, R11 ;  /* 0x0c00000c0d0e7389 */ /* 0x00006400000c000b */
[----:B01----:R-:W-:Y:S05]  /*5220*/  ENDCOLLECTIVE ;  /* 0x000000000000791b */ /* 0x003fea0003800000 */
.L_x_12824:
[----:B------:R-:W-:Y:S05]  /*5230*/  BRA `(.L_x_12825) ;  /* 0xffffffc800287947 */ /* 0x000fea000383ffff */
        .weak           $__internal_262_$__cuda_sm3x_div_rn_noftz_f32_slowpath
        .type           $__internal_262_$__cuda_sm3x_div_rn_noftz_f32_slowpath,@function
        .size           $__internal_262_$__cuda_sm3x_div_rn_noftz_f32_slowpath,(.L_x_15579 - $__internal_262_$__cuda_sm3x_div_rn_noftz_f32_slowpath)
$__internal_262_$__cuda_sm3x_div_rn_noftz_f32_slowpath:
        /* <DEDUP_REMOVED lines=34> */
.L_x_12827:
        /* <DEDUP_REMOVED lines=51> */
.L_x_12834:
[----:B------:R-:W-:-:S04]  /*5790*/  LOP3.LUT R7, R7, 0x80000000, RZ, 0xc0, !PT ;  /* 0x8000000007077812 */ /* 0x000fc800078ec0ff */
[----:B------:R-:W-:Y:S01]  /*57a0*/  LOP3.LUT R7, R7, 0x7f800000, RZ, 0xfc, !PT ;  /* 0x7f80000007077812 */ /* 0x000fe200078efcff */
[----:B------:R-:W-:Y:S06]  /*57b0*/  BRA `(.L_x_12835) ;  /* 0x0000000000047947 */ /* 0x000fec0003800000 */
.L_x_12833:
[----:B------:R-:W-:-:S07]  /*57c0*/  LEA R7, R46, R7, 0x17 ;  /* 0x000000072e077211 */ /* 0x000fce00078eb8ff */
.L_x_12835:
[----:B------:R-:W-:Y:S05]  /*57d0*/  BSYNC.RECONVERGENT B1 ;  /* 0x0000000000017941 */ /* 0x000fea0003800200 */
.L_x_12832:
[----:B------:R-:W-:Y:S05]  /*57e0*/  BRA `(.L_x_12836) ;  /* 0x0000000000207947 */ /* 0x000fea0003800000 */
.L_x_12831:
[----:B------:R-:W-:-:S04]  /*57f0*/  LOP3.LUT R7, R12, 0x80000000, R7, 0x48, !PT ;  /* 0x800000000c077812 */ /* 0x000fc800078e4807 */
[----:B------:R-:W-:Y:S01]  /*5800*/  LOP3.LUT R7, R7, 0x7f800000, RZ, 0xfc, !PT ;  /* 0x7f80000007077812 */ /* 0x000fe200078efcff */
[----:B------:R-:W-:Y:S06]  /*5810*/  BRA `(.L_x_12836) ;  /* 0x0000000000147947 */ /* 0x000fec0003800000 */
.L_x_12830:
[----:B------:R-:W-:Y:S01]  /*5820*/  LOP3.LUT R7, R12, 0x80000000, R7, 0x48, !PT ;  /* 0x800000000c077812 */ /* 0x000fe200078e4807 */
[----:B------:R-:W-:Y:S06]  /*5830*/  BRA `(.L_x_12836) ;  /* 0x00000000000c7947 */ /* 0x000fec0003800000 */
.L_x_12829:
[----:B------:R-:W0:Y:S01]  /*5840*/  MUFU.RSQ R7, -QNAN ;  /* 0xffc0000000077908 */ /* 0x000e220000001400 */
[----:B------:R-:W-:Y:S05]  /*5850*/  BRA `(.L_x_12836) ;  /* 0x0000000000047947 */ /* 0x000fea0003800000 */
.L_x_12828:
[----:B------:R-:W-:-:S07]  /*5860*/  FADD.FTZ R7, R7, R12 ;  /* 0x0000000c07077221 */ /* 0x000fce0000010000 */
.L_x_12836:
[----:B------:R-:W-:Y:S05]  /*5870*/  BSYNC.RECONVERGENT B0 ;  /* 0x0000000000007941 */ /* 0x000fea0003800200 */
.L_x_12826:
[----:B------:R-:W-:Y:S01]  /*5880*/  HFMA2 R13, -RZ, RZ, 0, 0 ;  /* 0x00000000ff0d7431 */ /* 0x000fe200000001ff */
[----:B------:R-:W-:-:S04]  /*5890*/  MOV R12, R15 ;  /* 0x0000000f000c7202 */ /* 0x000fc80000000f00 */
[----:B0-----:R-:W-:Y:S05]  /*58a0*/  RET.REL.NODEC R12 `(_ZN7oneflow4cuda7softmax15SoftmaxWarpImplI10SimpleLoadIffE11SimpleStoreIffEfLi2ELi30ELi32ELi1ELb0ELNS1_9AlgorithmE0EEEvT_T0_ll) ;  /* 0xffffffa40cd47950 */ /* 0x001fea0003c3ffff */
.L_x_12837:
        /* <DEDUP_REMOVED lines=13> */
.L_x_15579:


//--------------------- .text._ZN7oneflow4cuda7softmax15SoftmaxWarpImplI10SimpleLoadIffE11SimpleStoreIffEfLi2ELi28ELi32ELi1ELb1ELNS1_9AlgorithmE0EEEvT_T0_ll --------------------------
	.section	.text._ZN7oneflow4cuda7softmax15SoftmaxWarpImplI10SimpleLoadIffE11SimpleStoreIffEfLi2ELi28ELi32ELi1ELb1ELNS1_9AlgorithmE0EEEvT_T0_ll,"ax",@progbits
	.align	128
        .global         _ZN7oneflow4cuda7softmax15SoftmaxWarpImplI10SimpleLoadIffE11SimpleStoreIffEfLi2ELi28ELi32ELi1ELb1ELNS1_9AlgorithmE0EEEvT_T0_ll
        .type           _ZN7oneflow4cuda7softmax15SoftmaxWarpImplI10SimpleLoadIffE11SimpleStoreIffEfLi2ELi28ELi32ELi1ELb1ELNS1_9AlgorithmE0EEEvT_T0_ll,@function
        .size           _ZN7oneflow4cuda7softmax15SoftmaxWarpImplI10SimpleLoadIffE11SimpleStoreIffEfLi2ELi28ELi32ELi1ELb1ELNS1_9AlgorithmE0EEEvT_T0_ll,(.L_x_15580 - _ZN7oneflow4cuda7softmax15SoftmaxWarpImplI10SimpleLoadIffE11SimpleStoreIffEfLi2ELi28ELi32ELi1ELb1ELNS1_9AlgorithmE0EEEvT_T0_ll)
        .other          _ZN7oneflow4cuda7softmax15SoftmaxWarpImplI10SimpleLoadIffE11SimpleStoreIffEfLi2ELi28ELi32ELi1ELb1ELNS1_9AlgorithmE0EEEvT_T0_ll,@"STO_CUDA_ENTRY STV_DEFAULT"
_ZN7oneflow4cuda7softmax15SoftmaxWarpImplI10SimpleLoadIffE11SimpleStoreIffEfLi2ELi28ELi32ELi1ELb1ELNS1_9AlgorithmE0EEEvT_T0_ll:
.text._ZN7oneflow4cuda7softmax15SoftmaxWarpImplI10SimpleLoadIffE11SimpleStoreIffEfLi2ELi28ELi32ELi1ELb1ELNS1_9AlgorithmE0EEEvT_T0_ll:
        /* <DEDUP_REMOVED lines=25> */
.L_x_12838:
        /* <DEDUP_REMOVED lines=28> */
.L_x_12897:
[----:B------:R-:W-:Y:S01]  /*0350*/  ISETP.GE.U32.AND P0, PT, R40, UR44, PT ;  /* 0x0000002c28007c0c */ /* 0x000fe2000bf06070 */
[----:B------:R-:W-:Y:S01]  /*0360*/  HFMA2 R3, -RZ, RZ, 0, 0 ;  /* 0x00000000ff037431 */ /* 0x000fe200000001ff */
[----:B------:R-:W-:Y:S01]  /*0370*/  ISETP.GE.U32.AND P2, PT, R56, UR44, PT ;  /* 0x0000002c38007c0c */ /* 0x000fe2000bf46070 */
[----:B------:R-:W-:Y:S01]  /*0380*/  IMAD R0, R42, UR38, RZ ;  /* 0x000000262a007c24 */ /* 0x000fe2000f8e02ff */
[----:B------:R-:W-:Y:S02]  /*0390*/  ISETP.GE.AND.EX P0, PT, RZ, UR45, PT, P0 ;  /* 0x0000002dff007c0c */ /* 0x000fe4000bf06300 */
[----:B------:R-:W-:Y:S02]  /*03a0*/  ISETP.GE.AND.EX P2, PT, RZ, UR45, PT, P2 ;  /* 0x0000002dff007c0c */ /* 0x000fe4000bf46320 */
[----:B------:R-:W-:Y:S02]  /*03b0*/  MOV R2, R40 ;  /* 0x0000002800027202 */ /* 0x000fe40000000f00 */
[----:B------:R-:W-:-:S02]  /*03c0*/  MOV R8, 0xff800000 ;  /* 0xff80000000087802 */ /* 0x000fc40000000f00 */
[----:B------:R-:W-:Y:S01]  /*03d0*/  MOV R6, 0xff800000 ;  /* 0xff80000000067802 */ /* 0x000fe20000000f00 */
[----:B0-----:R-:W-:-:S04]  /*03e0*/  IMAD.WIDE.U32 R4, R41, UR38, R2 ;  /* 0x0000002629047c25 */ /* 0x001fc8000f8e0002 */
        /* <DEDUP_REMOVED lines=11> */
[----:B------:R-:W-:Y:S02]  /*04a0*/  LEA.HI.X R3, R4, UR37, R3, 0x2, P1 ;  /* 0x0000002504037c11 */ /* 0x000fe400088f1403 */
[----:B------:R-:W-:-:S02]  /*04b0*/  MOV R5, 0xff800000 ;  /* 0xff80000000057802 */ /* 0x000fc40000000f00 */
[----:B------:R-:W-:-:S03]  /*04c0*/  MOV R4, 0xff800000 ;  /* 0xff80000000047802 */ /* 0x000fc60000000f00 */
[----:B------:R-:W2:Y:S04]  /*04d0*/  @!P2 LDG.E R8, desc[UR8][R2.64+0x100] ;  /* 0x000100080208a981 */ /* 0x000ea8000c1e1900 */
[----:B------:R-:W3:Y:S04]  /*04e0*/  @!P0 LDG.E R5, desc[UR4][R2.64] ;  /* 0x0000000402058981 */ /* 0x000ee8000c1e1900 */
[----:B------:R-:W3:Y:S04]  /*04f0*/  @!P0 LDG.E R4, desc[UR6][R2.64+0x4] ;  /* 0x0000040602048981 */ /* 0x000ee8000c1e1900 */
[----:B------:R-:W2:Y:S01]  /*0500*/  @!P2 LDG.E R6, desc[UR10][R2.64+0x104] ;  /* 0x0001040a0206a981 */ /* 0x000ea2000c1e1900 */
[----:B------:R-:W-:-:S02]  /*0510*/  ISETP.GE.U32.AND P3, PT, R44, UR44, PT ;  /* 0x0000002c2c007c0c */ /* 0x000fc4000bf66070 */
[----:B------:R-:W-:Y:S02]  /*0520*/  ISETP.GE.U32.AND P4, PT, R45, UR44, PT ;  /* 0x0000002c2d007c0c */ /* 0x000fe4000bf86070 */
[----:B------:R-:W-:Y:S02]  /*0530*/  ISETP.GE.AND.EX P3, PT, RZ, UR45, PT, P3 ;  /* 0x0000002dff007c0c */ /* 0x000fe4000bf66330 */
[----:B------:R-:W-:Y:S02]  /*0540*/  ISETP.GE.U32.AND P5, PT, R46, UR44, PT ;  /* 0x0000002c2e007c0c */ /* 0x000fe4000bfa6070 */
[----:B------:R-:W-:Y:S02]  /*0550*/  ISETP.GE.AND.EX P4, PT, RZ, UR45, PT, P4 ;  /* 0x0000002dff007c0c */ /* 0x000fe4000bf86340 */
[----:B------:R-:W-:Y:S02]  /*0560*/  ISETP.GE.AND.EX P5, PT, RZ, UR45, PT, P5 ;  /* 0x0000002dff007c0c */ /* 0x000fe4000bfa6350 */
[----:B------:R-:W-:-:S02]  /*0570*/  ISETP.GE.U32.AND P6, PT, R47, UR44, PT ;  /* 0x0000002c2f007c0c */ /* 0x000fc4000bfc6070 */
[----:B------:R-:W-:-:S03]  /*0580*/  MOV R13, 0xff800000 ;  /* 0xff800000000d7802 */ /* 0x000fc60000000f00 */
[C---:B------:R-:W-:Y:S02]  /*0590*/  @!P3 R2UR UR4, R34.reuse ;  /* 0x000000002204b2ca */ /* 0x040fe400000e0000 */
[C---:B------:R-:W-:Y:S02]  /*05a0*/  @!P3 R2UR UR5, R35.reuse ;  /* 0x000000002305b2ca */ /* 0x040fe400000e0000 */
[----:B------:R-:W-:Y:S02]  /*05b0*/  @!P3 R2UR UR6, R34 ;  /* 0x000000002206b2ca */ /* 0x000fe400000e0000 */
[----:B------:R-:W-:Y:S02]  /*05c0*/  @!P3 R2UR UR7, R35 ;  /* 0x000000002307b2ca */ /* 0x000fe400000e0000 */
[----:B------:R-:W-:Y:S02]  /*05d0*/  ISETP.GE.U32.AND P1, PT, R48, UR44, PT ;  /* 0x0000002c30007c0c */ /* 0x000fe4000bf26070 */
[----:B------:R-:W-:-:S02]  /*05e0*/  ISETP.GE.AND.EX P6, PT, RZ, UR45, PT, P6 ;  /* 0x0000002dff007c0c */ /* 0x000fc4000bfc6360 */
[C---:B------:R-:W-:Y:S02]  /*05f0*/  @!P4 R2UR UR8, R34.reuse ;  /* 0x000000002208c2ca */ /* 0x040fe400000e0000 */
[C---:B------:R-:W-:Y:S02]  /*0600*/  @!P4 R2UR UR9, R35.reuse ;  /* 0x000000002309c2ca */ /* 0x040fe400000e0000 */
[----:B------:R-:W-:Y:S02]  /*0610*/  @!P4 R2UR UR10, R34 ;  /* 0x00000000220ac2ca */ /* 0x000fe400000e0000 */
[----:B------:R-:W-:Y:S02]  /*0620*/  @!P4 R2UR UR11, R35 ;  /* 0x00000000230bc2ca */ /* 0x000fe400000e0000 */
[----:B------:R-:W-:Y:S02]  /*0630*/  MOV R66, 0xff800000 ;  /* 0xff80000000427802 */ /* 0x000fe40000000f00 */
[----:B------:R-:W-:-:S02]  /*0640*/  MOV R64, 0xff800000 ;  /* 0xff80000000407802 */ /* 0x000fc40000000f00 */
[----:B------:R-:W-:Y:S02]  /*0650*/  ISETP.GE.AND.EX P1, PT, RZ, UR45, PT, P1 ;  /* 0x0000002dff007c0c */ /* 0x000fe4000bf26310 */
[C---:B------:R-:W-:Y:S01]  /*0660*/  @!P5 R2UR UR12, R34.reuse ;  /* 0x00000000220cd2ca */ /* 0x040fe200000e0000 */
[----:B------:R-:W4:Y:S01]  /*0670*/  @!P3 LDG.E R66, desc[UR4][R2.64+0x200] ;  /* 0x000200040242b981 */ /* 0x000f22000c1e1900 */
[C---:B------:R-:W-:Y:S02]  /*0680*/  @!P5 R2UR UR13, R35.reuse ;  /* 0x00000000230dd2ca */ /* 0x040fe400000e0000 */
[----:B------:R-:W-:Y:S01]  /*0690*/  @!P5 R2UR UR14, R34 ;  /* 0x00000000220ed2ca */ /* 0x000fe200000e0000 */
[----:B------:R-:W4:Y:S01]  /*06a0*/  @!P3 LDG.E R64, desc[UR6][R2.64+0x204] ;  /* 0x000204060240b981 */ /* 0x000f22000c1e1900 */
[----:B------:R-:W-:Y:S02]  /*06b0*/  @!P5 R2UR UR15, R35 ;  /* 0x00000000230fd2ca */ /* 0x000fe400000e0000 */
[----:B------:R-:W-:-:S02]  /*06c0*/  MOV R70, 0xff800000 ;  /* 0xff80000000467802 */ /* 0x000fc40000000f00 */
[----:B------:R-:W-:Y:S02]  /*06d0*/  MOV R68, 0xff800000 ;  /* 0xff80000000447802 */ /* 0x000fe40000000f00 */
[----:B------:R-:W-:Y:S02]  /*06e0*/  MOV R74, 0xff800000 ;  /* 0xff800000004a7802 */ /* 0x000fe40000000f00 */
[----:B------:R-:W-:Y:S01]  /*06f0*/  MOV R72, 0xff800000 ;  /* 0xff80000000487802 */ /* 0x000fe20000000f00 */
[----:B------:R-:W5:Y:S01]  /*0700*/  @!P4 LDG.E R70, desc[UR8][R2.64+0x300] ;  /* 0x000300080246c981 */ /* 0x000f62000c1e1900 */
[C---:B------:R-:W-:Y:S02]  /*0710*/  @!P6 R2UR UR16, R34.reuse ;  /* 0x000000002210e2ca */ /* 0x040fe400000e0000 */
[----:B------:R-:W-:Y:S01]  /*0720*/  @!P6 R2UR UR17, R35 ;  /* 0x000000002311e2ca */ /* 0x000fe200000e0000 */
[----:B------:R-:W5:Y:S01]  /*0730*/  @!P4 LDG.E R68, desc[UR10][R2.64+0x304] ;  /* 0x0003040a0244c981 */ /* 0x000f62000c1e1900 */
[----:B------:R-:W-:-:S02]  /*0740*/  @!P6 R2UR UR18, R34 ;  /* 0x000000002212e2ca */ /* 0x000fc400000e0000 */
[C---:B------:R-:W-:Y:S01]  /*0750*/  @!P6 R2UR UR19, R35.reuse ;  /* 0x000000002313e2ca */ /* 0x040fe200000e0000 */
[----:B------:R-:W5:Y:S01]  /*0760*/  @!P5 LDG.E R74, desc[UR12][R2.64+0x400] ;  /* 0x0004000c024ad981 */ /* 0x000f62000c1e1900 */
[C---:B------:R-:W-:Y:S02]  /*0770*/  @!P1 R2UR UR4, R34.reuse ;  /* 0x00000000220492ca */ /* 0x040fe400000e0000 */
[C---:B------:R-:W-:Y:S01]  /*0780*/  @!P1 R2UR UR5, R35.reuse ;  /* 0x00000000230592ca */ /* 0x040fe200000e0000 */
[----:B------:R-:W5:Y:S01]  /*0790*/  @!P5 LDG.E R72, desc[UR14][R2.64+0x404] ;  /* 0x0004040e0248d981 */ /* 0x000f62000c1e1900 */
[----:B------:R-:W-:Y:S02]  /*07a0*/  @!P1 R2UR UR6, R34 ;  /* 0x00000000220692ca */ /* 0x000fe400000e0000 */
[----:B------:R-:W-:Y:S02]  /*07b0*/  @!P1 R2UR UR7, R35 ;  /* 0x00000000230792ca */ /* 0x000fe400000e0000 */
[----:B------:R-:W-:-:S02]  /*07c0*/  MOV R78, 0xff800000 ;  /* 0xff800000004e7802 */ /* 0x000fc40000000f00 */
[----:B------:R-:W-:Y:S02]  /*07d0*/  MOV R76, 0xff800000 ;  /* 0xff800000004c7802 */ /* 0x000fe40000000f00 */
[----:B------:R-:W-:Y:S02]  /*07e0*/  MOV R80, 0xff800000 ;  /* 0xff80000000507802 */ /* 0x000fe40000000f00 */
[----:B------:R-:W-:Y:S01]  /*07f0*/  MOV R62, 0xff800000 ;  /* 0xff800000003e7802 */ /* 0x000fe20000000f00 */
[----:B------:R-:W5:Y:S01]  /*0800*/  @!P6 LDG.E R78, desc[UR16][R2.64+0x500] ;  /* 0x00050010024ee981 */ /* 0x000f62000c1e1900 */
[----:B------:R-:W-:-:S03]  /*0810*/  MOV R60, 0xff800000 ;  /* 0xff800000003c7802 */ /* 0x000fc60000000f00 */
[----:B------:R-:W5:Y:S01]  /*0820*/  @!P6 LDG.E R76, desc[UR18][R2.64+0x504] ;  /* 0x00050412024ce981 */ /* 0x000f62000c1e1900 */
[----:B------:R-:W-:-:S03]  /*0830*/  MOV R58, 0xff800000 ;  /* 0xff800000003a7802 */ /* 0x000fc60000000f00 */
[----:B------:R-:W5:Y:S04]  /*0840*/  @!P1 LDG.E R80, desc[UR4][R2.64+0x600] ;  /* 0x0006000402509981 */ /* 0x000f68000c1e1900 */
[----:B------:R-:W5:Y:S01]  /*0850*/  @!P1 LDG.E R62, desc[UR6][R2.64+0x604] ;  /* 0x00060406023e9981 */ /* 0x000f62000c1e1900 */
[----:B---3--:R-:W-:-:S04]  /*0860*/  @!P0 FMNMX3 R13, R5, -INF , R4, !PT ;  /* 0xff800000050d8876 */ /* 0x008fc80007800004 */
[----:B--2---:R-:W-:Y:S02]  /*0870*/  @!P2 FMNMX3 R13, R13, R8, R6, !PT ;  /* 0x000000080d0da276 */ /* 0x004fe40007800006 */
[----:B------:R-:W-:-:S04]  /*0880*/  ISETP.GE.U32.AND P2, PT, R49, UR44, PT ;  /* 0x0000002c31007c0c */ /* 0x000fc8000bf46070 */
[----:B------:R-:W-:-:S13]  /*0890*/  ISETP.GE.AND.EX P2, PT, RZ, UR45, PT, P2 ;  /* 0x0000002dff007c0c */ /* 0x000fda000bf46320 */
[C---:B------:R-:W-:Y:S02]  /*08a0*/  @!P2 R2UR UR8, R34.reuse ;  /* 0x000000002208a2ca */ /* 0x040fe400000e0000 */
[C---:B------:R-:W-:Y:S02]  /*08b0*/  @!P2 R2UR UR9, R35.reuse ;  /* 0x000000002309a2ca */ /* 0x040fe400000e0000 */
[----:B------:R-:W-:Y:S02]  /*08c0*/  @!P2 R2UR UR10, R34 ;  /* 0x00000000220aa2ca */ /* 0x000fe400000e0000 */
[----:B------:R-:W-:-:S09]  /*08d0*/  @!P2 R2UR UR11, R35 ;  /* 0x00000000230ba2ca */ /* 0x000fd200000e0000 */
[----:B------:R-:W2:Y:S04]  /*08e0*/  @!P2 LDG.E R60, desc[UR8][R2.64+0x700] ;  /* 0x00070008023ca981 */ /* 0x000ea8000c1e1900 */
[----:B------:R-:W2:Y:S01]  /*08f0*/  @!P2 LDG.E R58, desc[UR10][R2.64+0x704] ;  /* 0x0007040a023aa981 */ /* 0x000ea2000c1e1900 */
[----:B----4-:R-:W-:Y:S02]  /*0900*/  @!P3 FMNMX3 R13, R13, R66, R64, !PT ;  /* 0x000000420d0db276 */ /* 0x010fe40007800040 */
[----:B------:R-:W-:-:S04]  /*0910*/  ISETP.GE.U32.AND P3, PT, R50, UR44, PT ;  /* 0x0000002c32007c0c */ /* 0x000fc8000bf66070 */
[----:B------:R-:W-:Y:S02]  /*0920*/  ISETP.GE.AND.EX P3, PT, RZ, UR45, PT, P3 ;  /* 0x0000002dff007c0c */ /* 0x000fe4000bf66330 */
[----:B-----5:R-:W-:Y:S02]  /*0930*/  @!P4 FMNMX3 R13, R13, R70, R68, !PT ;  /* 0x000000460d0dc276 */ /* 0x020fe40007800044 */
[----:B------:R-:W-:Y:S02]  /*0940*/  ISETP.GE.U32.AND P4, PT, R52, UR44, PT ;  /* 0x0000002c34007c0c */ /* 0x000fe4000bf86070 */
[----:B------:R-:W-:Y:S02]  /*0950*/  @!P5 FMNMX3 R13, R13, R74, R72, !PT ;  /* 0x0000004a0d0dd276 */ /* 0x000fe40007800048 */
[----:B------:R-:W-:-:S04]  /*0960*/  ISETP.GE.U32.AND P5, PT, R51, UR44, PT ;  /* 0x0000002c33007c0c */ /* 0x000fc8000bfa6070 */
[----:B------:R-:W-:Y:S02]  /*0970*/  ISETP.GE.AND.EX P5, PT, RZ, UR45, PT, P5 ;  /* 0x0000002dff007c0c */ /* 0x000fe4000bfa6350 */
[----:B------:R-:W-:Y:S02]  /*0980*/  ISETP.GE.AND.EX P4, PT, RZ, UR45, PT, P4 ;  /* 0x0000002dff007c0c */ /* 0x000fe4000bf86340 */
[----:B------:R-:W-:Y:S02]  /*0990*/  @!P3 R2UR UR4, R34 ;  /* 0x000000002204b2ca */ /* 0x000fe400000e0000 */
[----:B------:R-:W-:Y:S02]  /*09a0*/  @!P6 FMNMX3 R13, R13, R78, R76, !PT ;  /* 0x0000004e0d0de276 */ /* 0x000fe4000780004c */
[----:B------:R-:W-:Y:S02]  /*09b0*/  ISETP.GE.U32.AND P6, PT, R53, UR44, PT ;  /* 0x0000002c35007c0c */ /* 0x000fe4000bfc6070 */
[----:B------:R-:W-:-:S02]  /*09c0*/  @!P3 R2UR UR5, R35 ;  /* 0x000000002305b2ca */ /* 0x000fc400000e0000 */
[----:B------:R-:W-:Y:S02]  /*09d0*/  ISETP.GE.AND.EX P6, PT, RZ, UR45, PT, P6 ;  /* 0x0000002dff007c0c */ /* 0x000fe4000bfc6360 */
[----:B------:R-:W-:Y:S02]  /*09e0*/  @!P1 FMNMX3 R13, R13, R80, R62, !PT ;  /* 0x000000500d0d9276 */ /* 0x000fe4000780003e */
[----:B------:R-:W-:Y:S02]  /*09f0*/  ISETP.GE.U32.AND P1, PT, R54, UR44, PT ;  /* 0x0000002c36007c0c */ /* 0x000fe4000bf26070 */
[----:B------:R-:W-:Y:S02]  /*0a00*/  @!P3 R2UR UR6, R34 ;  /* 0x000000002206b2ca */ /* 0x000fe400000e0000 */
[----:B------:R-:W-:Y:S02]  /*0a10*/  @!P3 R2UR UR7, R35 ;  /* 0x000000002307b2ca */ /* 0x000fe400000e0000 */
[----:B------:R-:W-:-:S02]  /*0a20*/  ISETP.GE.AND.EX P1, PT, RZ, UR45, PT, P1 ;  /* 0x0000002dff007c0c */ /* 0x000fc4000bf26310 */
[C---:B------:R-:W-:Y:S02]  /*0a30*/  @!P5 R2UR UR8, R34.reuse ;  /* 0x000000002208d2ca */ /* 0x040fe400000e0000 */
[C---:B------:R-:W-:Y:S02]  /*0a40*/  @!P5 R2UR UR9, R35.reuse ;  /* 0x000000002309d2ca */ /* 0x040fe400000e0000 */
[----:B------:R-:W-:Y:S02]  /*0a50*/  @!P5 R2UR UR10, R34 ;  /* 0x00000000220ad2ca */ /* 0x000fe400000e0000 */
[----:B------:R-:W-:Y:S02]  /*0a60*/  @!P5 R2UR UR11, R35 ;  /* 0x00000000230bd2ca */ /* 0x000fe400000e0000 */
[----:B------:R-:W-:Y:S02]  /*0a70*/  MOV R38, 0xff800000 ;  /* 0xff80000000267802 */ /* 0x000fe40000000f00 */
[----:B------:R-:W-:-:S02]  /*0a80*/  MOV R36, 0xff800000 ;  /* 0xff80000000247802 */ /* 0x000fc40000000f00 */
[C---:B------:R-:W-:Y:S02]  /*0a90*/  @!P4 R2UR UR12, R34.reuse ;  /* 0x00000000220cc2ca */ /* 0x040fe400000e0000 */
[C---:B------:R-:W-:Y:S01]  /*0aa0*/  @!P4 R2UR UR13, R35.reuse ;  /* 0x00000000230dc2ca */ /* 0x040fe200000e0000 */
[----:B------:R-:W3:Y:S01]  /*0ab0*/  @!P3 LDG.E R38, desc[UR4][R2.64+0x800] ;  /* 0x000800040226b981 */ /* 0x000ee2000c1e1900 */
[----:B------:R-:W-:Y:S02]  /*0ac0*/  @!P4 R2UR UR14, R34 ;  /* 0x00000000220ec2ca */ /* 0x000fe400000e0000 */
[----:B------:R-:W-:Y:S01]  /*0ad0*/  @!P4 R2UR UR15, R35 ;  /* 0x00000000230fc2ca */ /* 0x000fe200000e0000 */
[----:B------:R-:W3:Y:S01]  /*0ae0*/  @!P3 LDG.E R36, desc[UR6][R2.64+0x804] ;  /* 0x000804060224b981 */ /* 0x000ee2000c1e1900 */
[----:B------:R-:W-:Y:S02]  /*0af0*/  MOV R32, 0xff800000 ;  /* 0xff80000000207802 */ /* 0x000fe40000000f00 */
[----:B------:R-:W-:-:S02]  /*0b00*/  MOV R30, 0xff800000 ;  /* 0xff800000001e7802 */ /* 0x000fc40000000f00 */
[C---:B------:R-:W-:Y:S02]  /*0b10*/  @!P6 R2UR UR16, R34.reuse ;  /* 0x000000002210e2ca */ /* 0x040fe400000e0000 */
[C---:B------:R-:W-:Y:S01]  /*0b20*/  @!P6 R2UR UR17, R35.reuse ;  /* 0x000000002311e2ca */ /* 0x040fe200000e0000 */
[----:B------:R-:W4:Y:S01]  /*0b30*/  @!P5 LDG.E R32, desc[UR8][R2.64+0x900] ;  /* 0x000900080220d981 */ /* 0x000f22000c1e1900 */
[----:B------:R-:W-:Y:S02]  /*0b40*/  @!P6 R2UR UR18, R34 ;  /* 0x000000002212e2ca */ /* 0x000fe400000e0000 */
[----:B------:R-:W-:Y:S01]  /*0b50*/  @!P6 R2UR UR19, R35 ;  /* 0x000000002313e2ca */ /* 0x000fe200000e0000 */
[----:B------:R-:W4:Y:S01]  /*0b60*/  @!P5 LDG.E R30, desc[UR10][R2.64+0x904] ;  /* 0x0009040a021ed981 */ /* 0x000f22000c1e1900 */
[----:B------:R-:W-:Y:S02]  /*0b70*/  MOV R28, 0xff800000 ;  /* 0xff800000001c7802 */ /* 0x000fe40000000f00 */
[----:B------:R-:W-:-:S02]  /*0b80*/  MOV R26, 0xff800000 ;  /* 0xff800000001a7802 */ /* 0x000fc40000000f00 */
[C---:B------:R-:W-:Y:S02]  /*0b90*/  @!P1 R2UR UR4, R34.reuse ;  /* 0x00000000220492ca */ /* 0x040fe400000e0000 */
[C---:B------:R-:W-:Y:S01]  /*0ba0*/  @!P1 R2UR UR5, R35.reuse ;  /* 0x00000000230592ca */ /* 0x040fe200000e0000 */
[----:B------:R-:W5:Y:S01]  /*0bb0*/  @!P4 LDG.E R28, desc[UR12][R2.64+0xa00] ;  /* 0x000a000c021cc981 */ /* 0x000f62000c1e1900 */
[----:B------:R-:W-:Y:S02]  /*0bc0*/  @!P1 R2UR UR6, R34 ;  /* 0x00000000220692ca */ /* 0x000fe400000e0000 */
[----:B------:R-:W-:Y:S01]  /*0bd0*/  @!P1 R2UR UR7, R35 ;  /* 0x00000000230792ca */ /* 0x000fe200000e0000 */
[----:B------:R-:W5:Y:S01]  /*0be0*/  @!P4 LDG.E R26, desc[UR14][R2.64+0xa04] ;  /* 0x000a040e021ac981 */ /* 0x000f62000c1e1900 */
[----:B------:R-:W-:Y:S02]  /*0bf0*/  MOV R24, 0xff800000 ;  /* 0xff80000000187802 */ /* 0x000fe40000000f00 */
[----:B------:R-:W-:-:S02]  /*0c00*/  MOV R22, 0xff800000 ;  /* 0xff80000000167802 */ /* 0x000fc40000000f00 */
        /* <DEDUP_REMOVED lines=17> */
[----:B------:R-:W-:Y:S01]  /*0d20*/  UMOV UR4, 0xffffffff ;  /* 0xffffffff00047882 */ /* 0x000fe20000000000 */
[----:B---3--:R-:W-:-:S04]  /*0d30*/  @!P3 FMNMX3 R13, R13, R38, R36, !PT ;  /* 0x000000260d0db276 */ /* 0x008fc80007800024 */
[----:B----4-:R-:W-:-:S04]  /*0d40*/  @!P5 FMNMX3 R13, R13, R32, R30, !PT ;  /* 0x000000200d0dd276 */ /* 0x010fc8000780001e */
[----:B-----5:R-:W-:-:S04]  /*0d50*/  @!P4 FMNMX3 R13, R13, R28, R26, !PT ;  /* 0x0000001c0d0dc276 */ /* 0x020fc8000780001a */
[----:B------:R-:W-:-:S04]  /*0d60*/  @!P6 FMNMX3 R13, R13, R24, R22, !PT ;  /* 0x000000180d0de276 */ /* 0x000fc80007800016 */
[----:B------:R-:W-:-:S04]  /*0d70*/  @!P1 FMNMX3 R13, R13, R20, R18, !PT ;  /* 0x000000140d0d9276 */ /* 0x000fc80007800012 */
[----:B--2---:R-:W-:Y:S01]  /*0d80*/  @!P2 FMNMX3 R13, R13, R16, R10, !PT ;  /* 0x000000100d0da276 */ /* 0x004fe2000780000a */
        /* <DEDUP_REMOVED lines=22> */
[----:B------:R-:W-:Y:S01]  /*0ef0*/  FADD R69, -R31, R64 ;  /* 0x000000401f457221 */ /* 0x000fe20000000100 */
[-C--:B------:R-:W-:Y:S01]  /*0f00*/  FFMA.SAT R8, R77, R12.reuse, 0.5 ;  /* 0x3f0000004d087423 */ /* 0x080fe2000000200c */
[-C--:B------:R-:W-:Y:S01]  /*0f10*/  FFMA.RM R16, R16, R11.reuse, 12582913 ;  /* 0x4b40000110107423 */ /* 0x080fe2000000400b */
        /* <DEDUP_REMOVED lines=42> */
[----:B------:R-:W0:Y:S01]  /*11c0*/  MUFU.EX2 R71, R71 ;  /* 0x0000004700477308 */ /* 0x000e220000000800 */
        /* <DEDUP_REMOVED lines=11> */
[C---:B------:R-:W-:Y:S01]  /*1280*/  FADD R8, R10.reuse, -12583039 ;  /* 0xcb40007f0a087421 */ /* 0x040fe20000000000 */
[----:B------:R1:W2:Y:S01]  /*1290*/  MUFU.EX2 R67, R24 ;  /* 0x0000001800437308 */ /* 0x0002a20000000800 */
[----:B------:R-:W-:Y:S01]  /*12a0*/  SHF.L.U32 R10, R10, 0x17, RZ ;  /* 0x000000170a0a7819 */ /* 0x000fe200000006ff */
[-C--:B------:R-:W-:Y:S01]  /*12b0*/  FFMA.RM R32, R32, R11.reuse, 12582913 ;  /* 0x4b40000120207423 */ /* 0x080fe2000000400b */
[----:B------:R-:W-:Y:S01]  /*12c0*/  FFMA R18, R65, 1.4426950216293334961, -R8 ;  /* 0x3fb8aa3b41127823 */ /* 0x000fe20000000808 */
[-C--:B------:R-:W-:Y:S01]  /*12d0*/  FFMA.RM R8, R20, R11.reuse, 12582913 ;  /* 0x4b40000114087423 */ /* 0x080fe2000000400b */
[-C--:B------:R-:W-:Y:S01]  /*12e0*/  FFMA.SAT R20, R61, R12.reuse, 0.5 ;  /* 0x3f0000003d147423 */ /* 0x080fe2000000200c */
[-C--:B------:R-:W-:Y:S01]  /*12f0*/  FFMA.RM R36, R36, R11.reuse, 12582913 ;  /* 0x4b40000124247423 */ /* 0x080fe2000000400b */
[----:B------:R-:W-:Y:S01]  /*1300*/  FFMA R65, R65, 1.925963033500011079e-08, R18 ;  /* 0x32a5706041417823 */ /* 0x000fe20000000012 */
[----:B------:R-:W-:Y:S01]  /*1310*/  FADD R18, R8, -12583039 ;  /* 0xcb40007f08127421 */ /* 0x000fe20000000000 */
[-C--:B------:R-:W-:Y:S01]  /*1320*/  FFMA.RM R20, R20, R11.reuse, 12582913 ;  /* 0x4b40000114147423 */ /* 0x080fe2000000400b */
[-C--:B-1----:R-:W-:Y:S01]  /*1330*/  FFMA.SAT R24, R57, R12.reuse, 0.5 ;  /* 0x3f00000039187423 */ /* 0x082fe2000000200c */
[----:B------:R-:W1:Y:S01]  /*1340*/  MUFU.EX2 R73, R73 ;  /* 0x0000004900497308 */ /* 0x000e620000000800 */
[C---:B------:R-:W-:Y:S01]  /*1350*/  FFMA R18, R3.reuse, 1.4426950216293334961, -R18 ;  /* 0x3fb8aa3b03127823 */ /* 0x040fe20000000812 */
[----:B------:R-:W-:Y:S01]  /*1360*/  FADD R26, R20, -12583039 ;  /* 0xcb40007f141a7421 */ /* 0x000fe20000000000 */
[----:B------:R-:W-:Y:S01]  /*1370*/  FFMA.RM R24, R24, R11, 12582913 ;  /* 0x4b40000118187423 */ /* 0x000fe2000000400b */
[----:B------:R-:W-:Y:S01]  /*1380*/  SHF.L.U32 R0, R0, 0x17, RZ ;  /* 0x0000001700007819 */ /* 0x000fe200000006ff */
[----:B------:R-:W-:Y:S01]  /*1390*/  FFMA R22, R3, 1.925963033500011079e-08, R18 ;  /* 0x32a5706003167823 */ /* 0x000fe20000000012 */
[-C--:B------:R-:W-:Y:S01]  /*13a0*/  FFMA.SAT R18, R63, R12.reuse, 0.5 ;  /* 0x3f0000003f127423 */ /* 0x080fe2000000200c */
[----:B0-----:R-:W-:Y:S01]  /*13b0*/  FMUL R3, R2, R71 ;  /* 0x0000004702037220 */ /* 0x001fe20000400000 */
[C---:B------:R-:W-:Y:S01]  /*13c0*/  FFMA R26, R61.reuse, 1.4426950216293334961, -R26 ;  /* 0x3fb8aa3b3d1a7823 */ /* 0x040fe2000000081a */
[----:B------:R0:W3:Y:S01]  /*13d0*/  MUFU.EX2 R71, R28 ;  /* 0x0000001c00477308 */ /* 0x0000e20000000800 */
[----:B------:R-:W-:Y:S01]  /*13e0*/  FFMA.RM R18, R18, R11, 12582913 ;  /* 0x4b40000112127423 */ /* 0x000fe2000000400b */
[----:B------:R-:W-:Y:S01]  /*13f0*/  SHF.L.U32 R4, R4, 0x17, RZ ;  /* 0x0000001704047819 */ /* 0x000fe200000006ff */
[----:B------:R-:W-:Y:S01]  /*1400*/  FFMA R61, R61, 1.925963033500011079e-08, R26 ;  /* 0x32a570603d3d7823 */ /* 0x000fe2000000001a */
[-C--:B------:R-:W-:Y:S01]  /*1410*/  FFMA.SAT R62, R31, R12.reuse, 0.5 ;  /* 0x3f0000001f3e7423 */ /* 0x080fe2000000200c */
[C---:B------:R-:W-:Y:S01]  /*1420*/  FADD R2, R18.reuse, -12583039 ;  /* 0xcb40007f12027421 */ /* 0x040fe20000000000 */
[----:B------:R-:W-:Y:S01]  /*1430*/  SHF.L.U32 R18, R18, 0x17, RZ ;  /* 0x0000001712127819 */ /* 0x000fe200000006ff */
[----:B--2---:R-:W-:Y:S01]  /*1440*/  FMUL R4, R4, R67 ;  /* 0x0000004304047220 */ /* 0x004fe20000400000 */
[----:B------:R-:W-:Y:S01]  /*1450*/  MUFU.EX2 R65, R65 ;  /* 0x0000004100417308 */ /* 0x000fe20000000800 */
[----:B------:R-:W-:Y:S01]  /*1460*/  FFMA R2, R63, 1.4426950216293334961, -R2 ;  /* 0x3fb8aa3b3f027823 */ /* 0x000fe20000000802 */
[-C--:B0-----:R-:W-:Y:S01]  /*1470*/  FFMA.SAT R28, R7, R12.reuse, 0.5 ;  /* 0x3f000000071c7423 */ /* 0x081fe2000000200c */
[----:B-1----:R-:W-:Y:S01]  /*1480*/  FMUL R0, R0, R73 ;  /* 0x0000004900007220 */ /* 0x002fe20000400000 */
[----:B------:R-:W-:Y:S01]  /*1490*/  SHF.L.U32 R6, R6, 0x17, RZ ;  /* 0x0000001706067819 */ /* 0x000fe200000006ff */
[----:B------:R-:W-:Y:S01]  /*14a0*/  FFMA R63, R63, 1.925963033500011079e-08, R2 ;  /* 0x32a570603f3f7823 */ /* 0x000fe20000000002 */
[----:B------:R-:W-:Y:S01]  /*14b0*/  SHF.L.U32 R2, R16, 0x17, RZ ;  /* 0x0000001710027819 */ /* 0x000fe200000006ff */
[----:B------:R-:W-:Y:S01]  /*14c0*/  FFMA.SAT R16, R59, R12, 0.5 ;  /* 0x3f0000003b107423 */ /* 0x000fe2000000200c */
[-C--:B------:R-:W-:Y:S01]  /*14d0*/  FFMA.RM R28, R28, R11.reuse, 12582913 ;  /* 0x4b4000011c1c7423 */ /* 0x080fe2000000400b */
[----:B------:R-:W-:Y:S01]  /*14e0*/  MUFU.EX2 R61, R61 ;  /* 0x0000003d003d7308 */ /* 0x000fe20000000800 */
[----:B------:R-:W-:Y:S01]  /*14f0*/  SHF.L.U32 R8, R8, 0x17, RZ ;  /* 0x0000001708087819 */ /* 0x000fe200000006ff */
[----:B------:R-:W-:-:S04]  /*1500*/  FFMA.RM R16, R16, R11, 12582913 ;  /* 0x4b40000110107423 */ /* 0x000fc8000000400b */
[C---:B------:R-:W-:Y:S01]  /*1510*/  FADD R26, R16.reuse, -12583039 ;  /* 0xcb40007f101a7421 */ /* 0x040fe20000000000 */
[----:B------:R-:W-:Y:S01]  /*1520*/  SHF.L.U32 R16, R16, 0x17, RZ ;  /* 0x0000001710107819 */ /* 0x000fe200000006ff */
[----:B------:R-:W-:Y:S02]  /*1530*/  MUFU.EX2 R63, R63 ;  /* 0x0000003f003f7308 */ /* 0x000fe40000000800 */
[----:B------:R-:W-:-:S04]  /*1540*/  FFMA R26, R59, 1.4426950216293334961, -R26 ;  /* 0x3fb8aa3b3b1a7823 */ /* 0x000fc8000000081a */
[----:B------:R-:W-:Y:S01]  /*1550*/  FFMA R59, R59, 1.925963033500011079e-08, R26 ;  /* 0x32a570603b3b7823 */ /* 0x000fe2000000001a */
[----:B------:R-:W-:Y:S01]  /*1560*/  FFMA.SAT R26, R5, R12, 0.5 ;  /* 0x3f000000051a7423 */ /* 0x000fe2000000200c */
[----:B------:R-:W0:Y:S03]  /*1570*/  MUFU.EX2 R75, R75 ;  /* 0x0000004b004b7308 */ /* 0x000e260000000800 */
[----:B------:R-:W-:-:S04]  /*1580*/  FFMA.RM R26, R26, R11, 12582913 ;  /* 0x4b4000011a1a7423 */ /* 0x000fc8000000400b */
[----:B------:R-:W-:Y:S01]  /*1590*/  FADD R30, R26, -12583039 ;  /* 0xcb40007f1a1e7421 */ /* 0x000fe20000000000 */
[----:B------:R-:W1:Y:S03]  /*15a0*/  MUFU.EX2 R59, R59 ;  /* 0x0000003b003b7308 */ /* 0x000e660000000800 */
[----:B------:R-:W-:-:S04]  /*15b0*/  FFMA R30, R5, 1.4426950216293334961, -R30 ;  /* 0x3fb8aa3b051e7823 */ /* 0x000fc8000000081e */
[----:B------:R-:W-:Y:S01]  /*15c0*/  FFMA R30, R5, 1.925963033500011079e-08, R30 ;  /* 0x32a57060051e7823 */ /* 0x000fe2000000001e */
[----:B---3--:R-:W-:Y:S01]  /*15d0*/  FMUL R5, R14, R71 ;  /* 0x000000470e057220 */ /* 0x008fe20000400000 */
[----:B------:R-:W-:Y:S01]  /*15e0*/  FADD R14, R24, -12583039 ;  /* 0xcb40007f180e7421 */ /* 0x000fe20000000000 */
[----:B------:R-:W2:Y:S01]  /*15f0*/  MUFU.EX2 R69, R69 ;  /* 0x0000004500457308 */ /* 0x000ea20000000800 */
[----:B0-----:R-:W-:Y:S02]  /*1600*/  FMUL R2, R2, R75 ;  /* 0x0000004b02027220 */ /* 0x001fe40000400000 */
[----:B------:R-:W-:-:S04]  /*1610*/  FFMA R14, R57, 1.4426950216293334961, -R14 ;  /* 0x3fb8aa3b390e7823 */ /* 0x000fc8000000080e */
[----:B------:R-:W-:Y:S01]  /*1620*/  FFMA R57, R57, 1.925963033500011079e-08, R14 ;  /* 0x32a5706039397823 */ /* 0x000fe2000000000e */
[----:B------:R-:W-:Y:S01]  /*1630*/  FADD R14, R28, -12583039 ;  /* 0xcb40007f1c0e7421 */ /* 0x000fe20000000000 */
[----:B------:R-:W-:Y:S01]  /*1640*/  MUFU.EX2 R30, R30 ;  /* 0x0000001e001e7308 */ /* 0x000fe20000000800 */
[----:B-1----:R-:W-:Y:S02]  /*1650*/  FMUL R16, R16, R59 ;  /* 0x0000003b10107220 */ /* 0x002fe40000400000 */
[----:B------:R-:W-:-:S04]  /*1660*/  FFMA R14, R7, 1.4426950216293334961, -R14 ;  /* 0x3fb8aa3b070e7823 */ /* 0x000fc8000000080e */
[----:B------:R-:W-:Y:S01]  /*1670*/  FFMA R38, R7, 1.925963033500011079e-08, R14 ;  /* 0x32a5706007267823 */ /* 0x000fe2000000000e */
[----:B------:R-:W-:Y:S01]  /*1680*/  FMUL R7, R10, R65 ;  /* 0x000000410a077220 */ /* 0x000fe20000400000 */
[----:B------:R-:W-:Y:S01]  /*1690*/  FADD R10, R32, -12583039 ;  /* 0xcb40007f200a7421 */ /* 0x000fe20000000000 */
[----:B------:R0:W1:Y:S01]  /*16a0*/  MUFU.EX2 R65, R22 ;  /* 0x0000001600417308 */ /* 0x0000620000000800 */
[----:B------:R-:W-:Y:S01]  /*16b0*/  FFMA.SAT R14, R33, R12, 0.5 ;  /* 0x3f000000210e7423 */ /* 0x000fe2000000200c */
[----:B--2---:R-:W-:Y:S01]  /*16c0*/  FMUL R6, R6, R69 ;  /* 0x0000004506067220 */ /* 0x004fe20000400000 */
[----:B------:R-:W-:-:S04]  /*16d0*/  FFMA R10, R39, 1.4426950216293334961, -R10 ;  /* 0x3fb8aa3b270a7823 */ /* 0x000fc8000000080a */
[----:B------:R-:W-:Y:S01]  /*16e0*/  FFMA R39, R39, 1.925963033500011079e-08, R10 ;  /* 0x32a5706027277823 */ /* 0x000fe2000000000a */
[----:B------:R-:W-:Y:S01]  /*16f0*/  FADD R10, R36, -12583039 ;  /* 0xcb40007f240a7421 */ /* 0x000fe20000000000 */
[----:B0-----:R-:W-:Y:S01]  /*1700*/  FFMA.SAT R22, R37, R12, 0.5 ;  /* 0x3f00000025167423 */ /* 0x001fe2000000200c */
[----:B------:R-:W-:Y:S02]  /*1710*/  MUFU.EX2 R57, R57 ;  /* 0x0000003900397308 */ /* 0x000fe40000000800 */
[----:B------:R-:W-:Y:S01]  /*1720*/  FFMA R10, R9, 1.4426950216293334961, -R10 ;  /* 0x3fb8aa3b090a7823 */ /* 0x000fe2000000080a */
[----:B------:R-:W-:-:S03]  /*1730*/  FFMA.RM R22, R22, R11, 12582913 ;  /* 0x4b40000116167423 */ /* 0x000fc6000000400b */
[----:B------:R-:W-:Y:S01]  /*1740*/  FFMA R58, R9, 1.925963033500011079e-08, R10 ;  /* 0x32a57060093a7823 */ /* 0x000fe2000000000a */
[----:B------:R-:W-:Y:S01]  /*1750*/  FADD R10, R22, -12583039 ;  /* 0xcb40007f160a7421 */ /* 0x000fe20000000000 */
[----:B------:R-:W-:Y:S01]  /*1760*/  FMUL R9, R18, R63 ;  /* 0x0000003f12097220 */ /* 0x000fe20000400000 */
[----:B------:R-:W-:Y:S01]  /*1770*/  MUFU.EX2 R38, R38 ;  /* 0x0000002600267308 */ /* 0x000fe20000000800 */
[----:B------:R-:W-:Y:S01]  /*1780*/  SHF.L.U32 R22, R22, 0x17, RZ ;  /* 0x0000001716167819 */ /* 0x000fe200000006ff */
[----:B------:R-:W-:Y:S01]  /*1790*/  FFMA R10, R37, 1.4426950216293334961, -R10 ;  /* 0x3fb8aa3b250a7823 */ /* 0x000fe2000000080a */
[----:B-1----:R-:W-:-:S03]  /*17a0*/  FMUL R8, R8, R65 ;  /* 0x0000004108087220 */ /* 0x002fc60000400000 */
[----:B------:R-:W-:Y:S01]  /*17b0*/  FFMA R60, R37, 1.925963033500011079e-08, R10 ;  /* 0x32a57060253c7823 */ /* 0x000fe2000000000a */
[----:B------:R-:W-:Y:S01]  /*17c0*/  FFMA.RM R37, R14, R11, 12582913 ;  /* 0x4b4000010e257423 */ /* 0x000fe2000000400b */
[----:B------:R-:W-:Y:S01]  /*17d0*/  SHF.L.U32 R10, R20, 0x17, RZ ;  /* 0x00000017140a7819 */ /* 0x000fe200000006ff */
[----:B------:R-:W-:Y:S02]  /*17e0*/  MUFU.EX2 R39, R39 ;  /* 0x0000002700277308 */ /* 0x000fe40000000800 */
[----:B------:R-:W-:Y:S02]  /*17f0*/  FADD R14, R37, -12583039 ;  /* 0xcb40007f250e7421 */ /* 0x000fe40000000000 */
[----:B------:R-:W-:Y:S02]  /*1800*/  FMUL R10, R10, R61 ;  /* 0x0000003d0a0a7220 */ /* 0x000fe40000400000 */
[C---:B------:R-:W-:Y:S02]  /*1810*/  FFMA R14, R33.reuse, 1.4426950216293334961, -R14 ;  /* 0x3fb8aa3b210e7823 */ /* 0x040fe4000000080e */
[----:B------:R-:W-:Y:S02]  /*1820*/  MUFU.EX2 R58, R58 ;  /* 0x0000003a003a7308 */ /* 0x000fe40000000800 */
[----:B------:R-:W-:Y:S01]  /*1830*/  FFMA R61, R33, 1.925963033500011079e-08, R14 ;  /* 0x32a57060213d7823 */ /* 0x000fe2000000000e */
[----:B------:R-:W-:-:S04]  /*1840*/  FFMA.SAT R14, R17, R12, 0.5 ;  /* 0x3f000000110e7423 */ /* 0x000fc8000000200c */
[----:B------:R-:W-:Y:S01]  /*1850*/  FFMA.RM R14, R14, R11, 12582913 ;  /* 0x4b4000010e0e7423 */ /* 0x000fe2000000400b */
[----:B------:R-:W0:Y:S03]  /*1860*/  MUFU.EX2 R59, R60 ;  /* 0x0000003c003b7308 */ /* 0x000e260000000800 */
[----:B------:R-:W-:-:S04]  /*1870*/  FADD R18, R14, -12583039 ;  /* 0xcb40007f0e127421 */ /* 0x000fc80000000000 */
[----:B------:R-:W-:-:S04]  /*1880*/  FFMA R18, R17, 1.4426950216293334961, -R18 ;  /* 0x3fb8aa3b11127823 */ /* 0x000fc80000000812 */
[----:B------:R-:W-:Y:S01]  /*1890*/  FFMA R33, R17, 1.925963033500011079e-08, R18 ;  /* 0x32a5706011217823 */ /* 0x000fe20000000012 */
[----:B------:R-:W-:Y:S01]  /*18a0*/  FFMA.SAT R18, R29, R12, 0.5 ;  /* 0x3f0000001d127423 */ /* 0x000fe2000000200c */
[----:B------:R-:W-:Y:S02]  /*18b0*/  SHF.L.U32 R17, R26, 0x17, RZ ;  /* 0x000000171a117819 */ /* 0x000fe400000006ff */
[----:B------:R-:W-:Y:S01]  /*18c0*/  MUFU.EX2 R64, R33 ;  /* 0x0000002100407308 */ /* 0x000fe20000000800 */
[----:B------:R-:W-:Y:S01]  /*18d0*/  FFMA.RM R26, R18, R11, 12582913 ;  /* 0x4b400001121a7423 */ /* 0x000fe2000000400b */
[----:B------:R-:W-:Y:S01]  /*18e0*/  SHF.L.U32 R18, R24, 0x17, RZ ;  /* 0x0000001718127819 */ /* 0x000fe200000006ff */
[----:B------:R-:W-:Y:S01]  /*18f0*/  FMUL R17, R17, R30 ;  /* 0x0000001e11117220 */ /* 0x000fe20000400000 */
[----:B0-----:R-:W-:Y:S01]  /*1900*/  FMUL R22, R22, R59 ;  /* 0x0000003b16167220 */ /* 0x001fe20000400000 */
[C---:B------:R-:W-:Y:S01]  /*1910*/  FADD R20, R26.reuse, -12583039 ;  /* 0xcb40007f1a147421 */ /* 0x040fe20000000000 */
[----:B------:R-:W-:Y:S01]  /*1920*/  SHF.L.U32 R26, R26, 0x17, RZ ;  /* 0x000000171a1a7819 */ /* 0x000fe200000006ff */
[----:B------:R-:W-:-:S02]  /*1930*/  FMUL R18, R18, R57 ;  /* 0x0000003912127220 */ /* 0x000fc40000400000 */
[----:B------:R-:W-:-:S04]  /*1940*/  FFMA R20, R29, 1.4426950216293334961, -R20 ;  /* 0x3fb8aa3b1d147823 */ /* 0x000fc80000000814 */
[----:B------:R-:W-:Y:S01]  /*1950*/  FFMA R24, R29, 1.925963033500011079e-08, R20 ;  /* 0x32a570601d187823 */ /* 0x000fe20000000014 */
[----:B------:R-:W-:-:S04]  /*1960*/  FFMA.SAT R20, R19, R12, 0.5 ;  /* 0x3f00000013147423 */ /* 0x000fc8000000200c */
        /* <DEDUP_REMOVED lines=23> */
[----:B------:R-:W0:Y:S01]  /*1ae0*/  MUFU.EX2 R36, R61 ;  /* 0x0000003d00247308 */ /* 0x000e220000000800 */
[----:B------:R-:W-:Y:S02]  /*1af0*/  FFMA.RM R30, R30, R11, 12582913 ;  /* 0x4b4000011e1e7423 */ /* 0x000fe4000000400b */
[----:B------:R-:W-:Y:S02]  /*1b00*/  FMUL R21, R21, R58 ;  /* 0x0000003a15157220 */ /* 0x000fe40000400000 */
[----:B------:R-:W-:-:S03]  /*1b10*/  FADD R32, R30, -12583039 ;  /* 0xcb40007f1e207421 */ /* 0x000fc60000000000 */
[----:B------:R-:W-:Y:S01]  /*1b20*/  MUFU.EX2 R61, R38 ;  /* 0x00000026003d7308 */ /* 0x000fe20000000800 */
        /* <DEDUP_REMOVED lines=10> */
[----:B------:R-:W-:Y:S02]  /*1bd0*/  SHF.L.U32 R23, R37, 0x17, RZ ;  /* 0x0000001725177819 */ /* 0x000fe400000006ff */
[----:B------:R-:W-:Y:S01]  /*1be0*/  MUFU.EX2 R38, R59 ;  /* 0x0000003b00267308 */ /* 0x000fe20000000800 */
[----:B------:R-:W-:Y:S02]  /*1bf0*/  FFMA.RM R32, R32, R11, 12582913 ;  /* 0x4b40000120207423 */ /* 0x000fe4000000400b */
[----:B0-----:R-:W-:Y:S02]  /*1c00*/  FMUL R23, R23, R36 ;  /* 0x0000002417177220 */ /* 0x001fe40000400000 */
[----:B------:R-:W-:-:S04]  /*1c10*/  FADD R36, R32, -12583039 ;  /* 0xcb40007f20247421 */ /* 0x000fc80000000000 */
[----:B------:R-:W-:-:S04]  /*1c20*/  FFMA R36, R25, 1.4426950216293334961, -R36 ;  /* 0x3fb8aa3b19247823 */ /* 0x000fc80000000824 */
        /* <DEDUP_REMOVED lines=8> */
[C---:B------:R-:W-:Y:S01]  /*1cb0*/  FADD R36, R12.reuse, -12583039 ;  /* 0xcb40007f0c247421 */ /* 0x040fe20000000000 */
[----:B------:R-:W-:Y:S02]  /*1cc0*/  SHF.L.U32 R33, R12, 0x17, RZ ;  /* 0x000000170c217819 */ /* 0x000fe400000006ff */
[----:B------:R-:W-:Y:S01]  /*1cd0*/  FADD R62, R25, R4 ;  /* 0x00000004193e7221 */ /* 0x000fe20000000000 */
[----:B------:R-:W-:-:S03]  /*1ce0*/  FFMA R36, R27, 1.4426950216293334961, -R36 ;  /* 0x3fb8aa3b1b247823 */ /* 0x000fc60000000824 */
[----:B------:R-:W-:Y:S01]  /*1cf0*/  FADD R25, R62, R5 ;  /* 0x000000053e197221 */ /* 0x000fe20000000000 */
[----:B------:R-:W-:Y:S01]  /*1d00*/  FFMA R37, R27, 1.925963033500011079e-08, R36 ;  /* 0x32a570601b257823 */ /* 0x000fe20000000024 */
[----:B------:R-:W-:Y:S01]  /*1d10*/  FADD R36, R11, -12583039 ;  /* 0xcb40007f0b247421 */ /* 0x000fe20000000000 */
[----:B------:R-:W-:Y:S01]  /*1d20*/  SHF.L.U32 R27, R14, 0x17, RZ ;  /* 0x000000170e1b7819 */ /* 0x000fe200000006ff */
[----:B------:R-:W-:Y:S01]  /*1d30*/  FADD R62, R25, R6 ;  /* 0x00000006193e7221 */ /* 0x000fe20000000000 */
[----:B------:R-:W-:Y:S01]  /*1d40*/  SHF.L.U32 R11, R11, 0x17, RZ ;  /* 0x000000170b0b7819 */ /* 0x000fe200000006ff */
[C---:B------:R-:W-:Y:S02]  /*1d50*/  FFMA R36, R31.reuse, 1.4426950216293334961, -R36 ;  /* 0x3fb8aa3b1f247823 */ /* 0x040fe40000000824 */
[----:B------:R-:W-:Y:S02]  /*1d60*/  FADD R25, R62, R7 ;  /* 0x000000073e197221 */ /* 0x000fe40000000000 */
[----:B------:R-:W-:-:S02]  /*1d70*/  FFMA R36, R31, 1.925963033500011079e-08, R36 ;  /* 0x32a570601f247823 */ /* 0x000fc40000000024 */
[----:B------:R-:W-:Y:S01]  /*1d80*/  FADD R62, R25, R8 ;  /* 0x00000008193e7221 */ /* 0x000fe20000000000 */
[----:B------:R0:W1:Y:S03]  /*1d90*/  MUFU.EX2 R31, R24 ;  /* 0x00000018001f7308 */ /* 0x0000660000000800 */
[----:B------:R-:W-:-:S04]  /*1da0*/  FADD R25, R62, R9 ;  /* 0x000000093e197221 */ /* 0x000fc80000000000 */
[----:B------:R-:W-:Y:S01]  /*1db0*/  FADD R25, R25, R10 ;  /* 0x0000000a19197221 */ /* 0x000fe20000000000 */
[----:B------:R-:W-:Y:S01]  /*1dc0*/  MUFU.EX2 R36, R36 ;  /* 0x0000002400247308 */ /* 0x000fe20000000800 */
[----:B0-----:R-:W-:Y:S02]  /*1dd0*/  FMUL R24, R27, R64 ;  /* 0x000000401b187220 */ /* 0x001fe40000400000 */
[----:B------:R-:W-:-:S04]  /*1de0*/  FADD R62, R25, R16 ;  /* 0x00000010193e7221 */ /* 0x000fc80000000000 */
[----:B------:R-:W-:Y:S01]  /*1df0*/  FADD R25, R62, R17 ;  /* 0x000000113e197221 */ /* 0x000fe20000000000 */
[----:B------:R-:W0:Y:S03]  /*1e00*/  MUFU.EX2 R64, R37 ;  /* 0x0000002500407308 */ /* 0x000e260000000800 */
[----:B------:R-:W-:-:S04]  /*1e10*/  FADD R14, R25, R18 ;  /* 0x00000012190e7221 */ /* 0x000fc80000000000 */
[----:B------:R-:W-:Y:S01]  /*1e20*/  FADD R25, R14, R19 ;  /* 0x000000130e197221 */ /* 0x000fe20000000000 */
[----:B------:R-:W2:Y:S03]  /*1e30*/  MUFU.EX2 R62, R39 ;  /* 0x00000027003e7308 */ /* 0x000ea60000000800 */
[----:B------:R-:W-:Y:S01]  /*1e40*/  FADD R14, R25, R20 ;  /* 0x00000014190e7221 */ /* 0x000fe20000000000 */
[----:B-1----:R-:W-:Y:S01]  /*1e50*/  FMUL R25, R26, R31 ;  /* 0x0000001f1a197220 */ /* 0x002fe20000400000 */
[----:B------:R-:W-:Y:S02]  /*1e60*/  SHF.L.U32 R26, R29, 0x17, RZ ;  /* 0x000000171d1a7819 */ /* 0x000fe400000006ff */
[----:B------:R-:W-:Y:S01]  /*1e70*/  FADD R27, R14, R21 ;  /* 0x000000150e1b7221 */ /* 0x000fe20000000000 */
[----:B------:R-:W-:Y:S01]  /*1e80*/  SHF.L.U32 R31, R32, 0x17, RZ ;  /* 0x00000017201f7819 */ /* 0x000fe200000006ff */
[----:B0-----:R-:W-:Y:S01]  /*1e90*/  FMUL R33, R33, R64 ;  /* 0x0000004021217220 */ /* 0x001fe20000400000 */
[----:B------:R-:W-:Y:S01]  /*1ea0*/  FMUL R26, R26, R57 ;  /* 0x000000391a1a7220 */ /* 0x000fe20000400000 */
[----:B------:R-:W-:Y:S01]  /*1eb0*/  FADD R14, R27, R22 ;  /* 0x000000161b0e7221 */ /* 0x000fe20000000000 */
[----:B------:R-:W-:Y:S01]  /*1ec0*/  FMUL R32, R11, R36 ;  /* 0x000000240b207220 */ /* 0x000fe20000400000 */
[----:B------:R-:W-:-:S02]  /*1ed0*/  FMUL R31, R31, R60 ;  /* 0x0000003c1f1f7220 */ /* 0x000fc40000400000 */
[----:B------:R-:W-:-:S04]  /*1ee0*/  FADD R27, R14, R23 ;  /* 0x000000170e1b7221 */ /* 0x000fc80000000000 */
[----:B------:R-:W-:Y:S01]  /*1ef0*/  FADD R14, R27, R24 ;  /* 0x000000181b0e7221 */ /* 0x000fe20000000000 */
[----:B------:R-:W-:Y:S01]  /*1f00*/  FMUL R27, R28, R61 ;  /* 0x0000003d1c1b7220 */ /* 0x000fe20000400000 */
[----:B--2---:R-:W-:Y:S02]  /*1f10*/  FMUL R28, R13, R62 ;  /* 0x0000003e0d1c7220 */ /* 0x004fe40000400000 */
[----:B------:R-:W-:-:S04]  /*1f20*/  FADD R29, R14, R25 ;  /* 0x000000190e1d7221 */ /* 0x000fc80000000000 */
[----:B------:R-:W-:Y:S01]  /*1f30*/  FADD R14, R29, R26 ;  /* 0x0000001a1d0e7221 */ /* 0x000fe20000000000 */
[----:B------:R-:W-:Y:S01]  /*1f40*/  SHF.L.U32 R29, R30, 0x17, RZ ;  /* 0x000000171e1d7819 */ /* 0x000fe200000006ff */
[----:B------:R-:W-:Y:S02]  /*1f50*/  FMUL R30, R15, R38 ;  /* 0x000000260f1e7220 */ /* 0x000fe40000400000 */
[----:B------:R-:W-:Y:S02]  /*1f60*/  FADD R13, R14, R27 ;  /* 0x0000001b0e0d7221 */ /* 0x000fe40000000000 */
[----:B------:R-:W-:Y:S02]  /*1f70*/  FMUL R29, R29, R58 ;  /* 0x0000003a1d1d7220 */ /* 0x000fe40000400000 */
        /* <DEDUP_REMOVED lines=15> */
.L_x_12909:
        /* <DEDUP_REMOVED lines=12> */
[----:B------:R-:W-:Y:S05]  /*2130*/  CALL.REL.NOINC `($__internal_263_$__cuda_sm3x_div_rn_noftz_f32_slowpath) ;  /* 0x0000003400b47944 */ /* 0x000fea0003c00000 */
[----:B------:R-:W-:-:S07]  /*2140*/  MOV R11, R3 ;  /* 0x00000003000b7202 */ /* 0x000fce0000000f00 */
.L_x_12842:
[----:B------:R-:W-:Y:S05]  /*2150*/  BSYNC.RECONVERGENT B3 ;  /* 0x0000000000037941 */ /* 0x000fea0003800200 */
.L_x_12841:
        /* <DEDUP_REMOVED lines=12> */
[----:B------:R-:W-:Y:S05]  /*2220*/  CALL.REL.NOINC `($__internal_263_$__cuda_sm3x_div_rn_noftz_f32_slowpath) ;  /* 0x0000003400787944 */ /* 0x000fea0003c00000 */
[----:B------:R-:W-:-:S07]  /*2230*/  MOV R15, R3 ;  /* 0x00000003000f7202 */ /* 0x000fce0000000f00 */
.L_x_12844:
[----:B------:R-:W-:Y:S05]  /*2240*/  BSYNC.RECONVERGENT B3 ;  /* 0x0000000000037941 */ /* 0x000fea0003800200 */
.L_x_12843:
        /* <DEDUP_REMOVED lines=14> */
.L_x_12846:
[----:B------:R-:W-:Y:S05]  /*2330*/  BSYNC.RECONVERGENT B3 ;  /* 0x0000000000037941 */ /* 0x000fea0003800200 */
.L_x_12845:
        /* <DEDUP_REMOVED lines=14> */
.L_x_12848:
[----:B------:R-:W-:Y:S05]  /*2420*/  BSYNC.RECONVERGENT B3 ;  /* 0x0000000000037941 */ /* 0x000fea0003800200 */
.L_x_12847:
        /* <DEDUP_REMOVED lines=14> */
.L_x_12850:
[----:B------:R-:W-:Y:S05]  /*2510*/  BSYNC.RECONVERGENT B3 ;  /* 0x0000000000037941 */ /* 0x000fea0003800200 */
.L_x_12849:
        /* <DEDUP_REMOVED lines=14> */
.L_x_12852:
[----:B------:R-:W-:Y:S05]  /*2600*/  BSYNC.RECONVERGENT B3 ;  /* 0x0000000000037941 */ /* 0x000fea0003800200 */
.L_x_12851:
        /* <DEDUP_REMOVED lines=14> */
.L_x_12854:
[----:B------:R-:W-:Y:S05]  /*26f0*/  BSYNC.RECONVERGENT B3 ;  /* 0x0000000000037941 */ /* 0x000fea0003800200 */
.L_x_12853:
        /* <DEDUP_REMOVED lines=14> */
.L_x_12856:
[----:B------:R-:W-:Y:S05]  /*27e0*/  BSYNC.RECONVERGENT B3 ;  /* 0x0000000000037941 */ /* 0x000fea0003800200 */
.L_x_12855:
        /* <DEDUP_REMOVED lines=14> */
.L_x_12858:
[----:B------:R-:W-:Y:S05]  /*28d0*/  BSYNC.RECONVERGENT B3 ;  /* 0x0000000000037941 */ /* 0x000fea0003800200 */
.L_x_12857:
        /* <DEDUP_REMOVED lines=14> */
.L_x_12860:
[----:B------:R-:W-:Y:S05]  /*29c0*/  BSYNC.RECONVERGENT B3 ;  /* 0x0000000000037941 */ /* 0x000fea0003800200 */
.L_x_12859:
        /* <DEDUP_REMOVED lines=14> */
.L_x_12862:
[----:B------:R-:W-:Y:S05]  /*2ab0*/  BSYNC.RECONVERGENT B3 ;  /* 0x0000000000037941 */ /* 0x000fea0003800200 */
.L_x_12861:
        /* <DEDUP_REMOVED lines=14> */
.L_x_12864:
[----:B------:R-:W-:Y:S05]  /*2ba0*/  BSYNC.RECONVERGENT B3 ;  /* 0x0000000000037941 */ /* 0x000fea0003800200 */
.L_x_12863:
        /* <DEDUP_REMOVED lines=14> */
.L_x_12866:
[----:B------:R-:W-:Y:S05]  /*2c90*/  BSYNC.RECONVERGENT B3 ;  /* 0x0000000000037941 */ /* 0x000fea0003800200 */
.L_x_12865:
        /* <DEDUP_REMOVED lines=14> */
.L_x_12868:
[----:B------:R-:W-:Y:S05]  /*2d80*/  BSYNC.RECONVERGENT B3 ;  /* 0x0000000000037941 */ /* 0x000fea0003800200 */
.L_x_12867:
        /* <DEDUP_REMOVED lines=14> */
.L_x_12870:
[----:B------:R-:W-:Y:S05]  /*2e70*/  BSYNC.RECONVERGENT B3 ;  /* 0x0000000000037941 */ /* 0x000fea0003800200 */
.L_x_12869:
        /* <DEDUP_REMOVED lines=14> */
.L_x_12872:
[----:B------:R-:W-:Y:S05]  /*2f60*/  BSYNC.RECONVERGENT B3 ;  /* 0x0000000000037941 */ /* 0x000fea0003800200 */
.L_x_12871:
        /* <DEDUP_REMOVED lines=14> */
.L_x_12874:
[----:B------:R-:W-:Y:S05]  /*3050*/  BSYNC.RECONVERGENT B3 ;  /* 0x0000000000037941 */ /* 0x000fea0003800200 */
.L_x_12873:
        /* <DEDUP_REMOVED lines=14> */
.L_x_12876:
[----:B------:R-:W-:Y:S05]  /*3140*/  BSYNC.RECONVERGENT B3 ;  /* 0x0000000000037941 */ /* 0x000fea0003800200 */
.L_x_12875:
        /* <DEDUP_REMOVED lines=14> */
.L_x_12878:
[----:B------:R-:W-:Y:S05]  /*3230*/  BSYNC.RECONVERGENT B3 ;  /* 0x0000000000037941 */ /* 0x000fea0003800200 */
.L_x_12877:
        /* <DEDUP_REMOVED lines=14> */
.L_x_12880:
[----:B------:R-:W-:Y:S05]  /*3320*/  BSYNC.RECONVERGENT B3 ;  /* 0x0000000000037941 */ /* 0x000fea0003800200 */
.L_x_12879:
        /* <DEDUP_REMOVED lines=14> */
.L_x_12882:
[----:B------:R-:W-:Y:S05]  /*3410*/  BSYNC.RECONVERGENT B3 ;  /* 0x0000000000037941 */ /* 0x000fea0003800200 */
.L_x_12881:
        /* <DEDUP_REMOVED lines=14> */
.L_x_12884:
[----:B------:R-:W-:Y:S05]  /*3500*/  BSYNC.RECONVERGENT B3 ;  /* 0x0000000000037941 */ /* 0x000fea0003800200 */
.L_x_12883:
        /* <DEDUP_REMOVED lines=14> */
.L_x_12886:
[----:B------:R-:W-:Y:S05]  /*35f0*/  BSYNC.RECONVERGENT B3 ;  /* 0x0000000000037941 */ /* 0x000fea0003800200 */
.L_x_12885:
        /* <DEDUP_REMOVED lines=14> */
.L_x_12888:
[----:B------:R-:W-:Y:S05]  /*36e0*/  BSYNC.RECONVERGENT B3 ;  /* 0x0000000000037941 */ /* 0x000fea0003800200 */
.L_x_12887:
        /* <DEDUP_REMOVED lines=14> */
.L_x_12890:
[----:B------:R-:W-:Y:S05]  /*37d0*/  BSYNC.RECONVERGENT B3 ;  /* 0x0000000000037941 */ /* 0x000fea0003800200 */
.L_x_12889:
        /* <DEDUP_REMOVED lines=14> */
.L_x_12892:
[----:B------:R-:W-:Y:S05]  /*38c0*/  BSYNC.RECONVERGENT B3 ;  /* 0x0000000000037941 */ /* 0x000fea0003800200 */
.L_x_12891:
        /* <DEDUP_REMOVED lines=14> */
.L_x_12894:
[----:B------:R-:W-:Y:S05]  /*39b0*/  BSYNC.RECONVERGENT B3 ;  /* 0x0000000000037941 */ /* 0x000fea0003800200 */
.L_x_12893:
        /* <DEDUP_REMOVED lines=14> */
.L_x_12896:
[----:B------:R-:W-:Y:S05]  /*3aa0*/  BSYNC.RECONVERGENT B3 ;  /* 0x0000000000037941 */ /* 0x000fea0003800200 */
.L_x_12895:
[----:B------:R-:W-:Y:S01]  /*3ab0*/  HFMA2 R3, -RZ, RZ, 0, 0 ;  /* 0x00000000ff037431 */ /* 0x000fe200000001ff */
[----:B------:R-:W-:Y:S01]  /*3ac0*/  MOV R2, R40 ;  /* 0x0000002800027202 */ /* 0x000fe20000000f00 */
[----:B------:R-:W-:Y:S01]  /*3ad0*/  IMAD R0, R42, UR42, RZ ;  /* 0x0000002a2a007c24 */ /* 0x000fe2000f8e02ff */
[----:B------:R-:W-:Y:S02]  /*3ae0*/  @!P0 R2UR UR4, R34 ;  /* 0x00000000220482ca */ /* 0x000fe400000e0000 */
[----:B------:R-:W-:Y:S01]  /*3af0*/  @!P0 R2UR UR5, R35 ;  /* 0x00000000230582ca */ /* 0x000fe200000e0000 */
[C---:B------:R-:W-:Y:S01]  /*3b00*/  IMAD R5, R41.reuse, UR43, R0 ;  /* 0x0000002b29057c24 */ /* 0x040fe2000f8e0200 */
[----:B------:R-:W-:Y:S02]  /*3b10*/  ISETP.GE.U32.AND P6, PT, R56, UR44, PT ;  /* 0x0000002c38007c0c */ /* 0x000fe4000bfc6070 */
[----:B------:R-:W-:Y:S01]  /*3b20*/  @!P0 R2UR UR6, R34 ;  /* 0x00000000220682ca */ /* 0x000fe200000e0000 */
[----:B------:R-:W-:Y:S01]  /*3b30*/  IMAD.WIDE.U32 R2, R41, UR42, R2 ;  /* 0x0000002a29027c25 */ /* 0x000fe2000f8e0002 */
[----:B------:R-:W-:-:S02]  /*3b40*/  @!P0 R2UR UR7, R35 ;  /* 0x00000000230782ca */ /* 0x000fc400000e0000 */
[----:B------:R-:W-:Y:S02]  /*3b50*/  ISETP.GE.AND.EX P6, PT, RZ, UR45, PT, P6 ;  /* 0x0000002dff007c0c */ /* 0x000fe4000bfc6360 */
        /* <DEDUP_REMOVED lines=63> */
[----:B------:R-:W-:Y:S01]  /*3f50*/  ISETP.GE.AND.EX P3, PT, RZ, UR45, PT, P3 ;  /* 0x0000002dff007c0c */ /* 0x000fe2000bf66330 */
[----:B------:R0:W-:Y:S01]  /*3f60*/  @!P0 STG.E desc[UR4][R4.64+0x704], R73 ;  /* 0x0007044904008986 */ /* 0x0001e2000c101904 */
        /* <DEDUP_REMOVED lines=46> */
.L_x_12839:
[----:B------:R-:W-:Y:S05]  /*4250*/  EXIT ;  /* 0x000000000000794d */ /* 0x000fea0003800000 */
.L_x_12840:
[----:B------:R-:W-:Y:S01]  /*4260*/  BSSY B1, `(.L_x_12898) ;  /* 0x0000007000017945 */ /* 0x000fe20003800000 */
[----:B------:R-:W-:Y:S02]  /*4270*/  MOV R12, 0x10 ;  /* 0x00000010000c7802 */ /* 0x000fe40000000f00 */
[----:B------:R-:W-:Y:S02]  /*4280*/  MOV R11, 0x1f ;  /* 0x0000001f000b7802 */ /* 0x000fe40000000f00 */
[----:B------:R-:W-:-:S07]  /*4290*/  MOV R15, 0xffffffff ;  /* 0xffffffff000f7802 */ /* 0x000fce0000000f00 */
[----:B------:R-:W-:Y:S05]  /*42a0*/  WARPSYNC.COLLECTIVE R15, `(.L_x_12899) ;  /* 0x000000000f087348 */ /* 0x000fea0003c00000 */
[----:B------:R0:W1:Y:S02]  /*42b0*/  SHFL.BFLY P6, R14, R13, R12, R11 ;  /* 0x0c00000c0d0e7389 */ /* 0x00006400000c000b */
[----:B01----:R-:W-:Y:S05]  /*42c0*/  ENDCOLLECTIVE ;  /* 0x000000000000791b */ /* 0x003fea0003800000 */
.L_x_12899:
[----:B------:R-:W-:Y:S05]  /*42d0*/  BSYNC B1 ;  /* 0x0000000000017941 */ /* 0x000fea0003800000 */
.L_x_12898:
        /* <DEDUP_REMOVED lines=9> */
.L_x_12900:
[----:B------:R-:W-:Y:S01]  /*4370*/  HFMA2 R12, -RZ, RZ, 0, 2.384185791015625e-07 ;  /* 0x00000004ff0c7431 */ /* 0x000fe200000001ff */
[----:B------:R-:W-:-:S04]  /*4380*/  FMNMX R0, R13, R14, !PT ;  /* 0x0000000e0d007209 */ /* 0x000fc80007800000 */
[----:B------:R-:W-:-:S07]  /*4390*/  MOV R13, R0 ;  /* 0x00000000000d7202 */ /* 0x000fce0000000f00 */
[----:B------:R-:W-:Y:S05]  /*43a0*/  WARPSYNC.COLLECTIVE R15, `(.L_x_12901) ;  /* 0x000000000f087348 */ /* 0x000fea0003c00000 */
[----:B------:R0:W1:Y:S02]  /*43b0*/  SHFL.BFLY P6, R14, R13, R12, R11 ;  /* 0x0c00000c0d0e7389 */ /* 0x00006400000c000b */
[----:B01----:R-:W-:Y:S05]  /*43c0*/  ENDCOLLECTIVE ;  /* 0x000000000000791b */ /* 0x003fea0003800000 */
.L_x_12901:
[----:B------:R-:W-:Y:S01]  /*43d0*/  HFMA2 R12, -RZ, RZ, 0, 1.1920928955078125e-07 ;  /* 0x00000002ff0c7431 */ /* 0x000fe200000001ff */
[----:B------:R-:W-:-:S04]  /*43e0*/  FMNMX R2, R0, R14, !PT ;  /* 0x0000000e00027209 */ /* 0x000fc80007800000 */
[----:B------:R-:W-:-:S07]  /*43f0*/  MOV R13, R2 ;  /* 0x00000002000d7202 */ /* 0x000fce0000000f00 */
[----:B------:R-:W-:Y:S05]  /*4400*/  WARPSYNC.COLLECTIVE R15, `(.L_x_12902) ;  /* 0x000000000f087348 */ /* 0x000fea0003c00000 */
[----:B------:R0:W1:Y:S02]  /*4410*/  SHFL.BFLY P6, R14, R13, R12, R11 ;  /* 0x0c00000c0d0e7389 */ /* 0x00006400000c000b */
[----:B01----:R-:W-:Y:S05]  /*4420*/  ENDCOLLECTIVE ;  /* 0x000000000000791b */ /* 0x003fea0003800000 */
.L_x_12902:
[----:B------:R-:W-:Y:S01]  /*4430*/  HFMA2 R12, -RZ, RZ, 0, 5.9604644775390625e-08 ;  /* 0x00000001ff0c7431 */ /* 0x000fe200000001ff */
[----:B------:R-:W-:-:S04]  /*4440*/  FMNMX R3, R2, R14, !PT ;  /* 0x0000000e02037209 */ /* 0x000fc80007800000 */
[----:B------:R-:W-:-:S07]  /*4450*/  MOV R13, R3 ;  /* 0x00000003000d7202 */ /* 0x000fce0000000f00 */
[----:B------:R-:W-:Y:S05]  /*4460*/  WARPSYNC.COLLECTIVE R15, `(.L_x_12903) ;  /* 0x000000000f087348 */ /* 0x000fea0003c00000 */
[----:B------:R0:W1:Y:S02]  /*4470*/  SHFL.BFLY P6, R14, R13, R12, R11 ;  /* 0x0c00000c0d0e7389 */ /* 0x00006400000c000b */
[----:B01----:R-:W-:Y:S05]  /*4480*/  ENDCOLLECTIVE ;  /* 0x000000000000791b */ /* 0x003fea0003800000 */
.L_x_12903:
        /* <DEDUP_REMOVED lines=287> */
.L_x_12904:
[----:B------:R-:W-:Y:S02]  /*5680*/  HFMA2 R12, -RZ, RZ, 0, 4.76837158203125e-07 ;  /* 0x00000008ff0c7431 */ /* 0x000fe400000001ff */
[----:B------:R-:W-:-:S05]  /*5690*/  FADD R36, R13, R14 ;  /* 0x0000000e0d247221 */ /* 0x000fca0000000000 */
[----:B------:R-:W-:-:S07]  /*56a0*/  MOV R13, R36 ;  /* 0x00000024000d7202 */ /* 0x000fce0000000f00 */
[----:B------:R-:W-:Y:S05]  /*56b0*/  WARPSYNC.COLLECTIVE R15, `(.L_x_12905) ;  /* 0x000000000f087348 */ /* 0x000fea0003c00000 */
[----:B------:R0:W1:Y:S02]  /*56c0*/  SHFL.BFLY P6, R14, R13, R12, R11 ;  /* 0x0c00000c0d0e7389 */ /* 0x00006400000c000b */
[----:B01----:R-:W-:Y:S05]  /*56d0*/  ENDCOLLECTIVE ;  /* 0x000000000000791b */ /* 0x003fea0003800000 */
.L_x_12905:
[----:B------:R-:W-:Y:S02]  /*56e0*/  HFMA2 R12, -RZ, RZ, 0, 2.384185791015625e-07 ;  /* 0x00000004ff0c7431 */ /* 0x000fe400000001ff */
[----:B------:R-:W-:-:S05]  /*56f0*/  FADD R37, R36, R14 ;  /* 0x0000000e24257221 */ /* 0x000fca0000000000 */
[----:B------:R-:W-:-:S07]  /*5700*/  MOV R13, R37 ;  /* 0x00000025000d7202 */ /* 0x000fce0000000f00 */
[----:B------:R-:W-:Y:S05]  /*5710*/  WARPSYNC.COLLECTIVE R15, `(.L_x_12906) ;  /* 0x000000000f087348 */ /* 0x000fea0003c00000 */
[----:B------:R0:W1:Y:S02]  /*5720*/  SHFL.BFLY P6, R14, R13, R12, R11 ;  /* 0x0c00000c0d0e7389 */ /* 0x00006400000c000b */
[----:B01----:R-:W-:Y:S05]  /*5730*/  ENDCOLLECTIVE ;  /* 0x000000000000791b */ /* 0x003fea0003800000 */
.L_x_12906:
[----:B------:R-:W-:Y:S02]  /*5740*/  HFMA2 R12, -RZ, RZ, 0, 1.1920928955078125e-07 ;  /* 0x00000002ff0c7431 */ /* 0x000fe400000001ff */
[----:B------:R-:W-:-:S05]  /*5750*/  FADD R38, R37, R14 ;  /* 0x0000000e25267221 */ /* 0x000fca0000000000 */
[----:B------:R-:W-:-:S07]  /*5760*/  MOV R13, R38 ;  /* 0x00000026000d7202 */ /* 0x000fce0000000f00 */
[----:B------:R-:W-:Y:S05]  /*5770*/  WARPSYNC.COLLECTIVE R15, `(.L_x_12907) ;  /* 0x000000000f087348 */ /* 0x000fea0003c00000 */
[----:B------:R0:W1:Y:S02]  /*5780*/  SHFL.BFLY P6, R14, R13, R12, R11 ;  /* 0x0c00000c0d0e7389 */ /* 0x00006400000c000b */
[----:B01----:R-:W-:Y:S05]  /*5790*/  ENDCOLLECTIVE ;  /* 0x000000000000791b */ /* 0x003fea0003800000 */
.L_x_12907:
[----:B------:R-:W-:Y:S02]  /*57a0*/  HFMA2 R12, -RZ, RZ, 0, 5.9604644775390625e-08 ;  /* 0x00000001ff0c7431 */ /* 0x000fe400000001ff */
[----:B------:R-:W-:-:S05]  /*57b0*/  FADD R39, R38, R14 ;  /* 0x0000000e26277221 */ /* 0x000fca0000000000 */
[----:B------:R-:W-:-:S07]  /*57c0*/  MOV R13, R39 ;  /* 0x00000027000d7202 */ /* 0x000fce0000000f00 */
[----:B------:R-:W-:Y:S05]  /*57d0*/  WARPSYNC.COLLECTIVE R15, `(.L_x_12908) ;  /* 0x000000000f087348 */ /* 0x000fea0003c00000 */
[----:B------:R0:W1:Y:S02]  /*57e0*/  SHFL.BFLY P6, R14, R13, R12, R11 ;  /* 0x0c00000c0d0e7389 */ /* 0x00006400000c000b */
[----:B01----:R-:W-:Y:S05]  /*57f0*/  ENDCOLLECTIVE ;  /* 0x000000000000791b */ /* 0x003fea0003800000 */
.L_x_12908:
[----:B------:R-:W-:Y:S05]  /*5800*/  BRA `(.L_x_12909) ;  /* 0xffffffc800187947 */ /* 0x000fea000383ffff */
        .weak           $__internal_263_$__cuda_sm3x_div_rn_noftz_f32_slowpath
        .type           $__internal_263_$__cuda_sm3x_div_rn_noftz_f32_slowpath,@function
        .size           $__internal_263_$__cuda_sm3x_div_rn_noftz_f32_slowpath,(.L_x_15580 - $__internal_263_$__cuda_sm3x_div_rn_noftz_f32_slowpath)
$__internal_263_$__cuda_sm3x_div_rn_noftz_f32_slowpath:
        /* <DEDUP_REMOVED lines=34> */
.L_x_12911:
        /* <DEDUP_REMOVED lines=51> */
.L_x_12918:
[----:B------:R-:W-:-:S04]  /*5d60*/  LOP3.LUT R3, R3, 0x80000000, RZ, 0xc0, !PT ;  /* 0x8000000003037812 */ /* 0x000fc800078ec0ff */
[----:B------:R-:W-:Y:S01]  /*5d70*/  LOP3.LUT R3, R3, 0x7f800000, RZ, 0xfc, !PT ;  /* 0x7f80000003037812 */ /* 0x000fe200078efcff */
[----:B------:R-:W-:Y:S06]  /*5d80*/  BRA `(.L_x_12919) ;  /* 0x0000000000047947 */ /* 0x000fec0003800000 */
.L_x_12917:
[----:B------:R-:W-:-:S07]  /*5d90*/  LEA R3, R38, R3, 0x17 ;  /* 0x0000000326037211 */ /* 0x000fce00078eb8ff */
.L_x_12919:
[----:B------:R-:W-:Y:S05]  /*5da0*/  BSYNC.RECONVERGENT B2 ;  /* 0x0000000000027941 */ /* 0x000fea0003800200 */
.L_x_12916:
[----:B------:R-:W-:Y:S05]  /*5db0*/  BRA `(.L_x_12920) ;  /* 0x0000000000207947 */ /* 0x000fea0003800000 */
.L_x_12915:
[----:B------:R-:W-:-:S04]  /*5dc0*/  LOP3.LUT R3, R12, 0x80000000, R3, 0x48, !PT ;  /* 0x800000000c037812 */ /* 0x000fc800078e4803 */
[----:B------:R-:W-:Y:S01]  /*5dd0*/  LOP3.LUT R3, R3, 0x7f800000, RZ, 0xfc, !PT ;  /* 0x7f80000003037812 */ /* 0x000fe200078efcff */
[----:B------:R-:W-:Y:S06]  /*5de0*/  BRA `(.L_x_12920) ;  /* 0x0000000000147947 */ /* 0x000fec0003800000 */
.L_x_12914:
[----:B------:R-:W-:Y:S01]  /*5df0*/  LOP3.LUT R3, R12, 0x80000000, R3, 0x48, !PT ;  /* 0x800000000c037812 */ /* 0x000fe200078e4803 */
[----:B------:R-:W-:Y:S06]  /*5e00*/  BRA `(.L_x_12920) ;  /* 0x00000000000c7947 */ /* 0x000fec0003800000 */
.L_x_12913:
[----:B------:R-:W0:Y:S01]  /*5e10*/  MUFU.RSQ R3, -QNAN ;  /* 0xffc0000000037908 */ /* 0x000e220000001400 */
[----:B------:R-:W-:Y:S05]  /*5e20*/  BRA `(.L_x_12920) ;  /* 0x0000000000047947 */ /* 0x000fea0003800000 */
.L_x_12912:
[----:B------:R-:W-:-:S07]  /*5e30*/  FADD.FTZ R3, R3, R12 ;  /* 0x0000000c03037221 */ /* 0x000fce0000010000 */
.L_x_12920:
[----:B------:R-:W-:Y:S05]  /*5e40*/  BSYNC.RECONVERGENT B1 ;  /* 0x0000000000017941 */ /* 0x000fea0003800200 */
.L_x_12910:
[----:B------:R-:W-:Y:S01]  /*5e50*/  HFMA2 R13, -RZ, RZ, 0, 0 ;  /* 0x00000000ff0d7431 */ /* 0x000fe200000001ff */
[----:B------:R-:W-:-:S04]  /*5e60*/  MOV R12, R14 ;  /* 0x0000000e000c7202 */ /* 0x000fc80000000f00 */
[----:B0-----:R-:W-:Y:S05]  /*5e70*/  RET.REL.NODEC R12 `(_ZN7oneflow4cuda7softmax15SoftmaxWarpImplI10SimpleLoadIffE11SimpleStoreIffEfLi2ELi28ELi32ELi1ELb1ELNS1_9AlgorithmE0EEEvT_T0_ll) ;  /* 0xffffffa00c607950 */ /* 0x001fea0003c3ffff */
.L_x_12921:
        /* <DEDUP_REMOVED lines=16> */
.L_x_15580:


//--------------------- .text._ZN7oneflow4cuda7softmax15SoftmaxWarpImplI10SimpleLoadIffE11SimpleStoreIffEfLi2ELi28ELi32ELi1ELb0ELNS1_9AlgorithmE0EEEvT_T0_ll --------------------------
	.section	.text._ZN7oneflow4cuda7softmax15SoftmaxWarpImplI10SimpleLoadIffE11SimpleStoreIffEfLi2ELi28ELi32ELi1ELb0ELNS1_9AlgorithmE0EEEvT_T0_ll,"ax",@progbits
	.align	128
        .global         _ZN7oneflow4cuda7softmax15SoftmaxWarpImplI10SimpleLoadIffE11SimpleStoreIffEfLi2ELi28ELi32ELi1ELb0ELNS1_9AlgorithmE0EEEvT_T0_ll
        .type           _ZN7oneflow4cuda7softmax15SoftmaxWarpImplI10SimpleLoadIffE11SimpleStoreIffEfLi2ELi28ELi32ELi1ELb0ELNS1_9AlgorithmE0EEEvT_T0_ll,@function
        .size           _ZN7oneflow4cuda7softmax15SoftmaxWarpImplI10SimpleLoadIffE11SimpleStoreIffEfLi2ELi28ELi32ELi1ELb0ELNS1_9AlgorithmE0EEEvT_T0_ll,(.L_x_15581 - _ZN7oneflow4cuda7softmax15SoftmaxWarpImplI10SimpleLoadIffE11SimpleStoreIffEfLi2ELi28ELi32ELi1ELb0ELNS1_9AlgorithmE0EEEvT_T0_ll)
        .other          _ZN7oneflow4cuda7softmax15SoftmaxWarpImplI10SimpleLoadIffE11SimpleStoreIffEfLi2ELi28ELi32ELi1ELb0ELNS1_9AlgorithmE0EEEvT_T0_ll,@"STO_CUDA_ENTRY STV_DEFAULT"
_ZN7oneflow4cuda7softmax15SoftmaxWarpImplI10SimpleLoadIffE11SimpleStoreIffEfLi2ELi28ELi32ELi1ELb0ELNS1_9AlgorithmE0EEEvT_T0_ll:
.text._ZN7oneflow4cuda7softmax15SoftmaxWarpImplI10SimpleLoadIffE11SimpleStoreIffEfLi2ELi28ELi32ELi1ELb0ELNS1_9AlgorithmE0EEEvT_T0_ll:
        /* <DEDUP_REMOVED lines=24> */
.L_x_12922:
        /* <DEDUP_REMOVED lines=14> */
.L_x_12980:
        /* <DEDUP_REMOVED lines=31> */
[----:B-1----:R-:W5:Y:S04]  /*0450*/  LDG.E R39, desc[UR18][R2.64+0x304] ;  /* 0x0003041202277981 */ /* 0x002f68000c1e1900 */
        /* <DEDUP_REMOVED lines=337> */
.L_x_12992:
        /* <DEDUP_REMOVED lines=11> */
[----:B01----:R-:W-:Y:S05]  /*1a20*/  CALL.REL.NOINC `($__internal_264_$__cuda_sm3x_div_rn_noftz_f32_slowpath) ;  /* 0x00000030006c7944 */ /* 0x003fea0003c00000 */
[----:B------:R-:W-:-:S07]  /*1a30*/  MOV R15, R6 ;  /* 0x00000006000f7202 */ /* 0x000fce0000000f00 */
.L_x_12925:
[----:B------:R-:W-:Y:S05]  /*1a40*/  BSYNC.RECONVERGENT B2 ;  /* 0x0000000000027941 */ /* 0x000fea0003800200 */
.L_x_12924:
        /* <DEDUP_REMOVED lines=11> */
[----:B01----:R-:W-:Y:S05]  /*1b00*/  CALL.REL.NOINC `($__internal_264_$__cuda_sm3x_div_rn_noftz_f32_slowpath) ;  /* 0x0000003000347944 */ /* 0x003fea0003c00000 */
[----:B------:R-:W-:-:S07]  /*1b10*/  MOV R14, R6 ;  /* 0x00000006000e7202 */ /* 0x000fce0000000f00 */
.L_x_12927:
[----:B------:R-:W-:Y:S05]  /*1b20*/  BSYNC.RECONVERGENT B2 ;  /* 0x0000000000027941 */ /* 0x000fea0003800200 */
.L_x_12926:
        /* <DEDUP_REMOVED lines=13> */
.L_x_12929:
[----:B------:R-:W-:Y:S05]  /*1c00*/  BSYNC.RECONVERGENT B2 ;  /* 0x0000000000027941 */ /* 0x000fea0003800200 */
.L_x_12928:
        /* <DEDUP_REMOVED lines=13> */
.L_x_12931:
[----:B------:R-:W-:Y:S05]  /*1ce0*/  BSYNC.RECONVERGENT B2 ;  /* 0x0000000000027941 */ /* 0x000fea0003800200 */
.L_x_12930:
        /* <DEDUP_REMOVED lines=13> */
.L_x_12933:
[----:B------:R-:W-:Y:S05]  /*1dc0*/  BSYNC.RECONVERGENT B2 ;  /* 0x0000000000027941 */ /* 0x000fea0003800200 */
.L_x_12932:
        /* <DEDUP_REMOVED lines=13> */
.L_x_12935:
[----:B------:R-:W-:Y:S05]  /*1ea0*/  BSYNC.RECONVERGENT B2 ;  /* 0x0000000000027941 */ /* 0x000fea0003800200 */
.L_x_12934:
        /* <DEDUP_REMOVED lines=13> */
.L_x_12937:
[----:B------:R-:W-:Y:S05]  /*1f80*/  BSYNC.RECONVERGENT B2 ;  /* 0x0000000000027941 */ /* 0x000fea0003800200 */
.L_x_12936:
        /* <DEDUP_REMOVED lines=13> */
.L_x_12939:
[----:B------:R-:W-:Y:S05]  /*2060*/  BSYNC.RECONVERGENT B2 ;  /* 0x0000000000027941 */ /* 0x000fea0003800200 */
.L_x_12938:
        /* <DEDUP_REMOVED lines=13> */
.L_x_12941:
[----:B------:R-:W-:Y:S05]  /*2140*/  BSYNC.RECONVERGENT B2 ;  /* 0x0000000000027941 */ /* 0x000fea0003800200 */
.L_x_12940:
        /* <DEDUP_REMOVED lines=13> */
.L_x_12943:
[----:B------:R-:W-:Y:S05]  /*2220*/  BSYNC.RECONVERGENT B2 ;  /* 0x0000000000027941 */ /* 0x000fea0003800200 */
.L_x_12942:
        /* <DEDUP_REMOVED lines=13> */
.L_x_12945:
[----:B------:R-:W-:Y:S05]  /*2300*/  BSYNC.RECONVERGENT B2 ;  /* 0x0000000000027941 */ /* 0x000fea0003800200 */
.L_x_12944:
        /* <DEDUP_REMOVED lines=13> */
.L_x_12947:
[----:B------:R-:W-:Y:S05]  /*23e0*/  BSYNC.RECONVERGENT B2 ;  /* 0x0000000000027941 */ /* 0x000fea0003800200 */
.L_x_12946:
        /* <DEDUP_REMOVED lines=13> */
.L_x_12949:
[----:B------:R-:W-:Y:S05]  /*24c0*/  BSYNC.RECONVERGENT B2 ;  /* 0x0000000000027941 */ /* 0x000fea0003800200 */
.L_x_12948:
        /* <DEDUP_REMOVED lines=13> */
.L_x_12951:
[----:B------:R-:W-:Y:S05]  /*25a0*/  BSYNC.RECONVERGENT B2 ;  /* 0x0000000000027941 */ /* 0x000fea0003800200 */
.L_x_12950:
        /* <DEDUP_REMOVED lines=13> */
.L_x_12953:
[----:B------:R-:W-:Y:S05]  /*2680*/  BSYNC.RECONVERGENT B2 ;  /* 0x0000000000027941 */ /* 0x000fea0003800200 */
.L_x_12952:
        /* <DEDUP_REMOVED lines=13> */
.L_x_12955:
[----:B------:R-:W-:Y:S05]  /*2760*/  BSYNC.RECONVERGENT B2 ;  /* 0x0000000000027941 */ /* 0x000fea0003800200 */
.L_x_12954:
        /* <DEDUP_REMOVED lines=13> */
.L_x_12957:
[----:B------:R-:W-:Y:S05]  /*2840*/  BSYNC.RECONVERGENT B2 ;  /* 0x0000000000027941 */ /* 0x000fea0003800200 */
.L_x_12956:
        /* <DEDUP_REMOVED lines=13> */
.L_x_12959:
[----:B------:R-:W-:Y:S05]  /*2920*/  BSYNC.RECONVERGENT B2 ;  /* 0x0000000000027941 */ /* 0x000fea0003800200 */
.L_x_12958:
        /* <DEDUP_REMOVED lines=13> */
.L_x_12961:
[----:B------:R-:W-:Y:S05]  /*2a00*/  BSYNC.RECONVERGENT B2 ;  /* 0x0000000000027941 */ /* 0x000fea0003800200 */
.L_x_12960:
        /* <DEDUP_REMOVED lines=13> */
.L_x_12963:
[----:B------:R-:W-:Y:S05]  /*2ae0*/  BSYNC.RECONVERGENT B2 ;  /* 0x0000000000027941 */ /* 0x000fea0003800200 */
.L_x_12962:
        /* <DEDUP_REMOVED lines=13> */
.L_x_12965:
[----:B------:R-:W-:Y:S05]  /*2bc0*/  BSYNC.RECONVERGENT B2 ;  /* 0x0000000000027941 */ /* 0x000fea0003800200 */
.L_x_12964:
        /* <DEDUP_REMOVED lines=13> */
.L_x_12967:
[----:B------:R-:W-:Y:S05]  /*2ca0*/  BSYNC.RECONVERGENT B2 ;  /* 0x0000000000027941 */ /* 0x000fea0003800200 */
.L_x_12966:
        /* <DEDUP_REMOVED lines=13> */
.L_x_12969:
[----:B------:R-:W-:Y:S05]  /*2d80*/  BSYNC.RECONVERGENT B2 ;  /* 0x0000000000027941 */ /* 0x000fea0003800200 */
.L_x_12968:
        /* <DEDUP_REMOVED lines=13> */
.L_x_12971:
[----:B------:R-:W-:Y:S05]  /*2e60*/  BSYNC.RECONVERGENT B2 ;  /* 0x0000000000027941 */ /* 0x000fea0003800200 */
.L_x_12970:
        /* <DEDUP_REMOVED lines=13> */
.L_x_12973:
[----:B------:R-:W-:Y:S05]  /*2f40*/  BSYNC.RECONVERGENT B2 ;  /* 0x0000000000027941 */ /* 0x000fea0003800200 */
.L_x_12972:
        /* <DEDUP_REMOVED lines=13> */
.L_x_12975:
[----:B------:R-:W-:Y:S05]  /*3020*/  BSYNC.RECONVERGENT B2 ;  /* 0x0000000000027941 */ /* 0x000fea0003800200 */
.L_x_12974:
        /* <DEDUP_REMOVED lines=13> */
.L_x_12977:
[----:B------:R-:W-:Y:S05]  /*3100*/  BSYNC.RECONVERGENT B2 ;  /* 0x0000000000027941 */ /* 0x000fea0003800200 */
.L_x_12976:
        /* <DEDUP_REMOVED lines=13> */
.L_x_12979:
[----:B------:R-:W-:Y:S05]  /*31e0*/  BSYNC.RECONVERGENT B2 ;  /* 0x0000000000027941 */ /* 0x000fea0003800200 */
.L_x_12978:
        /* <DEDUP_REMOVED lines=68> */
.L_x_12923:
[----:B------:R-:W-:Y:S01]  /*3630*/  BSSY B0, `(.L_x_12981) ;  /* 0x0000007000007945 */ /* 0x000fe20003800000 */
[----:B------:R-:W-:Y:S02]  /*3640*/  MOV R12, 0x10 ;  /* 0x00000010000c7802 */ /* 0x000fe40000000f00 */
[----:B------:R-:W-:Y:S02]  /*3650*/  MOV R11, 0x1f ;  /* 0x0000001f000b7802 */ /* 0x000fe40000000f00 */
[----:B------:R-:W-:-:S07]  /*3660*/  MOV R15, 0xffffffff ;  /* 0xffffffff000f7802 */ /* 0x000fce0000000f00 */
[----:B0-----:R-:W-:Y:S05]  /*3670*/  WARPSYNC.COLLECTIVE R15, `(.L_x_12982) ;  /* 0x000000000f087348 */ /* 0x001fea0003c00000 */
[----:B------:R1:W2:Y:S02]  /*3680*/  SHFL.BFLY P6, R14, R13, R12, R11 ;  /* 0x0c00000c0d0e7389 */ /* 0x0002a400000c000b */
[----:B012---:R-:W-:Y:S05]  /*3690*/  ENDCOLLECTIVE ;  /* 0x000000000000791b */ /* 0x007fea0003800000 */
.L_x_12982:
[----:B------:R-:W-:Y:S05]  /*36a0*/  BSYNC B0 ;  /* 0x0000000000007941 */ /* 0x000fea0003800000 */
.L_x_12981:
        /* <DEDUP_REMOVED lines=8> */
.L_x_12983:
[----:B------:R-:W-:Y:S01]  /*3730*/  HFMA2 R12, -RZ, RZ, 0, 2.384185791015625e-07 ;  /* 0x00000004ff0c7431 */ /* 0x000fe200000001ff */
[----:B------:R-:W-:-:S04]  /*3740*/  FMNMX R0, R13, R14, !PT ;  /* 0x0000000e0d007209 */ /* 0x000fc80007800000 */
[----:B------:R-:W-:-:S07]  /*3750*/  MOV R13, R0 ;  /* 0x00000000000d7202 */ /* 0x000fce0000000f00 */
[----:B------:R-:W-:Y:S05]  /*3760*/  WARPSYNC.COLLECTIVE R15, `(.L_x_12984) ;  /* 0x000000000f087348 */ /* 0x000fea0003c00000 */
[----:B------:R0:W1:Y:S02]  /*3770*/  SHFL.BFLY P6, R14, R13, R12, R11 ;  /* 0x0c00000c0d0e7389 */ /* 0x00006400000c000b */
[----:B01----:R-:W-:Y:S05]  /*3780*/  ENDCOLLECTIVE ;  /* 0x000000000000791b */ /* 0x003fea0003800000 */
.L_x_12984:
[----:B------:R-:W-:Y:S01]  /*3790*/  HFMA2 R12, -RZ, RZ, 0, 1.1920928955078125e-07 ;  /* 0x00000002ff0c7431 */ /* 0x000fe200000001ff */
[----:B------:R-:W-:-:S04]  /*37a0*/  FMNMX R2, R0, R14, !PT ;  /* 0x0000000e00027209 */ /* 0x000fc80007800000 */
[----:B------:R-:W-:-:S07]  /*37b0*/  MOV R13, R2 ;  /* 0x00000002000d7202 */ /* 0x000fce0000000f00 */
[----:B------:R-:W-:Y:S05]  /*37c0*/  WARPSYNC.COLLECTIVE R15, `(.L_x_12985) ;  /* 0x000000000f087348 */ /* 0x000fea0003c00000 */
[----:B------:R0:W1:Y:S02]  /*37d0*/  SHFL.BFLY P6, R14, R13, R12, R11 ;  /* 0x0c00000c0d0e7389 */ /* 0x00006400000c000b */
[----:B01----:R-:W-:Y:S05]  /*37e0*/  ENDCOLLECTIVE ;  /* 0x000000000000791b */ /* 0x003fea0003800000 */
.L_x_12985:
[----:B------:R-:W-:Y:S01]  /*37f0*/  HFMA2 R12, -RZ, RZ, 0, 5.9604644775390625e-08 ;  /* 0x00000001ff0c7431 */ /* 0x000fe200000001ff */
[----:B------:R-:W-:-:S04]  /*3800*/  FMNMX R3, R2, R14, !PT ;  /* 0x0000000e02037209 */ /* 0x000fc80007800000 */
[----:B------:R-:W-:-:S07]  /*3810*/  MOV R13, R3 ;  /* 0x00000003000d7202 */ /* 0x000fce0000000f00 */
[----:B------:R-:W-:Y:S05]  /*3820*/  WARPSYNC.COLLECTIVE R15, `(.L_x_12986) ;  /* 0x000000000f087348 */ /* 0x000fea0003c00000 */
[----:B------:R0:W1:Y:S02]  /*3830*/  SHFL.BFLY P6, R14, R13, R12, R11 ;  /* 0x0c00000c0d0e7389 */ /* 0x00006400000c000b */
[----:B01----:R-:W-:Y:S05]  /*3840*/  ENDCOLLECTIVE ;  /* 0x000000000000791b */ /* 0x003fea0003800000 */
.L_x_12986:
        /* <DEDUP_REMOVED lines=288> */
.L_x_12987:
[----:B------:R-:W-:Y:S02]  /*4a50*/  HFMA2 R12, -RZ, RZ, 0, 4.76837158203125e-07 ;  /* 0x00000008ff0c7431 */ /* 0x000fe400000001ff */
[----:B------:R-:W-:-:S05]  /*4a60*/  FADD R36, R13, R14 ;  /* 0x0000000e0d247221 */ /* 0x000fca0000000000 */
[----:B------:R-:W-:-:S07]  /*4a70*/  MOV R13, R36 ;  /* 0x00000024000d7202 */ /* 0x000fce0000000f00 */
[----:B------:R-:W-:Y:S05]  /*4a80*/  WARPSYNC.COLLECTIVE R15, `(.L_x_12988) ;  /* 0x000000000f087348 */ /* 0x000fea0003c00000 */
[----:B------:R0:W1:Y:S02]  /*4a90*/  SHFL.BFLY P6, R14, R13, R12, R11 ;  /* 0x0c00000c0d0e7389 */ /* 0x00006400000c000b */
[----:B01----:R-:W-:Y:S05]  /*4aa0*/  ENDCOLLECTIVE ;  /* 0x000000000000791b */ /* 0x003fea0003800000 */
.L_x_12988:
[----:B------:R-:W-:Y:S02]  /*4ab0*/  HFMA2 R12, -RZ, RZ, 0, 2.384185791015625e-07 ;  /* 0x00000004ff0c7431 */ /* 0x000fe400000001ff */
[----:B------:R-:W-:-:S05]  /*4ac0*/  FADD R37, R36, R14 ;  /* 0x0000000e24257221 */ /* 0x000fca0000000000 */
[----:B------:R-:W-:-:S07]  /*4ad0*/  MOV R13, R37 ;  /* 0x00000025000d7202 */ /* 0x000fce0000000f00 */
[----:B------:R-:W-:Y:S05]  /*4ae0*/  WARPSYNC.COLLECTIVE R15, `(.L_x_12989) ;  /* 0x000000000f087348 */ /* 0x000fea0003c00000 */
[----:B------:R0:W1:Y:S02]  /*4af0*/  SHFL.BFLY P6, R14, R13, R12, R11 ;  /* 0x0c00000c0d0e7389 */ /* 0x00006400000c000b */
[----:B01----:R-:W-:Y:S05]  /*4b00*/  ENDCOLLECTIVE ;  /* 0x000000000000791b */ /* 0x003fea0003800000 */
.L_x_12989:
[----:B------:R-:W-:Y:S02]  /*4b10*/  HFMA2 R12, -RZ, RZ, 0, 1.1920928955078125e-07 ;  /* 0x00000002ff0c7431 */ /* 0x000fe400000001ff */
[----:B------:R-:W-:-:S05]  /*4b20*/  FADD R38, R37, R14 ;  /* 0x0000000e25267221 */ /* 0x000fca0000000000 */
[----:B------:R-:W-:-:S07]  /*4b30*/  MOV R13, R38 ;  /* 0x00000026000d7202 */ /* 0x000fce0000000f00 */
[----:B------:R-:W-:Y:S05]  /*4b40*/  WARPSYNC.COLLECTIVE R15, `(.L_x_12990) ;  /* 0x000000000f087348 */ /* 0x000fea0003c00000 */
[----:B------:R0:W1:Y:S02]  /*4b50*/  SHFL.BFLY P6, R14, R13, R12, R11 ;  /* 0x0c00000c0d0e7389 */ /* 0x00006400000c000b */
[----:B01----:R-:W-:Y:S05]  /*4b60*/  ENDCOLLECTIVE ;  /* 0x000000000000791b */ /* 0x003fea0003800000 */
.L_x_12990:
[----:B------:R-:W-:Y:S02]  /*4b70*/  HFMA2 R12, -RZ, RZ, 0, 5.9604644775390625e-08 ;  /* 0x00000001ff0c7431 */ /* 0x000fe400000001ff */
[----:B------:R-:W-:-:S05]  /*4b80*/  FADD R39, R38, R14 ;  /* 0x0000000e26277221 */ /* 0x000fca0000000000 */
[----:B------:R-:W-:-:S07]  /*4b90*/  MOV R13, R39 ;  /* 0x00000027000d7202 */ /* 0x000fce0000000f00 */
[----:B------:R-:W-:Y:S05]  /*4ba0*/  WARPSYNC.COLLECTIVE R15, `(.L_x_12991) ;  /* 0x000000000f087348 */ /* 0x000fea0003c00000 */
[----:B------:R0:W1:Y:S02]  /*4bb0*/  SHFL.BFLY P6, R14, R13, R12, R11 ;  /* 0x0c00000c0d0e7389 */ /* 0x00006400000c000b */
[----:B01----:R-:W-:Y:S05]  /*4bc0*/  ENDCOLLECTIVE ;  /* 0x000000000000791b */ /* 0x003fea0003800000 */
.L_x_12991:
[----:B------:R-:W-:Y:S05]  /*4bd0*/  BRA `(.L_x_12992) ;  /* 0xffffffcc00647947 */ /* 0x000fea000383ffff */
        .weak           $__internal_264_$__cuda_sm3x_div_rn_noftz_f32_slowpath
        .type           $__internal_264_$__cuda_sm3x_div_rn_noftz_f32_slowpath,@function
        .size           $__internal_264_$__cuda_sm3x_div_rn_noftz_f32_slowpath,(.L_x_15581 - $__internal_264_$__cuda_sm3x_div_rn_noftz_f32_slowpath)
$__internal_264_$__cuda_sm3x_div_rn_noftz_f32_slowpath:
        /* <DEDUP_REMOVED lines=35> */
.L_x_12994:
        /* <DEDUP_REMOVED lines=51> */
.L_x_13001:
[----:B------:R-:W-:-:S04]  /*5140*/  LOP3.LUT R6, R6, 0x80000000, RZ, 0xc0, !PT ;  /* 0x8000000006067812 */ /* 0x000fc800078ec0ff */
[----:B------:R-:W-:Y:S01]  /*5150*/  LOP3.LUT R6, R6, 0x7f800000, RZ, 0xfc, !PT ;  /* 0x7f80000006067812 */ /* 0x000fe200078efcff */
[----:B------:R-:W-:Y:S06]  /*5160*/  BRA `(.L_x_13002) ;  /* 0x0000000000047947 */ /* 0x000fec0003800000 */
.L_x_13000:
[----:B------:R-:W-:-:S07]  /*5170*/  LEA R6, R36, R6, 0x17 ;  /* 0x0000000624067211 */ /* 0x000fce00078eb8ff */
.L_x_13002:
[----:B------:R-:W-:Y:S05]  /*5180*/  BSYNC.RECONVERGENT B1 ;  /* 0x0000000000017941 */ /* 0x000fea0003800200 */
.L_x_12999:
[----:B------:R-:W-:Y:S05]  /*5190*/  BRA `(.L_x_13003) ;  /* 0x0000000000207947 */ /* 0x000fea0003800000 */
.L_x_12998:
[----:B------:R-:W-:-:S04]  /*51a0*/  LOP3.LUT R6, R37, 0x80000000, R6, 0x48, !PT ;  /* 0x8000000025067812 */ /* 0x000fc800078e4806 */
[----:B------:R-:W-:Y:S01]  /*51b0*/  LOP3.LUT R6, R6, 0x7f800000, RZ, 0xfc, !PT ;  /* 0x7f80000006067812 */ /* 0x000fe200078efcff */
[----:B------:R-:W-:Y:S06]  /*51c0*/  BRA `(.L_x_13003) ;  /* 0x0000000000147947 */ /* 0x000fec0003800000 */
.L_x_12997:
[----:B------:R-:W-:Y:S01]  /*51d0*/  LOP3.LUT R6, R37, 0x80000000, R6, 0x48, !PT ;  /* 0x8000000025067812 */ /* 0x000fe200078e4806 */
[----:B------:R-:W-:Y:S06]  /*51e0*/  BRA `(.L_x_13003) ;  /* 0x00000000000c7947 */ /* 0x000fec0003800000 */
.L_x_12996:
[----:B------:R-:W0:Y:S01]  /*51f0*/  MUFU.RSQ R6, -QNAN ;  /* 0xffc0000000067908 */ /* 0x000e220000001400 */
[----:B------:R-:W-:Y:S05]  /*5200*/  BRA `(.L_x_13003) ;  /* 0x0000000000047947 */ /* 0x000fea0003800000 */
.L_x_12995:
[----:B------:R-:W-:-:S07]  /*5210*/  FADD.FTZ R6, R6, R11 ;  /* 0x0000000b06067221 */ /* 0x000fce0000010000 */
.L_x_13003:
[----:B------:R-:W-:Y:S05]  /*5220*/  BSYNC.RECONVERGENT B0 ;  /* 0x0000000000007941 */ /* 0x000fea0003800200 */
.L_x_12993:
[----:B------:R-:W-:-:S04]  /*5230*/  HFMA2 R13, -RZ, RZ, 0, 0 ;  /* 0x00000000ff0d7431 */ /* 0x000fc800000001ff */
[----:B0-----:R-:W-:Y:S05]  /*5240*/  RET.REL.NODEC R12 `(_ZN7oneflow4cuda7softmax15SoftmaxWarpImplI10SimpleLoadIffE11SimpleStoreIffEfLi2ELi28ELi32ELi1ELb0ELNS1_9AlgorithmE0EEEvT_T0_ll) ;  /* 0xffffffac0c6c7950 */ /* 0x001fea0003c3ffff */
.L_x_13004:
        /* <DEDUP_REMOVED lines=11> */
.L_x_15581:


//--------------------- .text._ZN7oneflow4cuda7softmax15SoftmaxWarpImplI10SimpleLoadIffE11SimpleStoreIffEfLi2ELi26ELi32ELi1ELb1ELNS1_9AlgorithmE0EEEvT_T0_ll --------------------------
	.section	.text._ZN7oneflow4cuda7softmax15SoftmaxWarpImplI10SimpleLoadIffE11SimpleStoreIffEfLi2ELi26ELi32ELi1ELb1ELNS1_9AlgorithmE0EEEvT_T0_ll,"ax",@progbits
	.align	128
        .global         _ZN7oneflow4cuda7softmax15SoftmaxWarpImplI10SimpleLoadIffE11SimpleStoreIffEfLi2ELi26ELi32ELi1ELb1ELNS1_9AlgorithmE0EEEvT_T0_ll
        .type           _ZN7oneflow4cuda7softmax15SoftmaxWarpImplI10SimpleLoadIffE11SimpleStoreIffEfLi2ELi26ELi32ELi1ELb1ELNS1_9AlgorithmE0EEEvT_T0_ll,@function
        .size           _ZN7oneflow4cuda7softmax15SoftmaxWarpImplI10SimpleLoadIffE11SimpleStoreIffEfLi2ELi26ELi32ELi1ELb1ELNS1_9AlgorithmE0EEEvT_T0_ll,(.L_x_15582 - _ZN7oneflow4cuda7softmax15SoftmaxWarpImplI10SimpleLoadIffE11SimpleStoreIffEfLi2ELi26ELi32ELi1ELb1ELNS1_9AlgorithmE0EEEvT_T0_ll)
        .other          _ZN7oneflow4cuda7softmax15SoftmaxWarpImplI10SimpleLoadIffE11SimpleStoreIffEfLi2ELi26ELi32ELi1ELb1ELNS1_9AlgorithmE0EEEvT_T0_ll,@"STO_CUDA_ENTRY STV_DEFAULT"
_ZN7oneflow4cuda7softmax15SoftmaxWarpImplI10SimpleLoadIffE11SimpleStoreIffEfLi2ELi26ELi32ELi1ELb1ELNS1_9AlgorithmE0EEEvT_T0_ll:
.text._ZN7oneflow4cuda7softmax15SoftmaxWarpImplI10SimpleLoadIffE11SimpleStoreIffEfLi2ELi26ELi32ELi1ELb1ELNS1_9AlgorithmE0EEEvT_T0_ll:
        /* <DEDUP_REMOVED lines=25> */
.L_x_13005:
        /* <DEDUP_REMOVED lines=27> */
.L_x_13060:
[----:B------:R-:W-:Y:S01]  /*0340*/  ISETP.GE.U32.AND P0, PT, R40, UR44, PT ;  /* 0x0000002c28007c0c */ /* 0x000fe2000bf06070 */
[----:B-1----:R-:W-:Y:S01]  /*0350*/  HFMA2 R3, -RZ, RZ, 0, 0 ;  /* 0x00000000ff037431 */ /* 0x002fe200000001ff */
[----:B------:R-:W-:Y:S01]  /*0360*/  ISETP.GE.U32.AND P3, PT, R53, UR44, PT ;  /* 0x0000002c35007c0c */ /* 0x000fe2000bf66070 */
[----:B------:R-:W-:Y:S01]  /*0370*/  IMAD R0, R38, UR38, RZ ;  /* 0x0000002626007c24 */ /* 0x000fe2000f8e02ff */
        /* <DEDUP_REMOVED lines=8> */
[----:B------:R-:W-:Y:S02]  /*0400*/  ISETP.GE.AND.EX P5, PT, RZ, UR45, PT, P5 ;  /* 0x0000002dff007c0c */ /* 0x000fe4000bfa6350 */
[C---:B------:R-:W-:Y:S02]  /*0410*/  @!P0 R2UR UR4, R32.reuse ;  /* 0x00000000200482ca */ /* 0x040fe400000e0000 */
[C---:B------:R-:W-:Y:S02]  /*0420*/  @!P0 R2UR UR5, R33.reuse ;  /* 0x00000000210582ca */ /* 0x040fe400000e0000 */
[----:B------:R-:W-:Y:S02]  /*0430*/  @!P0 R2UR UR6, R32 ;  /* 0x00000000200682ca */ /* 0x000fe400000e0000 */
[----:B------:R-:W-:-:S02]  /*0440*/  @!P0 R2UR UR7, R33 ;  /* 0x00000000210782ca */ /* 0x000fc400000e0000 */
[----:B------:R-:W-:Y:S02]  /*0450*/  IADD3 R3, PT, PT, R5, R3, RZ ;  /* 0x0000000305037210 */ /* 0x000fe40007ffe0ff */
[----:B------:R-:W-:Y:S02]  /*0460*/  LEA R2, P1, R4, UR36, 0x2 ;  /* 0x0000002404027c11 */ /* 0x000fe4000f8210ff */
[----:B------:R-:W-:Y:S02]  /*0470*/  ISETP.GE.U32.AND P6, PT, R50, UR44, PT ;  /* 0x0000002c32007c0c */ /* 0x000fe4000bfc6070 */
[C---:B------:R-:W-:Y:S02]  /*0480*/  @!P3 R2UR UR8, R32.reuse ;  /* 0x000000002008b2ca */ /* 0x040fe400000e0000 */
[----:B------:R-:W-:Y:S02]  /*0490*/  @!P3 R2UR UR9, R33 ;  /* 0x000000002109b2ca */ /* 0x000fe400000e0000 */
[----:B------:R-:W-:-:S02]  /*04a0*/  @!P3 R2UR UR10, R32 ;  /* 0x00000000200ab2ca */ /* 0x000fc400000e0000 */
[----:B------:R-:W-:Y:S02]  /*04b0*/  @!P3 R2UR UR11, R33 ;  /* 0x00000000210bb2ca */ /* 0x000fe400000e0000 */
[----:B------:R-:W-:Y:S02]  /*04c0*/  LEA.HI.X R3, R4, UR37, R3, 0x2, P1 ;  /* 0x0000002504037c11 */ /* 0x000fe400088f1403 */
[----:B------:R-:W-:Y:S02]  /*04d0*/  ISETP.GE.U32.AND P2, PT, R49, UR44, PT ;  /* 0x0000002c31007c0c */ /* 0x000fe4000bf46070 */
[----:B------:R-:W-:Y:S02]  /*04e0*/  MOV R4, 0xff800000 ;  /* 0xff80000000047802 */ /* 0x000fe40000000f00 */
[----:B------:R-:W-:Y:S02]  /*04f0*/  MOV R5, 0xff800000 ;  /* 0xff80000000057802 */ /* 0x000fe40000000f00 */
[----:B------:R-:W-:-:S02]  /*0500*/  ISETP.GE.AND.EX P6, PT, RZ, UR45, PT, P6 ;  /* 0x0000002dff007c0c */ /* 0x000fc4000bfc6360 */
[C---:B------:R-:W-:Y:S01]  /*0510*/  @!P4 R2UR UR12, R32.reuse ;  /* 0x00000000200cc2ca */ /* 0x040fe200000e0000 */
[----:B------:R-:W2:Y:S01]  /*0520*/  @!P0 LDG.E R4, desc[UR4][R2.64] ;  /* 0x0000000402048981 */ /* 0x000ea2000c1e1900 */
[C---:B------:R-:W-:Y:S02]  /*0530*/  @!P4 R2UR UR13, R33.reuse ;  /* 0x00000000210dc2ca */ /* 0x040fe400000e0000 */
[----:B------:R-:W-:Y:S01]  /*0540*/  @!P4 R2UR UR14, R32 ;  /* 0x00000000200ec2ca */ /* 0x000fe200000e0000 */
[----:B------:R-:W2:Y:S01]  /*0550*/  @!P0 LDG.E R5, desc[UR6][R2.64+0x4] ;  /* 0x0000040602058981 */ /* 0x000ea2000c1e1900 */
[----:B------:R-:W-:Y:S02]  /*0560*/  @!P4 R2UR UR15, R33 ;  /* 0x00000000210fc2ca */ /* 0x000fe400000e0000 */
[----:B------:R-:W-:Y:S02]  /*0570*/  ISETP.GE.U32.AND P1, PT, R48, UR44, PT ;  /* 0x0000002c30007c0c */ /* 0x000fe4000bf26070 */
[----:B------:R-:W-:-:S02]  /*0580*/  MOV R9, 0xff800000 ;  /* 0xff80000000097802 */ /* 0x000fc40000000f00 */
[----:B------:R-:W-:Y:S02]  /*0590*/  MOV R6, 0xff800000 ;  /* 0xff80000000067802 */ /* 0x000fe40000000f00 */
[----:B------:R-:W-:Y:S02]  /*05a0*/  ISETP.GE.AND.EX P2, PT, RZ, UR45, PT, P2 ;  /* 0x0000002dff007c0c */ /* 0x000fe4000bf46320 */
[C---:B------:R-:W-:Y:S01]  /*05b0*/  @!P5 R2UR UR16, R32.reuse ;  /* 0x000000002010d2ca */ /* 0x040fe200000e0000 */
[----:B------:R-:W3:Y:S01]  /*05c0*/  @!P3 LDG.E R9, desc[UR8][R2.64+0x100] ;  /* 0x000100080209b981 */ /* 0x000ee2000c1e1900 */
[C---:B------:R-:W-:Y:S02]  /*05d0*/  @!P5 R2UR UR17, R33.reuse ;  /* 0x000000002111d2ca */ /* 0x040fe400000e0000 */
[----:B------:R-:W-:Y:S01]  /*05e0*/  @!P5 R2UR UR18, R32 ;  /* 0x000000002012d2ca */ /* 0x000fe200000e0000 */
[----:B------:R-:W3:Y:S01]  /*05f0*/  @!P3 LDG.E R6, desc[UR10][R2.64+0x104] ;  /* 0x0001040a0206b981 */ /* 0x000ee2000c1e1900 */
[----:B------:R-:W-:-:S02]  /*0600*/  @!P5 R2UR UR19, R33 ;  /* 0x000000002113d2ca */ /* 0x000fc400000e0000 */
[----:B------:R-:W-:Y:S02]  /*0610*/  MOV R70, 0xff800000 ;  /* 0xff80000000467802 */ /* 0x000fe40000000f00 */
[----:B------:R-:W-:Y:S02]  /*0620*/  MOV R7, 0xff800000 ;  /* 0xff80000000077802 */ /* 0x000fe40000000f00 */
[----:B------:R-:W-:Y:S02]  /*0630*/  ISETP.GE.AND.EX P1, PT, RZ, UR45, PT, P1 ;  /* 0x0000002dff007c0c */ /* 0x000fe4000bf26310 */
[----:B------:R-:W-:Y:S01]  /*0640*/  MOV R27, 0xff800000 ;  /* 0xff800000001b7802 */ /* 0x000fe20000000f00 */
[----:B------:R-:W4:Y:S01]  /*0650*/  @!P4 LDG.E R70, desc[UR12][R2.64+0x200] ;  /* 0x0002000c0246c981 */ /* 0x000f22000c1e1900 */
[----:B------:R-:W-:Y:S02]  /*0660*/  MOV R24, 0xff800000 ;  /* 0xff80000000187802 */ /* 0x000fe40000000f00 */
[----:B------:R-:W-:Y:S01]  /*0670*/  @!P6 R2UR UR4, R32 ;  /* 0x000000002004e2ca */ /* 0x000fe200000e0000 */
[----:B------:R-:W4:Y:S01]  /*0680*/  @!P4 LDG.E R7, desc[UR14][R2.64+0x204] ;  /* 0x0002040e0207c981 */ /* 0x000f22000c1e1900 */
[----:B------:R-:W-:-:S02]  /*0690*/  @!P6 R2UR UR5, R33 ;  /* 0x000000002105e2ca */ /* 0x000fc400000e0000 */
[C---:B------:R-:W-:Y:S01]  /*06a0*/  @!P6 R2UR UR6, R32.reuse ;  /* 0x000000002006e2ca */ /* 0x040fe200000e0000 */
[----:B------:R-:W5:Y:S01]  /*06b0*/  @!P5 LDG.E R27, desc[UR16][R2.64+0x300] ;  /* 0x00030010021bd981 */ /* 0x000f62000c1e1900 */
[C---:B------:R-:W-:Y:S02]  /*06c0*/  @!P6 R2UR UR7, R33.reuse ;  /* 0x000000002107e2ca */ /* 0x040fe400000e0000 */
[C---:B------:R-:W-:Y:S01]  /*06d0*/  @!P2 R2UR UR8, R32.reuse ;  /* 0x000000002008a2ca */ /* 0x040fe200000e0000 */
[----:B------:R-:W5:Y:S01]  /*06e0*/  @!P5 LDG.E R24, desc[UR18][R2.64+0x304] ;  /* 0x000304120218d981 */ /* 0x000f62000c1e1900 */
[C---:B------:R-:W-:Y:S02]  /*06f0*/  @!P2 R2UR UR9, R33.reuse ;  /* 0x000000002109a2ca */ /* 0x040fe400000e0000 */
[----:B------:R-:W-:Y:S02]  /*0700*/  @!P2 R2UR UR10, R32 ;  /* 0x00000000200aa2ca */ /* 0x000fe400000e0000 */
[----:B------:R-:W-:-:S02]  /*0710*/  @!P2 R2UR UR11, R33 ;  /* 0x00000000210ba2ca */ /* 0x000fc400000e0000 */
[----:B------:R-:W-:Y:S02]  /*0720*/  MOV R29, 0xff800000 ;  /* 0xff800000001d7802 */ /* 0x000fe40000000f00 */
[----:B------:R-:W-:Y:S02]  /*0730*/  MOV R26, 0xff800000 ;  /* 0xff800000001a7802 */ /* 0x000fe40000000f00 */
[C---:B------:R-:W-:Y:S02]  /*0740*/  @!P1 R2UR UR12, R32.reuse ;  /* 0x00000000200c92ca */ /* 0x040fe400000e0000 */
[C---:B------:R-:W-:Y:S01]  /*0750*/  @!P1 R2UR UR13, R33.reuse ;  /* 0x00000000210d92ca */ /* 0x040fe200000e0000 */
[----:B------:R-:W5:Y:S01]  /*0760*/  @!P6 LDG.E R29, desc[UR4][R2.64+0x400] ;  /* 0x00040004021de981 */ /* 0x000f62000c1e1900 */
[----:B------:R-:W-:Y:S02]  /*0770*/  @!P1 R2UR UR14, R32 ;  /* 0x00000000200e92ca */ /* 0x000fe400000e0000 */
[----:B------:R-:W-:Y:S01]  /*0780*/  @!P1 R2UR UR15, R33 ;  /* 0x00000000210f92ca */ /* 0x000fe200000e0000 */
[----:B------:R-:W5:Y:S01]  /*0790*/  @!P6 LDG.E R26, desc[UR6][R2.64+0x404] ;  /* 0x00040406021ae981 */ /* 0x000f62000c1e1900 */
[----:B------:R-:W-:-:S02]  /*07a0*/  MOV R31, 0xff800000 ;  /* 0xff800000001f7802 */ /* 0x000fc40000000f00 */
[----:B------:R-:W-:Y:S02]  /*07b0*/  MOV R30, 0xff800000 ;  /* 0xff800000001e7802 */ /* 0x000fe40000000f00 */
[----:B------:R-:W-:Y:S02]  /*07c0*/  MOV R34, 0xff800000 ;  /* 0xff80000000227802 */ /* 0x000fe40000000f00 */
[----:B------:R-:W-:Y:S01]  /*07d0*/  MOV R35, 0xff800000 ;  /* 0xff80000000237802 */ /* 0x000fe20000000f00 */
[----:B------:R-:W5:Y:S04]  /*07e0*/  @!P2 LDG.E R31, desc[UR8][R2.64+0x500] ;  /* 0x00050008021fa981 */ /* 0x000f68000c1e1900 */
[----:B------:R-:W5:Y:S04]  /*07f0*/  @!P2 LDG.E R30, desc[UR10][R2.64+0x504] ;  /* 0x0005040a021ea981 */ /* 0x000f68000c1e1900 */
[----:B------:R-:W5:Y:S04]  /*0800*/  @!P1 LDG.E R34, desc[UR12][R2.64+0x600] ;  /* 0x0006000c02229981 */ /* 0x000f68000c1e1900 */
[----:B------:R-:W5:Y:S01]  /*0810*/  @!P1 LDG.E R35, desc[UR14][R2.64+0x604] ;  /* 0x0006040e02239981 */ /* 0x000f62000c1e1900 */
[----:B------:R-:W-:-:S02]  /*0820*/  MOV R13, 0xff800000 ;  /* 0xff800000000d7802 */ /* 0x000fc40000000f00 */
[----:B0-----:R-:W-:Y:S02]  /*0830*/  MOV R37, 0xff800000 ;  /* 0xff80000000257802 */ /* 0x001fe40000000f00 */
        /* <DEDUP_REMOVED lines=10> */
[----:B------:R-:W-:-:S02]  /*08e0*/  MOV R8, 0xff800000 ;  /* 0xff80000000087802 */ /* 0x000fc40000000f00 */
[----:B--2---:R-:W-:-:S04]  /*08f0*/  @!P0 FMNMX3 R13, R4, -INF , R5, !PT ;  /* 0xff800000040d8876 */ /* 0x004fc80007800005 */
[----:B---3--:R-:W-:Y:S02]  /*0900*/  @!P3 FMNMX3 R13, R13, R9, R6, !PT ;  /* 0x000000090d0db276 */ /* 0x008fe40007800006 */
[----:B------:R-:W-:-:S04]  /*0910*/  ISETP.GE.U32.AND P3, PT, R47, UR44, PT ;  /* 0x0000002c2f007c0c */ /* 0x000fc8000bf66070 */
[----:B------:R-:W-:Y:S02]  /*0920*/  ISETP.GE.AND.EX P3, PT, RZ, UR45, PT, P3 ;  /* 0x0000002dff007c0c */ /* 0x000fe4000bf66330 */
[----:B----4-:R-:W-:Y:S02]  /*0930*/  @!P4 FMNMX3 R13, R13, R70, R7, !PT ;  /* 0x000000460d0dc276 */ /* 0x010fe40007800007 */
[----:B------:R-:W-:Y:S02]  /*0940*/  ISETP.GE.U32.AND P4, PT, R45, UR44, PT ;  /* 0x0000002c2d007c0c */ /* 0x000fe4000bf86070 */
[----:B-----5:R-:W-:Y:S02]  /*0950*/  @!P5 FMNMX3 R13, R13, R27, R24, !PT ;  /* 0x0000001b0d0dd276 */ /* 0x020fe40007800018 */
[----:B------:R-:W-:-:S04]  /*0960*/  ISETP.GE.U32.AND P5, PT, R46, UR44, PT ;  /* 0x0000002c2e007c0c */ /* 0x000fc8000bfa6070 */
[----:B------:R-:W-:Y:S02]  /*0970*/  ISETP.GE.AND.EX P5, PT, RZ, UR45, PT, P5 ;  /* 0x0000002dff007c0c */ /* 0x000fe4000bfa6350 */
[----:B------:R-:W-:Y:S02]  /*0980*/  ISETP.GE.AND.EX P4, PT, RZ, UR45, PT, P4 ;  /* 0x0000002dff007c0c */ /* 0x000fe4000bf86340 */
[----:B------:R-:W-:Y:S02]  /*0990*/  @!P3 R2UR UR4, R32 ;  /* 0x000000002004b2ca */ /* 0x000fe400000e0000 */
[----:B------:R-:W-:Y:S02]  /*09a0*/  @!P3 R2UR UR5, R33 ;  /* 0x000000002105b2ca */ /* 0x000fe400000e0000 */
[----:B------:R-:W-:Y:S02]  /*09b0*/  @!P6 FMNMX3 R13, R13, R29, R26, !PT ;  /* 0x0000001d0d0de276 */ /* 0x000fe4000780001a */
[----:B------:R-:W-:-:S02]  /*09c0*/  ISETP.GE.U32.AND P6, PT, R44, UR44, PT ;  /* 0x0000002c2c007c0c */ /* 0x000fc4000bfc6070 */
[----:B------:R-:W-:Y:S02]  /*09d0*/  @!P3 R2UR UR6, R32 ;  /* 0x000000002006b2ca */ /* 0x000fe400000e0000 */
[----:B------:R-:W-:-:S05]  /*09e0*/  ISETP.GE.AND.EX P6, PT, RZ, UR45, PT, P6 ;  /* 0x0000002dff007c0c */ /* 0x000fca000bfc6360 */
[----:B------:R-:W2:Y:S01]  /*09f0*/  @!P3 LDG.E R37, desc[UR4][R2.64+0x700] ;  /* 0x000700040225b981 */ /* 0x000ea2000c1e1900 */
[----:B------:R-:W-:Y:S02]  /*0a00*/  @!P3 R2UR UR7, R33 ;  /* 0x000000002107b2ca */ /* 0x000fe400000e0000 */
[----:B------:R-:W-:Y:S02]  /*0a10*/  @!P2 FMNMX3 R13, R13, R31, R30, !PT ;  /* 0x0000001f0d0da276 */ /* 0x000fe4000780001e */
[----:B------:R-:W-:Y:S02]  /*0a20*/  ISETP.GE.U32.AND P2, PT, R43, UR44, PT ;  /* 0x0000002c2b007c0c */ /* 0x000fe4000bf46070 */
[----:B------:R-:W-:Y:S02]  /*0a30*/  @!P5 R2UR UR8, R32 ;  /* 0x000000002008d2ca */ /* 0x000fe400000e0000 */
[----:B------:R-:W-:Y:S02]  /*0a40*/  ISETP.GE.AND.EX P2, PT, RZ, UR45, PT, P2 ;  /* 0x0000002dff007c0c */ /* 0x000fe4000bf46320 */
[----:B------:R-:W-:-:S03]  /*0a50*/  @!P1 FMNMX3 R13, R13, R34, R35, !PT ;  /* 0x000000220d0d9276 */ /* 0x000fc60007800023 */
[----:B------:R-:W2:Y:S01]  /*0a60*/  @!P3 LDG.E R22, desc[UR6][R2.64+0x704] ;  /* 0x000704060216b981 */ /* 0x000ea2000c1e1900 */
[----:B------:R-:W-:Y:S02]  /*0a70*/  ISETP.GE.U32.AND P1, PT, R42, UR44, PT ;  /* 0x0000002c2a007c0c */ /* 0x000fe4000bf26070 */
[C---:B------:R-:W-:Y:S02]  /*0a80*/  @!P5 R2UR UR9, R33.reuse ;  /* 0x000000002109d2ca */ /* 0x040fe400000e0000 */
[C---:B------:R-:W-:Y:S02]  /*0a90*/  @!P5 R2UR UR10, R32.reuse ;  /* 0x00000000200ad2ca */ /* 0x040fe400000e0000 */
[----:B------:R-:W-:Y:S02]  /*0aa0*/  @!P5 R2UR UR11, R33 ;  /* 0x00000000210bd2ca */ /* 0x000fe400000e0000 */
[----:B------:R-:W-:Y:S02]  /*0ab0*/  ISETP.GE.AND.EX P1, PT, RZ, UR45, PT, P1 ;  /* 0x0000002dff007c0c */ /* 0x000fe4000bf26310 */
[----:B------:R-:W-:-:S02]  /*0ac0*/  @!P4 R2UR UR12, R32 ;  /* 0x00000000200cc2ca */ /* 0x000fc400000e0000 */
[C---:B------:R-:W-:Y:S02]  /*0ad0*/  @!P4 R2UR UR13, R33.reuse ;  /* 0x00000000210dc2ca */ /* 0x040fe400000e0000 */
[C---:B------:R-:W-:Y:S01]  /*0ae0*/  @!P4 R2UR UR14, R32.reuse ;  /* 0x00000000200ec2ca */ /* 0x040fe200000e0000 */
[----:B------:R-:W3:Y:S01]  /*0af0*/  @!P5 LDG.E R25, desc[UR8][R2.64+0x800] ;  /* 0x000800080219d981 */ /* 0x000ee2000c1e1900 */
[C---:B------:R-:W-:Y:S02]  /*0b00*/  @!P4 R2UR UR15, R33.reuse ;  /* 0x00000000210fc2ca */ /* 0x040fe400000e0000 */
[C---:B------:R-:W-:Y:S01]  /*0b10*/  @!P6 R2UR UR16, R32.reuse ;  /* 0x000000002010e2ca */ /* 0x040fe200000e0000 */
[----:B------:R-:W3:Y:S01]  /*0b20*/  @!P5 LDG.E R20, desc[UR10][R2.64+0x804] ;  /* 0x0008040a0214d981 */ /* 0x000ee2000c1e1900 */
[----:B------:R-:W-:Y:S02]  /*0b30*/  @!P6 R2UR UR17, R33 ;  /* 0x000000002111e2ca */ /* 0x000fe400000e0000 */
[----:B------:R-:W-:-:S02]  /*0b40*/  @!P6 R2UR UR18, R32 ;  /* 0x000000002012e2ca */ /* 0x000fc400000e0000 */
        /* <DEDUP_REMOVED lines=148> */
[----:B------:R-:W1:Y:S01]  /*1490*/  MUFU.EX2 R24, R24 ;  /* 0x0000001800187308 */ /* 0x000e620000000800 */
[----:B------:R-:W-:Y:S01]  /*14a0*/  SHF.L.U32 R12, R12, 0x17, RZ ;  /* 0x000000170c0c7819 */ /* 0x000fe200000006ff */
[----:B------:R-:W-:Y:S01]  /*14b0*/  FFMA R17, R28, 1.4426950216293334961, -R17 ;  /* 0x3fb8aa3b1c117823 */ /* 0x000fe20000000811 */
[----:B------:R-:W-:Y:S01]  /*14c0*/  FFMA R19, R26, 1.925963033500011079e-08, R19 ;  /* 0x32a570601a137823 */ /* 0x000fe20000000013 */
[----:B------:R-:W-:-:S02]  /*14d0*/  SHF.L.U32 R14, R14, 0x17, RZ ;  /* 0x000000170e0e7819 */ /* 0x000fc400000006ff */
[----:B------:R-:W-:Y:S01]  /*14e0*/  FFMA R17, R28, 1.925963033500011079e-08, R17 ;  /* 0x32a570601c117823 */ /* 0x000fe20000000011 */
[----:B0-----:R-:W-:Y:S01]  /*14f0*/  FMUL R10, R10, R15 ;  /* 0x0000000f0a0a7220 */ /* 0x001fe20000400000 */
[----:B------:R-:W-:Y:S01]  /*1500*/  FFMA.RM R15, R16, R13, 12582913 ;  /* 0x4b400001100f7423 */ /* 0x000fe2000000400d */
[----:B------:R-:W-:Y:S01]  /*1510*/  MUFU.EX2 R19, R19 ;  /* 0x0000001300137308 */ /* 0x000fe20000000800 */
[----:B------:R-:W-:Y:S02]  /*1520*/  FFMA.SAT R16, R30, R11, 0.5 ;  /* 0x3f0000001e107423 */ /* 0x000fe4000000200b */
[C---:B------:R-:W-:Y:S01]  /*1530*/  FADD R21, R15.reuse, -12583039 ;  /* 0xcb40007f0f157421 */ /* 0x040fe20000000000 */
[----:B------:R-:W-:Y:S01]  /*1540*/  SHF.L.U32 R15, R15, 0x17, RZ ;  /* 0x000000170f0f7819 */ /* 0x000fe200000006ff */
[----:B------:R-:W-:Y:S01]  /*1550*/  FFMA.RM R20, R16, R13, 12582913 ;  /* 0x4b40000110147423 */ /* 0x000fe2000000400d */
[----:B-1----:R-:W-:Y:S01]  /*1560*/  FMUL R9, R9, R24 ;  /* 0x0000001809097220 */ /* 0x002fe20000400000 */
[----:B------:R-:W-:Y:S01]  /*1570*/  FFMA R21, R34, 1.4426950216293334961, -R21 ;  /* 0x3fb8aa3b22157823 */ /* 0x000fe20000000815 */
[----:B------:R-:W0:Y:S01]  /*1580*/  MUFU.EX2 R17, R17 ;  /* 0x0000001100117308 */ /* 0x000e220000000800 */
[----:B------:R-:W-:Y:S01]  /*1590*/  FADD R23, R20, -12583039 ;  /* 0xcb40007f14177421 */ /* 0x000fe20000000000 */
[-C--:B------:R-:W-:Y:S01]  /*15a0*/  FFMA.SAT R24, R22, R11.reuse, 0.5 ;  /* 0x3f00000016187423 */ /* 0x080fe2000000200b */
[----:B------:R-:W-:Y:S01]  /*15b0*/  FFMA R21, R34, 1.925963033500011079e-08, R21 ;  /* 0x32a5706022157823 */ /* 0x000fe20000000015 */
[----:B------:R-:W-:Y:S01]  /*15c0*/  FFMA.SAT R34, R74, R11, 0.5 ;  /* 0x3f0000004a227423 */ /* 0x000fe2000000200b */
[----:B------:R-:W-:Y:S01]  /*15d0*/  FFMA R23, R30, 1.4426950216293334961, -R23 ;  /* 0x3fb8aa3b1e177823 */ /* 0x000fe20000000817 */
[----:B------:R-:W-:-:S02]  /*15e0*/  FFMA.RM R24, R24, R13, 12582913 ;  /* 0x4b40000118187423 */ /* 0x000fc4000000400d */
[----:B------:R-:W1:Y:S01]  /*15f0*/  MUFU.EX2 R18, R21 ;  /* 0x0000001500127308 */ /* 0x000e620000000800 */
[----:B------:R-:W-:Y:S01]  /*1600*/  FFMA R23, R30, 1.925963033500011079e-08, R23 ;  /* 0x32a570601e177823 */ /* 0x000fe20000000017 */
[----:B------:R-:W-:Y:S01]  /*1610*/  FFMA.RM R34, R34, R13, 12582913 ;  /* 0x4b40000122227423 */ /* 0x000fe2000000400d */
[----:B0-----:R-:W-:Y:S01]  /*1620*/  FMUL R16, R12, R17 ;  /* 0x000000110c107220 */ /* 0x001fe20000400000 */
[----:B------:R-:W-:Y:S01]  /*1630*/  FFMA.SAT R12, R36, R11, 0.5 ;  /* 0x3f000000240c7423 */ /* 0x000fe2000000200b */
[----:B------:R-:W-:-:S03]  /*1640*/  FMUL R17, R14, R19 ;  /* 0x000000130e117220 */ /* 0x000fc60000400000 */
[----:B------:R-:W-:Y:S02]  /*1650*/  FFMA.RM R14, R12, R13, 12582913 ;  /* 0x4b4000010c0e7423 */ /* 0x000fe4000000400d */
[----:B------:R-:W0:Y:S01]  /*1660*/  MUFU.EX2 R12, R23 ;  /* 0x00000017000c7308 */ /* 0x000e220000000800 */
[----:B-1----:R-:W-:Y:S01]  /*1670*/  FMUL R18, R15, R18 ;  /* 0x000000120f127220 */ /* 0x002fe20000400000 */
        /* <DEDUP_REMOVED lines=9> */
[----:B------:R-:W1:Y:S03]  /*1710*/  MUFU.EX2 R15, R36 ;  /* 0x00000024000f7308 */ /* 0x000e660000000800 */
[----:B0-----:R-:W-:Y:S01]  /*1720*/  FMUL R19, R19, R12 ;  /* 0x0000000c13137220 */ /* 0x001fe20000400000 */
[----:B------:R-:W-:Y:S01]  /*1730*/  FFMA.SAT R12, R56, R11, 0.5 ;  /* 0x3f000000380c7423 */ /* 0x000fe2000000200b */
[----:B------:R-:W-:-:S03]  /*1740*/  FFMA.RM R23, R20, R13, 12582913 ;  /* 0x4b40000114177423 */ /* 0x000fc6000000400d */
[----:B------:R-:W-:Y:S01]  /*1750*/  FFMA.RM R12, R12, R13, 12582913 ;  /* 0x4b4000010c0c7423 */ /* 0x000fe2000000400d */
[----:B------:R-:W0:Y:S03]  /*1760*/  MUFU.EX2 R22, R22 ;  /* 0x0000001600167308 */ /* 0x000e260000000800 */
[C---:B------:R-:W-:Y:S01]  /*1770*/  FADD R21, R12.reuse, -12583039 ;  /* 0xcb40007f0c157421 */ /* 0x040fe20000000000 */
[----:B------:R-:W-:-:S03]  /*1780*/  SHF.L.U32 R12, R12, 0x17, RZ ;  /* 0x000000170c0c7819 */ /* 0x000fc600000006ff */
[----:B------:R-:W-:Y:S01]  /*1790*/  FFMA R21, R56, 1.4426950216293334961, -R21 ;  /* 0x3fb8aa3b38157823 */ /* 0x000fe20000000815 */
[----:B-1----:R-:W-:Y:S01]  /*17a0*/  FMUL R20, R14, R15 ;  /* 0x0000000f0e147220 */ /* 0x002fe20000400000 */
[C---:B------:R-:W-:Y:S01]  /*17b0*/  FADD R15, R23.reuse, -12583039 ;  /* 0xcb40007f170f7421 */ /* 0x040fe20000000000 */
[----:B------:R-:W-:Y:S01]  /*17c0*/  FFMA.SAT R14, R60, R11, 0.5 ;  /* 0x3f0000003c0e7423 */ /* 0x000fe2000000200b */
[----:B------:R-:W-:Y:S01]  /*17d0*/  FFMA R56, R56, 1.925963033500011079e-08, R21 ;  /* 0x32a5706038387823 */ /* 0x000fe20000000015 */
[----:B------:R-:W-:Y:S01]  /*17e0*/  SHF.L.U32 R21, R24, 0x17, RZ ;  /* 0x0000001718157819 */ /* 0x000fe200000006ff */
[----:B------:R-:W-:Y:S01]  /*17f0*/  FFMA R15, R54, 1.4426950216293334961, -R15 ;  /* 0x3fb8aa3b360f7823 */ /* 0x000fe2000000080f */
[----:B------:R-:W-:Y:S01]  /*1800*/  FFMA.RM R14, R14, R13, 12582913 ;  /* 0x4b4000010e0e7423 */ /* 0x000fe2000000400d */
[-C--:B------:R-:W-:Y:S01]  /*1810*/  FFMA.SAT R24, R62, R11.reuse, 0.5 ;  /* 0x3f0000003e187423 */ /* 0x080fe2000000200b */
[----:B------:R-:W-:Y:S01]  /*1820*/  SHF.L.U32 R23, R23, 0x17, RZ ;  /* 0x0000001717177819 */ /* 0x000fe200000006ff */
[----:B------:R-:W-:Y:S01]  /*1830*/  FFMA R54, R54, 1.925963033500011079e-08, R15 ;  /* 0x32a5706036367823 */ /* 0x000fe2000000000f */
[----:B0-----:R-:W-:Y:S01]  /*1840*/  FMUL R21, R21, R22 ;  /* 0x0000001615157220 */ /* 0x001fe20000400000 */
[----:B------:R-:W0:Y:S01]  /*1850*/  MUFU.EX2 R15, R56 ;  /* 0x00000038000f7308 */ /* 0x000e220000000800 */
[----:B------:R-:W-:Y:S01]  /*1860*/  FFMA.SAT R22, R58, R11, 0.5 ;  /* 0x3f0000003a167423 */ /* 0x000fe2000000200b */
[C---:B------:R-:W-:Y:S01]  /*1870*/  FADD R25, R14.reuse, -12583039 ;  /* 0xcb40007f0e197421 */ /* 0x040fe20000000000 */
[----:B------:R-:W-:Y:S01]  /*1880*/  SHF.L.U32 R14, R14, 0x17, RZ ;  /* 0x000000170e0e7819 */ /* 0x000fe200000006ff */
[-C--:B------:R-:W-:Y:S01]  /*1890*/  FFMA.RM R28, R24, R13.reuse, 12582913 ;  /* 0x4b400001181c7423 */ /* 0x080fe2000000400d */
[----:B------:R-:W-:Y:S01]  /*18a0*/  FFMA.RM R26, R22, R13, 12582913 ;  /* 0x4b400001161a7423 */ /* 0x000fe2000000400d */
[----:B------:R-:W-:-:S02]  /*18b0*/  FFMA R25, R60, 1.4426950216293334961, -R25 ;  /* 0x3fb8aa3b3c197823 */ /* 0x000fc40000000819 */
[----:B------:R-:W-:Y:S01]  /*18c0*/  FADD R29, R28, -12583039 ;  /* 0xcb40007f1c1d7421 */ /* 0x000fe20000000000 */
[----:B------:R-:W1:Y:S01]  /*18d0*/  MUFU.EX2 R54, R54 ;  /* 0x0000003600367308 */ /* 0x000e620000000800 */
[----:B------:R-:W-:Y:S01]  /*18e0*/  FFMA R25, R60, 1.925963033500011079e-08, R25 ;  /* 0x32a570603c197823 */ /* 0x000fe20000000019 */
[----:B------:R-:W-:Y:S01]  /*18f0*/  SHF.L.U32 R28, R28, 0x17, RZ ;  /* 0x000000171c1c7819 */ /* 0x000fe200000006ff */
[----:B------:R-:W-:-:S04]  /*1900*/  FFMA R29, R62, 1.4426950216293334961, -R29 ;  /* 0x3fb8aa3b3e1d7823 */ /* 0x000fc8000000081d */
[----:B------:R-:W-:Y:S01]  /*1910*/  FFMA R62, R62, 1.925963033500011079e-08, R29 ;  /* 0x32a570603e3e7823 */ /* 0x000fe2000000001d */
[----:B0-----:R-:W-:Y:S01]  /*1920*/  FMUL R22, R12, R15 ;  /* 0x0000000f0c167220 */ /* 0x001fe20000400000 */
[----:B------:R-:W-:Y:S01]  /*1930*/  FFMA.SAT R12, R66, R11, 0.5 ;  /* 0x3f000000420c7423 */ /* 0x000fe2000000200b */
[C---:B------:R-:W-:Y:S01]  /*1940*/  FADD R15, R26.reuse, -12583039 ;  /* 0xcb40007f1a0f7421 */ /* 0x040fe20000000000 */
[----:B------:R-:W0:Y:S01]  /*1950*/  MUFU.EX2 R25, R25 ;  /* 0x0000001900197308 */ /* 0x000e220000000800 */
[----:B------:R-:W-:Y:S01]  /*1960*/  SHF.L.U32 R26, R26, 0x17, RZ ;  /* 0x000000171a1a7819 */ /* 0x000fe200000006ff */
[----:B------:R-:W-:Y:S01]  /*1970*/  FFMA.RM R12, R12, R13, 12582913 ;  /* 0x4b4000010c0c7423 */ /* 0x000fe2000000400d */
[----:B------:R-:W-:-:S03]  /*1980*/  FFMA R15, R58, 1.4426950216293334961, -R15 ;  /* 0x3fb8aa3b3a0f7823 */ /* 0x000fc6000000080f */
[----:B------:R-:W-:Y:S01]  /*1990*/  FADD R27, R12, -12583039 ;  /* 0xcb40007f0c1b7421 */ /* 0x000fe20000000000 */
[----:B------:R-:W-:Y:S01]  /*19a0*/  FFMA R15, R58, 1.925963033500011079e-08, R15 ;  /* 0x32a570603a0f7823 */ /* 0x000fe2000000000f */
[----:B------:R-:W-:Y:S01]  /*19b0*/  SHF.L.U32 R12, R12, 0x17, RZ ;  /* 0x000000170c0c7819 */ /* 0x000fe200000006ff */
[----:B-1----:R-:W-:Y:S01]  /*19c0*/  FMUL R23, R23, R54 ;  /* 0x0000003617177220 */ /* 0x002fe20000400000 */
        /* <DEDUP_REMOVED lines=74> */
.L_x_13072:
        /* <DEDUP_REMOVED lines=11> */
[----:B0-----:R-:W-:Y:S05]  /*1f20*/  CALL.REL.NOINC `($__internal_265_$__cuda_sm3x_div_rn_noftz_f32_slowpath) ;  /* 0x0000003000687944 */ /* 0x001fea0003c00000 */
[----:B------:R-:W-:-:S07]  /*1f30*/  MOV R14, R8 ;  /* 0x00000008000e7202 */ /* 0x000fce0000000f00 */
.L_x_13009:
[----:B------:R-:W-:Y:S05]  /*1f40*/  BSYNC.RECONVERGENT B3 ;  /* 0x0000000000037941 */ /* 0x000fea0003800200 */
.L_x_13008:
        /* <DEDUP_REMOVED lines=11> */
[----:B0-----:R-:W-:Y:S05]  /*2000*/  CALL.REL.NOINC `($__internal_265_$__cuda_sm3x_div_rn_noftz_f32_slowpath) ;  /* 0x0000003000307944 */ /* 0x001fea0003c00000 */
[----:B------:R-:W-:-:S07]  /*2010*/  MOV R15, R8 ;  /* 0x00000008000f7202 */ /* 0x000fce0000000f00 */
.L_x_13011:
[----:B------:R-:W-:Y:S05]  /*2020*/  BSYNC.RECONVERGENT B3 ;  /* 0x0000000000037941 */ /* 0x000fea0003800200 */
.L_x_13010:
        /* <DEDUP_REMOVED lines=13> */
.L_x_13013:
[----:B------:R-:W-:Y:S05]  /*2100*/  BSYNC.RECONVERGENT B3 ;  /* 0x0000000000037941 */ /* 0x000fea0003800200 */
.L_x_13012:
        /* <DEDUP_REMOVED lines=13> */
.L_x_13015:
[----:B------:R-:W-:Y:S05]  /*21e0*/  BSYNC.RECONVERGENT B3 ;  /* 0x0000000000037941 */ /* 0x000fea0003800200 */
.L_x_13014:
        /* <DEDUP_REMOVED lines=13> */
.L_x_13017:
[----:B------:R-:W-:Y:S05]  /*22c0*/  BSYNC.RECONVERGENT B3 ;  /* 0x0000000000037941 */ /* 0x000fea0003800200 */
.L_x_13016:
        /* <DEDUP_REMOVED lines=13> */
.L_x_13019:
[----:B------:R-:W-:Y:S05]  /*23a0*/  BSYNC.RECONVERGENT B3 ;  /* 0x0000000000037941 */ /* 0x000fea0003800200 */
.L_x_13018:
        /* <DEDUP_REMOVED lines=13> */
.L_x_13021:
[----:B------:R-:W-:Y:S05]  /*2480*/  BSYNC.RECONVERGENT B3 ;  /* 0x0000000000037941 */ /* 0x000fea0003800200 */
.L_x_13020:
        /* <DEDUP_REMOVED lines=13> */
.L_x_13023:
[----:B------:R-:W-:Y:S05]  /*2560*/  BSYNC.RECONVERGENT B3 ;  /* 0x0000000000037941 */ /* 0x000fea0003800200 */
.L_x_13022:
        /* <DEDUP_REMOVED lines=13> */
.L_x_13025:
[----:B------:R-:W-:Y:S05]  /*2640*/  BSYNC.RECONVERGENT B3 ;  /* 0x0000000000037941 */ /* 0x000fea0003800200 */
.L_x_13024:
        /* <DEDUP_REMOVED lines=13> */
.L_x_13027:
[----:B------:R-:W-:Y:S05]  /*2720*/  BSYNC.RECONVERGENT B3 ;  /* 0x0000000000037941 */ /* 0x000fea0003800200 */
.L_x_13026:
        /* <DEDUP_REMOVED lines=13> */
.L_x_13029:
[----:B------:R-:W-:Y:S05]  /*2800*/  BSYNC.RECONVERGENT B3 ;  /* 0x0000000000037941 */ /* 0x000fea0003800200 */
.L_x_13028:
        /* <DEDUP_REMOVED lines=13> */
.L_x_13031:
[----:B------:R-:W-:Y:S05]  /*28e0*/  BSYNC.RECONVERGENT B3 ;  /* 0x0000000000037941 */ /* 0x000fea0003800200 */
.L_x_13030:
        /* <DEDUP_REMOVED lines=13> */
.L_x_13033:
[----:B------:R-:W-:Y:S05]  /*29c0*/  BSYNC.RECONVERGENT B3 ;  /* 0x0000000000037941 */ /* 0x000fea0003800200 */
.L_x_13032:
        /* <DEDUP_REMOVED lines=13> */
.L_x_13035:
[----:B------:R-:W-:Y:S05]  /*2aa0*/  BSYNC.RECONVERGENT B3 ;  /* 0x0000000000037941 */ /* 0x000fea0003800200 */
.L_x_13034:
        /* <DEDUP_REMOVED lines=13> */
.L_x_13037:
[----:B------:R-:W-:Y:S05]  /*2b80*/  BSYNC.RECONVERGENT B3 ;  /* 0x0000000000037941 */ /* 0x000fea0003800200 */
.L_x_13036:
        /* <DEDUP_REMOVED lines=13> */
.L_x_13039:
[----:B------:R-:W-:Y:S05]  /*2c60*/  BSYNC.RECONVERGENT B3 ;  /* 0x0000000000037941 */ /* 0x000fea0003800200 */
.L_x_13038:
        /* <DEDUP_REMOVED lines=13> */
.L_x_13041:
[----:B------:R-:W-:Y:S05]  /*2d40*/  BSYNC.RECONVERGENT B3 ;  /* 0x0000000000037941 */ /* 0x000fea0003800200 */
.L_x_13040:
        /* <DEDUP_REMOVED lines=13> */
.L_x_13043:
[----:B------:R-:W-:Y:S05]  /*2e20*/  BSYNC.RECONVERGENT B3 ;  /* 0x0000000000037941 */ /* 0x000fea0003800200 */
.L_x_13042:
        /* <DEDUP_REMOVED lines=13> */
.L_x_13045:
[----:B------:R-:W-:Y:S05]  /*2f00*/  BSYNC.RECONVERGENT B3 ;  /* 0x0000000000037941 */ /* 0x000fea0003800200 */
.L_x_13044:
        /* <DEDUP_REMOVED lines=13> */
.L_x_13047:
[----:B------:R-:W-:Y:S05]  /*2fe0*/  BSYNC.RECONVERGENT B3 ;  /* 0x0000000000037941 */ /* 0x000fea0003800200 */
.L_x_13046:
        /* <DEDUP_REMOVED lines=13> */
.L_x_13049:
[----:B------:R-:W-:Y:S05]  /*30c0*/  BSYNC.RECONVERGENT B3 ;  /* 0x0000000000037941 */ /* 0x000fea0003800200 */
.L_x_13048:
        /* <DEDUP_REMOVED lines=13> */
.L_x_13051:
[----:B------:R-:W-:Y:S05]  /*31a0*/  BSYNC.RECONVERGENT B3 ;  /* 0x0000000000037941 */ /* 0x000fea0003800200 */
.L_x_13050:
        /* <DEDUP_REMOVED lines=13> */
.L_x_13053:
[----:B------:R-:W-:Y:S05]  /*3280*/  BSYNC.RECONVERGENT B3 ;  /* 0x0000000000037941 */ /* 0x000fea0003800200 */
.L_x_13052:
        /* <DEDUP_REMOVED lines=13> */
.L_x_13055:
[----:B------:R-:W-:Y:S05]  /*3360*/  BSYNC.RECONVERGENT B3 ;  /* 0x0000000000037941 */ /* 0x000fea0003800200 */
.L_x_13054:
        /* <DEDUP_REMOVED lines=13> */
.L_x_13057:
[----:B------:R-:W-:Y:S05]  /*3440*/  BSYNC.RECONVERGENT B3 ;  /* 0x0000000000037941 */ /* 0x000fea0003800200 */
.L_x_13056:
        /* <DEDUP_REMOVED lines=13> */
.L_x_13059:
[----:B------:R-:W-:Y:S05]  /*3520*/  BSYNC.RECONVERGENT B3 ;  /* 0x0000000000037941 */ /* 0x000fea0003800200 */
.L_x_13058:
        /* <DEDUP_REMOVED lines=18> */
[----:B------:R-:W-:Y:S02]  /*3650*/  ISETP.GE.AND.EX P1, PT, RZ, UR45, PT, P1 ;  /* 0x0000002dff007c0c */ /* 0x000fe4000bf26310 */
[----:B------:R-:W-:Y:S01]  /*3660*/  ISETP.GE.AND.EX P2, PT, RZ, UR45, PT, P2 ;  /* 0x0000002dff007c0c */ /* 0x000fe2000bf46320 */
[----:B------:R1:W-:Y:S01]  /*3670*/  @!P0 STG.E desc[UR6][R30.64+0x4], R15 ;  /* 0x0000040f1e008986 */ /* 0x0003e2000c101906 */
[----:B------:R-:W-:Y:S02]  /*3680*/  ISETP.GE.AND.EX P4, PT, RZ, UR45, PT, P4 ;  /* 0x0000002dff007c0c */ /* 0x000fe4000bf86340 */
[----:B------:R-:W-:Y:S02]  /*3690*/  ISETP.GE.AND.EX P5, PT, RZ, UR45, PT, P5 ;  /* 0x0000002dff007c0c */ /* 0x000fe4000bfa6350 */
[----:B------:R-:W-:-:S02]  /*36a0*/  ISETP.GE.AND.EX P3, PT, RZ, UR45, PT, P3 ;  /* 0x0000002dff007c0c */ /* 0x000fc4000bf66330 */
[----:B------:R-:W-:-:S03]  /*36b0*/  ISETP.GE.U32.AND P6, PT, R48, UR44, PT ;  /* 0x0000002c30007c0c */ /* 0x000fc6000bfc6070 */
        /* <DEDUP_REMOVED lines=89> */
.L_x_13006:
[----:B------:R-:W-:Y:S05]  /*3c50*/  EXIT ;  /* 0x000000000000794d */ /* 0x000fea0003800000 */
.L_x_13007:
[----:B------:R-:W-:Y:S01]  /*3c60*/  BSSY B1, `(.L_x_13061) ;  /* 0x0000007000017945 */ /* 0x000fe20003800000 */
[----:B------:R-:W-:Y:S02]  /*3c70*/  MOV R12, 0x10 ;  /* 0x00000010000c7802 */ /* 0x000fe40000000f00 */
[----:B------:R-:W-:Y:S02]  /*3c80*/  MOV R11, 0x1f ;  /* 0x0000001f000b7802 */ /* 0x000fe40000000f00 */
[----:B------:R-:W-:-:S07]  /*3c90*/  MOV R15, 0xffffffff ;  /* 0xffffffff000f7802 */ /* 0x000fce0000000f00 */
[----:B------:R-:W-:Y:S05]  /*3ca0*/  WARPSYNC.COLLECTIVE R15, `(.L_x_13062) ;  /* 0x000000000f087348 */ /* 0x000fea0003c00000 */
[----:B------:R0:W1:Y:S02]  /*3cb0*/  SHFL.BFLY P6, R14, R13, R12, R11 ;  /* 0x0c00000c0d0e7389 */ /* 0x00006400000c000b */
[----:B01----:R-:W-:Y:S05]  /*3cc0*/  ENDCOLLECTIVE ;  /* 0x000000000000791b */ /* 0x003fea0003800000 */
.L_x_13062:
[----:B------:R-:W-:Y:S05]  /*3cd0*/  BSYNC B1 ;  /* 0x0000000000017941 */ /* 0x000fea0003800000 */
.L_x_13061:
        /* <DEDUP_REMOVED lines=9> */
.L_x_13063:
[----:B------:R-:W-:Y:S01]  /*3d70*/  HFMA2 R12, -RZ, RZ, 0, 2.384185791015625e-07 ;  /* 0x00000004ff0c7431 */ /* 0x000fe200000001ff */
[----:B------:R-:W-:-:S04]  /*3d80*/  FMNMX R0, R13, R14, !PT ;  /* 0x0000000e0d007209 */ /* 0x000fc80007800000 */
[----:B------:R-:W-:-:S07]  /*3d90*/  MOV R13, R0 ;  /* 0x00000000000d7202 */ /* 0x000fce0000000f00 */
[----:B------:R-:W-:Y:S05]  /*3da0*/  WARPSYNC.COLLECTIVE R15, `(.L_x_13064) ;  /* 0x000000000f087348 */ /* 0x000fea0003c00000 */
[----:B------:R0:W1:Y:S02]  /*3db0*/  SHFL.BFLY P6, R14, R13, R12, R11 ;  /* 0x0c00000c0d0e7389 */ /* 0x00006400000c000b */
[----:B01----:R-:W-:Y:S05]  /*3dc0*/  ENDCOLLECTIVE ;  /* 0x000000000000791b */ /* 0x003fea0003800000 */
.L_x_13064:
[----:B------:R-:W-:Y:S01]  /*3dd0*/  HFMA2 R12, -RZ, RZ, 0, 1.1920928955078125e-07 ;  /* 0x00000002ff0c7431 */ /* 0x000fe200000001ff */
[----:B------:R-:W-:-:S04]  /*3de0*/  FMNMX R2, R0, R14, !PT ;  /* 0x0000000e00027209 */ /* 0x000fc80007800000 */
[----:B------:R-:W-:-:S07]  /*3df0*/  MOV R13, R2 ;  /* 0x00000002000d7202 */ /* 0x000fce0000000f00 */
[----:B------:R-:W-:Y:S05]  /*3e00*/  WARPSYNC.COLLECTIVE R15, `(.L_x_13065) ;  /* 0x000000000f087348 */ /* 0x000fea0003c00000 */
[----:B------:R0:W1:Y:S02]  /*3e10*/  SHFL.BFLY P6, R14, R13, R12, R11 ;  /* 0x0c00000c0d0e7389 */ /* 0x00006400000c000b */
[----:B01----:R-:W-:Y:S05]  /*3e20*/  ENDCOLLECTIVE ;  /* 0x000000000000791b */ /* 0x003fea0003800000 */
.L_x_13065:
[----:B------:R-:W-:Y:S01]  /*3e30*/  HFMA2 R12, -RZ, RZ, 0, 5.9604644775390625e-08 ;  /* 0x00000001ff0c7431 */ /* 0x000fe200000001ff */
[----:B------:R-:W-:-:S04]  /*3e40*/  FMNMX R3, R2, R14, !PT ;  /* 0x0000000e02037209 */ /* 0x000fc80007800000 */
[----:B------:R-:W-:-:S07]  /*3e50*/  MOV R13, R3 ;  /* 0x00000003000d7202 */ /* 0x000fce0000000f00 */
[----:B------:R-:W-:Y:S05]  /*3e60*/  WARPSYNC.COLLECTIVE R15, `(.L_x_13066) ;  /* 0x000000000f087348 */ /* 0x000fea0003c00000 */
[----:B------:R0:W1:Y:S02]  /*3e70*/  SHFL.BFLY P6, R14, R13, R12, R11 ;  /* 0x0c00000c0d0e7389 */ /* 0x00006400000c000b */
[----:B01----:R-:W-:Y:S05]  /*3e80*/  ENDCOLLECTIVE ;  /* 0x000000000000791b */ /* 0x003fea0003800000 */
.L_x_13066:
        /* <DEDUP_REMOVED lines=54> */
[----:B-1----:R-:W-:-:S03]  /*41f0*/  FMUL R3, R3, R18 ;  /* 0x0000001203037220 */ /* 0x002fc60000400000 */
        /* <DEDUP_REMOVED lines=212> */
.L_x_13067:
[----:B------:R-:W-:Y:S02]  /*4f40*/  HFMA2 R12, -RZ, RZ, 0, 4.76837158203125e-07 ;  /* 0x00000008ff0c7431 */ /* 0x000fe400000001ff */
[----:B------:R-:W-:-:S05]  /*4f50*/  FADD R34, R13, R14 ;  /* 0x0000000e0d227221 */ /* 0x000fca0000000000 */
[----:B------:R-:W-:-:S07]  /*4f60*/  MOV R13, R34 ;  /* 0x00000022000d7202 */ /* 0x000fce0000000f00 */
[----:B------:R-:W-:Y:S05]  /*4f70*/  WARPSYNC.COLLECTIVE R15, `(.L_x_13068) ;  /* 0x000000000f087348 */ /* 0x000fea0003c00000 */
[----:B------:R0:W1:Y:S02]  /*4f80*/  SHFL.BFLY P6, R14, R13, R12, R11 ;  /* 0x0c00000c0d0e7389 */ /* 0x00006400000c000b */
[----:B01----:R-:W-:Y:S05]  /*4f90*/  ENDCOLLECTIVE ;  /* 0x000000000000791b */ /* 0x003fea0003800000 */
.L_x_13068:
[----:B------:R-:W-:Y:S02]  /*4fa0*/  HFMA2 R12, -RZ, RZ, 0, 2.384185791015625e-07 ;  /* 0x00000004ff0c7431 */ /* 0x000fe400000001ff */
[----:B------:R-:W-:-:S05]  /*4fb0*/  FADD R35, R34, R14 ;  /* 0x0000000e22237221 */ /* 0x000fca0000000000 */
[----:B------:R-:W-:-:S07]  /*4fc0*/  MOV R13, R35 ;  /* 0x00000023000d7202 */ /* 0x000fce0000000f00 */
[----:B------:R-:W-:Y:S05]  /*4fd0*/  WARPSYNC.COLLECTIVE R15, `(.L_x_13069) ;  /* 0x000000000f087348 */ /* 0x000fea0003c00000 */
[----:B------:R0:W1:Y:S02]  /*4fe0*/  SHFL.BFLY P6, R14, R13, R12, R11 ;  /* 0x0c00000c0d0e7389 */ /* 0x00006400000c000b */
[----:B01----:R-:W-:Y:S05]  /*4ff0*/  ENDCOLLECTIVE ;  /* 0x000000000000791b */ /* 0x003fea0003800000 */
.L_x_13069:
[----:B------:R-:W-:Y:S02]  /*5000*/  HFMA2 R12, -RZ, RZ, 0, 1.1920928955078125e-07 ;  /* 0x00000002ff0c7431 */ /* 0x000fe400000001ff */
[----:B------:R-:W-:-:S05]  /*5010*/  FADD R36, R35, R14 ;  /* 0x0000000e23247221 */ /* 0x000fca0000000000 */
[----:B------:R-:W-:-:S07]  /*5020*/  MOV R13, R36 ;  /* 0x00000024000d7202 */ /* 0x000fce0000000f00 */
[----:B------:R-:W-:Y:S05]  /*5030*/  WARPSYNC.COLLECTIVE R15, `(.L_x_13070) ;  /* 0x000000000f087348 */ /* 0x000fea0003c00000 */
[----:B------:R0:W1:Y:S02]  /*5040*/  SHFL.BFLY P6, R14, R13, R12, R11 ;  /* 0x0c00000c0d0e7389 */ /* 0x00006400000c000b */
[----:B01----:R-:W-:Y:S05]  /*5050*/  ENDCOLLECTIVE ;  /* 0x000000000000791b */ /* 0x003fea0003800000 */
.L_x_13070:
[----:B------:R-:W-:Y:S02]  /*5060*/  HFMA2 R12, -RZ, RZ, 0, 5.9604644775390625e-08 ;  /* 0x00000001ff0c7431 */ /* 0x000fe400000001ff */
[----:B------:R-:W-:-:S05]  /*5070*/  FADD R37, R36, R14 ;  /* 0x0000000e24257221 */ /* 0x000fca0000000000 */
[----:B------:R-:W-:-:S07]  /*5080*/  MOV R13, R37 ;  /* 0x00000025000d7202 */ /* 0x000fce0000000f00 */
[----:B------:R-:W-:Y:S05]  /*5090*/  WARPSYNC.COLLECTIVE R15, `(.L_x_13071) ;  /* 0x000000000f087348 */ /* 0x000fea0003c00000 */
[----:B------:R0:W1:Y:S02]  /*50a0*/  SHFL.BFLY P6, R14, R13, R12, R11 ;  /* 0x0c00000c0d0e7389 */ /* 0x00006400000c000b */
[----:B01----:R-:W-:Y:S05]  /*50b0*/  ENDCOLLECTIVE ;  /* 0x000000000000791b */ /* 0x003fea0003800000 */
.L_x_13071:
[----:B------:R-:W-:Y:S05]  /*50c0*/  BRA `(.L_x_13072) ;  /* 0xffffffcc00687947 */ /* 0x000fea000383ffff */
        .weak           $__internal_265_$__cuda_sm3x_div_rn_noftz_f32_slowpath
        .type           $__internal_265_$__cuda_sm3x_div_rn_noftz_f32_slowpath,@function
        .size           $__internal_265_$__cuda_sm3x_div_rn_noftz_f32_slowpath,(.L_x_15582 - $__internal_265_$__cuda_sm3x_div_rn_noftz_f32_slowpath)
$__internal_265_$__cuda_sm3x_div_rn_noftz_f32_slowpath:
        /* <DEDUP_REMOVED lines=35> */
.L_x_13074:
        /* <DEDUP_REMOVED lines=51> */
.L_x_13081:
[----:B------:R-:W-:-:S04]  /*5630*/  LOP3.LUT R8, R8, 0x80000000, RZ, 0xc0, !PT ;  /* 0x8000000008087812 */ /* 0x000fc800078ec0ff */
[----:B------:R-:W-:Y:S01]  /*5640*/  LOP3.LUT R8, R8, 0x7f800000, RZ, 0xfc, !PT ;  /* 0x7f80000008087812 */ /* 0x000fe200078efcff */
[----:B------:R-:W-:Y:S06]  /*5650*/  BRA `(.L_x_13082) ;  /* 0x0000000000047947 */ /* 0x000fec0003800000 */
.L_x_13080:
[----:B------:R-:W-:-:S07]  /*5660*/  LEA R8, R55, R8, 0x17 ;  /* 0x0000000837087211 */ /* 0x000fce00078eb8ff */
.L_x_13082:
[----:B------:R-:W-:Y:S05]  /*5670*/  BSYNC.RECONVERGENT B2 ;  /* 0x0000000000027941 */ /* 0x000fea0003800200 */
.L_x_13079:
[----:B------:R-:W-:Y:S05]  /*5680*/  BRA `(.L_x_13083) ;  /* 0x0000000000207947 */ /* 0x000fea0003800000 */
.L_x_13078:
[----:B------:R-:W-:-:S04]  /*5690*/  LOP3.LUT R8, R13, 0x80000000, R8, 0x48, !PT ;  /* 0x800000000d087812 */ /* 0x000fc800078e4808 */
[----:B------:R-:W-:Y:S01]  /*56a0*/  LOP3.LUT R8, R8, 0x7f800000, RZ, 0xfc, !PT ;  /* 0x7f80000008087812 */ /* 0x000fe200078efcff */
[----:B------:R-:W-:Y:S06]  /*56b0*/  BRA `(.L_x_13083) ;  /* 0x0000000000147947 */ /* 0x000fec0003800000 */
.L_x_13077:
[----:B------:R-:W-:Y:S01]  /*56c0*/  LOP3.LUT R8, R13, 0x80000000, R8, 0x48, !PT ;  /* 0x800000000d087812 */ /* 0x000fe200078e4808 */
[----:B------:R-:W-:Y:S06]  /*56d0*/  BRA `(.L_x_13083) ;  /* 0x00000000000c7947 */ /* 0x000fec0003800000 */
.L_x_13076:
[----:B------:R-:W0:Y:S01]  /*56e0*/  MUFU.RSQ R8, -QNAN ;  /* 0xffc0000000087908 */ /* 0x000e220000001400 */
[----:B------:R-:W-:Y:S05]  /*56f0*/  BRA `(.L_x_13083) ;  /* 0x0000000000047947 */ /* 0x000fea0003800000 */
.L_x_13075:
[----:B------:R-:W-:-:S07]  /*5700*/  FADD.FTZ R8, R8, R11 ;  /* 0x0000000b08087221 */ /* 0x000fce0000010000 */
.L_x_13083:
[----:B------:R-:W-:Y:S05]  /*5710*/  BSYNC.RECONVERGENT B1 ;  /* 0x0000000000017941 */ /* 0x000fea0003800200 */
.L_x_13073:
[----:B------:R-:W-:-:S04]  /*5720*/  HFMA2 R13, -RZ, RZ, 0, 0 ;  /* 0x00000000ff0d7431 */ /* 0x000fc800000001ff */
[----:B0-----:R-:W-:Y:S05]  /*5730*/  RET.REL.NODEC R12 `(_ZN7oneflow4cuda7softmax15SoftmaxWarpImplI10SimpleLoadIffE11SimpleStoreIffEfLi2ELi26ELi32ELi1ELb1ELNS1_9AlgorithmE0EEEvT_T0_ll) ;  /* 0xffffffa80c307950 */ /* 0x001fea0003c3ffff */
.L_x_13084:
        /* <DEDUP_REMOVED lines=12> */
.L_x_15582:


//--------------------- .text._ZN7oneflow4cuda7softmax15SoftmaxWarpImplI10SimpleLoadIffE11SimpleStoreIffEfLi2ELi26ELi32ELi1ELb0ELNS1_9AlgorithmE0EEEvT_T0_ll --------------------------
	.section	.text._ZN7oneflow4cuda7softmax15SoftmaxWarpImplI10SimpleLoadIffE11SimpleStoreIffEfLi2ELi26ELi32ELi1ELb0ELNS1_9AlgorithmE0EEEvT_T0_ll,"ax",@progbits
	.align	128
        .global         _ZN7oneflow4cuda7softmax15SoftmaxWarpImplI10SimpleLoadIffE11SimpleStoreIffEfLi2ELi26ELi32ELi1ELb0ELNS1_9AlgorithmE0EEEvT_T0_ll
        .type           _ZN7oneflow4cuda7softmax15SoftmaxWarpImplI10SimpleLoadIffE11SimpleStoreIffEfLi2ELi26ELi32ELi1ELb0ELNS1_9AlgorithmE0EEEvT_T0_ll,@function
        .size           _ZN7oneflow4cuda7softmax15SoftmaxWarpImplI10SimpleLoadIffE11SimpleStoreIffEfLi2ELi26ELi32ELi1ELb0ELNS1_9AlgorithmE0EEEvT_T0_ll,(.L_x_15583 - _ZN7oneflow4cuda7softmax15SoftmaxWarpImplI10SimpleLoadIffE11SimpleStoreIffEfLi2ELi26ELi32ELi1ELb0ELNS1_9AlgorithmE0EEEvT_T0_ll)
        .other          _ZN7oneflow4cuda7softmax15SoftmaxWarpImplI10SimpleLoadIffE11SimpleStoreIffEfLi2ELi26ELi32ELi1ELb0ELNS1_9AlgorithmE0EEEvT_T0_ll,@"STO_CUDA_ENTRY STV_DEFAULT"
_ZN7oneflow4cuda7softmax15SoftmaxWarpImplI10SimpleLoadIffE11SimpleStoreIffEfLi2ELi26ELi32ELi1ELb0ELNS1_9AlgorithmE0EEEvT_T0_ll:
.text._ZN7oneflow4cuda7softmax15SoftmaxWarpImplI10SimpleLoadIffE11SimpleStoreIffEfLi2ELi26ELi32ELi1ELb0ELNS1_9AlgorithmE0EEEvT_T0_ll:
        /* <DEDUP_REMOVED lines=24> */
.L_x_13085:
        /* <DEDUP_REMOVED lines=14> */
.L_x_13139:
        /* <DEDUP_REMOVED lines=346> */
.L_x_13151:
        /* <DEDUP_REMOVED lines=12> */
[----:B0-----:R-:W-:Y:S05]  /*18c0*/  CALL.REL.NOINC `($__internal_266_$__cuda_sm3x_div_rn_noftz_f32_slowpath) ;  /* 0x0000003000047944 */ /* 0x001fea0003c00000 */
[----:B------:R-:W-:-:S07]  /*18d0*/  MOV R11, R5 ;  /* 0x00000005000b7202 */ /* 0x000fce0000000f00 */
.L_x_13088:
[----:B------:R-:W-:Y:S05]  /*18e0*/  BSYNC.RECONVERGENT B2 ;  /* 0x0000000000027941 */ /* 0x000fea0003800200 */
.L_x_13087:
        /* <DEDUP_REMOVED lines=12> */
[----:B0-----:R-:W-:Y:S05]  /*19b0*/  CALL.REL.NOINC `($__internal_266_$__cuda_sm3x_div_rn_noftz_f32_slowpath) ;  /* 0x0000002c00c87944 */ /* 0x001fea0003c00000 */
[----:B------:R-:W-:-:S07]  /*19c0*/  MOV R14, R5 ;  /* 0x00000005000e7202 */ /* 0x000fce0000000f00 */
.L_x_13090:
[----:B------:R-:W-:Y:S05]  /*19d0*/  BSYNC.RECONVERGENT B2 ;  /* 0x0000000000027941 */ /* 0x000fea0003800200 */
.L_x_13089:
        /* <DEDUP_REMOVED lines=14> */
.L_x_13092:
[----:B------:R-:W-:Y:S05]  /*1ac0*/  BSYNC.RECONVERGENT B2 ;  /* 0x0000000000027941 */ /* 0x000fea0003800200 */
.L_x_13091:
        /* <DEDUP_REMOVED lines=14> */
.L_x_13094:
[----:B------:R-:W-:Y:S05]  /*1bb0*/  BSYNC.RECONVERGENT B2 ;  /* 0x0000000000027941 */ /* 0x000fea0003800200 */
.L_x_13093:
        /* <DEDUP_REMOVED lines=14> */
.L_x_13096:
[----:B------:R-:W-:Y:S05]  /*1ca0*/  BSYNC.RECONVERGENT B2 ;  /* 0x0000000000027941 */ /* 0x000fea0003800200 */
.L_x_13095:
        /* <DEDUP_REMOVED lines=14> */
.L_x_13098:
[----:B------:R-:W-:Y:S05]  /*1d90*/  BSYNC.RECONVERGENT B2 ;  /* 0x0000000000027941 */ /* 0x000fea0003800200 */
.L_x_13097:
        /* <DEDUP_REMOVED lines=14> */
.L_x_13100:
[----:B------:R-:W-:Y:S05]  /*1e80*/  BSYNC.RECONVERGENT B2 ;  /* 0x0000000000027941 */ /* 0x000fea0003800200 */
.L_x_13099:
        /* <DEDUP_REMOVED lines=14> */
.L_x_13102:
[----:B------:R-:W-:Y:S05]  /*1f70*/  BSYNC.RECONVERGENT B2 ;  /* 0x0000000000027941 */ /* 0x000fea0003800200 */
.L_x_13101:
        /* <DEDUP_REMOVED lines=14> */
.L_x_13104:
[----:B------:R-:W-:Y:S05]  /*2060*/  BSYNC.RECONVERGENT B2 ;  /* 0x0000000000027941 */ /* 0x000fea0003800200 */
.L_x_13103:
        /* <DEDUP_REMOVED lines=14> */
.L_x_13106:
[----:B------:R-:W-:Y:S05]  /*2150*/  BSYNC.RECONVERGENT B2 ;  /* 0x0000000000027941 */ /* 0x000fea0003800200 */
.L_x_13105:
        /* <DEDUP_REMOVED lines=14> */
.L_x_13108:
[----:B------:R-:W-:Y:S05]  /*2240*/  BSYNC.RECONVERGENT B2 ;  /* 0x0000000000027941 */ /* 0x000fea0003800200 */
.L_x_13107:
        /* <DEDUP_REMOVED lines=14> */
.L_x_13110:
[----:B------:R-:W-:Y:S05]  /*2330*/  BSYNC.RECONVERGENT B2 ;  /* 0x0000000000027941 */ /* 0x000fea0003800200 */
.L_x_13109:
        /* <DEDUP_REMOVED lines=14> */
.L_x_13112:
[----:B------:R-:W-:Y:S05]  /*2420*/  BSYNC.RECONVERGENT B2 ;  /* 0x0000000000027941 */ /* 0x000fea0003800200 */
.L_x_13111:
        /* <DEDUP_REMOVED lines=14> */
.L_x_13114:
[----:B------:R-:W-:Y:S05]  /*2510*/  BSYNC.RECONVERGENT B2 ;  /* 0x0000000000027941 */ /* 0x000fea0003800200 */
.L_x_13113:
        /* <DEDUP_REMOVED lines=14> */
.L_x_13116:
[----:B------:R-:W-:Y:S05]  /*2600*/  BSYNC.RECONVERGENT B2 ;  /* 0x0000000000027941 */ /* 0x000fea0003800200 */
.L_x_13115:
        /* <DEDUP_REMOVED lines=14> */
.L_x_13118:
[----:B------:R-:W-:Y:S05]  /*26f0*/  BSYNC.RECONVERGENT B2 ;  /* 0x0000000000027941 */ /* 0x000fea0003800200 */
.L_x_13117:
        /* <DEDUP_REMOVED lines=14> */
.L_x_13120:
[----:B------:R-:W-:Y:S05]  /*27e0*/  BSYNC.RECONVERGENT B2 ;  /* 0x0000000000027941 */ /* 0x000fea0003800200 */
.L_x_13119:
        /* <DEDUP_REMOVED lines=14> */
.L_x_13122:
[----:B------:R-:W-:Y:S05]  /*28d0*/  BSYNC.RECONVERGENT B2 ;  /* 0x0000000000027941 */ /* 0x000fea0003800200 */
.L_x_13121:
        /* <DEDUP_REMOVED lines=14> */
.L_x_13124:
[----:B------:R-:W-:Y:S05]  /*29c0*/  BSYNC.RECONVERGENT B2 ;  /* 0x0000000000027941 */ /* 0x000fea0003800200 */
.L_x_13123:
        /* <DEDUP_REMOVED lines=14> */
.L_x_13126:
[----:B------:R-:W-:Y:S05]  /*2ab0*/  BSYNC.RECONVERGENT B2 ;  /* 0x0000000000027941 */ /* 0x000fea0003800200 */
.L_x_13125:
        /* <DEDUP_REMOVED lines=14> */
.L_x_13128:
[----:B------:R-:W-:Y:S05]  /*2ba0*/  BSYNC.RECONVERGENT B2 ;  /* 0x0000000000027941 */ /* 0x000fea0003800200 */
.L_x_13127:
        /* <DEDUP_REMOVED lines=14> */
.L_x_13130:
[----:B------:R-:W-:Y:S05]  /*2c90*/  BSYNC.RECONVERGENT B2 ;  /* 0x0000000000027941 */ /* 0x000fea0003800200 */
.L_x_13129:
        /* <DEDUP_REMOVED lines=14> */
.L_x_13132:
[----:B------:R-:W-:Y:S05]  /*2d80*/  BSYNC.RECONVERGENT B2 ;  /* 0x0000000000027941 */ /* 0x000fea0003800200 */
.L_x_13131:
        /* <DEDUP_REMOVED lines=14> */
.L_x_13134:
[----:B------:R-:W-:Y:S05]  /*2e70*/  BSYNC.RECONVERGENT B2 ;  /* 0x0000000000027941 */ /* 0x000fea0003800200 */
.L_x_13133:
        /* <DEDUP_REMOVED lines=14> */
.L_x_13136:
[----:B------:R-:W-:Y:S05]  /*2f60*/  BSYNC.RECONVERGENT B2 ;  /* 0x0000000000027941 */ /* 0x000fea0003800200 */
.L_x_13135:
        /* <DEDUP_REMOVED lines=13> */
.L_x_13138:
[----:B------:R-:W-:Y:S05]  /*3040*/  BSYNC.RECONVERGENT B2 ;  /* 0x0000000000027941 */ /* 0x000fea0003800200 */
.L_x_13137:
        /* <DEDUP_REMOVED lines=66> */
.L_x_13086:
[----:B------:R-:W-:Y:S01]  /*3470*/  BSSY B0, `(.L_x_13140) ;  /* 0x0000007000007945 */ /* 0x000fe20003800000 */
[----:B------:R-:W-:Y:S02]  /*3480*/  MOV R12, 0x10 ;  /* 0x00000010000c7802 */ /* 0x000fe40000000f00 */
[----:B------:R-:W-:Y:S02]  /*3490*/  MOV R11, 0x1f ;  /* 0x0000001f000b7802 */ /* 0x000fe40000000f00 */
[----:B------:R-:W-:-:S07]  /*34a0*/  MOV R15, 0xffffffff ;  /* 0xffffffff000f7802 */ /* 0x000fce0000000f00 */
[----:B0-----:R-:W-:Y:S05]  /*34b0*/  WARPSYNC.COLLECTIVE R15, `(.L_x_13141) ;  /* 0x000000000f087348 */ /* 0x001fea0003c00000 */
[----:B------:R1:W2:Y:S02]  /*34c0*/  SHFL.BFLY P6, R14, R13, R12, R11 ;  /* 0x0c00000c0d0e7389 */ /* 0x0002a400000c000b */
[----:B012---:R-:W-:Y:S05]  /*34d0*/  ENDCOLLECTIVE ;  /* 0x000000000000791b */ /* 0x007fea0003800000 */
.L_x_13141:
[----:B------:R-:W-:Y:S05]  /*34e0*/  BSYNC B0 ;  /* 0x0000000000007941 */ /* 0x000fea0003800000 */
.L_x_13140:
        /* <DEDUP_REMOVED lines=8> */
.L_x_13142:
[----:B------:R-:W-:Y:S01]  /*3570*/  HFMA2 R12, -RZ, RZ, 0, 2.384185791015625e-07 ;  /* 0x00000004ff0c7431 */ /* 0x000fe200000001ff */
[----:B------:R-:W-:-:S04]  /*3580*/  FMNMX R0, R13, R14, !PT ;  /* 0x0000000e0d007209 */ /* 0x000fc80007800000 */
[----:B------:R-:W-:-:S07]  /*3590*/  MOV R13, R0 ;  /* 0x00000000000d7202 */ /* 0x000fce0000000f00 */
[----:B------:R-:W-:Y:S05]  /*35a0*/  WARPSYNC.COLLECTIVE R15, `(.L_x_13143) ;  /* 0x000000000f087348 */ /* 0x000fea0003c00000 */
[----:B------:R0:W1:Y:S02]  /*35b0*/  SHFL.BFLY P6, R14, R13, R12, R11 ;  /* 0x0c00000c0d0e7389 */ /* 0x00006400000c000b */
[----:B01----:R-:W-:Y:S05]  /*35c0*/  ENDCOLLECTIVE ;  /* 0x000000000000791b */ /* 0x003fea0003800000 */
.L_x_13143:
[----:B------:R-:W-:Y:S01]  /*35d0*/  HFMA2 R12, -RZ, RZ, 0, 1.1920928955078125e-07 ;  /* 0x00000002ff0c7431 */ /* 0x000fe200000001ff */
[----:B------:R-:W-:-:S04]  /*35e0*/  FMNMX R2, R0, R14, !PT ;  /* 0x0000000e00027209 */ /* 0x000fc80007800000 */
[----:B------:R-:W-:-:S07]  /*35f0*/  MOV R13, R2 ;  /* 0x00000002000d7202 */ /* 0x000fce0000000f00 */
[----:B------:R-:W-:Y:S05]  /*3600*/  WARPSYNC.COLLECTIVE R15, `(.L_x_13144) ;  /* 0x000000000f087348 */ /* 0x000fea0003c00000 */
[----:B------:R0:W1:Y:S02]  /*3610*/  SHFL.BFLY P6, R14, R13, R12, R11 ;  /* 0x0c00000c0d0e7389 */ /* 0x00006400000c000b */
[----:B01----:R-:W-:Y:S05]  /*3620*/  ENDCOLLECTIVE ;  /* 0x000000000000791b */ /* 0x003fea0003800000 */
.L_x_13144:
[----:B------:R-:W-:Y:S01]  /*3630*/  HFMA2 R12, -RZ, RZ, 0, 5.9604644775390625e-08 ;  /* 0x00000001ff0c7431 */ /* 0x000fe200000001ff */
[----:B------:R-:W-:-:S04]  /*3640*/  FMNMX R3, R2, R14, !PT ;  /* 0x0000000e02037209 */ /* 0x000fc80007800000 */
[----:B------:R-:W-:-:S07]  /*3650*/  MOV R13, R3 ;  /* 0x00000003000d7202 */ /* 0x000fce0000000f00 */
[----:B------:R-:W-:Y:S05]  /*3660*/  WARPSYNC.COLLECTIVE R15, `(.L_x_13145) ;  /* 0x000000000f087348 */ /* 0x000fea0003c00000 */
[----:B------:R0:W1:Y:S02]  /*3670*/  SHFL.BFLY P6, R14, R13, R12, R11 ;  /* 0x0c00000c0d0e7389 */ /* 0x00006400000c000b */
[----:B01----:R-:W-:Y:S05]  /*3680*/  ENDCOLLECTIVE ;  /* 0x000000000000791b */ /* 0x003fea0003800000 */
.L_x_13145:
        /* <DEDUP_REMOVED lines=268> */
.L_x_13146:
[----:B------:R-:W-:Y:S02]  /*4750*/  HFMA2 R12, -RZ, RZ, 0, 4.76837158203125e-07 ;  /* 0x00000008ff0c7431 */ /* 0x000fe400000001ff */
[----:B------:R-:W-:-:S05]  /*4760*/  FADD R34, R13, R14 ;  /* 0x0000000e0d227221 */ /* 0x000fca0000000000 */
[----:B------:R-:W-:-:S07]  /*4770*/  MOV R13, R34 ;  /* 0x00000022000d7202 */ /* 0x000fce0000000f00 */
[----:B------:R-:W-:Y:S05]  /*4780*/  WARPSYNC.COLLECTIVE R15, `(.L_x_13147) ;  /* 0x000000000f087348 */ /* 0x000fea0003c00000 */
[----:B------:R0:W1:Y:S02]  /*4790*/  SHFL.BFLY P6, R14, R13, R12, R11 ;  /* 0x0c00000c0d0e7389 */ /* 0x00006400000c000b */
[----:B01----:R-:W-:Y:S05]  /*47a0*/  ENDCOLLECTIVE ;  /* 0x000000000000791b */ /* 0x003fea0003800000 */
.L_x_13147:
[----:B------:R-:W-:Y:S02]  /*47b0*/  HFMA2 R12, -RZ, RZ, 0, 2.384185791015625e-07 ;  /* 0x00000004ff0c7431 */ /* 0x000fe400000001ff */
[----:B------:R-:W-:-:S05]  /*47c0*/  FADD R35, R34, R14 ;  /* 0x0000000e22237221 */ /* 0x000fca0000000000 */
[----:B------:R-:W-:-:S07]  /*47d0*/  MOV R13, R35 ;  /* 0x00000023000d7202 */ /* 0x000fce0000000f00 */
[----:B------:R-:W-:Y:S05]  /*47e0*/  WARPSYNC.COLLECTIVE R15, `(.L_x_13148) ;  /* 0x000000000f087348 */ /* 0x000fea0003c00000 */
[----:B------:R0:W1:Y:S02]  /*47f0*/  SHFL.BFLY P6, R14, R13, R12, R11 ;  /* 0x0c00000c0d0e7389 */ /* 0x00006400000c000b */
[----:B01----:R-:W-:Y:S05]  /*4800*/  ENDCOLLECTIVE ;  /* 0x000000000000791b */ /* 0x003fea0003800000 */
.L_x_13148:
[----:B------:R-:W-:Y:S02]  /*4810*/  HFMA2 R12, -RZ, RZ, 0, 1.1920928955078125e-07 ;  /* 0x00000002ff0c7431 */ /* 0x000fe400000001ff */
[----:B------:R-:W-:-:S05]  /*4820*/  FADD R36, R35, R14 ;  /* 0x0000000e23247221 */ /* 0x000fca0000000000 */
[----:B------:R-:W-:-:S07]  /*4830*/  MOV R13, R36 ;  /* 0x00000024000d7202 */ /* 0x000fce0000000f00 */
[----:B------:R-:W-:Y:S05]  /*4840*/  WARPSYNC.COLLECTIVE R15, `(.L_x_13149) ;  /* 0x000000000f087348 */ /* 0x000fea0003c00000 */
[----:B------:R0:W1:Y:S02]  /*4850*/  SHFL.BFLY P6, R14, R13, R12, R11 ;  /* 0x0c00000c0d0e7389 */ /* 0x00006400000c000b */
[----:B01----:R-:W-:Y:S05]  /*4860*/  ENDCOLLECTIVE ;  /* 0x000000000000791b */ /* 0x003fea0003800000 */
.L_x_13149:
[----:B------:R-:W-:Y:S02]  /*4870*/  HFMA2 R12, -RZ, RZ, 0, 5.9604644775390625e-08 ;  /* 0x00000001ff0c7431 */ /* 0x000fe400000001ff */
[----:B------:R-:W-:-:S05]  /*4880*/  FADD R37, R36, R14 ;  /* 0x0000000e24257221 */ /* 0x000fca0000000000 */
[----:B------:R-:W-:-:S07]  /*4890*/  MOV R13, R37 ;  /* 0x00000025000d7202 */ /* 0x000fce0000000f00 */
[----:B------:R-:W-:Y:S05]  /*48a0*/  WARPSYNC.COLLECTIVE R15, `(.L_x_13150) ;  /* 0x000000000f087348 */ /* 0x000fea0003c00000 */
[----:B------:R0:W1:Y:S02]  /*48b0*/  SHFL.BFLY P6, R14, R13, R12, R11 ;  /* 0x0c00000c0d0e7389 */ /* 0x00006400000c000b */
[----:B01----:R-:W-:Y:S05]  /*48c0*/  ENDCOLLECTIVE ;  /* 0x000000000000791b */ /* 0x003fea0003800000 */
.L_x_13150:
[----:B------:R-:W-:Y:S05]  /*48d0*/  BRA `(.L_x_13151) ;  /* 0xffffffcc00c87947 */ /* 0x000fea000383ffff */
        .weak           $__internal_266_$__cuda_sm3x_div_rn_noftz_f32_slowpath
        .type           $__internal_266_$__cuda_sm3x_div_rn_noftz_f32_slowpath,@function
        .size           $__internal_266_$__cuda_sm3x_div_rn_noftz_f32_slowpath,(.L_x_15583 - $__internal_266_$__cuda_sm3x_div_rn_noftz_f32_slowpath)
$__internal_266_$__cuda_sm3x_div_rn_noftz_f32_slowpath:
        /* <DEDUP_REMOVED lines=34> */
.L_x_13153:
        /* <DEDUP_REMOVED lines=51> */
.L_x_13160:
[----:B------:R-:W-:-:S04]  /*4e30*/  LOP3.LUT R5, R5, 0x80000000, RZ, 0xc0, !PT ;  /* 0x8000000005057812 */ /* 0x000fc800078ec0ff */
[----:B------:R-:W-:Y:S01]  /*4e40*/  LOP3.LUT R5, R5, 0x7f800000, RZ, 0xfc, !PT ;  /* 0x7f80000005057812 */ /* 0x000fe200078efcff */
[----:B------:R-:W-:Y:S06]  /*4e50*/  BRA `(.L_x_13161) ;  /* 0x0000000000047947 */ /* 0x000fec0003800000 */
.L_x_13159:
[----:B------:R-:W-:-:S07]  /*4e60*/  LEA R5, R44, R5, 0x17 ;  /* 0x000000052c057211 */ /* 0x000fce00078eb8ff */
.L_x_13161:
[----:B------:R-:W-:Y:S05]  /*4e70*/  BSYNC.RECONVERGENT B1 ;  /* 0x0000000000017941 */ /* 0x000fea0003800200 */
.L_x_13158:
[----:B------:R-:W-:Y:S05]  /*4e80*/  BRA `(.L_x_13162) ;  /* 0x0000000000207947 */ /* 0x000fea0003800000 */
.L_x_13157:
[----:B------:R-:W-:-:S04]  /*4e90*/  LOP3.LUT R5, R12, 0x80000000, R5, 0x48, !PT ;  /* 0x800000000c057812 */ /* 0x000fc800078e4805 */
[----:B------:R-:W-:Y:S01]  /*4ea0*/  LOP3.LUT R5, R5, 0x7f800000, RZ, 0xfc, !PT ;  /* 0x7f80000005057812 */ /* 0x000fe200078efcff */
[----:B------:R-:W-:Y:S06]  /*4eb0*/  BRA `(.L_x_13162) ;  /* 0x0000000000147947 */ /* 0x000fec0003800000 */
.L_x_13156:
[----:B------:R-:W-:Y:S01]  /*4ec0*/  LOP3.LUT R5, R12, 0x80000000, R5, 0x48, !PT ;  /* 0x800000000c057812 */ /* 0x000fe200078e4805 */
[----:B------:R-:W-:Y:S06]  /*4ed0*/  BRA `(.L_x_13162) ;  /* 0x00000000000c7947 */ /* 0x000fec0003800000 */
.L_x_13155:
[----:B------:R-:W0:Y:S01]  /*4ee0*/  MUFU.RSQ R5, -QNAN ;  /* 0xffc0000000057908 */ /* 0x000e220000001400 */
[----:B------:R-:W-:Y:S05]  /*4ef0*/  BRA `(.L_x_13162) ;  /* 0x0000000000047947 */ /* 0x000fea0003800000 */
.L_x_13154:
[----:B------:R-:W-:-:S07]  /*4f00*/  FADD.FTZ R5, R5, R12 ;  /* 0x0000000c05057221 */ /* 0x000fce0000010000 */
.L_x_13162:
[----:B------:R-:W-:Y:S05]  /*4f10*/  BSYNC.RECONVERGENT B0 ;  /* 0x0000000000007941 */ /* 0x000fea0003800200 */
.L_x_13152:
[----:B------:R-:W-:Y:S01]  /*4f20*/  HFMA2 R13, -RZ, RZ, 0, 0 ;  /* 0x00000000ff0d7431 */ /* 0x000fe200000001ff */
[----:B------:R-:W-:-:S04]  /*4f30*/  MOV R12, R34 ;  /* 0x00000022000c7202 */ /* 0x000fc80000000f00 */
[----:B0-----:R-:W-:Y:S05]  /*4f40*/  RET.REL.NODEC R12 `(_ZN7oneflow4cuda7softmax15SoftmaxWarpImplI10SimpleLoadIffE11SimpleStoreIffEfLi2ELi26ELi32ELi1ELb0ELNS1_9AlgorithmE0EEEvT_T0_ll) ;  /* 0xffffffb00c2c7950 */ /* 0x001fea0003c3ffff */
.L_x_13163:
        /* <DEDUP_REMOVED lines=11> */
.L_x_15583:


//--------------------- .text._ZN7oneflow4cuda7softmax15SoftmaxWarpImplI10SimpleLoadIffE11SimpleStoreIffEfLi2ELi24ELi32ELi1ELb1ELNS1_9AlgorithmE0EEEvT_T0_ll --------------------------
	.section	.text._ZN7oneflow4cuda7softmax15SoftmaxWarpImplI10SimpleLoadIffE11SimpleStoreIffEfLi2ELi24ELi32ELi1ELb1ELNS1_9AlgorithmE0EEEvT_T0_ll,"ax",@progbits
	.align	128
        .global         _ZN7oneflow4cuda7softmax15SoftmaxWarpImplI10SimpleLoadIffE11SimpleStoreIffEfLi2ELi24ELi32ELi1ELb1ELNS1_9AlgorithmE0EEEvT_T0_ll
        .type           _ZN7oneflow4cuda7softmax15SoftmaxWarpImplI10SimpleLoadIffE11SimpleStoreIffEfLi2ELi24ELi32ELi1ELb1ELNS1_9AlgorithmE0EEEvT_T0_ll,@function
        .size           _ZN7oneflow4cuda7softmax15SoftmaxWarpImplI10SimpleLoadIffE11SimpleStoreIffEfLi2ELi24ELi32ELi1ELb1ELNS1_9AlgorithmE0EEEvT_T0_ll,(.L_x_15584 - _ZN7oneflow4cuda7softmax15SoftmaxWarpImplI10SimpleLoadIffE11SimpleStoreIffEfLi2ELi24ELi32ELi1ELb1ELNS1_9AlgorithmE0EEEvT_T0_ll)
        .other          _ZN7oneflow4cuda7softmax15SoftmaxWarpImplI10SimpleLoadIffE11SimpleStoreIffEfLi2ELi24ELi32ELi1ELb1ELNS1_9AlgorithmE0EEEvT_T0_ll,@"STO_CUDA_ENTRY STV_DEFAULT"
_ZN7oneflow4cuda7softmax15SoftmaxWarpImplI10SimpleLoadIffE11SimpleStoreIffEfLi2ELi24ELi32ELi1ELb1ELNS1_9AlgorithmE0EEEvT_T0_ll:
.text._ZN7oneflow4cuda7softmax15SoftmaxWarpImplI10SimpleLoadIffE11SimpleStoreIffEfLi2ELi24ELi32ELi1ELb1ELNS1_9AlgorithmE0EEEvT_T0_ll:
        /* <DEDUP_REMOVED lines=25> */
.L_x_13164:
        /* <DEDUP_REMOVED lines=26> */
.L_x_13215:
        /* <DEDUP_REMOVED lines=10> */
[----:B0-----:R-:W-:Y:S01]  /*03d0*/  IMAD.WIDE.U32 R4, R37, UR38, R2 ;  /* 0x0000002625047c25 */ /* 0x001fe2000f8e0002 */
[----:B------:R-:W-:Y:S02]  /*03e0*/  ISETP.GE.U32.AND P4, PT, R47, UR44, PT ;  /* 0x0000002c2f007c0c */ /* 0x000fe4000bf86070 */
[C---:B------:R-:W-:Y:S01]  /*03f0*/  @!P0 R2UR UR4, R30.reuse ;  /* 0x000000001e0482ca */ /* 0x040fe200000e0000 */
        /* <DEDUP_REMOVED lines=10> */
[----:B------:R-:W-:Y:S02]  /*04a0*/  @!P2 R2UR UR11, R31 ;  /* 0x000000001f0ba2ca */ /* 0x000fe400000e0000 */
[----:B------:R-:W-:Y:S02]  /*04b0*/  MOV R6, 0xff800000 ;  /* 0xff80000000067802 */ /* 0x000fe40000000f00 */
[----:B------:R-:W-:Y:S02]  /*04c0*/  MOV R5, 0xff800000 ;  /* 0xff80000000057802 */ /* 0x000fe40000000f00 */
[----:B------:R-:W-:Y:S02]  /*04d0*/  ISETP.GE.AND.EX P4, PT, RZ, UR45, PT, P4 ;  /* 0x0000002dff007c0c */ /* 0x000fe4000bf86340 */
[----:B------:R-:W-:-:S02]  /*04e0*/  LEA.HI.X R3, R4, UR37, R3, 0x2, P1 ;  /* 0x0000002504037c11 */ /* 0x000fc400088f1403 */
[C---:B------:R-:W-:Y:S02]  /*04f0*/  @!P3 R2UR UR12, R30.reuse ;  /* 0x000000001e0cb2ca */ /* 0x040fe400000e0000 */
[C---:B------:R-:W-:Y:S01]  /*0500*/  @!P3 R2UR UR13, R31.reuse ;  /* 0x000000001f0db2ca */ /* 0x040fe200000e0000 */
[----:B------:R-:W2:Y:S01]  /*0510*/  @!P0 LDG.E R6, desc[UR4][R2.64] ;  /* 0x0000000402068981 */ /* 0x000ea2000c1e1900 */
[----:B------:R-:W-:Y:S02]  /*0520*/  @!P3 R2UR UR14, R30 ;  /* 0x000000001e0eb2ca */ /* 0x000fe400000e0000 */
[----:B------:R-:W-:Y:S01]  /*0530*/  @!P3 R2UR UR15, R31 ;  /* 0x000000001f0fb2ca */ /* 0x000fe200000e0000 */
[----:B------:R-:W2:Y:S01]  /*0540*/  @!P0 LDG.E R5, desc[UR6][R2.64+0x4] ;  /* 0x0000040602058981 */ /* 0x000ea2000c1e1900 */
[----:B------:R-:W-:Y:S02]  /*0550*/  ISETP.GE.U32.AND P1, PT, R46, UR44, PT ;  /* 0x0000002c2e007c0c */ /* 0x000fe4000bf26070 */
[----:B------:R-:W-:-:S02]  /*0560*/  MOV R4, 0xff800000 ;  /* 0xff80000000047802 */ /* 0x000fc40000000f00 */
[----:B------:R-:W-:Y:S02]  /*0570*/  MOV R67, 0xff800000 ;  /* 0xff80000000437802 */ /* 0x000fe40000000f00 */
[----:B------:R-:W-:Y:S02]  /*0580*/  MOV R8, 0xff800000 ;  /* 0xff80000000087802 */ /* 0x000fe40000000f00 */
[----:B------:R-:W-:Y:S01]  /*0590*/  MOV R61, 0xff800000 ;  /* 0xff800000003d7802 */ /* 0x000fe20000000f00 */
[----:B------:R-:W3:Y:S01]  /*05a0*/  @!P2 LDG.E R4, desc[UR8][R2.64+0x100] ;  /* 0x000100080204a981 */ /* 0x000ee2000c1e1900 */
[----:B------:R-:W-:Y:S02]  /*05b0*/  ISETP.GE.AND.EX P1, PT, RZ, UR45, PT, P1 ;  /* 0x0000002dff007c0c */ /* 0x000fe4000bf26310 */
[----:B------:R-:W-:Y:S01]  /*05c0*/  @!P5 R2UR UR16, R30 ;  /* 0x000000001e10d2ca */ /* 0x000fe200000e0000 */
[----:B------:R-:W3:Y:S01]  /*05d0*/  @!P2 LDG.E R67, desc[UR10][R2.64+0x104] ;  /* 0x0001040a0243a981 */ /* 0x000ee2000c1e1900 */
[----:B------:R-:W-:-:S02]  /*05e0*/  @!P5 R2UR UR17, R31 ;  /* 0x000000001f11d2ca */ /* 0x000fc400000e0000 */
[C---:B------:R-:W-:Y:S01]  /*05f0*/  @!P5 R2UR UR18, R30.reuse ;  /* 0x000000001e12d2ca */ /* 0x040fe200000e0000 */
[----:B------:R-:W4:Y:S01]  /*0600*/  @!P3 LDG.E R8, desc[UR12][R2.64+0x200] ;  /* 0x0002000c0208b981 */ /* 0x000f22000c1e1900 */
[C---:B------:R-:W-:Y:S02]  /*0610*/  @!P5 R2UR UR19, R31.reuse ;  /* 0x000000001f13d2ca */ /* 0x040fe400000e0000 */
[C---:B------:R-:W-:Y:S01]  /*0620*/  @!P4 R2UR UR4, R30.reuse ;  /* 0x000000001e04c2ca */ /* 0x040fe200000e0000 */
[----:B------:R-:W4:Y:S01]  /*0630*/  @!P3 LDG.E R61, desc[UR14][R2.64+0x204] ;  /* 0x0002040e023db981 */ /* 0x000f22000c1e1900 */
[C---:B------:R-:W-:Y:S02]  /*0640*/  @!P4 R2UR UR5, R31.reuse ;  /* 0x000000001f05c2ca */ /* 0x040fe400000e0000 */
[----:B------:R-:W-:Y:S02]  /*0650*/  @!P4 R2UR UR6, R30 ;  /* 0x000000001e06c2ca */ /* 0x000fe400000e0000 */
[----:B------:R-:W-:-:S02]  /*0660*/  @!P4 R2UR UR7, R31 ;  /* 0x000000001f07c2ca */ /* 0x000fc400000e0000 */
[----:B------:R-:W-:Y:S02]  /*0670*/  MOV R32, 0xff800000 ;  /* 0xff80000000207802 */ /* 0x000fe40000000f00 */
        /* <DEDUP_REMOVED lines=8> */
[----:B------:R-:W-:Y:S01]  /*0700*/  @!P1 R2UR UR11, R31 ;  /* 0x000000001f0b92ca */ /* 0x000fe200000e0000 */
[----:B------:R-:W5:Y:S01]  /*0710*/  @!P4 LDG.E R28, desc[UR4][R2.64+0x400] ;  /* 0x00040004021cc981 */ /* 0x000f62000c1e1900 */
[----:B------:R-:W-:-:S03]  /*0720*/  MOV R26, 0xff800000 ;  /* 0xff800000001a7802 */ /* 0x000fc60000000f00 */
[----:B------:R-:W5:Y:S01]  /*0730*/  @!P4 LDG.E R23, desc[UR6][R2.64+0x404] ;  /* 0x000404060217c981 */ /* 0x000f62000c1e1900 */
[----:B------:R-:W-:-:S03]  /*0740*/  MOV R21, 0xff800000 ;  /* 0xff80000000157802 */ /* 0x000fc60000000f00 */
[----:B------:R-:W5:Y:S04]  /*0750*/  @!P1 LDG.E R26, desc[UR8][R2.64+0x500] ;  /* 0x00050008021a9981 */ /* 0x000f68000c1e1900 */
[----:B------:R-:W5:Y:S01]  /*0760*/  @!P1 LDG.E R21, desc[UR10][R2.64+0x504] ;  /* 0x0005040a02159981 */ /* 0x000f62000c1e1900 */
[----:B------:R-:W-:Y:S02]  /*0770*/  MOV R13, 0xff800000 ;  /* 0xff800000000d7802 */ /* 0x000fe40000000f00 */
[----:B------:R-:W-:-:S04]  /*0780*/  ISETP.GE.U32.AND P6, PT, R44, UR44, PT ;  /* 0x0000002c2c007c0c */ /* 0x000fc8000bfc6070 */
[----:B------:R-:W-:Y:S02]  /*0790*/  ISETP.GE.AND.EX P6, PT, RZ, UR45, PT, P6 ;  /* 0x0000002dff007c0c */ /* 0x000fe4000bfc6360 */
[----:B------:R-:W-:Y:S02]  /*07a0*/  MOV R24, 0xff800000 ;  /* 0xff80000000187802 */ /* 0x000fe40000000f00 */
[----:B------:R-:W-:Y:S02]  /*07b0*/  MOV R33, 0xff800000 ;  /* 0xff80000000217802 */ /* 0x000fe40000000f00 */
[----:B------:R-:W-:-:S07]  /*07c0*/  MOV R22, 0xff800000 ;  /* 0xff80000000167802 */ /* 0x000fce0000000f00 */
[C---:B------:R-:W-:Y:S02]  /*07d0*/  @!P6 R2UR UR8, R30.reuse ;  /* 0x000000001e08e2ca */ /* 0x040fe400000e0000 */
[C---:B------:R-:W-:Y:S02]  /*07e0*/  @!P6 R2UR UR9, R31.reuse ;  /* 0x000000001f09e2ca */ /* 0x040fe400000e0000 */
[----:B------:R-:W-:Y:S02]  /*07f0*/  @!P6 R2UR UR10, R30 ;  /* 0x000000001e0ae2ca */ /* 0x000fe400000e0000 */
[----:B------:R-:W-:Y:S02]  /*0800*/  @!P6 R2UR UR11, R31 ;  /* 0x000000001f0be2ca */ /* 0x000fe400000e0000 */
[----:B------:R-:W-:Y:S02]  /*0810*/  MOV R35, 0xff800000 ;  /* 0xff80000000237802 */ /* 0x000fe40000000f00 */
[----:B------:R-:W-:-:S02]  /*0820*/  MOV R27, 0xff800000 ;  /* 0xff800000001b7802 */ /* 0x000fc40000000f00 */
        /* <DEDUP_REMOVED lines=8> */
[----:B------:R-:W-:Y:S02]  /*08b0*/  MOV R9, 0xff800000 ;  /* 0xff80000000097802 */ /* 0x000fe40000000f00 */
[----:B--2---:R-:W-:-:S04]  /*08c0*/  @!P0 FMNMX3 R13, R6, -INF , R5, !PT ;  /* 0xff800000060d8876 */ /* 0x004fc80007800005 */
[----:B---3--:R-:W-:-:S04]  /*08d0*/  @!P2 FMNMX3 R13, R13, R4, R67, !PT ;  /* 0x000000040d0da276 */ /* 0x008fc80007800043 */
[----:B----4-:R-:W-:Y:S02]  /*08e0*/  @!P3 FMNMX3 R13, R13, R8, R61, !PT ;  /* 0x000000080d0db276 */ /* 0x010fe4000780003d */
[----:B------:R-:W-:-:S04]  /*08f0*/  ISETP.GE.U32.AND P3, PT, R45, UR44, PT ;  /* 0x0000002c2d007c0c */ /* 0x000fc8000bf66070 */
[----:B------:R-:W-:Y:S02]  /*0900*/  ISETP.GE.AND.EX P3, PT, RZ, UR45, PT, P3 ;  /* 0x0000002dff007c0c */ /* 0x000fe4000bf66330 */
[----:B------:R-:W-:-:S04]  /*0910*/  ISETP.GE.U32.AND P2, PT, R43, UR44, PT ;  /* 0x0000002c2b007c0c */ /* 0x000fc8000bf46070 */
[----:B------:R-:W-:Y:S02]  /*0920*/  ISETP.GE.AND.EX P2, PT, RZ, UR45, PT, P2 ;  /* 0x0000002dff007c0c */ /* 0x000fe4000bf46320 */
[----:B-----5:R-:W-:Y:S02]  /*0930*/  @!P5 FMNMX3 R13, R13, R32, R57, !PT ;  /* 0x000000200d0dd276 */ /* 0x020fe40007800039 */
[----:B------:R-:W-:Y:S02]  /*0940*/  ISETP.GE.U32.AND P5, PT, R41, UR44, PT ;  /* 0x0000002c29007c0c */ /* 0x000fe4000bfa6070 */
[----:B------:R-:W-:Y:S02]  /*0950*/  @!P4 FMNMX3 R13, R13, R28, R23, !PT ;  /* 0x0000001c0d0dc276 */ /* 0x000fe40007800017 */
[----:B------:R-:W-:Y:S02]  /*0960*/  ISETP.GE.U32.AND P4, PT, R42, UR44, PT ;  /* 0x0000002c2a007c0c */ /* 0x000fe4000bf86070 */
[----:B------:R-:W-:-:S02]  /*0970*/  @!P3 R2UR UR4, R30 ;  /* 0x000000001e04b2ca */ /* 0x000fc400000e0000 */
[----:B------:R-:W-:Y:S02]  /*0980*/  ISETP.GE.AND.EX P4, PT, RZ, UR45, PT, P4 ;  /* 0x0000002dff007c0c */ /* 0x000fe4000bf86340 */
[C---:B------:R-:W-:Y:S02]  /*0990*/  @!P3 R2UR UR5, R31.reuse ;  /* 0x000000001f05b2ca */ /* 0x040fe400000e0000 */
[----:B------:R-:W-:Y:S02]  /*09a0*/  @!P3 R2UR UR6, R30 ;  /* 0x000000001e06b2ca */ /* 0x000fe400000e0000 */
[----:B------:R-:W-:Y:S02]  /*09b0*/  @!P3 R2UR UR7, R31 ;  /* 0x000000001f07b2ca */ /* 0x000fe400000e0000 */
[----:B------:R-:W-:Y:S02]  /*09c0*/  @!P1 FMNMX3 R13, R13, R26, R21, !PT ;  /* 0x0000001a0d0d9276 */ /* 0x000fe40007800015 */
[----:B------:R-:W-:-:S02]  /*09d0*/  ISETP.GE.U32.AND P1, PT, R40, UR44, PT ;  /* 0x0000002c28007c0c */ /* 0x000fc4000bf26070 */
[----:B------:R-:W-:Y:S02]  /*09e0*/  ISETP.GE.AND.EX P5, PT, RZ, UR45, PT, P5 ;  /* 0x0000002dff007c0c */ /* 0x000fe4000bfa6350 */
[----:B------:R-:W-:Y:S01]  /*09f0*/  ISETP.GE.AND.EX P1, PT, RZ, UR45, PT, P1 ;  /* 0x0000002dff007c0c */ /* 0x000fe2000bf26310 */
[----:B------:R-:W2:Y:S01]  /*0a00*/  @!P3 LDG.E R24, desc[UR4][R2.64+0x600] ;  /* 0x000600040218b981 */ /* 0x000ea2000c1e1900 */
[C---:B------:R-:W-:Y:S02]  /*0a10*/  @!P2 R2UR UR12, R30.reuse ;  /* 0x000000001e0ca2ca */ /* 0x040fe400000e0000 */
[C---:B------:R-:W-:Y:S01]  /*0a20*/  @!P2 R2UR UR13, R31.reuse ;  /* 0x000000001f0da2ca */ /* 0x040fe200000e0000 */
[----:B------:R-:W2:Y:S01]  /*0a30*/  @!P3 LDG.E R33, desc[UR6][R2.64+0x604] ;  /* 0x000604060221b981 */ /* 0x000ea2000c1e1900 */
[----:B------:R-:W-:Y:S02]  /*0a40*/  @!P2 R2UR UR14, R30 ;  /* 0x000000001e0ea2ca */ /* 0x000fe400000e0000 */
[----:B------:R-:W-:-:S02]  /*0a50*/  @!P2 R2UR UR15, R31 ;  /* 0x000000001f0fa2ca */ /* 0x000fc400000e0000 */
        /* <DEDUP_REMOVED lines=22> */
[----:B------:R-:W-:-:S04]  /*0bc0*/  @!P6 FMNMX3 R13, R13, R22, R35, !PT ;  /* 0x000000160d0de276 */ /* 0x000fc80007800023 */
[----:B---3--:R-:W-:-:S04]  /*0bd0*/  @!P2 FMNMX3 R13, R13, R27, R20, !PT ;  /* 0x0000001b0d0da276 */ /* 0x008fc80007800014 */
[----:B----4-:R-:W-:-:S04]  /*0be0*/  @!P4 FMNMX3 R13, R13, R19, R18, !PT ;  /* 0x000000130d0dc276 */ /* 0x010fc80007800012 */
[----:B-----5:R-:W-:-:S04]  /*0bf0*/  @!P5 FMNMX3 R13, R13, R17, R16, !PT ;  /* 0x000000110d0dd276 */ /* 0x020fc80007800010 */
        /* <DEDUP_REMOVED lines=42> */
[----:B------:R-:W-:Y:S01]  /*0ea0*/  FADD R53, -R14, R24 ;  /* 0x000000180e357221 */ /* 0x000fe20000000100 */
        /* <DEDUP_REMOVED lines=10> */
[C---:B------:R-:W-:Y:S01]  /*0f50*/  FADD R13, -R14.reuse, R20 ;  /* 0x000000140e0d7221 */ /* 0x040fe20000000100 */
[C---:B------:R-:W-:Y:S01]  /*0f60*/  FADD R19, -R14.reuse, R19 ;  /* 0x000000130e137221 */ /* 0x040fe20000000100 */
[----:B------:R-:W-:Y:S01]  /*0f70*/  FADD R15, -R14, R18 ;  /* 0x000000120e0f7221 */ /* 0x000fe20000000100 */
[-C--:B------:R-:W-:Y:S01]  /*0f80*/  FFMA.RM R9, R8, R11.reuse, 12582913 ;  /* 0x4b40000108097423 */ /* 0x080fe2000000400b */
[C---:B------:R-:W-:Y:S01]  /*0f90*/  FADD R21, -R14.reuse, R17 ;  /* 0x000000110e157221 */ /* 0x040fe20000000100 */
[----:B------:R-:W-:Y:S01]  /*0fa0*/  FADD R23, -R14, R16 ;  /* 0x000000100e177221 */ /* 0x000fe20000000100 */
[-C--:B------:R-:W-:Y:S01]  /*0fb0*/  FFMA.SAT R14, R61, R12.reuse, 0.5 ;  /* 0x3f0000003d0e7423 */ /* 0x080fe2000000200c */
[----:B------:R-:W-:Y:S01]  /*0fc0*/  FADD R8, R9, -12583039 ;  /* 0xcb40007f09087421 */ /* 0x000fe20000000000 */
[----:B------:R-:W-:Y:S01]  /*0fd0*/  FFMA R67, R67, 1.925963033500011079e-08, R10 ;  /* 0x32a5706043437823 */ /* 0x000fe2000000000a */
[-C--:B------:R-:W-:Y:S01]  /*0fe0*/  FFMA.SAT R22, R55, R12.reuse, 0.5 ;  /* 0x3f00000037167423 */ /* 0x080fe2000000200c */
[-C--:B------:R-:W-:Y:S01]  /*0ff0*/  FFMA.SAT R28, R33, R12.reuse, 0.5 ;  /* 0x3f000000211c7423 */ /* 0x080fe2000000200c */
[C---:B------:R-:W-:Y:S01]  /*1000*/  FFMA R10, R63.reuse, 1.4426950216293334961, -R8 ;  /* 0x3fb8aa3b3f0a7823 */ /* 0x040fe20000000808 */
[-C--:B------:R-:W-:Y:S01]  /*1010*/  FFMA.RM R8, R14, R11.reuse, 12582913 ;  /* 0x4b4000010e087423 */ /* 0x080fe2000000400b */
[----:B------:R-:W-:Y:S01]  /*1020*/  MUFU.EX2 R18, R67 ;  /* 0x0000004300127308 */ /* 0x000fe20000000800 */
[-C--:B------:R-:W-:Y:S01]  /*1030*/  FFMA.RM R17, R22, R11.reuse, 12582913 ;  /* 0x4b40000116117423 */ /* 0x080fe2000000400b */
[----:B------:R-:W-:Y:S01]  /*1040*/  FFMA R63, R63, 1.925963033500011079e-08, R10 ;  /* 0x32a570603f3f7823 */ /* 0x000fe2000000000a */
[----:B------:R-:W-:Y:S01]  /*1050*/  FADD R10, R8, -12583039 ;  /* 0xcb40007f080a7421 */ /* 0x000fe20000000000 */
[----:B------:R-:W-:Y:S01]  /*1060*/  FFMA.RM R28, R28, R11, 12582913 ;  /* 0x4b4000011c1c7423 */ /* 0x000fe2000000400b */
[----:B------:R-:W-:Y:S01]  /*1070*/  FFMA.SAT R54, R29, R12, 0.5 ;  /* 0x3f0000001d367423 */ /* 0x000fe2000000200c */
[----:B------:R-:W-:Y:S01]  /*1080*/  SHF.L.U32 R6, R6, 0x17, RZ ;  /* 0x0000001706067819 */ /* 0x000fe200000006ff */
[----:B------:R-:W-:Y:S01]  /*1090*/  FFMA R10, R61, 1.4426950216293334961, -R10 ;  /* 0x3fb8aa3b3d0a7823 */ /* 0x000fe2000000080a */
[----:B------:R-:W0:Y:S01]  /*10a0*/  MUFU.EX2 R69, R69 ;  /* 0x0000004500457308 */ /* 0x000e220000000800 */
[----:B------:R-:W-:-:S02]  /*10b0*/  SHF.L.U32 R0, R0, 0x17, RZ ;  /* 0x0000001700007819 */ /* 0x000fc400000006ff */
[----:B------:R-:W-:Y:S01]  /*10c0*/  FFMA R61, R61, 1.925963033500011079e-08, R10 ;  /* 0x32a570603d3d7823 */ /* 0x000fe2000000000a */
[----:B------:R-:W-:Y:S01]  /*10d0*/  FFMA.SAT R10, R59, R12, 0.5 ;  /* 0x3f0000003b0a7423 */ /* 0x000fe2000000200c */
[----:B------:R-:W-:-:S03]  /*10e0*/  SHF.L.U32 R2, R2, 0x17, RZ ;  /* 0x0000001702027819 */ /* 0x000fc600000006ff */
[----:B------:R-:W-:Y:S01]  /*10f0*/  FFMA.RM R10, R10, R11, 12582913 ;  /* 0x4b4000010a0a7423 */ /* 0x000fe2000000400b */
[----:B------:R-:W-:Y:S03]  /*1100*/  MUFU.EX2 R26, R61 ;  /* 0x0000003d001a7308 */ /* 0x000fe60000000800 */
[C---:B------:R-:W-:Y:S01]  /*1110*/  FADD R14, R10.reuse, -12583039 ;  /* 0xcb40007f0a0e7421 */ /* 0x040fe20000000000 */
[----:B------:R-:W-:-:S03]  /*1120*/  SHF.L.U32 R10, R10, 0x17, RZ ;  /* 0x000000170a0a7819 */ /* 0x000fc600000006ff */
[C---:B------:R-:W-:Y:S01]  /*1130*/  FFMA R14, R59.reuse, 1.4426950216293334961, -R14 ;  /* 0x3fb8aa3b3b0e7823 */ /* 0x040fe2000000080e */
[----:B------:R-:W1:Y:S01]  /*1140*/  MUFU.EX2 R71, R71 ;  /* 0x0000004700477308 */ /* 0x000e620000000800 */
[----:B0-----:R-:W-:Y:S02]  /*1150*/  FMUL R6, R6, R69 ;  /* 0x0000004506067220 */ /* 0x001fe40000400000 */
[----:B------:R-:W-:Y:S01]  /*1160*/  FFMA R59, R59, 1.925963033500011079e-08, R14 ;  /* 0x32a570603b3b7823 */ /* 0x000fe2000000000e */
[----:B------:R-:W-:-:S04]  /*1170*/  FFMA.SAT R14, R57, R12, 0.5 ;  /* 0x3f000000390e7423 */ /* 0x000fc8000000200c */
[----:B------:R-:W-:Y:S01]  /*1180*/  FFMA.RM R14, R14, R11, 12582913 ;  /* 0x4b4000010e0e7423 */ /* 0x000fe2000000400b */
[----:B------:R-:W-:Y:S03]  /*1190*/  MUFU.EX2 R59, R59 ;  /* 0x0000003b003b7308 */ /* 0x000fe60000000800 */
[----:B------:R-:W-:-:S04]  /*11a0*/  FADD R16, R14, -12583039 ;  /* 0xcb40007f0e107421 */ /* 0x000fc80000000000 */
[C---:B------:R-:W-:Y:S01]  /*11b0*/  FFMA R16, R57.reuse, 1.4426950216293334961, -R16 ;  /* 0x3fb8aa3b39107823 */ /* 0x040fe20000000810 */
[----:B------:R-:W0:Y:S01]  /*11c0*/  MUFU.EX2 R65, R65 ;  /* 0x0000004100417308 */ /* 0x000e220000000800 */
[----:B-1----:R-:W-:Y:S02]  /*11d0*/  FMUL R0, R0, R71 ;  /* 0x0000004700007220 */ /* 0x002fe40000400000 */
[----:B------:R-:W-:Y:S01]  /*11e0*/  FFMA R57, R57, 1.925963033500011079e-08, R16 ;  /* 0x32a5706039397823 */ /* 0x000fe20000000010 */
[----:B------:R-:W-:-:S04]  /*11f0*/  FFMA.SAT R16, R3, R12, 0.5 ;  /* 0x3f00000003107423 */ /* 0x000fc8000000200c */
[----:B------:R-:W-:Y:S01]  /*1200*/  FFMA.RM R16, R16, R11, 12582913 ;  /* 0x4b40000110107423 */ /* 0x000fe2000000400b */
[----:B------:R-:W-:Y:S03]  /*1210*/  MUFU.EX2 R57, R57 ;  /* 0x0000003900397308 */ /* 0x000fe60000000800 */
[----:B------:R-:W-:-:S04]  /*1220*/  FADD R20, R16, -12583039 ;  /* 0xcb40007f10147421 */ /* 0x000fc80000000000 */
[C---:B------:R-:W-:Y:S01]  /*1230*/  FFMA R20, R3.reuse, 1.4426950216293334961, -R20 ;  /* 0x3fb8aa3b03147823 */ /* 0x040fe20000000814 */
[----:B------:R-:W1:Y:S01]  /*1240*/  MUFU.EX2 R63, R63 ;  /* 0x0000003f003f7308 */ /* 0x000e620000000800 */
[----:B0-----:R-:W-:Y:S02]  /*1250*/  FMUL R2, R2, R65 ;  /* 0x0000004102027220 */ /* 0x001fe40000400000 */
[----:B------:R-:W-:Y:S01]  /*1260*/  FFMA R20, R3, 1.925963033500011079e-08, R20 ;  /* 0x32a5706003147823 */ /* 0x000fe20000000014 */
[----:B------:R-:W-:Y:S02]  /*1270*/  SHF.L.U32 R3, R4, 0x17, RZ ;  /* 0x0000001704037819 */ /* 0x000fe400000006ff */
[----:B------:R-:W-:Y:S02]  /*1280*/  SHF.L.U32 R4, R9, 0x17, RZ ;  /* 0x0000001709047819 */ /* 0x000fe400000006ff */
[----:B------:R-:W-:Y:S01]  /*1290*/  SHF.L.U32 R9, R16, 0x17, RZ ;  /* 0x0000001710097819 */ /* 0x000fe200000006ff */
[----:B------:R-:W-:Y:S01]  /*12a0*/  FMUL R3, R3, R18 ;  /* 0x0000001203037220 */ /* 0x000fe20000400000 */
[----:B------:R-:W-:Y:S01]  /*12b0*/  FADD R18, R17, -12583039 ;  /* 0xcb40007f11127421 */ /* 0x000fe20000000000 */
[----:B------:R-:W0:Y:S03]  /*12c0*/  MUFU.EX2 R20, R20 ;  /* 0x0000001400147308 */ /* 0x000e260000000800 */
[----:B------:R-:W-:Y:S01]  /*12d0*/  FFMA R18, R55, 1.4426950216293334961, -R18 ;  /* 0x3fb8aa3b37127823 */ /* 0x000fe20000000812 */
[----:B-1----:R-:W-:-:S03]  /*12e0*/  FMUL R4, R4, R63 ;  /* 0x0000003f04047220 */ /* 0x002fc60000400000 */
[----:B------:R-:W-:Y:S01]  /*12f0*/  FFMA R55, R55, 1.925963033500011079e-08, R18 ;  /* 0x32a5706037377823 */ /* 0x000fe20000000012 */
[----:B------:R-:W-:-:S04]  /*1300*/  FFMA.SAT R18, R5, R12, 0.5 ;  /* 0x3f00000005127423 */ /* 0x000fc8000000200c */
[----:B------:R-:W-:Y:S01]  /*1310*/  FFMA.RM R18, R18, R11, 12582913 ;  /* 0x4b40000112127423 */ /* 0x000fe2000000400b */
[----:B------:R-:W1:Y:S03]  /*1320*/  MUFU.EX2 R55, R55 ;  /* 0x0000003700377308 */ /* 0x000e660000000800 */
[C---:B------:R-:W-:Y:S01]  /*1330*/  FADD R22, R18.reuse, -12583039 ;  /* 0xcb40007f12167421 */ /* 0x040fe20000000000 */
[----:B0-----:R-:W-:Y:S01]  /*1340*/  FMUL R9, R9, R20 ;  /* 0x0000001409097220 */ /* 0x001fe20000400000 */
[----:B------:R-:W-:Y:S02]  /*1350*/  SHF.L.U32 R16, R18, 0x17, RZ ;  /* 0x0000001712107819 */ /* 0x000fe400000006ff */
[----:B------:R-:W-:-:S04]  /*1360*/  FFMA R22, R5, 1.4426950216293334961, -R22 ;  /* 0x3fb8aa3b05167823 */ /* 0x000fc80000000816 */
[----:B------:R-:W-:Y:S01]  /*1370*/  FFMA R24, R5, 1.925963033500011079e-08, R22 ;  /* 0x32a5706005187823 */ /* 0x000fe20000000016 */
[----:B------:R-:W-:Y:S01]  /*1380*/  FFMA.SAT R22, R7, R12, 0.5 ;  /* 0x3f00000007167423 */ /* 0x000fe2000000200c */
[----:B------:R-:W-:-:S03]  /*1390*/  SHF.L.U32 R5, R8, 0x17, RZ ;  /* 0x0000001708057819 */ /* 0x000fc600000006ff */
[----:B------:R-:W-:Y:S02]  /*13a0*/  FFMA.RM R22, R22, R11, 12582913 ;  /* 0x4b40000116167423 */ /* 0x000fe4000000400b */
[----:B------:R-:W-:Y:S01]  /*13b0*/  FMUL R5, R5, R26 ;  /* 0x0000001a05057220 */ /* 0x000fe20000400000 */
[----:B------:R-:W-:Y:S01]  /*13c0*/  FFMA.SAT R26, R53, R12, 0.5 ;  /* 0x3f000000351a7423 */ /* 0x000fe2000000200c */
[----:B------:R-:W-:-:S03]  /*13d0*/  FADD R8, R22, -12583039 ;  /* 0xcb40007f16087421 */ /* 0x000fc60000000000 */
[----:B------:R-:W-:Y:S01]  /*13e0*/  FFMA.RM R26, R26, R11, 12582913 ;  /* 0x4b4000011a1a7423 */ /* 0x000fe2000000400b */
[----:B------:R-:W-:-:S04]  /*13f0*/  FFMA R8, R7, 1.4426950216293334961, -R8 ;  /* 0x3fb8aa3b07087823 */ /* 0x000fc80000000808 */
        /* <DEDUP_REMOVED lines=8> */
[----:B------:R-:W-:Y:S01]  /*1480*/  FFMA R53, R53, 1.925963033500011079e-08, R8 ;  /* 0x32a5706035357823 */ /* 0x000fe20000000008 */
[-C--:B------:R-:W-:Y:S01]  /*1490*/  FFMA.SAT R10, R51, R12.reuse, 0.5 ;  /* 0x3f000000330a7423 */ /* 0x080fe2000000200c */
[----:B------:R-:W-:Y:S01]  /*14a0*/  SHF.L.U32 R8, R14, 0x17, RZ ;  /* 0x000000170e087819 */ /* 0x000fe200000006ff */
[----:B------:R-:W-:Y:S02]  /*14b0*/  FFMA.SAT R14, R35, R12, 0.5 ;  /* 0x3f000000230e7423 */ /* 0x000fe4000000200c */
[-C--:B------:R-:W-:Y:S01]  /*14c0*/  FFMA.RM R20, R10, R11.reuse, 12582913 ;  /* 0x4b4000010a147423 */ /* 0x080fe2000000400b */
[----:B------:R-:W-:Y:S01]  /*14d0*/  MUFU.EX2 R34, R34 ;  /* 0x0000002200227308 */ /* 0x000fe20000000800 */
[----:B------:R-:W-:Y:S01]  /*14e0*/  FFMA.RM R33, R14, R11, 12582913 ;  /* 0x4b4000010e217423 */ /* 0x000fe2000000400b */
[----:B------:R-:W-:Y:S01]  /*14f0*/  FMUL R8, R8, R57 ;  /* 0x0000003908087220 */ /* 0x000fe20000400000 */
[C---:B------:R-:W-:Y:S01]  /*1500*/  FADD R10, R20.reuse, -12583039 ;  /* 0xcb40007f140a7421 */ /* 0x040fe20000000000 */
[----:B------:R-:W-:Y:S01]  /*1510*/  SHF.L.U32 R20, R20, 0x17, RZ ;  /* 0x0000001714147819 */ /* 0x000fe200000006ff */
[----:B------:R-:W-:-:S02]  /*1520*/  FADD R14, R33, -12583039 ;  /* 0xcb40007f210e7421 */ /* 0x000fc40000000000 */
[----:B------:R-:W-:Y:S01]  /*1530*/  FFMA R10, R51, 1.4426950216293334961, -R10 ;  /* 0x3fb8aa3b330a7823 */ /* 0x000fe2000000080a */
[----:B------:R2:W3:Y:S01]  /*1540*/  MUFU.EX2 R57, R24 ;  /* 0x0000001800397308 */ /* 0x0004e20000000800 */
[----:B------:R-:W-:Y:S02]  /*1550*/  FFMA R14, R35, 1.4426950216293334961, -R14 ;  /* 0x3fb8aa3b230e7823 */ /* 0x000fe4000000080e */
[----:B------:R-:W-:Y:S01]  /*1560*/  FFMA R51, R51, 1.925963033500011079e-08, R10 ;  /* 0x32a5706033337823 */ /* 0x000fe2000000000a */
[----:B------:R-:W-:Y:S01]  /*1570*/  SHF.L.U32 R10, R17, 0x17, RZ ;  /* 0x00000017110a7819 */ /* 0x000fe200000006ff */
[----:B------:R-:W-:Y:S01]  /*1580*/  FFMA R35, R35, 1.925963033500011079e-08, R14 ;  /* 0x32a5706023237823 */ /* 0x000fe2000000000e */
[----:B------:R-:W-:Y:S01]  /*1590*/  SHF.L.U32 R17, R22, 0x17, RZ ;  /* 0x0000001716117819 */ /* 0x000fe200000006ff */
[-C--:B------:R-:W-:Y:S01]  /*15a0*/  FFMA.SAT R14, R27, R12.reuse, 0.5 ;  /* 0x3f0000001b0e7423 */ /* 0x080fe2000000200c */
[----:B------:R-:W4:Y:S01]  /*15b0*/  MUFU.EX2 R53, R53 ;  /* 0x0000003500357308 */ /* 0x000f220000000800 */
[----:B--2---:R-:W-:Y:S01]  /*15c0*/  FFMA.SAT R24, R13, R12, 0.5 ;  /* 0x3f0000000d187423 */ /* 0x004fe2000000200c */
[----:B-1----:R-:W-:Y:S01]  /*15d0*/  FMUL R10, R10, R55 ;  /* 0x000000370a0a7220 */ /* 0x002fe20000400000 */
[-C--:B------:R-:W-:Y:S01]  /*15e0*/  FFMA.RM R14, R14, R11.reuse, 12582913 ;  /* 0x4b4000010e0e7423 */ /* 0x080fe2000000400b */
[----:B0-----:R-:W-:Y:S01]  /*15f0*/  FMUL R17, R17, R32 ;  /* 0x0000002011117220 */ /* 0x001fe20000400000 */
[----:B------:R-:W-:-:S02]  /*1600*/  FFMA.RM R24, R24, R11, 12582913 ;  /* 0x4b40000118187423 */ /* 0x000fc4000000400b */
[----:B------:R-:W-:Y:S01]  /*1610*/  FADD R18, R14, -12583039 ;  /* 0xcb40007f0e127421 */ /* 0x000fe20000000000 */
[----:B------:R-:W0:Y:S01]  /*1620*/  MUFU.EX2 R51, R51 ;  /* 0x0000003300337308 */ /* 0x000e220000000800 */
[----:B------:R-:W-:Y:S01]  /*1630*/  FADD R22, R24, -12583039 ;  /* 0xcb40007f18167421 */ /* 0x000fe20000000000 */
[----:B---3--:R-:W-:Y:S01]  /*1640*/  FMUL R16, R16, R57 ;  /* 0x0000003910107220 */ /* 0x008fe20000400000 */
[----:B------:R-:W-:Y:S01]  /*1650*/  FFMA R18, R27, 1.4426950216293334961, -R18 ;  /* 0x3fb8aa3b1b127823 */ /* 0x000fe20000000812 */
[----:B------:R-:W-:Y:S01]  /*1660*/  SHF.L.U32 R24, R24, 0x17, RZ ;  /* 0x0000001718187819 */ /* 0x000fe200000006ff */
[----:B------:R-:W-:Y:S02]  /*1670*/  FFMA R22, R13, 1.4426950216293334961, -R22 ;  /* 0x3fb8aa3b0d167823 */ /* 0x000fe40000000816 */
[----:B------:R-:W-:Y:S01]  /*1680*/  FFMA R27, R27, 1.925963033500011079e-08, R18 ;  /* 0x32a570601b1b7823 */ /* 0x000fe20000000012 */
[----:B------:R-:W-:Y:S01]  /*1690*/  SHF.L.U32 R18, R26, 0x17, RZ ;  /* 0x000000171a127819 */ /* 0x000fe200000006ff */
[----:B------:R-:W-:Y:S01]  /*16a0*/  FFMA R32, R13, 1.925963033500011079e-08, R22 ;  /* 0x32a570600d207823 */ /* 0x000fe20000000016 */
[-C--:B------:R-:W-:Y:S01]  /*16b0*/  FFMA.SAT R22, R19, R12.reuse, 0.5 ;  /* 0x3f00000013167423 */ /* 0x080fe2000000200c */
[----:B------:R-:W-:-:S02]  /*16c0*/  FFMA.SAT R26, R15, R12, 0.5 ;  /* 0x3f0000000f1a7423 */ /* 0x000fc4000000200c */
[----:B----4-:R-:W-:Y:S01]  /*16d0*/  FMUL R18, R18, R53 ;  /* 0x0000003512127220 */ /* 0x010fe20000400000 */
[-C--:B------:R-:W-:Y:S01]  /*16e0*/  FFMA.RM R13, R22, R11.reuse, 12582913 ;  /* 0x4b400001160d7423 */ /* 0x080fe2000000400b */
[----:B------:R-:W-:Y:S01]  /*16f0*/  FFMA.RM R26, R26, R11, 12582913 ;  /* 0x4b4000011a1a7423 */ /* 0x000fe2000000400b */
[----:B------:R-:W-:Y:S01]  /*1700*/  MUFU.EX2 R27, R27 ;  /* 0x0000001b001b7308 */ /* 0x000fe20000000800 */
[----:B0-----:R-:W-:Y:S01]  /*1710*/  FMUL R20, R20, R51 ;  /* 0x0000003314147220 */ /* 0x001fe20000400000 */
[C---:B------:R-:W-:Y:S01]  /*1720*/  FADD R22, R13.reuse, -12583039 ;  /* 0xcb40007f0d167421 */ /* 0x040fe20000000000 */
[----:B------:R-:W-:-:S03]  /*1730*/  SHF.L.U32 R13, R13, 0x17, RZ ;  /* 0x000000170d0d7819 */ /* 0x000fc600000006ff */
[----:B------:R-:W-:-:S04]  /*1740*/  FFMA R22, R19, 1.4426950216293334961, -R22 ;  /* 0x3fb8aa3b13167823 */ /* 0x000fc80000000816 */
[----:B------:R-:W-:Y:S01]  /*1750*/  FFMA R52, R19, 1.925963033500011079e-08, R22 ;  /* 0x32a5706013347823 */ /* 0x000fe20000000016 */
[----:B------:R-:W-:Y:S01]  /*1760*/  FADD R22, R26, -12583039 ;  /* 0xcb40007f1a167421 */ /* 0x000fe20000000000 */
[----:B------:R-:W-:-:S03]  /*1770*/  SHF.L.U32 R19, R28, 0x17, RZ ;  /* 0x000000171c137819 */ /* 0x000fc600000006ff */
[----:B------:R-:W-:Y:S01]  /*1780*/  FFMA R22, R15, 1.4426950216293334961, -R22 ;  /* 0x3fb8aa3b0f167823 */ /* 0x000fe20000000816 */
[----:B------:R-:W-:Y:S01]  /*1790*/  MUFU.EX2 R52, R52 ;  /* 0x0000003400347308 */ /* 0x000fe20000000800 */
[----:B------:R-:W-:Y:S02]  /*17a0*/  FMUL R19, R19, R34 ;  /* 0x0000002213137220 */ /* 0x000fe40000400000 */
        /* <DEDUP_REMOVED lines=12> */
[----:B0-----:R-:W-:Y:S02]  /*1870*/  FMUL R21, R21, R22 ;  /* 0x0000001615157220 */ /* 0x001fe40000400000 */
[----:B------:R-:W-:-:S04]  /*1880*/  FADD R22, R28, -12583039 ;  /* 0xcb40007f1c167421 */ /* 0x000fc80000000000 */
        /* <DEDUP_REMOVED lines=12> */
[----:B------:R-:W1:Y:S01]  /*1950*/  MUFU.EX2 R25, R32 ;  /* 0x0000002000197308 */ /* 0x000e620000000800 */
[----:B------:R-:W-:Y:S02]  /*1960*/  SHF.L.U32 R11, R11, 0x17, RZ ;  /* 0x000000170b0b7819 */ /* 0x000fe400000006ff */
[----:B------:R-:W-:-:S04]  /*1970*/  FFMA R22, R29, 1.4426950216293334961, -R22 ;  /* 0x3fb8aa3b1d167823 */ /* 0x000fc80000000816 */
[----:B------:R-:W-:Y:S01]  /*1980*/  FFMA R33, R29, 1.925963033500011079e-08, R22 ;  /* 0x32a570601d217823 */ /* 0x000fe20000000016 */
[----:B------:R-:W-:Y:S01]  /*1990*/  FADD R22, R23, R2 ;  /* 0x0000000217167221 */ /* 0x000fe20000000000 */
[----:B------:R-:W2:Y:S01]  /*19a0*/  MUFU.EX2 R32, R51 ;  /* 0x0000003300207308 */ /* 0x000ea20000000800 */
[----:B------:R-:W-:Y:S02]  /*19b0*/  SHF.L.U32 R29, R12, 0x17, RZ ;  /* 0x000000170c1d7819 */ /* 0x000fe400000006ff */
        /* <DEDUP_REMOVED lines=9> */
[----:B------:R-:W-:Y:S01]  /*1a50*/  SHF.L.U32 R27, R28, 0x17, RZ ;  /* 0x000000171c1b7819 */ /* 0x000fe200000006ff */
[----:B------:R-:W-:-:S04]  /*1a60*/  FADD R14, R23, R16 ;  /* 0x00000010170e7221 */ /* 0x000fc80000000000 */
[----:B------:R-:W-:Y:S01]  /*1a70*/  FADD R23, R14, R17 ;  /* 0x000000110e177221 */ /* 0x000fe20000000000 */
[----:B0-----:R-:W-:-:S03]  /*1a80*/  FMUL R27, R27, R54 ;  /* 0x000000361b1b7220 */ /* 0x001fc60000400000 */
[----:B------:R-:W-:Y:S01]  /*1a90*/  FADD R14, R23, R18 ;  /* 0x00000012170e7221 */ /* 0x000fe20000000000 */
[----:B-1----:R-:W-:Y:S01]  /*1aa0*/  FMUL R23, R24, R25 ;  /* 0x0000001918177220 */ /* 0x002fe20000400000 */
[----:B------:R-:W-:Y:S02]  /*1ab0*/  FMUL R24, R13, R52 ;  /* 0x000000340d187220 */ /* 0x000fe40000400000 */
[----:B------:R-:W-:Y:S01]  /*1ac0*/  FADD R25, R14, R19 ;  /* 0x000000130e197221 */ /* 0x000fe20000000000 */
[----:B------:R-:W0:Y:S03]  /*1ad0*/  MUFU.EX2 R52, R35 ;  /* 0x0000002300347308 */ /* 0x000e260000000800 */
[----:B------:R-:W-:Y:S01]  /*1ae0*/  FADD R14, R25, R20 ;  /* 0x00000014190e7221 */ /* 0x000fe20000000000 */
[----:B------:R-:W-:Y:S01]  /*1af0*/  SHF.L.U32 R25, R26, 0x17, RZ ;  /* 0x000000171a197819 */ /* 0x000fe200000006ff */
[----:B--2---:R-:W-:-:S02]  /*1b00*/  FMUL R26, R15, R32 ;  /* 0x000000200f1a7220 */ /* 0x004fc40000400000 */
[----:B------:R-:W-:Y:S02]  /*1b10*/  FADD R13, R14, R21 ;  /* 0x000000150e0d7221 */ /* 0x000fe40000000000 */
[----:B------:R-:W-:Y:S02]  /*1b20*/  FMUL R25, R25, R34 ;  /* 0x0000002219197220 */ /* 0x000fe40000400000 */
[----:B------:R-:W-:Y:S01]  /*1b30*/  FADD R14, R13, R22 ;  /* 0x000000160d0e7221 */ /* 0x000fe20000000000 */
[----:B------:R-:W1:Y:S03]  /*1b40*/  MUFU.EX2 R34, R33 ;  /* 0x0000002100227308 */ /* 0x000e660000000800 */
[----:B------:R-:W-:Y:S01]  /*1b50*/  FADD R13, R14, R23 ;  /* 0x000000170e0d7221 */ /* 0x000fe20000000000 */
[----:B0-----:R-:W-:-:S03]  /*1b60*/  FMUL R29, R29, R52 ;  /* 0x000000341d1d7220 */ /* 0x001fc60000400000 */
[----:B------:R-:W-:-:S04]  /*1b70*/  FADD R14, R13, R24 ;  /* 0x000000180d0e7221 */ /* 0x000fc80000000000 */
[----:B------:R-:W-:-:S04]  /*1b80*/  FADD R13, R14, R25 ;  /* 0x000000190e0d7221 */ /* 0x000fc80000000000 */
        /* <DEDUP_REMOVED lines=14> */
.L_x_13227:
        /* <DEDUP_REMOVED lines=11> */
[----:B0-----:R-:W-:Y:S05]  /*1d20*/  CALL.REL.NOINC `($__internal_267_$__cuda_sm3x_div_rn_noftz_f32_slowpath) ;  /* 0x0000002c00887944 */ /* 0x001fea0003c00000 */
[----:B------:R-:W-:-:S07]  /*1d30*/  MOV R15, R14 ;  /* 0x0000000e000f7202 */ /* 0x000fce0000000f00 */
.L_x_13168:
[----:B------:R-:W-:Y:S05]  /*1d40*/  BSYNC.RECONVERGENT B3 ;  /* 0x0000000000037941 */ /* 0x000fea0003800200 */
.L_x_13167:
        /* <DEDUP_REMOVED lines=11> */
[----:B0-----:R-:W-:Y:S05]  /*1e00*/  CALL.REL.NOINC `($__internal_267_$__cuda_sm3x_div_rn_noftz_f32_slowpath) ;  /* 0x0000002c00507944 */ /* 0x001fea0003c00000 */
[----:B------:R-:W-:-:S07]  /*1e10*/  MOV R33, R14 ;  /* 0x0000000e00217202 */ /* 0x000fce0000000f00 */
.L_x_13170:
[----:B------:R-:W-:Y:S05]  /*1e20*/  BSYNC.RECONVERGENT B3 ;  /* 0x0000000000037941 */ /* 0x000fea0003800200 */
.L_x_13169:
        /* <DEDUP_REMOVED lines=11> */
[----:B------:R-:W-:Y:S05]  /*1ee0*/  CALL.REL.NOINC `($__internal_267_$__cuda_sm3x_div_rn_noftz_f32_slowpath) ;  /* 0x0000002c00187944 */ /* 0x000fea0003c00000 */
[----:B------:R-:W-:-:S07]  /*1ef0*/  MOV R35, R14 ;  /* 0x0000000e00237202 */ /* 0x000fce0000000f00 */
.L_x_13172:
[----:B------:R-:W-:Y:S05]  /*1f00*/  BSYNC.RECONVERGENT B3 ;  /* 0x0000000000037941 */ /* 0x000fea0003800200 */
.L_x_13171:
        /* <DEDUP_REMOVED lines=11> */
[----:B------:R-:W-:Y:S05]  /*1fc0*/  CALL.REL.NOINC `($__internal_267_$__cuda_sm3x_div_rn_noftz_f32_slowpath) ;  /* 0x0000002800e07944 */ /* 0x000fea0003c00000 */
[----:B------:R-:W-:-:S07]  /*1fd0*/  MOV R51, R14 ;  /* 0x0000000e00337202 */ /* 0x000fce0000000f00 */
.L_x_13174:
[----:B------:R-:W-:Y:S05]  /*1fe0*/  BSYNC.RECONVERGENT B3 ;  /* 0x0000000000037941 */ /* 0x000fea0003800200 */
.L_x_13173:
        /* <DEDUP_REMOVED lines=13> */
.L_x_13176:
[----:B------:R-:W-:Y:S05]  /*20c0*/  BSYNC.RECONVERGENT B3 ;  /* 0x0000000000037941 */ /* 0x000fea0003800200 */
.L_x_13175:
        /* <DEDUP_REMOVED lines=13> */
.L_x_13178:
[----:B------:R-:W-:Y:S05]  /*21a0*/  BSYNC.RECONVERGENT B3 ;  /* 0x0000000000037941 */ /* 0x000fea0003800200 */
.L_x_13177:
        /* <DEDUP_REMOVED lines=13> */
.L_x_13180:
[----:B------:R-:W-:Y:S05]  /*2280*/  BSYNC.RECONVERGENT B3 ;  /* 0x0000000000037941 */ /* 0x000fea0003800200 */
.L_x_13179:
        /* <DEDUP_REMOVED lines=13> */
.L_x_13182:
[----:B------:R-:W-:Y:S05]  /*2360*/  BSYNC.RECONVERGENT B3 ;  /* 0x0000000000037941 */ /* 0x000fea0003800200 */
.L_x_13181:
        /* <DEDUP_REMOVED lines=13> */
.L_x_13184:
[----:B------:R-:W-:Y:S05]  /*2440*/  BSYNC.RECONVERGENT B3 ;  /* 0x0000000000037941 */ /* 0x000fea0003800200 */
.L_x_13183:
        /* <DEDUP_REMOVED lines=13> */
.L_x_13186:
[----:B------:R-:W-:Y:S05]  /*2520*/  BSYNC.RECONVERGENT B3 ;  /* 0x0000000000037941 */ /* 0x000fea0003800200 */
.L_x_13185:
        /* <DEDUP_REMOVED lines=13> */
.L_x_13188:
[----:B------:R-:W-:Y:S05]  /*2600*/  BSYNC.RECONVERGENT B3 ;  /* 0x0000000000037941 */ /* 0x000fea0003800200 */
.L_x_13187:
        /* <DEDUP_REMOVED lines=13> */
.L_x_13190:
[----:B------:R-:W-:Y:S05]  /*26e0*/  BSYNC.RECONVERGENT B3 ;  /* 0x0000000000037941 */ /* 0x000fea0003800200 */
.L_x_13189:
        /* <DEDUP_REMOVED lines=13> */
.L_x_13192:
[----:B------:R-:W-:Y:S05]  /*27c0*/  BSYNC.RECONVERGENT B3 ;  /* 0x0000000000037941 */ /* 0x000fea0003800200 */
.L_x_13191:
        /* <DEDUP_REMOVED lines=13> */
.L_x_13194:
[----:B------:R-:W-:Y:S05]  /*28a0*/  BSYNC.RECONVERGENT B3 ;  /* 0x0000000000037941 */ /* 0x000fea0003800200 */
.L_x_13193:
        /* <DEDUP_REMOVED lines=13> */
.L_x_13196:
[----:B------:R-:W-:Y:S05]  /*2980*/  BSYNC.RECONVERGENT B3 ;  /* 0x0000000000037941 */ /* 0x000fea0003800200 */
.L_x_13195:
        /* <DEDUP_REMOVED lines=13> */
.L_x_13198:
[----:B------:R-:W-:Y:S05]  /*2a60*/  BSYNC.RECONVERGENT B3 ;  /* 0x0000000000037941 */ /* 0x000fea0003800200 */
.L_x_13197:
        /* <DEDUP_REMOVED lines=13> */
.L_x_13200:
[----:B------:R-:W-:Y:S05]  /*2b40*/  BSYNC.RECONVERGENT B3 ;  /* 0x0000000000037941 */ /* 0x000fea0003800200 */
.L_x_13199:
        /* <DEDUP_REMOVED lines=13> */
.L_x_13202:
[----:B------:R-:W-:Y:S05]  /*2c20*/  BSYNC.RECONVERGENT B3 ;  /* 0x0000000000037941 */ /* 0x000fea0003800200 */
.L_x_13201:
        /* <DEDUP_REMOVED lines=13> */
.L_x_13204:
[----:B------:R-:W-:Y:S05]  /*2d00*/  BSYNC.RECONVERGENT B3 ;  /* 0x0000000000037941 */ /* 0x000fea0003800200 */
.L_x_13203:
        /* <DEDUP_REMOVED lines=13> */
.L_x_13206:
[----:B------:R-:W-:Y:S05]  /*2de0*/  BSYNC.RECONVERGENT B3 ;  /* 0x0000000000037941 */ /* 0x000fea0003800200 */
.L_x_13205:
        /* <DEDUP_REMOVED lines=13> */
.L_x_13208:
[----:B------:R-:W-:Y:S05]  /*2ec0*/  BSYNC.RECONVERGENT B3 ;  /* 0x0000000000037941 */ /* 0x000fea0003800200 */
.L_x_13207:
        /* <DEDUP_REMOVED lines=13> */
.L_x_13210:
[----:B------:R-:W-:Y:S05]  /*2fa0*/  BSYNC.RECONVERGENT B3 ;  /* 0x0000000000037941 */ /* 0x000fea0003800200 */
.L_x_13209:
        /* <DEDUP_REMOVED lines=13> */
.L_x_13212:
[----:B------:R-:W-:Y:S05]  /*3080*/  BSYNC.RECONVERGENT B3 ;  /* 0x0000000000037941 */ /* 0x000fea0003800200 */
.L_x_13211:
        /* <DEDUP_REMOVED lines=13> */
.L_x_13214:
[----:B------:R-:W-:Y:S05]  /*3160*/  BSYNC.RECONVERGENT B3 ;  /* 0x0000000000037941 */ /* 0x000fea0003800200 */
.L_x_13213:
        /* <DEDUP_REMOVED lines=14> */
[----:B------:R-:W-:Y:S02]  /*3250*/  ISETP.GE.U32.AND P1, PT, R47, UR44, PT ;  /* 0x0000002c2f007c0c */ /* 0x000fe4000bf26070 */
[----:B------:R-:W-:-:S02]  /*3260*/  LEA.HI.X R5, R2, UR41, R3, 0x2, P6 ;  /* 0x0000002902057c11 */ /* 0x000fc4000b0f1403 */
[----:B------:R-:W-:Y:S02]  /*3270*/  ISETP.GE.AND.EX P2, PT, RZ, UR45, PT, P2 ;  /* 0x0000002dff007c0c */ /* 0x000fe4000bf46320 */
[----:B------:R-:W-:Y:S01]  /*3280*/  ISETP.GE.AND.EX P3, PT, RZ, UR45, PT, P3 ;  /* 0x0000002dff007c0c */ /* 0x000fe2000bf66330 */
[----:B------:R0:W-:Y:S01]  /*3290*/  @!P0 STG.E desc[UR4][R4.64], R15 ;  /* 0x0000000f04008986 */ /* 0x0001e2000c101904 */
[----:B------:R-:W-:Y:S02]  /*32a0*/  ISETP.GE.AND.EX P4, PT, RZ, UR45, PT, P4 ;  /* 0x0000002dff007c0c */ /* 0x000fe4000bf86340 */
[----:B------:R-:W-:Y:S01]  /*32b0*/  ISETP.GE.AND.EX P5, PT, RZ, UR45, PT, P1 ;  /* 0x0000002dff007c0c */ /* 0x000fe2000bfa6310 */
[----:B------:R0:W-:Y:S01]  /*32c0*/  @!P0 STG.E desc[UR6][R4.64+0x4], R33 ;  /* 0x0000042104008986 */ /* 0x0001e2000c101906 */
        /* <DEDUP_REMOVED lines=84> */
.L_x_13165:
[----:B------:R-:W-:Y:S05]  /*3810*/  EXIT ;  /* 0x000000000000794d */ /* 0x000fea0003800000 */
.L_x_13166:
[----:B------:R-:W-:Y:S01]  /*3820*/  BSSY B1, `(.L_x_13216) ;  /* 0x0000007000017945 */ /* 0x000fe20003800000 */
[----:B------:R-:W-:Y:S02]  /*3830*/  MOV R12, 0x10 ;  /* 0x00000010000c7802 */ /* 0x000fe40000000f00 */
[----:B------:R-:W-:Y:S02]  /*3840*/  MOV R11, 0x1f ;  /* 0x0000001f000b7802 */ /* 0x000fe40000000f00 */
[----:B------:R-:W-:-:S07]  /*3850*/  MOV R15, 0xffffffff ;  /* 0xffffffff000f7802 */ /* 0x000fce0000000f00 */
[----:B------:R-:W-:Y:S05]  /*3860*/  WARPSYNC.COLLECTIVE R15, `(.L_x_13217) ;  /* 0x000000000f087348 */ /* 0x000fea0003c00000 */
[----:B------:R0:W1:Y:S02]  /*3870*/  SHFL.BFLY P6, R14, R13, R12, R11 ;  /* 0x0c00000c0d0e7389 */ /* 0x00006400000c000b */
[----:B01----:R-:W-:Y:S05]  /*3880*/  ENDCOLLECTIVE ;  /* 0x000000000000791b */ /* 0x003fea0003800000 */
.L_x_13217:
[----:B------:R-:W-:Y:S05]  /*3890*/  BSYNC B1 ;  /* 0x0000000000017941 */ /* 0x000fea0003800000 */
.L_x_13216:
        /* <DEDUP_REMOVED lines=9> */
.L_x_13218:
[----:B------:R-:W-:Y:S01]  /*3930*/  HFMA2 R12, -RZ, RZ, 0, 2.384185791015625e-07 ;  /* 0x00000004ff0c7431 */ /* 0x000fe200000001ff */
[----:B------:R-:W-:-:S04]  /*3940*/  FMNMX R0, R13, R14, !PT ;  /* 0x0000000e0d007209 */ /* 0x000fc80007800000 */
[----:B------:R-:W-:-:S07]  /*3950*/  MOV R13, R0 ;  /* 0x00000000000d7202 */ /* 0x000fce0000000f00 */
[----:B------:R-:W-:Y:S05]  /*3960*/  WARPSYNC.COLLECTIVE R15, `(.L_x_13219) ;  /* 0x000000000f087348 */ /* 0x000fea0003c00000 */
[----:B------:R0:W1:Y:S02]  /*3970*/  SHFL.BFLY P6, R14, R13, R12, R11 ;  /* 0x0c00000c0d0e7389 */ /* 0x00006400000c000b */
[----:B01----:R-:W-:Y:S05]  /*3980*/  ENDCOLLECTIVE ;  /* 0x000000000000791b */ /* 0x003fea0003800000 */
.L_x_13219:
[----:B------:R-:W-:Y:S01]  /*3990*/  HFMA2 R12, -RZ, RZ, 0, 1.1920928955078125e-07 ;  /* 0x00000002ff0c7431 */ /* 0x000fe200000001ff */
[----:B------:R-:W-:-:S04]  /*39a0*/  FMNMX R2, R0, R14, !PT ;  /* 0x0000000e00027209 */ /* 0x000fc80007800000 */
[----:B------:R-:W-:-:S07]  /*39b0*/  MOV R13, R2 ;  /* 0x00000002000d7202 */ /* 0x000fce0000000f00 */
[----:B------:R-:W-:Y:S05]  /*39c0*/  WARPSYNC.COLLECTIVE R15, `(.L_x_13220) ;  /* 0x000000000f087348 */ /* 0x000fea0003c00000 */
[----:B------:R0:W1:Y:S02]  /*39d0*/  SHFL.BFLY P6, R14, R13, R12, R11 ;  /* 0x0c00000c0d0e7389 */ /* 0x00006400000c000b */
[----:B01----:R-:W-:Y:S05]  /*39e0*/  ENDCOLLECTIVE ;  /* 0x000000000000791b */ /* 0x003fea0003800000 */
.L_x_13220:
[----:B------:R-:W-:Y:S01]  /*39f0*/  HFMA2 R12, -RZ, RZ, 0, 5.9604644775390625e-08 ;  /* 0x00000001ff0c7431 */ /* 0x000fe200000001ff */
[----:B------:R-:W-:-:S04]  /*3a00*/  FMNMX R3, R2, R14, !PT ;  /* 0x0000000e02037209 */ /* 0x000fc80007800000 */
[----:B------:R-:W-:-:S07]  /*3a10*/  MOV R13, R3 ;  /* 0x00000003000d7202 */ /* 0x000fce0000000f00 */
[----:B------:R-:W-:Y:S05]  /*3a20*/  WARPSYNC.COLLECTIVE R15, `(.L_x_13221) ;  /* 0x000000000f087348 */ /* 0x000fea0003c00000 */
[----:B------:R0:W1:Y:S02]  /*3a30*/  SHFL.BFLY P6, R14, R13, R12, R11 ;  /* 0x0c00000c0d0e7389 */ /* 0x00006400000c000b */
[----:B01----:R-:W-:Y:S05]  /*3a40*/  ENDCOLLECTIVE ;  /* 0x000000000000791b */ /* 0x003fea0003800000 */
.L_x_13221:
        /* <DEDUP_REMOVED lines=166> */
[----:B------:R-:W-:-:S04]  /*44b0*/  FFMA.RM R24, R24, R51, 12582913 ;  /* 0x4b40000118187423 */ /* 0x000fc80000004033 */
[----:B------:R-:W-:Y:S01]  /*44c0*/  FADD R11, R24, -12583039 ;  /* 0xcb40007f180b7421 */ /* 0x000fe20000000000 */
[----:B-1----:R-:W-:Y:S01]  /*44d0*/  FMUL R22, R22, R23 ;  /* 0x0000001716167220 */ /* 0x002fe20000400000 */
[----:B------:R-:W-:Y:S01]  /*44e0*/  SHF.L.U32 R23, R26, 0x17, RZ ;  /* 0x000000171a177819 */ /* 0x000fe200000006ff */
[----:B------:R-:W0:Y:S01]  /*44f0*/  MUFU.EX2 R28, R28 ;  /* 0x0000001c001c7308 */ /* 0x000e220000000800 */
[----:B------:R-:W-:Y:S01]  /*4500*/  FFMA R11, R12, 1.4426950216293334961, -R11 ;  /* 0x3fb8aa3b0c0b7823 */ /* 0x000fe2000000080b */
[----:B------:R-:W-:-:S03]  /*4510*/  SHF.L.U32 R24, R24, 0x17, RZ ;  /* 0x0000001718187819 */ /* 0x000fc600000006ff */
        /* <DEDUP_REMOVED lines=74> */
.L_x_13222:
[----:B------:R-:W-:Y:S02]  /*49c0*/  HFMA2 R12, -RZ, RZ, 0, 4.76837158203125e-07 ;  /* 0x00000008ff0c7431 */ /* 0x000fe400000001ff */
[----:B------:R-:W-:-:S05]  /*49d0*/  FADD R32, R13, R14 ;  /* 0x0000000e0d207221 */ /* 0x000fca0000000000 */
[----:B------:R-:W-:-:S07]  /*49e0*/  MOV R13, R32 ;  /* 0x00000020000d7202 */ /* 0x000fce0000000f00 */
[----:B------:R-:W-:Y:S05]  /*49f0*/  WARPSYNC.COLLECTIVE R15, `(.L_x_13223) ;  /* 0x000000000f087348 */ /* 0x000fea0003c00000 */
[----:B------:R0:W1:Y:S02]  /*4a00*/  SHFL.BFLY P6, R14, R13, R12, R11 ;  /* 0x0c00000c0d0e7389 */ /* 0x00006400000c000b */
[----:B01----:R-:W-:Y:S05]  /*4a10*/  ENDCOLLECTIVE ;  /* 0x000000000000791b */ /* 0x003fea0003800000 */
.L_x_13223:
[----:B------:R-:W-:Y:S02]  /*4a20*/  HFMA2 R12, -RZ, RZ, 0, 2.384185791015625e-07 ;  /* 0x00000004ff0c7431 */ /* 0x000fe400000001ff */
[----:B------:R-:W-:-:S05]  /*4a30*/  FADD R33, R32, R14 ;  /* 0x0000000e20217221 */ /* 0x000fca0000000000 */
[----:B------:R-:W-:-:S07]  /*4a40*/  MOV R13, R33 ;  /* 0x00000021000d7202 */ /* 0x000fce0000000f00 */
[----:B------:R-:W-:Y:S05]  /*4a50*/  WARPSYNC.COLLECTIVE R15, `(.L_x_13224) ;  /* 0x000000000f087348 */ /* 0x000fea0003c00000 */
[----:B------:R0:W1:Y:S02]  /*4a60*/  SHFL.BFLY P6, R14, R13, R12, R11 ;  /* 0x0c00000c0d0e7389 */ /* 0x00006400000c000b */
[----:B01----:R-:W-:Y:S05]  /*4a70*/  ENDCOLLECTIVE ;  /* 0x000000000000791b */ /* 0x003fea0003800000 */
.L_x_13224:
[----:B------:R-:W-:Y:S02]  /*4a80*/  HFMA2 R12, -RZ, RZ, 0, 1.1920928955078125e-07 ;  /* 0x00000002ff0c7431 */ /* 0x000fe400000001ff */
[----:B------:R-:W-:-:S05]  /*4a90*/  FADD R34, R33, R14 ;  /* 0x0000000e21227221 */ /* 0x000fca0000000000 */
[----:B------:R-:W-:-:S07]  /*4aa0*/  MOV R13, R34 ;  /* 0x00000022000d7202 */ /* 0x000fce0000000f00 */
[----:B------:R-:W-:Y:S05]  /*4ab0*/  WARPSYNC.COLLECTIVE R15, `(.L_x_13225) ;  /* 0x000000000f087348 */ /* 0x000fea0003c00000 */
[----:B------:R0:W1:Y:S02]  /*4ac0*/  SHFL.BFLY P6, R14, R13, R12, R11 ;  /* 0x0c00000c0d0e7389 */ /* 0x00006400000c000b */
[----:B01----:R-:W-:Y:S05]  /*4ad0*/  ENDCOLLECTIVE ;  /* 0x000000000000791b */ /* 0x003fea0003800000 */
.L_x_13225:
[----:B------:R-:W-:Y:S02]  /*4ae0*/  HFMA2 R12, -RZ, RZ, 0, 5.9604644775390625e-08 ;  /* 0x00000001ff0c7431 */ /* 0x000fe400000001ff */
[----:B------:R-:W-:-:S05]  /*4af0*/  FADD R35, R34, R14 ;  /* 0x0000000e22237221 */ /* 0x000fca0000000000 */
[----:B------:R-:W-:-:S07]  /*4b00*/  MOV R13, R35 ;  /* 0x00000023000d7202 */ /* 0x000fce0000000f00 */
[----:B------:R-:W-:Y:S05]  /*4b10*/  WARPSYNC.COLLECTIVE R15, `(.L_x_13226) ;  /* 0x000000000f087348 */ /* 0x000fea0003c00000 */
[----:B------:R0:W1:Y:S02]  /*4b20*/  SHFL.BFLY P6, R14, R13, R12, R11 ;  /* 0x0c00000c0d0e7389 */ /* 0x00006400000c000b */
[----:B01----:R-:W-:Y:S05]  /*4b30*/  ENDCOLLECTIVE ;  /* 0x000000000000791b */ /* 0x003fea0003800000 */
.L_x_13226:
[----:B------:R-:W-:Y:S05]  /*4b40*/  BRA `(.L_x_13227) ;  /* 0xffffffd000487947 */ /* 0x000fea000383ffff */
        .weak           $__internal_267_$__cuda_sm3x_div_rn_noftz_f32_slowpath
        .type           $__internal_267_$__cuda_sm3x_div_rn_noftz_f32_slowpath,@function
        .size           $__internal_267_$__cuda_sm3x_div_rn_noftz_f32_slowpath,(.L_x_15584 - $__internal_267_$__cuda_sm3x_div_rn_noftz_f32_slowpath)
$__internal_267_$__cuda_sm3x_div_rn_noftz_f32_slowpath:
        /* <DEDUP_REMOVED lines=35> */
.L_x_13229:
        /* <DEDUP_REMOVED lines=51> */
.L_x_13236:
[----:B------:R-:W-:-:S04]  /*50b0*/  LOP3.LUT R14, R14, 0x80000000, RZ, 0xc0, !PT ;  /* 0x800000000e0e7812 */ /* 0x000fc800078ec0ff */
[----:B------:R-:W-:Y:S01]  /*50c0*/  LOP3.LUT R14, R14, 0x7f800000, RZ, 0xfc, !PT ;  /* 0x7f8000000e0e7812 */ /* 0x000fe200078efcff */
[----:B------:R-:W-:Y:S06]  /*50d0*/  BRA `(.L_x_13237) ;  /* 0x0000000000047947 */ /* 0x000fec0003800000 */
.L_x_13235:
[----:B------:R-:W-:-:S07]  /*50e0*/  LEA R14, R52, R14, 0x17 ;  /* 0x0000000e340e7211 */ /* 0x000fce00078eb8ff */
.L_x_13237:
[----:B------:R-:W-:Y:S05]  /*50f0*/  BSYNC.RECONVERGENT B2 ;  /* 0x0000000000027941 */ /* 0x000fea0003800200 */
.L_x_13234:
[----:B------:R-:W-:Y:S05]  /*5100*/  BRA `(.L_x_13238) ;  /* 0x0000000000207947 */ /* 0x000fea0003800000 */
.L_x_13233:
[----:B------:R-:W-:-:S04]  /*5110*/  LOP3.LUT R6, R75, 0x80000000, R6, 0x48, !PT ;  /* 0x800000004b067812 */ /* 0x000fc800078e4806 */
[----:B------:R-:W-:Y:S01]  /*5120*/  LOP3.LUT R14, R6, 0x7f800000, RZ, 0xfc, !PT ;  /* 0x7f800000060e7812 */ /* 0x000fe200078efcff */
[----:B------:R-:W-:Y:S06]  /*5130*/  BRA `(.L_x_13238) ;  /* 0x0000000000147947 */ /* 0x000fec0003800000 */
.L_x_13232:
[----:B------:R-:W-:Y:S01]  /*5140*/  LOP3.LUT R14, R75, 0x80000000, R6, 0x48, !PT ;  /* 0x800000004b0e7812 */ /* 0x000fe200078e4806 */
[----:B------:R-:W-:Y:S06]  /*5150*/  BRA `(.L_x_13238) ;  /* 0x00000000000c7947 */ /* 0x000fec0003800000 */
.L_x_13231:
[----:B------:R-:W0:Y:S01]  /*5160*/  MUFU.RSQ R14, -QNAN ;  /* 0xffc00000000e7908 */ /* 0x000e220000001400 */
[----:B------:R-:W-:Y:S05]  /*5170*/  BRA `(.L_x_13238) ;  /* 0x0000000000047947 */ /* 0x000fea0003800000 */
.L_x_13230:
[----:B------:R-:W-:-:S07]  /*5180*/  FADD.FTZ R14, R6, R11 ;  /* 0x0000000b060e7221 */ /* 0x000fce0000010000 */
.L_x_13238:
[----:B------:R-:W-:Y:S05]  /*5190*/  BSYNC.RECONVERGENT B1 ;  /* 0x0000000000017941 */ /* 0x000fea0003800200 */
.L_x_13228:
[----:B------:R-:W-:-:S04]  /*51a0*/  HFMA2 R13, -RZ, RZ, 0, 0 ;  /* 0x00000000ff0d7431 */ /* 0x000fc800000001ff */
[----:B0-----:R-:W-:Y:S05]  /*51b0*/  RET.REL.NODEC R12 `(_ZN7oneflow4cuda7softmax15SoftmaxWarpImplI10SimpleLoadIffE11SimpleStoreIffEfLi2ELi24ELi32ELi1ELb1ELNS1_9AlgorithmE0EEEvT_T0_ll) ;  /* 0xffffffac0c907950 */ /* 0x001fea0003c3ffff */
.L_x_13239:
        /* <DEDUP_REMOVED lines=12> */
.L_x_15584:


//--------------------- .text._ZN7oneflow4cuda7softmax15SoftmaxWarpImplI10SimpleLoadIffE11SimpleStoreIffEfLi2ELi24ELi32ELi1ELb0ELNS1_9AlgorithmE0EEEvT_T0_ll --------------------------
	.section	.text._ZN7oneflow4cuda7softmax15SoftmaxWarpImplI10SimpleLoadIffE11SimpleStoreIffEfLi2ELi24ELi32ELi1ELb0ELNS1_9AlgorithmE0EEEvT_T0_ll,"ax",@progbits
	.align	128
        .global         _ZN7oneflow4cuda7softmax15SoftmaxWarpImplI10SimpleLoadIffE11SimpleStoreIffEfLi2ELi24ELi32ELi1ELb0ELNS1_9AlgorithmE0EEEvT_T0_ll
        .type           _ZN7oneflow4cuda7softmax15SoftmaxWarpImplI10SimpleLoadIffE11SimpleStoreIffEfLi2ELi24ELi32ELi1ELb0ELNS1_9AlgorithmE0EEEvT_T0_ll,@function
        .size           _ZN7oneflow4cuda7softmax15SoftmaxWarpImplI10SimpleLoadIffE11SimpleStoreIffEfLi2ELi24ELi32ELi1ELb0ELNS1_9AlgorithmE0EEEvT_T0_ll,(.L_x_15585 - _ZN7oneflow4cuda7softmax15SoftmaxWarpImplI10SimpleLoadIffE11SimpleStoreIffEfLi2ELi24ELi32ELi1ELb0ELNS1_9AlgorithmE0EEEvT_T0_ll)
        .other          _ZN7oneflow4cuda7softmax15SoftmaxWarpImplI10SimpleLoadIffE11SimpleStoreIffEfLi2ELi24ELi32ELi1ELb0ELNS1_9AlgorithmE0EEEvT_T0_ll,@"STO_CUDA_ENTRY STV_DEFAULT"
_ZN7oneflow4cuda7softmax15SoftmaxWarpImplI10SimpleLoadIffE11SimpleStoreIffEfLi2ELi24ELi32ELi1ELb0ELNS1_9AlgorithmE0EEEvT_T0_ll:
.text._ZN7oneflow4cuda7softmax15SoftmaxWarpImplI10SimpleLoadIffE11SimpleStoreIffEfLi2ELi24ELi32ELi1ELb0ELNS1_9AlgorithmE0EEEvT_T0_ll:
        /* <DEDUP_REMOVED lines=24> */
.L_x_13240:
        /* <DEDUP_REMOVED lines=14> */
.L_x_13290:
        /* <DEDUP_REMOVED lines=323> */
.L_x_13302:
        /* <DEDUP_REMOVED lines=11> */
[----:B01----:R-:W-:Y:S05]  /*1740*/  CALL.REL.NOINC `($__internal_268_$__cuda_sm3x_div_rn_noftz_f32_slowpath) ;  /* 0x0000002800dc7944 */ /* 0x003fea0003c00000 */
[----:B------:R-:W-:-:S07]  /*1750*/  MOV R14, R4 ;  /* 0x00000004000e7202 */ /* 0x000fce0000000f00 */
.L_x_13243:
[----:B------:R-:W-:Y:S05]  /*1760*/  BSYNC.RECONVERGENT B2 ;  /* 0x0000000000027941 */ /* 0x000fea0003800200 */
.L_x_13242:
        /* <DEDUP_REMOVED lines=11> */
[----:B01----:R-:W-:Y:S05]  /*1820*/  CALL.REL.NOINC `($__internal_268_$__cuda_sm3x_div_rn_noftz_f32_slowpath) ;  /* 0x0000002800a47944 */ /* 0x003fea0003c00000 */
[----:B------:R-:W-:-:S07]  /*1830*/  MOV R15, R4 ;  /* 0x00000004000f7202 */ /* 0x000fce0000000f00 */
.L_x_13245:
[----:B------:R-:W-:Y:S05]  /*1840*/  BSYNC.RECONVERGENT B2 ;  /* 0x0000000000027941 */ /* 0x000fea0003800200 */
.L_x_13244:
        /* <DEDUP_REMOVED lines=13> */
.L_x_13247:
[----:B------:R-:W-:Y:S05]  /*1920*/  BSYNC.RECONVERGENT B2 ;  /* 0x0000000000027941 */ /* 0x000fea0003800200 */
.L_x_13246:
        /* <DEDUP_REMOVED lines=13> */
.L_x_13249:
[----:B------:R-:W-:Y:S05]  /*1a00*/  BSYNC.RECONVERGENT B2 ;  /* 0x0000000000027941 */ /* 0x000fea0003800200 */
.L_x_13248:
        /* <DEDUP_REMOVED lines=13> */
.L_x_13251:
[----:B------:R-:W-:Y:S05]  /*1ae0*/  BSYNC.RECONVERGENT B2 ;  /* 0x0000000000027941 */ /* 0x000fea0003800200 */
.L_x_13250:
        /* <DEDUP_REMOVED lines=13> */
.L_x_13253:
[----:B------:R-:W-:Y:S05]  /*1bc0*/  BSYNC.RECONVERGENT B2 ;  /* 0x0000000000027941 */ /* 0x000fea0003800200 */
.L_x_13252:
        /* <DEDUP_REMOVED lines=13> */
.L_x_13255:
[----:B------:R-:W-:Y:S05]  /*1ca0*/  BSYNC.RECONVERGENT B2 ;  /* 0x0000000000027941 */ /* 0x000fea0003800200 */
.L_x_13254:
        /* <DEDUP_REMOVED lines=13> */
.L_x_13257:
[----:B------:R-:W-:Y:S05]  /*1d80*/  BSYNC.RECONVERGENT B2 ;  /* 0x0000000000027941 */ /* 0x000fea0003800200 */
.L_x_13256:
        /* <DEDUP_REMOVED lines=13> */
.L_x_13259:
[----:B------:R-:W-:Y:S05]  /*1e60*/  BSYNC.RECONVERGENT B2 ;  /* 0x0000000000027941 */ /* 0x000fea0003800200 */
.L_x_13258:
        /* <DEDUP_REMOVED lines=13> */
.L_x_13261:
[----:B------:R-:W-:Y:S05]  /*1f40*/  BSYNC.RECONVERGENT B2 ;  /* 0x0000000000027941 */ /* 0x000fea0003800200 */
.L_x_13260:
        /* <DEDUP_REMOVED lines=13> */
.L_x_13263:
[----:B------:R-:W-:Y:S05]  /*2020*/  BSYNC.RECONVERGENT B2 ;  /* 0x0000000000027941 */ /* 0x000fea0003800200 */
.L_x_13262:
        /* <DEDUP_REMOVED lines=13> */
.L_x_13265:
[----:B------:R-:W-:Y:S05]  /*2100*/  BSYNC.RECONVERGENT B2 ;  /* 0x0000000000027941 */ /* 0x000fea0003800200 */
.L_x_13264:
        /* <DEDUP_REMOVED lines=13> */
.L_x_13267:
[----:B------:R-:W-:Y:S05]  /*21e0*/  BSYNC.RECONVERGENT B2 ;  /* 0x0000000000027941 */ /* 0x000fea0003800200 */
.L_x_13266:
        /* <DEDUP_REMOVED lines=13> */
.L_x_13269:
[----:B------:R-:W-:Y:S05]  /*22c0*/  BSYNC.RECONVERGENT B2 ;  /* 0x0000000000027941 */ /* 0x000fea0003800200 */
.L_x_13268:
        /* <DEDUP_REMOVED lines=13> */
.L_x_13271:
[----:B------:R-:W-:Y:S05]  /*23a0*/  BSYNC.RECONVERGENT B2 ;  /* 0x0000000000027941 */ /* 0x000fea0003800200 */
.L_x_13270:
        /* <DEDUP_REMOVED lines=13> */
.L_x_13273:
[----:B------:R-:W-:Y:S05]  /*2480*/  BSYNC.RECONVERGENT B2 ;  /* 0x0000000000027941 */ /* 0x000fea0003800200 */
.L_x_13272:
        /* <DEDUP_REMOVED lines=13> */
.L_x_13275:
[----:B------:R-:W-:Y:S05]  /*2560*/  BSYNC.RECONVERGENT B2 ;  /* 0x0000000000027941 */ /* 0x000fea0003800200 */
.L_x_13274:
        /* <DEDUP_REMOVED lines=13> */
.L_x_13277:
[----:B------:R-:W-:Y:S05]  /*2640*/  BSYNC.RECONVERGENT B2 ;  /* 0x0000000000027941 */ /* 0x000fea0003800200 */
.L_x_13276:
        /* <DEDUP_REMOVED lines=13> */
.L_x_13279:
[----:B------:R-:W-:Y:S05]  /*2720*/  BSYNC.RECONVERGENT B2 ;  /* 0x0000000000027941 */ /* 0x000fea0003800200 */
.L_x_13278:
        /* <DEDUP_REMOVED lines=13> */
.L_x_13281:
[----:B------:R-:W-:Y:S05]  /*2800*/  BSYNC.RECONVERGENT B2 ;  /* 0x0000000000027941 */ /* 0x000fea0003800200 */
.L_x_13280:
        /* <DEDUP_REMOVED lines=13> */
.L_x_13283:
[----:B------:R-:W-:Y:S05]  /*28e0*/  BSYNC.RECONVERGENT B2 ;  /* 0x0000000000027941 */ /* 0x000fea0003800200 */
.L_x_13282:
        /* <DEDUP_REMOVED lines=13> */
.L_x_13285:
[----:B------:R-:W-:Y:S05]  /*29c0*/  BSYNC.RECONVERGENT B2 ;  /* 0x0000000000027941 */ /* 0x000fea0003800200 */
.L_x_13284:
        /* <DEDUP_REMOVED lines=13> */
.L_x_13287:
[----:B------:R-:W-:Y:S05]  /*2aa0*/  BSYNC.RECONVERGENT B2 ;  /* 0x0000000000027941 */ /* 0x000fea0003800200 */
.L_x_13286:
        /* <DEDUP_REMOVED lines=13> */
.L_x_13289:
[----:B------:R-:W-:Y:S05]  /*2b80*/  BSYNC.RECONVERGENT B2 ;  /* 0x0000000000027941 */ /* 0x000fea0003800200 */
.L_x_13288:
        /* <DEDUP_REMOVED lines=64> */
.L_x_13241:
[----:B------:R-:W-:Y:S01]  /*2f90*/  BSSY B0, `(.L_x_13291) ;  /* 0x0000007000007945 */ /* 0x000fe20003800000 */
[----:B------:R-:W-:Y:S02]  /*2fa0*/  MOV R12, 0x10 ;  /* 0x00000010000c7802 */ /* 0x000fe40000000f00 */
[----:B------:R-:W-:Y:S02]  /*2fb0*/  MOV R11, 0x1f ;  /* 0x0000001f000b7802 */ /* 0x000fe40000000f00 */
[----:B------:R-:W-:-:S07]  /*2fc0*/  MOV R15, 0xffffffff ;  /* 0xffffffff000f7802 */ /* 0x000fce0000000f00 */
[----:B0-----:R-:W-:Y:S05]  /*2fd0*/  WARPSYNC.COLLECTIVE R15, `(.L_x_13292) ;  /* 0x000000000f087348 */ /* 0x001fea0003c00000 */
[----:B------:R1:W2:Y:S02]  /*2fe0*/  SHFL.BFLY P6, R14, R13, R12, R11 ;  /* 0x0c00000c0d0e7389 */ /* 0x0002a400000c000b */
[----:B012---:R-:W-:Y:S05]  /*2ff0*/  ENDCOLLECTIVE ;  /* 0x000000000000791b */ /* 0x007fea0003800000 */
.L_x_13292:
[----:B------:R-:W-:Y:S05]  /*3000*/  BSYNC B0 ;  /* 0x0000000000007941 */ /* 0x000fea0003800000 */
.L_x_13291:
        /* <DEDUP_REMOVED lines=8> */
.L_x_13293:
[----:B------:R-:W-:Y:S01]  /*3090*/  HFMA2 R12, -RZ, RZ, 0, 2.384185791015625e-07 ;  /* 0x00000004ff0c7431 */ /* 0x000fe200000001ff */
[----:B------:R-:W-:-:S04]  /*30a0*/  FMNMX R0, R13, R14, !PT ;  /* 0x0000000e0d007209 */ /* 0x000fc80007800000 */
[----:B------:R-:W-:-:S07]  /*30b0*/  MOV R13, R0 ;  /* 0x00000000000d7202 */ /* 0x000fce0000000f00 */
[----:B------:R-:W-:Y:S05]  /*30c0*/  WARPSYNC.COLLECTIVE R15, `(.L_x_13294) ;  /* 0x000000000f087348 */ /* 0x000fea0003c00000 */
[----:B------:R0:W1:Y:S02]  /*30d0*/  SHFL.BFLY P6, R14, R13, R12, R11 ;  /* 0x0c00000c0d0e7389 */ /* 0x00006400000c000b */
[----:B01----:R-:W-:Y:S05]  /*30e0*/  ENDCOLLECTIVE ;  /* 0x000000000000791b */ /* 0x003fea0003800000 */
.L_x_13294:
[----:B------:R-:W-:Y:S01]  /*30f0*/  HFMA2 R12, -RZ, RZ, 0, 1.1920928955078125e-07 ;  /* 0x00000002ff0c7431 */ /* 0x000fe200000001ff */
[----:B------:R-:W-:-:S04]  /*3100*/  FMNMX R2, R0, R14, !PT ;  /* 0x0000000e00027209 */ /* 0x000fc80007800000 */
[----:B------:R-:W-:-:S07]  /*3110*/  MOV R13, R2 ;  /* 0x00000002000d7202 */ /* 0x000fce0000000f00 */
[----:B------:R-:W-:Y:S05]  /*3120*/  WARPSYNC.COLLECTIVE R15, `(.L_x_13295) ;  /* 0x000000000f087348 */ /* 0x000fea0003c00000 */
[----:B------:R0:W1:Y:S02]  /*3130*/  SHFL.BFLY P6, R14, R13, R12, R11 ;  /* 0x0c00000c0d0e7389 */ /* 0x00006400000c000b */
[----:B01----:R-:W-:Y:S05]  /*3140*/  ENDCOLLECTIVE ;  /* 0x000000000000791b */ /* 0x003fea0003800000 */
.L_x_13295:
[----:B------:R-:W-:Y:S01]  /*3150*/  HFMA2 R12, -RZ, RZ, 0, 5.9604644775390625e-08 ;  /* 0x00000001ff0c7431 */ /* 0x000fe200000001ff */
[----:B------:R-:W-:-:S04]  /*3160*/  FMNMX R3, R2, R14, !PT ;  /* 0x0000000e02037209 */ /* 0x000fc80007800000 */
[----:B------:R-:W-:-:S07]  /*3170*/  MOV R13, R3 ;  /* 0x00000003000d7202 */ /* 0x000fce0000000f00 */
[----:B------:R-:W-:Y:S05]  /*3180*/  WARPSYNC.COLLECTIVE R15, `(.L_x_13296) ;  /* 0x000000000f087348 */ /* 0x000fea0003c00000 */
[----:B------:R0:W1:Y:S02]  /*3190*/  SHFL.BFLY P6, R14, R13, R12, R11 ;  /* 0x0c00000c0d0e7389 */ /* 0x00006400000c000b */
[----:B01----:R-:W-:Y:S05]  /*31a0*/  ENDCOLLECTIVE ;  /* 0x000000000000791b */ /* 0x003fea0003800000 */
.L_x_13296:
        /* <DEDUP_REMOVED lines=248> */
.L_x_13297:
[----:B------:R-:W-:Y:S02]  /*4130*/  HFMA2 R12, -RZ, RZ, 0, 4.76837158203125e-07 ;  /* 0x00000008ff0c7431 */ /* 0x000fe400000001ff */
[----:B------:R-:W-:-:S05]  /*4140*/  FADD R32, R13, R14 ;  /* 0x0000000e0d207221 */ /* 0x000fca0000000000 */
[----:B------:R-:W-:-:S07]  /*4150*/  MOV R13, R32 ;  /* 0x00000020000d7202 */ /* 0x000fce0000000f00 */
[----:B------:R-:W-:Y:S05]  /*4160*/  WARPSYNC.COLLECTIVE R15, `(.L_x_13298) ;  /* 0x000000000f087348 */ /* 0x000fea0003c00000 */
[----:B------:R0:W1:Y:S02]  /*4170*/  SHFL.BFLY P6, R14, R13, R12, R11 ;  /* 0x0c00000c0d0e7389 */ /* 0x00006400000c000b */
[----:B01----:R-:W-:Y:S05]  /*4180*/  ENDCOLLECTIVE ;  /* 0x000000000000791b */ /* 0x003fea0003800000 */
.L_x_13298:
[----:B------:R-:W-:Y:S02]  /*4190*/  HFMA2 R12, -RZ, RZ, 0, 2.384185791015625e-07 ;  /* 0x00000004ff0c7431 */ /* 0x000fe400000001ff */
[----:B------:R-:W-:-:S05]  /*41a0*/  FADD R33, R32, R14 ;  /* 0x0000000e20217221 */ /* 0x000fca0000000000 */
[----:B------:R-:W-:-:S07]  /*41b0*/  MOV R13, R33 ;  /* 0x00000021000d7202 */ /* 0x000fce0000000f00 */
[----:B------:R-:W-:Y:S05]  /*41c0*/  WARPSYNC.COLLECTIVE R15, `(.L_x_13299) ;  /* 0x000000000f087348 */ /* 0x000fea0003c00000 */
[----:B------:R0:W1:Y:S02]  /*41d0*/  SHFL.BFLY P6, R14, R13, R12, R11 ;  /* 0x0c00000c0d0e7389 */ /* 0x00006400000c000b */
[----:B01----:R-:W-:Y:S05]  /*41e0*/  ENDCOLLECTIVE ;  /* 0x000000000000791b */ /* 0x003fea0003800000 */
.L_x_13299:
[----:B------:R-:W-:Y:S02]  /*41f0*/  HFMA2 R12, -RZ, RZ, 0, 1.1920928955078125e-07 ;  /* 0x00000002ff0c7431 */ /* 0x000fe400000001ff */
[----:B------:R-:W-:-:S05]  /*4200*/  FADD R34, R33, R14 ;  /* 0x0000000e21227221 */ /* 0x000fca0000000000 */
[----:B------:R-:W-:-:S07]  /*4210*/  MOV R13, R34 ;  /* 0x00000022000d7202 */ /* 0x000fce0000000f00 */
[----:B------:R-:W-:Y:S05]  /*4220*/  WARPSYNC.COLLECTIVE R15, `(.L_x_13300) ;  /* 0x000000000f087348 */ /* 0x000fea0003c00000 */
[----:B------:R0:W1:Y:S02]  /*4230*/  SHFL.BFLY P6, R14, R13, R12, R11 ;  /* 0x0c00000c0d0e7389 */ /* 0x00006400000c000b */
[----:B01----:R-:W-:Y:S05]  /*4240*/  ENDCOLLECTIVE ;  /* 0x000000000000791b */ /* 0x003fea0003800000 */
.L_x_13300:
[----:B------:R-:W-:Y:S02]  /*4250*/  HFMA2 R12, -RZ, RZ, 0, 5.9604644775390625e-08 ;  /* 0x00000001ff0c7431 */ /* 0x000fe400000001ff */
[----:B------:R-:W-:-:S05]  /*4260*/  FADD R35, R34, R14 ;  /* 0x0000000e22237221 */ /* 0x000fca0000000000 */
[----:B------:R-:W-:-:S07]  /*4270*/  MOV R13, R35 ;  /* 0x00000023000d7202 */ /* 0x000fce0000000f00 */
[----:B------:R-:W-:Y:S05]  /*4280*/  WARPSYNC.COLLECTIVE R15, `(.L_x_13301) ;  /* 0x000000000f087348 */ /* 0x000fea0003c00000 */
[----:B------:R0:W1:Y:S02]  /*4290*/  SHFL.BFLY P6, R14, R13, R12, R11 ;  /* 0x0c00000c0d0e7389 */ /* 0x00006400000c000b */
[----:B01----:R-:W-:Y:S05]  /*42a0*/  ENDCOLLECTIVE ;  /* 0x000000000000791b */ /* 0x003fea0003800000 */
.L_x_13301:
[----:B------:R-:W-:Y:S05]  /*42b0*/  BRA `(.L_x_13302) ;  /* 0xffffffd000f47947 */ /* 0x000fea000383ffff */
        .weak           $__internal_268_$__cuda_sm3x_div_rn_noftz_f32_slowpath
        .type           $__internal_268_$__cuda_sm3x_div_rn_noftz_f32_slowpath,@function
        .size           $__internal_268_$__cuda_sm3x_div_rn_noftz_f32_slowpath,(.L_x_15585 - $__internal_268_$__cuda_sm3x_div_rn_noftz_f32_slowpath)
$__internal_268_$__cuda_sm3x_div_rn_noftz_f32_slowpath:
        /* <DEDUP_REMOVED lines=35> */
.L_x_13304:
        /* <DEDUP_REMOVED lines=51> */
.L_x_13311:
[----:B------:R-:W-:-:S04]  /*4820*/  LOP3.LUT R4, R4, 0x80000000, RZ, 0xc0, !PT ;  /* 0x8000000004047812 */ /* 0x000fc800078ec0ff */
[----:B------:R-:W-:Y:S01]  /*4830*/  LOP3.LUT R4, R4, 0x7f800000, RZ, 0xfc, !PT ;  /* 0x7f80000004047812 */ /* 0x000fe200078efcff */
[----:B------:R-:W-:Y:S06]  /*4840*/  BRA `(.L_x_13312) ;  /* 0x0000000000047947 */ /* 0x000fec0003800000 */
.L_x_13310:
[----:B------:R-:W-:-:S07]  /*4850*/  LEA R4, R41, R4, 0x17 ;  /* 0x0000000429047211 */ /* 0x000fce00078eb8ff */
.L_x_13312:
[----:B------:R-:W-:Y:S05]  /*4860*/  BSYNC.RECONVERGENT B1 ;  /* 0x0000000000017941 */ /* 0x000fea0003800200 */
.L_x_13309:
[----:B------:R-:W-:Y:S05]  /*4870*/  BRA `(.L_x_13313) ;  /* 0x0000000000207947 */ /* 0x000fea0003800000 */
.L_x_13308:
[----:B------:R-:W-:-:S04]  /*4880*/  LOP3.LUT R4, R33, 0x80000000, R4, 0x48, !PT ;  /* 0x8000000021047812 */ /* 0x000fc800078e4804 */
[----:B------:R-:W-:Y:S01]  /*4890*/  LOP3.LUT R4, R4, 0x7f800000, RZ, 0xfc, !PT ;  /* 0x7f80000004047812 */ /* 0x000fe200078efcff */
[----:B------:R-:W-:Y:S06]  /*48a0*/  BRA `(.L_x_13313) ;  /* 0x0000000000147947 */ /* 0x000fec0003800000 */
.L_x_13307:
[----:B------:R-:W-:Y:S01]  /*48b0*/  LOP3.LUT R4, R33, 0x80000000, R4, 0x48, !PT ;  /* 0x8000000021047812 */ /* 0x000fe200078e4804 */
[----:B------:R-:W-:Y:S06]  /*48c0*/  BRA `(.L_x_13313) ;  /* 0x00000000000c7947 */ /* 0x000fec0003800000 */
.L_x_13306:
[----:B------:R-:W0:Y:S01]  /*48d0*/  MUFU.RSQ R4, -QNAN ;  /* 0xffc0000000047908 */ /* 0x000e220000001400 */
[----:B------:R-:W-:Y:S05]  /*48e0*/  BRA `(.L_x_13313) ;  /* 0x0000000000047947 */ /* 0x000fea0003800000 */
.L_x_13305:
[----:B------:R-:W-:-:S07]  /*48f0*/  FADD.FTZ R4, R4, R11 ;  /* 0x0000000b04047221 */ /* 0x000fce0000010000 */
.L_x_13313:
[----:B------:R-:W-:Y:S05]  /*4900*/  BSYNC.RECONVERGENT B0 ;  /* 0x0000000000007941 */ /* 0x000fea0003800200 */
.L_x_13303:
[----:B------:R-:W-:-:S04]  /*4910*/  HFMA2 R13, -RZ, RZ, 0, 0 ;  /* 0x00000000ff0d7431 */ /* 0x000fc800000001ff */
[----:B0-----:R-:W-:Y:S05]  /*4920*/  RET.REL.NODEC R12 `(_ZN7oneflow4cuda7softmax15SoftmaxWarpImplI10SimpleLoadIffE11SimpleStoreIffEfLi2ELi24ELi32ELi1ELb0ELNS1_9AlgorithmE0EEEvT_T0_ll) ;  /* 0xffffffb40cb47950 */ /* 0x001fea0003c3ffff */
.L_x_13314:
        /* <DEDUP_REMOVED lines=13> */
.L_x_15585:


//--------------------- .text._ZN7oneflow4cuda7softmax15SoftmaxWarpImplI10SimpleLoadIffE11SimpleStoreIffEfLi2ELi22ELi32ELi1ELb1ELNS1_9AlgorithmE0EEEvT_T0_ll --------------------------
	.section	.text._ZN7oneflow4cuda7softmax15SoftmaxWarpImplI10SimpleLoadIffE11SimpleStoreIffEfLi2ELi22ELi32ELi1ELb1ELNS1_9AlgorithmE0EEEvT_T0_ll,"ax",@progbits
	.align	128
        .global         _ZN7oneflow4cuda7softmax15SoftmaxWarpImplI10SimpleLoadIffE11SimpleStoreIffEfLi2ELi22ELi32ELi1ELb1ELNS1_9AlgorithmE0EEEvT_T0_ll
        .type           _ZN7oneflow4cuda7softmax15SoftmaxWarpImplI10SimpleLoadIffE11SimpleStoreIffEfLi2ELi22ELi32ELi1ELb1ELNS1_9AlgorithmE0EEEvT_T0_ll,@function
        .size           _ZN7oneflow4cuda7softmax15SoftmaxWarpImplI10SimpleLoadIffE11SimpleStoreIffEfLi2ELi22ELi32ELi1ELb1ELNS1_9AlgorithmE0EEEvT_T0_ll,(.L_x_15586 - _ZN7oneflow4cuda7softmax15SoftmaxWarpImplI10SimpleLoadIffE11SimpleStoreIffEfLi2ELi22ELi32ELi1ELb1ELNS1_9AlgorithmE0EEEvT_T0_ll)
        .other          _ZN7oneflow4cuda7softmax15SoftmaxWarpImplI10SimpleLoadIffE11SimpleStoreIffEfLi2ELi22ELi32ELi1ELb1ELNS1_9AlgorithmE0EEEvT_T0_ll,@"STO_CUDA_ENTRY STV_DEFAULT"
_ZN7oneflow4cuda7softmax15SoftmaxWarpImplI10SimpleLoadIffE11SimpleStoreIffEfLi2ELi22ELi32ELi1ELb1ELNS1_9AlgorithmE0EEEvT_T0_ll:
.text._ZN7oneflow4cuda7softmax15SoftmaxWarpImplI10SimpleLoadIffE11SimpleStoreIffEfLi2ELi22ELi32ELi1ELb1ELNS1_9AlgorithmE0EEEvT_T0_ll:
        /* <DEDUP_REMOVED lines=25> */
.L_x_13315:
        /* <DEDUP_REMOVED lines=25> */
.L_x_13362:
        /* <DEDUP_REMOVED lines=23> */
[----:B------:R-:W-:Y:S02]  /*0490*/  ISETP.GE.U32.AND P2, PT, R42, UR44, PT ;  /* 0x0000002c2a007c0c */ /* 0x000fe4000bf46070 */
[----:B------:R-:W-:Y:S02]  /*04a0*/  MOV R8, 0xff800000 ;  /* 0xff80000000087802 */ /* 0x000fe40000000f00 */
[----:B------:R-:W-:Y:S02]  /*04b0*/  ISETP.GE.AND.EX P3, PT, RZ, UR45, PT, P3 ;  /* 0x0000002dff007c0c */ /* 0x000fe4000bf66330 */
[----:B------:R-:W-:Y:S02]  /*04c0*/  MOV R7, 0xff800000 ;  /* 0xff80000000077802 */ /* 0x000fe40000000f00 */
[----:B------:R-:W-:Y:S01]  /*04d0*/  MOV R30, 0xff800000 ;  /* 0xff800000001e7802 */ /* 0x000fe20000000f00 */
[----:B------:R-:W2:Y:S01]  /*04e0*/  @!P0 LDG.E R8, desc[UR4][R2.64] ;  /* 0x0000000402088981 */ /* 0x000ea2000c1e1900 */
[----:B------:R-:W-:-:S02]  /*04f0*/  ISETP.GE.AND.EX P2, PT, RZ, UR45, PT, P2 ;  /* 0x0000002dff007c0c */ /* 0x000fc4000bf46320 */
[----:B------:R-:W-:Y:S01]  /*0500*/  MOV R5, 0xff800000 ;  /* 0xff80000000057802 */ /* 0x000fe20000000f00 */
[----:B------:R-:W2:Y:S01]  /*0510*/  @!P0 LDG.E R7, desc[UR6][R2.64+0x4] ;  /* 0x0000040602078981 */ /* 0x000ea2000c1e1900 */
        /* <DEDUP_REMOVED lines=14> */
[----:B------:R-:W4:Y:S01]  /*0600*/  @!P4 LDG.E R46, desc[UR12][R2.64+0x200] ;  /* 0x0002000c022ec981 */ /* 0x000f22000c1e1900 */
[----:B------:R-:W-:Y:S02]  /*0610*/  @!P2 R2UR UR6, R28 ;  /* 0x000000001c06a2ca */ /* 0x000fe400000e0000 */
[----:B------:R-:W-:Y:S01]  /*0620*/  @!P2 R2UR UR7, R29 ;  /* 0x000000001d07a2ca */ /* 0x000fe200000e0000 */
[----:B------:R-:W4:Y:S01]  /*0630*/  @!P4 LDG.E R45, desc[UR14][R2.64+0x204] ;  /* 0x0002040e022dc981 */ /* 0x000f22000c1e1900 */
[----:B------:R-:W-:Y:S02]  /*0640*/  MOV R47, 0xff800000 ;  /* 0xff800000002f7802 */ /* 0x000fe40000000f00 */
[----:B------:R-:W-:Y:S02]  /*0650*/  MOV R6, 0xff800000 ;  /* 0xff80000000067802 */ /* 0x000fe40000000f00 */
[----:B------:R-:W-:-:S02]  /*0660*/  MOV R27, 0xff800000 ;  /* 0xff800000001b7802 */ /* 0x000fc40000000f00 */
[----:B------:R-:W-:Y:S01]  /*0670*/  MOV R26, 0xff800000 ;  /* 0xff800000001a7802 */ /* 0x000fe20000000f00 */
[----:B------:R-:W5:Y:S04]  /*0680*/  @!P3 LDG.E R47, desc[UR16][R2.64+0x300] ;  /* 0x00030010022fb981 */ /* 0x000f68000c1e1900 */
[----:B------:R-:W5:Y:S04]  /*0690*/  @!P3 LDG.E R6, desc[UR18][R2.64+0x304] ;  /* 0x000304120206b981 */ /* 0x000f68000c1e1900 */
[----:B------:R-:W5:Y:S04]  /*06a0*/  @!P2 LDG.E R27, desc[UR4][R2.64+0x400] ;  /* 0x00040004021ba981 */ /* 0x000f68000c1e1900 */
[----:B------:R-:W5:Y:S01]  /*06b0*/  @!P2 LDG.E R26, desc[UR6][R2.64+0x404] ;  /* 0x00040406021aa981 */ /* 0x000f62000c1e1900 */
[----:B------:R-:W-:-:S02]  /*06c0*/  MOV R13, 0xff800000 ;  /* 0xff800000000d7802 */ /* 0x000fc40000000f00 */
[----:B------:R-:W-:Y:S02]  /*06d0*/  ISETP.GE.U32.AND P6, PT, R40, UR44, PT ;  /* 0x0000002c28007c0c */ /* 0x000fe4000bfc6070 */
[----:B------:R-:W-:Y:S02]  /*06e0*/  ISETP.GE.U32.AND P5, PT, R39, UR44, PT ;  /* 0x0000002c27007c0c */ /* 0x000fe4000bfa6070 */
[----:B------:R-:W-:Y:S02]  /*06f0*/  ISETP.GE.AND.EX P6, PT, RZ, UR45, PT, P6 ;  /* 0x0000002dff007c0c */ /* 0x000fe4000bfc6360 */
[----:B------:R-:W-:Y:S02]  /*0700*/  ISETP.GE.AND.EX P5, PT, RZ, UR45, PT, P5 ;  /* 0x0000002dff007c0c */ /* 0x000fe4000bfa6350 */
[----:B------:R-:W-:Y:S02]  /*0710*/  MOV R25, 0xff800000 ;  /* 0xff80000000197802 */ /* 0x000fe40000000f00 */
        /* <DEDUP_REMOVED lines=23> */
[----:B--2---:R-:W-:-:S04]  /*0890*/  @!P0 FMNMX3 R13, R8, -INF , R7, !PT ;  /* 0xff800000080d8876 */ /* 0x004fc80007800007 */
[----:B---3--:R-:W-:Y:S02]  /*08a0*/  @!P1 FMNMX3 R13, R13, R30, R5, !PT ;  /* 0x0000001e0d0d9276 */ /* 0x008fe40007800005 */
[----:B------:R-:W-:-:S04]  /*08b0*/  ISETP.GE.U32.AND P1, PT, R41, UR44, PT ;  /* 0x0000002c29007c0c */ /* 0x000fc8000bf26070 */
[----:B------:R-:W-:Y:S02]  /*08c0*/  ISETP.GE.AND.EX P1, PT, RZ, UR45, PT, P1 ;  /* 0x0000002dff007c0c */ /* 0x000fe4000bf26310 */
[----:B----4-:R-:W-:Y:S02]  /*08d0*/  @!P4 FMNMX3 R13, R13, R46, R45, !PT ;  /* 0x0000002e0d0dc276 */ /* 0x010fe4000780002d */
[----:B------:R-:W-:-:S09]  /*08e0*/  ISETP.GE.U32.AND P4, PT, R35, UR44, PT ;  /* 0x0000002c23007c0c */ /* 0x000fd2000bf86070 */
[C---:B------:R-:W-:Y:S02]  /*08f0*/  @!P1 R2UR UR4, R28.reuse ;  /* 0x000000001c0492ca */ /* 0x040fe400000e0000 */
[----:B------:R-:W-:Y:S02]  /*0900*/  ISETP.GE.AND.EX P4, PT, RZ, UR45, PT, P4 ;  /* 0x0000002dff007c0c */ /* 0x000fe4000bf86340 */
[----:B------:R-:W-:Y:S02]  /*0910*/  @!P1 R2UR UR5, R29 ;  /* 0x000000001d0592ca */ /* 0x000fe400000e0000 */
[----:B------:R-:W-:Y:S02]  /*0920*/  @!P1 R2UR UR6, R28 ;  /* 0x000000001c0692ca */ /* 0x000fe400000e0000 */
[----:B-----5:R-:W-:Y:S02]  /*0930*/  @!P3 FMNMX3 R13, R13, R47, R6, !PT ;  /* 0x0000002f0d0db276 */ /* 0x020fe40007800006 */
[----:B------:R-:W-:-:S02]  /*0940*/  ISETP.GE.U32.AND P3, PT, R33, UR44, PT ;  /* 0x0000002c21007c0c */ /* 0x000fc4000bf66070 */
[----:B------:R-:W-:Y:S02]  /*0950*/  @!P1 R2UR UR7, R29 ;  /* 0x000000001d0792ca */ /* 0x000fe400000e0000 */
[----:B------:R-:W-:Y:S02]  /*0960*/  ISETP.GE.AND.EX P3, PT, RZ, UR45, PT, P3 ;  /* 0x0000002dff007c0c */ /* 0x000fe4000bf66330 */
[----:B------:R-:W-:Y:S01]  /*0970*/  @!P2 FMNMX3 R13, R13, R27, R26, !PT ;  /* 0x0000001b0d0da276 */ /* 0x000fe2000780001a */
[----:B------:R-:W2:Y:S01]  /*0980*/  @!P1 LDG.E R25, desc[UR4][R2.64+0x500] ;  /* 0x0005000402199981 */ /* 0x000ea2000c1e1900 */
[----:B------:R-:W-:-:S04]  /*0990*/  ISETP.GE.U32.AND P2, PT, R38, UR44, PT ;  /* 0x0000002c26007c0c */ /* 0x000fc8000bf46070 */
[----:B------:R-:W-:Y:S02]  /*09a0*/  ISETP.GE.AND.EX P2, PT, RZ, UR45, PT, P2 ;  /* 0x0000002dff007c0c */ /* 0x000fe4000bf46320 */
[C---:B------:R-:W-:Y:S01]  /*09b0*/  @!P4 R2UR UR16, R28.reuse ;  /* 0x000000001c10c2ca */ /* 0x040fe200000e0000 */
[----:B------:R-:W2:Y:S01]  /*09c0*/  @!P1 LDG.E R24, desc[UR6][R2.64+0x504] ;  /* 0x0005040602189981 */ /* 0x000ea2000c1e1900 */
[C---:B------:R-:W-:Y:S02]  /*09d0*/  @!P4 R2UR UR17, R29.reuse ;  /* 0x000000001d11c2ca */ /* 0x040fe400000e0000 */
[C---:B------:R-:W-:Y:S02]  /*09e0*/  @!P4 R2UR UR18, R28.reuse ;  /* 0x000000001c12c2ca */ /* 0x040fe400000e0000 */
[----:B------:R-:W-:Y:S02]  /*09f0*/  @!P4 R2UR UR19, R29 ;  /* 0x000000001d13c2ca */ /* 0x000fe400000e0000 */
[----:B------:R-:W-:-:S02]  /*0a00*/  @!P3 R2UR UR20, R28 ;  /* 0x000000001c14b2ca */ /* 0x000fc400000e0000 */
        /* <DEDUP_REMOVED lines=13> */
[----:B------:R-:W-:Y:S01]  /*0ae0*/  UMOV UR4, 0xffffffff ;  /* 0xffffffff00047882 */ /* 0x000fe20000000000 */
[----:B--2---:R-:W-:-:S04]  /*0af0*/  @!P1 FMNMX3 R13, R13, R25, R24, !PT ;  /* 0x000000190d0d9276 */ /* 0x004fc80007800018 */
[----:B------:R-:W-:-:S04]  /*0b00*/  @!P6 FMNMX3 R13, R13, R23, R22, !PT ;  /* 0x000000170d0de276 */ /* 0x000fc80007800016 */
[----:B------:R-:W-:-:S04]  /*0b10*/  @!P5 FMNMX3 R13, R13, R20, R19, !PT ;  /* 0x000000140d0dd276 */ /* 0x000fc80007800013 */
[----:B---3--:R-:W-:-:S04]  /*0b20*/  @!P4 FMNMX3 R13, R13, R21, R16, !PT ;  /* 0x000000150d0dc276 */ /* 0x008fc80007800010 */
[----:B----4-:R-:W-:-:S04]  /*0b30*/  @!P3 FMNMX3 R13, R13, R10, R17, !PT ;  /* 0x0000000a0d0db276 */ /* 0x010fc80007800011 */
[----:B-----5:R-:W-:Y:S01]  /*0b40*/  @!P2 FMNMX3 R13, R13, R18, R9, !PT ;  /* 0x000000120d0da276 */ /* 0x020fe20007800009 */
        /* <DEDUP_REMOVED lines=118> */
[C---:B------:R-:W-:Y:S01]  /*12b0*/  FADD R5, R9.reuse, -12583039 ;  /* 0xcb40007f09057421 */ /* 0x040fe20000000000 */
[----:B------:R-:W-:Y:S01]  /*12c0*/  SHF.L.U32 R2, R9, 0x17, RZ ;  /* 0x0000001709027819 */ /* 0x000fe200000006ff */
[-C--:B------:R-:W-:Y:S01]  /*12d0*/  FFMA.SAT R9, R54, R11.reuse, 0.5 ;  /* 0x3f00000036097423 */ /* 0x080fe2000000200b */
[-C--:B------:R-:W-:Y:S01]  /*12e0*/  FFMA.RM R7, R7, R12.reuse, 12582913 ;  /* 0x4b40000107077423 */ /* 0x080fe2000000400c */
[C---:B------:R-:W-:Y:S02]  /*12f0*/  FFMA R5, R50.reuse, 1.4426950216293334961, -R5 ;  /* 0x3fb8aa3b32057823 */ /* 0x040fe40000000805 */
[----:B------:R-:W-:Y:S01]  /*1300*/  FFMA.RM R9, R9, R12, 12582913 ;  /* 0x4b40000109097423 */ /* 0x000fe2000000400c */
[C---:B------:R-:W-:Y:S01]  /*1310*/  FADD R3, R7.reuse, -12583039 ;  /* 0xcb40007f07037421 */ /* 0x040fe20000000000 */
[----:B------:R-:W-:Y:S01]  /*1320*/  SHF.L.U32 R0, R7, 0x17, RZ ;  /* 0x0000001707007819 */ /* 0x000fe200000006ff */
[----:B------:R-:W-:Y:S01]  /*1330*/  FFMA R5, R50, 1.925963033500011079e-08, R5 ;  /* 0x32a5706032057823 */ /* 0x000fe20000000005 */
[----:B------:R-:W-:Y:S01]  /*1340*/  FFMA.SAT R7, R52, R11, 0.5 ;  /* 0x3f00000034077423 */ /* 0x000fe2000000200b */
[----:B------:R-:W-:Y:S01]  /*1350*/  FFMA R3, R48, 1.4426950216293334961, -R3 ;  /* 0x3fb8aa3b30037823 */ /* 0x000fe20000000803 */
[----:B------:R-:W-:-:S02]  /*1360*/  SHF.L.U32 R4, R9, 0x17, RZ ;  /* 0x0000001709047819 */ /* 0x000fc400000006ff */
[----:B------:R-:W-:Y:S01]  /*1370*/  FFMA.RM R7, R7, R12, 12582913 ;  /* 0x4b40000107077423 */ /* 0x000fe2000000400c */
[----:B------:R-:W-:Y:S01]  /*1380*/  FFMA R3, R48, 1.925963033500011079e-08, R3 ;  /* 0x32a5706030037823 */ /* 0x000fe20000000003 */
[----:B------:R-:W0:Y:S08]  /*1390*/  MUFU.EX2 R5, R5 ;  /* 0x0000000500057308 */ /* 0x000e300000000800 */
[----:B------:R-:W1:Y:S01]  /*13a0*/  MUFU.EX2 R3, R3 ;  /* 0x0000000300037308 */ /* 0x000e620000000800 */
        /* <DEDUP_REMOVED lines=47> */
[----:B------:R-:W-:Y:S01]  /*16a0*/  FFMA R15, R62, 1.925963033500011079e-08, R15 ;  /* 0x32a570603e0f7823 */ /* 0x000fe2000000000f */
[----:B0-----:R-:W-:-:S05]  /*16b0*/  FMUL R9, R9, R16 ;  /* 0x0000001009097220 */ /* 0x001fca0000400000 */
[----:B------:R-:W0:Y:S02]  /*16c0*/  MUFU.EX2 R15, R15 ;  /* 0x0000000f000f7308 */ /* 0x000e240000000800 */
[----:B0-----:R-:W-:Y:S01]  /*16d0*/  FMUL R8, R8, R15 ;  /* 0x0000000f08087220 */ /* 0x001fe20000400000 */
[----:B------:R-:W-:-:S04]  /*16e0*/  FADD R15, R13, -12583039 ;  /* 0xcb40007f0d0f7421 */ /* 0x000fc80000000000 */
[----:B------:R-:W-:-:S04]  /*16f0*/  FFMA R15, R10, 1.4426950216293334961, -R15 ;  /* 0x3fb8aa3b0a0f7823 */ /* 0x000fc8000000080f */
[----:B------:R-:W-:Y:S01]  /*1700*/  FFMA R15, R10, 1.925963033500011079e-08, R15 ;  /* 0x32a570600a0f7823 */ /* 0x000fe2000000000f */
[----:B------:R-:W-:Y:S01]  /*1710*/  SHF.L.U32 R10, R13, 0x17, RZ ;  /* 0x000000170d0a7819 */ /* 0x000fe200000006ff */
[-C--:B------:R-:W-:Y:S01]  /*1720*/  FFMA.RM R13, R17, R12.reuse, 12582913 ;  /* 0x4b400001110d7423 */ /* 0x080fe2000000400c */
[----:B------:R-:W-:-:S03]  /*1730*/  FFMA.RM R12, R47, R12, 12582913 ;  /* 0x4b4000012f0c7423 */ /* 0x000fc6000000400c */
[----:B------:R-:W0:Y:S01]  /*1740*/  MUFU.EX2 R15, R15 ;  /* 0x0000000f000f7308 */ /* 0x000e220000000800 */
[C---:B------:R-:W-:Y:S01]  /*1750*/  FADD R17, R13.reuse, -12583039 ;  /* 0xcb40007f0d117421 */ /* 0x040fe20000000000 */
[----:B------:R-:W-:-:S03]  /*1760*/  SHF.L.U32 R13, R13, 0x17, RZ ;  /* 0x000000170d0d7819 */ /* 0x000fc600000006ff */
[----:B------:R-:W-:-:S04]  /*1770*/  FFMA R17, R64, 1.4426950216293334961, -R17 ;  /* 0x3fb8aa3b40117823 */ /* 0x000fc80000000811 */
[----:B------:R-:W-:-:S04]  /*1780*/  FFMA R17, R64, 1.925963033500011079e-08, R17 ;  /* 0x32a5706040117823 */ /* 0x000fc80000000011 */
[----:B------:R1:W2:Y:S01]  /*1790*/  MUFU.EX2 R16, R17 ;  /* 0x0000001100107308 */ /* 0x0002a20000000800 */
[----:B0-----:R-:W-:Y:S01]  /*17a0*/  FMUL R10, R10, R15 ;  /* 0x0000000f0a0a7220 */ /* 0x001fe20000400000 */
[----:B------:R-:W-:-:S04]  /*17b0*/  FADD R15, R11, -12583039 ;  /* 0xcb40007f0b0f7421 */ /* 0x000fc80000000000 */
[----:B------:R-:W-:Y:S01]  /*17c0*/  FFMA R15, R18, 1.4426950216293334961, -R15 ;  /* 0x3fb8aa3b120f7823 */ /* 0x000fe2000000080f */
[----:B-1----:R-:W-:-:S03]  /*17d0*/  SHF.L.U32 R17, R11, 0x17, RZ ;  /* 0x000000170b117819 */ /* 0x002fc600000006ff */
[----:B------:R-:W-:Y:S01]  /*17e0*/  FFMA R18, R18, 1.925963033500011079e-08, R15 ;  /* 0x32a5706012127823 */ /* 0x000fe2000000000f */
[----:B------:R-:W-:Y:S01]  /*17f0*/  FADD R15, R12, -12583039 ;  /* 0xcb40007f0c0f7421 */ /* 0x000fe20000000000 */
[----:B--2---:R-:W-:-:S03]  /*1800*/  FMUL R16, R13, R16 ;  /* 0x000000100d107220 */ /* 0x004fc60000400000 */
        /* <DEDUP_REMOVED lines=38> */
.L_x_13374:
        /* <DEDUP_REMOVED lines=12> */
[----:B0-----:R-:W-:Y:S05]  /*1b30*/  CALL.REL.NOINC `($__internal_269_$__cuda_sm3x_div_rn_noftz_f32_slowpath) ;  /* 0x0000002800f87944 */ /* 0x001fea0003c00000 */
[----:B------:R-:W-:-:S07]  /*1b40*/  MOV R15, R11 ;  /* 0x0000000b000f7202 */ /* 0x000fce0000000f00 */
.L_x_13319:
[----:B------:R-:W-:Y:S05]  /*1b50*/  BSYNC.RECONVERGENT B3 ;  /* 0x0000000000037941 */ /* 0x000fea0003800200 */
.L_x_13318:
        /* <DEDUP_REMOVED lines=12> */
[----:B0-----:R-:W-:Y:S05]  /*1c20*/  CALL.REL.NOINC `($__internal_269_$__cuda_sm3x_div_rn_noftz_f32_slowpath) ;  /* 0x0000002800bc7944 */ /* 0x001fea0003c00000 */
[----:B------:R-:W-:-:S07]  /*1c30*/  MOV R45, R11 ;  /* 0x0000000b002d7202 */ /* 0x000fce0000000f00 */
.L_x_13321:
[----:B------:R-:W-:Y:S05]  /*1c40*/  BSYNC.RECONVERGENT B3 ;  /* 0x0000000000037941 */ /* 0x000fea0003800200 */
.L_x_13320:
        /* <DEDUP_REMOVED lines=12> */
[----:B------:R-:W-:Y:S05]  /*1d10*/  CALL.REL.NOINC `($__internal_269_$__cuda_sm3x_div_rn_noftz_f32_slowpath) ;  /* 0x0000002800807944 */ /* 0x000fea0003c00000 */
[----:B------:R-:W-:-:S07]  /*1d20*/  MOV R47, R11 ;  /* 0x0000000b002f7202 */ /* 0x000fce0000000f00 */
.L_x_13323:
[----:B------:R-:W-:Y:S05]  /*1d30*/  BSYNC.RECONVERGENT B3 ;  /* 0x0000000000037941 */ /* 0x000fea0003800200 */
.L_x_13322:
        /* <DEDUP_REMOVED lines=12> */
[----:B------:R-:W-:Y:S05]  /*1e00*/  CALL.REL.NOINC `($__internal_269_$__cuda_sm3x_div_rn_noftz_f32_slowpath) ;  /* 0x0000002800447944 */ /* 0x000fea0003c00000 */
[----:B------:R-:W-:-:S07]  /*1e10*/  MOV R25, R11 ;  /* 0x0000000b00197202 */ /* 0x000fce0000000f00 */
.L_x_13325:
[----:B------:R-:W-:Y:S05]  /*1e20*/  BSYNC.RECONVERGENT B3 ;  /* 0x0000000000037941 */ /* 0x000fea0003800200 */
.L_x_13324:
        /* <DEDUP_REMOVED lines=14> */
.L_x_13327:
[----:B------:R-:W-:Y:S05]  /*1f10*/  BSYNC.RECONVERGENT B3 ;  /* 0x0000000000037941 */ /* 0x000fea0003800200 */
.L_x_13326:
        /* <DEDUP_REMOVED lines=14> */
.L_x_13329:
[----:B------:R-:W-:Y:S05]  /*2000*/  BSYNC.RECONVERGENT B3 ;  /* 0x0000000000037941 */ /* 0x000fea0003800200 */
.L_x_13328:
        /* <DEDUP_REMOVED lines=14> */
.L_x_13331:
[----:B------:R-:W-:Y:S05]  /*20f0*/  BSYNC.RECONVERGENT B3 ;  /* 0x0000000000037941 */ /* 0x000fea0003800200 */
.L_x_13330:
        /* <DEDUP_REMOVED lines=14> */
.L_x_13333:
[----:B------:R-:W-:Y:S05]  /*21e0*/  BSYNC.RECONVERGENT B3 ;  /* 0x0000000000037941 */ /* 0x000fea0003800200 */
.L_x_13332:
        /* <DEDUP_REMOVED lines=14> */
.L_x_13335:
[----:B------:R-:W-:Y:S05]  /*22d0*/  BSYNC.RECONVERGENT B3 ;  /* 0x0000000000037941 */ /* 0x000fea0003800200 */
.L_x_13334:
        /* <DEDUP_REMOVED lines=14> */
.L_x_13337:
[----:B------:R-:W-:Y:S05]  /*23c0*/  BSYNC.RECONVERGENT B3 ;  /* 0x0000000000037941 */ /* 0x000fea0003800200 */
.L_x_13336:
        /* <DEDUP_REMOVED lines=14> */
.L_x_13339:
[----:B------:R-:W-:Y:S05]  /*24b0*/  BSYNC.RECONVERGENT B3 ;  /* 0x0000000000037941 */ /* 0x000fea0003800200 */
.L_x_13338:
        /* <DEDUP_REMOVED lines=14> */
.L_x_13341:
[----:B------:R-:W-:Y:S05]  /*25a0*/  BSYNC.RECONVERGENT B3 ;  /* 0x0000000000037941 */ /* 0x000fea0003800200 */
.L_x_13340:
        /* <DEDUP_REMOVED lines=14> */
.L_x_13343:
[----:B------:R-:W-:Y:S05]  /*2690*/  BSYNC.RECONVERGENT B3 ;  /* 0x0000000000037941 */ /* 0x000fea0003800200 */
.L_x_13342:
        /* <DEDUP_REMOVED lines=14> */
.L_x_13345:
[----:B------:R-:W-:Y:S05]  /*2780*/  BSYNC.RECONVERGENT B3 ;  /* 0x0000000000037941 */ /* 0x000fea0003800200 */
.L_x_13344:
        /* <DEDUP_REMOVED lines=14> */
.L_x_13347:
[----:B------:R-:W-:Y:S05]  /*2870*/  BSYNC.RECONVERGENT B3 ;  /* 0x0000000000037941 */ /* 0x000fea0003800200 */
.L_x_13346:
        /* <DEDUP_REMOVED lines=14> */
.L_x_13349:
[----:B------:R-:W-:Y:S05]  /*2960*/  BSYNC.RECONVERGENT B3 ;  /* 0x0000000000037941 */ /* 0x000fea0003800200 */
.L_x_13348:
        /* <DEDUP_REMOVED lines=14> */
.L_x_13351:
[----:B------:R-:W-:Y:S05]  /*2a50*/  BSYNC.RECONVERGENT B3 ;  /* 0x0000000000037941 */ /* 0x000fea0003800200 */
.L_x_13350:
        /* <DEDUP_REMOVED lines=14> */
.L_x_13353:
[----:B------:R-:W-:Y:S05]  /*2b40*/  BSYNC.RECONVERGENT B3 ;  /* 0x0000000000037941 */ /* 0x000fea0003800200 */
.L_x_13352:
        /* <DEDUP_REMOVED lines=14> */
.L_x_13355:
[----:B------:R-:W-:Y:S05]  /*2c30*/  BSYNC.RECONVERGENT B3 ;  /* 0x0000000000037941 */ /* 0x000fea0003800200 */
.L_x_13354:
        /* <DEDUP_REMOVED lines=14> */
.L_x_13357:
[----:B------:R-:W-:Y:S05]  /*2d20*/  BSYNC.RECONVERGENT B3 ;  /* 0x0000000000037941 */ /* 0x000fea0003800200 */
.L_x_13356:
        /* <DEDUP_REMOVED lines=14> */
.L_x_13359:
[----:B------:R-:W-:Y:S05]  /*2e10*/  BSYNC.RECONVERGENT B3 ;  /* 0x0000000000037941 */ /* 0x000fea0003800200 */
.L_x_13358:
        /* <DEDUP_REMOVED lines=13> */
.L_x_13361:
[----:B------:R-:W-:Y:S05]  /*2ef0*/  BSYNC.RECONVERGENT B3 ;  /* 0x0000000000037941 */ /* 0x000fea0003800200 */
.L_x_13360:
[----:B------:R-:W-:Y:S01]  /*2f00*/  HFMA2 R3, -RZ, RZ, 0, 0 ;  /* 0x00000000ff037431 */ /* 0x000fe200000001ff */
[----:B------:R-:W-:Y:S01]  /*2f10*/  MOV R2, R36 ;  /* 0x0000002400027202 */ /* 0x000fe20000000f00 */
[----:B------:R-:W-:Y:S01]  /*2f20*/  IMAD R5, R32, UR42, RZ ;  /* 0x0000002a20057c24 */ /* 0x000fe2000f8e02ff */
[----:B------:R-:W-:Y:S02]  /*2f30*/  ISETP.GE.U32.AND P1, PT, R43, UR44, PT ;  /* 0x0000002c2b007c0c */ /* 0x000fe4000bf26070 */
[----:B------:R-:W-:Y:S01]  /*2f40*/  @!P0 R2UR UR4, R28 ;  /* 0x000000001c0482ca */ /* 0x000fe200000e0000 */
[----:B------:R-:W-:Y:S01]  /*2f50*/  IMAD R5, R34, UR43, R5 ;  /* 0x0000002b22057c24 */ /* 0x000fe2000f8e0205 */
[C---:B------:R-:W-:Y:S02]  /*2f60*/  @!P0 R2UR UR5, R29.reuse ;  /* 0x000000001d0582ca */ /* 0x040fe400000e0000 */
[----:B------:R-:W-:Y:S01]  /*2f70*/  @!P0 R2UR UR6, R28 ;  /* 0x000000001c0682ca */ /* 0x000fe200000e0000 */
[----:B------:R-:W-:Y:S01]  /*2f80*/  IMAD.WIDE.U32 R2, R34, UR42, R2 ;  /* 0x0000002a22027c25 */ /* 0x000fe2000f8e0002 */
[----:B------:R-:W-:-:S02]  /*2f90*/  @!P0 R2UR UR7, R29 ;  /* 0x000000001d0782ca */ /* 0x000fc400000e0000 */
[----:B------:R-:W-:Y:S02]  /*2fa0*/  ISETP.GE.AND.EX P4, PT, RZ, UR45, PT, P1 ;  /* 0x0000002dff007c0c */ /* 0x000fe4000bf86310 */
        /* <DEDUP_REMOVED lines=8> */
[----:B------:R-:W-:Y:S02]  /*3030*/  @!P4 R2UR UR16, R28 ;  /* 0x000000001c10c2ca */ /* 0x000fe400000e0000 */
[----:B------:R-:W-:Y:S01]  /*3040*/  @!P4 R2UR UR17, R29 ;  /* 0x000000001d11c2ca */ /* 0x000fe200000e0000 */
[----:B------:R0:W-:Y:S01]  /*3050*/  @!P0 STG.E desc[UR6][R4.64+0x4], R45 ;  /* 0x0000042d04008986 */ /* 0x0001e2000c101906 */
[----:B------:R-:W-:Y:S02]  /*3060*/  ISETP.GE.U32.AND P0, PT, R38, UR44, PT ;  /* 0x0000002c26007c0c */ /* 0x000fe4000bf06070 */
[----:B------:R-:W-:-:S02]  /*3070*/  @!P4 R2UR UR18, R28 ;  /* 0x000000001c12c2ca */ /* 0x000fc400000e0000 */
[----:B------:R-:W-:Y:S02]  /*3080*/  ISETP.GE.AND.EX P0, PT, RZ, UR45, PT, P0 ;  /* 0x0000002dff007c0c */ /* 0x000fe4000bf06300 */
[C---:B------:R-:W-:Y:S02]  /*3090*/  @!P2 R2UR UR8, R28.reuse ;  /* 0x000000001c08a2ca */ /* 0x040fe400000e0000 */
[C---:B------:R-:W-:Y:S02]  /*30a0*/  @!P2 R2UR UR9, R29.reuse ;  /* 0x000000001d09a2ca */ /* 0x040fe400000e0000 */
[C---:B------:R-:W-:Y:S01]  /*30b0*/  @!P2 R2UR UR10, R28.reuse ;  /* 0x000000001c0aa2ca */ /* 0x040fe200000e0000 */
[----:B------:R0:W-:Y:S01]  /*30c0*/  @!P4 STG.E desc[UR16][R4.64+0x300], R51 ;  /* 0x000300330400c986 */ /* 0x0001e2000c101910 */
        /* <DEDUP_REMOVED lines=12> */
[----:B------:R-:W-:Y:S02]  /*3190*/  @!P0 R2UR UR29, R29 ;  /* 0x000000001d1d82ca */ /* 0x000fe400000e0000 */
        /* <DEDUP_REMOVED lines=56> */
.L_x_13316:
[----:B------:R-:W-:Y:S05]  /*3520*/  EXIT ;  /* 0x000000000000794d */ /* 0x000fea0003800000 */
.L_x_13317:
[----:B------:R-:W-:Y:S01]  /*3530*/  BSSY B1, `(.L_x_13363) ;  /* 0x0000007000017945 */ /* 0x000fe20003800000 */
[----:B------:R-:W-:Y:S02]  /*3540*/  MOV R12, 0x10 ;  /* 0x00000010000c7802 */ /* 0x000fe40000000f00 */
[----:B------:R-:W-:Y:S02]  /*3550*/  MOV R11, 0x1f ;  /* 0x0000001f000b7802 */ /* 0x000fe40000000f00 */
[----:B------:R-:W-:-:S07]  /*3560*/  MOV R15, 0xffffffff ;  /* 0xffffffff000f7802 */ /* 0x000fce0000000f00 */
[----:B------:R-:W-:Y:S05]  /*3570*/  WARPSYNC.COLLECTIVE R15, `(.L_x_13364) ;  /* 0x000000000f087348 */ /* 0x000fea0003c00000 */
[----:B------:R0:W1:Y:S02]  /*3580*/  SHFL.BFLY P6, R14, R13, R12, R11 ;  /* 0x0c00000c0d0e7389 */ /* 0x00006400000c000b */
[----:B01----:R-:W-:Y:S05]  /*3590*/  ENDCOLLECTIVE ;  /* 0x000000000000791b */ /* 0x003fea0003800000 */
.L_x_13364:
[----:B------:R-:W-:Y:S05]  /*35a0*/  BSYNC B1 ;  /* 0x0000000000017941 */ /* 0x000fea0003800000 */
.L_x_13363:
        /* <DEDUP_REMOVED lines=9> */
.L_x_13365:
[----:B------:R-:W-:Y:S01]  /*3640*/  HFMA2 R12, -RZ, RZ, 0, 2.384185791015625e-07 ;  /* 0x00000004ff0c7431 */ /* 0x000fe200000001ff */
[----:B------:R-:W-:-:S04]  /*3650*/  FMNMX R0, R13, R14, !PT ;  /* 0x0000000e0d007209 */ /* 0x000fc80007800000 */
[----:B------:R-:W-:-:S07]  /*3660*/  MOV R13, R0 ;  /* 0x00000000000d7202 */ /* 0x000fce0000000f00 */
[----:B------:R-:W-:Y:S05]  /*3670*/  WARPSYNC.COLLECTIVE R15, `(.L_x_13366) ;  /* 0x000000000f087348 */ /* 0x000fea0003c00000 */
[----:B------:R0:W1:Y:S02]  /*3680*/  SHFL.BFLY P6, R14, R13, R12, R11 ;  /* 0x0c00000c0d0e7389 */ /* 0x00006400000c000b */
[----:B01----:R-:W-:Y:S05]  /*3690*/  ENDCOLLECTIVE ;  /* 0x000000000000791b */ /* 0x003fea0003800000 */
.L_x_13366:
[----:B------:R-:W-:Y:S01]  /*36a0*/  HFMA2 R12, -RZ, RZ, 0, 1.1920928955078125e-07 ;  /* 0x00000002ff0c7431 */ /* 0x000fe200000001ff */
[----:B------:R-:W-:-:S04]  /*36b0*/  FMNMX R2, R0, R14, !PT ;  /* 0x0000000e00027209 */ /* 0x000fc80007800000 */
[----:B------:R-:W-:-:S07]  /*36c0*/  MOV R13, R2 ;  /* 0x00000002000d7202 */ /* 0x000fce0000000f00 */
[----:B------:R-:W-:Y:S05]  /*36d0*/  WARPSYNC.COLLECTIVE R15, `(.L_x_13367) ;  /* 0x000000000f087348 */ /* 0x000fea0003c00000 */
[----:B------:R0:W1:Y:S02]  /*36e0*/  SHFL.BFLY P6, R14, R13, R12, R11 ;  /* 0x0c00000c0d0e7389 */ /* 0x00006400000c000b */
[----:B01----:R-:W-:Y:S05]  /*36f0*/  ENDCOLLECTIVE ;  /* 0x000000000000791b */ /* 0x003fea0003800000 */
.L_x_13367:
[----:B------:R-:W-:Y:S01]  /*3700*/  HFMA2 R12, -RZ, RZ, 0, 5.9604644775390625e-08 ;  /* 0x00000001ff0c7431 */ /* 0x000fe200000001ff */
[----:B------:R-:W-:-:S04]  /*3710*/  FMNMX R3, R2, R14, !PT ;  /* 0x0000000e02037209 */ /* 0x000fc80007800000 */
[----:B------:R-:W-:-:S07]  /*3720*/  MOV R13, R3 ;  /* 0x00000003000d7202 */ /* 0x000fce0000000f00 */
[----:B------:R-:W-:Y:S05]  /*3730*/  WARPSYNC.COLLECTIVE R15, `(.L_x_13368) ;  /* 0x000000000f087348 */ /* 0x000fea0003c00000 */
[----:B------:R0:W1:Y:S02]  /*3740*/  SHFL.BFLY P6, R14, R13, R12, R11 ;  /* 0x0c00000c0d0e7389 */ /* 0x00006400000c000b */
[----:B01----:R-:W-:Y:S05]  /*3750*/  ENDCOLLECTIVE ;  /* 0x000000000000791b */ /* 0x003fea0003800000 */
.L_x_13368:
        /* <DEDUP_REMOVED lines=104> */
[----:B------:R-:W0:Y:S01]  /*3de0*/  MUFU.EX2 R5, R5 ;  /* 0x0000000500057308 */ /* 0x000e220000000800 */
[----:B------:R-:W-:-:S04]  /*3df0*/  FFMA R2, R13, 1.4426950216293334961, -R2 ;  /* 0x3fb8aa3b0d027823 */ /* 0x000fc80000000802 */
[----:B------:R-:W-:Y:S01]  /*3e00*/  FFMA R13, R13, 1.925963033500011079e-08, R2 ;  /* 0x32a570600d0d7823 */ /* 0x000fe20000000002 */
[----:B------:R-:W-:Y:S01]  /*3e10*/  SHF.L.U32 R2, R3, 0x17, RZ ;  /* 0x0000001703027819 */ /* 0x000fe200000006ff */
[----:B------:R-:W-:-:S04]  /*3e20*/  FFMA.SAT R3, R15, R49, 0.5 ;  /* 0x3f0000000f037423 */ /* 0x000fc80000002031 */
[----:B------:R-:W-:Y:S01]  /*3e30*/  FFMA.RM R3, R3, R50, 12582913 ;  /* 0x4b40000103037423 */ /* 0x000fe20000004032 */
[----:B------:R-:W1:Y:S03]  /*3e40*/  MUFU.EX2 R13, R13 ;  /* 0x0000000d000d7308 */ /* 0x000e660000000800 */
[C---:B------:R-:W-:Y:S01]  /*3e50*/  FADD R4, R3.reuse, -12583039 ;  /* 0xcb40007f03047421 */ /* 0x040fe20000000000 */
[----:B------:R-:W-:Y:S01]  /*3e60*/  SHF.L.U32 R3, R3, 0x17, RZ ;  /* 0x0000001703037819 */ /* 0x000fe200000006ff */
[----:B0-----:R-:W-:Y:S01]  /*3e70*/  FMUL R0, R0, R5 ;  /* 0x0000000500007220 */ /* 0x001fe20000400000 */
[----:B------:R-:W-:Y:S01]  /*3e80*/  FFMA.SAT R5, R30, R49, 0.5 ;  /* 0x3f0000001e057423 */ /* 0x000fe20000002031 */
[----:B------:R-:W-:-:S03]  /*3e90*/  FFMA R4, R15, 1.4426950216293334961, -R4 ;  /* 0x3fb8aa3b0f047823 */ /* 0x000fc60000000804 */
[----:B------:R-:W-:Y:S01]  /*3ea0*/  FFMA.RM R5, R5, R50, 12582913 ;  /* 0x4b40000105057423 */ /* 0x000fe20000004032 */
[----:B------:R-:W-:-:S03]  /*3eb0*/  FFMA R15, R15, 1.925963033500011079e-08, R4 ;  /* 0x32a570600f0f7823 */ /* 0x000fc60000000004 */
[----:B------:R-:W-:Y:S01]  /*3ec0*/  FADD R7, R5, -12583039 ;  /* 0xcb40007f05077421 */ /* 0x000fe20000000000 */
[----:B------:R-:W0:Y:S01]  /*3ed0*/  MUFU.EX2 R4, R15 ;  /* 0x0000000f00047308 */ /* 0x000e220000000800 */
[----:B-1----:R-:W-:Y:S02]  /*3ee0*/  FMUL R2, R2, R13 ;  /* 0x0000000d02027220 */ /* 0x002fe40000400000 */
        /* <DEDUP_REMOVED lines=14> */
[----:B------:R-:W-:Y:S01]  /*3fd0*/  FADD R9, R7, -12583039 ;  /* 0xcb40007f07097421 */ /* 0x000fe20000000000 */
[----:B------:R-:W0:Y:S03]  /*3fe0*/  MUFU.EX2 R6, R45 ;  /* 0x0000002d00067308 */ /* 0x000e260000000800 */
        /* <DEDUP_REMOVED lines=26> */
[----:B------:R-:W-:Y:S01]  /*4190*/  FFMA R13, R16, 1.4426950216293334961, -R13 ;  /* 0x3fb8aa3b100d7823 */ /* 0x000fe2000000080d */
[----:B------:R-:W-:-:S03]  /*41a0*/  FFMA.SAT R11, R10, R49, 0.5 ;  /* 0x3f0000000a0b7423 */ /* 0x000fc60000002031 */
[----:B------:R-:W-:Y:S01]  /*41b0*/  FFMA R13, R16, 1.925963033500011079e-08, R13 ;  /* 0x32a57060100d7823 */ /* 0x000fe2000000000d */
        /* <DEDUP_REMOVED lines=13> */
[----:B------:R-:W-:-:S06]  /*4290*/  FFMA R12, R17, 1.925963033500011079e-08, R12 ;  /* 0x32a57060110c7823 */ /* 0x000fcc000000000c */
[----:B------:R-:W0:Y:S01]  /*42a0*/  MUFU.EX2 R12, R12 ;  /* 0x0000000c000c7308 */ /* 0x000e220000000800 */
[----:B-1----:R-:W-:Y:S01]  /*42b0*/  FMUL R10, R10, R15 ;  /* 0x0000000f0a0a7220 */ /* 0x002fe20000400000 */
[----:B------:R-:W-:Y:S01]  /*42c0*/  MOV R15, 0xffffffff ;  /* 0xffffffff000f7802 */ /* 0x000fe20000000f00 */
        /* <DEDUP_REMOVED lines=44> */
.L_x_13369:
[----:B------:R-:W-:Y:S02]  /*4590*/  HFMA2 R12, -RZ, RZ, 0, 4.76837158203125e-07 ;  /* 0x00000008ff0c7431 */ /* 0x000fe400000001ff */
[----:B------:R-:W-:-:S05]  /*45a0*/  FADD R30, R13, R14 ;  /* 0x0000000e0d1e7221 */ /* 0x000fca0000000000 */
[----:B------:R-:W-:-:S07]  /*45b0*/  MOV R13, R30 ;  /* 0x0000001e000d7202 */ /* 0x000fce0000000f00 */
[----:B------:R-:W-:Y:S05]  /*45c0*/  WARPSYNC.COLLECTIVE R15, `(.L_x_13370) ;  /* 0x000000000f087348 */ /* 0x000fea0003c00000 */
[----:B------:R0:W1:Y:S02]  /*45d0*/  SHFL.BFLY P6, R14, R13, R12, R11 ;  /* 0x0c00000c0d0e7389 */ /* 0x00006400000c000b */
[----:B01----:R-:W-:Y:S05]  /*45e0*/  ENDCOLLECTIVE ;  /* 0x000000000000791b */ /* 0x003fea0003800000 */
.L_x_13370:
[----:B------:R-:W-:Y:S02]  /*45f0*/  HFMA2 R12, -RZ, RZ, 0, 2.384185791015625e-07 ;  /* 0x00000004ff0c7431 */ /* 0x000fe400000001ff */
[----:B------:R-:W-:-:S05]  /*4600*/  FADD R45, R30, R14 ;  /* 0x0000000e1e2d7221 */ /* 0x000fca0000000000 */
[----:B------:R-:W-:-:S07]  /*4610*/  MOV R13, R45 ;  /* 0x0000002d000d7202 */ /* 0x000fce0000000f00 */
[----:B------:R-:W-:Y:S05]  /*4620*/  WARPSYNC.COLLECTIVE R15, `(.L_x_13371) ;  /* 0x000000000f087348 */ /* 0x000fea0003c00000 */
[----:B------:R0:W1:Y:S02]  /*4630*/  SHFL.BFLY P6, R14, R13, R12, R11 ;  /* 0x0c00000c0d0e7389 */ /* 0x00006400000c000b */
[----:B01----:R-:W-:Y:S05]  /*4640*/  ENDCOLLECTIVE ;  /* 0x000000000000791b */ /* 0x003fea0003800000 */
.L_x_13371:
[----:B------:R-:W-:Y:S02]  /*4650*/  HFMA2 R12, -RZ, RZ, 0, 1.1920928955078125e-07 ;  /* 0x00000002ff0c7431 */ /* 0x000fe400000001ff */
[----:B------:R-:W-:-:S05]  /*4660*/  FADD R46, R45, R14 ;  /* 0x0000000e2d2e7221 */ /* 0x000fca0000000000 */
[----:B------:R-:W-:-:S07]  /*4670*/  MOV R13, R46 ;  /* 0x0000002e000d7202 */ /* 0x000fce0000000f00 */
[----:B------:R-:W-:Y:S05]  /*4680*/  WARPSYNC.COLLECTIVE R15, `(.L_x_13372) ;  /* 0x000000000f087348 */ /* 0x000fea0003c00000 */
[----:B------:R0:W1:Y:S02]  /*4690*/  SHFL.BFLY P6, R14, R13, R12, R11 ;  /* 0x0c00000c0d0e7389 */ /* 0x00006400000c000b */
[----:B01----:R-:W-:Y:S05]  /*46a0*/  ENDCOLLECTIVE ;  /* 0x000000000000791b */ /* 0x003fea0003800000 */
.L_x_13372:
[----:B------:R-:W-:Y:S02]  /*46b0*/  HFMA2 R12, -RZ, RZ, 0, 5.9604644775390625e-08 ;  /* 0x00000001ff0c7431 */ /* 0x000fe400000001ff */
[----:B------:R-:W-:-:S05]  /*46c0*/  FADD R47, R46, R14 ;  /* 0x0000000e2e2f7221 */ /* 0x000fca0000000000 */
[----:B------:R-:W-:-:S07]  /*46d0*/  MOV R13, R47 ;  /* 0x0000002f000d7202 */ /* 0x000fce0000000f00 */
[----:B------:R-:W-:Y:S05]  /*46e0*/  WARPSYNC.COLLECTIVE R15, `(.L_x_13373) ;  /* 0x000000000f087348 */ /* 0x000fea0003c00000 */
[----:B------:R0:W1:Y:S02]  /*46f0*/  SHFL.BFLY P6, R14, R13, R12, R11 ;  /* 0x0c00000c0d0e7389 */ /* 0x00006400000c000b */
[----:B01----:R-:W-:Y:S05]  /*4700*/  ENDCOLLECTIVE ;  /* 0x000000000000791b */ /* 0x003fea0003800000 */
.L_x_13373:
[----:B------:R-:W-:Y:S05]  /*4710*/  BRA `(.L_x_13374) ;  /* 0xffffffd000d47947 */ /* 0x000fea000383ffff */
        .weak           $__internal_269_$__cuda_sm3x_div_rn_noftz_f32_slowpath
        .type           $__internal_269_$__cuda_sm3x_div_rn_noftz_f32_slowpath,@function
        .size           $__internal_269_$__cuda_sm3x_div_rn_noftz_f32_slowpath,(.L_x_15586 - $__internal_269_$__cuda_sm3x_div_rn_noftz_f32_slowpath)
$__internal_269_$__cuda_sm3x_div_rn_noftz_f32_slowpath:
        /* <DEDUP_REMOVED lines=36> */
.L_x_13376:
        /* <DEDUP_REMOVED lines=51> */
.L_x_13383:
[----:B------:R-:W-:-:S04]  /*4c90*/  LOP3.LUT R11, R11, 0x80000000, RZ, 0xc0, !PT ;  /* 0x800000000b0b7812 */ /* 0x000fc800078ec0ff */
[----:B------:R-:W-:Y:S01]  /*4ca0*/  LOP3.LUT R11, R11, 0x7f800000, RZ, 0xfc, !PT ;  /* 0x7f8000000b0b7812 */ /* 0x000fe200078efcff */
[----:B------:R-:W-:Y:S06]  /*4cb0*/  BRA `(.L_x_13384) ;  /* 0x0000000000047947 */ /* 0x000fec0003800000 */
.L_x_13382:
[----:B------:R-:W-:-:S07]  /*4cc0*/  LEA R11, R30, R11, 0x17 ;  /* 0x0000000b1e0b7211 */ /* 0x000fce00078eb8ff */
.L_x_13384:
[----:B------:R-:W-:Y:S05]  /*4cd0*/  BSYNC.RECONVERGENT B2 ;  /* 0x0000000000027941 */ /* 0x000fea0003800200 */
.L_x_13381:
[----:B------:R-:W-:Y:S05]  /*4ce0*/  BRA `(.L_x_13385) ;  /* 0x0000000000207947 */ /* 0x000fea0003800000 */
.L_x_13380:
[----:B------:R-:W-:-:S04]  /*4cf0*/  LOP3.LUT R11, R12, 0x80000000, R27, 0x48, !PT ;  /* 0x800000000c0b7812 */ /* 0x000fc800078e481b */
[----:B------:R-:W-:Y:S01]  /*4d00*/  LOP3.LUT R11, R11, 0x7f800000, RZ, 0xfc, !PT ;  /* 0x7f8000000b0b7812 */ /* 0x000fe200078efcff */
[----:B------:R-:W-:Y:S06]  /*4d10*/  BRA `(.L_x_13385) ;  /* 0x0000000000147947 */ /* 0x000fec0003800000 */
.L_x_13379:
[----:B------:R-:W-:Y:S01]  /*4d20*/  LOP3.LUT R11, R12, 0x80000000, R27, 0x48, !PT ;  /* 0x800000000c0b7812 */ /* 0x000fe200078e481b */
[----:B------:R-:W-:Y:S06]  /*4d30*/  BRA `(.L_x_13385) ;  /* 0x00000000000c7947 */ /* 0x000fec0003800000 */
.L_x_13378:
[----:B------:R-:W0:Y:S01]  /*4d40*/  MUFU.RSQ R11, -QNAN ;  /* 0xffc00000000b7908 */ /* 0x000e220000001400 */
[----:B------:R-:W-:Y:S05]  /*4d50*/  BRA `(.L_x_13385) ;  /* 0x0000000000047947 */ /* 0x000fea0003800000 */
.L_x_13377:
[----:B------:R-:W-:-:S07]  /*4d60*/  FADD.FTZ R11, R27, R12 ;  /* 0x0000000c1b0b7221 */ /* 0x000fce0000010000 */
.L_x_13385:
[----:B------:R-:W-:Y:S05]  /*4d70*/  BSYNC.RECONVERGENT B1 ;  /* 0x0000000000017941 */ /* 0x000fea0003800200 */
.L_x_13375:
[----:B------:R-:W-:Y:S01]  /*4d80*/  HFMA2 R13, -RZ, RZ, 0, 0 ;  /* 0x00000000ff0d7431 */ /* 0x000fe200000001ff */
[----:B------:R-:W-:-:S04]  /*4d90*/  MOV R12, R14 ;  /* 0x0000000e000c7202 */ /* 0x000fc80000000f00 */
[----:B0-----:R-:W-:Y:S05]  /*4da0*/  RET.REL.NODEC R12 `(_ZN7oneflow4cuda7softmax15SoftmaxWarpImplI10SimpleLoadIffE11SimpleStoreIffEfLi2ELi22ELi32ELi1ELb1ELNS1_9AlgorithmE0EEEvT_T0_ll) ;  /* 0xffffffb00c947950 */ /* 0x001fea0003c3ffff */
.L_x_13386:
        /* <DEDUP_REMOVED lines=13> */
.L_x_15586:


//--------------------- .text._ZN7oneflow4cuda7softmax15SoftmaxWarpImplI10SimpleLoadIffE11SimpleStoreIffEfLi2ELi22ELi32ELi1ELb0ELNS1_9AlgorithmE0EEEvT_T0_ll --------------------------
	.section	.text._ZN7oneflow4cuda7softmax15SoftmaxWarpImplI10SimpleLoadIffE11SimpleStoreIffEfLi2ELi22ELi32ELi1ELb0ELNS1_9AlgorithmE0EEEvT_T0_ll,"ax",@progbits
	.align	128
        .global         _ZN7oneflow4cuda7softmax15SoftmaxWarpImplI10SimpleLoadIffE11SimpleStoreIffEfLi2ELi22ELi32ELi1ELb0ELNS1_9AlgorithmE0EEEvT_T0_ll
        .type           _ZN7oneflow4cuda7softmax15SoftmaxWarpImplI10SimpleLoadIffE11SimpleStoreIffEfLi2ELi22ELi32ELi1ELb0ELNS1_9AlgorithmE0EEEvT_T0_ll,@function
        .size           _ZN7oneflow4cuda7softmax15SoftmaxWarpImplI10SimpleLoadIffE11SimpleStoreIffEfLi2ELi22ELi32ELi1ELb0ELNS1_9AlgorithmE0EEEvT_T0_ll,(.L_x_15587 - _ZN7oneflow4cuda7softmax15SoftmaxWarpImplI10SimpleLoadIffE11SimpleStoreIffEfLi2ELi22ELi32ELi1ELb0ELNS1_9AlgorithmE0EEEvT_T0_ll)
        .other          _ZN7oneflow4cuda7softmax15SoftmaxWarpImplI10SimpleLoadIffE11SimpleStoreIffEfLi2ELi22ELi32ELi1ELb0ELNS1_9AlgorithmE0EEEvT_T0_ll,@"STO_CUDA_ENTRY STV_DEFAULT"
_ZN7oneflow4cuda7softmax15SoftmaxWarpImplI10SimpleLoadIffE11SimpleStoreIffEfLi2ELi22ELi32ELi1ELb0ELNS1_9AlgorithmE0EEEvT_T0_ll:
.text._ZN7oneflow4cuda7softmax15SoftmaxWarpImplI10SimpleLoadIffE11SimpleStoreIffEfLi2ELi22ELi32ELi1ELb0ELNS1_9AlgorithmE0EEEvT_T0_ll:
        /* <DEDUP_REMOVED lines=24> */
.L_x_13387:
        /* <DEDUP_REMOVED lines=14> */
.L_x_13433:
        /* <DEDUP_REMOVED lines=300> */
.L_x_13445:
        /* <DEDUP_REMOVED lines=12> */
[----:B0-----:R-:W-:Y:S05]  /*15e0*/  CALL.REL.NOINC `($__internal_270_$__cuda_sm3x_div_rn_noftz_f32_slowpath) ;  /* 0x0000002800647944 */ /* 0x001fea0003c00000 */
[----:B------:R-:W-:-:S07]  /*15f0*/  MOV R14, R11 ;  /* 0x0000000b000e7202 */ /* 0x000fce0000000f00 */
.L_x_13390:
[----:B------:R-:W-:Y:S05]  /*1600*/  BSYNC.RECONVERGENT B2 ;  /* 0x0000000000027941 */ /* 0x000fea0003800200 */
.L_x_13389:
        /* <DEDUP_REMOVED lines=12> */
[----:B0-----:R-:W-:Y:S05]  /*16d0*/  CALL.REL.NOINC `($__internal_270_$__cuda_sm3x_div_rn_noftz_f32_slowpath) ;  /* 0x0000002800287944 */ /* 0x001fea0003c00000 */
[----:B------:R-:W-:-:S07]  /*16e0*/  MOV R30, R11 ;  /* 0x0000000b001e7202 */ /* 0x000fce0000000f00 */
.L_x_13392:
[----:B------:R-:W-:Y:S05]  /*16f0*/  BSYNC.RECONVERGENT B2 ;  /* 0x0000000000027941 */ /* 0x000fea0003800200 */
.L_x_13391:
        /* <DEDUP_REMOVED lines=14> */
.L_x_13394:
[----:B------:R-:W-:Y:S05]  /*17e0*/  BSYNC.RECONVERGENT B2 ;  /* 0x0000000000027941 */ /* 0x000fea0003800200 */
.L_x_13393:
        /* <DEDUP_REMOVED lines=14> */
.L_x_13396:
[----:B------:R-:W-:Y:S05]  /*18d0*/  BSYNC.RECONVERGENT B2 ;  /* 0x0000000000027941 */ /* 0x000fea0003800200 */
.L_x_13395:
        /* <DEDUP_REMOVED lines=14> */
.L_x_13398:
[----:B------:R-:W-:Y:S05]  /*19c0*/  BSYNC.RECONVERGENT B2 ;  /* 0x0000000000027941 */ /* 0x000fea0003800200 */
.L_x_13397:
        /* <DEDUP_REMOVED lines=14> */
.L_x_13400:
[----:B------:R-:W-:Y:S05]  /*1ab0*/  BSYNC.RECONVERGENT B2 ;  /* 0x0000000000027941 */ /* 0x000fea0003800200 */
.L_x_13399:
        /* <DEDUP_REMOVED lines=14> */
.L_x_13402:
[----:B------:R-:W-:Y:S05]  /*1ba0*/  BSYNC.RECONVERGENT B2 ;  /* 0x0000000000027941 */ /* 0x000fea0003800200 */
.L_x_13401:
        /* <DEDUP_REMOVED lines=14> */
.L_x_13404:
[----:B------:R-:W-:Y:S05]  /*1c90*/  BSYNC.RECONVERGENT B2 ;  /* 0x0000000000027941 */ /* 0x000fea0003800200 */
.L_x_13403:
        /* <DEDUP_REMOVED lines=14> */
.L_x_13406:
[----:B------:R-:W-:Y:S05]  /*1d80*/  BSYNC.RECONVERGENT B2 ;  /* 0x0000000000027941 */ /* 0x000fea0003800200 */
.L_x_13405:
        /* <DEDUP_REMOVED lines=14> */
.L_x_13408:
[----:B------:R-:W-:Y:S05]  /*1e70*/  BSYNC.RECONVERGENT B2 ;  /* 0x0000000000027941 */ /* 0x000fea0003800200 */
.L_x_13407:
        /* <DEDUP_REMOVED lines=14> */
.L_x_13410:
[----:B------:R-:W-:Y:S05]  /*1f60*/  BSYNC.RECONVERGENT B2 ;  /* 0x0000000000027941 */ /* 0x000fea0003800200 */
.L_x_13409:
        /* <DEDUP_REMOVED lines=14> */
.L_x_13412:
[----:B------:R-:W-:Y:S05]  /*2050*/  BSYNC.RECONVERGENT B2 ;  /* 0x0000000000027941 */ /* 0x000fea0003800200 */
.L_x_13411:
        /* <DEDUP_REMOVED lines=14> */
.L_x_13414:
[----:B------:R-:W-:Y:S05]  /*2140*/  BSYNC.RECONVERGENT B2 ;  /* 0x0000000000027941 */ /* 0x000fea0003800200 */
.L_x_13413:
        /* <DEDUP_REMOVED lines=14> */
.L_x_13416:
[----:B------:R-:W-:Y:S05]  /*2230*/  BSYNC.RECONVERGENT B2 ;  /* 0x0000000000027941 */ /* 0x000fea0003800200 */
.L_x_13415:
        /* <DEDUP_REMOVED lines=14> */
.L_x_13418:
[----:B------:R-:W-:Y:S05]  /*2320*/  BSYNC.RECONVERGENT B2 ;  /* 0x0000000000027941 */ /* 0x000fea0003800200 */
.L_x_13417:
        /* <DEDUP_REMOVED lines=14> */
.L_x_13420:
[----:B------:R-:W-:Y:S05]  /*2410*/  BSYNC.RECONVERGENT B2 ;  /* 0x0000000000027941 */ /* 0x000fea0003800200 */
.L_x_13419:
        /* <DEDUP_REMOVED lines=14> */
.L_x_13422:
[----:B------:R-:W-:Y:S05]  /*2500*/  BSYNC.RECONVERGENT B2 ;  /* 0x0000000000027941 */ /* 0x000fea0003800200 */
.L_x_13421:
        /* <DEDUP_REMOVED lines=14> */
.L_x_13424:
[----:B------:R-:W-:Y:S05]  /*25f0*/  BSYNC.RECONVERGENT B2 ;  /* 0x0000000000027941 */ /* 0x000fea0003800200 */
.L_x_13423:
        /* <DEDUP_REMOVED lines=14> */
.L_x_13426:
[----:B------:R-:W-:Y:S05]  /*26e0*/  BSYNC.RECONVERGENT B2 ;  /* 0x0000000000027941 */ /* 0x000fea0003800200 */
.L_x_13425:
        /* <DEDUP_REMOVED lines=14> */
.L_x_13428:
[----:B------:R-:W-:Y:S05]  /*27d0*/  BSYNC.RECONVERGENT B2 ;  /* 0x0000000000027941 */ /* 0x000fea0003800200 */
.L_x_13427:
        /* <DEDUP_REMOVED lines=14> */
.L_x_13430:
[----:B------:R-:W-:Y:S05]  /*28c0*/  BSYNC.RECONVERGENT B2 ;  /* 0x0000000000027941 */ /* 0x000fea0003800200 */
.L_x_13429:
        /* <DEDUP_REMOVED lines=13> */
.L_x_13432:
[----:B------:R-:W-:Y:S05]  /*29a0*/  BSYNC.RECONVERGENT B2 ;  /* 0x0000000000027941 */ /* 0x000fea0003800200 */
.L_x_13431:
        /* <DEDUP_REMOVED lines=62> */
.L_x_13388:
[----:B------:R-:W-:Y:S01]  /*2d90*/  BSSY B0, `(.L_x_13434) ;  /* 0x0000007000007945 */ /* 0x000fe20003800000 */
[----:B------:R-:W-:Y:S02]  /*2da0*/  MOV R12, 0x10 ;  /* 0x00000010000c7802 */ /* 0x000fe40000000f00 */
[----:B------:R-:W-:Y:S02]  /*2db0*/  MOV R11, 0x1f ;  /* 0x0000001f000b7802 */ /* 0x000fe40000000f00 */
[----:B------:R-:W-:-:S07]  /*2dc0*/  MOV R15, 0xffffffff ;  /* 0xffffffff000f7802 */ /* 0x000fce0000000f00 */
[----:B0-----:R-:W-:Y:S05]  /*2dd0*/  WARPSYNC.COLLECTIVE R15, `(.L_x_13435) ;  /* 0x000000000f087348 */ /* 0x001fea0003c00000 */
[----:B------:R1:W2:Y:S02]  /*2de0*/  SHFL.BFLY P6, R14, R13, R12, R11 ;  /* 0x0c00000c0d0e7389 */ /* 0x0002a400000c000b */
[----:B012---:R-:W-:Y:S05]  /*2df0*/  ENDCOLLECTIVE ;  /* 0x000000000000791b */ /* 0x007fea0003800000 */
.L_x_13435:
[----:B------:R-:W-:Y:S05]  /*2e00*/  BSYNC B0 ;  /* 0x0000000000007941 */ /* 0x000fea0003800000 */
.L_x_13434:
        /* <DEDUP_REMOVED lines=8> */
.L_x_13436:
[----:B------:R-:W-:Y:S01]  /*2e90*/  HFMA2 R12, -RZ, RZ, 0, 2.384185791015625e-07 ;  /* 0x00000004ff0c7431 */ /* 0x000fe200000001ff */
[----:B------:R-:W-:-:S04]  /*2ea0*/  FMNMX R0, R13, R14, !PT ;  /* 0x0000000e0d007209 */ /* 0x000fc80007800000 */
[----:B------:R-:W-:-:S07]  /*2eb0*/  MOV R13, R0 ;  /* 0x00000000000d7202 */ /* 0x000fce0000000f00 */
[----:B------:R-:W-:Y:S05]  /*2ec0*/  WARPSYNC.COLLECTIVE R15, `(.L_x_13437) ;  /* 0x000000000f087348 */ /* 0x000fea0003c00000 */
[----:B------:R0:W1:Y:S02]  /*2ed0*/  SHFL.BFLY P6, R14, R13, R12, R11 ;  /* 0x0c00000c0d0e7389 */ /* 0x00006400000c000b */
[----:B01----:R-:W-:Y:S05]  /*2ee0*/  ENDCOLLECTIVE ;  /* 0x000000000000791b */ /* 0x003fea0003800000 */
.L_x_13437:
[----:B------:R-:W-:Y:S01]  /*2ef0*/  HFMA2 R12, -RZ, RZ, 0, 1.1920928955078125e-07 ;  /* 0x00000002ff0c7431 */ /* 0x000fe200000001ff */
[----:B------:R-:W-:-:S04]  /*2f00*/  FMNMX R2, R0, R14, !PT ;  /* 0x0000000e00027209 */ /* 0x000fc80007800000 */
[----:B------:R-:W-:-:S07]  /*2f10*/  MOV R13, R2 ;  /* 0x00000002000d7202 */ /* 0x000fce0000000f00 */
[----:B------:R-:W-:Y:S05]  /*2f20*/  WARPSYNC.COLLECTIVE R15, `(.L_x_13438) ;  /* 0x000000000f087348 */ /* 0x000fea0003c00000 */
[----:B------:R0:W1:Y:S02]  /*2f30*/  SHFL.BFLY P6, R14, R13, R12, R11 ;  /* 0x0c00000c0d0e7389 */ /* 0x00006400000c000b */
[----:B01----:R-:W-:Y:S05]  /*2f40*/  ENDCOLLECTIVE ;  /* 0x000000000000791b */ /* 0x003fea0003800000 */
.L_x_13438:
[----:B------:R-:W-:Y:S01]  /*2f50*/  HFMA2 R12, -RZ, RZ, 0, 5.9604644775390625e-08 ;  /* 0x00000001ff0c7431 */ /* 0x000fe200000001ff */
[----:B------:R-:W-:-:S04]  /*2f60*/  FMNMX R3, R2, R14, !PT ;  /* 0x0000000e02037209 */ /* 0x000fc80007800000 */
[----:B------:R-:W-:-:S07]  /*2f70*/  MOV R13, R3 ;  /* 0x00000003000d7202 */ /* 0x000fce0000000f00 */
[----:B------:R-:W-:Y:S05]  /*2f80*/  WARPSYNC.COLLECTIVE R15, `(.L_x_13439) ;  /* 0x000000000f087348 */ /* 0x000fea0003c00000 */
[----:B------:R0:W1:Y:S02]  /*2f90*/  SHFL.BFLY P6, R14, R13, R12, R11 ;  /* 0x0c00000c0d0e7389 */ /* 0x00006400000c000b */
[----:B01----:R-:W-:Y:S05]  /*2fa0*/  ENDCOLLECTIVE ;  /* 0x000000000000791b */ /* 0x003fea0003800000 */
.L_x_13439:
        /* <DEDUP_REMOVED lines=228> */
.L_x_13440:
[----:B------:R-:W-:Y:S02]  /*3df0*/  HFMA2 R12, -RZ, RZ, 0, 4.76837158203125e-07 ;  /* 0x00000008ff0c7431 */ /* 0x000fe400000001ff */
[----:B------:R-:W-:-:S05]  /*3e00*/  FADD R30, R13, R14 ;  /* 0x0000000e0d1e7221 */ /* 0x000fca0000000000 */
[----:B------:R-:W-:-:S07]  /*3e10*/  MOV R13, R30 ;  /* 0x0000001e000d7202 */ /* 0x000fce0000000f00 */
[----:B------:R-:W-:Y:S05]  /*3e20*/  WARPSYNC.COLLECTIVE R15, `(.L_x_13441) ;  /* 0x000000000f087348 */ /* 0x000fea0003c00000 */
[----:B------:R0:W1:Y:S02]  /*3e30*/  SHFL.BFLY P6, R14, R13, R12, R11 ;  /* 0x0c00000c0d0e7389 */ /* 0x00006400000c000b */
[----:B01----:R-:W-:Y:S05]  /*3e40*/  ENDCOLLECTIVE ;  /* 0x000000000000791b */ /* 0x003fea0003800000 */
.L_x_13441:
[----:B------:R-:W-:Y:S02]  /*3e50*/  HFMA2 R12, -RZ, RZ, 0, 2.384185791015625e-07 ;  /* 0x00000004ff0c7431 */ /* 0x000fe400000001ff */
[----:B------:R-:W-:-:S05]  /*3e60*/  FADD R31, R30, R14 ;  /* 0x0000000e1e1f7221 */ /* 0x000fca0000000000 */
[----:B------:R-:W-:-:S07]  /*3e70*/  MOV R13, R31 ;  /* 0x0000001f000d7202 */ /* 0x000fce0000000f00 */
[----:B------:R-:W-:Y:S05]  /*3e80*/  WARPSYNC.COLLECTIVE R15, `(.L_x_13442) ;  /* 0x000000000f087348 */ /* 0x000fea0003c00000 */
[----:B------:R0:W1:Y:S02]  /*3e90*/  SHFL.BFLY P6, R14, R13, R12, R11 ;  /* 0x0c00000c0d0e7389 */ /* 0x00006400000c000b */
[----:B01----:R-:W-:Y:S05]  /*3ea0*/  ENDCOLLECTIVE ;  /* 0x000000000000791b */ /* 0x003fea0003800000 */
.L_x_13442:
[----:B------:R-:W-:Y:S02]  /*3eb0*/  HFMA2 R12, -RZ, RZ, 0, 1.1920928955078125e-07 ;  /* 0x00000002ff0c7431 */ /* 0x000fe400000001ff */
[----:B------:R-:W-:-:S05]  /*3ec0*/  FADD R32, R31, R14 ;  /* 0x0000000e1f207221 */ /* 0x000fca0000000000 */
[----:B------:R-:W-:-:S07]  /*3ed0*/  MOV R13, R32 ;  /* 0x00000020000d7202 */ /* 0x000fce0000000f00 */
[----:B------:R-:W-:Y:S05]  /*3ee0*/  WARPSYNC.COLLECTIVE R15, `(.L_x_13443) ;  /* 0x000000000f087348 */ /* 0x000fea0003c00000 */
[----:B------:R0:W1:Y:S02]  /*3ef0*/  SHFL.BFLY P6, R14, R13, R12, R11 ;  /* 0x0c00000c0d0e7389 */ /* 0x00006400000c000b */
[----:B01----:R-:W-:Y:S05]  /*3f00*/  ENDCOLLECTIVE ;  /* 0x000000000000791b */ /* 0x003fea0003800000 */
.L_x_13443:
[----:B------:R-:W-:Y:S02]  /*3f10*/  HFMA2 R12, -RZ, RZ, 0, 5.9604644775390625e-08 ;  /* 0x00000001ff0c7431 */ /* 0x000fe400000001ff */
[----:B------:R-:W-:-:S05]  /*3f20*/  FADD R33, R32, R14 ;  /* 0x0000000e20217221 */ /* 0x000fca0000000000 */
[----:B------:R-:W-:-:S07]  /*3f30*/  MOV R13, R33 ;  /* 0x00000021000d7202 */ /* 0x000fce0000000f00 */
[----:B------:R-:W-:Y:S05]  /*3f40*/  WARPSYNC.COLLECTIVE R15, `(.L_x_13444) ;  /* 0x000000000f087348 */ /* 0x000fea0003c00000 */
[----:B------:R0:W1:Y:S02]  /*3f50*/  SHFL.BFLY P6, R14, R13, R12, R11 ;  /* 0x0c00000c0d0e7389 */ /* 0x00006400000c000b */
[----:B01----:R-:W-:Y:S05]  /*3f60*/  ENDCOLLECTIVE ;  /* 0x000000000000791b */ /* 0x003fea0003800000 */
.L_x_13444:
[----:B------:R-:W-:Y:S05]  /*3f70*/  BRA `(.L_x_13445) ;  /* 0xffffffd400687947 */ /* 0x000fea000383ffff */
        .weak           $__internal_270_$__cuda_sm3x_div_rn_noftz_f32_slowpath
        .type           $__internal_270_$__cuda_sm3x_div_rn_noftz_f32_slowpath,@function
        .size           $__internal_270_$__cuda_sm3x_div_rn_noftz_f32_slowpath,(.L_x_15587 - $__internal_270_$__cuda_sm3x_div_rn_noftz_f32_slowpath)
$__internal_270_$__cuda_sm3x_div_rn_noftz_f32_slowpath:
        /* <DEDUP_REMOVED lines=35> */
.L_x_13447:
        /* <DEDUP_REMOVED lines=51> */
.L_x_13454:
[----:B------:R-:W-:-:S04]  /*44e0*/  LOP3.LUT R11, R11, 0x80000000, RZ, 0xc0, !PT ;  /* 0x800000000b0b7812 */ /* 0x000fc800078ec0ff */
[----:B------:R-:W-:Y:S01]  /*44f0*/  LOP3.LUT R11, R11, 0x7f800000, RZ, 0xfc, !PT ;  /* 0x7f8000000b0b7812 */ /* 0x000fe200078efcff */
[----:B------:R-:W-:Y:S06]  /*4500*/  BRA `(.L_x_13455) ;  /* 0x0000000000047947 */ /* 0x000fec0003800000 */
.L_x_13453:
[----:B------:R-:W-:-:S07]  /*4510*/  LEA R11, R38, R11, 0x17 ;  /* 0x0000000b260b7211 */ /* 0x000fce00078eb8ff */
.L_x_13455:
[----:B------:R-:W-:Y:S05]  /*4520*/  BSYNC.RECONVERGENT B1 ;  /* 0x0000000000017941 */ /* 0x000fea0003800200 */
.L_x_13452:
[----:B------:R-:W-:Y:S05]  /*4530*/  BRA `(.L_x_13456) ;  /* 0x0000000000207947 */ /* 0x000fea0003800000 */
.L_x_13451:
[----:B------:R-:W-:-:S04]  /*4540*/  LOP3.LUT R11, R11, 0x80000000, R32, 0x48, !PT ;  /* 0x800000000b0b7812 */ /* 0x000fc800078e4820 */
[----:B------:R-:W-:Y:S01]  /*4550*/  LOP3.LUT R11, R11, 0x7f800000, RZ, 0xfc, !PT ;  /* 0x7f8000000b0b7812 */ /* 0x000fe200078efcff */
[----:B------:R-:W-:Y:S06]  /*4560*/  BRA `(.L_x_13456) ;  /* 0x0000000000147947 */ /* 0x000fec0003800000 */
.L_x_13450:
[----:B------:R-:W-:Y:S01]  /*4570*/  LOP3.LUT R11, R11, 0x80000000, R32, 0x48, !PT ;  /* 0x800000000b0b7812 */ /* 0x000fe200078e4820 */
[----:B------:R-:W-:Y:S06]  /*4580*/  BRA `(.L_x_13456) ;  /* 0x00000000000c7947 */ /* 0x000fec0003800000 */
.L_x_13449:
[----:B------:R-:W0:Y:S01]  /*4590*/  MUFU.RSQ R11, -QNAN ;  /* 0xffc00000000b7908 */ /* 0x000e220000001400 */
[----:B------:R-:W-:Y:S05]  /*45a0*/  BRA `(.L_x_13456) ;  /* 0x0000000000047947 */ /* 0x000fea0003800000 */
.L_x_13448:
[----:B------:R-:W-:-:S07]  /*45b0*/  FADD.FTZ R11, R22, R11 ;  /* 0x0000000b160b7221 */ /* 0x000fce0000010000 */
.L_x_13456:
[----:B------:R-:W-:Y:S05]  /*45c0*/  BSYNC.RECONVERGENT B0 ;  /* 0x0000000000007941 */ /* 0x000fea0003800200 */
.L_x_13446:
[----:B------:R-:W-:-:S04]  /*45d0*/  HFMA2 R13, -RZ, RZ, 0, 0 ;  /* 0x00000000ff0d7431 */ /* 0x000fc800000001ff */
[----:B0-----:R-:W-:Y:S05]  /*45e0*/  RET.REL.NODEC R12 `(_ZN7oneflow4cuda7softmax15SoftmaxWarpImplI10SimpleLoadIffE11SimpleStoreIffEfLi2ELi22ELi32ELi1ELb0ELNS1_9AlgorithmE0EEEvT_T0_ll) ;  /* 0xffffffb80c847950 */ /* 0x001fea0003c3ffff */
.L_x_13457:
        /* <DEDUP_REMOVED lines=9> */
.L_x_15587:


//--------------------- .text._ZN7oneflow4cuda7softmax15SoftmaxWarpImplI10SimpleLoadIffE11SimpleStoreIffEfLi2ELi20ELi32ELi1ELb1ELNS1_9AlgorithmE0EEEvT_T0_ll --------------------------
	.section	.text._ZN7oneflow4cuda7softmax15SoftmaxWarpImplI10SimpleLoadIffE11SimpleStoreIffEfLi2ELi20ELi32ELi1ELb1ELNS1_9AlgorithmE0EEEvT_T0_ll,"ax",@progbits
	.align	128
        .global         _ZN7oneflow4cuda7softmax15SoftmaxWarpImplI10SimpleLoadIffE11SimpleStoreIffEfLi2ELi20ELi32ELi1ELb1ELNS1_9AlgorithmE0EEEvT_T0_ll
        .type           _ZN7oneflow4cuda7softmax15SoftmaxWarpImplI10SimpleLoadIffE11SimpleStoreIffEfLi2ELi20ELi32ELi1ELb1ELNS1_9AlgorithmE0EEEvT_T0_ll,@function
        .size           _ZN7oneflow4cuda7softmax15SoftmaxWarpImplI10SimpleLoadIffE11SimpleStoreIffEfLi2ELi20ELi32ELi1ELb1ELNS1_9AlgorithmE0EEEvT_T0_ll,(.L_x_15588 - _ZN7oneflow4cuda7softmax15SoftmaxWarpImplI10SimpleLoadIffE11SimpleStoreIffEfLi2ELi20ELi32ELi1ELb1ELNS1_9AlgorithmE0EEEvT_T0_ll)
        .other          _ZN7oneflow4cuda7softmax15SoftmaxWarpImplI10SimpleLoadIffE11SimpleStoreIffEfLi2ELi20ELi32ELi1ELb1ELNS1_9AlgorithmE0EEEvT_T0_ll,@"STO_CUDA_ENTRY STV_DEFAULT"
_ZN7oneflow4cuda7softmax15SoftmaxWarpImplI10SimpleLoadIffE11SimpleStoreIffEfLi2ELi20ELi32ELi1ELb1ELNS1_9AlgorithmE0EEEvT_T0_ll:
.text._ZN7oneflow4cuda7softmax15SoftmaxWarpImplI10SimpleLoadIffE11SimpleStoreIffEfLi2ELi20ELi32ELi1ELb1ELNS1_9AlgorithmE0EEEvT_T0_ll:
        /* <DEDUP_REMOVED lines=25> */
.L_x_13458:
        /* <DEDUP_REMOVED lines=24> */
.L_x_13501:
[----:B------:R-:W-:Y:S01]  /*0310*/  ISETP.GE.U32.AND P0, PT, R32, UR44, PT ;  /* 0x0000002c20007c0c */ /* 0x000fe2000bf06070 */
[----:B------:R-:W-:Y:S01]  /*0320*/  HFMA2 R3, -RZ, RZ, 0, 0 ;  /* 0x00000000ff037431 */ /* 0x000fe200000001ff */
[----:B------:R-:W-:Y:S01]  /*0330*/  ISETP.GE.U32.AND P1, PT, R44, UR44, PT ;  /* 0x0000002c2c007c0c */ /* 0x000fe2000bf26070 */
[----:B------:R-:W-:Y:S01]  /*0340*/  IMAD R0, R34, UR38, RZ ;  /* 0x0000002622007c24 */ /* 0x000fe2000f8e02ff */
[----:B------:R-:W-:Y:S02]  /*0350*/  ISETP.GE.AND.EX P0, PT, RZ, UR45, PT, P0 ;  /* 0x0000002dff007c0c */ /* 0x000fe4000bf06300 */
[----:B------:R-:W-:Y:S02]  /*0360*/  MOV R2, R32 ;  /* 0x0000002000027202 */ /* 0x000fe40000000f00 */
[----:B------:R-:W-:Y:S02]  /*0370*/  ISETP.GE.AND.EX P1, PT, RZ, UR45, PT, P1 ;  /* 0x0000002dff007c0c */ /* 0x000fe4000bf26310 */
[----:B------:R-:W-:Y:S01]  /*0380*/  ISETP.GE.U32.AND P3, PT, R36, UR44, PT ;  /* 0x0000002c24007c0c */ /* 0x000fe2000bf66070 */
[----:B0-----:R-:W-:Y:S01]  /*0390*/  IMAD.WIDE.U32 R4, R33, UR38, R2 ;  /* 0x0000002621047c25 */ /* 0x001fe2000f8e0002 */
        /* <DEDUP_REMOVED lines=14> */
[----:B------:R-:W-:Y:S02]  /*0480*/  ISETP.GE.AND.EX P2, PT, RZ, UR45, PT, P2 ;  /* 0x0000002dff007c0c */ /* 0x000fe4000bf46320 */
[----:B------:R-:W-:Y:S02]  /*0490*/  MOV R4, 0xff800000 ;  /* 0xff80000000047802 */ /* 0x000fe40000000f00 */
[----:B------:R-:W-:Y:S02]  /*04a0*/  MOV R10, 0xff800000 ;  /* 0xff800000000a7802 */ /* 0x000fe40000000f00 */
[----:B------:R-:W-:Y:S02]  /*04b0*/  MOV R60, 0xff800000 ;  /* 0xff800000003c7802 */ /* 0x000fe40000000f00 */
[----:B------:R-:W-:Y:S01]  /*04c0*/  MOV R58, 0xff800000 ;  /* 0xff800000003a7802 */ /* 0x000fe20000000f00 */
[----:B------:R-:W2:Y:S01]  /*04d0*/  @!P0 LDG.E R4, desc[UR4][R2.64] ;  /* 0x0000000402048981 */ /* 0x000ea2000c1e1900 */
[----:B------:R-:W-:-:S02]  /*04e0*/  @!P3 R2UR UR12, R26 ;  /* 0x000000001a0cb2ca */ /* 0x000fc400000e0000 */
[C---:B------:R-:W-:Y:S01]  /*04f0*/  @!P3 R2UR UR13, R27.reuse ;  /* 0x000000001b0db2ca */ /* 0x040fe200000e0000 */
        /* <DEDUP_REMOVED lines=8> */
[----:B------:R-:W-:Y:S02]  /*0580*/  @!P2 R2UR UR19, R27 ;  /* 0x000000001b13a2ca */ /* 0x000fe400000e0000 */
        /* <DEDUP_REMOVED lines=40> */
[----:B------:R-:W-:Y:S02]  /*0810*/  ISETP.GE.AND.EX P1, PT, RZ, UR45, PT, P5 ;  /* 0x0000002dff007c0c */ /* 0x000fe4000bf26350 */
[----:B------:R-:W-:-:S04]  /*0820*/  ISETP.GE.U32.AND P5, PT, R41, UR44, PT ;  /* 0x0000002c29007c0c */ /* 0x000fc8000bfa6070 */
[----:B------:R-:W-:Y:S02]  /*0830*/  ISETP.GE.AND.EX P5, PT, RZ, UR45, PT, P5 ;  /* 0x0000002dff007c0c */ /* 0x000fe4000bfa6350 */
[----:B----4-:R-:W-:Y:S02]  /*0840*/  @!P3 FMNMX3 R13, R13, R56, R6, !PT ;  /* 0x000000380d0db276 */ /* 0x010fe40007800006 */
[----:B------:R-:W-:-:S03]  /*0850*/  ISETP.GE.U32.AND P3, PT, R42, UR44, PT ;  /* 0x0000002c2a007c0c */ /* 0x000fc6000bf66070 */
[C---:B------:R-:W-:Y:S02]  /*0860*/  @!P1 R2UR UR4, R26.reuse ;  /* 0x000000001a0492ca */ /* 0x040fe400000e0000 */
[C---:B------:R-:W-:Y:S02]  /*0870*/  @!P1 R2UR UR5, R27.reuse ;  /* 0x000000001b0592ca */ /* 0x040fe400000e0000 */
[----:B------:R-:W-:Y:S02]  /*0880*/  @!P1 R2UR UR6, R26 ;  /* 0x000000001a0692ca */ /* 0x000fe400000e0000 */
[----:B------:R-:W-:Y:S02]  /*0890*/  @!P1 R2UR UR7, R27 ;  /* 0x000000001b0792ca */ /* 0x000fe400000e0000 */
[----:B-----5:R-:W-:Y:S02]  /*08a0*/  @!P2 FMNMX3 R13, R13, R62, R54, !PT ;  /* 0x0000003e0d0da276 */ /* 0x020fe40007800036 */
        /* <DEDUP_REMOVED lines=70> */
[----:B------:R-:W-:Y:S01]  /*0d10*/  FFMA.RM R7, R7, R12, 12582913 ;  /* 0x4b40000107077423 */ /* 0x000fe2000000400c */
[-C--:B------:R-:W-:Y:S01]  /*0d20*/  FFMA.SAT R19, R0, R11.reuse, 0.5 ;  /* 0x3f00000000137423 */ /* 0x080fe2000000200b */
[-C--:B------:R-:W-:Y:S01]  /*0d30*/  FFMA.SAT R29, R28, R11.reuse, 0.5 ;  /* 0x3f0000001c1d7423 */ /* 0x080fe2000000200b */
[----:B------:R-:W-:Y:S01]  /*0d40*/  FFMA R64, R64, 1.925963033500011079e-08, R5 ;  /* 0x32a5706040407823 */ /* 0x000fe20000000005 */
[----:B------:R-:W-:Y:S01]  /*0d50*/  FFMA.SAT R5, R60, R11, 0.5 ;  /* 0x3f0000003c057423 */ /* 0x000fe2000000200b */
[----:B------:R-:W-:-:S03]  /*0d60*/  FADD R9, R7, -12583039 ;  /* 0xcb40007f07097421 */ /* 0x000fc60000000000 */
[-C--:B------:R-:W-:Y:S01]  /*0d70*/  FFMA.RM R13, R5, R12.reuse, 12582913 ;  /* 0x4b400001050d7423 */ /* 0x080fe2000000400c */
[----:B------:R-:W0:Y:S01]  /*0d80*/  MUFU.EX2 R64, R64 ;  /* 0x0000004000407308 */ /* 0x000e220000000800 */
[C---:B------:R-:W-:Y:S02]  /*0d90*/  FFMA R9, R66.reuse, 1.4426950216293334961, -R9 ;  /* 0x3fb8aa3b42097823 */ /* 0x040fe40000000809 */
[----:B------:R-:W-:Y:S02]  /*0da0*/  FADD R5, R13, -12583039 ;  /* 0xcb40007f0d057421 */ /* 0x000fe40000000000 */
[----:B------:R-:W-:Y:S02]  /*0db0*/  FFMA R9, R66, 1.925963033500011079e-08, R9 ;  /* 0x32a5706042097823 */ /* 0x000fe40000000009 */
[C---:B------:R-:W-:Y:S01]  /*0dc0*/  FFMA R15, R60.reuse, 1.4426950216293334961, -R5 ;  /* 0x3fb8aa3b3c0f7823 */ /* 0x040fe20000000805 */
[----:B------:R-:W-:Y:S01]  /*0dd0*/  FFMA.RM R5, R17, R12, 12582913 ;  /* 0x4b40000111057423 */ /* 0x000fe2000000400c */
[----:B------:R1:W2:Y:S02]  /*0de0*/  MUFU.EX2 R2, R9 ;  /* 0x0000000900027308 */ /* 0x0002a40000000800 */
[----:B------:R-:W-:Y:S01]  /*0df0*/  FFMA R15, R60, 1.925963033500011079e-08, R15 ;  /* 0x32a570603c0f7823 */ /* 0x000fe2000000000f */
[----:B------:R-:W-:-:S04]  /*0e00*/  FADD R17, R5, -12583039 ;  /* 0xcb40007f05117421 */ /* 0x000fc80000000000 */
[----:B------:R-:W-:Y:S01]  /*0e10*/  FFMA R17, R58, 1.4426950216293334961, -R17 ;  /* 0x3fb8aa3b3a117823 */ /* 0x000fe20000000811 */
[----:B0-----:R-:W-:Y:S01]  /*0e20*/  FMUL R8, R3, R64 ;  /* 0x0000004003087220 */ /* 0x001fe20000400000 */
[-C--:B------:R-:W-:Y:S01]  /*0e30*/  FFMA.SAT R3, R56, R11.reuse, 0.5 ;  /* 0x3f00000038037423 */ /* 0x080fe2000000200b */
[----:B------:R-:W0:Y:S01]  /*0e40*/  MUFU.EX2 R15, R15 ;  /* 0x0000000f000f7308 */ /* 0x000e220000000800 */
[----:B-1----:R-:W-:Y:S01]  /*0e50*/  FFMA.SAT R9, R4, R11, 0.5 ;  /* 0x3f00000004097423 */ /* 0x002fe2000000200b */
[----:B------:R-:W-:Y:S01]  /*0e60*/  FFMA R17, R58, 1.925963033500011079e-08, R17 ;  /* 0x32a570603a117823 */ /* 0x000fe20000000011 */
[----:B------:R-:W-:-:S04]  /*0e70*/  FFMA.RM R16, R3, R12, 12582913 ;  /* 0x4b40000103107423 */ /* 0x000fc8000000400c */
[----:B------:R-:W-:Y:S01]  /*0e80*/  FADD R3, R16, -12583039 ;  /* 0xcb40007f10037421 */ /* 0x000fe20000000000 */
[----:B------:R-:W1:Y:S03]  /*0e90*/  MUFU.EX2 R17, R17 ;  /* 0x0000001100117308 */ /* 0x000e660000000800 */
[----:B------:R-:W-:-:S04]  /*0ea0*/  FFMA R3, R56, 1.4426950216293334961, -R3 ;  /* 0x3fb8aa3b38037823 */ /* 0x000fc80000000803 */
[----:B------:R-:W-:Y:S01]  /*0eb0*/  FFMA R56, R56, 1.925963033500011079e-08, R3 ;  /* 0x32a5706038387823 */ /* 0x000fe20000000003 */
[----:B------:R-:W-:Y:S01]  /*0ec0*/  SHF.L.U32 R3, R7, 0x17, RZ ;  /* 0x0000001707037819 */ /* 0x000fe200000006ff */
[----:B------:R-:W-:-:S04]  /*0ed0*/  FFMA.RM R7, R19, R12, 12582913 ;  /* 0x4b40000113077423 */ /* 0x000fc8000000400c */
[----:B--2---:R-:W-:Y:S01]  /*0ee0*/  FMUL R3, R3, R2 ;  /* 0x0000000203037220 */ /* 0x004fe20000400000 */
[----:B------:R-:W-:Y:S01]  /*0ef0*/  SHF.L.U32 R2, R13, 0x17, RZ ;  /* 0x000000170d027819 */ /* 0x000fe200000006ff */
[----:B------:R-:W-:Y:S01]  /*0f00*/  FADD R19, R7, -12583039 ;  /* 0xcb40007f07137421 */ /* 0x000fe20000000000 */
[----:B------:R-:W2:Y:S03]  /*0f10*/  MUFU.EX2 R13, R56 ;  /* 0x00000038000d7308 */ /* 0x000ea60000000800 */
[----:B0-----:R-:W-:Y:S01]  /*0f20*/  FMUL R2, R2, R15 ;  /* 0x0000000f02027220 */ /* 0x001fe20000400000 */
[----:B------:R-:W-:Y:S01]  /*0f30*/  FFMA.RM R15, R9, R12, 12582913 ;  /* 0x4b400001090f7423 */ /* 0x000fe2000000400c */
[----:B------:R-:W-:-:S03]  /*0f40*/  FFMA R19, R0, 1.4426950216293334961, -R19 ;  /* 0x3fb8aa3b00137823 */ /* 0x000fc60000000813 */
[----:B------:R-:W-:Y:S01]  /*0f50*/  FADD R9, R15, -12583039 ;  /* 0xcb40007f0f097421 */ /* 0x000fe20000000000 */
[----:B------:R-:W-:Y:S01]  /*0f60*/  FFMA R19, R0, 1.925963033500011079e-08, R19 ;  /* 0x32a5706000137823 */ /* 0x000fe20000000013 */
[----:B------:R-:W-:Y:S02]  /*0f70*/  SHF.L.U32 R0, R5, 0x17, RZ ;  /* 0x0000001705007819 */ /* 0x000fe400000006ff */
[----:B------:R-:W-:-:S03]  /*0f80*/  FFMA R9, R4, 1.4426950216293334961, -R9 ;  /* 0x3fb8aa3b04097823 */ /* 0x000fc60000000809 */
[----:B-1----:R-:W-:Y:S01]  /*0f90*/  FMUL R0, R0, R17 ;  /* 0x0000001100007220 */ /* 0x002fe20000400000 */
[----:B------:R-:W-:Y:S01]  /*0fa0*/  FFMA R18, R4, 1.925963033500011079e-08, R9 ;  /* 0x32a5706004127823 */ /* 0x000fe20000000009 */
[----:B------:R-:W-:Y:S01]  /*0fb0*/  FFMA.SAT R9, R54, R11, 0.5 ;  /* 0x3f00000036097423 */ /* 0x000fe2000000200b */
[----:B------:R-:W-:Y:S02]  /*0fc0*/  SHF.L.U32 R4, R16, 0x17, RZ ;  /* 0x0000001710047819 */ /* 0x000fe400000006ff */
[----:B------:R-:W0:Y:S01]  /*0fd0*/  MUFU.EX2 R17, R18 ;  /* 0x0000001200117308 */ /* 0x000e220000000800 */
[----:B------:R-:W-:Y:S02]  /*0fe0*/  FFMA.RM R9, R9, R12, 12582913 ;  /* 0x4b40000109097423 */ /* 0x000fe4000000400c */
[----:B--2---:R-:W-:Y:S01]  /*0ff0*/  FMUL R4, R4, R13 ;  /* 0x0000000d04047220 */ /* 0x004fe20000400000 */
[----:B------:R-:W-:Y:S01]  /*1000*/  FFMA.SAT R13, R50, R11, 0.5 ;  /* 0x3f000000320d7423 */ /* 0x000fe2000000200b */
[----:B------:R-:W-:-:S03]  /*1010*/  FADD R5, R9, -12583039 ;  /* 0xcb40007f09057421 */ /* 0x000fc60000000000 */
[----:B------:R-:W1:Y:S01]  /*1020*/  MUFU.EX2 R16, R19 ;  /* 0x0000001300107308 */ /* 0x000e620000000800 */
[----:B------:R-:W-:Y:S01]  /*1030*/  FFMA R5, R54, 1.4426950216293334961, -R5 ;  /* 0x3fb8aa3b36057823 */ /* 0x000fe20000000805 */
[----:B------:R-:W-:-:S03]  /*1040*/  FFMA.RM R13, R13, R12, 12582913 ;  /* 0x4b4000010d0d7423 */ /* 0x000fc6000000400c */
        /* <DEDUP_REMOVED lines=12> */
[----:B0-----:R-:W-:Y:S01]  /*1110*/  FMUL R6, R6, R17 ;  /* 0x0000001106067220 */ /* 0x001fe20000400000 */
[----:B-1----:R-:W-:Y:S01]  /*1120*/  FMUL R5, R5, R16 ;  /* 0x0000001005057220 */ /* 0x002fe20000400000 */
[C---:B------:R-:W-:Y:S01]  /*1130*/  FFMA R7, R50.reuse, 1.4426950216293334961, -R7 ;  /* 0x3fb8aa3b32077823 */ /* 0x040fe20000000807 */
[----:B------:R-:W-:Y:S01]  /*1140*/  FADD R17, R15, -12583039 ;  /* 0xcb40007f0f117421 */ /* 0x000fe20000000000 */
[----:B------:R0:W1:Y:S02]  /*1150*/  MUFU.EX2 R16, R23 ;  /* 0x0000001700107308 */ /* 0x0000640000000800 */
[----:B------:R-:W-:Y:S01]  /*1160*/  FFMA R50, R50, 1.925963033500011079e-08, R7 ;  /* 0x32a5706032327823 */ /* 0x000fe20000000007 */
[----:B------:R-:W-:Y:S01]  /*1170*/  FFMA R17, R10, 1.4426950216293334961, -R17 ;  /* 0x3fb8aa3b0a117823 */ /* 0x000fe20000000811 */
[----:B------:R-:W-:-:S03]  /*1180*/  FFMA.SAT R7, R52, R11, 0.5 ;  /* 0x3f00000034077423 */ /* 0x000fc6000000200b */
[----:B------:R-:W-:Y:S01]  /*1190*/  FFMA R25, R10, 1.925963033500011079e-08, R17 ;  /* 0x32a570600a197823 */ /* 0x000fe20000000011 */
[----:B------:R-:W-:Y:S01]  /*11a0*/  FFMA.SAT R17, R48, R11, 0.5 ;  /* 0x3f00000030117423 */ /* 0x000fe2000000200b */
[-C--:B------:R-:W-:Y:S01]  /*11b0*/  FFMA.RM R18, R7, R12.reuse, 12582913 ;  /* 0x4b40000107127423 */ /* 0x080fe2000000400c */
[----:B------:R-:W-:Y:S02]  /*11c0*/  SHF.L.U32 R10, R13, 0x17, RZ ;  /* 0x000000170d0a7819 */ /* 0x000fe400000006ff */
[----:B0-----:R-:W-:Y:S01]  /*11d0*/  FFMA.RM R23, R17, R12, 12582913 ;  /* 0x4b40000111177423 */ /* 0x001fe2000000400c */
[----:B------:R-:W-:Y:S01]  /*11e0*/  FADD R7, R18, -12583039 ;  /* 0xcb40007f12077421 */ /* 0x000fe20000000000 */
[----:B------:R-:W0:Y:S02]  /*11f0*/  MUFU.EX2 R17, R50 ;  /* 0x0000003200117308 */ /* 0x000e240000000800 */
[----:B------:R-:W-:Y:S01]  /*1200*/  FADD R19, R23, -12583039 ;  /* 0xcb40007f17137421 */ /* 0x000fe20000000000 */
[----:B------:R-:W-:-:S03]  /*1210*/  FFMA R7, R52, 1.4426950216293334961, -R7 ;  /* 0x3fb8aa3b34077823 */ /* 0x000fc60000000807 */
[----:B------:R-:W-:Y:S01]  /*1220*/  FFMA R19, R48, 1.4426950216293334961, -R19 ;  /* 0x3fb8aa3b30137823 */ /* 0x000fe20000000813 */
[----:B------:R-:W-:Y:S01]  /*1230*/  FFMA R52, R52, 1.925963033500011079e-08, R7 ;  /* 0x32a5706034347823 */ /* 0x000fe20000000007 */
[----:B------:R-:W-:Y:S02]  /*1240*/  SHF.L.U32 R7, R9, 0x17, RZ ;  /* 0x0000001709077819 */ /* 0x000fe400000006ff */
[----:B------:R-:W-:Y:S01]  /*1250*/  FFMA R48, R48, 1.925963033500011079e-08, R19 ;  /* 0x32a5706030307823 */ /* 0x000fe20000000013 */
[----:B------:R-:W-:Y:S01]  /*1260*/  FFMA.SAT R19, R46, R11, 0.5 ;  /* 0x3f0000002e137423 */ /* 0x000fe2000000200b */
[----:B------:R-:W-:Y:S01]  /*1270*/  SHF.L.U32 R9, R21, 0x17, RZ ;  /* 0x0000001715097819 */ /* 0x000fe200000006ff */
[----:B--2---:R-:W-:Y:S01]  /*1280*/  FMUL R7, R7, R54 ;  /* 0x0000003607077220 */ /* 0x004fe20000400000 */
[----:B------:R-:W2:Y:S01]  /*1290*/  MUFU.EX2 R21, R52 ;  /* 0x0000003400157308 */ /* 0x000ea20000000800 */
[----:B------:R-:W-:Y:S02]  /*12a0*/  FFMA.RM R19, R19, R12, 12582913 ;  /* 0x4b40000113137423 */ /* 0x000fe4000000400c */
[----:B-1----:R-:W-:Y:S01]  /*12b0*/  FMUL R9, R9, R16 ;  /* 0x0000001009097220 */ /* 0x002fe20000400000 */
[----:B------:R-:W-:Y:S01]  /*12c0*/  SHF.L.U32 R16, R18, 0x17, RZ ;  /* 0x0000001712107819 */ /* 0x000fe200000006ff */
[C---:B------:R-:W-:Y:S01]  /*12d0*/  FADD R13, R19.reuse, -12583039 ;  /* 0xcb40007f130d7421 */ /* 0x040fe20000000000 */
[----:B0-----:R-:W-:Y:S01]  /*12e0*/  FMUL R10, R10, R17 ;  /* 0x000000110a0a7220 */ /* 0x001fe20000400000 */
[----:B------:R-:W-:Y:S01]  /*12f0*/  SHF.L.U32 R19, R19, 0x17, RZ ;  /* 0x0000001713137819 */ /* 0x000fe200000006ff */
[----:B------:R0:W1:Y:S01]  /*1300*/  MUFU.EX2 R18, R25 ;  /* 0x0000001900127308 */ /* 0x0000620000000800 */
[----:B------:R-:W-:-:S04]  /*1310*/  FFMA R13, R46, 1.4426950216293334961, -R13 ;  /* 0x3fb8aa3b2e0d7823 */ /* 0x000fc8000000080d */
[----:B------:R-:W-:Y:S01]  /*1320*/  FFMA R46, R46, 1.925963033500011079e-08, R13 ;  /* 0x32a570602e2e7823 */ /* 0x000fe2000000000d */
[----:B------:R-:W-:Y:S01]  /*1330*/  FFMA.SAT R13, R30, R11, 0.5 ;  /* 0x3f0000001e0d7423 */ /* 0x000fe2000000200b */
[----:B--2---:R-:W-:-:S03]  /*1340*/  FMUL R16, R16, R21 ;  /* 0x0000001510107220 */ /* 0x004fc60000400000 */
[-C--:B------:R-:W-:Y:S01]  /*1350*/  FFMA.RM R13, R13, R12.reuse, 12582913 ;  /* 0x4b4000010d0d7423 */ /* 0x080fe2000000400c */
[----:B------:R-:W2:Y:S01]  /*1360*/  MUFU.EX2 R21, R48 ;  /* 0x0000003000157308 */ /* 0x000ea20000000800 */
[----:B0-----:R-:W-:Y:S02]  /*1370*/  FFMA.SAT R25, R14, R11, 0.5 ;  /* 0x3f0000000e197423 */ /* 0x001fe4000000200b */
[----:B------:R-:W-:Y:S02]  /*1380*/  FADD R17, R13, -12583039 ;  /* 0xcb40007f0d117421 */ /* 0x000fe40000000000 */
[-C--:B------:R-:W-:Y:S02]  /*1390*/  FFMA.RM R25, R25, R12.reuse, 12582913 ;  /* 0x4b40000119197423 */ /* 0x080fe4000000400c */
[C---:B------:R-:W-:Y:S01]  /*13a0*/  FFMA R17, R30.reuse, 1.4426950216293334961, -R17 ;  /* 0x3fb8aa3b1e117823 */ /* 0x040fe20000000811 */
[----:B------:R-:W0:Y:S03]  /*13b0*/  MUFU.EX2 R46, R46 ;  /* 0x0000002e002e7308 */ /* 0x000e260000000800 */
[----:B------:R-:W-:Y:S01]  /*13c0*/  FFMA R30, R30, 1.925963033500011079e-08, R17 ;  /* 0x32a570601e1e7823 */ /* 0x000fe20000000011 */
[----:B------:R-:W-:Y:S01]  /*13d0*/  SHF.L.U32 R17, R15, 0x17, RZ ;  /* 0x000000170f117819 */ /* 0x000fe200000006ff */
[----:B------:R-:W-:-:S04]  /*13e0*/  FFMA.RM R15, R29, R12, 12582913 ;  /* 0x4b4000011d0f7423 */ /* 0x000fc8000000400c */
[----:B-1----:R-:W-:Y:S01]  /*13f0*/  FMUL R17, R17, R18 ;  /* 0x0000001211117220 */ /* 0x002fe20000400000 */
[----:B------:R-:W-:Y:S01]  /*1400*/  SHF.L.U32 R18, R23, 0x17, RZ ;  /* 0x0000001717127819 */ /* 0x000fe200000006ff */
[----:B------:R-:W-:Y:S01]  /*1410*/  FFMA.SAT R23, R22, R11, 0.5 ;  /* 0x3f00000016177423 */ /* 0x000fe2000000200b */
[C---:B------:R-:W-:Y:S01]  /*1420*/  FADD R29, R15.reuse, -12583039 ;  /* 0xcb40007f0f1d7421 */ /* 0x040fe20000000000 */
[----:B------:R-:W-:Y:S02]  /*1430*/  SHF.L.U32 R15, R15, 0x17, RZ ;  /* 0x000000170f0f7819 */ /* 0x000fe400000006ff */
[----:B------:R-:W-:Y:S01]  /*1440*/  FFMA.RM R23, R23, R12, 12582913 ;  /* 0x4b40000117177423 */ /* 0x000fe2000000400c */
[----:B--2---:R-:W-:Y:S01]  /*1450*/  FMUL R18, R18, R21 ;  /* 0x0000001512127220 */ /* 0x004fe20000400000 */
[C---:B------:R-:W-:Y:S01]  /*1460*/  FFMA R29, R28.reuse, 1.4426950216293334961, -R29 ;  /* 0x3fb8aa3b1c1d7823 */ /* 0x040fe2000000081d */
[----:B0-----:R-:W-:Y:S01]  /*1470*/  FMUL R19, R19, R46 ;  /* 0x0000002e13137220 */ /* 0x001fe20000400000 */
[C---:B------:R-:W-:Y:S01]  /*1480*/  FADD R21, R23.reuse, -12583039 ;  /* 0xcb40007f17157421 */ /* 0x040fe20000000000 */
[----:B------:R-:W-:Y:S01]  /*1490*/  SHF.L.U32 R23, R23, 0x17, RZ ;  /* 0x0000001717177819 */ /* 0x000fe200000006ff */
[----:B------:R-:W-:Y:S01]  /*14a0*/  FFMA R28, R28, 1.925963033500011079e-08, R29 ;  /* 0x32a570601c1c7823 */ /* 0x000fe2000000001d */
[----:B------:R-:W-:Y:S01]  /*14b0*/  FFMA.SAT R29, R24, R11, 0.5 ;  /* 0x3f000000181d7423 */ /* 0x000fe2000000200b */
[----:B------:R-:W-:-:S04]  /*14c0*/  FFMA R21, R22, 1.4426950216293334961, -R21 ;  /* 0x3fb8aa3b16157823 */ /* 0x000fc80000000815 */
[----:B------:R-:W-:Y:S01]  /*14d0*/  FFMA R22, R22, 1.925963033500011079e-08, R21 ;  /* 0x32a5706016167823 */ /* 0x000fe20000000015 */
[----:B------:R-:W-:Y:S01]  /*14e0*/  FADD R21, R25, -12583039 ;  /* 0xcb40007f19157421 */ /* 0x000fe20000000000 */
[----:B------:R-:W-:Y:S03]  /*14f0*/  MUFU.EX2 R28, R28 ;  /* 0x0000001c001c7308 */ /* 0x000fe60000000800 */
[----:B------:R-:W-:-:S04]  /*1500*/  FFMA R21, R14, 1.4426950216293334961, -R21 ;  /* 0x3fb8aa3b0e157823 */ /* 0x000fc80000000815 */
[----:B------:R-:W-:Y:S01]  /*1510*/  FFMA R31, R14, 1.925963033500011079e-08, R21 ;  /* 0x32a570600e1f7823 */ /* 0x000fe20000000015 */
[----:B------:R-:W-:Y:S01]  /*1520*/  FFMA.SAT R21, R20, R11, 0.5 ;  /* 0x3f00000014157423 */ /* 0x000fe2000000200b */
[----:B------:R-:W-:Y:S01]  /*1530*/  FADD R14, RZ, R8 ;  /* 0x00000008ff0e7221 */ /* 0x000fe20000000000 */
[----:B------:R-:W0:Y:S02]  /*1540*/  MUFU.EX2 R22, R22 ;  /* 0x0000001600167308 */ /* 0x000e240000000800 */
[-C--:B------:R-:W-:Y:S01]  /*1550*/  FFMA.RM R11, R21, R12.reuse, 12582913 ;  /* 0x4b400001150b7423 */ /* 0x080fe2000000400c */
[----:B------:R-:W-:-:S03]  /*1560*/  FFMA.RM R12, R29, R12, 12582913 ;  /* 0x4b4000011d0c7423 */ /* 0x000fc6000000400c */
[C---:B------:R-:W-:Y:S01]  /*1570*/  FADD R21, R11.reuse, -12583039 ;  /* 0xcb40007f0b157421 */ /* 0x040fe20000000000 */
[----:B------:R-:W-:Y:S01]  /*1580*/  SHF.L.U32 R11, R11, 0x17, RZ ;  /* 0x000000170b0b7819 */ /* 0x000fe200000006ff */
[----:B------:R-:W1:Y:S02]  /*1590*/  MUFU.EX2 R29, R30 ;  /* 0x0000001e001d7308 */ /* 0x000e640000000800 */
[----:B------:R-:W-:-:S04]  /*15a0*/  FFMA R21, R20, 1.4426950216293334961, -R21 ;  /* 0x3fb8aa3b14157823 */ /* 0x000fc80000000815 */
[----:B------:R-:W-:Y:S01]  /*15b0*/  FFMA R45, R20, 1.925963033500011079e-08, R21 ;  /* 0x32a57060142d7823 */ /* 0x000fe20000000015 */
[----:B------:R-:W-:Y:S01]  /*15c0*/  FADD R21, R12, -12583039 ;  /* 0xcb40007f0c157421 */ /* 0x000fe20000000000 */
[----:B------:R-:W-:Y:S01]  /*15d0*/  SHF.L.U32 R20, R13, 0x17, RZ ;  /* 0x000000170d147819 */ /* 0x000fe200000006ff */
[----:B0-----:R-:W-:Y:S01]  /*15e0*/  FMUL R22, R23, R22 ;  /* 0x0000001617167220 */ /* 0x001fe20000400000 */
[----:B------:R-:W-:Y:S01]  /*15f0*/  SHF.L.U32 R23, R25, 0x17, RZ ;  /* 0x0000001719177819 */ /* 0x000fe200000006ff */
[----:B------:R-:W-:Y:S01]  /*1600*/  FFMA R21, R24, 1.4426950216293334961, -R21 ;  /* 0x3fb8aa3b18157823 */ /* 0x000fe20000000815 */
[----:B------:R-:W-:-:S03]  /*1610*/  SHF.L.U32 R12, R12, 0x17, RZ ;  /* 0x000000170c0c7819 */ /* 0x000fc600000006ff */
[----:B------:R-:W-:Y:S01]  /*1620*/  FFMA R46, R24, 1.925963033500011079e-08, R21 ;  /* 0x32a57060182e7823 */ /* 0x000fe20000000015 */
[----:B------:R-:W-:Y:S01]  /*1630*/  FADD R21, R14, R3 ;  /* 0x000000030e157221 */ /* 0x000fe20000000000 */
[----:B------:R-:W0:Y:S01]  /*1640*/  MUFU.EX2 R24, R31 ;  /* 0x0000001f00187308 */ /* 0x000e220000000800 */
[----:B-1----:R-:W-:Y:S02]  /*1650*/  FMUL R20, R20, R29 ;  /* 0x0000001d14147220 */ /* 0x002fe40000400000 */
[----:B------:R-:W-:-:S04]  /*1660*/  FADD R21, R21, R2 ;  /* 0x0000000215157221 */ /* 0x000fc80000000000 */
[----:B------:R-:W-:-:S04]  /*1670*/  FADD R21, R21, R0 ;  /* 0x0000000015157221 */ /* 0x000fc80000000000 */
[----:B------:R-:W-:-:S04]  /*1680*/  FADD R14, R21, R4 ;  /* 0x00000004150e7221 */ /* 0x000fc80000000000 */
[----:B------:R-:W-:Y:S01]  /*1690*/  FADD R21, R14, R5 ;  /* 0x000000050e157221 */ /* 0x000fe20000000000 */
[----:B0-----:R-:W-:-:S03]  /*16a0*/  FMUL R23, R23, R24 ;  /* 0x0000001817177220 */ /* 0x001fc60000400000 */
[----:B------:R-:W-:Y:S01]  /*16b0*/  FADD R14, R21, R6 ;  /* 0x00000006150e7221 */ /* 0x000fe20000000000 */
[----:B------:R-:W-:Y:S02]  /*16c0*/  FMUL R21, R15, R28 ;  /* 0x0000001c0f157220 */ /* 0x000fe40000400000 */
[----:B------:R-:W0:Y:S01]  /*16d0*/  MUFU.EX2 R28, R45 ;  /* 0x0000002d001c7308 */ /* 0x000e220000000800 */
[----:B------:R-:W-:-:S04]  /*16e0*/  FADD R14, R14, R7 ;  /* 0x000000070e0e7221 */ /* 0x000fc80000000000 */
[----:B------:R-:W-:-:S03]  /*16f0*/  FADD R13, R14, R9 ;  /* 0x000000090e0d7221 */ /* 0x000fc60000000000 */
[----:B------:R-:W1:Y:S01]  /*1700*/  MUFU.EX2 R15, R46 ;  /* 0x0000002e000f7308 */ /* 0x000e620000000800 */
[----:B------:R-:W-:-:S04]  /*1710*/  FADD R13, R13, R10 ;  /* 0x0000000a0d0d7221 */ /* 0x000fc80000000000 */
        /* <DEDUP_REMOVED lines=21> */
.L_x_13513:
        /* <DEDUP_REMOVED lines=11> */
[----:B0-----:R-:W-:Y:S05]  /*1920*/  CALL.REL.NOINC `($__internal_271_$__cuda_sm3x_div_rn_noftz_f32_slowpath) ;  /* 0x0000002400c87944 */ /* 0x001fea0003c00000 */
[----:B------:R-:W-:-:S07]  /*1930*/  MOV R15, R8 ;  /* 0x00000008000f7202 */ /* 0x000fce0000000f00 */
.L_x_13462:
[----:B------:R-:W-:Y:S05]  /*1940*/  BSYNC.RECONVERGENT B3 ;  /* 0x0000000000037941 */ /* 0x000fea0003800200 */
.L_x_13461:
        /* <DEDUP_REMOVED lines=11> */
[----:B0-----:R-:W-:Y:S05]  /*1a00*/  CALL.REL.NOINC `($__internal_271_$__cuda_sm3x_div_rn_noftz_f32_slowpath) ;  /* 0x0000002400907944 */ /* 0x001fea0003c00000 */
[----:B------:R-:W-:-:S07]  /*1a10*/  MOV R29, R8 ;  /* 0x00000008001d7202 */ /* 0x000fce0000000f00 */
.L_x_13464:
[----:B------:R-:W-:Y:S05]  /*1a20*/  BSYNC.RECONVERGENT B3 ;  /* 0x0000000000037941 */ /* 0x000fea0003800200 */
.L_x_13463:
        /* <DEDUP_REMOVED lines=11> */
[----:B------:R-:W-:Y:S05]  /*1ae0*/  CALL.REL.NOINC `($__internal_271_$__cuda_sm3x_div_rn_noftz_f32_slowpath) ;  /* 0x0000002400587944 */ /* 0x000fea0003c00000 */
[----:B------:R-:W-:-:S07]  /*1af0*/  MOV R31, R8 ;  /* 0x00000008001f7202 */ /* 0x000fce0000000f00 */
.L_x_13466:
[----:B------:R-:W-:Y:S05]  /*1b00*/  BSYNC.RECONVERGENT B3 ;  /* 0x0000000000037941 */ /* 0x000fea0003800200 */
.L_x_13465:
        /* <DEDUP_REMOVED lines=11> */
[----:B------:R-:W-:Y:S05]  /*1bc0*/  CALL.REL.NOINC `($__internal_271_$__cuda_sm3x_div_rn_noftz_f32_slowpath) ;  /* 0x0000002400207944 */ /* 0x000fea0003c00000 */
[----:B------:R-:W-:-:S07]  /*1bd0*/  MOV R45, R8 ;  /* 0x00000008002d7202 */ /* 0x000fce0000000f00 */
.L_x_13468:
[----:B------:R-:W-:Y:S05]  /*1be0*/  BSYNC.RECONVERGENT B3 ;  /* 0x0000000000037941 */ /* 0x000fea0003800200 */
.L_x_13467:
        /* <DEDUP_REMOVED lines=13> */
.L_x_13470:
[----:B------:R-:W-:Y:S05]  /*1cc0*/  BSYNC.RECONVERGENT B3 ;  /* 0x0000000000037941 */ /* 0x000fea0003800200 */
.L_x_13469:
        /* <DEDUP_REMOVED lines=13> */
.L_x_13472:
[----:B------:R-:W-:Y:S05]  /*1da0*/  BSYNC.RECONVERGENT B3 ;  /* 0x0000000000037941 */ /* 0x000fea0003800200 */
.L_x_13471:
        /* <DEDUP_REMOVED lines=13> */
.L_x_13474:
[----:B------:R-:W-:Y:S05]  /*1e80*/  BSYNC.RECONVERGENT B3 ;  /* 0x0000000000037941 */ /* 0x000fea0003800200 */
.L_x_13473:
        /* <DEDUP_REMOVED lines=13> */
.L_x_13476:
[----:B------:R-:W-:Y:S05]  /*1f60*/  BSYNC.RECONVERGENT B3 ;  /* 0x0000000000037941 */ /* 0x000fea0003800200 */
.L_x_13475:
        /* <DEDUP_REMOVED lines=13> */
.L_x_13478:
[----:B------:R-:W-:Y:S05]  /*2040*/  BSYNC.RECONVERGENT B3 ;  /* 0x0000000000037941 */ /* 0x000fea0003800200 */
.L_x_13477:
        /* <DEDUP_REMOVED lines=13> */
.L_x_13480:
[----:B------:R-:W-:Y:S05]  /*2120*/  BSYNC.RECONVERGENT B3 ;  /* 0x0000000000037941 */ /* 0x000fea0003800200 */
.L_x_13479:
        /* <DEDUP_REMOVED lines=13> */
.L_x_13482:
[----:B------:R-:W-:Y:S05]  /*2200*/  BSYNC.RECONVERGENT B3 ;  /* 0x0000000000037941 */ /* 0x000fea0003800200 */
.L_x_13481:
        /* <DEDUP_REMOVED lines=13> */
.L_x_13484:
[----:B------:R-:W-:Y:S05]  /*22e0*/  BSYNC.RECONVERGENT B3 ;  /* 0x0000000000037941 */ /* 0x000fea0003800200 */
.L_x_13483:
        /* <DEDUP_REMOVED lines=13> */
.L_x_13486:
[----:B------:R-:W-:Y:S05]  /*23c0*/  BSYNC.RECONVERGENT B3 ;  /* 0x0000000000037941 */ /* 0x000fea0003800200 */
.L_x_13485:
        /* <DEDUP_REMOVED lines=13> */
.L_x_13488:
[----:B------:R-:W-:Y:S05]  /*24a0*/  BSYNC.RECONVERGENT B3 ;  /* 0x0000000000037941 */ /* 0x000fea0003800200 */
.L_x_13487:
        /* <DEDUP_REMOVED lines=13> */
.L_x_13490:
[----:B------:R-:W-:Y:S05]  /*2580*/  BSYNC.RECONVERGENT B3 ;  /* 0x0000000000037941 */ /* 0x000fea0003800200 */
.L_x_13489:
        /* <DEDUP_REMOVED lines=13> */
.L_x_13492:
[----:B------:R-:W-:Y:S05]  /*2660*/  BSYNC.RECONVERGENT B3 ;  /* 0x0000000000037941 */ /* 0x000fea0003800200 */
.L_x_13491:
        /* <DEDUP_REMOVED lines=13> */
.L_x_13494:
[----:B------:R-:W-:Y:S05]  /*2740*/  BSYNC.RECONVERGENT B3 ;  /* 0x0000000000037941 */ /* 0x000fea0003800200 */
.L_x_13493:
        /* <DEDUP_REMOVED lines=13> */
.L_x_13496:
[----:B------:R-:W-:Y:S05]  /*2820*/  BSYNC.RECONVERGENT B3 ;  /* 0x0000000000037941 */ /* 0x000fea0003800200 */
.L_x_13495:
        /* <DEDUP_REMOVED lines=13> */
.L_x_13498:
[----:B------:R-:W-:Y:S05]  /*2900*/  BSYNC.RECONVERGENT B3 ;  /* 0x0000000000037941 */ /* 0x000fea0003800200 */
.L_x_13497:
        /* <DEDUP_REMOVED lines=13> */
.L_x_13500:
[----:B------:R-:W-:Y:S05]  /*29e0*/  BSYNC.RECONVERGENT B3 ;  /* 0x0000000000037941 */ /* 0x000fea0003800200 */
.L_x_13499:
        /* <DEDUP_REMOVED lines=45> */
[----:B------:R-:W-:Y:S01]  /*2cc0*/  ISETP.GE.AND.EX P3, PT, RZ, UR45, PT, P3 ;  /* 0x0000002dff007c0c */ /* 0x000fe2000bf66330 */
[----:B------:R0:W-:Y:S01]  /*2cd0*/  @!P0 STG.E desc[UR28][R4.64+0x904], R13 ;  /* 0x0009040d04008986 */ /* 0x0001e2000c10191c */
        /* <DEDUP_REMOVED lines=43> */
.L_x_13459:
[----:B------:R-:W-:Y:S05]  /*2f90*/  EXIT ;  /* 0x000000000000794d */ /* 0x000fea0003800000 */
.L_x_13460:
[----:B------:R-:W-:Y:S01]  /*2fa0*/  BSSY B1, `(.L_x_13502) ;  /* 0x0000007000017945 */ /* 0x000fe20003800000 */
[----:B------:R-:W-:Y:S02]  /*2fb0*/  MOV R12, 0x10 ;  /* 0x00000010000c7802 */ /* 0x000fe40000000f00 */
[----:B------:R-:W-:Y:S02]  /*2fc0*/  MOV R11, 0x1f ;  /* 0x0000001f000b7802 */ /* 0x000fe40000000f00 */
[----:B------:R-:W-:-:S07]  /*2fd0*/  MOV R15, 0xffffffff ;  /* 0xffffffff000f7802 */ /* 0x000fce0000000f00 */
[----:B------:R-:W-:Y:S05]  /*2fe0*/  WARPSYNC.COLLECTIVE R15, `(.L_x_13503) ;  /* 0x000000000f087348 */ /* 0x000fea0003c00000 */
[----:B------:R0:W1:Y:S02]  /*2ff0*/  SHFL.BFLY P6, R14, R13, R12, R11 ;  /* 0x0c00000c0d0e7389 */ /* 0x00006400000c000b */
[----:B01----:R-:W-:Y:S05]  /*3000*/  ENDCOLLECTIVE ;  /* 0x000000000000791b */ /* 0x003fea0003800000 */
.L_x_13503:
[----:B------:R-:W-:Y:S05]  /*3010*/  BSYNC B1 ;  /* 0x0000000000017941 */ /* 0x000fea0003800000 */
.L_x_13502:
        /* <DEDUP_REMOVED lines=8> */
.L_x_13504:
[----:B------:R-:W-:Y:S01]  /*30a0*/  HFMA2 R12, -RZ, RZ, 0, 2.384185791015625e-07 ;  /* 0x00000004ff0c7431 */ /* 0x000fe200000001ff */
[----:B------:R-:W-:-:S04]  /*30b0*/  FMNMX R0, R13, R14, !PT ;  /* 0x0000000e0d007209 */ /* 0x000fc80007800000 */
[----:B------:R-:W-:-:S07]  /*30c0*/  MOV R13, R0 ;  /* 0x00000000000d7202 */ /* 0x000fce0000000f00 */
[----:B------:R-:W-:Y:S05]  /*30d0*/  WARPSYNC.COLLECTIVE R15, `(.L_x_13505) ;  /* 0x000000000f087348 */ /* 0x000fea0003c00000 */
[----:B------:R0:W1:Y:S02]  /*30e0*/  SHFL.BFLY P6, R14, R13, R12, R11 ;  /* 0x0c00000c0d0e7389 */ /* 0x00006400000c000b */
[----:B01----:R-:W-:Y:S05]  /*30f0*/  ENDCOLLECTIVE ;  /* 0x000000000000791b */ /* 0x003fea0003800000 */
.L_x_13505:
[----:B------:R-:W-:Y:S01]  /*3100*/  HFMA2 R12, -RZ, RZ, 0, 1.1920928955078125e-07 ;  /* 0x00000002ff0c7431 */ /* 0x000fe200000001ff */
[----:B------:R-:W-:-:S04]  /*3110*/  FMNMX R2, R0, R14, !PT ;  /* 0x0000000e00027209 */ /* 0x000fc80007800000 */
[----:B------:R-:W-:-:S07]  /*3120*/  MOV R13, R2 ;  /* 0x00000002000d7202 */ /* 0x000fce0000000f00 */
[----:B------:R-:W-:Y:S05]  /*3130*/  WARPSYNC.COLLECTIVE R15, `(.L_x_13506) ;  /* 0x000000000f087348 */ /* 0x000fea0003c00000 */
[----:B------:R0:W1:Y:S02]  /*3140*/  SHFL.BFLY P6, R14, R13, R12, R11 ;  /* 0x0c00000c0d0e7389 */ /* 0x00006400000c000b */
[----:B01----:R-:W-:Y:S05]  /*3150*/  ENDCOLLECTIVE ;  /* 0x000000000000791b */ /* 0x003fea0003800000 */
.L_x_13506:
[----:B------:R-:W-:Y:S01]  /*3160*/  HFMA2 R12, -RZ, RZ, 0, 5.9604644775390625e-08 ;  /* 0x00000001ff0c7431 */ /* 0x000fe200000001ff */
[----:B------:R-:W-:-:S04]  /*3170*/  FMNMX R3, R2, R14, !PT ;  /* 0x0000000e02037209 */ /* 0x000fc80007800000 */
[----:B------:R-:W-:-:S07]  /*3180*/  MOV R13, R3 ;  /* 0x00000003000d7202 */ /* 0x000fce0000000f00 */
[----:B------:R-:W-:Y:S05]  /*3190*/  WARPSYNC.COLLECTIVE R15, `(.L_x_13507) ;  /* 0x000000000f087348 */ /* 0x000fea0003c00000 */
[----:B------:R0:W1:Y:S02]  /*31a0*/  SHFL.BFLY P6, R14, R13, R12, R11 ;  /* 0x0c00000c0d0e7389 */ /* 0x00006400000c000b */
[----:B01----:R-:W-:Y:S05]  /*31b0*/  ENDCOLLECTIVE ;  /* 0x000000000000791b */ /* 0x003fea0003800000 */
.L_x_13507:
        /* <DEDUP_REMOVED lines=26> */
[----:B------:R-:W-:Y:S01]  /*3360*/  SHF.L.U32 R8, R8, 0x17, RZ ;  /* 0x0000001708087819 */ /* 0x000fe200000006ff */
[----:B------:R-:W-:Y:S01]  /*3370*/  FFMA.SAT R20, R28, R15, 0.5 ;  /* 0x3f0000001c147423 */ /* 0x000fe2000000200f */
[----:B------:R-:W-:Y:S01]  /*3380*/  FFMA R3, R2, 1.4426950216293334961, -R3 ;  /* 0x3fb8aa3b02037823 */ /* 0x000fe20000000803 */
[----:B------:R-:W-:-:S02]  /*3390*/  FFMA.RM R16, R16, R25, 12582913 ;  /* 0x4b40000110107423 */ /* 0x000fc40000004019 */
[----:B------:R-:W-:Y:S01]  /*33a0*/  FFMA.RM R20, R20, R25, 12582913 ;  /* 0x4b40000114147423 */ /* 0x000fe20000004019 */
[----:B------:R-:W-:-:S04]  /*33b0*/  FFMA R2, R2, 1.925963033500011079e-08, R3 ;  /* 0x32a5706002027823 */ /* 0x000fc80000000003 */
[----:B------:R0:W1:Y:S02]  /*33c0*/  MUFU.EX2 R3, R2 ;  /* 0x0000000200037308 */ /* 0x0000640000000800 */
[----:B0-----:R-:W-:-:S04]  /*33d0*/  FFMA.SAT R2, R0, R15, 0.5 ;  /* 0x3f00000000027423 */ /* 0x001fc8000000200f */
[----:B------:R-:W-:-:S04]  /*33e0*/  FFMA.RM R2, R2, R25, 12582913 ;  /* 0x4b40000102027423 */ /* 0x000fc80000004019 */
[----:B------:R-:W-:Y:S01]  /*33f0*/  FADD R17, R2, -12583039 ;  /* 0xcb40007f02117421 */ /* 0x000fe20000000000 */
[----:B-1----:R-:W-:Y:S01]  /*3400*/  FMUL R8, R8, R3 ;  /* 0x0000000308087220 */ /* 0x002fe20000400000 */
[----:B------:R-:W-:Y:S01]  /*3410*/  FADD R3, R16, -12583039 ;  /* 0xcb40007f10037421 */ /* 0x000fe20000000000 */
[----:B------:R-:W-:Y:S01]  /*3420*/  SHF.L.U32 R2, R2, 0x17, RZ ;  /* 0x0000001702027819 */ /* 0x000fe200000006ff */
[----:B------:R-:W-:Y:S02]  /*3430*/  FFMA R17, R0, 1.4426950216293334961, -R17 ;  /* 0x3fb8aa3b00117823 */ /* 0x000fe40000000811 */
[----:B------:R-:W-:Y:S02]  /*3440*/  FFMA R3, R10, 1.4426950216293334961, -R3 ;  /* 0x3fb8aa3b0a037823 */ /* 0x000fe40000000803 */
        /* <DEDUP_REMOVED lines=16> */
[----:B------:R-:W0:Y:S01]  /*3550*/  MUFU.EX2 R19, R19 ;  /* 0x0000001300137308 */ /* 0x000e220000000800 */
[----:B-1----:R-:W-:Y:S01]  /*3560*/  FMUL R3, R3, R10 ;  /* 0x0000000a03037220 */ /* 0x002fe20000400000 */
[C---:B------:R-:W-:Y:S01]  /*3570*/  FADD R10, R4.reuse, -12583039 ;  /* 0xcb40007f040a7421 */ /* 0x040fe20000000000 */
[----:B------:R-:W-:-:S03]  /*3580*/  SHF.L.U32 R4, R4, 0x17, RZ ;  /* 0x0000001704047819 */ /* 0x000fc600000006ff */
[----:B------:R-:W-:-:S04]  /*3590*/  FFMA R10, R5, 1.4426950216293334961, -R10 ;  /* 0x3fb8aa3b050a7823 */ /* 0x000fc8000000080a */
[----:B------:R-:W-:Y:S01]  /*35a0*/  FFMA R10, R5, 1.925963033500011079e-08, R10 ;  /* 0x32a57060050a7823 */ /* 0x000fe2000000000a */
[----:B0-----:R-:W-:-:S03]  /*35b0*/  FMUL R0, R0, R19 ;  /* 0x0000001300007220 */ /* 0x001fc60000400000 */
        /* <DEDUP_REMOVED lines=31> */
[-C--:B------:R-:W-:Y:S01]  /*37b0*/  FFMA.SAT R10, R50, R15.reuse, 0.5 ;  /* 0x3f000000320a7423 */ /* 0x080fe2000000200f */
[----:B------:R-:W-:Y:S01]  /*37c0*/  FADD R19, R16, -12583039 ;  /* 0xcb40007f10137421 */ /* 0x000fe20000000000 */
[----:B------:R-:W-:Y:S01]  /*37d0*/  FMUL R7, R7, R18 ;  /* 0x0000001207077220 */ /* 0x000fe20000400000 */
[----:B------:R-:W-:Y:S01]  /*37e0*/  FFMA.SAT R18, R46, R15, 0.5 ;  /* 0x3f0000002e127423 */ /* 0x000fe2000000200f */
[-C--:B------:R-:W-:Y:S01]  /*37f0*/  FFMA.RM R10, R10, R25.reuse, 12582913 ;  /* 0x4b4000010a0a7423 */ /* 0x080fe20000004019 */
[----:B------:R-:W-:Y:S01]  /*3800*/  FFMA R19, R48, 1.4426950216293334961, -R19 ;  /* 0x3fb8aa3b30137823 */ /* 0x000fe20000000813 */
[----:B------:R-:W-:Y:S01]  /*3810*/  SHF.L.U32 R16, R16, 0x17, RZ ;  /* 0x0000001710107819 */ /* 0x000fe200000006ff */
[----:B------:R-:W-:Y:S01]  /*3820*/  FFMA.RM R18, R18, R25, 12582913 ;  /* 0x4b40000112127423 */ /* 0x000fe20000004019 */
[C---:B------:R-:W-:Y:S01]  /*3830*/  FADD R17, R10.reuse, -12583039 ;  /* 0xcb40007f0a117421 */ /* 0x040fe20000000000 */
[----:B------:R-:W-:Y:S01]  /*3840*/  SHF.L.U32 R10, R10, 0x17, RZ ;  /* 0x000000170a0a7819 */ /* 0x000fe200000006ff */
[----:B------:R-:W-:Y:S01]  /*3850*/  FFMA R19, R48, 1.925963033500011079e-08, R19 ;  /* 0x32a5706030137823 */ /* 0x000fe20000000013 */
[----:B------:R-:W0:Y:S01]  /*3860*/  MUFU.EX2 R52, R52 ;  /* 0x0000003400347308 */ /* 0x000e220000000800 */
[----:B------:R-:W-:-:S04]  /*3870*/  FFMA R17, R50, 1.4426950216293334961, -R17 ;  /* 0x3fb8aa3b32117823 */ /* 0x000fc80000000811 */
[----:B------:R-:W-:-:S03]  /*3880*/  FFMA R17, R50, 1.925963033500011079e-08, R17 ;  /* 0x32a5706032117823 */ /* 0x000fc60000000011 */
[----:B------:R-:W1:Y:S08]  /*3890*/  MUFU.EX2 R19, R19 ;  /* 0x0000001300137308 */ /* 0x000e700000000800 */
        /* <DEDUP_REMOVED lines=38> */
[----:B------:R-:W-:Y:S02]  /*3b00*/  FFMA.SAT R28, R12, R15, 0.5 ;  /* 0x3f0000000c1c7423 */ /* 0x000fe4000000200f */
[----:B------:R0:W1:Y:S02]  /*3b10*/  MUFU.EX2 R22, R23 ;  /* 0x0000001700167308 */ /* 0x0000640000000800 */
[----:B------:R-:W-:-:S05]  /*3b20*/  FFMA.RM R28, R28, R25, 12582913 ;  /* 0x4b4000011c1c7423 */ /* 0x000fca0000004019 */
        /* <DEDUP_REMOVED lines=11> */
[----:B------:R-:W-:-:S04]  /*3be0*/  FADD R11, R28, -12583039 ;  /* 0xcb40007f1c0b7421 */ /* 0x000fc80000000000 */
[----:B------:R-:W-:-:S04]  /*3bf0*/  FFMA R11, R12, 1.4426950216293334961, -R11 ;  /* 0x3fb8aa3b0c0b7823 */ /* 0x000fc8000000080b */
[----:B------:R-:W-:-:S04]  /*3c00*/  FFMA R11, R12, 1.925963033500011079e-08, R11 ;  /* 0x32a570600c0b7823 */ /* 0x000fc8000000000b */
[----:B------:R-:W0:Y:S02]  /*3c10*/  MUFU.EX2 R12, R11 ;  /* 0x0000000b000c7308 */ /* 0x000e240000000800 */
[----:B0-----:R-:W-:Y:S01]  /*3c20*/  FMUL R23, R23, R12 ;  /* 0x0000000c17177220 */ /* 0x001fe20000400000 */
[----:B------:R-:W-:Y:S01]  /*3c30*/  FFMA.SAT R12, R13, R15, 0.5 ;  /* 0x3f0000000d0c7423 */ /* 0x000fe2000000200f */
[----:B------:R-:W-:-:S03]  /*3c40*/  FFMA.RM R15, R24, R25, 12582913 ;  /* 0x4b400001180f7423 */ /* 0x000fc60000004019 */
[----:B------:R-:W-:Y:S01]  /*3c50*/  FFMA.RM R12, R12, R25, 12582913 ;  /* 0x4b4000010c0c7423 */ /* 0x000fe20000004019 */
[C---:B------:R-:W-:Y:S01]  /*3c60*/  FADD R11, R15.reuse, -12583039 ;  /* 0xcb40007f0f0b7421 */ /* 0x040fe20000000000 */
[----:B------:R-:W-:Y:S02]  /*3c70*/  SHF.L.U32 R15, R15, 0x17, RZ ;  /* 0x000000170f0f7819 */ /* 0x000fe400000006ff */
[C---:B------:R-:W-:Y:S01]  /*3c80*/  FADD R24, R12.reuse, -12583039 ;  /* 0xcb40007f0c187421 */ /* 0x040fe20000000000 */
[----:B------:R-:W-:Y:S01]  /*3c90*/  SHF.L.U32 R12, R12, 0x17, RZ ;  /* 0x000000170c0c7819 */ /* 0x000fe200000006ff */
[C---:B------:R-:W-:Y:S02]  /*3ca0*/  FFMA R11, R14.reuse, 1.4426950216293334961, -R11 ;  /* 0x3fb8aa3b0e0b7823 */ /* 0x040fe4000000080b */
[----:B------:R-:W-:Y:S02]  /*3cb0*/  FFMA R24, R13, 1.4426950216293334961, -R24 ;  /* 0x3fb8aa3b0d187823 */ /* 0x000fe40000000818 */
[----:B------:R-:W-:-:S02]  /*3cc0*/  FFMA R14, R14, 1.925963033500011079e-08, R11 ;  /* 0x32a570600e0e7823 */ /* 0x000fc4000000000b */
[----:B------:R-:W-:-:S04]  /*3cd0*/  FFMA R13, R13, 1.925963033500011079e-08, R24 ;  /* 0x32a570600d0d7823 */ /* 0x000fc80000000018 */
[----:B------:R-:W0:Y:S08]  /*3ce0*/  MUFU.EX2 R14, R14 ;  /* 0x0000000e000e7308 */ /* 0x000e300000000800 */
[----:B------:R-:W1:Y:S01]  /*3cf0*/  MUFU.EX2 R13, R13 ;  /* 0x0000000d000d7308 */ /* 0x000e620000000800 */
[----:B0-----:R-:W-:Y:S01]  /*3d00*/  FMUL R24, R15, R14 ;  /* 0x0000000e0f187220 */ /* 0x001fe20000400000 */
[----:B------:R-:W-:Y:S01]  /*3d10*/  MOV R15, 0xffffffff ;  /* 0xffffffff000f7802 */ /* 0x000fe20000000f00 */
        /* <DEDUP_REMOVED lines=26> */
.L_x_13508:
[----:B------:R-:W-:Y:S02]  /*3ec0*/  HFMA2 R12, -RZ, RZ, 0, 4.76837158203125e-07 ;  /* 0x00000008ff0c7431 */ /* 0x000fe400000001ff */
[----:B------:R-:W-:-:S05]  /*3ed0*/  FADD R28, R13, R14 ;  /* 0x0000000e0d1c7221 */ /* 0x000fca0000000000 */
[----:B------:R-:W-:-:S07]  /*3ee0*/  MOV R13, R28 ;  /* 0x0000001c000d7202 */ /* 0x000fce0000000f00 */
[----:B------:R-:W-:Y:S05]  /*3ef0*/  WARPSYNC.COLLECTIVE R15, `(.L_x_13509) ;  /* 0x000000000f087348 */ /* 0x000fea0003c00000 */
[----:B------:R0:W1:Y:S02]  /*3f00*/  SHFL.BFLY P6, R14, R13, R12, R11 ;  /* 0x0c00000c0d0e7389 */ /* 0x00006400000c000b */
[----:B01----:R-:W-:Y:S05]  /*3f10*/  ENDCOLLECTIVE ;  /* 0x000000000000791b */ /* 0x003fea0003800000 */
.L_x_13509:
[----:B------:R-:W-:Y:S02]  /*3f20*/  HFMA2 R12, -RZ, RZ, 0, 2.384185791015625e-07 ;  /* 0x00000004ff0c7431 */ /* 0x000fe400000001ff */
[----:B------:R-:W-:-:S05]  /*3f30*/  FADD R29, R28, R14 ;  /* 0x0000000e1c1d7221 */ /* 0x000fca0000000000 */
[----:B------:R-:W-:-:S07]  /*3f40*/  MOV R13, R29 ;  /* 0x0000001d000d7202 */ /* 0x000fce0000000f00 */
[----:B------:R-:W-:Y:S05]  /*3f50*/  WARPSYNC.COLLECTIVE R15, `(.L_x_13510) ;  /* 0x000000000f087348 */ /* 0x000fea0003c00000 */
[----:B------:R0:W1:Y:S02]  /*3f60*/  SHFL.BFLY P6, R14, R13, R12, R11 ;  /* 0x0c00000c0d0e7389 */ /* 0x00006400000c000b */
[----:B01----:R-:W-:Y:S05]  /*3f70*/  ENDCOLLECTIVE ;  /* 0x000000000000791b */ /* 0x003fea0003800000 */
.L_x_13510:
[----:B------:R-:W-:Y:S02]  /*3f80*/  HFMA2 R12, -RZ, RZ, 0, 1.1920928955078125e-07 ;  /* 0x00000002ff0c7431 */ /* 0x000fe400000001ff */
[----:B------:R-:W-:-:S05]  /*3f90*/  FADD R30, R29, R14 ;  /* 0x0000000e1d1e7221 */ /* 0x000fca0000000000 */
[----:B------:R-:W-:-:S07]  /*3fa0*/  MOV R13, R30 ;  /* 0x0000001e000d7202 */ /* 0x000fce0000000f00 */
[----:B------:R-:W-:Y:S05]  /*3fb0*/  WARPSYNC.COLLECTIVE R15, `(.L_x_13511) ;  /* 0x000000000f087348 */ /* 0x000fea0003c00000 */
[----:B------:R0:W1:Y:S02]  /*3fc0*/  SHFL.BFLY P6, R14, R13, R12, R11 ;  /* 0x0c00000c0d0e7389 */ /* 0x00006400000c000b */
[----:B01----:R-:W-:Y:S05]  /*3fd0*/  ENDCOLLECTIVE ;  /* 0x000000000000791b */ /* 0x003fea0003800000 */
.L_x_13511:
[----:B------:R-:W-:Y:S02]  /*3fe0*/  HFMA2 R12, -RZ, RZ, 0, 5.9604644775390625e-08 ;  /* 0x00000001ff0c7431 */ /* 0x000fe400000001ff */
[----:B------:R-:W-:-:S05]  /*3ff0*/  FADD R31, R30, R14 ;  /* 0x0000000e1e1f7221 */ /* 0x000fca0000000000 */
[----:B------:R-:W-:-:S07]  /*4000*/  MOV R13, R31 ;  /* 0x0000001f000d7202 */ /* 0x000fce0000000f00 */
[----:B------:R-:W-:Y:S05]  /*4010*/  WARPSYNC.COLLECTIVE R15, `(.L_x_13512) ;  /* 0x000000000f087348 */ /* 0x000fea0003c00000 */
[----:B------:R0:W1:Y:S02]  /*4020*/  SHFL.BFLY P6, R14, R13, R12, R11 ;  /* 0x0c00000c0d0e7389 */ /* 0x00006400000c000b */
[----:B01----:R-:W-:Y:S05]  /*4030*/  ENDCOLLECTIVE ;  /* 0x000000000000791b */ /* 0x003fea0003800000 */
.L_x_13512:
[----:B------:R-:W-:Y:S05]  /*4040*/  BRA `(.L_x_13513) ;  /* 0xffffffd800087947 */ /* 0x000fea000383ffff */
        .weak           $__internal_271_$__cuda_sm3x_div_rn_noftz_f32_slowpath
        .type           $__internal_271_$__cuda_sm3x_div_rn_noftz_f32_slowpath,@function
        .size           $__internal_271_$__cuda_sm3x_div_rn_noftz_f32_slowpath,(.L_x_15588 - $__internal_271_$__cuda_sm3x_div_rn_noftz_f32_slowpath)
$__internal_271_$__cuda_sm3x_div_rn_noftz_f32_slowpath:
        /* <DEDUP_REMOVED lines=35> */
.L_x_13515:
        /* <DEDUP_REMOVED lines=51> */
.L_x_13522:
[----:B------:R-:W-:-:S04]  /*45b0*/  LOP3.LUT R8, R8, 0x80000000, RZ, 0xc0, !PT ;  /* 0x8000000008087812 */ /* 0x000fc800078ec0ff */
[----:B------:R-:W-:Y:S01]  /*45c0*/  LOP3.LUT R8, R8, 0x7f800000, RZ, 0xfc, !PT ;  /* 0x7f80000008087812 */ /* 0x000fe200078efcff */
[----:B------:R-:W-:Y:S06]  /*45d0*/  BRA `(.L_x_13523) ;  /* 0x0000000000047947 */ /* 0x000fec0003800000 */
.L_x_13521:
[----:B------:R-:W-:-:S07]  /*45e0*/  LEA R8, R46, R8, 0x17 ;  /* 0x000000082e087211 */ /* 0x000fce00078eb8ff */
.L_x_13523:
[----:B------:R-:W-:Y:S05]  /*45f0*/  BSYNC.RECONVERGENT B2 ;  /* 0x0000000000027941 */ /* 0x000fea0003800200 */
.L_x_13520:
[----:B------:R-:W-:Y:S05]  /*4600*/  BRA `(.L_x_13524) ;  /* 0x0000000000207947 */ /* 0x000fea0003800000 */
.L_x_13519:
[----:B------:R-:W-:-:S04]  /*4610*/  LOP3.LUT R8, R65, 0x80000000, R8, 0x48, !PT ;  /* 0x8000000041087812 */ /* 0x000fc800078e4808 */
[----:B------:R-:W-:Y:S01]  /*4620*/  LOP3.LUT R8, R8, 0x7f800000, RZ, 0xfc, !PT ;  /* 0x7f80000008087812 */ /* 0x000fe200078efcff */
[----:B------:R-:W-:Y:S06]  /*4630*/  BRA `(.L_x_13524) ;  /* 0x0000000000147947 */ /* 0x000fec0003800000 */
.L_x_13518:
[----:B------:R-:W-:Y:S01]  /*4640*/  LOP3.LUT R8, R65, 0x80000000, R8, 0x48, !PT ;  /* 0x8000000041087812 */ /* 0x000fe200078e4808 */
[----:B------:R-:W-:Y:S06]  /*4650*/  BRA `(.L_x_13524) ;  /* 0x00000000000c7947 */ /* 0x000fec0003800000 */
.L_x_13517:
[----:B------:R-:W0:Y:S01]  /*4660*/  MUFU.RSQ R8, -QNAN ;  /* 0xffc0000000087908 */ /* 0x000e220000001400 */
[----:B------:R-:W-:Y:S05]  /*4670*/  BRA `(.L_x_13524) ;  /* 0x0000000000047947 */ /* 0x000fea0003800000 */
.L_x_13516:
[----:B------:R-:W-:-:S07]  /*4680*/  FADD.FTZ R8, R8, R11 ;  /* 0x0000000b08087221 */ /* 0x000fce0000010000 */
.L_x_13524:
[----:B------:R-:W-:Y:S05]  /*4690*/  BSYNC.RECONVERGENT B1 ;  /* 0x0000000000017941 */ /* 0x000fea0003800200 */
.L_x_13514:
[----:B------:R-:W-:-:S04]  /*46a0*/  HFMA2 R13, -RZ, RZ, 0, 0 ;  /* 0x00000000ff0d7431 */ /* 0x000fc800000001ff */
[----:B0-----:R-:W-:Y:S05]  /*46b0*/  RET.REL.NODEC R12 `(_ZN7oneflow4cuda7softmax15SoftmaxWarpImplI10SimpleLoadIffE11SimpleStoreIffEfLi2ELi20ELi32ELi1ELb1ELNS1_9AlgorithmE0EEEvT_T0_ll) ;  /* 0xffffffb80c507950 */ /* 0x001fea0003c3ffff */
.L_x_13525:
        /* <DEDUP_REMOVED lines=12> */
.L_x_15588:


//--------------------- .text._ZN7oneflow4cuda7softmax15SoftmaxWarpImplI10SimpleLoadIffE11SimpleStoreIffEfLi2ELi20ELi32ELi1ELb0ELNS1_9AlgorithmE0EEEvT_T0_ll --------------------------
	.section	.text._ZN7oneflow4cuda7softmax15SoftmaxWarpImplI10SimpleLoadIffE11SimpleStoreIffEfLi2ELi20ELi32ELi1ELb0ELNS1_9AlgorithmE0EEEvT_T0_ll,"ax",@progbits
	.align	128
        .global         _ZN7oneflow4cuda7softmax15SoftmaxWarpImplI10SimpleLoadIffE11SimpleStoreIffEfLi2ELi20ELi32ELi1ELb0ELNS1_9AlgorithmE0EEEvT_T0_ll
        .type           _ZN7oneflow4cuda7softmax15SoftmaxWarpImplI10SimpleLoadIffE11SimpleStoreIffEfLi2ELi20ELi32ELi1ELb0ELNS1_9AlgorithmE0EEEvT_T0_ll,@function
        .size           _ZN7oneflow4cuda7softmax15SoftmaxWarpImplI10SimpleLoadIffE11SimpleStoreIffEfLi2ELi20ELi32ELi1ELb0ELNS1_9AlgorithmE0EEEvT_T0_ll,(.L_x_15589 - _ZN7oneflow4cuda7softmax15SoftmaxWarpImplI10SimpleLoadIffE11SimpleStoreIffEfLi2ELi20ELi32ELi1ELb0ELNS1_9AlgorithmE0EEEvT_T0_ll)
        .other          _ZN7oneflow4cuda7softmax15SoftmaxWarpImplI10SimpleLoadIffE11SimpleStoreIffEfLi2ELi20ELi32ELi1ELb0ELNS1_9AlgorithmE0EEEvT_T0_ll,@"STO_CUDA_ENTRY STV_DEFAULT"
_ZN7oneflow4cuda7softmax15SoftmaxWarpImplI10SimpleLoadIffE11SimpleStoreIffEfLi2ELi20ELi32ELi1ELb0ELNS1_9AlgorithmE0EEEvT_T0_ll:
.text._ZN7oneflow4cuda7softmax15SoftmaxWarpImplI10SimpleLoadIffE11SimpleStoreIffEfLi2ELi20ELi32ELi1ELb0ELNS1_9AlgorithmE0EEEvT_T0_ll:
        /* <DEDUP_REMOVED lines=24> */
.L_x_13526:
        /* <DEDUP_REMOVED lines=14> */
.L_x_13568:
        /* <DEDUP_REMOVED lines=277> */
.L_x_13580:
        /* <DEDUP_REMOVED lines=11> */
[----:B01----:R-:W-:Y:S05]  /*1460*/  CALL.REL.NOINC `($__internal_272_$__cuda_sm3x_div_rn_noftz_f32_slowpath) ;  /* 0x00000024004c7944 */ /* 0x003fea0003c00000 */
[----:B------:R-:W-:-:S07]  /*1470*/  MOV R15, R6 ;  /* 0x00000006000f7202 */ /* 0x000fce0000000f00 */
.L_x_13529:
[----:B------:R-:W-:Y:S05]  /*1480*/  BSYNC.RECONVERGENT B2 ;  /* 0x0000000000027941 */ /* 0x000fea0003800200 */
.L_x_13528:
        /* <DEDUP_REMOVED lines=11> */
[----:B01----:R-:W-:Y:S05]  /*1540*/  CALL.REL.NOINC `($__internal_272_$__cuda_sm3x_div_rn_noftz_f32_slowpath) ;  /* 0x0000002400147944 */ /* 0x003fea0003c00000 */
[----:B------:R-:W-:-:S07]  /*1550*/  MOV R14, R6 ;  /* 0x00000006000e7202 */ /* 0x000fce0000000f00 */
.L_x_13531:
[----:B------:R-:W-:Y:S05]  /*1560*/  BSYNC.RECONVERGENT B2 ;  /* 0x0000000000027941 */ /* 0x000fea0003800200 */
.L_x_13530:
        /* <DEDUP_REMOVED lines=13> */
.L_x_13533:
[----:B------:R-:W-:Y:S05]  /*1640*/  BSYNC.RECONVERGENT B2 ;  /* 0x0000000000027941 */ /* 0x000fea0003800200 */
.L_x_13532:
        /* <DEDUP_REMOVED lines=13> */
.L_x_13535:
[----:B------:R-:W-:Y:S05]  /*1720*/  BSYNC.RECONVERGENT B2 ;  /* 0x0000000000027941 */ /* 0x000fea0003800200 */
.L_x_13534:
        /* <DEDUP_REMOVED lines=13> */
.L_x_13537:
[----:B------:R-:W-:Y:S05]  /*1800*/  BSYNC.RECONVERGENT B2 ;  /* 0x0000000000027941 */ /* 0x000fea0003800200 */
.L_x_13536:
        /* <DEDUP_REMOVED lines=13> */
.L_x_13539:
[----:B------:R-:W-:Y:S05]  /*18e0*/  BSYNC.RECONVERGENT B2 ;  /* 0x0000000000027941 */ /* 0x000fea0003800200 */
.L_x_13538:
        /* <DEDUP_REMOVED lines=13> */
.L_x_13541:
[----:B------:R-:W-:Y:S05]  /*19c0*/  BSYNC.RECONVERGENT B2 ;  /* 0x0000000000027941 */ /* 0x000fea0003800200 */
.L_x_13540:
        /* <DEDUP_REMOVED lines=13> */
.L_x_13543:
[----:B------:R-:W-:Y:S05]  /*1aa0*/  BSYNC.RECONVERGENT B2 ;  /* 0x0000000000027941 */ /* 0x000fea0003800200 */
.L_x_13542:
        /* <DEDUP_REMOVED lines=13> */
.L_x_13545:
[----:B------:R-:W-:Y:S05]  /*1b80*/  BSYNC.RECONVERGENT B2 ;  /* 0x0000000000027941 */ /* 0x000fea0003800200 */
.L_x_13544:
        /* <DEDUP_REMOVED lines=13> */
.L_x_13547:
[----:B------:R-:W-:Y:S05]  /*1c60*/  BSYNC.RECONVERGENT B2 ;  /* 0x0000000000027941 */ /* 0x000fea0003800200 */
.L_x_13546:
        /* <DEDUP_REMOVED lines=13> */
.L_x_13549:
[----:B------:R-:W-:Y:S05]  /*1d40*/  BSYNC.RECONVERGENT B2 ;  /* 0x0000000000027941 */ /* 0x000fea0003800200 */
.L_x_13548:
        /* <DEDUP_REMOVED lines=13> */
.L_x_13551:
[----:B------:R-:W-:Y:S05]  /*1e20*/  BSYNC.RECONVERGENT B2 ;  /* 0x0000000000027941 */ /* 0x000fea0003800200 */
.L_x_13550:
        /* <DEDUP_REMOVED lines=13> */
.L_x_13553:
[----:B------:R-:W-:Y:S05]  /*1f00*/  BSYNC.RECONVERGENT B2 ;  /* 0x0000000000027941 */ /* 0x000fea0003800200 */
.L_x_13552:
        /* <DEDUP_REMOVED lines=13> */
.L_x_13555:
[----:B------:R-:W-:Y:S05]  /*1fe0*/  BSYNC.RECONVERGENT B2 ;  /* 0x0000000000027941 */ /* 0x000fea0003800200 */
.L_x_13554:
        /* <DEDUP_REMOVED lines=13> */
.L_x_13557:
[----:B------:R-:W-:Y:S05]  /*20c0*/  BSYNC.RECONVERGENT B2 ;  /* 0x0000000000027941 */ /* 0x000fea0003800200 */
.L_x_13556:
        /* <DEDUP_REMOVED lines=13> */
.L_x_13559:
[----:B------:R-:W-:Y:S05]  /*21a0*/  BSYNC.RECONVERGENT B2 ;  /* 0x0000000000027941 */ /* 0x000fea0003800200 */
.L_x_13558:
        /* <DEDUP_REMOVED lines=13> */
.L_x_13561:
[----:B------:R-:W-:Y:S05]  /*2280*/  BSYNC.RECONVERGENT B2 ;  /* 0x0000000000027941 */ /* 0x000fea0003800200 */
.L_x_13560:
        /* <DEDUP_REMOVED lines=13> */
.L_x_13563:
[----:B------:R-:W-:Y:S05]  /*2360*/  BSYNC.RECONVERGENT B2 ;  /* 0x0000000000027941 */ /* 0x000fea0003800200 */
.L_x_13562:
        /* <DEDUP_REMOVED lines=13> */
.L_x_13565:
[----:B------:R-:W-:Y:S05]  /*2440*/  BSYNC.RECONVERGENT B2 ;  /* 0x0000000000027941 */ /* 0x000fea0003800200 */
.L_x_13564:
        /* <DEDUP_REMOVED lines=13> */
.L_x_13567:
[----:B------:R-:W-:Y:S05]  /*2520*/  BSYNC.RECONVERGENT B2 ;  /* 0x0000000000027941 */ /* 0x000fea0003800200 */
.L_x_13566:
        /* <DEDUP_REMOVED lines=60> */
.L_x_13527:
[----:B------:R-:W-:Y:S01]  /*28f0*/  BSSY B0, `(.L_x_13569) ;  /* 0x0000007000007945 */ /* 0x000fe20003800000 */
[----:B------:R-:W-:Y:S02]  /*2900*/  MOV R12, 0x10 ;  /* 0x00000010000c7802 */ /* 0x000fe40000000f00 */
[----:B------:R-:W-:Y:S02]  /*2910*/  MOV R11, 0x1f ;  /* 0x0000001f000b7802 */ /* 0x000fe40000000f00 */
[----:B------:R-:W-:-:S07]  /*2920*/  MOV R15, 0xffffffff ;  /* 0xffffffff000f7802 */ /* 0x000fce0000000f00 */
[----:B0-----:R-:W-:Y:S05]  /*2930*/  WARPSYNC.COLLECTIVE R15, `(.L_x_13570) ;  /* 0x000000000f087348 */ /* 0x001fea0003c00000 */
[----:B------:R1:W2:Y:S02]  /*2940*/  SHFL.BFLY P6, R14, R13, R12, R11 ;  /* 0x0c00000c0d0e7389 */ /* 0x0002a400000c000b */
[----:B012---:R-:W-:Y:S05]  /*2950*/  ENDCOLLECTIVE ;  /* 0x000000000000791b */ /* 0x007fea0003800000 */
.L_x_13570:
[----:B------:R-:W-:Y:S05]  /*2960*/  BSYNC B0 ;  /* 0x0000000000007941 */ /* 0x000fea0003800000 */
.L_x_13569:
        /* <DEDUP_REMOVED lines=9> */
.L_x_13571:
[----:B------:R-:W-:Y:S01]  /*2a00*/  HFMA2 R12, -RZ, RZ, 0, 2.384185791015625e-07 ;  /* 0x00000004ff0c7431 */ /* 0x000fe200000001ff */
[----:B------:R-:W-:-:S04]  /*2a10*/  FMNMX R0, R13, R14, !PT ;  /* 0x0000000e0d007209 */ /* 0x000fc80007800000 */
[----:B------:R-:W-:-:S07]  /*2a20*/  MOV R13, R0 ;  /* 0x00000000000d7202 */ /* 0x000fce0000000f00 */
[----:B------:R-:W-:Y:S05]  /*2a30*/  WARPSYNC.COLLECTIVE R15, `(.L_x_13572) ;  /* 0x000000000f087348 */ /* 0x000fea0003c00000 */
[----:B------:R0:W1:Y:S02]  /*2a40*/  SHFL.BFLY P6, R14, R13, R12, R11 ;  /* 0x0c00000c0d0e7389 */ /* 0x00006400000c000b */
[----:B01----:R-:W-:Y:S05]  /*2a50*/  ENDCOLLECTIVE ;  /* 0x000000000000791b */ /* 0x003fea0003800000 */
.L_x_13572:
[----:B------:R-:W-:Y:S01]  /*2a60*/  HFMA2 R12, -RZ, RZ, 0, 1.1920928955078125e-07 ;  /* 0x00000002ff0c7431 */ /* 0x000fe200000001ff */
[----:B------:R-:W-:-:S04]  /*2a70*/  FMNMX R2, R0, R14, !PT ;  /* 0x0000000e00027209 */ /* 0x000fc80007800000 */
[----:B------:R-:W-:-:S07]  /*2a80*/  MOV R13, R2 ;  /* 0x00000002000d7202 */ /* 0x000fce0000000f00 */
[----:B------:R-:W-:Y:S05]  /*2a90*/  WARPSYNC.COLLECTIVE R15, `(.L_x_13573) ;  /* 0x000000000f087348 */ /* 0x000fea0003c00000 */
[----:B------:R0:W1:Y:S02]  /*2aa0*/  SHFL.BFLY P6, R14, R13, R12, R11 ;  /* 0x0c00000c0d0e7389 */ /* 0x00006400000c000b */
[----:B01----:R-:W-:Y:S05]  /*2ab0*/  ENDCOLLECTIVE ;  /* 0x000000000000791b */ /* 0x003fea0003800000 */
.L_x_13573:
[----:B------:R-:W-:Y:S01]  /*2ac0*/  HFMA2 R12, -RZ, RZ, 0, 5.9604644775390625e-08 ;  /* 0x00000001ff0c7431 */ /* 0x000fe200000001ff */
[----:B------:R-:W-:-:S04]  /*2ad0*/  FMNMX R3, R2, R14, !PT ;  /* 0x0000000e02037209 */ /* 0x000fc80007800000 */
[----:B------:R-:W-:-:S07]  /*2ae0*/  MOV R13, R3 ;  /* 0x00000003000d7202 */ /* 0x000fce0000000f00 */
[----:B------:R-:W-:Y:S05]  /*2af0*/  WARPSYNC.COLLECTIVE R15, `(.L_x_13574) ;  /* 0x000000000f087348 */ /* 0x000fea0003c00000 */
[----:B------:R0:W1:Y:S02]  /*2b00*/  SHFL.BFLY P6, R14, R13, R12, R11 ;  /* 0x0c00000c0d0e7389 */ /* 0x00006400000c000b */
[----:B01----:R-:W-:Y:S05]  /*2b10*/  ENDCOLLECTIVE ;  /* 0x000000000000791b */ /* 0x003fea0003800000 */
.L_x_13574:
        /* <DEDUP_REMOVED lines=207> */
.L_x_13575:
[----:B------:R-:W-:Y:S02]  /*3810*/  HFMA2 R12, -RZ, RZ, 0, 4.76837158203125e-07 ;  /* 0x00000008ff0c7431 */ /* 0x000fe400000001ff */
[----:B------:R-:W-:-:S05]  /*3820*/  FADD R28, R13, R14 ;  /* 0x0000000e0d1c7221 */ /* 0x000fca0000000000 */
[----:B------:R-:W-:-:S07]  /*3830*/  MOV R13, R28 ;  /* 0x0000001c000d7202 */ /* 0x000fce0000000f00 */
[----:B------:R-:W-:Y:S05]  /*3840*/  WARPSYNC.COLLECTIVE R15, `(.L_x_13576) ;  /* 0x000000000f087348 */ /* 0x000fea0003c00000 */
[----:B------:R0:W1:Y:S02]  /*3850*/  SHFL.BFLY P6, R14, R13, R12, R11 ;  /* 0x0c00000c0d0e7389 */ /* 0x00006400000c000b */
[----:B01----:R-:W-:Y:S05]  /*3860*/  ENDCOLLECTIVE ;  /* 0x000000000000791b */ /* 0x003fea0003800000 */
.L_x_13576:
[----:B------:R-:W-:Y:S02]  /*3870*/  HFMA2 R12, -RZ, RZ, 0, 2.384185791015625e-07 ;  /* 0x00000004ff0c7431 */ /* 0x000fe400000001ff */
[----:B------:R-:W-:-:S05]  /*3880*/  FADD R29, R28, R14 ;  /* 0x0000000e1c1d7221 */ /* 0x000fca0000000000 */
[----:B------:R-:W-:-:S07]  /*3890*/  MOV R13, R29 ;  /* 0x0000001d000d7202 */ /* 0x000fce0000000f00 */
[----:B------:R-:W-:Y:S05]  /*38a0*/  WARPSYNC.COLLECTIVE R15, `(.L_x_13577) ;  /* 0x000000000f087348 */ /* 0x000fea0003c00000 */
[----:B------:R0:W1:Y:S02]  /*38b0*/  SHFL.BFLY P6, R14, R13, R12, R11 ;  /* 0x0c00000c0d0e7389 */ /* 0x00006400000c000b */
[----:B01----:R-:W-:Y:S05]  /*38c0*/  ENDCOLLECTIVE ;  /* 0x000000000000791b */ /* 0x003fea0003800000 */
.L_x_13577:
[----:B------:R-:W-:Y:S02]  /*38d0*/  HFMA2 R12, -RZ, RZ, 0, 1.1920928955078125e-07 ;  /* 0x00000002ff0c7431 */ /* 0x000fe400000001ff */
[----:B------:R-:W-:-:S05]  /*38e0*/  FADD R30, R29, R14 ;  /* 0x0000000e1d1e7221 */ /* 0x000fca0000000000 */
[----:B------:R-:W-:-:S07]  /*38f0*/  MOV R13, R30 ;  /* 0x0000001e000d7202 */ /* 0x000fce0000000f00 */
[----:B------:R-:W-:Y:S05]  /*3900*/  WARPSYNC.COLLECTIVE R15, `(.L_x_13578) ;  /* 0x000000000f087348 */ /* 0x000fea0003c00000 */
[----:B------:R0:W1:Y:S02]  /*3910*/  SHFL.BFLY P6, R14, R13, R12, R11 ;  /* 0x0c00000c0d0e7389 */ /* 0x00006400000c000b */
[----:B01----:R-:W-:Y:S05]  /*3920*/  ENDCOLLECTIVE ;  /* 0x000000000000791b */ /* 0x003fea0003800000 */
.L_x_13578:
[----:B------:R-:W-:Y:S02]  /*3930*/  HFMA2 R12, -RZ, RZ, 0, 5.9604644775390625e-08 ;  /* 0x00000001ff0c7431 */ /* 0x000fe400000001ff */
[----:B------:R-:W-:-:S05]  /*3940*/  FADD R31, R30, R14 ;  /* 0x0000000e1e1f7221 */ /* 0x000fca0000000000 */
[----:B------:R-:W-:-:S07]  /*3950*/  MOV R13, R31 ;  /* 0x0000001f000d7202 */ /* 0x000fce0000000f00 */
[----:B------:R-:W-:Y:S05]  /*3960*/  WARPSYNC.COLLECTIVE R15, `(.L_x_13579) ;  /* 0x000000000f087348 */ /* 0x000fea0003c00000 */
[----:B------:R0:W1:Y:S02]  /*3970*/  SHFL.BFLY P6, R14, R13, R12, R11 ;  /* 0x0c00000c0d0e7389 */ /* 0x00006400000c000b */
[----:B01----:R-:W-:Y:S05]  /*3980*/  ENDCOLLECTIVE ;  /* 0x000000000000791b */ /* 0x003fea0003800000 */
.L_x_13579:
[----:B------:R-:W-:Y:S05]  /*3990*/  BRA `(.L_x_13580) ;  /* 0xffffffd800847947 */ /* 0x000fea000383ffff */
        .weak           $__internal_272_$__cuda_sm3x_div_rn_noftz_f32_slowpath
        .type           $__internal_272_$__cuda_sm3x_div_rn_noftz_f32_slowpath,@function
        .size           $__internal_272_$__cuda_sm3x_div_rn_noftz_f32_slowpath,(.L_x_15589 - $__internal_272_$__cuda_sm3x_div_rn_noftz_f32_slowpath)
$__internal_272_$__cuda_sm3x_div_rn_noftz_f32_slowpath:
        /* <DEDUP_REMOVED lines=35> */
.L_x_13582:
        /* <DEDUP_REMOVED lines=51> */
.L_x_13589:
[----:B------:R-:W-:-:S04]  /*3f00*/  LOP3.LUT R6, R6, 0x80000000, RZ, 0xc0, !PT ;  /* 0x8000000006067812 */ /* 0x000fc800078ec0ff */
[----:B------:R-:W-:Y:S01]  /*3f10*/  LOP3.LUT R6, R6, 0x7f800000, RZ, 0xfc, !PT ;  /* 0x7f80000006067812 */ /* 0x000fe200078efcff */
[----:B------:R-:W-:Y:S06]  /*3f20*/  BRA `(.L_x_13590) ;  /* 0x0000000000047947 */ /* 0x000fec0003800000 */
.L_x_13588:
[----:B------:R-:W-:-:S07]  /*3f30*/  LEA R6, R28, R6, 0x17 ;  /* 0x000000061c067211 */ /* 0x000fce00078eb8ff */
.L_x_13590:
[----:B------:R-:W-:Y:S05]  /*3f40*/  BSYNC.RECONVERGENT B1 ;  /* 0x0000000000017941 */ /* 0x000fea0003800200 */
.L_x_13587:
[----:B------:R-:W-:Y:S05]  /*3f50*/  BRA `(.L_x_13591) ;  /* 0x0000000000207947 */ /* 0x000fea0003800000 */
.L_x_13586:
[----:B------:R-:W-:-:S04]  /*3f60*/  LOP3.LUT R6, R29, 0x80000000, R6, 0x48, !PT ;  /* 0x800000001d067812 */ /* 0x000fc800078e4806 */
[----:B------:R-:W-:Y:S01]  /*3f70*/  LOP3.LUT R6, R6, 0x7f800000, RZ, 0xfc, !PT ;  /* 0x7f80000006067812 */ /* 0x000fe200078efcff */
[----:B------:R-:W-:Y:S06]  /*3f80*/  BRA `(.L_x_13591) ;  /* 0x0000000000147947 */ /* 0x000fec0003800000 */
.L_x_13585:
[----:B------:R-:W-:Y:S01]  /*3f90*/  LOP3.LUT R6, R29, 0x80000000, R6, 0x48, !PT ;  /* 0x800000001d067812 */ /* 0x000fe200078e4806 */
[----:B------:R-:W-:Y:S06]  /*3fa0*/  BRA `(.L_x_13591) ;  /* 0x00000000000c7947 */ /* 0x000fec0003800000 */
.L_x_13584:
[----:B------:R-:W0:Y:S01]  /*3fb0*/  MUFU.RSQ R6, -QNAN ;  /* 0xffc0000000067908 */ /* 0x000e220000001400 */
[----:B------:R-:W-:Y:S05]  /*3fc0*/  BRA `(.L_x_13591) ;  /* 0x0000000000047947 */ /* 0x000fea0003800000 */
.L_x_13583:
[----:B------:R-:W-:-:S07]  /*3fd0*/  FADD.FTZ R6, R6, R11 ;  /* 0x0000000b06067221 */ /* 0x000fce0000010000 */
.L_x_13591:
[----:B------:R-:W-:Y:S05]  /*3fe0*/  BSYNC.RECONVERGENT B0 ;  /* 0x0000000000007941 */ /* 0x000fea0003800200 */
.L_x_13581:
[----:B------:R-:W-:-:S04]  /*3ff0*/  HFMA2 R13, -RZ, RZ, 0, 0 ;  /* 0x00000000ff0d7431 */ /* 0x000fc800000001ff */
[----:B0-----:R-:W-:Y:S05]  /*4000*/  RET.REL.NODEC R12 `(_ZN7oneflow4cuda7softmax15SoftmaxWarpImplI10SimpleLoadIffE11SimpleStoreIffEfLi2ELi20ELi32ELi1ELb0ELNS1_9AlgorithmE0EEEvT_T0_ll) ;  /* 0xffffffbc0cfc7950 */ /* 0x001fea0003c3ffff */
.L_x_13592:
        /* <DEDUP_REMOVED lines=15> */
.L_x_15589:


//--------------------- .text._ZN7oneflow4cuda7softmax15SoftmaxWarpImplI10SimpleLoadIffE11SimpleStoreIffEfLi2ELi18ELi32ELi1ELb1ELNS1_9AlgorithmE0EEEvT_T0_ll --------------------------
	.section	.text._ZN7oneflow4cuda7softmax15SoftmaxWarpImplI10SimpleLoadIffE11SimpleStoreIffEfLi2ELi18ELi32ELi1ELb1ELNS1_9AlgorithmE0EEEvT_T0_ll,"ax",@progbits
	.align	128
        .global         _ZN7oneflow4cuda7softmax15SoftmaxWarpImplI10SimpleLoadIffE11SimpleStoreIffEfLi2ELi18ELi32ELi1ELb1ELNS1_9AlgorithmE0EEEvT_T0_ll
        .type           _ZN7oneflow4cuda7softmax15SoftmaxWarpImplI10SimpleLoadIffE11SimpleStoreIffEfLi2ELi18ELi32ELi1ELb1ELNS1_9AlgorithmE0EEEvT_T0_ll,@function
        .size           _ZN7oneflow4cuda7softmax15SoftmaxWarpImplI10SimpleLoadIffE11SimpleStoreIffEfLi2ELi18ELi32ELi1ELb1ELNS1_9AlgorithmE0EEEvT_T0_ll,(.L_x_15590 - _ZN7oneflow4cuda7softmax15SoftmaxWarpImplI10SimpleLoadIffE11SimpleStoreIffEfLi2ELi18ELi32ELi1ELb1ELNS1_9AlgorithmE0EEEvT_T0_ll)
        .other          _ZN7oneflow4cuda7softmax15SoftmaxWarpImplI10SimpleLoadIffE11SimpleStoreIffEfLi2ELi18ELi32ELi1ELb1ELNS1_9AlgorithmE0EEEvT_T0_ll,@"STO_CUDA_ENTRY STV_DEFAULT"
_ZN7oneflow4cuda7softmax15SoftmaxWarpImplI10SimpleLoadIffE11SimpleStoreIffEfLi2ELi18ELi32ELi1ELb1ELNS1_9AlgorithmE0EEEvT_T0_ll:
.text._ZN7oneflow4cuda7softmax15SoftmaxWarpImplI10SimpleLoadIffE11SimpleStoreIffEfLi2ELi18ELi32ELi1ELb1ELNS1_9AlgorithmE0EEEvT_T0_ll:
        /* <DEDUP_REMOVED lines=25> */
.L_x_13593:
        /* <DEDUP_REMOVED lines=23> */
.L_x_13632:
        /* <DEDUP_REMOVED lines=9> */
[----:B0-----:R-:W-:Y:S01]  /*0390*/  MOV R49, 0xff800000 ;  /* 0xff80000000317802 */ /* 0x001fe20000000f00 */
[C---:B------:R-:W-:Y:S01]  /*03a0*/  IMAD.WIDE.U32 R4, R29.reuse, UR38, R2 ;  /* 0x000000261d047c25 */ /* 0x040fe2000f8e0002 */
[----:B------:R-:W-:Y:S02]  /*03b0*/  MOV R53, 0xff800000 ;  /* 0xff80000000357802 */ /* 0x000fe40000000f00 */
        /* <DEDUP_REMOVED lines=11> */
[----:B------:R-:W-:Y:S02]  /*0470*/  MOV R5, 0xff800000 ;  /* 0xff80000000057802 */ /* 0x000fe40000000f00 */
[----:B------:R-:W-:Y:S02]  /*0480*/  LEA.HI.X R3, R4, UR37, R3, 0x2, P1 ;  /* 0x0000002504037c11 */ /* 0x000fe400088f1403 */
[C---:B------:R-:W-:Y:S02]  /*0490*/  @!P2 R2UR UR12, R24.reuse ;  /* 0x00000000180ca2ca */ /* 0x040fe400000e0000 */
[----:B------:R-:W-:Y:S01]  /*04a0*/  @!P2 R2UR UR13, R25 ;  /* 0x00000000190da2ca */ /* 0x000fe200000e0000 */
[----:B------:R-:W2:Y:S01]  /*04b0*/  @!P0 LDG.E R5, desc[UR4][R2.64] ;  /* 0x0000000402058981 */ /* 0x000ea2000c1e1900 */
[----:B------:R-:W-:-:S02]  /*04c0*/  @!P2 R2UR UR14, R24 ;  /* 0x00000000180ea2ca */ /* 0x000fc400000e0000 */
[----:B------:R-:W-:Y:S01]  /*04d0*/  @!P2 R2UR UR15, R25 ;  /* 0x00000000190fa2ca */ /* 0x000fe200000e0000 */
[----:B------:R-:W2:Y:S01]  /*04e0*/  @!P0 LDG.E R49, desc[UR6][R2.64+0x4] ;  /* 0x0000040602318981 */ /* 0x000ea2000c1e1900 */
[----:B------:R-:W-:Y:S02]  /*04f0*/  MOV R4, 0xff800000 ;  /* 0xff80000000047802 */ /* 0x000fe40000000f00 */
[----:B------:R-:W-:Y:S01]  /*0500*/  MOV R47, 0xff800000 ;  /* 0xff800000002f7802 */ /* 0x000fe20000000f00 */
[----:B------:R-:W3:Y:S01]  /*0510*/  @!P3 LDG.E R53, desc[UR10][R2.64+0x104] ;  /* 0x0001040a0235b981 */ /* 0x000ee2000c1e1900 */
[----:B------:R-:W-:-:S03]  /*0520*/  MOV R6, 0xff800000 ;  /* 0xff80000000067802 */ /* 0x000fc60000000f00 */
[----:B------:R-:W3:Y:S04]  /*0530*/  @!P3 LDG.E R4, desc[UR8][R2.64+0x100] ;  /* 0x000100080204b981 */ /* 0x000ee8000c1e1900 */
[----:B------:R-:W4:Y:S04]  /*0540*/  @!P2 LDG.E R47, desc[UR12][R2.64+0x200] ;  /* 0x0002000c022fa981 */ /* 0x000f28000c1e1900 */
        /* <DEDUP_REMOVED lines=23> */
[C---:B------:R-:W-:Y:S02]  /*06c0*/  @!P6 R2UR UR14, R24.reuse ;  /* 0x00000000180ee2ca */ /* 0x040fe400000e0000 */
[----:B------:R-:W-:Y:S01]  /*06d0*/  @!P6 R2UR UR15, R25 ;  /* 0x00000000190fe2ca */ /* 0x000fe200000e0000 */
[----:B------:R-:W5:Y:S01]  /*06e0*/  @!P1 LDG.E R8, desc[UR6][R2.64+0x304] ;  /* 0x0003040602089981 */ /* 0x000f62000c1e1900 */
        /* <DEDUP_REMOVED lines=39> */
[----:B-----5:R-:W-:Y:S01]  /*0960*/  @!P1 FMNMX3 R13, R13, R7, R8, !PT ;  /* 0x000000070d0d9276 */ /* 0x020fe20007800008 */
[----:B------:R-:W-:-:S03]  /*0970*/  UMOV UR4, 0xffffffff ;  /* 0xffffffff00047882 */ /* 0x000fc60000000000 */
[----:B------:R-:W-:-:S04]  /*0980*/  @!P4 FMNMX3 R13, R13, R23, R22, !PT ;  /* 0x000000170d0dc276 */ /* 0x000fc80007800016 */
        /* <DEDUP_REMOVED lines=27> */
[----:B------:R-:W-:Y:S01]  /*0b40*/  FADD R21, -R14, R10 ;  /* 0x0000000a0e157221 */ /* 0x000fe20000000100 */
[-C--:B------:R-:W-:Y:S01]  /*0b50*/  FFMA.SAT R10, R51, R12.reuse, 0.5 ;  /* 0x3f000000330a7423 */ /* 0x080fe2000000200c */
[----:B------:R-:W-:Y:S01]  /*0b60*/  FADD R2, R0, -12583039 ;  /* 0xcb40007f00027421 */ /* 0x000fe20000000000 */
[-C--:B------:R-:W-:Y:S01]  /*0b70*/  FFMA.SAT R8, R53, R12.reuse, 0.5 ;  /* 0x3f00000035087423 */ /* 0x080fe2000000200c */
[----:B------:R-:W-:Y:S01]  /*0b80*/  FADD R47, -R14, R47 ;  /* 0x0000002f0e2f7221 */ /* 0x000fe20000000100 */
[-C--:B------:R-:W-:Y:S01]  /*0b90*/  FFMA.RM R10, R10, R11.reuse, 12582913 ;  /* 0x4b4000010a0a7423 */ /* 0x080fe2000000400b */
[----:B------:R-:W-:Y:S01]  /*0ba0*/  FFMA R4, R55, 1.4426950216293334961, -R2 ;  /* 0x3fb8aa3b37047823 */ /* 0x000fe20000000802 */
[-C--:B------:R-:W-:Y:S01]  /*0bb0*/  FFMA.RM R2, R6, R11.reuse, 12582913 ;  /* 0x4b40000106027423 */ /* 0x080fe2000000400b */
[----:B------:R-:W-:Y:S01]  /*0bc0*/  FADD R15, -R14, R16 ;  /* 0x000000100e0f7221 */ /* 0x000fe20000000100 */
[-C--:B------:R-:W-:Y:S01]  /*0bd0*/  FFMA.SAT R16, R47, R12.reuse, 0.5 ;  /* 0x3f0000002f107423 */ /* 0x080fe2000000200c */
[----:B------:R-:W-:Y:S01]  /*0be0*/  FFMA R55, R55, 1.925963033500011079e-08, R4 ;  /* 0x32a5706037377823 */ /* 0x000fe20000000004 */
[----:B------:R-:W-:Y:S01]  /*0bf0*/  FADD R4, R2, -12583039 ;  /* 0xcb40007f02047421 */ /* 0x000fe20000000000 */
[----:B------:R-:W-:Y:S01]  /*0c00*/  FADD R5, -R14, R7 ;  /* 0x000000070e057221 */ /* 0x000fe20000000100 */
[-C--:B------:R-:W-:Y:S01]  /*0c10*/  FFMA.RM R16, R16, R11.reuse, 12582913 ;  /* 0x4b40000110107423 */ /* 0x080fe2000000400b */
[----:B------:R-:W-:Y:S01]  /*0c20*/  FADD R41, -R14, R23 ;  /* 0x000000170e297221 */ /* 0x000fe20000000100 */
[C---:B------:R-:W-:Y:S01]  /*0c30*/  FFMA R6, R49.reuse, 1.4426950216293334961, -R4 ;  /* 0x3fb8aa3b31067823 */ /* 0x040fe20000000804 */
[-C--:B------:R-:W-:Y:S01]  /*0c40*/  FFMA.RM R4, R8, R11.reuse, 12582913 ;  /* 0x4b40000108047423 */ /* 0x080fe2000000400b */
[C---:B------:R-:W-:Y:S01]  /*0c50*/  FADD R3, -R14.reuse, R22 ;  /* 0x000000160e037221 */ /* 0x040fe20000000100 */
        /* <DEDUP_REMOVED lines=22> */
[-C--:B------:R-:W-:Y:S01]  /*0dc0*/  FFMA.SAT R8, R5, R12.reuse, 0.5 ;  /* 0x3f00000005087423 */ /* 0x080fe2000000200c */
[----:B------:R-:W-:Y:S01]  /*0dd0*/  MUFU.EX2 R53, R53 ;  /* 0x0000003500357308 */ /* 0x000fe20000000800 */
[----:B------:R-:W-:Y:S01]  /*0de0*/  FFMA R14, R45, 1.4426950216293334961, -R14 ;  /* 0x3fb8aa3b2d0e7823 */ /* 0x000fe2000000080e */
[----:B------:R-:W-:Y:S01]  /*0df0*/  SHF.L.U32 R4, R4, 0x17, RZ ;  /* 0x0000001704047819 */ /* 0x000fe200000006ff */
[----:B------:R-:W-:Y:S01]  /*0e00*/  FFMA.RM R8, R8, R11, 12582913 ;  /* 0x4b40000108087423 */ /* 0x000fe2000000400b */
[-C--:B------:R-:W-:Y:S01]  /*0e10*/  FFMA.SAT R18, R7, R12.reuse, 0.5 ;  /* 0x3f00000007127423 */ /* 0x080fe2000000200c */
[----:B------:R-:W-:Y:S01]  /*0e20*/  FFMA R45, R45, 1.925963033500011079e-08, R14 ;  /* 0x32a570602d2d7823 */ /* 0x000fe2000000000e */
[-C--:B------:R-:W-:Y:S01]  /*0e30*/  FFMA.SAT R44, R13, R12.reuse, 0.5 ;  /* 0x3f0000000d2c7423 */ /* 0x080fe2000000200c */
[----:B------:R-:W-:Y:S01]  /*0e40*/  FADD R14, R8, -12583039 ;  /* 0xcb40007f080e7421 */ /* 0x000fe20000000000 */
[----:B------:R-:W-:Y:S01]  /*0e50*/  FFMA.SAT R48, R15, R12, 0.5 ;  /* 0x3f0000000f307423 */ /* 0x000fe2000000200c */
[----:B------:R-:W1:Y:S01]  /*0e60*/  MUFU.EX2 R49, R49 ;  /* 0x0000003100317308 */ /* 0x000e620000000800 */
[----:B------:R-:W-:Y:S01]  /*0e70*/  SHF.L.U32 R6, R6, 0x17, RZ ;  /* 0x0000001706067819 */ /* 0x000fe200000006ff */
[----:B------:R-:W-:-:S04]  /*0e80*/  FFMA R14, R5, 1.4426950216293334961, -R14 ;  /* 0x3fb8aa3b050e7823 */ /* 0x000fc8000000080e */
[----:B------:R-:W-:Y:S01]  /*0e90*/  FFMA R20, R5, 1.925963033500011079e-08, R14 ;  /* 0x32a5706005147823 */ /* 0x000fe2000000000e */
[----:B------:R-:W-:Y:S01]  /*0ea0*/  FFMA.SAT R14, R43, R12, 0.5 ;  /* 0x3f0000002b0e7423 */ /* 0x000fe2000000200c */
[----:B0-----:R-:W-:Y:S01]  /*0eb0*/  FMUL R5, R0, R55 ;  /* 0x0000003700057220 */ /* 0x001fe20000400000 */
[----:B------:R-:W-:Y:S01]  /*0ec0*/  SHF.L.U32 R0, R2, 0x17, RZ ;  /* 0x0000001702007819 */ /* 0x000fe200000006ff */
[----:B------:R-:W-:Y:S01]  /*0ed0*/  FADD R2, R22, -12583039 ;  /* 0xcb40007f16027421 */ /* 0x000fe20000000000 */
[----:B------:R-:W-:Y:S01]  /*0ee0*/  FFMA.RM R9, R14, R11, 12582913 ;  /* 0x4b4000010e097423 */ /* 0x000fe2000000400b */
[----:B------:R-:W-:Y:S02]  /*0ef0*/  MUFU.EX2 R20, R20 ;  /* 0x0000001400147308 */ /* 0x000fe40000000800 */
[----:B------:R-:W-:Y:S01]  /*0f00*/  FFMA R2, R41, 1.4426950216293334961, -R2 ;  /* 0x3fb8aa3b29027823 */ /* 0x000fe20000000802 */
[----:B------:R-:W-:Y:S01]  /*0f10*/  FADD R14, R9, -12583039 ;  /* 0xcb40007f090e7421 */ /* 0x000fe20000000000 */
[----:B-1----:R-:W-:-:S02]  /*0f20*/  FMUL R0, R0, R49 ;  /* 0x0000003100007220 */ /* 0x002fc40000400000 */
[----:B------:R-:W-:Y:S01]  /*0f30*/  FFMA R41, R41, 1.925963033500011079e-08, R2 ;  /* 0x32a5706029297823 */ /* 0x000fe20000000002 */
[C---:B------:R-:W-:Y:S01]  /*0f40*/  FFMA R14, R43.reuse, 1.4426950216293334961, -R14 ;  /* 0x3fb8aa3b2b0e7823 */ /* 0x040fe2000000080e */
[----:B------:R-:W-:Y:S01]  /*0f50*/  SHF.L.U32 R2, R10, 0x17, RZ ;  /* 0x000000170a027819 */ /* 0x000fe200000006ff */
[----:B------:R-:W0:Y:S02]  /*0f60*/  MUFU.EX2 R51, R51 ;  /* 0x0000003300337308 */ /* 0x000e240000000800 */
[----:B------:R-:W-:Y:S01]  /*0f70*/  FFMA R43, R43, 1.925963033500011079e-08, R14 ;  /* 0x32a570602b2b7823 */ /* 0x000fe2000000000e */
[----:B------:R-:W-:-:S04]  /*0f80*/  FFMA.SAT R14, R3, R12, 0.5 ;  /* 0x3f000000030e7423 */ /* 0x000fc8000000200c */
[----:B------:R-:W-:Y:S01]  /*0f90*/  FFMA.RM R10, R14, R11, 12582913 ;  /* 0x4b4000010e0a7423 */ /* 0x000fe2000000400b */
[----:B------:R-:W-:Y:S03]  /*0fa0*/  MUFU.EX2 R46, R41 ;  /* 0x00000029002e7308 */ /* 0x000fe60000000800 */
[C---:B------:R-:W-:Y:S01]  /*0fb0*/  FADD R14, R10.reuse, -12583039 ;  /* 0xcb40007f0a0e7421 */ /* 0x040fe20000000000 */
[----:B------:R-:W-:-:S03]  /*0fc0*/  SHF.L.U32 R10, R10, 0x17, RZ ;  /* 0x000000170a0a7819 */ /* 0x000fc600000006ff */
[C---:B------:R-:W-:Y:S01]  /*0fd0*/  FFMA R14, R3.reuse, 1.4426950216293334961, -R14 ;  /* 0x3fb8aa3b030e7823 */ /* 0x040fe2000000080e */
[----:B------:R-:W-:Y:S01]  /*0fe0*/  MUFU.EX2 R43, R43 ;  /* 0x0000002b002b7308 */ /* 0x000fe20000000800 */
[----:B0-----:R-:W-:Y:S02]  /*0ff0*/  FMUL R2, R2, R51 ;  /* 0x0000003302027220 */ /* 0x001fe40000400000 */
[----:B------:R-:W-:Y:S01]  /*1000*/  FFMA R26, R3, 1.925963033500011079e-08, R14 ;  /* 0x32a57060031a7823 */ /* 0x000fe2000000000e */
[----:B------:R-:W-:Y:S01]  /*1010*/  FFMA.SAT R14, R27, R12, 0.5 ;  /* 0x3f0000001b0e7423 */ /* 0x000fe2000000200c */
[----:B------:R-:W-:-:S03]  /*1020*/  FMUL R3, R4, R53 ;  /* 0x0000003504037220 */ /* 0x000fc60000400000 */
        /* <DEDUP_REMOVED lines=8> */
[----:B------:R-:W-:-:S04]  /*10b0*/  FFMA.RM R16, R18, R11, 12582913 ;  /* 0x4b40000112107423 */ /* 0x000fc8000000400b */
[----:B------:R-:W-:Y:S01]  /*10c0*/  FADD R18, R16, -12583039 ;  /* 0xcb40007f10127421 */ /* 0x000fe20000000000 */
[----:B------:R-:W-:Y:S01]  /*10d0*/  MUFU.EX2 R27, R27 ;  /* 0x0000001b001b7308 */ /* 0x000fe20000000800 */
[----:B0-----:R-:W-:Y:S01]  /*10e0*/  FMUL R4, R4, R47 ;  /* 0x0000002f04047220 */ /* 0x001fe20000400000 */
[----:B------:R-:W-:Y:S01]  /*10f0*/  SHF.L.U32 R16, R16, 0x17, RZ ;  /* 0x0000001710107819 */ /* 0x000fe200000006ff */
[----:B------:R-:W-:-:S04]  /*1100*/  FFMA R18, R7, 1.4426950216293334961, -R18 ;  /* 0x3fb8aa3b07127823 */ /* 0x000fc80000000812 */
[----:B------:R-:W-:Y:S01]  /*1110*/  FFMA R40, R7, 1.925963033500011079e-08, R18 ;  /* 0x32a5706007287823 */ /* 0x000fe20000000012 */
[----:B------:R-:W-:Y:S01]  /*1120*/  FFMA.SAT R18, R19, R12, 0.5 ;  /* 0x3f00000013127423 */ /* 0x000fe2000000200c */
[----:B------:R-:W-:Y:S01]  /*1130*/  SHF.L.U32 R7, R8, 0x17, RZ ;  /* 0x0000001708077819 */ /* 0x000fe200000006ff */
[----:B-1----:R-:W-:Y:S01]  /*1140*/  FMUL R6, R6, R45 ;  /* 0x0000002d06067220 */ /* 0x002fe20000400000 */
[----:B------:R-:W-:Y:S01]  /*1150*/  SHF.L.U32 R8, R9, 0x17, RZ ;  /* 0x0000001709087819 */ /* 0x000fe200000006ff */
[----:B------:R-:W-:Y:S01]  /*1160*/  FFMA.RM R18, R18, R11, 12582913 ;  /* 0x4b40000112127423 */ /* 0x000fe2000000400b */
[----:B------:R-:W-:Y:S01]  /*1170*/  SHF.L.U32 R9, R22, 0x17, RZ ;  /* 0x0000001716097819 */ /* 0x000fe200000006ff */
[----:B------:R-:W-:Y:S01]  /*1180*/  FMUL R7, R7, R20 ;  /* 0x0000001407077220 */ /* 0x000fe20000400000 */
[----:B------:R-:W-:Y:S01]  /*1190*/  FFMA.SAT R20, R17, R12, 0.5 ;  /* 0x3f00000011147423 */ /* 0x000fe2000000200c */
[----:B------:R-:W-:Y:S01]  /*11a0*/  FADD R42, R18, -12583039 ;  /* 0xcb40007f122a7421 */ /* 0x000fe20000000000 */
[----:B------:R-:W-:Y:S01]  /*11b0*/  FMUL R8, R8, R43 ;  /* 0x0000002b08087220 */ /* 0x000fe20000400000 */
[----:B------:R-:W-:Y:S01]  /*11c0*/  FMUL R9, R9, R46 ;  /* 0x0000002e09097220 */ /* 0x000fe20000400000 */
[----:B------:R-:W-:Y:S01]  /*11d0*/  FFMA.SAT R46, R23, R12, 0.5 ;  /* 0x3f000000172e7423 */ /* 0x000fe2000000200c */
[C---:B------:R-:W-:Y:S01]  /*11e0*/  FFMA R42, R19.reuse, 1.4426950216293334961, -R42 ;  /* 0x3fb8aa3b132a7823 */ /* 0x040fe2000000082a */
[----:B------:R-:W0:Y:S03]  /*11f0*/  MUFU.EX2 R45, R26 ;  /* 0x0000001a002d7308 */ /* 0x000e260000000800 */
        /* <DEDUP_REMOVED lines=8> */
[----:B------:R-:W-:Y:S01]  /*1280*/  MUFU.EX2 R42, R42 ;  /* 0x0000002a002a7308 */ /* 0x000fe20000000800 */
[----:B0-----:R-:W-:Y:S02]  /*1290*/  FMUL R10, R10, R45 ;  /* 0x0000002d0a0a7220 */ /* 0x001fe40000400000 */
[----:B------:R-:W-:-:S04]  /*12a0*/  FADD R20, R13, -12583039 ;  /* 0xcb40007f0d147421 */ /* 0x000fc80000000000 */
[C---:B------:R-:W-:Y:S01]  /*12b0*/  FFMA R20, R17.reuse, 1.4426950216293334961, -R20 ;  /* 0x3fb8aa3b11147823 */ /* 0x040fe20000000814 */
[----:B------:R-:W0:Y:S03]  /*12c0*/  MUFU.EX2 R44, R44 ;  /* 0x0000002c002c7308 */ /* 0x000e260000000800 */
[----:B------:R-:W-:Y:S01]  /*12d0*/  FFMA R20, R17, 1.925963033500011079e-08, R20 ;  /* 0x32a5706011147823 */ /* 0x000fe20000000014 */
[----:B------:R-:W-:-:S04]  /*12e0*/  FFMA.RM R17, R48, R11, 12582913 ;  /* 0x4b40000130117423 */ /* 0x000fc8000000400b */
[C---:B------:R-:W-:Y:S01]  /*12f0*/  FADD R22, R17.reuse, -12583039 ;  /* 0xcb40007f11167421 */ /* 0x040fe20000000000 */
[----:B------:R0:W1:Y:S01]  /*1300*/  MUFU.EX2 R45, R20 ;  /* 0x00000014002d7308 */ /* 0x0000620000000800 */
[----:B------:R-:W-:Y:S02]  /*1310*/  SHF.L.U32 R17, R17, 0x17, RZ ;  /* 0x0000001711117819 */ /* 0x000fe400000006ff */
[----:B------:R-:W-:-:S04]  /*1320*/  FFMA R22, R15, 1.4426950216293334961, -R22 ;  /* 0x3fb8aa3b0f167823 */ /* 0x000fc80000000816 */
[----:B------:R-:W-:Y:S01]  /*1330*/  FFMA R15, R15, 1.925963033500011079e-08, R22 ;  /* 0x32a570600f0f7823 */ /* 0x000fe20000000016 */
[----:B------:R-:W-:Y:S01]  /*1340*/  FFMA.SAT R22, R21, R12, 0.5 ;  /* 0x3f00000015167423 */ /* 0x000fe2000000200c */
[----:B0-----:R-:W-:Y:S02]  /*1350*/  FMUL R20, R19, R44 ;  /* 0x0000002c13147220 */ /* 0x001fe40000400000 */
[----:B------:R-:W-:Y:S01]  /*1360*/  MUFU.EX2 R26, R15 ;  /* 0x0000000f001a7308 */ /* 0x000fe20000000800 */
[-C--:B------:R-:W-:Y:S01]  /*1370*/  FFMA.RM R12, R22, R11.reuse, 12582913 ;  /* 0x4b400001160c7423 */ /* 0x080fe2000000400b */
[----:B------:R-:W-:-:S03]  /*1380*/  FFMA.RM R11, R46, R11, 12582913 ;  /* 0x4b4000012e0b7423 */ /* 0x000fc6000000400b */
[C---:B------:R-:W-:Y:S01]  /*1390*/  FADD R22, R12.reuse, -12583039 ;  /* 0xcb40007f0c167421 */ /* 0x040fe20000000000 */
[----:B------:R-:W-:-:S03]  /*13a0*/  SHF.L.U32 R12, R12, 0x17, RZ ;  /* 0x000000170c0c7819 */ /* 0x000fc600000006ff */
[----:B------:R-:W-:-:S04]  /*13b0*/  FFMA R22, R21, 1.4426950216293334961, -R22 ;  /* 0x3fb8aa3b15167823 */ /* 0x000fc80000000816 */
[----:B------:R-:W-:Y:S01]  /*13c0*/  FFMA R43, R21, 1.925963033500011079e-08, R22 ;  /* 0x32a57060152b7823 */ /* 0x000fe20000000016 */
[C---:B------:R-:W-:Y:S01]  /*13d0*/  FADD R22, R11.reuse, -12583039 ;  /* 0xcb40007f0b167421 */ /* 0x040fe20000000000 */
[----:B------:R-:W-:Y:S01]  /*13e0*/  FADD R21, RZ, R5 ;  /* 0x00000005ff157221 */ /* 0x000fe20000000000 */
[----:B------:R-:W-:Y:S02]  /*13f0*/  SHF.L.U32 R11, R11, 0x17, RZ ;  /* 0x000000170b0b7819 */ /* 0x000fe400000006ff */
[----:B------:R-:W-:Y:S01]  /*1400*/  FFMA R22, R23, 1.4426950216293334961, -R22 ;  /* 0x3fb8aa3b17167823 */ /* 0x000fe20000000816 */
[----:B------:R-:W-:Y:S01]  /*1410*/  FADD R21, R21, R0 ;  /* 0x0000000015157221 */ /* 0x000fe20000000000 */
[----:B------:R-:W-:Y:S02]  /*1420*/  MUFU.EX2 R43, R43 ;  /* 0x0000002b002b7308 */ /* 0x000fe40000000800 */
[----:B------:R-:W-:Y:S01]  /*1430*/  FFMA R41, R23, 1.925963033500011079e-08, R22 ;  /* 0x32a5706017297823 */ /* 0x000fe20000000016 */
[----:B------:R-:W-:Y:S01]  /*1440*/  FADD R22, R21, R2 ;  /* 0x0000000215167221 */ /* 0x000fe20000000000 */
[----:B------:R-:W-:-:S03]  /*1450*/  FMUL R23, R14, R27 ;  /* 0x0000001b0e177220 */ /* 0x000fc60000400000 */
[----:B------:R-:W-:Y:S01]  /*1460*/  FADD R21, R22, R3 ;  /* 0x0000000316157221 */ /* 0x000fe20000000000 */
[----:B------:R-:W0:Y:S03]  /*1470*/  MUFU.EX2 R40, R41 ;  /* 0x0000002900287308 */ /* 0x000e260000000800 */
[----:B------:R-:W-:-:S04]  /*1480*/  FADD R21, R21, R4 ;  /* 0x0000000415157221 */ /* 0x000fc80000000000 */
[----:B------:R-:W-:-:S04]  /*1490*/  FADD R22, R21, R6 ;  /* 0x0000000615167221 */ /* 0x000fc80000000000 */
[----:B------:R-:W-:Y:S01]  /*14a0*/  FADD R21, R22, R7 ;  /* 0x0000000716157221 */ /* 0x000fe20000000000 */
[----:B------:R-:W-:Y:S01]  /*14b0*/  FMUL R22, R16, R47 ;  /* 0x0000002f10167220 */ /* 0x000fe20000400000 */
[----:B------:R-:W-:Y:S02]  /*14c0*/  SHF.L.U32 R16, R13, 0x17, RZ ;  /* 0x000000170d107819 */ /* 0x000fe400000006ff */
[----:B------:R-:W-:-:S03]  /*14d0*/  FADD R14, R21, R8 ;  /* 0x00000008150e7221 */ /* 0x000fc60000000000 */
[----:B-1----:R-:W-:Y:S01]  /*14e0*/  FMUL R19, R16, R45 ;  /* 0x0000002d10137220 */ /* 0x002fe20000400000 */
[----:B------:R-:W-:Y:S01]  /*14f0*/  FADD R21, R14, R9 ;  /* 0x000000090e157221 */ /* 0x000fe20000000000 */
[----:B0-----:R-:W-:-:S03]  /*1500*/  FMUL R16, R11, R40 ;  /* 0x000000280b107220 */ /* 0x001fc60000400000 */
[----:B------:R-:W-:Y:S01]  /*1510*/  FADD R14, R21, R10 ;  /* 0x0000000a150e7221 */ /* 0x000fe20000000000 */
[----:B------:R-:W-:Y:S01]  /*1520*/  SHF.L.U32 R21, R18, 0x17, RZ ;  /* 0x0000001712157819 */ /* 0x000fe200000006ff */
[----:B------:R-:W-:Y:S01]  /*1530*/  FMUL R18, R17, R26 ;  /* 0x0000001a11127220 */ /* 0x000fe20000400000 */
[----:B------:R-:W-:Y:S01]  /*1540*/  FMUL R17, R12, R43 ;  /* 0x0000002b0c117220 */ /* 0x000fe20000400000 */
        /* <DEDUP_REMOVED lines=18> */
.L_x_13644:
        /* <DEDUP_REMOVED lines=12> */
[----:B0-----:R-:W-:Y:S05]  /*1730*/  CALL.REL.NOINC `($__internal_273_$__cuda_sm3x_div_rn_noftz_f32_slowpath) ;  /* 0x00000024002c7944 */ /* 0x001fea0003c00000 */
[----:B------:R-:W-:-:S07]  /*1740*/  MOV R11, R5 ;  /* 0x00000005000b7202 */ /* 0x000fce0000000f00 */
.L_x_13597:
[----:B------:R-:W-:Y:S05]  /*1750*/  BSYNC.RECONVERGENT B3 ;  /* 0x0000000000037941 */ /* 0x000fea0003800200 */
.L_x_13596:
        /* <DEDUP_REMOVED lines=12> */
[----:B0-----:R-:W-:Y:S05]  /*1820*/  CALL.REL.NOINC `($__internal_273_$__cuda_sm3x_div_rn_noftz_f32_slowpath) ;  /* 0x0000002000f07944 */ /* 0x001fea0003c00000 */
[----:B------:R-:W-:-:S07]  /*1830*/  MOV R14, R5 ;  /* 0x00000005000e7202 */ /* 0x000fce0000000f00 */
.L_x_13599:
[----:B------:R-:W-:Y:S05]  /*1840*/  BSYNC.RECONVERGENT B3 ;  /* 0x0000000000037941 */ /* 0x000fea0003800200 */
.L_x_13598:
        /* <DEDUP_REMOVED lines=14> */
.L_x_13601:
[----:B------:R-:W-:Y:S05]  /*1930*/  BSYNC.RECONVERGENT B3 ;  /* 0x0000000000037941 */ /* 0x000fea0003800200 */
.L_x_13600:
        /* <DEDUP_REMOVED lines=14> */
.L_x_13603:
[----:B------:R-:W-:Y:S05]  /*1a20*/  BSYNC.RECONVERGENT B3 ;  /* 0x0000000000037941 */ /* 0x000fea0003800200 */
.L_x_13602:
        /* <DEDUP_REMOVED lines=12> */
[----:B------:R-:W-:Y:S05]  /*1af0*/  CALL.REL.NOINC `($__internal_273_$__cuda_sm3x_div_rn_noftz_f32_slowpath) ;  /* 0x00000020003c7944 */ /* 0x000fea0003c00000 */
[----:B------:R-:W-:-:S07]  /*1b00*/  MOV R41, R5 ;  /* 0x0000000500297202 */ /* 0x000fce0000000f00 */
.L_x_13605:
[----:B------:R-:W-:Y:S05]  /*1b10*/  BSYNC.RECONVERGENT B3 ;  /* 0x0000000000037941 */ /* 0x000fea0003800200 */
.L_x_13604:
        /* <DEDUP_REMOVED lines=12> */
[----:B------:R-:W-:Y:S05]  /*1be0*/  CALL.REL.NOINC `($__internal_273_$__cuda_sm3x_div_rn_noftz_f32_slowpath) ;  /* 0x0000002000007944 */ /* 0x000fea0003c00000 */
[----:B------:R-:W-:-:S07]  /*1bf0*/  MOV R43, R5 ;  /* 0x00000005002b7202 */ /* 0x000fce0000000f00 */
.L_x_13607:
[----:B------:R-:W-:Y:S05]  /*1c00*/  BSYNC.RECONVERGENT B3 ;  /* 0x0000000000037941 */ /* 0x000fea0003800200 */
.L_x_13606:
        /* <DEDUP_REMOVED lines=14> */
.L_x_13609:
[----:B------:R-:W-:Y:S05]  /*1cf0*/  BSYNC.RECONVERGENT B3 ;  /* 0x0000000000037941 */ /* 0x000fea0003800200 */
.L_x_13608:
        /* <DEDUP_REMOVED lines=14> */
.L_x_13611:
[----:B------:R-:W-:Y:S05]  /*1de0*/  BSYNC.RECONVERGENT B3 ;  /* 0x0000000000037941 */ /* 0x000fea0003800200 */
.L_x_13610:
        /* <DEDUP_REMOVED lines=14> */
.L_x_13613:
[----:B------:R-:W-:Y:S05]  /*1ed0*/  BSYNC.RECONVERGENT B3 ;  /* 0x0000000000037941 */ /* 0x000fea0003800200 */
.L_x_13612:
        /* <DEDUP_REMOVED lines=14> */
.L_x_13615:
[----:B------:R-:W-:Y:S05]  /*1fc0*/  BSYNC.RECONVERGENT B3 ;  /* 0x0000000000037941 */ /* 0x000fea0003800200 */
.L_x_13614:
        /* <DEDUP_REMOVED lines=14> */
.L_x_13617:
[----:B------:R-:W-:Y:S05]  /*20b0*/  BSYNC.RECONVERGENT B3 ;  /* 0x0000000000037941 */ /* 0x000fea0003800200 */
.L_x_13616:
        /* <DEDUP_REMOVED lines=14> */
.L_x_13619:
[----:B------:R-:W-:Y:S05]  /*21a0*/  BSYNC.RECONVERGENT B3 ;  /* 0x0000000000037941 */ /* 0x000fea0003800200 */
.L_x_13618:
        /* <DEDUP_REMOVED lines=14> */
.L_x_13621:
[----:B------:R-:W-:Y:S05]  /*2290*/  BSYNC.RECONVERGENT B3 ;  /* 0x0000000000037941 */ /* 0x000fea0003800200 */
.L_x_13620:
        /* <DEDUP_REMOVED lines=14> */
.L_x_13623:
[----:B------:R-:W-:Y:S05]  /*2380*/  BSYNC.RECONVERGENT B3 ;  /* 0x0000000000037941 */ /* 0x000fea0003800200 */
.L_x_13622:
        /* <DEDUP_REMOVED lines=14> */
.L_x_13625:
[----:B------:R-:W-:Y:S05]  /*2470*/  BSYNC.RECONVERGENT B3 ;  /* 0x0000000000037941 */ /* 0x000fea0003800200 */
.L_x_13624:
        /* <DEDUP_REMOVED lines=14> */
.L_x_13627:
[----:B------:R-:W-:Y:S05]  /*2560*/  BSYNC.RECONVERGENT B3 ;  /* 0x0000000000037941 */ /* 0x000fea0003800200 */
.L_x_13626:
        /* <DEDUP_REMOVED lines=14> */
.L_x_13629:
[----:B------:R-:W-:Y:S05]  /*2650*/  BSYNC.RECONVERGENT B3 ;  /* 0x0000000000037941 */ /* 0x000fea0003800200 */
.L_x_13628:
        /* <DEDUP_REMOVED lines=14> */
.L_x_13631:
[----:B------:R-:W-:Y:S05]  /*2740*/  BSYNC.RECONVERGENT B3 ;  /* 0x0000000000037941 */ /* 0x000fea0003800200 */
.L_x_13630:
        /* <DEDUP_REMOVED lines=36> */
[----:B------:R-:W-:Y:S02]  /*2990*/  ISETP.GE.U32.AND P2, PT, R35, UR44, PT ;  /* 0x0000002c23007c0c */ /* 0x000fe4000bf46070 */
[----:B------:R-:W-:-:S02]  /*29a0*/  ISETP.GE.AND.EX P6, PT, RZ, UR45, PT, P6 ;  /* 0x0000002dff007c0c */ /* 0x000fc4000bfc6360 */
[----:B------:R-:W-:Y:S02]  /*29b0*/  ISETP.GE.AND.EX P2, PT, RZ, UR45, PT, P2 ;  /* 0x0000002dff007c0c */ /* 0x000fe4000bf46320 */
[----:B------:R-:W-:Y:S01]  /*29c0*/  ISETP.GE.AND.EX P5, PT, RZ, UR45, PT, P5 ;  /* 0x0000002dff007c0c */ /* 0x000fe2000bfa6350 */
[----:B------:R0:W-:Y:S01]  /*29d0*/  @!P0 STG.E desc[UR26][R4.64+0x800], R57 ;  /* 0x0008003904008986 */ /* 0x0001e2000c10191a */
[C---:B------:R-:W-:Y:S02]  /*29e0*/  @!P1 R2UR UR4, R24.reuse ;  /* 0x00000000180492ca */ /* 0x040fe400000e0000 */
[----:B------:R-:W-:Y:S01]  /*29f0*/  @!P1 R2UR UR5, R25 ;  /* 0x00000000190592ca */ /* 0x000fe200000e0000 */
[----:B------:R0:W-:Y:S01]  /*2a00*/  @!P0 STG.E desc[UR28][R4.64+0x804], R13 ;  /* 0x0008040d04008986 */ /* 0x0001e2000c10191c */
[----:B------:R-:W-:Y:S02]  /*2a10*/  IADD3 R29, P0, PT, R31, R29, RZ ;  /* 0x0000001d1f1d7210 */ /* 0x000fe40007f1e0ff */
[----:B------:R-:W-:-:S02]  /*2a20*/  @!P4 R2UR UR6, R24 ;  /* 0x000000001806c2ca */ /* 0x000fc400000e0000 */
[----:B------:R-:W-:Y:S02]  /*2a30*/  LEA.HI.X.SX32 R28, R31, R28, 0x1, P0 ;  /* 0x0000001c1f1c7211 */ /* 0x000fe400000f0eff */
[----:B------:R-:W-:Y:S02]  /*2a40*/  ISETP.GE.U32.AND P0, PT, R29, UR46, PT ;  /* 0x0000002e1d007c0c */ /* 0x000fe4000bf06070 */
[C---:B------:R-:W-:Y:S02]  /*2a50*/  @!P4 R2UR UR7, R25.reuse ;  /* 0x000000001907c2ca */ /* 0x040fe400000e0000 */
[C---:B------:R-:W-:Y:S01]  /*2a60*/  @!P4 R2UR UR8, R24.reuse ;  /* 0x000000001808c2ca */ /* 0x040fe200000e0000 */
[----:B------:R0:W-:Y:S01]  /*2a70*/  @!P1 STG.E desc[UR4][R4.64+0x200], R41 ;  /* 0x0002002904009986 */ /* 0x0001e2000c101904 */
        /* <DEDUP_REMOVED lines=31> */
.L_x_13594:
[----:B------:R-:W-:Y:S05]  /*2c70*/  EXIT ;  /* 0x000000000000794d */ /* 0x000fea0003800000 */
.L_x_13595:
[----:B------:R-:W-:Y:S01]  /*2c80*/  BSSY B1, `(.L_x_13633) ;  /* 0x0000007000017945 */ /* 0x000fe20003800000 */
[----:B------:R-:W-:Y:S02]  /*2c90*/  MOV R12, 0x10 ;  /* 0x00000010000c7802 */ /* 0x000fe40000000f00 */
[----:B------:R-:W-:Y:S02]  /*2ca0*/  MOV R11, 0x1f ;  /* 0x0000001f000b7802 */ /* 0x000fe40000000f00 */
[----:B------:R-:W-:-:S07]  /*2cb0*/  MOV R15, 0xffffffff ;  /* 0xffffffff000f7802 */ /* 0x000fce0000000f00 */
[----:B------:R-:W-:Y:S05]  /*2cc0*/  WARPSYNC.COLLECTIVE R15, `(.L_x_13634) ;  /* 0x000000000f087348 */ /* 0x000fea0003c00000 */
[----:B------:R0:W1:Y:S02]  /*2cd0*/  SHFL.BFLY P6, R14, R13, R12, R11 ;  /* 0x0c00000c0d0e7389 */ /* 0x00006400000c000b */
[----:B01----:R-:W-:Y:S05]  /*2ce0*/  ENDCOLLECTIVE ;  /* 0x000000000000791b */ /* 0x003fea0003800000 */
.L_x_13634:
[----:B------:R-:W-:Y:S05]  /*2cf0*/  BSYNC B1 ;  /* 0x0000000000017941 */ /* 0x000fea0003800000 */
.L_x_13633:
[----:B------:R-:W-:Y:S01]  /*2d00*/  HFMA2 R11, -RZ, RZ, 0, 1.847743988037109375e-06 ;  /* 0x0000001fff0b7431 */ /* 0x000fe200000001ff */
[----:B------:R-:W-:Y:S02]  /*2d10*/  FMNMX R13, R14, R13, !PT ;  /* 0x0000000d0e0d7209 */ /* 0x000fe40007800000 */
[----:B------:R-:W-:Y:S02]  /*2d20*/  MOV R12, 0x8 ;  /* 0x00000008000c7802 */ /* 0x000fe40000000f00 */
[----:B------:R-:W-:-:S07]  /*2d30*/  MOV R15, 0xffffffff ;  /* 0xffffffff000f7802 */ /* 0x000fce0000000f00 */
[----:B------:R-:W-:Y:S05]  /*2d40*/  WARPSYNC.COLLECTIVE R15, `(.L_x_13635) ;  /* 0x000000000f087348 */ /* 0x000fea0003c00000 */
[----:B------:R0:W1:Y:S02]  /*2d50*/  SHFL.BFLY P6, R14, R13, R12, R11 ;  /* 0x0c00000c0d0e7389 */ /* 0x00006400000c000b */
[----:B01----:R-:W-:Y:S05]  /*2d60*/  ENDCOLLECTIVE ;  /* 0x000000000000791b */ /* 0x003fea0003800000 */
.L_x_13635:
[----:B------:R-:W-:Y:S01]  /*2d70*/  HFMA2 R12, -RZ, RZ, 0, 2.384185791015625e-07 ;  /* 0x00000004ff0c7431 */ /* 0x000fe200000001ff */
[----:B------:R-:W-:-:S04]  /*2d80*/  FMNMX R0, R13, R14, !PT ;  /* 0x0000000e0d007209 */ /* 0x000fc80007800000 */
[----:B------:R-:W-:-:S07]  /*2d90*/  MOV R13, R0 ;  /* 0x00000000000d7202 */ /* 0x000fce0000000f00 */
[----:B------:R-:W-:Y:S05]  /*2da0*/  WARPSYNC.COLLECTIVE R15, `(.L_x_13636) ;  /* 0x000000000f087348 */ /* 0x000fea0003c00000 */
[----:B------:R0:W1:Y:S02]  /*2db0*/  SHFL.BFLY P6, R14, R13, R12, R11 ;  /* 0x0c00000c0d0e7389 */ /* 0x00006400000c000b */
[----:B01----:R-:W-:Y:S05]  /*2dc0*/  ENDCOLLECTIVE ;  /* 0x000000000000791b */ /* 0x003fea0003800000 */
.L_x_13636:
[----:B------:R-:W-:Y:S01]  /*2dd0*/  HFMA2 R12, -RZ, RZ, 0, 1.1920928955078125e-07 ;  /* 0x00000002ff0c7431 */ /* 0x000fe200000001ff */
[----:B------:R-:W-:-:S04]  /*2de0*/  FMNMX R2, R0, R14, !PT ;  /* 0x0000000e00027209 */ /* 0x000fc80007800000 */
[----:B------:R-:W-:-:S07]  /*2df0*/  MOV R13, R2 ;  /* 0x00000002000d7202 */ /* 0x000fce0000000f00 */
[----:B------:R-:W-:Y:S05]  /*2e00*/  WARPSYNC.COLLECTIVE R15, `(.L_x_13637) ;  /* 0x000000000f087348 */ /* 0x000fea0003c00000 */
[----:B------:R0:W1:Y:S02]  /*2e10*/  SHFL.BFLY P6, R14, R13, R12, R11 ;  /* 0x0c00000c0d0e7389 */ /* 0x00006400000c000b */
[----:B01----:R-:W-:Y:S05]  /*2e20*/  ENDCOLLECTIVE ;  /* 0x000000000000791b */ /* 0x003fea0003800000 */
.L_x_13637:
[----:B------:R-:W-:Y:S01]  /*2e30*/  HFMA2 R12, -RZ, RZ, 0, 5.9604644775390625e-08 ;  /* 0x00000001ff0c7431 */ /* 0x000fe200000001ff */
[----:B------:R-:W-:-:S04]  /*2e40*/  FMNMX R3, R2, R14, !PT ;  /* 0x0000000e02037209 */ /* 0x000fc80007800000 */
[----:B------:R-:W-:-:S07]  /*2e50*/  MOV R13, R3 ;  /* 0x00000003000d7202 */ /* 0x000fce0000000f00 */
[----:B------:R-:W-:Y:S05]  /*2e60*/  WARPSYNC.COLLECTIVE R15, `(.L_x_13638) ;  /* 0x000000000f087348 */ /* 0x000fea0003c00000 */
[----:B------:R0:W1:Y:S02]  /*2e70*/  SHFL.BFLY P6, R14, R13, R12, R11 ;  /* 0x0c00000c0d0e7389 */ /* 0x00006400000c000b */
[----:B01----:R-:W-:Y:S05]  /*2e80*/  ENDCOLLECTIVE ;  /* 0x000000000000791b */ /* 0x003fea0003800000 */
.L_x_13638:
        /* <DEDUP_REMOVED lines=189> */
.L_x_13639:
[----:B------:R-:W-:Y:S02]  /*3a60*/  HFMA2 R12, -RZ, RZ, 0, 4.76837158203125e-07 ;  /* 0x00000008ff0c7431 */ /* 0x000fe400000001ff */
[----:B------:R-:W-:-:S05]  /*3a70*/  FADD R26, R13, R14 ;  /* 0x0000000e0d1a7221 */ /* 0x000fca0000000000 */
[----:B------:R-:W-:-:S07]  /*3a80*/  MOV R13, R26 ;  /* 0x0000001a000d7202 */ /* 0x000fce0000000f00 */
[----:B------:R-:W-:Y:S05]  /*3a90*/  WARPSYNC.COLLECTIVE R15, `(.L_x_13640) ;  /* 0x000000000f087348 */ /* 0x000fea0003c00000 */
[----:B------:R0:W1:Y:S02]  /*3aa0*/  SHFL.BFLY P6, R14, R13, R12, R11 ;  /* 0x0c00000c0d0e7389 */ /* 0x00006400000c000b */
[----:B01----:R-:W-:Y:S05]  /*3ab0*/  ENDCOLLECTIVE ;  /* 0x000000000000791b */ /* 0x003fea0003800000 */
.L_x_13640:
[----:B------:R-:W-:Y:S02]  /*3ac0*/  HFMA2 R12, -RZ, RZ, 0, 2.384185791015625e-07 ;  /* 0x00000004ff0c7431 */ /* 0x000fe400000001ff */
[----:B------:R-:W-:-:S05]  /*3ad0*/  FADD R27, R26, R14 ;  /* 0x0000000e1a1b7221 */ /* 0x000fca0000000000 */
[----:B------:R-:W-:-:S07]  /*3ae0*/  MOV R13, R27 ;  /* 0x0000001b000d7202 */ /* 0x000fce0000000f00 */
[----:B------:R-:W-:Y:S05]  /*3af0*/  WARPSYNC.COLLECTIVE R15, `(.L_x_13641) ;  /* 0x000000000f087348 */ /* 0x000fea0003c00000 */
[----:B------:R0:W1:Y:S02]  /*3b00*/  SHFL.BFLY P6, R14, R13, R12, R11 ;  /* 0x0c00000c0d0e7389 */ /* 0x00006400000c000b */
[----:B01----:R-:W-:Y:S05]  /*3b10*/  ENDCOLLECTIVE ;  /* 0x000000000000791b */ /* 0x003fea0003800000 */
.L_x_13641:
[----:B------:R-:W-:Y:S02]  /*3b20*/  HFMA2 R12, -RZ, RZ, 0, 1.1920928955078125e-07 ;  /* 0x00000002ff0c7431 */ /* 0x000fe400000001ff */
[----:B------:R-:W-:-:S05]  /*3b30*/  FADD R40, R27, R14 ;  /* 0x0000000e1b287221 */ /* 0x000fca0000000000 */
[----:B------:R-:W-:-:S07]  /*3b40*/  MOV R13, R40 ;  /* 0x00000028000d7202 */ /* 0x000fce0000000f00 */
[----:B------:R-:W-:Y:S05]  /*3b50*/  WARPSYNC.COLLECTIVE R15, `(.L_x_13642) ;  /* 0x000000000f087348 */ /* 0x000fea0003c00000 */
[----:B------:R0:W1:Y:S02]  /*3b60*/  SHFL.BFLY P6, R14, R13, R12, R11 ;  /* 0x0c00000c0d0e7389 */ /* 0x00006400000c000b */
[----:B01----:R-:W-:Y:S05]  /*3b70*/  ENDCOLLECTIVE ;  /* 0x000000000000791b */ /* 0x003fea0003800000 */
.L_x_13642:
[----:B------:R-:W-:Y:S02]  /*3b80*/  HFMA2 R12, -RZ, RZ, 0, 5.9604644775390625e-08 ;  /* 0x00000001ff0c7431 */ /* 0x000fe400000001ff */
[----:B------:R-:W-:-:S05]  /*3b90*/  FADD R41, R40, R14 ;  /* 0x0000000e28297221 */ /* 0x000fca0000000000 */
[----:B------:R-:W-:-:S07]  /*3ba0*/  MOV R13, R41 ;  /* 0x00000029000d7202 */ /* 0x000fce0000000f00 */
[----:B------:R-:W-:Y:S05]  /*3bb0*/  WARPSYNC.COLLECTIVE R15, `(.L_x_13643) ;  /* 0x000000000f087348 */ /* 0x000fea0003c00000 */
[----:B------:R0:W1:Y:S02]  /*3bc0*/  SHFL.BFLY P6, R14, R13, R12, R11 ;  /* 0x0c00000c0d0e7389 */ /* 0x00006400000c000b */
[----:B01----:R-:W-:Y:S05]  /*3bd0*/  ENDCOLLECTIVE ;  /* 0x000000000000791b */ /* 0x003fea0003800000 */
.L_x_13643:
[----:B------:R-:W-:Y:S05]  /*3be0*/  BRA `(.L_x_13644) ;  /* 0xffffffd800a07947 */ /* 0x000fea000383ffff */
        .weak           $__internal_273_$__cuda_sm3x_div_rn_noftz_f32_slowpath
        .type           $__internal_273_$__cuda_sm3x_div_rn_noftz_f32_slowpath,@function
        .size           $__internal_273_$__cuda_sm3x_div_rn_noftz_f32_slowpath,(.L_x_15590 - $__internal_273_$__cuda_sm3x_div_rn_noftz_f32_slowpath)
$__internal_273_$__cuda_sm3x_div_rn_noftz_f32_slowpath:
        /* <DEDUP_REMOVED lines=34> */
.L_x_13646:
        /* <DEDUP_REMOVED lines=51> */
.L_x_13653:
[----:B------:R-:W-:-:S04]  /*4140*/  LOP3.LUT R5, R5, 0x80000000, RZ, 0xc0, !PT ;  /* 0x8000000005057812 */ /* 0x000fc800078ec0ff */
[----:B------:R-:W-:Y:S01]  /*4150*/  LOP3.LUT R5, R5, 0x7f800000, RZ, 0xfc, !PT ;  /* 0x7f80000005057812 */ /* 0x000fe200078efcff */
[----:B------:R-:W-:Y:S06]  /*4160*/  BRA `(.L_x_13654) ;  /* 0x0000000000047947 */ /* 0x000fec0003800000 */
.L_x_13652:
[----:B------:R-:W-:-:S07]  /*4170*/  LEA R5, R44, R5, 0x17 ;  /* 0x000000052c057211 */ /* 0x000fce00078eb8ff */
.L_x_13654:
[----:B------:R-:W-:Y:S05]  /*4180*/  BSYNC.RECONVERGENT B2 ;  /* 0x0000000000027941 */ /* 0x000fea0003800200 */
.L_x_13651:
[----:B------:R-:W-:Y:S05]  /*4190*/  BRA `(.L_x_13655) ;  /* 0x0000000000207947 */ /* 0x000fea0003800000 */
.L_x_13650:
[----:B------:R-:W-:-:S04]  /*41a0*/  LOP3.LUT R5, R12, 0x80000000, R5, 0x48, !PT ;  /* 0x800000000c057812 */ /* 0x000fc800078e4805 */
[----:B------:R-:W-:Y:S01]  /*41b0*/  LOP3.LUT R5, R5, 0x7f800000, RZ, 0xfc, !PT ;  /* 0x7f80000005057812 */ /* 0x000fe200078efcff */
[----:B------:R-:W-:Y:S06]  /*41c0*/  BRA `(.L_x_13655) ;  /* 0x0000000000147947 */ /* 0x000fec0003800000 */
.L_x_13649:
[----:B------:R-:W-:Y:S01]  /*41d0*/  LOP3.LUT R5, R12, 0x80000000, R5, 0x48, !PT ;  /* 0x800000000c057812 */ /* 0x000fe200078e4805 */
[----:B------:R-:W-:Y:S06]  /*41e0*/  BRA `(.L_x_13655) ;  /* 0x00000000000c7947 */ /* 0x000fec0003800000 */
.L_x_13648:
[----:B------:R-:W0:Y:S01]  /*41f0*/  MUFU.RSQ R5, -QNAN ;  /* 0xffc0000000057908 */ /* 0x000e220000001400 */
[----:B------:R-:W-:Y:S05]  /*4200*/  BRA `(.L_x_13655) ;  /* 0x0000000000047947 */ /* 0x000fea0003800000 */
.L_x_13647:
[----:B------:R-:W-:-:S07]  /*4210*/  FADD.FTZ R5, R5, R12 ;  /* 0x0000000c05057221 */ /* 0x000fce0000010000 */
.L_x_13655:
[----:B------:R-:W-:Y:S05]  /*4220*/  BSYNC.RECONVERGENT B1 ;  /* 0x0000000000017941 */ /* 0x000fea0003800200 */
.L_x_13645:
[----:B------:R-:W-:Y:S01]  /*4230*/  HFMA2 R13, -RZ, RZ, 0, 0 ;  /* 0x00000000ff0d7431 */ /* 0x000fe200000001ff */
[----:B------:R-:W-:-:S04]  /*4240*/  MOV R12, R40 ;  /* 0x00000028000c7202 */ /* 0x000fc80000000f00 */
[----:B0-----:R-:W-:Y:S05]  /*4250*/  RET.REL.NODEC R12 `(_ZN7oneflow4cuda7softmax15SoftmaxWarpImplI10SimpleLoadIffE11SimpleStoreIffEfLi2ELi18ELi32ELi1ELb1ELNS1_9AlgorithmE0EEEvT_T0_ll) ;  /* 0xffffffbc0c687950 */ /* 0x001fea0003c3ffff */
.L_x_13656:
        /* <DEDUP_REMOVED lines=10> */
.L_x_15590:


//--------------------- .text._ZN7oneflow4cuda7softmax15SoftmaxWarpImplI10SimpleLoadIffE11SimpleStoreIffEfLi2ELi18ELi32ELi1ELb0ELNS1_9AlgorithmE0EEEvT_T0_ll --------------------------
	.section	.text._ZN7oneflow4cuda7softmax15SoftmaxWarpImplI10SimpleLoadIffE11SimpleStoreIffEfLi2ELi18ELi32ELi1ELb0ELNS1_9AlgorithmE0EEEvT_T0_ll,"ax",@progbits
	.align	128
        .global         _ZN7oneflow4cuda7softmax15SoftmaxWarpImplI10SimpleLoadIffE11SimpleStoreIffEfLi2ELi18ELi32ELi1ELb0ELNS1_9AlgorithmE0EEEvT_T0_ll
        .type           _ZN7oneflow4cuda7softmax15SoftmaxWarpImplI10SimpleLoadIffE11SimpleStoreIffEfLi2ELi18ELi32ELi1ELb0ELNS1_9AlgorithmE0EEEvT_T0_ll,@function
        .size           _ZN7oneflow4cuda7softmax15SoftmaxWarpImplI10SimpleLoadIffE11SimpleStoreIffEfLi2ELi18ELi32ELi1ELb0ELNS1_9AlgorithmE0EEEvT_T0_ll,(.L_x_15591 - _ZN7oneflow4cuda7softmax15SoftmaxWarpImplI10SimpleLoadIffE11SimpleStoreIffEfLi2ELi18ELi32ELi1ELb0ELNS1_9AlgorithmE0EEEvT_T0_ll)
        .other          _ZN7oneflow4cuda7softmax15SoftmaxWarpImplI10SimpleLoadIffE11SimpleStoreIffEfLi2ELi18ELi32ELi1ELb0ELNS1_9AlgorithmE0EEEvT_T0_ll,@"STO_CUDA_ENTRY STV_DEFAULT"
_ZN7oneflow4cuda7softmax15SoftmaxWarpImplI10SimpleLoadIffE11SimpleStoreIffEfLi2ELi18ELi32ELi1ELb0ELNS1_9AlgorithmE0EEEvT_T0_ll:
.text._ZN7oneflow4cuda7softmax15SoftmaxWarpImplI10SimpleLoadIffE11SimpleStoreIffEfLi2ELi18ELi32ELi1ELb0ELNS1_9AlgorithmE0EEEvT_T0_ll:
        /* <DEDUP_REMOVED lines=24> */
.L_x_13657:
        /* <DEDUP_REMOVED lines=14> */
.L_x_13695:
        /* <DEDUP_REMOVED lines=254> */
.L_x_13707:
        /* <DEDUP_REMOVED lines=12> */
[----:B0-----:R-:W-:Y:S05]  /*1300*/  CALL.REL.NOINC `($__internal_274_$__cuda_sm3x_div_rn_noftz_f32_slowpath) ;  /* 0x0000002000c47944 */ /* 0x001fea0003c00000 */
[----:B------:R-:W-:-:S07]  /*1310*/  MOV R11, R5 ;  /* 0x00000005000b7202 */ /* 0x000fce0000000f00 */
.L_x_13660:
[----:B------:R-:W-:Y:S05]  /*1320*/  BSYNC.RECONVERGENT B2 ;  /* 0x0000000000027941 */ /* 0x000fea0003800200 */
.L_x_13659:
        /* <DEDUP_REMOVED lines=12> */
[----:B0-----:R-:W-:Y:S05]  /*13f0*/  CALL.REL.NOINC `($__internal_274_$__cuda_sm3x_div_rn_noftz_f32_slowpath) ;  /* 0x0000002000887944 */ /* 0x001fea0003c00000 */
[----:B------:R-:W-:-:S07]  /*1400*/  MOV R14, R5 ;  /* 0x00000005000e7202 */ /* 0x000fce0000000f00 */
.L_x_13662:
[----:B------:R-:W-:Y:S05]  /*1410*/  BSYNC.RECONVERGENT B2 ;  /* 0x0000000000027941 */ /* 0x000fea0003800200 */
.L_x_13661:
        /* <DEDUP_REMOVED lines=14> */
.L_x_13664:
[----:B------:R-:W-:Y:S05]  /*1500*/  BSYNC.RECONVERGENT B2 ;  /* 0x0000000000027941 */ /* 0x000fea0003800200 */
.L_x_13663:
        /* <DEDUP_REMOVED lines=14> */
.L_x_13666:
[----:B------:R-:W-:Y:S05]  /*15f0*/  BSYNC.RECONVERGENT B2 ;  /* 0x0000000000027941 */ /* 0x000fea0003800200 */
.L_x_13665:
        /* <DEDUP_REMOVED lines=14> */
.L_x_13668:
[----:B------:R-:W-:Y:S05]  /*16e0*/  BSYNC.RECONVERGENT B2 ;  /* 0x0000000000027941 */ /* 0x000fea0003800200 */
.L_x_13667:
        /* <DEDUP_REMOVED lines=14> */
.L_x_13670:
[----:B------:R-:W-:Y:S05]  /*17d0*/  BSYNC.RECONVERGENT B2 ;  /* 0x0000000000027941 */ /* 0x000fea0003800200 */
.L_x_13669:
        /* <DEDUP_REMOVED lines=14> */
.L_x_13672:
[----:B------:R-:W-:Y:S05]  /*18c0*/  BSYNC.RECONVERGENT B2 ;  /* 0x0000000000027941 */ /* 0x000fea0003800200 */
.L_x_13671:
        /* <DEDUP_REMOVED lines=14> */
.L_x_13674:
[----:B------:R-:W-:Y:S05]  /*19b0*/  BSYNC.RECONVERGENT B2 ;  /* 0x0000000000027941 */ /* 0x000fea0003800200 */
.L_x_13673:
        /* <DEDUP_REMOVED lines=14> */
.L_x_13676:
[----:B------:R-:W-:Y:S05]  /*1aa0*/  BSYNC.RECONVERGENT B2 ;  /* 0x0000000000027941 */ /* 0x000fea0003800200 */
.L_x_13675:
        /* <DEDUP_REMOVED lines=14> */
.L_x_13678:
[----:B------:R-:W-:Y:S05]  /*1b90*/  BSYNC.RECONVERGENT B2 ;  /* 0x0000000000027941 */ /* 0x000fea0003800200 */
.L_x_13677:
        /* <DEDUP_REMOVED lines=14> */
.L_x_13680:
[----:B------:R-:W-:Y:S05]  /*1c80*/  BSYNC.RECONVERGENT B2 ;  /* 0x0000000000027941 */ /* 0x000fea0003800200 */
.L_x_13679:
        /* <DEDUP_REMOVED lines=14> */
.L_x_13682:
[----:B------:R-:W-:Y:S05]  /*1d70*/  BSYNC.RECONVERGENT B2 ;  /* 0x0000000000027941 */ /* 0x000fea0003800200 */
.L_x_13681:
        /* <DEDUP_REMOVED lines=14> */
.L_x_13684:
[----:B------:R-:W-:Y:S05]  /*1e60*/  BSYNC.RECONVERGENT B2 ;  /* 0x0000000000027941 */ /* 0x000fea0003800200 */
.L_x_13683:
        /* <DEDUP_REMOVED lines=14> */
.L_x_13686:
[----:B------:R-:W-:Y:S05]  /*1f50*/  BSYNC.RECONVERGENT B2 ;  /* 0x0000000000027941 */ /* 0x000fea0003800200 */
.L_x_13685:
        /* <DEDUP_REMOVED lines=14> */
.L_x_13688:
[----:B------:R-:W-:Y:S05]  /*2040*/  BSYNC.RECONVERGENT B2 ;  /* 0x0000000000027941 */ /* 0x000fea0003800200 */
.L_x_13687:
        /* <DEDUP_REMOVED lines=14> */
.L_x_13690:
[----:B------:R-:W-:Y:S05]  /*2130*/  BSYNC.RECONVERGENT B2 ;  /* 0x0000000000027941 */ /* 0x000fea0003800200 */
.L_x_13689:
        /* <DEDUP_REMOVED lines=14> */
.L_x_13692:
[----:B------:R-:W-:Y:S05]  /*2220*/  BSYNC.RECONVERGENT B2 ;  /* 0x0000000000027941 */ /* 0x000fea0003800200 */
.L_x_13691:
        /* <DEDUP_REMOVED lines=13> */
.L_x_13694:
[----:B------:R-:W-:Y:S05]  /*2300*/  BSYNC.RECONVERGENT B2 ;  /* 0x0000000000027941 */ /* 0x000fea0003800200 */
.L_x_13693:
        /* <DEDUP_REMOVED lines=58> */
.L_x_13658:
[----:B------:R-:W-:Y:S01]  /*26b0*/  BSSY B0, `(.L_x_13696) ;  /* 0x0000007000007945 */ /* 0x000fe20003800000 */
[----:B------:R-:W-:Y:S02]  /*26c0*/  MOV R12, 0x10 ;  /* 0x00000010000c7802 */ /* 0x000fe40000000f00 */
[----:B------:R-:W-:Y:S02]  /*26d0*/  MOV R11, 0x1f ;  /* 0x0000001f000b7802 */ /* 0x000fe40000000f00 */
[----:B------:R-:W-:-:S07]  /*26e0*/  MOV R15, 0xffffffff ;  /* 0xffffffff000f7802 */ /* 0x000fce0000000f00 */
[----:B0-----:R-:W-:Y:S05]  /*26f0*/  WARPSYNC.COLLECTIVE R15, `(.L_x_13697) ;  /* 0x000000000f087348 */ /* 0x001fea0003c00000 */
[----:B------:R1:W2:Y:S02]  /*2700*/  SHFL.BFLY P6, R14, R13, R12, R11 ;  /* 0x0c00000c0d0e7389 */ /* 0x0002a400000c000b */
[----:B012---:R-:W-:Y:S05]  /*2710*/  ENDCOLLECTIVE ;  /* 0x000000000000791b */ /* 0x007fea0003800000 */
.L_x_13697:
[----:B------:R-:W-:Y:S05]  /*2720*/  BSYNC B0 ;  /* 0x0000000000007941 */ /* 0x000fea0003800000 */
.L_x_13696:
[----:B------:R-:W-:Y:S01]  /*2730*/  HFMA2 R11, -RZ, RZ, 0, 1.847743988037109375e-06 ;  /* 0x0000001fff0b7431 */ /* 0x000fe200000001ff */
[----:B------:R-:W-:Y:S02]  /*2740*/  FMNMX R13, R13, R14, !PT ;  /* 0x0000000e0d0d7209 */ /* 0x000fe40007800000 */
[----:B------:R-:W-:Y:S02]  /*2750*/  MOV R12, 0x8 ;  /* 0x00000008000c7802 */ /* 0x000fe40000000f00 */
[----:B------:R-:W-:-:S07]  /*2760*/  MOV R15, 0xffffffff ;  /* 0xffffffff000f7802 */ /* 0x000fce0000000f00 */
[----:B------:R-:W-:Y:S05]  /*2770*/  WARPSYNC.COLLECTIVE R15, `(.L_x_13698) ;  /* 0x000000000f087348 */ /* 0x000fea0003c00000 */
[----:B------:R0:W1:Y:S02]  /*2780*/  SHFL.BFLY P6, R14, R13, R12, R11 ;  /* 0x0c00000c0d0e7389 */ /* 0x00006400000c000b */
[----:B01----:R-:W-:Y:S05]  /*2790*/  ENDCOLLECTIVE ;  /* 0x000000000000791b */ /* 0x003fea0003800000 */
.L_x_13698:
[----:B------:R-:W-:Y:S01]  /*27a0*/  HFMA2 R12, -RZ, RZ, 0, 2.384185791015625e-07 ;  /* 0x00000004ff0c7431 */ /* 0x000fe200000001ff */
[----:B------:R-:W-:-:S04]  /*27b0*/  FMNMX R0, R13, R14, !PT ;  /* 0x0000000e0d007209 */ /* 0x000fc80007800000 */
[----:B------:R-:W-:-:S07]  /*27c0*/  MOV R13, R0 ;  /* 0x00000000000d7202 */ /* 0x000fce0000000f00 */
[----:B------:R-:W-:Y:S05]  /*27d0*/  WARPSYNC.COLLECTIVE R15, `(.L_x_13699) ;  /* 0x000000000f087348 */ /* 0x000fea0003c00000 */
[----:B------:R0:W1:Y:S02]  /*27e0*/  SHFL.BFLY P6, R14, R13, R12, R11 ;  /* 0x0c00000c0d0e7389 */ /* 0x00006400000c000b */
[----:B01----:R-:W-:Y:S05]  /*27f0*/  ENDCOLLECTIVE ;  /* 0x000000000000791b */ /* 0x003fea0003800000 */
.L_x_13699:
[----:B------:R-:W-:Y:S01]  /*2800*/  HFMA2 R12, -RZ, RZ, 0, 1.1920928955078125e-07 ;  /* 0x00000002ff0c7431 */ /* 0x000fe200000001ff */
[----:B------:R-:W-:-:S04]  /*2810*/  FMNMX R2, R0, R14, !PT ;  /* 0x0000000e00027209 */ /* 0x000fc80007800000 */
[----:B------:R-:W-:-:S07]  /*2820*/  MOV R13, R2 ;  /* 0x00000002000d7202 */ /* 0x000fce0000000f00 */
[----:B------:R-:W-:Y:S05]  /*2830*/  WARPSYNC.COLLECTIVE R15, `(.L_x_13700) ;  /* 0x000000000f087348 */ /* 0x000fea0003c00000 */
[----:B------:R0:W1:Y:S02]  /*2840*/  SHFL.BFLY P6, R14, R13, R12, R11 ;  /* 0x0c00000c0d0e7389 */ /* 0x00006400000c000b */
[----:B01----:R-:W-:Y:S05]  /*2850*/  ENDCOLLECTIVE ;  /* 0x000000000000791b */ /* 0x003fea0003800000 */
.L_x_13700:
[----:B------:R-:W-:Y:S01]  /*2860*/  HFMA2 R12, -RZ, RZ, 0, 5.9604644775390625e-08 ;  /* 0x00000001ff0c7431 */ /* 0x000fe200000001ff */
[----:B------:R-:W-:-:S04]  /*2870*/  FMNMX R3, R2, R14, !PT ;  /* 0x0000000e02037209 */ /* 0x000fc80007800000 */
[----:B------:R-:W-:-:S07]  /*2880*/  MOV R13, R3 ;  /* 0x00000003000d7202 */ /* 0x000fce0000000f00 */
[----:B------:R-:W-:Y:S05]  /*2890*/  WARPSYNC.COLLECTIVE R15, `(.L_x_13701) ;  /* 0x000000000f087348 */ /* 0x000fea0003c00000 */
[----:B------:R0:W1:Y:S02]  /*28a0*/  SHFL.BFLY P6, R14, R13, R12, R11 ;  /* 0x0c00000c0d0e7389 */ /* 0x00006400000c000b */
[----:B01----:R-:W-:Y:S05]  /*28b0*/  ENDCOLLECTIVE ;  /* 0x000000000000791b */ /* 0x003fea0003800000 */
.L_x_13701:
        /* <DEDUP_REMOVED lines=189> */
.L_x_13702:
[----:B------:R-:W-:Y:S02]  /*3490*/  HFMA2 R12, -RZ, RZ, 0, 4.76837158203125e-07 ;  /* 0x00000008ff0c7431 */ /* 0x000fe400000001ff */
[----:B------:R-:W-:-:S05]  /*34a0*/  FADD R26, R13, R14 ;  /* 0x0000000e0d1a7221 */ /* 0x000fca0000000000 */
[----:B------:R-:W-:-:S07]  /*34b0*/  MOV R13, R26 ;  /* 0x0000001a000d7202 */ /* 0x000fce0000000f00 */
[----:B------:R-:W-:Y:S05]  /*34c0*/  WARPSYNC.COLLECTIVE R15, `(.L_x_13703) ;  /* 0x000000000f087348 */ /* 0x000fea0003c00000 */
[----:B------:R0:W1:Y:S02]  /*34d0*/  SHFL.BFLY P6, R14, R13, R12, R11 ;  /* 0x0c00000c0d0e7389 */ /* 0x00006400000c000b */
[----:B01----:R-:W-:Y:S05]  /*34e0*/  ENDCOLLECTIVE ;  /* 0x000000000000791b */ /* 0x003fea0003800000 */
.L_x_13703:
[----:B------:R-:W-:Y:S02]  /*34f0*/  HFMA2 R12, -RZ, RZ, 0, 2.384185791015625e-07 ;  /* 0x00000004ff0c7431 */ /* 0x000fe400000001ff */
[----:B------:R-:W-:-:S05]  /*3500*/  FADD R27, R26, R14 ;  /* 0x0000000e1a1b7221 */ /* 0x000fca0000000000 */
[----:B------:R-:W-:-:S07]  /*3510*/  MOV R13, R27 ;  /* 0x0000001b000d7202 */ /* 0x000fce0000000f00 */
[----:B------:R-:W-:Y:S05]  /*3520*/  WARPSYNC.COLLECTIVE R15, `(.L_x_13704) ;  /* 0x000000000f087348 */ /* 0x000fea0003c00000 */
[----:B------:R0:W1:Y:S02]  /*3530*/  SHFL.BFLY P6, R14, R13, R12, R11 ;  /* 0x0c00000c0d0e7389 */ /* 0x00006400000c000b */
[----:B01----:R-:W-:Y:S05]  /*3540*/  ENDCOLLECTIVE ;  /* 0x000000000000791b */ /* 0x003fea0003800000 */
.L_x_13704:
[----:B------:R-:W-:Y:S02]  /*3550*/  HFMA2 R12, -RZ, RZ, 0, 1.1920928955078125e-07 ;  /* 0x00000002ff0c7431 */ /* 0x000fe400000001ff */
[----:B------:R-:W-:-:S05]  /*3560*/  FADD R28, R27, R14 ;  /* 0x0000000e1b1c7221 */ /* 0x000fca0000000000 */
[----:B------:R-:W-:-:S07]  /*3570*/  MOV R13, R28 ;  /* 0x0000001c000d7202 */ /* 0x000fce0000000f00 */
[----:B------:R-:W-:Y:S05]  /*3580*/  WARPSYNC.COLLECTIVE R15, `(.L_x_13705) ;  /* 0x000000000f087348 */ /* 0x000fea0003c00000 */
[----:B------:R0:W1:Y:S02]  /*3590*/  SHFL.BFLY P6, R14, R13, R12, R11 ;  /* 0x0c00000c0d0e7389 */ /* 0x00006400000c000b */
[----:B01----:R-:W-:Y:S05]  /*35a0*/  ENDCOLLECTIVE ;  /* 0x000000000000791b */ /* 0x003fea0003800000 */
.L_x_13705:
[----:B------:R-:W-:Y:S02]  /*35b0*/  HFMA2 R12, -RZ, RZ, 0, 5.9604644775390625e-08 ;  /* 0x00000001ff0c7431 */ /* 0x000fe400000001ff */
[----:B------:R-:W-:-:S05]  /*35c0*/  FADD R33, R28, R14 ;  /* 0x0000000e1c217221 */ /* 0x000fca0000000000 */
[----:B------:R-:W-:-:S07]  /*35d0*/  MOV R13, R33 ;  /* 0x00000021000d7202 */ /* 0x000fce0000000f00 */
[----:B------:R-:W-:Y:S05]  /*35e0*/  WARPSYNC.COLLECTIVE R15, `(.L_x_13706) ;  /* 0x000000000f087348 */ /* 0x000fea0003c00000 */
[----:B------:R0:W1:Y:S02]  /*35f0*/  SHFL.BFLY P6, R14, R13, R12, R11 ;  /* 0x0c00000c0d0e7389 */ /* 0x00006400000c000b */
[----:B01----:R-:W-:Y:S05]  /*3600*/  ENDCOLLECTIVE ;  /* 0x000000000000791b */ /* 0x003fea0003800000 */
.L_x_13706:
[----:B------:R-:W-:Y:S05]  /*3610*/  BRA `(.L_x_13707) ;  /* 0xffffffdc00087947 */ /* 0x000fea000383ffff */
        .weak           $__internal_274_$__cuda_sm3x_div_rn_noftz_f32_slowpath
        .type           $__internal_274_$__cuda_sm3x_div_rn_noftz_f32_slowpath,@function
        .size           $__internal_274_$__cuda_sm3x_div_rn_noftz_f32_slowpath,(.L_x_15591 - $__internal_274_$__cuda_sm3x_div_rn_noftz_f32_slowpath)
$__internal_274_$__cuda_sm3x_div_rn_noftz_f32_slowpath:
        /* <DEDUP_REMOVED lines=34> */
.L_x_13709:
        /* <DEDUP_REMOVED lines=51> */
.L_x_13716:
[----:B------:R-:W-:-:S04]  /*3b70*/  LOP3.LUT R5, R5, 0x80000000, RZ, 0xc0, !PT ;  /* 0x8000000005057812 */ /* 0x000fc800078ec0ff */
[----:B------:R-:W-:Y:S01]  /*3b80*/  LOP3.LUT R5, R5, 0x7f800000, RZ, 0xfc, !PT ;  /* 0x7f80000005057812 */ /* 0x000fe200078efcff */
[----:B------:R-:W-:Y:S06]  /*3b90*/  BRA `(.L_x_13717) ;  /* 0x0000000000047947 */ /* 0x000fec0003800000 */
.L_x_13715:
[----:B------:R-:W-:-:S07]  /*3ba0*/  LEA R5, R36, R5, 0x17 ;  /* 0x0000000524057211 */ /* 0x000fce00078eb8ff */
.L_x_13717:
[----:B------:R-:W-:Y:S05]  /*3bb0*/  BSYNC.RECONVERGENT B1 ;  /* 0x0000000000017941 */ /* 0x000fea0003800200 */
.L_x_13714:
[----:B------:R-:W-:Y:S05]  /*3bc0*/  BRA `(.L_x_13718) ;  /* 0x0000000000207947 */ /* 0x000fea0003800000 */
.L_x_13713:
[----:B------:R-:W-:-:S04]  /*3bd0*/  LOP3.LUT R5, R12, 0x80000000, R5, 0x48, !PT ;  /* 0x800000000c057812 */ /* 0x000fc800078e4805 */
[----:B------:R-:W-:Y:S01]  /*3be0*/  LOP3.LUT R5, R5, 0x7f800000, RZ, 0xfc, !PT ;  /* 0x7f80000005057812 */ /* 0x000fe200078efcff */
[----:B------:R-:W-:Y:S06]  /*3bf0*/  BRA `(.L_x_13718) ;  /* 0x0000000000147947 */ /* 0x000fec0003800000 */
.L_x_13712:
[----:B------:R-:W-:Y:S01]  /*3c00*/  LOP3.LUT R5, R12, 0x80000000, R5, 0x48, !PT ;  /* 0x800000000c057812 */ /* 0x000fe200078e4805 */
[----:B------:R-:W-:Y:S06]  /*3c10*/  BRA `(.L_x_13718) ;  /* 0x00000000000c7947 */ /* 0x000fec0003800000 */
.L_x_13711:
[----:B------:R-:W0:Y:S01]  /*3c20*/  MUFU.RSQ R5, -QNAN ;  /* 0xffc0000000057908 */ /* 0x000e220000001400 */
[----:B------:R-:W-:Y:S05]  /*3c30*/  BRA `(.L_x_13718) ;  /* 0x0000000000047947 */ /* 0x000fea0003800000 */
.L_x_13710:
[----:B------:R-:W-:-:S07]  /*3c40*/  FADD.FTZ R5, R5, R12 ;  /* 0x0000000c05057221 */ /* 0x000fce0000010000 */
.L_x_13718:
[----:B------:R-:W-:Y:S05]  /*3c50*/  BSYNC.RECONVERGENT B0 ;  /* 0x0000000000007941 */ /* 0x000fea0003800200 */
.L_x_13708:
[----:B------:R-:W-:Y:S01]  /*3c60*/  HFMA2 R13, -RZ, RZ, 0, 0 ;  /* 0x00000000ff0d7431 */ /* 0x000fe200000001ff */
[----:B------:R-:W-:-:S04]  /*3c70*/  MOV R12, R26 ;  /* 0x0000001a000c7202 */ /* 0x000fc80000000f00 */
[----:B0-----:R-:W-:Y:S05]  /*3c80*/  RET.REL.NODEC R12 `(_ZN7oneflow4cuda7softmax15SoftmaxWarpImplI10SimpleLoadIffE11SimpleStoreIffEfLi2ELi18ELi32ELi1ELb0ELNS1_9AlgorithmE0EEEvT_T0_ll) ;  /* 0xffffffc00cdc7950 */ /* 0x001fea0003c3ffff */
.L_x_13719:
        /* <DEDUP_REMOVED lines=15> */
.L_x_15591:


//--------------------- .text._ZN7oneflow4cuda7softmax15SoftmaxWarpImplI10SimpleLoadIffE11SimpleStoreIffEfLi2ELi16ELi32ELi1ELb1ELNS1_9AlgorithmE0EEEvT_T0_ll --------------------------
	.section	.text._ZN7oneflow4cuda7softmax15SoftmaxWarpImplI10SimpleLoadIffE11SimpleStoreIffEfLi2ELi16ELi32ELi1ELb1ELNS1_9AlgorithmE0EEEvT_T0_ll,"ax",@progbits
	.align	128
        .global         _ZN7oneflow4cuda7softmax15SoftmaxWarpImplI10SimpleLoadIffE11SimpleStoreIffEfLi2ELi16ELi32ELi1ELb1ELNS1_9AlgorithmE0EEEvT_T0_ll
        .type           _ZN7oneflow4cuda7softmax15SoftmaxWarpImplI10SimpleLoadIffE11SimpleStoreIffEfLi2ELi16ELi32ELi1ELb1ELNS1_9AlgorithmE0EEEvT_T0_ll,@function
        .size           _ZN7oneflow4cuda7softmax15SoftmaxWarpImplI10SimpleLoadIffE11SimpleStoreIffEfLi2ELi16ELi32ELi1ELb1ELNS1_9AlgorithmE0EEEvT_T0_ll,(.L_x_15592 - _ZN7oneflow4cuda7softmax15SoftmaxWarpImplI10SimpleLoadIffE11SimpleStoreIffEfLi2ELi16ELi32ELi1ELb1ELNS1_9AlgorithmE0EEEvT_T0_ll)
        .other          _ZN7oneflow4cuda7softmax15SoftmaxWarpImplI10SimpleLoadIffE11SimpleStoreIffEfLi2ELi16ELi32ELi1ELb1ELNS1_9AlgorithmE0EEEvT_T0_ll,@"STO_CUDA_ENTRY STV_DEFAULT"
_ZN7oneflow4cuda7softmax15SoftmaxWarpImplI10SimpleLoadIffE11SimpleStoreIffEfLi2ELi16ELi32ELi1ELb1ELNS1_9AlgorithmE0EEEvT_T0_ll:
.text._ZN7oneflow4cuda7softmax15SoftmaxWarpImplI10SimpleLoadIffE11SimpleStoreIffEfLi2ELi16ELi32ELi1ELb1ELNS1_9AlgorithmE0EEEvT_T0_ll:
        /* <DEDUP_REMOVED lines=25> */
.L_x_13720:
        /* <DEDUP_REMOVED lines=22> */
.L_x_13755:
[----:B------:R-:W-:Y:S01]  /*02f0*/  ISETP.GE.U32.AND P0, PT, R30, UR44, PT ;  /* 0x0000002c1e007c0c */ /* 0x000fe2000bf06070 */
[----:B--2---:R-:W-:Y:S01]  /*0300*/  HFMA2 R3, -RZ, RZ, 0, 0 ;  /* 0x00000000ff037431 */ /* 0x004fe200000001ff */
[----:B------:R-:W-:Y:S01]  /*0310*/  ISETP.GE.U32.AND P5, PT, R38, UR44, PT ;  /* 0x0000002c26007c0c */ /* 0x000fe2000bfa6070 */
[----:B------:R-:W-:Y:S01]  /*0320*/  IMAD R0, R28, UR38, RZ ;  /* 0x000000261c007c24 */ /* 0x000fe2000f8e02ff */
[----:B------:R-:W-:Y:S02]  /*0330*/  ISETP.GE.AND.EX P0, PT, RZ, UR45, PT, P0 ;  /* 0x0000002dff007c0c */ /* 0x000fe4000bf06300 */
[----:B------:R-:W-:Y:S02]  /*0340*/  ISETP.GE.AND.EX P5, PT, RZ, UR45, PT, P5 ;  /* 0x0000002dff007c0c */ /* 0x000fe4000bfa6350 */
[----:B------:R-:W-:Y:S02]  /*0350*/  MOV R2, R30 ;  /* 0x0000001e00027202 */ /* 0x000fe40000000f00 */
[----:B------:R-:W-:-:S02]  /*0360*/  MOV R20, 0xff800000 ;  /* 0xff80000000147802 */ /* 0x000fc40000000f00 */
[----:B------:R-:W-:Y:S01]  /*0370*/  MOV R9, 0xff800000 ;  /* 0xff80000000097802 */ /* 0x000fe20000000f00 */
[C---:B------:R-:W-:Y:S01]  /*0380*/  IMAD.WIDE.U32 R4, R29.reuse, UR38, R2 ;  /* 0x000000261d047c25 */ /* 0x040fe2000f8e0002 */
[----:B------:R-:W-:Y:S02]  /*0390*/  MOV R24, 0xff800000 ;  /* 0xff80000000187802 */ /* 0x000fe40000000f00 */
[----:B------:R-:W-:Y:S01]  /*03a0*/  MOV R45, 0xff800000 ;  /* 0xff800000002d7802 */ /* 0x000fe20000000f00 */
[----:B------:R-:W-:Y:S01]  /*03b0*/  IMAD R3, R29, UR39, R0 ;  /* 0x000000271d037c24 */ /* 0x000fe2000f8e0200 */
[C---:B-1----:R-:W-:Y:S02]  /*03c0*/  @!P0 R2UR UR4, R22.reuse ;  /* 0x00000000160482ca */ /* 0x042fe400000e0000 */
        /* <DEDUP_REMOVED lines=8> */
[----:B------:R-:W-:Y:S02]  /*0450*/  @!P5 R2UR UR11, R23 ;  /* 0x00000000170bd2ca */ /* 0x000fe400000e0000 */
[----:B------:R-:W-:-:S05]  /*0460*/  LEA.HI.X R3, R4, UR37, R3, 0x2, P1 ;  /* 0x0000002504037c11 */ /* 0x000fca00088f1403 */
[----:B------:R-:W2:Y:S04]  /*0470*/  @!P0 LDG.E R20, desc[UR4][R2.64] ;  /* 0x0000000402148981 */ /* 0x000ea8000c1e1900 */
[----:B------:R-:W2:Y:S04]  /*0480*/  @!P0 LDG.E R9, desc[UR6][R2.64+0x4] ;  /* 0x0000040602098981 */ /* 0x000ea8000c1e1900 */
[----:B------:R-:W3:Y:S04]  /*0490*/  @!P5 LDG.E R24, desc[UR8][R2.64+0x100] ;  /* 0x000100080218d981 */ /* 0x000ee8000c1e1900 */
[----:B------:R-:W3:Y:S01]  /*04a0*/  @!P5 LDG.E R45, desc[UR10][R2.64+0x104] ;  /* 0x0001040a022dd981 */ /* 0x000ee2000c1e1900 */
[----:B------:R-:W-:-:S02]  /*04b0*/  ISETP.GE.U32.AND P1, PT, R37, UR44, PT ;  /* 0x0000002c25007c0c */ /* 0x000fc4000bf26070 */
[----:B------:R-:W-:Y:S02]  /*04c0*/  ISETP.GE.U32.AND P4, PT, R36, UR44, PT ;  /* 0x0000002c24007c0c */ /* 0x000fe4000bf86070 */
[----:B------:R-:W-:Y:S02]  /*04d0*/  ISETP.GE.AND.EX P1, PT, RZ, UR45, PT, P1 ;  /* 0x0000002dff007c0c */ /* 0x000fe4000bf26310 */
[----:B------:R-:W-:Y:S02]  /*04e0*/  ISETP.GE.U32.AND P6, PT, R35, UR44, PT ;  /* 0x0000002c23007c0c */ /* 0x000fe4000bfc6070 */
[----:B------:R-:W-:Y:S02]  /*04f0*/  ISETP.GE.AND.EX P4, PT, RZ, UR45, PT, P4 ;  /* 0x0000002dff007c0c */ /* 0x000fe4000bf86340 */
[----:B------:R-:W-:Y:S02]  /*0500*/  ISETP.GE.U32.AND P2, PT, R34, UR44, PT ;  /* 0x0000002c22007c0c */ /* 0x000fe4000bf46070 */
[----:B------:R-:W-:-:S02]  /*0510*/  ISETP.GE.AND.EX P6, PT, RZ, UR45, PT, P6 ;  /* 0x0000002dff007c0c */ /* 0x000fc4000bfc6360 */
[----:B------:R-:W-:Y:S02]  /*0520*/  MOV R13, 0xff800000 ;  /* 0xff800000000d7802 */ /* 0x000fe40000000f00 */
[----:B------:R-:W-:Y:S02]  /*0530*/  ISETP.GE.U32.AND P3, PT, R33, UR44, PT ;  /* 0x0000002c21007c0c */ /* 0x000fe4000bf66070 */
[----:B------:R-:W-:Y:S02]  /*0540*/  ISETP.GE.AND.EX P2, PT, RZ, UR45, PT, P2 ;  /* 0x0000002dff007c0c */ /* 0x000fe4000bf46320 */
[C---:B------:R-:W-:Y:S02]  /*0550*/  @!P1 R2UR UR4, R22.reuse ;  /* 0x00000000160492ca */ /* 0x040fe400000e0000 */
[----:B------:R-:W-:Y:S02]  /*0560*/  @!P1 R2UR UR5, R23 ;  /* 0x00000000170592ca */ /* 0x000fe400000e0000 */
[----:B------:R-:W-:-:S02]  /*0570*/  @!P1 R2UR UR6, R22 ;  /* 0x00000000160692ca */ /* 0x000fc400000e0000 */
[C---:B------:R-:W-:Y:S02]  /*0580*/  @!P1 R2UR UR7, R23.reuse ;  /* 0x00000000170792ca */ /* 0x040fe400000e0000 */
[----:B------:R-:W-:Y:S02]  /*0590*/  ISETP.GE.AND.EX P3, PT, RZ, UR45, PT, P3 ;  /* 0x0000002dff007c0c */ /* 0x000fe4000bf66330 */
[C---:B------:R-:W-:Y:S02]  /*05a0*/  @!P4 R2UR UR8, R22.reuse ;  /* 0x000000001608c2ca */ /* 0x040fe400000e0000 */
[C---:B------:R-:W-:Y:S02]  /*05b0*/  @!P4 R2UR UR9, R23.reuse ;  /* 0x000000001709c2ca */ /* 0x040fe400000e0000 */
[----:B------:R-:W-:Y:S02]  /*05c0*/  @!P4 R2UR UR10, R22 ;  /* 0x00000000160ac2ca */ /* 0x000fe400000e0000 */
[----:B------:R-:W-:-:S02]  /*05d0*/  @!P4 R2UR UR11, R23 ;  /* 0x00000000170bc2ca */ /* 0x000fc400000e0000 */
[----:B------:R-:W-:Y:S02]  /*05e0*/  MOV R26, 0xff800000 ;  /* 0xff800000001a7802 */ /* 0x000fe40000000f00 */
[----:B------:R-:W-:Y:S02]  /*05f0*/  MOV R39, 0xff800000 ;  /* 0xff80000000277802 */ /* 0x000fe40000000f00 */
[C---:B------:R-:W-:Y:S02]  /*0600*/  @!P6 R2UR UR12, R22.reuse ;  /* 0x00000000160ce2ca */ /* 0x040fe400000e0000 */
[C---:B------:R-:W-:Y:S01]  /*0610*/  @!P6 R2UR UR13, R23.reuse ;  /* 0x00000000170de2ca */ /* 0x040fe200000e0000 */
[----:B------:R-:W4:Y:S01]  /*0620*/  @!P1 LDG.E R26, desc[UR4][R2.64+0x200] ;  /* 0x00020004021a9981 */ /* 0x000f22000c1e1900 */
[----:B------:R-:W-:Y:S02]  /*0630*/  @!P6 R2UR UR14, R22 ;  /* 0x00000000160ee2ca */ /* 0x000fe400000e0000 */
[----:B------:R-:W-:Y:S01]  /*0640*/  @!P6 R2UR UR15, R23 ;  /* 0x00000000170fe2ca */ /* 0x000fe200000e0000 */
[----:B------:R-:W4:Y:S01]  /*0650*/  @!P1 LDG.E R39, desc[UR6][R2.64+0x204] ;  /* 0x0002040602279981 */ /* 0x000f22000c1e1900 */
[----:B------:R-:W-:-:S02]  /*0660*/  MOV R7, 0xff800000 ;  /* 0xff80000000077802 */ /* 0x000fc40000000f00 */
        /* <DEDUP_REMOVED lines=25> */
[----:B--2---:R-:W-:-:S04]  /*0800*/  @!P0 FMNMX3 R13, R20, -INF , R9, !PT ;  /* 0xff800000140d8876 */ /* 0x004fc80007800009 */
[----:B---3--:R-:W-:Y:S02]  /*0810*/  @!P5 FMNMX3 R13, R13, R24, R45, !PT ;  /* 0x000000180d0dd276 */ /* 0x008fe4000780002d */
        /* <DEDUP_REMOVED lines=8> */
[----:B----4-:R-:W-:Y:S01]  /*08a0*/  @!P1 FMNMX3 R13, R13, R26, R39, !PT ;  /* 0x0000001a0d0d9276 */ /* 0x010fe20007800027 */
[----:B------:R-:W-:-:S03]  /*08b0*/  UMOV UR4, 0xffffffff ;  /* 0xffffffff00047882 */ /* 0x000fc60000000000 */
[----:B-----5:R-:W-:-:S04]  /*08c0*/  @!P4 FMNMX3 R13, R13, R7, R8, !PT ;  /* 0x000000070d0dc276 */ /* 0x020fc80007800008 */
[----:B------:R-:W-:-:S04]  /*08d0*/  @!P6 FMNMX3 R13, R13, R25, R18, !PT ;  /* 0x000000190d0de276 */ /* 0x000fc80007800012 */
[----:B------:R-:W-:-:S04]  /*08e0*/  @!P2 FMNMX3 R13, R13, R21, R16, !PT ;  /* 0x000000150d0da276 */ /* 0x000fc80007800010 */
[----:B------:R-:W-:-:S04]  /*08f0*/  @!P3 FMNMX3 R13, R13, R19, R10, !PT ;  /* 0x000000130d0db276 */ /* 0x000fc8000780000a */
[----:B--2---:R-:W-:Y:S01]  /*0900*/  @!P5 FMNMX3 R13, R13, R17, R4, !PT ;  /* 0x000000110d0dd276 */ /* 0x004fe20007800004 */
        /* <DEDUP_REMOVED lines=182> */
.L_x_13767:
        /* <DEDUP_REMOVED lines=11> */
[----:B0-----:R-:W-:Y:S05]  /*1520*/  CALL.REL.NOINC `($__internal_275_$__cuda_sm3x_div_rn_noftz_f32_slowpath) ;  /* 0x0000002000087944 */ /* 0x001fea0003c00000 */
[----:B------:R-:W-:-:S07]  /*1530*/  MOV R14, R4 ;  /* 0x00000004000e7202 */ /* 0x000fce0000000f00 */
.L_x_13724:
[----:B------:R-:W-:Y:S05]  /*1540*/  BSYNC.RECONVERGENT B3 ;  /* 0x0000000000037941 */ /* 0x000fea0003800200 */
.L_x_13723:
        /* <DEDUP_REMOVED lines=11> */
[----:B0-----:R-:W-:Y:S05]  /*1600*/  CALL.REL.NOINC `($__internal_275_$__cuda_sm3x_div_rn_noftz_f32_slowpath) ;  /* 0x0000001c00d07944 */ /* 0x001fea0003c00000 */
[----:B------:R-:W-:-:S07]  /*1610*/  MOV R15, R4 ;  /* 0x00000004000f7202 */ /* 0x000fce0000000f00 */
.L_x_13726:
[----:B------:R-:W-:Y:S05]  /*1620*/  BSYNC.RECONVERGENT B3 ;  /* 0x0000000000037941 */ /* 0x000fea0003800200 */
.L_x_13725:
        /* <DEDUP_REMOVED lines=13> */
.L_x_13728:
[----:B------:R-:W-:Y:S05]  /*1700*/  BSYNC.RECONVERGENT B3 ;  /* 0x0000000000037941 */ /* 0x000fea0003800200 */
.L_x_13727:
        /* <DEDUP_REMOVED lines=13> */
.L_x_13730:
[----:B------:R-:W-:Y:S05]  /*17e0*/  BSYNC.RECONVERGENT B3 ;  /* 0x0000000000037941 */ /* 0x000fea0003800200 */
.L_x_13729:
        /* <DEDUP_REMOVED lines=13> */
.L_x_13732:
[----:B------:R-:W-:Y:S05]  /*18c0*/  BSYNC.RECONVERGENT B3 ;  /* 0x0000000000037941 */ /* 0x000fea0003800200 */
.L_x_13731:
        /* <DEDUP_REMOVED lines=13> */
.L_x_13734:
[----:B------:R-:W-:Y:S05]  /*19a0*/  BSYNC.RECONVERGENT B3 ;  /* 0x0000000000037941 */ /* 0x000fea0003800200 */
.L_x_13733:
        /* <DEDUP_REMOVED lines=13> */
.L_x_13736:
[----:B------:R-:W-:Y:S05]  /*1a80*/  BSYNC.RECONVERGENT B3 ;  /* 0x0000000000037941 */ /* 0x000fea0003800200 */
.L_x_13735:
        /* <DEDUP_REMOVED lines=13> */
.L_x_13738:
[----:B------:R-:W-:Y:S05]  /*1b60*/  BSYNC.RECONVERGENT B3 ;  /* 0x0000000000037941 */ /* 0x000fea0003800200 */
.L_x_13737:
        /* <DEDUP_REMOVED lines=13> */
.L_x_13740:
[----:B------:R-:W-:Y:S05]  /*1c40*/  BSYNC.RECONVERGENT B3 ;  /* 0x0000000000037941 */ /* 0x000fea0003800200 */
.L_x_13739:
        /* <DEDUP_REMOVED lines=13> */
.L_x_13742:
[----:B------:R-:W-:Y:S05]  /*1d20*/  BSYNC.RECONVERGENT B3 ;  /* 0x0000000000037941 */ /* 0x000fea0003800200 */
.L_x_13741:
        /* <DEDUP_REMOVED lines=13> */
.L_x_13744:
[----:B------:R-:W-:Y:S05]  /*1e00*/  BSYNC.RECONVERGENT B3 ;  /* 0x0000000000037941 */ /* 0x000fea0003800200 */
.L_x_13743:
        /* <DEDUP_REMOVED lines=13> */
.L_x_13746:
[----:B------:R-:W-:Y:S05]  /*1ee0*/  BSYNC.RECONVERGENT B3 ;  /* 0x0000000000037941 */ /* 0x000fea0003800200 */
.L_x_13745:
        /* <DEDUP_REMOVED lines=13> */
.L_x_13748:
[----:B------:R-:W-:Y:S05]  /*1fc0*/  BSYNC.RECONVERGENT B3 ;  /* 0x0000000000037941 */ /* 0x000fea0003800200 */
.L_x_13747:
        /* <DEDUP_REMOVED lines=13> */
.L_x_13750:
[----:B------:R-:W-:Y:S05]  /*20a0*/  BSYNC.RECONVERGENT B3 ;  /* 0x0000000000037941 */ /* 0x000fea0003800200 */
.L_x_13749:
        /* <DEDUP_REMOVED lines=13> */
.L_x_13752:
[----:B------:R-:W-:Y:S05]  /*2180*/  BSYNC.RECONVERGENT B3 ;  /* 0x0000000000037941 */ /* 0x000fea0003800200 */
.L_x_13751:
        /* <DEDUP_REMOVED lines=13> */
.L_x_13754:
[----:B------:R-:W-:Y:S05]  /*2260*/  BSYNC.RECONVERGENT B3 ;  /* 0x0000000000037941 */ /* 0x000fea0003800200 */
.L_x_13753:
        /* <DEDUP_REMOVED lines=19> */
[----:B------:R-:W-:Y:S01]  /*23a0*/  ISETP.GE.AND.EX P1, PT, RZ, UR45, PT, P1 ;  /* 0x0000002dff007c0c */ /* 0x000fe2000bf26310 */
[----:B------:R2:W-:Y:S01]  /*23b0*/  @!P0 STG.E desc[UR6][R20.64+0x4], R15 ;  /* 0x0000040f14008986 */ /* 0x0005e2000c101906 */
[----:B------:R-:W-:Y:S02]  /*23c0*/  ISETP.GE.U32.AND P0, PT, R32, UR44, PT ;  /* 0x0000002c20007c0c */ /* 0x000fe4000bf06070 */
[----:B------:R-:W-:Y:S02]  /*23d0*/  ISETP.GE.AND.EX P4, PT, RZ, UR45, PT, P4 ;  /* 0x0000002dff007c0c */ /* 0x000fe4000bf86340 */
[----:B------:R-:W-:-:S02]  /*23e0*/  ISETP.GE.AND.EX P0, PT, RZ, UR45, PT, P0 ;  /* 0x0000002dff007c0c */ /* 0x000fc4000bf06300 */
[----:B------:R-:W-:Y:S02]  /*23f0*/  ISETP.GE.AND.EX P3, PT, RZ, UR45, PT, P3 ;  /* 0x0000002dff007c0c */ /* 0x000fe4000bf66330 */
[----:B------:R-:W-:Y:S02]  /*2400*/  ISETP.GE.AND.EX P2, PT, RZ, UR45, PT, P2 ;  /* 0x0000002dff007c0c */ /* 0x000fe4000bf46320 */
[----:B------:R-:W-:Y:S02]  /*2410*/  ISETP.GE.AND.EX P6, PT, RZ, UR45, PT, P6 ;  /* 0x0000002dff007c0c */ /* 0x000fe4000bfc6360 */
[----:B------:R-:W-:Y:S02]  /*2420*/  ISETP.GE.AND.EX P5, PT, RZ, UR45, PT, P5 ;  /* 0x0000002dff007c0c */ /* 0x000fe4000bfa6350 */
[----:B------:R-:W-:Y:S02]  /*2430*/  @!P1 R2UR UR4, R22 ;  /* 0x00000000160492ca */ /* 0x000fe400000e0000 */
        /* <DEDUP_REMOVED lines=12> */
[----:B------:R-:W-:Y:S01]  /*2500*/  @!P3 R2UR UR11, R23 ;  /* 0x00000000170bb2ca */ /* 0x000fe200000e0000 */
[----:B------:R2:W-:Y:S01]  /*2510*/  @!P0 STG.E desc[UR28][R20.64+0x704], R25 ;  /* 0x0007041914008986 */ /* 0x0005e2000c10191c */
[C---:B------:R-:W-:Y:S02]  /*2520*/  IADD3 R29, P0, PT, R31.reuse, R29, RZ ;  /* 0x0000001d1f1d7210 */ /* 0x040fe40007f1e0ff */
[----:B------:R-:W-:Y:S01]  /*2530*/  @!P3 R2UR UR12, R22 ;  /* 0x00000000160cb2ca */ /* 0x000fe200000e0000 */
[----:B------:R2:W-:Y:S01]  /*2540*/  @!P1 STG.E desc[UR4][R20.64+0x104], R2 ;  /* 0x0001040214009986 */ /* 0x0005e2000c101904 */
[----:B------:R-:W-:-:S02]  /*2550*/  LEA.HI.X.SX32 R28, R31, R28, 0x1, P0 ;  /* 0x0000001c1f1c7211 */ /* 0x000fc400000f0eff */
[----:B------:R-:W-:Y:S01]  /*2560*/  ISETP.GE.U32.AND P0, PT, R29, UR46, PT ;  /* 0x0000002e1d007c0c */ /* 0x000fe2000bf06070 */
        /* <DEDUP_REMOVED lines=26> */
.L_x_13721:
[----:B------:R-:W-:Y:S05]  /*2710*/  EXIT ;  /* 0x000000000000794d */ /* 0x000fea0003800000 */
.L_x_13722:
[----:B------:R-:W-:Y:S01]  /*2720*/  BSSY B1, `(.L_x_13756) ;  /* 0x0000007000017945 */ /* 0x000fe20003800000 */
[----:B------:R-:W-:Y:S02]  /*2730*/  MOV R12, 0x10 ;  /* 0x00000010000c7802 */ /* 0x000fe40000000f00 */
[----:B------:R-:W-:Y:S02]  /*2740*/  MOV R11, 0x1f ;  /* 0x0000001f000b7802 */ /* 0x000fe40000000f00 */
[----:B------:R-:W-:-:S07]  /*2750*/  MOV R15, 0xffffffff ;  /* 0xffffffff000f7802 */ /* 0x000fce0000000f00 */
[----:B------:R-:W-:Y:S05]  /*2760*/  WARPSYNC.COLLECTIVE R15, `(.L_x_13757) ;  /* 0x000000000f087348 */ /* 0x000fea0003c00000 */
[----:B------:R0:W1:Y:S02]  /*2770*/  SHFL.BFLY P6, R14, R13, R12, R11 ;  /* 0x0c00000c0d0e7389 */ /* 0x00006400000c000b */
[----:B01----:R-:W-:Y:S05]  /*2780*/  ENDCOLLECTIVE ;  /* 0x000000000000791b */ /* 0x003fea0003800000 */
.L_x_13757:
[----:B------:R-:W-:Y:S05]  /*2790*/  BSYNC B1 ;  /* 0x0000000000017941 */ /* 0x000fea0003800000 */
.L_x_13756:
[----:B------:R-:W-:Y:S01]  /*27a0*/  HFMA2 R11, -RZ, RZ, 0, 1.847743988037109375e-06 ;  /* 0x0000001fff0b7431 */ /* 0x000fe200000001ff */
[----:B------:R-:W-:Y:S02]  /*27b0*/  FMNMX R13, R14, R13, !PT ;  /* 0x0000000d0e0d7209 */ /* 0x000fe40007800000 */
[----:B------:R-:W-:Y:S02]  /*27c0*/  MOV R12, 0x8 ;  /* 0x00000008000c7802 */ /* 0x000fe40000000f00 */
[----:B------:R-:W-:-:S07]  /*27d0*/  MOV R15, 0xffffffff ;  /* 0xffffffff000f7802 */ /* 0x000fce0000000f00 */
[----:B------:R-:W-:Y:S05]  /*27e0*/  WARPSYNC.COLLECTIVE R15, `(.L_x_13758) ;  /* 0x000000000f087348 */ /* 0x000fea0003c00000 */
[----:B------:R0:W1:Y:S02]  /*27f0*/  SHFL.BFLY P6, R14, R13, R12, R11 ;  /* 0x0c00000c0d0e7389 */ /* 0x00006400000c000b */
[----:B01----:R-:W-:Y:S05]  /*2800*/  ENDCOLLECTIVE ;  /* 0x000000000000791b */ /* 0x003fea0003800000 */
.L_x_13758:
[----:B------:R-:W-:Y:S01]  /*2810*/  HFMA2 R12, -RZ, RZ, 0, 2.384185791015625e-07 ;  /* 0x00000004ff0c7431 */ /* 0x000fe200000001ff */
[----:B------:R-:W-:-:S04]  /*2820*/  FMNMX R0, R13, R14, !PT ;  /* 0x0000000e0d007209 */ /* 0x000fc80007800000 */
[----:B------:R-:W-:-:S07]  /*2830*/  MOV R13, R0 ;  /* 0x00000000000d7202 */ /* 0x000fce0000000f00 */
[----:B------:R-:W-:Y:S05]  /*2840*/  WARPSYNC.COLLECTIVE R15, `(.L_x_13759) ;  /* 0x000000000f087348 */ /* 0x000fea0003c00000 */
[----:B------:R0:W1:Y:S02]  /*2850*/  SHFL.BFLY P6, R14, R13, R12, R11 ;  /* 0x0c00000c0d0e7389 */ /* 0x00006400000c000b */
[----:B01----:R-:W-:Y:S05]  /*2860*/  ENDCOLLECTIVE ;  /* 0x000000000000791b */ /* 0x003fea0003800000 */
.L_x_13759:
[----:B------:R-:W-:Y:S01]  /*2870*/  HFMA2 R12, -RZ, RZ, 0, 1.1920928955078125e-07 ;  /* 0x00000002ff0c7431 */ /* 0x000fe200000001ff */
[----:B------:R-:W-:-:S04]  /*2880*/  FMNMX R2, R0, R14, !PT ;  /* 0x0000000e00027209 */ /* 0x000fc80007800000 */
[----:B------:R-:W-:-:S07]  /*2890*/  MOV R13, R2 ;  /* 0x00000002000d7202 */ /* 0x000fce0000000f00 */
[----:B------:R-:W-:Y:S05]  /*28a0*/  WARPSYNC.COLLECTIVE R15, `(.L_x_13760) ;  /* 0x000000000f087348 */ /* 0x000fea0003c00000 */
[----:B------:R0:W1:Y:S02]  /*28b0*/  SHFL.BFLY P6, R14, R13, R12, R11 ;  /* 0x0c00000c0d0e7389 */ /* 0x00006400000c000b */
[----:B01----:R-:W-:Y:S05]  /*28c0*/  ENDCOLLECTIVE ;  /* 0x000000000000791b */ /* 0x003fea0003800000 */
.L_x_13760:
[----:B------:R-:W-:Y:S01]  /*28d0*/  HFMA2 R12, -RZ, RZ, 0, 5.9604644775390625e-08 ;  /* 0x00000001ff0c7431 */ /* 0x000fe200000001ff */
[----:B------:R-:W-:-:S04]  /*28e0*/  FMNMX R3, R2, R14, !PT ;  /* 0x0000000e02037209 */ /* 0x000fc80007800000 */
[----:B------:R-:W-:-:S07]  /*28f0*/  MOV R13, R3 ;  /* 0x00000003000d7202 */ /* 0x000fce0000000f00 */
[----:B------:R-:W-:Y:S05]  /*2900*/  WARPSYNC.COLLECTIVE R15, `(.L_x_13761) ;  /* 0x000000000f087348 */ /* 0x000fea0003c00000 */
[----:B------:R0:W1:Y:S02]  /*2910*/  SHFL.BFLY P6, R14, R13, R12, R11 ;  /* 0x0c00000c0d0e7389 */ /* 0x00006400000c000b */
[----:B01----:R-:W-:Y:S05]  /*2920*/  ENDCOLLECTIVE ;  /* 0x000000000000791b */ /* 0x003fea0003800000 */
.L_x_13761:
        /* <DEDUP_REMOVED lines=169> */
.L_x_13762:
[----:B------:R-:W-:Y:S02]  /*33c0*/  HFMA2 R12, -RZ, RZ, 0, 4.76837158203125e-07 ;  /* 0x00000008ff0c7431 */ /* 0x000fe400000001ff */
[----:B------:R-:W-:-:S05]  /*33d0*/  FADD R24, R13, R14 ;  /* 0x0000000e0d187221 */ /* 0x000fca0000000000 */
[----:B------:R-:W-:-:S07]  /*33e0*/  MOV R13, R24 ;  /* 0x00000018000d7202 */ /* 0x000fce0000000f00 */
[----:B------:R-:W-:Y:S05]  /*33f0*/  WARPSYNC.COLLECTIVE R15, `(.L_x_13763) ;  /* 0x000000000f087348 */ /* 0x000fea0003c00000 */
[----:B------:R0:W1:Y:S02]  /*3400*/  SHFL.BFLY P6, R14, R13, R12, R11 ;  /* 0x0c00000c0d0e7389 */ /* 0x00006400000c000b */
[----:B01----:R-:W-:Y:S05]  /*3410*/  ENDCOLLECTIVE ;  /* 0x000000000000791b */ /* 0x003fea0003800000 */
.L_x_13763:
[----:B------:R-:W-:Y:S02]  /*3420*/  HFMA2 R12, -RZ, RZ, 0, 2.384185791015625e-07 ;  /* 0x00000004ff0c7431 */ /* 0x000fe400000001ff */
[----:B------:R-:W-:-:S05]  /*3430*/  FADD R25, R24, R14 ;  /* 0x0000000e18197221 */ /* 0x000fca0000000000 */
[----:B------:R-:W-:-:S07]  /*3440*/  MOV R13, R25 ;  /* 0x00000019000d7202 */ /* 0x000fce0000000f00 */
[----:B------:R-:W-:Y:S05]  /*3450*/  WARPSYNC.COLLECTIVE R15, `(.L_x_13764) ;  /* 0x000000000f087348 */ /* 0x000fea0003c00000 */
[----:B------:R0:W1:Y:S02]  /*3460*/  SHFL.BFLY P6, R14, R13, R12, R11 ;  /* 0x0c00000c0d0e7389 */ /* 0x00006400000c000b */
[----:B01----:R-:W-:Y:S05]  /*3470*/  ENDCOLLECTIVE ;  /* 0x000000000000791b */ /* 0x003fea0003800000 */
.L_x_13764:
[----:B------:R-:W-:Y:S02]  /*3480*/  HFMA2 R12, -RZ, RZ, 0, 1.1920928955078125e-07 ;  /* 0x00000002ff0c7431 */ /* 0x000fe400000001ff */
[----:B------:R-:W-:-:S05]  /*3490*/  FADD R26, R25, R14 ;  /* 0x0000000e191a7221 */ /* 0x000fca0000000000 */
[----:B------:R-:W-:-:S07]  /*34a0*/  MOV R13, R26 ;  /* 0x0000001a000d7202 */ /* 0x000fce0000000f00 */
[----:B------:R-:W-:Y:S05]  /*34b0*/  WARPSYNC.COLLECTIVE R15, `(.L_x_13765) ;  /* 0x000000000f087348 */ /* 0x000fea0003c00000 */
[----:B------:R0:W1:Y:S02]  /*34c0*/  SHFL.BFLY P6, R14, R13, R12, R11 ;  /* 0x0c00000c0d0e7389 */ /* 0x00006400000c000b */
[----:B01----:R-:W-:Y:S05]  /*34d0*/  ENDCOLLECTIVE ;  /* 0x000000000000791b */ /* 0x003fea0003800000 */
.L_x_13765:
[----:B------:R-:W-:Y:S02]  /*34e0*/  HFMA2 R12, -RZ, RZ, 0, 5.9604644775390625e-08 ;  /* 0x00000001ff0c7431 */ /* 0x000fe400000001ff */
[----:B------:R-:W-:-:S05]  /*34f0*/  FADD R27, R26, R14 ;  /* 0x0000000e1a1b7221 */ /* 0x000fca0000000000 */
[----:B------:R-:W-:-:S07]  /*3500*/  MOV R13, R27 ;  /* 0x0000001b000d7202 */ /* 0x000fce0000000f00 */
[----:B------:R-:W-:Y:S05]  /*3510*/  WARPSYNC.COLLECTIVE R15, `(.L_x_13766) ;  /* 0x000000000f087348 */ /* 0x000fea0003c00000 */
[----:B------:R0:W1:Y:S02]  /*3520*/  SHFL.BFLY P6, R14, R13, R12, R11 ;  /* 0x0c00000c0d0e7389 */ /* 0x00006400000c000b */
[----:B01----:R-:W-:Y:S05]  /*3530*/  ENDCOLLECTIVE ;  /* 0x000000000000791b */ /* 0x003fea0003800000 */
.L_x_13766:
[----:B------:R-:W-:Y:S05]  /*3540*/  BRA `(.L_x_13767) ;  /* 0xffffffdc00c87947 */ /* 0x000fea000383ffff */
        .weak           $__internal_275_$__cuda_sm3x_div_rn_noftz_f32_slowpath
        .type           $__internal_275_$__cuda_sm3x_div_rn_noftz_f32_slowpath,@function
        .size           $__internal_275_$__cuda_sm3x_div_rn_noftz_f32_slowpath,(.L_x_15592 - $__internal_275_$__cuda_sm3x_div_rn_noftz_f32_slowpath)
$__internal_275_$__cuda_sm3x_div_rn_noftz_f32_slowpath:
        /* <DEDUP_REMOVED lines=35> */
.L_x_13769:
        /* <DEDUP_REMOVED lines=51> */
.L_x_13776:
[----:B------:R-:W-:-:S04]  /*3ab0*/  LOP3.LUT R4, R4, 0x80000000, RZ, 0xc0, !PT ;  /* 0x8000000004047812 */ /* 0x000fc800078ec0ff */
[----:B------:R-:W-:Y:S01]  /*3ac0*/  LOP3.LUT R4, R4, 0x7f800000, RZ, 0xfc, !PT ;  /* 0x7f80000004047812 */ /* 0x000fe200078efcff */
[----:B------:R-:W-:Y:S06]  /*3ad0*/  BRA `(.L_x_13777) ;  /* 0x0000000000047947 */ /* 0x000fec0003800000 */
.L_x_13775:
[----:B------:R-:W-:-:S07]  /*3ae0*/  LEA R4, R27, R4, 0x17 ;  /* 0x000000041b047211 */ /* 0x000fce00078eb8ff */
.L_x_13777:
[----:B------:R-:W-:Y:S05]  /*3af0*/  BSYNC.RECONVERGENT B2 ;  /* 0x0000000000027941 */ /* 0x000fea0003800200 */
.L_x_13774:
[----:B------:R-:W-:Y:S05]  /*3b00*/  BRA `(.L_x_13778) ;  /* 0x0000000000207947 */ /* 0x000fea0003800000 */
.L_x_13773:
[----:B------:R-:W-:-:S04]  /*3b10*/  LOP3.LUT R4, R25, 0x80000000, R4, 0x48, !PT ;  /* 0x8000000019047812 */ /* 0x000fc800078e4804 */
[----:B------:R-:W-:Y:S01]  /*3b20*/  LOP3.LUT R4, R4, 0x7f800000, RZ, 0xfc, !PT ;  /* 0x7f80000004047812 */ /* 0x000fe200078efcff */
[----:B------:R-:W-:Y:S06]  /*3b30*/  BRA `(.L_x_13778) ;  /* 0x0000000000147947 */ /* 0x000fec0003800000 */
.L_x_13772:
[----:B------:R-:W-:Y:S01]  /*3b40*/  LOP3.LUT R4, R25, 0x80000000, R4, 0x48, !PT ;  /* 0x8000000019047812 */ /* 0x000fe200078e4804 */
[----:B------:R-:W-:Y:S06]  /*3b50*/  BRA `(.L_x_13778) ;  /* 0x00000000000c7947 */ /* 0x000fec0003800000 */
.L_x_13771:
[----:B------:R-:W0:Y:S01]  /*3b60*/  MUFU.RSQ R4, -QNAN ;  /* 0xffc0000000047908 */ /* 0x000e220000001400 */
[----:B------:R-:W-:Y:S05]  /*3b70*/  BRA `(.L_x_13778) ;  /* 0x0000000000047947 */ /* 0x000fea0003800000 */
.L_x_13770:
[----:B------:R-:W-:-:S07]  /*3b80*/  FADD.FTZ R4, R4, R11 ;  /* 0x0000000b04047221 */ /* 0x000fce0000010000 */
.L_x_13778:
[----:B------:R-:W-:Y:S05]  /*3b90*/  BSYNC.RECONVERGENT B1 ;  /* 0x0000000000017941 */ /* 0x000fea0003800200 */
.L_x_13768:
[----:B------:R-:W-:-:S04]  /*3ba0*/  HFMA2 R13, -RZ, RZ, 0, 0 ;  /* 0x00000000ff0d7431 */ /* 0x000fc800000001ff */
[----:B0-----:R-:W-:Y:S05]  /*3bb0*/  RET.REL.NODEC R12 `(_ZN7oneflow4cuda7softmax15SoftmaxWarpImplI10SimpleLoadIffE11SimpleStoreIffEfLi2ELi16ELi32ELi1ELb1ELNS1_9AlgorithmE0EEEvT_T0_ll) ;  /* 0xffffffc40c107950 */ /* 0x001fea0003c3ffff */
.L_x_13779:
        /* <DEDUP_REMOVED lines=12> */
.L_x_15592:


//--------------------- .text._ZN7oneflow4cuda7softmax15SoftmaxWarpImplI10SimpleLoadIffE11SimpleStoreIffEfLi2ELi16ELi32ELi1ELb0ELNS1_9AlgorithmE0EEEvT_T0_ll --------------------------
	.section	.text._ZN7oneflow4cuda7softmax15SoftmaxWarpImplI10SimpleLoadIffE11SimpleStoreIffEfLi2ELi16ELi32ELi1ELb0ELNS1_9AlgorithmE0EEEvT_T0_ll,"ax",@progbits
	.align	128
        .global         _ZN7oneflow4cuda7softmax15SoftmaxWarpImplI10SimpleLoadIffE11SimpleStoreIffEfLi2ELi16ELi32ELi1ELb0ELNS1_9AlgorithmE0EEEvT_T0_ll
        .type           _ZN7oneflow4cuda7softmax15SoftmaxWarpImplI10SimpleLoadIffE11SimpleStoreIffEfLi2ELi16ELi32ELi1ELb0ELNS1_9AlgorithmE0EEEvT_T0_ll,@function
        .size           _ZN7oneflow4cuda7softmax15SoftmaxWarpImplI10SimpleLoadIffE11SimpleStoreIffEfLi2ELi16ELi32ELi1ELb0ELNS1_9AlgorithmE0EEEvT_T0_ll,(.L_x_15593 - _ZN7oneflow4cuda7softmax15SoftmaxWarpImplI10SimpleLoadIffE11SimpleStoreIffEfLi2ELi16ELi32ELi1ELb0ELNS1_9AlgorithmE0EEEvT_T0_ll)
        .other          _ZN7oneflow4cuda7softmax15SoftmaxWarpImplI10SimpleLoadIffE11SimpleStoreIffEfLi2ELi16ELi32ELi1ELb0ELNS1_9AlgorithmE0EEEvT_T0_ll,@"STO_CUDA_ENTRY STV_DEFAULT"
_ZN7oneflow4cuda7softmax15SoftmaxWarpImplI10SimpleLoadIffE11SimpleStoreIffEfLi2ELi16ELi32ELi1ELb0ELNS1_9AlgorithmE0EEEvT_T0_ll:
.text._ZN7oneflow4cuda7softmax15SoftmaxWarpImplI10SimpleLoadIffE11SimpleStoreIffEfLi2ELi16ELi32ELi1ELb0ELNS1_9AlgorithmE0EEEvT_T0_ll:
        /* <DEDUP_REMOVED lines=24> */
.L_x_13780:
        /* <DEDUP_REMOVED lines=14> */
.L_x_13814:
        /* <DEDUP_REMOVED lines=231> */
.L_x_13826:
        /* <DEDUP_REMOVED lines=11> */
[----:B01----:R-:W-:Y:S05]  /*1180*/  CALL.REL.NOINC `($__internal_276_$__cuda_sm3x_div_rn_noftz_f32_slowpath) ;  /* 0x0000001c00bc7944 */ /* 0x003fea0003c00000 */
[----:B------:R-:W-:-:S07]  /*1190*/  MOV R14, R4 ;  /* 0x00000004000e7202 */ /* 0x000fce0000000f00 */
.L_x_13783:
[----:B------:R-:W-:Y:S05]  /*11a0*/  BSYNC.RECONVERGENT B2 ;  /* 0x0000000000027941 */ /* 0x000fea0003800200 */
.L_x_13782:
        /* <DEDUP_REMOVED lines=11> */
[----:B01----:R-:W-:Y:S05]  /*1260*/  CALL.REL.NOINC `($__internal_276_$__cuda_sm3x_div_rn_noftz_f32_slowpath) ;  /* 0x0000001c00847944 */ /* 0x003fea0003c00000 */
[----:B------:R-:W-:-:S07]  /*1270*/  MOV R15, R4 ;  /* 0x00000004000f7202 */ /* 0x000fce0000000f00 */
.L_x_13785:
[----:B------:R-:W-:Y:S05]  /*1280*/  BSYNC.RECONVERGENT B2 ;  /* 0x0000000000027941 */ /* 0x000fea0003800200 */
.L_x_13784:
        /* <DEDUP_REMOVED lines=13> */
.L_x_13787:
[----:B------:R-:W-:Y:S05]  /*1360*/  BSYNC.RECONVERGENT B2 ;  /* 0x0000000000027941 */ /* 0x000fea0003800200 */
.L_x_13786:
        /* <DEDUP_REMOVED lines=13> */
.L_x_13789:
[----:B------:R-:W-:Y:S05]  /*1440*/  BSYNC.RECONVERGENT B2 ;  /* 0x0000000000027941 */ /* 0x000fea0003800200 */
.L_x_13788:
        /* <DEDUP_REMOVED lines=13> */
.L_x_13791:
[----:B------:R-:W-:Y:S05]  /*1520*/  BSYNC.RECONVERGENT B2 ;  /* 0x0000000000027941 */ /* 0x000fea0003800200 */
.L_x_13790:
        /* <DEDUP_REMOVED lines=13> */
.L_x_13793:
[----:B------:R-:W-:Y:S05]  /*1600*/  BSYNC.RECONVERGENT B2 ;  /* 0x0000000000027941 */ /* 0x000fea0003800200 */
.L_x_13792:
        /* <DEDUP_REMOVED lines=13> */
.L_x_13795:
[----:B------:R-:W-:Y:S05]  /*16e0*/  BSYNC.RECONVERGENT B2 ;  /* 0x0000000000027941 */ /* 0x000fea0003800200 */
.L_x_13794:
        /* <DEDUP_REMOVED lines=13> */
.L_x_13797:
[----:B------:R-:W-:Y:S05]  /*17c0*/  BSYNC.RECONVERGENT B2 ;  /* 0x0000000000027941 */ /* 0x000fea0003800200 */
.L_x_13796:
        /* <DEDUP_REMOVED lines=13> */
.L_x_13799:
[----:B------:R-:W-:Y:S05]  /*18a0*/  BSYNC.RECONVERGENT B2 ;  /* 0x0000000000027941 */ /* 0x000fea0003800200 */
.L_x_13798:
        /* <DEDUP_REMOVED lines=13> */
.L_x_13801:
[----:B------:R-:W-:Y:S05]  /*1980*/  BSYNC.RECONVERGENT B2 ;  /* 0x0000000000027941 */ /* 0x000fea0003800200 */
.L_x_13800:
        /* <DEDUP_REMOVED lines=13> */
.L_x_13803:
[----:B------:R-:W-:Y:S05]  /*1a60*/  BSYNC.RECONVERGENT B2 ;  /* 0x0000000000027941 */ /* 0x000fea0003800200 */
.L_x_13802:
        /* <DEDUP_REMOVED lines=13> */
.L_x_13805:
[----:B------:R-:W-:Y:S05]  /*1b40*/  BSYNC.RECONVERGENT B2 ;  /* 0x0000000000027941 */ /* 0x000fea0003800200 */
.L_x_13804:
        /* <DEDUP_REMOVED lines=13> */
.L_x_13807:
[----:B------:R-:W-:Y:S05]  /*1c20*/  BSYNC.RECONVERGENT B2 ;  /* 0x0000000000027941 */ /* 0x000fea0003800200 */
.L_x_13806:
        /* <DEDUP_REMOVED lines=13> */
.L_x_13809:
[----:B------:R-:W-:Y:S05]  /*1d00*/  BSYNC.RECONVERGENT B2 ;  /* 0x0000000000027941 */ /* 0x000fea0003800200 */
.L_x_13808:
        /* <DEDUP_REMOVED lines=13> */
.L_x_13811:
[----:B------:R-:W-:Y:S05]  /*1de0*/  BSYNC.RECONVERGENT B2 ;  /* 0x0000000000027941 */ /* 0x000fea0003800200 */
.L_x_13810:
        /* <DEDUP_REMOVED lines=13> */
.L_x_13813:
[----:B------:R-:W-:Y:S05]  /*1ec0*/  BSYNC.RECONVERGENT B2 ;  /* 0x0000000000027941 */ /* 0x000fea0003800200 */
.L_x_13812:
        /* <DEDUP_REMOVED lines=56> */
.L_x_13781:
[----:B------:R-:W-:Y:S01]  /*2250*/  BSSY B0, `(.L_x_13815) ;  /* 0x0000007000007945 */ /* 0x000fe20003800000 */
[----:B------:R-:W-:Y:S02]  /*2260*/  MOV R12, 0x10 ;  /* 0x00000010000c7802 */ /* 0x000fe40000000f00 */
[----:B------:R-:W-:Y:S02]  /*2270*/  MOV R11, 0x1f ;  /* 0x0000001f000b7802 */ /* 0x000fe40000000f00 */
[----:B------:R-:W-:-:S07]  /*2280*/  MOV R15, 0xffffffff ;  /* 0xffffffff000f7802 */ /* 0x000fce0000000f00 */
[----:B0-----:R-:W-:Y:S05]  /*2290*/  WARPSYNC.COLLECTIVE R15, `(.L_x_13816) ;  /* 0x000000000f087348 */ /* 0x001fea0003c00000 */
[----:B------:R1:W2:Y:S02]  /*22a0*/  SHFL.BFLY P6, R14, R13, R12, R11 ;  /* 0x0c00000c0d0e7389 */ /* 0x0002a400000c000b */
[----:B012---:R-:W-:Y:S05]  /*22b0*/  ENDCOLLECTIVE ;  /* 0x000000000000791b */ /* 0x007fea0003800000 */
.L_x_13816:
[----:B------:R-:W-:Y:S05]  /*22c0*/  BSYNC B0 ;  /* 0x0000000000007941 */ /* 0x000fea0003800000 */
.L_x_13815:
[----:B------:R-:W-:Y:S01]  /*22d0*/  HFMA2 R11, -RZ, RZ, 0, 1.847743988037109375e-06 ;  /* 0x0000001fff0b7431 */ /* 0x000fe200000001ff */
[----:B------:R-:W-:Y:S02]  /*22e0*/  FMNMX R13, R13, R14, !PT ;  /* 0x0000000e0d0d7209 */ /* 0x000fe40007800000 */
[----:B------:R-:W-:Y:S02]  /*22f0*/  MOV R12, 0x8 ;  /* 0x00000008000c7802 */ /* 0x000fe40000000f00 */
[----:B------:R-:W-:-:S07]  /*2300*/  MOV R15, 0xffffffff ;  /* 0xffffffff000f7802 */ /* 0x000fce0000000f00 */
[----:B------:R-:W-:Y:S05]  /*2310*/  WARPSYNC.COLLECTIVE R15, `(.L_x_13817) ;  /* 0x000000000f087348 */ /* 0x000fea0003c00000 */
[----:B------:R0:W1:Y:S02]  /*2320*/  SHFL.BFLY P6, R14, R13, R12, R11 ;  /* 0x0c00000c0d0e7389 */ /* 0x00006400000c000b */
[----:B01----:R-:W-:Y:S05]  /*2330*/  ENDCOLLECTIVE ;  /* 0x000000000000791b */ /* 0x003fea0003800000 */
.L_x_13817:
[----:B------:R-:W-:Y:S01]  /*2340*/  HFMA2 R12, -RZ, RZ, 0, 2.384185791015625e-07 ;  /* 0x00000004ff0c7431 */ /* 0x000fe200000001ff */
[----:B------:R-:W-:-:S04]  /*2350*/  FMNMX R0, R13, R14, !PT ;  /* 0x0000000e0d007209 */ /* 0x000fc80007800000 */
[----:B------:R-:W-:-:S07]  /*2360*/  MOV R13, R0 ;  /* 0x00000000000d7202 */ /* 0x000fce0000000f00 */
[----:B------:R-:W-:Y:S05]  /*2370*/  WARPSYNC.COLLECTIVE R15, `(.L_x_13818) ;  /* 0x000000000f087348 */ /* 0x000fea0003c00000 */
[----:B------:R0:W1:Y:S02]  /*2380*/  SHFL.BFLY P6, R14, R13, R12, R11 ;  /* 0x0c00000c0d0e7389 */ /* 0x00006400000c000b */
[----:B01----:R-:W-:Y:S05]  /*2390*/  ENDCOLLECTIVE ;  /* 0x000000000000791b */ /* 0x003fea0003800000 */
.L_x_13818:
[----:B------:R-:W-:Y:S01]  /*23a0*/  HFMA2 R12, -RZ, RZ, 0, 1.1920928955078125e-07 ;  /* 0x00000002ff0c7431 */ /* 0x000fe200000001ff */
[----:B------:R-:W-:-:S04]  /*23b0*/  FMNMX R2, R0, R14, !PT ;  /* 0x0000000e00027209 */ /* 0x000fc80007800000 */
[----:B------:R-:W-:-:S07]  /*23c0*/  MOV R13, R2 ;  /* 0x00000002000d7202 */ /* 0x000fce0000000f00 */
[----:B------:R-:W-:Y:S05]  /*23d0*/  WARPSYNC.COLLECTIVE R15, `(.L_x_13819) ;  /* 0x000000000f087348 */ /* 0x000fea0003c00000 */
[----:B------:R0:W1:Y:S02]  /*23e0*/  SHFL.BFLY P6, R14, R13, R12, R11 ;  /* 0x0c00000c0d0e7389 */ /* 0x00006400000c000b */
[----:B01----:R-:W-:Y:S05]  /*23f0*/  ENDCOLLECTIVE ;  /* 0x000000000000791b */ /* 0x003fea0003800000 */
.L_x_13819:
[----:B------:R-:W-:Y:S01]  /*2400*/  HFMA2 R12, -RZ, RZ, 0, 5.9604644775390625e-08 ;  /* 0x00000001ff0c7431 */ /* 0x000fe200000001ff */
[----:B------:R-:W-:-:S04]  /*2410*/  FMNMX R3, R2, R14, !PT ;  /* 0x0000000e02037209 */ /* 0x000fc80007800000 */
[----:B------:R-:W-:-:S07]  /*2420*/  MOV R13, R3 ;  /* 0x00000003000d7202 */ /* 0x000fce0000000f00 */
[----:B------:R-:W-:Y:S05]  /*2430*/  WARPSYNC.COLLECTIVE R15, `(.L_x_13820) ;  /* 0x000000000f087348 */ /* 0x000fea0003c00000 */
[----:B------:R0:W1:Y:S02]  /*2440*/  SHFL.BFLY P6, R14, R13, R12, R11 ;  /* 0x0c00000c0d0e7389 */ /* 0x00006400000c000b */
[----:B01----:R-:W-:Y:S05]  /*2450*/  ENDCOLLECTIVE ;  /* 0x000000000000791b */ /* 0x003fea0003800000 */
.L_x_13820:
        /* <DEDUP_REMOVED lines=169> */
.L_x_13821:
[----:B------:R-:W-:Y:S02]  /*2ef0*/  HFMA2 R12, -RZ, RZ, 0, 4.76837158203125e-07 ;  /* 0x00000008ff0c7431 */ /* 0x000fe400000001ff */
[----:B------:R-:W-:-:S05]  /*2f00*/  FADD R24, R13, R14 ;  /* 0x0000000e0d187221 */ /* 0x000fca0000000000 */
[----:B------:R-:W-:-:S07]  /*2f10*/  MOV R13, R24 ;  /* 0x00000018000d7202 */ /* 0x000fce0000000f00 */
[----:B------:R-:W-:Y:S05]  /*2f20*/  WARPSYNC.COLLECTIVE R15, `(.L_x_13822) ;  /* 0x000000000f087348 */ /* 0x000fea0003c00000 */
[----:B------:R0:W1:Y:S02]  /*2f30*/  SHFL.BFLY P6, R14, R13, R12, R11 ;  /* 0x0c00000c0d0e7389 */ /* 0x00006400000c000b */
[----:B01----:R-:W-:Y:S05]  /*2f40*/  ENDCOLLECTIVE ;  /* 0x000000000000791b */ /* 0x003fea0003800000 */
.L_x_13822:
[----:B------:R-:W-:Y:S02]  /*2f50*/  HFMA2 R12, -RZ, RZ, 0, 2.384185791015625e-07 ;  /* 0x00000004ff0c7431 */ /* 0x000fe400000001ff */
[----:B------:R-:W-:-:S05]  /*2f60*/  FADD R25, R24, R14 ;  /* 0x0000000e18197221 */ /* 0x000fca0000000000 */
[----:B------:R-:W-:-:S07]  /*2f70*/  MOV R13, R25 ;  /* 0x00000019000d7202 */ /* 0x000fce0000000f00 */
[----:B------:R-:W-:Y:S05]  /*2f80*/  WARPSYNC.COLLECTIVE R15, `(.L_x_13823) ;  /* 0x000000000f087348 */ /* 0x000fea0003c00000 */
[----:B------:R0:W1:Y:S02]  /*2f90*/  SHFL.BFLY P6, R14, R13, R12, R11 ;  /* 0x0c00000c0d0e7389 */ /* 0x00006400000c000b */
[----:B01----:R-:W-:Y:S05]  /*2fa0*/  ENDCOLLECTIVE ;  /* 0x000000000000791b */ /* 0x003fea0003800000 */
.L_x_13823:
[----:B------:R-:W-:Y:S02]  /*2fb0*/  HFMA2 R12, -RZ, RZ, 0, 1.1920928955078125e-07 ;  /* 0x00000002ff0c7431 */ /* 0x000fe400000001ff */
[----:B------:R-:W-:-:S05]  /*2fc0*/  FADD R26, R25, R14 ;  /* 0x0000000e191a7221 */ /* 0x000fca0000000000 */
[----:B------:R-:W-:-:S07]  /*2fd0*/  MOV R13, R26 ;  /* 0x0000001a000d7202 */ /* 0x000fce0000000f00 */
[----:B------:R-:W-:Y:S05]  /*2fe0*/  WARPSYNC.COLLECTIVE R15, `(.L_x_13824) ;  /* 0x000000000f087348 */ /* 0x000fea0003c00000 */
[----:B------:R0:W1:Y:S02]  /*2ff0*/  SHFL.BFLY P6, R14, R13, R12, R11 ;  /* 0x0c00000c0d0e7389 */ /* 0x00006400000c000b */
[----:B01----:R-:W-:Y:S05]  /*3000*/  ENDCOLLECTIVE ;  /* 0x000000000000791b */ /* 0x003fea0003800000 */
.L_x_13824:
[----:B------:R-:W-:Y:S02]  /*3010*/  HFMA2 R12, -RZ, RZ, 0, 5.9604644775390625e-08 ;  /* 0x00000001ff0c7431 */ /* 0x000fe400000001ff */
[----:B------:R-:W-:-:S05]  /*3020*/  FADD R27, R26, R14 ;  /* 0x0000000e1a1b7221 */ /* 0x000fca0000000000 */
[----:B------:R-:W-:-:S07]  /*3030*/  MOV R13, R27 ;  /* 0x0000001b000d7202 */ /* 0x000fce0000000f00 */
[----:B------:R-:W-:Y:S05]  /*3040*/  WARPSYNC.COLLECTIVE R15, `(.L_x_13825) ;  /* 0x000000000f087348 */ /* 0x000fea0003c00000 */
[----:B------:R0:W1:Y:S02]  /*3050*/  SHFL.BFLY P6, R14, R13, R12, R11 ;  /* 0x0c00000c0d0e7389 */ /* 0x00006400000c000b */
[----:B01----:R-:W-:Y:S05]  /*3060*/  ENDCOLLECTIVE ;  /* 0x000000000000791b */ /* 0x003fea0003800000 */
.L_x_13825:
[----:B------:R-:W-:Y:S05]  /*3070*/  BRA `(.L_x_13826) ;  /* 0xffffffe000147947 */ /* 0x000fea000383ffff */
        .weak           $__internal_276_$__cuda_sm3x_div_rn_noftz_f32_slowpath
        .type           $__internal_276_$__cuda_sm3x_div_rn_noftz_f32_slowpath,@function
        .size           $__internal_276_$__cuda_sm3x_div_rn_noftz_f32_slowpath,(.L_x_15593 - $__internal_276_$__cuda_sm3x_div_rn_noftz_f32_slowpath)
$__internal_276_$__cuda_sm3x_div_rn_noftz_f32_slowpath:
        /* <DEDUP_REMOVED lines=35> */
.L_x_13828:
        /* <DEDUP_REMOVED lines=51> */
.L_x_13835:
[----:B------:R-:W-:-:S04]  /*35e0*/  LOP3.LUT R4, R4, 0x80000000, RZ, 0xc0, !PT ;  /* 0x8000000004047812 */ /* 0x000fc800078ec0ff */
[----:B------:R-:W-:Y:S01]  /*35f0*/  LOP3.LUT R4, R4, 0x7f800000, RZ, 0xfc, !PT ;  /* 0x7f80000004047812 */ /* 0x000fe200078efcff */
[----:B------:R-:W-:Y:S06]  /*3600*/  BRA `(.L_x_13836) ;  /* 0x0000000000047947 */ /* 0x000fec0003800000 */
.L_x_13834:
[----:B------:R-:W-:-:S07]  /*3610*/  LEA R4, R33, R4, 0x17 ;  /* 0x0000000421047211 */ /* 0x000fce00078eb8ff */
.L_x_13836:
[----:B------:R-:W-:Y:S05]  /*3620*/  BSYNC.RECONVERGENT B1 ;  /* 0x0000000000017941 */ /* 0x000fea0003800200 */
.L_x_13833:
[----:B------:R-:W-:Y:S05]  /*3630*/  BRA `(.L_x_13837) ;  /* 0x0000000000207947 */ /* 0x000fea0003800000 */
.L_x_13832:
[----:B------:R-:W-:-:S04]  /*3640*/  LOP3.LUT R4, R25, 0x80000000, R4, 0x48, !PT ;  /* 0x8000000019047812 */ /* 0x000fc800078e4804 */
[----:B------:R-:W-:Y:S01]  /*3650*/  LOP3.LUT R4, R4, 0x7f800000, RZ, 0xfc, !PT ;  /* 0x7f80000004047812 */ /* 0x000fe200078efcff */
[----:B------:R-:W-:Y:S06]  /*3660*/  BRA `(.L_x_13837) ;  /* 0x0000000000147947 */ /* 0x000fec0003800000 */
.L_x_13831:
[----:B------:R-:W-:Y:S01]  /*3670*/  LOP3.LUT R4, R25, 0x80000000, R4, 0x48, !PT ;  /* 0x8000000019047812 */ /* 0x000fe200078e4804 */
[----:B------:R-:W-:Y:S06]  /*3680*/  BRA `(.L_x_13837) ;  /* 0x00000000000c7947 */ /* 0x000fec0003800000 */
.L_x_13830:
[----:B------:R-:W0:Y:S01]  /*3690*/  MUFU.RSQ R4, -QNAN ;  /* 0xffc0000000047908 */ /* 0x000e220000001400 */
[----:B------:R-:W-:Y:S05]  /*36a0*/  BRA `(.L_x_13837) ;  /* 0x0000000000047947 */ /* 0x000fea0003800000 */
.L_x_13829:
[----:B------:R-:W-:-:S07]  /*36b0*/  FADD.FTZ R4, R4, R11 ;  /* 0x0000000b04047221 */ /* 0x000fce0000010000 */
.L_x_13837:
[----:B------:R-:W-:Y:S05]  /*36c0*/  BSYNC.RECONVERGENT B0 ;  /* 0x0000000000007941 */ /* 0x000fea0003800200 */
.L_x_13827:
[----:B------:R-:W-:-:S04]  /*36d0*/  HFMA2 R13, -RZ, RZ, 0, 0 ;  /* 0x00000000ff0d7431 */ /* 0x000fc800000001ff */
[----:B0-----:R-:W-:Y:S05]  /*36e0*/  RET.REL.NODEC R12 `(_ZN7oneflow4cuda7softmax15SoftmaxWarpImplI10SimpleLoadIffE11SimpleStoreIffEfLi2ELi16ELi32ELi1ELb0ELNS1_9AlgorithmE0EEEvT_T0_ll) ;  /* 0xffffffc80c447950 */ /* 0x001fea0003c3ffff */
.L_x_13838:
        /* <DEDUP_REMOVED lines=9> */
.L_x_15593:


//--------------------- .text._ZN7oneflow4cuda7softmax15SoftmaxWarpImplI10SimpleLoadIffE11SimpleStoreIffEfLi2ELi14ELi32ELi1ELb1ELNS1_9AlgorithmE0EEEvT_T0_ll --------------------------
	.section	.text._ZN7oneflow4cuda7softmax15SoftmaxWarpImplI10SimpleLoadIffE11SimpleStoreIffEfLi2ELi14ELi32ELi1ELb1ELNS1_9AlgorithmE0EEEvT_T0_ll,"ax",@progbits
	.align	128
        .global         _ZN7oneflow4cuda7softmax15SoftmaxWarpImplI10SimpleLoadIffE11SimpleStoreIffEfLi2ELi14ELi32ELi1ELb1ELNS1_9AlgorithmE0EEEvT_T0_ll
        .type           _ZN7oneflow4cuda7softmax15SoftmaxWarpImplI10SimpleLoadIffE11SimpleStoreIffEfLi2ELi14ELi32ELi1ELb1ELNS1_9AlgorithmE0EEEvT_T0_ll,@function
        .size           _ZN7oneflow4cuda7softmax15SoftmaxWarpImplI10SimpleLoadIffE11SimpleStoreIffEfLi2ELi14ELi32ELi1ELb1ELNS1_9AlgorithmE0EEEvT_T0_ll,(.L_x_15594 - _ZN7oneflow4cuda7softmax15SoftmaxWarpImplI10SimpleLoadIffE11SimpleStoreIffEfLi2ELi14ELi32ELi1ELb1ELNS1_9AlgorithmE0EEEvT_T0_ll)
        .other          _ZN7oneflow4cuda7softmax15SoftmaxWarpImplI10SimpleLoadIffE11SimpleStoreIffEfLi2ELi14ELi32ELi1ELb1ELNS1_9AlgorithmE0EEEvT_T0_ll,@"STO_CUDA_ENTRY STV_DEFAULT"
_ZN7oneflow4cuda7softmax15SoftmaxWarpImplI10SimpleLoadIffE11SimpleStoreIffEfLi2ELi14ELi32ELi1ELb1ELNS1_9AlgorithmE0EEEvT_T0_ll:
.text._ZN7oneflow4cuda7softmax15SoftmaxWarpImplI10SimpleLoadIffE11SimpleStoreIffEfLi2ELi14ELi32ELi1ELb1ELNS1_9AlgorithmE0EEEvT_T0_ll:
        /* <DEDUP_REMOVED lines=25> */
.L_x_13839:
        /* <DEDUP_REMOVED lines=21> */
.L_x_13870:
[----:B------:R-:W-:Y:S01]  /*02e0*/  ISETP.GE.U32.AND P0, PT, R26, UR44, PT ;  /* 0x0000002c1a007c0c */ /* 0x000fe2000bf06070 */
[----:B--2---:R-:W-:Y:S01]  /*02f0*/  HFMA2 R3, -RZ, RZ, 0, 0 ;  /* 0x00000000ff037431 */ /* 0x004fe200000001ff */
        /* <DEDUP_REMOVED lines=10> */
[----:B------:R-:W-:Y:S02]  /*03a0*/  ISETP.GE.U32.AND P5, PT, R30, UR44, PT ;  /* 0x0000002c1e007c0c */ /* 0x000fe4000bfa6070 */
[----:B------:R-:W-:Y:S02]  /*03b0*/  ISETP.GE.AND.EX P6, PT, RZ, UR45, PT, P6 ;  /* 0x0000002dff007c0c */ /* 0x000fe4000bfc6360 */
[C---:B-1----:R-:W-:Y:S02]  /*03c0*/  @!P0 R2UR UR4, R20.reuse ;  /* 0x00000000140482ca */ /* 0x042fe400000e0000 */
[----:B------:R-:W-:Y:S02]  /*03d0*/  @!P0 R2UR UR5, R21 ;  /* 0x00000000150582ca */ /* 0x000fe400000e0000 */
[----:B------:R-:W-:-:S02]  /*03e0*/  @!P0 R2UR UR6, R20 ;  /* 0x00000000140682ca */ /* 0x000fc400000e0000 */
[----:B------:R-:W-:Y:S02]  /*03f0*/  @!P0 R2UR UR7, R21 ;  /* 0x00000000150782ca */ /* 0x000fe400000e0000 */
[----:B------:R-:W-:Y:S02]  /*0400*/  IADD3 R3, PT, PT, R5, R3, RZ ;  /* 0x0000000305037210 */ /* 0x000fe40007ffe0ff */
[----:B------:R-:W-:Y:S02]  /*0410*/  LEA R2, P2, R4, UR36, 0x2 ;  /* 0x0000002404027c11 */ /* 0x000fe4000f8410ff */
[----:B------:R-:W-:Y:S02]  /*0420*/  ISETP.GE.U32.AND P3, PT, R29, UR44, PT ;  /* 0x0000002c1d007c0c */ /* 0x000fe4000bf66070 */
[----:B------:R-:W-:Y:S02]  /*0430*/  ISETP.GE.AND.EX P5, PT, RZ, UR45, PT, P5 ;  /* 0x0000002dff007c0c */ /* 0x000fe4000bfa6350 */
[----:B------:R-:W-:-:S02]  /*0440*/  @!P1 R2UR UR8, R20 ;  /* 0x00000000140892ca */ /* 0x000fc400000e0000 */
[C---:B------:R-:W-:Y:S02]  /*0450*/  @!P1 R2UR UR9, R21.reuse ;  /* 0x00000000150992ca */ /* 0x040fe400000e0000 */
[----:B------:R-:W-:Y:S02]  /*0460*/  @!P1 R2UR UR10, R20 ;  /* 0x00000000140a92ca */ /* 0x000fe400000e0000 */
[----:B------:R-:W-:Y:S02]  /*0470*/  @!P1 R2UR UR11, R21 ;  /* 0x00000000150b92ca */ /* 0x000fe400000e0000 */
[----:B------:R-:W-:Y:S02]  /*0480*/  LEA.HI.X R3, R4, UR37, R3, 0x2, P2 ;  /* 0x0000002504037c11 */ /* 0x000fe400090f1403 */
[----:B------:R-:W-:Y:S02]  /*0490*/  ISETP.GE.U32.AND P2, PT, R28, UR44, PT ;  /* 0x0000002c1c007c0c */ /* 0x000fe4000bf46070 */
[----:B------:R-:W-:-:S02]  /*04a0*/  MOV R18, 0xff800000 ;  /* 0xff80000000127802 */ /* 0x000fc40000000f00 */
[----:B0-----:R-:W-:Y:S02]  /*04b0*/  MOV R35, 0xff800000 ;  /* 0xff80000000237802 */ /* 0x001fe40000000f00 */
[----:B------:R-:W-:Y:S02]  /*04c0*/  ISETP.GE.AND.EX P3, PT, RZ, UR45, PT, P3 ;  /* 0x0000002dff007c0c */ /* 0x000fe4000bf66330 */
[C---:B------:R-:W-:Y:S01]  /*04d0*/  @!P4 R2UR UR12, R20.reuse ;  /* 0x00000000140cc2ca */ /* 0x040fe200000e0000 */
[----:B------:R-:W2:Y:S01]  /*04e0*/  @!P0 LDG.E R18, desc[UR4][R2.64] ;  /* 0x0000000402128981 */ /* 0x000ea2000c1e1900 */
[C---:B------:R-:W-:Y:S02]  /*04f0*/  @!P4 R2UR UR13, R21.reuse ;  /* 0x00000000150dc2ca */ /* 0x040fe400000e0000 */
[----:B------:R-:W-:Y:S01]  /*0500*/  @!P4 R2UR UR14, R20 ;  /* 0x00000000140ec2ca */ /* 0x000fe200000e0000 */
[----:B------:R-:W2:Y:S01]  /*0510*/  @!P0 LDG.E R35, desc[UR6][R2.64+0x4] ;  /* 0x0000040602238981 */ /* 0x000ea2000c1e1900 */
[----:B------:R-:W-:-:S02]  /*0520*/  @!P4 R2UR UR15, R21 ;  /* 0x00000000150fc2ca */ /* 0x000fc400000e0000 */
[----:B------:R-:W-:Y:S02]  /*0530*/  MOV R37, 0xff800000 ;  /* 0xff80000000257802 */ /* 0x000fe40000000f00 */
        /* <DEDUP_REMOVED lines=40> */
[----:B------:R-:W-:Y:S01]  /*07c0*/  MOV R13, 0xff800000 ;  /* 0xff800000000d7802 */ /* 0x000fe20000000f00 */
[----:B------:R-:W-:Y:S01]  /*07d0*/  UMOV UR4, 0xffffffff ;  /* 0xffffffff00047882 */ /* 0x000fe20000000000 */
[----:B--2---:R-:W-:-:S04]  /*07e0*/  @!P0 FMNMX3 R13, R18, -INF , R35, !PT ;  /* 0xff800000120d8876 */ /* 0x004fc80007800023 */
[----:B---3--:R-:W-:-:S04]  /*07f0*/  @!P1 FMNMX3 R13, R13, R37, R36, !PT ;  /* 0x000000250d0d9276 */ /* 0x008fc80007800024 */
[----:B----4-:R-:W-:-:S04]  /*0800*/  @!P4 FMNMX3 R13, R13, R4, R5, !PT ;  /* 0x000000040d0dc276 */ /* 0x010fc80007800005 */
[----:B-----5:R-:W-:-:S04]  /*0810*/  @!P6 FMNMX3 R13, R13, R7, R8, !PT ;  /* 0x000000070d0de276 */ /* 0x020fc80007800008 */
[----:B------:R-:W-:-:S04]  /*0820*/  @!P5 FMNMX3 R13, R13, R23, R16, !PT ;  /* 0x000000170d0dd276 */ /* 0x000fc80007800010 */
        /* <DEDUP_REMOVED lines=22> */
[----:B------:R-:W-:Y:S01]  /*0990*/  FFMA.SAT R42, R40, R9, 0.5 ;  /* 0x3f000000282a7423 */ /* 0x000fe20000002009 */
[-C--:B------:R-:W-:Y:S01]  /*09a0*/  FFMA.RM R7, R8, R11.reuse, 12582913 ;  /* 0x4b40000108077423 */ /* 0x080fe2000000400b */
[C---:B------:R-:W-:Y:S01]  /*09b0*/  FADD R34, -R12.reuse, R37 ;  /* 0x000000250c227221 */ /* 0x040fe20000000100 */
[----:B------:R-:W-:Y:S01]  /*09c0*/  FADD R8, -R12, R17 ;  /* 0x000000110c087221 */ /* 0x000fe20000000100 */
[----:B------:R-:W-:Y:S01]  /*09d0*/  FFMA.RM R3, R42, R11, 12582913 ;  /* 0x4b4000012a037423 */ /* 0x000fe2000000400b */
[----:B------:R-:W-:Y:S01]  /*09e0*/  FADD R5, R7, -12583039 ;  /* 0xcb40007f07057421 */ /* 0x000fe20000000000 */
[----:B------:R-:W-:Y:S01]  /*09f0*/  FFMA.SAT R42, R36, R9, 0.5 ;  /* 0x3f000000242a7423 */ /* 0x000fe20000002009 */
[C---:B------:R-:W-:Y:S01]  /*0a00*/  FADD R22, -R12.reuse, R4 ;  /* 0x000000040c167221 */ /* 0x040fe20000000100 */
        /* <DEDUP_REMOVED lines=46> */
[----:B------:R-:W-:Y:S01]  /*0cf0*/  SHF.L.U32 R3, R5, 0x17, RZ ;  /* 0x0000001705037819 */ /* 0x000fe200000006ff */
[----:B------:R-:W-:Y:S02]  /*0d00*/  FFMA.SAT R38, R12, R9, 0.5 ;  /* 0x3f0000000c267423 */ /* 0x000fe40000002009 */
        /* <DEDUP_REMOVED lines=34> */
[----:B-1----:R-:W-:Y:S02]  /*0f30*/  FMUL R7, R7, R36 ;  /* 0x0000002407077220 */ /* 0x002fe40000400000 */
[C---:B------:R-:W-:Y:S01]  /*0f40*/  FADD R17, R14.reuse, -12583039 ;  /* 0xcb40007f0e117421 */ /* 0x040fe20000000000 */
[----:B------:R-:W-:-:S03]  /*0f50*/  SHF.L.U32 R14, R14, 0x17, RZ ;  /* 0x000000170e0e7819 */ /* 0x000fc600000006ff */
[----:B------:R-:W-:-:S04]  /*0f60*/  FFMA R17, R10, 1.4426950216293334961, -R17 ;  /* 0x3fb8aa3b0a117823 */ /* 0x000fc80000000811 */
[----:B------:R-:W-:Y:S01]  /*0f70*/  FFMA R36, R10, 1.925963033500011079e-08, R17 ;  /* 0x32a570600a247823 */ /* 0x000fe20000000011 */
[----:B------:R-:W-:-:S04]  /*0f80*/  FFMA.SAT R10, R8, R9, 0.5 ;  /* 0x3f000000080a7423 */ /* 0x000fc80000002009 */
[-C--:B------:R-:W-:Y:S01]  /*0f90*/  FFMA.RM R17, R10, R11.reuse, 12582913 ;  /* 0x4b4000010a117423 */ /* 0x080fe2000000400b */
[----:B------:R-:W-:-:S03]  /*0fa0*/  FFMA.RM R11, R38, R11, 12582913 ;  /* 0x4b400001260b7423 */ /* 0x000fc6000000400b */
[----:B------:R-:W-:-:S04]  /*0fb0*/  FADD R9, R17, -12583039 ;  /* 0xcb40007f11097421 */ /* 0x000fc80000000000 */
        /* <DEDUP_REMOVED lines=11> */
[----:B------:R-:W1:Y:S02]  /*1070*/  MUFU.EX2 R23, R36 ;  /* 0x0000002400177308 */ /* 0x000e640000000800 */
[----:B------:R-:W-:-:S04]  /*1080*/  FADD R9, R9, R0 ;  /* 0x0000000009097221 */ /* 0x000fc80000000000 */
[----:B------:R-:W-:Y:S02]  /*1090*/  FADD R10, R9, R2 ;  /* 0x00000002090a7221 */ /* 0x000fe40000000000 */
[----:B------:R-:W-:Y:S01]  /*10a0*/  MUFU.EX2 R38, R38 ;  /* 0x0000002600267308 */ /* 0x000fe20000000800 */
[----:B0-----:R-:W-:Y:S01]  /*10b0*/  FMUL R16, R16, R15 ;  /* 0x0000000f10107220 */ /* 0x001fe20000400000 */
[----:B------:R-:W-:-:S04]  /*10c0*/  FADD R9, R10, R3 ;  /* 0x000000030a097221 */ /* 0x000fc80000000000 */
[----:B------:R-:W-:Y:S01]  /*10d0*/  FADD R10, R9, R4 ;  /* 0x00000004090a7221 */ /* 0x000fe20000000000 */
[----:B------:R-:W-:Y:S02]  /*10e0*/  FMUL R9, R18, R35 ;  /* 0x0000002312097220 */ /* 0x000fe40000400000 */
[----:B------:R-:W0:Y:S01]  /*10f0*/  MUFU.EX2 R18, R37 ;  /* 0x0000002500127308 */ /* 0x000e220000000800 */
[----:B------:R-:W-:-:S04]  /*1100*/  FADD R10, R10, R5 ;  /* 0x000000050a0a7221 */ /* 0x000fc80000000000 */
[----:B------:R-:W-:Y:S01]  /*1110*/  FADD R13, R10, R7 ;  /* 0x000000070a0d7221 */ /* 0x000fe20000000000 */
[----:B------:R-:W-:Y:S01]  /*1120*/  FMUL R10, R12, R19 ;  /* 0x000000130c0a7220 */ /* 0x000fe20000400000 */
[----:B------:R-:W-:Y:S01]  /*1130*/  SHF.L.U32 R19, R17, 0x17, RZ ;  /* 0x0000001711137819 */ /* 0x000fe200000006ff */
[----:B-1----:R-:W-:Y:S01]  /*1140*/  FMUL R17, R14, R23 ;  /* 0x000000170e117220 */ /* 0x002fe20000400000 */
[----:B------:R-:W-:-:S04]  /*1150*/  FADD R12, R13, R8 ;  /* 0x000000080d0c7221 */ /* 0x000fc80000000000 */
[----:B------:R-:W-:-:S04]  /*1160*/  FADD R13, R12, R9 ;  /* 0x000000090c0d7221 */ /* 0x000fc80000000000 */
[----:B------:R-:W-:Y:S01]  /*1170*/  FADD R13, R13, R10 ;  /* 0x0000000a0d0d7221 */ /* 0x000fe20000000000 */
[----:B0-----:R-:W-:Y:S01]  /*1180*/  FMUL R19, R19, R18 ;  /* 0x0000001213137220 */ /* 0x001fe20000400000 */
[----:B------:R-:W-:Y:S02]  /*1190*/  FMUL R18, R11, R38 ;  /* 0x000000260b127220 */ /* 0x000fe40000400000 */
        /* <DEDUP_REMOVED lines=13> */
.L_x_13882:
        /* <DEDUP_REMOVED lines=11> */
[----:B0-----:R-:W-:Y:S05]  /*1320*/  CALL.REL.NOINC `($__internal_277_$__cuda_sm3x_div_rn_noftz_f32_slowpath) ;  /* 0x0000001c00287944 */ /* 0x001fea0003c00000 */
[----:B------:R-:W-:-:S07]  /*1330*/  MOV R14, R6 ;  /* 0x00000006000e7202 */ /* 0x000fce0000000f00 */
.L_x_13843:
[----:B------:R-:W-:Y:S05]  /*1340*/  BSYNC.RECONVERGENT B3 ;  /* 0x0000000000037941 */ /* 0x000fea0003800200 */
.L_x_13842:
        /* <DEDUP_REMOVED lines=11> */
[----:B0-----:R-:W-:Y:S05]  /*1400*/  CALL.REL.NOINC `($__internal_277_$__cuda_sm3x_div_rn_noftz_f32_slowpath) ;  /* 0x0000001800f07944 */ /* 0x001fea0003c00000 */
[----:B------:R-:W-:-:S07]  /*1410*/  MOV R15, R6 ;  /* 0x00000006000f7202 */ /* 0x000fce0000000f00 */
.L_x_13845:
[----:B------:R-:W-:Y:S05]  /*1420*/  BSYNC.RECONVERGENT B3 ;  /* 0x0000000000037941 */ /* 0x000fea0003800200 */
.L_x_13844:
        /* <DEDUP_REMOVED lines=13> */
.L_x_13847:
[----:B------:R-:W-:Y:S05]  /*1500*/  BSYNC.RECONVERGENT B3 ;  /* 0x0000000000037941 */ /* 0x000fea0003800200 */
.L_x_13846:
        /* <DEDUP_REMOVED lines=13> */
.L_x_13849:
[----:B------:R-:W-:Y:S05]  /*15e0*/  BSYNC.RECONVERGENT B3 ;  /* 0x0000000000037941 */ /* 0x000fea0003800200 */
.L_x_13848:
        /* <DEDUP_REMOVED lines=13> */
.L_x_13851:
[----:B------:R-:W-:Y:S05]  /*16c0*/  BSYNC.RECONVERGENT B3 ;  /* 0x0000000000037941 */ /* 0x000fea0003800200 */
.L_x_13850:
        /* <DEDUP_REMOVED lines=13> */
.L_x_13853:
[----:B------:R-:W-:Y:S05]  /*17a0*/  BSYNC.RECONVERGENT B3 ;  /* 0x0000000000037941 */ /* 0x000fea0003800200 */
.L_x_13852:
        /* <DEDUP_REMOVED lines=13> */
.L_x_13855:
[----:B------:R-:W-:Y:S05]  /*1880*/  BSYNC.RECONVERGENT B3 ;  /* 0x0000000000037941 */ /* 0x000fea0003800200 */
.L_x_13854:
        /* <DEDUP_REMOVED lines=13> */
.L_x_13857:
[----:B------:R-:W-:Y:S05]  /*1960*/  BSYNC.RECONVERGENT B3 ;  /* 0x0000000000037941 */ /* 0x000fea0003800200 */
.L_x_13856:
        /* <DEDUP_REMOVED lines=13> */
.L_x_13859:
[----:B------:R-:W-:Y:S05]  /*1a40*/  BSYNC.RECONVERGENT B3 ;  /* 0x0000000000037941 */ /* 0x000fea0003800200 */
.L_x_13858:
        /* <DEDUP_REMOVED lines=13> */
.L_x_13861:
[----:B------:R-:W-:Y:S05]  /*1b20*/  BSYNC.RECONVERGENT B3 ;  /* 0x0000000000037941 */ /* 0x000fea0003800200 */
.L_x_13860:
        /* <DEDUP_REMOVED lines=13> */
.L_x_13863:
[----:B------:R-:W-:Y:S05]  /*1c00*/  BSYNC.RECONVERGENT B3 ;  /* 0x0000000000037941 */ /* 0x000fea0003800200 */
.L_x_13862:
        /* <DEDUP_REMOVED lines=13> */
.L_x_13865:
[----:B------:R-:W-:Y:S05]  /*1ce0*/  BSYNC.RECONVERGENT B3 ;  /* 0x0000000000037941 */ /* 0x000fea0003800200 */
.L_x_13864:
        /* <DEDUP_REMOVED lines=13> */
.L_x_13867:
[----:B------:R-:W-:Y:S05]  /*1dc0*/  BSYNC.RECONVERGENT B3 ;  /* 0x0000000000037941 */ /* 0x000fea0003800200 */
.L_x_13866:
        /* <DEDUP_REMOVED lines=13> */
.L_x_13869:
[----:B------:R-:W-:Y:S05]  /*1ea0*/  BSYNC.RECONVERGENT B3 ;  /* 0x0000000000037941 */ /* 0x000fea0003800200 */
.L_x_13868:
        /* <DEDUP_REMOVED lines=13> */
[----:B------:R-:W-:Y:S02]  /*1f80*/  ISETP.GE.U32.AND P5, PT, R29, UR44, PT ;  /* 0x0000002c1d007c0c */ /* 0x000fe4000bfa6070 */
[----:B------:R-:W-:Y:S02]  /*1f90*/  LEA.HI.X R13, R10, UR41, R11, 0x2, P1 ;  /* 0x000000290a0d7c11 */ /* 0x000fe400088f140b */
[----:B------:R-:W-:-:S02]  /*1fa0*/  ISETP.GE.U32.AND P1, PT, R28, UR44, PT ;  /* 0x0000002c1c007c0c */ /* 0x000fc4000bf26070 */
[----:B------:R-:W-:Y:S01]  /*1fb0*/  ISETP.GE.AND.EX P4, PT, RZ, UR45, PT, P4 ;  /* 0x0000002dff007c0c */ /* 0x000fe2000bf86340 */
[----:B------:R2:W-:Y:S01]  /*1fc0*/  @!P0 STG.E desc[UR4][R12.64], R14 ;  /* 0x0000000e0c008986 */ /* 0x0005e2000c101904 */
[----:B------:R-:W-:Y:S02]  /*1fd0*/  ISETP.GE.AND.EX P3, PT, RZ, UR45, PT, P3 ;  /* 0x0000002dff007c0c */ /* 0x000fe4000bf66330 */
[----:B------:R-:W-:Y:S01]  /*1fe0*/  ISETP.GE.AND.EX P2, PT, RZ, UR45, PT, P2 ;  /* 0x0000002dff007c0c */ /* 0x000fe2000bf46320 */
[----:B------:R2:W-:Y:S01]  /*1ff0*/  @!P0 STG.E desc[UR4][R12.64+0x4], R15 ;  /* 0x0000040f0c008986 */ /* 0x0005e2000c101904 */
[----:B------:R-:W-:Y:S02]  /*2000*/  ISETP.GE.AND.EX P6, PT, RZ, UR45, PT, P6 ;  /* 0x0000002dff007c0c */ /* 0x000fe4000bfc6360 */
[----:B------:R-:W-:Y:S02]  /*2010*/  ISETP.GE.AND.EX P5, PT, RZ, UR45, PT, P5 ;  /* 0x0000002dff007c0c */ /* 0x000fe4000bfa6350 */
[----:B------:R-:W-:-:S02]  /*2020*/  ISETP.GE.AND.EX P1, PT, RZ, UR45, PT, P1 ;  /* 0x0000002dff007c0c */ /* 0x000fc4000bf26310 */
[C---:B------:R-:W-:Y:S02]  /*2030*/  IADD3 R25, P0, PT, R27.reuse, R25, RZ ;  /* 0x000000191b197210 */ /* 0x040fe40007f1e0ff */
[C---:B------:R-:W-:Y:S02]  /*2040*/  @!P4 R2UR UR6, R20.reuse ;  /* 0x000000001406c2ca */ /* 0x040fe400000e0000 */
        /* <DEDUP_REMOVED lines=40> */
.L_x_13840:
[----:B------:R-:W-:Y:S05]  /*22d0*/  EXIT ;  /* 0x000000000000794d */ /* 0x000fea0003800000 */
.L_x_13841:
[----:B------:R-:W-:Y:S01]  /*22e0*/  BSSY B1, `(.L_x_13871) ;  /* 0x0000007000017945 */ /* 0x000fe20003800000 */
[----:B------:R-:W-:Y:S02]  /*22f0*/  MOV R12, 0x10 ;  /* 0x00000010000c7802 */ /* 0x000fe40000000f00 */
[----:B------:R-:W-:Y:S02]  /*2300*/  MOV R11, 0x1f ;  /* 0x0000001f000b7802 */ /* 0x000fe40000000f00 */
[----:B------:R-:W-:-:S07]  /*2310*/  MOV R15, 0xffffffff ;  /* 0xffffffff000f7802 */ /* 0x000fce0000000f00 */
[----:B------:R-:W-:Y:S05]  /*2320*/  WARPSYNC.COLLECTIVE R15, `(.L_x_13872) ;  /* 0x000000000f087348 */ /* 0x000fea0003c00000 */
[----:B------:R0:W1:Y:S02]  /*2330*/  SHFL.BFLY P6, R14, R13, R12, R11 ;  /* 0x0c00000c0d0e7389 */ /* 0x00006400000c000b */
[----:B01----:R-:W-:Y:S05]  /*2340*/  ENDCOLLECTIVE ;  /* 0x000000000000791b */ /* 0x003fea0003800000 */
.L_x_13872:
[----:B------:R-:W-:Y:S05]  /*2350*/  BSYNC B1 ;  /* 0x0000000000017941 */ /* 0x000fea0003800000 */
.L_x_13871:
[----:B------:R-:W-:Y:S01]  /*2360*/  HFMA2 R11, -RZ, RZ, 0, 1.847743988037109375e-06 ;  /* 0x0000001fff0b7431 */ /* 0x000fe200000001ff */
[----:B------:R-:W-:Y:S02]  /*2370*/  FMNMX R13, R14, R13, !PT ;  /* 0x0000000d0e0d7209 */ /* 0x000fe40007800000 */
[----:B------:R-:W-:Y:S02]  /*2380*/  MOV R12, 0x8 ;  /* 0x00000008000c7802 */ /* 0x000fe40000000f00 */
[----:B------:R-:W-:-:S07]  /*2390*/  MOV R15, 0xffffffff ;  /* 0xffffffff000f7802 */ /* 0x000fce0000000f00 */
[----:B------:R-:W-:Y:S05]  /*23a0*/  WARPSYNC.COLLECTIVE R15, `(.L_x_13873) ;  /* 0x000000000f087348 */ /* 0x000fea0003c00000 */
[----:B------:R0:W1:Y:S02]  /*23b0*/  SHFL.BFLY P6, R14, R13, R12, R11 ;  /* 0x0c00000c0d0e7389 */ /* 0x00006400000c000b */
[----:B01----:R-:W-:Y:S05]  /*23c0*/  ENDCOLLECTIVE ;  /* 0x000000000000791b */ /* 0x003fea0003800000 */
.L_x_13873:
[----:B------:R-:W-:Y:S01]  /*23d0*/  HFMA2 R12, -RZ, RZ, 0, 2.384185791015625e-07 ;  /* 0x00000004ff0c7431 */ /* 0x000fe200000001ff */
[----:B------:R-:W-:-:S04]  /*23e0*/  FMNMX R0, R13, R14, !PT ;  /* 0x0000000e0d007209 */ /* 0x000fc80007800000 */
[----:B------:R-:W-:-:S07]  /*23f0*/  MOV R13, R0 ;  /* 0x00000000000d7202 */ /* 0x000fce0000000f00 */
[----:B------:R-:W-:Y:S05]  /*2400*/  WARPSYNC.COLLECTIVE R15, `(.L_x_13874) ;  /* 0x000000000f087348 */ /* 0x000fea0003c00000 */
[----:B------:R0:W1:Y:S02]  /*2410*/  SHFL.BFLY P6, R14, R13, R12, R11 ;  /* 0x0c00000c0d0e7389 */ /* 0x00006400000c000b */
[----:B01----:R-:W-:Y:S05]  /*2420*/  ENDCOLLECTIVE ;  /* 0x000000000000791b */ /* 0x003fea0003800000 */
.L_x_13874:
[----:B------:R-:W-:Y:S01]  /*2430*/  HFMA2 R12, -RZ, RZ, 0, 1.1920928955078125e-07 ;  /* 0x00000002ff0c7431 */ /* 0x000fe200000001ff */
[----:B------:R-:W-:-:S04]  /*2440*/  FMNMX R2, R0, R14, !PT ;  /* 0x0000000e00027209 */ /* 0x000fc80007800000 */
[----:B------:R-:W-:-:S07]  /*2450*/  MOV R13, R2 ;  /* 0x00000002000d7202 */ /* 0x000fce0000000f00 */
[----:B------:R-:W-:Y:S05]  /*2460*/  WARPSYNC.COLLECTIVE R15, `(.L_x_13875) ;  /* 0x000000000f087348 */ /* 0x000fea0003c00000 */
[----:B------:R0:W1:Y:S02]  /*2470*/  SHFL.BFLY P6, R14, R13, R12, R11 ;  /* 0x0c00000c0d0e7389 */ /* 0x00006400000c000b */
[----:B01----:R-:W-:Y:S05]  /*2480*/  ENDCOLLECTIVE ;  /* 0x000000000000791b */ /* 0x003fea0003800000 */
.L_x_13875:
[----:B------:R-:W-:Y:S01]  /*2490*/  HFMA2 R12, -RZ, RZ, 0, 5.9604644775390625e-08 ;  /* 0x00000001ff0c7431 */ /* 0x000fe200000001ff */
[----:B------:R-:W-:-:S04]  /*24a0*/  FMNMX R3, R2, R14, !PT ;  /* 0x0000000e02037209 */ /* 0x000fc80007800000 */
[----:B------:R-:W-:-:S07]  /*24b0*/  MOV R13, R3 ;  /* 0x00000003000d7202 */ /* 0x000fce0000000f00 */
[----:B------:R-:W-:Y:S05]  /*24c0*/  WARPSYNC.COLLECTIVE R15, `(.L_x_13876) ;  /* 0x000000000f087348 */ /* 0x000fea0003c00000 */
[----:B------:R0:W1:Y:S02]  /*24d0*/  SHFL.BFLY P6, R14, R13, R12, R11 ;  /* 0x0c00000c0d0e7389 */ /* 0x00006400000c000b */
[----:B01----:R-:W-:Y:S05]  /*24e0*/  ENDCOLLECTIVE ;  /* 0x000000000000791b */ /* 0x003fea0003800000 */
.L_x_13876:
        /* <DEDUP_REMOVED lines=82> */
[-C--:B------:R-:W-:Y:S01]  /*2a10*/  FFMA.SAT R22, R11, R13.reuse, 0.5 ;  /* 0x3f0000000b167423 */ /* 0x080fe2000000200d */
[C---:B------:R-:W-:Y:S01]  /*2a20*/  FADD R18, R10.reuse, -12583039 ;  /* 0xcb40007f0a127421 */ /* 0x040fe20000000000 */
[----:B------:R-:W-:Y:S01]  /*2a30*/  SHF.L.U32 R9, R10, 0x17, RZ ;  /* 0x000000170a097819 */ /* 0x000fe200000006ff */
[----:B------:R-:W-:Y:S01]  /*2a40*/  FFMA.SAT R10, R16, R13, 0.5 ;  /* 0x3f000000100a7423 */ /* 0x000fe2000000200d */
[-C--:B------:R-:W-:Y:S01]  /*2a50*/  FFMA.RM R22, R22, R15.reuse, 12582913 ;  /* 0x4b40000116167423 */ /* 0x080fe2000000400f */
[C---:B------:R-:W-:Y:S02]  /*2a60*/  FFMA R18, R23.reuse, 1.4426950216293334961, -R18 ;  /* 0x3fb8aa3b17127823 */ /* 0x040fe40000000812 */
[----:B------:R-:W-:Y:S01]  /*2a70*/  FFMA.RM R10, R10, R15, 12582913 ;  /* 0x4b4000010a0a7423 */ /* 0x000fe2000000400f */
[----:B------:R-:W-:Y:S01]  /*2a80*/  FADD R34, R22, -12583039 ;  /* 0xcb40007f16227421 */ /* 0x000fe20000000000 */
[----:B------:R-:W-:-:S03]  /*2a90*/  FFMA R18, R23, 1.925963033500011079e-08, R18 ;  /* 0x32a5706017127823 */ /* 0x000fc60000000012 */
[C---:B------:R-:W-:Y:S01]  /*2aa0*/  FFMA R34, R11.reuse, 1.4426950216293334961, -R34 ;  /* 0x3fb8aa3b0b227823 */ /* 0x040fe20000000822 */
[----:B-1----:R-:W-:Y:S02]  /*2ab0*/  FMUL R8, R8, R17 ;  /* 0x0000001108087220 */ /* 0x002fe40000400000 */
[----:B------:R-:W0:Y:S01]  /*2ac0*/  MUFU.EX2 R18, R18 ;  /* 0x0000001200127308 */ /* 0x000e220000000800 */
        /* <DEDUP_REMOVED lines=13> */
[----:B------:R-:W-:-:S04]  /*2ba0*/  FFMA R18, R19, 1.925963033500011079e-08, R18 ;  /* 0x32a5706013127823 */ /* 0x000fc80000000012 */
[----:B------:R1:W2:Y:S01]  /*2bb0*/  MUFU.EX2 R19, R18 ;  /* 0x0000001200137308 */ /* 0x0002a20000000800 */
[----:B0-----:R-:W-:Y:S01]  /*2bc0*/  FMUL R10, R10, R17 ;  /* 0x000000110a0a7220 */ /* 0x001fe20000400000 */
[----:B------:R-:W-:Y:S01]  /*2bd0*/  SHF.L.U32 R17, R22, 0x17, RZ ;  /* 0x0000001716117819 */ /* 0x000fe200000006ff */
[-C--:B------:R-:W-:Y:S01]  /*2be0*/  FFMA.SAT R22, R14, R13.reuse, 0.5 ;  /* 0x3f0000000e167423 */ /* 0x080fe2000000200d */
[----:B-1----:R-:W-:-:S03]  /*2bf0*/  FFMA.SAT R18, R12, R13, 0.5 ;  /* 0x3f0000000c127423 */ /* 0x002fc6000000200d */
[-C--:B------:R-:W-:Y:S01]  /*2c00*/  FFMA.RM R22, R22, R15.reuse, 12582913 ;  /* 0x4b40000116167423 */ /* 0x080fe2000000400f */
[----:B------:R-:W-:Y:S01]  /*2c10*/  FFMA.RM R18, R18, R15, 12582913 ;  /* 0x4b40000112127423 */ /* 0x000fe2000000400f */
[----:B------:R-:W-:Y:S01]  /*2c20*/  FMUL R17, R17, R34 ;  /* 0x0000002211117220 */ /* 0x000fe20000400000 */
[----:B------:R-:W-:Y:S02]  /*2c30*/  MOV R15, 0xffffffff ;  /* 0xffffffff000f7802 */ /* 0x000fe40000000f00 */
[----:B------:R-:W-:Y:S01]  /*2c40*/  FADD R11, R18, -12583039 ;  /* 0xcb40007f120b7421 */ /* 0x000fe20000000000 */
[----:B--2---:R-:W-:Y:S01]  /*2c50*/  FMUL R16, R16, R19 ;  /* 0x0000001310107220 */ /* 0x004fe20000400000 */
[----:B------:R-:W-:Y:S02]  /*2c60*/  SHF.L.U32 R18, R18, 0x17, RZ ;  /* 0x0000001712127819 */ /* 0x000fe400000006ff */
        /* <DEDUP_REMOVED lines=29> */
.L_x_13877:
[----:B------:R-:W-:Y:S02]  /*2e40*/  HFMA2 R12, -RZ, RZ, 0, 4.76837158203125e-07 ;  /* 0x00000008ff0c7431 */ /* 0x000fe400000001ff */
[----:B------:R-:W-:-:S05]  /*2e50*/  FADD R22, R13, R14 ;  /* 0x0000000e0d167221 */ /* 0x000fca0000000000 */
[----:B------:R-:W-:-:S07]  /*2e60*/  MOV R13, R22 ;  /* 0x00000016000d7202 */ /* 0x000fce0000000f00 */
[----:B------:R-:W-:Y:S05]  /*2e70*/  WARPSYNC.COLLECTIVE R15, `(.L_x_13878) ;  /* 0x000000000f087348 */ /* 0x000fea0003c00000 */
[----:B------:R0:W1:Y:S02]  /*2e80*/  SHFL.BFLY P6, R14, R13, R12, R11 ;  /* 0x0c00000c0d0e7389 */ /* 0x00006400000c000b */
[----:B01----:R-:W-:Y:S05]  /*2e90*/  ENDCOLLECTIVE ;  /* 0x000000000000791b */ /* 0x003fea0003800000 */
.L_x_13878:
[----:B------:R-:W-:Y:S02]  /*2ea0*/  HFMA2 R12, -RZ, RZ, 0, 2.384185791015625e-07 ;  /* 0x00000004ff0c7431 */ /* 0x000fe400000001ff */
[----:B------:R-:W-:-:S05]  /*2eb0*/  FADD R23, R22, R14 ;  /* 0x0000000e16177221 */ /* 0x000fca0000000000 */
[----:B------:R-:W-:-:S07]  /*2ec0*/  MOV R13, R23 ;  /* 0x00000017000d7202 */ /* 0x000fce0000000f00 */
[----:B------:R-:W-:Y:S05]  /*2ed0*/  WARPSYNC.COLLECTIVE R15, `(.L_x_13879) ;  /* 0x000000000f087348 */ /* 0x000fea0003c00000 */
[----:B------:R0:W1:Y:S02]  /*2ee0*/  SHFL.BFLY P6, R14, R13, R12, R11 ;  /* 0x0c00000c0d0e7389 */ /* 0x00006400000c000b */
[----:B01----:R-:W-:Y:S05]  /*2ef0*/  ENDCOLLECTIVE ;  /* 0x000000000000791b */ /* 0x003fea0003800000 */
.L_x_13879:
[----:B------:R-:W-:Y:S02]  /*2f00*/  HFMA2 R12, -RZ, RZ, 0, 1.1920928955078125e-07 ;  /* 0x00000002ff0c7431 */ /* 0x000fe400000001ff */
[----:B------:R-:W-:-:S05]  /*2f10*/  FADD R34, R23, R14 ;  /* 0x0000000e17227221 */ /* 0x000fca0000000000 */
[----:B------:R-:W-:-:S07]  /*2f20*/  MOV R13, R34 ;  /* 0x00000022000d7202 */ /* 0x000fce0000000f00 */
[----:B------:R-:W-:Y:S05]  /*2f30*/  WARPSYNC.COLLECTIVE R15, `(.L_x_13880) ;  /* 0x000000000f087348 */ /* 0x000fea0003c00000 */
[----:B------:R0:W1:Y:S02]  /*2f40*/  SHFL.BFLY P6, R14, R13, R12, R11 ;  /* 0x0c00000c0d0e7389 */ /* 0x00006400000c000b */
[----:B01----:R-:W-:Y:S05]  /*2f50*/  ENDCOLLECTIVE ;  /* 0x000000000000791b */ /* 0x003fea0003800000 */
.L_x_13880:
[----:B------:R-:W-:Y:S02]  /*2f60*/  HFMA2 R12, -RZ, RZ, 0, 5.9604644775390625e-08 ;  /* 0x00000001ff0c7431 */ /* 0x000fe400000001ff */
[----:B------:R-:W-:-:S05]  /*2f70*/  FADD R35, R34, R14 ;  /* 0x0000000e22237221 */ /* 0x000fca0000000000 */
[----:B------:R-:W-:-:S07]  /*2f80*/  MOV R13, R35 ;  /* 0x00000023000d7202 */ /* 0x000fce0000000f00 */
[----:B------:R-:W-:Y:S05]  /*2f90*/  WARPSYNC.COLLECTIVE R15, `(.L_x_13881) ;  /* 0x000000000f087348 */ /* 0x000fea0003c00000 */
[----:B------:R0:W1:Y:S02]  /*2fa0*/  SHFL.BFLY P6, R14, R13, R12, R11 ;  /* 0x0c00000c0d0e7389 */ /* 0x00006400000c000b */
[----:B01----:R-:W-:Y:S05]  /*2fb0*/  ENDCOLLECTIVE ;  /* 0x000000000000791b */ /* 0x003fea0003800000 */
.L_x_13881:
[----:B------:R-:W-:Y:S05]  /*2fc0*/  BRA `(.L_x_13882) ;  /* 0xffffffe000a87947 */ /* 0x000fea000383ffff */
        .weak           $__internal_277_$__cuda_sm3x_div_rn_noftz_f32_slowpath
        .type           $__internal_277_$__cuda_sm3x_div_rn_noftz_f32_slowpath,@function
        .size           $__internal_277_$__cuda_sm3x_div_rn_noftz_f32_slowpath,(.L_x_15594 - $__internal_277_$__cuda_sm3x_div_rn_noftz_f32_slowpath)
$__internal_277_$__cuda_sm3x_div_rn_noftz_f32_slowpath:
        /* <DEDUP_REMOVED lines=35> */
.L_x_13884:
        /* <DEDUP_REMOVED lines=51> */
.L_x_13891:
[----:B------:R-:W-:-:S04]  /*3530*/  LOP3.LUT R6, R6, 0x80000000, RZ, 0xc0, !PT ;  /* 0x8000000006067812 */ /* 0x000fc800078ec0ff */
[----:B------:R-:W-:Y:S01]  /*3540*/  LOP3.LUT R6, R6, 0x7f800000, RZ, 0xfc, !PT ;  /* 0x7f80000006067812 */ /* 0x000fe200078efcff */
[----:B------:R-:W-:Y:S06]  /*3550*/  BRA `(.L_x_13892) ;  /* 0x0000000000047947 */ /* 0x000fec0003800000 */
.L_x_13890:
[----:B------:R-:W-:-:S07]  /*3560*/  LEA R6, R34, R6, 0x17 ;  /* 0x0000000622067211 */ /* 0x000fce00078eb8ff */
.L_x_13892:
[----:B------:R-:W-:Y:S05]  /*3570*/  BSYNC.RECONVERGENT B2 ;  /* 0x0000000000027941 */ /* 0x000fea0003800200 */
.L_x_13889:
[----:B------:R-:W-:Y:S05]  /*3580*/  BRA `(.L_x_13893) ;  /* 0x0000000000207947 */ /* 0x000fea0003800000 */
.L_x_13888:
[----:B------:R-:W-:-:S04]  /*3590*/  LOP3.LUT R6, R35, 0x80000000, R6, 0x48, !PT ;  /* 0x8000000023067812 */ /* 0x000fc800078e4806 */
[----:B------:R-:W-:Y:S01]  /*35a0*/  LOP3.LUT R6, R6, 0x7f800000, RZ, 0xfc, !PT ;  /* 0x7f80000006067812 */ /* 0x000fe200078efcff */
[----:B------:R-:W-:Y:S06]  /*35b0*/  BRA `(.L_x_13893) ;  /* 0x0000000000147947 */ /* 0x000fec0003800000 */
.L_x_13887:
[----:B------:R-:W-:Y:S01]  /*35c0*/  LOP3.LUT R6, R35, 0x80000000, R6, 0x48, !PT ;  /* 0x8000000023067812 */ /* 0x000fe200078e4806 */
[----:B------:R-:W-:Y:S06]  /*35d0*/  BRA `(.L_x_13893) ;  /* 0x00000000000c7947 */ /* 0x000fec0003800000 */
.L_x_13886:
[----:B------:R-:W0:Y:S01]  /*35e0*/  MUFU.RSQ R6, -QNAN ;  /* 0xffc0000000067908 */ /* 0x000e220000001400 */
[----:B------:R-:W-:Y:S05]  /*35f0*/  BRA `(.L_x_13893) ;  /* 0x0000000000047947 */ /* 0x000fea0003800000 */
.L_x_13885:
[----:B------:R-:W-:-:S07]  /*3600*/  FADD.FTZ R6, R6, R11 ;  /* 0x0000000b06067221 */ /* 0x000fce0000010000 */
.L_x_13893:
[----:B------:R-:W-:Y:S05]  /*3610*/  BSYNC.RECONVERGENT B1 ;  /* 0x0000000000017941 */ /* 0x000fea0003800200 */
.L_x_13883:
[----:B------:R-:W-:-:S04]  /*3620*/  HFMA2 R13, -RZ, RZ, 0, 0 ;  /* 0x00000000ff0d7431 */ /* 0x000fc800000001ff */
[----:B0-----:R-:W-:Y:S05]  /*3630*/  RET.REL.NODEC R12 `(_ZN7oneflow4cuda7softmax15SoftmaxWarpImplI10SimpleLoadIffE11SimpleStoreIffEfLi2ELi14ELi32ELi1ELb1ELNS1_9AlgorithmE0EEEvT_T0_ll) ;  /* 0xffffffc80c707950 */ /* 0x001fea0003c3ffff */
.L_x_13894:
        /* <DEDUP_REMOVED lines=12> */
.L_x_15594:


//--------------------- .text._ZN7oneflow4cuda7softmax15SoftmaxWarpImplI10SimpleLoadIffE11SimpleStoreIffEfLi2ELi14ELi32ELi1ELb0ELNS1_9AlgorithmE0EEEvT_T0_ll --------------------------
	.section	.text._ZN7oneflow4cuda7softmax15SoftmaxWarpImplI10SimpleLoadIffE11SimpleStoreIffEfLi2ELi14ELi32ELi1ELb0ELNS1_9AlgorithmE0EEEvT_T0_ll,"ax",@progbits
	.align	128
        .global         _ZN7oneflow4cuda7softmax15SoftmaxWarpImplI10SimpleLoadIffE11SimpleStoreIffEfLi2ELi14ELi32ELi1ELb0ELNS1_9AlgorithmE0EEEvT_T0_ll
        .type           _ZN7oneflow4cuda7softmax15SoftmaxWarpImplI10SimpleLoadIffE11SimpleStoreIffEfLi2ELi14ELi32ELi1ELb0ELNS1_9AlgorithmE0EEEvT_T0_ll,@function
        .size           _ZN7oneflow4cuda7softmax15SoftmaxWarpImplI10SimpleLoadIffE11SimpleStoreIffEfLi2ELi14ELi32ELi1ELb0ELNS1_9AlgorithmE0EEEvT_T0_ll,(.L_x_15595 - _ZN7oneflow4cuda7softmax15SoftmaxWarpImplI10SimpleLoadIffE11SimpleStoreIffEfLi2ELi14ELi32ELi1ELb0ELNS1_9AlgorithmE0EEEvT_T0_ll)
        .other          _ZN7oneflow4cuda7softmax15SoftmaxWarpImplI10SimpleLoadIffE11SimpleStoreIffEfLi2ELi14ELi32ELi1ELb0ELNS1_9AlgorithmE0EEEvT_T0_ll,@"STO_CUDA_ENTRY STV_DEFAULT"
_ZN7oneflow4cuda7softmax15SoftmaxWarpImplI10SimpleLoadIffE11SimpleStoreIffEfLi2ELi14ELi32ELi1ELb0ELNS1_9AlgorithmE0EEEvT_T0_ll:
.text._ZN7oneflow4cuda7softmax15SoftmaxWarpImplI10SimpleLoadIffE11SimpleStoreIffEfLi2ELi14ELi32ELi1ELb0ELNS1_9AlgorithmE0EEEvT_T0_ll:
        /* <DEDUP_REMOVED lines=24> */
.L_x_13895:
        /* <DEDUP_REMOVED lines=14> */
.L_x_13925:
        /* <DEDUP_REMOVED lines=208> */
.L_x_13937:
        /* <DEDUP_REMOVED lines=12> */
[----:B0-----:R-:W-:Y:S05]  /*1020*/  CALL.REL.NOINC `($__internal_278_$__cuda_sm3x_div_rn_noftz_f32_slowpath) ;  /* 0x0000001c00247944 */ /* 0x001fea0003c00000 */
[----:B------:R-:W-:-:S07]  /*1030*/  MOV R14, R9 ;  /* 0x00000009000e7202 */ /* 0x000fce0000000f00 */
.L_x_13898:
[----:B------:R-:W-:Y:S05]  /*1040*/  BSYNC.RECONVERGENT B2 ;  /* 0x0000000000027941 */ /* 0x000fea0003800200 */
.L_x_13897:
        /* <DEDUP_REMOVED lines=12> */
[----:B0-----:R-:W-:Y:S05]  /*1110*/  CALL.REL.NOINC `($__internal_278_$__cuda_sm3x_div_rn_noftz_f32_slowpath) ;  /* 0x0000001800e87944 */ /* 0x001fea0003c00000 */
[----:B------:R-:W-:-:S07]  /*1120*/  MOV R11, R9 ;  /* 0x00000009000b7202 */ /* 0x000fce0000000f00 */
.L_x_13900:
[----:B------:R-:W-:Y:S05]  /*1130*/  BSYNC.RECONVERGENT B2 ;  /* 0x0000000000027941 */ /* 0x000fea0003800200 */
.L_x_13899:
        /* <DEDUP_REMOVED lines=14> */
.L_x_13902:
[----:B------:R-:W-:Y:S05]  /*1220*/  BSYNC.RECONVERGENT B2 ;  /* 0x0000000000027941 */ /* 0x000fea0003800200 */
.L_x_13901:
        /* <DEDUP_REMOVED lines=14> */
.L_x_13904:
[----:B------:R-:W-:Y:S05]  /*1310*/  BSYNC.RECONVERGENT B2 ;  /* 0x0000000000027941 */ /* 0x000fea0003800200 */
.L_x_13903:
        /* <DEDUP_REMOVED lines=14> */
.L_x_13906:
[----:B------:R-:W-:Y:S05]  /*1400*/  BSYNC.RECONVERGENT B2 ;  /* 0x0000000000027941 */ /* 0x000fea0003800200 */
.L_x_13905:
        /* <DEDUP_REMOVED lines=14> */
.L_x_13908:
[----:B------:R-:W-:Y:S05]  /*14f0*/  BSYNC.RECONVERGENT B2 ;  /* 0x0000000000027941 */ /* 0x000fea0003800200 */
.L_x_13907:
        /* <DEDUP_REMOVED lines=14> */
.L_x_13910:
[----:B------:R-:W-:Y:S05]  /*15e0*/  BSYNC.RECONVERGENT B2 ;  /* 0x0000000000027941 */ /* 0x000fea0003800200 */
.L_x_13909:
        /* <DEDUP_REMOVED lines=14> */
.L_x_13912:
[----:B------:R-:W-:Y:S05]  /*16d0*/  BSYNC.RECONVERGENT B2 ;  /* 0x0000000000027941 */ /* 0x000fea0003800200 */
.L_x_13911:
        /* <DEDUP_REMOVED lines=14> */
.L_x_13914:
[----:B------:R-:W-:Y:S05]  /*17c0*/  BSYNC.RECONVERGENT B2 ;  /* 0x0000000000027941 */ /* 0x000fea0003800200 */
.L_x_13913:
        /* <DEDUP_REMOVED lines=14> */
.L_x_13916:
[----:B------:R-:W-:Y:S05]  /*18b0*/  BSYNC.RECONVERGENT B2 ;  /* 0x0000000000027941 */ /* 0x000fea0003800200 */
.L_x_13915:
        /* <DEDUP_REMOVED lines=14> */
.L_x_13918:
[----:B------:R-:W-:Y:S05]  /*19a0*/  BSYNC.RECONVERGENT B2 ;  /* 0x0000000000027941 */ /* 0x000fea0003800200 */
.L_x_13917:
        /* <DEDUP_REMOVED lines=14> */
.L_x_13920:
[----:B------:R-:W-:Y:S05]  /*1a90*/  BSYNC.RECONVERGENT B2 ;  /* 0x0000000000027941 */ /* 0x000fea0003800200 */
.L_x_13919:
        /* <DEDUP_REMOVED lines=14> */
.L_x_13922:
[----:B------:R-:W-:Y:S05]  /*1b80*/  BSYNC.RECONVERGENT B2 ;  /* 0x0000000000027941 */ /* 0x000fea0003800200 */
.L_x_13921:
        /* <DEDUP_REMOVED lines=13> */
.L_x_13924:
[----:B------:R-:W-:Y:S05]  /*1c60*/  BSYNC.RECONVERGENT B2 ;  /* 0x0000000000027941 */ /* 0x000fea0003800200 */
.L_x_13923:
        /* <DEDUP_REMOVED lines=54> */
.L_x_13896:
[----:B------:R-:W-:Y:S01]  /*1fd0*/  BSSY B0, `(.L_x_13926) ;  /* 0x0000007000007945 */ /* 0x000fe20003800000 */
[----:B------:R-:W-:Y:S02]  /*1fe0*/  MOV R12, 0x10 ;  /* 0x00000010000c7802 */ /* 0x000fe40000000f00 */
[----:B------:R-:W-:Y:S02]  /*1ff0*/  MOV R11, 0x1f ;  /* 0x0000001f000b7802 */ /* 0x000fe40000000f00 */
[----:B------:R-:W-:-:S07]  /*2000*/  MOV R15, 0xffffffff ;  /* 0xffffffff000f7802 */ /* 0x000fce0000000f00 */
[----:B0-----:R-:W-:Y:S05]  /*2010*/  WARPSYNC.COLLECTIVE R15, `(.L_x_13927) ;  /* 0x000000000f087348 */ /* 0x001fea0003c00000 */
[----:B------:R1:W2:Y:S02]  /*2020*/  SHFL.BFLY P6, R14, R13, R12, R11 ;  /* 0x0c00000c0d0e7389 */ /* 0x0002a400000c000b */
[----:B012---:R-:W-:Y:S05]  /*2030*/  ENDCOLLECTIVE ;  /* 0x000000000000791b */ /* 0x007fea0003800000 */
.L_x_13927:
[----:B------:R-:W-:Y:S05]  /*2040*/  BSYNC B0 ;  /* 0x0000000000007941 */ /* 0x000fea0003800000 */
.L_x_13926:
[----:B------:R-:W-:Y:S01]  /*2050*/  HFMA2 R11, -RZ, RZ, 0, 1.847743988037109375e-06 ;  /* 0x0000001fff0b7431 */ /* 0x000fe200000001ff */
[----:B------:R-:W-:Y:S02]  /*2060*/  FMNMX R13, R13, R14, !PT ;  /* 0x0000000e0d0d7209 */ /* 0x000fe40007800000 */
[----:B------:R-:W-:Y:S02]  /*2070*/  MOV R12, 0x8 ;  /* 0x00000008000c7802 */ /* 0x000fe40000000f00 */
[----:B------:R-:W-:-:S07]  /*2080*/  MOV R15, 0xffffffff ;  /* 0xffffffff000f7802 */ /* 0x000fce0000000f00 */
[----:B------:R-:W-:Y:S05]  /*2090*/  WARPSYNC.COLLECTIVE R15, `(.L_x_13928) ;  /* 0x000000000f087348 */ /* 0x000fea0003c00000 */
[----:B------:R0:W1:Y:S02]  /*20a0*/  SHFL.BFLY P6, R14, R13, R12, R11 ;  /* 0x0c00000c0d0e7389 */ /* 0x00006400000c000b */
[----:B01----:R-:W-:Y:S05]  /*20b0*/  ENDCOLLECTIVE ;  /* 0x000000000000791b */ /* 0x003fea0003800000 */
.L_x_13928:
[----:B------:R-:W-:Y:S01]  /*20c0*/  HFMA2 R12, -RZ, RZ, 0, 2.384185791015625e-07 ;  /* 0x00000004ff0c7431 */ /* 0x000fe200000001ff */
[----:B------:R-:W-:-:S04]  /*20d0*/  FMNMX R0, R13, R14, !PT ;  /* 0x0000000e0d007209 */ /* 0x000fc80007800000 */
[----:B------:R-:W-:-:S07]  /*20e0*/  MOV R13, R0 ;  /* 0x00000000000d7202 */ /* 0x000fce0000000f00 */
[----:B------:R-:W-:Y:S05]  /*20f0*/  WARPSYNC.COLLECTIVE R15, `(.L_x_13929) ;  /* 0x000000000f087348 */ /* 0x000fea0003c00000 */
[----:B------:R0:W1:Y:S02]  /*2100*/  SHFL.BFLY P6, R14, R13, R12, R11 ;  /* 0x0c00000c0d0e7389 */ /* 0x00006400000c000b */
[----:B01----:R-:W-:Y:S05]  /*2110*/  ENDCOLLECTIVE ;  /* 0x000000000000791b */ /* 0x003fea0003800000 */
.L_x_13929:
[----:B------:R-:W-:Y:S01]  /*2120*/  HFMA2 R12, -RZ, RZ, 0, 1.1920928955078125e-07 ;  /* 0x00000002ff0c7431 */ /* 0x000fe200000001ff */
[----:B------:R-:W-:-:S04]  /*2130*/  FMNMX R2, R0, R14, !PT ;  /* 0x0000000e00027209 */ /* 0x000fc80007800000 */
[----:B------:R-:W-:-:S07]  /*2140*/  MOV R13, R2 ;  /* 0x00000002000d7202 */ /* 0x000fce0000000f00 */
[----:B------:R-:W-:Y:S05]  /*2150*/  WARPSYNC.COLLECTIVE R15, `(.L_x_13930) ;  /* 0x000000000f087348 */ /* 0x000fea0003c00000 */
[----:B------:R0:W1:Y:S02]  /*2160*/  SHFL.BFLY P6, R14, R13, R12, R11 ;  /* 0x0c00000c0d0e7389 */ /* 0x00006400000c000b */
[----:B01----:R-:W-:Y:S05]  /*2170*/  ENDCOLLECTIVE ;  /* 0x000000000000791b */ /* 0x003fea0003800000 */
.L_x_13930:
[----:B------:R-:W-:Y:S01]  /*2180*/  HFMA2 R12, -RZ, RZ, 0, 5.9604644775390625e-08 ;  /* 0x00000001ff0c7431 */ /* 0x000fe200000001ff */
[----:B------:R-:W-:-:S04]  /*2190*/  FMNMX R3, R2, R14, !PT ;  /* 0x0000000e02037209 */ /* 0x000fc80007800000 */
[----:B------:R-:W-:-:S07]  /*21a0*/  MOV R13, R3 ;  /* 0x00000003000d7202 */ /* 0x000fce0000000f00 */
[----:B------:R-:W-:Y:S05]  /*21b0*/  WARPSYNC.COLLECTIVE R15, `(.L_x_13931) ;  /* 0x000000000f087348 */ /* 0x000fea0003c00000 */
[----:B------:R0:W1:Y:S02]  /*21c0*/  SHFL.BFLY P6, R14, R13, R12, R11 ;  /* 0x0c00000c0d0e7389 */ /* 0x00006400000c000b */
[----:B01----:R-:W-:Y:S05]  /*21d0*/  ENDCOLLECTIVE ;  /* 0x000000000000791b */ /* 0x003fea0003800000 */
.L_x_13931:
        /* <DEDUP_REMOVED lines=149> */
.L_x_13932:
[----:B------:R-:W-:Y:S02]  /*2b30*/  HFMA2 R12, -RZ, RZ, 0, 4.76837158203125e-07 ;  /* 0x00000008ff0c7431 */ /* 0x000fe400000001ff */
[----:B------:R-:W-:-:S05]  /*2b40*/  FADD R26, R13, R14 ;  /* 0x0000000e0d1a7221 */ /* 0x000fca0000000000 */
[----:B------:R-:W-:-:S07]  /*2b50*/  MOV R13, R26 ;  /* 0x0000001a000d7202 */ /* 0x000fce0000000f00 */
[----:B------:R-:W-:Y:S05]  /*2b60*/  WARPSYNC.COLLECTIVE R15, `(.L_x_13933) ;  /* 0x000000000f087348 */ /* 0x000fea0003c00000 */
[----:B------:R0:W1:Y:S02]  /*2b70*/  SHFL.BFLY P6, R14, R13, R12, R11 ;  /* 0x0c00000c0d0e7389 */ /* 0x00006400000c000b */
[----:B01----:R-:W-:Y:S05]  /*2b80*/  ENDCOLLECTIVE ;  /* 0x000000000000791b */ /* 0x003fea0003800000 */
.L_x_13933:
[----:B------:R-:W-:Y:S02]  /*2b90*/  HFMA2 R12, -RZ, RZ, 0, 2.384185791015625e-07 ;  /* 0x00000004ff0c7431 */ /* 0x000fe400000001ff */
[----:B------:R-:W-:-:S05]  /*2ba0*/  FADD R27, R26, R14 ;  /* 0x0000000e1a1b7221 */ /* 0x000fca0000000000 */
[----:B------:R-:W-:-:S07]  /*2bb0*/  MOV R13, R27 ;  /* 0x0000001b000d7202 */ /* 0x000fce0000000f00 */
[----:B------:R-:W-:Y:S05]  /*2bc0*/  WARPSYNC.COLLECTIVE R15, `(.L_x_13934) ;  /* 0x000000000f087348 */ /* 0x000fea0003c00000 */
[----:B------:R0:W1:Y:S02]  /*2bd0*/  SHFL.BFLY P6, R14, R13, R12, R11 ;  /* 0x0c00000c0d0e7389 */ /* 0x00006400000c000b */
[----:B01----:R-:W-:Y:S05]  /*2be0*/  ENDCOLLECTIVE ;  /* 0x000000000000791b */ /* 0x003fea0003800000 */
.L_x_13934:
[----:B------:R-:W-:Y:S02]  /*2bf0*/  HFMA2 R12, -RZ, RZ, 0, 1.1920928955078125e-07 ;  /* 0x00000002ff0c7431 */ /* 0x000fe400000001ff */
[----:B------:R-:W-:-:S05]  /*2c00*/  FADD R28, R27, R14 ;  /* 0x0000000e1b1c7221 */ /* 0x000fca0000000000 */
[----:B------:R-:W-:-:S07]  /*2c10*/  MOV R13, R28 ;  /* 0x0000001c000d7202 */ /* 0x000fce0000000f00 */
[----:B------:R-:W-:Y:S05]  /*2c20*/  WARPSYNC.COLLECTIVE R15, `(.L_x_13935) ;  /* 0x000000000f087348 */ /* 0x000fea0003c00000 */
[----:B------:R0:W1:Y:S02]  /*2c30*/  SHFL.BFLY P6, R14, R13, R12, R11 ;  /* 0x0c00000c0d0e7389 */ /* 0x00006400000c000b */
[----:B01----:R-:W-:Y:S05]  /*2c40*/  ENDCOLLECTIVE ;  /* 0x000000000000791b */ /* 0x003fea0003800000 */
.L_x_13935:
[----:B------:R-:W-:Y:S02]  /*2c50*/  HFMA2 R12, -RZ, RZ, 0, 5.9604644775390625e-08 ;  /* 0x00000001ff0c7431 */ /* 0x000fe400000001ff */
[----:B------:R-:W-:-:S05]  /*2c60*/  FADD R29, R28, R14 ;  /* 0x0000000e1c1d7221 */ /* 0x000fca0000000000 */
[----:B------:R-:W-:-:S07]  /*2c70*/  MOV R13, R29 ;  /* 0x0000001d000d7202 */ /* 0x000fce0000000f00 */
[----:B------:R-:W-:Y:S05]  /*2c80*/  WARPSYNC.COLLECTIVE R15, `(.L_x_13936) ;  /* 0x000000000f087348 */ /* 0x000fea0003c00000 */
[----:B------:R0:W1:Y:S02]  /*2c90*/  SHFL.BFLY P6, R14, R13, R12, R11 ;  /* 0x0c00000c0d0e7389 */ /* 0x00006400000c000b */
[----:B01----:R-:W-:Y:S05]  /*2ca0*/  ENDCOLLECTIVE ;  /* 0x000000000000791b */ /* 0x003fea0003800000 */
.L_x_13936:
[----:B------:R-:W-:Y:S05]  /*2cb0*/  BRA `(.L_x_13937) ;  /* 0xffffffe000a87947 */ /* 0x000fea000383ffff */
        .weak           $__internal_278_$__cuda_sm3x_div_rn_noftz_f32_slowpath
        .type           $__internal_278_$__cuda_sm3x_div_rn_noftz_f32_slowpath,@function
        .size           $__internal_278_$__cuda_sm3x_div_rn_noftz_f32_slowpath,(.L_x_15595 - $__internal_278_$__cuda_sm3x_div_rn_noftz_f32_slowpath)
$__internal_278_$__cuda_sm3x_div_rn_noftz_f32_slowpath:
        /* <DEDUP_REMOVED lines=34> */
.L_x_13939:
        /* <DEDUP_REMOVED lines=51> */
.L_x_13946:
[----:B------:R-:W-:-:S04]  /*3210*/  LOP3.LUT R9, R9, 0x80000000, RZ, 0xc0, !PT ;  /* 0x8000000009097812 */ /* 0x000fc800078ec0ff */
[----:B------:R-:W-:Y:S01]  /*3220*/  LOP3.LUT R9, R9, 0x7f800000, RZ, 0xfc, !PT ;  /* 0x7f80000009097812 */ /* 0x000fe200078efcff */
[----:B------:R-:W-:Y:S06]  /*3230*/  BRA `(.L_x_13947) ;  /* 0x0000000000047947 */ /* 0x000fec0003800000 */
.L_x_13945:
[----:B------:R-:W-:-:S07]  /*3240*/  LEA R9, R30, R9, 0x17 ;  /* 0x000000091e097211 */ /* 0x000fce00078eb8ff */
.L_x_13947:
[----:B------:R-:W-:Y:S05]  /*3250*/  BSYNC.RECONVERGENT B1 ;  /* 0x0000000000017941 */ /* 0x000fea0003800200 */
.L_x_13944:
[----:B------:R-:W-:Y:S05]  /*3260*/  BRA `(.L_x_13948) ;  /* 0x0000000000207947 */ /* 0x000fea0003800000 */
.L_x_13943:
[----:B------:R-:W-:-:S04]  /*3270*/  LOP3.LUT R9, R12, 0x80000000, R9, 0x48, !PT ;  /* 0x800000000c097812 */ /* 0x000fc800078e4809 */
[----:B------:R-:W-:Y:S01]  /*3280*/  LOP3.LUT R9, R9, 0x7f800000, RZ, 0xfc, !PT ;  /* 0x7f80000009097812 */ /* 0x000fe200078efcff */
[----:B------:R-:W-:Y:S06]  /*3290*/  BRA `(.L_x_13948) ;  /* 0x0000000000147947 */ /* 0x000fec0003800000 */
.L_x_13942:
[----:B------:R-:W-:Y:S01]  /*32a0*/  LOP3.LUT R9, R12, 0x80000000, R9, 0x48, !PT ;  /* 0x800000000c097812 */ /* 0x000fe200078e4809 */
[----:B------:R-:W-:Y:S06]  /*32b0*/  BRA `(.L_x_13948) ;  /* 0x00000000000c7947 */ /* 0x000fec0003800000 */
.L_x_13941:
[----:B------:R-:W0:Y:S01]  /*32c0*/  MUFU.RSQ R9, -QNAN ;  /* 0xffc0000000097908 */ /* 0x000e220000001400 */
[----:B------:R-:W-:Y:S05]  /*32d0*/  BRA `(.L_x_13948) ;  /* 0x0000000000047947 */ /* 0x000fea0003800000 */
.L_x_13940:
[----:B------:R-:W-:-:S07]  /*32e0*/  FADD.FTZ R9, R9, R12 ;  /* 0x0000000c09097221 */ /* 0x000fce0000010000 */
.L_x_13948:
[----:B------:R-:W-:Y:S05]  /*32f0*/  BSYNC.RECONVERGENT B0 ;  /* 0x0000000000007941 */ /* 0x000fea0003800200 */
.L_x_13938:
[----:B------:R-:W-:Y:S01]  /*3300*/  HFMA2 R13, -RZ, RZ, 0, 0 ;  /* 0x00000000ff0d7431 */ /* 0x000fe200000001ff */
[----:B------:R-:W-:-:S04]  /*3310*/  MOV R12, R15 ;  /* 0x0000000f000c7202 */ /* 0x000fc80000000f00 */
[----:B0-----:R-:W-:Y:S05]  /*3320*/  RET.REL.NODEC R12 `(_ZN7oneflow4cuda7softmax15SoftmaxWarpImplI10SimpleLoadIffE11SimpleStoreIffEfLi2ELi14ELi32ELi1ELb0ELNS1_9AlgorithmE0EEEvT_T0_ll) ;  /* 0xffffffcc0c347950 */ /* 0x001fea0003c3ffff */
.L_x_13949:
        /* <DEDUP_REMOVED lines=13> */
.L_x_15595:


//--------------------- .text._ZN7oneflow4cuda7softmax15SoftmaxWarpImplI10SimpleLoadIffE11SimpleStoreIffEfLi2ELi12ELi32ELi1ELb1ELNS1_9AlgorithmE0EEEvT_T0_ll --------------------------
	.section	.text._ZN7oneflow4cuda7softmax15SoftmaxWarpImplI10SimpleLoadIffE11SimpleStoreIffEfLi2ELi12ELi32ELi1ELb1ELNS1_9AlgorithmE0EEEvT_T0_ll,"ax",@progbits
	.align	128
        .global         _ZN7oneflow4cuda7softmax15SoftmaxWarpImplI10SimpleLoadIffE11SimpleStoreIffEfLi2ELi12ELi32ELi1ELb1ELNS1_9AlgorithmE0EEEvT_T0_ll
        .type           _ZN7oneflow4cuda7softmax15SoftmaxWarpImplI10SimpleLoadIffE11SimpleStoreIffEfLi2ELi12ELi32ELi1ELb1ELNS1_9AlgorithmE0EEEvT_T0_ll,@function
        .size           _ZN7oneflow4cuda7softmax15SoftmaxWarpImplI10SimpleLoadIffE11SimpleStoreIffEfLi2ELi12ELi32ELi1ELb1ELNS1_9AlgorithmE0EEEvT_T0_ll,(.L_x_15596 - _ZN7oneflow4cuda7softmax15SoftmaxWarpImplI10SimpleLoadIffE11SimpleStoreIffEfLi2ELi12ELi32ELi1ELb1ELNS1_9AlgorithmE0EEEvT_T0_ll)
        .other          _ZN7oneflow4cuda7softmax15SoftmaxWarpImplI10SimpleLoadIffE11SimpleStoreIffEfLi2ELi12ELi32ELi1ELb1ELNS1_9AlgorithmE0EEEvT_T0_ll,@"STO_CUDA_ENTRY STV_DEFAULT"
_ZN7oneflow4cuda7softmax15SoftmaxWarpImplI10SimpleLoadIffE11SimpleStoreIffEfLi2ELi12ELi32ELi1ELb1ELNS1_9AlgorithmE0EEEvT_T0_ll:
.text._ZN7oneflow4cuda7softmax15SoftmaxWarpImplI10SimpleLoadIffE11SimpleStoreIffEfLi2ELi12ELi32ELi1ELb1ELNS1_9AlgorithmE0EEEvT_T0_ll:
        /* <DEDUP_REMOVED lines=25> */
.L_x_13950:
        /* <DEDUP_REMOVED lines=20> */
.L_x_13977:
[----:B------:R-:W-:Y:S01]  /*02d0*/  HFMA2 R3, -RZ, RZ, 0, 0 ;  /* 0x00000000ff037431 */ /* 0x000fe200000001ff */
[----:B------:R-:W-:Y:S01]  /*02e0*/  MOV R2, R22 ;  /* 0x0000001600027202 */ /* 0x000fe20000000f00 */
[----:B------:R-:W-:Y:S01]  /*02f0*/  IMAD R0, R20, UR38, RZ ;  /* 0x0000002614007c24 */ /* 0x000fe2000f8e02ff */
[----:B------:R-:W-:Y:S02]  /*0300*/  ISETP.GE.U32.AND P0, PT, R22, UR44, PT ;  /* 0x0000002c16007c0c */ /* 0x000fe4000bf06070 */
[----:B------:R-:W-:Y:S02]  /*0310*/  ISETP.GE.U32.AND P3, PT, R28, UR44, PT ;  /* 0x0000002c1c007c0c */ /* 0x000fe4000bf66070 */
[----:B------:R-:W-:Y:S02]  /*0320*/  ISETP.GE.AND.EX P0, PT, RZ, UR45, PT, P0 ;  /* 0x0000002dff007c0c */ /* 0x000fe4000bf06300 */
[----:B------:R-:W-:Y:S01]  /*0330*/  ISETP.GE.U32.AND P5, PT, R27, UR44, PT ;  /* 0x0000002c1b007c0c */ /* 0x000fe2000bfa6070 */
[----:B--2---:R-:W-:Y:S01]  /*0340*/  IMAD.WIDE.U32 R4, R21, UR38, R2 ;  /* 0x0000002615047c25 */ /* 0x004fe2000f8e0002 */
[----:B------:R-:W-:-:S02]  /*0350*/  ISETP.GE.AND.EX P3, PT, RZ, UR45, PT, P3 ;  /* 0x0000002dff007c0c */ /* 0x000fc4000bf66330 */
[----:B------:R-:W-:Y:S01]  /*0360*/  ISETP.GE.U32.AND P4, PT, R26, UR44, PT ;  /* 0x0000002c1a007c0c */ /* 0x000fe2000bf86070 */
[----:B------:R-:W-:Y:S01]  /*0370*/  IMAD R3, R21, UR39, R0 ;  /* 0x0000002715037c24 */ /* 0x000fe2000f8e0200 */
[C---:B------:R-:W-:Y:S02]  /*0380*/  LEA R2, P1, R4.reuse, UR36, 0x2 ;  /* 0x0000002404027c11 */ /* 0x040fe4000f8210ff */
[----:B------:R-:W-:Y:S02]  /*0390*/  ISETP.GE.AND.EX P5, PT, RZ, UR45, PT, P5 ;  /* 0x0000002dff007c0c */ /* 0x000fe4000bfa6350 */
[----:B------:R-:W-:Y:S02]  /*03a0*/  IADD3 R3, PT, PT, R5, R3, RZ ;  /* 0x0000000305037210 */ /* 0x000fe40007ffe0ff */
[----:B------:R-:W-:Y:S02]  /*03b0*/  ISETP.GE.AND.EX P4, PT, RZ, UR45, PT, P4 ;  /* 0x0000002dff007c0c */ /* 0x000fe4000bf86340 */
[----:B------:R-:W-:-:S02]  /*03c0*/  LEA.HI.X R3, R4, UR37, R3, 0x2, P1 ;  /* 0x0000002504037c11 */ /* 0x000fc400088f1403 */
[----:B------:R-:W-:Y:S02]  /*03d0*/  ISETP.GE.U32.AND P1, PT, R25, UR44, PT ;  /* 0x0000002c19007c0c */ /* 0x000fe4000bf26070 */
[C---:B-1----:R-:W-:Y:S02]  /*03e0*/  @!P0 R2UR UR4, R18.reuse ;  /* 0x00000000120482ca */ /* 0x042fe400000e0000 */
[C---:B------:R-:W-:Y:S02]  /*03f0*/  @!P0 R2UR UR5, R19.reuse ;  /* 0x00000000130582ca */ /* 0x040fe400000e0000 */
[----:B------:R-:W-:Y:S02]  /*0400*/  @!P0 R2UR UR6, R18 ;  /* 0x00000000120682ca */ /* 0x000fe400000e0000 */
[----:B------:R-:W-:Y:S02]  /*0410*/  @!P0 R2UR UR7, R19 ;  /* 0x00000000130782ca */ /* 0x000fe400000e0000 */
[----:B------:R-:W-:-:S02]  /*0420*/  ISETP.GE.U32.AND P2, PT, R24, UR44, PT ;  /* 0x0000002c18007c0c */ /* 0x000fc4000bf46070 */
[----:B------:R-:W-:Y:S02]  /*0430*/  ISETP.GE.AND.EX P1, PT, RZ, UR45, PT, P1 ;  /* 0x0000002dff007c0c */ /* 0x000fe4000bf26310 */
[C---:B------:R-:W-:Y:S02]  /*0440*/  @!P3 R2UR UR8, R18.reuse ;  /* 0x000000001208b2ca */ /* 0x040fe400000e0000 */
[C---:B------:R-:W-:Y:S02]  /*0450*/  @!P3 R2UR UR9, R19.reuse ;  /* 0x000000001309b2ca */ /* 0x040fe400000e0000 */
[----:B------:R-:W-:Y:S02]  /*0460*/  @!P3 R2UR UR10, R18 ;  /* 0x00000000120ab2ca */ /* 0x000fe400000e0000 */
[----:B------:R-:W-:Y:S02]  /*0470*/  @!P3 R2UR UR11, R19 ;  /* 0x00000000130bb2ca */ /* 0x000fe400000e0000 */
[----:B------:R-:W-:-:S02]  /*0480*/  MOV R41, 0xff800000 ;  /* 0xff80000000297802 */ /* 0x000fc40000000f00 */
[----:B------:R-:W-:Y:S02]  /*0490*/  MOV R31, 0xff800000 ;  /* 0xff800000001f7802 */ /* 0x000fe40000000f00 */
        /* <DEDUP_REMOVED lines=9> */
[C---:B------:R-:W-:Y:S02]  /*0530*/  @!P4 R2UR UR16, R18.reuse ;  /* 0x000000001210c2ca */ /* 0x040fe400000e0000 */
[C---:B------:R-:W-:Y:S01]  /*0540*/  @!P4 R2UR UR17, R19.reuse ;  /* 0x000000001311c2ca */ /* 0x040fe200000e0000 */
[----:B------:R-:W3:Y:S01]  /*0550*/  @!P3 LDG.E R30, desc[UR8][R2.64+0x100] ;  /* 0x00010008021eb981 */ /* 0x000ee2000c1e1900 */
[----:B------:R-:W-:Y:S02]  /*0560*/  @!P4 R2UR UR18, R18 ;  /* 0x000000001212c2ca */ /* 0x000fe400000e0000 */
[----:B------:R-:W-:Y:S01]  /*0570*/  @!P4 R2UR UR19, R19 ;  /* 0x000000001313c2ca */ /* 0x000fe200000e0000 */
[----:B------:R-:W3:Y:S01]  /*0580*/  @!P3 LDG.E R29, desc[UR10][R2.64+0x104] ;  /* 0x0001040a021db981 */ /* 0x000ee2000c1e1900 */
[----:B------:R-:W-:-:S02]  /*0590*/  MOV R4, 0xff800000 ;  /* 0xff80000000047802 */ /* 0x000fc40000000f00 */
        /* <DEDUP_REMOVED lines=30> */
[----:B------:R-:W-:Y:S01]  /*0780*/  @!P2 FMNMX3 R13, R13, R16, R17, !PT ;  /* 0x000000100d0da276 */ /* 0x000fe20007800011 */
        /* <DEDUP_REMOVED lines=23> */
[----:B------:R-:W-:Y:S01]  /*0900*/  FADD R5, -R14, R10 ;  /* 0x0000000a0e057221 */ /* 0x000fe20000000100 */
[-C--:B------:R-:W-:Y:S01]  /*0910*/  FFMA.SAT R10, R35, R12.reuse, 0.5 ;  /* 0x3f000000230a7423 */ /* 0x080fe2000000200c */
[----:B------:R-:W-:Y:S01]  /*0920*/  FADD R2, R6, -12583039 ;  /* 0xcb40007f06027421 */ /* 0x000fe20000000000 */
[----:B------:R-:W-:Y:S01]  /*0930*/  FADD R8, R0, -12583039 ;  /* 0xcb40007f00087421 */ /* 0x000fe20000000000 */
[C---:B------:R-:W-:Y:S01]  /*0940*/  FADD R37, -R14.reuse, R4 ;  /* 0x000000040e257221 */ /* 0x040fe20000000100 */
[----:B------:R-:W-:Y:S01]  /*0950*/  FADD R31, -R14, R7 ;  /* 0x000000070e1f7221 */ /* 0x000fe20000000100 */
[----:B------:R-:W-:Y:S01]  /*0960*/  FFMA R4, R41, 1.4426950216293334961, -R2 ;  /* 0x3fb8aa3b29047823 */ /* 0x000fe20000000802 */
[----:B------:R-:W-:Y:S01]  /*0970*/  FFMA R8, R39, 1.4426950216293334961, -R8 ;  /* 0x3fb8aa3b27087823 */ /* 0x000fe20000000808 */
[-C--:B------:R-:W-:Y:S01]  /*0980*/  FFMA.RM R2, R10, R11.reuse, 12582913 ;  /* 0x4b4000010a027423 */ /* 0x080fe2000000400b */
[----:B------:R-:W-:Y:S01]  /*0990*/  FADD R15, -R14, R9 ;  /* 0x000000090e0f7221 */ /* 0x000fe20000000100 */
[----:B------:R-:W-:Y:S01]  /*09a0*/  FFMA R41, R41, 1.925963033500011079e-08, R4 ;  /* 0x32a5706029297823 */ /* 0x000fe20000000004 */
[----:B------:R-:W-:Y:S01]  /*09b0*/  FFMA R39, R39, 1.925963033500011079e-08, R8 ;  /* 0x32a5706027277823 */ /* 0x000fe20000000008 */
[----:B------:R-:W-:Y:S01]  /*09c0*/  FADD R4, R2, -12583039 ;  /* 0xcb40007f02047421 */ /* 0x000fe20000000000 */
[-C--:B------:R-:W-:Y:S01]  /*09d0*/  FFMA.SAT R8, R33, R12.reuse, 0.5 ;  /* 0x3f00000021087423 */ /* 0x080fe2000000200c */
[C---:B------:R-:W-:Y:S01]  /*09e0*/  FADD R3, -R14.reuse, R16 ;  /* 0x000000100e037221 */ /* 0x040fe20000000100 */
[----:B------:R-:W-:Y:S01]  /*09f0*/  FADD R17, -R14, R17 ;  /* 0x000000110e117221 */ /* 0x000fe20000000100 */
[----:B------:R-:W-:Y:S01]  /*0a00*/  FFMA R10, R35, 1.4426950216293334961, -R4 ;  /* 0x3fb8aa3b230a7823 */ /* 0x000fe20000000804 */
[-C--:B------:R-:W-:Y:S01]  /*0a10*/  FFMA.RM R8, R8, R11.reuse, 12582913 ;  /* 0x4b40000108087423 */ /* 0x080fe2000000400b */
[-C--:B------:R-:W-:Y:S01]  /*0a20*/  FFMA.SAT R14, R37, R12.reuse, 0.5 ;  /* 0x3f000000250e7423 */ /* 0x080fe2000000200c */
[----:B------:R-:W0:Y:S01]  /*0a30*/  MUFU.EX2 R41, R41 ;  /* 0x0000002900297308 */ /* 0x000e220000000800 */
[----:B------:R-:W-:Y:S01]  /*0a40*/  FFMA R35, R35, 1.925963033500011079e-08, R10 ;  /* 0x32a5706023237823 */ /* 0x000fe2000000000a */
[----:B------:R-:W-:Y:S01]  /*0a50*/  FADD R10, R8, -12583039 ;  /* 0xcb40007f080a7421 */ /* 0x000fe20000000000 */
[----:B------:R-:W-:Y:S01]  /*0a60*/  FFMA.RM R4, R14, R11, 12582913 ;  /* 0x4b4000010e047423 */ /* 0x000fe2000000400b */
[-C--:B------:R-:W-:Y:S01]  /*0a70*/  FFMA.SAT R34, R3, R12.reuse, 0.5 ;  /* 0x3f00000003227423 */ /* 0x080fe2000000200c */
[----:B------:R-:W-:Y:S01]  /*0a80*/  SHF.L.U32 R6, R6, 0x17, RZ ;  /* 0x0000001706067819 */ /* 0x000fe200000006ff */
[----:B------:R-:W-:Y:S01]  /*0a90*/  FFMA R10, R33, 1.4426950216293334961, -R10 ;  /* 0x3fb8aa3b210a7823 */ /* 0x000fe2000000080a */
[----:B------:R-:W-:Y:S01]  /*0aa0*/  FADD R14, R4, -12583039 ;  /* 0xcb40007f040e7421 */ /* 0x000fe20000000000 */
[----:B------:R-:W1:Y:S01]  /*0ab0*/  MUFU.EX2 R39, R39 ;  /* 0x0000002700277308 */ /* 0x000e620000000800 */
[-C--:B------:R-:W-:Y:S01]  /*0ac0*/  FFMA.SAT R36, R17, R12.reuse, 0.5 ;  /* 0x3f00000011247423 */ /* 0x080fe2000000200c */
[----:B------:R-:W-:Y:S01]  /*0ad0*/  FFMA R33, R33, 1.925963033500011079e-08, R10 ;  /* 0x32a5706021217823 */ /* 0x000fe2000000000a */
[----:B------:R-:W-:Y:S01]  /*0ae0*/  FFMA.SAT R10, R29, R12, 0.5 ;  /* 0x3f0000001d0a7423 */ /* 0x000fe2000000200c */
[----:B------:R-:W-:Y:S01]  /*0af0*/  FFMA R14, R37, 1.4426950216293334961, -R14 ;  /* 0x3fb8aa3b250e7823 */ /* 0x000fe2000000080e */
[----:B------:R-:W-:-:S02]  /*0b00*/  SHF.L.U32 R0, R0, 0x17, RZ ;  /* 0x0000001700007819 */ /* 0x000fc400000006ff */
[----:B------:R-:W-:Y:S01]  /*0b10*/  FFMA.RM R9, R10, R11, 12582913 ;  /* 0x4b4000010a097423 */ /* 0x000fe2000000400b */
[----:B------:R-:W-:Y:S01]  /*0b20*/  FFMA R37, R37, 1.925963033500011079e-08, R14 ;  /* 0x32a5706025257823 */ /* 0x000fe2000000000e */
[-C--:B------:R-:W-:Y:S01]  /*0b30*/  FFMA.SAT R14, R31, R12.reuse, 0.5 ;  /* 0x3f0000001f0e7423 */ /* 0x080fe2000000200c */
[----:B------:R-:W-:Y:S01]  /*0b40*/  MUFU.EX2 R33, R33 ;  /* 0x0000002100217308 */ /* 0x000fe20000000800 */
[----:B------:R-:W-:Y:S01]  /*0b50*/  FADD R10, R9, -12583039 ;  /* 0xcb40007f090a7421 */ /* 0x000fe20000000000 */
[----:B0-----:R-:W-:Y:S01]  /*0b60*/  FMUL R6, R6, R41 ;  /* 0x0000002906067220 */ /* 0x001fe20000400000 */
[----:B------:R-:W-:Y:S01]  /*0b70*/  FFMA.RM R7, R14, R11, 12582913 ;  /* 0x4b4000010e077423 */ /* 0x000fe2000000400b */
[----:B------:R-:W-:Y:S01]  /*0b80*/  SHF.L.U32 R2, R2, 0x17, RZ ;  /* 0x0000001702027819 */ /* 0x000fe200000006ff */
[----:B------:R-:W-:Y:S01]  /*0b90*/  FFMA R10, R29, 1.4426950216293334961, -R10 ;  /* 0x3fb8aa3b1d0a7823 */ /* 0x000fe2000000080a */
[----:B------:R-:W-:Y:S01]  /*0ba0*/  SHF.L.U32 R9, R9, 0x17, RZ ;  /* 0x0000001709097819 */ /* 0x000fe200000006ff */
[----:B------:R-:W-:Y:S01]  /*0bb0*/  FADD R14, R7, -12583039 ;  /* 0xcb40007f070e7421 */ /* 0x000fe20000000000 */
[----:B------:R-:W0:Y:S01]  /*0bc0*/  MUFU.EX2 R37, R37 ;  /* 0x0000002500257308 */ /* 0x000e220000000800 */
[----:B------:R-:W-:Y:S01]  /*0bd0*/  FFMA R30, R29, 1.925963033500011079e-08, R10 ;  /* 0x32a570601d1e7823 */ /* 0x000fe2000000000a */
[----:B------:R-:W-:Y:S01]  /*0be0*/  FFMA.SAT R10, R13, R12, 0.5 ;  /* 0x3f0000000d0a7423 */ /* 0x000fe2000000200c */
[C---:B------:R-:W-:Y:S01]  /*0bf0*/  FFMA R14, R31.reuse, 1.4426950216293334961, -R14 ;  /* 0x3fb8aa3b1f0e7823 */ /* 0x040fe2000000080e */
[----:B-1----:R-:W-:Y:S01]  /*0c00*/  FMUL R0, R0, R39 ;  /* 0x0000002700007220 */ /* 0x002fe20000400000 */
[----:B------:R-:W-:Y:S01]  /*0c10*/  SHF.L.U32 R4, R4, 0x17, RZ ;  /* 0x0000001704047819 */ /* 0x000fe200000006ff */
[----:B------:R-:W-:Y:S01]  /*0c20*/  FFMA.RM R10, R10, R11, 12582913 ;  /* 0x4b4000010a0a7423 */ /* 0x000fe2000000400b */
[----:B------:R-:W-:Y:S01]  /*0c30*/  FFMA R16, R31, 1.925963033500011079e-08, R14 ;  /* 0x32a570601f107823 */ /* 0x000fe2000000000e */
[----:B------:R-:W-:Y:S01]  /*0c40*/  MUFU.EX2 R30, R30 ;  /* 0x0000001e001e7308 */ /* 0x000fe20000000800 */
[----:B------:R-:W-:Y:S01]  /*0c50*/  SHF.L.U32 R7, R7, 0x17, RZ ;  /* 0x0000001707077819 */ /* 0x000fe200000006ff */
[C---:B------:R-:W-:Y:S01]  /*0c60*/  FADD R14, R10.reuse, -12583039 ;  /* 0xcb40007f0a0e7421 */ /* 0x040fe20000000000 */
[----:B------:R-:W-:-:S03]  /*0c70*/  SHF.L.U32 R10, R10, 0x17, RZ ;  /* 0x000000170a0a7819 */ /* 0x000fc600000006ff */
[C---:B------:R-:W-:Y:S02]  /*0c80*/  FFMA R14, R13.reuse, 1.4426950216293334961, -R14 ;  /* 0x3fb8aa3b0d0e7823 */ /* 0x040fe4000000080e */
[----:B------:R-:W1:Y:S01]  /*0c90*/  MUFU.EX2 R31, R35 ;  /* 0x00000023001f7308 */ /* 0x000e620000000800 */
[----:B0-----:R-:W-:Y:S01]  /*0ca0*/  FMUL R4, R4, R37 ;  /* 0x0000002504047220 */ /* 0x001fe20000400000 */
[----:B------:R-:W-:Y:S01]  /*0cb0*/  FFMA R29, R13, 1.925963033500011079e-08, R14 ;  /* 0x32a570600d1d7823 */ /* 0x000fe2000000000e */
[----:B------:R-:W-:-:S04]  /*0cc0*/  FFMA.SAT R14, R15, R12, 0.5 ;  /* 0x3f0000000f0e7423 */ /* 0x000fc8000000200c */
[----:B------:R-:W-:Y:S01]  /*0cd0*/  FFMA.RM R13, R14, R11, 12582913 ;  /* 0x4b4000010e0d7423 */ /* 0x000fe2000000400b */
[----:B------:R-:W0:Y:S03]  /*0ce0*/  MUFU.EX2 R16, R16 ;  /* 0x0000001000107308 */ /* 0x000e260000000800 */
[----:B------:R-:W-:-:S04]  /*0cf0*/  FADD R14, R13, -12583039 ;  /* 0xcb40007f0d0e7421 */ /* 0x000fc80000000000 */
[C---:B------:R-:W-:Y:S01]  /*0d00*/  FFMA R14, R15.reuse, 1.4426950216293334961, -R14 ;  /* 0x3fb8aa3b0f0e7823 */ /* 0x040fe2000000080e */
[----:B------:R-:W2:Y:S01]  /*0d10*/  MUFU.EX2 R29, R29 ;  /* 0x0000001d001d7308 */ /* 0x000ea20000000800 */
[----:B-1----:R-:W-:Y:S02]  /*0d20*/  FMUL R2, R2, R31 ;  /* 0x0000001f02027220 */ /* 0x002fe40000400000 */
[----:B------:R-:W-:Y:S01]  /*0d30*/  FFMA R15, R15, 1.925963033500011079e-08, R14 ;  /* 0x32a570600f0f7823 */ /* 0x000fe2000000000e */
[----:B------:R-:W-:Y:S01]  /*0d40*/  FFMA.SAT R14, R5, R12, 0.5 ;  /* 0x3f000000050e7423 */ /* 0x000fe2000000200c */
[----:B------:R-:W-:-:S03]  /*0d50*/  FFMA.RM R12, R34, R11, 12582913 ;  /* 0x4b400001220c7423 */ /* 0x000fc6000000400b */
[-C--:B------:R-:W-:Y:S01]  /*0d60*/  FFMA.RM R14, R14, R11.reuse, 12582913 ;  /* 0x4b4000010e0e7423 */ /* 0x080fe2000000400b */
[----:B------:R-:W-:Y:S01]  /*0d70*/  FADD R34, R12, -12583039 ;  /* 0xcb40007f0c227421 */ /* 0x000fe20000000000 */
[----:B------:R-:W-:Y:S01]  /*0d80*/  FFMA.RM R11, R36, R11, 12582913 ;  /* 0x4b400001240b7423 */ /* 0x000fe2000000400b */
[----:B------:R-:W1:Y:S01]  /*0d90*/  MUFU.EX2 R15, R15 ;  /* 0x0000000f000f7308 */ /* 0x000e620000000800 */
[----:B------:R-:W-:Y:S01]  /*0da0*/  FADD R32, R14, -12583039 ;  /* 0xcb40007f0e207421 */ /* 0x000fe20000000000 */
[----:B------:R-:W-:Y:S01]  /*0db0*/  FFMA R36, R3, 1.4426950216293334961, -R34 ;  /* 0x3fb8aa3b03247823 */ /* 0x000fe20000000822 */
[----:B------:R-:W-:Y:S01]  /*0dc0*/  SHF.L.U32 R34, R8, 0x17, RZ ;  /* 0x0000001708227819 */ /* 0x000fe200000006ff */
[----:B0-----:R-:W-:Y:S01]  /*0dd0*/  FMUL R7, R7, R16 ;  /* 0x0000001007077220 */ /* 0x001fe20000400000 */
[----:B------:R-:W-:Y:S01]  /*0de0*/  FFMA R32, R5, 1.4426950216293334961, -R32 ;  /* 0x3fb8aa3b05207823 */ /* 0x000fe20000000820 */
[----:B------:R-:W-:Y:S01]  /*0df0*/  FFMA R8, R3, 1.925963033500011079e-08, R36 ;  /* 0x32a5706003087823 */ /* 0x000fe20000000024 */
[----:B------:R-:W-:Y:S01]  /*0e00*/  FADD R36, R11, -12583039 ;  /* 0xcb40007f0b247421 */ /* 0x000fe20000000000 */
[----:B------:R-:W-:Y:S01]  /*0e10*/  FMUL R3, R34, R33 ;  /* 0x0000002122037220 */ /* 0x000fe20000400000 */
[----:B------:R-:W-:Y:S01]  /*0e20*/  FFMA R32, R5, 1.925963033500011079e-08, R32 ;  /* 0x32a5706005207823 */ /* 0x000fe20000000020 */
[----:B------:R-:W-:Y:S01]  /*0e30*/  FADD R5, RZ, R6 ;  /* 0x00000006ff057221 */ /* 0x000fe20000000000 */
[----:B------:R-:W-:Y:S01]  /*0e40*/  FFMA R36, R17, 1.4426950216293334961, -R36 ;  /* 0x3fb8aa3b11247823 */ /* 0x000fe20000000824 */
[----:B------:R-:W-:Y:S01]  /*0e50*/  MUFU.EX2 R8, R8 ;  /* 0x0000000800087308 */ /* 0x000fe20000000800 */
[----:B------:R-:W-:Y:S01]  /*0e60*/  SHF.L.U32 R16, R13, 0x17, RZ ;  /* 0x000000170d107819 */ /* 0x000fe200000006ff */
[----:B------:R-:W-:Y:S01]  /*0e70*/  FADD R5, R5, R0 ;  /* 0x0000000005057221 */ /* 0x000fe20000000000 */
[----:B------:R-:W-:Y:S01]  /*0e80*/  FFMA R36, R17, 1.925963033500011079e-08, R36 ;  /* 0x32a5706011247823 */ /* 0x000fe20000000024 */
[----:B--2---:R-:W-:Y:S01]  /*0e90*/  FMUL R17, R10, R29 ;  /* 0x0000001d0a117220 */ /* 0x004fe20000400000 */
[----:B------:R-:W-:Y:S01]  /*0ea0*/  SHF.L.U32 R13, R14, 0x17, RZ ;  /* 0x000000170e0d7819 */ /* 0x000fe200000006ff */
[----:B------:R-:W-:Y:S01]  /*0eb0*/  FADD R34, R5, R2 ;  /* 0x0000000205227221 */ /* 0x000fe20000000000 */
[----:B------:R-:W-:Y:S01]  /*0ec0*/  FMUL R5, R9, R30 ;  /* 0x0000001e09057220 */ /* 0x000fe20000400000 */
[----:B------:R-:W0:Y:S01]  /*0ed0*/  MUFU.EX2 R32, R32 ;  /* 0x0000002000207308 */ /* 0x000e220000000800 */
[----:B-1----:R-:W-:Y:S01]  /*0ee0*/  FMUL R16, R16, R15 ;  /* 0x0000000f10107220 */ /* 0x002fe20000400000 */
[----:B------:R-:W-:Y:S01]  /*0ef0*/  FADD R9, R34, R3 ;  /* 0x0000000322097221 */ /* 0x000fe20000000000 */
[----:B------:R-:W-:-:S02]  /*0f00*/  SHF.L.U32 R15, R12, 0x17, RZ ;  /* 0x000000170c0f7819 */ /* 0x000fc400000006ff */
[----:B------:R-:W-:Y:S01]  /*0f10*/  SHF.L.U32 R11, R11, 0x17, RZ ;  /* 0x000000170b0b7819 */ /* 0x000fe200000006ff */
[----:B------:R-:W-:Y:S02]  /*0f20*/  FADD R30, R9, R4 ;  /* 0x00000004091e7221 */ /* 0x000fe40000000000 */
[----:B------:R-:W1:Y:S02]  /*0f30*/  MUFU.EX2 R36, R36 ;  /* 0x0000002400247308 */ /* 0x000e640000000800 */
[----:B------:R-:W-:-:S04]  /*0f40*/  FADD R30, R30, R5 ;  /* 0x000000051e1e7221 */ /* 0x000fc80000000000 */
[----:B------:R-:W-:Y:S01]  /*0f50*/  FADD R30, R30, R7 ;  /* 0x000000071e1e7221 */ /* 0x000fe20000000000 */
[----:B0-----:R-:W-:-:S03]  /*0f60*/  FMUL R10, R13, R32 ;  /* 0x000000200d0a7220 */ /* 0x001fc60000400000 */
[----:B------:R-:W-:-:S04]  /*0f70*/  FADD R9, R30, R17 ;  /* 0x000000111e097221 */ /* 0x000fc80000000000 */
[----:B------:R-:W-:Y:S01]  /*0f80*/  FADD R13, R9, R16 ;  /* 0x00000010090d7221 */ /* 0x000fe20000000000 */
[----:B------:R-:W-:Y:S01]  /*0f90*/  FMUL R9, R15, R8 ;  /* 0x000000080f097220 */ /* 0x000fe20000400000 */
[----:B-1----:R-:W-:Y:S02]  /*0fa0*/  FMUL R8, R11, R36 ;  /* 0x000000240b087220 */ /* 0x002fe40000400000 */
        /* <DEDUP_REMOVED lines=12> */
.L_x_13989:
        /* <DEDUP_REMOVED lines=11> */
[----:B0-----:R-:W-:Y:S05]  /*1120*/  CALL.REL.NOINC `($__internal_279_$__cuda_sm3x_div_rn_noftz_f32_slowpath) ;  /* 0x0000001800507944 */ /* 0x001fea0003c00000 */
[----:B------:R-:W-:-:S07]  /*1130*/  MOV R14, R6 ;  /* 0x00000006000e7202 */ /* 0x000fce0000000f00 */
.L_x_13954:
[----:B------:R-:W-:Y:S05]  /*1140*/  BSYNC.RECONVERGENT B3 ;  /* 0x0000000000037941 */ /* 0x000fea0003800200 */
.L_x_13953:
        /* <DEDUP_REMOVED lines=11> */
[----:B0-----:R-:W-:Y:S05]  /*1200*/  CALL.REL.NOINC `($__internal_279_$__cuda_sm3x_div_rn_noftz_f32_slowpath) ;  /* 0x0000001800187944 */ /* 0x001fea0003c00000 */
[----:B------:R-:W-:-:S07]  /*1210*/  MOV R15, R6 ;  /* 0x00000006000f7202 */ /* 0x000fce0000000f00 */
.L_x_13956:
[----:B------:R-:W-:Y:S05]  /*1220*/  BSYNC.RECONVERGENT B3 ;  /* 0x0000000000037941 */ /* 0x000fea0003800200 */
.L_x_13955:
        /* <DEDUP_REMOVED lines=13> */
.L_x_13958:
[----:B------:R-:W-:Y:S05]  /*1300*/  BSYNC.RECONVERGENT B3 ;  /* 0x0000000000037941 */ /* 0x000fea0003800200 */
.L_x_13957:
        /* <DEDUP_REMOVED lines=13> */
.L_x_13960:
[----:B------:R-:W-:Y:S05]  /*13e0*/  BSYNC.RECONVERGENT B3 ;  /* 0x0000000000037941 */ /* 0x000fea0003800200 */
.L_x_13959:
        /* <DEDUP_REMOVED lines=13> */
.L_x_13962:
[----:B------:R-:W-:Y:S05]  /*14c0*/  BSYNC.RECONVERGENT B3 ;  /* 0x0000000000037941 */ /* 0x000fea0003800200 */
.L_x_13961:
        /* <DEDUP_REMOVED lines=13> */
.L_x_13964:
[----:B------:R-:W-:Y:S05]  /*15a0*/  BSYNC.RECONVERGENT B3 ;  /* 0x0000000000037941 */ /* 0x000fea0003800200 */
.L_x_13963:
        /* <DEDUP_REMOVED lines=13> */
.L_x_13966:
[----:B------:R-:W-:Y:S05]  /*1680*/  BSYNC.RECONVERGENT B3 ;  /* 0x0000000000037941 */ /* 0x000fea0003800200 */
.L_x_13965:
        /* <DEDUP_REMOVED lines=13> */
.L_x_13968:
[----:B------:R-:W-:Y:S05]  /*1760*/  BSYNC.RECONVERGENT B3 ;  /* 0x0000000000037941 */ /* 0x000fea0003800200 */
.L_x_13967:
        /* <DEDUP_REMOVED lines=13> */
.L_x_13970:
[----:B------:R-:W-:Y:S05]  /*1840*/  BSYNC.RECONVERGENT B3 ;  /* 0x0000000000037941 */ /* 0x000fea0003800200 */
.L_x_13969:
        /* <DEDUP_REMOVED lines=13> */
.L_x_13972:
[----:B------:R-:W-:Y:S05]  /*1920*/  BSYNC.RECONVERGENT B3 ;  /* 0x0000000000037941 */ /* 0x000fea0003800200 */
.L_x_13971:
        /* <DEDUP_REMOVED lines=13> */
.L_x_13974:
[----:B------:R-:W-:Y:S05]  /*1a00*/  BSYNC.RECONVERGENT B3 ;  /* 0x0000000000037941 */ /* 0x000fea0003800200 */
.L_x_13973:
        /* <DEDUP_REMOVED lines=13> */
.L_x_13976:
[----:B------:R-:W-:Y:S05]  /*1ae0*/  BSYNC.RECONVERGENT B3 ;  /* 0x0000000000037941 */ /* 0x000fea0003800200 */
.L_x_13975:
        /* <DEDUP_REMOVED lines=15> */
[----:B------:R-:W-:-:S02]  /*1be0*/  ISETP.GE.U32.AND P1, PT, R24, UR44, PT ;  /* 0x0000002c18007c0c */ /* 0x000fc4000bf26070 */
[----:B------:R-:W-:Y:S02]  /*1bf0*/  LEA.HI.X R5, R2, UR41, R3, 0x2, P6 ;  /* 0x0000002902057c11 */ /* 0x000fe4000b0f1403 */
[----:B------:R-:W-:Y:S02]  /*1c00*/  ISETP.GE.AND.EX P3, PT, RZ, UR45, PT, P3 ;  /* 0x0000002dff007c0c */ /* 0x000fe4000bf66330 */
[----:B------:R-:W-:Y:S01]  /*1c10*/  ISETP.GE.AND.EX P2, PT, RZ, UR45, PT, P2 ;  /* 0x0000002dff007c0c */ /* 0x000fe2000bf46320 */
[----:B------:R2:W-:Y:S01]  /*1c20*/  @!P0 STG.E desc[UR4][R4.64], R14 ;  /* 0x0000000e04008986 */ /* 0x0005e2000c101904 */
[----:B------:R-:W-:Y:S02]  /*1c30*/  ISETP.GE.AND.EX P5, PT, RZ, UR45, PT, P5 ;  /* 0x0000002dff007c0c */ /* 0x000fe4000bfa6350 */
[----:B------:R-:W-:Y:S01]  /*1c40*/  ISETP.GE.AND.EX P4, PT, RZ, UR45, PT, P4 ;  /* 0x0000002dff007c0c */ /* 0x000fe2000bf86340 */
[----:B------:R2:W-:Y:S01]  /*1c50*/  @!P0 STG.E desc[UR6][R4.64+0x4], R15 ;  /* 0x0000040f04008986 */ /* 0x0005e2000c101906 */
[----:B------:R-:W-:-:S02]  /*1c60*/  ISETP.GE.AND.EX P1, PT, RZ, UR45, PT, P1 ;  /* 0x0000002dff007c0c */ /* 0x000fc4000bf26310 */
[----:B------:R-:W-:-:S03]  /*1c70*/  IADD3 R21, P0, PT, R23, R21, RZ ;  /* 0x0000001517157210 */ /* 0x000fc60007f1e0ff */
        /* <DEDUP_REMOVED lines=35> */
.L_x_13951:
[----:B------:R-:W-:Y:S05]  /*1eb0*/  EXIT ;  /* 0x000000000000794d */ /* 0x000fea0003800000 */
.L_x_13952:
[----:B------:R-:W-:Y:S01]  /*1ec0*/  BSSY B1, `(.L_x_13978) ;  /* 0x0000007000017945 */ /* 0x000fe20003800000 */
[----:B------:R-:W-:Y:S02]  /*1ed0*/  MOV R12, 0x10 ;  /* 0x00000010000c7802 */ /* 0x000fe40000000f00 */
[----:B------:R-:W-:Y:S02]  /*1ee0*/  MOV R11, 0x1f ;  /* 0x0000001f000b7802 */ /* 0x000fe40000000f00 */
[----:B------:R-:W-:-:S07]  /*1ef0*/  MOV R15, 0xffffffff ;  /* 0xffffffff000f7802 */ /* 0x000fce0000000f00 */
[----:B------:R-:W-:Y:S05]  /*1f00*/  WARPSYNC.COLLECTIVE R15, `(.L_x_13979) ;  /* 0x000000000f087348 */ /* 0x000fea0003c00000 */
[----:B------:R0:W1:Y:S02]  /*1f10*/  SHFL.BFLY P6, R14, R13, R12, R11 ;  /* 0x0c00000c0d0e7389 */ /* 0x00006400000c000b */
[----:B01----:R-:W-:Y:S05]  /*1f20*/  ENDCOLLECTIVE ;  /* 0x000000000000791b */ /* 0x003fea0003800000 */
.L_x_13979:
[----:B------:R-:W-:Y:S05]  /*1f30*/  BSYNC B1 ;  /* 0x0000000000017941 */ /* 0x000fea0003800000 */
.L_x_13978:
[----:B------:R-:W-:Y:S01]  /*1f40*/  HFMA2 R11, -RZ, RZ, 0, 1.847743988037109375e-06 ;  /* 0x0000001fff0b7431 */ /* 0x000fe200000001ff */
[----:B------:R-:W-:Y:S02]  /*1f50*/  FMNMX R13, R14, R13, !PT ;  /* 0x0000000d0e0d7209 */ /* 0x000fe40007800000 */
[----:B------:R-:W-:Y:S02]  /*1f60*/  MOV R12, 0x8 ;  /* 0x00000008000c7802 */ /* 0x000fe40000000f00 */
[----:B------:R-:W-:-:S07]  /*1f70*/  MOV R15, 0xffffffff ;  /* 0xffffffff000f7802 */ /* 0x000fce0000000f00 */
[----:B------:R-:W-:Y:S05]  /*1f80*/  WARPSYNC.COLLECTIVE R15, `(.L_x_13980) ;  /* 0x000000000f087348 */ /* 0x000fea0003c00000 */
[----:B------:R0:W1:Y:S02]  /*1f90*/  SHFL.BFLY P6, R14, R13, R12, R11 ;  /* 0x0c00000c0d0e7389 */ /* 0x00006400000c000b */
[----:B01----:R-:W-:Y:S05]  /*1fa0*/  ENDCOLLECTIVE ;  /* 0x000000000000791b */ /* 0x003fea0003800000 */
.L_x_13980:
[----:B------:R-:W-:Y:S01]  /*1fb0*/  HFMA2 R12, -RZ, RZ, 0, 2.384185791015625e-07 ;  /* 0x00000004ff0c7431 */ /* 0x000fe200000001ff */
[----:B------:R-:W-:-:S04]  /*1fc0*/  FMNMX R0, R13, R14, !PT ;  /* 0x0000000e0d007209 */ /* 0x000fc80007800000 */
[----:B------:R-:W-:-:S07]  /*1fd0*/  MOV R13, R0 ;  /* 0x00000000000d7202 */ /* 0x000fce0000000f00 */
[----:B------:R-:W-:Y:S05]  /*1fe0*/  WARPSYNC.COLLECTIVE R15, `(.L_x_13981) ;  /* 0x000000000f087348 */ /* 0x000fea0003c00000 */
[----:B------:R0:W1:Y:S02]  /*1ff0*/  SHFL.BFLY P6, R14, R13, R12, R11 ;  /* 0x0c00000c0d0e7389 */ /* 0x00006400000c000b */
[----:B01----:R-:W-:Y:S05]  /*2000*/  ENDCOLLECTIVE ;  /* 0x000000000000791b */ /* 0x003fea0003800000 */
.L_x_13981:
[----:B------:R-:W-:Y:S01]  /*2010*/  HFMA2 R12, -RZ, RZ, 0, 1.1920928955078125e-07 ;  /* 0x00000002ff0c7431 */ /* 0x000fe200000001ff */
[----:B------:R-:W-:-:S04]  /*2020*/  FMNMX R2, R0, R14, !PT ;  /* 0x0000000e00027209 */ /* 0x000fc80007800000 */
[----:B------:R-:W-:-:S07]  /*2030*/  MOV R13, R2 ;  /* 0x00000002000d7202 */ /* 0x000fce0000000f00 */
[----:B------:R-:W-:Y:S05]  /*2040*/  WARPSYNC.COLLECTIVE R15, `(.L_x_13982) ;  /* 0x000000000f087348 */ /* 0x000fea0003c00000 */
[----:B------:R0:W1:Y:S02]  /*2050*/  SHFL.BFLY P6, R14, R13, R12, R11 ;  /* 0x0c00000c0d0e7389 */ /* 0x00006400000c000b */
[----:B01----:R-:W-:Y:S05]  /*2060*/  ENDCOLLECTIVE ;  /* 0x000000000000791b */ /* 0x003fea0003800000 */
.L_x_13982:
[----:B------:R-:W-:Y:S01]  /*2070*/  HFMA2 R12, -RZ, RZ, 0, 5.9604644775390625e-08 ;  /* 0x00000001ff0c7431 */ /* 0x000fe200000001ff */
[----:B------:R-:W-:-:S04]  /*2080*/  FMNMX R3, R2, R14, !PT ;  /* 0x0000000e02037209 */ /* 0x000fc80007800000 */
[----:B------:R-:W-:-:S07]  /*2090*/  MOV R13, R3 ;  /* 0x00000003000d7202 */ /* 0x000fce0000000f00 */
[----:B------:R-:W-:Y:S05]  /*20a0*/  WARPSYNC.COLLECTIVE R15, `(.L_x_13983) ;  /* 0x000000000f087348 */ /* 0x000fea0003c00000 */
[----:B------:R0:W1:Y:S02]  /*20b0*/  SHFL.BFLY P6, R14, R13, R12, R11 ;  /* 0x0c00000c0d0e7389 */ /* 0x00006400000c000b */
[----:B01----:R-:W-:Y:S05]  /*20c0*/  ENDCOLLECTIVE ;  /* 0x000000000000791b */ /* 0x003fea0003800000 */
.L_x_13983:
        /* <DEDUP_REMOVED lines=129> */
.L_x_13984:
[----:B------:R-:W-:Y:S02]  /*28e0*/  HFMA2 R12, -RZ, RZ, 0, 4.76837158203125e-07 ;  /* 0x00000008ff0c7431 */ /* 0x000fe400000001ff */
[----:B------:R-:W-:-:S05]  /*28f0*/  FADD R29, R13, R14 ;  /* 0x0000000e0d1d7221 */ /* 0x000fca0000000000 */
[----:B------:R-:W-:-:S07]  /*2900*/  MOV R13, R29 ;  /* 0x0000001d000d7202 */ /* 0x000fce0000000f00 */
[----:B------:R-:W-:Y:S05]  /*2910*/  WARPSYNC.COLLECTIVE R15, `(.L_x_13985) ;  /* 0x000000000f087348 */ /* 0x000fea0003c00000 */
[----:B------:R0:W1:Y:S02]  /*2920*/  SHFL.BFLY P6, R14, R13, R12, R11 ;  /* 0x0c00000c0d0e7389 */ /* 0x00006400000c000b */
[----:B01----:R-:W-:Y:S05]  /*2930*/  ENDCOLLECTIVE ;  /* 0x000000000000791b */ /* 0x003fea0003800000 */
.L_x_13985:
[----:B------:R-:W-:Y:S02]  /*2940*/  HFMA2 R12, -RZ, RZ, 0, 2.384185791015625e-07 ;  /* 0x00000004ff0c7431 */ /* 0x000fe400000001ff */
[----:B------:R-:W-:-:S05]  /*2950*/  FADD R30, R29, R14 ;  /* 0x0000000e1d1e7221 */ /* 0x000fca0000000000 */
[----:B------:R-:W-:-:S07]  /*2960*/  MOV R13, R30 ;  /* 0x0000001e000d7202 */ /* 0x000fce0000000f00 */
[----:B------:R-:W-:Y:S05]  /*2970*/  WARPSYNC.COLLECTIVE R15, `(.L_x_13986) ;  /* 0x000000000f087348 */ /* 0x000fea0003c00000 */
[----:B------:R0:W1:Y:S02]  /*2980*/  SHFL.BFLY P6, R14, R13, R12, R11 ;  /* 0x0c00000c0d0e7389 */ /* 0x00006400000c000b */
[----:B01----:R-:W-:Y:S05]  /*2990*/  ENDCOLLECTIVE ;  /* 0x000000000000791b */ /* 0x003fea0003800000 */
.L_x_13986:
[----:B------:R-:W-:Y:S02]  /*29a0*/  HFMA2 R12, -RZ, RZ, 0, 1.1920928955078125e-07 ;  /* 0x00000002ff0c7431 */ /* 0x000fe400000001ff */
[----:B------:R-:W-:-:S05]  /*29b0*/  FADD R31, R30, R14 ;  /* 0x0000000e1e1f7221 */ /* 0x000fca0000000000 */
[----:B------:R-:W-:-:S07]  /*29c0*/  MOV R13, R31 ;  /* 0x0000001f000d7202 */ /* 0x000fce0000000f00 */
[----:B------:R-:W-:Y:S05]  /*29d0*/  WARPSYNC.COLLECTIVE R15, `(.L_x_13987) ;  /* 0x000000000f087348 */ /* 0x000fea0003c00000 */
[----:B------:R0:W1:Y:S02]  /*29e0*/  SHFL.BFLY P6, R14, R13, R12, R11 ;  /* 0x0c00000c0d0e7389 */ /* 0x00006400000c000b */
[----:B01----:R-:W-:Y:S05]  /*29f0*/  ENDCOLLECTIVE ;  /* 0x000000000000791b */ /* 0x003fea0003800000 */
.L_x_13987:
[----:B------:R-:W-:Y:S02]  /*2a00*/  HFMA2 R12, -RZ, RZ, 0, 5.9604644775390625e-08 ;  /* 0x00000001ff0c7431 */ /* 0x000fe400000001ff */
[----:B------:R-:W-:-:S05]  /*2a10*/  FADD R32, R31, R14 ;  /* 0x0000000e1f207221 */ /* 0x000fca0000000000 */
[----:B------:R-:W-:-:S07]  /*2a20*/  MOV R13, R32 ;  /* 0x00000020000d7202 */ /* 0x000fce0000000f00 */
[----:B------:R-:W-:Y:S05]  /*2a30*/  WARPSYNC.COLLECTIVE R15, `(.L_x_13988) ;  /* 0x000000000f087348 */ /* 0x000fea0003c00000 */
[----:B------:R0:W1:Y:S02]  /*2a40*/  SHFL.BFLY P6, R14, R13, R12, R11 ;  /* 0x0c00000c0d0e7389 */ /* 0x00006400000c000b */
[----:B01----:R-:W-:Y:S05]  /*2a50*/  ENDCOLLECTIVE ;  /* 0x000000000000791b */ /* 0x003fea0003800000 */
.L_x_13988:
[----:B------:R-:W-:Y:S05]  /*2a60*/  BRA `(.L_x_13989) ;  /* 0xffffffe400807947 */ /* 0x000fea000383ffff */
        .weak           $__internal_279_$__cuda_sm3x_div_rn_noftz_f32_slowpath
        .type           $__internal_279_$__cuda_sm3x_div_rn_noftz_f32_slowpath,@function
        .size           $__internal_279_$__cuda_sm3x_div_rn_noftz_f32_slowpath,(.L_x_15596 - $__internal_279_$__cuda_sm3x_div_rn_noftz_f32_slowpath)
$__internal_279_$__cuda_sm3x_div_rn_noftz_f32_slowpath:
        /* <DEDUP_REMOVED lines=36> */
.L_x_13991:
        /* <DEDUP_REMOVED lines=51> */
.L_x_13998:
[----:B------:R-:W-:-:S04]  /*2fe0*/  LOP3.LUT R6, R6, 0x80000000, RZ, 0xc0, !PT ;  /* 0x8000000006067812 */ /* 0x000fc800078ec0ff */
[----:B------:R-:W-:Y:S01]  /*2ff0*/  LOP3.LUT R6, R6, 0x7f800000, RZ, 0xfc, !PT ;  /* 0x7f80000006067812 */ /* 0x000fe200078efcff */
[----:B------:R-:W-:Y:S06]  /*3000*/  BRA `(.L_x_13999) ;  /* 0x0000000000047947 */ /* 0x000fec0003800000 */
.L_x_13997:
[----:B------:R-:W-:-:S07]  /*3010*/  LEA R6, R34, R6, 0x17 ;  /* 0x0000000622067211 */ /* 0x000fce00078eb8ff */
.L_x_13999:
[----:B------:R-:W-:Y:S05]  /*3020*/  BSYNC.RECONVERGENT B2 ;  /* 0x0000000000027941 */ /* 0x000fea0003800200 */
.L_x_13996:
[----:B------:R-:W-:Y:S05]  /*3030*/  BRA `(.L_x_14000) ;  /* 0x0000000000207947 */ /* 0x000fea0003800000 */
.L_x_13995:
[----:B------:R-:W-:-:S04]  /*3040*/  LOP3.LUT R6, R43, 0x80000000, R6, 0x48, !PT ;  /* 0x800000002b067812 */ /* 0x000fc800078e4806 */
[----:B------:R-:W-:Y:S01]  /*3050*/  LOP3.LUT R6, R6, 0x7f800000, RZ, 0xfc, !PT ;  /* 0x7f80000006067812 */ /* 0x000fe200078efcff */
[----:B------:R-:W-:Y:S06]  /*3060*/  BRA `(.L_x_14000) ;  /* 0x0000000000147947 */ /* 0x000fec0003800000 */
.L_x_13994:
[----:B------:R-:W-:Y:S01]  /*3070*/  LOP3.LUT R6, R43, 0x80000000, R6, 0x48, !PT ;  /* 0x800000002b067812 */ /* 0x000fe200078e4806 */
[----:B------:R-:W-:Y:S06]  /*3080*/  BRA `(.L_x_14000) ;  /* 0x00000000000c7947 */ /* 0x000fec0003800000 */
.L_x_13993:
[----:B------:R-:W0:Y:S01]  /*3090*/  MUFU.RSQ R6, -QNAN ;  /* 0xffc0000000067908 */ /* 0x000e220000001400 */
[----:B------:R-:W-:Y:S05]  /*30a0*/  BRA `(.L_x_14000) ;  /* 0x0000000000047947 */ /* 0x000fea0003800000 */
.L_x_13992:
[----:B------:R-:W-:-:S07]  /*30b0*/  FADD.FTZ R6, R6, R11 ;  /* 0x0000000b06067221 */ /* 0x000fce0000010000 */
.L_x_14000:
[----:B------:R-:W-:Y:S05]  /*30c0*/  BSYNC.RECONVERGENT B1 ;  /* 0x0000000000017941 */ /* 0x000fea0003800200 */
.L_x_13990:
[----:B------:R-:W-:-:S04]  /*30d0*/  HFMA2 R13, -RZ, RZ, 0, 0 ;  /* 0x00000000ff0d7431 */ /* 0x000fc800000001ff */
[----:B0-----:R-:W-:Y:S05]  /*30e0*/  RET.REL.NODEC R12 `(_ZN7oneflow4cuda7softmax15SoftmaxWarpImplI10SimpleLoadIffE11SimpleStoreIffEfLi2ELi12ELi32ELi1ELb1ELNS1_9AlgorithmE0EEEvT_T0_ll) ;  /* 0xffffffcc0cc47950 */ /* 0x001fea0003c3ffff */
.L_x_14001:
        /* <DEDUP_REMOVED lines=9> */
.L_x_15596:


//--------------------- .text._ZN7oneflow4cuda7softmax15SoftmaxWarpImplI10SimpleLoadIffE11SimpleStoreIffEfLi2ELi12ELi32ELi1ELb0ELNS1_9AlgorithmE0EEEvT_T0_ll --------------------------
	.section	.text._ZN7oneflow4cuda7softmax15SoftmaxWarpImplI10SimpleLoadIffE11SimpleStoreIffEfLi2ELi12ELi32ELi1ELb0ELNS1_9AlgorithmE0EEEvT_T0_ll,"ax",@progbits
	.align	128
        .global         _ZN7oneflow4cuda7softmax15SoftmaxWarpImplI10SimpleLoadIffE11SimpleStoreIffEfLi2ELi12ELi32ELi1ELb0ELNS1_9AlgorithmE0EEEvT_T0_ll
        .type           _ZN7oneflow4cuda7softmax15SoftmaxWarpImplI10SimpleLoadIffE11SimpleStoreIffEfLi2ELi12ELi32ELi1ELb0ELNS1_9AlgorithmE0EEEvT_T0_ll,@function
        .size           _ZN7oneflow4cuda7softmax15SoftmaxWarpImplI10SimpleLoadIffE11SimpleStoreIffEfLi2ELi12ELi32ELi1ELb0ELNS1_9AlgorithmE0EEEvT_T0_ll,(.L_x_15597 - _ZN7oneflow4cuda7softmax15SoftmaxWarpImplI10SimpleLoadIffE11SimpleStoreIffEfLi2ELi12ELi32ELi1ELb0ELNS1_9AlgorithmE0EEEvT_T0_ll)
        .other          _ZN7oneflow4cuda7softmax15SoftmaxWarpImplI10SimpleLoadIffE11SimpleStoreIffEfLi2ELi12ELi32ELi1ELb0ELNS1_9AlgorithmE0EEEvT_T0_ll,@"STO_CUDA_ENTRY STV_DEFAULT"
_ZN7oneflow4cuda7softmax15SoftmaxWarpImplI10SimpleLoadIffE11SimpleStoreIffEfLi2ELi12ELi32ELi1ELb0ELNS1_9AlgorithmE0EEEvT_T0_ll:
.text._ZN7oneflow4cuda7softmax15SoftmaxWarpImplI10SimpleLoadIffE11SimpleStoreIffEfLi2ELi12ELi32ELi1ELb0ELNS1_9AlgorithmE0EEEvT_T0_ll:
        /* <DEDUP_REMOVED lines=24> */
.L_x_14002:
        /* <DEDUP_REMOVED lines=14> */
.L_x_14028:
        /* <DEDUP_REMOVED lines=185> */
.L_x_14040:
        /* <DEDUP_REMOVED lines=12> */
[----:B------:R-:W-:Y:S05]  /*0eb0*/  CALL.REL.NOINC `($__internal_280_$__cuda_sm3x_div_rn_noftz_f32_slowpath) ;  /* 0x00000018004c7944 */ /* 0x000fea0003c00000 */
[----:B------:R-:W-:-:S07]  /*0ec0*/  MOV R11, R5 ;  /* 0x00000005000b7202 */ /* 0x000fce0000000f00 */
.L_x_14005:
[----:B------:R-:W-:Y:S05]  /*0ed0*/  BSYNC.RECONVERGENT B2 ;  /* 0x0000000000027941 */ /* 0x000fea0003800200 */
.L_x_14004:
        /* <DEDUP_REMOVED lines=12> */
[----:B------:R-:W-:Y:S05]  /*0fa0*/  CALL.REL.NOINC `($__internal_280_$__cuda_sm3x_div_rn_noftz_f32_slowpath) ;  /* 0x0000001800107944 */ /* 0x000fea0003c00000 */
[----:B------:R-:W-:-:S07]  /*0fb0*/  MOV R14, R5 ;  /* 0x00000005000e7202 */ /* 0x000fce0000000f00 */
.L_x_14007:
[----:B------:R-:W-:Y:S05]  /*0fc0*/  BSYNC.RECONVERGENT B2 ;  /* 0x0000000000027941 */ /* 0x000fea0003800200 */
.L_x_14006:
        /* <DEDUP_REMOVED lines=14> */
.L_x_14009:
[----:B------:R-:W-:Y:S05]  /*10b0*/  BSYNC.RECONVERGENT B2 ;  /* 0x0000000000027941 */ /* 0x000fea0003800200 */
.L_x_14008:
        /* <DEDUP_REMOVED lines=14> */
.L_x_14011:
[----:B------:R-:W-:Y:S05]  /*11a0*/  BSYNC.RECONVERGENT B2 ;  /* 0x0000000000027941 */ /* 0x000fea0003800200 */
.L_x_14010:
        /* <DEDUP_REMOVED lines=14> */
.L_x_14013:
[----:B------:R-:W-:Y:S05]  /*1290*/  BSYNC.RECONVERGENT B2 ;  /* 0x0000000000027941 */ /* 0x000fea0003800200 */
.L_x_14012:
        /* <DEDUP_REMOVED lines=14> */
.L_x_14015:
[----:B------:R-:W-:Y:S05]  /*1380*/  BSYNC.RECONVERGENT B2 ;  /* 0x0000000000027941 */ /* 0x000fea0003800200 */
.L_x_14014:
        /* <DEDUP_REMOVED lines=14> */
.L_x_14017:
[----:B------:R-:W-:Y:S05]  /*1470*/  BSYNC.RECONVERGENT B2 ;  /* 0x0000000000027941 */ /* 0x000fea0003800200 */
.L_x_14016:
        /* <DEDUP_REMOVED lines=14> */
.L_x_14019:
[----:B------:R-:W-:Y:S05]  /*1560*/  BSYNC.RECONVERGENT B2 ;  /* 0x0000000000027941 */ /* 0x000fea0003800200 */
.L_x_14018:
        /* <DEDUP_REMOVED lines=14> */
.L_x_14021:
[----:B------:R-:W-:Y:S05]  /*1650*/  BSYNC.RECONVERGENT B2 ;  /* 0x0000000000027941 */ /* 0x000fea0003800200 */
.L_x_14020:
        /* <DEDUP_REMOVED lines=14> */
.L_x_14023:
[----:B------:R-:W-:Y:S05]  /*1740*/  BSYNC.RECONVERGENT B2 ;  /* 0x0000000000027941 */ /* 0x000fea0003800200 */
.L_x_14022:
        /* <DEDUP_REMOVED lines=14> */
.L_x_14025:
[----:B------:R-:W-:Y:S05]  /*1830*/  BSYNC.RECONVERGENT B2 ;  /* 0x0000000000027941 */ /* 0x000fea0003800200 */
.L_x_14024:
        /* <DEDUP_REMOVED lines=13> */
.L_x_14027:
[----:B------:R-:W-:Y:S05]  /*1910*/  BSYNC.RECONVERGENT B2 ;  /* 0x0000000000027941 */ /* 0x000fea0003800200 */
.L_x_14026:
        /* <DEDUP_REMOVED lines=50> */
.L_x_14003:
[----:B------:R-:W-:Y:S01]  /*1c40*/  BSSY B0, `(.L_x_14029) ;  /* 0x0000007000007945 */ /* 0x000fe20003800000 */
[----:B------:R-:W-:Y:S02]  /*1c50*/  MOV R12, 0x10 ;  /* 0x00000010000c7802 */ /* 0x000fe40000000f00 */
[----:B------:R-:W-:Y:S02]  /*1c60*/  MOV R11, 0x1f ;  /* 0x0000001f000b7802 */ /* 0x000fe40000000f00 */
[----:B------:R-:W-:-:S07]  /*1c70*/  MOV R15, 0xffffffff ;  /* 0xffffffff000f7802 */ /* 0x000fce0000000f00 */
[----:B0-----:R-:W-:Y:S05]  /*1c80*/  WARPSYNC.COLLECTIVE R15, `(.L_x_14030) ;  /* 0x000000000f087348 */ /* 0x001fea0003c00000 */
[----:B------:R1:W2:Y:S02]  /*1c90*/  SHFL.BFLY P6, R14, R13, R12, R11 ;  /* 0x0c00000c0d0e7389 */ /* 0x0002a400000c000b */
[----:B012---:R-:W-:Y:S05]  /*1ca0*/  ENDCOLLECTIVE ;  /* 0x000000000000791b */ /* 0x007fea0003800000 */
.L_x_14030:
[----:B------:R-:W-:Y:S05]  /*1cb0*/  BSYNC B0 ;  /* 0x0000000000007941 */ /* 0x000fea0003800000 */
.L_x_14029:
[----:B------:R-:W-:Y:S01]  /*1cc0*/  HFMA2 R11, -RZ, RZ, 0, 1.847743988037109375e-06 ;  /* 0x0000001fff0b7431 */ /* 0x000fe200000001ff */
[----:B------:R-:W-:Y:S02]  /*1cd0*/  FMNMX R13, R13, R14, !PT ;  /* 0x0000000e0d0d7209 */ /* 0x000fe40007800000 */
[----:B------:R-:W-:Y:S02]  /*1ce0*/  MOV R12, 0x8 ;  /* 0x00000008000c7802 */ /* 0x000fe40000000f00 */
[----:B------:R-:W-:-:S07]  /*1cf0*/  MOV R15, 0xffffffff ;  /* 0xffffffff000f7802 */ /* 0x000fce0000000f00 */
[----:B------:R-:W-:Y:S05]  /*1d00*/  WARPSYNC.COLLECTIVE R15, `(.L_x_14031) ;  /* 0x000000000f087348 */ /* 0x000fea0003c00000 */
[----:B------:R0:W1:Y:S02]  /*1d10*/  SHFL.BFLY P6, R14, R13, R12, R11 ;  /* 0x0c00000c0d0e7389 */ /* 0x00006400000c000b */
[----:B01----:R-:W-:Y:S05]  /*1d20*/  ENDCOLLECTIVE ;  /* 0x000000000000791b */ /* 0x003fea0003800000 */
.L_x_14031:
[----:B------:R-:W-:Y:S01]  /*1d30*/  HFMA2 R12, -RZ, RZ, 0, 2.384185791015625e-07 ;  /* 0x00000004ff0c7431 */ /* 0x000fe200000001ff */
[----:B------:R-:W-:-:S04]  /*1d40*/  FMNMX R0, R13, R14, !PT ;  /* 0x0000000e0d007209 */ /* 0x000fc80007800000 */
[----:B------:R-:W-:-:S07]  /*1d50*/  MOV R13, R0 ;  /* 0x00000000000d7202 */ /* 0x000fce0000000f00 */
[----:B------:R-:W-:Y:S05]  /*1d60*/  WARPSYNC.COLLECTIVE R15, `(.L_x_14032) ;  /* 0x000000000f087348 */ /* 0x000fea0003c00000 */
[----:B------:R0:W1:Y:S02]  /*1d70*/  SHFL.BFLY P6, R14, R13, R12, R11 ;  /* 0x0c00000c0d0e7389 */ /* 0x00006400000c000b */
[----:B01----:R-:W-:Y:S05]  /*1d80*/  ENDCOLLECTIVE ;  /* 0x000000000000791b */ /* 0x003fea0003800000 */
.L_x_14032:
[----:B------:R-:W-:Y:S01]  /*1d90*/  HFMA2 R12, -RZ, RZ, 0, 1.1920928955078125e-07 ;  /* 0x00000002ff0c7431 */ /* 0x000fe200000001ff */
[----:B------:R-:W-:-:S04]  /*1da0*/  FMNMX R2, R0, R14, !PT ;  /* 0x0000000e00027209 */ /* 0x000fc80007800000 */
[----:B------:R-:W-:-:S07]  /*1db0*/  MOV R13, R2 ;  /* 0x00000002000d7202 */ /* 0x000fce0000000f00 */
[----:B------:R-:W-:Y:S05]  /*1dc0*/  WARPSYNC.COLLECTIVE R15, `(.L_x_14033) ;  /* 0x000000000f087348 */ /* 0x000fea0003c00000 */
[----:B------:R0:W1:Y:S02]  /*1dd0*/  SHFL.BFLY P6, R14, R13, R12, R11 ;  /* 0x0c00000c0d0e7389 */ /* 0x00006400000c000b */
[----:B01----:R-:W-:Y:S05]  /*1de0*/  ENDCOLLECTIVE ;  /* 0x000000000000791b */ /* 0x003fea0003800000 */
.L_x_14033:
[----:B------:R-:W-:Y:S01]  /*1df0*/  HFMA2 R12, -RZ, RZ, 0, 5.9604644775390625e-08 ;  /* 0x00000001ff0c7431 */ /* 0x000fe200000001ff */
[----:B------:R-:W-:-:S04]  /*1e00*/  FMNMX R3, R2, R14, !PT ;  /* 0x0000000e02037209 */ /* 0x000fc80007800000 */
[----:B------:R-:W-:-:S07]  /*1e10*/  MOV R13, R3 ;  /* 0x00000003000d7202 */ /* 0x000fce0000000f00 */
[----:B------:R-:W-:Y:S05]  /*1e20*/  WARPSYNC.COLLECTIVE R15, `(.L_x_14034) ;  /* 0x000000000f087348 */ /* 0x000fea0003c00000 */
[----:B------:R0:W1:Y:S02]  /*1e30*/  SHFL.BFLY P6, R14, R13, R12, R11 ;  /* 0x0c00000c0d0e7389 */ /* 0x00006400000c000b */
[----:B01----:R-:W-:Y:S05]  /*1e40*/  ENDCOLLECTIVE ;  /* 0x000000000000791b */ /* 0x003fea0003800000 */
.L_x_14034:
        /* <DEDUP_REMOVED lines=129> */
.L_x_14035:
[----:B------:R-:W-:Y:S02]  /*2660*/  HFMA2 R12, -RZ, RZ, 0, 4.76837158203125e-07 ;  /* 0x00000008ff0c7431 */ /* 0x000fe400000001ff */
[----:B------:R-:W-:-:S05]  /*2670*/  FADD R20, R13, R14 ;  /* 0x0000000e0d147221 */ /* 0x000fca0000000000 */
[----:B------:R-:W-:-:S07]  /*2680*/  MOV R13, R20 ;  /* 0x00000014000d7202 */ /* 0x000fce0000000f00 */
[----:B------:R-:W-:Y:S05]  /*2690*/  WARPSYNC.COLLECTIVE R15, `(.L_x_14036) ;  /* 0x000000000f087348 */ /* 0x000fea0003c00000 */
[----:B------:R0:W1:Y:S02]  /*26a0*/  SHFL.BFLY P6, R14, R13, R12, R11 ;  /* 0x0c00000c0d0e7389 */ /* 0x00006400000c000b */
[----:B01----:R-:W-:Y:S05]  /*26b0*/  ENDCOLLECTIVE ;  /* 0x000000000000791b */ /* 0x003fea0003800000 */
.L_x_14036:
[----:B------:R-:W-:Y:S02]  /*26c0*/  HFMA2 R12, -RZ, RZ, 0, 2.384185791015625e-07 ;  /* 0x00000004ff0c7431 */ /* 0x000fe400000001ff */
[----:B------:R-:W-:-:S05]  /*26d0*/  FADD R21, R20, R14 ;  /* 0x0000000e14157221 */ /* 0x000fca0000000000 */
[----:B------:R-:W-:-:S07]  /*26e0*/  MOV R13, R21 ;  /* 0x00000015000d7202 */ /* 0x000fce0000000f00 */
[----:B------:R-:W-:Y:S05]  /*26f0*/  WARPSYNC.COLLECTIVE R15, `(.L_x_14037) ;  /* 0x000000000f087348 */ /* 0x000fea0003c00000 */
[----:B------:R0:W1:Y:S02]  /*2700*/  SHFL.BFLY P6, R14, R13, R12, R11 ;  /* 0x0c00000c0d0e7389 */ /* 0x00006400000c000b */
[----:B01----:R-:W-:Y:S05]  /*2710*/  ENDCOLLECTIVE ;  /* 0x000000000000791b */ /* 0x003fea0003800000 */
.L_x_14037:
[----:B------:R-:W-:Y:S02]  /*2720*/  HFMA2 R12, -RZ, RZ, 0, 1.1920928955078125e-07 ;  /* 0x00000002ff0c7431 */ /* 0x000fe400000001ff */
[----:B------:R-:W-:-:S05]  /*2730*/  FADD R26, R21, R14 ;  /* 0x0000000e151a7221 */ /* 0x000fca0000000000 */
[----:B------:R-:W-:-:S07]  /*2740*/  MOV R13, R26 ;  /* 0x0000001a000d7202 */ /* 0x000fce0000000f00 */
[----:B------:R-:W-:Y:S05]  /*2750*/  WARPSYNC.COLLECTIVE R15, `(.L_x_14038) ;  /* 0x000000000f087348 */ /* 0x000fea0003c00000 */
[----:B------:R0:W1:Y:S02]  /*2760*/  SHFL.BFLY P6, R14, R13, R12, R11 ;  /* 0x0c00000c0d0e7389 */ /* 0x00006400000c000b */
[----:B01----:R-:W-:Y:S05]  /*2770*/  ENDCOLLECTIVE ;  /* 0x000000000000791b */ /* 0x003fea0003800000 */
.L_x_14038:
[----:B------:R-:W-:Y:S02]  /*2780*/  HFMA2 R12, -RZ, RZ, 0, 5.9604644775390625e-08 ;  /* 0x00000001ff0c7431 */ /* 0x000fe400000001ff */
[----:B------:R-:W-:-:S05]  /*2790*/  FADD R27, R26, R14 ;  /* 0x0000000e1a1b7221 */ /* 0x000fca0000000000 */
[----:B------:R-:W-:-:S07]  /*27a0*/  MOV R13, R27 ;  /* 0x0000001b000d7202 */ /* 0x000fce0000000f00 */
[----:B------:R-:W-:Y:S05]  /*27b0*/  WARPSYNC.COLLECTIVE R15, `(.L_x_14039) ;  /* 0x000000000f087348 */ /* 0x000fea0003c00000 */
[----:B------:R0:W1:Y:S02]  /*27c0*/  SHFL.BFLY P6, R14, R13, R12, R11 ;  /* 0x0c00000c0d0e7389 */ /* 0x00006400000c000b */
[----:B01----:R-:W-:Y:S05]  /*27d0*/  ENDCOLLECTIVE ;  /* 0x000000000000791b */ /* 0x003fea0003800000 */
.L_x_14039:
[----:B------:R-:W-:Y:S05]  /*27e0*/  BRA `(.L_x_14040) ;  /* 0xffffffe400807947 */ /* 0x000fea000383ffff */
        .weak           $__internal_280_$__cuda_sm3x_div_rn_noftz_f32_slowpath
        .type           $__internal_280_$__cuda_sm3x_div_rn_noftz_f32_slowpath,@function
        .size           $__internal_280_$__cuda_sm3x_div_rn_noftz_f32_slowpath,(.L_x_15597 - $__internal_280_$__cuda_sm3x_div_rn_noftz_f32_slowpath)
$__internal_280_$__cuda_sm3x_div_rn_noftz_f32_slowpath:
        /* <DEDUP_REMOVED lines=34> */
.L_x_14042:
        /* <DEDUP_REMOVED lines=51> */
.L_x_14049:
[----:B------:R-:W-:-:S04]  /*2d40*/  LOP3.LUT R5, R5, 0x80000000, RZ, 0xc0, !PT ;  /* 0x8000000005057812 */ /* 0x000fc800078ec0ff */
[----:B------:R-:W-:Y:S01]  /*2d50*/  LOP3.LUT R5, R5, 0x7f800000, RZ, 0xfc, !PT ;  /* 0x7f80000005057812 */ /* 0x000fe200078efcff */
[----:B------:R-:W-:Y:S06]  /*2d60*/  BRA `(.L_x_14050) ;  /* 0x0000000000047947 */ /* 0x000fec0003800000 */
.L_x_14048:
[----:B------:R-:W-:-:S07]  /*2d70*/  LEA R5, R20, R5, 0x17 ;  /* 0x0000000514057211 */ /* 0x000fce00078eb8ff */
.L_x_14050:
[----:B------:R-:W-:Y:S05]  /*2d80*/  BSYNC.RECONVERGENT B1 ;  /* 0x0000000000017941 */ /* 0x000fea0003800200 */
.L_x_14047:
[----:B------:R-:W-:Y:S05]  /*2d90*/  BRA `(.L_x_14051) ;  /* 0x0000000000207947 */ /* 0x000fea0003800000 */
.L_x_14046:
[----:B------:R-:W-:-:S04]  /*2da0*/  LOP3.LUT R5, R12, 0x80000000, R5, 0x48, !PT ;  /* 0x800000000c057812 */ /* 0x000fc800078e4805 */
[----:B------:R-:W-:Y:S01]  /*2db0*/  LOP3.LUT R5, R5, 0x7f800000, RZ, 0xfc, !PT ;  /* 0x7f80000005057812 */ /* 0x000fe200078efcff */
[----:B------:R-:W-:Y:S06]  /*2dc0*/  BRA `(.L_x_14051) ;  /* 0x0000000000147947 */ /* 0x000fec0003800000 */
.L_x_14045:
[----:B------:R-:W-:Y:S01]  /*2dd0*/  LOP3.LUT R5, R12, 0x80000000, R5, 0x48, !PT ;  /* 0x800000000c057812 */ /* 0x000fe200078e4805 */
[----:B------:R-:W-:Y:S06]  /*2de0*/  BRA `(.L_x_14051) ;  /* 0x00000000000c7947 */ /* 0x000fec0003800000 */
.L_x_14044:
[----:B------:R-:W0:Y:S01]  /*2df0*/  MUFU.RSQ R5, -QNAN ;  /* 0xffc0000000057908 */ /* 0x000e220000001400 */
[----:B------:R-:W-:Y:S05]  /*2e00*/  BRA `(.L_x_14051) ;  /* 0x0000000000047947 */ /* 0x000fea0003800000 */
.L_x_14043:
[----:B------:R-:W-:-:S07]  /*2e10*/  FADD.FTZ R5, R5, R12 ;  /* 0x0000000c05057221 */ /* 0x000fce0000010000 */
.L_x_14051:
[----:B------:R-:W-:Y:S05]  /*2e20*/  BSYNC.RECONVERGENT B0 ;  /* 0x0000000000007941 */ /* 0x000fea0003800200 */
.L_x_14041:
[----:B------:R-:W-:Y:S01]  /*2e30*/  HFMA2 R13, -RZ, RZ, 0, 0 ;  /* 0x00000000ff0d7431 */ /* 0x000fe200000001ff */
[----:B------:R-:W-:-:S04]  /*2e40*/  MOV R12, R15 ;  /* 0x0000000f000c7202 */ /* 0x000fc80000000f00 */
[----:B0-----:R-:W-:Y:S05]  /*2e50*/  RET.REL.NODEC R12 `(_ZN7oneflow4cuda7softmax15SoftmaxWarpImplI10SimpleLoadIffE11SimpleStoreIffEfLi2ELi12ELi32ELi1ELb0ELNS1_9AlgorithmE0EEEvT_T0_ll) ;  /* 0xffffffd00c687950 */ /* 0x001fea0003c3ffff */
.L_x_14052:
        /* <DEDUP_REMOVED lines=10> */
.L_x_15597:


//--------------------- .text._ZN7oneflow4cuda7softmax15SoftmaxWarpImplI10SimpleLoadIffE11SimpleStoreIffEfLi2ELi10ELi32ELi1ELb1ELNS1_9AlgorithmE0EEEvT_T0_ll --------------------------
	.section	.text._ZN7oneflow4cuda7softmax15SoftmaxWarpImplI10SimpleLoadIffE11SimpleStoreIffEfLi2ELi10ELi32ELi1ELb1ELNS1_9AlgorithmE0EEEvT_T0_ll,"ax",@progbits
	.align	128
        .global         _ZN7oneflow4cuda7softmax15SoftmaxWarpImplI10SimpleLoadIffE11SimpleStoreIffEfLi2ELi10ELi32ELi1ELb1ELNS1_9AlgorithmE0EEEvT_T0_ll
        .type           _ZN7oneflow4cuda7softmax15SoftmaxWarpImplI10SimpleLoadIffE11SimpleStoreIffEfLi2ELi10ELi32ELi1ELb1ELNS1_9AlgorithmE0EEEvT_T0_ll,@function
        .size           _ZN7oneflow4cuda7softmax15SoftmaxWarpImplI10SimpleLoadIffE11SimpleStoreIffEfLi2ELi10ELi32ELi1ELb1ELNS1_9AlgorithmE0EEEvT_T0_ll,(.L_x_15598 - _ZN7oneflow4cuda7softmax15SoftmaxWarpImplI10SimpleLoadIffE11SimpleStoreIffEfLi2ELi10ELi32ELi1ELb1ELNS1_9AlgorithmE0EEEvT_T0_ll)
        .other          _ZN7oneflow4cuda7softmax15SoftmaxWarpImplI10SimpleLoadIffE11SimpleStoreIffEfLi2ELi10ELi32ELi1ELb1ELNS1_9AlgorithmE0EEEvT_T0_ll,@"STO_CUDA_ENTRY STV_DEFAULT"
_ZN7oneflow4cuda7softmax15SoftmaxWarpImplI10SimpleLoadIffE11SimpleStoreIffEfLi2ELi10ELi32ELi1ELb1ELNS1_9AlgorithmE0EEEvT_T0_ll:
.text._ZN7oneflow4cuda7softmax15SoftmaxWarpImplI10SimpleLoadIffE11SimpleStoreIffEfLi2ELi10ELi32ELi1ELb1ELNS1_9AlgorithmE0EEEvT_T0_ll:
        /* <DEDUP_REMOVED lines=25> */
.L_x_14053:
        /* <DEDUP_REMOVED lines=19> */
.L_x_14076:
[----:B0-----:R-:W-:Y:S01]  /*02c0*/  HFMA2 R3, -RZ, RZ, 0, 0 ;  /* 0x00000000ff037431 */ /* 0x001fe200000001ff */
[----:B------:R-:W-:Y:S01]  /*02d0*/  ISETP.GE.U32.AND P0, PT, R22, UR44, PT ;  /* 0x0000002c16007c0c */ /* 0x000fe2000bf06070 */
[----:B------:R-:W-:Y:S01]  /*02e0*/  IMAD R7, R19, UR38, RZ ;  /* 0x0000002613077c24 */ /* 0x000fe2000f8e02ff */
[----:B------:R-:W-:Y:S01]  /*02f0*/  MOV R2, R22 ;  /* 0x0000001600027202 */ /* 0x000fe20000000f00 */
[----:B------:R-:W-:Y:S01]  /*0300*/  IMAD.MOV.U32 R29, RZ, RZ, -0x800000 ;  /* 0xff800000ff1d7424 */ /* 0x000fe200078e00ff */
[----:B------:R-:W-:Y:S02]  /*0310*/  ISETP.GE.U32.AND P1, PT, R26, UR44, PT ;  /* 0x0000002c1a007c0c */ /* 0x000fe4000bf26070 */
[----:B------:R-:W-:Y:S02]  /*0320*/  ISETP.GE.AND.EX P0, PT, RZ, UR45, PT, P0 ;  /* 0x0000002dff007c0c */ /* 0x000fe4000bf06300 */
[----:B------:R-:W-:Y:S01]  /*0330*/  ISETP.GE.U32.AND P3, PT, R25, UR44, PT ;  /* 0x0000002c19007c0c */ /* 0x000fe2000bf66070 */
[----:B------:R-:W-:Y:S01]  /*0340*/  IMAD.WIDE.U32 R4, R20, UR38, R2 ;  /* 0x0000002614047c25 */ /* 0x000fe2000f8e0002 */
        /* <DEDUP_REMOVED lines=19> */
[----:B------:R-:W2:Y:S01]  /*0480*/  @!P0 LDG.E R29, desc[UR6][R2.64+0x4] ;  /* 0x00000406021d8981 */ /* 0x000ea2000c1e1900 */
[----:B------:R-:W-:-:S02]  /*0490*/  @!P3 R2UR UR12, R16 ;  /* 0x00000000100cb2ca */ /* 0x000fc400000e0000 */
[C---:B------:R-:W-:Y:S02]  /*04a0*/  @!P3 R2UR UR13, R17.reuse ;  /* 0x00000000110db2ca */ /* 0x040fe400000e0000 */
[C---:B------:R-:W-:Y:S01]  /*04b0*/  @!P3 R2UR UR14, R16.reuse ;  /* 0x00000000100eb2ca */ /* 0x040fe200000e0000 */
[----:B------:R-:W2:Y:S01]  /*04c0*/  @!P0 LDG.E R18, desc[UR4][R2.64] ;  /* 0x0000000402128981 */ /* 0x000ea2000c1e1900 */
[----:B------:R-:W-:Y:S02]  /*04d0*/  @!P3 R2UR UR15, R17 ;  /* 0x00000000110fb2ca */ /* 0x000fe400000e0000 */
[----:B------:R-:W-:Y:S02]  /*04e0*/  MOV R31, 0xff800000 ;  /* 0xff800000001f7802 */ /* 0x000fe40000000f00 */
[----:B------:R-:W-:Y:S02]  /*04f0*/  MOV R4, 0xff800000 ;  /* 0xff80000000047802 */ /* 0x000fe40000000f00 */
[----:B------:R-:W-:-:S02]  /*0500*/  @!P4 R2UR UR16, R16 ;  /* 0x000000001010c2ca */ /* 0x000fc400000e0000 */
[C---:B------:R-:W-:Y:S01]  /*0510*/  @!P4 R2UR UR17, R17.reuse ;  /* 0x000000001111c2ca */ /* 0x040fe200000e0000 */
[----:B------:R-:W3:Y:S01]  /*0520*/  @!P1 LDG.E R31, desc[UR8][R2.64+0x100] ;  /* 0x00010008021f9981 */ /* 0x000ee2000c1e1900 */
[C---:B------:R-:W-:Y:S02]  /*0530*/  @!P4 R2UR UR18, R16.reuse ;  /* 0x000000001012c2ca */ /* 0x040fe400000e0000 */
[----:B------:R-:W-:Y:S01]  /*0540*/  @!P4 R2UR UR19, R17 ;  /* 0x000000001113c2ca */ /* 0x000fe200000e0000 */
[----:B------:R-:W3:Y:S01]  /*0550*/  @!P1 LDG.E R4, desc[UR10][R2.64+0x104] ;  /* 0x0001040a02049981 */ /* 0x000ee2000c1e1900 */
        /* <DEDUP_REMOVED lines=16> */
[----:B------:R-:W-:Y:S01]  /*0660*/  IMAD.MOV.U32 R13, RZ, RZ, -0x800000 ;  /* 0xff800000ff0d7424 */ /* 0x000fe200078e00ff */
[----:B------:R-:W-:Y:S01]  /*0670*/  UMOV UR4, 0xffffffff ;  /* 0xffffffff00047882 */ /* 0x000fe20000000000 */
[----:B--2---:R-:W-:-:S04]  /*0680*/  @!P0 FMNMX3 R13, R18, -INF , R29, !PT ;  /* 0xff800000120d8876 */ /* 0x004fc8000780001d */
        /* <DEDUP_REMOVED lines=28> */
[----:B------:R-:W-:Y:S01]  /*0850*/  FADD R14, -R14, R5 ;  /* 0x000000050e0e7221 */ /* 0x000fe20000000100 */
[C---:B------:R-:W-:Y:S01]  /*0860*/  FADD R5, R3.reuse, -12583039 ;  /* 0xcb40007f03057421 */ /* 0x040fe20000000000 */
[-C--:B------:R-:W-:Y:S01]  /*0870*/  FFMA.SAT R30, R28, R11.reuse, 0.5 ;  /* 0x3f0000001c1e7423 */ /* 0x080fe2000000200b */
[----:B------:R-:W-:Y:S01]  /*0880*/  FFMA.SAT R2, R32, R11, 0.5 ;  /* 0x3f00000020027423 */ /* 0x000fe2000000200b */
[----:B------:R-:W-:Y:S01]  /*0890*/  SHF.L.U32 R3, R3, 0x17, RZ ;  /* 0x0000001703037819 */ /* 0x000fe200000006ff */
[----:B------:R-:W-:Y:S01]  /*08a0*/  FFMA R5, R18, 1.4426950216293334961, -R5 ;  /* 0x3fb8aa3b12057823 */ /* 0x000fe20000000805 */
[-C--:B------:R-:W-:Y:S01]  /*08b0*/  FFMA.RM R30, R30, R9.reuse, 12582913 ;  /* 0x4b4000011e1e7423 */ /* 0x080fe20000004009 */
[----:B------:R-:W-:-:S02]  /*08c0*/  FFMA.RM R2, R2, R9, 12582913 ;  /* 0x4b40000102027423 */ /* 0x000fc40000004009 */
[----:B------:R-:W-:Y:S01]  /*08d0*/  FFMA R18, R18, 1.925963033500011079e-08, R5 ;  /* 0x32a5706012127823 */ /* 0x000fe20000000005 */
[----:B------:R-:W-:Y:S01]  /*08e0*/  FADD R7, R30, -12583039 ;  /* 0xcb40007f1e077421 */ /* 0x000fe20000000000 */
[----:B------:R-:W-:Y:S01]  /*08f0*/  FADD R5, R2, -12583039 ;  /* 0xcb40007f02057421 */ /* 0x000fe20000000000 */
[----:B------:R-:W-:Y:S02]  /*0900*/  SHF.L.U32 R30, R30, 0x17, RZ ;  /* 0x000000171e1e7819 */ /* 0x000fe400000006ff */
[----:B------:R-:W-:Y:S01]  /*0910*/  FFMA R7, R28, 1.4426950216293334961, -R7 ;  /* 0x3fb8aa3b1c077823 */ /* 0x000fe20000000807 */
[----:B------:R-:W0:Y:S01]  /*0920*/  MUFU.EX2 R18, R18 ;  /* 0x0000001200127308 */ /* 0x000e220000000800 */
[----:B------:R-:W-:Y:S01]  /*0930*/  FFMA R5, R32, 1.4426950216293334961, -R5 ;  /* 0x3fb8aa3b20057823 */ /* 0x000fe20000000805 */
[----:B------:R-:W-:Y:S01]  /*0940*/  SHF.L.U32 R2, R2, 0x17, RZ ;  /* 0x0000001702027819 */ /* 0x000fe200000006ff */
[----:B------:R-:W-:Y:S01]  /*0950*/  FFMA R7, R28, 1.925963033500011079e-08, R7 ;  /* 0x32a570601c077823 */ /* 0x000fe20000000007 */
[----:B------:R-:W-:Y:S01]  /*0960*/  FFMA.SAT R28, R0, R11, 0.5 ;  /* 0x3f000000001c7423 */ /* 0x000fe2000000200b */
[----:B------:R-:W-:-:S03]  /*0970*/  FFMA R32, R32, 1.925963033500011079e-08, R5 ;  /* 0x32a5706020207823 */ /* 0x000fc60000000005 */
[----:B------:R-:W-:Y:S01]  /*0980*/  FFMA.RM R28, R28, R9, 12582913 ;  /* 0x4b4000011c1c7423 */ /* 0x000fe20000004009 */
[----:B------:R-:W1:Y:S01]  /*0990*/  MUFU.EX2 R7, R7 ;  /* 0x0000000700077308 */ /* 0x000e620000000800 */
[----:B0-----:R-:W-:Y:S02]  /*09a0*/  FMUL R5, R3, R18 ;  /* 0x0000001203057220 */ /* 0x001fe40000400000 */
[----:B------:R-:W-:Y:S01]  /*09b0*/  FADD R3, R28, -12583039 ;  /* 0xcb40007f1c037421 */ /* 0x000fe20000000000 */
[----:B------:R-:W-:-:S03]  /*09c0*/  FFMA.SAT R18, R12, R11, 0.5 ;  /* 0x3f0000000c127423 */ /* 0x000fc6000000200b */
[----:B------:R-:W-:Y:S01]  /*09d0*/  FFMA R3, R0, 1.4426950216293334961, -R3 ;  /* 0x3fb8aa3b00037823 */ /* 0x000fe20000000803 */
[----:B------:R-:W-:-:S03]  /*09e0*/  FFMA.RM R13, R18, R9, 12582913 ;  /* 0x4b400001120d7423 */ /* 0x000fc60000004009 */
[----:B------:R-:W-:Y:S01]  /*09f0*/  FFMA R15, R0, 1.925963033500011079e-08, R3 ;  /* 0x32a57060000f7823 */ /* 0x000fe20000000003 */
[----:B-1----:R-:W-:Y:S01]  /*0a00*/  FMUL R0, R30, R7 ;  /* 0x000000071e007220 */ /* 0x002fe20000400000 */
[----:B------:R-:W-:Y:S01]  /*0a10*/  FADD R7, R13, -12583039 ;  /* 0xcb40007f0d077421 */ /* 0x000fe20000000000 */
[----:B------:R-:W0:Y:S01]  /*0a20*/  MUFU.EX2 R3, R32 ;  /* 0x0000002000037308 */ /* 0x000e220000000800 */
[----:B------:R-:W-:Y:S02]  /*0a30*/  FFMA.SAT R30, R6, R11, 0.5 ;  /* 0x3f000000061e7423 */ /* 0x000fe4000000200b */
[----:B------:R-:W-:-:S04]  /*0a40*/  FFMA R7, R12, 1.4426950216293334961, -R7 ;  /* 0x3fb8aa3b0c077823 */ /* 0x000fc80000000807 */
[----:B------:R-:W-:Y:S01]  /*0a50*/  FFMA R18, R12, 1.925963033500011079e-08, R7 ;  /* 0x32a570600c127823 */ /* 0x000fe20000000007 */
[----:B------:R-:W-:Y:S01]  /*0a60*/  FFMA.RM R7, R30, R9, 12582913 ;  /* 0x4b4000011e077423 */ /* 0x000fe20000004009 */
[----:B------:R-:W1:Y:S03]  /*0a70*/  MUFU.EX2 R12, R15 ;  /* 0x0000000f000c7308 */ /* 0x000e660000000800 */
[----:B------:R-:W-:-:S04]  /*0a80*/  FADD R27, R7, -12583039 ;  /* 0xcb40007f071b7421 */ /* 0x000fc80000000000 */
[----:B------:R-:W-:Y:S01]  /*0a90*/  FFMA R27, R6, 1.4426950216293334961, -R27 ;  /* 0x3fb8aa3b061b7823 */ /* 0x000fe2000000081b */
[----:B0-----:R-:W-:Y:S01]  /*0aa0*/  FMUL R2, R2, R3 ;  /* 0x0000000302027220 */ /* 0x001fe20000400000 */
[----:B------:R-:W-:Y:S01]  /*0ab0*/  SHF.L.U32 R3, R28, 0x17, RZ ;  /* 0x000000171c037819 */ /* 0x000fe200000006ff */
[----:B------:R-:W0:Y:S01]  /*0ac0*/  MUFU.EX2 R15, R18 ;  /* 0x00000012000f7308 */ /* 0x000e220000000800 */
[----:B------:R-:W-:Y:S01]  /*0ad0*/  FFMA R27, R6, 1.925963033500011079e-08, R27 ;  /* 0x32a57060061b7823 */ /* 0x000fe2000000001b */
[-C--:B------:R-:W-:Y:S02]  /*0ae0*/  FFMA.SAT R6, R8, R11.reuse, 0.5 ;  /* 0x3f00000008067423 */ /* 0x080fe4000000200b */
[----:B-1----:R-:W-:Y:S01]  /*0af0*/  FMUL R3, R3, R12 ;  /* 0x0000000c03037220 */ /* 0x002fe20000400000 */
[----:B------:R-:W-:-:S03]  /*0b00*/  FFMA.SAT R12, R4, R11, 0.5 ;  /* 0x3f000000040c7423 */ /* 0x000fc6000000200b */
[----:B------:R-:W1:Y:S01]  /*0b10*/  MUFU.EX2 R27, R27 ;  /* 0x0000001b001b7308 */ /* 0x000e620000000800 */
[----:B------:R-:W-:-:S04]  /*0b20*/  FFMA.RM R12, R12, R9, 12582913 ;  /* 0x4b4000010c0c7423 */ /* 0x000fc80000004009 */
[C---:B------:R-:W-:Y:S01]  /*0b30*/  FADD R29, R12.reuse, -12583039 ;  /* 0xcb40007f0c1d7421 */ /* 0x040fe20000000000 */
[----:B------:R-:W-:-:S03]  /*0b40*/  IMAD.SHL.U32 R12, R12, 0x800000, RZ ;  /* 0x008000000c0c7824 */ /* 0x000fc600078e00ff */
[----:B------:R-:W-:-:S04]  /*0b50*/  FFMA R29, R4, 1.4426950216293334961, -R29 ;  /* 0x3fb8aa3b041d7823 */ /* 0x000fc8000000081d */
[----:B------:R-:W-:Y:S01]  /*0b60*/  FFMA R29, R4, 1.925963033500011079e-08, R29 ;  /* 0x32a57060041d7823 */ /* 0x000fe2000000001d */
[----:B------:R-:W-:Y:S01]  /*0b70*/  SHF.L.U32 R4, R13, 0x17, RZ ;  /* 0x000000170d047819 */ /* 0x000fe200000006ff */
[----:B------:R-:W-:Y:S01]  /*0b80*/  FFMA.RM R13, R6, R9, 12582913 ;  /* 0x4b400001060d7423 */ /* 0x000fe20000004009 */
[----:B------:R-:W-:-:S03]  /*0b90*/  FFMA.SAT R6, R14, R11, 0.5 ;  /* 0x3f0000000e067423 */ /* 0x000fc6000000200b */
[----:B0-----:R-:W-:Y:S01]  /*0ba0*/  FMUL R4, R4, R15 ;  /* 0x0000000f04047220 */ /* 0x001fe20000400000 */
[C---:B------:R-:W-:Y:S01]  /*0bb0*/  FADD R15, R13.reuse, -12583039 ;  /* 0xcb40007f0d0f7421 */ /* 0x040fe20000000000 */
[----:B------:R-:W0:Y:S01]  /*0bc0*/  MUFU.EX2 R29, R29 ;  /* 0x0000001d001d7308 */ /* 0x000e220000000800 */
[----:B------:R-:W-:Y:S02]  /*0bd0*/  SHF.L.U32 R13, R13, 0x17, RZ ;  /* 0x000000170d0d7819 */ /* 0x000fe400000006ff */
[----:B------:R-:W-:-:S04]  /*0be0*/  FFMA R15, R8, 1.4426950216293334961, -R15 ;  /* 0x3fb8aa3b080f7823 */ /* 0x000fc8000000080f */
[----:B------:R-:W-:Y:S01]  /*0bf0*/  FFMA R15, R8, 1.925963033500011079e-08, R15 ;  /* 0x32a57060080f7823 */ /* 0x000fe2000000000f */
[----:B------:R-:W-:-:S04]  /*0c00*/  FFMA.SAT R8, R10, R11, 0.5 ;  /* 0x3f0000000a087423 */ /* 0x000fc8000000200b */
[-C--:B------:R-:W-:Y:S01]  /*0c10*/  FFMA.RM R8, R8, R9.reuse, 12582913 ;  /* 0x4b40000108087423 */ /* 0x080fe20000004009 */
[----:B------:R-:W-:Y:S01]  /*0c20*/  FFMA.RM R9, R6, R9, 12582913 ;  /* 0x4b40000106097423 */ /* 0x000fe20000004009 */
[----:B------:R-:W-:Y:S01]  /*0c30*/  SHF.L.U32 R6, R7, 0x17, RZ ;  /* 0x0000001707067819 */ /* 0x000fe200000006ff */
[----:B------:R-:W-:Y:S01]  /*0c40*/  FADD R7, RZ, R5 ;  /* 0x00000005ff077221 */ /* 0x000fe20000000000 */
[----:B------:R-:W-:-:S03]  /*0c50*/  FADD R11, R8, -12583039 ;  /* 0xcb40007f080b7421 */ /* 0x000fc60000000000 */
[----:B------:R-:W-:Y:S01]  /*0c60*/  FADD R7, R7, R0 ;  /* 0x0000000007077221 */ /* 0x000fe20000000000 */
[----:B------:R-:W-:Y:S01]  /*0c70*/  FFMA R11, R10, 1.4426950216293334961, -R11 ;  /* 0x3fb8aa3b0a0b7823 */ /* 0x000fe2000000080b */
[----:B-1----:R-:W-:-:S03]  /*0c80*/  FMUL R6, R6, R27 ;  /* 0x0000001b06067220 */ /* 0x002fc60000400000 */
[----:B------:R-:W-:Y:S01]  /*0c90*/  FFMA R18, R10, 1.925963033500011079e-08, R11 ;  /* 0x32a570600a127823 */ /* 0x000fe2000000000b */
[----:B------:R-:W-:Y:S01]  /*0ca0*/  FADD R11, R9, -12583039 ;  /* 0xcb40007f090b7421 */ /* 0x000fe20000000000 */
[----:B------:R-:W-:Y:S01]  /*0cb0*/  FADD R10, R7, R2 ;  /* 0x00000002070a7221 */ /* 0x000fe20000000000 */
[----:B0-----:R-:W-:Y:S01]  /*0cc0*/  FMUL R7, R12, R29 ;  /* 0x0000001d0c077220 */ /* 0x001fe20000400000 */
[----:B------:R-:W0:Y:S01]  /*0cd0*/  MUFU.EX2 R27, R18 ;  /* 0x00000012001b7308 */ /* 0x000e220000000800 */
[----:B------:R-:W-:Y:S01]  /*0ce0*/  FFMA R11, R14, 1.4426950216293334961, -R11 ;  /* 0x3fb8aa3b0e0b7823 */ /* 0x000fe2000000080b */
[----:B------:R-:W-:Y:S02]  /*0cf0*/  SHF.L.U32 R12, R8, 0x17, RZ ;  /* 0x00000017080c7819 */ /* 0x000fe400000006ff */
[----:B------:R-:W-:Y:S01]  /*0d00*/  SHF.L.U32 R9, R9, 0x17, RZ ;  /* 0x0000001709097819 */ /* 0x000fe200000006ff */
[----:B------:R-:W-:Y:S01]  /*0d10*/  FFMA R28, R14, 1.925963033500011079e-08, R11 ;  /* 0x32a570600e1c7823 */ /* 0x000fe2000000000b */
[----:B------:R-:W-:-:S02]  /*0d20*/  FADD R11, R10, R3 ;  /* 0x000000030a0b7221 */ /* 0x000fc40000000000 */
[----:B------:R-:W1:Y:S02]  /*0d30*/  MUFU.EX2 R14, R15 ;  /* 0x0000000f000e7308 */ /* 0x000e640000000800 */
[----:B------:R-:W-:-:S04]  /*0d40*/  FADD R11, R11, R4 ;  /* 0x000000040b0b7221 */ /* 0x000fc80000000000 */
[----:B------:R-:W-:Y:S02]  /*0d50*/  FADD R10, R11, R6 ;  /* 0x000000060b0a7221 */ /* 0x000fe40000000000 */
[----:B------:R-:W2:Y:S02]  /*0d60*/  MUFU.EX2 R28, R28 ;  /* 0x0000001c001c7308 */ /* 0x000ea40000000800 */
[----:B------:R-:W-:Y:S01]  /*0d70*/  FADD R11, R10, R7 ;  /* 0x000000070a0b7221 */ /* 0x000fe20000000000 */
[----:B0-----:R-:W-:Y:S01]  /*0d80*/  FMUL R10, R12, R27 ;  /* 0x0000001b0c0a7220 */ /* 0x001fe20000400000 */
[----:B-1----:R-:W-:-:S04]  /*0d90*/  FMUL R8, R13, R14 ;  /* 0x0000000e0d087220 */ /* 0x002fc80000400000 */
        /* <DEDUP_REMOVED lines=13> */
.L_x_14088:
        /* <DEDUP_REMOVED lines=12> */
[----:B------:R-:W-:Y:S05]  /*0f30*/  CALL.REL.NOINC `($__internal_281_$__cuda_sm3x_div_rn_noftz_f32_slowpath) ;  /* 0x0000001400907944 */ /* 0x000fea0003c00000 */
[----:B------:R-:W-:-:S07]  /*0f40*/  MOV R11, R5 ;  /* 0x00000005000b7202 */ /* 0x000fce0000000f00 */
.L_x_14057:
[----:B------:R-:W-:Y:S05]  /*0f50*/  BSYNC.RECONVERGENT B3 ;  /* 0x0000000000037941 */ /* 0x000fea0003800200 */
.L_x_14056:
        /* <DEDUP_REMOVED lines=12> */
[----:B------:R-:W-:Y:S05]  /*1020*/  CALL.REL.NOINC `($__internal_281_$__cuda_sm3x_div_rn_noftz_f32_slowpath) ;  /* 0x0000001400547944 */ /* 0x000fea0003c00000 */
[----:B------:R-:W-:-:S07]  /*1030*/  MOV R14, R5 ;  /* 0x00000005000e7202 */ /* 0x000fce0000000f00 */
.L_x_14059:
[----:B------:R-:W-:Y:S05]  /*1040*/  BSYNC.RECONVERGENT B3 ;  /* 0x0000000000037941 */ /* 0x000fea0003800200 */
.L_x_14058:
        /* <DEDUP_REMOVED lines=12> */
[----:B------:R-:W-:Y:S05]  /*1110*/  CALL.REL.NOINC `($__internal_281_$__cuda_sm3x_div_rn_noftz_f32_slowpath) ;  /* 0x0000001400187944 */ /* 0x000fea0003c00000 */
[----:B------:R-:W-:-:S07]  /*1120*/  MOV R0, R5 ;  /* 0x0000000500007202 */ /* 0x000fce0000000f00 */
.L_x_14061:
[----:B------:R-:W-:Y:S05]  /*1130*/  BSYNC.RECONVERGENT B3 ;  /* 0x0000000000037941 */ /* 0x000fea0003800200 */
.L_x_14060:
        /* <DEDUP_REMOVED lines=14> */
.L_x_14063:
[----:B------:R-:W-:Y:S05]  /*1220*/  BSYNC.RECONVERGENT B3 ;  /* 0x0000000000037941 */ /* 0x000fea0003800200 */
.L_x_14062:
        /* <DEDUP_REMOVED lines=14> */
.L_x_14065:
[----:B------:R-:W-:Y:S05]  /*1310*/  BSYNC.RECONVERGENT B3 ;  /* 0x0000000000037941 */ /* 0x000fea0003800200 */
.L_x_14064:
        /* <DEDUP_REMOVED lines=14> */
.L_x_14067:
[----:B------:R-:W-:Y:S05]  /*1400*/  BSYNC.RECONVERGENT B3 ;  /* 0x0000000000037941 */ /* 0x000fea0003800200 */
.L_x_14066:
        /* <DEDUP_REMOVED lines=14> */
.L_x_14069:
[----:B------:R-:W-:Y:S05]  /*14f0*/  BSYNC.RECONVERGENT B3 ;  /* 0x0000000000037941 */ /* 0x000fea0003800200 */
.L_x_14068:
        /* <DEDUP_REMOVED lines=14> */
.L_x_14071:
[----:B------:R-:W-:Y:S05]  /*15e0*/  BSYNC.RECONVERGENT B3 ;  /* 0x0000000000037941 */ /* 0x000fea0003800200 */
.L_x_14070:
        /* <DEDUP_REMOVED lines=14> */
.L_x_14073:
[----:B------:R-:W-:Y:S05]  /*16d0*/  BSYNC.RECONVERGENT B3 ;  /* 0x0000000000037941 */ /* 0x000fea0003800200 */
.L_x_14072:
        /* <DEDUP_REMOVED lines=13> */
.L_x_14075:
[----:B------:R-:W-:Y:S05]  /*17b0*/  BSYNC.RECONVERGENT B3 ;  /* 0x0000000000037941 */ /* 0x000fea0003800200 */
.L_x_14074:
[----:B------:R-:W-:Y:S01]  /*17c0*/  HFMA2 R13, -RZ, RZ, 0, 0 ;  /* 0x00000000ff0d7431 */ /* 0x000fe200000001ff */
[----:B------:R-:W-:Y:S01]  /*17d0*/  MOV R12, R22 ;  /* 0x00000016000c7202 */ /* 0x000fe20000000f00 */
[----:B------:R-:W-:Y:S01]  /*17e0*/  IMAD R9, R19, UR42, RZ ;  /* 0x0000002a13097c24 */ /* 0x000fe2000f8e02ff */
[----:B------:R-:W-:Y:S02]  /*17f0*/  @!P0 R2UR UR4, R16 ;  /* 0x00000000100482ca */ /* 0x000fe400000e0000 */
[C---:B------:R-:W-:Y:S01]  /*1800*/  @!P0 R2UR UR5, R17.reuse ;  /* 0x00000000110582ca */ /* 0x040fe200000e0000 */
        /* <DEDUP_REMOVED lines=47> */
.L_x_14054:
[----:B------:R-:W-:Y:S05]  /*1b00*/  EXIT ;  /* 0x000000000000794d */ /* 0x000fea0003800000 */
.L_x_14055:
[----:B------:R-:W-:Y:S01]  /*1b10*/  BSSY B1, `(.L_x_14077) ;  /* 0x0000007000017945 */ /* 0x000fe20003800000 */
[----:B------:R-:W-:Y:S01]  /*1b20*/  MOV R12, 0x10 ;  /* 0x00000010000c7802 */ /* 0x000fe20000000f00 */
[----:B------:R-:W-:Y:S01]  /*1b30*/  IMAD.MOV.U32 R15, RZ, RZ, -0x1 ;  /* 0xffffffffff0f7424 */ /* 0x000fe200078e00ff */
[----:B------:R-:W-:-:S07]  /*1b40*/  MOV R11, 0x1f ;  /* 0x0000001f000b7802 */ /* 0x000fce0000000f00 */
[----:B------:R-:W-:Y:S05]  /*1b50*/  WARPSYNC.COLLECTIVE R15, `(.L_x_14078) ;  /* 0x000000000f087348 */ /* 0x000fea0003c00000 */
[----:B------:R0:W1:Y:S02]  /*1b60*/  SHFL.BFLY P6, R14, R13, R12, R11 ;  /* 0x0c00000c0d0e7389 */ /* 0x00006400000c000b */
[----:B01----:R-:W-:Y:S05]  /*1b70*/  ENDCOLLECTIVE ;  /* 0x000000000000791b */ /* 0x003fea0003800000 */
.L_x_14078:
[----:B------:R-:W-:Y:S05]  /*1b80*/  BSYNC B1 ;  /* 0x0000000000017941 */ /* 0x000fea0003800000 */
.L_x_14077:
[----:B------:R-:W-:Y:S01]  /*1b90*/  HFMA2 R11, -RZ, RZ, 0, 1.847743988037109375e-06 ;  /* 0x0000001fff0b7431 */ /* 0x000fe200000001ff */
[----:B------:R-:W-:Y:S02]  /*1ba0*/  FMNMX R13, R14, R13, !PT ;  /* 0x0000000d0e0d7209 */ /* 0x000fe40007800000 */
[----:B------:R-:W-:Y:S02]  /*1bb0*/  MOV R12, 0x8 ;  /* 0x00000008000c7802 */ /* 0x000fe40000000f00 */
[----:B------:R-:W-:-:S07]  /*1bc0*/  MOV R15, 0xffffffff ;  /* 0xffffffff000f7802 */ /* 0x000fce0000000f00 */
[----:B------:R-:W-:Y:S05]  /*1bd0*/  WARPSYNC.COLLECTIVE R15, `(.L_x_14079) ;  /* 0x000000000f087348 */ /* 0x000fea0003c00000 */
[----:B------:R0:W1:Y:S02]  /*1be0*/  SHFL.BFLY P6, R14, R13, R12, R11 ;  /* 0x0c00000c0d0e7389 */ /* 0x00006400000c000b */
[----:B01----:R-:W-:Y:S05]  /*1bf0*/  ENDCOLLECTIVE ;  /* 0x000000000000791b */ /* 0x003fea0003800000 */
.L_x_14079:
[----:B------:R-:W-:Y:S01]  /*1c00*/  HFMA2 R12, -RZ, RZ, 0, 2.384185791015625e-07 ;  /* 0x00000004ff0c7431 */ /* 0x000fe200000001ff */
[----:B------:R-:W-:-:S04]  /*1c10*/  FMNMX R0, R13, R14, !PT ;  /* 0x0000000e0d007209 */ /* 0x000fc80007800000 */
[----:B------:R-:W-:-:S07]  /*1c20*/  MOV R13, R0 ;  /* 0x00000000000d7202 */ /* 0x000fce0000000f00 */
[----:B------:R-:W-:Y:S05]  /*1c30*/  WARPSYNC.COLLECTIVE R15, `(.L_x_14080) ;  /* 0x000000000f087348 */ /* 0x000fea0003c00000 */
[----:B------:R0:W1:Y:S02]  /*1c40*/  SHFL.BFLY P6, R14, R13, R12, R11 ;  /* 0x0c00000c0d0e7389 */ /* 0x00006400000c000b */
[----:B01----:R-:W-:Y:S05]  /*1c50*/  ENDCOLLECTIVE ;  /* 0x000000000000791b */ /* 0x003fea0003800000 */
.L_x_14080:
[----:B------:R-:W-:Y:S01]  /*1c60*/  HFMA2 R12, -RZ, RZ, 0, 1.1920928955078125e-07 ;  /* 0x00000002ff0c7431 */ /* 0x000fe200000001ff */
[----:B------:R-:W-:-:S04]  /*1c70*/  FMNMX R2, R0, R14, !PT ;  /* 0x0000000e00027209 */ /* 0x000fc80007800000 */
[----:B------:R-:W-:-:S07]  /*1c80*/  MOV R13, R2 ;  /* 0x00000002000d7202 */ /* 0x000fce0000000f00 */
[----:B------:R-:W-:Y:S05]  /*1c90*/  WARPSYNC.COLLECTIVE R15, `(.L_x_14081) ;  /* 0x000000000f087348 */ /* 0x000fea0003c00000 */
[----:B------:R0:W1:Y:S02]  /*1ca0*/  SHFL.BFLY P6, R14, R13, R12, R11 ;  /* 0x0c00000c0d0e7389 */ /* 0x00006400000c000b */
[----:B01----:R-:W-:Y:S05]  /*1cb0*/  ENDCOLLECTIVE ;  /* 0x000000000000791b */ /* 0x003fea0003800000 */
.L_x_14081:
[----:B------:R-:W-:Y:S01]  /*1cc0*/  HFMA2 R12, -RZ, RZ, 0, 5.9604644775390625e-08 ;  /* 0x00000001ff0c7431 */ /* 0x000fe200000001ff */
[----:B------:R-:W-:-:S04]  /*1cd0*/  FMNMX R3, R2, R14, !PT ;  /* 0x0000000e02037209 */ /* 0x000fc80007800000 */
[----:B------:R-:W-:-:S07]  /*1ce0*/  MOV R13, R3 ;  /* 0x00000003000d7202 */ /* 0x000fce0000000f00 */
[----:B------:R-:W-:Y:S05]  /*1cf0*/  WARPSYNC.COLLECTIVE R15, `(.L_x_14082) ;  /* 0x000000000f087348 */ /* 0x000fea0003c00000 */
[----:B------:R0:W1:Y:S02]  /*1d00*/  SHFL.BFLY P6, R14, R13, R12, R11 ;  /* 0x0c00000c0d0e7389 */ /* 0x00006400000c000b */
[----:B01----:R-:W-:Y:S05]  /*1d10*/  ENDCOLLECTIVE ;  /* 0x000000000000791b */ /* 0x003fea0003800000 */
.L_x_14082:
        /* <DEDUP_REMOVED lines=78> */
[----:B------:R-:W1:Y:S01]  /*2200*/  MUFU.EX2 R13, R13 ;  /* 0x0000000d000d7308 */ /* 0x000e620000000800 */
[----:B0-----:R-:W-:Y:S01]  /*2210*/  FMUL R7, R7, R18 ;  /* 0x0000001207077220 */ /* 0x001fe20000400000 */
[C---:B------:R-:W-:Y:S01]  /*2220*/  FADD R11, R9.reuse, -12583039 ;  /* 0xcb40007f090b7421 */ /* 0x040fe20000000000 */
[----:B------:R-:W-:-:S03]  /*2230*/  IMAD.SHL.U32 R9, R9, 0x800000, RZ ;  /* 0x0080000009097824 */ /* 0x000fc600078e00ff */
[----:B------:R-:W-:-:S04]  /*2240*/  FFMA R11, R10, 1.4426950216293334961, -R11 ;  /* 0x3fb8aa3b0a0b7823 */ /* 0x000fc8000000080b */
[----:B------:R-:W-:Y:S01]  /*2250*/  FFMA R12, R10, 1.925963033500011079e-08, R11 ;  /* 0x32a570600a0c7823 */ /* 0x000fe2000000000b */
[----:B------:R-:W-:-:S04]  /*2260*/  FADD R11, RZ, R5 ;  /* 0x00000005ff0b7221 */ /* 0x000fc80000000000 */
[----:B------:R-:W-:Y:S01]  /*2270*/  FADD R11, R11, R0 ;  /* 0x000000000b0b7221 */ /* 0x000fe20000000000 */
[----:B------:R-:W0:Y:S01]  /*2280*/  MUFU.EX2 R12, R12 ;  /* 0x0000000c000c7308 */ /* 0x000e220000000800 */
[----:B-1----:R-:W-:Y:S01]  /*2290*/  FMUL R8, R8, R13 ;  /* 0x0000000d08087220 */ /* 0x002fe20000400000 */
[----:B0-----:R-:W-:Y:S01]  /*22a0*/  FMUL R10, R9, R12 ;  /* 0x0000000c090a7220 */ /* 0x001fe20000400000 */
[----:B------:R-:W-:Y:S01]  /*22b0*/  FADD R9, R15, -12583039 ;  /* 0xcb40007f0f097421 */ /* 0x000fe20000000000 */
[----:B------:R-:W-:-:S03]  /*22c0*/  FADD R12, R11, R2 ;  /* 0x000000020b0c7221 */ /* 0x000fc60000000000 */
[----:B------:R-:W-:Y:S01]  /*22d0*/  FFMA R9, R14, 1.4426950216293334961, -R9 ;  /* 0x3fb8aa3b0e097823 */ /* 0x000fe20000000809 */
[----:B------:R-:W-:-:S03]  /*22e0*/  FADD R11, R12, R3 ;  /* 0x000000030c0b7221 */ /* 0x000fc60000000000 */
[----:B------:R-:W-:Y:S01]  /*22f0*/  FFMA R14, R14, 1.925963033500011079e-08, R9 ;  /* 0x32a570600e0e7823 */ /* 0x000fe20000000009 */
[----:B------:R-:W-:Y:S01]  /*2300*/  FADD R11, R11, R4 ;  /* 0x000000040b0b7221 */ /* 0x000fe20000000000 */
[----:B------:R-:W-:Y:S02]  /*2310*/  SHF.L.U32 R9, R15, 0x17, RZ ;  /* 0x000000170f097819 */ /* 0x000fe400000006ff */
[----:B------:R-:W-:Y:S01]  /*2320*/  MOV R15, 0xffffffff ;  /* 0xffffffff000f7802 */ /* 0x000fe20000000f00 */
        /* <DEDUP_REMOVED lines=12> */
.L_x_14083:
[----:B------:R-:W-:Y:S02]  /*23f0*/  HFMA2 R12, -RZ, RZ, 0, 4.76837158203125e-07 ;  /* 0x00000008ff0c7431 */ /* 0x000fe400000001ff */
[----:B------:R-:W-:-:S05]  /*2400*/  FADD R18, R13, R14 ;  /* 0x0000000e0d127221 */ /* 0x000fca0000000000 */
[----:B------:R-:W-:-:S07]  /*2410*/  MOV R13, R18 ;  /* 0x00000012000d7202 */ /* 0x000fce0000000f00 */
[----:B------:R-:W-:Y:S05]  /*2420*/  WARPSYNC.COLLECTIVE R15, `(.L_x_14084) ;  /* 0x000000000f087348 */ /* 0x000fea0003c00000 */
[----:B------:R0:W1:Y:S02]  /*2430*/  SHFL.BFLY P6, R14, R13, R12, R11 ;  /* 0x0c00000c0d0e7389 */ /* 0x00006400000c000b */
[----:B01----:R-:W-:Y:S05]  /*2440*/  ENDCOLLECTIVE ;  /* 0x000000000000791b */ /* 0x003fea0003800000 */
.L_x_14084:
[----:B------:R-:W-:Y:S02]  /*2450*/  HFMA2 R12, -RZ, RZ, 0, 2.384185791015625e-07 ;  /* 0x00000004ff0c7431 */ /* 0x000fe400000001ff */
[----:B------:R-:W-:-:S05]  /*2460*/  FADD R27, R18, R14 ;  /* 0x0000000e121b7221 */ /* 0x000fca0000000000 */
[----:B------:R-:W-:-:S07]  /*2470*/  MOV R13, R27 ;  /* 0x0000001b000d7202 */ /* 0x000fce0000000f00 */
[----:B------:R-:W-:Y:S05]  /*2480*/  WARPSYNC.COLLECTIVE R15, `(.L_x_14085) ;  /* 0x000000000f087348 */ /* 0x000fea0003c00000 */
[----:B------:R0:W1:Y:S02]  /*2490*/  SHFL.BFLY P6, R14, R13, R12, R11 ;  /* 0x0c00000c0d0e7389 */ /* 0x00006400000c000b */
[----:B01----:R-:W-:Y:S05]  /*24a0*/  ENDCOLLECTIVE ;  /* 0x000000000000791b */ /* 0x003fea0003800000 */
.L_x_14085:
[----:B------:R-:W-:Y:S02]  /*24b0*/  IMAD.MOV.U32 R12, RZ, RZ, 0x2 ;  /* 0x00000002ff0c7424 */ /* 0x000fe400078e00ff */
[----:B------:R-:W-:-:S05]  /*24c0*/  FADD R28, R27, R14 ;  /* 0x0000000e1b1c7221 */ /* 0x000fca0000000000 */
[----:B------:R-:W-:-:S07]  /*24d0*/  MOV R13, R28 ;  /* 0x0000001c000d7202 */ /* 0x000fce0000000f00 */
[----:B------:R-:W-:Y:S05]  /*24e0*/  WARPSYNC.COLLECTIVE R15, `(.L_x_14086) ;  /* 0x000000000f087348 */ /* 0x000fea0003c00000 */
[----:B------:R0:W1:Y:S02]  /*24f0*/  SHFL.BFLY P6, R14, R13, R12, R11 ;  /* 0x0c00000c0d0e7389 */ /* 0x00006400000c000b */
[----:B01----:R-:W-:Y:S05]  /*2500*/  ENDCOLLECTIVE ;  /* 0x000000000000791b */ /* 0x003fea0003800000 */
.L_x_14086:
[----:B------:R-:W-:Y:S02]  /*2510*/  HFMA2 R12, -RZ, RZ, 0, 5.9604644775390625e-08 ;  /* 0x00000001ff0c7431 */ /* 0x000fe400000001ff */
[----:B------:R-:W-:-:S05]  /*2520*/  FADD R29, R28, R14 ;  /* 0x0000000e1c1d7221 */ /* 0x000fca0000000000 */
[----:B------:R-:W-:-:S07]  /*2530*/  MOV R13, R29 ;  /* 0x0000001d000d7202 */ /* 0x000fce0000000f00 */
[----:B------:R-:W-:Y:S05]  /*2540*/  WARPSYNC.COLLECTIVE R15, `(.L_x_14087) ;  /* 0x000000000f087348 */ /* 0x000fea0003c00000 */
[----:B------:R0:W1:Y:S02]  /*2550*/  SHFL.BFLY P6, R14, R13, R12, R11 ;  /* 0x0c00000c0d0e7389 */ /* 0x00006400000c000b */
[----:B01----:R-:W-:Y:S05]  /*2560*/  ENDCOLLECTIVE ;  /* 0x000000000000791b */ /* 0x003fea0003800000 */
.L_x_14087:
[----:B------:R-:W-:Y:S05]  /*2570*/  BRA `(.L_x_14088) ;  /* 0xffffffe8003c7947 */ /* 0x000fea000383ffff */
        .weak           $__internal_281_$__cuda_sm3x_div_rn_noftz_f32_slowpath
        .type           $__internal_281_$__cuda_sm3x_div_rn_noftz_f32_slowpath,@function
        .size           $__internal_281_$__cuda_sm3x_div_rn_noftz_f32_slowpath,(.L_x_15598 - $__internal_281_$__cuda_sm3x_div_rn_noftz_f32_slowpath)
$__internal_281_$__cuda_sm3x_div_rn_noftz_f32_slowpath:
        /* <DEDUP_REMOVED lines=34> */
.L_x_14090:
[----:B------:R-:W-:Y:S01]  /*27a0*/  LEA R27, R18, 0xc0800000, 0x17 ;  /* 0xc0800000121b7811 */ /* 0x000fe200078eb8ff */
[----:B------:R-:W-:Y:S03]  /*27b0*/  BSSY.RECONVERGENT B2, `(.L_x_14095) ;  /* 0x0000036000027945 */ /* 0x000fe60003800200 */
[----:B------:R-:W-:Y:S01]  /*27c0*/  IADD3 R27, PT, PT, -R27, R12, RZ ;  /* 0x0000000c1b1b7210 */ /* 0x000fe20007ffe1ff */
[----:B------:R-:W-:-:S03]  /*27d0*/  VIADD R12, R30, 0xffffff81 ;  /* 0xffffff811e0c7836 */ /* 0x000fc60000000000 */
[----:B------:R-:W0:Y:S01]  /*27e0*/  MUFU.RCP R28, R27 ;  /* 0x0000001b001c7308 */ /* 0x000e220000001000 */
[----:B------:R-:W-:Y:S01]  /*27f0*/  FADD.FTZ R30, -R27, -RZ ;  /* 0x800000ff1b1e7221 */ /* 0x000fe20000010100 */
[C---:B------:R-:W-:Y:S01]  /*2800*/  IMAD R5, R12.reuse, -0x800000, R5 ;  /* 0xff8000000c057824 */ /* 0x040fe200078e0205 */
[----:B------:R-:W-:Y:S02]  /*2810*/  IADD3 R18, PT, PT, R12, 0x7f, -R18 ;  /* 0x0000007f0c127810 */ /* 0x000fe40007ffe812 */
        /* <DEDUP_REMOVED lines=43> */
.L_x_14097:
[----:B------:R-:W-:-:S04]  /*2ad0*/  LOP3.LUT R5, R5, 0x80000000, RZ, 0xc0, !PT ;  /* 0x8000000005057812 */ /* 0x000fc800078ec0ff */
[----:B------:R-:W-:Y:S01]  /*2ae0*/  LOP3.LUT R5, R5, 0x7f800000, RZ, 0xfc, !PT ;  /* 0x7f80000005057812 */ /* 0x000fe200078efcff */
[----:B------:R-:W-:Y:S06]  /*2af0*/  BRA `(.L_x_14098) ;  /* 0x0000000000047947 */ /* 0x000fec0003800000 */
.L_x_14096:
[----:B------:R-:W-:-:S07]  /*2b00*/  LEA R5, R28, R5, 0x17 ;  /* 0x000000051c057211 */ /* 0x000fce00078eb8ff */
.L_x_14098:
[----:B------:R-:W-:Y:S05]  /*2b10*/  BSYNC.RECONVERGENT B2 ;  /* 0x0000000000027941 */ /* 0x000fea0003800200 */
.L_x_14095:
[----:B------:R-:W-:Y:S05]  /*2b20*/  BRA `(.L_x_14099) ;  /* 0x0000000000207947 */ /* 0x000fea0003800000 */
.L_x_14094:
[----:B------:R-:W-:-:S04]  /*2b30*/  LOP3.LUT R5, R12, 0x80000000, R5, 0x48, !PT ;  /* 0x800000000c057812 */ /* 0x000fc800078e4805 */
[----:B------:R-:W-:Y:S01]  /*2b40*/  LOP3.LUT R5, R5, 0x7f800000, RZ, 0xfc, !PT ;  /* 0x7f80000005057812 */ /* 0x000fe200078efcff */
[----:B------:R-:W-:Y:S06]  /*2b50*/  BRA `(.L_x_14099) ;  /* 0x0000000000147947 */ /* 0x000fec0003800000 */
.L_x_14093:
[----:B------:R-:W-:Y:S01]  /*2b60*/  LOP3.LUT R5, R12, 0x80000000, R5, 0x48, !PT ;  /* 0x800000000c057812 */ /* 0x000fe200078e4805 */
[----:B------:R-:W-:Y:S06]  /*2b70*/  BRA `(.L_x_14099) ;  /* 0x00000000000c7947 */ /* 0x000fec0003800000 */
.L_x_14092:
[----:B------:R-:W0:Y:S01]  /*2b80*/  MUFU.RSQ R5, -QNAN ;  /* 0xffc0000000057908 */ /* 0x000e220000001400 */
[----:B------:R-:W-:Y:S05]  /*2b90*/  BRA `(.L_x_14099) ;  /* 0x0000000000047947 */ /* 0x000fea0003800000 */
.L_x_14091:
[----:B------:R-:W-:-:S07]  /*2ba0*/  FADD.FTZ R5, R5, R12 ;  /* 0x0000000c05057221 */ /* 0x000fce0000010000 */
.L_x_14099:
[----:B------:R-:W-:Y:S05]  /*2bb0*/  BSYNC.RECONVERGENT B1 ;  /* 0x0000000000017941 */ /* 0x000fea0003800200 */
.L_x_14089:
[----:B------:R-:W-:Y:S01]  /*2bc0*/  HFMA2 R13, -RZ, RZ, 0, 0 ;  /* 0x00000000ff0d7431 */ /* 0x000fe200000001ff */
[----:B------:R-:W-:-:S04]  /*2bd0*/  MOV R12, R15 ;  /* 0x0000000f000c7202 */ /* 0x000fc80000000f00 */
[----:B0-----:R-:W-:Y:S05]  /*2be0*/  RET.REL.NODEC R12 `(_ZN7oneflow4cuda7softmax15SoftmaxWarpImplI10SimpleLoadIffE11SimpleStoreIffEfLi2ELi10ELi32ELi1ELb1ELNS1_9AlgorithmE0EEEvT_T0_ll) ;  /* 0xffffffd40c047950 */ /* 0x001fea0003c3ffff */
.L_x_14100:
        /* <DEDUP_REMOVED lines=9> */
.L_x_15598:


//--------------------- .text._ZN7oneflow4cuda7softmax15SoftmaxWarpImplI10SimpleLoadIffE11SimpleStoreIffEfLi2ELi10ELi32ELi1ELb0ELNS1_9AlgorithmE0EEEvT_T0_ll --------------------------
	.section	.text._ZN7oneflow4cuda7softmax15SoftmaxWarpImplI10SimpleLoadIffE11SimpleStoreIffEfLi2ELi10ELi32ELi1ELb0ELNS1_9AlgorithmE0EEEvT_T0_ll,"ax",@progbits
	.align	128
        .global         _ZN7oneflow4cuda7softmax15SoftmaxWarpImplI10SimpleLoadIffE11SimpleStoreIffEfLi2ELi10ELi32ELi1ELb0ELNS1_9AlgorithmE0EEEvT_T0_ll
        .type           _ZN7oneflow4cuda7softmax15SoftmaxWarpImplI10SimpleLoadIffE11SimpleStoreIffEfLi2ELi10ELi32ELi1ELb0ELNS1_9AlgorithmE0EEEvT_T0_ll,@function
        .size           _ZN7oneflow4cuda7softmax15SoftmaxWarpImplI10SimpleLoadIffE11SimpleStoreIffEfLi2ELi10ELi32ELi1ELb0ELNS1_9AlgorithmE0EEEvT_T0_ll,(.L_x_15599 - _ZN7oneflow4cuda7softmax15SoftmaxWarpImplI10SimpleLoadIffE11SimpleStoreIffEfLi2ELi10ELi32ELi1ELb0ELNS1_9AlgorithmE0EEEvT_T0_ll)
        .other          _ZN7oneflow4cuda7softmax15SoftmaxWarpImplI10SimpleLoadIffE11SimpleStoreIffEfLi2ELi10ELi32ELi1ELb0ELNS1_9AlgorithmE0EEEvT_T0_ll,@"STO_CUDA_ENTRY STV_DEFAULT"
_ZN7oneflow4cuda7softmax15SoftmaxWarpImplI10SimpleLoadIffE11SimpleStoreIffEfLi2ELi10ELi32ELi1ELb0ELNS1_9AlgorithmE0EEEvT_T0_ll:
.text._ZN7oneflow4cuda7softmax15SoftmaxWarpImplI10SimpleLoadIffE11SimpleStoreIffEfLi2ELi10ELi32ELi1ELb0ELNS1_9AlgorithmE0EEEvT_T0_ll:
        /* <DEDUP_REMOVED lines=24> */
.L_x_14101:
        /* <DEDUP_REMOVED lines=14> */
.L_x_14123:
        /* <DEDUP_REMOVED lines=162> */
.L_x_14135:
        /* <DEDUP_REMOVED lines=11> */
[----:B01----:R-:W-:Y:S05]  /*0d30*/  CALL.REL.NOINC `($__internal_282_$__cuda_sm3x_div_rn_noftz_f32_slowpath) ;  /* 0x00000014004c7944 */ /* 0x003fea0003c00000 */
[----:B------:R-:W-:-:S07]  /*0d40*/  MOV R14, R0 ;  /* 0x00000000000e7202 */ /* 0x000fce0000000f00 */
.L_x_14104:
[----:B------:R-:W-:Y:S05]  /*0d50*/  BSYNC.RECONVERGENT B0 ;  /* 0x0000000000007941 */ /* 0x000fea0003800200 */
.L_x_14103:
        /* <DEDUP_REMOVED lines=11> */
[----:B01----:R-:W-:Y:S05]  /*0e10*/  CALL.REL.NOINC `($__internal_282_$__cuda_sm3x_div_rn_noftz_f32_slowpath) ;  /* 0x0000001400147944 */ /* 0x003fea0003c00000 */
[----:B------:R-:W-:-:S07]  /*0e20*/  MOV R15, R0 ;  /* 0x00000000000f7202 */ /* 0x000fce0000000f00 */
.L_x_14106:
[----:B------:R-:W-:Y:S05]  /*0e30*/  BSYNC.RECONVERGENT B0 ;  /* 0x0000000000007941 */ /* 0x000fea0003800200 */
.L_x_14105:
        /* <DEDUP_REMOVED lines=13> */
.L_x_14108:
[----:B------:R-:W-:Y:S05]  /*0f10*/  BSYNC.RECONVERGENT B0 ;  /* 0x0000000000007941 */ /* 0x000fea0003800200 */
.L_x_14107:
        /* <DEDUP_REMOVED lines=13> */
.L_x_14110:
[----:B------:R-:W-:Y:S05]  /*0ff0*/  BSYNC.RECONVERGENT B0 ;  /* 0x0000000000007941 */ /* 0x000fea0003800200 */
.L_x_14109:
        /* <DEDUP_REMOVED lines=13> */
.L_x_14112:
[----:B------:R-:W-:Y:S05]  /*10d0*/  BSYNC.RECONVERGENT B0 ;  /* 0x0000000000007941 */ /* 0x000fea0003800200 */
.L_x_14111:
        /* <DEDUP_REMOVED lines=13> */
.L_x_14114:
[----:B------:R-:W-:Y:S05]  /*11b0*/  BSYNC.RECONVERGENT B0 ;  /* 0x0000000000007941 */ /* 0x000fea0003800200 */
.L_x_14113:
        /* <DEDUP_REMOVED lines=13> */
.L_x_14116:
[----:B------:R-:W-:Y:S05]  /*1290*/  BSYNC.RECONVERGENT B0 ;  /* 0x0000000000007941 */ /* 0x000fea0003800200 */
.L_x_14115:
        /* <DEDUP_REMOVED lines=11> */
[----:B0-----:R-:W-:Y:S05]  /*1350*/  CALL.REL.NOINC `($__internal_282_$__cuda_sm3x_div_rn_noftz_f32_slowpath) ;  /* 0x0000000c00c47944 */ /* 0x001fea0003c00000 */
[----:B------:R-:W-:-:S07]  /*1360*/  MOV R6, R0 ;  /* 0x0000000000067202 */ /* 0x000fce0000000f00 */
.L_x_14118:
[----:B------:R-:W-:Y:S05]  /*1370*/  BSYNC.RECONVERGENT B0 ;  /* 0x0000000000007941 */ /* 0x000fea0003800200 */
.L_x_14117:
        /* <DEDUP_REMOVED lines=11> */
[----:B0-----:R-:W-:Y:S05]  /*1430*/  CALL.REL.NOINC `($__internal_282_$__cuda_sm3x_div_rn_noftz_f32_slowpath) ;  /* 0x0000000c008c7944 */ /* 0x001fea0003c00000 */
[----:B------:R-:W-:-:S07]  /*1440*/  MOV R7, R0 ;  /* 0x0000000000077202 */ /* 0x000fce0000000f00 */
.L_x_14120:
[----:B------:R-:W-:Y:S05]  /*1450*/  BSYNC.RECONVERGENT B0 ;  /* 0x0000000000007941 */ /* 0x000fea0003800200 */
.L_x_14119:
        /* <DEDUP_REMOVED lines=13> */
.L_x_14122:
[----:B------:R-:W-:Y:S05]  /*1530*/  BSYNC.RECONVERGENT B0 ;  /* 0x0000000000007941 */ /* 0x000fea0003800200 */
.L_x_14121:
        /* <DEDUP_REMOVED lines=44> */
.L_x_14102:
[----:B------:R-:W-:Y:S01]  /*1800*/  BSSY B0, `(.L_x_14124) ;  /* 0x0000007000007945 */ /* 0x000fe20003800000 */
[----:B------:R-:W-:Y:S02]  /*1810*/  MOV R12, 0x10 ;  /* 0x00000010000c7802 */ /* 0x000fe40000000f00 */
[----:B------:R-:W-:Y:S02]  /*1820*/  MOV R11, 0x1f ;  /* 0x0000001f000b7802 */ /* 0x000fe40000000f00 */
[----:B------:R-:W-:-:S07]  /*1830*/  MOV R15, 0xffffffff ;  /* 0xffffffff000f7802 */ /* 0x000fce0000000f00 */
[----:B0-----:R-:W-:Y:S05]  /*1840*/  WARPSYNC.COLLECTIVE R15, `(.L_x_14125) ;  /* 0x000000000f087348 */ /* 0x001fea0003c00000 */
[----:B------:R1:W2:Y:S02]  /*1850*/  SHFL.BFLY P6, R14, R13, R12, R11 ;  /* 0x0c00000c0d0e7389 */ /* 0x0002a400000c000b */
[----:B012---:R-:W-:Y:S05]  /*1860*/  ENDCOLLECTIVE ;  /* 0x000000000000791b */ /* 0x007fea0003800000 */
.L_x_14125:
[----:B------:R-:W-:Y:S05]  /*1870*/  BSYNC B0 ;  /* 0x0000000000007941 */ /* 0x000fea0003800000 */
.L_x_14124:
        /* <DEDUP_REMOVED lines=8> */
.L_x_14126:
[----:B------:R-:W-:Y:S01]  /*1900*/  HFMA2 R12, -RZ, RZ, 0, 2.384185791015625e-07 ;  /* 0x00000004ff0c7431 */ /* 0x000fe200000001ff */
[----:B------:R-:W-:-:S04]  /*1910*/  FMNMX R0, R13, R14, !PT ;  /* 0x0000000e0d007209 */ /* 0x000fc80007800000 */
[----:B------:R-:W-:-:S07]  /*1920*/  MOV R13, R0 ;  /* 0x00000000000d7202 */ /* 0x000fce0000000f00 */
[----:B------:R-:W-:Y:S05]  /*1930*/  WARPSYNC.COLLECTIVE R15, `(.L_x_14127) ;  /* 0x000000000f087348 */ /* 0x000fea0003c00000 */
[----:B------:R0:W1:Y:S02]  /*1940*/  SHFL.BFLY P6, R14, R13, R12, R11 ;  /* 0x0c00000c0d0e7389 */ /* 0x00006400000c000b */
[----:B01----:R-:W-:Y:S05]  /*1950*/  ENDCOLLECTIVE ;  /* 0x000000000000791b */ /* 0x003fea0003800000 */
.L_x_14127:
[----:B------:R-:W-:Y:S01]  /*1960*/  HFMA2 R12, -RZ, RZ, 0, 1.1920928955078125e-07 ;  /* 0x00000002ff0c7431 */ /* 0x000fe200000001ff */
[----:B------:R-:W-:-:S04]  /*1970*/  FMNMX R2, R0, R14, !PT ;  /* 0x0000000e00027209 */ /* 0x000fc80007800000 */
[----:B------:R-:W-:-:S07]  /*1980*/  MOV R13, R2 ;  /* 0x00000002000d7202 */ /* 0x000fce0000000f00 */
[----:B------:R-:W-:Y:S05]  /*1990*/  WARPSYNC.COLLECTIVE R15, `(.L_x_14128) ;  /* 0x000000000f087348 */ /* 0x000fea0003c00000 */
[----:B------:R0:W1:Y:S02]  /*19a0*/  SHFL.BFLY P6, R14, R13, R12, R11 ;  /* 0x0c00000c0d0e7389 */ /* 0x00006400000c000b */
[----:B01----:R-:W-:Y:S05]  /*19b0*/  ENDCOLLECTIVE ;  /* 0x000000000000791b */ /* 0x003fea0003800000 */
.L_x_14128:
[----:B------:R-:W-:Y:S01]  /*19c0*/  HFMA2 R12, -RZ, RZ, 0, 5.9604644775390625e-08 ;  /* 0x00000001ff0c7431 */ /* 0x000fe200000001ff */
[----:B------:R-:W-:-:S04]  /*19d0*/  FMNMX R3, R2, R14, !PT ;  /* 0x0000000e02037209 */ /* 0x000fc80007800000 */
[----:B------:R-:W-:-:S07]  /*19e0*/  MOV R13, R3 ;  /* 0x00000003000d7202 */ /* 0x000fce0000000f00 */
[----:B------:R-:W-:Y:S05]  /*19f0*/  WARPSYNC.COLLECTIVE R15, `(.L_x_14129) ;  /* 0x000000000f087348 */ /* 0x000fea0003c00000 */
[----:B------:R0:W1:Y:S02]  /*1a00*/  SHFL.BFLY P6, R14, R13, R12, R11 ;  /* 0x0c00000c0d0e7389 */ /* 0x00006400000c000b */
[----:B01----:R-:W-:Y:S05]  /*1a10*/  ENDCOLLECTIVE ;  /* 0x000000000000791b */ /* 0x003fea0003800000 */
.L_x_14129:
        /* <DEDUP_REMOVED lines=108> */
.L_x_14130:
[----:B------:R-:W-:Y:S02]  /*20e0*/  HFMA2 R12, -RZ, RZ, 0, 4.76837158203125e-07 ;  /* 0x00000008ff0c7431 */ /* 0x000fe400000001ff */
[----:B------:R-:W-:-:S05]  /*20f0*/  FADD R22, R13, R14 ;  /* 0x0000000e0d167221 */ /* 0x000fca0000000000 */
[----:B------:R-:W-:-:S07]  /*2100*/  MOV R13, R22 ;  /* 0x00000016000d7202 */ /* 0x000fce0000000f00 */
[----:B------:R-:W-:Y:S05]  /*2110*/  WARPSYNC.COLLECTIVE R15, `(.L_x_14131) ;  /* 0x000000000f087348 */ /* 0x000fea0003c00000 */
[----:B------:R0:W1:Y:S02]  /*2120*/  SHFL.BFLY P6, R14, R13, R12, R11 ;  /* 0x0c00000c0d0e7389 */ /* 0x00006400000c000b */
[----:B01----:R-:W-:Y:S05]  /*2130*/  ENDCOLLECTIVE ;  /* 0x000000000000791b */ /* 0x003fea0003800000 */
.L_x_14131:
[----:B------:R-:W-:Y:S02]  /*2140*/  HFMA2 R12, -RZ, RZ, 0, 2.384185791015625e-07 ;  /* 0x00000004ff0c7431 */ /* 0x000fe400000001ff */
[----:B------:R-:W-:-:S05]  /*2150*/  FADD R23, R22, R14 ;  /* 0x0000000e16177221 */ /* 0x000fca0000000000 */
[----:B------:R-:W-:-:S07]  /*2160*/  MOV R13, R23 ;  /* 0x00000017000d7202 */ /* 0x000fce0000000f00 */
[----:B------:R-:W-:Y:S05]  /*2170*/  WARPSYNC.COLLECTIVE R15, `(.L_x_14132) ;  /* 0x000000000f087348 */ /* 0x000fea0003c00000 */
[----:B------:R0:W1:Y:S02]  /*2180*/  SHFL.BFLY P6, R14, R13, R12, R11 ;  /* 0x0c00000c0d0e7389 */ /* 0x00006400000c000b */
[----:B01----:R-:W-:Y:S05]  /*2190*/  ENDCOLLECTIVE ;  /* 0x000000000000791b */ /* 0x003fea0003800000 */
.L_x_14132:
[----:B------:R-:W-:Y:S02]  /*21a0*/  HFMA2 R12, -RZ, RZ, 0, 1.1920928955078125e-07 ;  /* 0x00000002ff0c7431 */ /* 0x000fe400000001ff */
[----:B------:R-:W-:-:S05]  /*21b0*/  FADD R24, R23, R14 ;  /* 0x0000000e17187221 */ /* 0x000fca0000000000 */
[----:B------:R-:W-:-:S07]  /*21c0*/  MOV R13, R24 ;  /* 0x00000018000d7202 */ /* 0x000fce0000000f00 */
[----:B------:R-:W-:Y:S05]  /*21d0*/  WARPSYNC.COLLECTIVE R15, `(.L_x_14133) ;  /* 0x000000000f087348 */ /* 0x000fea0003c00000 */
[----:B------:R0:W1:Y:S02]  /*21e0*/  SHFL.BFLY P6, R14, R13, R12, R11 ;  /* 0x0c00000c0d0e7389 */ /* 0x00006400000c000b */
[----:B01----:R-:W-:Y:S05]  /*21f0*/  ENDCOLLECTIVE ;  /* 0x000000000000791b */ /* 0x003fea0003800000 */
.L_x_14133:
[----:B------:R-:W-:Y:S02]  /*2200*/  HFMA2 R12, -RZ, RZ, 0, 5.9604644775390625e-08 ;  /* 0x00000001ff0c7431 */ /* 0x000fe400000001ff */
[----:B------:R-:W-:-:S05]  /*2210*/  FADD R25, R24, R14 ;  /* 0x0000000e18197221 */ /* 0x000fca0000000000 */
[----:B------:R-:W-:-:S07]  /*2220*/  MOV R13, R25 ;  /* 0x00000019000d7202 */ /* 0x000fce0000000f00 */
[----:B------:R-:W-:Y:S05]  /*2230*/  WARPSYNC.COLLECTIVE R15, `(.L_x_14134) ;  /* 0x000000000f087348 */ /* 0x000fea0003c00000 */
[----:B------:R0:W1:Y:S02]  /*2240*/  SHFL.BFLY P6, R14, R13, R12, R11 ;  /* 0x0c00000c0d0e7389 */ /* 0x00006400000c000b */
[----:B01----:R-:W-:Y:S05]  /*2250*/  ENDCOLLECTIVE ;  /* 0x000000000000791b */ /* 0x003fea0003800000 */
.L_x_14134:
[----:B------:R-:W-:Y:S05]  /*2260*/  BRA `(.L_x_14135) ;  /* 0xffffffe800847947 */ /* 0x000fea000383ffff */
        .weak           $__internal_282_$__cuda_sm3x_div_rn_noftz_f32_slowpath
        .type           $__internal_282_$__cuda_sm3x_div_rn_noftz_f32_slowpath,@function
        .size           $__internal_282_$__cuda_sm3x_div_rn_noftz_f32_slowpath,(.L_x_15599 - $__internal_282_$__cuda_sm3x_div_rn_noftz_f32_slowpath)
$__internal_282_$__cuda_sm3x_div_rn_noftz_f32_slowpath:
        /* <DEDUP_REMOVED lines=35> */
.L_x_14137:
        /* <DEDUP_REMOVED lines=51> */
.L_x_14144:
[----:B------:R-:W-:-:S04]  /*27d0*/  LOP3.LUT R0, R0, 0x80000000, RZ, 0xc0, !PT ;  /* 0x8000000000007812 */ /* 0x000fc800078ec0ff */
[----:B------:R-:W-:Y:S01]  /*27e0*/  LOP3.LUT R0, R0, 0x7f800000, RZ, 0xfc, !PT ;  /* 0x7f80000000007812 */ /* 0x000fe200078efcff */
[----:B------:R-:W-:Y:S06]  /*27f0*/  BRA `(.L_x_14145) ;  /* 0x0000000000047947 */ /* 0x000fec0003800000 */
.L_x_14143:
[----:B------:R-:W-:-:S07]  /*2800*/  LEA R0, R29, R0, 0x17 ;  /* 0x000000001d007211 */ /* 0x000fce00078eb8ff */
.L_x_14145:
[----:B------:R-:W-:Y:S05]  /*2810*/  BSYNC.RECONVERGENT B2 ;  /* 0x0000000000027941 */ /* 0x000fea0003800200 */
.L_x_14142:
[----:B------:R-:W-:Y:S05]  /*2820*/  BRA `(.L_x_14146) ;  /* 0x0000000000207947 */ /* 0x000fea0003800000 */
.L_x_14141:
[----:B------:R-:W-:-:S04]  /*2830*/  LOP3.LUT R0, R25, 0x80000000, R0, 0x48, !PT ;  /* 0x8000000019007812 */ /* 0x000fc800078e4800 */
[----:B------:R-:W-:Y:S01]  /*2840*/  LOP3.LUT R0, R0, 0x7f800000, RZ, 0xfc, !PT ;  /* 0x7f80000000007812 */ /* 0x000fe200078efcff */
[----:B------:R-:W-:Y:S06]  /*2850*/  BRA `(.L_x_14146) ;  /* 0x0000000000147947 */ /* 0x000fec0003800000 */
.L_x_14140:
[----:B------:R-:W-:Y:S01]  /*2860*/  LOP3.LUT R0, R25, 0x80000000, R0, 0x48, !PT ;  /* 0x8000000019007812 */ /* 0x000fe200078e4800 */
[----:B------:R-:W-:Y:S06]  /*2870*/  BRA `(.L_x_14146) ;  /* 0x00000000000c7947 */ /* 0x000fec0003800000 */
.L_x_14139:
[----:B------:R-:W0:Y:S01]  /*2880*/  MUFU.RSQ R0, -QNAN ;  /* 0xffc0000000007908 */ /* 0x000e220000001400 */
[----:B------:R-:W-:Y:S05]  /*2890*/  BRA `(.L_x_14146) ;  /* 0x0000000000047947 */ /* 0x000fea0003800000 */
.L_x_14138:
[----:B------:R-:W-:-:S07]  /*28a0*/  FADD.FTZ R0, R0, R11 ;  /* 0x0000000b00007221 */ /* 0x000fce0000010000 */
.L_x_14146:
[----:B------:R-:W-:Y:S05]  /*28b0*/  BSYNC.RECONVERGENT B1 ;  /* 0x0000000000017941 */ /* 0x000fea0003800200 */
.L_x_14136:
[----:B------:R-:W-:Y:S01]  /*28c0*/  HFMA2 R13, -RZ, RZ, 0, 0 ;  /* 0x00000000ff0d7431 */ /* 0x000fe200000001ff */
[----:B------:R-:W-:-:S04]  /*28d0*/  MOV R12, R22 ;  /* 0x00000016000c7202 */ /* 0x000fc80000000f00 */
[----:B0-----:R-:W-:Y:S05]  /*28e0*/  RET.REL.NODEC R12 `(_ZN7oneflow4cuda7softmax15SoftmaxWarpImplI10SimpleLoadIffE11SimpleStoreIffEfLi2ELi10ELi32ELi1ELb0ELNS1_9AlgorithmE0EEEvT_T0_ll) ;  /* 0xffffffd40cc47950 */ /* 0x001fea0003c3ffff */
.L_x_14147:
        /* <DEDUP_REMOVED lines=9> */
.L_x_15599:


//--------------------- .text._ZN7oneflow4cuda7softmax15SoftmaxWarpImplI10SimpleLoadIffE11SimpleStoreIffEfLi2ELi8ELi32ELi1ELb1ELNS1_9AlgorithmE0EEEvT_T0_ll --------------------------
	.section	.text._ZN7oneflow4cuda7softmax15SoftmaxWarpImplI10SimpleLoadIffE11SimpleStoreIffEfLi2ELi8ELi32ELi1ELb1ELNS1_9AlgorithmE0EEEvT_T0_ll,"ax",@progbits
	.align	128
        .global         _ZN7oneflow4cuda7softmax15SoftmaxWarpImplI10SimpleLoadIffE11SimpleStoreIffEfLi2ELi8ELi32ELi1ELb1ELNS1_9AlgorithmE0EEEvT_T0_ll
        .type           _ZN7oneflow4cuda7softmax15SoftmaxWarpImplI10SimpleLoadIffE11SimpleStoreIffEfLi2ELi8ELi32ELi1ELb1ELNS1_9AlgorithmE0EEEvT_T0_ll,@function
        .size           _ZN7oneflow4cuda7softmax15SoftmaxWarpImplI10SimpleLoadIffE11SimpleStoreIffEfLi2ELi8ELi32ELi1ELb1ELNS1_9AlgorithmE0EEEvT_T0_ll,(.L_x_15600 - _ZN7oneflow4cuda7softmax15SoftmaxWarpImplI10SimpleLoadIffE11SimpleStoreIffEfLi2ELi8ELi32ELi1ELb1ELNS1_9AlgorithmE0EEEvT_T0_ll)
        .other          _ZN7oneflow4cuda7softmax15SoftmaxWarpImplI10SimpleLoadIffE11SimpleStoreIffEfLi2ELi8ELi32ELi1ELb1ELNS1_9AlgorithmE0EEEvT_T0_ll,@"STO_CUDA_ENTRY STV_DEFAULT"
_ZN7oneflow4cuda7softmax15SoftmaxWarpImplI10SimpleLoadIffE11SimpleStoreIffEfLi2ELi8ELi32ELi1ELb1ELNS1_9AlgorithmE0EEEvT_T0_ll:
.text._ZN7oneflow4cuda7softmax15SoftmaxWarpImplI10SimpleLoadIffE11SimpleStoreIffEfLi2ELi8ELi32ELi1ELb1ELNS1_9AlgorithmE0EEEvT_T0_ll:
        /* <DEDUP_REMOVED lines=25> */
.L_x_14148:
        /* <DEDUP_REMOVED lines=15> */
[C---:B------:R-:W-:Y:S01]  /*0280*/  IADD3 R19, PT, PT, R20.reuse, 0x80, RZ ;  /* 0x0000008014137810 */ /* 0x040fe20007ffe0ff */
[C---:B------:R-:W-:Y:S01]  /*0290*/  VIADD R21, R20.reuse, 0x40 ;  /* 0x0000004014157836 */ /* 0x040fe20000000000 */
[----:B------:R-:W-:-:S07]  /*02a0*/  IADD3 R9, PT, PT, R20, 0xc0, RZ ;  /* 0x000000c014097810 */ /* 0x000fce0007ffe0ff */
.L_x_14175:
        /* <DEDUP_REMOVED lines=10> */
[----:B---34-:R-:W-:Y:S01]  /*0350*/  IMAD.WIDE.U32 R4, R18, UR38, R2 ;  /* 0x0000002612047c25 */ /* 0x018fe2000f8e0002 */
[----:B------:R-:W-:Y:S02]  /*0360*/  ISETP.GE.AND.EX P2, PT, RZ, UR45, PT, P2 ;  /* 0x0000002dff007c0c */ /* 0x000fe4000bf46320 */
[----:B-1----:R-:W-:Y:S01]  /*0370*/  @!P0 R2UR UR4, R16 ;  /* 0x00000000100482ca */ /* 0x002fe200000e0000 */
[----:B------:R-:W-:Y:S01]  /*0380*/  IMAD R3, R18, UR39, R7 ;  /* 0x0000002712037c24 */ /* 0x000fe2000f8e0207 */
[----:B------:R-:W-:Y:S02]  /*0390*/  @!P0 R2UR UR5, R17 ;  /* 0x00000000110582ca */ /* 0x000fe400000e0000 */
[----:B------:R-:W-:Y:S01]  /*03a0*/  @!P0 R2UR UR6, R16 ;  /* 0x00000000100682ca */ /* 0x000fe200000e0000 */
[----:B------:R-:W-:Y:S01]  /*03b0*/  IMAD.IADD R3, R5, 0x1, R3 ;  /* 0x0000000105037824 */ /* 0x000fe200078e0203 */
[----:B------:R-:W-:-:S02]  /*03c0*/  @!P0 R2UR UR7, R17 ;  /* 0x00000000110782ca */ /* 0x000fc400000e0000 */
[----:B------:R-:W-:Y:S02]  /*03d0*/  LEA R2, P4, R4, UR36, 0x2 ;  /* 0x0000002404027c11 */ /* 0x000fe4000f8810ff */
[C---:B------:R-:W-:Y:S02]  /*03e0*/  @!P1 R2UR UR8, R16.reuse ;  /* 0x00000000100892ca */ /* 0x040fe400000e0000 */
[C---:B------:R-:W-:Y:S02]  /*03f0*/  @!P1 R2UR UR9, R17.reuse ;  /* 0x00000000110992ca */ /* 0x040fe400000e0000 */
[----:B------:R-:W-:Y:S02]  /*0400*/  @!P1 R2UR UR10, R16 ;  /* 0x00000000100a92ca */ /* 0x000fe400000e0000 */
[----:B------:R-:W-:Y:S02]  /*0410*/  @!P1 R2UR UR11, R17 ;  /* 0x00000000110b92ca */ /* 0x000fe400000e0000 */
[----:B------:R-:W-:-:S02]  /*0420*/  MOV R24, 0xff800000 ;  /* 0xff80000000187802 */ /* 0x000fc40000000f00 */
[----:B------:R-:W-:Y:S02]  /*0430*/  MOV R27, 0xff800000 ;  /* 0xff800000001b7802 */ /* 0x000fe40000000f00 */
[----:B------:R-:W-:Y:S02]  /*0440*/  LEA.HI.X R3, R4, UR37, R3, 0x2, P4 ;  /* 0x0000002504037c11 */ /* 0x000fe4000a0f1403 */
[C---:B------:R-:W-:Y:S02]  /*0450*/  @!P3 R2UR UR12, R16.reuse ;  /* 0x00000000100cb2ca */ /* 0x040fe400000e0000 */
[C---:B------:R-:W-:Y:S01]  /*0460*/  @!P3 R2UR UR13, R17.reuse ;  /* 0x00000000110db2ca */ /* 0x040fe200000e0000 */
[----:B------:R-:W2:Y:S01]  /*0470*/  @!P0 LDG.E R24, desc[UR4][R2.64] ;  /* 0x0000000402188981 */ /* 0x000ea2000c1e1900 */
[----:B------:R-:W-:Y:S02]  /*0480*/  @!P3 R2UR UR14, R16 ;  /* 0x00000000100eb2ca */ /* 0x000fe400000e0000 */
[----:B------:R-:W-:Y:S01]  /*0490*/  @!P3 R2UR UR15, R17 ;  /* 0x00000000110fb2ca */ /* 0x000fe200000e0000 */
[----:B------:R-:W2:Y:S01]  /*04a0*/  @!P0 LDG.E R27, desc[UR6][R2.64+0x4] ;  /* 0x00000406021b8981 */ /* 0x000ea2000c1e1900 */
[----:B------:R-:W-:-:S02]  /*04b0*/  MOV R25, 0xff800000 ;  /* 0xff80000000197802 */ /* 0x000fc40000000f00 */
[----:B------:R-:W-:Y:S02]  /*04c0*/  MOV R4, 0xff800000 ;  /* 0xff80000000047802 */ /* 0x000fe40000000f00 */
[C---:B------:R-:W-:Y:S02]  /*04d0*/  @!P2 R2UR UR16, R16.reuse ;  /* 0x000000001010a2ca */ /* 0x040fe400000e0000 */
[C---:B------:R-:W-:Y:S01]  /*04e0*/  @!P2 R2UR UR17, R17.reuse ;  /* 0x000000001111a2ca */ /* 0x040fe200000e0000 */
[----:B------:R-:W-:Y:S01]  /*04f0*/  IMAD.MOV.U32 R6, RZ, RZ, -0x800000 ;  /* 0xff800000ff067424 */ /* 0x000fe200078e00ff */
[----:B------:R-:W-:Y:S01]  /*0500*/  @!P2 R2UR UR18, R16 ;  /* 0x000000001012a2ca */ /* 0x000fe200000e0000 */
[----:B------:R-:W3:Y:S01]  /*0510*/  @!P1 LDG.E R25, desc[UR8][R2.64+0x100] ;  /* 0x0001000802199981 */ /* 0x000ee2000c1e1900 */
[----:B------:R-:W-:Y:S02]  /*0520*/  @!P2 R2UR UR19, R17 ;  /* 0x000000001113a2ca */ /* 0x000fe400000e0000 */
[----:B------:R-:W-:Y:S01]  /*0530*/  MOV R5, 0xff800000 ;  /* 0xff80000000057802 */ /* 0x000fe20000000f00 */
[----:B------:R-:W3:Y:S01]  /*0540*/  @!P1 LDG.E R4, desc[UR10][R2.64+0x104] ;  /* 0x0001040a02049981 */ /* 0x000ee2000c1e1900 */
[----:B------:R-:W-:-:S02]  /*0550*/  MOV R7, 0xff800000 ;  /* 0xff80000000077802 */ /* 0x000fc40000000f00 */
[----:B------:R-:W-:Y:S01]  /*0560*/  MOV R22, 0xff800000 ;  /* 0xff80000000167802 */ /* 0x000fe20000000f00 */
[----:B------:R-:W4:Y:S04]  /*0570*/  @!P3 LDG.E R6, desc[UR14][R2.64+0x204] ;  /* 0x0002040e0206b981 */ /* 0x000f28000c1e1900 */
[----:B------:R-:W4:Y:S04]  /*0580*/  @!P3 LDG.E R5, desc[UR12][R2.64+0x200] ;  /* 0x0002000c0205b981 */ /* 0x000f28000c1e1900 */
[----:B------:R-:W5:Y:S04]  /*0590*/  @!P2 LDG.E R7, desc[UR16][R2.64+0x300] ;  /* 0x000300100207a981 */ /* 0x000f68000c1e1900 */
[----:B------:R-:W5:Y:S01]  /*05a0*/  @!P2 LDG.E R22, desc[UR18][R2.64+0x304] ;  /* 0x000304120216a981 */ /* 0x000f62000c1e1900 */
[----:B------:R-:W-:Y:S01]  /*05b0*/  MOV R13, 0xff800000 ;  /* 0xff800000000d7802 */ /* 0x000fe20000000f00 */
[----:B------:R-:W-:Y:S01]  /*05c0*/  UMOV UR4, 0xffffffff ;  /* 0xffffffff00047882 */ /* 0x000fe20000000000 */
[----:B--2---:R-:W-:-:S04]  /*05d0*/  @!P0 FMNMX3 R13, R24, -INF , R27, !PT ;  /* 0xff800000180d8876 */ /* 0x004fc8000780001b */
[----:B---3--:R-:W-:-:S04]  /*05e0*/  @!P1 FMNMX3 R13, R13, R25, R4, !PT ;  /* 0x000000190d0d9276 */ /* 0x008fc80007800004 */
[----:B----4-:R-:W-:-:S04]  /*05f0*/  @!P3 FMNMX3 R13, R13, R5, R6, !PT ;  /* 0x000000050d0db276 */ /* 0x010fc80007800006 */
[----:B-----5:R-:W-:Y:S01]  /*0600*/  @!P2 FMNMX3 R13, R13, R7, R22, !PT ;  /* 0x000000070d0da276 */ /* 0x020fe20007800016 */
        /* <DEDUP_REMOVED lines=68> */
[----:B------:R-:W-:-:S06]  /*0a50*/  SHF.L.U32 R8, R8, 0x17, RZ ;  /* 0x0000001708087819 */ /* 0x000fcc00000006ff */
[----:B------:R0:W2:Y:S08]  /*0a60*/  MUFU.EX2 R12, R27 ;  /* 0x0000001b000c7308 */ /* 0x0000b00000000800 */
[----:B------:R-:W3:Y:S01]  /*0a70*/  MUFU.EX2 R6, R25 ;  /* 0x0000001900067308 */ /* 0x000ee20000000800 */
[----:B0-----:R-:W-:-:S04]  /*0a80*/  IMAD.SHL.U32 R27, R0, 0x800000, RZ ;  /* 0x00800000001b7824 */ /* 0x001fc800078e00ff */
[----:B-1----:R-:W-:Y:S01]  /*0a90*/  FMUL R0, R27, R24 ;  /* 0x000000181b007220 */ /* 0x002fe20000400000 */
[----:B------:R-:W-:Y:S02]  /*0aa0*/  SHF.L.U32 R27, R5, 0x17, RZ ;  /* 0x00000017051b7819 */ /* 0x000fe400000006ff */
[----:B------:R-:W-:Y:S01]  /*0ab0*/  SHF.L.U32 R24, R3, 0x17, RZ ;  /* 0x0000001703187819 */ /* 0x000fe200000006ff */
[----:B------:R-:W-:Y:S01]  /*0ac0*/  FADD R5, RZ, R0 ;  /* 0x00000000ff057221 */ /* 0x000fe20000000000 */
[----:B------:R-:W0:Y:S01]  /*0ad0*/  MUFU.EX2 R22, R29 ;  /* 0x0000001d00167308 */ /* 0x000e220000000800 */
[----:B--2---:R-:W-:Y:S02]  /*0ae0*/  FMUL R3, R27, R12 ;  /* 0x0000000c1b037220 */ /* 0x004fe40000400000 */
[----:B------:R-:W-:Y:S01]  /*0af0*/  FADD R12, R5, R2 ;  /* 0x00000002050c7221 */ /* 0x000fe20000000000 */
[----:B------:R-:W-:Y:S01]  /*0b00*/  SHF.L.U32 R5, R4, 0x17, RZ ;  /* 0x0000001704057819 */ /* 0x000fe200000006ff */
[----:B------:R-:W-:-:S02]  /*0b10*/  FMUL R4, R24, R13 ;  /* 0x0000000d18047220 */ /* 0x000fc40000400000 */
[----:B------:R-:W-:Y:S01]  /*0b20*/  FADD R13, R12, R3 ;  /* 0x000000030c0d7221 */ /* 0x000fe20000000000 */
[----:B------:R-:W1:Y:S01]  /*0b30*/  MUFU.EX2 R31, R31 ;  /* 0x0000001f001f7308 */ /* 0x000e620000000800 */
[----:B------:R-:W-:Y:S01]  /*0b40*/  FMUL R5, R5, R14 ;  /* 0x0000000e05057220 */ /* 0x000fe20000400000 */
[----:B---3--:R-:W-:Y:S01]  /*0b50*/  FMUL R6, R7, R6 ;  /* 0x0000000607067220 */ /* 0x008fe20000400000 */
[----:B------:R-:W-:Y:S01]  /*0b60*/  FADD R12, R13, R4 ;  /* 0x000000040d0c7221 */ /* 0x000fe20000000000 */
[----:B------:R-:W-:-:S03]  /*0b70*/  IMAD.SHL.U32 R13, R11, 0x800000, RZ ;  /* 0x008000000b0d7824 */ /* 0x000fc600078e00ff */
[----:B------:R-:W-:Y:S01]  /*0b80*/  FADD R11, R12, R5 ;  /* 0x000000050c0b7221 */ /* 0x000fe20000000000 */
[----:B0-----:R-:W-:-:S03]  /*0b90*/  FMUL R7, R13, R22 ;  /* 0x000000160d077220 */ /* 0x001fc60000400000 */
[----:B------:R-:W-:-:S04]  /*0ba0*/  FADD R12, R11, R6 ;  /* 0x000000060b0c7221 */ /* 0x000fc80000000000 */
        /* <DEDUP_REMOVED lines=12> */
.L_x_14187:
        /* <DEDUP_REMOVED lines=11> */
[----:B0-----:R-:W-:Y:S05]  /*0d20*/  CALL.REL.NOINC `($__internal_283_$__cuda_sm3x_div_rn_noftz_f32_slowpath) ;  /* 0x0000001400207944 */ /* 0x001fea0003c00000 */
[----:B------:R-:W-:-:S07]  /*0d30*/  MOV R14, R0 ;  /* 0x00000000000e7202 */ /* 0x000fce0000000f00 */
.L_x_14152:
[----:B------:R-:W-:Y:S05]  /*0d40*/  BSYNC.RECONVERGENT B1 ;  /* 0x0000000000017941 */ /* 0x000fea0003800200 */
.L_x_14151:
        /* <DEDUP_REMOVED lines=11> */
[----:B0-----:R-:W-:Y:S05]  /*0e00*/  CALL.REL.NOINC `($__internal_283_$__cuda_sm3x_div_rn_noftz_f32_slowpath) ;  /* 0x0000001000e87944 */ /* 0x001fea0003c00000 */
[----:B------:R-:W-:-:S07]  /*0e10*/  MOV R15, R0 ;  /* 0x00000000000f7202 */ /* 0x000fce0000000f00 */
.L_x_14154:
[----:B------:R-:W-:Y:S05]  /*0e20*/  BSYNC.RECONVERGENT B1 ;  /* 0x0000000000017941 */ /* 0x000fea0003800200 */
.L_x_14153:
        /* <DEDUP_REMOVED lines=12> */
[----:B------:R-:W-:-:S07]  /*0ef0*/  IMAD.MOV.U32 R2, RZ, RZ, R0 ;  /* 0x000000ffff027224 */ /* 0x000fce00078e0000 */
.L_x_14156:
[----:B------:R-:W-:Y:S05]  /*0f00*/  BSYNC.RECONVERGENT B1 ;  /* 0x0000000000017941 */ /* 0x000fea0003800200 */
.L_x_14155:
        /* <DEDUP_REMOVED lines=13> */
.L_x_14158:
[----:B------:R-:W-:Y:S05]  /*0fe0*/  BSYNC.RECONVERGENT B1 ;  /* 0x0000000000017941 */ /* 0x000fea0003800200 */
.L_x_14157:
        /* <DEDUP_REMOVED lines=13> */
.L_x_14160:
[----:B------:R-:W-:Y:S05]  /*10c0*/  BSYNC.RECONVERGENT B1 ;  /* 0x0000000000017941 */ /* 0x000fea0003800200 */
.L_x_14159:
        /* <DEDUP_REMOVED lines=13> */
.L_x_14162:
[----:B------:R-:W-:Y:S05]  /*11a0*/  BSYNC.RECONVERGENT B1 ;  /* 0x0000000000017941 */ /* 0x000fea0003800200 */
.L_x_14161:
        /* <DEDUP_REMOVED lines=13> */
.L_x_14164:
[----:B------:R-:W-:Y:S05]  /*1280*/  BSYNC.RECONVERGENT B1 ;  /* 0x0000000000017941 */ /* 0x000fea0003800200 */
.L_x_14163:
        /* <DEDUP_REMOVED lines=12> */
.L_x_14166:
[----:B------:R-:W-:Y:S05]  /*1350*/  BSYNC.RECONVERGENT B1 ;  /* 0x0000000000017941 */ /* 0x000fea0003800200 */
.L_x_14165:
        /* <DEDUP_REMOVED lines=20> */
[----:B------:R-:W-:-:S05]  /*14a0*/  LEA.HI.X R25, R12, UR41, R7, 0x2, P0 ;  /* 0x000000290c197c11 */ /* 0x000fca00080f1407 */
[----:B------:R1:W-:Y:S04]  /*14b0*/  STG.E desc[UR4][R24.64], R14 ;  /* 0x0000000e18007986 */ /* 0x0003e8000c101904 */
[----:B------:R1:W-:Y:S02]  /*14c0*/  STG.E desc[UR6][R24.64+0x4], R15 ;  /* 0x0000040f18007986 */ /* 0x0003e4000c101906 */
.L_x_14168:
[----:B------:R-:W-:Y:S05]  /*14d0*/  BSYNC.RECONVERGENT B1 ;  /* 0x0000000000017941 */ /* 0x000fea0003800200 */
.L_x_14167:
[----:B------:R-:W-:Y:S04]  /*14e0*/  BSSY.RECONVERGENT B1, `(.L_x_14169) ;  /* 0x0000010000017945 */ /* 0x000fe80003800200 */
[----:B------:R-:W-:Y:S05]  /*14f0*/  @P1 BRA `(.L_x_14170) ;  /* 0x0000000000381947 */ /* 0x000fea0003800000 */
        /* <DEDUP_REMOVED lines=8> */
[----:B------:R-:W-:-:S05]  /*1580*/  IMAD.WIDE.U32 R12, R18, UR42, R12 ;  /* 0x0000002a120c7c25 */ /* 0x000fca000f8e000c */
[----:B------:R-:W-:Y:S02]  /*1590*/  IADD3 R7, PT, PT, R13, R7, RZ ;  /* 0x000000070d077210 */ /* 0x000fe40007ffe0ff */
[----:B-1----:R-:W-:-:S04]  /*15a0*/  LEA R14, P0, R12, UR40, 0x2 ;  /* 0x000000280c0e7c11 */ /* 0x002fc8000f8010ff */
[----:B------:R-:W-:-:S05]  /*15b0*/  LEA.HI.X R15, R12, UR41, R7, 0x2, P0 ;  /* 0x000000290c0f7c11 */ /* 0x000fca00080f1407 */
[----:B------:R2:W-:Y:S04]  /*15c0*/  STG.E desc[UR4][R14.64+0x100], R2 ;  /* 0x000100020e007986 */ /* 0x0005e8000c101904 */
[----:B------:R2:W-:Y:S02]  /*15d0*/  STG.E desc[UR6][R14.64+0x104], R3 ;  /* 0x000104030e007986 */ /* 0x0005e4000c101906 */
.L_x_14170:
[----:B------:R-:W-:Y:S05]  /*15e0*/  BSYNC.RECONVERGENT B1 ;  /* 0x0000000000017941 */ /* 0x000fea0003800200 */
.L_x_14169:
[----:B------:R-:W-:Y:S04]  /*15f0*/  BSSY.RECONVERGENT B1, `(.L_x_14171) ;  /* 0x0000010000017945 */ /* 0x000fe80003800200 */
[----:B------:R-:W-:Y:S05]  /*1600*/  @P3 BRA `(.L_x_14172) ;  /* 0x0000000000383947 */ /* 0x000fea0003800000 */
[----:B--2---:R-:W-:Y:S01]  /*1610*/  HFMA2 R3, -RZ, RZ, 0, 0 ;  /* 0x00000000ff037431 */ /* 0x004fe200000001ff */
        /* <DEDUP_REMOVED lines=13> */
.L_x_14172:
[----:B------:R-:W-:Y:S05]  /*16f0*/  BSYNC.RECONVERGENT B1 ;  /* 0x0000000000017941 */ /* 0x000fea0003800200 */
.L_x_14171:
[----:B------:R-:W-:Y:S04]  /*1700*/  BSSY.RECONVERGENT B1, `(.L_x_14173) ;  /* 0x0000010000017945 */ /* 0x000fe80003800200 */
[----:B------:R-:W-:Y:S05]  /*1710*/  @P2 BRA `(.L_x_14174) ;  /* 0x0000000000382947 */ /* 0x000fea0003800000 */
[----:B--2---:R-:W-:Y:S01]  /*1720*/  HFMA2 R3, -RZ, RZ, 0, 0 ;  /* 0x00000000ff037431 */ /* 0x004fe200000001ff */
[----:B------:R-:W-:Y:S01]  /*1730*/  MOV R2, R20 ;  /* 0x0000001400027202 */ /* 0x000fe20000000f00 */
[----:B---3--:R-:W-:Y:S01]  /*1740*/  IMAD R5, R10, UR42, RZ ;  /* 0x0000002a0a057c24 */ /* 0x008fe2000f8e02ff */
[----:B------:R-:W-:Y:S02]  /*1750*/  R2UR UR4, R16 ;  /* 0x00000000100472ca */ /* 0x000fe400000e0000 */
[C---:B------:R-:W-:Y:S01]  /*1760*/  R2UR UR5, R17.reuse ;  /* 0x00000000110572ca */ /* 0x040fe200000e0000 */
[----:B------:R-:W-:Y:S01]  /*1770*/  IMAD R5, R18, UR43, R5 ;  /* 0x0000002b12057c24 */ /* 0x000fe2000f8e0205 */
[----:B------:R-:W-:Y:S02]  /*1780*/  R2UR UR6, R16 ;  /* 0x00000000100672ca */ /* 0x000fe400000e0000 */
[----:B------:R-:W-:Y:S01]  /*1790*/  R2UR UR7, R17 ;  /* 0x00000000110772ca */ /* 0x000fe200000e0000 */
[----:B------:R-:W-:-:S05]  /*17a0*/  IMAD.WIDE.U32 R2, R18, UR42, R2 ;  /* 0x0000002a12027c25 */ /* 0x000fca000f8e0002 */
[----:B------:R-:W-:Y:S02]  /*17b0*/  IADD3 R5, PT, PT, R3, R5, RZ ;  /* 0x0000000503057210 */ /* 0x000fe40007ffe0ff */
[----:B------:R-:W-:-:S04]  /*17c0*/  LEA R4, P0, R2, UR40, 0x2 ;  /* 0x0000002802047c11 */ /* 0x000fc8000f8010ff */
[----:B------:R-:W-:-:S05]  /*17d0*/  LEA.HI.X R5, R2, UR41, R5, 0x2, P0 ;  /* 0x0000002902057c11 */ /* 0x000fca00080f1405 */
[----:B------:R4:W-:Y:S04]  /*17e0*/  STG.E desc[UR4][R4.64+0x300], R6 ;  /* 0x0003000604007986 */ /* 0x0009e8000c101904 */
[----:B------:R4:W-:Y:S02]  /*17f0*/  STG.E desc[UR6][R4.64+0x304], R0 ;  /* 0x0003040004007986 */ /* 0x0009e4000c101906 */
.L_x_14174:
[----:B------:R-:W-:Y:S05]  /*1800*/  BSYNC.RECONVERGENT B1 ;  /* 0x0000000000017941 */ /* 0x000fea0003800200 */
.L_x_14173:
[----:B------:R-:W-:-:S04]  /*1810*/  IADD3 R18, P0, PT, R23, R18, RZ ;  /* 0x0000001217127210 */ /* 0x000fc80007f1e0ff */
[----:B------:R-:W-:Y:S02]  /*1820*/  LEA.HI.X.SX32 R10, R23, R10, 0x1, P0 ;  /* 0x0000000a170a7211 */ /* 0x000fe400000f0eff */
[----:B------:R-:W-:-:S04]  /*1830*/  ISETP.GE.U32.AND P0, PT, R18, UR46, PT ;  /* 0x0000002e12007c0c */ /* 0x000fc8000bf06070 */
[----:B------:R-:W-:-:S13]  /*1840*/  ISETP.GE.AND.EX P0, PT, R10, UR47, PT, P0 ;  /* 0x0000002f0a007c0c */ /* 0x000fda000bf06300 */
[----:B------:R-:W-:Y:S05]  /*1850*/  @!P0 BRA `(.L_x_14175) ;  /* 0xffffffe800948947 */ /* 0x000fea000383ffff */
[----:B------:R-:W-:Y:S05]  /*1860*/  BSYNC B0 ;  /* 0x0000000000007941 */ /* 0x000fea0003800000 */
.L_x_14149:
[----:B------:R-:W-:Y:S05]  /*1870*/  EXIT ;  /* 0x000000000000794d */ /* 0x000fea0003800000 */
.L_x_14150:
[----:B------:R-:W-:Y:S01]  /*1880*/  BSSY B1, `(.L_x_14176) ;  /* 0x0000007000017945 */ /* 0x000fe20003800000 */
[----:B------:R-:W-:Y:S01]  /*1890*/  MOV R12, 0x10 ;  /* 0x00000010000c7802 */ /* 0x000fe20000000f00 */
[----:B------:R-:W-:Y:S01]  /*18a0*/  IMAD.MOV.U32 R15, RZ, RZ, -0x1 ;  /* 0xffffffffff0f7424 */ /* 0x000fe200078e00ff */
[----:B------:R-:W-:-:S07]  /*18b0*/  MOV R11, 0x1f ;  /* 0x0000001f000b7802 */ /* 0x000fce0000000f00 */
[----:B------:R-:W-:Y:S05]  /*18c0*/  WARPSYNC.COLLECTIVE R15, `(.L_x_14177) ;  /* 0x000000000f087348 */ /* 0x000fea0003c00000 */
[----:B------:R0:W1:Y:S02]  /*18d0*/  SHFL.BFLY P6, R14, R13, R12, R11 ;  /* 0x0c00000c0d0e7389 */ /* 0x00006400000c000b */
[----:B01----:R-:W-:Y:S05]  /*18e0*/  ENDCOLLECTIVE ;  /* 0x000000000000791b */ /* 0x003fea0003800000 */
.L_x_14177:
[----:B------:R-:W-:Y:S05]  /*18f0*/  BSYNC B1 ;  /* 0x0000000000017941 */ /* 0x000fea0003800000 */
.L_x_14176:
[----:B------:R-:W-:Y:S01]  /*1900*/  HFMA2 R11, -RZ, RZ, 0, 1.847743988037109375e-06 ;  /* 0x0000001fff0b7431 */ /* 0x000fe200000001ff */
[----:B------:R-:W-:Y:S02]  /*1910*/  FMNMX R13, R14, R13, !PT ;  /* 0x0000000d0e0d7209 */ /* 0x000fe40007800000 */
[----:B------:R-:W-:Y:S02]  /*1920*/  MOV R12, 0x8 ;  /* 0x00000008000c7802 */ /* 0x000fe40000000f00 */
[----:B------:R-:W-:-:S07]  /*1930*/  MOV R15, 0xffffffff ;  /* 0xffffffff000f7802 */ /* 0x000fce0000000f00 */
[----:B------:R-:W-:Y:S05]  /*1940*/  WARPSYNC.COLLECTIVE R15, `(.L_x_14178) ;  /* 0x000000000f087348 */ /* 0x000fea0003c00000 */
[----:B------:R0:W1:Y:S02]  /*1950*/  SHFL.BFLY P6, R14, R13, R12, R11 ;  /* 0x0c00000c0d0e7389 */ /* 0x00006400000c000b */
[----:B01----:R-:W-:Y:S05]  /*1960*/  ENDCOLLECTIVE ;  /* 0x000000000000791b */ /* 0x003fea0003800000 */
.L_x_14178:
[----:B------:R-:W-:Y:S01]  /*1970*/  HFMA2 R12, -RZ, RZ, 0, 2.384185791015625e-07 ;  /* 0x00000004ff0c7431 */ /* 0x000fe200000001ff */
[----:B------:R-:W-:-:S04]  /*1980*/  FMNMX R0, R13, R14, !PT ;  /* 0x0000000e0d007209 */ /* 0x000fc80007800000 */
[----:B------:R-:W-:-:S07]  /*1990*/  MOV R13, R0 ;  /* 0x00000000000d7202 */ /* 0x000fce0000000f00 */
[----:B------:R-:W-:Y:S05]  /*19a0*/  WARPSYNC.COLLECTIVE R15, `(.L_x_14179) ;  /* 0x000000000f087348 */ /* 0x000fea0003c00000 */
[----:B------:R0:W1:Y:S02]  /*19b0*/  SHFL.BFLY P6, R14, R13, R12, R11 ;  /* 0x0c00000c0d0e7389 */ /* 0x00006400000c000b */
[----:B01----:R-:W-:Y:S05]  /*19c0*/  ENDCOLLECTIVE ;  /* 0x000000000000791b */ /* 0x003fea0003800000 */
.L_x_14179:
[----:B------:R-:W-:Y:S02]  /*19d0*/  MOV R12, 0x2 ;  /* 0x00000002000c7802 */ /* 0x000fe40000000f00 */
[----:B------:R-:W-:-:S05]  /*19e0*/  FMNMX R2, R0, R14, !PT ;  /* 0x0000000e00027209 */ /* 0x000fca0007800000 */
[----:B------:R-:W-:-:S07]  /*19f0*/  IMAD.MOV.U32 R13, RZ, RZ, R2 ;  /* 0x000000ffff0d7224 */ /* 0x000fce00078e0002 */
[----:B------:R-:W-:Y:S05]  /*1a00*/  WARPSYNC.COLLECTIVE R15, `(.L_x_14180) ;  /* 0x000000000f087348 */ /* 0x000fea0003c00000 */
[----:B------:R0:W1:Y:S02]  /*1a10*/  SHFL.BFLY P6, R14, R13, R12, R11 ;  /* 0x0c00000c0d0e7389 */ /* 0x00006400000c000b */
[----:B01----:R-:W-:Y:S05]  /*1a20*/  ENDCOLLECTIVE ;  /* 0x000000000000791b */ /* 0x003fea0003800000 */
.L_x_14180:
[----:B------:R-:W-:Y:S01]  /*1a30*/  HFMA2 R12, -RZ, RZ, 0, 5.9604644775390625e-08 ;  /* 0x00000001ff0c7431 */ /* 0x000fe200000001ff */
[----:B------:R-:W-:-:S04]  /*1a40*/  FMNMX R3, R2, R14, !PT ;  /* 0x0000000e02037209 */ /* 0x000fc80007800000 */
[----:B------:R-:W-:-:S07]  /*1a50*/  MOV R13, R3 ;  /* 0x00000003000d7202 */ /* 0x000fce0000000f00 */
[----:B------:R-:W-:Y:S05]  /*1a60*/  WARPSYNC.COLLECTIVE R15, `(.L_x_14181) ;  /* 0x000000000f087348 */ /* 0x000fea0003c00000 */
[----:B------:R0:W1:Y:S02]  /*1a70*/  SHFL.BFLY P6, R14, R13, R12, R11 ;  /* 0x0c00000c0d0e7389 */ /* 0x00006400000c000b */
[----:B01----:R-:W-:Y:S05]  /*1a80*/  ENDCOLLECTIVE ;  /* 0x000000000000791b */ /* 0x003fea0003800000 */
.L_x_14181:
        /* <DEDUP_REMOVED lines=89> */
.L_x_14182:
[----:B------:R-:W-:Y:S02]  /*2020*/  IMAD.MOV.U32 R12, RZ, RZ, 0x8 ;  /* 0x00000008ff0c7424 */ /* 0x000fe400078e00ff */
[----:B------:R-:W-:-:S05]  /*2030*/  FADD R22, R13, R14 ;  /* 0x0000000e0d167221 */ /* 0x000fca0000000000 */
[----:B------:R-:W-:-:S07]  /*2040*/  MOV R13, R22 ;  /* 0x00000016000d7202 */ /* 0x000fce0000000f00 */
[----:B------:R-:W-:Y:S05]  /*2050*/  WARPSYNC.COLLECTIVE R15, `(.L_x_14183) ;  /* 0x000000000f087348 */ /* 0x000fea0003c00000 */
[----:B------:R0:W1:Y:S02]  /*2060*/  SHFL.BFLY P6, R14, R13, R12, R11 ;  /* 0x0c00000c0d0e7389 */ /* 0x00006400000c000b */
[----:B01----:R-:W-:Y:S05]  /*2070*/  ENDCOLLECTIVE ;  /* 0x000000000000791b */ /* 0x003fea0003800000 */
.L_x_14183:
[----:B------:R-:W-:Y:S02]  /*2080*/  HFMA2 R12, -RZ, RZ, 0, 2.384185791015625e-07 ;  /* 0x00000004ff0c7431 */ /* 0x000fe400000001ff */
[----:B------:R-:W-:-:S05]  /*2090*/  FADD R24, R22, R14 ;  /* 0x0000000e16187221 */ /* 0x000fca0000000000 */
[----:B------:R-:W-:-:S07]  /*20a0*/  MOV R13, R24 ;  /* 0x00000018000d7202 */ /* 0x000fce0000000f00 */
[----:B------:R-:W-:Y:S05]  /*20b0*/  WARPSYNC.COLLECTIVE R15, `(.L_x_14184) ;  /* 0x000000000f087348 */ /* 0x000fea0003c00000 */
[----:B------:R0:W1:Y:S02]  /*20c0*/  SHFL.BFLY P6, R14, R13, R12, R11 ;  /* 0x0c00000c0d0e7389 */ /* 0x00006400000c000b */
[----:B01----:R-:W-:Y:S05]  /*20d0*/  ENDCOLLECTIVE ;  /* 0x000000000000791b */ /* 0x003fea0003800000 */
.L_x_14184:
[----:B------:R-:W-:Y:S02]  /*20e0*/  HFMA2 R12, -RZ, RZ, 0, 1.1920928955078125e-07 ;  /* 0x00000002ff0c7431 */ /* 0x000fe400000001ff */
[----:B------:R-:W-:-:S05]  /*20f0*/  FADD R25, R24, R14 ;  /* 0x0000000e18197221 */ /* 0x000fca0000000000 */
[----:B------:R-:W-:-:S07]  /*2100*/  MOV R13, R25 ;  /* 0x00000019000d7202 */ /* 0x000fce0000000f00 */
[----:B------:R-:W-:Y:S05]  /*2110*/  WARPSYNC.COLLECTIVE R15, `(.L_x_14185) ;  /* 0x000000000f087348 */ /* 0x000fea0003c00000 */
[----:B------:R0:W1:Y:S02]  /*2120*/  SHFL.BFLY P6, R14, R13, R12, R11 ;  /* 0x0c00000c0d0e7389 */ /* 0x00006400000c000b */
[----:B01----:R-:W-:Y:S05]  /*2130*/  ENDCOLLECTIVE ;  /* 0x000000000000791b */ /* 0x003fea0003800000 */
.L_x_14185:
[----:B------:R-:W-:Y:S02]  /*2140*/  IMAD.MOV.U32 R12, RZ, RZ, 0x1 ;  /* 0x00000001ff0c7424 */ /* 0x000fe400078e00ff */
[----:B------:R-:W-:-:S05]  /*2150*/  FADD R26, R25, R14 ;  /* 0x0000000e191a7221 */ /* 0x000fca0000000000 */
[----:B------:R-:W-:-:S07]  /*2160*/  MOV R13, R26 ;  /* 0x0000001a000d7202 */ /* 0x000fce0000000f00 */
[----:B------:R-:W-:Y:S05]  /*2170*/  WARPSYNC.COLLECTIVE R15, `(.L_x_14186) ;  /* 0x000000000f087348 */ /* 0x000fea0003c00000 */
[----:B------:R0:W1:Y:S02]  /*2180*/  SHFL.BFLY P6, R14, R13, R12, R11 ;  /* 0x0c00000c0d0e7389 */ /* 0x00006400000c000b */
[----:B01----:R-:W-:Y:S05]  /*2190*/  ENDCOLLECTIVE ;  /* 0x000000000000791b */ /* 0x003fea0003800000 */
.L_x_14186:
[----:B------:R-:W-:Y:S05]  /*21a0*/  BRA `(.L_x_14187) ;  /* 0xffffffe800b07947 */ /* 0x000fea000383ffff */
        .weak           $__internal_283_$__cuda_sm3x_div_rn_noftz_f32_slowpath
        .type           $__internal_283_$__cuda_sm3x_div_rn_noftz_f32_slowpath,@function
        .size           $__internal_283_$__cuda_sm3x_div_rn_noftz_f32_slowpath,(.L_x_15600 - $__internal_283_$__cuda_sm3x_div_rn_noftz_f32_slowpath)
$__internal_283_$__cuda_sm3x_div_rn_noftz_f32_slowpath:
        /* <DEDUP_REMOVED lines=35> */
.L_x_14189:
        /* <DEDUP_REMOVED lines=51> */
.L_x_14196:
[----:B------:R-:W-:-:S04]  /*2710*/  LOP3.LUT R0, R0, 0x80000000, RZ, 0xc0, !PT ;  /* 0x8000000000007812 */ /* 0x000fc800078ec0ff */
[----:B------:R-:W-:Y:S01]  /*2720*/  LOP3.LUT R0, R0, 0x7f800000, RZ, 0xfc, !PT ;  /* 0x7f80000000007812 */ /* 0x000fe200078efcff */
[----:B------:R-:W-:Y:S06]  /*2730*/  BRA `(.L_x_14197) ;  /* 0x0000000000047947 */ /* 0x000fec0003800000 */
.L_x_14195:
[----:B------:R-:W-:-:S07]  /*2740*/  LEA R0, R29, R0, 0x17 ;  /* 0x000000001d007211 */ /* 0x000fce00078eb8ff */
.L_x_14197:
[----:B------:R-:W-:Y:S05]  /*2750*/  BSYNC.RECONVERGENT B3 ;  /* 0x0000000000037941 */ /* 0x000fea0003800200 */
.L_x_14194:
[----:B------:R-:W-:Y:S05]  /*2760*/  BRA `(.L_x_14198) ;  /* 0x0000000000207947 */ /* 0x000fea0003800000 */
.L_x_14193:
[----:B------:R-:W-:-:S04]  /*2770*/  LOP3.LUT R0, R25, 0x80000000, R0, 0x48, !PT ;  /* 0x8000000019007812 */ /* 0x000fc800078e4800 */
[----:B------:R-:W-:Y:S01]  /*2780*/  LOP3.LUT R0, R0, 0x7f800000, RZ, 0xfc, !PT ;  /* 0x7f80000000007812 */ /* 0x000fe200078efcff */
[----:B------:R-:W-:Y:S06]  /*2790*/  BRA `(.L_x_14198) ;  /* 0x0000000000147947 */ /* 0x000fec0003800000 */
.L_x_14192:
[----:B------:R-:W-:Y:S01]  /*27a0*/  LOP3.LUT R0, R25, 0x80000000, R0, 0x48, !PT ;  /* 0x8000000019007812 */ /* 0x000fe200078e4800 */
[----:B------:R-:W-:Y:S06]  /*27b0*/  BRA `(.L_x_14198) ;  /* 0x00000000000c7947 */ /* 0x000fec0003800000 */
.L_x_14191:
[----:B------:R-:W0:Y:S01]  /*27c0*/  MUFU.RSQ R0, -QNAN ;  /* 0xffc0000000007908 */ /* 0x000e220000001400 */
[----:B------:R-:W-:Y:S05]  /*27d0*/  BRA `(.L_x_14198) ;  /* 0x0000000000047947 */ /* 0x000fea0003800000 */
.L_x_14190:
[----:B------:R-:W-:-:S07]  /*27e0*/  FADD.FTZ R0, R0, R11 ;  /* 0x0000000b00007221 */ /* 0x000fce0000010000 */
.L_x_14198:
[----:B------:R-:W-:Y:S05]  /*27f0*/  BSYNC.RECONVERGENT B2 ;  /* 0x0000000000027941 */ /* 0x000fea0003800200 */
.L_x_14188:
[----:B------:R-:W-:-:S04]  /*2800*/  HFMA2 R13, -RZ, RZ, 0, 0 ;  /* 0x00000000ff0d7431 */ /* 0x000fc800000001ff */
[----:B0-----:R-:W-:Y:S05]  /*2810*/  RET.REL.NODEC R12 `(_ZN7oneflow4cuda7softmax15SoftmaxWarpImplI10SimpleLoadIffE11SimpleStoreIffEfLi2ELi8ELi32ELi1ELb1ELNS1_9AlgorithmE0EEEvT_T0_ll) ;  /* 0xffffffd40cf87950 */ /* 0x001fea0003c3ffff */
.L_x_14199:
        /* <DEDUP_REMOVED lines=14> */
.L_x_15600:


//--------------------- .text._ZN7oneflow4cuda7softmax15SoftmaxWarpImplI10SimpleLoadIffE11SimpleStoreIffEfLi2ELi8ELi32ELi1ELb0ELNS1_9AlgorithmE0EEEvT_T0_ll --------------------------
	.section	.text._ZN7oneflow4cuda7softmax15SoftmaxWarpImplI10SimpleLoadIffE11SimpleStoreIffEfLi2ELi8ELi32ELi1ELb0ELNS1_9AlgorithmE0EEEvT_T0_ll,"ax",@progbits
	.align	128
        .global         _ZN7oneflow4cuda7softmax15SoftmaxWarpImplI10SimpleLoadIffE11SimpleStoreIffEfLi2ELi8ELi32ELi1ELb0ELNS1_9AlgorithmE0EEEvT_T0_ll
        .type           _ZN7oneflow4cuda7softmax15SoftmaxWarpImplI10SimpleLoadIffE11SimpleStoreIffEfLi2ELi8ELi32ELi1ELb0ELNS1_9AlgorithmE0EEEvT_T0_ll,@function
        .size           _ZN7oneflow4cuda7softmax15SoftmaxWarpImplI10SimpleLoadIffE11SimpleStoreIffEfLi2ELi8ELi32ELi1ELb0ELNS1_9AlgorithmE0EEEvT_T0_ll,(.L_x_15601 - _ZN7oneflow4cuda7softmax15SoftmaxWarpImplI10SimpleLoadIffE11SimpleStoreIffEfLi2ELi8ELi32ELi1ELb0ELNS1_9AlgorithmE0EEEvT_T0_ll)
        .other          _ZN7oneflow4cuda7softmax15SoftmaxWarpImplI10SimpleLoadIffE11SimpleStoreIffEfLi2ELi8ELi32ELi1ELb0ELNS1_9AlgorithmE0EEEvT_T0_ll,@"STO_CUDA_ENTRY STV_DEFAULT"
_ZN7oneflow4cuda7softmax15SoftmaxWarpImplI10SimpleLoadIffE11SimpleStoreIffEfLi2ELi8ELi32ELi1ELb0ELNS1_9AlgorithmE0EEEvT_T0_ll:
.text._ZN7oneflow4cuda7softmax15SoftmaxWarpImplI10SimpleLoadIffE11SimpleStoreIffEfLi2ELi8ELi32ELi1ELb0ELNS1_9AlgorithmE0EEEvT_T0_ll:
        /* <DEDUP_REMOVED lines=24> */
.L_x_14200:
        /* <DEDUP_REMOVED lines=14> */
.L_x_14218:
        /* <DEDUP_REMOVED lines=31> */
[----:B-1----:R-:W5:Y:S01]  /*0450*/  LDG.E R23, desc[UR18][R2.64+0x304] ;  /* 0x0003041202177981 */ /* 0x002f62000c1e1900 */
        /* <DEDUP_REMOVED lines=107> */
.L_x_14230:
        /* <DEDUP_REMOVED lines=11> */
[----:B01----:R-:W-:Y:S05]  /*0bc0*/  CALL.REL.NOINC `($__internal_284_$__cuda_sm3x_div_rn_noftz_f32_slowpath) ;  /* 0x0000001000747944 */ /* 0x003fea0003c00000 */
[----:B------:R-:W-:-:S07]  /*0bd0*/  MOV R12, R4 ;  /* 0x00000004000c7202 */ /* 0x000fce0000000f00 */
.L_x_14203:
[----:B------:R-:W-:Y:S05]  /*0be0*/  BSYNC.RECONVERGENT B0 ;  /* 0x0000000000007941 */ /* 0x000fea0003800200 */
.L_x_14202:
        /* <DEDUP_REMOVED lines=11> */
[----:B01----:R-:W-:Y:S05]  /*0ca0*/  CALL.REL.NOINC `($__internal_284_$__cuda_sm3x_div_rn_noftz_f32_slowpath) ;  /* 0x00000010003c7944 */ /* 0x003fea0003c00000 */
[----:B------:R-:W-:-:S07]  /*0cb0*/  MOV R13, R4 ;  /* 0x00000004000d7202 */ /* 0x000fce0000000f00 */
.L_x_14205:
[----:B------:R-:W-:Y:S05]  /*0cc0*/  BSYNC.RECONVERGENT B0 ;  /* 0x0000000000007941 */ /* 0x000fea0003800200 */
.L_x_14204:
        /* <DEDUP_REMOVED lines=13> */
.L_x_14207:
[----:B------:R-:W-:Y:S05]  /*0da0*/  BSYNC.RECONVERGENT B0 ;  /* 0x0000000000007941 */ /* 0x000fea0003800200 */
.L_x_14206:
        /* <DEDUP_REMOVED lines=12> */
[----:B------:R-:W-:-:S07]  /*0e70*/  IMAD.MOV.U32 R2, RZ, RZ, R4 ;  /* 0x000000ffff027224 */ /* 0x000fce00078e0004 */
.L_x_14209:
[----:B------:R-:W-:Y:S05]  /*0e80*/  BSYNC.RECONVERGENT B0 ;  /* 0x0000000000007941 */ /* 0x000fea0003800200 */
.L_x_14208:
        /* <DEDUP_REMOVED lines=13> */
.L_x_14211:
[----:B------:R-:W-:Y:S05]  /*0f60*/  BSYNC.RECONVERGENT B0 ;  /* 0x0000000000007941 */ /* 0x000fea0003800200 */
.L_x_14210:
        /* <DEDUP_REMOVED lines=13> */
.L_x_14213:
[----:B------:R-:W-:Y:S05]  /*1040*/  BSYNC.RECONVERGENT B0 ;  /* 0x0000000000007941 */ /* 0x000fea0003800200 */
.L_x_14212:
        /* <DEDUP_REMOVED lines=13> */
.L_x_14215:
[----:B------:R-:W-:Y:S05]  /*1120*/  BSYNC.RECONVERGENT B0 ;  /* 0x0000000000007941 */ /* 0x000fea0003800200 */
.L_x_14214:
        /* <DEDUP_REMOVED lines=13> */
.L_x_14217:
[----:B------:R-:W-:Y:S05]  /*1200*/  BSYNC.RECONVERGENT B0 ;  /* 0x0000000000007941 */ /* 0x000fea0003800200 */
.L_x_14216:
        /* <DEDUP_REMOVED lines=38> */
.L_x_14201:
[----:B------:R-:W-:Y:S01]  /*1470*/  BSSY B0, `(.L_x_14219) ;  /* 0x0000007000007945 */ /* 0x000fe20003800000 */
[----:B------:R-:W-:Y:S02]  /*1480*/  MOV R12, 0x10 ;  /* 0x00000010000c7802 */ /* 0x000fe40000000f00 */
[----:B------:R-:W-:Y:S02]  /*1490*/  MOV R11, 0x1f ;  /* 0x0000001f000b7802 */ /* 0x000fe40000000f00 */
[----:B------:R-:W-:-:S07]  /*14a0*/  MOV R15, 0xffffffff ;  /* 0xffffffff000f7802 */ /* 0x000fce0000000f00 */
[----:B0-----:R-:W-:Y:S05]  /*14b0*/  WARPSYNC.COLLECTIVE R15, `(.L_x_14220) ;  /* 0x000000000f087348 */ /* 0x001fea0003c00000 */
[----:B------:R1:W2:Y:S02]  /*14c0*/  SHFL.BFLY P6, R14, R13, R12, R11 ;  /* 0x0c00000c0d0e7389 */ /* 0x0002a400000c000b */
[----:B012---:R-:W-:Y:S05]  /*14d0*/  ENDCOLLECTIVE ;  /* 0x000000000000791b */ /* 0x007fea0003800000 */
.L_x_14220:
[----:B------:R-:W-:Y:S05]  /*14e0*/  BSYNC B0 ;  /* 0x0000000000007941 */ /* 0x000fea0003800000 */
.L_x_14219:
        /* <DEDUP_REMOVED lines=8> */
.L_x_14221:
[----:B------:R-:W-:Y:S01]  /*1570*/  HFMA2 R12, -RZ, RZ, 0, 2.384185791015625e-07 ;  /* 0x00000004ff0c7431 */ /* 0x000fe200000001ff */
[----:B------:R-:W-:-:S04]  /*1580*/  FMNMX R0, R13, R14, !PT ;  /* 0x0000000e0d007209 */ /* 0x000fc80007800000 */
[----:B------:R-:W-:-:S07]  /*1590*/  MOV R13, R0 ;  /* 0x00000000000d7202 */ /* 0x000fce0000000f00 */
[----:B------:R-:W-:Y:S05]  /*15a0*/  WARPSYNC.COLLECTIVE R15, `(.L_x_14222) ;  /* 0x000000000f087348 */ /* 0x000fea0003c00000 */
[----:B------:R0:W1:Y:S02]  /*15b0*/  SHFL.BFLY P6, R14, R13, R12, R11 ;  /* 0x0c00000c0d0e7389 */ /* 0x00006400000c000b */
[----:B01----:R-:W-:Y:S05]  /*15c0*/  ENDCOLLECTIVE ;  /* 0x000000000000791b */ /* 0x003fea0003800000 */
.L_x_14222:
[----:B------:R-:W-:Y:S02]  /*15d0*/  MOV R12, 0x2 ;  /* 0x00000002000c7802 */ /* 0x000fe40000000f00 */
[----:B------:R-:W-:-:S05]  /*15e0*/  FMNMX R2, R0, R14, !PT ;  /* 0x0000000e00027209 */ /* 0x000fca0007800000 */
[----:B------:R-:W-:-:S07]  /*15f0*/  IMAD.MOV.U32 R13, RZ, RZ, R2 ;  /* 0x000000ffff0d7224 */ /* 0x000fce00078e0002 */
[----:B------:R-:W-:Y:S05]  /*1600*/  WARPSYNC.COLLECTIVE R15, `(.L_x_14223) ;  /* 0x000000000f087348 */ /* 0x000fea0003c00000 */
[----:B------:R0:W1:Y:S02]  /*1610*/  SHFL.BFLY P6, R14, R13, R12, R11 ;  /* 0x0c00000c0d0e7389 */ /* 0x00006400000c000b */
[----:B01----:R-:W-:Y:S05]  /*1620*/  ENDCOLLECTIVE ;  /* 0x000000000000791b */ /* 0x003fea0003800000 */
.L_x_14223:
[----:B------:R-:W-:Y:S01]  /*1630*/  HFMA2 R12, -RZ, RZ, 0, 5.9604644775390625e-08 ;  /* 0x00000001ff0c7431 */ /* 0x000fe200000001ff */
[----:B------:R-:W-:-:S04]  /*1640*/  FMNMX R3, R2, R14, !PT ;  /* 0x0000000e02037209 */ /* 0x000fc80007800000 */
[----:B------:R-:W-:-:S07]  /*1650*/  MOV R13, R3 ;  /* 0x00000003000d7202 */ /* 0x000fce0000000f00 */
[----:B------:R-:W-:Y:S05]  /*1660*/  WARPSYNC.COLLECTIVE R15, `(.L_x_14224) ;  /* 0x000000000f087348 */ /* 0x000fea0003c00000 */
[----:B------:R0:W1:Y:S02]  /*1670*/  SHFL.BFLY P6, R14, R13, R12, R11 ;  /* 0x0c00000c0d0e7389 */ /* 0x00006400000c000b */
[----:B01----:R-:W-:Y:S05]  /*1680*/  ENDCOLLECTIVE ;  /* 0x000000000000791b */ /* 0x003fea0003800000 */
.L_x_14224:
        /* <DEDUP_REMOVED lines=88> */
.L_x_14225:
[----:B------:R-:W-:Y:S02]  /*1c10*/  HFMA2 R12, -RZ, RZ, 0, 4.76837158203125e-07 ;  /* 0x00000008ff0c7431 */ /* 0x000fe400000001ff */
[----:B------:R-:W-:-:S05]  /*1c20*/  FADD R9, R13, R14 ;  /* 0x0000000e0d097221 */ /* 0x000fca0000000000 */
[----:B------:R-:W-:-:S07]  /*1c30*/  MOV R13, R9 ;  /* 0x00000009000d7202 */ /* 0x000fce0000000f00 */
[----:B------:R-:W-:Y:S05]  /*1c40*/  WARPSYNC.COLLECTIVE R15, `(.L_x_14226) ;  /* 0x000000000f087348 */ /* 0x000fea0003c00000 */
[----:B------:R0:W1:Y:S02]  /*1c50*/  SHFL.BFLY P6, R14, R13, R12, R11 ;  /* 0x0c00000c0d0e7389 */ /* 0x00006400000c000b */
[----:B01----:R-:W-:Y:S05]  /*1c60*/  ENDCOLLECTIVE ;  /* 0x000000000000791b */ /* 0x003fea0003800000 */
.L_x_14226:
[----:B------:R-:W-:Y:S02]  /*1c70*/  HFMA2 R12, -RZ, RZ, 0, 2.384185791015625e-07 ;  /* 0x00000004ff0c7431 */ /* 0x000fe400000001ff */
[----:B------:R-:W-:-:S05]  /*1c80*/  FADD R10, R9, R14 ;  /* 0x0000000e090a7221 */ /* 0x000fca0000000000 */
[----:B------:R-:W-:-:S07]  /*1c90*/  MOV R13, R10 ;  /* 0x0000000a000d7202 */ /* 0x000fce0000000f00 */
[----:B------:R-:W-:Y:S05]  /*1ca0*/  WARPSYNC.COLLECTIVE R15, `(.L_x_14227) ;  /* 0x000000000f087348 */ /* 0x000fea0003c00000 */
[----:B------:R0:W1:Y:S02]  /*1cb0*/  SHFL.BFLY P6, R14, R13, R12, R11 ;  /* 0x0c00000c0d0e7389 */ /* 0x00006400000c000b */
[----:B01----:R-:W-:Y:S05]  /*1cc0*/  ENDCOLLECTIVE ;  /* 0x000000000000791b */ /* 0x003fea0003800000 */
.L_x_14227:
[----:B------:R-:W-:Y:S01]  /*1cd0*/  MOV R12, 0x2 ;  /* 0x00000002000c7802 */ /* 0x000fe20000000f00 */
[----:B------:R-:W-:-:S04]  /*1ce0*/  FADD R22, R10, R14 ;  /* 0x0000000e0a167221 */ /* 0x000fc80000000000 */
[----:B------:R-:W-:-:S07]  /*1cf0*/  IMAD.MOV.U32 R13, RZ, RZ, R22 ;  /* 0x000000ffff0d7224 */ /* 0x000fce00078e0016 */
[----:B------:R-:W-:Y:S05]  /*1d00*/  WARPSYNC.COLLECTIVE R15, `(.L_x_14228) ;  /* 0x000000000f087348 */ /* 0x000fea0003c00000 */
[----:B------:R0:W1:Y:S02]  /*1d10*/  SHFL.BFLY P6, R14, R13, R12, R11 ;  /* 0x0c00000c0d0e7389 */ /* 0x00006400000c000b */
[----:B01----:R-:W-:Y:S05]  /*1d20*/  ENDCOLLECTIVE ;  /* 0x000000000000791b */ /* 0x003fea0003800000 */
.L_x_14228:
[----:B------:R-:W-:Y:S02]  /*1d30*/  HFMA2 R12, -RZ, RZ, 0, 5.9604644775390625e-08 ;  /* 0x00000001ff0c7431 */ /* 0x000fe400000001ff */
[----:B------:R-:W-:-:S05]  /*1d40*/  FADD R23, R22, R14 ;  /* 0x0000000e16177221 */ /* 0x000fca0000000000 */
[----:B------:R-:W-:-:S07]  /*1d50*/  MOV R13, R23 ;  /* 0x00000017000d7202 */ /* 0x000fce0000000f00 */
[----:B------:R-:W-:Y:S05]  /*1d60*/  WARPSYNC.COLLECTIVE R15, `(.L_x_14229) ;  /* 0x000000000f087348 */ /* 0x000fea0003c00000 */
[----:B------:R0:W1:Y:S02]  /*1d70*/  SHFL.BFLY P6, R14, R13, R12, R11 ;  /* 0x0c00000c0d0e7389 */ /* 0x00006400000c000b */
[----:B01----:R-:W-:Y:S05]  /*1d80*/  ENDCOLLECTIVE ;  /* 0x000000000000791b */ /* 0x003fea0003800000 */
.L_x_14229:
[----:B------:R-:W-:Y:S05]  /*1d90*/  BRA `(.L_x_14230) ;  /* 0xffffffec005c7947 */ /* 0x000fea000383ffff */
        .weak           $__internal_284_$__cuda_sm3x_div_rn_noftz_f32_slowpath
        .type           $__internal_284_$__cuda_sm3x_div_rn_noftz_f32_slowpath,@function
        .size           $__internal_284_$__cuda_sm3x_div_rn_noftz_f32_slowpath,(.L_x_15601 - $__internal_284_$__cuda_sm3x_div_rn_noftz_f32_slowpath)
$__internal_284_$__cuda_sm3x_div_rn_noftz_f32_slowpath:
        /* <DEDUP_REMOVED lines=35> */
.L_x_14232:
        /* <DEDUP_REMOVED lines=51> */
.L_x_14239:
[----:B------:R-:W-:-:S04]  /*2300*/  LOP3.LUT R4, R4, 0x80000000, RZ, 0xc0, !PT ;  /* 0x8000000004047812 */ /* 0x000fc800078ec0ff */
[----:B------:R-:W-:Y:S01]  /*2310*/  LOP3.LUT R4, R4, 0x7f800000, RZ, 0xfc, !PT ;  /* 0x7f80000004047812 */ /* 0x000fe200078efcff */
[----:B------:R-:W-:Y:S06]  /*2320*/  BRA `(.L_x_14240) ;  /* 0x0000000000047947 */ /* 0x000fec0003800000 */
.L_x_14238:
[----:B------:R-:W-:-:S07]  /*2330*/  LEA R4, R25, R4, 0x17 ;  /* 0x0000000419047211 */ /* 0x000fce00078eb8ff */
.L_x_14240:
[----:B------:R-:W-:Y:S05]  /*2340*/  BSYNC.RECONVERGENT B2 ;  /* 0x0000000000027941 */ /* 0x000fea0003800200 */
.L_x_14237:
[----:B------:R-:W-:Y:S05]  /*2350*/  BRA `(.L_x_14241) ;  /* 0x0000000000207947 */ /* 0x000fea0003800000 */
.L_x_14236:
[----:B------:R-:W-:-:S04]  /*2360*/  LOP3.LUT R4, R15, 0x80000000, R4, 0x48, !PT ;  /* 0x800000000f047812 */ /* 0x000fc800078e4804 */
[----:B------:R-:W-:Y:S01]  /*2370*/  LOP3.LUT R4, R4, 0x7f800000, RZ, 0xfc, !PT ;  /* 0x7f80000004047812 */ /* 0x000fe200078efcff */
[----:B------:R-:W-:Y:S06]  /*2380*/  BRA `(.L_x_14241) ;  /* 0x0000000000147947 */ /* 0x000fec0003800000 */
.L_x_14235:
[----:B------:R-:W-:Y:S01]  /*2390*/  LOP3.LUT R4, R15, 0x80000000, R4, 0x48, !PT ;  /* 0x800000000f047812 */ /* 0x000fe200078e4804 */
[----:B------:R-:W-:Y:S06]  /*23a0*/  BRA `(.L_x_14241) ;  /* 0x00000000000c7947 */ /* 0x000fec0003800000 */
.L_x_14234:
[----:B------:R-:W0:Y:S01]  /*23b0*/  MUFU.RSQ R4, -QNAN ;  /* 0xffc0000000047908 */ /* 0x000e220000001400 */
[----:B------:R-:W-:Y:S05]  /*23c0*/  BRA `(.L_x_14241) ;  /* 0x0000000000047947 */ /* 0x000fea0003800000 */
.L_x_14233:
[----:B------:R-:W-:-:S07]  /*23d0*/  FADD.FTZ R4, R4, R9 ;  /* 0x0000000904047221 */ /* 0x000fce0000010000 */
.L_x_14241:
[----:B------:R-:W-:Y:S05]  /*23e0*/  BSYNC.RECONVERGENT B1 ;  /* 0x0000000000017941 */ /* 0x000fea0003800200 */
.L_x_14231:
[----:B------:R-:W-:-:S04]  /*23f0*/  HFMA2 R11, -RZ, RZ, 0, 0 ;  /* 0x00000000ff0b7431 */ /* 0x000fc800000001ff */
[----:B0-----:R-:W-:Y:S05]  /*2400*/  RET.REL.NODEC R10 `(_ZN7oneflow4cuda7softmax15SoftmaxWarpImplI10SimpleLoadIffE11SimpleStoreIffEfLi2ELi8ELi32ELi1ELb0ELNS1_9AlgorithmE0EEEvT_T0_ll) ;  /* 0xffffffd80afc7950 */ /* 0x001fea0003c3ffff */
.L_x_14242:
        /* <DEDUP_REMOVED lines=15> */
.L_x_15601:


//--------------------- .text._ZN7oneflow4cuda7softmax15SoftmaxWarpImplI10SimpleLoadIffE11SimpleStoreIffEfLi2ELi6ELi32ELi1ELb1ELNS1_9AlgorithmE0EEEvT_T0_ll --------------------------
	.section	.text._ZN7oneflow4cuda7softmax15SoftmaxWarpImplI10SimpleLoadIffE11SimpleStoreIffEfLi2ELi6ELi32ELi1ELb1ELNS1_9AlgorithmE0EEEvT_T0_ll,"ax",@progbits
	.align	128
        .global         _ZN7oneflow4cuda7softmax15SoftmaxWarpImplI10SimpleLoadIffE11SimpleStoreIffEfLi2ELi6ELi32ELi1ELb1ELNS1_9AlgorithmE0EEEvT_T0_ll
        .type           _ZN7oneflow4cuda7softmax15SoftmaxWarpImplI10SimpleLoadIffE11SimpleStoreIffEfLi2ELi6ELi32ELi1ELb1ELNS1_9AlgorithmE0EEEvT_T0_ll,@function
        .size           _ZN7oneflow4cuda7softmax15SoftmaxWarpImplI10SimpleLoadIffE11SimpleStoreIffEfLi2ELi6ELi32ELi1ELb1ELNS1_9AlgorithmE0EEEvT_T0_ll,(.L_x_15602 - _ZN7oneflow4cuda7softmax15SoftmaxWarpImplI10SimpleLoadIffE11SimpleStoreIffEfLi2ELi6ELi32ELi1ELb1ELNS1_9AlgorithmE0EEEvT_T0_ll)
        .other          _ZN7oneflow4cuda7softmax15SoftmaxWarpImplI10SimpleLoadIffE11SimpleStoreIffEfLi2ELi6ELi32ELi1ELb1ELNS1_9AlgorithmE0EEEvT_T0_ll,@"STO_CUDA_ENTRY STV_DEFAULT"
_ZN7oneflow4cuda7softmax15SoftmaxWarpImplI10SimpleLoadIffE11SimpleStoreIffEfLi2ELi6ELi32ELi1ELb1ELNS1_9AlgorithmE0EEEvT_T0_ll:
.text._ZN7oneflow4cuda7softmax15SoftmaxWarpImplI10SimpleLoadIffE11SimpleStoreIffEfLi2ELi6ELi32ELi1ELb1ELNS1_9AlgorithmE0EEEvT_T0_ll:
        /* <DEDUP_REMOVED lines=25> */
.L_x_14243:
        /* <DEDUP_REMOVED lines=18> */
.L_x_14264:
[----:B------:R-:W-:Y:S01]  /*02b0*/  ISETP.GE.U32.AND P0, PT, R24, UR44, PT ;  /* 0x0000002c18007c0c */ /* 0x000fe2000bf06070 */
[----:B0-----:R-:W-:Y:S01]  /*02c0*/  HFMA2 R25, -RZ, RZ, 0, 0 ;  /* 0x00000000ff197431 */ /* 0x001fe200000001ff */
[----:B------:R-:W-:Y:S01]  /*02d0*/  ISETP.GE.U32.AND P1, PT, R21, UR44, PT ;  /* 0x0000002c15007c0c */ /* 0x000fe2000bf26070 */
[----:B---3--:R-:W-:Y:S01]  /*02e0*/  IMAD R3, R20, UR38, RZ ;  /* 0x0000002614037c24 */ /* 0x008fe2000f8e02ff */
[----:B------:R-:W-:Y:S01]  /*02f0*/  ISETP.GE.AND.EX P0, PT, RZ, UR45, PT, P0 ;  /* 0x0000002dff007c0c */ /* 0x000fe2000bf06300 */
[----:B------:R-:W-:Y:S01]  /*0300*/  IMAD.MOV.U32 R28, RZ, RZ, -0x800000 ;  /* 0xff800000ff1c7424 */ /* 0x000fe200078e00ff */
[----:B------:R-:W-:Y:S01]  /*0310*/  ISETP.GE.U32.AND P2, PT, R9, UR44, PT ;  /* 0x0000002c09007c0c */ /* 0x000fe2000bf46070 */
[C---:B------:R-:W-:Y:S01]  /*0320*/  IMAD R3, R22.reuse, UR39, R3 ;  /* 0x0000002716037c24 */ /* 0x040fe2000f8e0203 */
[----:B------:R-:W-:Y:S02]  /*0330*/  ISETP.GE.AND.EX P1, PT, RZ, UR45, PT, P1 ;  /* 0x0000002dff007c0c */ /* 0x000fe4000bf26310 */
[----:B------:R-:W-:Y:S01]  /*0340*/  ISETP.GE.AND.EX P2, PT, RZ, UR45, PT, P2 ;  /* 0x0000002dff007c0c */ /* 0x000fe2000bf46320 */
[----:B------:R-:W-:Y:S01]  /*0350*/  IMAD.WIDE.U32 R4, R22, UR38, R24 ;  /* 0x0000002616047c25 */ /* 0x000fe2000f8e0018 */
[----:B------:R-:W-:-:S02]  /*0360*/  MOV R26, 0xff800000 ;  /* 0xff800000001a7802 */ /* 0x000fc40000000f00 */
[----:B------:R-:W-:Y:S02]  /*0370*/  MOV R6, 0xff800000 ;  /* 0xff80000000067802 */ /* 0x000fe40000000f00 */
[----:B------:R-:W-:Y:S02]  /*0380*/  IADD3 R3, PT, PT, R5, R3, RZ ;  /* 0x0000000305037210 */ /* 0x000fe40007ffe0ff */
[C---:B-1----:R-:W-:Y:S02]  /*0390*/  @!P0 R2UR UR4, R16.reuse ;  /* 0x00000000100482ca */ /* 0x042fe400000e0000 */
[C---:B------:R-:W-:Y:S02]  /*03a0*/  @!P0 R2UR UR5, R17.reuse ;  /* 0x00000000110582ca */ /* 0x040fe400000e0000 */
[----:B------:R-:W-:Y:S02]  /*03b0*/  @!P0 R2UR UR6, R16 ;  /* 0x00000000100682ca */ /* 0x000fe400000e0000 */
[----:B------:R-:W-:-:S02]  /*03c0*/  @!P0 R2UR UR7, R17 ;  /* 0x00000000110782ca */ /* 0x000fc400000e0000 */
[----:B--2---:R-:W-:Y:S02]  /*03d0*/  LEA R2, P3, R4, UR36, 0x2 ;  /* 0x0000002404027c11 */ /* 0x004fe4000f8610ff */
[C---:B------:R-:W-:Y:S02]  /*03e0*/  @!P1 R2UR UR8, R16.reuse ;  /* 0x00000000100892ca */ /* 0x040fe400000e0000 */
[C---:B------:R-:W-:Y:S02]  /*03f0*/  @!P1 R2UR UR9, R17.reuse ;  /* 0x00000000110992ca */ /* 0x040fe400000e0000 */
[----:B------:R-:W-:Y:S02]  /*0400*/  @!P1 R2UR UR10, R16 ;  /* 0x00000000100a92ca */ /* 0x000fe400000e0000 */
[----:B------:R-:W-:Y:S02]  /*0410*/  @!P1 R2UR UR11, R17 ;  /* 0x00000000110b92ca */ /* 0x000fe400000e0000 */
[----:B------:R-:W-:-:S02]  /*0420*/  LEA.HI.X R3, R4, UR37, R3, 0x2, P3 ;  /* 0x0000002504037c11 */ /* 0x000fc400098f1403 */
[C---:B------:R-:W-:Y:S02]  /*0430*/  @!P2 R2UR UR12, R16.reuse ;  /* 0x00000000100ca2ca */ /* 0x040fe400000e0000 */
[C---:B------:R-:W-:Y:S01]  /*0440*/  @!P2 R2UR UR13, R17.reuse ;  /* 0x00000000110da2ca */ /* 0x040fe200000e0000 */
[----:B------:R-:W3:Y:S01]  /*0450*/  @!P0 LDG.E R28, desc[UR4][R2.64] ;  /* 0x00000004021c8981 */ /* 0x000ee2000c1e1900 */
[----:B------:R-:W-:Y:S02]  /*0460*/  @!P2 R2UR UR14, R16 ;  /* 0x00000000100ea2ca */ /* 0x000fe400000e0000 */
[----:B------:R-:W-:Y:S01]  /*0470*/  @!P2 R2UR UR15, R17 ;  /* 0x00000000110fa2ca */ /* 0x000fe200000e0000 */
[----:B------:R-:W3:Y:S01]  /*0480*/  @!P0 LDG.E R26, desc[UR6][R2.64+0x4] ;  /* 0x00000406021a8981 */ /* 0x000ee2000c1e1900 */
[----:B------:R-:W-:Y:S01]  /*0490*/  MOV R4, 0xff800000 ;  /* 0xff80000000047802 */ /* 0x000fe20000000f00 */
[----:B------:R-:W-:Y:S01]  /*04a0*/  IMAD.MOV.U32 R8, RZ, RZ, -0x800000 ;  /* 0xff800000ff087424 */ /* 0x000fe200078e00ff */
[----:B------:R-:W-:Y:S01]  /*04b0*/  MOV R10, 0xff800000 ;  /* 0xff800000000a7802 */ /* 0x000fe20000000f00 */
[----:B------:R-:W4:Y:S04]  /*04c0*/  @!P1 LDG.E R6, desc[UR10][R2.64+0x104] ;  /* 0x0001040a02069981 */ /* 0x000f28000c1e1900 */
[----:B------:R-:W4:Y:S04]  /*04d0*/  @!P1 LDG.E R4, desc[UR8][R2.64+0x100] ;  /* 0x0001000802049981 */ /* 0x000f28000c1e1900 */
[----:B------:R-:W5:Y:S04]  /*04e0*/  @!P2 LDG.E R8, desc[UR12][R2.64+0x200] ;  /* 0x0002000c0208a981 */ /* 0x000f68000c1e1900 */
[----:B------:R-:W5:Y:S01]  /*04f0*/  @!P2 LDG.E R10, desc[UR14][R2.64+0x204] ;  /* 0x0002040e020aa981 */ /* 0x000f62000c1e1900 */
[----:B------:R-:W-:Y:S01]  /*0500*/  MOV R13, 0xff800000 ;  /* 0xff800000000d7802 */ /* 0x000fe20000000f00 */
[----:B------:R-:W-:Y:S01]  /*0510*/  UMOV UR4, 0xffffffff ;  /* 0xffffffff00047882 */ /* 0x000fe20000000000 */
[----:B---3--:R-:W-:-:S04]  /*0520*/  @!P0 FMNMX3 R13, R28, -INF , R26, !PT ;  /* 0xff8000001c0d8876 */ /* 0x008fc8000780001a */
[----:B----4-:R-:W-:-:S04]  /*0530*/  @!P1 FMNMX3 R13, R13, R4, R6, !PT ;  /* 0x000000040d0d9276 */ /* 0x010fc80007800006 */
[----:B-----5:R-:W-:Y:S01]  /*0540*/  @!P2 FMNMX3 R13, R13, R8, R10, !PT ;  /* 0x000000080d0da276 */ /* 0x020fe2000780000a */
        /* <DEDUP_REMOVED lines=18> */
[C---:B------:R-:W-:Y:S01]  /*0670*/  FADD R12, -R11.reuse, R4 ;  /* 0x000000040b0c7221 */ /* 0x040fe20000000100 */
[----:B------:R-:W-:Y:S02]  /*0680*/  FFMA.RM R2, R14, R7, 12582913 ;  /* 0x4b4000010e027423 */ /* 0x000fe40000004007 */
[----:B------:R-:W-:Y:S01]  /*0690*/  FADD R13, R0, -12583039 ;  /* 0xcb40007f000d7421 */ /* 0x000fe20000000000 */
[----:B------:R-:W-:Y:S01]  /*06a0*/  FFMA.SAT R14, R12, R5, 0.5 ;  /* 0x3f0000000c0e7423 */ /* 0x000fe20000002005 */
[----:B------:R-:W-:Y:S02]  /*06b0*/  FADD R15, R2, -12583039 ;  /* 0xcb40007f020f7421 */ /* 0x000fe40000000000 */
[----:B------:R-:W-:Y:S01]  /*06c0*/  FFMA R13, R28, 1.4426950216293334961, -R13 ;  /* 0x3fb8aa3b1c0d7823 */ /* 0x000fe2000000080d */
[----:B------:R-:W-:Y:S01]  /*06d0*/  FFMA.RM R3, R14, R7, 12582913 ;  /* 0x4b4000010e037423 */ /* 0x000fe20000004007 */
[----:B------:R-:W-:Y:S01]  /*06e0*/  FFMA R15, R26, 1.4426950216293334961, -R15 ;  /* 0x3fb8aa3b1a0f7823 */ /* 0x000fe2000000080f */
[----:B------:R-:W-:Y:S01]  /*06f0*/  FADD R14, -R11, R6 ;  /* 0x000000060b0e7221 */ /* 0x000fe20000000100 */
[----:B------:R-:W-:Y:S01]  /*0700*/  FFMA R4, R28, 1.925963033500011079e-08, R13 ;  /* 0x32a570601c047823 */ /* 0x000fe2000000000d */
[----:B------:R-:W-:Y:S01]  /*0710*/  FADD R25, R3, -12583039 ;  /* 0xcb40007f03197421 */ /* 0x000fe20000000000 */
[----:B------:R-:W-:Y:S01]  /*0720*/  FFMA R13, R26, 1.925963033500011079e-08, R15 ;  /* 0x32a570601a0d7823 */ /* 0x000fe2000000000f */
[----:B------:R-:W-:Y:S01]  /*0730*/  FFMA.SAT R6, R14, R5, 0.5 ;  /* 0x3f0000000e067423 */ /* 0x000fe20000002005 */
[C---:B------:R-:W-:Y:S01]  /*0740*/  FADD R26, -R11.reuse, R8 ;  /* 0x000000080b1a7221 */ /* 0x040fe20000000100 */
[----:B------:R-:W-:Y:S01]  /*0750*/  FFMA R25, R12, 1.4426950216293334961, -R25 ;  /* 0x3fb8aa3b0c197823 */ /* 0x000fe20000000819 */
[----:B------:R-:W0:Y:S01]  /*0760*/  MUFU.EX2 R4, R4 ;  /* 0x0000000400047308 */ /* 0x000e220000000800 */
[----:B------:R-:W-:Y:S01]  /*0770*/  FFMA.RM R6, R6, R7, 12582913 ;  /* 0x4b40000106067423 */ /* 0x000fe20000004007 */
[----:B------:R-:W-:Y:S01]  /*0780*/  FFMA.SAT R8, R26, R5, 0.5 ;  /* 0x3f0000001a087423 */ /* 0x000fe20000002005 */
[----:B------:R-:W-:Y:S01]  /*0790*/  FFMA R25, R12, 1.925963033500011079e-08, R25 ;  /* 0x32a570600c197823 */ /* 0x000fe20000000019 */
[----:B------:R-:W-:Y:S01]  /*07a0*/  FADD R12, -R11, R10 ;  /* 0x0000000a0b0c7221 */ /* 0x000fe20000000100 */
[----:B------:R-:W-:Y:S01]  /*07b0*/  FADD R15, R6, -12583039 ;  /* 0xcb40007f060f7421 */ /* 0x000fe20000000000 */
[----:B------:R-:W-:Y:S01]  /*07c0*/  FFMA.RM R8, R8, R7, 12582913 ;  /* 0x4b40000108087423 */ /* 0x000fe20000004007 */
[----:B------:R-:W-:-:S02]  /*07d0*/  IMAD.SHL.U32 R6, R6, 0x800000, RZ ;  /* 0x0080000006067824 */ /* 0x000fc400078e00ff */
[----:B------:R-:W-:Y:S01]  /*07e0*/  FFMA.SAT R28, R12, R5, 0.5 ;  /* 0x3f0000000c1c7423 */ /* 0x000fe20000002005 */
[----:B------:R-:W-:Y:S01]  /*07f0*/  FFMA R15, R14, 1.4426950216293334961, -R15 ;  /* 0x3fb8aa3b0e0f7823 */ /* 0x000fe2000000080f */
[----:B------:R-:W-:Y:S01]  /*0800*/  FADD R11, R8, -12583039 ;  /* 0xcb40007f080b7421 */ /* 0x000fe20000000000 */
[----:B------:R-:W1:Y:S01]  /*0810*/  MUFU.EX2 R13, R13 ;  /* 0x0000000d000d7308 */ /* 0x000e620000000800 */
[----:B------:R-:W-:Y:S01]  /*0820*/  FFMA.RM R7, R28, R7, 12582913 ;  /* 0x4b4000011c077423 */ /* 0x000fe20000004007 */
[----:B------:R-:W-:Y:S01]  /*0830*/  FFMA R5, R14, 1.925963033500011079e-08, R15 ;  /* 0x32a570600e057823 */ /* 0x000fe2000000000f */
[C---:B------:R-:W-:Y:S02]  /*0840*/  FFMA R11, R26.reuse, 1.4426950216293334961, -R11 ;  /* 0x3fb8aa3b1a0b7823 */ /* 0x040fe4000000080b */
[----:B------:R-:W-:Y:S02]  /*0850*/  FADD R15, R7, -12583039 ;  /* 0xcb40007f070f7421 */ /* 0x000fe40000000000 */
[----:B------:R-:W-:Y:S01]  /*0860*/  FFMA R11, R26, 1.925963033500011079e-08, R11 ;  /* 0x32a570601a0b7823 */ /* 0x000fe2000000000b */
[----:B------:R-:W3:Y:S01]  /*0870*/  MUFU.EX2 R10, R25 ;  /* 0x00000019000a7308 */ /* 0x000ee20000000800 */
[----:B------:R-:W-:Y:S01]  /*0880*/  FFMA R27, R12, 1.4426950216293334961, -R15 ;  /* 0x3fb8aa3b0c1b7823 */ /* 0x000fe2000000080f */
[----:B------:R-:W-:-:S02]  /*0890*/  SHF.L.U32 R15, R0, 0x17, RZ ;  /* 0x00000017000f7819 */ /* 0x000fc400000006ff */
[----:B------:R-:W-:Y:S01]  /*08a0*/  SHF.L.U32 R0, R2, 0x17, RZ ;  /* 0x0000001702007819 */ /* 0x000fe200000006ff */
[----:B------:R-:W-:Y:S02]  /*08b0*/  FFMA R27, R12, 1.925963033500011079e-08, R27 ;  /* 0x32a570600c1b7823 */ /* 0x000fe4000000001b */
[----:B0-----:R-:W-:Y:S01]  /*08c0*/  FMUL R4, R15, R4 ;  /* 0x000000040f047220 */ /* 0x001fe20000400000 */
[----:B------:R-:W0:Y:S01]  /*08d0*/  MUFU.EX2 R5, R5 ;  /* 0x0000000500057308 */ /* 0x000e220000000800 */
[----:B------:R-:W-:Y:S01]  /*08e0*/  SHF.L.U32 R15, R3, 0x17, RZ ;  /* 0x00000017030f7819 */ /* 0x000fe200000006ff */
[----:B-1----:R-:W-:Y:S01]  /*08f0*/  FMUL R0, R0, R13 ;  /* 0x0000000d00007220 */ /* 0x002fe20000400000 */
[----:B------:R-:W-:-:S04]  /*0900*/  FADD R3, RZ, R4 ;  /* 0x00000004ff037221 */ /* 0x000fc80000000000 */
[----:B------:R-:W-:Y:S01]  /*0910*/  FADD R13, R3, R0 ;  /* 0x00000000030d7221 */ /* 0x000fe20000000000 */
[----:B------:R-:W1:Y:S01]  /*0920*/  MUFU.EX2 R11, R11 ;  /* 0x0000000b000b7308 */ /* 0x000e620000000800 */
[----:B---3--:R-:W-:Y:S01]  /*0930*/  FMUL R2, R15, R10 ;  /* 0x0000000a0f027220 */ /* 0x008fe20000400000 */
[----:B------:R-:W-:-:S03]  /*0940*/  SHF.L.U32 R10, R8, 0x17, RZ ;  /* 0x00000017080a7819 */ /* 0x000fc600000006ff */
[----:B------:R-:W-:-:S03]  /*0950*/  FADD R8, R13, R2 ;  /* 0x000000020d087221 */ /* 0x000fc60000000000 */
[----:B------:R-:W3:Y:S01]  /*0960*/  MUFU.EX2 R12, R27 ;  /* 0x0000001b000c7308 */ /* 0x000ee20000000800 */
[----:B0-----:R-:W-:Y:S01]  /*0970*/  FMUL R3, R6, R5 ;  /* 0x0000000506037220 */ /* 0x001fe20000400000 */
[----:B------:R-:W-:-:S03]  /*0980*/  SHF.L.U32 R5, R7, 0x17, RZ ;  /* 0x0000001707057819 */ /* 0x000fc600000006ff */
[----:B------:R-:W-:Y:S01]  /*0990*/  FADD R7, R8, R3 ;  /* 0x0000000308077221 */ /* 0x000fe20000000000 */
[----:B-1----:R-:W-:-:S04]  /*09a0*/  FMUL R6, R10, R11 ;  /* 0x0000000b0a067220 */ /* 0x002fc80000400000 */
        /* <DEDUP_REMOVED lines=12> */
.L_x_14276:
[----:B-1----:R-:W-:Y:S01]  /*0a70*/  FADD R7, R25, R14 ;  /* 0x0000000e19077221 */ /* 0x002fe20000000000 */
[----:B------:R-:W-:Y:S03]  /*0a80*/  BSSY.RECONVERGENT B1, `(.L_x_14246) ;  /* 0x000000c000017945 */ /* 0x000fe60003800200 */
[----:B------:R-:W1:Y:S08]  /*0a90*/  MUFU.RCP R8, R7 ;  /* 0x0000000700087308 */ /* 0x000e700000001000 */
[----:B------:R-:W3:Y:S01]  /*0aa0*/  FCHK P1, R4, R7 ;  /* 0x0000000704007302 */ /* 0x000ee20000020000 */
[----:B-1----:R-:W-:-:S04]  /*0ab0*/  FFMA R11, -R7, R8, 1 ;  /* 0x3f800000070b7423 */ /* 0x002fc80000000108 */
[----:B------:R-:W-:-:S04]  /*0ac0*/  FFMA R11, R8, R11, R8 ;  /* 0x0000000b080b7223 */ /* 0x000fc80000000008 */
[----:B------:R-:W-:-:S04]  /*0ad0*/  FFMA R12, R4, R11, RZ ;  /* 0x0000000b040c7223 */ /* 0x000fc800000000ff */
[----:B------:R-:W-:-:S04]  /*0ae0*/  FFMA R8, -R7, R12, R4 ;  /* 0x0000000c07087223 */ /* 0x000fc80000000104 */
[----:B------:R-:W-:Y:S01]  /*0af0*/  FFMA R12, R11, R8, R12 ;  /* 0x000000080b0c7223 */ /* 0x000fe2000000000c */
[----:B---3--:R-:W-:Y:S06]  /*0b00*/  @!P1 BRA `(.L_x_14247) ;  /* 0x00000000000c9947 */ /* 0x008fec0003800000 */
[----:B------:R-:W-:-:S07]  /*0b10*/  MOV R10, 0xb30 ;  /* 0x00000b30000a7802 */ /* 0x000fce0000000f00 */
[----:B0-2---:R-:W-:Y:S05]  /*0b20*/  CALL.REL.NOINC `($__internal_285_$__cuda_sm3x_div_rn_noftz_f32_slowpath) ;  /* 0x0000001000007944 */ /* 0x005fea0003c00000 */
[----:B------:R-:W-:-:S07]  /*0b30*/  MOV R12, R4 ;  /* 0x00000004000c7202 */ /* 0x000fce0000000f00 */
.L_x_14247:
[----:B------:R-:W-:Y:S05]  /*0b40*/  BSYNC.RECONVERGENT B1 ;  /* 0x0000000000017941 */ /* 0x000fea0003800200 */
.L_x_14246:
        /* <DEDUP_REMOVED lines=9> */
[----:B------:R-:W-:Y:S01]  /*0be0*/  IMAD.MOV.U32 R4, RZ, RZ, R0 ;  /* 0x000000ffff047224 */ /* 0x000fe200078e0000 */
[----:B------:R-:W-:-:S07]  /*0bf0*/  MOV R10, 0xc10 ;  /* 0x00000c10000a7802 */ /* 0x000fce0000000f00 */
[----:B0-2---:R-:W-:Y:S05]  /*0c00*/  CALL.REL.NOINC `($__internal_285_$__cuda_sm3x_div_rn_noftz_f32_slowpath) ;  /* 0x0000000c00c87944 */ /* 0x005fea0003c00000 */
[----:B------:R-:W-:-:S07]  /*0c10*/  MOV R8, R4 ;  /* 0x0000000400087202 */ /* 0x000fce0000000f00 */
.L_x_14249:
[----:B------:R-:W-:Y:S05]  /*0c20*/  BSYNC.RECONVERGENT B1 ;  /* 0x0000000000017941 */ /* 0x000fea0003800200 */
.L_x_14248:
        /* <DEDUP_REMOVED lines=9> */
[----:B------:R-:W-:Y:S02]  /*0cc0*/  MOV R4, R2 ;  /* 0x0000000200047202 */ /* 0x000fe40000000f00 */
[----:B------:R-:W-:-:S07]  /*0cd0*/  MOV R10, 0xcf0 ;  /* 0x00000cf0000a7802 */ /* 0x000fce0000000f00 */
[----:B0-2---:R-:W-:Y:S05]  /*0ce0*/  CALL.REL.NOINC `($__internal_285_$__cuda_sm3x_div_rn_noftz_f32_slowpath) ;  /* 0x0000000c00907944 */ /* 0x005fea0003c00000 */
[----:B------:R-:W-:-:S07]  /*0cf0*/  MOV R0, R4 ;  /* 0x0000000400007202 */ /* 0x000fce0000000f00 */
.L_x_14251:
[----:B------:R-:W-:Y:S05]  /*0d00*/  BSYNC.RECONVERGENT B1 ;  /* 0x0000000000017941 */ /* 0x000fea0003800200 */
.L_x_14250:
        /* <DEDUP_REMOVED lines=13> */
.L_x_14253:
[----:B------:R-:W-:Y:S05]  /*0de0*/  BSYNC.RECONVERGENT B1 ;  /* 0x0000000000017941 */ /* 0x000fea0003800200 */
.L_x_14252:
        /* <DEDUP_REMOVED lines=13> */
.L_x_14255:
[----:B------:R-:W-:Y:S05]  /*0ec0*/  BSYNC.RECONVERGENT B1 ;  /* 0x0000000000017941 */ /* 0x000fea0003800200 */
.L_x_14254:
        /* <DEDUP_REMOVED lines=12> */
.L_x_14257:
[----:B------:R-:W-:Y:S05]  /*0f90*/  BSYNC.RECONVERGENT B1 ;  /* 0x0000000000017941 */ /* 0x000fea0003800200 */
.L_x_14256:
[-C--:B--2---:R-:W-:Y:S01]  /*0fa0*/  ISETP.GE.U32.AND P1, PT, R21, R18.reuse, PT ;  /* 0x000000121500720c */ /* 0x084fe20003f26070 */
        /* <DEDUP_REMOVED lines=18> */
.L_x_14259:
[----:B------:R-:W-:Y:S05]  /*10d0*/  BSYNC.RECONVERGENT B1 ;  /* 0x0000000000017941 */ /* 0x000fea0003800200 */
.L_x_14258:
[----:B------:R-:W-:Y:S04]  /*10e0*/  BSSY.RECONVERGENT B1, `(.L_x_14260) ;  /* 0x000000f000017945 */ /* 0x000fe80003800200 */
[----:B------:R-:W-:Y:S05]  /*10f0*/  @P1 BRA `(.L_x_14261) ;  /* 0x0000000000341947 */ /* 0x000fea0003800000 */
[----:B0-----:R-:W-:Y:S01]  /*1100*/  MOV R25, RZ ;  /* 0x000000ff00197202 */ /* 0x001fe20000000f00 */
[----:B------:R-:W-:Y:S01]  /*1110*/  IMAD R5, R20, UR42, RZ ;  /* 0x0000002a14057c24 */ /* 0x000fe2000f8e02ff */
[----:B------:R-:W-:Y:S02]  /*1120*/  R2UR UR4, R16 ;  /* 0x00000000100472ca */ /* 0x000fe400000e0000 */
[C---:B------:R-:W-:Y:S01]  /*1130*/  R2UR UR5, R17.reuse ;  /* 0x00000000110572ca */ /* 0x040fe200000e0000 */
[----:B------:R-:W-:Y:S01]  /*1140*/  IMAD.WIDE.U32 R6, R22, UR42, R24 ;  /* 0x0000002a16067c25 */ /* 0x000fe2000f8e0018 */
[----:B------:R-:W-:Y:S02]  /*1150*/  R2UR UR6, R16 ;  /* 0x00000000100672ca */ /* 0x000fe400000e0000 */
[----:B------:R-:W-:Y:S01]  /*1160*/  R2UR UR7, R17 ;  /* 0x00000000110772ca */ /* 0x000fe200000e0000 */
[----:B------:R-:W-:Y:S01]  /*1170*/  IMAD R5, R22, UR43, R5 ;  /* 0x0000002b16057c24 */ /* 0x000fe2000f8e0205 */
[----:B-1----:R-:W-:-:S03]  /*1180*/  LEA R10, P0, R6, UR40, 0x2 ;  /* 0x00000028060a7c11 */ /* 0x002fc6000f8010ff */
[----:B------:R-:W-:-:S05]  /*1190*/  IMAD.IADD R5, R7, 0x1, R5 ;  /* 0x0000000107057824 */ /* 0x000fca00078e0205 */
[----:B------:R-:W-:-:S05]  /*11a0*/  LEA.HI.X R11, R6, UR41, R5, 0x2, P0 ;  /* 0x00000029060b7c11 */ /* 0x000fca00080f1405 */
[----:B------:R2:W-:Y:S04]  /*11b0*/  STG.E desc[UR4][R10.64+0x100], R0 ;  /* 0x000100000a007986 */ /* 0x0005e8000c101904 */
[----:B------:R2:W-:Y:S02]  /*11c0*/  STG.E desc[UR6][R10.64+0x104], R2 ;  /* 0x000104020a007986 */ /* 0x0005e4000c101906 */
.L_x_14261:
[----:B------:R-:W-:Y:S05]  /*11d0*/  BSYNC.RECONVERGENT B1 ;  /* 0x0000000000017941 */ /* 0x000fea0003800200 */
.L_x_14260:
[----:B------:R-:W-:Y:S04]  /*11e0*/  BSSY.RECONVERGENT B1, `(.L_x_14262) ;  /* 0x000000f000017945 */ /* 0x000fe80003800200 */
[----:B------:R-:W-:Y:S05]  /*11f0*/  @P2 BRA `(.L_x_14263) ;  /* 0x0000000000342947 */ /* 0x000fea0003800000 */
        /* <DEDUP_REMOVED lines=9> */
[----:B-12---:R-:W-:-:S04]  /*1290*/  LEA R10, P0, R6, UR40, 0x2 ;  /* 0x00000028060a7c11 */ /* 0x006fc8000f8010ff */
[----:B------:R-:W-:-:S05]  /*12a0*/  LEA.HI.X R11, R6, UR41, R5, 0x2, P0 ;  /* 0x00000029060b7c11 */ /* 0x000fca00080f1405 */
[----:B------:R3:W-:Y:S04]  /*12b0*/  STG.E desc[UR4][R10.64+0x200], R3 ;  /* 0x000200030a007986 */ /* 0x0007e8000c101904 */
[----:B------:R3:W-:Y:S02]  /*12c0*/  STG.E desc[UR6][R10.64+0x204], R4 ;  /* 0x000204040a007986 */ /* 0x0007e4000c101906 */
.L_x_14263:
[----:B------:R-:W-:Y:S05]  /*12d0*/  BSYNC.RECONVERGENT B1 ;  /* 0x0000000000017941 */ /* 0x000fea0003800200 */
.L_x_14262:
[----:B------:R-:W-:-:S04]  /*12e0*/  IADD3 R22, P0, PT, R23, R22, RZ ;  /* 0x0000001617167210 */ /* 0x000fc80007f1e0ff */
[----:B------:R-:W-:Y:S02]  /*12f0*/  LEA.HI.X.SX32 R20, R23, R20, 0x1, P0 ;  /* 0x0000001417147211 */ /* 0x000fe400000f0eff */
[----:B------:R-:W-:-:S04]  /*1300*/  ISETP.GE.U32.AND P0, PT, R22, UR46, PT ;  /* 0x0000002e16007c0c */ /* 0x000fc8000bf06070 */
[----:B------:R-:W-:-:S13]  /*1310*/  ISETP.GE.AND.EX P0, PT, R20, UR47, PT, P0 ;  /* 0x0000002f14007c0c */ /* 0x000fda000bf06300 */
[----:B------:R-:W-:Y:S05]  /*1320*/  @!P0 BRA `(.L_x_14264) ;  /* 0xffffffec00e08947 */ /* 0x000fea000383ffff */
[----:B------:R-:W-:Y:S05]  /*1330*/  BSYNC B0 ;  /* 0x0000000000007941 */ /* 0x000fea0003800000 */
.L_x_14244:
[----:B------:R-:W-:Y:S05]  /*1340*/  EXIT ;  /* 0x000000000000794d */ /* 0x000fea0003800000 */
.L_x_14245:
[----:B------:R-:W-:Y:S01]  /*1350*/  BSSY B1, `(.L_x_14265) ;  /* 0x0000007000017945 */ /* 0x000fe20003800000 */
[----:B------:R-:W-:Y:S01]  /*1360*/  MOV R12, 0x10 ;  /* 0x00000010000c7802 */ /* 0x000fe20000000f00 */
[----:B------:R-:W-:Y:S01]  /*1370*/  IMAD.MOV.U32 R11, RZ, RZ, 0x1f ;  /* 0x0000001fff0b7424 */ /* 0x000fe200078e00ff */
[----:B------:R-:W-:-:S07]  /*1380*/  MOV R15, 0xffffffff ;  /* 0xffffffff000f7802 */ /* 0x000fce0000000f00 */
[----:B--2---:R-:W-:Y:S05]  /*1390*/  WARPSYNC.COLLECTIVE R15, `(.L_x_14266) ;  /* 0x000000000f087348 */ /* 0x004fea0003c00000 */
[----:B------:R0:W1:Y:S02]  /*13a0*/  SHFL.BFLY P6, R14, R13, R12, R11 ;  /* 0x0c00000c0d0e7389 */ /* 0x00006400000c000b */
[----:B012---:R-:W-:Y:S05]  /*13b0*/  ENDCOLLECTIVE ;  /* 0x000000000000791b */ /* 0x007fea0003800000 */
.L_x_14266:
[----:B------:R-:W-:Y:S05]  /*13c0*/  BSYNC B1 ;  /* 0x0000000000017941 */ /* 0x000fea0003800000 */
.L_x_14265:
[----:B------:R-:W-:Y:S01]  /*13d0*/  HFMA2 R11, -RZ, RZ, 0, 1.847743988037109375e-06 ;  /* 0x0000001fff0b7431 */ /* 0x000fe200000001ff */
[----:B------:R-:W-:Y:S01]  /*13e0*/  FMNMX R13, R14, R13, !PT ;  /* 0x0000000d0e0d7209 */ /* 0x000fe20007800000 */
[----:B------:R-:W-:Y:S01]  /*13f0*/  IMAD.MOV.U32 R15, RZ, RZ, -0x1 ;  /* 0xffffffffff0f7424 */ /* 0x000fe200078e00ff */
[----:B------:R-:W-:Y:S01]  /*1400*/  MOV R12, 0x8 ;  /* 0x00000008000c7802 */ /* 0x000fe20000000f00 */
[----:B------:R-:W-:Y:S01]  /*1410*/  IMAD.MOV.U32 R7, RZ, RZ, 0x437c0000 ;  /* 0x437c0000ff077424 */ /* 0x000fe200078e00ff */
[----:B------:R-:W-:-:S07]  /*1420*/  MOV R5, 0x3bbb989d ;  /* 0x3bbb989d00057802 */ /* 0x000fce0000000f00 */
[----:B------:R-:W-:Y:S05]  /*1430*/  WARPSYNC.COLLECTIVE R15, `(.L_x_14267) ;  /* 0x000000000f087348 */ /* 0x000fea0003c00000 */
[----:B------:R0:W1:Y:S02]  /*1440*/  SHFL.BFLY P6, R14, R13, R12, R11 ;  /* 0x0c00000c0d0e7389 */ /* 0x00006400000c000b */
[----:B01----:R-:W-:Y:S05]  /*1450*/  ENDCOLLECTIVE ;  /* 0x000000000000791b */ /* 0x003fea0003800000 */
.L_x_14267:
[----:B------:R-:W-:Y:S01]  /*1460*/  HFMA2 R12, -RZ, RZ, 0, 2.384185791015625e-07 ;  /* 0x00000004ff0c7431 */ /* 0x000fe200000001ff */
[----:B------:R-:W-:-:S04]  /*1470*/  FMNMX R0, R13, R14, !PT ;  /* 0x0000000e0d007209 */ /* 0x000fc80007800000 */
[----:B------:R-:W-:-:S07]  /*1480*/  MOV R13, R0 ;  /* 0x00000000000d7202 */ /* 0x000fce0000000f00 */
[----:B------:R-:W-:Y:S05]  /*1490*/  WARPSYNC.COLLECTIVE R15, `(.L_x_14268) ;  /* 0x000000000f087348 */ /* 0x000fea0003c00000 */
[----:B------:R0:W1:Y:S02]  /*14a0*/  SHFL.BFLY P6, R14, R13, R12, R11 ;  /* 0x0c00000c0d0e7389 */ /* 0x00006400000c000b */
[----:B01----:R-:W-:Y:S05]  /*14b0*/  ENDCOLLECTIVE ;  /* 0x000000000000791b */ /* 0x003fea0003800000 */
.L_x_14268:
[----:B------:R-:W-:Y:S01]  /*14c0*/  IMAD.MOV.U32 R12, RZ, RZ, 0x2 ;  /* 0x00000002ff0c7424 */ /* 0x000fe200078e00ff */
[----:B------:R-:W-:-:S04]  /*14d0*/  FMNMX R2, R0, R14, !PT ;  /* 0x0000000e00027209 */ /* 0x000fc80007800000 */
[----:B------:R-:W-:-:S07]  /*14e0*/  MOV R13, R2 ;  /* 0x00000002000d7202 */ /* 0x000fce0000000f00 */
[----:B------:R-:W-:Y:S05]  /*14f0*/  WARPSYNC.COLLECTIVE R15, `(.L_x_14269) ;  /* 0x000000000f087348 */ /* 0x000fea0003c00000 */
[----:B------:R0:W1:Y:S02]  /*1500*/  SHFL.BFLY P6, R14, R13, R12, R11 ;  /* 0x0c00000c0d0e7389 */ /* 0x00006400000c000b */
[----:B01----:R-:W-:Y:S05]  /*1510*/  ENDCOLLECTIVE ;  /* 0x000000000000791b */ /* 0x003fea0003800000 */
.L_x_14269:
[----:B------:R-:W-:Y:S01]  /*1520*/  HFMA2 R12, -RZ, RZ, 0, 5.9604644775390625e-08 ;  /* 0x00000001ff0c7431 */ /* 0x000fe200000001ff */
[----:B------:R-:W-:-:S04]  /*1530*/  FMNMX R3, R2, R14, !PT ;  /* 0x0000000e02037209 */ /* 0x000fc80007800000 */
[----:B------:R-:W-:-:S07]  /*1540*/  MOV R13, R3 ;  /* 0x00000003000d7202 */ /* 0x000fce0000000f00 */
[----:B------:R-:W-:Y:S05]  /*1550*/  WARPSYNC.COLLECTIVE R15, `(.L_x_14270) ;  /* 0x000000000f087348 */ /* 0x000fea0003c00000 */
[----:B------:R0:W1:Y:S02]  /*1560*/  SHFL.BFLY P6, R14, R13, R12, R11 ;  /* 0x0c00000c0d0e7389 */ /* 0x00006400000c000b */
[----:B01----:R-:W-:Y:S05]  /*1570*/  ENDCOLLECTIVE ;  /* 0x000000000000791b */ /* 0x003fea0003800000 */
.L_x_14270:
[----:B------:R-:W-:-:S05]  /*1580*/  FMNMX R3, R3, R14, !PT ;  /* 0x0000000e03037209 */ /* 0x000fca0007800000 */
[C---:B------:R-:W-:Y:S01]  /*1590*/  FADD R0, -R3.reuse, R28 ;  /* 0x0000001c03007221 */ /* 0x040fe20000000100 */
[C---:B------:R-:W-:Y:S01]  /*15a0*/  FADD R2, -R3.reuse, R4 ;  /* 0x0000000403027221 */ /* 0x040fe20000000100 */
[C---:B------:R-:W-:Y:S01]  /*15b0*/  FADD R14, -R3.reuse, R26 ;  /* 0x0000001a030e7221 */ /* 0x040fe20000000100 */
[C---:B------:R-:W-:Y:S01]  /*15c0*/  FADD R6, -R3.reuse, R6 ;  /* 0x0000000603067221 */ /* 0x040fe20000000100 */
[-C--:B------:R-:W-:Y:S01]  /*15d0*/  FFMA.SAT R4, R0, R5.reuse, 0.5 ;  /* 0x3f00000000047423 */ /* 0x080fe20000002005 */
[C---:B------:R-:W-:Y:S01]  /*15e0*/  FADD R8, -R3.reuse, R8 ;  /* 0x0000000803087221 */ /* 0x040fe20000000100 */
[----:B------:R-:W-:Y:S01]  /*15f0*/  FADD R10, -R3, R10 ;  /* 0x0000000a030a7221 */ /* 0x000fe20000000100 */
[----:B------:R-:W-:Y:S01]  /*1600*/  FFMA.SAT R12, R2, R5, 0.5 ;  /* 0x3f000000020c7423 */ /* 0x000fe20000002005 */
[----:B------:R-:W-:-:S03]  /*1610*/  FFMA.RM R4, R4, R7, 12582913 ;  /* 0x4b40000104047423 */ /* 0x000fc60000004007 */
        /* <DEDUP_REMOVED lines=56> */
.L_x_14271:
[----:B------:R-:W-:Y:S02]  /*19a0*/  HFMA2 R12, -RZ, RZ, 0, 4.76837158203125e-07 ;  /* 0x00000008ff0c7431 */ /* 0x000fe400000001ff */
[----:B------:R-:W-:-:S05]  /*19b0*/  FADD R7, R13, R14 ;  /* 0x0000000e0d077221 */ /* 0x000fca0000000000 */
[----:B------:R-:W-:-:S07]  /*19c0*/  MOV R13, R7 ;  /* 0x00000007000d7202 */ /* 0x000fce0000000f00 */
[----:B------:R-:W-:Y:S05]  /*19d0*/  WARPSYNC.COLLECTIVE R15, `(.L_x_14272) ;  /* 0x000000000f087348 */ /* 0x000fea0003c00000 */
[----:B------:R0:W1:Y:S02]  /*19e0*/  SHFL.BFLY P6, R14, R13, R12, R11 ;  /* 0x0c00000c0d0e7389 */ /* 0x00006400000c000b */
[----:B01----:R-:W-:Y:S05]  /*19f0*/  ENDCOLLECTIVE ;  /* 0x000000000000791b */ /* 0x003fea0003800000 */
.L_x_14272:
[----:B------:R-:W-:Y:S02]  /*1a00*/  IMAD.MOV.U32 R12, RZ, RZ, 0x4 ;  /* 0x00000004ff0c7424 */ /* 0x000fe400078e00ff */
[----:B------:R-:W-:-:S05]  /*1a10*/  FADD R8, R7, R14 ;  /* 0x0000000e07087221 */ /* 0x000fca0000000000 */
[----:B------:R-:W-:-:S07]  /*1a20*/  MOV R13, R8 ;  /* 0x00000008000d7202 */ /* 0x000fce0000000f00 */
[----:B------:R-:W-:Y:S05]  /*1a30*/  WARPSYNC.COLLECTIVE R15, `(.L_x_14273) ;  /* 0x000000000f087348 */ /* 0x000fea0003c00000 */
[----:B------:R0:W1:Y:S02]  /*1a40*/  SHFL.BFLY P6, R14, R13, R12, R11 ;  /* 0x0c00000c0d0e7389 */ /* 0x00006400000c000b */
[----:B01----:R-:W-:Y:S05]  /*1a50*/  ENDCOLLECTIVE ;  /* 0x000000000000791b */ /* 0x003fea0003800000 */
.L_x_14273:
[----:B------:R-:W-:Y:S02]  /*1a60*/  HFMA2 R12, -RZ, RZ, 0, 1.1920928955078125e-07 ;  /* 0x00000002ff0c7431 */ /* 0x000fe400000001ff */
[----:B------:R-:W-:-:S05]  /*1a70*/  FADD R10, R8, R14 ;  /* 0x0000000e080a7221 */ /* 0x000fca0000000000 */
[----:B------:R-:W-:-:S07]  /*1a80*/  MOV R13, R10 ;  /* 0x0000000a000d7202 */ /* 0x000fce0000000f00 */
[----:B------:R-:W-:Y:S05]  /*1a90*/  WARPSYNC.COLLECTIVE R15, `(.L_x_14274) ;  /* 0x000000000f087348 */ /* 0x000fea0003c00000 */
[----:B------:R0:W1:Y:S02]  /*1aa0*/  SHFL.BFLY P6, R14, R13, R12, R11 ;  /* 0x0c00000c0d0e7389 */ /* 0x00006400000c000b */
[----:B01----:R-:W-:Y:S05]  /*1ab0*/  ENDCOLLECTIVE ;  /* 0x000000000000791b */ /* 0x003fea0003800000 */
.L_x_14274:
[----:B------:R-:W-:Y:S02]  /*1ac0*/  IMAD.MOV.U32 R12, RZ, RZ, 0x1 ;  /* 0x00000001ff0c7424 */ /* 0x000fe400078e00ff */
[----:B------:R-:W-:-:S05]  /*1ad0*/  FADD R25, R10, R14 ;  /* 0x0000000e0a197221 */ /* 0x000fca0000000000 */
[----:B------:R-:W-:-:S07]  /*1ae0*/  MOV R13, R25 ;  /* 0x00000019000d7202 */ /* 0x000fce0000000f00 */
[----:B------:R-:W-:Y:S05]  /*1af0*/  WARPSYNC.COLLECTIVE R15, `(.L_x_14275) ;  /* 0x000000000f087348 */ /* 0x000fea0003c00000 */
[----:B------:R0:W1:Y:S02]  /*1b00*/  SHFL.BFLY P6, R14, R13, R12, R11 ;  /* 0x0c00000c0d0e7389 */ /* 0x00006400000c000b */
[----:B01----:R-:W-:Y:S05]  /*1b10*/  ENDCOLLECTIVE ;  /* 0x000000000000791b */ /* 0x003fea0003800000 */
.L_x_14275:
[----:B------:R-:W-:Y:S05]  /*1b20*/  BRA `(.L_x_14276) ;  /* 0xffffffec00d07947 */ /* 0x000fea000383ffff */
        .weak           $__internal_285_$__cuda_sm3x_div_rn_noftz_f32_slowpath
        .type           $__internal_285_$__cuda_sm3x_div_rn_noftz_f32_slowpath,@function
        .size           $__internal_285_$__cuda_sm3x_div_rn_noftz_f32_slowpath,(.L_x_15602 - $__internal_285_$__cuda_sm3x_div_rn_noftz_f32_slowpath)
$__internal_285_$__cuda_sm3x_div_rn_noftz_f32_slowpath:
        /* <DEDUP_REMOVED lines=37> */
.L_x_14278:
        /* <DEDUP_REMOVED lines=51> */
.L_x_14285:
[----:B------:R-:W-:-:S04]  /*20b0*/  LOP3.LUT R4, R4, 0x80000000, RZ, 0xc0, !PT ;  /* 0x8000000004047812 */ /* 0x000fc800078ec0ff */
[----:B------:R-:W-:Y:S01]  /*20c0*/  LOP3.LUT R4, R4, 0x7f800000, RZ, 0xfc, !PT ;  /* 0x7f80000004047812 */ /* 0x000fe200078efcff */
[----:B------:R-:W-:Y:S06]  /*20d0*/  BRA `(.L_x_14286) ;  /* 0x0000000000047947 */ /* 0x000fec0003800000 */
.L_x_14284:
[----:B------:R-:W-:-:S07]  /*20e0*/  LEA R4, R26, R4, 0x17 ;  /* 0x000000041a047211 */ /* 0x000fce00078eb8ff */
.L_x_14286:
[----:B------:R-:W-:Y:S05]  /*20f0*/  BSYNC.RECONVERGENT B3 ;  /* 0x0000000000037941 */ /* 0x000fea0003800200 */
.L_x_14283:
[----:B------:R-:W-:Y:S05]  /*2100*/  BRA `(.L_x_14287) ;  /* 0x0000000000207947 */ /* 0x000fea0003800000 */
.L_x_14282:
[----:B------:R-:W-:-:S04]  /*2110*/  LOP3.LUT R4, R15, 0x80000000, R4, 0x48, !PT ;  /* 0x800000000f047812 */ /* 0x000fc800078e4804 */
[----:B------:R-:W-:Y:S01]  /*2120*/  LOP3.LUT R4, R4, 0x7f800000, RZ, 0xfc, !PT ;  /* 0x7f80000004047812 */ /* 0x000fe200078efcff */
[----:B------:R-:W-:Y:S06]  /*2130*/  BRA `(.L_x_14287) ;  /* 0x0000000000147947 */ /* 0x000fec0003800000 */
.L_x_14281:
[----:B------:R-:W-:Y:S01]  /*2140*/  LOP3.LUT R4, R15, 0x80000000, R4, 0x48, !PT ;  /* 0x800000000f047812 */ /* 0x000fe200078e4804 */
[----:B------:R-:W-:Y:S06]  /*2150*/  BRA `(.L_x_14287) ;  /* 0x00000000000c7947 */ /* 0x000fec0003800000 */
.L_x_14280:
[----:B------:R-:W0:Y:S01]  /*2160*/  MUFU.RSQ R4, -QNAN ;  /* 0xffc0000000047908 */ /* 0x000e220000001400 */
[----:B------:R-:W-:Y:S05]  /*2170*/  BRA `(.L_x_14287) ;  /* 0x0000000000047947 */ /* 0x000fea0003800000 */
.L_x_14279:
[----:B------:R-:W-:-:S07]  /*2180*/  FADD.FTZ R4, R4, R7 ;  /* 0x0000000704047221 */ /* 0x000fce0000010000 */
.L_x_14287:
[----:B------:R-:W-:Y:S05]  /*2190*/  BSYNC.RECONVERGENT B2 ;  /* 0x0000000000027941 */ /* 0x000fea0003800200 */
.L_x_14277:
[----:B------:R-:W-:-:S04]  /*21a0*/  HFMA2 R11, -RZ, RZ, 0, 0 ;  /* 0x00000000ff0b7431 */ /* 0x000fc800000001ff */
[----:B0-----:R-:W-:Y:S05]  /*21b0*/  RET.REL.NODEC R10 `(_ZN7oneflow4cuda7softmax15SoftmaxWarpImplI10SimpleLoadIffE11SimpleStoreIffEfLi2ELi6ELi32ELi1ELb1ELNS1_9AlgorithmE0EEEvT_T0_ll) ;  /* 0xffffffdc0a907950 */ /* 0x001fea0003c3ffff */
.L_x_14288:
        /* <DEDUP_REMOVED lines=12> */
.L_x_15602:


//--------------------- .text._ZN7oneflow4cuda7softmax15SoftmaxWarpImplI10SimpleLoadIffE11SimpleStoreIffEfLi2ELi6ELi32ELi1ELb0ELNS1_9AlgorithmE0EEEvT_T0_ll --------------------------
	.section	.text._ZN7oneflow4cuda7softmax15SoftmaxWarpImplI10SimpleLoadIffE11SimpleStoreIffEfLi2ELi6ELi32ELi1ELb0ELNS1_9AlgorithmE0EEEvT_T0_ll,"ax",@progbits
	.align	128
        .global         _ZN7oneflow4cuda7softmax15SoftmaxWarpImplI10SimpleLoadIffE11SimpleStoreIffEfLi2ELi6ELi32ELi1ELb0ELNS1_9AlgorithmE0EEEvT_T0_ll
        .type           _ZN7oneflow4cuda7softmax15SoftmaxWarpImplI10SimpleLoadIffE11SimpleStoreIffEfLi2ELi6ELi32ELi1ELb0ELNS1_9AlgorithmE0EEEvT_T0_ll,@function
        .size           _ZN7oneflow4cuda7softmax15SoftmaxWarpImplI10SimpleLoadIffE11SimpleStoreIffEfLi2ELi6ELi32ELi1ELb0ELNS1_9AlgorithmE0EEEvT_T0_ll,(.L_x_15603 - _ZN7oneflow4cuda7softmax15SoftmaxWarpImplI10SimpleLoadIffE11SimpleStoreIffEfLi2ELi6ELi32ELi1ELb0ELNS1_9AlgorithmE0EEEvT_T0_ll)
        .other          _ZN7oneflow4cuda7softmax15SoftmaxWarpImplI10SimpleLoadIffE11SimpleStoreIffEfLi2ELi6ELi32ELi1ELb0ELNS1_9AlgorithmE0EEEvT_T0_ll,@"STO_CUDA_ENTRY STV_DEFAULT"
_ZN7oneflow4cuda7softmax15SoftmaxWarpImplI10SimpleLoadIffE11SimpleStoreIffEfLi2ELi6ELi32ELi1ELb0ELNS1_9AlgorithmE0EEEvT_T0_ll:
.text._ZN7oneflow4cuda7softmax15SoftmaxWarpImplI10SimpleLoadIffE11SimpleStoreIffEfLi2ELi6ELi32ELi1ELb0ELNS1_9AlgorithmE0EEEvT_T0_ll:
        /* <DEDUP_REMOVED lines=24> */
.L_x_14289:
        /* <DEDUP_REMOVED lines=14> */
.L_x_14303:
        /* <DEDUP_REMOVED lines=112> */
.L_x_14315:
        /* <DEDUP_REMOVED lines=12> */
[----:B0-----:R-:W-:Y:S05]  /*0a20*/  CALL.REL.NOINC `($__internal_286_$__cuda_sm3x_div_rn_noftz_f32_slowpath) ;  /* 0x0000000c00b07944 */ /* 0x001fea0003c00000 */
[----:B------:R-:W-:-:S07]  /*0a30*/  MOV R12, R6 ;  /* 0x00000006000c7202 */ /* 0x000fce0000000f00 */
.L_x_14292:
[----:B------:R-:W-:Y:S05]  /*0a40*/  BSYNC.RECONVERGENT B0 ;  /* 0x0000000000007941 */ /* 0x000fea0003800200 */
.L_x_14291:
        /* <DEDUP_REMOVED lines=12> */
[----:B0-----:R-:W-:Y:S05]  /*0b10*/  CALL.REL.NOINC `($__internal_286_$__cuda_sm3x_div_rn_noftz_f32_slowpath) ;  /* 0x0000000c00747944 */ /* 0x001fea0003c00000 */
[----:B------:R-:W-:-:S07]  /*0b20*/  MOV R13, R6 ;  /* 0x00000006000d7202 */ /* 0x000fce0000000f00 */
.L_x_14294:
[----:B------:R-:W-:Y:S05]  /*0b30*/  BSYNC.RECONVERGENT B0 ;  /* 0x0000000000007941 */ /* 0x000fea0003800200 */
.L_x_14293:
        /* <DEDUP_REMOVED lines=12> */
[----:B0-----:R-:W-:Y:S05]  /*0c00*/  CALL.REL.NOINC `($__internal_286_$__cuda_sm3x_div_rn_noftz_f32_slowpath) ;  /* 0x0000000c00387944 */ /* 0x001fea0003c00000 */
[----:B------:R-:W-:-:S07]  /*0c10*/  MOV R5, R6 ;  /* 0x0000000600057202 */ /* 0x000fce0000000f00 */
.L_x_14296:
[----:B------:R-:W-:Y:S05]  /*0c20*/  BSYNC.RECONVERGENT B0 ;  /* 0x0000000000007941 */ /* 0x000fea0003800200 */
.L_x_14295:
        /* <DEDUP_REMOVED lines=12> */
[----:B0-----:R-:W-:Y:S05]  /*0cf0*/  CALL.REL.NOINC `($__internal_286_$__cuda_sm3x_div_rn_noftz_f32_slowpath) ;  /* 0x0000000800fc7944 */ /* 0x001fea0003c00000 */
[----:B------:R-:W-:-:S07]  /*0d00*/  MOV R4, R6 ;  /* 0x0000000600047202 */ /* 0x000fce0000000f00 */
.L_x_14298:
[----:B------:R-:W-:Y:S05]  /*0d10*/  BSYNC.RECONVERGENT B0 ;  /* 0x0000000000007941 */ /* 0x000fea0003800200 */
.L_x_14297:
        /* <DEDUP_REMOVED lines=13> */
[----:B------:R-:W-:-:S07]  /*0df0*/  IMAD.MOV.U32 R3, RZ, RZ, R6 ;  /* 0x000000ffff037224 */ /* 0x000fce00078e0006 */
.L_x_14300:
[----:B------:R-:W-:Y:S05]  /*0e00*/  BSYNC.RECONVERGENT B0 ;  /* 0x0000000000007941 */ /* 0x000fea0003800200 */
.L_x_14299:
        /* <DEDUP_REMOVED lines=14> */
.L_x_14302:
[----:B------:R-:W-:Y:S05]  /*0ef0*/  BSYNC.RECONVERGENT B0 ;  /* 0x0000000000007941 */ /* 0x000fea0003800200 */
.L_x_14301:
        /* <DEDUP_REMOVED lines=14> */
[----:B------:R-:W-:Y:S02]  /*0fe0*/  IADD3 R17, P0, PT, R18, R17, RZ ;  /* 0x0000001112117210 */ /* 0x000fe40007f1e0ff */
        /* <DEDUP_REMOVED lines=11> */
[----:B------:R-:W-:-:S03]  /*10a0*/  ISETP.GE.AND.EX P0, PT, R7, UR45, PT, P0 ;  /* 0x0000002d07007c0c */ /* 0x000fc6000bf06300 */
[----:B------:R1:W-:Y:S04]  /*10b0*/  STG.E desc[UR10][R14.64+0x104], R4 ;  /* 0x000104040e007986 */ /* 0x0003e8000c10190a */
[----:B------:R1:W-:Y:S04]  /*10c0*/  STG.E desc[UR12][R14.64+0x200], R3 ;  /* 0x000200030e007986 */ /* 0x0003e8000c10190c */
[----:B------:R1:W-:Y:S02]  /*10d0*/  STG.E desc[UR14][R14.64+0x204], R19 ;  /* 0x000204130e007986 */ /* 0x0003e4000c10190e */
[----:B------:R-:W-:Y:S05]  /*10e0*/  @!P0 BRA `(.L_x_14303) ;  /* 0xfffffff0005c8947 */ /* 0x000fea000383ffff */
[----:B------:R-:W-:Y:S05]  /*10f0*/  EXIT ;  /* 0x000000000000794d */ /* 0x000fea0003800000 */
.L_x_14290:
[----:B------:R-:W-:Y:S01]  /*1100*/  BSSY B0, `(.L_x_14304) ;  /* 0x0000007000007945 */ /* 0x000fe20003800000 */
[----:B------:R-:W-:Y:S02]  /*1110*/  MOV R12, 0x10 ;  /* 0x00000010000c7802 */ /* 0x000fe40000000f00 */
[----:B------:R-:W-:Y:S02]  /*1120*/  MOV R11, 0x1f ;  /* 0x0000001f000b7802 */ /* 0x000fe40000000f00 */
[----:B------:R-:W-:-:S07]  /*1130*/  MOV R15, 0xffffffff ;  /* 0xffffffff000f7802 */ /* 0x000fce0000000f00 */
[----:B0-----:R-:W-:Y:S05]  /*1140*/  WARPSYNC.COLLECTIVE R15, `(.L_x_14305) ;  /* 0x000000000f087348 */ /* 0x001fea0003c00000 */
[----:B------:R1:W2:Y:S02]  /*1150*/  SHFL.BFLY P6, R14, R13, R12, R11 ;  /* 0x0c00000c0d0e7389 */ /* 0x0002a400000c000b */
[----:B012---:R-:W-:Y:S05]  /*1160*/  ENDCOLLECTIVE ;  /* 0x000000000000791b */ /* 0x007fea0003800000 */
.L_x_14305:
[----:B------:R-:W-:Y:S05]  /*1170*/  BSYNC B0 ;  /* 0x0000000000007941 */ /* 0x000fea0003800000 */
.L_x_14304:
[----:B------:R-:W-:Y:S01]  /*1180*/  HFMA2 R11, -RZ, RZ, 0, 1.847743988037109375e-06 ;  /* 0x0000001fff0b7431 */ /* 0x000fe200000001ff */
[----:B------:R-:W-:Y:S01]  /*1190*/  FMNMX R13, R13, R14, !PT ;  /* 0x0000000e0d0d7209 */ /* 0x000fe20007800000 */
[----:B------:R-:W-:Y:S01]  /*11a0*/  IMAD.MOV.U32 R12, RZ, RZ, 0x8 ;  /* 0x00000008ff0c7424 */ /* 0x000fe200078e00ff */
[----:B------:R-:W-:-:S07]  /*11b0*/  MOV R15, 0xffffffff ;  /* 0xffffffff000f7802 */ /* 0x000fce0000000f00 */
[----:B------:R-:W-:Y:S05]  /*11c0*/  WARPSYNC.COLLECTIVE R15, `(.L_x_14306) ;  /* 0x000000000f087348 */ /* 0x000fea0003c00000 */
[----:B------:R0:W1:Y:S02]  /*11d0*/  SHFL.BFLY P6, R14, R13, R12, R11 ;  /* 0x0c00000c0d0e7389 */ /* 0x00006400000c000b */
[----:B01----:R-:W-:Y:S05]  /*11e0*/  ENDCOLLECTIVE ;  /* 0x000000000000791b */ /* 0x003fea0003800000 */
.L_x_14306:
[----:B------:R-:W-:Y:S01]  /*11f0*/  HFMA2 R12, -RZ, RZ, 0, 2.384185791015625e-07 ;  /* 0x00000004ff0c7431 */ /* 0x000fe200000001ff */
[----:B------:R-:W-:-:S04]  /*1200*/  FMNMX R0, R13, R14, !PT ;  /* 0x0000000e0d007209 */ /* 0x000fc80007800000 */
[----:B------:R-:W-:-:S07]  /*1210*/  MOV R13, R0 ;  /* 0x00000000000d7202 */ /* 0x000fce0000000f00 */
[----:B------:R-:W-:Y:S05]  /*1220*/  WARPSYNC.COLLECTIVE R15, `(.L_x_14307) ;  /* 0x000000000f087348 */ /* 0x000fea0003c00000 */
[----:B------:R0:W1:Y:S02]  /*1230*/  SHFL.BFLY P6, R14, R13, R12, R11 ;  /* 0x0c00000c0d0e7389 */ /* 0x00006400000c000b */
[----:B01----:R-:W-:Y:S05]  /*1240*/  ENDCOLLECTIVE ;  /* 0x000000000000791b */ /* 0x003fea0003800000 */
.L_x_14307:
[----:B------:R-:W-:Y:S02]  /*1250*/  MOV R12, 0x2 ;  /* 0x00000002000c7802 */ /* 0x000fe40000000f00 */
[----:B------:R-:W-:-:S05]  /*1260*/  FMNMX R2, R0, R14, !PT ;  /* 0x0000000e00027209 */ /* 0x000fca0007800000 */
[----:B------:R-:W-:-:S07]  /*1270*/  IMAD.MOV.U32 R13, RZ, RZ, R2 ;  /* 0x000000ffff0d7224 */ /* 0x000fce00078e0002 */
[----:B------:R-:W-:Y:S05]  /*1280*/  WARPSYNC.COLLECTIVE R15, `(.L_x_14308) ;  /* 0x000000000f087348 */ /* 0x000fea0003c00000 */
[----:B------:R0:W1:Y:S02]  /*1290*/  SHFL.BFLY P6, R14, R13, R12, R11 ;  /* 0x0c00000c0d0e7389 */ /* 0x00006400000c000b */
[----:B01----:R-:W-:Y:S05]  /*12a0*/  ENDCOLLECTIVE ;  /* 0x000000000000791b */ /* 0x003fea0003800000 */
.L_x_14308:
[----:B------:R-:W-:Y:S01]  /*12b0*/  HFMA2 R12, -RZ, RZ, 0, 5.9604644775390625e-08 ;  /* 0x00000001ff0c7431 */ /* 0x000fe200000001ff */
[----:B------:R-:W-:Y:S01]  /*12c0*/  FMNMX R3, R2, R14, !PT ;  /* 0x0000000e02037209 */ /* 0x000fe20007800000 */
[----:B------:R-:W-:-:S03]  /*12d0*/  IMAD.MOV.U32 R2, RZ, RZ, 0x437c0000 ;  /* 0x437c0000ff027424 */ /* 0x000fc600078e00ff */
[----:B------:R-:W-:-:S07]  /*12e0*/  MOV R13, R3 ;  /* 0x00000003000d7202 */ /* 0x000fce0000000f00 */
[----:B------:R-:W-:Y:S05]  /*12f0*/  WARPSYNC.COLLECTIVE R15, `(.L_x_14309) ;  /* 0x000000000f087348 */ /* 0x000fea0003c00000 */
[----:B------:R0:W1:Y:S02]  /*1300*/  SHFL.BFLY P6, R14, R13, R12, R11 ;  /* 0x0c00000c0d0e7389 */ /* 0x00006400000c000b */
[----:B01----:R-:W-:Y:S05]  /*1310*/  ENDCOLLECTIVE ;  /* 0x000000000000791b */ /* 0x003fea0003800000 */
.L_x_14309:
        /* <DEDUP_REMOVED lines=68> */
.L_x_14310:
[----:B------:R-:W-:Y:S02]  /*1760*/  HFMA2 R12, -RZ, RZ, 0, 4.76837158203125e-07 ;  /* 0x00000008ff0c7431 */ /* 0x000fe400000001ff */
[----:B------:R-:W-:-:S04]  /*1770*/  FADD R10, R13, R14 ;  /* 0x0000000e0d0a7221 */ /* 0x000fc80000000000 */
[----:B------:R-:W-:-:S07]  /*1780*/  IMAD.MOV.U32 R13, RZ, RZ, R10 ;  /* 0x000000ffff0d7224 */ /* 0x000fce00078e000a */
[----:B------:R-:W-:Y:S05]  /*1790*/  WARPSYNC.COLLECTIVE R15, `(.L_x_14311) ;  /* 0x000000000f087348 */ /* 0x000fea0003c00000 */
[----:B------:R0:W1:Y:S02]  /*17a0*/  SHFL.BFLY P6, R14, R13, R12, R11 ;  /* 0x0c00000c0d0e7389 */ /* 0x00006400000c000b */
[----:B01----:R-:W-:Y:S05]  /*17b0*/  ENDCOLLECTIVE ;  /* 0x000000000000791b */ /* 0x003fea0003800000 */
.L_x_14311:
[----:B------:R-:W-:Y:S02]  /*17c0*/  HFMA2 R12, -RZ, RZ, 0, 2.384185791015625e-07 ;  /* 0x00000004ff0c7431 */ /* 0x000fe400000001ff */
[----:B------:R-:W-:-:S05]  /*17d0*/  FADD R19, R10, R14 ;  /* 0x0000000e0a137221 */ /* 0x000fca0000000000 */
[----:B------:R-:W-:-:S07]  /*17e0*/  MOV R13, R19 ;  /* 0x00000013000d7202 */ /* 0x000fce0000000f00 */
[----:B------:R-:W-:Y:S05]  /*17f0*/  WARPSYNC.COLLECTIVE R15, `(.L_x_14312) ;  /* 0x000000000f087348 */ /* 0x000fea0003c00000 */
[----:B------:R0:W1:Y:S02]  /*1800*/  SHFL.BFLY P6, R14, R13, R12, R11 ;  /* 0x0c00000c0d0e7389 */ /* 0x00006400000c000b */
[----:B01----:R-:W-:Y:S05]  /*1810*/  ENDCOLLECTIVE ;  /* 0x000000000000791b */ /* 0x003fea0003800000 */
.L_x_14312:
[----:B------:R-:W-:Y:S02]  /*1820*/  IMAD.MOV.U32 R12, RZ, RZ, 0x2 ;  /* 0x00000002ff0c7424 */ /* 0x000fe400078e00ff */
[----:B------:R-:W-:-:S05]  /*1830*/  FADD R20, R19, R14 ;  /* 0x0000000e13147221 */ /* 0x000fca0000000000 */
[----:B------:R-:W-:-:S07]  /*1840*/  MOV R13, R20 ;  /* 0x00000014000d7202 */ /* 0x000fce0000000f00 */
[----:B------:R-:W-:Y:S05]  /*1850*/  WARPSYNC.COLLECTIVE R15, `(.L_x_14313) ;  /* 0x000000000f087348 */ /* 0x000fea0003c00000 */
[----:B------:R0:W1:Y:S02]  /*1860*/  SHFL.BFLY P6, R14, R13, R12, R11 ;  /* 0x0c00000c0d0e7389 */ /* 0x00006400000c000b */
[----:B01----:R-:W-:Y:S05]  /*1870*/  ENDCOLLECTIVE ;  /* 0x000000000000791b */ /* 0x003fea0003800000 */
.L_x_14313:
[----:B------:R-:W-:Y:S02]  /*1880*/  HFMA2 R12, -RZ, RZ, 0, 5.9604644775390625e-08 ;  /* 0x00000001ff0c7431 */ /* 0x000fe400000001ff */
[----:B------:R-:W-:-:S05]  /*1890*/  FADD R21, R20, R14 ;  /* 0x0000000e14157221 */ /* 0x000fca0000000000 */
[----:B------:R-:W-:-:S07]  /*18a0*/  MOV R13, R21 ;  /* 0x00000015000d7202 */ /* 0x000fce0000000f00 */
[----:B------:R-:W-:Y:S05]  /*18b0*/  WARPSYNC.COLLECTIVE R15, `(.L_x_14314) ;  /* 0x000000000f087348 */ /* 0x000fea0003c00000 */
[----:B------:R0:W1:Y:S02]  /*18c0*/  SHFL.BFLY P6, R14, R13, R12, R11 ;  /* 0x0c00000c0d0e7389 */ /* 0x00006400000c000b */
[----:B01----:R-:W-:Y:S05]  /*18d0*/  ENDCOLLECTIVE ;  /* 0x000000000000791b */ /* 0x003fea0003800000 */
.L_x_14314:
[----:B------:R-:W-:Y:S05]  /*18e0*/  BRA `(.L_x_14315) ;  /* 0xfffffff0001c7947 */ /* 0x000fea000383ffff */
        .weak           $__internal_286_$__cuda_sm3x_div_rn_noftz_f32_slowpath
        .type           $__internal_286_$__cuda_sm3x_div_rn_noftz_f32_slowpath,@function
        .size           $__internal_286_$__cuda_sm3x_div_rn_noftz_f32_slowpath,(.L_x_15603 - $__internal_286_$__cuda_sm3x_div_rn_noftz_f32_slowpath)
$__internal_286_$__cuda_sm3x_div_rn_noftz_f32_slowpath:
        /* <DEDUP_REMOVED lines=34> */
.L_x_14317:
        /* <DEDUP_REMOVED lines=51> */
.L_x_14324:
[----:B------:R-:W-:-:S04]  /*1e40*/  LOP3.LUT R6, R6, 0x80000000, RZ, 0xc0, !PT ;  /* 0x8000000006067812 */ /* 0x000fc800078ec0ff */
[----:B------:R-:W-:Y:S01]  /*1e50*/  LOP3.LUT R6, R6, 0x7f800000, RZ, 0xfc, !PT ;  /* 0x7f80000006067812 */ /* 0x000fe200078efcff */
[----:B------:R-:W-:Y:S06]  /*1e60*/  BRA `(.L_x_14325) ;  /* 0x0000000000047947 */ /* 0x000fec0003800000 */
.L_x_14323:
[----:B------:R-:W-:-:S07]  /*1e70*/  LEA R6, R25, R6, 0x17 ;  /* 0x0000000619067211 */ /* 0x000fce00078eb8ff */
.L_x_14325:
[----:B------:R-:W-:Y:S05]  /*1e80*/  BSYNC.RECONVERGENT B2 ;  /* 0x0000000000027941 */ /* 0x000fea0003800200 */
.L_x_14322:
[----:B------:R-:W-:Y:S05]  /*1e90*/  BRA `(.L_x_14326) ;  /* 0x0000000000207947 */ /* 0x000fea0003800000 */
.L_x_14321:
[----:B------:R-:W-:-:S04]  /*1ea0*/  LOP3.LUT R6, R11, 0x80000000, R6, 0x48, !PT ;  /* 0x800000000b067812 */ /* 0x000fc800078e4806 */
[----:B------:R-:W-:Y:S01]  /*1eb0*/  LOP3.LUT R6, R6, 0x7f800000, RZ, 0xfc, !PT ;  /* 0x7f80000006067812 */ /* 0x000fe200078efcff */
[----:B------:R-:W-:Y:S06]  /*1ec0*/  BRA `(.L_x_14326) ;  /* 0x0000000000147947 */ /* 0x000fec0003800000 */
.L_x_14320:
[----:B------:R-:W-:Y:S01]  /*1ed0*/  LOP3.LUT R6, R11, 0x80000000, R6, 0x48, !PT ;  /* 0x800000000b067812 */ /* 0x000fe200078e4806 */
[----:B------:R-:W-:Y:S06]  /*1ee0*/  BRA `(.L_x_14326) ;  /* 0x00000000000c7947 */ /* 0x000fec0003800000 */
.L_x_14319:
[----:B------:R-:W0:Y:S01]  /*1ef0*/  MUFU.RSQ R6, -QNAN ;  /* 0xffc0000000067908 */ /* 0x000e220000001400 */
[----:B------:R-:W-:Y:S05]  /*1f00*/  BRA `(.L_x_14326) ;  /* 0x0000000000047947 */ /* 0x000fea0003800000 */
.L_x_14318:
[----:B------:R-:W-:-:S07]  /*1f10*/  FADD.FTZ R6, R6, R11 ;  /* 0x0000000b06067221 */ /* 0x000fce0000010000 */
.L_x_14326:
[----:B------:R-:W-:Y:S05]  /*1f20*/  BSYNC.RECONVERGENT B1 ;  /* 0x0000000000017941 */ /* 0x000fea0003800200 */
.L_x_14316:
[----:B------:R-:W-:Y:S01]  /*1f30*/  HFMA2 R11, -RZ, RZ, 0, 0 ;  /* 0x00000000ff0b7431 */ /* 0x000fe200000001ff */
[----:B------:R-:W-:-:S04]  /*1f40*/  MOV R10, R15 ;  /* 0x0000000f000a7202 */ /* 0x000fc80000000f00 */
[----:B0-----:R-:W-:Y:S05]  /*1f50*/  RET.REL.NODEC R10 `(_ZN7oneflow4cuda7softmax15SoftmaxWarpImplI10SimpleLoadIffE11SimpleStoreIffEfLi2ELi6ELi32ELi1ELb0ELNS1_9AlgorithmE0EEEvT_T0_ll) ;  /* 0xffffffe00a287950 */ /* 0x001fea0003c3ffff */
.L_x_14327:
        /* <DEDUP_REMOVED lines=10> */
.L_x_15603:


//--------------------- .text._ZN7oneflow4cuda7softmax15SoftmaxWarpImplI10SimpleLoadIffE11SimpleStoreIffEfLi2ELi4ELi32ELi1ELb1ELNS1_9AlgorithmE0EEEvT_T0_ll --------------------------
	.section	.text._ZN7oneflow4cuda7softmax15SoftmaxWarpImplI10SimpleLoadIffE11SimpleStoreIffEfLi2ELi4ELi32ELi1ELb1ELNS1_9AlgorithmE0EEEvT_T0_ll,"ax",@progbits
	.align	128
        .global         _ZN7oneflow4cuda7softmax15SoftmaxWarpImplI10SimpleLoadIffE11SimpleStoreIffEfLi2ELi4ELi32ELi1ELb1ELNS1_9AlgorithmE0EEEvT_T0_ll
        .type           _ZN7oneflow4cuda7softmax15SoftmaxWarpImplI10SimpleLoadIffE11SimpleStoreIffEfLi2ELi4ELi32ELi1ELb1ELNS1_9AlgorithmE0EEEvT_T0_ll,@function
        .size           _ZN7oneflow4cuda7softmax15SoftmaxWarpImplI10SimpleLoadIffE11SimpleStoreIffEfLi2ELi4ELi32ELi1ELb1ELNS1_9AlgorithmE0EEEvT_T0_ll,(.L_x_15604 - _ZN7oneflow4cuda7softmax15SoftmaxWarpImplI10SimpleLoadIffE11SimpleStoreIffEfLi2ELi4ELi32ELi1ELb1ELNS1_9AlgorithmE0EEEvT_T0_ll)
        .other          _ZN7oneflow4cuda7softmax15SoftmaxWarpImplI10SimpleLoadIffE11SimpleStoreIffEfLi2ELi4ELi32ELi1ELb1ELNS1_9AlgorithmE0EEEvT_T0_ll,@"STO_CUDA_ENTRY STV_DEFAULT"
_ZN7oneflow4cuda7softmax15SoftmaxWarpImplI10SimpleLoadIffE11SimpleStoreIffEfLi2ELi4ELi32ELi1ELb1ELNS1_9AlgorithmE0EEEvT_T0_ll:
.text._ZN7oneflow4cuda7softmax15SoftmaxWarpImplI10SimpleLoadIffE11SimpleStoreIffEfLi2ELi4ELi32ELi1ELb1ELNS1_9AlgorithmE0EEEvT_T0_ll:
        /* <DEDUP_REMOVED lines=24> */
.L_x_14328:
        /* <DEDUP_REMOVED lines=15> */
.L_x_14342:
[----:B-12---:R-:W1:Y:S01]  /*0270*/  LDC.64 R12, c[0x0][0x388] ;  /* 0x0000e200ff0c7b82 */ /* 0x006e620000000a00 */
[----:B------:R-:W-:Y:S02]  /*0280*/  ISETP.GE.U32.AND P0, PT, R10, UR40, PT ;  /* 0x000000280a007c0c */ /* 0x000fe4000bf06070 */
[----:B------:R-:W-:Y:S02]  /*0290*/  ISETP.GE.U32.AND P1, PT, R16, UR40, PT ;  /* 0x0000002810007c0c */ /* 0x000fe4000bf26070 */
[----:B------:R-:W-:Y:S02]  /*02a0*/  ISETP.GE.AND.EX P0, PT, RZ, UR41, PT, P0 ;  /* 0x00000029ff007c0c */ /* 0x000fe4000bf06300 */
[----:B------:R-:W-:Y:S01]  /*02b0*/  ISETP.GE.AND.EX P1, PT, RZ, UR41, PT, P1 ;  /* 0x00000029ff007c0c */ /* 0x000fe2000bf26310 */
[----:B---3--:R-:W3:Y:S08]  /*02c0*/  LDC.64 R18, c[0x0][0x388] ;  /* 0x0000e200ff127b82 */ /* 0x008ef00000000a00 */
[----:B------:R-:W4:Y:S02]  /*02d0*/  LDC.64 R14, c[0x0][0x380] ;  /* 0x0000e000ff0e7b82 */ /* 0x000f240000000a00 */
[----:B------:R-:W-:Y:S01]  /*02e0*/  @!P0 IMAD.MOV.U32 R11, RZ, RZ, RZ ;  /* 0x000000ffff0b8224 */ /* 0x000fe200078e00ff */
[----:B--2---:R-:W-:-:S02]  /*02f0*/  @!P0 R2UR UR4, R6 ;  /* 0x00000000060482ca */ /* 0x004fc400000e0000 */
[----:B------:R-:W-:Y:S02]  /*0300*/  @!P0 R2UR UR5, R7 ;  /* 0x00000000070582ca */ /* 0x000fe400000e0000 */
[C---:B------:R-:W-:Y:S01]  /*0310*/  @!P0 R2UR UR6, R6.reuse ;  /* 0x00000000060682ca */ /* 0x040fe200000e0000 */
[----:B------:R-:W2:Y:S01]  /*0320*/  LDC.64 R2, c[0x0][0x380] ;  /* 0x0000e000ff027b82 */ /* 0x000ea20000000a00 */
[-C--:B-1----:R-:W-:Y:S01]  /*0330*/  @!P0 IMAD R0, R5, R12.reuse, RZ ;  /* 0x0000000c05008224 */ /* 0x082fe200078e02ff */
[C---:B------:R-:W-:Y:S02]  /*0340*/  @!P0 R2UR UR7, R7.reuse ;  /* 0x00000000070782ca */ /* 0x040fe400000e0000 */
[----:B------:R-:W-:Y:S01]  /*0350*/  @!P1 R2UR UR8, R6 ;  /* 0x00000000060892ca */ /* 0x000fe200000e0000 */
[C---:B------:R-:W-:Y:S01]  /*0360*/  @!P0 IMAD R17, R8.reuse, R13, R0 ;  /* 0x0000000d08118224 */ /* 0x040fe200078e0200 */
[----:B------:R-:W-:Y:S01]  /*0370*/  @!P1 R2UR UR9, R7 ;  /* 0x00000000070992ca */ /* 0x000fe200000e0000 */
[----:B------:R-:W-:Y:S01]  /*0380*/  @!P0 IMAD.WIDE.U32 R12, R8, R12, R10 ;  /* 0x0000000c080c8225 */ /* 0x000fe200078e000a */
[----:B------:R-:W-:-:S02]  /*0390*/  @!P1 MOV R11, RZ ;  /* 0x000000ff000b9202 */ /* 0x000fc40000000f00 */
[----:B------:R-:W-:Y:S01]  /*03a0*/  @!P1 R2UR UR10, R6 ;  /* 0x00000000060a92ca */ /* 0x000fe200000e0000 */
[-C--:B---3--:R-:W-:Y:S01]  /*03b0*/  @!P1 IMAD R4, R5, R18.reuse, RZ ;  /* 0x0000001205049224 */ /* 0x088fe200078e02ff */
[----:B------:R-:W-:Y:S01]  /*03c0*/  @!P1 R2UR UR11, R7 ;  /* 0x00000000070b92ca */ /* 0x000fe200000e0000 */
[----:B------:R-:W-:Y:S01]  /*03d0*/  @!P0 IMAD.IADD R0, R13, 0x1, R17 ;  /* 0x000000010d008824 */ /* 0x000fe200078e0211 */
[----:B------:R-:W-:Y:S01]  /*03e0*/  MOV R17, 0xff800000 ;  /* 0xff80000000117802 */ /* 0x000fe20000000f00 */
[C---:B------:R-:W-:Y:S02]  /*03f0*/  @!P1 IMAD R21, R8.reuse, R19, R4 ;  /* 0x0000001308159224 */ /* 0x040fe400078e0204 */
[----:B------:R-:W-:-:S04]  /*0400*/  @!P1 IMAD.WIDE.U32 R18, R8, R18, R10 ;  /* 0x0000001208129225 */ /* 0x000fc800078e000a */
[----:B------:R-:W-:Y:S01]  /*0410*/  IMAD.MOV.U32 R4, RZ, RZ, -0x800000 ;  /* 0xff800000ff047424 */ /* 0x000fe200078e00ff */
[----:B------:R-:W-:Y:S02]  /*0420*/  @!P1 IADD3 R21, PT, PT, R19, R21, RZ ;  /* 0x0000001513159210 */ /* 0x000fe40007ffe0ff */
[----:B----4-:R-:W-:Y:S02]  /*0430*/  @!P1 LEA R14, P3, R18, R14, 0x2 ;  /* 0x0000000e120e9211 */ /* 0x010fe400078610ff */
[----:B--2---:R-:W-:Y:S02]  /*0440*/  @!P0 LEA R2, P2, R12, R2, 0x2 ;  /* 0x000000020c028211 */ /* 0x004fe400078410ff */
[----:B------:R-:W-:Y:S01]  /*0450*/  @!P1 LEA.HI.X R15, R18, R15, R21, 0x2, P3 ;  /* 0x0000000f120f9211 */ /* 0x000fe200018f1415 */
[----:B------:R-:W-:Y:S01]  /*0460*/  IMAD.MOV.U32 R18, RZ, RZ, -0x800000 ;  /* 0xff800000ff127424 */ /* 0x000fe200078e00ff */
[----:B------:R-:W-:Y:S02]  /*0470*/  @!P0 LEA.HI.X R3, R12, R3, R0, 0x2, P2 ;  /* 0x000000030c038211 */ /* 0x000fe400010f1400 */
[----:B------:R-:W-:Y:S01]  /*0480*/  MOV R19, 0xff800000 ;  /* 0xff80000000137802 */ /* 0x000fe20000000f00 */
[----:B------:R-:W2:Y:S04]  /*0490*/  @!P1 LDG.E R4, desc[UR8][R14.64+0x100] ;  /* 0x000100080e049981 */ /* 0x000ea8000c1e1900 */
[----:B------:R-:W3:Y:S04]  /*04a0*/  @!P0 LDG.E R18, desc[UR4][R2.64] ;  /* 0x0000000402128981 */ /* 0x000ee8000c1e1900 */
[----:B------:R-:W3:Y:S04]  /*04b0*/  @!P0 LDG.E R17, desc[UR6][R2.64+0x4] ;  /* 0x0000040602118981 */ /* 0x000ee8000c1e1900 */
[----:B------:R-:W2:Y:S01]  /*04c0*/  @!P1 LDG.E R19, desc[UR10][R14.64+0x104] ;  /* 0x0001040a0e139981 */ /* 0x000ea2000c1e1900 */
[----:B------:R-:W-:Y:S01]  /*04d0*/  IMAD.MOV.U32 R13, RZ, RZ, -0x800000 ;  /* 0xff800000ff0d7424 */ /* 0x000fe200078e00ff */
[----:B------:R-:W-:Y:S01]  /*04e0*/  UMOV UR4, 0xffffffff ;  /* 0xffffffff00047882 */ /* 0x000fe20000000000 */
[----:B---3--:R-:W-:-:S04]  /*04f0*/  @!P0 FMNMX3 R13, R18, -INF , R17, !PT ;  /* 0xff800000120d8876 */ /* 0x008fc80007800011 */
[----:B--2---:R-:W-:Y:S01]  /*0500*/  @!P1 FMNMX3 R13, R13, R4, R19, !PT ;  /* 0x000000040d0d9276 */ /* 0x004fe20007800013 */
        /* <DEDUP_REMOVED lines=62> */
.L_x_14354:
        /* <DEDUP_REMOVED lines=11> */
[----:B01----:R-:W-:Y:S05]  /*09a0*/  CALL.REL.NOINC `($__internal_287_$__cuda_sm3x_div_rn_noftz_f32_slowpath) ;  /* 0x0000000800fc7944 */ /* 0x003fea0003c00000 */
[----:B------:R-:W-:-:S07]  /*09b0*/  MOV R12, R4 ;  /* 0x00000004000c7202 */ /* 0x000fce0000000f00 */
.L_x_14331:
[----:B------:R-:W-:Y:S05]  /*09c0*/  BSYNC.RECONVERGENT B0 ;  /* 0x0000000000007941 */ /* 0x000fea0003800200 */
.L_x_14330:
        /* <DEDUP_REMOVED lines=11> */
[----:B01----:R-:W-:Y:S05]  /*0a80*/  CALL.REL.NOINC `($__internal_287_$__cuda_sm3x_div_rn_noftz_f32_slowpath) ;  /* 0x0000000800c47944 */ /* 0x003fea0003c00000 */
[----:B------:R-:W-:-:S07]  /*0a90*/  MOV R13, R4 ;  /* 0x00000004000d7202 */ /* 0x000fce0000000f00 */
.L_x_14333:
[----:B------:R-:W-:Y:S05]  /*0aa0*/  BSYNC.RECONVERGENT B0 ;  /* 0x0000000000007941 */ /* 0x000fea0003800200 */
.L_x_14332:
        /* <DEDUP_REMOVED lines=13> */
.L_x_14335:
[----:B------:R-:W-:Y:S05]  /*0b80*/  BSYNC.RECONVERGENT B0 ;  /* 0x0000000000007941 */ /* 0x000fea0003800200 */
.L_x_14334:
        /* <DEDUP_REMOVED lines=11> */
[----:B01----:R-:W-:Y:S05]  /*0c40*/  CALL.REL.NOINC `($__internal_287_$__cuda_sm3x_div_rn_noftz_f32_slowpath) ;  /* 0x0000000800547944 */ /* 0x003fea0003c00000 */
[----:B------:R-:W-:-:S07]  /*0c50*/  IMAD.MOV.U32 R2, RZ, RZ, R4 ;  /* 0x000000ffff027224 */ /* 0x000fce00078e0004 */
.L_x_14337:
[----:B------:R-:W-:Y:S05]  /*0c60*/  BSYNC.RECONVERGENT B0 ;  /* 0x0000000000007941 */ /* 0x000fea0003800200 */
.L_x_14336:
        /* <DEDUP_REMOVED lines=10> */
[----:B------:R-:W-:-:S04]  /*0d10*/  IMAD.WIDE.U32 R14, R8, UR38, R10 ;  /* 0x00000026080e7c25 */ /* 0x000fc8000f8e000a */
[----:B------:R-:W-:Y:S01]  /*0d20*/  IMAD R11, R8, UR39, R17 ;  /* 0x00000027080b7c24 */ /* 0x000fe2000f8e0211 */
[----:B------:R-:W-:-:S04]  /*0d30*/  LEA R18, P0, R14, UR36, 0x2 ;  /* 0x000000240e127c11 */ /* 0x000fc8000f8010ff */
[----:B------:R-:W-:-:S04]  /*0d40*/  IADD3 R11, PT, PT, R15, R11, RZ ;  /* 0x0000000b0f0b7210 */ /* 0x000fc80007ffe0ff */
[----:B------:R-:W-:-:S05]  /*0d50*/  LEA.HI.X R19, R14, UR37, R11, 0x2, P0 ;  /* 0x000000250e137c11 */ /* 0x000fca00080f140b */
[----:B------:R2:W-:Y:S04]  /*0d60*/  STG.E desc[UR4][R18.64], R12 ;  /* 0x0000000c12007986 */ /* 0x0005e8000c101904 */
[----:B------:R2:W-:Y:S02]  /*0d70*/  STG.E desc[UR6][R18.64+0x4], R13 ;  /* 0x0000040d12007986 */ /* 0x0005e4000c101906 */
.L_x_14339:
[----:B------:R-:W-:Y:S05]  /*0d80*/  BSYNC.RECONVERGENT B0 ;  /* 0x0000000000007941 */ /* 0x000fea0003800200 */
.L_x_14338:
        /* <DEDUP_REMOVED lines=9> */
[----:B------:R-:W-:-:S04]  /*0e20*/  R2UR UR7, R7 ;  /* 0x00000000070772ca */ /* 0x000fc800000e0000 */
[----:B------:R-:W-:Y:S02]  /*0e30*/  IADD3 R15, PT, PT, R13, R15, RZ ;  /* 0x0000000f0d0f7210 */ /* 0x000fe40007ffe0ff */
[----:B------:R-:W-:-:S04]  /*0e40*/  LEA R14, P0, R12, UR36, 0x2 ;  /* 0x000000240c0e7c11 */ /* 0x000fc8000f8010ff */
[----:B------:R-:W-:-:S05]  /*0e50*/  LEA.HI.X R15, R12, UR37, R15, 0x2, P0 ;  /* 0x000000250c0f7c11 */ /* 0x000fca00080f140f */
[----:B------:R3:W-:Y:S04]  /*0e60*/  STG.E desc[UR4][R14.64+0x100], R3 ;  /* 0x000100030e007986 */ /* 0x0007e8000c101904 */
[----:B------:R3:W-:Y:S02]  /*0e70*/  STG.E desc[UR6][R14.64+0x104], R2 ;  /* 0x000104020e007986 */ /* 0x0007e4000c101906 */
.L_x_14341:
[----:B------:R-:W-:Y:S05]  /*0e80*/  BSYNC.RECONVERGENT B0 ;  /* 0x0000000000007941 */ /* 0x000fea0003800200 */
.L_x_14340:
[----:B------:R-:W-:-:S04]  /*0e90*/  IADD3 R8, P0, PT, R9, R8, RZ ;  /* 0x0000000809087210 */ /* 0x000fc80007f1e0ff */
[----:B------:R-:W-:Y:S02]  /*0ea0*/  LEA.HI.X.SX32 R5, R9, R5, 0x1, P0 ;  /* 0x0000000509057211 */ /* 0x000fe400000f0eff */
[----:B------:R-:W-:-:S04]  /*0eb0*/  ISETP.GE.U32.AND P0, PT, R8, UR42, PT ;  /* 0x0000002a08007c0c */ /* 0x000fc8000bf06070 */
[----:B------:R-:W-:-:S13]  /*0ec0*/  ISETP.GE.AND.EX P0, PT, R5, UR43, PT, P0 ;  /* 0x0000002b05007c0c */ /* 0x000fda000bf06300 */
[----:B------:R-:W-:Y:S05]  /*0ed0*/  @!P0 BRA `(.L_x_14342) ;  /* 0xfffffff000e48947 */ /* 0x000fea000383ffff */
[----:B------:R-:W-:Y:S05]  /*0ee0*/  EXIT ;  /* 0x000000000000794d */ /* 0x000fea0003800000 */
.L_x_14329:
[----:B------:R-:W-:Y:S01]  /*0ef0*/  BSSY B0, `(.L_x_14343) ;  /* 0x0000007000007945 */ /* 0x000fe20003800000 */
[----:B------:R-:W-:Y:S01]  /*0f00*/  MOV R12, 0x10 ;  /* 0x00000010000c7802 */ /* 0x000fe20000000f00 */
[----:B------:R-:W-:Y:S01]  /*0f10*/  IMAD.MOV.U32 R11, RZ, RZ, 0x1f ;  /* 0x0000001fff0b7424 */ /* 0x000fe200078e00ff */
[----:B------:R-:W-:-:S07]  /*0f20*/  MOV R15, 0xffffffff ;  /* 0xffffffff000f7802 */ /* 0x000fce0000000f00 */
[----:B0-----:R-:W-:Y:S05]  /*0f30*/  WARPSYNC.COLLECTIVE R15, `(.L_x_14344) ;  /* 0x000000000f087348 */ /* 0x001fea0003c00000 */
[----:B------:R1:W2:Y:S02]  /*0f40*/  SHFL.BFLY P6, R14, R13, R12, R11 ;  /* 0x0c00000c0d0e7389 */ /* 0x0002a400000c000b */
[----:B012---:R-:W-:Y:S05]  /*0f50*/  ENDCOLLECTIVE ;  /* 0x000000000000791b */ /* 0x007fea0003800000 */
.L_x_14344:
[----:B------:R-:W-:Y:S05]  /*0f60*/  BSYNC B0 ;  /* 0x0000000000007941 */ /* 0x000fea0003800000 */
.L_x_14343:
[----:B------:R-:W-:Y:S01]  /*0f70*/  HFMA2 R12, -RZ, RZ, 0, 4.76837158203125e-07 ;  /* 0x00000008ff0c7431 */ /* 0x000fe200000001ff */
[----:B------:R-:W-:Y:S01]  /*0f80*/  FMNMX R13, R14, R13, !PT ;  /* 0x0000000d0e0d7209 */ /* 0x000fe20007800000 */
[----:B------:R-:W-:Y:S01]  /*0f90*/  IMAD.MOV.U32 R11, RZ, RZ, 0x1f ;  /* 0x0000001fff0b7424 */ /* 0x000fe200078e00ff */
[----:B------:R-:W-:-:S07]  /*0fa0*/  MOV R15, 0xffffffff ;  /* 0xffffffff000f7802 */ /* 0x000fce0000000f00 */
[----:B------:R-:W-:Y:S05]  /*0fb0*/  WARPSYNC.COLLECTIVE R15, `(.L_x_14345) ;  /* 0x000000000f087348 */ /* 0x000fea0003c00000 */
[----:B------:R0:W1:Y:S02]  /*0fc0*/  SHFL.BFLY P6, R14, R13, R12, R11 ;  /* 0x0c00000c0d0e7389 */ /* 0x00006400000c000b */
[----:B01----:R-:W-:Y:S05]  /*0fd0*/  ENDCOLLECTIVE ;  /* 0x000000000000791b */ /* 0x003fea0003800000 */
.L_x_14345:
[----:B------:R-:W-:Y:S01]  /*0fe0*/  IMAD.MOV.U32 R12, RZ, RZ, 0x4 ;  /* 0x00000004ff0c7424 */ /* 0x000fe200078e00ff */
[----:B------:R-:W-:-:S04]  /*0ff0*/  FMNMX R0, R13, R14, !PT ;  /* 0x0000000e0d007209 */ /* 0x000fc80007800000 */
[----:B------:R-:W-:-:S07]  /*1000*/  MOV R13, R0 ;  /* 0x00000000000d7202 */ /* 0x000fce0000000f00 */
[----:B------:R-:W-:Y:S05]  /*1010*/  WARPSYNC.COLLECTIVE R15, `(.L_x_14346) ;  /* 0x000000000f087348 */ /* 0x000fea0003c00000 */
[----:B------:R0:W1:Y:S02]  /*1020*/  SHFL.BFLY P6, R14, R13, R12, R11 ;  /* 0x0c00000c0d0e7389 */ /* 0x00006400000c000b */
[----:B01----:R-:W-:Y:S05]  /*1030*/  ENDCOLLECTIVE ;  /* 0x000000000000791b */ /* 0x003fea0003800000 */
.L_x_14346:
[----:B------:R-:W-:Y:S01]  /*1040*/  HFMA2 R12, -RZ, RZ, 0, 1.1920928955078125e-07 ;  /* 0x00000002ff0c7431 */ /* 0x000fe200000001ff */
[----:B------:R-:W-:-:S04]  /*1050*/  FMNMX R2, R0, R14, !PT ;  /* 0x0000000e00027209 */ /* 0x000fc80007800000 */
[----:B------:R-:W-:-:S07]  /*1060*/  MOV R13, R2 ;  /* 0x00000002000d7202 */ /* 0x000fce0000000f00 */
[----:B------:R-:W-:Y:S05]  /*1070*/  WARPSYNC.COLLECTIVE R15, `(.L_x_14347) ;  /* 0x000000000f087348 */ /* 0x000fea0003c00000 */
[----:B------:R0:W1:Y:S02]  /*1080*/  SHFL.BFLY P6, R14, R13, R12, R11 ;  /* 0x0c00000c0d0e7389 */ /* 0x00006400000c000b */
[----:B01----:R-:W-:Y:S05]  /*1090*/  ENDCOLLECTIVE ;  /* 0x000000000000791b */ /* 0x003fea0003800000 */
.L_x_14347:
[----:B------:R-:W-:Y:S02]  /*10a0*/  MOV R12, 0x1 ;  /* 0x00000001000c7802 */ /* 0x000fe40000000f00 */
[----:B------:R-:W-:Y:S01]  /*10b0*/  FMNMX R3, R2, R14, !PT ;  /* 0x0000000e02037209 */ /* 0x000fe20007800000 */
[----:B------:R-:W-:-:S04]  /*10c0*/  IMAD.MOV.U32 R2, RZ, RZ, 0x437c0000 ;  /* 0x437c0000ff027424 */ /* 0x000fc800078e00ff */
[----:B------:R-:W-:-:S07]  /*10d0*/  IMAD.MOV.U32 R13, RZ, RZ, R3 ;  /* 0x000000ffff0d7224 */ /* 0x000fce00078e0003 */
[----:B------:R-:W-:Y:S05]  /*10e0*/  WARPSYNC.COLLECTIVE R15, `(.L_x_14348) ;  /* 0x000000000f087348 */ /* 0x000fea0003c00000 */
[----:B------:R0:W1:Y:S02]  /*10f0*/  SHFL.BFLY P6, R14, R13, R12, R11 ;  /* 0x0c00000c0d0e7389 */ /* 0x00006400000c000b */
[----:B01----:R-:W-:Y:S05]  /*1100*/  ENDCOLLECTIVE ;  /* 0x000000000000791b */ /* 0x003fea0003800000 */
.L_x_14348:
        /* <DEDUP_REMOVED lines=48> */
.L_x_14349:
[----:B------:R-:W-:Y:S02]  /*1410*/  IMAD.MOV.U32 R12, RZ, RZ, 0x8 ;  /* 0x00000008ff0c7424 */ /* 0x000fe400078e00ff */
[----:B------:R-:W-:-:S05]  /*1420*/  FADD R17, R13, R14 ;  /* 0x0000000e0d117221 */ /* 0x000fca0000000000 */
[----:B------:R-:W-:-:S07]  /*1430*/  MOV R13, R17 ;  /* 0x00000011000d7202 */ /* 0x000fce0000000f00 */
[----:B------:R-:W-:Y:S05]  /*1440*/  WARPSYNC.COLLECTIVE R15, `(.L_x_14350) ;  /* 0x000000000f087348 */ /* 0x000fea0003c00000 */
[----:B------:R0:W1:Y:S02]  /*1450*/  SHFL.BFLY P6, R14, R13, R12, R11 ;  /* 0x0c00000c0d0e7389 */ /* 0x00006400000c000b */
[----:B01----:R-:W-:Y:S05]  /*1460*/  ENDCOLLECTIVE ;  /* 0x000000000000791b */ /* 0x003fea0003800000 */
.L_x_14350:
[----:B------:R-:W-:Y:S02]  /*1470*/  HFMA2 R12, -RZ, RZ, 0, 2.384185791015625e-07 ;  /* 0x00000004ff0c7431 */ /* 0x000fe400000001ff */
[----:B------:R-:W-:-:S05]  /*1480*/  FADD R18, R17, R14 ;  /* 0x0000000e11127221 */ /* 0x000fca0000000000 */
[----:B------:R-:W-:-:S07]  /*1490*/  MOV R13, R18 ;  /* 0x00000012000d7202 */ /* 0x000fce0000000f00 */
[----:B------:R-:W-:Y:S05]  /*14a0*/  WARPSYNC.COLLECTIVE R15, `(.L_x_14351) ;  /* 0x000000000f087348 */ /* 0x000fea0003c00000 */
[----:B------:R0:W1:Y:S02]  /*14b0*/  SHFL.BFLY P6, R14, R13, R12, R11 ;  /* 0x0c00000c0d0e7389 */ /* 0x00006400000c000b */
[----:B01----:R-:W-:Y:S05]  /*14c0*/  ENDCOLLECTIVE ;  /* 0x000000000000791b */ /* 0x003fea0003800000 */
.L_x_14351:
[----:B------:R-:W-:Y:S01]  /*14d0*/  MOV R12, 0x2 ;  /* 0x00000002000c7802 */ /* 0x000fe20000000f00 */
[----:B------:R-:W-:-:S04]  /*14e0*/  FADD R19, R18, R14 ;  /* 0x0000000e12137221 */ /* 0x000fc80000000000 */
[----:B------:R-:W-:-:S07]  /*14f0*/  IMAD.MOV.U32 R13, RZ, RZ, R19 ;  /* 0x000000ffff0d7224 */ /* 0x000fce00078e0013 */
[----:B------:R-:W-:Y:S05]  /*1500*/  WARPSYNC.COLLECTIVE R15, `(.L_x_14352) ;  /* 0x000000000f087348 */ /* 0x000fea0003c00000 */
[----:B------:R0:W1:Y:S02]  /*1510*/  SHFL.BFLY P6, R14, R13, R12, R11 ;  /* 0x0c00000c0d0e7389 */ /* 0x00006400000c000b */
[----:B01----:R-:W-:Y:S05]  /*1520*/  ENDCOLLECTIVE ;  /* 0x000000000000791b */ /* 0x003fea0003800000 */
.L_x_14352:
[----:B------:R-:W-:Y:S02]  /*1530*/  IMAD.MOV.U32 R12, RZ, RZ, 0x1 ;  /* 0x00000001ff0c7424 */ /* 0x000fe400078e00ff */
[----:B------:R-:W-:-:S05]  /*1540*/  FADD R20, R19, R14 ;  /* 0x0000000e13147221 */ /* 0x000fca0000000000 */
[----:B------:R-:W-:-:S07]  /*1550*/  MOV R13, R20 ;  /* 0x00000014000d7202 */ /* 0x000fce0000000f00 */
[----:B------:R-:W-:Y:S05]  /*1560*/  WARPSYNC.COLLECTIVE R15, `(.L_x_14353) ;  /* 0x000000000f087348 */ /* 0x000fea0003c00000 */
[----:B------:R0:W1:Y:S02]  /*1570*/  SHFL.BFLY P6, R14, R13, R12, R11 ;  /* 0x0c00000c0d0e7389 */ /* 0x00006400000c000b */
[----:B01----:R-:W-:Y:S05]  /*1580*/  ENDCOLLECTIVE ;  /* 0x000000000000791b */ /* 0x003fea0003800000 */
.L_x_14353:
[----:B------:R-:W-:Y:S05]  /*1590*/  BRA `(.L_x_14354) ;  /* 0xfffffff000d47947 */ /* 0x000fea000383ffff */
        .weak           $__internal_287_$__cuda_sm3x_div_rn_noftz_f32_slowpath
        .type           $__internal_287_$__cuda_sm3x_div_rn_noftz_f32_slowpath,@function
        .size           $__internal_287_$__cuda_sm3x_div_rn_noftz_f32_slowpath,(.L_x_15604 - $__internal_287_$__cuda_sm3x_div_rn_noftz_f32_slowpath)
$__internal_287_$__cuda_sm3x_div_rn_noftz_f32_slowpath:
        /* <DEDUP_REMOVED lines=35> */
.L_x_14356:
        /* <DEDUP_REMOVED lines=51> */
.L_x_14363:
[----:B------:R-:W-:-:S04]  /*1b00*/  LOP3.LUT R4, R4, 0x80000000, RZ, 0xc0, !PT ;  /* 0x8000000004047812 */ /* 0x000fc800078ec0ff */
[----:B------:R-:W-:Y:S01]  /*1b10*/  LOP3.LUT R4, R4, 0x7f800000, RZ, 0xfc, !PT ;  /* 0x7f80000004047812 */ /* 0x000fe200078efcff */
[----:B------:R-:W-:Y:S06]  /*1b20*/  BRA `(.L_x_14364) ;  /* 0x0000000000047947 */ /* 0x000fec0003800000 */
.L_x_14362:
[----:B------:R-:W-:-:S07]  /*1b30*/  LEA R4, R20, R4, 0x17 ;  /* 0x0000000414047211 */ /* 0x000fce00078eb8ff */
.L_x_14364:
[----:B------:R-:W-:Y:S05]  /*1b40*/  BSYNC.RECONVERGENT B2 ;  /* 0x0000000000027941 */ /* 0x000fea0003800200 */
.L_x_14361:
[----:B------:R-:W-:Y:S05]  /*1b50*/  BRA `(.L_x_14365) ;  /* 0x0000000000207947 */ /* 0x000fea0003800000 */
.L_x_14360:
[----:B------:R-:W-:-:S04]  /*1b60*/  LOP3.LUT R4, R19, 0x80000000, R4, 0x48, !PT ;  /* 0x8000000013047812 */ /* 0x000fc800078e4804 */
[----:B------:R-:W-:Y:S01]  /*1b70*/  LOP3.LUT R4, R4, 0x7f800000, RZ, 0xfc, !PT ;  /* 0x7f80000004047812 */ /* 0x000fe200078efcff */
[----:B------:R-:W-:Y:S06]  /*1b80*/  BRA `(.L_x_14365) ;  /* 0x0000000000147947 */ /* 0x000fec0003800000 */
.L_x_14359:
[----:B------:R-:W-:Y:S01]  /*1b90*/  LOP3.LUT R4, R19, 0x80000000, R4, 0x48, !PT ;  /* 0x8000000013047812 */ /* 0x000fe200078e4804 */
[----:B------:R-:W-:Y:S06]  /*1ba0*/  BRA `(.L_x_14365) ;  /* 0x00000000000c7947 */ /* 0x000fec0003800000 */
.L_x_14358:
[----:B------:R-:W0:Y:S01]  /*1bb0*/  MUFU.RSQ R4, -QNAN ;  /* 0xffc0000000047908 */ /* 0x000e220000001400 */
[----:B------:R-:W-:Y:S05]  /*1bc0*/  BRA `(.L_x_14365) ;  /* 0x0000000000047947 */ /* 0x000fea0003800000 */
.L_x_14357:
[----:B------:R-:W-:-:S07]  /*1bd0*/  FADD.FTZ R4, R4, R11 ;  /* 0x0000000b04047221 */ /* 0x000fce0000010000 */
.L_x_14365:
[----:B------:R-:W-:Y:S05]  /*1be0*/  BSYNC.RECONVERGENT B1 ;  /* 0x0000000000017941 */ /* 0x000fea0003800200 */
.L_x_14355:
[----:B------:R-:W-:-:S04]  /*1bf0*/  HFMA2 R15, -RZ, RZ, 0, 0 ;  /* 0x00000000ff0f7431 */ /* 0x000fc800000001ff */
[----:B0-----:R-:W-:Y:S05]  /*1c00*/  RET.REL.NODEC R14 `(_ZN7oneflow4cuda7softmax15SoftmaxWarpImplI10SimpleLoadIffE11SimpleStoreIffEfLi2ELi4ELi32ELi1ELb1ELNS1_9AlgorithmE0EEEvT_T0_ll) ;  /* 0xffffffe00efc7950 */ /* 0x001fea0003c3ffff */
.L_x_14366:
        /* <DEDUP_REMOVED lines=15> */
.L_x_15604:


//--------------------- .text._ZN7oneflow4cuda7softmax15SoftmaxWarpImplI10SimpleLoadIffE11SimpleStoreIffEfLi2ELi4ELi32ELi1ELb0ELNS1_9AlgorithmE0EEEvT_T0_ll --------------------------
	.section	.text._ZN7oneflow4cuda7softmax15SoftmaxWarpImplI10SimpleLoadIffE11SimpleStoreIffEfLi2ELi4ELi32ELi1ELb0ELNS1_9AlgorithmE0EEEvT_T0_ll,"ax",@progbits
	.align	128
        .global         _ZN7oneflow4cuda7softmax15SoftmaxWarpImplI10SimpleLoadIffE11SimpleStoreIffEfLi2ELi4ELi32ELi1ELb0ELNS1_9AlgorithmE0EEEvT_T0_ll
        .type           _ZN7oneflow4cuda7softmax15SoftmaxWarpImplI10SimpleLoadIffE11SimpleStoreIffEfLi2ELi4ELi32ELi1ELb0ELNS1_9AlgorithmE0EEEvT_T0_ll,@function
        .size           _ZN7oneflow4cuda7softmax15SoftmaxWarpImplI10SimpleLoadIffE11SimpleStoreIffEfLi2ELi4ELi32ELi1ELb0ELNS1_9AlgorithmE0EEEvT_T0_ll,(.L_x_15605 - _ZN7oneflow4cuda7softmax15SoftmaxWarpImplI10SimpleLoadIffE11SimpleStoreIffEfLi2ELi4ELi32ELi1ELb0ELNS1_9AlgorithmE0EEEvT_T0_ll)
        .other          _ZN7oneflow4cuda7softmax15SoftmaxWarpImplI10SimpleLoadIffE11SimpleStoreIffEfLi2ELi4ELi32ELi1ELb0ELNS1_9AlgorithmE0EEEvT_T0_ll,@"STO_CUDA_ENTRY STV_DEFAULT"
_ZN7oneflow4cuda7softmax15SoftmaxWarpImplI10SimpleLoadIffE11SimpleStoreIffEfLi2ELi4ELi32ELi1ELb0ELNS1_9AlgorithmE0EEEvT_T0_ll:
.text._ZN7oneflow4cuda7softmax15SoftmaxWarpImplI10SimpleLoadIffE11SimpleStoreIffEfLi2ELi4ELi32ELi1ELb0ELNS1_9AlgorithmE0EEEvT_T0_ll:
        /* <DEDUP_REMOVED lines=24> */
.L_x_14367:
        /* <DEDUP_REMOVED lines=14> */
.L_x_14377:
[----:B------:R-:W-:Y:S01]  /*0260*/  MOV R2, R8 ;  /* 0x0000000800027202 */ /* 0x000fe20000000f00 */
[----:B-1----:R-:W-:Y:S01]  /*0270*/  IMAD.MOV.U32 R3, RZ, RZ, RZ ;  /* 0x000000ffff037224 */ /* 0x002fe200078e00ff */
[C---:B--2---:R-:W-:Y:S01]  /*0280*/  R2UR UR4, R6.reuse ;  /* 0x00000000060472ca */ /* 0x044fe200000e0000 */
[----:B------:R-:W-:Y:S01]  /*0290*/  IMAD R0, R5, UR38, RZ ;  /* 0x0000002605007c24 */ /* 0x000fe2000f8e02ff */
[----:B------:R-:W-:Y:S01]  /*02a0*/  R2UR UR5, R7 ;  /* 0x00000000070572ca */ /* 0x000fe200000e0000 */
[----:B------:R-:W-:Y:S01]  /*02b0*/  IMAD.WIDE.U32 R12, R9, UR38, R2 ;  /* 0x00000026090c7c25 */ /* 0x000fe2000f8e0002 */
        /* <DEDUP_REMOVED lines=19> */
[----:B------:R-:W-:Y:S01]  /*03f0*/  HFMA2 R19, -RZ, RZ, 0.96630859375, -0.0022525787353515625 ;  /* 0x3bbb989dff137431 */ /* 0x000fe200000001ff */
        /* <DEDUP_REMOVED lines=11> */
[----:B------:R-:W-:Y:S02]  /*04b0*/  IMAD.MOV.U32 R4, RZ, RZ, 0x437c0000 ;  /* 0x437c0000ff047424 */ /* 0x000fe400078e00ff */
        /* <DEDUP_REMOVED lines=24> */
[----:B------:R-:W-:-:S02]  /*0640*/  SHF.L.U32 R2, R2, 0x17, RZ ;  /* 0x0000001702027819 */ /* 0x000fc400000006ff */
[----:B------:R-:W-:-:S03]  /*0650*/  SHF.L.U32 R19, R19, 0x17, RZ ;  /* 0x0000001713137819 */ /* 0x000fc600000006ff */
[----:B------:R-:W2:Y:S08]  /*0660*/  MUFU.EX2 R15, R15 ;  /* 0x0000000f000f7308 */ /* 0x000eb00000000800 */
[----:B------:R-:W3:Y:S01]  /*0670*/  MUFU.EX2 R12, R17 ;  /* 0x00000011000c7308 */ /* 0x000ee20000000800 */
[----:B-1----:R-:W-:Y:S01]  /*0680*/  FMUL R4, R0, R11 ;  /* 0x0000000b00047220 */ /* 0x002fe20000400000 */
[----:B------:R-:W-:-:S03]  /*0690*/  IMAD.SHL.U32 R11, R3, 0x800000, RZ ;  /* 0x00800000030b7824 */ /* 0x000fc600078e00ff */
        /* <DEDUP_REMOVED lines=17> */
.L_x_14389:
        /* <DEDUP_REMOVED lines=11> */
[----:B01----:R-:W-:Y:S05]  /*0860*/  CALL.REL.NOINC `($__internal_288_$__cuda_sm3x_div_rn_noftz_f32_slowpath) ;  /* 0x0000000800c07944 */ /* 0x003fea0003c00000 */
[----:B------:R-:W-:-:S07]  /*0870*/  MOV R12, R4 ;  /* 0x00000004000c7202 */ /* 0x000fce0000000f00 */
.L_x_14370:
[----:B------:R-:W-:Y:S05]  /*0880*/  BSYNC.RECONVERGENT B0 ;  /* 0x0000000000007941 */ /* 0x000fea0003800200 */
.L_x_14369:
        /* <DEDUP_REMOVED lines=11> */
[----:B01----:R-:W-:Y:S05]  /*0940*/  CALL.REL.NOINC `($__internal_288_$__cuda_sm3x_div_rn_noftz_f32_slowpath) ;  /* 0x0000000800887944 */ /* 0x003fea0003c00000 */
[----:B------:R-:W-:-:S07]  /*0950*/  MOV R13, R4 ;  /* 0x00000004000d7202 */ /* 0x000fce0000000f00 */
.L_x_14372:
[----:B------:R-:W-:Y:S05]  /*0960*/  BSYNC.RECONVERGENT B0 ;  /* 0x0000000000007941 */ /* 0x000fea0003800200 */
.L_x_14371:
        /* <DEDUP_REMOVED lines=11> */
[----:B01----:R-:W-:Y:S05]  /*0a20*/  CALL.REL.NOINC `($__internal_288_$__cuda_sm3x_div_rn_noftz_f32_slowpath) ;  /* 0x0000000800507944 */ /* 0x003fea0003c00000 */
[----:B------:R-:W-:-:S07]  /*0a30*/  IMAD.MOV.U32 R3, RZ, RZ, R4 ;  /* 0x000000ffff037224 */ /* 0x000fce00078e0004 */
.L_x_14374:
[----:B------:R-:W-:Y:S05]  /*0a40*/  BSYNC.RECONVERGENT B0 ;  /* 0x0000000000007941 */ /* 0x000fea0003800200 */
.L_x_14373:
        /* <DEDUP_REMOVED lines=11> */
[----:B0-----:R-:W-:Y:S05]  /*0b00*/  CALL.REL.NOINC `($__internal_288_$__cuda_sm3x_div_rn_noftz_f32_slowpath) ;  /* 0x0000000800187944 */ /* 0x001fea0003c00000 */
[----:B------:R-:W-:-:S07]  /*0b10*/  MOV R19, R4 ;  /* 0x0000000400137202 */ /* 0x000fce0000000f00 */
.L_x_14376:
[----:B------:R-:W-:Y:S05]  /*0b20*/  BSYNC.RECONVERGENT B0 ;  /* 0x0000000000007941 */ /* 0x000fea0003800200 */
.L_x_14375:
[----:B------:R-:W-:Y:S02]  /*0b30*/  HFMA2 R15, -RZ, RZ, 0, 0 ;  /* 0x00000000ff0f7431 */ /* 0x000fe400000001ff */
[----:B------:R-:W-:Y:S01]  /*0b40*/  IMAD R0, R5, UR42, RZ ;  /* 0x0000002a05007c24 */ /* 0x000fe2000f8e02ff */
[C---:B------:R-:W-:Y:S01]  /*0b50*/  R2UR UR4, R6.reuse ;  /* 0x00000000060472ca */ /* 0x040fe200000e0000 */
[----:B------:R-:W-:Y:S01]  /*0b60*/  IMAD.MOV.U32 R14, RZ, RZ, R8 ;  /* 0x000000ffff0e7224 */ /* 0x000fe200078e0008 */
        /* <DEDUP_REMOVED lines=22> */
.L_x_14368:
[----:B------:R-:W-:Y:S01]  /*0cd0*/  BSSY B0, `(.L_x_14378) ;  /* 0x0000007000007945 */ /* 0x000fe20003800000 */
[----:B------:R-:W-:Y:S01]  /*0ce0*/  IMAD.MOV.U32 R12, RZ, RZ, 0x10 ;  /* 0x00000010ff0c7424 */ /* 0x000fe200078e00ff */
[----:B------:R-:W-:Y:S02]  /*0cf0*/  MOV R11, 0x1f ;  /* 0x0000001f000b7802 */ /* 0x000fe40000000f00 */
[----:B------:R-:W-:-:S07]  /*0d00*/  MOV R15, 0xffffffff ;  /* 0xffffffff000f7802 */ /* 0x000fce0000000f00 */
[----:B0-----:R-:W-:Y:S05]  /*0d10*/  WARPSYNC.COLLECTIVE R15, `(.L_x_14379) ;  /* 0x000000000f087348 */ /* 0x001fea0003c00000 */
[----:B------:R1:W2:Y:S02]  /*0d20*/  SHFL.BFLY P6, R14, R13, R12, R11 ;  /* 0x0c00000c0d0e7389 */ /* 0x0002a400000c000b */
[----:B012---:R-:W-:Y:S05]  /*0d30*/  ENDCOLLECTIVE ;  /* 0x000000000000791b */ /* 0x007fea0003800000 */
.L_x_14379:
[----:B------:R-:W-:Y:S05]  /*0d40*/  BSYNC B0 ;  /* 0x0000000000007941 */ /* 0x000fea0003800000 */
.L_x_14378:
        /* <DEDUP_REMOVED lines=8> */
.L_x_14380:
[----:B------:R-:W-:Y:S01]  /*0dd0*/  HFMA2 R12, -RZ, RZ, 0, 2.384185791015625e-07 ;  /* 0x00000004ff0c7431 */ /* 0x000fe200000001ff */
[----:B------:R-:W-:-:S05]  /*0de0*/  FMNMX R0, R13, R14, !PT ;  /* 0x0000000e0d007209 */ /* 0x000fca0007800000 */
[----:B------:R-:W-:-:S07]  /*0df0*/  IMAD.MOV.U32 R13, RZ, RZ, R0 ;  /* 0x000000ffff0d7224 */ /* 0x000fce00078e0000 */
[----:B------:R-:W-:Y:S05]  /*0e00*/  WARPSYNC.COLLECTIVE R15, `(.L_x_14381) ;  /* 0x000000000f087348 */ /* 0x000fea0003c00000 */
[----:B------:R0:W1:Y:S02]  /*0e10*/  SHFL.BFLY P6, R14, R13, R12, R11 ;  /* 0x0c00000c0d0e7389 */ /* 0x00006400000c000b */
[----:B01----:R-:W-:Y:S05]  /*0e20*/  ENDCOLLECTIVE ;  /* 0x000000000000791b */ /* 0x003fea0003800000 */
.L_x_14381:
[----:B------:R-:W-:Y:S01]  /*0e30*/  IMAD.MOV.U32 R12, RZ, RZ, 0x2 ;  /* 0x00000002ff0c7424 */ /* 0x000fe200078e00ff */
[----:B------:R-:W-:-:S04]  /*0e40*/  FMNMX R2, R0, R14, !PT ;  /* 0x0000000e00027209 */ /* 0x000fc80007800000 */
[----:B------:R-:W-:-:S07]  /*0e50*/  MOV R13, R2 ;  /* 0x00000002000d7202 */ /* 0x000fce0000000f00 */
[----:B------:R-:W-:Y:S05]  /*0e60*/  WARPSYNC.COLLECTIVE R15, `(.L_x_14382) ;  /* 0x000000000f087348 */ /* 0x000fea0003c00000 */
[----:B------:R0:W1:Y:S02]  /*0e70*/  SHFL.BFLY P6, R14, R13, R12, R11 ;  /* 0x0c00000c0d0e7389 */ /* 0x00006400000c000b */
[----:B01----:R-:W-:Y:S05]  /*0e80*/  ENDCOLLECTIVE ;  /* 0x000000000000791b */ /* 0x003fea0003800000 */
.L_x_14382:
[----:B------:R-:W-:Y:S01]  /*0e90*/  HFMA2 R12, -RZ, RZ, 0, 5.9604644775390625e-08 ;  /* 0x00000001ff0c7431 */ /* 0x000fe200000001ff */
[----:B------:R-:W-:Y:S02]  /*0ea0*/  FMNMX R3, R2, R14, !PT ;  /* 0x0000000e02037209 */ /* 0x000fe40007800000 */
[----:B------:R-:W-:Y:S02]  /*0eb0*/  MOV R2, 0x437c0000 ;  /* 0x437c000000027802 */ /* 0x000fe40000000f00 */
[----:B------:R-:W-:-:S07]  /*0ec0*/  MOV R13, R3 ;  /* 0x00000003000d7202 */ /* 0x000fce0000000f00 */
[----:B------:R-:W-:Y:S05]  /*0ed0*/  WARPSYNC.COLLECTIVE R15, `(.L_x_14383) ;  /* 0x000000000f087348 */ /* 0x000fea0003c00000 */
[----:B------:R0:W1:Y:S02]  /*0ee0*/  SHFL.BFLY P6, R14, R13, R12, R11 ;  /* 0x0c00000c0d0e7389 */ /* 0x00006400000c000b */
[----:B01----:R-:W-:Y:S05]  /*0ef0*/  ENDCOLLECTIVE ;  /* 0x000000000000791b */ /* 0x003fea0003800000 */
.L_x_14383:
        /* <DEDUP_REMOVED lines=46> */
.L_x_14384:
[----:B------:R-:W-:Y:S02]  /*11e0*/  IMAD.MOV.U32 R12, RZ, RZ, 0x8 ;  /* 0x00000008ff0c7424 */ /* 0x000fe400078e00ff */
[----:B------:R-:W-:-:S05]  /*11f0*/  FADD R16, R13, R14 ;  /* 0x0000000e0d107221 */ /* 0x000fca0000000000 */
[----:B------:R-:W-:-:S07]  /*1200*/  MOV R13, R16 ;  /* 0x00000010000d7202 */ /* 0x000fce0000000f00 */
[----:B------:R-:W-:Y:S05]  /*1210*/  WARPSYNC.COLLECTIVE R15, `(.L_x_14385) ;  /* 0x000000000f087348 */ /* 0x000fea0003c00000 */
[----:B------:R0:W1:Y:S02]  /*1220*/  SHFL.BFLY P6, R14, R13, R12, R11 ;  /* 0x0c00000c0d0e7389 */ /* 0x00006400000c000b */
[----:B01----:R-:W-:Y:S05]  /*1230*/  ENDCOLLECTIVE ;  /* 0x000000000000791b */ /* 0x003fea0003800000 */
.L_x_14385:
[----:B------:R-:W-:Y:S02]  /*1240*/  HFMA2 R12, -RZ, RZ, 0, 2.384185791015625e-07 ;  /* 0x00000004ff0c7431 */ /* 0x000fe400000001ff */
[----:B------:R-:W-:-:S05]  /*1250*/  FADD R17, R16, R14 ;  /* 0x0000000e10117221 */ /* 0x000fca0000000000 */
[----:B------:R-:W-:-:S07]  /*1260*/  MOV R13, R17 ;  /* 0x00000011000d7202 */ /* 0x000fce0000000f00 */
[----:B------:R-:W-:Y:S05]  /*1270*/  WARPSYNC.COLLECTIVE R15, `(.L_x_14386) ;  /* 0x000000000f087348 */ /* 0x000fea0003c00000 */
[----:B------:R0:W1:Y:S02]  /*1280*/  SHFL.BFLY P6, R14, R13, R12, R11 ;  /* 0x0c00000c0d0e7389 */ /* 0x00006400000c000b */
[----:B01----:R-:W-:Y:S05]  /*1290*/  ENDCOLLECTIVE ;  /* 0x000000000000791b */ /* 0x003fea0003800000 */
.L_x_14386:
[----:B------:R-:W-:Y:S01]  /*12a0*/  MOV R12, 0x2 ;  /* 0x00000002000c7802 */ /* 0x000fe20000000f00 */
[----:B------:R-:W-:-:S04]  /*12b0*/  FADD R18, R17, R14 ;  /* 0x0000000e11127221 */ /* 0x000fc80000000000 */
[----:B------:R-:W-:-:S07]  /*12c0*/  IMAD.MOV.U32 R13, RZ, RZ, R18 ;  /* 0x000000ffff0d7224 */ /* 0x000fce00078e0012 */
[----:B------:R-:W-:Y:S05]  /*12d0*/  WARPSYNC.COLLECTIVE R15, `(.L_x_14387) ;  /* 0x000000000f087348 */ /* 0x000fea0003c00000 */
[----:B------:R0:W1:Y:S02]  /*12e0*/  SHFL.BFLY P6, R14, R13, R12, R11 ;  /* 0x0c00000c0d0e7389 */ /* 0x00006400000c000b */
[----:B01----:R-:W-:Y:S05]  /*12f0*/  ENDCOLLECTIVE ;  /* 0x000000000000791b */ /* 0x003fea0003800000 */
.L_x_14387:
[----:B------:R-:W-:Y:S02]  /*1300*/  IMAD.MOV.U32 R12, RZ, RZ, 0x1 ;  /* 0x00000001ff0c7424 */ /* 0x000fe400078e00ff */
[----:B------:R-:W-:-:S05]  /*1310*/  FADD R19, R18, R14 ;  /* 0x0000000e12137221 */ /* 0x000fca0000000000 */
[----:B------:R-:W-:-:S07]  /*1320*/  MOV R13, R19 ;  /* 0x00000013000d7202 */ /* 0x000fce0000000f00 */
[----:B------:R-:W-:Y:S05]  /*1330*/  WARPSYNC.COLLECTIVE R15, `(.L_x_14388) ;  /* 0x000000000f087348 */ /* 0x000fea0003c00000 */
[----:B------:R0:W1:Y:S02]  /*1340*/  SHFL.BFLY P6, R14, R13, R12, R11 ;  /* 0x0c00000c0d0e7389 */ /* 0x00006400000c000b */
[----:B01----:R-:W-:Y:S05]  /*1350*/  ENDCOLLECTIVE ;  /* 0x000000000000791b */ /* 0x003fea0003800000 */
.L_x_14388:
[----:B------:R-:W-:Y:S05]  /*1360*/  BRA `(.L_x_14389) ;  /* 0xfffffff400107947 */ /* 0x000fea000383ffff */
        .weak           $__internal_288_$__cuda_sm3x_div_rn_noftz_f32_slowpath
        .type           $__internal_288_$__cuda_sm3x_div_rn_noftz_f32_slowpath,@function
        .size           $__internal_288_$__cuda_sm3x_div_rn_noftz_f32_slowpath,(.L_x_15605 - $__internal_288_$__cuda_sm3x_div_rn_noftz_f32_slowpath)
$__internal_288_$__cuda_sm3x_div_rn_noftz_f32_slowpath:
        /* <DEDUP_REMOVED lines=35> */
.L_x_14391:
        /* <DEDUP_REMOVED lines=51> */
.L_x_14398:
[----:B------:R-:W-:-:S04]  /*18d0*/  LOP3.LUT R4, R4, 0x80000000, RZ, 0xc0, !PT ;  /* 0x8000000004047812 */ /* 0x000fc800078ec0ff */
[----:B------:R-:W-:Y:S01]  /*18e0*/  LOP3.LUT R4, R4, 0x7f800000, RZ, 0xfc, !PT ;  /* 0x7f80000004047812 */ /* 0x000fe200078efcff */
[----:B------:R-:W-:Y:S06]  /*18f0*/  BRA `(.L_x_14399) ;  /* 0x0000000000047947 */ /* 0x000fec0003800000 */
.L_x_14397:
[----:B------:R-:W-:-:S07]  /*1900*/  LEA R4, R21, R4, 0x17 ;  /* 0x0000000415047211 */ /* 0x000fce00078eb8ff */
.L_x_14399:
[----:B------:R-:W-:Y:S05]  /*1910*/  BSYNC.RECONVERGENT B2 ;  /* 0x0000000000027941 */ /* 0x000fea0003800200 */
.L_x_14396:
[----:B------:R-:W-:Y:S05]  /*1920*/  BRA `(.L_x_14400) ;  /* 0x0000000000207947 */ /* 0x000fea0003800000 */
.L_x_14395:
[----:B------:R-:W-:-:S04]  /*1930*/  LOP3.LUT R4, R17, 0x80000000, R4, 0x48, !PT ;  /* 0x8000000011047812 */ /* 0x000fc800078e4804 */
[----:B------:R-:W-:Y:S01]  /*1940*/  LOP3.LUT R4, R4, 0x7f800000, RZ, 0xfc, !PT ;  /* 0x7f80000004047812 */ /* 0x000fe200078efcff */
[----:B------:R-:W-:Y:S06]  /*1950*/  BRA `(.L_x_14400) ;  /* 0x0000000000147947 */ /* 0x000fec0003800000 */
.L_x_14394:
[----:B------:R-:W-:Y:S01]  /*1960*/  LOP3.LUT R4, R17, 0x80000000, R4, 0x48, !PT ;  /* 0x8000000011047812 */ /* 0x000fe200078e4804 */
[----:B------:R-:W-:Y:S06]  /*1970*/  BRA `(.L_x_14400) ;  /* 0x00000000000c7947 */ /* 0x000fec0003800000 */
.L_x_14393:
[----:B------:R-:W0:Y:S01]  /*1980*/  MUFU.RSQ R4, -QNAN ;  /* 0xffc0000000047908 */ /* 0x000e220000001400 */
[----:B------:R-:W-:Y:S05]  /*1990*/  BRA `(.L_x_14400) ;  /* 0x0000000000047947 */ /* 0x000fea0003800000 */
.L_x_14392:
[----:B------:R-:W-:-:S07]  /*19a0*/  FADD.FTZ R4, R4, R11 ;  /* 0x0000000b04047221 */ /* 0x000fce0000010000 */
.L_x_14400:
[----:B------:R-:W-:Y:S05]  /*19b0*/  BSYNC.RECONVERGENT B1 ;  /* 0x0000000000017941 */ /* 0x000fea0003800200 */
.L_x_14390:
[----:B------:R-:W-:-:S04]  /*19c0*/  HFMA2 R15, -RZ, RZ, 0, 0 ;  /* 0x00000000ff0f7431 */ /* 0x000fc800000001ff */
[----:B0-----:R-:W-:Y:S05]  /*19d0*/  RET.REL.NODEC R14 `(_ZN7oneflow4cuda7softmax15SoftmaxWarpImplI10SimpleLoadIffE11SimpleStoreIffEfLi2ELi4ELi32ELi1ELb0ELNS1_9AlgorithmE0EEEvT_T0_ll) ;  /* 0xffffffe40e887950 */ /* 0x001fea0003c3ffff */
.L_x_14401:
        /* <DEDUP_REMOVED lines=10> */
.L_x_15605:


//--------------------- .text._ZN7oneflow4cuda7softmax15SoftmaxWarpImplI10SimpleLoadIffE11SimpleStoreIffEfLi2ELi2ELi32ELi1ELb1ELNS1_9AlgorithmE0EEEvT_T0_ll --------------------------
	.section	.text._ZN7oneflow4cuda7softmax15SoftmaxWarpImplI10SimpleLoadIffE11SimpleStoreIffEfLi2ELi2ELi32ELi1ELb1ELNS1_9AlgorithmE0EEEvT_T0_ll,"ax",@progbits
	.align	128
        .global         _ZN7oneflow4cuda7softmax15SoftmaxWarpImplI10SimpleLoadIffE11SimpleStoreIffEfLi2ELi2ELi32ELi1ELb1ELNS1_9AlgorithmE0EEEvT_T0_ll
        .type           _ZN7oneflow4cuda7softmax15SoftmaxWarpImplI10SimpleLoadIffE11SimpleStoreIffEfLi2ELi2ELi32ELi1ELb1ELNS1_9AlgorithmE0EEEvT_T0_ll,@function
        .size           _ZN7oneflow4cuda7softmax15SoftmaxWarpImplI10SimpleLoadIffE11SimpleStoreIffEfLi2ELi2ELi32ELi1ELb1ELNS1_9AlgorithmE0EEEvT_T0_ll,(.L_x_15606 - _ZN7oneflow4cuda7softmax15SoftmaxWarpImplI10SimpleLoadIffE11SimpleStoreIffEfLi2ELi2ELi32ELi1ELb1ELNS1_9AlgorithmE0EEEvT_T0_ll)
        .other          _ZN7oneflow4cuda7softmax15SoftmaxWarpImplI10SimpleLoadIffE11SimpleStoreIffEfLi2ELi2ELi32ELi1ELb1ELNS1_9AlgorithmE0EEEvT_T0_ll,@"STO_CUDA_ENTRY STV_DEFAULT"
_ZN7oneflow4cuda7softmax15SoftmaxWarpImplI10SimpleLoadIffE11SimpleStoreIffEfLi2ELi2ELi32ELi1ELb1ELNS1_9AlgorithmE0EEEvT_T0_ll:
.text._ZN7oneflow4cuda7softmax15SoftmaxWarpImplI10SimpleLoadIffE11SimpleStoreIffEfLi2ELi2ELi32ELi1ELb1ELNS1_9AlgorithmE0EEEvT_T0_ll:
        /* <DEDUP_REMOVED lines=24> */
.L_x_14402:
        /* <DEDUP_REMOVED lines=14> */
.L_x_14410:
[----:B-1----:R-:W1:Y:S01]  /*0260*/  LDC.64 R12, c[0x0][0x388] ;  /* 0x0000e200ff0c7b82 */ /* 0x002e620000000a00 */
[----:B------:R-:W-:Y:S01]  /*0270*/  ISETP.GE.U32.AND P0, PT, R8, UR40, PT ;  /* 0x0000002808007c0c */ /* 0x000fe2000bf06070 */
[----:B------:R-:W-:Y:S01]  /*0280*/  IMAD.MOV.U32 R16, RZ, RZ, -0x800000 ;  /* 0xff800000ff107424 */ /* 0x000fe200078e00ff */
[----:B--2---:R-:W-:Y:S02]  /*0290*/  MOV R6, 0xff800000 ;  /* 0xff80000000067802 */ /* 0x004fe40000000f00 */
[----:B------:R-:W-:-:S03]  /*02a0*/  ISETP.GE.AND.EX P0, PT, RZ, UR41, PT, P0 ;  /* 0x00000029ff007c0c */ /* 0x000fc6000bf06300 */
[----:B------:R-:W3:Y:S10]  /*02b0*/  LDC.64 R14, c[0x0][0x380] ;  /* 0x0000e000ff0e7b82 */ /* 0x000ef40000000a00 */
[----:B------:R-:W-:Y:S01]  /*02c0*/  @!P0 MOV R3, RZ ;  /* 0x000000ff00038202 */ /* 0x000fe20000000f00 */
        /* <DEDUP_REMOVED lines=11> */
[----:B------:R-:W2:Y:S04]  /*0380*/  @!P0 LDG.E R16, desc[UR4][R2.64] ;  /* 0x0000000402108981 */ /* 0x000ea8000c1e1900 */
[----:B------:R-:W2:Y:S01]  /*0390*/  @!P0 LDG.E R6, desc[UR6][R2.64+0x4] ;  /* 0x0000040602068981 */ /* 0x000ea2000c1e1900 */
[----:B------:R-:W-:Y:S01]  /*03a0*/  UMOV UR4, 0xffffffff ;  /* 0xffffffff00047882 */ /* 0x000fe20000000000 */
[----:B------:R-:W-:Y:S01]  /*03b0*/  IMAD.MOV.U32 R13, RZ, RZ, -0x800000 ;  /* 0xff800000ff0d7424 */ /* 0x000fe200078e00ff */
[----:B--2---:R-:W-:Y:S01]  /*03c0*/  @!P0 FMNMX3 R13, R16, -INF , R6, !PT ;  /* 0xff800000100d8876 */ /* 0x004fe20007800006 */
        /* <DEDUP_REMOVED lines=42> */
.L_x_14422:
        /* <DEDUP_REMOVED lines=11> */
[----:B01----:R-:W-:Y:S05]  /*0720*/  CALL.REL.NOINC `($__internal_289_$__cuda_sm3x_div_rn_noftz_f32_slowpath) ;  /* 0x0000000400f47944 */ /* 0x003fea0003c00000 */
[----:B------:R-:W-:-:S07]  /*0730*/  MOV R6, R2 ;  /* 0x0000000200067202 */ /* 0x000fce0000000f00 */
.L_x_14405:
[----:B------:R-:W-:Y:S05]  /*0740*/  BSYNC.RECONVERGENT B0 ;  /* 0x0000000000007941 */ /* 0x000fea0003800200 */
.L_x_14404:
        /* <DEDUP_REMOVED lines=11> */
[----:B01----:R-:W-:Y:S05]  /*0800*/  CALL.REL.NOINC `($__internal_289_$__cuda_sm3x_div_rn_noftz_f32_slowpath) ;  /* 0x0000000400bc7944 */ /* 0x003fea0003c00000 */
[----:B------:R-:W-:-:S07]  /*0810*/  MOV R11, R2 ;  /* 0x00000002000b7202 */ /* 0x000fce0000000f00 */
.L_x_14407:
[----:B------:R-:W-:Y:S05]  /*0820*/  BSYNC.RECONVERGENT B0 ;  /* 0x0000000000007941 */ /* 0x000fea0003800200 */
.L_x_14406:
        /* <DEDUP_REMOVED lines=9> */
[----:B------:R-:W-:-:S04]  /*08c0*/  IMAD.WIDE.U32 R12, R9, UR38, R2 ;  /* 0x00000026090c7c25 */ /* 0x000fc8000f8e0002 */
[----:B------:R-:W-:Y:S01]  /*08d0*/  IMAD R3, R9, UR39, R0 ;  /* 0x0000002709037c24 */ /* 0x000fe2000f8e0200 */
[----:B------:R-:W-:-:S03]  /*08e0*/  LEA R2, P0, R12, UR36, 0x2 ;  /* 0x000000240c027c11 */ /* 0x000fc6000f8010ff */
[----:B------:R-:W-:-:S05]  /*08f0*/  IMAD.IADD R3, R13, 0x1, R3 ;  /* 0x000000010d037824 */ /* 0x000fca00078e0203 */
[----:B------:R-:W-:-:S05]  /*0900*/  LEA.HI.X R3, R12, UR37, R3, 0x2, P0 ;  /* 0x000000250c037c11 */ /* 0x000fca00080f1403 */
[----:B------:R2:W-:Y:S04]  /*0910*/  STG.E desc[UR4][R2.64], R6 ;  /* 0x0000000602007986 */ /* 0x0005e8000c101904 */
[----:B------:R2:W-:Y:S02]  /*0920*/  STG.E desc[UR6][R2.64+0x4], R11 ;  /* 0x0000040b02007986 */ /* 0x0005e4000c101906 */
.L_x_14409:
[----:B------:R-:W-:Y:S05]  /*0930*/  BSYNC.RECONVERGENT B0 ;  /* 0x0000000000007941 */ /* 0x000fea0003800200 */
.L_x_14408:
[----:B------:R-:W-:-:S04]  /*0940*/  IADD3 R9, P0, PT, R10, R9, RZ ;  /* 0x000000090a097210 */ /* 0x000fc80007f1e0ff */
[----:B------:R-:W-:Y:S02]  /*0950*/  LEA.HI.X.SX32 R7, R10, R7, 0x1, P0 ;  /* 0x000000070a077211 */ /* 0x000fe400000f0eff */
[----:B------:R-:W-:-:S04]  /*0960*/  ISETP.GE.U32.AND P0, PT, R9, UR42, PT ;  /* 0x0000002a09007c0c */ /* 0x000fc8000bf06070 */
[----:B------:R-:W-:-:S13]  /*0970*/  ISETP.GE.AND.EX P0, PT, R7, UR43, PT, P0 ;  /* 0x0000002b07007c0c */ /* 0x000fda000bf06300 */
[----:B------:R-:W-:Y:S05]  /*0980*/  @!P0 BRA `(.L_x_14410) ;  /* 0xfffffff800348947 */ /* 0x000fea000383ffff */
[----:B------:R-:W-:Y:S05]  /*0990*/  EXIT ;  /* 0x000000000000794d */ /* 0x000fea0003800000 */
.L_x_14403:
[----:B------:R-:W-:Y:S01]  /*09a0*/  BSSY B0, `(.L_x_14411) ;  /* 0x0000007000007945 */ /* 0x000fe20003800000 */
[----:B------:R-:W-:Y:S01]  /*09b0*/  MOV R12, 0x10 ;  /* 0x00000010000c7802 */ /* 0x000fe20000000f00 */
[----:B------:R-:W-:Y:S01]  /*09c0*/  IMAD.MOV.U32 R11, RZ, RZ, 0x1f ;  /* 0x0000001fff0b7424 */ /* 0x000fe200078e00ff */
[----:B------:R-:W-:-:S07]  /*09d0*/  MOV R15, 0xffffffff ;  /* 0xffffffff000f7802 */ /* 0x000fce0000000f00 */
[----:B0-----:R-:W-:Y:S05]  /*09e0*/  WARPSYNC.COLLECTIVE R15, `(.L_x_14412) ;  /* 0x000000000f087348 */ /* 0x001fea0003c00000 */
[----:B------:R1:W2:Y:S02]  /*09f0*/  SHFL.BFLY P6, R14, R13, R12, R11 ;  /* 0x0c00000c0d0e7389 */ /* 0x0002a400000c000b */
[----:B012---:R-:W-:Y:S05]  /*0a00*/  ENDCOLLECTIVE ;  /* 0x000000000000791b */ /* 0x007fea0003800000 */
.L_x_14412:
[----:B------:R-:W-:Y:S05]  /*0a10*/  BSYNC B0 ;  /* 0x0000000000007941 */ /* 0x000fea0003800000 */
.L_x_14411:
        /* <DEDUP_REMOVED lines=9> */
.L_x_14413:
[----:B------:R-:W-:Y:S01]  /*0ab0*/  IMAD.MOV.U32 R12, RZ, RZ, 0x4 ;  /* 0x00000004ff0c7424 */ /* 0x000fe200078e00ff */
[----:B------:R-:W-:-:S04]  /*0ac0*/  FMNMX R0, R13, R14, !PT ;  /* 0x0000000e0d007209 */ /* 0x000fc80007800000 */
[----:B------:R-:W-:-:S07]  /*0ad0*/  MOV R13, R0 ;  /* 0x00000000000d7202 */ /* 0x000fce0000000f00 */
[----:B------:R-:W-:Y:S05]  /*0ae0*/  WARPSYNC.COLLECTIVE R15, `(.L_x_14414) ;  /* 0x000000000f087348 */ /* 0x000fea0003c00000 */
[----:B------:R0:W1:Y:S02]  /*0af0*/  SHFL.BFLY P6, R14, R13, R12, R11 ;  /* 0x0c00000c0d0e7389 */ /* 0x00006400000c000b */
[----:B01----:R-:W-:Y:S05]  /*0b00*/  ENDCOLLECTIVE ;  /* 0x000000000000791b */ /* 0x003fea0003800000 */
.L_x_14414:
[----:B------:R-:W-:Y:S01]  /*0b10*/  IMAD.MOV.U32 R12, RZ, RZ, 0x2 ;  /* 0x00000002ff0c7424 */ /* 0x000fe200078e00ff */
[----:B------:R-:W-:-:S04]  /*0b20*/  FMNMX R2, R0, R14, !PT ;  /* 0x0000000e00027209 */ /* 0x000fc80007800000 */
[----:B------:R-:W-:-:S07]  /*0b30*/  MOV R13, R2 ;  /* 0x00000002000d7202 */ /* 0x000fce0000000f00 */
[----:B------:R-:W-:Y:S05]  /*0b40*/  WARPSYNC.COLLECTIVE R15, `(.L_x_14415) ;  /* 0x000000000f087348 */ /* 0x000fea0003c00000 */
[----:B------:R0:W1:Y:S02]  /*0b50*/  SHFL.BFLY P6, R14, R13, R12, R11 ;  /* 0x0c00000c0d0e7389 */ /* 0x00006400000c000b */
[----:B01----:R-:W-:Y:S05]  /*0b60*/  ENDCOLLECTIVE ;  /* 0x000000000000791b */ /* 0x003fea0003800000 */
.L_x_14415:
[----:B------:R-:W-:Y:S01]  /*0b70*/  IMAD.MOV.U32 R12, RZ, RZ, 0x1 ;  /* 0x00000001ff0c7424 */ /* 0x000fe200078e00ff */
[----:B------:R-:W-:-:S04]  /*0b80*/  FMNMX R3, R2, R14, !PT ;  /* 0x0000000e02037209 */ /* 0x000fc80007800000 */
[----:B------:R-:W-:-:S07]  /*0b90*/  MOV R13, R3 ;  /* 0x00000003000d7202 */ /* 0x000fce0000000f00 */
[----:B------:R-:W-:Y:S05]  /*0ba0*/  WARPSYNC.COLLECTIVE R15, `(.L_x_14416) ;  /* 0x000000000f087348 */ /* 0x000fea0003c00000 */
[----:B------:R0:W1:Y:S02]  /*0bb0*/  SHFL.BFLY P6, R14, R13, R12, R11 ;  /* 0x0c00000c0d0e7389 */ /* 0x00006400000c000b */
[----:B01----:R-:W-:Y:S05]  /*0bc0*/  ENDCOLLECTIVE ;  /* 0x000000000000791b */ /* 0x003fea0003800000 */
.L_x_14416:
        /* <DEDUP_REMOVED lines=26> */
.L_x_14417:
[----:B------:R-:W-:Y:S02]  /*0d70*/  IMAD.MOV.U32 R12, RZ, RZ, 0x8 ;  /* 0x00000008ff0c7424 */ /* 0x000fe400078e00ff */
[----:B------:R-:W-:-:S05]  /*0d80*/  FADD R3, R13, R14 ;  /* 0x0000000e0d037221 */ /* 0x000fca0000000000 */
[----:B------:R-:W-:-:S07]  /*0d90*/  MOV R13, R3 ;  /* 0x00000003000d7202 */ /* 0x000fce0000000f00 */
[----:B------:R-:W-:Y:S05]  /*0da0*/  WARPSYNC.COLLECTIVE R15, `(.L_x_14418) ;  /* 0x000000000f087348 */ /* 0x000fea0003c00000 */
[----:B------:R0:W1:Y:S02]  /*0db0*/  SHFL.BFLY P6, R14, R13, R12, R11 ;  /* 0x0c00000c0d0e7389 */ /* 0x00006400000c000b */
[----:B01----:R-:W-:Y:S05]  /*0dc0*/  ENDCOLLECTIVE ;  /* 0x000000000000791b */ /* 0x003fea0003800000 */
.L_x_14418:
[----:B------:R-:W-:Y:S02]  /*0dd0*/  IMAD.MOV.U32 R12, RZ, RZ, 0x4 ;  /* 0x00000004ff0c7424 */ /* 0x000fe400078e00ff */
[----:B------:R-:W-:-:S05]  /*0de0*/  FADD R6, R3, R14 ;  /* 0x0000000e03067221 */ /* 0x000fca0000000000 */
[----:B------:R-:W-:-:S07]  /*0df0*/  MOV R13, R6 ;  /* 0x00000006000d7202 */ /* 0x000fce0000000f00 */
[----:B------:R-:W-:Y:S05]  /*0e00*/  WARPSYNC.COLLECTIVE R15, `(.L_x_14419) ;  /* 0x000000000f087348 */ /* 0x000fea0003c00000 */
[----:B------:R0:W1:Y:S02]  /*0e10*/  SHFL.BFLY P6, R14, R13, R12, R11 ;  /* 0x0c00000c0d0e7389 */ /* 0x00006400000c000b */
[----:B01----:R-:W-:Y:S05]  /*0e20*/  ENDCOLLECTIVE ;  /* 0x000000000000791b */ /* 0x003fea0003800000 */
.L_x_14419:
[----:B------:R-:W-:Y:S02]  /*0e30*/  IMAD.MOV.U32 R12, RZ, RZ, 0x2 ;  /* 0x00000002ff0c7424 */ /* 0x000fe400078e00ff */
[----:B------:R-:W-:-:S05]  /*0e40*/  FADD R16, R6, R14 ;  /* 0x0000000e06107221 */ /* 0x000fca0000000000 */
[----:B------:R-:W-:-:S07]  /*0e50*/  MOV R13, R16 ;  /* 0x00000010000d7202 */ /* 0x000fce0000000f00 */
[----:B------:R-:W-:Y:S05]  /*0e60*/  WARPSYNC.COLLECTIVE R15, `(.L_x_14420) ;  /* 0x000000000f087348 */ /* 0x000fea0003c00000 */
[----:B------:R0:W1:Y:S02]  /*0e70*/  SHFL.BFLY P6, R14, R13, R12, R11 ;  /* 0x0c00000c0d0e7389 */ /* 0x00006400000c000b */
[----:B01----:R-:W-:Y:S05]  /*0e80*/  ENDCOLLECTIVE ;  /* 0x000000000000791b */ /* 0x003fea0003800000 */
.L_x_14420:
[----:B------:R-:W-:Y:S02]  /*0e90*/  IMAD.MOV.U32 R12, RZ, RZ, 0x1 ;  /* 0x00000001ff0c7424 */ /* 0x000fe400078e00ff */
[----:B------:R-:W-:-:S05]  /*0ea0*/  FADD R17, R16, R14 ;  /* 0x0000000e10117221 */ /* 0x000fca0000000000 */
[----:B------:R-:W-:-:S07]  /*0eb0*/  MOV R13, R17 ;  /* 0x00000011000d7202 */ /* 0x000fce0000000f00 */
[----:B------:R-:W-:Y:S05]  /*0ec0*/  WARPSYNC.COLLECTIVE R15, `(.L_x_14421) ;  /* 0x000000000f087348 */ /* 0x000fea0003c00000 */
[----:B------:R0:W1:Y:S02]  /*0ed0*/  SHFL.BFLY P6, R14, R13, R12, R11 ;  /* 0x0c00000c0d0e7389 */ /* 0x00006400000c000b */
[----:B01----:R-:W-:Y:S05]  /*0ee0*/  ENDCOLLECTIVE ;  /* 0x000000000000791b */ /* 0x003fea0003800000 */
.L_x_14421:
[----:B------:R-:W-:Y:S05]  /*0ef0*/  BRA `(.L_x_14422) ;  /* 0xfffffff400dc7947 */ /* 0x000fea000383ffff */
        .weak           $__internal_289_$__cuda_sm3x_div_rn_noftz_f32_slowpath
        .type           $__internal_289_$__cuda_sm3x_div_rn_noftz_f32_slowpath,@function
        .size           $__internal_289_$__cuda_sm3x_div_rn_noftz_f32_slowpath,(.L_x_15606 - $__internal_289_$__cuda_sm3x_div_rn_noftz_f32_slowpath)
$__internal_289_$__cuda_sm3x_div_rn_noftz_f32_slowpath:
        /* <DEDUP_REMOVED lines=35> */
.L_x_14424:
        /* <DEDUP_REMOVED lines=51> */
.L_x_14431:
[----:B------:R-:W-:-:S04]  /*1460*/  LOP3.LUT R2, R2, 0x80000000, RZ, 0xc0, !PT ;  /* 0x8000000002027812 */ /* 0x000fc800078ec0ff */
[----:B------:R-:W-:Y:S01]  /*1470*/  LOP3.LUT R2, R2, 0x7f800000, RZ, 0xfc, !PT ;  /* 0x7f80000002027812 */ /* 0x000fe200078efcff */
[----:B------:R-:W-:Y:S06]  /*1480*/  BRA `(.L_x_14432) ;  /* 0x0000000000047947 */ /* 0x000fec0003800000 */
.L_x_14430:
[----:B------:R-:W-:-:S07]  /*1490*/  IMAD R2, R14, 0x800000, R2 ;  /* 0x008000000e027824 */ /* 0x000fce00078e0202 */
.L_x_14432:
[----:B------:R-:W-:Y:S05]  /*14a0*/  BSYNC.RECONVERGENT B2 ;  /* 0x0000000000027941 */ /* 0x000fea0003800200 */
.L_x_14429:
[----:B------:R-:W-:Y:S05]  /*14b0*/  BRA `(.L_x_14433) ;  /* 0x0000000000207947 */ /* 0x000fea0003800000 */
.L_x_14428:
[----:B------:R-:W-:-:S04]  /*14c0*/  LOP3.LUT R2, R15, 0x80000000, R2, 0x48, !PT ;  /* 0x800000000f027812 */ /* 0x000fc800078e4802 */
[----:B------:R-:W-:Y:S01]  /*14d0*/  LOP3.LUT R2, R2, 0x7f800000, RZ, 0xfc, !PT ;  /* 0x7f80000002027812 */ /* 0x000fe200078efcff */
[----:B------:R-:W-:Y:S06]  /*14e0*/  BRA `(.L_x_14433) ;  /* 0x0000000000147947 */ /* 0x000fec0003800000 */
.L_x_14427:
[----:B------:R-:W-:Y:S01]  /*14f0*/  LOP3.LUT R2, R15, 0x80000000, R2, 0x48, !PT ;  /* 0x800000000f027812 */ /* 0x000fe200078e4802 */
[----:B------:R-:W-:Y:S06]  /*1500*/  BRA `(.L_x_14433) ;  /* 0x00000000000c7947 */ /* 0x000fec0003800000 */
.L_x_14426:
[----:B------:R-:W0:Y:S01]  /*1510*/  MUFU.RSQ R2, -QNAN ;  /* 0xffc0000000027908 */ /* 0x000e220000001400 */
[----:B------:R-:W-:Y:S05]  /*1520*/  BRA `(.L_x_14433) ;  /* 0x0000000000047947 */ /* 0x000fea0003800000 */
.L_x_14425:
[----:B------:R-:W-:-:S07]  /*1530*/  FADD.FTZ R2, R2, R3 ;  /* 0x0000000302027221 */ /* 0x000fce0000010000 */
.L_x_14433:
[----:B------:R-:W-:Y:S05]  /*1540*/  BSYNC.RECONVERGENT B1 ;  /* 0x0000000000017941 */ /* 0x000fea0003800200 */
.L_x_14423:
[----:B------:R-:W-:-:S04]  /*1550*/  HFMA2 R13, -RZ, RZ, 0, 0 ;  /* 0x00000000ff0d7431 */ /* 0x000fc800000001ff */
[----:B0-----:R-:W-:Y:S05]  /*1560*/  RET.REL.NODEC R12 `(_ZN7oneflow4cuda7softmax15SoftmaxWarpImplI10SimpleLoadIffE11SimpleStoreIffEfLi2ELi2ELi32ELi1ELb1ELNS1_9AlgorithmE0EEEvT_T0_ll) ;  /* 0xffffffe80ca47950 */ /* 0x001fea0003c3ffff */
.L_x_14434:
        /* <DEDUP_REMOVED lines=9> */
.L_x_15606:


//--------------------- .text._ZN7oneflow4cuda7softmax15SoftmaxWarpImplI10SimpleLoadIffE11SimpleStoreIffEfLi2ELi2ELi32ELi1ELb0ELNS1_9AlgorithmE0EEEvT_T0_ll --------------------------
	.section	.text._ZN7oneflow4cuda7softmax15SoftmaxWarpImplI10SimpleLoadIffE11SimpleStoreIffEfLi2ELi2ELi32ELi1ELb0ELNS1_9AlgorithmE0EEEvT_T0_ll,"ax",@progbits
	.align	128
        .global         _ZN7oneflow4cuda7softmax15SoftmaxWarpImplI10SimpleLoadIffE11SimpleStoreIffEfLi2ELi2ELi32ELi1ELb0ELNS1_9AlgorithmE0EEEvT_T0_ll
        .type           _ZN7oneflow4cuda7softmax15SoftmaxWarpImplI10SimpleLoadIffE11SimpleStoreIffEfLi2ELi2ELi32ELi1ELb0ELNS1_9AlgorithmE0EEEvT_T0_ll,@function
        .size           _ZN7oneflow4cuda7softmax15SoftmaxWarpImplI10SimpleLoadIffE11SimpleStoreIffEfLi2ELi2ELi32ELi1ELb0ELNS1_9AlgorithmE0EEEvT_T0_ll,(.L_x_15607 - _ZN7oneflow4cuda7softmax15SoftmaxWarpImplI10SimpleLoadIffE11SimpleStoreIffEfLi2ELi2ELi32ELi1ELb0ELNS1_9AlgorithmE0EEEvT_T0_ll)
        .other          _ZN7oneflow4cuda7softmax15SoftmaxWarpImplI10SimpleLoadIffE11SimpleStoreIffEfLi2ELi2ELi32ELi1ELb0ELNS1_9AlgorithmE0EEEvT_T0_ll,@"STO_CUDA_ENTRY STV_DEFAULT"
_ZN7oneflow4cuda7softmax15SoftmaxWarpImplI10SimpleLoadIffE11SimpleStoreIffEfLi2ELi2ELi32ELi1ELb0ELNS1_9AlgorithmE0EEEvT_T0_ll:
.text._ZN7oneflow4cuda7softmax15SoftmaxWarpImplI10SimpleLoadIffE11SimpleStoreIffEfLi2ELi2ELi32ELi1ELb0ELNS1_9AlgorithmE0EEEvT_T0_ll:
        /* <DEDUP_REMOVED lines=24> */
.L_x_14435:
        /* <DEDUP_REMOVED lines=14> */
.L_x_14441:
        /* <DEDUP_REMOVED lines=12> */
[----:B------:R-:W2:Y:S04]  /*0320*/  LDG.E R16, desc[UR4][R2.64] ;  /* 0x0000000402107981 */ /* 0x000ea8000c1e1900 */
[----:B------:R-:W2:Y:S01]  /*0330*/  LDG.E R6, desc[UR6][R2.64+0x4] ;  /* 0x0000040602067981 */ /* 0x000ea2000c1e1900 */
[----:B------:R-:W-:Y:S01]  /*0340*/  UMOV UR4, 0xffffffff ;  /* 0xffffffff00047882 */ /* 0x000fe20000000000 */
[----:B--2---:R-:W-:Y:S02]  /*0350*/  FMNMX3 R13, R16, -INF , R6, !PT ;  /* 0xff800000100d7876 */ /* 0x004fe40007800006 */
[----:B-1----:R-:W-:Y:S05]  /*0360*/  BRA.DIV UR4, `(.L_x_14436) ;  /* 0x0000000604647947 */ /* 0x002fea000b800000 */
        /* <DEDUP_REMOVED lines=41> */
.L_x_14453:
        /* <DEDUP_REMOVED lines=11> */
[----:B01----:R-:W-:Y:S05]  /*06b0*/  CALL.REL.NOINC `($__internal_290_$__cuda_sm3x_div_rn_noftz_f32_slowpath) ;  /* 0x0000000400e87944 */ /* 0x003fea0003c00000 */
[----:B------:R-:W-:-:S07]  /*06c0*/  MOV R6, R2 ;  /* 0x0000000200067202 */ /* 0x000fce0000000f00 */
.L_x_14438:
[----:B------:R-:W-:Y:S05]  /*06d0*/  BSYNC.RECONVERGENT B0 ;  /* 0x0000000000007941 */ /* 0x000fea0003800200 */
.L_x_14437:
        /* <DEDUP_REMOVED lines=11> */
[----:B01----:R-:W-:Y:S05]  /*0790*/  CALL.REL.NOINC `($__internal_290_$__cuda_sm3x_div_rn_noftz_f32_slowpath) ;  /* 0x0000000400b07944 */ /* 0x003fea0003c00000 */
[----:B------:R-:W-:-:S07]  /*07a0*/  MOV R11, R2 ;  /* 0x00000002000b7202 */ /* 0x000fce0000000f00 */
.L_x_14440:
[----:B------:R-:W-:Y:S05]  /*07b0*/  BSYNC.RECONVERGENT B0 ;  /* 0x0000000000007941 */ /* 0x000fea0003800200 */
.L_x_14439:
        /* <DEDUP_REMOVED lines=20> */
.L_x_14436:
[----:B------:R-:W-:Y:S01]  /*0900*/  BSSY B0, `(.L_x_14442) ;  /* 0x0000007000007945 */ /* 0x000fe20003800000 */
[----:B------:R-:W-:Y:S01]  /*0910*/  MOV R12, 0x10 ;  /* 0x00000010000c7802 */ /* 0x000fe20000000f00 */
[----:B------:R-:W-:Y:S01]  /*0920*/  IMAD.MOV.U32 R11, RZ, RZ, 0x1f ;  /* 0x0000001fff0b7424 */ /* 0x000fe200078e00ff */
[----:B------:R-:W-:-:S07]  /*0930*/  MOV R15, 0xffffffff ;  /* 0xffffffff000f7802 */ /* 0x000fce0000000f00 */
[----:B0-----:R-:W-:Y:S05]  /*0940*/  WARPSYNC.COLLECTIVE R15, `(.L_x_14443) ;  /* 0x000000000f087348 */ /* 0x001fea0003c00000 */
[----:B------:R1:W2:Y:S02]  /*0950*/  SHFL.BFLY P6, R14, R13, R12, R11 ;  /* 0x0c00000c0d0e7389 */ /* 0x0002a400000c000b */
[----:B012---:R-:W-:Y:S05]  /*0960*/  ENDCOLLECTIVE ;  /* 0x000000000000791b */ /* 0x007fea0003800000 */
.L_x_14443:
[----:B------:R-:W-:Y:S05]  /*0970*/  BSYNC B0 ;  /* 0x0000000000007941 */ /* 0x000fea0003800000 */
.L_x_14442:
        /* <DEDUP_REMOVED lines=9> */
.L_x_14444:
[----:B------:R-:W-:Y:S01]  /*0a10*/  IMAD.MOV.U32 R12, RZ, RZ, 0x4 ;  /* 0x00000004ff0c7424 */ /* 0x000fe200078e00ff */
[----:B------:R-:W-:-:S04]  /*0a20*/  FMNMX R0, R13, R14, !PT ;  /* 0x0000000e0d007209 */ /* 0x000fc80007800000 */
[----:B------:R-:W-:-:S07]  /*0a30*/  MOV R13, R0 ;  /* 0x00000000000d7202 */ /* 0x000fce0000000f00 */
[----:B------:R-:W-:Y:S05]  /*0a40*/  WARPSYNC.COLLECTIVE R15, `(.L_x_14445) ;  /* 0x000000000f087348 */ /* 0x000fea0003c00000 */
[----:B------:R0:W1:Y:S02]  /*0a50*/  SHFL.BFLY P6, R14, R13, R12, R11 ;  /* 0x0c00000c0d0e7389 */ /* 0x00006400000c000b */
[----:B01----:R-:W-:Y:S05]  /*0a60*/  ENDCOLLECTIVE ;  /* 0x000000000000791b */ /* 0x003fea0003800000 */
.L_x_14445:
[----:B------:R-:W-:Y:S01]  /*0a70*/  IMAD.MOV.U32 R12, RZ, RZ, 0x2 ;  /* 0x00000002ff0c7424 */ /* 0x000fe200078e00ff */
[----:B------:R-:W-:-:S04]  /*0a80*/  FMNMX R2, R0, R14, !PT ;  /* 0x0000000e00027209 */ /* 0x000fc80007800000 */
[----:B------:R-:W-:-:S07]  /*0a90*/  MOV R13, R2 ;  /* 0x00000002000d7202 */ /* 0x000fce0000000f00 */
[----:B------:R-:W-:Y:S05]  /*0aa0*/  WARPSYNC.COLLECTIVE R15, `(.L_x_14446) ;  /* 0x000000000f087348 */ /* 0x000fea0003c00000 */
[----:B------:R0:W1:Y:S02]  /*0ab0*/  SHFL.BFLY P6, R14, R13, R12, R11 ;  /* 0x0c00000c0d0e7389 */ /* 0x00006400000c000b */
[----:B01----:R-:W-:Y:S05]  /*0ac0*/  ENDCOLLECTIVE ;  /* 0x000000000000791b */ /* 0x003fea0003800000 */
.L_x_14446:
[----:B------:R-:W-:Y:S01]  /*0ad0*/  IMAD.MOV.U32 R12, RZ, RZ, 0x1 ;  /* 0x00000001ff0c7424 */ /* 0x000fe200078e00ff */
[----:B------:R-:W-:-:S04]  /*0ae0*/  FMNMX R3, R2, R14, !PT ;  /* 0x0000000e02037209 */ /* 0x000fc80007800000 */
[----:B------:R-:W-:-:S07]  /*0af0*/  MOV R13, R3 ;  /* 0x00000003000d7202 */ /* 0x000fce0000000f00 */
[----:B------:R-:W-:Y:S05]  /*0b00*/  WARPSYNC.COLLECTIVE R15, `(.L_x_14447) ;  /* 0x000000000f087348 */ /* 0x000fea0003c00000 */
[----:B------:R0:W1:Y:S02]  /*0b10*/  SHFL.BFLY P6, R14, R13, R12, R11 ;  /* 0x0c00000c0d0e7389 */ /* 0x00006400000c000b */
[----:B01----:R-:W-:Y:S05]  /*0b20*/  ENDCOLLECTIVE ;  /* 0x000000000000791b */ /* 0x003fea0003800000 */
.L_x_14447:
        /* <DEDUP_REMOVED lines=26> */
.L_x_14448:
[----:B------:R-:W-:Y:S02]  /*0cd0*/  IMAD.MOV.U32 R12, RZ, RZ, 0x8 ;  /* 0x00000008ff0c7424 */ /* 0x000fe400078e00ff */
[----:B------:R-:W-:-:S05]  /*0ce0*/  FADD R3, R13, R14 ;  /* 0x0000000e0d037221 */ /* 0x000fca0000000000 */
[----:B------:R-:W-:-:S07]  /*0cf0*/  MOV R13, R3 ;  /* 0x00000003000d7202 */ /* 0x000fce0000000f00 */
[----:B------:R-:W-:Y:S05]  /*0d00*/  WARPSYNC.COLLECTIVE R15, `(.L_x_14449) ;  /* 0x000000000f087348 */ /* 0x000fea0003c00000 */
[----:B------:R0:W1:Y:S02]  /*0d10*/  SHFL.BFLY P6, R14, R13, R12, R11 ;  /* 0x0c00000c0d0e7389 */ /* 0x00006400000c000b */
[----:B01----:R-:W-:Y:S05]  /*0d20*/  ENDCOLLECTIVE ;  /* 0x000000000000791b */ /* 0x003fea0003800000 */
.L_x_14449:
[----:B------:R-:W-:Y:S02]  /*0d30*/  IMAD.MOV.U32 R12, RZ, RZ, 0x4 ;  /* 0x00000004ff0c7424 */ /* 0x000fe400078e00ff */
[----:B------:R-:W-:-:S05]  /*0d40*/  FADD R6, R3, R14 ;  /* 0x0000000e03067221 */ /* 0x000fca0000000000 */
[----:B------:R-:W-:-:S07]  /*0d50*/  MOV R13, R6 ;  /* 0x00000006000d7202 */ /* 0x000fce0000000f00 */
[----:B------:R-:W-:Y:S05]  /*0d60*/  WARPSYNC.COLLECTIVE R15, `(.L_x_14450) ;  /* 0x000000000f087348 */ /* 0x000fea0003c00000 */
[----:B------:R0:W1:Y:S02]  /*0d70*/  SHFL.BFLY P6, R14, R13, R12, R11 ;  /* 0x0c00000c0d0e7389 */ /* 0x00006400000c000b */
[----:B01----:R-:W-:Y:S05]  /*0d80*/  ENDCOLLECTIVE ;  /* 0x000000000000791b */ /* 0x003fea0003800000 */
.L_x_14450:
[----:B------:R-:W-:Y:S02]  /*0d90*/  IMAD.MOV.U32 R12, RZ, RZ, 0x2 ;  /* 0x00000002ff0c7424 */ /* 0x000fe400078e00ff */
[----:B------:R-:W-:-:S05]  /*0da0*/  FADD R16, R6, R14 ;  /* 0x0000000e06107221 */ /* 0x000fca0000000000 */
[----:B------:R-:W-:-:S07]  /*0db0*/  MOV R13, R16 ;  /* 0x00000010000d7202 */ /* 0x000fce0000000f00 */
[----:B------:R-:W-:Y:S05]  /*0dc0*/  WARPSYNC.COLLECTIVE R15, `(.L_x_14451) ;  /* 0x000000000f087348 */ /* 0x000fea0003c00000 */
[----:B------:R0:W1:Y:S02]  /*0dd0*/  SHFL.BFLY P6, R14, R13, R12, R11 ;  /* 0x0c00000c0d0e7389 */ /* 0x00006400000c000b */
[----:B01----:R-:W-:Y:S05]  /*0de0*/  ENDCOLLECTIVE ;  /* 0x000000000000791b */ /* 0x003fea0003800000 */
.L_x_14451:
[----:B------:R-:W-:Y:S02]  /*0df0*/  IMAD.MOV.U32 R12, RZ, RZ, 0x1 ;  /* 0x00000001ff0c7424 */ /* 0x000fe400078e00ff */
[----:B------:R-:W-:-:S05]  /*0e00*/  FADD R17, R16, R14 ;  /* 0x0000000e10117221 */ /* 0x000fca0000000000 */
[----:B------:R-:W-:-:S07]  /*0e10*/  MOV R13, R17 ;  /* 0x00000011000d7202 */ /* 0x000fce0000000f00 */
[----:B------:R-:W-:Y:S05]  /*0e20*/  WARPSYNC.COLLECTIVE R15, `(.L_x_14452) ;  /* 0x000000000f087348 */ /* 0x000fea0003c00000 */
[----:B------:R0:W1:Y:S02]  /*0e30*/  SHFL.BFLY P6, R14, R13, R12, R11 ;  /* 0x0c00000c0d0e7389 */ /* 0x00006400000c000b */
[----:B01----:R-:W-:Y:S05]  /*0e40*/  ENDCOLLECTIVE ;  /* 0x000000000000791b */ /* 0x003fea0003800000 */
.L_x_14452:
[----:B------:R-:W-:Y:S05]  /*0e50*/  BRA `(.L_x_14453) ;  /* 0xfffffff400e87947 */ /* 0x000fea000383ffff */
        .weak           $__internal_290_$__cuda_sm3x_div_rn_noftz_f32_slowpath
        .type           $__internal_290_$__cuda_sm3x_div_rn_noftz_f32_slowpath,@function
        .size           $__internal_290_$__cuda_sm3x_div_rn_noftz_f32_slowpath,(.L_x_15607 - $__internal_290_$__cuda_sm3x_div_rn_noftz_f32_slowpath)
$__internal_290_$__cuda_sm3x_div_rn_noftz_f32_slowpath:
        /* <DEDUP_REMOVED lines=35> */
.L_x_14455:
        /* <DEDUP_REMOVED lines=51> */
.L_x_14462:
[----:B------:R-:W-:-:S04]  /*13c0*/  LOP3.LUT R2, R2, 0x80000000, RZ, 0xc0, !PT ;  /* 0x8000000002027812 */ /* 0x000fc800078ec0ff */
[----:B------:R-:W-:Y:S01]  /*13d0*/  LOP3.LUT R2, R2, 0x7f800000, RZ, 0xfc, !PT ;  /* 0x7f80000002027812 */ /* 0x000fe200078efcff */
[----:B------:R-:W-:Y:S06]  /*13e0*/  BRA `(.L_x_14463) ;  /* 0x0000000000047947 */ /* 0x000fec0003800000 */
.L_x_14461:
[----:B------:R-:W-:-:S07]  /*13f0*/  IMAD R2, R14, 0x800000, R2 ;  /* 0x008000000e027824 */ /* 0x000fce00078e0202 */
.L_x_14463:
[----:B------:R-:W-:Y:S05]  /*1400*/  BSYNC.RECONVERGENT B2 ;  /* 0x0000000000027941 */ /* 0x000fea0003800200 */
.L_x_14460:
[----:B------:R-:W-:Y:S05]  /*1410*/  BRA `(.L_x_14464) ;  /* 0x0000000000207947 */ /* 0x000fea0003800000 */
.L_x_14459:
[----:B------:R-:W-:-:S04]  /*1420*/  LOP3.LUT R2, R15, 0x80000000, R2, 0x48, !PT ;  /* 0x800000000f027812 */ /* 0x000fc800078e4802 */
[----:B------:R-:W-:Y:S01]  /*1430*/  LOP3.LUT R2, R2, 0x7f800000, RZ, 0xfc, !PT ;  /* 0x7f80000002027812 */ /* 0x000fe200078efcff */
[----:B------:R-:W-:Y:S06]  /*1440*/  BRA `(.L_x_14464) ;  /* 0x0000000000147947 */ /* 0x000fec0003800000 */
.L_x_14458:
[----:B------:R-:W-:Y:S01]  /*1450*/  LOP3.LUT R2, R15, 0x80000000, R2, 0x48, !PT ;  /* 0x800000000f027812 */ /* 0x000fe200078e4802 */
[----:B------:R-:W-:Y:S06]  /*1460*/  BRA `(.L_x_14464) ;  /* 0x00000000000c7947 */ /* 0x000fec0003800000 */
.L_x_14457:
[----:B------:R-:W0:Y:S01]  /*1470*/  MUFU.RSQ R2, -QNAN ;  /* 0xffc0000000027908 */ /* 0x000e220000001400 */
[----:B------:R-:W-:Y:S05]  /*1480*/  BRA `(.L_x_14464) ;  /* 0x0000000000047947 */ /* 0x000fea0003800000 */
.L_x_14456:
[----:B------:R-:W-:-:S07]  /*1490*/  FADD.FTZ R2, R2, R3 ;  /* 0x0000000302027221 */ /* 0x000fce0000010000 */
.L_x_14464:
[----:B------:R-:W-:Y:S05]  /*14a0*/  BSYNC.RECONVERGENT B1 ;  /* 0x0000000000017941 */ /* 0x000fea0003800200 */
.L_x_14454:
[----:B------:R-:W-:-:S04]  /*14b0*/  HFMA2 R13, -RZ, RZ, 0, 0 ;  /* 0x00000000ff0d7431 */ /* 0x000fc800000001ff */
[----:B0-----:R-:W-:Y:S05]  /*14c0*/  RET.REL.NODEC R12 `(_ZN7oneflow4cuda7softmax15SoftmaxWarpImplI10SimpleLoadIffE11SimpleStoreIffEfLi2ELi2ELi32ELi1ELb0ELNS1_9AlgorithmE0EEEvT_T0_ll) ;  /* 0xffffffe80ccc7950 */ /* 0x001fea0003c3ffff */
.L_x_14465:
        /* <DEDUP_REMOVED lines=11> */
.L_x_15607:


//--------------------- .text._ZN7oneflow4cuda7softmax15SoftmaxWarpImplI10SimpleLoadIffE11SimpleStoreIffEfLi2ELi2ELi32ELi2ELb1ELNS1_9AlgorithmE0EEEvT_T0_ll --------------------------
	.section	.text._ZN7oneflow4cuda7softmax15SoftmaxWarpImplI10SimpleLoadIffE11SimpleStoreIffEfLi2ELi2ELi32ELi2ELb1ELNS1_9AlgorithmE0EEEvT_T0_ll,"ax",@progbits
	.align	128
        .global         _ZN7oneflow4cuda7softmax15SoftmaxWarpImplI10SimpleLoadIffE11SimpleStoreIffEfLi2ELi2ELi32ELi2ELb1ELNS1_9AlgorithmE0EEEvT_T0_ll
        .type           _ZN7oneflow4cuda7softmax15SoftmaxWarpImplI10SimpleLoadIffE11SimpleStoreIffEfLi2ELi2ELi32ELi2ELb1ELNS1_9AlgorithmE0EEEvT_T0_ll,@function
        .size           _ZN7oneflow4cuda7softmax15SoftmaxWarpImplI10SimpleLoadIffE11SimpleStoreIffEfLi2ELi2ELi32ELi2ELb1ELNS1_9AlgorithmE0EEEvT_T0_ll,(.L_x_15608 - _ZN7oneflow4cuda7softmax15SoftmaxWarpImplI10SimpleLoadIffE11SimpleStoreIffEfLi2ELi2ELi32ELi2ELb1ELNS1_9AlgorithmE0EEEvT_T0_ll)
        .other          _ZN7oneflow4cuda7softmax15SoftmaxWarpImplI10SimpleLoadIffE11SimpleStoreIffEfLi2ELi2ELi32ELi2ELb1ELNS1_9AlgorithmE0EEEvT_T0_ll,@"STO_CUDA_ENTRY STV_DEFAULT"
_ZN7oneflow4cuda7softmax15SoftmaxWarpImplI10SimpleLoadIffE11SimpleStoreIffEfLi2ELi2ELi32ELi2ELb1ELNS1_9AlgorithmE0EEEvT_T0_ll:
.text._ZN7oneflow4cuda7softmax15SoftmaxWarpImplI10SimpleLoadIffE11SimpleStoreIffEfLi2ELi2ELi32ELi2ELb1ELNS1_9AlgorithmE0EEEvT_T0_ll:
        /* <DEDUP_REMOVED lines=24> */
.L_x_14466:
        /* <DEDUP_REMOVED lines=17> */
.L_x_14480:
[----:B------:R-:W-:Y:S01]  /*0290*/  ISETP.GE.U32.AND P0, PT, R18, UR40, PT ;  /* 0x0000002812007c0c */ /* 0x000fe2000bf06070 */
[----:B-1----:R-:W1:Y:S01]  /*02a0*/  LDC.64 R12, c[0x0][0x388] ;  /* 0x0000e200ff0c7b82 */ /* 0x002e620000000a00 */
[----:B------:R-:W-:Y:S01]  /*02b0*/  MOV R25, 0xff800000 ;  /* 0xff80000000197802 */ /* 0x000fe20000000f00 */
[----:B------:R-:W-:Y:S01]  /*02c0*/  IMAD.MOV.U32 R20, RZ, RZ, -0x800000 ;  /* 0xff800000ff147424 */ /* 0x000fe200078e00ff */
[----:B------:R-:W-:-:S05]  /*02d0*/  ISETP.GE.AND.EX P0, PT, RZ, UR41, PT, P0 ;  /* 0x00000029ff007c0c */ /* 0x000fca000bf06300 */
[----:B0-----:R-:W4:Y:S08]  /*02e0*/  LDC.64 R2, c[0x0][0x388] ;  /* 0x0000e200ff027b82 */ /* 0x001f300000000a00 */
[----:B------:R-:W5:Y:S01]  /*02f0*/  @!P0 LDC.64 R6, c[0x0][0x388] ;  /* 0x0000e200ff068b82 */ /* 0x000f620000000a00 */
[----:B--2---:R-:W-:Y:S02]  /*0300*/  @!P0 R2UR UR4, R16 ;  /* 0x00000000100482ca */ /* 0x004fe400000e0000 */
[----:B------:R-:W-:-:S02]  /*0310*/  @!P0 R2UR UR5, R17 ;  /* 0x00000000110582ca */ /* 0x000fc400000e0000 */
[C---:B------:R-:W-:Y:S02]  /*0320*/  @!P0 R2UR UR6, R16.reuse ;  /* 0x00000000100682ca */ /* 0x040fe400000e0000 */
[----:B------:R-:W-:Y:S01]  /*0330*/  @!P0 R2UR UR7, R17 ;  /* 0x00000000110782ca */ /* 0x000fe200000e0000 */
[----:B------:R-:W2:Y:S01]  /*0340*/  LDC.64 R4, c[0x0][0x380] ;  /* 0x0000e000ff047b82 */ /* 0x000ea20000000a00 */
[-C--:B-1----:R-:W-:Y:S01]  /*0350*/  @!P0 IMAD R0, R21, R12.reuse, RZ ;  /* 0x0000000c15008224 */ /* 0x082fe200078e02ff */
[C---:B------:R-:W-:Y:S02]  /*0360*/  @!P0 R2UR UR8, R16.reuse ;  /* 0x00000000100882ca */ /* 0x040fe400000e0000 */
[----:B------:R-:W-:Y:S01]  /*0370*/  @!P0 R2UR UR9, R17 ;  /* 0x00000000110982ca */ /* 0x000fe200000e0000 */
[----:B------:R-:W-:Y:S01]  /*0380*/  @!P0 IMAD R23, R19, R13, R0 ;  /* 0x0000000d13178224 */ /* 0x000fe200078e0200 */
[----:B------:R-:W-:Y:S01]  /*0390*/  @!P0 R2UR UR10, R16 ;  /* 0x00000000100a82ca */ /* 0x000fe200000e0000 */
[----:B------:R-:W-:Y:S01]  /*03a0*/  @!P0 IMAD.MOV.U32 R13, RZ, RZ, RZ ;  /* 0x000000ffff0d8224 */ /* 0x000fe200078e00ff */
[----:B------:R-:W1:Y:S01]  /*03b0*/  LDC.64 R14, c[0x0][0x380] ;  /* 0x0000e000ff0e7b82 */ /* 0x000e620000000a00 */
[----:B------:R-:W-:Y:S01]  /*03c0*/  @!P0 R2UR UR11, R17 ;  /* 0x00000000110b82ca */ /* 0x000fe200000e0000 */
[----:B-----5:R-:W-:-:S04]  /*03d0*/  @!P0 IMAD.WIDE.U32 R6, R19, R12, R6 ;  /* 0x0000000c13068225 */ /* 0x020fc800078e0006 */
[----:B----4-:R-:W-:Y:S01]  /*03e0*/  @!P0 IMAD R12, R21, R2, RZ ;  /* 0x00000002150c8224 */ /* 0x010fe200078e02ff */
[----:B------:R-:W-:-:S03]  /*03f0*/  @!P0 IADD3 R0, P1, PT, R18, R6, RZ ;  /* 0x0000000612008210 */ /* 0x000fc60007f3e0ff */
[----:B------:R-:W-:Y:S01]  /*0400*/  @!P0 IMAD R11, R19, R3, R12 ;  /* 0x00000003130b8224 */ /* 0x000fe200078e020c */
[----:B------:R-:W-:Y:S02]  /*0410*/  @!P0 MOV R12, R18 ;  /* 0x00000012000c8202 */ /* 0x000fe40000000f00 */
[----:B------:R-:W-:Y:S01]  /*0420*/  @!P0 IADD3.X R6, PT, PT, R23, R7, RZ, P1, !PT ;  /* 0x0000000717068210 */ /* 0x000fe20000ffe4ff */
[----:B------:R-:W-:Y:S01]  /*0430*/  IMAD.MOV.U32 R7, RZ, RZ, -0x800000 ;  /* 0xff800000ff077424 */ /* 0x000fe200078e00ff */
[----:B------:R-:W-:Y:S01]  /*0440*/  MOV R23, 0xff800000 ;  /* 0xff80000000177802 */ /* 0x000fe20000000f00 */
[----:B------:R-:W-:Y:S01]  /*0450*/  @!P0 IMAD.WIDE.U32 R2, R19, R2, R12 ;  /* 0x0000000213028225 */ /* 0x000fe200078e000c */
[----:B-1----:R-:W-:-:S03]  /*0460*/  @!P0 LEA R14, P2, R0, R14, 0x2 ;  /* 0x0000000e000e8211 */ /* 0x002fc600078410ff */
[----:B------:R-:W-:Y:S01]  /*0470*/  @!P0 IMAD.IADD R3, R3, 0x1, R11 ;  /* 0x0000000103038824 */ /* 0x000fe200078e020b */
[----:B--2---:R-:W-:Y:S02]  /*0480*/  @!P0 LEA R4, P1, R2, R4, 0x2 ;  /* 0x0000000402048211 */ /* 0x004fe400078210ff */
[----:B------:R-:W-:Y:S02]  /*0490*/  @!P0 LEA.HI.X R15, R0, R15, R6, 0x2, P2 ;  /* 0x0000000f000f8211 */ /* 0x000fe400010f1406 */
[----:B------:R-:W-:-:S03]  /*04a0*/  @!P0 LEA.HI.X R5, R2, R5, R3, 0x2, P1 ;  /* 0x0000000502058211 */ /* 0x000fc600008f1403 */
[----:B------:R-:W2:Y:S04]  /*04b0*/  @!P0 LDG.E R23, desc[UR8][R14.64] ;  /* 0x000000080e178981 */ /* 0x000ea8000c1e1900 */
[----:B------:R-:W4:Y:S04]  /*04c0*/  @!P0 LDG.E R25, desc[UR4][R4.64] ;  /* 0x0000000404198981 */ /* 0x000f28000c1e1900 */
[----:B------:R-:W4:Y:S04]  /*04d0*/  @!P0 LDG.E R7, desc[UR6][R4.64+0x4] ;  /* 0x0000040604078981 */ /* 0x000f28000c1e1900 */
[----:B------:R-:W2:Y:S01]  /*04e0*/  @!P0 LDG.E R20, desc[UR10][R14.64+0x4] ;  /* 0x0000040a0e148981 */ /* 0x000ea2000c1e1900 */
[----:B------:R-:W-:Y:S01]  /*04f0*/  UMOV UR4, 0xffffffff ;  /* 0xffffffff00047882 */ /* 0x000fe20000000000 */
[----:B------:R-:W-:Y:S01]  /*0500*/  MOV R13, 0xff800000 ;  /* 0xff800000000d7802 */ /* 0x000fe20000000f00 */
[----:B------:R-:W-:Y:S01]  /*0510*/  IMAD.MOV.U32 R2, RZ, RZ, -0x800000 ;  /* 0xff800000ff027424 */ /* 0x000fe200078e00ff */
[----:B----4-:R-:W-:-:S02]  /*0520*/  @!P0 FMNMX3 R13, R25, -INF , R7, !PT ;  /* 0xff800000190d8876 */ /* 0x010fc40007800007 */
[----:B--2---:R-:W-:Y:S01]  /*0530*/  @!P0 FMNMX3 R2, R23, -INF , R20, !PT ;  /* 0xff80000017028876 */ /* 0x004fe20007800014 */
        /* <DEDUP_REMOVED lines=52> */
[----:B------:R-:W4:Y:S01]  /*0880*/  MUFU.EX2 R12, R12 ;  /* 0x0000000c000c7308 */ /* 0x000f220000000800 */
[----:B-1----:R-:W-:Y:S01]  /*0890*/  FMUL R0, R7, R6 ;  /* 0x0000000607007220 */ /* 0x002fe20000400000 */
[----:B------:R-:W-:-:S03]  /*08a0*/  IMAD.SHL.U32 R6, R4, 0x800000, RZ ;  /* 0x0080000004067824 */ /* 0x000fc600078e00ff */
[----:B------:R-:W-:-:S03]  /*08b0*/  FADD R3, RZ, R0 ;  /* 0x00000000ff037221 */ /* 0x000fc60000000000 */
[----:B------:R-:W1:Y:S01]  /*08c0*/  MUFU.EX2 R11, R11 ;  /* 0x0000000b000b7308 */ /* 0x000e620000000800 */
[----:B--2---:R-:W-:-:S04]  /*08d0*/  FMUL R2, R2, R13 ;  /* 0x0000000d02027220 */ /* 0x004fc80000400000 */
[----:B------:R-:W-:Y:S01]  /*08e0*/  FADD R22, R3, R2 ;  /* 0x0000000203167221 */ /* 0x000fe20000000000 */
[----:B----4-:R-:W-:-:S04]  /*08f0*/  FMUL R4, R5, R12 ;  /* 0x0000000c05047220 */ /* 0x010fc80000400000 */
        /* <DEDUP_REMOVED lines=20> */
[----:B------:R1:W4:Y:S01]  /*0a40*/  SHFL.BFLY PT, R14, R6, 0x1, 0x1f ;  /* 0x0c201f00060e7f89 */ /* 0x00032200000e0000 */
[----:B--2---:R-:W-:-:S07]  /*0a50*/  FADD R7, R5, R20 ;  /* 0x0000001405077221 */ /* 0x004fce0000000000 */
.L_x_14502:
[----:B------:R-:W2:Y:S01]  /*0a60*/  MUFU.RCP R12, R7 ;  /* 0x00000007000c7308 */ /* 0x000ea20000001000 */
[----:B------:R-:W-:Y:S01]  /*0a70*/  BSSY.RECONVERGENT B0, `(.L_x_14468) ;  /* 0x000000c000007945 */ /* 0x000fe20003800200 */
[----:B----4-:R-:W-:-:S06]  /*0a80*/  FADD R14, R6, R14 ;  /* 0x0000000e060e7221 */ /* 0x010fcc0000000000 */
[----:B------:R-:W4:Y:S01]  /*0a90*/  FCHK P1, R0, R7 ;  /* 0x0000000700007302 */ /* 0x000f220000020000 */
[----:B--2---:R-:W-:-:S04]  /*0aa0*/  FFMA R5, -R7, R12, 1 ;  /* 0x3f80000007057423 */ /* 0x004fc8000000010c */
[----:B------:R-:W-:-:S04]  /*0ab0*/  FFMA R5, R12, R5, R12 ;  /* 0x000000050c057223 */ /* 0x000fc8000000000c */
[----:B------:R-:W-:-:S04]  /*0ac0*/  FFMA R12, R0, R5, RZ ;  /* 0x00000005000c7223 */ /* 0x000fc800000000ff */
[----:B------:R-:W-:-:S04]  /*0ad0*/  FFMA R11, -R7, R12, R0 ;  /* 0x0000000c070b7223 */ /* 0x000fc80000000100 */
[----:B------:R-:W-:Y:S01]  /*0ae0*/  FFMA R5, R5, R11, R12 ;  /* 0x0000000b05057223 */ /* 0x000fe2000000000c */
[----:B----4-:R-:W-:Y:S06]  /*0af0*/  @!P1 BRA `(.L_x_14469) ;  /* 0x00000000000c9947 */ /* 0x010fec0003800000 */
[----:B-1----:R-:W-:-:S07]  /*0b00*/  MOV R6, 0xb20 ;  /* 0x00000b2000067802 */ /* 0x002fce0000000f00 */
[----:B0--3--:R-:W-:Y:S05]  /*0b10*/  CALL.REL.NOINC `($__internal_291_$__cuda_sm3x_div_rn_noftz_f32_slowpath) ;  /* 0x00000010001c7944 */ /* 0x009fea0003c00000 */
[----:B------:R-:W-:-:S07]  /*0b20*/  MOV R5, R0 ;  /* 0x0000000000057202 */ /* 0x000fce0000000f00 */
.L_x_14469:
[----:B------:R-:W-:Y:S05]  /*0b30*/  BSYNC.RECONVERGENT B0 ;  /* 0x0000000000007941 */ /* 0x000fea0003800200 */
.L_x_14468:
[----:B------:R-:W2:Y:S01]  /*0b40*/  MUFU.RCP R0, R7 ;  /* 0x0000000700007308 */ /* 0x000ea20000001000 */
[----:B------:R-:W-:Y:S07]  /*0b50*/  BSSY.RECONVERGENT B0, `(.L_x_14470) ;  /* 0x000000c000007945 */ /* 0x000fee0003800200 */
[----:B------:R-:W4:Y:S01]  /*0b60*/  FCHK P1, R2, R7 ;  /* 0x0000000702007302 */ /* 0x000f220000020000 */
[----:B--2---:R-:W-:-:S04]  /*0b70*/  FFMA R11, -R7, R0, 1 ;  /* 0x3f800000070b7423 */ /* 0x004fc80000000100 */
[----:B------:R-:W-:-:S04]  /*0b80*/  FFMA R13, R0, R11, R0 ;  /* 0x0000000b000d7223 */ /* 0x000fc80000000000 */
[----:B------:R-:W-:-:S04]  /*0b90*/  FFMA R0, R2, R13, RZ ;  /* 0x0000000d02007223 */ /* 0x000fc800000000ff */
[----:B------:R-:W-:-:S04]  /*0ba0*/  FFMA R11, -R7, R0, R2 ;  /* 0x00000000070b7223 */ /* 0x000fc80000000102 */
[----:B------:R-:W-:Y:S01]  /*0bb0*/  FFMA R11, R13, R11, R0 ;  /* 0x0000000b0d0b7223 */ /* 0x000fe20000000000 */
[----:B----4-:R-:W-:Y:S06]  /*0bc0*/  @!P1 BRA `(.L_x_14471) ;  /* 0x0000000000109947 */ /* 0x010fec0003800000 */
[----:B------:R-:W-:Y:S01]  /*0bd0*/  IMAD.MOV.U32 R0, RZ, RZ, R2 ;  /* 0x000000ffff007224 */ /* 0x000fe200078e0002 */
[----:B-1----:R-:W-:-:S07]  /*0be0*/  MOV R6, 0xc00 ;  /* 0x00000c0000067802 */ /* 0x002fce0000000f00 */
[----:B0--3--:R-:W-:Y:S05]  /*0bf0*/  CALL.REL.NOINC `($__internal_291_$__cuda_sm3x_div_rn_noftz_f32_slowpath) ;  /* 0x0000000c00e47944 */ /* 0x009fea0003c00000 */
[----:B------:R-:W-:-:S07]  /*0c00*/  MOV R11, R0 ;  /* 0x00000000000b7202 */ /* 0x000fce0000000f00 */
.L_x_14471:
[----:B------:R-:W-:Y:S05]  /*0c10*/  BSYNC.RECONVERGENT B0 ;  /* 0x0000000000007941 */ /* 0x000fea0003800200 */
.L_x_14470:
[----:B------:R-:W2:Y:S01]  /*0c20*/  MUFU.RCP R7, R14 ;  /* 0x0000000e00077308 */ /* 0x000ea20000001000 */
[----:B------:R-:W-:Y:S01]  /*0c30*/  ISETP.GE.U32.AND P1, PT, R18, UR40, PT ;  /* 0x0000002812007c0c */ /* 0x000fe2000bf26070 */
[----:B------:R-:W-:Y:S03]  /*0c40*/  BSSY.RECONVERGENT B0, `(.L_x_14472) ;  /* 0x0000016000007945 */ /* 0x000fe60003800200 */
[----:B------:R-:W-:-:S03]  /*0c50*/  ISETP.GE.AND.EX P1, PT, RZ, UR41, PT, P1 ;  /* 0x00000029ff007c0c */ /* 0x000fc6000bf26310 */
[----:B------:R4:W0:Y:S01]  /*0c60*/  FCHK P2, R4, R14 ;  /* 0x0000000e04007302 */ /* 0x0008220000040000 */
[----:B--2---:R-:W-:-:S04]  /*0c70*/  FFMA R0, -R14, R7, 1 ;  /* 0x3f8000000e007423 */ /* 0x004fc80000000107 */
[----:B------:R-:W-:-:S04]  /*0c80*/  FFMA R15, R7, R0, R7 ;  /* 0x00000000070f7223 */ /* 0x000fc80000000007 */
[----:B------:R-:W-:-:S04]  /*0c90*/  FFMA R2, R4, R15, RZ ;  /* 0x0000000f04027223 */ /* 0x000fc800000000ff */
[----:B------:R-:W-:Y:S01]  /*0ca0*/  FFMA R0, -R14, R2, R4 ;  /* 0x000000020e007223 */ /* 0x000fe20000000104 */
[----:B0---4-:R-:W-:Y:S06]  /*0cb0*/  @P0 BRA `(.L_x_14473) ;  /* 0x0000000000380947 */ /* 0x011fec0003800000 */
[----:B------:R-:W-:Y:S02]  /*0cc0*/  HFMA2 R7, -RZ, RZ, 0, 0 ;  /* 0x00000000ff077431 */ /* 0x000fe400000001ff */
[----:B------:R-:W-:Y:S01]  /*0cd0*/  IMAD R12, R21, UR38, RZ ;  /* 0x00000026150c7c24 */ /* 0x000fe2000f8e02ff */
[C---:B------:R-:W-:Y:S01]  /*0ce0*/  R2UR UR4, R16.reuse ;  /* 0x00000000100472ca */ /* 0x040fe200000e0000 */
[----:B-1----:R-:W-:Y:S01]  /*0cf0*/  IMAD.MOV.U32 R6, RZ, RZ, R18 ;  /* 0x000000ffff067224 */ /* 0x002fe200078e0012 */
[----:B------:R-:W-:Y:S01]  /*0d00*/  R2UR UR5, R17 ;  /* 0x00000000110572ca */ /* 0x000fe200000e0000 */
        /* <DEDUP_REMOVED lines=9> */
.L_x_14473:
[----:B------:R-:W-:Y:S05]  /*0da0*/  BSYNC.RECONVERGENT B0 ;  /* 0x0000000000007941 */ /* 0x000fea0003800200 */
.L_x_14472:
[----:B------:R-:W-:Y:S01]  /*0db0*/  BSSY.RECONVERGENT B0, `(.L_x_14474) ;  /* 0x0000008000007945 */ /* 0x000fe20003800200 */
[----:B------:R-:W-:-:S03]  /*0dc0*/  FFMA R2, R15, R0, R2 ;  /* 0x000000000f027223 */ /* 0x000fc60000000002 */
[----:B------:R-:W-:Y:S05]  /*0dd0*/  @!P2 BRA `(.L_x_14475) ;  /* 0x000000000014a947 */ /* 0x000fea0003800000 */
[----:B------:R-:W-:Y:S01]  /*0de0*/  MOV R0, R4 ;  /* 0x0000000400007202 */ /* 0x000fe20000000f00 */
[----:B------:R-:W-:Y:S01]  /*0df0*/  IMAD.MOV.U32 R7, RZ, RZ, R14 ;  /* 0x000000ffff077224 */ /* 0x000fe200078e000e */
[----:B-1----:R-:W-:-:S07]  /*0e00*/  MOV R6, 0xe20 ;  /* 0x00000e2000067802 */ /* 0x002fce0000000f00 */
[----:B0--3--:R-:W-:Y:S05]  /*0e10*/  CALL.REL.NOINC `($__internal_291_$__cuda_sm3x_div_rn_noftz_f32_slowpath) ;  /* 0x0000000c005c7944 */ /* 0x009fea0003c00000 */
[----:B------:R-:W-:-:S07]  /*0e20*/  MOV R2, R0 ;  /* 0x0000000000027202 */ /* 0x000fce0000000f00 */
.L_x_14475:
[----:B------:R-:W-:Y:S05]  /*0e30*/  BSYNC.RECONVERGENT B0 ;  /* 0x0000000000007941 */ /* 0x000fea0003800200 */
.L_x_14474:
[----:B0-----:R-:W0:Y:S01]  /*0e40*/  MUFU.RCP R5, R14 ;  /* 0x0000000e00057308 */ /* 0x001e220000001000 */
[----:B------:R-:W-:Y:S07]  /*0e50*/  BSSY.RECONVERGENT B0, `(.L_x_14476) ;  /* 0x000000d000007945 */ /* 0x000fee0003800200 */
[----:B------:R-:W2:Y:S01]  /*0e60*/  FCHK P0, R3, R14 ;  /* 0x0000000e03007302 */ /* 0x000ea20000000000 */
[----:B0-----:R-:W-:-:S04]  /*0e70*/  FFMA R0, -R14, R5, 1 ;  /* 0x3f8000000e007423 */ /* 0x001fc80000000105 */
[----:B------:R-:W-:-:S04]  /*0e80*/  FFMA R7, R5, R0, R5 ;  /* 0x0000000005077223 */ /* 0x000fc80000000005 */
[----:B------:R-:W-:-:S04]  /*0e90*/  FFMA R0, R3, R7, RZ ;  /* 0x0000000703007223 */ /* 0x000fc800000000ff */
[----:B------:R-:W-:-:S04]  /*0ea0*/  FFMA R5, -R14, R0, R3 ;  /* 0x000000000e057223 */ /* 0x000fc80000000103 */
[----:B------:R-:W-:Y:S01]  /*0eb0*/  FFMA R7, R7, R5, R0 ;  /* 0x0000000507077223 */ /* 0x000fe20000000000 */
[----:B--2---:R-:W-:Y:S06]  /*0ec0*/  @!P0 BRA `(.L_x_14477) ;  /* 0x0000000000148947 */ /* 0x004fec0003800000 */
[----:B------:R-:W-:Y:S01]  /*0ed0*/  IMAD.MOV.U32 R0, RZ, RZ, R3 ;  /* 0x000000ffff007224 */ /* 0x000fe200078e0003 */
[----:B------:R-:W-:Y:S02]  /*0ee0*/  MOV R7, R14 ;  /* 0x0000000e00077202 */ /* 0x000fe40000000f00 */
[----:B-1----:R-:W-:-:S07]  /*0ef0*/  MOV R6, 0xf10 ;  /* 0x00000f1000067802 */ /* 0x002fce0000000f00 */
[----:B---3--:R-:W-:Y:S05]  /*0f00*/  CALL.REL.NOINC `($__internal_291_$__cuda_sm3x_div_rn_noftz_f32_slowpath) ;  /* 0x0000000c00207944 */ /* 0x008fea0003c00000 */
[----:B------:R-:W-:-:S07]  /*0f10*/  IMAD.MOV.U32 R7, RZ, RZ, R0 ;  /* 0x000000ffff077224 */ /* 0x000fce00078e0000 */
.L_x_14477:
[----:B------:R-:W-:Y:S05]  /*0f20*/  BSYNC.RECONVERGENT B0 ;  /* 0x0000000000007941 */ /* 0x000fea0003800200 */
.L_x_14476:
[----:B------:R-:W-:Y:S04]  /*0f30*/  BSSY.RECONVERGENT B0, `(.L_x_14478) ;  /* 0x000000f000007945 */ /* 0x000fe80003800200 */
[----:B------:R-:W-:Y:S05]  /*0f40*/  @P1 BRA `(.L_x_14479) ;  /* 0x0000000000341947 */ /* 0x000fea0003800000 */
[----:B------:R-:W-:Y:S01]  /*0f50*/  IMAD R0, R21, UR38, RZ ;  /* 0x0000002615007c24 */ /* 0x000fe2000f8e02ff */
[C---:B------:R-:W-:Y:S01]  /*0f60*/  R2UR UR4, R16.reuse ;  /* 0x00000000100472ca */ /* 0x040fe200000e0000 */
[----:B---3--:R-:W-:Y:S01]  /*0f70*/  IMAD.WIDE.U32 R4, R19, UR38, R8 ;  /* 0x0000002613047c25 */ /* 0x008fe2000f8e0008 */
[----:B------:R-:W-:Y:S02]  /*0f80*/  R2UR UR5, R17 ;  /* 0x00000000110572ca */ /* 0x000fe400000e0000 */
[----:B------:R-:W-:Y:S01]  /*0f90*/  R2UR UR6, R16 ;  /* 0x00000000100672ca */ /* 0x000fe200000e0000 */
[----:B------:R-:W-:Y:S01]  /*0fa0*/  IMAD R3, R19, UR39, R0 ;  /* 0x0000002713037c24 */ /* 0x000fe2000f8e0200 */
[----:B------:R-:W-:Y:S02]  /*0fb0*/  IADD3 R0, P0, PT, R18, R4, RZ ;  /* 0x0000000412007210 */ /* 0x000fe40007f1e0ff */
[----:B------:R-:W-:Y:S02]  /*0fc0*/  R2UR UR7, R17 ;  /* 0x00000000110772ca */ /* 0x000fe400000e0000 */
[----:B------:R-:W-:-:S02]  /*0fd0*/  IADD3.X R5, PT, PT, R3, R5, RZ, P0, !PT ;  /* 0x0000000503057210 */ /* 0x000fc400007fe4ff */
[----:B------:R-:W-:-:S04]  /*0fe0*/  LEA R4, P0, R0, UR36, 0x2 ;  /* 0x0000002400047c11 */ /* 0x000fc8000f8010ff */
[----:B------:R-:W-:-:S05]  /*0ff0*/  LEA.HI.X R5, R0, UR37, R5, 0x2, P0 ;  /* 0x0000002500057c11 */ /* 0x000fca00080f1405 */
[----:B------:R0:W-:Y:S04]  /*1000*/  STG.E desc[UR4][R4.64], R2 ;  /* 0x0000000204007986 */ /* 0x0001e8000c101904 */
[----:B------:R0:W-:Y:S02]  /*1010*/  STG.E desc[UR6][R4.64+0x4], R7 ;  /* 0x0000040704007986 */ /* 0x0001e4000c101906 */
.L_x_14479:
[----:B------:R-:W-:Y:S05]  /*1020*/  BSYNC.RECONVERGENT B0 ;  /* 0x0000000000007941 */ /* 0x000fea0003800200 */
.L_x_14478:
[----:B------:R-:W-:-:S04]  /*1030*/  IADD3 R19, P0, PT, R10, R19, RZ ;  /* 0x000000130a137210 */ /* 0x000fc80007f1e0ff */
[----:B------:R-:W-:Y:S02]  /*1040*/  LEA.HI.X.SX32 R21, R10, R21, 0x1, P0 ;  /* 0x000000150a157211 */ /* 0x000fe400000f0eff */
[----:B------:R-:W-:-:S04]  /*1050*/  ISETP.GE.U32.AND P0, PT, R19, UR42, PT ;  /* 0x0000002a13007c0c */ /* 0x000fc8000bf06070 */
[----:B------:R-:W-:-:S13]  /*1060*/  ISETP.GE.AND.EX P0, PT, R21, UR43, PT, P0 ;  /* 0x0000002b15007c0c */ /* 0x000fda000bf06300 */
[----:B------:R-:W-:Y:S05]  /*1070*/  @!P0 BRA `(.L_x_14480) ;  /* 0xfffffff000848947 */ /* 0x000fea000383ffff */
[----:B------:R-:W-:Y:S05]  /*1080*/  EXIT ;  /* 0x000000000000794d */ /* 0x000fea0003800000 */
.L_x_14467:
[----:B------:R-:W-:Y:S01]  /*1090*/  HFMA2 R11, -RZ, RZ, 0, 1.847743988037109375e-06 ;  /* 0x0000001fff0b7431 */ /* 0x000fe200000001ff */
[----:B------:R-:W-:Y:S01]  /*10a0*/  BSSY B0, `(.L_x_14481) ;  /* 0x0000006000007945 */ /* 0x000fe20003800000 */
[----:B------:R-:W-:Y:S02]  /*10b0*/  IMAD.MOV.U32 R12, RZ, RZ, 0x10 ;  /* 0x00000010ff0c7424 */ /* 0x000fe400078e00ff */
[----:B------:R-:W-:-:S07]  /*10c0*/  IMAD.MOV.U32 R15, RZ, RZ, -0x1 ;  /* 0xffffffffff0f7424 */ /* 0x000fce00078e00ff */
[----:B0--3--:R-:W-:Y:S05]  /*10d0*/  WARPSYNC.COLLECTIVE R15, `(.L_x_14482) ;  /* 0x000000000f087348 */ /* 0x009fea0003c00000 */
[----:B------:R1:W2:Y:S02]  /*10e0*/  SHFL.BFLY P6, R14, R13, R12, R11 ;  /* 0x0c00000c0d0e7389 */ /* 0x0002a400000c000b */
[----:B0123--:R-:W-:Y:S05]  /*10f0*/  ENDCOLLECTIVE ;  /* 0x000000000000791b */ /* 0x00ffea0003800000 */
.L_x_14482:
[----:B------:R-:W-:Y:S05]  /*1100*/  BSYNC B0 ;  /* 0x0000000000007941 */ /* 0x000fea0003800000 */
.L_x_14481:
[----:B------:R-:W-:Y:S01]  /*1110*/  FMNMX R3, R14, R13, !PT ;  /* 0x0000000d0e037209 */ /* 0x000fe20007800000 */
[----:B------:R-:W-:Y:S02]  /*1120*/  HFMA2 R11, -RZ, RZ, 0, 1.847743988037109375e-06 ;  /* 0x0000001fff0b7431 */ /* 0x000fe400000001ff */
[----:B------:R-:W-:Y:S01]  /*1130*/  IMAD.MOV.U32 R12, RZ, RZ, 0x8 ;  /* 0x00000008ff0c7424 */ /* 0x000fe200078e00ff */
[----:B------:R-:W-:Y:S01]  /*1140*/  MOV R13, R3 ;  /* 0x00000003000d7202 */ /* 0x000fe20000000f00 */
[----:B------:R-:W-:-:S07]  /*1150*/  IMAD.MOV.U32 R15, RZ, RZ, -0x1 ;  /* 0xffffffffff0f7424 */ /* 0x000fce00078e00ff */
[----:B------:R-:W-:Y:S05]  /*1160*/  WARPSYNC.COLLECTIVE R15, `(.L_x_14483) ;  /* 0x000000000f087348 */ /* 0x000fea0003c00000 */
[----:B------:R0:W1:Y:S02]  /*1170*/  SHFL.BFLY P6, R14, R13, R12, R11 ;  /* 0x0c00000c0d0e7389 */ /* 0x00006400000c000b */
[----:B01----:R-:W-:Y:S05]  /*1180*/  ENDCOLLECTIVE ;  /* 0x000000000000791b */ /* 0x003fea0003800000 */
.L_x_14483:
[----:B------:R-:W-:Y:S01]  /*1190*/  IMAD.MOV.U32 R12, RZ, RZ, 0x4 ;  /* 0x00000004ff0c7424 */ /* 0x000fe200078e00ff */
[----:B------:R-:W-:-:S04]  /*11a0*/  FMNMX R4, R3, R14, !PT ;  /* 0x0000000e03047209 */ /* 0x000fc80007800000 */
[----:B------:R-:W-:-:S07]  /*11b0*/  MOV R13, R4 ;  /* 0x00000004000d7202 */ /* 0x000fce0000000f00 */
[----:B------:R-:W-:Y:S05]  /*11c0*/  WARPSYNC.COLLECTIVE R15, `(.L_x_14484) ;  /* 0x000000000f087348 */ /* 0x000fea0003c00000 */
[----:B------:R0:W1:Y:S02]  /*11d0*/  SHFL.BFLY P6, R14, R13, R12, R11 ;  /* 0x0c00000c0d0e7389 */ /* 0x00006400000c000b */
[----:B01----:R-:W-:Y:S05]  /*11e0*/  ENDCOLLECTIVE ;  /* 0x000000000000791b */ /* 0x003fea0003800000 */
.L_x_14484:
        /* <DEDUP_REMOVED lines=8> */
.L_x_14485:
[----:B------:R-:W-:Y:S02]  /*1270*/  IMAD.MOV.U32 R12, RZ, RZ, 0x1 ;  /* 0x00000001ff0c7424 */ /* 0x000fe400078e00ff */
[----:B------:R-:W-:-:S05]  /*1280*/  IMAD.MOV.U32 R5, RZ, RZ, R14 ;  /* 0x000000ffff057224 */ /* 0x000fca00078e000e */
[----:B------:R-:W-:-:S04]  /*1290*/  FMNMX R3, R22, R5, !PT ;  /* 0x0000000516037209 */ /* 0x000fc80007800000 */
[----:B------:R-:W-:-:S07]  /*12a0*/  MOV R13, R3 ;  /* 0x00000003000d7202 */ /* 0x000fce0000000f00 */
[----:B------:R-:W-:Y:S05]  /*12b0*/  WARPSYNC.COLLECTIVE R15, `(.L_x_14486) ;  /* 0x000000000f087348 */ /* 0x000fea0003c00000 */
[----:B------:R0:W1:Y:S02]  /*12c0*/  SHFL.BFLY P6, R14, R13, R12, R11 ;  /* 0x0c00000c0d0e7389 */ /* 0x00006400000c000b */
[----:B01----:R-:W-:Y:S05]  /*12d0*/  ENDCOLLECTIVE ;  /* 0x000000000000791b */ /* 0x003fea0003800000 */
.L_x_14486:
[----:B------:R-:W-:Y:S02]  /*12e0*/  HFMA2 R12, -RZ, RZ, 0, 9.5367431640625e-07 ;  /* 0x00000010ff0c7431 */ /* 0x000fe400000001ff */
[----:B------:R-:W-:Y:S01]  /*12f0*/  IMAD.MOV.U32 R13, RZ, RZ, R2 ;  /* 0x000000ffff0d7224 */ /* 0x000fe200078e0002 */
[----:B------:R-:W-:-:S07]  /*1300*/  MOV R24, R14 ;  /* 0x0000000e00187202 */ /* 0x000fce0000000f00 */
[----:B------:R-:W-:Y:S05]  /*1310*/  WARPSYNC.COLLECTIVE R15, `(.L_x_14487) ;  /* 0x000000000f087348 */ /* 0x000fea0003c00000 */
[----:B------:R0:W1:Y:S02]  /*1320*/  SHFL.BFLY P6, R14, R13, R12, R11 ;  /* 0x0c00000c0d0e7389 */ /* 0x00006400000c000b */
[----:B01----:R-:W-:Y:S05]  /*1330*/  ENDCOLLECTIVE ;  /* 0x000000000000791b */ /* 0x003fea0003800000 */
.L_x_14487:
[----:B------:R-:W-:Y:S02]  /*1340*/  IMAD.MOV.U32 R12, RZ, RZ, 0x8 ;  /* 0x00000008ff0c7424 */ /* 0x000fe400078e00ff */
[----:B------:R-:W-:-:S05]  /*1350*/  IMAD.MOV.U32 R5, RZ, RZ, R14 ;  /* 0x000000ffff057224 */ /* 0x000fca00078e000e */
[----:B------:R-:W-:Y:S02]  /*1360*/  FMNMX R6, R5, R2, !PT ;  /* 0x0000000205067209 */ /* 0x000fe40007800000 */
[----:B------:R-:W-:Y:S01]  /*1370*/  FMNMX R2, R3, R24, !PT ;  /* 0x0000001803027209 */ /* 0x000fe20007800000 */
[----:B------:R-:W-:Y:S01]  /*1380*/  IMAD.MOV.U32 R3, RZ, RZ, 0x437c0000 ;  /* 0x437c0000ff037424 */ /* 0x000fe200078e00ff */
[----:B------:R-:W-:-:S03]  /*1390*/  MOV R13, R6 ;  /* 0x00000006000d7202 */ /* 0x000fc60000000f00 */
[C---:B------:R-:W-:Y:S01]  /*13a0*/  FADD R7, -R2.reuse, R7 ;  /* 0x0000000702077221 */ /* 0x040fe20000000100 */
[----:B------:R-:W-:-:S07]  /*13b0*/  FADD R25, -R2, R25 ;  /* 0x0000001902197221 */ /* 0x000fce0000000100 */
[----:B------:R-:W-:Y:S05]  /*13c0*/  WARPSYNC.COLLECTIVE R15, `(.L_x_14488) ;  /* 0x000000000f087348 */ /* 0x000fea0003c00000 */
[----:B------:R0:W1:Y:S02]  /*13d0*/  SHFL.BFLY P6, R14, R13, R12, R11 ;  /* 0x0c00000c0d0e7389 */ /* 0x00006400000c000b */
[----:B01----:R-:W-:Y:S05]  /*13e0*/  ENDCOLLECTIVE ;  /* 0x000000000000791b */ /* 0x003fea0003800000 */
.L_x_14488:
        /* <DEDUP_REMOVED lines=11> */
.L_x_14489:
        /* <DEDUP_REMOVED lines=15> */
.L_x_14490:
        /* <DEDUP_REMOVED lines=10> */
.L_x_14491:
[----:B------:R-:W-:Y:S01]  /*1630*/  HFMA2 R12, -RZ, RZ, 0, 9.5367431640625e-07 ;  /* 0x00000010ff0c7431 */ /* 0x000fe200000001ff */
[----:B------:R-:W-:Y:S01]  /*1640*/  MOV R13, R22 ;  /* 0x00000016000d7202 */ /* 0x000fe20000000f00 */
[----:B------:R-:W-:-:S07]  /*1650*/  IMAD.MOV.U32 R5, RZ, RZ, R14 ;  /* 0x000000ffff057224 */ /* 0x000fce00078e000e */
[----:B------:R-:W-:Y:S05]  /*1660*/  WARPSYNC.COLLECTIVE R15, `(.L_x_14492) ;  /* 0x000000000f087348 */ /* 0x000fea0003c00000 */
[----:B------:R0:W1:Y:S02]  /*1670*/  SHFL.BFLY P6, R14, R13, R12, R11 ;  /* 0x0c00000c0d0e7389 */ /* 0x00006400000c000b */
[----:B01----:R-:W-:Y:S05]  /*1680*/  ENDCOLLECTIVE ;  /* 0x000000000000791b */ /* 0x003fea0003800000 */
.L_x_14492:
        /* <DEDUP_REMOVED lines=20> */
.L_x_14493:
        /* <DEDUP_REMOVED lines=9> */
.L_x_14494:
[----:B------:R-:W-:Y:S02]  /*1860*/  HFMA2 R12, -RZ, RZ, 0, 1.1920928955078125e-07 ;  /* 0x00000002ff0c7431 */ /* 0x000fe400000001ff */
[----:B------:R-:W-:Y:S01]  /*1870*/  FADD R13, R7, R14 ;  /* 0x0000000e070d7221 */ /* 0x000fe20000000000 */
[----:B------:R-:W-:-:S07]  /*1880*/  FFMA R7, R5, 1.925963033500011079e-08, R20 ;  /* 0x32a5706005077823 */ /* 0x000fce0000000014 */
[----:B------:R-:W-:Y:S05]  /*1890*/  WARPSYNC.COLLECTIVE R15, `(.L_x_14495) ;  /* 0x000000000f087348 */ /* 0x000fea0003c00000 */
[----:B------:R0:W1:Y:S02]  /*18a0*/  SHFL.BFLY P6, R14, R13, R12, R11 ;  /* 0x0c00000c0d0e7389 */ /* 0x00006400000c000b */
[----:B01----:R-:W-:Y:S05]  /*18b0*/  ENDCOLLECTIVE ;  /* 0x000000000000791b */ /* 0x003fea0003800000 */
.L_x_14495:
        /* <DEDUP_REMOVED lines=9> */
.L_x_14496:
[----:B------:R-:W-:Y:S01]  /*1950*/  HFMA2 R12, -RZ, RZ, 0, 9.5367431640625e-07 ;  /* 0x00000010ff0c7431 */ /* 0x000fe200000001ff */
[----:B------:R-:W-:Y:S01]  /*1960*/  MOV R13, R6 ;  /* 0x00000006000d7202 */ /* 0x000fe20000000f00 */
[----:B------:R-:W-:-:S07]  /*1970*/  IMAD.MOV.U32 R20, RZ, RZ, R14 ;  /* 0x000000ffff147224 */ /* 0x000fce00078e000e */
[----:B------:R-:W-:Y:S05]  /*1980*/  WARPSYNC.COLLECTIVE R15, `(.L_x_14497) ;  /* 0x000000000f087348 */ /* 0x000fea0003c00000 */
[----:B------:R0:W1:Y:S02]  /*1990*/  SHFL.BFLY P6, R14, R13, R12, R11 ;  /* 0x0c00000c0d0e7389 */ /* 0x00006400000c000b */
[----:B01----:R-:W-:Y:S05]  /*19a0*/  ENDCOLLECTIVE ;  /* 0x000000000000791b */ /* 0x003fea0003800000 */
.L_x_14497:
        /* <DEDUP_REMOVED lines=8> */
.L_x_14498:
[----:B------:R-:W-:Y:S02]  /*1a30*/  HFMA2 R12, -RZ, RZ, 0, 2.384185791015625e-07 ;  /* 0x00000004ff0c7431 */ /* 0x000fe400000001ff */
[----:B------:R-:W-:-:S04]  /*1a40*/  IMAD.MOV.U32 R26, RZ, RZ, R14 ;  /* 0x000000ffff1a7224 */ /* 0x000fc800078e000e */
[----:B------:R-:W-:-:S05]  /*1a50*/  FADD R26, R23, R26 ;  /* 0x0000001a171a7221 */ /* 0x000fca0000000000 */
[----:B------:R-:W-:-:S07]  /*1a60*/  MOV R13, R26 ;  /* 0x0000001a000d7202 */ /* 0x000fce0000000f00 */
[----:B------:R-:W-:Y:S05]  /*1a70*/  WARPSYNC.COLLECTIVE R15, `(.L_x_14499) ;  /* 0x000000000f087348 */ /* 0x000fea0003c00000 */
[----:B------:R0:W1:Y:S02]  /*1a80*/  SHFL.BFLY P6, R14, R13, R12, R11 ;  /* 0x0c00000c0d0e7389 */ /* 0x00006400000c000b */
[----:B01----:R-:W-:Y:S05]  /*1a90*/  ENDCOLLECTIVE ;  /* 0x000000000000791b */ /* 0x003fea0003800000 */
.L_x_14499:
[----:B------:R-:W-:Y:S02]  /*1aa0*/  HFMA2 R12, -RZ, RZ, 0, 1.1920928955078125e-07 ;  /* 0x00000002ff0c7431 */ /* 0x000fe400000001ff */
[----:B------:R-:W-:-:S04]  /*1ab0*/  IMAD.MOV.U32 R25, RZ, RZ, R14 ;  /* 0x000000ffff197224 */ /* 0x000fc800078e000e */
[----:B------:R-:W-:-:S05]  /*1ac0*/  FADD R25, R26, R25 ;  /* 0x000000191a197221 */ /* 0x000fca0000000000 */
[----:B------:R-:W-:-:S07]  /*1ad0*/  MOV R13, R25 ;  /* 0x00000019000d7202 */ /* 0x000fce0000000f00 */
[----:B------:R-:W-:Y:S05]  /*1ae0*/  WARPSYNC.COLLECTIVE R15, `(.L_x_14500) ;  /* 0x000000000f087348 */ /* 0x000fea0003c00000 */
[----:B------:R0:W1:Y:S02]  /*1af0*/  SHFL.BFLY P6, R14, R13, R12, R11 ;  /* 0x0c00000c0d0e7389 */ /* 0x00006400000c000b */
[----:B01----:R-:W-:Y:S05]  /*1b00*/  ENDCOLLECTIVE ;  /* 0x000000000000791b */ /* 0x003fea0003800000 */
.L_x_14500:
[----:B------:R-:W-:Y:S02]  /*1b10*/  HFMA2 R12, -RZ, RZ, 0, 5.9604644775390625e-08 ;  /* 0x00000001ff0c7431 */ /* 0x000fe400000001ff */
[----:B------:R-:W-:-:S04]  /*1b20*/  IMAD.MOV.U32 R6, RZ, RZ, R14 ;  /* 0x000000ffff067224 */ /* 0x000fc800078e000e */
[----:B------:R-:W-:-:S05]  /*1b30*/  FADD R6, R25, R6 ;  /* 0x0000000619067221 */ /* 0x000fca0000000000 */
[----:B------:R-:W-:-:S07]  /*1b40*/  MOV R13, R6 ;  /* 0x00000006000d7202 */ /* 0x000fce0000000f00 */
[----:B------:R-:W-:Y:S05]  /*1b50*/  WARPSYNC.COLLECTIVE R15, `(.L_x_14501) ;  /* 0x000000000f087348 */ /* 0x000fea0003c00000 */
[----:B------:R0:W1:Y:S02]  /*1b60*/  SHFL.BFLY P6, R14, R13, R12, R11 ;  /* 0x0c00000c0d0e7389 */ /* 0x00006400000c000b */
[----:B01----:R-:W-:Y:S05]  /*1b70*/  ENDCOLLECTIVE ;  /* 0x000000000000791b */ /* 0x003fea0003800000 */
.L_x_14501:
[----:B------:R-:W-:Y:S05]  /*1b80*/  BRA `(.L_x_14502) ;  /* 0xffffffec00b47947 */ /* 0x000fea000383ffff */
        .weak           $__internal_291_$__cuda_sm3x_div_rn_noftz_f32_slowpath
        .type           $__internal_291_$__cuda_sm3x_div_rn_noftz_f32_slowpath,@function
        .size           $__internal_291_$__cuda_sm3x_div_rn_noftz_f32_slowpath,(.L_x_15608 - $__internal_291_$__cuda_sm3x_div_rn_noftz_f32_slowpath)
$__internal_291_$__cuda_sm3x_div_rn_noftz_f32_slowpath:
        /* <DEDUP_REMOVED lines=35> */
.L_x_14504:
        /* <DEDUP_REMOVED lines=51> */
.L_x_14511:
[----:B------:R-:W-:-:S04]  /*20f0*/  LOP3.LUT R0, R0, 0x80000000, RZ, 0xc0, !PT ;  /* 0x8000000000007812 */ /* 0x000fc800078ec0ff */
[----:B------:R-:W-:Y:S01]  /*2100*/  LOP3.LUT R0, R0, 0x7f800000, RZ, 0xfc, !PT ;  /* 0x7f80000000007812 */ /* 0x000fe200078efcff */
[----:B------:R-:W-:Y:S06]  /*2110*/  BRA `(.L_x_14512) ;  /* 0x0000000000047947 */ /* 0x000fec0003800000 */
.L_x_14510:
[----:B------:R-:W-:-:S07]  /*2120*/  IMAD R0, R23, 0x800000, R0 ;  /* 0x0080000017007824 */ /* 0x000fce00078e0200 */
.L_x_14512:
[----:B------:R-:W-:Y:S05]  /*2130*/  BSYNC.RECONVERGENT B2 ;  /* 0x0000000000027941 */ /* 0x000fea0003800200 */
.L_x_14509:
[----:B------:R-:W-:Y:S05]  /*2140*/  BRA `(.L_x_14513) ;  /* 0x0000000000207947 */ /* 0x000fea0003800000 */
.L_x_14508:
[----:B------:R-:W-:-:S04]  /*2150*/  LOP3.LUT R0, R13, 0x80000000, R0, 0x48, !PT ;  /* 0x800000000d007812 */ /* 0x000fc800078e4800 */
[----:B------:R-:W-:Y:S01]  /*2160*/  LOP3.LUT R0, R0, 0x7f800000, RZ, 0xfc, !PT ;  /* 0x7f80000000007812 */ /* 0x000fe200078efcff */
[----:B------:R-:W-:Y:S06]  /*2170*/  BRA `(.L_x_14513) ;  /* 0x0000000000147947 */ /* 0x000fec0003800000 */
.L_x_14507:
[----:B------:R-:W-:Y:S01]  /*2180*/  LOP3.LUT R0, R13, 0x80000000, R0, 0x48, !PT ;  /* 0x800000000d007812 */ /* 0x000fe200078e4800 */
[----:B------:R-:W-:Y:S06]  /*2190*/  BRA `(.L_x_14513) ;  /* 0x00000000000c7947 */ /* 0x000fec0003800000 */
.L_x_14506:
[----:B------:R-:W0:Y:S01]  /*21a0*/  MUFU.RSQ R0, -QNAN ;  /* 0xffc0000000007908 */ /* 0x000e220000001400 */
[----:B------:R-:W-:Y:S05]  /*21b0*/  BRA `(.L_x_14513) ;  /* 0x0000000000047947 */ /* 0x000fea0003800000 */
.L_x_14505:
[----:B------:R-:W-:-:S07]  /*21c0*/  FADD.FTZ R0, R0, R7 ;  /* 0x0000000700007221 */ /* 0x000fce0000010000 */
.L_x_14513:
[----:B------:R-:W-:Y:S05]  /*21d0*/  BSYNC.RECONVERGENT B1 ;  /* 0x0000000000017941 */ /* 0x000fea0003800200 */
.L_x_14503:
[----:B------:R-:W-:Y:S01]  /*21e0*/  HFMA2 R13, -RZ, RZ, 0, 0 ;  /* 0x00000000ff0d7431 */ /* 0x000fe200000001ff */
[----:B------:R-:W-:-:S04]  /*21f0*/  MOV R12, R6 ;  /* 0x00000006000c7202 */ /* 0x000fc80000000f00 */
[----:B0-----:R-:W-:Y:S05]  /*2200*/  RET.REL.NODEC R12 `(_ZN7oneflow4cuda7softmax15SoftmaxWarpImplI10SimpleLoadIffE11SimpleStoreIffEfLi2ELi2ELi32ELi2ELb1ELNS1_9AlgorithmE0EEEvT_T0_ll) ;  /* 0xffffffdc0c7c7950 */ /* 0x001fea0003c3ffff */
.L_x_14514:
        /* <DEDUP_REMOVED lines=15> */
.L_x_15608:


//--------------------- .text._ZN7oneflow4cuda7softmax15SoftmaxWarpImplI10SimpleLoadIffE11SimpleStoreIffEfLi2ELi2ELi32ELi2ELb0ELNS1_9AlgorithmE0EEEvT_T0_ll --------------------------
	.section	.text._ZN7oneflow4cuda7softmax15SoftmaxWarpImplI10SimpleLoadIffE11SimpleStoreIffEfLi2ELi2ELi32ELi2ELb0ELNS1_9AlgorithmE0EEEvT_T0_ll,"ax",@progbits
	.align	128
        .global         _ZN7oneflow4cuda7softmax15SoftmaxWarpImplI10SimpleLoadIffE11SimpleStoreIffEfLi2ELi2ELi32ELi2ELb0ELNS1_9AlgorithmE0EEEvT_T0_ll
        .type           _ZN7oneflow4cuda7softmax15SoftmaxWarpImplI10SimpleLoadIffE11SimpleStoreIffEfLi2ELi2ELi32ELi2ELb0ELNS1_9AlgorithmE0EEEvT_T0_ll,@function
        .size           _ZN7oneflow4cuda7softmax15SoftmaxWarpImplI10SimpleLoadIffE11SimpleStoreIffEfLi2ELi2ELi32ELi2ELb0ELNS1_9AlgorithmE0EEEvT_T0_ll,(.L_x_15609 - _ZN7oneflow4cuda7softmax15SoftmaxWarpImplI10SimpleLoadIffE11SimpleStoreIffEfLi2ELi2ELi32ELi2ELb0ELNS1_9AlgorithmE0EEEvT_T0_ll)
        .other          _ZN7oneflow4cuda7softmax15SoftmaxWarpImplI10SimpleLoadIffE11SimpleStoreIffEfLi2ELi2ELi32ELi2ELb0ELNS1_9AlgorithmE0EEEvT_T0_ll,@"STO_CUDA_ENTRY STV_DEFAULT"
_ZN7oneflow4cuda7softmax15SoftmaxWarpImplI10SimpleLoadIffE11SimpleStoreIffEfLi2ELi2ELi32ELi2ELb0ELNS1_9AlgorithmE0EEEvT_T0_ll:
.text._ZN7oneflow4cuda7softmax15SoftmaxWarpImplI10SimpleLoadIffE11SimpleStoreIffEfLi2ELi2ELi32ELi2ELb0ELNS1_9AlgorithmE0EEEvT_T0_ll:
        /* <DEDUP_REMOVED lines=23> */
.L_x_14515:
        /* <DEDUP_REMOVED lines=19> */
.L_x_14525:
        /* <DEDUP_REMOVED lines=16> */
[----:B------:R-:W2:Y:S01]  /*03a0*/  LDG.E R29, desc[UR4][R14.64] ;  /* 0x000000040e1d7981 */ /* 0x000ea2000c1e1900 */
[----:B------:R-:W-:-:S03]  /*03b0*/  LEA.HI.X R5, R16, R15, R17, 0x2, P0 ;  /* 0x0000000f10057211 */ /* 0x000fc600000f1411 */
[----:B------:R-:W2:Y:S04]  /*03c0*/  LDG.E R27, desc[UR6][R14.64+0x4] ;  /* 0x000004060e1b7981 */ /* 0x000ea8000c1e1900 */
[----:B------:R-:W3:Y:S04]  /*03d0*/  LDG.E R25, desc[UR8][R4.64] ;  /* 0x0000000804197981 */ /* 0x000ee8000c1e1900 */
[----:B------:R-:W3:Y:S01]  /*03e0*/  LDG.E R24, desc[UR10][R4.64+0x4] ;  /* 0x0000040a04187981 */ /* 0x000ee2000c1e1900 */
[----:B------:R-:W-:Y:S01]  /*03f0*/  UMOV UR4, 0xffffffff ;  /* 0xffffffff00047882 */ /* 0x000fe20000000000 */
[----:B--2---:R-:W-:-:S02]  /*0400*/  FMNMX3 R13, R29, -INF , R27, !PT ;  /* 0xff8000001d0d7876 */ /* 0x004fc4000780001b */
[----:B---3--:R-:W-:Y:S01]  /*0410*/  FMNMX3 R2, R25, -INF , R24, !PT ;  /* 0xff80000019027876 */ /* 0x008fe20007800018 */
        /* <DEDUP_REMOVED lines=82> */
.L_x_14547:
        /* <DEDUP_REMOVED lines=11> */
[----:B0-----:R-:W-:Y:S05]  /*09f0*/  CALL.REL.NOINC `($__internal_292_$__cuda_sm3x_div_rn_noftz_f32_slowpath) ;  /* 0x0000000c00e87944 */ /* 0x001fea0003c00000 */
[----:B------:R-:W-:-:S07]  /*0a00*/  MOV R11, R2 ;  /* 0x00000002000b7202 */ /* 0x000fce0000000f00 */
.L_x_14518:
[----:B------:R-:W-:Y:S05]  /*0a10*/  BSYNC.RECONVERGENT B0 ;  /* 0x0000000000007941 */ /* 0x000fea0003800200 */
.L_x_14517:
        /* <DEDUP_REMOVED lines=11> */
[----:B0-----:R-:W-:Y:S05]  /*0ad0*/  CALL.REL.NOINC `($__internal_292_$__cuda_sm3x_div_rn_noftz_f32_slowpath) ;  /* 0x0000000c00b07944 */ /* 0x001fea0003c00000 */
[----:B------:R-:W-:-:S07]  /*0ae0*/  MOV R25, R2 ;  /* 0x0000000200197202 */ /* 0x000fce0000000f00 */
.L_x_14520:
[----:B------:R-:W-:Y:S05]  /*0af0*/  BSYNC.RECONVERGENT B0 ;  /* 0x0000000000007941 */ /* 0x000fea0003800200 */
.L_x_14519:
[----:B------:R-:W-:Y:S02]  /*0b00*/  HFMA2 R13, -RZ, RZ, 0, 0 ;  /* 0x00000000ff0d7431 */ /* 0x000fe400000001ff */
[----:B------:R-:W-:Y:S01]  /*0b10*/  IMAD.MOV.U32 R12, RZ, RZ, R10 ;  /* 0x000000ffff0c7224 */ /* 0x000fe200078e000a */
[----:B------:R-:W1:Y:S01]  /*0b20*/  MUFU.RCP R0, R23 ;  /* 0x0000001700007308 */ /* 0x000e620000001000 */
[----:B------:R-:W-:Y:S01]  /*0b30*/  IMAD R5, R21, UR38, RZ ;  /* 0x0000002615057c24 */ /* 0x000fe2000f8e02ff */
[----:B------:R-:W-:Y:S01]  /*0b40*/  R2UR UR4, R8 ;  /* 0x00000000080472ca */ /* 0x000fe200000e0000 */
[----:B------:R-:W-:Y:S01]  /*0b50*/  BSSY.RECONVERGENT B0, `(.L_x_14521) ;  /* 0x0000017000007945 */ /* 0x000fe20003800200 */
[C---:B------:R-:W-:Y:S01]  /*0b60*/  R2UR UR5, R9.reuse ;  /* 0x00000000090572ca */ /* 0x040fe200000e0000 */
[----:B------:R-:W-:Y:S01]  /*0b70*/  IMAD R5, R20, UR39, R5 ;  /* 0x0000002714057c24 */ /* 0x000fe2000f8e0205 */
[----:B------:R-:W-:Y:S01]  /*0b80*/  R2UR UR6, R8 ;  /* 0x00000000080672ca */ /* 0x000fe200000e0000 */
[----:B------:R-:W-:Y:S01]  /*0b90*/  IMAD.WIDE.U32 R14, R20, UR38, R12 ;  /* 0x00000026140e7c25 */ /* 0x000fe2000f8e000c */
[----:B------:R-:W-:-:S03]  /*0ba0*/  R2UR UR7, R9 ;  /* 0x00000000090772ca */ /* 0x000fc600000e0000 */
[----:B------:R-:W-:Y:S01]  /*0bb0*/  IMAD.IADD R5, R15, 0x1, R5 ;  /* 0x000000010f057824 */ /* 0x000fe200078e0205 */
[----:B------:R-:W-:-:S04]  /*0bc0*/  LEA R12, P0, R14, UR36, 0x2 ;  /* 0x000000240e0c7c11 */ /* 0x000fc8000f8010ff */
[----:B------:R-:W-:Y:S01]  /*0bd0*/  LEA.HI.X R13, R14, UR37, R5, 0x2, P0 ;  /* 0x000000250e0d7c11 */ /* 0x000fe200080f1405 */
[----:B-1----:R-:W-:-:S04]  /*0be0*/  FFMA R5, -R23, R0, 1 ;  /* 0x3f80000017057423 */ /* 0x002fc80000000100 */
[----:B------:R-:W-:Y:S01]  /*0bf0*/  FFMA R0, R0, R5, R0 ;  /* 0x0000000500007223 */ /* 0x000fe20000000000 */
[----:B------:R1:W-:Y:S02]  /*0c00*/  STG.E desc[UR4][R12.64], R11 ;  /* 0x0000000b0c007986 */ /* 0x0003e4000c101904 */
[----:B------:R-:W2:Y:S01]  /*0c10*/  FCHK P0, R3, R23 ;  /* 0x0000001703007302 */ /* 0x000ea20000000000 */
[----:B------:R-:W-:Y:S01]  /*0c20*/  FFMA R5, R3, R0, RZ ;  /* 0x0000000003057223 */ /* 0x000fe200000000ff */
[----:B------:R1:W-:Y:S03]  /*0c30*/  STG.E desc[UR6][R12.64+0x4], R25 ;  /* 0x000004190c007986 */ /* 0x0003e6000c101906 */
[----:B------:R-:W-:-:S04]  /*0c40*/  FFMA R2, -R23, R5, R3 ;  /* 0x0000000517027223 */ /* 0x000fc80000000103 */
[----:B------:R-:W-:Y:S01]  /*0c50*/  FFMA R0, R0, R2, R5 ;  /* 0x0000000200007223 */ /* 0x000fe20000000005 */
[----:B-12---:R-:W-:Y:S06]  /*0c60*/  @!P0 BRA `(.L_x_14522) ;  /* 0x0000000000148947 */ /* 0x006fec0003800000 */
[----:B------:R-:W-:Y:S01]  /*0c70*/  MOV R2, R3 ;  /* 0x0000000300027202 */ /* 0x000fe20000000f00 */
[----:B------:R-:W-:Y:S01]  /*0c80*/  IMAD.MOV.U32 R5, RZ, RZ, R23 ;  /* 0x000000ffff057224 */ /* 0x000fe200078e0017 */
[----:B------:R-:W-:-:S07]  /*0c90*/  MOV R14, 0xcb0 ;  /* 0x00000cb0000e7802 */ /* 0x000fce0000000f00 */
[----:B0-----:R-:W-:Y:S05]  /*0ca0*/  CALL.REL.NOINC `($__internal_292_$__cuda_sm3x_div_rn_noftz_f32_slowpath) ;  /* 0x0000000c003c7944 */ /* 0x001fea0003c00000 */
[----:B------:R-:W-:-:S07]  /*0cb0*/  MOV R0, R2 ;  /* 0x0000000200007202 */ /* 0x000fce0000000f00 */
.L_x_14522:
[----:B------:R-:W-:Y:S05]  /*0cc0*/  BSYNC.RECONVERGENT B0 ;  /* 0x0000000000007941 */ /* 0x000fea0003800200 */
.L_x_14521:
        /* <DEDUP_REMOVED lines=12> */
[----:B0-----:R-:W-:Y:S05]  /*0d90*/  CALL.REL.NOINC `($__internal_292_$__cuda_sm3x_div_rn_noftz_f32_slowpath) ;  /* 0x0000000c00007944 */ /* 0x001fea0003c00000 */
[----:B------:R-:W-:-:S07]  /*0da0*/  IMAD.MOV.U32 R5, RZ, RZ, R2 ;  /* 0x000000ffff057224 */ /* 0x000fce00078e0002 */
.L_x_14524:
[----:B------:R-:W-:Y:S05]  /*0db0*/  BSYNC.RECONVERGENT B0 ;  /* 0x0000000000007941 */ /* 0x000fea0003800200 */
.L_x_14523:
        /* <DEDUP_REMOVED lines=9> */
[----:B------:R-:W-:-:S03]  /*0e50*/  ISETP.GE.AND.EX P0, PT, R21, UR41, PT, P0 ;  /* 0x0000002915007c0c */ /* 0x000fc6000bf06300 */
[----:B------:R1:W-:Y:S08]  /*0e60*/  STG.E desc[UR4][R2.64], R0 ;  /* 0x0000000002007986 */ /* 0x0003f0000c101904 */
[----:B------:R1:W-:Y:S02]  /*0e70*/  STG.E desc[UR6][R2.64+0x4], R5 ;  /* 0x0000040502007986 */ /* 0x0003e4000c101906 */
[----:B------:R-:W-:Y:S05]  /*0e80*/  @!P0 BRA `(.L_x_14525) ;  /* 0xfffffff400048947 */ /* 0x000fea000383ffff */
[----:B------:R-:W-:Y:S05]  /*0e90*/  EXIT ;  /* 0x000000000000794d */ /* 0x000fea0003800000 */
.L_x_14516:
[----:B------:R-:W-:Y:S01]  /*0ea0*/  BSSY B0, `(.L_x_14526) ;  /* 0x0000007000007945 */ /* 0x000fe20003800000 */
[----:B------:R-:W-:Y:S01]  /*0eb0*/  MOV R12, 0x10 ;  /* 0x00000010000c7802 */ /* 0x000fe20000000f00 */
[----:B------:R-:W-:Y:S01]  /*0ec0*/  IMAD.MOV.U32 R11, RZ, RZ, 0x1f ;  /* 0x0000001fff0b7424 */ /* 0x000fe200078e00ff */
[----:B------:R-:W-:-:S07]  /*0ed0*/  MOV R15, 0xffffffff ;  /* 0xffffffff000f7802 */ /* 0x000fce0000000f00 */
[----:B0-----:R-:W-:Y:S05]  /*0ee0*/  WARPSYNC.COLLECTIVE R15, `(.L_x_14527) ;  /* 0x000000000f087348 */ /* 0x001fea0003c00000 */
[----:B------:R1:W2:Y:S02]  /*0ef0*/  SHFL.BFLY P6, R14, R13, R12, R11 ;  /* 0x0c00000c0d0e7389 */ /* 0x0002a400000c000b */
[----:B012---:R-:W-:Y:S05]  /*0f00*/  ENDCOLLECTIVE ;  /* 0x000000000000791b */ /* 0x007fea0003800000 */
.L_x_14527:
[----:B------:R-:W-:Y:S05]  /*0f10*/  BSYNC B0 ;  /* 0x0000000000007941 */ /* 0x000fea0003800000 */
.L_x_14526:
[----:B------:R-:W-:Y:S01]  /*0f20*/  HFMA2 R11, -RZ, RZ, 0, 1.847743988037109375e-06 ;  /* 0x0000001fff0b7431 */ /* 0x000fe200000001ff */
[----:B------:R-:W-:Y:S01]  /*0f30*/  FMNMX R13, R13, R14, !PT ;  /* 0x0000000e0d0d7209 */ /* 0x000fe20007800000 */
[----:B------:R-:W-:Y:S02]  /*0f40*/  IMAD.MOV.U32 R12, RZ, RZ, 0x8 ;  /* 0x00000008ff0c7424 */ /* 0x000fe400078e00ff */
[----:B------:R-:W-:-:S07]  /*0f50*/  IMAD.MOV.U32 R15, RZ, RZ, -0x1 ;  /* 0xffffffffff0f7424 */ /* 0x000fce00078e00ff */
[----:B------:R-:W-:Y:S05]  /*0f60*/  WARPSYNC.COLLECTIVE R15, `(.L_x_14528) ;  /* 0x000000000f087348 */ /* 0x000fea0003c00000 */
[----:B------:R0:W1:Y:S02]  /*0f70*/  SHFL.BFLY P6, R14, R13, R12, R11 ;  /* 0x0c00000c0d0e7389 */ /* 0x00006400000c000b */
[----:B01----:R-:W-:Y:S05]  /*0f80*/  ENDCOLLECTIVE ;  /* 0x000000000000791b */ /* 0x003fea0003800000 */
.L_x_14528:
[----:B------:R-:W-:Y:S01]  /*0f90*/  IMAD.MOV.U32 R12, RZ, RZ, 0x4 ;  /* 0x00000004ff0c7424 */ /* 0x000fe200078e00ff */
[----:B------:R-:W-:-:S04]  /*0fa0*/  FMNMX R0, R13, R14, !PT ;  /* 0x0000000e0d007209 */ /* 0x000fc80007800000 */
[----:B------:R-:W-:-:S07]  /*0fb0*/  MOV R13, R0 ;  /* 0x00000000000d7202 */ /* 0x000fce0000000f00 */
[----:B------:R-:W-:Y:S05]  /*0fc0*/  WARPSYNC.COLLECTIVE R15, `(.L_x_14529) ;  /* 0x000000000f087348 */ /* 0x000fea0003c00000 */
[----:B------:R0:W1:Y:S02]  /*0fd0*/  SHFL.BFLY P6, R14, R13, R12, R11 ;  /* 0x0c00000c0d0e7389 */ /* 0x00006400000c000b */
[----:B01----:R-:W-:Y:S05]  /*0fe0*/  ENDCOLLECTIVE ;  /* 0x000000000000791b */ /* 0x003fea0003800000 */
.L_x_14529:
[----:B------:R-:W-:Y:S01]  /*0ff0*/  IMAD.MOV.U32 R12, RZ, RZ, 0x2 ;  /* 0x00000002ff0c7424 */ /* 0x000fe200078e00ff */
[----:B------:R-:W-:-:S04]  /*1000*/  FMNMX R3, R0, R14, !PT ;  /* 0x0000000e00037209 */ /* 0x000fc80007800000 */
[----:B------:R-:W-:-:S07]  /*1010*/  MOV R13, R3 ;  /* 0x00000003000d7202 */ /* 0x000fce0000000f00 */
[----:B------:R-:W-:Y:S05]  /*1020*/  WARPSYNC.COLLECTIVE R15, `(.L_x_14530) ;  /* 0x000000000f087348 */ /* 0x000fea0003c00000 */
[----:B------:R0:W1:Y:S02]  /*1030*/  SHFL.BFLY P6, R14, R13, R12, R11 ;  /* 0x0c00000c0d0e7389 */ /* 0x00006400000c000b */
[----:B01----:R-:W-:Y:S05]  /*1040*/  ENDCOLLECTIVE ;  /* 0x000000000000791b */ /* 0x003fea0003800000 */
.L_x_14530:
[----:B------:R-:W-:Y:S01]  /*1050*/  IMAD.MOV.U32 R12, RZ, RZ, 0x1 ;  /* 0x00000001ff0c7424 */ /* 0x000fe200078e00ff */
[----:B------:R-:W-:-:S04]  /*1060*/  FMNMX R4, R3, R14, !PT ;  /* 0x0000000e03047209 */ /* 0x000fc80007800000 */
[----:B------:R-:W-:-:S07]  /*1070*/  MOV R13, R4 ;  /* 0x00000004000d7202 */ /* 0x000fce0000000f00 */
[----:B------:R-:W-:Y:S05]  /*1080*/  WARPSYNC.COLLECTIVE R15, `(.L_x_14531) ;  /* 0x000000000f087348 */ /* 0x000fea0003c00000 */
[----:B------:R0:W1:Y:S02]  /*1090*/  SHFL.BFLY P6, R14, R13, R12, R11 ;  /* 0x0c00000c0d0e7389 */ /* 0x00006400000c000b */
[----:B01----:R-:W-:Y:S05]  /*10a0*/  ENDCOLLECTIVE ;  /* 0x000000000000791b */ /* 0x003fea0003800000 */
.L_x_14531:
[----:B------:R-:W-:Y:S01]  /*10b0*/  MOV R13, R2 ;  /* 0x00000002000d7202 */ /* 0x000fe20000000f00 */
[----:B------:R-:W-:Y:S01]  /*10c0*/  IMAD.MOV.U32 R12, RZ, RZ, 0x10 ;  /* 0x00000010ff0c7424 */ /* 0x000fe200078e00ff */
[----:B------:R-:W-:-:S07]  /*10d0*/  FMNMX R0, R4, R14, !PT ;  /* 0x0000000e04007209 */ /* 0x000fce0007800000 */
[----:B------:R-:W-:Y:S05]  /*10e0*/  WARPSYNC.COLLECTIVE R15, `(.L_x_14532) ;  /* 0x000000000f087348 */ /* 0x000fea0003c00000 */
[----:B------:R0:W1:Y:S02]  /*10f0*/  SHFL.BFLY P6, R14, R13, R12, R11 ;  /* 0x0c00000c0d0e7389 */ /* 0x00006400000c000b */
[----:B01----:R-:W-:Y:S05]  /*1100*/  ENDCOLLECTIVE ;  /* 0x000000000000791b */ /* 0x003fea0003800000 */
.L_x_14532:
[--C-:B------:R-:W-:Y:S01]  /*1110*/  FADD R29, R29, -R0.reuse ;  /* 0x800000001d1d7221 */ /* 0x100fe20000000000 */
[----:B------:R-:W-:Y:S01]  /*1120*/  FADD R27, R27, -R0 ;  /* 0x800000001b1b7221 */ /* 0x000fe20000000000 */
[----:B------:R-:W-:Y:S01]  /*1130*/  HFMA2 R12, -RZ, RZ, 0, 4.76837158203125e-07 ;  /* 0x00000008ff0c7431 */ /* 0x000fe200000001ff */
[----:B------:R-:W-:-:S04]  /*1140*/  MOV R3, R14 ;  /* 0x0000000e00037202 */ /* 0x000fc80000000f00 */
[----:B------:R-:W-:-:S05]  /*1150*/  FMNMX R5, R2, R3, !PT ;  /* 0x0000000302057209 */ /* 0x000fca0007800000 */
[----:B------:R-:W-:-:S07]  /*1160*/  IMAD.MOV.U32 R13, RZ, RZ, R5 ;  /* 0x000000ffff0d7224 */ /* 0x000fce00078e0005 */
[----:B------:R-:W-:Y:S05]  /*1170*/  WARPSYNC.COLLECTIVE R15, `(.L_x_14533) ;  /* 0x000000000f087348 */ /* 0x000fea0003c00000 */
[----:B------:R0:W1:Y:S02]  /*1180*/  SHFL.BFLY P6, R14, R13, R12, R11 ;  /* 0x0c00000c0d0e7389 */ /* 0x00006400000c000b */
[----:B01----:R-:W-:Y:S05]  /*1190*/  ENDCOLLECTIVE ;  /* 0x000000000000791b */ /* 0x003fea0003800000 */
.L_x_14533:
[----:B------:R-:W-:Y:S02]  /*11a0*/  IMAD.MOV.U32 R12, RZ, RZ, 0x4 ;  /* 0x00000004ff0c7424 */ /* 0x000fe400078e00ff */
[----:B------:R-:W-:-:S05]  /*11b0*/  IMAD.MOV.U32 R4, RZ, RZ, R14 ;  /* 0x000000ffff047224 */ /* 0x000fca00078e000e */
[----:B------:R-:W-:-:S04]  /*11c0*/  FMNMX R23, R5, R4, !PT ;  /* 0x0000000405177209 */ /* 0x000fc80007800000 */
[----:B------:R-:W-:-:S07]  /*11d0*/  MOV R13, R23 ;  /* 0x00000017000d7202 */ /* 0x000fce0000000f00 */
[----:B------:R-:W-:Y:S05]  /*11e0*/  WARPSYNC.COLLECTIVE R15, `(.L_x_14534) ;  /* 0x000000000f087348 */ /* 0x000fea0003c00000 */
[----:B------:R0:W1:Y:S02]  /*11f0*/  SHFL.BFLY P6, R14, R13, R12, R11 ;  /* 0x0c00000c0d0e7389 */ /* 0x00006400000c000b */
[----:B01----:R-:W-:Y:S05]  /*1200*/  ENDCOLLECTIVE ;  /* 0x000000000000791b */ /* 0x003fea0003800000 */
.L_x_14534:
[----:B------:R-:W-:Y:S01]  /*1210*/  HFMA2 R12, -RZ, RZ, 0, 1.1920928955078125e-07 ;  /* 0x00000002ff0c7431 */ /* 0x000fe200000001ff */
[----:B------:R-:W-:-:S04]  /*1220*/  MOV R4, R14 ;  /* 0x0000000e00047202 */ /* 0x000fc80000000f00 */
[----:B------:R-:W-:Y:S01]  /*1230*/  FMNMX R2, R23, R4, !PT ;  /* 0x0000000417027209 */ /* 0x000fe20007800000 */
[----:B------:R-:W-:Y:S02]  /*1240*/  HFMA2 R23, -RZ, RZ, 3.7421875, 0 ;  /* 0x437c0000ff177431 */ /* 0x000fe400000001ff */
[----:B------:R-:W-:Y:S02]  /*1250*/  IMAD.MOV.U32 R4, RZ, RZ, 0x3bbb989d ;  /* 0x3bbb989dff047424 */ /* 0x000fe400078e00ff */
[----:B------:R-:W-:Y:S02]  /*1260*/  IMAD.MOV.U32 R13, RZ, RZ, R2 ;  /* 0x000000ffff0d7224 */ /* 0x000fe400078e0002 */
[----:B------:R-:W-:-:S07]  /*1270*/  FFMA.SAT R0, R29, R4, 0.5 ;  /* 0x3f0000001d007423 */ /* 0x000fce0000002004 */
[----:B------:R-:W-:Y:S05]  /*1280*/  WARPSYNC.COLLECTIVE R15, `(.L_x_14535) ;  /* 0x000000000f087348 */ /* 0x000fea0003c00000 */
[----:B------:R0:W1:Y:S02]  /*1290*/  SHFL.BFLY P6, R14, R13, R12, R11 ;  /* 0x0c00000c0d0e7389 */ /* 0x00006400000c000b */
[----:B01----:R-:W-:Y:S05]  /*12a0*/  ENDCOLLECTIVE ;  /* 0x000000000000791b */ /* 0x003fea0003800000 */
.L_x_14535:
        /* <DEDUP_REMOVED lines=12> */
.L_x_14536:
        /* <DEDUP_REMOVED lines=33> */
.L_x_14537:
        /* <DEDUP_REMOVED lines=12> */
.L_x_14538:
[----:B------:R-:W-:Y:S01]  /*1640*/  MOV R12, 0x4 ;  /* 0x00000004000c7802 */ /* 0x000fe20000000f00 */
[----:B------:R-:W-:-:S04]  /*1650*/  FADD R25, R24, R14 ;  /* 0x0000000e18197221 */ /* 0x000fc80000000000 */
[----:B------:R-:W-:-:S07]  /*1660*/  IMAD.MOV.U32 R13, RZ, RZ, R25 ;  /* 0x000000ffff0d7224 */ /* 0x000fce00078e0019 */
[----:B------:R-:W-:Y:S05]  /*1670*/  WARPSYNC.COLLECTIVE R15, `(.L_x_14539) ;  /* 0x000000000f087348 */ /* 0x000fea0003c00000 */
[----:B------:R0:W1:Y:S02]  /*1680*/  SHFL.BFLY P6, R14, R13, R12, R11 ;  /* 0x0c00000c0d0e7389 */ /* 0x00006400000c000b */
[----:B01----:R-:W-:Y:S05]  /*1690*/  ENDCOLLECTIVE ;  /* 0x000000000000791b */ /* 0x003fea0003800000 */
.L_x_14539:
[----:B------:R-:W-:Y:S02]  /*16a0*/  IMAD.MOV.U32 R12, RZ, RZ, 0x2 ;  /* 0x00000002ff0c7424 */ /* 0x000fe400078e00ff */
[----:B------:R-:W-:-:S05]  /*16b0*/  FADD R26, R25, R14 ;  /* 0x0000000e191a7221 */ /* 0x000fca0000000000 */
[----:B------:R-:W-:-:S07]  /*16c0*/  MOV R13, R26 ;  /* 0x0000001a000d7202 */ /* 0x000fce0000000f00 */
[----:B------:R-:W-:Y:S05]  /*16d0*/  WARPSYNC.COLLECTIVE R15, `(.L_x_14540) ;  /* 0x000000000f087348 */ /* 0x000fea0003c00000 */
[----:B------:R0:W1:Y:S02]  /*16e0*/  SHFL.BFLY P6, R14, R13, R12, R11 ;  /* 0x0c00000c0d0e7389 */ /* 0x00006400000c000b */
[----:B01----:R-:W-:Y:S05]  /*16f0*/  ENDCOLLECTIVE ;  /* 0x000000000000791b */ /* 0x003fea0003800000 */
.L_x_14540:
[----:B------:R-:W-:Y:S02]  /*1700*/  HFMA2 R12, -RZ, RZ, 0, 5.9604644775390625e-08 ;  /* 0x00000001ff0c7431 */ /* 0x000fe400000001ff */
[----:B------:R-:W-:-:S05]  /*1710*/  FADD R24, R26, R14 ;  /* 0x0000000e1a187221 */ /* 0x000fca0000000000 */
[----:B------:R-:W-:-:S07]  /*1720*/  MOV R13, R24 ;  /* 0x00000018000d7202 */ /* 0x000fce0000000f00 */
[----:B------:R-:W-:Y:S05]  /*1730*/  WARPSYNC.COLLECTIVE R15, `(.L_x_14541) ;  /* 0x000000000f087348 */ /* 0x000fea0003c00000 */
[----:B------:R0:W1:Y:S02]  /*1740*/  SHFL.BFLY P6, R14, R13, R12, R11 ;  /* 0x0c00000c0d0e7389 */ /* 0x00006400000c000b */
[----:B01----:R-:W-:Y:S05]  /*1750*/  ENDCOLLECTIVE ;  /* 0x000000000000791b */ /* 0x003fea0003800000 */
.L_x_14541:
[----:B------:R-:W-:Y:S01]  /*1760*/  HFMA2 R12, -RZ, RZ, 0, 9.5367431640625e-07 ;  /* 0x00000010ff0c7431 */ /* 0x000fe200000001ff */
[----:B------:R-:W-:Y:S01]  /*1770*/  MOV R13, R23 ;  /* 0x00000017000d7202 */ /* 0x000fe20000000f00 */
[----:B------:R-:W-:-:S07]  /*1780*/  FADD R5, R24, R14 ;  /* 0x0000000e18057221 */ /* 0x000fce0000000000 */
[----:B------:R-:W-:Y:S05]  /*1790*/  WARPSYNC.COLLECTIVE R15, `(.L_x_14542) ;  /* 0x000000000f087348 */ /* 0x000fea0003c00000 */
[----:B------:R0:W1:Y:S02]  /*17a0*/  SHFL.BFLY P6, R14, R13, R12, R11 ;  /* 0x0c00000c0d0e7389 */ /* 0x00006400000c000b */
[----:B01----:R-:W-:Y:S05]  /*17b0*/  ENDCOLLECTIVE ;  /* 0x000000000000791b */ /* 0x003fea0003800000 */
.L_x_14542:
[----:B------:R-:W-:Y:S02]  /*17c0*/  HFMA2 R12, -RZ, RZ, 0, 4.76837158203125e-07 ;  /* 0x00000008ff0c7431 */ /* 0x000fe400000001ff */
[----:B------:R-:W-:-:S04]  /*17d0*/  IMAD.MOV.U32 R26, RZ, RZ, R14 ;  /* 0x000000ffff1a7224 */ /* 0x000fc800078e000e */
[----:B------:R-:W-:-:S05]  /*17e0*/  FADD R27, R23, R26 ;  /* 0x0000001a171b7221 */ /* 0x000fca0000000000 */
[----:B------:R-:W-:-:S07]  /*17f0*/  MOV R13, R27 ;  /* 0x0000001b000d7202 */ /* 0x000fce0000000f00 */
[----:B------:R-:W-:Y:S05]  /*1800*/  WARPSYNC.COLLECTIVE R15, `(.L_x_14543) ;  /* 0x000000000f087348 */ /* 0x000fea0003c00000 */
[----:B------:R0:W1:Y:S02]  /*1810*/  SHFL.BFLY P6, R14, R13, R12, R11 ;  /* 0x0c00000c0d0e7389 */ /* 0x00006400000c000b */
[----:B01----:R-:W-:Y:S05]  /*1820*/  ENDCOLLECTIVE ;  /* 0x000000000000791b */ /* 0x003fea0003800000 */
.L_x_14543:
[----:B------:R-:W-:Y:S02]  /*1830*/  HFMA2 R12, -RZ, RZ, 0, 2.384185791015625e-07 ;  /* 0x00000004ff0c7431 */ /* 0x000fe400000001ff */
[----:B------:R-:W-:-:S04]  /*1840*/  IMAD.MOV.U32 R26, RZ, RZ, R14 ;  /* 0x000000ffff1a7224 */ /* 0x000fc800078e000e */
[----:B------:R-:W-:-:S05]  /*1850*/  FADD R28, R27, R26 ;  /* 0x0000001a1b1c7221 */ /* 0x000fca0000000000 */
[----:B------:R-:W-:-:S07]  /*1860*/  MOV R13, R28 ;  /* 0x0000001c000d7202 */ /* 0x000fce0000000f00 */
[----:B------:R-:W-:Y:S05]  /*1870*/  WARPSYNC.COLLECTIVE R15, `(.L_x_14544) ;  /* 0x000000000f087348 */ /* 0x000fea0003c00000 */
[----:B------:R0:W1:Y:S02]  /*1880*/  SHFL.BFLY P6, R14, R13, R12, R11 ;  /* 0x0c00000c0d0e7389 */ /* 0x00006400000c000b */
[----:B01----:R-:W-:Y:S05]  /*1890*/  ENDCOLLECTIVE ;  /* 0x000000000000791b */ /* 0x003fea0003800000 */
.L_x_14544:
[----:B------:R-:W-:Y:S02]  /*18a0*/  HFMA2 R12, -RZ, RZ, 0, 1.1920928955078125e-07 ;  /* 0x00000002ff0c7431 */ /* 0x000fe400000001ff */
[----:B------:R-:W-:-:S04]  /*18b0*/  IMAD.MOV.U32 R29, RZ, RZ, R14 ;  /* 0x000000ffff1d7224 */ /* 0x000fc800078e000e */
[----:B------:R-:W-:-:S05]  /*18c0*/  FADD R29, R28, R29 ;  /* 0x0000001d1c1d7221 */ /* 0x000fca0000000000 */
[----:B------:R-:W-:-:S07]  /*18d0*/  MOV R13, R29 ;  /* 0x0000001d000d7202 */ /* 0x000fce0000000f00 */
[----:B------:R-:W-:Y:S05]  /*18e0*/  WARPSYNC.COLLECTIVE R15, `(.L_x_14545) ;  /* 0x000000000f087348 */ /* 0x000fea0003c00000 */
[----:B------:R0:W1:Y:S02]  /*18f0*/  SHFL.BFLY P6, R14, R13, R12, R11 ;  /* 0x0c00000c0d0e7389 */ /* 0x00006400000c000b */
[----:B01----:R-:W-:Y:S05]  /*1900*/  ENDCOLLECTIVE ;  /* 0x000000000000791b */ /* 0x003fea0003800000 */
.L_x_14545:
[----:B------:R-:W-:Y:S02]  /*1910*/  HFMA2 R12, -RZ, RZ, 0, 5.9604644775390625e-08 ;  /* 0x00000001ff0c7431 */ /* 0x000fe400000001ff */
[----:B------:R-:W-:-:S04]  /*1920*/  IMAD.MOV.U32 R30, RZ, RZ, R14 ;  /* 0x000000ffff1e7224 */ /* 0x000fc800078e000e */
[----:B------:R-:W-:-:S05]  /*1930*/  FADD R30, R29, R30 ;  /* 0x0000001e1d1e7221 */ /* 0x000fca0000000000 */
[----:B------:R-:W-:-:S07]  /*1940*/  MOV R13, R30 ;  /* 0x0000001e000d7202 */ /* 0x000fce0000000f00 */
[----:B------:R-:W-:Y:S05]  /*1950*/  WARPSYNC.COLLECTIVE R15, `(.L_x_14546) ;  /* 0x000000000f087348 */ /* 0x000fea0003c00000 */
[----:B------:R0:W1:Y:S02]  /*1960*/  SHFL.BFLY P6, R14, R13, R12, R11 ;  /* 0x0c00000c0d0e7389 */ /* 0x00006400000c000b */
[----:B01----:R-:W-:Y:S05]  /*1970*/  ENDCOLLECTIVE ;  /* 0x000000000000791b */ /* 0x003fea0003800000 */
.L_x_14546:
[----:B------:R-:W-:Y:S01]  /*1980*/  IMAD.MOV.U32 R23, RZ, RZ, R14 ;  /* 0x000000ffff177224 */ /* 0x000fe200078e000e */
[----:B------:R-:W-:Y:S06]  /*1990*/  BRA `(.L_x_14547) ;  /* 0xffffffec00e87947 */ /* 0x000fec000383ffff */
        .weak           $__internal_292_$__cuda_sm3x_div_rn_noftz_f32_slowpath
        .type           $__internal_292_$__cuda_sm3x_div_rn_noftz_f32_slowpath,@function
        .size           $__internal_292_$__cuda_sm3x_div_rn_noftz_f32_slowpath,(.L_x_15609 - $__internal_292_$__cuda_sm3x_div_rn_noftz_f32_slowpath)
$__internal_292_$__cuda_sm3x_div_rn_noftz_f32_slowpath:
        /* <DEDUP_REMOVED lines=35> */
.L_x_14549:
        /* <DEDUP_REMOVED lines=51> */
.L_x_14556:
[----:B------:R-:W-:-:S04]  /*1f00*/  LOP3.LUT R2, R2, 0x80000000, RZ, 0xc0, !PT ;  /* 0x8000000002027812 */ /* 0x000fc800078ec0ff */
[----:B------:R-:W-:Y:S01]  /*1f10*/  LOP3.LUT R2, R2, 0x7f800000, RZ, 0xfc, !PT ;  /* 0x7f80000002027812 */ /* 0x000fe200078efcff */
[----:B------:R-:W-:Y:S06]  /*1f20*/  BRA `(.L_x_14557) ;  /* 0x0000000000047947 */ /* 0x000fec0003800000 */
.L_x_14555:
[----:B------:R-:W-:-:S07]  /*1f30*/  LEA R2, R29, R2, 0x17 ;  /* 0x000000021d027211 */ /* 0x000fce00078eb8ff */
.L_x_14557:
[----:B------:R-:W-:Y:S05]  /*1f40*/  BSYNC.RECONVERGENT B2 ;  /* 0x0000000000027941 */ /* 0x000fea0003800200 */
.L_x_14554:
[----:B------:R-:W-:Y:S05]  /*1f50*/  BRA `(.L_x_14558) ;  /* 0x0000000000207947 */ /* 0x000fea0003800000 */
.L_x_14553:
[----:B------:R-:W-:-:S04]  /*1f60*/  LOP3.LUT R2, R25, 0x80000000, R2, 0x48, !PT ;  /* 0x8000000019027812 */ /* 0x000fc800078e4802 */
[----:B------:R-:W-:Y:S01]  /*1f70*/  LOP3.LUT R2, R2, 0x7f800000, RZ, 0xfc, !PT ;  /* 0x7f80000002027812 */ /* 0x000fe200078efcff */
[----:B------:R-:W-:Y:S06]  /*1f80*/  BRA `(.L_x_14558) ;  /* 0x0000000000147947 */ /* 0x000fec0003800000 */
.L_x_14552:
[----:B------:R-:W-:Y:S01]  /*1f90*/  LOP3.LUT R2, R25, 0x80000000, R2, 0x48, !PT ;  /* 0x8000000019027812 */ /* 0x000fe200078e4802 */
[----:B------:R-:W-:Y:S06]  /*1fa0*/  BRA `(.L_x_14558) ;  /* 0x00000000000c7947 */ /* 0x000fec0003800000 */
.L_x_14551:
[----:B------:R-:W0:Y:S01]  /*1fb0*/  MUFU.RSQ R2, -QNAN ;  /* 0xffc0000000027908 */ /* 0x000e220000001400 */
[----:B------:R-:W-:Y:S05]  /*1fc0*/  BRA `(.L_x_14558) ;  /* 0x0000000000047947 */ /* 0x000fea0003800000 */
.L_x_14550:
[----:B------:R-:W-:-:S07]  /*1fd0*/  FADD.FTZ R2, R2, R5 ;  /* 0x0000000502027221 */ /* 0x000fce0000010000 */
.L_x_14558:
[----:B------:R-:W-:Y:S05]  /*1fe0*/  BSYNC.RECONVERGENT B1 ;  /* 0x0000000000017941 */ /* 0x000fea0003800200 */
.L_x_14548:
[----:B------:R-:W-:-:S04]  /*1ff0*/  HFMA2 R15, -RZ, RZ, 0, 0 ;  /* 0x00000000ff0f7431 */ /* 0x000fc800000001ff */
[----:B0-----:R-:W-:Y:S05]  /*2000*/  RET.REL.NODEC R14 `(_ZN7oneflow4cuda7softmax15SoftmaxWarpImplI10SimpleLoadIffE11SimpleStoreIffEfLi2ELi2ELi32ELi2ELb0ELNS1_9AlgorithmE0EEEvT_T0_ll) ;  /* 0xffffffdc0efc7950 */ /* 0x001fea0003c3ffff */
.L_x_14559:
        /* <DEDUP_REMOVED lines=15> */
.L_x_15609:


//--------------------- .text._ZN7oneflow4cuda7softmax15SoftmaxWarpImplI10SimpleLoadIffE11SimpleStoreIffEfLi2ELi2ELi16ELi1ELb1ELNS1_9AlgorithmE0EEEvT_T0_ll --------------------------
	.section	.text._ZN7oneflow4cuda7softmax15SoftmaxWarpImplI10SimpleLoadIffE11SimpleStoreIffEfLi2ELi2ELi16ELi1ELb1ELNS1_9AlgorithmE0EEEvT_T0_ll,"ax",@progbits
	.align	128
        .global         _ZN7oneflow4cuda7softmax15SoftmaxWarpImplI10SimpleLoadIffE11SimpleStoreIffEfLi2ELi2ELi16ELi1ELb1ELNS1_9AlgorithmE0EEEvT_T0_ll
        .type           _ZN7oneflow4cuda7softmax15SoftmaxWarpImplI10SimpleLoadIffE11SimpleStoreIffEfLi2ELi2ELi16ELi1ELb1ELNS1_9AlgorithmE0EEEvT_T0_ll,@function
        .size           _ZN7oneflow4cuda7softmax15SoftmaxWarpImplI10SimpleLoadIffE11SimpleStoreIffEfLi2ELi2ELi16ELi1ELb1ELNS1_9AlgorithmE0EEEvT_T0_ll,(.L_x_15610 - _ZN7oneflow4cuda7softmax15SoftmaxWarpImplI10SimpleLoadIffE11SimpleStoreIffEfLi2ELi2ELi16ELi1ELb1ELNS1_9AlgorithmE0EEEvT_T0_ll)
        .other          _ZN7oneflow4cuda7softmax15SoftmaxWarpImplI10SimpleLoadIffE11SimpleStoreIffEfLi2ELi2ELi16ELi1ELb1ELNS1_9AlgorithmE0EEEvT_T0_ll,@"STO_CUDA_ENTRY STV_DEFAULT"
_ZN7oneflow4cuda7softmax15SoftmaxWarpImplI10SimpleLoadIffE11SimpleStoreIffEfLi2ELi2ELi16ELi1ELb1ELNS1_9AlgorithmE0EEEvT_T0_ll:
.text._ZN7oneflow4cuda7softmax15SoftmaxWarpImplI10SimpleLoadIffE11SimpleStoreIffEfLi2ELi2ELi16ELi1ELb1ELNS1_9AlgorithmE0EEEvT_T0_ll:
        /* <DEDUP_REMOVED lines=24> */
.L_x_14560:
        /* <DEDUP_REMOVED lines=14> */
.L_x_14568:
[----:B-1----:R-:W1:Y:S01]  /*0260*/  LDC.64 R2, c[0x0][0x388] ;  /* 0x0000e200ff027b82 */ /* 0x002e620000000a00 */
[----:B------:R-:W-:Y:S01]  /*0270*/  ISETP.GE.U32.AND P0, PT, R10, UR40, PT ;  /* 0x000000280a007c0c */ /* 0x000fe2000bf06070 */
[----:B------:R-:W-:-:S03]  /*0280*/  IMAD.MOV.U32 R19, RZ, RZ, -0x800000 ;  /* 0xff800000ff137424 */ /* 0x000fc600078e00ff */
        /* <DEDUP_REMOVED lines=12> */
[----:B------:R-:W-:Y:S01]  /*0350*/  @!P0 LEA.HI.X R3, R6, R13, R0, 0x2, P1 ;  /* 0x0000000d06038211 */ /* 0x000fe200008f1400 */
[----:B------:R-:W-:-:S04]  /*0360*/  IMAD.MOV.U32 R6, RZ, RZ, -0x800000 ;  /* 0xff800000ff067424 */ /* 0x000fc800078e00ff */
[----:B------:R-:W2:Y:S04]  /*0370*/  @!P0 LDG.E R19, desc[UR6][R2.64+0x4] ;  /* 0x0000040602138981 */ /* 0x000ea8000c1e1900 */
[----:B------:R-:W2:Y:S01]  /*0380*/  @!P0 LDG.E R6, desc[UR4][R2.64] ;  /* 0x0000000402068981 */ /* 0x000ea2000c1e1900 */
[----:B------:R-:W-:Y:S01]  /*0390*/  UMOV UR4, 0xffffffff ;  /* 0xffffffff00047882 */ /* 0x000fe20000000000 */
[----:B------:R-:W-:Y:S02]  /*03a0*/  MOV R13, 0xff800000 ;  /* 0xff800000000d7802 */ /* 0x000fe40000000f00 */
[----:B--2---:R-:W-:Y:S01]  /*03b0*/  @!P0 FMNMX3 R13, R6, -INF , R19, !PT ;  /* 0xff800000060d8876 */ /* 0x004fe20007800013 */
        /* <DEDUP_REMOVED lines=38> */
.L_x_14578:
        /* <DEDUP_REMOVED lines=11> */
[----:B0-----:R-:W-:Y:S05]  /*06d0*/  CALL.REL.NOINC `($__internal_293_$__cuda_sm3x_div_rn_noftz_f32_slowpath) ;  /* 0x0000000400bc7944 */ /* 0x001fea0003c00000 */
[----:B------:R-:W-:-:S07]  /*06e0*/  IMAD.MOV.U32 R6, RZ, RZ, R2 ;  /* 0x000000ffff067224 */ /* 0x000fce00078e0002 */
.L_x_14563:
[----:B------:R-:W-:Y:S05]  /*06f0*/  BSYNC.RECONVERGENT B0 ;  /* 0x0000000000007941 */ /* 0x000fea0003800200 */
.L_x_14562:
        /* <DEDUP_REMOVED lines=11> */
[----:B0-----:R-:W-:Y:S05]  /*07b0*/  CALL.REL.NOINC `($__internal_293_$__cuda_sm3x_div_rn_noftz_f32_slowpath) ;  /* 0x0000000400847944 */ /* 0x001fea0003c00000 */
[----:B------:R-:W-:-:S07]  /*07c0*/  IMAD.MOV.U32 R7, RZ, RZ, R2 ;  /* 0x000000ffff077224 */ /* 0x000fce00078e0002 */
.L_x_14565:
[----:B------:R-:W-:Y:S05]  /*07d0*/  BSYNC.RECONVERGENT B0 ;  /* 0x0000000000007941 */ /* 0x000fea0003800200 */
.L_x_14564:
        /* <DEDUP_REMOVED lines=13> */
[----:B------:R1:W-:Y:S04]  /*08b0*/  STG.E desc[UR4][R2.64], R6 ;  /* 0x0000000602007986 */ /* 0x0003e8000c101904 */
[----:B------:R1:W-:Y:S02]  /*08c0*/  STG.E desc[UR6][R2.64+0x4], R7 ;  /* 0x0000040702007986 */ /* 0x0003e4000c101906 */
.L_x_14567:
[----:B------:R-:W-:Y:S05]  /*08d0*/  BSYNC.RECONVERGENT B0 ;  /* 0x0000000000007941 */ /* 0x000fea0003800200 */
.L_x_14566:
[----:B------:R-:W-:-:S04]  /*08e0*/  IADD3 R9, P0, PT, R8, R9, RZ ;  /* 0x0000000908097210 */ /* 0x000fc80007f1e0ff */
[----:B------:R-:W-:Y:S02]  /*08f0*/  LEA.HI.X.SX32 R17, R8, R17, 0x1, P0 ;  /* 0x0000001108117211 */ /* 0x000fe400000f0eff */
[----:B------:R-:W-:-:S04]  /*0900*/  ISETP.GE.U32.AND P0, PT, R9, UR42, PT ;  /* 0x0000002a09007c0c */ /* 0x000fc8000bf06070 */
[----:B------:R-:W-:-:S13]  /*0910*/  ISETP.GE.AND.EX P0, PT, R17, UR43, PT, P0 ;  /* 0x0000002b11007c0c */ /* 0x000fda000bf06300 */
[----:B------:R-:W-:Y:S05]  /*0920*/  @!P0 BRA `(.L_x_14568) ;  /* 0xfffffff8004c8947 */ /* 0x000fea000383ffff */
[----:B------:R-:W-:Y:S05]  /*0930*/  EXIT ;  /* 0x000000000000794d */ /* 0x000fea0003800000 */
.L_x_14561:
[----:B------:R-:W-:Y:S01]  /*0940*/  HFMA2 R11, -RZ, RZ, 0, 1.847743988037109375e-06 ;  /* 0x0000001fff0b7431 */ /* 0x000fe200000001ff */
[----:B------:R-:W-:Y:S01]  /*0950*/  BSSY B0, `(.L_x_14569) ;  /* 0x0000006000007945 */ /* 0x000fe20003800000 */
[----:B------:R-:W-:Y:S02]  /*0960*/  IMAD.MOV.U32 R12, RZ, RZ, 0x8 ;  /* 0x00000008ff0c7424 */ /* 0x000fe400078e00ff */
[----:B------:R-:W-:-:S07]  /*0970*/  IMAD.MOV.U32 R15, RZ, RZ, -0x1 ;  /* 0xffffffffff0f7424 */ /* 0x000fce00078e00ff */
[----:B0-----:R-:W-:Y:S05]  /*0980*/  WARPSYNC.COLLECTIVE R15, `(.L_x_14570) ;  /* 0x000000000f087348 */ /* 0x001fea0003c00000 */
[----:B------:R1:W2:Y:S02]  /*0990*/  SHFL.BFLY P6, R14, R13, R12, R11 ;  /* 0x0c00000c0d0e7389 */ /* 0x0002a400000c000b */
[----:B012---:R-:W-:Y:S05]  /*09a0*/  ENDCOLLECTIVE ;  /* 0x000000000000791b */ /* 0x007fea0003800000 */
.L_x_14570:
[----:B------:R-:W-:Y:S05]  /*09b0*/  BSYNC B0 ;  /* 0x0000000000007941 */ /* 0x000fea0003800000 */
.L_x_14569:
        /* <DEDUP_REMOVED lines=9> */
.L_x_14571:
[----:B------:R-:W-:Y:S01]  /*0a50*/  HFMA2 R12, -RZ, RZ, 0, 1.1920928955078125e-07 ;  /* 0x00000002ff0c7431 */ /* 0x000fe200000001ff */
[----:B------:R-:W-:-:S05]  /*0a60*/  FMNMX R0, R13, R14, !PT ;  /* 0x0000000e0d007209 */ /* 0x000fca0007800000 */
[----:B------:R-:W-:-:S07]  /*0a70*/  IMAD.MOV.U32 R13, RZ, RZ, R0 ;  /* 0x000000ffff0d7224 */ /* 0x000fce00078e0000 */
[----:B------:R-:W-:Y:S05]  /*0a80*/  WARPSYNC.COLLECTIVE R15, `(.L_x_14572) ;  /* 0x000000000f087348 */ /* 0x000fea0003c00000 */
[----:B------:R0:W1:Y:S02]  /*0a90*/  SHFL.BFLY P6, R14, R13, R12, R11 ;  /* 0x0c00000c0d0e7389 */ /* 0x00006400000c000b */
[----:B01----:R-:W-:Y:S05]  /*0aa0*/  ENDCOLLECTIVE ;  /* 0x000000000000791b */ /* 0x003fea0003800000 */
.L_x_14572:
[----:B------:R-:W-:Y:S02]  /*0ab0*/  MOV R12, 0x1 ;  /* 0x00000001000c7802 */ /* 0x000fe40000000f00 */
[----:B------:R-:W-:-:S05]  /*0ac0*/  FMNMX R2, R0, R14, !PT ;  /* 0x0000000e00027209 */ /* 0x000fca0007800000 */
[----:B------:R-:W-:-:S07]  /*0ad0*/  IMAD.MOV.U32 R13, RZ, RZ, R2 ;  /* 0x000000ffff0d7224 */ /* 0x000fce00078e0002 */
[----:B------:R-:W-:Y:S05]  /*0ae0*/  WARPSYNC.COLLECTIVE R15, `(.L_x_14573) ;  /* 0x000000000f087348 */ /* 0x000fea0003c00000 */
[----:B------:R0:W1:Y:S02]  /*0af0*/  SHFL.BFLY P6, R14, R13, R12, R11 ;  /* 0x0c00000c0d0e7389 */ /* 0x00006400000c000b */
[----:B01----:R-:W-:Y:S05]  /*0b00*/  ENDCOLLECTIVE ;  /* 0x000000000000791b */ /* 0x003fea0003800000 */
.L_x_14573:
        /* <DEDUP_REMOVED lines=25> */
.L_x_14574:
[----:B------:R-:W-:Y:S02]  /*0ca0*/  IMAD.MOV.U32 R12, RZ, RZ, 0x4 ;  /* 0x00000004ff0c7424 */ /* 0x000fe400078e00ff */
[----:B------:R-:W-:-:S05]  /*0cb0*/  FADD R3, R13, R14 ;  /* 0x0000000e0d037221 */ /* 0x000fca0000000000 */
[----:B------:R-:W-:-:S07]  /*0cc0*/  MOV R13, R3 ;  /* 0x00000003000d7202 */ /* 0x000fce0000000f00 */
[----:B------:R-:W-:Y:S05]  /*0cd0*/  WARPSYNC.COLLECTIVE R15, `(.L_x_14575) ;  /* 0x000000000f087348 */ /* 0x000fea0003c00000 */
[----:B------:R0:W1:Y:S02]  /*0ce0*/  SHFL.BFLY P6, R14, R13, R12, R11 ;  /* 0x0c00000c0d0e7389 */ /* 0x00006400000c000b */
[----:B01----:R-:W-:Y:S05]  /*0cf0*/  ENDCOLLECTIVE ;  /* 0x000000000000791b */ /* 0x003fea0003800000 */
.L_x_14575:
[----:B------:R-:W-:Y:S02]  /*0d00*/  IMAD.MOV.U32 R12, RZ, RZ, 0x2 ;  /* 0x00000002ff0c7424 */ /* 0x000fe400078e00ff */
[----:B------:R-:W-:-:S05]  /*0d10*/  FADD R6, R3, R14 ;  /* 0x0000000e03067221 */ /* 0x000fca0000000000 */
[----:B------:R-:W-:-:S07]  /*0d20*/  MOV R13, R6 ;  /* 0x00000006000d7202 */ /* 0x000fce0000000f00 */
[----:B------:R-:W-:Y:S05]  /*0d30*/  WARPSYNC.COLLECTIVE R15, `(.L_x_14576) ;  /* 0x000000000f087348 */ /* 0x000fea0003c00000 */
[----:B------:R0:W1:Y:S02]  /*0d40*/  SHFL.BFLY P6, R14, R13, R12, R11 ;  /* 0x0c00000c0d0e7389 */ /* 0x00006400000c000b */
[----:B01----:R-:W-:Y:S05]  /*0d50*/  ENDCOLLECTIVE ;  /* 0x000000000000791b */ /* 0x003fea0003800000 */
.L_x_14576:
[----:B------:R-:W-:Y:S02]  /*0d60*/  IMAD.MOV.U32 R12, RZ, RZ, 0x1 ;  /* 0x00000001ff0c7424 */ /* 0x000fe400078e00ff */
[----:B------:R-:W-:-:S05]  /*0d70*/  FADD R7, R6, R14 ;  /* 0x0000000e06077221 */ /* 0x000fca0000000000 */
[----:B------:R-:W-:-:S07]  /*0d80*/  MOV R13, R7 ;  /* 0x00000007000d7202 */ /* 0x000fce0000000f00 */
[----:B------:R-:W-:Y:S05]  /*0d90*/  WARPSYNC.COLLECTIVE R15, `(.L_x_14577) ;  /* 0x000000000f087348 */ /* 0x000fea0003c00000 */
[----:B------:R0:W1:Y:S02]  /*0da0*/  SHFL.BFLY P6, R14, R13, R12, R11 ;  /* 0x0c00000c0d0e7389 */ /* 0x00006400000c000b */
[----:B01----:R-:W-:Y:S05]  /*0db0*/  ENDCOLLECTIVE ;  /* 0x000000000000791b */ /* 0x003fea0003800000 */
.L_x_14577:
[----:B------:R-:W-:Y:S05]  /*0dc0*/  BRA `(.L_x_14578) ;  /* 0xfffffff800147947 */ /* 0x000fea000383ffff */
        .weak           $__internal_293_$__cuda_sm3x_div_rn_noftz_f32_slowpath
        .type           $__internal_293_$__cuda_sm3x_div_rn_noftz_f32_slowpath,@function
        .size           $__internal_293_$__cuda_sm3x_div_rn_noftz_f32_slowpath,(.L_x_15610 - $__internal_293_$__cuda_sm3x_div_rn_noftz_f32_slowpath)
$__internal_293_$__cuda_sm3x_div_rn_noftz_f32_slowpath:
        /* <DEDUP_REMOVED lines=35> */
.L_x_14580:
        /* <DEDUP_REMOVED lines=51> */
.L_x_14587:
[----:B------:R-:W-:-:S04]  /*1330*/  LOP3.LUT R2, R2, 0x80000000, RZ, 0xc0, !PT ;  /* 0x8000000002027812 */ /* 0x000fc800078ec0ff */
[----:B------:R-:W-:Y:S01]  /*1340*/  LOP3.LUT R2, R2, 0x7f800000, RZ, 0xfc, !PT ;  /* 0x7f80000002027812 */ /* 0x000fe200078efcff */
[----:B------:R-:W-:Y:S06]  /*1350*/  BRA `(.L_x_14588) ;  /* 0x0000000000047947 */ /* 0x000fec0003800000 */
.L_x_14586:
[----:B------:R-:W-:-:S07]  /*1360*/  IMAD R2, R14, 0x800000, R2 ;  /* 0x008000000e027824 */ /* 0x000fce00078e0202 */
.L_x_14588:
[----:B------:R-:W-:Y:S05]  /*1370*/  BSYNC.RECONVERGENT B2 ;  /* 0x0000000000027941 */ /* 0x000fea0003800200 */
.L_x_14585:
[----:B------:R-:W-:Y:S05]  /*1380*/  BRA `(.L_x_14589) ;  /* 0x0000000000207947 */ /* 0x000fea0003800000 */
.L_x_14584:
[----:B------:R-:W-:-:S04]  /*1390*/  LOP3.LUT R2, R13, 0x80000000, R2, 0x48, !PT ;  /* 0x800000000d027812 */ /* 0x000fc800078e4802 */
[----:B------:R-:W-:Y:S01]  /*13a0*/  LOP3.LUT R2, R2, 0x7f800000, RZ, 0xfc, !PT ;  /* 0x7f80000002027812 */ /* 0x000fe200078efcff */
[----:B------:R-:W-:Y:S06]  /*13b0*/  BRA `(.L_x_14589) ;  /* 0x0000000000147947 */ /* 0x000fec0003800000 */
.L_x_14583:
[----:B------:R-:W-:Y:S01]  /*13c0*/  LOP3.LUT R2, R13, 0x80000000, R2, 0x48, !PT ;  /* 0x800000000d027812 */ /* 0x000fe200078e4802 */
[----:B------:R-:W-:Y:S06]  /*13d0*/  BRA `(.L_x_14589) ;  /* 0x00000000000c7947 */ /* 0x000fec0003800000 */
.L_x_14582:
[----:B------:R-:W0:Y:S01]  /*13e0*/  MUFU.RSQ R2, -QNAN ;  /* 0xffc0000000027908 */ /* 0x000e220000001400 */
[----:B------:R-:W-:Y:S05]  /*13f0*/  BRA `(.L_x_14589) ;  /* 0x0000000000047947 */ /* 0x000fea0003800000 */
.L_x_14581:
[----:B------:R-:W-:-:S07]  /*1400*/  FADD.FTZ R2, R2, R3 ;  /* 0x0000000302027221 */ /* 0x000fce0000010000 */
.L_x_14589:
[----:B------:R-:W-:Y:S05]  /*1410*/  BSYNC.RECONVERGENT B1 ;  /* 0x0000000000017941 */ /* 0x000fea0003800200 */
.L_x_14579:
[----:B------:R-:W-:-:S04]  /*1420*/  HFMA2 R13, -RZ, RZ, 0, 0 ;  /* 0x00000000ff0d7431 */ /* 0x000fc800000001ff */
[----:B0-----:R-:W-:Y:S05]  /*1430*/  RET.REL.NODEC R12 `(_ZN7oneflow4cuda7softmax15SoftmaxWarpImplI10SimpleLoadIffE11SimpleStoreIffEfLi2ELi2ELi16ELi1ELb1ELNS1_9AlgorithmE0EEEvT_T0_ll) ;  /* 0xffffffe80cf07950 */ /* 0x001fea0003c3ffff */
.L_x_14590:
        /* <DEDUP_REMOVED lines=12> */
.L_x_15610:


//--------------------- .text._ZN7oneflow4cuda7softmax15SoftmaxWarpImplI10SimpleLoadIffE11SimpleStoreIffEfLi2ELi2ELi16ELi1ELb0ELNS1_9AlgorithmE0EEEvT_T0_ll --------------------------
	.section	.text._ZN7oneflow4cuda7softmax15SoftmaxWarpImplI10SimpleLoadIffE11SimpleStoreIffEfLi2ELi2ELi16ELi1ELb0ELNS1_9AlgorithmE0EEEvT_T0_ll,"ax",@progbits
	.align	128
        .global         _ZN7oneflow4cuda7softmax15SoftmaxWarpImplI10SimpleLoadIffE11SimpleStoreIffEfLi2ELi2ELi16ELi1ELb0ELNS1_9AlgorithmE0EEEvT_T0_ll
        .type           _ZN7oneflow4cuda7softmax15SoftmaxWarpImplI10SimpleLoadIffE11SimpleStoreIffEfLi2ELi2ELi16ELi1ELb0ELNS1_9AlgorithmE0EEEvT_T0_ll,@function
        .size           _ZN7oneflow4cuda7softmax15SoftmaxWarpImplI10SimpleLoadIffE11SimpleStoreIffEfLi2ELi2ELi16ELi1ELb0ELNS1_9AlgorithmE0EEEvT_T0_ll,(.L_x_15611 - _ZN7oneflow4cuda7softmax15SoftmaxWarpImplI10SimpleLoadIffE11SimpleStoreIffEfLi2ELi2ELi16ELi1ELb0ELNS1_9AlgorithmE0EEEvT_T0_ll)
        .other          _ZN7oneflow4cuda7softmax15SoftmaxWarpImplI10SimpleLoadIffE11SimpleStoreIffEfLi2ELi2ELi16ELi1ELb0ELNS1_9AlgorithmE0EEEvT_T0_ll,@"STO_CUDA_ENTRY STV_DEFAULT"
_ZN7oneflow4cuda7softmax15SoftmaxWarpImplI10SimpleLoadIffE11SimpleStoreIffEfLi2ELi2ELi16ELi1ELb0ELNS1_9AlgorithmE0EEEvT_T0_ll:
.text._ZN7oneflow4cuda7softmax15SoftmaxWarpImplI10SimpleLoadIffE11SimpleStoreIffEfLi2ELi2ELi16ELi1ELb0ELNS1_9AlgorithmE0EEEvT_T0_ll:
        /* <DEDUP_REMOVED lines=24> */
.L_x_14591:
        /* <DEDUP_REMOVED lines=14> */
.L_x_14597:
        /* <DEDUP_REMOVED lines=53> */
.L_x_14607:
        /* <DEDUP_REMOVED lines=11> */
[----:B0-----:R-:W-:Y:S05]  /*0660*/  CALL.REL.NOINC `($__internal_294_$__cuda_sm3x_div_rn_noftz_f32_slowpath) ;  /* 0x0000000400b07944 */ /* 0x001fea0003c00000 */
[----:B------:R-:W-:-:S07]  /*0670*/  MOV R6, R2 ;  /* 0x0000000200067202 */ /* 0x000fce0000000f00 */
.L_x_14594:
[----:B------:R-:W-:Y:S05]  /*0680*/  BSYNC.RECONVERGENT B0 ;  /* 0x0000000000007941 */ /* 0x000fea0003800200 */
.L_x_14593:
        /* <DEDUP_REMOVED lines=11> */
[----:B0-----:R-:W-:Y:S05]  /*0740*/  CALL.REL.NOINC `($__internal_294_$__cuda_sm3x_div_rn_noftz_f32_slowpath) ;  /* 0x0000000400787944 */ /* 0x001fea0003c00000 */
[----:B------:R-:W-:-:S07]  /*0750*/  MOV R7, R2 ;  /* 0x0000000200077202 */ /* 0x000fce0000000f00 */
.L_x_14596:
[----:B------:R-:W-:Y:S05]  /*0760*/  BSYNC.RECONVERGENT B0 ;  /* 0x0000000000007941 */ /* 0x000fea0003800200 */
.L_x_14595:
        /* <DEDUP_REMOVED lines=17> */
[----:B-1----:R-:W-:Y:S05]  /*0880*/  @!P0 BRA `(.L_x_14597) ;  /* 0xfffffff800748947 */ /* 0x002fea000383ffff */
[----:B------:R-:W-:Y:S05]  /*0890*/  EXIT ;  /* 0x000000000000794d */ /* 0x000fea0003800000 */
.L_x_14592:
[----:B------:R-:W-:Y:S01]  /*08a0*/  HFMA2 R11, -RZ, RZ, 0, 1.847743988037109375e-06 ;  /* 0x0000001fff0b7431 */ /* 0x000fe200000001ff */
[----:B------:R-:W-:Y:S01]  /*08b0*/  BSSY B0, `(.L_x_14598) ;  /* 0x0000006000007945 */ /* 0x000fe20003800000 */
[----:B------:R-:W-:Y:S02]  /*08c0*/  IMAD.MOV.U32 R12, RZ, RZ, 0x8 ;  /* 0x00000008ff0c7424 */ /* 0x000fe400078e00ff */
[----:B------:R-:W-:-:S07]  /*08d0*/  IMAD.MOV.U32 R15, RZ, RZ, -0x1 ;  /* 0xffffffffff0f7424 */ /* 0x000fce00078e00ff */
[----:B0-----:R-:W-:Y:S05]  /*08e0*/  WARPSYNC.COLLECTIVE R15, `(.L_x_14599) ;  /* 0x000000000f087348 */ /* 0x001fea0003c00000 */
[----:B------:R1:W2:Y:S02]  /*08f0*/  SHFL.BFLY P6, R14, R13, R12, R11 ;  /* 0x0c00000c0d0e7389 */ /* 0x0002a400000c000b */
[----:B012---:R-:W-:Y:S05]  /*0900*/  ENDCOLLECTIVE ;  /* 0x000000000000791b */ /* 0x007fea0003800000 */
.L_x_14599:
[----:B------:R-:W-:Y:S05]  /*0910*/  BSYNC B0 ;  /* 0x0000000000007941 */ /* 0x000fea0003800000 */
.L_x_14598:
        /* <DEDUP_REMOVED lines=9> */
.L_x_14600:
[----:B------:R-:W-:Y:S01]  /*09b0*/  HFMA2 R12, -RZ, RZ, 0, 1.1920928955078125e-07 ;  /* 0x00000002ff0c7431 */ /* 0x000fe200000001ff */
[----:B------:R-:W-:-:S05]  /*09c0*/  FMNMX R0, R13, R14, !PT ;  /* 0x0000000e0d007209 */ /* 0x000fca0007800000 */
[----:B------:R-:W-:-:S07]  /*09d0*/  IMAD.MOV.U32 R13, RZ, RZ, R0 ;  /* 0x000000ffff0d7224 */ /* 0x000fce00078e0000 */
[----:B------:R-:W-:Y:S05]  /*09e0*/  WARPSYNC.COLLECTIVE R15, `(.L_x_14601) ;  /* 0x000000000f087348 */ /* 0x000fea0003c00000 */
[----:B------:R0:W1:Y:S02]  /*09f0*/  SHFL.BFLY P6, R14, R13, R12, R11 ;  /* 0x0c00000c0d0e7389 */ /* 0x00006400000c000b */
[----:B01----:R-:W-:Y:S05]  /*0a00*/  ENDCOLLECTIVE ;  /* 0x000000000000791b */ /* 0x003fea0003800000 */
.L_x_14601:
[----:B------:R-:W-:Y:S02]  /*0a10*/  MOV R12, 0x1 ;  /* 0x00000001000c7802 */ /* 0x000fe40000000f00 */
[----:B------:R-:W-:-:S05]  /*0a20*/  FMNMX R2, R0, R14, !PT ;  /* 0x0000000e00027209 */ /* 0x000fca0007800000 */
[----:B------:R-:W-:-:S07]  /*0a30*/  IMAD.MOV.U32 R13, RZ, RZ, R2 ;  /* 0x000000ffff0d7224 */ /* 0x000fce00078e0002 */
[----:B------:R-:W-:Y:S05]  /*0a40*/  WARPSYNC.COLLECTIVE R15, `(.L_x_14602) ;  /* 0x000000000f087348 */ /* 0x000fea0003c00000 */
[----:B------:R0:W1:Y:S02]  /*0a50*/  SHFL.BFLY P6, R14, R13, R12, R11 ;  /* 0x0c00000c0d0e7389 */ /* 0x00006400000c000b */
[----:B01----:R-:W-:Y:S05]  /*0a60*/  ENDCOLLECTIVE ;  /* 0x000000000000791b */ /* 0x003fea0003800000 */
.L_x_14602:
        /* <DEDUP_REMOVED lines=25> */
.L_x_14603:
[----:B------:R-:W-:Y:S02]  /*0c00*/  IMAD.MOV.U32 R12, RZ, RZ, 0x4 ;  /* 0x00000004ff0c7424 */ /* 0x000fe400078e00ff */
[----:B------:R-:W-:-:S05]  /*0c10*/  FADD R3, R13, R14 ;  /* 0x0000000e0d037221 */ /* 0x000fca0000000000 */
[----:B------:R-:W-:-:S07]  /*0c20*/  MOV R13, R3 ;  /* 0x00000003000d7202 */ /* 0x000fce0000000f00 */
[----:B------:R-:W-:Y:S05]  /*0c30*/  WARPSYNC.COLLECTIVE R15, `(.L_x_14604) ;  /* 0x000000000f087348 */ /* 0x000fea0003c00000 */
[----:B------:R0:W1:Y:S02]  /*0c40*/  SHFL.BFLY P6, R14, R13, R12, R11 ;  /* 0x0c00000c0d0e7389 */ /* 0x00006400000c000b */
[----:B01----:R-:W-:Y:S05]  /*0c50*/  ENDCOLLECTIVE ;  /* 0x000000000000791b */ /* 0x003fea0003800000 */
.L_x_14604:
[----:B------:R-:W-:Y:S02]  /*0c60*/  IMAD.MOV.U32 R12, RZ, RZ, 0x2 ;  /* 0x00000002ff0c7424 */ /* 0x000fe400078e00ff */
[----:B------:R-:W-:-:S05]  /*0c70*/  FADD R6, R3, R14 ;  /* 0x0000000e03067221 */ /* 0x000fca0000000000 */
[----:B------:R-:W-:-:S07]  /*0c80*/  MOV R13, R6 ;  /* 0x00000006000d7202 */ /* 0x000fce0000000f00 */
[----:B------:R-:W-:Y:S05]  /*0c90*/  WARPSYNC.COLLECTIVE R15, `(.L_x_14605) ;  /* 0x000000000f087348 */ /* 0x000fea0003c00000 */
[----:B------:R0:W1:Y:S02]  /*0ca0*/  SHFL.BFLY P6, R14, R13, R12, R11 ;  /* 0x0c00000c0d0e7389 */ /* 0x00006400000c000b */
[----:B01----:R-:W-:Y:S05]  /*0cb0*/  ENDCOLLECTIVE ;  /* 0x000000000000791b */ /* 0x003fea0003800000 */
.L_x_14605:
[----:B------:R-:W-:Y:S02]  /*0cc0*/  IMAD.MOV.U32 R12, RZ, RZ, 0x1 ;  /* 0x00000001ff0c7424 */ /* 0x000fe400078e00ff */
[----:B------:R-:W-:-:S05]  /*0cd0*/  FADD R7, R6, R14 ;  /* 0x0000000e06077221 */ /* 0x000fca0000000000 */
[----:B------:R-:W-:-:S07]  /*0ce0*/  MOV R13, R7 ;  /* 0x00000007000d7202 */ /* 0x000fce0000000f00 */
[----:B------:R-:W-:Y:S05]  /*0cf0*/  WARPSYNC.COLLECTIVE R15, `(.L_x_14606) ;  /* 0x000000000f087348 */ /* 0x000fea0003c00000 */
[----:B------:R0:W1:Y:S02]  /*0d00*/  SHFL.BFLY P6, R14, R13, R12, R11 ;  /* 0x0c00000c0d0e7389 */ /* 0x00006400000c000b */
[----:B01----:R-:W-:Y:S05]  /*0d10*/  ENDCOLLECTIVE ;  /* 0x000000000000791b */ /* 0x003fea0003800000 */
.L_x_14606:
[----:B------:R-:W-:Y:S05]  /*0d20*/  BRA `(.L_x_14607) ;  /* 0xfffffff800207947 */ /* 0x000fea000383ffff */
        .weak           $__internal_294_$__cuda_sm3x_div_rn_noftz_f32_slowpath
        .type           $__internal_294_$__cuda_sm3x_div_rn_noftz_f32_slowpath,@function
        .size           $__internal_294_$__cuda_sm3x_div_rn_noftz_f32_slowpath,(.L_x_15611 - $__internal_294_$__cuda_sm3x_div_rn_noftz_f32_slowpath)
$__internal_294_$__cuda_sm3x_div_rn_noftz_f32_slowpath:
        /* <DEDUP_REMOVED lines=35> */
.L_x_14609:
        /* <DEDUP_REMOVED lines=51> */
.L_x_14616:
[----:B------:R-:W-:-:S04]  /*1290*/  LOP3.LUT R2, R2, 0x80000000, RZ, 0xc0, !PT ;  /* 0x8000000002027812 */ /* 0x000fc800078ec0ff */
[----:B------:R-:W-:Y:S01]  /*12a0*/  LOP3.LUT R2, R2, 0x7f800000, RZ, 0xfc, !PT ;  /* 0x7f80000002027812 */ /* 0x000fe200078efcff */
[----:B------:R-:W-:Y:S06]  /*12b0*/  BRA `(.L_x_14617) ;  /* 0x0000000000047947 */ /* 0x000fec0003800000 */
.L_x_14615:
[----:B------:R-:W-:-:S07]  /*12c0*/  IMAD R2, R14, 0x800000, R2 ;  /* 0x008000000e027824 */ /* 0x000fce00078e0202 */
.L_x_14617:
[----:B------:R-:W-:Y:S05]  /*12d0*/  BSYNC.RECONVERGENT B2 ;  /* 0x0000000000027941 */ /* 0x000fea0003800200 */
.L_x_14614:
[----:B------:R-:W-:Y:S05]  /*12e0*/  BRA `(.L_x_14618) ;  /* 0x0000000000207947 */ /* 0x000fea0003800000 */
.L_x_14613:
[----:B------:R-:W-:-:S04]  /*12f0*/  LOP3.LUT R2, R13, 0x80000000, R2, 0x48, !PT ;  /* 0x800000000d027812 */ /* 0x000fc800078e4802 */
[----:B------:R-:W-:Y:S01]  /*1300*/  LOP3.LUT R2, R2, 0x7f800000, RZ, 0xfc, !PT ;  /* 0x7f80000002027812 */ /* 0x000fe200078efcff */
[----:B------:R-:W-:Y:S06]  /*1310*/  BRA `(.L_x_14618) ;  /* 0x0000000000147947 */ /* 0x000fec0003800000 */
.L_x_14612:
[----:B------:R-:W-:Y:S01]  /*1320*/  LOP3.LUT R2, R13, 0x80000000, R2, 0x48, !PT ;  /* 0x800000000d027812 */ /* 0x000fe200078e4802 */
[----:B------:R-:W-:Y:S06]  /*1330*/  BRA `(.L_x_14618) ;  /* 0x00000000000c7947 */ /* 0x000fec0003800000 */
.L_x_14611:
[----:B------:R-:W0:Y:S01]  /*1340*/  MUFU.RSQ R2, -QNAN ;  /* 0xffc0000000027908 */ /* 0x000e220000001400 */
[----:B------:R-:W-:Y:S05]  /*1350*/  BRA `(.L_x_14618) ;  /* 0x0000000000047947 */ /* 0x000fea0003800000 */
.L_x_14610:
[----:B------:R-:W-:-:S07]  /*1360*/  FADD.FTZ R2, R2, R3 ;  /* 0x0000000302027221 */ /* 0x000fce0000010000 */
.L_x_14618:
[----:B------:R-:W-:Y:S05]  /*1370*/  BSYNC.RECONVERGENT B1 ;  /* 0x0000000000017941 */ /* 0x000fea0003800200 */
.L_x_14608:
[----:B------:R-:W-:-:S04]  /*1380*/  HFMA2 R13, -RZ, RZ, 0, 0 ;  /* 0x00000000ff0d7431 */ /* 0x000fc800000001ff */
[----:B0-----:R-:W-:Y:S05]  /*1390*/  RET.REL.NODEC R12 `(_ZN7oneflow4cuda7softmax15SoftmaxWarpImplI10SimpleLoadIffE11SimpleStoreIffEfLi2ELi2ELi16ELi1ELb0ELNS1_9AlgorithmE0EEEvT_T0_ll) ;  /* 0xffffffec0c187950 */ /* 0x001fea0003c3ffff */
.L_x_14619:
        /* <DEDUP_REMOVED lines=14> */
.L_x_15611:


//--------------------- .text._ZN7oneflow4cuda7softmax15SoftmaxWarpImplI10SimpleLoadIffE11SimpleStoreIffEfLi2ELi2ELi16ELi2ELb1ELNS1_9AlgorithmE0EEEvT_T0_ll --------------------------
	.section	.text._ZN7oneflow4cuda7softmax15SoftmaxWarpImplI10SimpleLoadIffE11SimpleStoreIffEfLi2ELi2ELi16ELi2ELb1ELNS1_9AlgorithmE0EEEvT_T0_ll,"ax",@progbits
	.align	128
        .global         _ZN7oneflow4cuda7softmax15SoftmaxWarpImplI10SimpleLoadIffE11SimpleStoreIffEfLi2ELi2ELi16ELi2ELb1ELNS1_9AlgorithmE0EEEvT_T0_ll
        .type           _ZN7oneflow4cuda7softmax15SoftmaxWarpImplI10SimpleLoadIffE11SimpleStoreIffEfLi2ELi2ELi16ELi2ELb1ELNS1_9AlgorithmE0EEEvT_T0_ll,@function
        .size           _ZN7oneflow4cuda7softmax15SoftmaxWarpImplI10SimpleLoadIffE11SimpleStoreIffEfLi2ELi2ELi16ELi2ELb1ELNS1_9AlgorithmE0EEEvT_T0_ll,(.L_x_15612 - _ZN7oneflow4cuda7softmax15SoftmaxWarpImplI10SimpleLoadIffE11SimpleStoreIffEfLi2ELi2ELi16ELi2ELb1ELNS1_9AlgorithmE0EEEvT_T0_ll)
        .other          _ZN7oneflow4cuda7softmax15SoftmaxWarpImplI10SimpleLoadIffE11SimpleStoreIffEfLi2ELi2ELi16ELi2ELb1ELNS1_9AlgorithmE0EEEvT_T0_ll,@"STO_CUDA_ENTRY STV_DEFAULT"
_ZN7oneflow4cuda7softmax15SoftmaxWarpImplI10SimpleLoadIffE11SimpleStoreIffEfLi2ELi2ELi16ELi2ELb1ELNS1_9AlgorithmE0EEEvT_T0_ll:
.text._ZN7oneflow4cuda7softmax15SoftmaxWarpImplI10SimpleLoadIffE11SimpleStoreIffEfLi2ELi2ELi16ELi2ELb1ELNS1_9AlgorithmE0EEEvT_T0_ll:
        /* <DEDUP_REMOVED lines=24> */
.L_x_14620:
        /* <DEDUP_REMOVED lines=17> */
.L_x_14634:
[----:B------:R-:W-:Y:S01]  /*0290*/  ISETP.GE.U32.AND P0, PT, R18, UR40, PT ;  /* 0x0000002812007c0c */ /* 0x000fe2000bf06070 */
[----:B-1----:R-:W1:Y:S01]  /*02a0*/  LDC.64 R14, c[0x0][0x388] ;  /* 0x0000e200ff0e7b82 */ /* 0x002e620000000a00 */
[----:B------:R-:W-:Y:S01]  /*02b0*/  MOV R25, 0xff800000 ;  /* 0xff80000000197802 */ /* 0x000fe20000000f00 */
[----:B------:R-:W-:Y:S01]  /*02c0*/  IMAD.MOV.U32 R20, RZ, RZ, -0x800000 ;  /* 0xff800000ff147424 */ /* 0x000fe200078e00ff */
[----:B------:R-:W-:-:S05]  /*02d0*/  ISETP.GE.AND.EX P0, PT, RZ, UR41, PT, P0 ;  /* 0x00000029ff007c0c */ /* 0x000fca000bf06300 */
[----:B------:R-:W4:Y:S08]  /*02e0*/  LDC.64 R2, c[0x0][0x388] ;  /* 0x0000e200ff027b82 */ /* 0x000f300000000a00 */
        /* <DEDUP_REMOVED lines=86> */
[----:B------:R-:W4:Y:S01]  /*0850*/  MUFU.EX2 R10, R10 ;  /* 0x0000000a000a7308 */ /* 0x000f220000000800 */
[----:B-1----:R-:W-:-:S04]  /*0860*/  FMUL R0, R13, R12 ;  /* 0x0000000c0d007220 */ /* 0x002fc80000400000 */
[----:B------:R-:W-:-:S03]  /*0870*/  FADD R5, RZ, R0 ;  /* 0x00000000ff057221 */ /* 0x000fc60000000000 */
[----:B------:R-:W1:Y:S01]  /*0880*/  MUFU.EX2 R14, R21 ;  /* 0x00000015000e7308 */ /* 0x000e620000000800 */
[----:B--2---:R-:W-:-:S04]  /*0890*/  FMUL R2, R2, R15 ;  /* 0x0000000f02027220 */ /* 0x004fc80000400000 */
[----:B------:R-:W-:Y:S01]  /*08a0*/  FADD R22, R5, R2 ;  /* 0x0000000205167221 */ /* 0x000fe20000000000 */
[----:B----4-:R-:W-:-:S04]  /*08b0*/  FMUL R4, R11, R10 ;  /* 0x0000000a0b047220 */ /* 0x010fc80000400000 */
        /* <DEDUP_REMOVED lines=18> */
.L_x_14652:
        /* <DEDUP_REMOVED lines=11> */
[----:B0--3--:R-:W-:Y:S05]  /*0a90*/  CALL.REL.NOINC `($__internal_295_$__cuda_sm3x_div_rn_noftz_f32_slowpath) ;  /* 0x0000000c00b07944 */ /* 0x009fea0003c00000 */
[----:B------:R-:W-:-:S07]  /*0aa0*/  MOV R10, R11 ;  /* 0x0000000b000a7202 */ /* 0x000fce0000000f00 */
.L_x_14623:
[----:B------:R-:W-:Y:S05]  /*0ab0*/  BSYNC.RECONVERGENT B0 ;  /* 0x0000000000007941 */ /* 0x000fea0003800200 */
.L_x_14622:
        /* <DEDUP_REMOVED lines=11> */
[----:B0--3--:R-:W-:Y:S05]  /*0b70*/  CALL.REL.NOINC `($__internal_295_$__cuda_sm3x_div_rn_noftz_f32_slowpath) ;  /* 0x0000000c00787944 */ /* 0x009fea0003c00000 */
.L_x_14625:
[----:B------:R-:W-:Y:S05]  /*0b80*/  BSYNC.RECONVERGENT B0 ;  /* 0x0000000000007941 */ /* 0x000fea0003800200 */
.L_x_14624:
        /* <DEDUP_REMOVED lines=24> */
.L_x_14627:
[----:B------:R-:W-:Y:S05]  /*0d10*/  BSYNC.RECONVERGENT B0 ;  /* 0x0000000000007941 */ /* 0x000fea0003800200 */
.L_x_14626:
[----:B------:R-:W-:Y:S01]  /*0d20*/  BSSY.RECONVERGENT B0, `(.L_x_14628) ;  /* 0x0000008000007945 */ /* 0x000fe20003800200 */
[----:B------:R-:W-:-:S03]  /*0d30*/  FFMA R2, R5, R0, R2 ;  /* 0x0000000005027223 */ /* 0x000fc60000000002 */
[----:B------:R-:W-:Y:S05]  /*0d40*/  @!P2 BRA `(.L_x_14629) ;  /* 0x000000000014a947 */ /* 0x000fea0003800000 */
[----:B------:R-:W-:Y:S01]  /*0d50*/  IMAD.MOV.U32 R0, RZ, RZ, R4 ;  /* 0x000000ffff007224 */ /* 0x000fe200078e0004 */
[----:B------:R-:W-:Y:S02]  /*0d60*/  MOV R5, R14 ;  /* 0x0000000e00057202 */ /* 0x000fe40000000f00 */
[----:B------:R-:W-:-:S07]  /*0d70*/  MOV R12, 0xd90 ;  /* 0x00000d90000c7802 */ /* 0x000fce0000000f00 */
[----:B01-3--:R-:W-:Y:S05]  /*0d80*/  CALL.REL.NOINC `($__internal_295_$__cuda_sm3x_div_rn_noftz_f32_slowpath) ;  /* 0x0000000800f47944 */ /* 0x00bfea0003c00000 */
[----:B------:R-:W-:-:S07]  /*0d90*/  IMAD.MOV.U32 R2, RZ, RZ, R11 ;  /* 0x000000ffff027224 */ /* 0x000fce00078e000b */
.L_x_14629:
[----:B------:R-:W-:Y:S05]  /*0da0*/  BSYNC.RECONVERGENT B0 ;  /* 0x0000000000007941 */ /* 0x000fea0003800200 */
.L_x_14628:
[----:B------:R-:W2:Y:S01]  /*0db0*/  MUFU.RCP R5, R14 ;  /* 0x0000000e00057308 */ /* 0x000ea20000001000 */
[----:B------:R-:W-:Y:S07]  /*0dc0*/  BSSY.RECONVERGENT B0, `(.L_x_14630) ;  /* 0x000000c000007945 */ /* 0x000fee0003800200 */
[----:B------:R-:W4:Y:S01]  /*0dd0*/  FCHK P0, R3, R14 ;  /* 0x0000000e03007302 */ /* 0x000f220000000000 */
[----:B--2---:R-:W-:-:S04]  /*0de0*/  FFMA R0, -R14, R5, 1 ;  /* 0x3f8000000e007423 */ /* 0x004fc80000000105 */
[----:B-1----:R-:W-:-:S04]  /*0df0*/  FFMA R11, R5, R0, R5 ;  /* 0x00000000050b7223 */ /* 0x002fc80000000005 */
[----:B------:R-:W-:-:S04]  /*0e00*/  FFMA R0, R3, R11, RZ ;  /* 0x0000000b03007223 */ /* 0x000fc800000000ff */
[----:B------:R-:W-:-:S04]  /*0e10*/  FFMA R5, -R14, R0, R3 ;  /* 0x000000000e057223 */ /* 0x000fc80000000103 */
[----:B------:R-:W-:Y:S01]  /*0e20*/  FFMA R11, R11, R5, R0 ;  /* 0x000000050b0b7223 */ /* 0x000fe20000000000 */
[----:B----4-:R-:W-:Y:S06]  /*0e30*/  @!P0 BRA `(.L_x_14631) ;  /* 0x0000000000108947 */ /* 0x010fec0003800000 */
[----:B------:R-:W-:Y:S01]  /*0e40*/  MOV R0, R3 ;  /* 0x0000000300007202 */ /* 0x000fe20000000f00 */
[----:B------:R-:W-:Y:S01]  /*0e50*/  IMAD.MOV.U32 R5, RZ, RZ, R14 ;  /* 0x000000ffff057224 */ /* 0x000fe200078e000e */
[----:B------:R-:W-:-:S07]  /*0e60*/  MOV R12, 0xe80 ;  /* 0x00000e80000c7802 */ /* 0x000fce0000000f00 */
[----:B0--3--:R-:W-:Y:S05]  /*0e70*/  CALL.REL.NOINC `($__internal_295_$__cuda_sm3x_div_rn_noftz_f32_slowpath) ;  /* 0x0000000800b87944 */ /* 0x009fea0003c00000 */
.L_x_14631:
[----:B------:R-:W-:Y:S05]  /*0e80*/  BSYNC.RECONVERGENT B0 ;  /* 0x0000000000007941 */ /* 0x000fea0003800200 */
.L_x_14630:
        /* <DEDUP_REMOVED lines=15> */
.L_x_14633:
[----:B------:R-:W-:Y:S05]  /*0f80*/  BSYNC.RECONVERGENT B0 ;  /* 0x0000000000007941 */ /* 0x000fea0003800200 */
.L_x_14632:
[----:B------:R-:W-:-:S04]  /*0f90*/  IADD3 R17, P0, PT, R16, R17, RZ ;  /* 0x0000001110117210 */ /* 0x000fc80007f1e0ff */
[----:B------:R-:W-:Y:S02]  /*0fa0*/  LEA.HI.X.SX32 R19, R16, R19, 0x1, P0 ;  /* 0x0000001310137211 */ /* 0x000fe400000f0eff */
[----:B------:R-:W-:-:S04]  /*0fb0*/  ISETP.GE.U32.AND P0, PT, R17, UR42, PT ;  /* 0x0000002a11007c0c */ /* 0x000fc8000bf06070 */
[----:B------:R-:W-:-:S13]  /*0fc0*/  ISETP.GE.AND.EX P0, PT, R19, UR43, PT, P0 ;  /* 0x0000002b13007c0c */ /* 0x000fda000bf06300 */
[----:B------:R-:W-:Y:S05]  /*0fd0*/  @!P0 BRA `(.L_x_14634) ;  /* 0xfffffff000ac8947 */ /* 0x000fea000383ffff */
[----:B------:R-:W-:Y:S05]  /*0fe0*/  EXIT ;  /* 0x000000000000794d */ /* 0x000fea0003800000 */
.L_x_14621:
[----:B------:R-:W-:Y:S01]  /*0ff0*/  HFMA2 R12, -RZ, RZ, 0, 4.76837158203125e-07 ;  /* 0x00000008ff0c7431 */ /* 0x000fe200000001ff */
[----:B------:R-:W-:Y:S01]  /*1000*/  BSSY B0, `(.L_x_14635) ;  /* 0x0000007000007945 */ /* 0x000fe20003800000 */
[----:B------:R-:W-:Y:S01]  /*1010*/  IMAD.MOV.U32 R13, RZ, RZ, R2 ;  /* 0x000000ffff0d7224 */ /* 0x000fe200078e0002 */
[----:B------:R-:W-:Y:S01]  /*1020*/  MOV R15, 0xffffffff ;  /* 0xffffffff000f7802 */ /* 0x000fe20000000f00 */
[----:B------:R-:W-:-:S07]  /*1030*/  IMAD.MOV.U32 R11, RZ, RZ, 0x1f ;  /* 0x0000001fff0b7424 */ /* 0x000fce00078e00ff */
[----:B0--3--:R-:W-:Y:S05]  /*1040*/  WARPSYNC.COLLECTIVE R15, `(.L_x_14636) ;  /* 0x000000000f087348 */ /* 0x009fea0003c00000 */
[----:B------:R1:W2:Y:S02]  /*1050*/  SHFL.BFLY P6, R14, R13, R12, R11 ;  /* 0x0c00000c0d0e7389 */ /* 0x0002a400000c000b */
[----:B0123--:R-:W-:Y:S05]  /*1060*/  ENDCOLLECTIVE ;  /* 0x000000000000791b */ /* 0x00ffea0003800000 */
.L_x_14636:
[----:B------:R-:W-:Y:S05]  /*1070*/  BSYNC B0 ;  /* 0x0000000000007941 */ /* 0x000fea0003800000 */
.L_x_14635:
        /* <DEDUP_REMOVED lines=8> */
.L_x_14637:
        /* <DEDUP_REMOVED lines=8> */
.L_x_14638:
[----:B------:R-:W-:Y:S01]  /*1180*/  IMAD.MOV.U32 R12, RZ, RZ, 0x1 ;  /* 0x00000001ff0c7424 */ /* 0x000fe200078e00ff */
[----:B------:R-:W-:-:S04]  /*1190*/  MOV R21, R14 ;  /* 0x0000000e00157202 */ /* 0x000fc80000000f00 */
[----:B------:R-:W-:-:S04]  /*11a0*/  FMNMX R24, R22, R21, !PT ;  /* 0x0000001516187209 */ /* 0x000fc80007800000 */
[----:B------:R-:W-:-:S07]  /*11b0*/  MOV R13, R24 ;  /* 0x00000018000d7202 */ /* 0x000fce0000000f00 */
[----:B------:R-:W-:Y:S05]  /*11c0*/  WARPSYNC.COLLECTIVE R15, `(.L_x_14639) ;  /* 0x000000000f087348 */ /* 0x000fea0003c00000 */
[----:B------:R0:W1:Y:S02]  /*11d0*/  SHFL.BFLY P6, R14, R13, R12, R11 ;  /* 0x0c00000c0d0e7389 */ /* 0x00006400000c000b */
[----:B01----:R-:W-:Y:S05]  /*11e0*/  ENDCOLLECTIVE ;  /* 0x000000000000791b */ /* 0x003fea0003800000 */
.L_x_14639:
[----:B------:R-:W-:Y:S01]  /*11f0*/  MOV R13, R3 ;  /* 0x00000003000d7202 */ /* 0x000fe20000000f00 */
[----:B------:R-:W-:Y:S01]  /*1200*/  IMAD.MOV.U32 R12, RZ, RZ, 0x8 ;  /* 0x00000008ff0c7424 */ /* 0x000fe200078e00ff */
[----:B------:R-:W-:-:S07]  /*1210*/  MOV R27, R14 ;  /* 0x0000000e001b7202 */ /* 0x000fce0000000f00 */
[----:B------:R-:W-:Y:S05]  /*1220*/  WARPSYNC.COLLECTIVE R15, `(.L_x_14640) ;  /* 0x000000000f087348 */ /* 0x000fea0003c00000 */
[----:B------:R0:W1:Y:S02]  /*1230*/  SHFL.BFLY P6, R14, R13, R12, R11 ;  /* 0x0c00000c0d0e7389 */ /* 0x00006400000c000b */
[----:B01----:R-:W-:Y:S05]  /*1240*/  ENDCOLLECTIVE ;  /* 0x000000000000791b */ /* 0x003fea0003800000 */
.L_x_14640:
        /* <DEDUP_REMOVED lines=13> */
.L_x_14641:
        /* <DEDUP_REMOVED lines=16> */
.L_x_14642:
        /* <DEDUP_REMOVED lines=11> */
.L_x_14643:
[----:B------:R-:W-:Y:S02]  /*14d0*/  HFMA2 R12, -RZ, RZ, 0, 4.76837158203125e-07 ;  /* 0x00000008ff0c7431 */ /* 0x000fe400000001ff */
[----:B------:R-:W-:Y:S01]  /*14e0*/  IMAD.MOV.U32 R13, RZ, RZ, R22 ;  /* 0x000000ffff0d7224 */ /* 0x000fe200078e0016 */
[----:B------:R-:W-:-:S07]  /*14f0*/  MOV R21, R14 ;  /* 0x0000000e00157202 */ /* 0x000fce0000000f00 */
[----:B------:R-:W-:Y:S05]  /*1500*/  WARPSYNC.COLLECTIVE R15, `(.L_x_14644) ;  /* 0x000000000f087348 */ /* 0x000fea0003c00000 */
[----:B------:R0:W1:Y:S02]  /*1510*/  SHFL.BFLY P6, R14, R13, R12, R11 ;  /* 0x0c00000c0d0e7389 */ /* 0x00006400000c000b */
[----:B01----:R-:W-:Y:S05]  /*1520*/  ENDCOLLECTIVE ;  /* 0x000000000000791b */ /* 0x003fea0003800000 */
.L_x_14644:
        /* <DEDUP_REMOVED lines=21> */
.L_x_14645:
        /* <DEDUP_REMOVED lines=8> */
.L_x_14646:
        /* <DEDUP_REMOVED lines=9> */
.L_x_14647:
[----:B------:R-:W-:Y:S01]  /*1790*/  HFMA2 R12, -RZ, RZ, 0, 4.76837158203125e-07 ;  /* 0x00000008ff0c7431 */ /* 0x000fe200000001ff */
[----:B------:R-:W-:Y:S01]  /*17a0*/  MOV R13, R10 ;  /* 0x0000000a000d7202 */ /* 0x000fe20000000f00 */
[----:B------:R-:W-:-:S07]  /*17b0*/  IMAD.MOV.U32 R21, RZ, RZ, R14 ;  /* 0x000000ffff157224 */ /* 0x000fce00078e000e */
[----:B------:R-:W-:Y:S05]  /*17c0*/  WARPSYNC.COLLECTIVE R15, `(.L_x_14648) ;  /* 0x000000000f087348 */ /* 0x000fea0003c00000 */
[----:B------:R0:W1:Y:S02]  /*17d0*/  SHFL.BFLY P6, R14, R13, R12, R11 ;  /* 0x0c00000c0d0e7389 */ /* 0x00006400000c000b */
[----:B01----:R-:W-:Y:S05]  /*17e0*/  ENDCOLLECTIVE ;  /* 0x000000000000791b */ /* 0x003fea0003800000 */
.L_x_14648:
        /* <DEDUP_REMOVED lines=8> */
.L_x_14649:
[----:B------:R-:W-:Y:S02]  /*1870*/  HFMA2 R12, -RZ, RZ, 0, 1.1920928955078125e-07 ;  /* 0x00000002ff0c7431 */ /* 0x000fe400000001ff */
[----:B------:R-:W-:-:S04]  /*1880*/  IMAD.MOV.U32 R24, RZ, RZ, R14 ;  /* 0x000000ffff187224 */ /* 0x000fc800078e000e */
[----:B------:R-:W-:-:S05]  /*1890*/  FADD R24, R23, R24 ;  /* 0x0000001817187221 */ /* 0x000fca0000000000 */
[----:B------:R-:W-:-:S07]  /*18a0*/  MOV R13, R24 ;  /* 0x00000018000d7202 */ /* 0x000fce0000000f00 */
[----:B------:R-:W-:Y:S05]  /*18b0*/  WARPSYNC.COLLECTIVE R15, `(.L_x_14650) ;  /* 0x000000000f087348 */ /* 0x000fea0003c00000 */
[----:B------:R0:W1:Y:S02]  /*18c0*/  SHFL.BFLY P6, R14, R13, R12, R11 ;  /* 0x0c00000c0d0e7389 */ /* 0x00006400000c000b */
[----:B01----:R-:W-:Y:S05]  /*18d0*/  ENDCOLLECTIVE ;  /* 0x000000000000791b */ /* 0x003fea0003800000 */
.L_x_14650:
[----:B------:R-:W-:Y:S02]  /*18e0*/  HFMA2 R12, -RZ, RZ, 0, 5.9604644775390625e-08 ;  /* 0x00000001ff0c7431 */ /* 0x000fe400000001ff */
[----:B------:R-:W-:-:S04]  /*18f0*/  IMAD.MOV.U32 R25, RZ, RZ, R14 ;  /* 0x000000ffff197224 */ /* 0x000fc800078e000e */
[----:B------:R-:W-:-:S05]  /*1900*/  FADD R25, R24, R25 ;  /* 0x0000001918197221 */ /* 0x000fca0000000000 */
[----:B------:R-:W-:-:S07]  /*1910*/  MOV R13, R25 ;  /* 0x00000019000d7202 */ /* 0x000fce0000000f00 */
[----:B------:R-:W-:Y:S05]  /*1920*/  WARPSYNC.COLLECTIVE R15, `(.L_x_14651) ;  /* 0x000000000f087348 */ /* 0x000fea0003c00000 */
[----:B------:R0:W1:Y:S02]  /*1930*/  SHFL.BFLY P6, R14, R13, R12, R11 ;  /* 0x0c00000c0d0e7389 */ /* 0x00006400000c000b */
[----:B01----:R-:W-:Y:S05]  /*1940*/  ENDCOLLECTIVE ;  /* 0x000000000000791b */ /* 0x003fea0003800000 */
.L_x_14651:
[----:B------:R-:W-:Y:S05]  /*1950*/  BRA `(.L_x_14652) ;  /* 0xfffffff000207947 */ /* 0x000fea000383ffff */
        .weak           $__internal_295_$__cuda_sm3x_div_rn_noftz_f32_slowpath
        .type           $__internal_295_$__cuda_sm3x_div_rn_noftz_f32_slowpath,@function
        .size           $__internal_295_$__cuda_sm3x_div_rn_noftz_f32_slowpath,(.L_x_15612 - $__internal_295_$__cuda_sm3x_div_rn_noftz_f32_slowpath)
$__internal_295_$__cuda_sm3x_div_rn_noftz_f32_slowpath:
        /* <DEDUP_REMOVED lines=35> */
.L_x_14654:
        /* <DEDUP_REMOVED lines=51> */
.L_x_14661:
[----:B------:R-:W-:-:S04]  /*1ec0*/  LOP3.LUT R0, R0, 0x80000000, RZ, 0xc0, !PT ;  /* 0x8000000000007812 */ /* 0x000fc800078ec0ff */
[----:B------:R-:W-:Y:S01]  /*1ed0*/  LOP3.LUT R0, R0, 0x7f800000, RZ, 0xfc, !PT ;  /* 0x7f80000000007812 */ /* 0x000fe200078efcff */
[----:B------:R-:W-:Y:S06]  /*1ee0*/  BRA `(.L_x_14662) ;  /* 0x0000000000047947 */ /* 0x000fec0003800000 */
.L_x_14660:
[----:B------:R-:W-:-:S07]  /*1ef0*/  IMAD R0, R20, 0x800000, R0 ;  /* 0x0080000014007824 */ /* 0x000fce00078e0200 */
.L_x_14662:
[----:B------:R-:W-:Y:S05]  /*1f00*/  BSYNC.RECONVERGENT B2 ;  /* 0x0000000000027941 */ /* 0x000fea0003800200 */
.L_x_14659:
[----:B------:R-:W-:Y:S05]  /*1f10*/  BRA `(.L_x_14663) ;  /* 0x0000000000207947 */ /* 0x000fea0003800000 */
.L_x_14658:
[----:B------:R-:W-:-:S04]  /*1f20*/  LOP3.LUT R0, R15, 0x80000000, R0, 0x48, !PT ;  /* 0x800000000f007812 */ /* 0x000fc800078e4800 */
[----:B------:R-:W-:Y:S01]  /*1f30*/  LOP3.LUT R0, R0, 0x7f800000, RZ, 0xfc, !PT ;  /* 0x7f80000000007812 */ /* 0x000fe200078efcff */
[----:B------:R-:W-:Y:S06]  /*1f40*/  BRA `(.L_x_14663) ;  /* 0x0000000000147947 */ /* 0x000fec0003800000 */
.L_x_14657:
[----:B------:R-:W-:Y:S01]  /*1f50*/  LOP3.LUT R0, R15, 0x80000000, R0, 0x48, !PT ;  /* 0x800000000f007812 */ /* 0x000fe200078e4800 */
[----:B------:R-:W-:Y:S06]  /*1f60*/  BRA `(.L_x_14663) ;  /* 0x00000000000c7947 */ /* 0x000fec0003800000 */
.L_x_14656:
[----:B------:R-:W0:Y:S01]  /*1f70*/  MUFU.RSQ R0, -QNAN ;  /* 0xffc0000000007908 */ /* 0x000e220000001400 */
[----:B------:R-:W-:Y:S05]  /*1f80*/  BRA `(.L_x_14663) ;  /* 0x0000000000047947 */ /* 0x000fea0003800000 */
.L_x_14655:
[----:B------:R-:W-:-:S07]  /*1f90*/  FADD.FTZ R0, R0, R5 ;  /* 0x0000000500007221 */ /* 0x000fce0000010000 */
.L_x_14663:
[----:B------:R-:W-:Y:S05]  /*1fa0*/  BSYNC.RECONVERGENT B1 ;  /* 0x0000000000017941 */ /* 0x000fea0003800200 */
.L_x_14653:
[----:B------:R-:W-:Y:S01]  /*1fb0*/  HFMA2 R13, -RZ, RZ, 0, 0 ;  /* 0x00000000ff0d7431 */ /* 0x000fe200000001ff */
[----:B0-----:R-:W-:-:S03]  /*1fc0*/  MOV R11, R0 ;  /* 0x00000000000b7202 */ /* 0x001fc60000000f00 */
[----:B------:R-:W-:Y:S05]  /*1fd0*/  RET.REL.NODEC R12 `(_ZN7oneflow4cuda7softmax15SoftmaxWarpImplI10SimpleLoadIffE11SimpleStoreIffEfLi2ELi2ELi16ELi2ELb1ELNS1_9AlgorithmE0EEEvT_T0_ll) ;  /* 0xffffffe00c087950 */ /* 0x000fea0003c3ffff */
.L_x_14664:
        /* <DEDUP_REMOVED lines=10> */
.L_x_15612:


//--------------------- .text._ZN7oneflow4cuda7softmax15SoftmaxWarpImplI10SimpleLoadIffE11SimpleStoreIffEfLi2ELi2ELi16ELi2ELb0ELNS1_9AlgorithmE0EEEvT_T0_ll --------------------------
	.section	.text._ZN7oneflow4cuda7softmax15SoftmaxWarpImplI10SimpleLoadIffE11SimpleStoreIffEfLi2ELi2ELi16ELi2ELb0ELNS1_9AlgorithmE0EEEvT_T0_ll,"ax",@progbits
	.align	128
        .global         _ZN7oneflow4cuda7softmax15SoftmaxWarpImplI10SimpleLoadIffE11SimpleStoreIffEfLi2ELi2ELi16ELi2ELb0ELNS1_9AlgorithmE0EEEvT_T0_ll
        .type           _ZN7oneflow4cuda7softmax15SoftmaxWarpImplI10SimpleLoadIffE11SimpleStoreIffEfLi2ELi2ELi16ELi2ELb0ELNS1_9AlgorithmE0EEEvT_T0_ll,@function
        .size           _ZN7oneflow4cuda7softmax15SoftmaxWarpImplI10SimpleLoadIffE11SimpleStoreIffEfLi2ELi2ELi16ELi2ELb0ELNS1_9AlgorithmE0EEEvT_T0_ll,(.L_x_15613 - _ZN7oneflow4cuda7softmax15SoftmaxWarpImplI10SimpleLoadIffE11SimpleStoreIffEfLi2ELi2ELi16ELi2ELb0ELNS1_9AlgorithmE0EEEvT_T0_ll)
        .other          _ZN7oneflow4cuda7softmax15SoftmaxWarpImplI10SimpleLoadIffE11SimpleStoreIffEfLi2ELi2ELi16ELi2ELb0ELNS1_9AlgorithmE0EEEvT_T0_ll,@"STO_CUDA_ENTRY STV_DEFAULT"
_ZN7oneflow4cuda7softmax15SoftmaxWarpImplI10SimpleLoadIffE11SimpleStoreIffEfLi2ELi2ELi16ELi2ELb0ELNS1_9AlgorithmE0EEEvT_T0_ll:
.text._ZN7oneflow4cuda7softmax15SoftmaxWarpImplI10SimpleLoadIffE11SimpleStoreIffEfLi2ELi2ELi16ELi2ELb0ELNS1_9AlgorithmE0EEEvT_T0_ll:
        /* <DEDUP_REMOVED lines=23> */
.L_x_14665:
        /* <DEDUP_REMOVED lines=19> */
.L_x_14675:
        /* <DEDUP_REMOVED lines=98> */
.L_x_14693:
        /* <DEDUP_REMOVED lines=11> */
[----:B01----:R-:W-:Y:S05]  /*0970*/  CALL.REL.NOINC `($__internal_296_$__cuda_sm3x_div_rn_noftz_f32_slowpath) ;  /* 0x0000000c00807944 */ /* 0x003fea0003c00000 */
[----:B------:R-:W-:-:S07]  /*0980*/  MOV R11, R2 ;  /* 0x00000002000b7202 */ /* 0x000fce0000000f00 */
.L_x_14668:
[----:B------:R-:W-:Y:S05]  /*0990*/  BSYNC.RECONVERGENT B0 ;  /* 0x0000000000007941 */ /* 0x000fea0003800200 */
.L_x_14667:
        /* <DEDUP_REMOVED lines=11> */
[----:B01----:R-:W-:Y:S05]  /*0a50*/  CALL.REL.NOINC `($__internal_296_$__cuda_sm3x_div_rn_noftz_f32_slowpath) ;  /* 0x0000000c00487944 */ /* 0x003fea0003c00000 */
[----:B------:R-:W-:-:S07]  /*0a60*/  MOV R25, R2 ;  /* 0x0000000200197202 */ /* 0x000fce0000000f00 */
.L_x_14670:
[----:B------:R-:W-:Y:S05]  /*0a70*/  BSYNC.RECONVERGENT B0 ;  /* 0x0000000000007941 */ /* 0x000fea0003800200 */
.L_x_14669:
[----:B------:R-:W-:Y:S02]  /*0a80*/  HFMA2 R13, -RZ, RZ, 0, 0 ;  /* 0x00000000ff0d7431 */ /* 0x000fe400000001ff */
[----:B------:R-:W-:Y:S01]  /*0a90*/  IMAD.MOV.U32 R12, RZ, RZ, R10 ;  /* 0x000000ffff0c7224 */ /* 0x000fe200078e000a */
[----:B------:R-:W2:Y:S01]  /*0aa0*/  MUFU.RCP R0, R23 ;  /* 0x0000001700007308 */ /* 0x000ea20000001000 */
        /* <DEDUP_REMOVED lines=11> */
[----:B--2---:R-:W-:-:S04]  /*0b60*/  FFMA R5, -R23, R0, 1 ;  /* 0x3f80000017057423 */ /* 0x004fc80000000100 */
[----:B------:R-:W-:Y:S01]  /*0b70*/  FFMA R5, R0, R5, R0 ;  /* 0x0000000500057223 */ /* 0x000fe20000000000 */
[----:B------:R2:W-:Y:S02]  /*0b80*/  STG.E desc[UR4][R12.64], R11 ;  /* 0x0000000b0c007986 */ /* 0x0005e4000c101904 */
[----:B------:R-:W3:Y:S01]  /*0b90*/  FCHK P0, R4, R23 ;  /* 0x0000001704007302 */ /* 0x000ee20000000000 */
[----:B------:R-:W-:Y:S01]  /*0ba0*/  FFMA R0, R4, R5, RZ ;  /* 0x0000000504007223 */ /* 0x000fe200000000ff */
[----:B------:R2:W-:Y:S03]  /*0bb0*/  STG.E desc[UR6][R12.64+0x4], R25 ;  /* 0x000004190c007986 */ /* 0x0005e6000c101906 */
[----:B------:R-:W-:-:S04]  /*0bc0*/  FFMA R2, -R23, R0, R4 ;  /* 0x0000000017027223 */ /* 0x000fc80000000104 */
[----:B------:R-:W-:Y:S01]  /*0bd0*/  FFMA R0, R5, R2, R0 ;  /* 0x0000000205007223 */ /* 0x000fe20000000000 */
[----:B--23--:R-:W-:Y:S06]  /*0be0*/  @!P0 BRA `(.L_x_14672) ;  /* 0x0000000000148947 */ /* 0x00cfec0003800000 */
[----:B------:R-:W-:Y:S01]  /*0bf0*/  MOV R2, R4 ;  /* 0x0000000400027202 */ /* 0x000fe20000000f00 */
[----:B------:R-:W-:Y:S01]  /*0c00*/  IMAD.MOV.U32 R5, RZ, RZ, R23 ;  /* 0x000000ffff057224 */ /* 0x000fe200078e0017 */
[----:B------:R-:W-:-:S07]  /*0c10*/  MOV R14, 0xc30 ;  /* 0x00000c30000e7802 */ /* 0x000fce0000000f00 */
[----:B01----:R-:W-:Y:S05]  /*0c20*/  CALL.REL.NOINC `($__internal_296_$__cuda_sm3x_div_rn_noftz_f32_slowpath) ;  /* 0x0000000800d47944 */ /* 0x003fea0003c00000 */
[----:B------:R-:W-:-:S07]  /*0c30*/  MOV R0, R2 ;  /* 0x0000000200007202 */ /* 0x000fce0000000f00 */
.L_x_14672:
[----:B------:R-:W-:Y:S05]  /*0c40*/  BSYNC.RECONVERGENT B0 ;  /* 0x0000000000007941 */ /* 0x000fea0003800200 */
.L_x_14671:
        /* <DEDUP_REMOVED lines=12> */
[----:B01----:R-:W-:Y:S05]  /*0d10*/  CALL.REL.NOINC `($__internal_296_$__cuda_sm3x_div_rn_noftz_f32_slowpath) ;  /* 0x0000000800987944 */ /* 0x003fea0003c00000 */
[----:B------:R-:W-:-:S07]  /*0d20*/  IMAD.MOV.U32 R5, RZ, RZ, R2 ;  /* 0x000000ffff057224 */ /* 0x000fce00078e0002 */
.L_x_14674:
[----:B------:R-:W-:Y:S05]  /*0d30*/  BSYNC.RECONVERGENT B0 ;  /* 0x0000000000007941 */ /* 0x000fea0003800200 */
.L_x_14673:
        /* <DEDUP_REMOVED lines=14> */
.L_x_14666:
[----:B------:R-:W-:Y:S01]  /*0e20*/  BSSY B0, `(.L_x_14676) ;  /* 0x0000007000007945 */ /* 0x000fe20003800000 */
[----:B------:R-:W-:Y:S01]  /*0e30*/  MOV R12, 0x8 ;  /* 0x00000008000c7802 */ /* 0x000fe20000000f00 */
[----:B------:R-:W-:Y:S01]  /*0e40*/  IMAD.MOV.U32 R11, RZ, RZ, 0x1f ;  /* 0x0000001fff0b7424 */ /* 0x000fe200078e00ff */
[----:B------:R-:W-:-:S07]  /*0e50*/  MOV R15, 0xffffffff ;  /* 0xffffffff000f7802 */ /* 0x000fce0000000f00 */
[----:B0-----:R-:W-:Y:S05]  /*0e60*/  WARPSYNC.COLLECTIVE R15, `(.L_x_14677) ;  /* 0x000000000f087348 */ /* 0x001fea0003c00000 */
[----:B------:R1:W2:Y:S02]  /*0e70*/  SHFL.BFLY P6, R14, R13, R12, R11 ;  /* 0x0c00000c0d0e7389 */ /* 0x0002a400000c000b */
[----:B012---:R-:W-:Y:S05]  /*0e80*/  ENDCOLLECTIVE ;  /* 0x000000000000791b */ /* 0x007fea0003800000 */
.L_x_14677:
[----:B------:R-:W-:Y:S05]  /*0e90*/  BSYNC B0 ;  /* 0x0000000000007941 */ /* 0x000fea0003800000 */
.L_x_14676:
[----:B------:R-:W-:Y:S01]  /*0ea0*/  HFMA2 R11, -RZ, RZ, 0, 1.847743988037109375e-06 ;  /* 0x0000001fff0b7431 */ /* 0x000fe200000001ff */
[----:B------:R-:W-:Y:S01]  /*0eb0*/  FMNMX R13, R13, R14, !PT ;  /* 0x0000000e0d0d7209 */ /* 0x000fe20007800000 */
[----:B------:R-:W-:Y:S02]  /*0ec0*/  IMAD.MOV.U32 R12, RZ, RZ, 0x4 ;  /* 0x00000004ff0c7424 */ /* 0x000fe400078e00ff */
[----:B------:R-:W-:-:S07]  /*0ed0*/  IMAD.MOV.U32 R15, RZ, RZ, -0x1 ;  /* 0xffffffffff0f7424 */ /* 0x000fce00078e00ff */
[----:B------:R-:W-:Y:S05]  /*0ee0*/  WARPSYNC.COLLECTIVE R15, `(.L_x_14678) ;  /* 0x000000000f087348 */ /* 0x000fea0003c00000 */
[----:B------:R0:W1:Y:S02]  /*0ef0*/  SHFL.BFLY P6, R14, R13, R12, R11 ;  /* 0x0c00000c0d0e7389 */ /* 0x00006400000c000b */
[----:B01----:R-:W-:Y:S05]  /*0f00*/  ENDCOLLECTIVE ;  /* 0x000000000000791b */ /* 0x003fea0003800000 */
.L_x_14678:
[----:B------:R-:W-:Y:S01]  /*0f10*/  IMAD.MOV.U32 R12, RZ, RZ, 0x2 ;  /* 0x00000002ff0c7424 */ /* 0x000fe200078e00ff */
[----:B------:R-:W-:-:S04]  /*0f20*/  FMNMX R2, R13, R14, !PT ;  /* 0x0000000e0d027209 */ /* 0x000fc80007800000 */
[----:B------:R-:W-:-:S07]  /*0f30*/  MOV R13, R2 ;  /* 0x00000002000d7202 */ /* 0x000fce0000000f00 */
[----:B------:R-:W-:Y:S05]  /*0f40*/  WARPSYNC.COLLECTIVE R15, `(.L_x_14679) ;  /* 0x000000000f087348 */ /* 0x000fea0003c00000 */
[----:B------:R0:W1:Y:S02]  /*0f50*/  SHFL.BFLY P6, R14, R13, R12, R11 ;  /* 0x0c00000c0d0e7389 */ /* 0x00006400000c000b */
[----:B01----:R-:W-:Y:S05]  /*0f60*/  ENDCOLLECTIVE ;  /* 0x000000000000791b */ /* 0x003fea0003800000 */
.L_x_14679:
[----:B------:R-:W-:Y:S01]  /*0f70*/  IMAD.MOV.U32 R12, RZ, RZ, 0x1 ;  /* 0x00000001ff0c7424 */ /* 0x000fe200078e00ff */
[----:B------:R-:W-:-:S04]  /*0f80*/  FMNMX R3, R2, R14, !PT ;  /* 0x0000000e02037209 */ /* 0x000fc80007800000 */
[----:B------:R-:W-:-:S07]  /*0f90*/  MOV R13, R3 ;  /* 0x00000003000d7202 */ /* 0x000fce0000000f00 */
[----:B------:R-:W-:Y:S05]  /*0fa0*/  WARPSYNC.COLLECTIVE R15, `(.L_x_14680) ;  /* 0x000000000f087348 */ /* 0x000fea0003c00000 */
[----:B------:R0:W1:Y:S02]  /*0fb0*/  SHFL.BFLY P6, R14, R13, R12, R11 ;  /* 0x0c00000c0d0e7389 */ /* 0x00006400000c000b */
[----:B01----:R-:W-:Y:S05]  /*0fc0*/  ENDCOLLECTIVE ;  /* 0x000000000000791b */ /* 0x003fea0003800000 */
.L_x_14680:
[----:B------:R-:W-:Y:S01]  /*0fd0*/  MOV R13, R0 ;  /* 0x00000000000d7202 */ /* 0x000fe20000000f00 */
[----:B------:R-:W-:Y:S01]  /*0fe0*/  IMAD.MOV.U32 R12, RZ, RZ, 0x8 ;  /* 0x00000008ff0c7424 */ /* 0x000fe200078e00ff */
[----:B------:R-:W-:-:S07]  /*0ff0*/  FMNMX R4, R3, R14, !PT ;  /* 0x0000000e03047209 */ /* 0x000fce0007800000 */
[----:B------:R-:W-:Y:S05]  /*1000*/  WARPSYNC.COLLECTIVE R15, `(.L_x_14681) ;  /* 0x000000000f087348 */ /* 0x000fea0003c00000 */
[----:B------:R0:W1:Y:S02]  /*1010*/  SHFL.BFLY P6, R14, R13, R12, R11 ;  /* 0x0c00000c0d0e7389 */ /* 0x00006400000c000b */
[----:B01----:R-:W-:Y:S05]  /*1020*/  ENDCOLLECTIVE ;  /* 0x000000000000791b */ /* 0x003fea0003800000 */
.L_x_14681:
[----:B------:R-:W-:Y:S01]  /*1030*/  FADD R2, R29, -R4 ;  /* 0x800000041d027221 */ /* 0x000fe20000000000 */
[----:B------:R-:W-:Y:S01]  /*1040*/  IMAD.MOV.U32 R12, RZ, RZ, 0x4 ;  /* 0x00000004ff0c7424 */ /* 0x000fe200078e00ff */
[----:B------:R-:W-:-:S04]  /*1050*/  MOV R3, R14 ;  /* 0x0000000e00037202 */ /* 0x000fc80000000f00 */
[----:B------:R-:W-:-:S04]  /*1060*/  FMNMX R5, R0, R3, !PT ;  /* 0x0000000300057209 */ /* 0x000fc80007800000 */
[----:B------:R-:W-:-:S07]  /*1070*/  MOV R13, R5 ;  /* 0x00000005000d7202 */ /* 0x000fce0000000f00 */
[----:B------:R-:W-:Y:S05]  /*1080*/  WARPSYNC.COLLECTIVE R15, `(.L_x_14682) ;  /* 0x000000000f087348 */ /* 0x000fea0003c00000 */
[----:B------:R0:W1:Y:S02]  /*1090*/  SHFL.BFLY P6, R14, R13, R12, R11 ;  /* 0x0c00000c0d0e7389 */ /* 0x00006400000c000b */
[----:B01----:R-:W-:Y:S05]  /*10a0*/  ENDCOLLECTIVE ;  /* 0x000000000000791b */ /* 0x003fea0003800000 */
.L_x_14682:
        /* <DEDUP_REMOVED lines=8> */
.L_x_14683:
[----:B------:R-:W-:Y:S01]  /*1130*/  IMAD.MOV.U32 R12, RZ, RZ, 0x1 ;  /* 0x00000001ff0c7424 */ /* 0x000fe200078e00ff */
[----:B------:R-:W-:-:S04]  /*1140*/  MOV R23, R14 ;  /* 0x0000000e00177202 */ /* 0x000fc80000000f00 */
[----:B------:R-:W-:-:S04]  /*1150*/  FMNMX R23, R24, R23, !PT ;  /* 0x0000001718177209 */ /* 0x000fc80007800000 */
[----:B------:R-:W-:-:S07]  /*1160*/  MOV R13, R23 ;  /* 0x00000017000d7202 */ /* 0x000fce0000000f00 */
[----:B------:R-:W-:Y:S05]  /*1170*/  WARPSYNC.COLLECTIVE R15, `(.L_x_14684) ;  /* 0x000000000f087348 */ /* 0x000fea0003c00000 */
[----:B------:R0:W1:Y:S02]  /*1180*/  SHFL.BFLY P6, R14, R13, R12, R11 ;  /* 0x0c00000c0d0e7389 */ /* 0x00006400000c000b */
[----:B01----:R-:W-:Y:S05]  /*1190*/  ENDCOLLECTIVE ;  /* 0x000000000000791b */ /* 0x003fea0003800000 */
.L_x_14684:
        /* <DEDUP_REMOVED lines=42> */
.L_x_14685:
        /* <DEDUP_REMOVED lines=9> */
.L_x_14686:
[----:B------:R-:W-:Y:S02]  /*14d0*/  IMAD.MOV.U32 R12, RZ, RZ, 0x2 ;  /* 0x00000002ff0c7424 */ /* 0x000fe400078e00ff */
[----:B------:R-:W-:-:S05]  /*14e0*/  FADD R24, R5, R14 ;  /* 0x0000000e05187221 */ /* 0x000fca0000000000 */
[----:B------:R-:W-:-:S07]  /*14f0*/  MOV R13, R24 ;  /* 0x00000018000d7202 */ /* 0x000fce0000000f00 */
[----:B------:R-:W-:Y:S05]  /*1500*/  WARPSYNC.COLLECTIVE R15, `(.L_x_14687) ;  /* 0x000000000f087348 */ /* 0x000fea0003c00000 */
[----:B------:R0:W1:Y:S02]  /*1510*/  SHFL.BFLY P6, R14, R13, R12, R11 ;  /* 0x0c00000c0d0e7389 */ /* 0x00006400000c000b */
[----:B01----:R-:W-:Y:S05]  /*1520*/  ENDCOLLECTIVE ;  /* 0x000000000000791b */ /* 0x003fea0003800000 */
.L_x_14687:
        /* <DEDUP_REMOVED lines=8> */
.L_x_14688:
[----:B------:R-:W-:Y:S01]  /*15b0*/  HFMA2 R12, -RZ, RZ, 0, 4.76837158203125e-07 ;  /* 0x00000008ff0c7431 */ /* 0x000fe200000001ff */
[----:B------:R-:W-:Y:S01]  /*15c0*/  MOV R13, R23 ;  /* 0x00000017000d7202 */ /* 0x000fe20000000f00 */
[----:B------:R-:W-:-:S07]  /*15d0*/  FADD R5, R25, R14 ;  /* 0x0000000e19057221 */ /* 0x000fce0000000000 */
[----:B------:R-:W-:Y:S05]  /*15e0*/  WARPSYNC.COLLECTIVE R15, `(.L_x_14689) ;  /* 0x000000000f087348 */ /* 0x000fea0003c00000 */
[----:B------:R0:W1:Y:S02]  /*15f0*/  SHFL.BFLY P6, R14, R13, R12, R11 ;  /* 0x0c00000c0d0e7389 */ /* 0x00006400000c000b */
[----:B01----:R-:W-:Y:S05]  /*1600*/  ENDCOLLECTIVE ;  /* 0x000000000000791b */ /* 0x003fea0003800000 */
.L_x_14689:
[----:B------:R-:W-:Y:S02]  /*1610*/  HFMA2 R12, -RZ, RZ, 0, 2.384185791015625e-07 ;  /* 0x00000004ff0c7431 */ /* 0x000fe400000001ff */
[----:B------:R-:W-:-:S04]  /*1620*/  IMAD.MOV.U32 R24, RZ, RZ, R14 ;  /* 0x000000ffff187224 */ /* 0x000fc800078e000e */
[----:B------:R-:W-:-:S05]  /*1630*/  FADD R26, R23, R24 ;  /* 0x00000018171a7221 */ /* 0x000fca0000000000 */
[----:B------:R-:W-:-:S07]  /*1640*/  MOV R13, R26 ;  /* 0x0000001a000d7202 */ /* 0x000fce0000000f00 */
[----:B------:R-:W-:Y:S05]  /*1650*/  WARPSYNC.COLLECTIVE R15, `(.L_x_14690) ;  /* 0x000000000f087348 */ /* 0x000fea0003c00000 */
[----:B------:R0:W1:Y:S02]  /*1660*/  SHFL.BFLY P6, R14, R13, R12, R11 ;  /* 0x0c00000c0d0e7389 */ /* 0x00006400000c000b */
[----:B01----:R-:W-:Y:S05]  /*1670*/  ENDCOLLECTIVE ;  /* 0x000000000000791b */ /* 0x003fea0003800000 */
.L_x_14690:
[----:B------:R-:W-:Y:S02]  /*1680*/  HFMA2 R12, -RZ, RZ, 0, 1.1920928955078125e-07 ;  /* 0x00000002ff0c7431 */ /* 0x000fe400000001ff */
[----:B------:R-:W-:-:S04]  /*1690*/  IMAD.MOV.U32 R25, RZ, RZ, R14 ;  /* 0x000000ffff197224 */ /* 0x000fc800078e000e */
[----:B------:R-:W-:-:S05]  /*16a0*/  FADD R27, R26, R25 ;  /* 0x000000191a1b7221 */ /* 0x000fca0000000000 */
[----:B------:R-:W-:-:S07]  /*16b0*/  MOV R13, R27 ;  /* 0x0000001b000d7202 */ /* 0x000fce0000000f00 */
[----:B------:R-:W-:Y:S05]  /*16c0*/  WARPSYNC.COLLECTIVE R15, `(.L_x_14691) ;  /* 0x000000000f087348 */ /* 0x000fea0003c00000 */
[----:B------:R0:W1:Y:S02]  /*16d0*/  SHFL.BFLY P6, R14, R13, R12, R11 ;  /* 0x0c00000c0d0e7389 */ /* 0x00006400000c000b */
[----:B01----:R-:W-:Y:S05]  /*16e0*/  ENDCOLLECTIVE ;  /* 0x000000000000791b */ /* 0x003fea0003800000 */
.L_x_14691:
[----:B------:R-:W-:Y:S02]  /*16f0*/  HFMA2 R12, -RZ, RZ, 0, 5.9604644775390625e-08 ;  /* 0x00000001ff0c7431 */ /* 0x000fe400000001ff */
[----:B------:R-:W-:-:S04]  /*1700*/  IMAD.MOV.U32 R28, RZ, RZ, R14 ;  /* 0x000000ffff1c7224 */ /* 0x000fc800078e000e */
[----:B------:R-:W-:-:S05]  /*1710*/  FADD R28, R27, R28 ;  /* 0x0000001c1b1c7221 */ /* 0x000fca0000000000 */
[----:B------:R-:W-:-:S07]  /*1720*/  MOV R13, R28 ;  /* 0x0000001c000d7202 */ /* 0x000fce0000000f00 */
[----:B------:R-:W-:Y:S05]  /*1730*/  WARPSYNC.COLLECTIVE R15, `(.L_x_14692) ;  /* 0x000000000f087348 */ /* 0x000fea0003c00000 */
[----:B------:R0:W1:Y:S02]  /*1740*/  SHFL.BFLY P6, R14, R13, R12, R11 ;  /* 0x0c00000c0d0e7389 */ /* 0x00006400000c000b */
[----:B01----:R-:W-:Y:S05]  /*1750*/  ENDCOLLECTIVE ;  /* 0x000000000000791b */ /* 0x003fea0003800000 */
.L_x_14692:
[----:B------:R-:W-:Y:S01]  /*1760*/  IMAD.MOV.U32 R23, RZ, RZ, R14 ;  /* 0x000000ffff177224 */ /* 0x000fe200078e000e */
[----:B------:R-:W-:Y:S06]  /*1770*/  BRA `(.L_x_14693) ;  /* 0xfffffff000507947 */ /* 0x000fec000383ffff */
        .weak           $__internal_296_$__cuda_sm3x_div_rn_noftz_f32_slowpath
        .type           $__internal_296_$__cuda_sm3x_div_rn_noftz_f32_slowpath,@function
        .size           $__internal_296_$__cuda_sm3x_div_rn_noftz_f32_slowpath,(.L_x_15613 - $__internal_296_$__cuda_sm3x_div_rn_noftz_f32_slowpath)
$__internal_296_$__cuda_sm3x_div_rn_noftz_f32_slowpath:
        /* <DEDUP_REMOVED lines=35> */
.L_x_14695:
        /* <DEDUP_REMOVED lines=51> */
.L_x_14702:
[----:B------:R-:W-:-:S04]  /*1ce0*/  LOP3.LUT R2, R2, 0x80000000, RZ, 0xc0, !PT ;  /* 0x8000000002027812 */ /* 0x000fc800078ec0ff */
[----:B------:R-:W-:Y:S01]  /*1cf0*/  LOP3.LUT R2, R2, 0x7f800000, RZ, 0xfc, !PT ;  /* 0x7f80000002027812 */ /* 0x000fe200078efcff */
[----:B------:R-:W-:Y:S06]  /*1d00*/  BRA `(.L_x_14703) ;  /* 0x0000000000047947 */ /* 0x000fec0003800000 */
.L_x_14701:
[----:B------:R-:W-:-:S07]  /*1d10*/  LEA R2, R29, R2, 0x17 ;  /* 0x000000021d027211 */ /* 0x000fce00078eb8ff */
.L_x_14703:
[----:B------:R-:W-:Y:S05]  /*1d20*/  BSYNC.RECONVERGENT B2 ;  /* 0x0000000000027941 */ /* 0x000fea0003800200 */
.L_x_14700:
[----:B------:R-:W-:Y:S05]  /*1d30*/  BRA `(.L_x_14704) ;  /* 0x0000000000207947 */ /* 0x000fea0003800000 */
.L_x_14699:
[----:B------:R-:W-:-:S04]  /*1d40*/  LOP3.LUT R2, R25, 0x80000000, R2, 0x48, !PT ;  /* 0x8000000019027812 */ /* 0x000fc800078e4802 */
[----:B------:R-:W-:Y:S01]  /*1d50*/  LOP3.LUT R2, R2, 0x7f800000, RZ, 0xfc, !PT ;  /* 0x7f80000002027812 */ /* 0x000fe200078efcff */
[----:B------:R-:W-:Y:S06]  /*1d60*/  BRA `(.L_x_14704) ;  /* 0x0000000000147947 */ /* 0x000fec0003800000 */
.L_x_14698:
[----:B------:R-:W-:Y:S01]  /*1d70*/  LOP3.LUT R2, R25, 0x80000000, R2, 0x48, !PT ;  /* 0x8000000019027812 */ /* 0x000fe200078e4802 */
[----:B------:R-:W-:Y:S06]  /*1d80*/  BRA `(.L_x_14704) ;  /* 0x00000000000c7947 */ /* 0x000fec0003800000 */
.L_x_14697:
[----:B------:R-:W0:Y:S01]  /*1d90*/  MUFU.RSQ R2, -QNAN ;  /* 0xffc0000000027908 */ /* 0x000e220000001400 */
[----:B------:R-:W-:Y:S05]  /*1da0*/  BRA `(.L_x_14704) ;  /* 0x0000000000047947 */ /* 0x000fea0003800000 */
.L_x_14696:
[----:B------:R-:W-:-:S07]  /*1db0*/  FADD.FTZ R2, R2, R5 ;  /* 0x0000000502027221 */ /* 0x000fce0000010000 */
.L_x_14704:
[----:B------:R-:W-:Y:S05]  /*1dc0*/  BSYNC.RECONVERGENT B1 ;  /* 0x0000000000017941 */ /* 0x000fea0003800200 */
.L_x_14694:
[----:B------:R-:W-:-:S04]  /*1dd0*/  HFMA2 R15, -RZ, RZ, 0, 0 ;  /* 0x00000000ff0f7431 */ /* 0x000fc800000001ff */
[----:B0-----:R-:W-:Y:S05]  /*1de0*/  RET.REL.NODEC R14 `(_ZN7oneflow4cuda7softmax15SoftmaxWarpImplI10SimpleLoadIffE11SimpleStoreIffEfLi2ELi2ELi16ELi2ELb0ELNS1_9AlgorithmE0EEEvT_T0_ll) ;  /* 0xffffffe00e847950 */ /* 0x001fea0003c3ffff */
.L_x_14705:
        /* <DEDUP_REMOVED lines=9> */
.L_x_15613:


//--------------------- .text._ZN7oneflow4cuda7softmax15SoftmaxWarpImplI10SimpleLoadIffE11SimpleStoreIffEfLi2ELi2ELi8ELi1ELb1ELNS1_9AlgorithmE0EEEvT_T0_ll --------------------------
	.section	.text._ZN7oneflow4cuda7softmax15SoftmaxWarpImplI10SimpleLoadIffE11SimpleStoreIffEfLi2ELi2ELi8ELi1ELb1ELNS1_9AlgorithmE0EEEvT_T0_ll,"ax",@progbits
	.align	128
        .global         _ZN7oneflow4cuda7softmax15SoftmaxWarpImplI10SimpleLoadIffE11SimpleStoreIffEfLi2ELi2ELi8ELi1ELb1ELNS1_9AlgorithmE0EEEvT_T0_ll
        .type           _ZN7oneflow4cuda7softmax15SoftmaxWarpImplI10SimpleLoadIffE11SimpleStoreIffEfLi2ELi2ELi8ELi1ELb1ELNS1_9AlgorithmE0EEEvT_T0_ll,@function
        .size           _ZN7oneflow4cuda7softmax15SoftmaxWarpImplI10SimpleLoadIffE11SimpleStoreIffEfLi2ELi2ELi8ELi1ELb1ELNS1_9AlgorithmE0EEEvT_T0_ll,(.L_x_15614 - _ZN7oneflow4cuda7softmax15SoftmaxWarpImplI10SimpleLoadIffE11SimpleStoreIffEfLi2ELi2ELi8ELi1ELb1ELNS1_9AlgorithmE0EEEvT_T0_ll)
        .other          _ZN7oneflow4cuda7softmax15SoftmaxWarpImplI10SimpleLoadIffE11SimpleStoreIffEfLi2ELi2ELi8ELi1ELb1ELNS1_9AlgorithmE0EEEvT_T0_ll,@"STO_CUDA_ENTRY STV_DEFAULT"
_ZN7oneflow4cuda7softmax15SoftmaxWarpImplI10SimpleLoadIffE11SimpleStoreIffEfLi2ELi2ELi8ELi1ELb1ELNS1_9AlgorithmE0EEEvT_T0_ll:
.text._ZN7oneflow4cuda7softmax15SoftmaxWarpImplI10SimpleLoadIffE11SimpleStoreIffEfLi2ELi2ELi8ELi1ELb1ELNS1_9AlgorithmE0EEEvT_T0_ll:
        /* <DEDUP_REMOVED lines=24> */
.L_x_14706:
        /* <DEDUP_REMOVED lines=14> */
.L_x_14714:
[----:B-1----:R-:W1:Y:S01]  /*0260*/  LDC.64 R2, c[0x0][0x388] ;  /* 0x0000e200ff027b82 */ /* 0x002e620000000a00 */
[----:B------:R-:W-:Y:S01]  /*0270*/  ISETP.GE.U32.AND P0, PT, R10, UR40, PT ;  /* 0x000000280a007c0c */ /* 0x000fe2000bf06070 */
[----:B------:R-:W-:Y:S02]  /*0280*/  IMAD.MOV.U32 R6, RZ, RZ, -0x800000 ;  /* 0xff800000ff067424 */ /* 0x000fe400078e00ff */
[----:B------:R-:W-:Y:S01]  /*0290*/  IMAD.MOV.U32 R19, RZ, RZ, -0x800000 ;  /* 0xff800000ff137424 */ /* 0x000fe200078e00ff */
        /* <DEDUP_REMOVED lines=52> */
.L_x_14722:
        /* <DEDUP_REMOVED lines=11> */
[----:B0-----:R-:W-:Y:S05]  /*0690*/  CALL.REL.NOINC `($__internal_297_$__cuda_sm3x_div_rn_noftz_f32_slowpath) ;  /* 0x0000000400907944 */ /* 0x001fea0003c00000 */
[----:B------:R-:W-:-:S07]  /*06a0*/  IMAD.MOV.U32 R6, RZ, RZ, R2 ;  /* 0x000000ffff067224 */ /* 0x000fce00078e0002 */
.L_x_14709:
[----:B------:R-:W-:Y:S05]  /*06b0*/  BSYNC.RECONVERGENT B0 ;  /* 0x0000000000007941 */ /* 0x000fea0003800200 */
.L_x_14708:
        /* <DEDUP_REMOVED lines=11> */
[----:B0-----:R-:W-:Y:S05]  /*0770*/  CALL.REL.NOINC `($__internal_297_$__cuda_sm3x_div_rn_noftz_f32_slowpath) ;  /* 0x0000000400587944 */ /* 0x001fea0003c00000 */
[----:B------:R-:W-:-:S07]  /*0780*/  IMAD.MOV.U32 R15, RZ, RZ, R2 ;  /* 0x000000ffff0f7224 */ /* 0x000fce00078e0002 */
.L_x_14711:
[----:B------:R-:W-:Y:S05]  /*0790*/  BSYNC.RECONVERGENT B0 ;  /* 0x0000000000007941 */ /* 0x000fea0003800200 */
.L_x_14710:
        /* <DEDUP_REMOVED lines=15> */
.L_x_14713:
[----:B------:R-:W-:Y:S05]  /*0890*/  BSYNC.RECONVERGENT B0 ;  /* 0x0000000000007941 */ /* 0x000fea0003800200 */
.L_x_14712:
[----:B------:R-:W-:-:S04]  /*08a0*/  IADD3 R8, P0, PT, R7, R8, RZ ;  /* 0x0000000807087210 */ /* 0x000fc80007f1e0ff */
[----:B------:R-:W-:Y:S02]  /*08b0*/  LEA.HI.X.SX32 R9, R7, R9, 0x1, P0 ;  /* 0x0000000907097211 */ /* 0x000fe400000f0eff */
[----:B------:R-:W-:-:S04]  /*08c0*/  ISETP.GE.U32.AND P0, PT, R8, UR42, PT ;  /* 0x0000002a08007c0c */ /* 0x000fc8000bf06070 */
[----:B------:R-:W-:-:S13]  /*08d0*/  ISETP.GE.AND.EX P0, PT, R9, UR43, PT, P0 ;  /* 0x0000002b09007c0c */ /* 0x000fda000bf06300 */
[----:B------:R-:W-:Y:S05]  /*08e0*/  @!P0 BRA `(.L_x_14714) ;  /* 0xfffffff8005c8947 */ /* 0x000fea000383ffff */
[----:B------:R-:W-:Y:S05]  /*08f0*/  EXIT ;  /* 0x000000000000794d */ /* 0x000fea0003800000 */
.L_x_14707:
[----:B------:R-:W-:Y:S01]  /*0900*/  BSSY B0, `(.L_x_14715) ;  /* 0x0000007000007945 */ /* 0x000fe20003800000 */
[----:B------:R-:W-:Y:S01]  /*0910*/  MOV R12, 0x4 ;  /* 0x00000004000c7802 */ /* 0x000fe20000000f00 */
[----:B------:R-:W-:Y:S01]  /*0920*/  IMAD.MOV.U32 R11, RZ, RZ, 0x1f ;  /* 0x0000001fff0b7424 */ /* 0x000fe200078e00ff */
[----:B------:R-:W-:-:S07]  /*0930*/  MOV R15, 0xffffffff ;  /* 0xffffffff000f7802 */ /* 0x000fce0000000f00 */
[----:B0-----:R-:W-:Y:S05]  /*0940*/  WARPSYNC.COLLECTIVE R15, `(.L_x_14716) ;  /* 0x000000000f087348 */ /* 0x001fea0003c00000 */
[----:B------:R1:W2:Y:S02]  /*0950*/  SHFL.BFLY P6, R14, R13, R12, R11 ;  /* 0x0c00000c0d0e7389 */ /* 0x0002a400000c000b */
[----:B012---:R-:W-:Y:S05]  /*0960*/  ENDCOLLECTIVE ;  /* 0x000000000000791b */ /* 0x007fea0003800000 */
.L_x_14716:
[----:B------:R-:W-:Y:S05]  /*0970*/  BSYNC B0 ;  /* 0x0000000000007941 */ /* 0x000fea0003800000 */
.L_x_14715:
        /* <DEDUP_REMOVED lines=9> */
.L_x_14717:
[----:B------:R-:W-:Y:S01]  /*0a10*/  IMAD.MOV.U32 R12, RZ, RZ, 0x1 ;  /* 0x00000001ff0c7424 */ /* 0x000fe200078e00ff */
[----:B------:R-:W-:-:S04]  /*0a20*/  FMNMX R0, R13, R14, !PT ;  /* 0x0000000e0d007209 */ /* 0x000fc80007800000 */
[----:B------:R-:W-:-:S07]  /*0a30*/  MOV R13, R0 ;  /* 0x00000000000d7202 */ /* 0x000fce0000000f00 */
[----:B------:R-:W-:Y:S05]  /*0a40*/  WARPSYNC.COLLECTIVE R15, `(.L_x_14718) ;  /* 0x000000000f087348 */ /* 0x000fea0003c00000 */
[----:B------:R0:W1:Y:S02]  /*0a50*/  SHFL.BFLY P6, R14, R13, R12, R11 ;  /* 0x0c00000c0d0e7389 */ /* 0x00006400000c000b */
[----:B01----:R-:W-:Y:S05]  /*0a60*/  ENDCOLLECTIVE ;  /* 0x000000000000791b */ /* 0x003fea0003800000 */
.L_x_14718:
        /* <DEDUP_REMOVED lines=26> */
.L_x_14719:
[----:B------:R-:W-:Y:S02]  /*0c10*/  IMAD.MOV.U32 R12, RZ, RZ, 0x2 ;  /* 0x00000002ff0c7424 */ /* 0x000fe400078e00ff */
[----:B------:R-:W-:-:S05]  /*0c20*/  FADD R3, R13, R14 ;  /* 0x0000000e0d037221 */ /* 0x000fca0000000000 */
[----:B------:R-:W-:-:S07]  /*0c30*/  MOV R13, R3 ;  /* 0x00000003000d7202 */ /* 0x000fce0000000f00 */
[----:B------:R-:W-:Y:S05]  /*0c40*/  WARPSYNC.COLLECTIVE R15, `(.L_x_14720) ;  /* 0x000000000f087348 */ /* 0x000fea0003c00000 */
[----:B------:R0:W1:Y:S02]  /*0c50*/  SHFL.BFLY P6, R14, R13, R12, R11 ;  /* 0x0c00000c0d0e7389 */ /* 0x00006400000c000b */
[----:B01----:R-:W-:Y:S05]  /*0c60*/  ENDCOLLECTIVE ;  /* 0x000000000000791b */ /* 0x003fea0003800000 */
.L_x_14720:
[----:B------:R-:W-:Y:S02]  /*0c70*/  IMAD.MOV.U32 R12, RZ, RZ, 0x1 ;  /* 0x00000001ff0c7424 */ /* 0x000fe400078e00ff */
[----:B------:R-:W-:-:S05]  /*0c80*/  FADD R6, R3, R14 ;  /* 0x0000000e03067221 */ /* 0x000fca0000000000 */
[----:B------:R-:W-:-:S07]  /*0c90*/  MOV R13, R6 ;  /* 0x00000006000d7202 */ /* 0x000fce0000000f00 */
[----:B------:R-:W-:Y:S05]  /*0ca0*/  WARPSYNC.COLLECTIVE R15, `(.L_x_14721) ;  /* 0x000000000f087348 */ /* 0x000fea0003c00000 */
[----:B------:R0:W1:Y:S02]  /*0cb0*/  SHFL.BFLY P6, R14, R13, R12, R11 ;  /* 0x0c00000c0d0e7389 */ /* 0x00006400000c000b */
[----:B01----:R-:W-:Y:S05]  /*0cc0*/  ENDCOLLECTIVE ;  /* 0x000000000000791b */ /* 0x003fea0003800000 */
.L_x_14721:
[----:B------:R-:W-:Y:S05]  /*0cd0*/  BRA `(.L_x_14722) ;  /* 0xfffffff800407947 */ /* 0x000fea000383ffff */
        .weak           $__internal_297_$__cuda_sm3x_div_rn_noftz_f32_slowpath
        .type           $__internal_297_$__cuda_sm3x_div_rn_noftz_f32_slowpath,@function
        .size           $__internal_297_$__cuda_sm3x_div_rn_noftz_f32_slowpath,(.L_x_15614 - $__internal_297_$__cuda_sm3x_div_rn_noftz_f32_slowpath)
$__internal_297_$__cuda_sm3x_div_rn_noftz_f32_slowpath:
        /* <DEDUP_REMOVED lines=35> */
.L_x_14724:
        /* <DEDUP_REMOVED lines=51> */
.L_x_14731:
[----:B------:R-:W-:-:S04]  /*1240*/  LOP3.LUT R2, R2, 0x80000000, RZ, 0xc0, !PT ;  /* 0x8000000002027812 */ /* 0x000fc800078ec0ff */
[----:B------:R-:W-:Y:S01]  /*1250*/  LOP3.LUT R2, R2, 0x7f800000, RZ, 0xfc, !PT ;  /* 0x7f80000002027812 */ /* 0x000fe200078efcff */
[----:B------:R-:W-:Y:S06]  /*1260*/  BRA `(.L_x_14732) ;  /* 0x0000000000047947 */ /* 0x000fec0003800000 */
.L_x_14730:
[----:B------:R-:W-:-:S07]  /*1270*/  IMAD R2, R14, 0x800000, R2 ;  /* 0x008000000e027824 */ /* 0x000fce00078e0202 */
.L_x_14732:
[----:B------:R-:W-:Y:S05]  /*1280*/  BSYNC.RECONVERGENT B2 ;  /* 0x0000000000027941 */ /* 0x000fea0003800200 */
.L_x_14729:
[----:B------:R-:W-:Y:S05]  /*1290*/  BRA `(.L_x_14733) ;  /* 0x0000000000207947 */ /* 0x000fea0003800000 */
.L_x_14728:
[----:B------:R-:W-:-:S04]  /*12a0*/  LOP3.LUT R2, R15, 0x80000000, R2, 0x48, !PT ;  /* 0x800000000f027812 */ /* 0x000fc800078e4802 */
[----:B------:R-:W-:Y:S01]  /*12b0*/  LOP3.LUT R2, R2, 0x7f800000, RZ, 0xfc, !PT ;  /* 0x7f80000002027812 */ /* 0x000fe200078efcff */
[----:B------:R-:W-:Y:S06]  /*12c0*/  BRA `(.L_x_14733) ;  /* 0x0000000000147947 */ /* 0x000fec0003800000 */
.L_x_14727:
[----:B------:R-:W-:Y:S01]  /*12d0*/  LOP3.LUT R2, R15, 0x80000000, R2, 0x48, !PT ;  /* 0x800000000f027812 */ /* 0x000fe200078e4802 */
[----:B------:R-:W-:Y:S06]  /*12e0*/  BRA `(.L_x_14733) ;  /* 0x00000000000c7947 */ /* 0x000fec0003800000 */
.L_x_14726:
[----:B------:R-:W0:Y:S01]  /*12f0*/  MUFU.RSQ R2, -QNAN ;  /* 0xffc0000000027908 */ /* 0x000e220000001400 */
[----:B------:R-:W-:Y:S05]  /*1300*/  BRA `(.L_x_14733) ;  /* 0x0000000000047947 */ /* 0x000fea0003800000 */
.L_x_14725:
[----:B------:R-:W-:-:S07]  /*1310*/  FADD.FTZ R2, R2, R3 ;  /* 0x0000000302027221 */ /* 0x000fce0000010000 */
.L_x_14733:
[----:B------:R-:W-:Y:S05]  /*1320*/  BSYNC.RECONVERGENT B1 ;  /* 0x0000000000017941 */ /* 0x000fea0003800200 */
.L_x_14723:
[----:B------:R-:W-:-:S04]  /*1330*/  HFMA2 R13, -RZ, RZ, 0, 0 ;  /* 0x00000000ff0d7431 */ /* 0x000fc800000001ff */
[----:B0-----:R-:W-:Y:S05]  /*1340*/  RET.REL.NODEC R12 `(_ZN7oneflow4cuda7softmax15SoftmaxWarpImplI10SimpleLoadIffE11SimpleStoreIffEfLi2ELi2ELi8ELi1ELb1ELNS1_9AlgorithmE0EEEvT_T0_ll) ;  /* 0xffffffec0c2c7950 */ /* 0x001fea0003c3ffff */
.L_x_14734:
        /* <DEDUP_REMOVED lines=11> */
.L_x_15614:


//--------------------- .text._ZN7oneflow4cuda7softmax15SoftmaxWarpImplI10SimpleLoadIffE11SimpleStoreIffEfLi2ELi2ELi8ELi1ELb0ELNS1_9AlgorithmE0EEEvT_T0_ll --------------------------
	.section	.text._ZN7oneflow4cuda7softmax15SoftmaxWarpImplI10SimpleLoadIffE11SimpleStoreIffEfLi2ELi2ELi8ELi1ELb0ELNS1_9AlgorithmE0EEEvT_T0_ll,"ax",@progbits
	.align	128
        .global         _ZN7oneflow4cuda7softmax15SoftmaxWarpImplI10SimpleLoadIffE11SimpleStoreIffEfLi2ELi2ELi8ELi1ELb0ELNS1_9AlgorithmE0EEEvT_T0_ll
        .type           _ZN7oneflow4cuda7softmax15SoftmaxWarpImplI10SimpleLoadIffE11SimpleStoreIffEfLi2ELi2ELi8ELi1ELb0ELNS1_9AlgorithmE0EEEvT_T0_ll,@function
        .size           _ZN7oneflow4cuda7softmax15SoftmaxWarpImplI10SimpleLoadIffE11SimpleStoreIffEfLi2ELi2ELi8ELi1ELb0ELNS1_9AlgorithmE0EEEvT_T0_ll,(.L_x_15616 - _ZN7oneflow4cuda7softmax15SoftmaxWarpImplI10SimpleLoadIffE11SimpleStoreIffEfLi2ELi2ELi8ELi1ELb0ELNS1_9AlgorithmE0EEEvT_T0_ll)
        .other          _ZN7oneflow4cuda7softmax15SoftmaxWarpImplI10SimpleLoadIffE11SimpleStoreIffEfLi2ELi2ELi8ELi1ELb0ELNS1_9AlgorithmE0EEEvT_T0_ll,@"STO_CUDA_ENTRY STV_DEFAULT"
_ZN7oneflow4cuda7softmax15SoftmaxWarpImplI10SimpleLoadIffE11SimpleStoreIffEfLi2ELi2ELi8ELi1ELb0ELNS1_9AlgorithmE0EEEvT_T0_ll:
.text._ZN7oneflow4cuda7softmax15SoftmaxWarpImplI10SimpleLoadIffE11SimpleStoreIffEfLi2ELi2ELi8ELi1ELb0ELNS1_9AlgorithmE0EEEvT_T0_ll:
        /* <DEDUP_REMOVED lines=24> */
.L_x_14735:
        /* <DEDUP_REMOVED lines=47> */
.L_x_14737:
[----:B------:R-:W-:-:S07]  /*0470*/  MOV R0, 0x490 ;  /* 0x0000049000007802 */ /* 0x000fce0000000f00 */
[----:B0-----:R-:W-:Y:S05]  /*0480*/  CALL.REL.NOINC `($__internal_298_$__cuda_sm20_div_u64) ;  /* 0x0000001c00b07944 */ /* 0x001fea0003c00000 */
[----:B------:R-:W-:Y:S01]  /*0490*/  MOV R2, R4 ;  /* 0x0000000400027202 */ /* 0x000fe20000000f00 */
[----:B------:R-:W-:-:S07]  /*04a0*/  IMAD.MOV.U32 R3, RZ, RZ, R5 ;  /* 0x000000ffff037224 */ /* 0x000fce00078e0005 */
.L_x_14738:
[----:B------:R-:W-:Y:S05]  /*04b0*/  BSYNC.RECONVERGENT B0 ;  /* 0x0000000000007941 */ /* 0x000fea0003800200 */
.L_x_14736:
        /* <DEDUP_REMOVED lines=22> */
[----:B------:R-:W2:Y:S04]  /*0620*/  LDG.E R23, desc[UR6][R2.64] ;  /* 0x0000000602177981 */ /* 0x000ea8000c1e1900 */
[----:B------:R-:W2:Y:S01]  /*0630*/  LDG.E R22, desc[UR8][R2.64+0x4] ;  /* 0x0000040802167981 */ /* 0x000ea2000c1e1900 */
[----:B------:R-:W-:Y:S01]  /*0640*/  UMOV UR4, 0xffffffff ;  /* 0xffffffff00047882 */ /* 0x000fe20000000000 */
[----:B--2---:R-:W-:Y:S02]  /*0650*/  FMNMX3 R13, R23, -INF , R22, !PT ;  /* 0xff800000170d7876 */ /* 0x004fe40007800016 */
[----:B------:R-:W-:Y:S05]  /*0660*/  BRA.DIV UR4, `(.L_x_14741) ;  /* 0x00000012045c7947 */ /* 0x000fea000b800000 */
        /* <DEDUP_REMOVED lines=33> */
.L_x_14763:
        /* <DEDUP_REMOVED lines=12> */
[----:B0-----:R-:W-:Y:S05]  /*0940*/  CALL.REL.NOINC `($__internal_299_$__cuda_sm3x_div_rn_noftz_f32_slowpath) ;  /* 0x0000001c00947944 */ /* 0x001fea0003c00000 */
[----:B------:R-:W-:-:S07]  /*0950*/  IMAD.MOV.U32 R8, RZ, RZ, R23 ;  /* 0x000000ffff087224 */ /* 0x000fce00078e0017 */
.L_x_14743:
[----:B------:R-:W-:Y:S05]  /*0960*/  BSYNC.RECONVERGENT B1 ;  /* 0x0000000000017941 */ /* 0x000fea0003800200 */
.L_x_14742:
        /* <DEDUP_REMOVED lines=12> */
[----:B0-----:R-:W-:Y:S05]  /*0a30*/  CALL.REL.NOINC `($__internal_299_$__cuda_sm3x_div_rn_noftz_f32_slowpath) ;  /* 0x0000001c00587944 */ /* 0x001fea0003c00000 */
[----:B------:R-:W-:-:S07]  /*0a40*/  MOV R15, R23 ;  /* 0x00000017000f7202 */ /* 0x000fce0000000f00 */
.L_x_14745:
[----:B------:R-:W-:Y:S05]  /*0a50*/  BSYNC.RECONVERGENT B1 ;  /* 0x0000000000017941 */ /* 0x000fea0003800200 */
.L_x_14744:
[----:B------:R-:W1:Y:S01]  /*0a60*/  LDCU.128 UR4, c[0x0][0x390] ;  /* 0x00007200ff0477ac */ /* 0x000e620008000c00 */
[----:B------:R-:W-:Y:S02]  /*0a70*/  HFMA2 R13, -RZ, RZ, 0, 0 ;  /* 0x00000000ff0d7431 */ /* 0x000fe400000001ff */
[----:B------:R-:W-:Y:S01]  /*0a80*/  IMAD.MOV.U32 R12, RZ, RZ, R4 ;  /* 0x000000ffff0c7224 */ /* 0x000fe200078e0004 */
[----:B------:R-:W-:Y:S02]  /*0a90*/  R2UR UR8, R6 ;  /* 0x00000000060872ca */ /* 0x000fe400000e0000 */
[----:B------:R-:W-:Y:S01]  /*0aa0*/  R2UR UR9, R7 ;  /* 0x00000000070972ca */ /* 0x000fe200000e0000 */
        /* <DEDUP_REMOVED lines=10> */
[----:B------:R1:W-:Y:S04]  /*0b50*/  STG.E desc[UR6][R2.64], R8 ;  /* 0x0000000802007986 */ /* 0x0003e8000c101906 */
[----:B------:R1:W-:Y:S02]  /*0b60*/  STG.E desc[UR8][R2.64+0x4], R15 ;  /* 0x0000040f02007986 */ /* 0x0003e4000c101908 */
.L_x_14740:
[----:B------:R-:W-:Y:S05]  /*0b70*/  BSYNC B0 ;  /* 0x0000000000007941 */ /* 0x000fea0003800000 */
.L_x_14739:
[----:B------:R-:W-:-:S04]  /*0b80*/  ISETP.NE.U32.AND P0, PT, R20, RZ, PT ;  /* 0x000000ff1400720c */ /* 0x000fc80003f05070 */
[----:B------:R-:W-:-:S13]  /*0b90*/  ISETP.NE.AND.EX P0, PT, R21, RZ, PT, P0 ;  /* 0x000000ff1500720c */ /* 0x000fda0003f05300 */
[----:B------:R-:W-:Y:S05]  /*0ba0*/  @!P0 EXIT ;  /* 0x000000000000894d */ /* 0x000fea0003800000 */
.L_x_14756:
[----:B------:R-:W-:Y:S01]  /*0bb0*/  MOV R12, R4 ;  /* 0x00000004000c7202 */ /* 0x000fe20000000f00 */
[----:B------:R-:W-:Y:S01]  /*0bc0*/  IMAD R0, R16, UR38, RZ ;  /* 0x0000002610007c24 */ /* 0x000fe2000f8e02ff */
[C---:B--2---:R-:W-:Y:S01]  /*0bd0*/  R2UR UR4, R6.reuse ;  /* 0x00000000060472ca */ /* 0x044fe200000e0000 */
[----:B------:R-:W-:Y:S01]  /*0be0*/  IMAD.MOV.U32 R13, RZ, RZ, RZ ;  /* 0x000000ffff0d7224 */ /* 0x000fe200078e00ff */
[----:B------:R-:W-:Y:S01]  /*0bf0*/  R2UR UR5, R7 ;  /* 0x00000000070572ca */ /* 0x000fe200000e0000 */
[C---:B-1----:R-:W-:Y:S01]  /*0c00*/  IMAD R3, R17.reuse, UR39, R0 ;  /* 0x0000002711037c24 */ /* 0x042fe2000f8e0200 */
        /* <DEDUP_REMOVED lines=44> */
.L_x_14771:
        /* <DEDUP_REMOVED lines=13> */
[----:B0-----:R-:W-:Y:S05]  /*0fa0*/  CALL.REL.NOINC `($__internal_299_$__cuda_sm3x_div_rn_noftz_f32_slowpath) ;  /* 0x0000001400fc7944 */ /* 0x001fea0003c00000 */
[----:B------:R-:W-:-:S07]  /*0fb0*/  IMAD.MOV.U32 R11, RZ, RZ, R23 ;  /* 0x000000ffff0b7224 */ /* 0x000fce00078e0017 */
.L_x_14748:
[----:B------:R-:W-:Y:S05]  /*0fc0*/  BSYNC.RECONVERGENT B0 ;  /* 0x0000000000007941 */ /* 0x000fea0003800200 */
.L_x_14747:
        /* <DEDUP_REMOVED lines=13> */
.L_x_14750:
[----:B------:R-:W-:Y:S05]  /*10a0*/  BSYNC.RECONVERGENT B0 ;  /* 0x0000000000007941 */ /* 0x000fea0003800200 */
.L_x_14749:
        /* <DEDUP_REMOVED lines=18> */
[----:B------:R-:W-:Y:S02]  /*11d0*/  IADD3 R3, PT, PT, R13, R3, RZ ;  /* 0x000000030d037210 */ /* 0x000fe40007ffe0ff */
[----:B------:R-:W-:Y:S01]  /*11e0*/  LEA R2, P0, R12, UR40, 0x2 ;  /* 0x000000280c027c11 */ /* 0x000fe2000f8010ff */
[----:B------:R-:W-:Y:S01]  /*11f0*/  IMAD.IADD R13, R21, 0x1, R15 ;  /* 0x00000001150d7824 */ /* 0x000fe200078e020f */
[----:B------:R-:W-:-:S02]  /*1200*/  LEA R14, P1, R20, UR36, 0x2 ;  /* 0x00000024140e7c11 */ /* 0x000fc4000f8210ff */
[----:B------:R-:W-:Y:S02]  /*1210*/  LEA.HI.X R3, R12, UR41, R3, 0x2, P0 ;  /* 0x000000290c037c11 */ /* 0x000fe400080f1403 */
[----:B------:R-:W-:-:S03]  /*1220*/  LEA.HI.X R15, R20, UR37, R13, 0x2, P1 ;  /* 0x00000025140f7c11 */ /* 0x000fc600088f140d */
[----:B------:R1:W-:Y:S04]  /*1230*/  STG.E desc[UR4][R2.64], R11 ;  /* 0x0000000b02007986 */ /* 0x0003e8000c101904 */
[----:B------:R1:W-:Y:S04]  /*1240*/  STG.E desc[UR6][R2.64+0x4], R23 ;  /* 0x0000041702007986 */ /* 0x0003e8000c101906 */
[----:B------:R-:W2:Y:S04]  /*1250*/  LDG.E R17, desc[UR8][R14.64] ;  /* 0x000000080e117981 */ /* 0x000ea8000c1e1900 */
[----:B------:R-:W2:Y:S01]  /*1260*/  LDG.E R18, desc[UR10][R14.64+0x4] ;  /* 0x0000040a0e127981 */ /* 0x000ea2000c1e1900 */
[----:B------:R-:W-:Y:S01]  /*1270*/  UMOV UR4, 0xffffffff ;  /* 0xffffffff00047882 */ /* 0x000fe20000000000 */
[----:B--2---:R-:W-:-:S02]  /*1280*/  FMNMX3 R13, R17, -INF , R18, !PT ;  /* 0xff800000110d7876 */ /* 0x004fc40007800012 */
[----:B-1----:R-:W-:Y:S05]  /*1290*/  BRA.DIV UR4, `(.L_x_14751) ;  /* 0x0000000e04347947 */ /* 0x002fea000b800000 */
        /* <DEDUP_REMOVED lines=33> */
.L_x_14779:
        /* <DEDUP_REMOVED lines=15> */
.L_x_14753:
[----:B------:R-:W-:Y:S05]  /*15a0*/  BSYNC.RECONVERGENT B0 ;  /* 0x0000000000007941 */ /* 0x000fea0003800200 */
.L_x_14752:
        /* <DEDUP_REMOVED lines=14> */
.L_x_14755:
[----:B------:R-:W-:Y:S05]  /*1690*/  BSYNC.RECONVERGENT B0 ;  /* 0x0000000000007941 */ /* 0x000fea0003800200 */
.L_x_14754:
        /* <DEDUP_REMOVED lines=14> */
[----:B------:R-:W-:Y:S02]  /*1780*/  IADD3.X R16, PT, PT, R9, R16, RZ, P0, !PT ;  /* 0x0000001009107210 */ /* 0x000fe400007fe4ff */
[----:B------:R-:W-:Y:S01]  /*1790*/  ISETP.GE.U32.AND P0, PT, R17, UR44, PT ;  /* 0x0000002c11007c0c */ /* 0x000fe2000bf06070 */
[----:B------:R3:W-:Y:S03]  /*17a0*/  STG.E desc[UR6][R2.64+0x4], R21 ;  /* 0x0000041502007986 */ /* 0x0007e6000c101906 */
[----:B------:R-:W-:-:S13]  /*17b0*/  ISETP.GE.AND.EX P0, PT, R16, UR45, PT, P0 ;  /* 0x0000002d10007c0c */ /* 0x000fda000bf06300 */
[----:B---3--:R-:W-:Y:S05]  /*17c0*/  @!P0 BRA `(.L_x_14756) ;  /* 0xfffffff000f88947 */ /* 0x008fea000383ffff */
[----:B------:R-:W-:Y:S05]  /*17d0*/  EXIT ;  /* 0x000000000000794d */ /* 0x000fea0003800000 */
.L_x_14741:
[----:B------:R-:W-:Y:S01]  /*17e0*/  IMAD.MOV.U32 R12, RZ, RZ, 0x4 ;  /* 0x00000004ff0c7424 */ /* 0x000fe200078e00ff */
[----:B------:R-:W-:Y:S02]  /*17f0*/  MOV R11, 0x1f ;  /* 0x0000001f000b7802 */ /* 0x000fe40000000f00 */
[----:B------:R-:W-:Y:S02]  /*1800*/  MOV R15, 0xffffffff ;  /* 0xffffffff000f7802 */ /* 0x000fe40000000f00 */
[----:B------:R-:W-:-:S07]  /*1810*/  MOV R3, 0x3bbb989d ;  /* 0x3bbb989d00037802 */ /* 0x000fce0000000f00 */
[----:B0-----:R-:W-:Y:S05]  /*1820*/  WARPSYNC.COLLECTIVE R15, `(.L_x_14757) ;  /* 0x000000000f087348 */ /* 0x001fea0003c00000 */
[----:B------:R1:W2:Y:S02]  /*1830*/  SHFL.BFLY P6, R14, R13, R12, R11 ;  /* 0x0c00000c0d0e7389 */ /* 0x0002a400000c000b */
[----:B012---:R-:W-:Y:S05]  /*1840*/  ENDCOLLECTIVE ;  /* 0x000000000000791b */ /* 0x007fea0003800000 */
.L_x_14757:
[----:B------:R-:W-:Y:S02]  /*1850*/  MOV R12, 0x2 ;  /* 0x00000002000c7802 */ /* 0x000fe40000000f00 */
[----:B------:R-:W-:-:S05]  /*1860*/  FMNMX R0, R13, R14, !PT ;  /* 0x0000000e0d007209 */ /* 0x000fca0007800000 */
[----:B------:R-:W-:-:S07]  /*1870*/  IMAD.MOV.U32 R13, RZ, RZ, R0 ;  /* 0x000000ffff0d7224 */ /* 0x000fce00078e0000 */
[----:B------:R-:W-:Y:S05]  /*1880*/  WARPSYNC.COLLECTIVE R15, `(.L_x_14758) ;  /* 0x000000000f087348 */ /* 0x000fea0003c00000 */
[----:B------:R0:W1:Y:S02]  /*1890*/  SHFL.BFLY P6, R14, R13, R12, R11 ;  /* 0x0c00000c0d0e7389 */ /* 0x00006400000c000b */
[----:B01----:R-:W-:Y:S05]  /*18a0*/  ENDCOLLECTIVE ;  /* 0x000000000000791b */ /* 0x003fea0003800000 */
.L_x_14758:
[----:B------:R-:W-:Y:S01]  /*18b0*/  IMAD.MOV.U32 R12, RZ, RZ, 0x1 ;  /* 0x00000001ff0c7424 */ /* 0x000fe200078e00ff */
[----:B------:R-:W-:-:S04]  /*18c0*/  FMNMX R2, R0, R14, !PT ;  /* 0x0000000e00027209 */ /* 0x000fc80007800000 */
[----:B------:R-:W-:-:S07]  /*18d0*/  MOV R13, R2 ;  /* 0x00000002000d7202 */ /* 0x000fce0000000f00 */
[----:B------:R-:W-:Y:S05]  /*18e0*/  WARPSYNC.COLLECTIVE R15, `(.L_x_14759) ;  /* 0x000000000f087348 */ /* 0x000fea0003c00000 */
[----:B------:R0:W1:Y:S02]  /*18f0*/  SHFL.BFLY P6, R14, R13, R12, R11 ;  /* 0x0c00000c0d0e7389 */ /* 0x00006400000c000b */
[----:B01----:R-:W-:Y:S05]  /*1900*/  ENDCOLLECTIVE ;  /* 0x000000000000791b */ /* 0x003fea0003800000 */
.L_x_14759:
        /* <DEDUP_REMOVED lines=27> */
.L_x_14760:
[----:B------:R-:W-:Y:S01]  /*1ac0*/  MOV R12, 0x2 ;  /* 0x00000002000c7802 */ /* 0x000fe20000000f00 */
[----:B------:R-:W-:-:S05]  /*1ad0*/  FADD R3, R13, R14 ;  /* 0x0000000e0d037221 */ /* 0x000fca0000000000 */
[----:B------:R-:W-:-:S07]  /*1ae0*/  MOV R13, R3 ;  /* 0x00000003000d7202 */ /* 0x000fce0000000f00 */
[----:B------:R-:W-:Y:S05]  /*1af0*/  WARPSYNC.COLLECTIVE R15, `(.L_x_14761) ;  /* 0x000000000f087348 */ /* 0x000fea0003c00000 */
[----:B------:R0:W1:Y:S02]  /*1b00*/  SHFL.BFLY P6, R14, R13, R12, R11 ;  /* 0x0c00000c0d0e7389 */ /* 0x00006400000c000b */
[----:B01----:R-:W-:Y:S05]  /*1b10*/  ENDCOLLECTIVE ;  /* 0x000000000000791b */ /* 0x003fea0003800000 */
.L_x_14761:
[----:B------:R-:W-:Y:S01]  /*1b20*/  MOV R12, 0x1 ;  /* 0x00000001000c7802 */ /* 0x000fe20000000f00 */
[----:B------:R-:W-:-:S04]  /*1b30*/  FADD R8, R3, R14 ;  /* 0x0000000e03087221 */ /* 0x000fc80000000000 */
[----:B------:R-:W-:-:S07]  /*1b40*/  IMAD.MOV.U32 R13, RZ, RZ, R8 ;  /* 0x000000ffff0d7224 */ /* 0x000fce00078e0008 */
[----:B------:R-:W-:Y:S05]  /*1b50*/  WARPSYNC.COLLECTIVE R15, `(.L_x_14762) ;  /* 0x000000000f087348 */ /* 0x000fea0003c00000 */
[----:B------:R0:W1:Y:S02]  /*1b60*/  SHFL.BFLY P6, R14, R13, R12, R11 ;  /* 0x0c00000c0d0e7389 */ /* 0x00006400000c000b */
[----:B01----:R-:W-:Y:S05]  /*1b70*/  ENDCOLLECTIVE ;  /* 0x000000000000791b */ /* 0x003fea0003800000 */
.L_x_14762:
[----:B------:R-:W-:Y:S05]  /*1b80*/  BRA `(.L_x_14763) ;  /* 0xffffffec003c7947 */ /* 0x000fea000383ffff */
.L_x_14746:
[----:B------:R-:W-:Y:S01]  /*1b90*/  HFMA2 R12, -RZ, RZ, 0, 2.384185791015625e-07 ;  /* 0x00000004ff0c7431 */ /* 0x000fe200000001ff */
[----:B------:R-:W-:Y:S01]  /*1ba0*/  BSSY B0, `(.L_x_14764) ;  /* 0x0000006000007945 */ /* 0x000fe20003800000 */
[----:B------:R-:W-:Y:S01]  /*1bb0*/  IMAD.MOV.U32 R11, RZ, RZ, 0x1f ;  /* 0x0000001fff0b7424 */ /* 0x000fe200078e00ff */
[----:B------:R-:W-:-:S07]  /*1bc0*/  MOV R15, 0xffffffff ;  /* 0xffffffff000f7802 */ /* 0x000fce0000000f00 */
[----:B0-----:R-:W-:Y:S05]  /*1bd0*/  WARPSYNC.COLLECTIVE R15, `(.L_x_14765) ;  /* 0x000000000f087348 */ /* 0x001fea0003c00000 */
[----:B------:R1:W2:Y:S02]  /*1be0*/  SHFL.BFLY P6, R14, R13, R12, R11 ;  /* 0x0c00000c0d0e7389 */ /* 0x0002a400000c000b */
[----:B012---:R-:W-:Y:S05]  /*1bf0*/  ENDCOLLECTIVE ;  /* 0x000000000000791b */ /* 0x007fea0003800000 */
.L_x_14765:
[----:B------:R-:W-:Y:S05]  /*1c00*/  BSYNC B0 ;  /* 0x0000000000007941 */ /* 0x000fea0003800000 */
.L_x_14764:
        /* <DEDUP_REMOVED lines=8> */
.L_x_14766:
[----:B------:R-:W-:Y:S01]  /*1c90*/  IMAD.MOV.U32 R12, RZ, RZ, 0x1 ;  /* 0x00000001ff0c7424 */ /* 0x000fe200078e00ff */
[----:B------:R-:W-:-:S04]  /*1ca0*/  FMNMX R0, R13, R14, !PT ;  /* 0x0000000e0d007209 */ /* 0x000fc80007800000 */
[----:B------:R-:W-:-:S07]  /*1cb0*/  MOV R13, R0 ;  /* 0x00000000000d7202 */ /* 0x000fce0000000f00 */
[----:B------:R-:W-:Y:S05]  /*1cc0*/  WARPSYNC.COLLECTIVE R15, `(.L_x_14767) ;  /* 0x000000000f087348 */ /* 0x000fea0003c00000 */
[----:B------:R0:W1:Y:S02]  /*1cd0*/  SHFL.BFLY P6, R14, R13, R12, R11 ;  /* 0x0c00000c0d0e7389 */ /* 0x00006400000c000b */
[----:B01----:R-:W-:Y:S05]  /*1ce0*/  ENDCOLLECTIVE ;  /* 0x000000000000791b */ /* 0x003fea0003800000 */
.L_x_14767:
        /* <DEDUP_REMOVED lines=27> */
.L_x_14768:
[----:B------:R-:W-:Y:S02]  /*1ea0*/  HFMA2 R12, -RZ, RZ, 0, 1.1920928955078125e-07 ;  /* 0x00000002ff0c7431 */ /* 0x000fe400000001ff */
[----:B------:R-:W-:-:S05]  /*1eb0*/  FADD R2, R13, R14 ;  /* 0x0000000e0d027221 */ /* 0x000fca0000000000 */
[----:B------:R-:W-:-:S07]  /*1ec0*/  MOV R13, R2 ;  /* 0x00000002000d7202 */ /* 0x000fce0000000f00 */
[----:B------:R-:W-:Y:S05]  /*1ed0*/  WARPSYNC.COLLECTIVE R15, `(.L_x_14769) ;  /* 0x000000000f087348 */ /* 0x000fea0003c00000 */
[----:B------:R0:W1:Y:S02]  /*1ee0*/  SHFL.BFLY P6, R14, R13, R12, R11 ;  /* 0x0c00000c0d0e7389 */ /* 0x00006400000c000b */
[----:B01----:R-:W-:Y:S05]  /*1ef0*/  ENDCOLLECTIVE ;  /* 0x000000000000791b */ /* 0x003fea0003800000 */
.L_x_14769:
[----:B------:R-:W-:Y:S01]  /*1f00*/  MOV R12, 0x1 ;  /* 0x00000001000c7802 */ /* 0x000fe20000000f00 */
[----:B------:R-:W-:-:S04]  /*1f10*/  FADD R3, R2, R14 ;  /* 0x0000000e02037221 */ /* 0x000fc80000000000 */
[----:B------:R-:W-:-:S07]  /*1f20*/  IMAD.MOV.U32 R13, RZ, RZ, R3 ;  /* 0x000000ffff0d7224 */ /* 0x000fce00078e0003 */
[----:B------:R-:W-:Y:S05]  /*1f30*/  WARPSYNC.COLLECTIVE R15, `(.L_x_14770) ;  /* 0x000000000f087348 */ /* 0x000fea0003c00000 */
[----:B------:R0:W1:Y:S02]  /*1f40*/  SHFL.BFLY P6, R14, R13, R12, R11 ;  /* 0x0c00000c0d0e7389 */ /* 0x00006400000c000b */
[----:B01----:R-:W-:Y:S05]  /*1f50*/  ENDCOLLECTIVE ;  /* 0x000000000000791b */ /* 0x003fea0003800000 */
.L_x_14770:
[----:B------:R-:W-:Y:S05]  /*1f60*/  BRA `(.L_x_14771) ;  /* 0xffffffec00d87947 */ /* 0x000fea000383ffff */
.L_x_14751:
[----:B------:R-:W-:Y:S01]  /*1f70*/  BSSY B0, `(.L_x_14772) ;  /* 0x0000007000007945 */ /* 0x000fe20003800000 */
[----:B------:R-:W-:Y:S01]  /*1f80*/  MOV R12, 0x4 ;  /* 0x00000004000c7802 */ /* 0x000fe20000000f00 */
[----:B------:R-:W-:Y:S01]  /*1f90*/  IMAD.MOV.U32 R11, RZ, RZ, 0x1f ;  /* 0x0000001fff0b7424 */ /* 0x000fe200078e00ff */
[----:B------:R-:W-:-:S07]  /*1fa0*/  MOV R15, 0xffffffff ;  /* 0xffffffff000f7802 */ /* 0x000fce0000000f00 */
[----:B0-----:R-:W-:Y:S05]  /*1fb0*/  WARPSYNC.COLLECTIVE R15, `(.L_x_14773) ;  /* 0x000000000f087348 */ /* 0x001fea0003c00000 */
[----:B------:R1:W2:Y:S02]  /*1fc0*/  SHFL.BFLY P6, R14, R13, R12, R11 ;  /* 0x0c00000c0d0e7389 */ /* 0x0002a400000c000b */
[----:B012---:R-:W-:Y:S05]  /*1fd0*/  ENDCOLLECTIVE ;  /* 0x000000000000791b */ /* 0x007fea0003800000 */
.L_x_14773:
[----:B------:R-:W-:Y:S05]  /*1fe0*/  BSYNC B0 ;  /* 0x0000000000007941 */ /* 0x000fea0003800000 */
.L_x_14772:
        /* <DEDUP_REMOVED lines=8> */
.L_x_14774:
[----:B------:R-:W-:Y:S01]  /*2070*/  IMAD.MOV.U32 R12, RZ, RZ, 0x1 ;  /* 0x00000001ff0c7424 */ /* 0x000fe200078e00ff */
[----:B------:R-:W-:-:S04]  /*2080*/  FMNMX R0, R13, R14, !PT ;  /* 0x0000000e0d007209 */ /* 0x000fc80007800000 */
[----:B------:R-:W-:-:S07]  /*2090*/  MOV R13, R0 ;  /* 0x00000000000d7202 */ /* 0x000fce0000000f00 */
[----:B------:R-:W-:Y:S05]  /*20a0*/  WARPSYNC.COLLECTIVE R15, `(.L_x_14775) ;  /* 0x000000000f087348 */ /* 0x000fea0003c00000 */
[----:B------:R0:W1:Y:S02]  /*20b0*/  SHFL.BFLY P6, R14, R13, R12, R11 ;  /* 0x0c00000c0d0e7389 */ /* 0x00006400000c000b */
[----:B01----:R-:W-:Y:S05]  /*20c0*/  ENDCOLLECTIVE ;  /* 0x000000000000791b */ /* 0x003fea0003800000 */
.L_x_14775:
        /* <DEDUP_REMOVED lines=27> */
.L_x_14776:
[----:B------:R-:W-:Y:S02]  /*2280*/  HFMA2 R12, -RZ, RZ, 0, 1.1920928955078125e-07 ;  /* 0x00000002ff0c7431 */ /* 0x000fe400000001ff */
[----:B------:R-:W-:-:S05]  /*2290*/  FADD R2, R13, R14 ;  /* 0x0000000e0d027221 */ /* 0x000fca0000000000 */
[----:B------:R-:W-:-:S07]  /*22a0*/  MOV R13, R2 ;  /* 0x00000002000d7202 */ /* 0x000fce0000000f00 */
[----:B------:R-:W-:Y:S05]  /*22b0*/  WARPSYNC.COLLECTIVE R15, `(.L_x_14777) ;  /* 0x000000000f087348 */ /* 0x000fea0003c00000 */
[----:B------:R0:W1:Y:S02]  /*22c0*/  SHFL.BFLY P6, R14, R13, R12, R11 ;  /* 0x0c00000c0d0e7389 */ /* 0x00006400000c000b */
[----:B01----:R-:W-:Y:S05]  /*22d0*/  ENDCOLLECTIVE ;  /* 0x000000000000791b */ /* 0x003fea0003800000 */
.L_x_14777:
[----:B------:R-:W-:Y:S01]  /*22e0*/  MOV R12, 0x1 ;  /* 0x00000001000c7802 */ /* 0x000fe20000000f00 */
[----:B------:R-:W-:-:S04]  /*22f0*/  FADD R3, R2, R14 ;  /* 0x0000000e02037221 */ /* 0x000fc80000000000 */
[----:B------:R-:W-:-:S07]  /*2300*/  IMAD.MOV.U32 R13, RZ, RZ, R3 ;  /* 0x000000ffff0d7224 */ /* 0x000fce00078e0003 */
[----:B------:R-:W-:Y:S05]  /*2310*/  WARPSYNC.COLLECTIVE R15, `(.L_x_14778) ;  /* 0x000000000f087348 */ /* 0x000fea0003c00000 */
[----:B------:R0:W1:Y:S02]  /*2320*/  SHFL.BFLY P6, R14, R13, R12, R11 ;  /* 0x0c00000c0d0e7389 */ /* 0x00006400000c000b */
[----:B01----:R-:W-:Y:S05]  /*2330*/  ENDCOLLECTIVE ;  /* 0x000000000000791b */ /* 0x003fea0003800000 */
.L_x_14778:
[----:B------:R-:W-:Y:S05]  /*2340*/  BRA `(.L_x_14779) ;  /* 0xfffffff000587947 */ /* 0x000fea000383ffff */
        .weak           $__internal_298_$__cuda_sm20_div_u64
        .type           $__internal_298_$__cuda_sm20_div_u64,@function
        .size           $__internal_298_$__cuda_sm20_div_u64,($__internal_299_$__cuda_sm3x_div_rn_noftz_f32_slowpath - $__internal_298_$__cuda_sm20_div_u64)
$__internal_298_$__cuda_sm20_div_u64:
        /* <DEDUP_REMOVED lines=68> */
[----:B------:R-:W-:Y:S06]  /*2790*/  RET.REL.NODEC R2 `(_ZN7oneflow4cuda7softmax15SoftmaxWarpImplI10SimpleLoadIffE11SimpleStoreIffEfLi2ELi2ELi8ELi1ELb0ELNS1_9AlgorithmE0EEEvT_T0_ll) ;  /* 0xffffffd802187950 */ /* 0x000fec0003c3ffff */
        .weak           $__internal_299_$__cuda_sm3x_div_rn_noftz_f32_slowpath
        .type           $__internal_299_$__cuda_sm3x_div_rn_noftz_f32_slowpath,@function
        .size           $__internal_299_$__cuda_sm3x_div_rn_noftz_f32_slowpath,(.L_x_15616 - $__internal_299_$__cuda_sm3x_div_rn_noftz_f32_slowpath)
$__internal_299_$__cuda_sm3x_div_rn_noftz_f32_slowpath:
        /* <DEDUP_REMOVED lines=34> */
.L_x_14781:
        /* <DEDUP_REMOVED lines=51> */
.L_x_14788:
[----:B------:R-:W-:-:S04]  /*2cf0*/  LOP3.LUT R2, R2, 0x80000000, RZ, 0xc0, !PT ;  /* 0x8000000002027812 */ /* 0x000fc800078ec0ff */
[----:B------:R-:W-:Y:S01]  /*2d00*/  LOP3.LUT R2, R2, 0x7f800000, RZ, 0xfc, !PT ;  /* 0x7f80000002027812 */ /* 0x000fe200078efcff */
[----:B------:R-:W-:Y:S06]  /*2d10*/  BRA `(.L_x_14789) ;  /* 0x0000000000047947 */ /* 0x000fec0003800000 */
.L_x_14787:
[----:B------:R-:W-:-:S07]  /*2d20*/  LEA R2, R25, R2, 0x17 ;  /* 0x0000000219027211 */ /* 0x000fce00078eb8ff */
.L_x_14789:
[----:B------:R-:W-:Y:S05]  /*2d30*/  BSYNC.RECONVERGENT B3 ;  /* 0x0000000000037941 */ /* 0x000fea0003800200 */
.L_x_14786:
[----:B------:R-:W-:Y:S05]  /*2d40*/  BRA `(.L_x_14790) ;  /* 0x0000000000207947 */ /* 0x000fea0003800000 */
.L_x_14785:
[----:B------:R-:W-:-:S04]  /*2d50*/  LOP3.LUT R2, R3, 0x80000000, R2, 0x48, !PT ;  /* 0x8000000003027812 */ /* 0x000fc800078e4802 */
[----:B------:R-:W-:Y:S01]  /*2d60*/  LOP3.LUT R2, R2, 0x7f800000, RZ, 0xfc, !PT ;  /* 0x7f80000002027812 */ /* 0x000fe200078efcff */
[----:B------:R-:W-:Y:S06]  /*2d70*/  BRA `(.L_x_14790) ;  /* 0x0000000000147947 */ /* 0x000fec0003800000 */
.L_x_14784:
[----:B------:R-:W-:Y:S01]  /*2d80*/  LOP3.LUT R2, R3, 0x80000000, R2, 0x48, !PT ;  /* 0x8000000003027812 */ /* 0x000fe200078e4802 */
[----:B------:R-:W-:Y:S06]  /*2d90*/  BRA `(.L_x_14790) ;  /* 0x00000000000c7947 */ /* 0x000fec0003800000 */
.L_x_14783:
[----:B------:R-:W0:Y:S01]  /*2da0*/  MUFU.RSQ R2, -QNAN ;  /* 0xffc0000000027908 */ /* 0x000e220000001400 */
[----:B------:R-:W-:Y:S05]  /*2db0*/  BRA `(.L_x_14790) ;  /* 0x0000000000047947 */ /* 0x000fea0003800000 */
.L_x_14782:
[----:B------:R-:W-:-:S07]  /*2dc0*/  FADD.FTZ R2, R2, R3 ;  /* 0x0000000302027221 */ /* 0x000fce0000010000 */
.L_x_14790:
[----:B------:R-:W-:Y:S05]  /*2dd0*/  BSYNC.RECONVERGENT B2 ;  /* 0x0000000000027941 */ /* 0x000fea0003800200 */
.L_x_14780:
[----:B------:R-:W-:Y:S02]  /*2de0*/  HFMA2 R3, -RZ, RZ, 0, 0 ;  /* 0x00000000ff037431 */ /* 0x000fe400000001ff */
[----:B0-----:R-:W-:Y:S01]  /*2df0*/  IMAD.MOV.U32 R23, RZ, RZ, R2 ;  /* 0x000000ffff177224 */ /* 0x001fe200078e0002 */
[----:B------:R-:W-:-:S04]  /*2e00*/  MOV R2, R12 ;  /* 0x0000000c00027202 */ /* 0x000fc80000000f00 */
[----:B------:R-:W-:Y:S05]  /*2e10*/  RET.REL.NODEC R2 `(_ZN7oneflow4cuda7softmax15SoftmaxWarpImplI10SimpleLoadIffE11SimpleStoreIffEfLi2ELi2ELi8ELi1ELb0ELNS1_9AlgorithmE0EEEvT_T0_ll) ;  /* 0xffffffd002787950 */ /* 0x000fea0003c3ffff */
.L_x_14791:
        /* <DEDUP_REMOVED lines=14> */
.L_x_15616:


//--------------------- .text._ZN7oneflow4cuda7softmax15SoftmaxWarpImplI10SimpleLoadIffE11SimpleStoreIffEfLi2ELi2ELi8ELi2ELb1ELNS1_9AlgorithmE0EEEvT_T0_ll --------------------------
	.section	.text._ZN7oneflow4cuda7softmax15SoftmaxWarpImplI10SimpleLoadIffE11SimpleStoreIffEfLi2ELi2ELi8ELi2ELb1ELNS1_9AlgorithmE0EEEvT_T0_ll,"ax",@progbits
	.align	128
        .global         _ZN7oneflow4cuda7softmax15SoftmaxWarpImplI10SimpleLoadIffE11SimpleStoreIffEfLi2ELi2ELi8ELi2ELb1ELNS1_9AlgorithmE0EEEvT_T0_ll
        .type           _ZN7oneflow4cuda7softmax15SoftmaxWarpImplI10SimpleLoadIffE11SimpleStoreIffEfLi2ELi2ELi8ELi2ELb1ELNS1_9AlgorithmE0EEEvT_T0_ll,@function
        .size           _ZN7oneflow4cuda7softmax15SoftmaxWarpImplI10SimpleLoadIffE11SimpleStoreIffEfLi2ELi2ELi8ELi2ELb1ELNS1_9AlgorithmE0EEEvT_T0_ll,(.L_x_15617 - _ZN7oneflow4cuda7softmax15SoftmaxWarpImplI10SimpleLoadIffE11SimpleStoreIffEfLi2ELi2ELi8ELi2ELb1ELNS1_9AlgorithmE0EEEvT_T0_ll)
        .other          _ZN7oneflow4cuda7softmax15SoftmaxWarpImplI10SimpleLoadIffE11SimpleStoreIffEfLi2ELi2ELi8ELi2ELb1ELNS1_9AlgorithmE0EEEvT_T0_ll,@"STO_CUDA_ENTRY STV_DEFAULT"
_ZN7oneflow4cuda7softmax15SoftmaxWarpImplI10SimpleLoadIffE11SimpleStoreIffEfLi2ELi2ELi8ELi2ELb1ELNS1_9AlgorithmE0EEEvT_T0_ll:
.text._ZN7oneflow4cuda7softmax15SoftmaxWarpImplI10SimpleLoadIffE11SimpleStoreIffEfLi2ELi2ELi8ELi2ELb1ELNS1_9AlgorithmE0EEEvT_T0_ll:
        /* <DEDUP_REMOVED lines=24> */
.L_x_14792:
        /* <DEDUP_REMOVED lines=17> */
.L_x_14806:
[----:B------:R-:W-:Y:S01]  /*0290*/  ISETP.GE.U32.AND P0, PT, R16, UR40, PT ;  /* 0x0000002810007c0c */ /* 0x000fe2000bf06070 */
[----:B-1----:R-:W1:Y:S01]  /*02a0*/  LDC.64 R14, c[0x0][0x388] ;  /* 0x0000e200ff0e7b82 */ /* 0x002e620000000a00 */
[----:B------:R-:W-:Y:S01]  /*02b0*/  IMAD.MOV.U32 R22, RZ, RZ, -0x800000 ;  /* 0xff800000ff167424 */ /* 0x000fe200078e00ff */
[----:B------:R-:W-:Y:S02]  /*02c0*/  MOV R20, 0xff800000 ;  /* 0xff80000000147802 */ /* 0x000fe40000000f00 */
[----:B------:R-:W-:-:S04]  /*02d0*/  ISETP.GE.AND.EX P0, PT, RZ, UR41, PT, P0 ;  /* 0x00000029ff007c0c */ /* 0x000fc8000bf06300 */
[----:B------:R-:W4:Y:S08]  /*02e0*/  LDC.64 R4, c[0x0][0x388] ;  /* 0x0000e200ff047b82 */ /* 0x000f300000000a00 */
[----:B------:R-:W5:Y:S01]  /*02f0*/  LDC.64 R2, c[0x0][0x380] ;  /* 0x0000e000ff027b82 */ /* 0x000f620000000a00 */
[----:B------:R-:W-:Y:S02]  /*0300*/  @!P0 MOV R17, RZ ;  /* 0x000000ff00118202 */ /* 0x000fe40000000f00 */
[----:B--2---:R-:W-:-:S02]  /*0310*/  @!P0 R2UR UR4, R8 ;  /* 0x00000000080482ca */ /* 0x004fc400000e0000 */
[----:B------:R-:W-:Y:S02]  /*0320*/  @!P0 R2UR UR5, R9 ;  /* 0x00000000090582ca */ /* 0x000fe400000e0000 */
[C---:B------:R-:W-:Y:S01]  /*0330*/  @!P0 R2UR UR6, R8.reuse ;  /* 0x00000000080682ca */ /* 0x040fe200000e0000 */
[----:B------:R-:W2:Y:S01]  /*0340*/  @!P0 LDC.64 R12, c[0x0][0x388] ;  /* 0x0000e200ff0c8b82 */ /* 0x000ea20000000a00 */
[----:B-1----:R-:W-:Y:S01]  /*0350*/  @!P0 IMAD R0, R19, R14, RZ ;  /* 0x0000000e13008224 */ /* 0x002fe200078e02ff */
[----:B------:R-:W-:Y:S02]  /*0360*/  @!P0 R2UR UR7, R9 ;  /* 0x00000000090782ca */ /* 0x000fe400000e0000 */
[C---:B------:R-:W-:Y:S01]  /*0370*/  @!P0 R2UR UR8, R8.reuse ;  /* 0x00000000080882ca */ /* 0x040fe200000e0000 */
[----:B------:R-:W-:Y:S01]  /*0380*/  @!P0 IMAD R23, R21, R15, R0 ;  /* 0x0000000f15178224 */ /* 0x000fe200078e0200 */
[----:B------:R-:W-:Y:S02]  /*0390*/  @!P0 R2UR UR9, R9 ;  /* 0x00000000090982ca */ /* 0x000fe400000e0000 */
[----:B------:R-:W1:Y:S01]  /*03a0*/  LDC.64 R10, c[0x0][0x380] ;  /* 0x0000e000ff0a7b82 */ /* 0x000e620000000a00 */
[----:B------:R-:W-:-:S02]  /*03b0*/  @!P0 R2UR UR10, R8 ;  /* 0x00000000080a82ca */ /* 0x000fc400000e0000 */
[----:B------:R-:W-:Y:S01]  /*03c0*/  @!P0 R2UR UR11, R9 ;  /* 0x00000000090b82ca */ /* 0x000fe200000e0000 */
[----:B--2---:R-:W-:-:S04]  /*03d0*/  @!P0 IMAD.WIDE.U32 R12, R21, R14, R12 ;  /* 0x0000000e150c8225 */ /* 0x004fc800078e000c */
[----:B----4-:R-:W-:Y:S01]  /*03e0*/  @!P0 IMAD R14, R19, R4, RZ ;  /* 0x00000004130e8224 */ /* 0x010fe200078e02ff */
[----:B------:R-:W-:-:S03]  /*03f0*/  @!P0 IADD3 R0, P1, PT, R16, R12, RZ ;  /* 0x0000000c10008210 */ /* 0x000fc60007f3e0ff */
[C---:B------:R-:W-:Y:S01]  /*0400*/  @!P0 IMAD R15, R21.reuse, R5, R14 ;  /* 0x00000005150f8224 */ /* 0x040fe200078e020e */
[----:B-1----:R-:W-:Y:S01]  /*0410*/  @!P0 LEA R10, P2, R0, R10, 0x2 ;  /* 0x0000000a000a8211 */ /* 0x002fe200078410ff */
[----:B------:R-:W-:Y:S01]  /*0420*/  @!P0 IMAD.WIDE.U32 R4, R21, R4, R16 ;  /* 0x0000000415048225 */ /* 0x000fe200078e0010 */
[----:B------:R-:W-:-:S03]  /*0430*/  MOV R17, 0xff800000 ;  /* 0xff80000000117802 */ /* 0x000fc60000000f00 */
[----:B------:R-:W-:Y:S01]  /*0440*/  @!P0 IMAD.X R12, R23, 0x1, R13, P1 ;  /* 0x00000001170c8824 */ /* 0x000fe200008e060d */
[----:B------:R-:W-:Y:S01]  /*0450*/  @!P0 IADD3 R5, PT, PT, R5, R15, RZ ;  /* 0x0000000f05058210 */ /* 0x000fe20007ffe0ff */
[----:B------:R-:W-:Y:S01]  /*0460*/  IMAD.MOV.U32 R23, RZ, RZ, -0x800000 ;  /* 0xff800000ff177424 */ /* 0x000fe200078e00ff */
[----:B-----5:R-:W-:Y:S02]  /*0470*/  @!P0 LEA R2, P1, R4, R2, 0x2 ;  /* 0x0000000204028211 */ /* 0x020fe400078210ff */
[----:B------:R-:W-:Y:S02]  /*0480*/  @!P0 LEA.HI.X R11, R0, R11, R12, 0x2, P2 ;  /* 0x0000000b000b8211 */ /* 0x000fe400010f140c */
[----:B------:R-:W-:-:S03]  /*0490*/  @!P0 LEA.HI.X R3, R4, R3, R5, 0x2, P1 ;  /* 0x0000000304038211 */ /* 0x000fc600008f1405 */
[----:B------:R-:W2:Y:S04]  /*04a0*/  @!P0 LDG.E R23, desc[UR8][R10.64] ;  /* 0x000000080a178981 */ /* 0x000ea8000c1e1900 */
[----:B------:R-:W4:Y:S04]  /*04b0*/  @!P0 LDG.E R22, desc[UR4][R2.64] ;  /* 0x0000000402168981 */ /* 0x000f28000c1e1900 */
[----:B------:R-:W4:Y:S04]  /*04c0*/  @!P0 LDG.E R17, desc[UR6][R2.64+0x4] ;  /* 0x0000040602118981 */ /* 0x000f28000c1e1900 */
[----:B------:R-:W2:Y:S01]  /*04d0*/  @!P0 LDG.E R20, desc[UR10][R10.64+0x4] ;  /* 0x0000040a0a148981 */ /* 0x000ea2000c1e1900 */
[----:B------:R-:W-:Y:S01]  /*04e0*/  UMOV UR4, 0xffffffff ;  /* 0xffffffff00047882 */ /* 0x000fe20000000000 */
[----:B------:R-:W-:Y:S01]  /*04f0*/  IMAD.MOV.U32 R0, RZ, RZ, -0x800000 ;  /* 0xff800000ff007424 */ /* 0x000fe200078e00ff */
[----:B------:R-:W-:-:S02]  /*0500*/  MOV R4, 0xff800000 ;  /* 0xff80000000047802 */ /* 0x000fc40000000f00 */
[----:B----4-:R-:W-:Y:S02]  /*0510*/  @!P0 FMNMX3 R0, R22, -INF , R17, !PT ;  /* 0xff80000016008876 */ /* 0x010fe40007800011 */
[----:B--2---:R-:W-:Y:S01]  /*0520*/  @!P0 FMNMX3 R4, R23, -INF , R20, !PT ;  /* 0xff80000017048876 */ /* 0x004fe20007800014 */
        /* <DEDUP_REMOVED lines=45> */
[----:B------:R-:W4:Y:S01]  /*0800*/  MUFU.EX2 R13, R14 ;  /* 0x0000000e000d7308 */ /* 0x000f220000000800 */
[----:B-1----:R-:W-:-:S04]  /*0810*/  FMUL R4, R11, R10 ;  /* 0x0000000a0b047220 */ /* 0x002fc80000400000 */
[----:B------:R-:W-:-:S03]  /*0820*/  FADD R10, RZ, R4 ;  /* 0x00000004ff0a7221 */ /* 0x000fc60000000000 */
[----:B------:R-:W1:Y:S01]  /*0830*/  MUFU.EX2 R15, R15 ;  /* 0x0000000f000f7308 */ /* 0x000e620000000800 */
[----:B--2---:R-:W-:-:S04]  /*0840*/  FMUL R3, R3, R12 ;  /* 0x0000000c03037220 */ /* 0x004fc80000400000 */
[----:B------:R-:W-:Y:S01]  /*0850*/  FADD R5, R10, R3 ;  /* 0x000000030a057221 */ /* 0x000fe20000000000 */
[----:B----4-:R-:W-:-:S04]  /*0860*/  FMUL R2, R2, R13 ;  /* 0x0000000d02027220 */ /* 0x010fc80000400000 */
        /* <DEDUP_REMOVED lines=12> */
[----:B------:R1:W4:Y:S02]  /*0930*/  SHFL.BFLY PT, R14, R22, 0x1, 0x1f ;  /* 0x0c201f00160e7f89 */ /* 0x00032400000e0000 */
[----:B-12---:R-:W-:-:S07]  /*0940*/  FADD R5, R17, R20 ;  /* 0x0000001411057221 */ /* 0x006fce0000000000 */
.L_x_14820:
        /* <DEDUP_REMOVED lines=11> */
[----:B0--3--:R-:W-:Y:S05]  /*0a00*/  CALL.REL.NOINC `($__internal_300_$__cuda_sm3x_div_rn_noftz_f32_slowpath) ;  /* 0x0000000c00487944 */ /* 0x009fea0003c00000 */
[----:B------:R-:W-:-:S07]  /*0a10*/  IMAD.MOV.U32 R10, RZ, RZ, R4 ;  /* 0x000000ffff0a7224 */ /* 0x000fce00078e0004 */
.L_x_14795:
[----:B------:R-:W-:Y:S05]  /*0a20*/  BSYNC.RECONVERGENT B0 ;  /* 0x0000000000007941 */ /* 0x000fea0003800200 */
.L_x_14794:
        /* <DEDUP_REMOVED lines=11> */
[----:B0--3--:R-:W-:Y:S05]  /*0ae0*/  CALL.REL.NOINC `($__internal_300_$__cuda_sm3x_div_rn_noftz_f32_slowpath) ;  /* 0x0000000c00107944 */ /* 0x009fea0003c00000 */
[----:B------:R-:W-:-:S07]  /*0af0*/  IMAD.MOV.U32 R15, RZ, RZ, R4 ;  /* 0x000000ffff0f7224 */ /* 0x000fce00078e0004 */
.L_x_14797:
[----:B------:R-:W-:Y:S05]  /*0b00*/  BSYNC.RECONVERGENT B0 ;  /* 0x0000000000007941 */ /* 0x000fea0003800200 */
.L_x_14796:
        /* <DEDUP_REMOVED lines=12> */
[C---:B------:R-:W-:Y:S02]  /*0bd0*/  R2UR UR4, R8.reuse ;  /* 0x00000000080472ca */ /* 0x040fe400000e0000 */
        /* <DEDUP_REMOVED lines=10> */
.L_x_14799:
[----:B------:R-:W-:Y:S05]  /*0c80*/  BSYNC.RECONVERGENT B0 ;  /* 0x0000000000007941 */ /* 0x000fea0003800200 */
.L_x_14798:
[----:B------:R-:W-:Y:S01]  /*0c90*/  BSSY.RECONVERGENT B0, `(.L_x_14800) ;  /* 0x0000008000007945 */ /* 0x000fe20003800200 */
[----:B------:R-:W-:-:S03]  /*0ca0*/  FFMA R3, R3, R20, R14 ;  /* 0x0000001403037223 */ /* 0x000fc6000000000e */
[----:B------:R-:W-:Y:S05]  /*0cb0*/  @!P2 BRA `(.L_x_14801) ;  /* 0x000000000014a947 */ /* 0x000fea0003800000 */
[----:B------:R-:W-:Y:S01]  /*0cc0*/  MOV R4, R2 ;  /* 0x0000000200047202 */ /* 0x000fe20000000f00 */
[----:B------:R-:W-:Y:S01]  /*0cd0*/  IMAD.MOV.U32 R5, RZ, RZ, R11 ;  /* 0x000000ffff057224 */ /* 0x000fe200078e000b */
[----:B-1----:R-:W-:-:S07]  /*0ce0*/  MOV R12, 0xd00 ;  /* 0x00000d00000c7802 */ /* 0x002fce0000000f00 */
[----:B0--3--:R-:W-:Y:S05]  /*0cf0*/  CALL.REL.NOINC `($__internal_300_$__cuda_sm3x_div_rn_noftz_f32_slowpath) ;  /* 0x00000008008c7944 */ /* 0x009fea0003c00000 */
[----:B------:R-:W-:-:S07]  /*0d00*/  MOV R3, R4 ;  /* 0x0000000400037202 */ /* 0x000fce0000000f00 */
.L_x_14801:
[----:B------:R-:W-:Y:S05]  /*0d10*/  BSYNC.RECONVERGENT B0 ;  /* 0x0000000000007941 */ /* 0x000fea0003800200 */
.L_x_14800:
        /* <DEDUP_REMOVED lines=9> */
[----:B------:R-:W-:Y:S01]  /*0db0*/  IMAD.MOV.U32 R4, RZ, RZ, R0 ;  /* 0x000000ffff047224 */ /* 0x000fe200078e0000 */
[----:B------:R-:W-:Y:S02]  /*0dc0*/  MOV R5, R11 ;  /* 0x0000000b00057202 */ /* 0x000fe40000000f00 */
[----:B------:R-:W-:-:S07]  /*0dd0*/  MOV R12, 0xdf0 ;  /* 0x00000df0000c7802 */ /* 0x000fce0000000f00 */
[----:B0--3--:R-:W-:Y:S05]  /*0de0*/  CALL.REL.NOINC `($__internal_300_$__cuda_sm3x_div_rn_noftz_f32_slowpath) ;  /* 0x0000000800507944 */ /* 0x009fea0003c00000 */
[----:B------:R-:W-:-:S07]  /*0df0*/  IMAD.MOV.U32 R13, RZ, RZ, R4 ;  /* 0x000000ffff0d7224 */ /* 0x000fce00078e0004 */
.L_x_14803:
[----:B------:R-:W-:Y:S05]  /*0e00*/  BSYNC.RECONVERGENT B0 ;  /* 0x0000000000007941 */ /* 0x000fea0003800200 */
.L_x_14802:
        /* <DEDUP_REMOVED lines=15> */
.L_x_14805:
[----:B------:R-:W-:Y:S05]  /*0f00*/  BSYNC.RECONVERGENT B0 ;  /* 0x0000000000007941 */ /* 0x000fea0003800200 */
.L_x_14804:
[----:B------:R-:W-:-:S04]  /*0f10*/  IADD3 R21, P0, PT, R18, R21, RZ ;  /* 0x0000001512157210 */ /* 0x000fc80007f1e0ff */
[----:B------:R-:W-:Y:S02]  /*0f20*/  LEA.HI.X.SX32 R19, R18, R19, 0x1, P0 ;  /* 0x0000001312137211 */ /* 0x000fe400000f0eff */
[----:B------:R-:W-:-:S04]  /*0f30*/  ISETP.GE.U32.AND P0, PT, R21, UR42, PT ;  /* 0x0000002a15007c0c */ /* 0x000fc8000bf06070 */
[----:B------:R-:W-:-:S13]  /*0f40*/  ISETP.GE.AND.EX P0, PT, R19, UR43, PT, P0 ;  /* 0x0000002b13007c0c */ /* 0x000fda000bf06300 */
[----:B------:R-:W-:Y:S05]  /*0f50*/  @!P0 BRA `(.L_x_14806) ;  /* 0xfffffff000cc8947 */ /* 0x000fea000383ffff */
[----:B------:R-:W-:Y:S05]  /*0f60*/  EXIT ;  /* 0x000000000000794d */ /* 0x000fea0003800000 */
.L_x_14793:
[----:B------:R-:W-:Y:S01]  /*0f70*/  HFMA2 R11, -RZ, RZ, 0, 1.847743988037109375e-06 ;  /* 0x0000001fff0b7431 */ /* 0x000fe200000001ff */
[----:B------:R-:W-:Y:S01]  /*0f80*/  BSSY B0, `(.L_x_14807) ;  /* 0x0000007000007945 */ /* 0x000fe20003800000 */
[----:B------:R-:W-:Y:S01]  /*0f90*/  MOV R13, R0 ;  /* 0x00000000000d7202 */ /* 0x000fe20000000f00 */
[----:B------:R-:W-:Y:S01]  /*0fa0*/  IMAD.MOV.U32 R12, RZ, RZ, 0x4 ;  /* 0x00000004ff0c7424 */ /* 0x000fe200078e00ff */
[----:B------:R-:W-:-:S07]  /*0fb0*/  MOV R15, 0xffffffff ;  /* 0xffffffff000f7802 */ /* 0x000fce0000000f00 */
[----:B0--3--:R-:W-:Y:S05]  /*0fc0*/  WARPSYNC.COLLECTIVE R15, `(.L_x_14808) ;  /* 0x000000000f087348 */ /* 0x009fea0003c00000 */
[----:B------:R1:W2:Y:S02]  /*0fd0*/  SHFL.BFLY P6, R14, R13, R12, R11 ;  /* 0x0c00000c0d0e7389 */ /* 0x0002a400000c000b */
[----:B0123--:R-:W-:Y:S05]  /*0fe0*/  ENDCOLLECTIVE ;  /* 0x000000000000791b */ /* 0x00ffea0003800000 */
.L_x_14808:
[----:B------:R-:W-:Y:S05]  /*0ff0*/  BSYNC B0 ;  /* 0x0000000000007941 */ /* 0x000fea0003800000 */
.L_x_14807:
        /* <DEDUP_REMOVED lines=9> */
.L_x_14809:
        /* <DEDUP_REMOVED lines=8> */
.L_x_14810:
[----:B------:R-:W-:Y:S01]  /*1110*/  MOV R13, R4 ;  /* 0x00000004000d7202 */ /* 0x000fe20000000f00 */
[----:B------:R-:W-:Y:S01]  /*1120*/  IMAD.MOV.U32 R12, RZ, RZ, 0x4 ;  /* 0x00000004ff0c7424 */ /* 0x000fe200078e00ff */
[----:B------:R-:W-:-:S07]  /*1130*/  MOV R10, R14 ;  /* 0x0000000e000a7202 */ /* 0x000fce0000000f00 */
[----:B------:R-:W-:Y:S05]  /*1140*/  WARPSYNC.COLLECTIVE R15, `(.L_x_14811) ;  /* 0x000000000f087348 */ /* 0x000fea0003c00000 */
[----:B------:R0:W1:Y:S02]  /*1150*/  SHFL.BFLY P6, R14, R13, R12, R11 ;  /* 0x0c00000c0d0e7389 */ /* 0x00006400000c000b */
[----:B01----:R-:W-:Y:S05]  /*1160*/  ENDCOLLECTIVE ;  /* 0x000000000000791b */ /* 0x003fea0003800000 */
.L_x_14811:
        /* <DEDUP_REMOVED lines=15> */
.L_x_14812:
        /* <DEDUP_REMOVED lines=15> */
.L_x_14813:
        /* <DEDUP_REMOVED lines=10> */
.L_x_14814:
        /* <DEDUP_REMOVED lines=19> */
.L_x_14815:
        /* <DEDUP_REMOVED lines=11> */
.L_x_14816:
[----:B------:R-:W-:Y:S01]  /*15d0*/  MOV R13, R10 ;  /* 0x0000000a000d7202 */ /* 0x000fe20000000f00 */
[----:B------:R-:W-:Y:S01]  /*15e0*/  IMAD.MOV.U32 R12, RZ, RZ, 0x4 ;  /* 0x00000004ff0c7424 */ /* 0x000fe200078e00ff */
[----:B------:R-:W-:-:S07]  /*15f0*/  MOV R20, R14 ;  /* 0x0000000e00147202 */ /* 0x000fce0000000f00 */
[----:B------:R-:W-:Y:S05]  /*1600*/  WARPSYNC.COLLECTIVE R15, `(.L_x_14817) ;  /* 0x000000000f087348 */ /* 0x000fea0003c00000 */
[----:B------:R0:W1:Y:S02]  /*1610*/  SHFL.BFLY P6, R14, R13, R12, R11 ;  /* 0x0c00000c0d0e7389 */ /* 0x00006400000c000b */
[----:B01----:R-:W-:Y:S05]  /*1620*/  ENDCOLLECTIVE ;  /* 0x000000000000791b */ /* 0x003fea0003800000 */
.L_x_14817:
        /* <DEDUP_REMOVED lines=8> */
.L_x_14818:
[----:B------:R-:W-:Y:S01]  /*16b0*/  IMAD.MOV.U32 R12, RZ, RZ, 0x1 ;  /* 0x00000001ff0c7424 */ /* 0x000fe200078e00ff */
[----:B------:R-:W-:-:S05]  /*16c0*/  MOV R22, R14 ;  /* 0x0000000e00167202 */ /* 0x000fca0000000f00 */
[----:B------:R-:W-:-:S05]  /*16d0*/  FADD R22, R23, R22 ;  /* 0x0000001617167221 */ /* 0x000fca0000000000 */
[----:B------:R-:W-:-:S07]  /*16e0*/  MOV R13, R22 ;  /* 0x00000016000d7202 */ /* 0x000fce0000000f00 */
[----:B------:R-:W-:Y:S05]  /*16f0*/  WARPSYNC.COLLECTIVE R15, `(.L_x_14819) ;  /* 0x000000000f087348 */ /* 0x000fea0003c00000 */
[----:B------:R0:W1:Y:S02]  /*1700*/  SHFL.BFLY P6, R14, R13, R12, R11 ;  /* 0x0c00000c0d0e7389 */ /* 0x00006400000c000b */
[----:B01----:R-:W-:Y:S05]  /*1710*/  ENDCOLLECTIVE ;  /* 0x000000000000791b */ /* 0x003fea0003800000 */
.L_x_14819:
[----:B------:R-:W-:Y:S05]  /*1720*/  BRA `(.L_x_14820) ;  /* 0xfffffff000887947 */ /* 0x000fea000383ffff */
        .weak           $__internal_300_$__cuda_sm3x_div_rn_noftz_f32_slowpath
        .type           $__internal_300_$__cuda_sm3x_div_rn_noftz_f32_slowpath,@function
        .size           $__internal_300_$__cuda_sm3x_div_rn_noftz_f32_slowpath,(.L_x_15617 - $__internal_300_$__cuda_sm3x_div_rn_noftz_f32_slowpath)
$__internal_300_$__cuda_sm3x_div_rn_noftz_f32_slowpath:
        /* <DEDUP_REMOVED lines=35> */
.L_x_14822:
        /* <DEDUP_REMOVED lines=51> */
.L_x_14829:
[----:B------:R-:W-:-:S04]  /*1c90*/  LOP3.LUT R4, R4, 0x80000000, RZ, 0xc0, !PT ;  /* 0x8000000004047812 */ /* 0x000fc800078ec0ff */
[----:B------:R-:W-:Y:S01]  /*1ca0*/  LOP3.LUT R4, R4, 0x7f800000, RZ, 0xfc, !PT ;  /* 0x7f80000004047812 */ /* 0x000fe200078efcff */
[----:B------:R-:W-:Y:S06]  /*1cb0*/  BRA `(.L_x_14830) ;  /* 0x0000000000047947 */ /* 0x000fec0003800000 */
.L_x_14828:
[----:B------:R-:W-:-:S07]  /*1cc0*/  LEA R4, R23, R4, 0x17 ;  /* 0x0000000417047211 */ /* 0x000fce00078eb8ff */
.L_x_14830:
[----:B------:R-:W-:Y:S05]  /*1cd0*/  BSYNC.RECONVERGENT B2 ;  /* 0x0000000000027941 */ /* 0x000fea0003800200 */
.L_x_14827:
[----:B------:R-:W-:Y:S05]  /*1ce0*/  BRA `(.L_x_14831) ;  /* 0x0000000000207947 */ /* 0x000fea0003800000 */
.L_x_14826:
[----:B------:R-:W-:-:S04]  /*1cf0*/  LOP3.LUT R4, R15, 0x80000000, R4, 0x48, !PT ;  /* 0x800000000f047812 */ /* 0x000fc800078e4804 */
[----:B------:R-:W-:Y:S01]  /*1d00*/  LOP3.LUT R4, R4, 0x7f800000, RZ, 0xfc, !PT ;  /* 0x7f80000004047812 */ /* 0x000fe200078efcff */
[----:B------:R-:W-:Y:S06]  /*1d10*/  BRA `(.L_x_14831) ;  /* 0x0000000000147947 */ /* 0x000fec0003800000 */
.L_x_14825:
[----:B------:R-:W-:Y:S01]  /*1d20*/  LOP3.LUT R4, R15, 0x80000000, R4, 0x48, !PT ;  /* 0x800000000f047812 */ /* 0x000fe200078e4804 */
[----:B------:R-:W-:Y:S06]  /*1d30*/  BRA `(.L_x_14831) ;  /* 0x00000000000c7947 */ /* 0x000fec0003800000 */
.L_x_14824:
[----:B------:R-:W0:Y:S01]  /*1d40*/  MUFU.RSQ R4, -QNAN ;  /* 0xffc0000000047908 */ /* 0x000e220000001400 */
[----:B------:R-:W-:Y:S05]  /*1d50*/  BRA `(.L_x_14831) ;  /* 0x0000000000047947 */ /* 0x000fea0003800000 */
.L_x_14823:
[----:B------:R-:W-:-:S07]  /*1d60*/  FADD.FTZ R4, R4, R5 ;  /* 0x0000000504047221 */ /* 0x000fce0000010000 */
.L_x_14831:
[----:B------:R-:W-:Y:S05]  /*1d70*/  BSYNC.RECONVERGENT B1 ;  /* 0x0000000000017941 */ /* 0x000fea0003800200 */
.L_x_14821:
[----:B------:R-:W-:-:S04]  /*1d80*/  HFMA2 R13, -RZ, RZ, 0, 0 ;  /* 0x00000000ff0d7431 */ /* 0x000fc800000001ff */
[----:B0-----:R-:W-:Y:S05]  /*1d90*/  RET.REL.NODEC R12 `(_ZN7oneflow4cuda7softmax15SoftmaxWarpImplI10SimpleLoadIffE11SimpleStoreIffEfLi2ELi2ELi8ELi2ELb1ELNS1_9AlgorithmE0EEEvT_T0_ll) ;  /* 0xffffffe00c987950 */ /* 0x001fea0003c3ffff */
.L_x_14832:
        /* <DEDUP_REMOVED lines=14> */
.L_x_15617:


//--------------------- .text._ZN7oneflow4cuda7softmax15SoftmaxWarpImplI10SimpleLoadIffE11SimpleStoreIffEfLi2ELi2ELi8ELi2ELb0ELNS1_9AlgorithmE0EEEvT_T0_ll --------------------------
	.section	.text._ZN7oneflow4cuda7softmax15SoftmaxWarpImplI10SimpleLoadIffE11SimpleStoreIffEfLi2ELi2ELi8ELi2ELb0ELNS1_9AlgorithmE0EEEvT_T0_ll,"ax",@progbits
	.align	128
        .global         _ZN7oneflow4cuda7softmax15SoftmaxWarpImplI10SimpleLoadIffE11SimpleStoreIffEfLi2ELi2ELi8ELi2ELb0ELNS1_9AlgorithmE0EEEvT_T0_ll
        .type           _ZN7oneflow4cuda7softmax15SoftmaxWarpImplI10SimpleLoadIffE11SimpleStoreIffEfLi2ELi2ELi8ELi2ELb0ELNS1_9AlgorithmE0EEEvT_T0_ll,@function
        .size           _ZN7oneflow4cuda7softmax15SoftmaxWarpImplI10SimpleLoadIffE11SimpleStoreIffEfLi2ELi2ELi8ELi2ELb0ELNS1_9AlgorithmE0EEEvT_T0_ll,(.L_x_15618 - _ZN7oneflow4cuda7softmax15SoftmaxWarpImplI10SimpleLoadIffE11SimpleStoreIffEfLi2ELi2ELi8ELi2ELb0ELNS1_9AlgorithmE0EEEvT_T0_ll)
        .other          _ZN7oneflow4cuda7softmax15SoftmaxWarpImplI10SimpleLoadIffE11SimpleStoreIffEfLi2ELi2ELi8ELi2ELb0ELNS1_9AlgorithmE0EEEvT_T0_ll,@"STO_CUDA_ENTRY STV_DEFAULT"
_ZN7oneflow4cuda7softmax15SoftmaxWarpImplI10SimpleLoadIffE11SimpleStoreIffEfLi2ELi2ELi8ELi2ELb0ELNS1_9AlgorithmE0EEEvT_T0_ll:
.text._ZN7oneflow4cuda7softmax15SoftmaxWarpImplI10SimpleLoadIffE11SimpleStoreIffEfLi2ELi2ELi8ELi2ELb0ELNS1_9AlgorithmE0EEEvT_T0_ll:
        /* <DEDUP_REMOVED lines=23> */
.L_x_14833:
        /* <DEDUP_REMOVED lines=19> */
.L_x_14843:
        /* <DEDUP_REMOVED lines=90> */
.L_x_14857:
        /* <DEDUP_REMOVED lines=11> */
[----:B0-----:R-:W-:Y:S05]  /*08f0*/  CALL.REL.NOINC `($__internal_301_$__cuda_sm3x_div_rn_noftz_f32_slowpath) ;  /* 0x0000000c00187944 */ /* 0x001fea0003c00000 */
[----:B------:R-:W-:-:S07]  /*0900*/  MOV R11, R2 ;  /* 0x00000002000b7202 */ /* 0x000fce0000000f00 */
.L_x_14836:
[----:B------:R-:W-:Y:S05]  /*0910*/  BSYNC.RECONVERGENT B0 ;  /* 0x0000000000007941 */ /* 0x000fea0003800200 */
.L_x_14835:
        /* <DEDUP_REMOVED lines=11> */
[----:B0-----:R-:W-:Y:S05]  /*09d0*/  CALL.REL.NOINC `($__internal_301_$__cuda_sm3x_div_rn_noftz_f32_slowpath) ;  /* 0x0000000800e07944 */ /* 0x001fea0003c00000 */
[----:B------:R-:W-:-:S07]  /*09e0*/  MOV R23, R2 ;  /* 0x0000000200177202 */ /* 0x000fce0000000f00 */
.L_x_14838:
[----:B------:R-:W-:Y:S05]  /*09f0*/  BSYNC.RECONVERGENT B0 ;  /* 0x0000000000007941 */ /* 0x000fea0003800200 */
.L_x_14837:
[----:B------:R-:W-:Y:S02]  /*0a00*/  HFMA2 R13, -RZ, RZ, 0, 0 ;  /* 0x00000000ff0d7431 */ /* 0x000fe400000001ff */
[----:B------:R-:W-:Y:S01]  /*0a10*/  IMAD R5, R21, UR38, RZ ;  /* 0x0000002615057c24 */ /* 0x000fe2000f8e02ff */
[C---:B------:R-:W-:Y:S01]  /*0a20*/  R2UR UR4, R8.reuse ;  /* 0x00000000080472ca */ /* 0x040fe200000e0000 */
[----:B------:R-:W-:Y:S01]  /*0a30*/  IMAD.MOV.U32 R12, RZ, RZ, R10 ;  /* 0x000000ffff0c7224 */ /* 0x000fe200078e000a */
[C---:B------:R-:W-:Y:S01]  /*0a40*/  R2UR UR5, R9.reuse ;  /* 0x00000000090572ca */ /* 0x040fe200000e0000 */
[----:B------:R-:W-:Y:S01]  /*0a50*/  BSSY.RECONVERGENT B0, `(.L_x_14839) ;  /* 0x0000017000007945 */ /* 0x000fe20003800200 */
[----:B------:R-:W-:Y:S02]  /*0a60*/  R2UR UR6, R8 ;  /* 0x00000000080672ca */ /* 0x000fe400000e0000 */
[----:B------:R-:W-:Y:S01]  /*0a70*/  R2UR UR7, R9 ;  /* 0x00000000090772ca */ /* 0x000fe200000e0000 */
[----:B------:R-:W-:-:S04]  /*0a80*/  IMAD.WIDE.U32 R14, R20, UR38, R12 ;  /* 0x00000026140e7c25 */ /* 0x000fc8000f8e000c */
[----:B------:R-:W-:Y:S01]  /*0a90*/  IMAD R13, R20, UR39, R5 ;  /* 0x00000027140d7c24 */ /* 0x000fe2000f8e0205 */
[----:B------:R-:W-:Y:S01]  /*0aa0*/  LEA R12, P0, R14, UR36, 0x2 ;  /* 0x000000240e0c7c11 */ /* 0x000fe2000f8010ff */
[----:B------:R-:W1:Y:S02]  /*0ab0*/  MUFU.RCP R5, R28 ;  /* 0x0000001c00057308 */ /* 0x000e640000001000 */
[----:B------:R-:W-:-:S05]  /*0ac0*/  IMAD.IADD R13, R15, 0x1, R13 ;  /* 0x000000010f0d7824 */ /* 0x000fca00078e020d */
[----:B------:R-:W-:-:S04]  /*0ad0*/  LEA.HI.X R13, R14, UR37, R13, 0x2, P0 ;  /* 0x000000250e0d7c11 */ /* 0x000fc800080f140d */
[----:B------:R-:W2:Y:S01]  /*0ae0*/  FCHK P0, R3, R28 ;  /* 0x0000001c03007302 */ /* 0x000ea20000000000 */
[----:B------:R3:W-:Y:S04]  /*0af0*/  STG.E desc[UR4][R12.64], R11 ;  /* 0x0000000b0c007986 */ /* 0x0007e8000c101904 */
[----:B------:R3:W-:Y:S01]  /*0b00*/  STG.E desc[UR6][R12.64+0x4], R23 ;  /* 0x000004170c007986 */ /* 0x0007e2000c101906 */
[----:B-1----:R-:W-:-:S04]  /*0b10*/  FFMA R0, -R28, R5, 1 ;  /* 0x3f8000001c007423 */ /* 0x002fc80000000105 */
[----:B------:R-:W-:-:S04]  /*0b20*/  FFMA R0, R5, R0, R5 ;  /* 0x0000000005007223 */ /* 0x000fc80000000005 */
[----:B------:R-:W-:-:S04]  /*0b30*/  FFMA R5, R3, R0, RZ ;  /* 0x0000000003057223 */ /* 0x000fc800000000ff */
[----:B------:R-:W-:-:S04]  /*0b40*/  FFMA R2, -R28, R5, R3 ;  /* 0x000000051c027223 */ /* 0x000fc80000000103 */
[----:B------:R-:W-:Y:S01]  /*0b50*/  FFMA R0, R0, R2, R5 ;  /* 0x0000000200007223 */ /* 0x000fe20000000005 */
[----:B--23--:R-:W-:Y:S06]  /*0b60*/  @!P0 BRA `(.L_x_14840) ;  /* 0x0000000000148947 */ /* 0x00cfec0003800000 */
[----:B------:R-:W-:Y:S01]  /*0b70*/  MOV R2, R3 ;  /* 0x0000000300027202 */ /* 0x000fe20000000f00 */
[----:B------:R-:W-:Y:S01]  /*0b80*/  IMAD.MOV.U32 R5, RZ, RZ, R28 ;  /* 0x000000ffff057224 */ /* 0x000fe200078e001c */
[----:B------:R-:W-:-:S07]  /*0b90*/  MOV R14, 0xbb0 ;  /* 0x00000bb0000e7802 */ /* 0x000fce0000000f00 */
[----:B0-----:R-:W-:Y:S05]  /*0ba0*/  CALL.REL.NOINC `($__internal_301_$__cuda_sm3x_div_rn_noftz_f32_slowpath) ;  /* 0x00000008006c7944 */ /* 0x001fea0003c00000 */
[----:B------:R-:W-:-:S07]  /*0bb0*/  MOV R0, R2 ;  /* 0x0000000200007202 */ /* 0x000fce0000000f00 */
.L_x_14840:
[----:B------:R-:W-:Y:S05]  /*0bc0*/  BSYNC.RECONVERGENT B0 ;  /* 0x0000000000007941 */ /* 0x000fea0003800200 */
.L_x_14839:
        /* <DEDUP_REMOVED lines=12> */
[----:B0-----:R-:W-:Y:S05]  /*0c90*/  CALL.REL.NOINC `($__internal_301_$__cuda_sm3x_div_rn_noftz_f32_slowpath) ;  /* 0x0000000800307944 */ /* 0x001fea0003c00000 */
[----:B------:R-:W-:-:S07]  /*0ca0*/  IMAD.MOV.U32 R5, RZ, RZ, R2 ;  /* 0x000000ffff057224 */ /* 0x000fce00078e0002 */
.L_x_14842:
[----:B------:R-:W-:Y:S05]  /*0cb0*/  BSYNC.RECONVERGENT B0 ;  /* 0x0000000000007941 */ /* 0x000fea0003800200 */
.L_x_14841:
        /* <DEDUP_REMOVED lines=14> */
.L_x_14834:
[----:B------:R-:W-:Y:S01]  /*0da0*/  BSSY B0, `(.L_x_14844) ;  /* 0x0000007000007945 */ /* 0x000fe20003800000 */
[----:B------:R-:W-:Y:S01]  /*0db0*/  MOV R12, 0x4 ;  /* 0x00000004000c7802 */ /* 0x000fe20000000f00 */
[----:B------:R-:W-:Y:S01]  /*0dc0*/  IMAD.MOV.U32 R11, RZ, RZ, 0x1f ;  /* 0x0000001fff0b7424 */ /* 0x000fe200078e00ff */
[----:B------:R-:W-:-:S07]  /*0dd0*/  MOV R15, 0xffffffff ;  /* 0xffffffff000f7802 */ /* 0x000fce0000000f00 */
[----:B0-----:R-:W-:Y:S05]  /*0de0*/  WARPSYNC.COLLECTIVE R15, `(.L_x_14845) ;  /* 0x000000000f087348 */ /* 0x001fea0003c00000 */
[----:B------:R1:W2:Y:S02]  /*0df0*/  SHFL.BFLY P6, R14, R13, R12, R11 ;  /* 0x0c00000c0d0e7389 */ /* 0x0002a400000c000b */
[----:B012---:R-:W-:Y:S05]  /*0e00*/  ENDCOLLECTIVE ;  /* 0x000000000000791b */ /* 0x007fea0003800000 */
.L_x_14845:
[----:B------:R-:W-:Y:S05]  /*0e10*/  BSYNC B0 ;  /* 0x0000000000007941 */ /* 0x000fea0003800000 */
.L_x_14844:
[----:B------:R-:W-:Y:S01]  /*0e20*/  HFMA2 R12, -RZ, RZ, 0, 1.1920928955078125e-07 ;  /* 0x00000002ff0c7431 */ /* 0x000fe200000001ff */
[----:B------:R-:W-:Y:S01]  /*0e30*/  FMNMX R13, R13, R14, !PT ;  /* 0x0000000e0d0d7209 */ /* 0x000fe20007800000 */
[----:B------:R-:W-:Y:S01]  /*0e40*/  IMAD.MOV.U32 R11, RZ, RZ, 0x1f ;  /* 0x0000001fff0b7424 */ /* 0x000fe200078e00ff */
[----:B------:R-:W-:-:S07]  /*0e50*/  MOV R15, 0xffffffff ;  /* 0xffffffff000f7802 */ /* 0x000fce0000000f00 */
[----:B------:R-:W-:Y:S05]  /*0e60*/  WARPSYNC.COLLECTIVE R15, `(.L_x_14846) ;  /* 0x000000000f087348 */ /* 0x000fea0003c00000 */
[----:B------:R0:W1:Y:S02]  /*0e70*/  SHFL.BFLY P6, R14, R13, R12, R11 ;  /* 0x0c00000c0d0e7389 */ /* 0x00006400000c000b */
[----:B01----:R-:W-:Y:S05]  /*0e80*/  ENDCOLLECTIVE ;  /* 0x000000000000791b */ /* 0x003fea0003800000 */
.L_x_14846:
[----:B------:R-:W-:Y:S01]  /*0e90*/  IMAD.MOV.U32 R12, RZ, RZ, 0x1 ;  /* 0x00000001ff0c7424 */ /* 0x000fe200078e00ff */
[----:B------:R-:W-:-:S04]  /*0ea0*/  FMNMX R2, R13, R14, !PT ;  /* 0x0000000e0d027209 */ /* 0x000fc80007800000 */
[----:B------:R-:W-:-:S07]  /*0eb0*/  MOV R13, R2 ;  /* 0x00000002000d7202 */ /* 0x000fce0000000f00 */
[----:B------:R-:W-:Y:S05]  /*0ec0*/  WARPSYNC.COLLECTIVE R15, `(.L_x_14847) ;  /* 0x000000000f087348 */ /* 0x000fea0003c00000 */
[----:B------:R0:W1:Y:S02]  /*0ed0*/  SHFL.BFLY P6, R14, R13, R12, R11 ;  /* 0x0c00000c0d0e7389 */ /* 0x00006400000c000b */
[----:B01----:R-:W-:Y:S05]  /*0ee0*/  ENDCOLLECTIVE ;  /* 0x000000000000791b */ /* 0x003fea0003800000 */
.L_x_14847:
[----:B------:R-:W-:Y:S01]  /*0ef0*/  HFMA2 R12, -RZ, RZ, 0, 2.384185791015625e-07 ;  /* 0x00000004ff0c7431 */ /* 0x000fe200000001ff */
[----:B------:R-:W-:Y:S02]  /*0f00*/  MOV R13, R0 ;  /* 0x00000000000d7202 */ /* 0x000fe40000000f00 */
[----:B------:R-:W-:-:S07]  /*0f10*/  FMNMX R3, R2, R14, !PT ;  /* 0x0000000e02037209 */ /* 0x000fce0007800000 */
[----:B------:R-:W-:Y:S05]  /*0f20*/  WARPSYNC.COLLECTIVE R15, `(.L_x_14848) ;  /* 0x000000000f087348 */ /* 0x000fea0003c00000 */
[----:B------:R0:W1:Y:S02]  /*0f30*/  SHFL.BFLY P6, R14, R13, R12, R11 ;  /* 0x0c00000c0d0e7389 */ /* 0x00006400000c000b */
[----:B01----:R-:W-:Y:S05]  /*0f40*/  ENDCOLLECTIVE ;  /* 0x000000000000791b */ /* 0x003fea0003800000 */
.L_x_14848:
        /* <DEDUP_REMOVED lines=8> */
.L_x_14849:
        /* <DEDUP_REMOVED lines=9> */
.L_x_14850:
        /* <DEDUP_REMOVED lines=43> */
.L_x_14851:
        /* <DEDUP_REMOVED lines=9> */
.L_x_14852:
[----:B------:R-:W-:Y:S02]  /*13a0*/  HFMA2 R12, -RZ, RZ, 0, 5.9604644775390625e-08 ;  /* 0x00000001ff0c7431 */ /* 0x000fe400000001ff */
[----:B------:R-:W-:-:S05]  /*13b0*/  FADD R25, R24, R14 ;  /* 0x0000000e18197221 */ /* 0x000fca0000000000 */
[----:B------:R-:W-:-:S07]  /*13c0*/  MOV R13, R25 ;  /* 0x00000019000d7202 */ /* 0x000fce0000000f00 */
[----:B------:R-:W-:Y:S05]  /*13d0*/  WARPSYNC.COLLECTIVE R15, `(.L_x_14853) ;  /* 0x000000000f087348 */ /* 0x000fea0003c00000 */
[----:B------:R0:W1:Y:S02]  /*13e0*/  SHFL.BFLY P6, R14, R13, R12, R11 ;  /* 0x0c00000c0d0e7389 */ /* 0x00006400000c000b */
[----:B01----:R-:W-:Y:S05]  /*13f0*/  ENDCOLLECTIVE ;  /* 0x000000000000791b */ /* 0x003fea0003800000 */
.L_x_14853:
[----:B------:R-:W-:Y:S01]  /*1400*/  HFMA2 R12, -RZ, RZ, 0, 2.384185791015625e-07 ;  /* 0x00000004ff0c7431 */ /* 0x000fe200000001ff */
[----:B------:R-:W-:Y:S01]  /*1410*/  MOV R13, R23 ;  /* 0x00000017000d7202 */ /* 0x000fe20000000f00 */
[----:B------:R-:W-:-:S07]  /*1420*/  FADD R5, R25, R14 ;  /* 0x0000000e19057221 */ /* 0x000fce0000000000 */
[----:B------:R-:W-:Y:S05]  /*1430*/  WARPSYNC.COLLECTIVE R15, `(.L_x_14854) ;  /* 0x000000000f087348 */ /* 0x000fea0003c00000 */
[----:B------:R0:W1:Y:S02]  /*1440*/  SHFL.BFLY P6, R14, R13, R12, R11 ;  /* 0x0c00000c0d0e7389 */ /* 0x00006400000c000b */
[----:B01----:R-:W-:Y:S05]  /*1450*/  ENDCOLLECTIVE ;  /* 0x000000000000791b */ /* 0x003fea0003800000 */
.L_x_14854:
[----:B------:R-:W-:Y:S02]  /*1460*/  HFMA2 R12, -RZ, RZ, 0, 1.1920928955078125e-07 ;  /* 0x00000002ff0c7431 */ /* 0x000fe400000001ff */
[----:B------:R-:W-:-:S04]  /*1470*/  IMAD.MOV.U32 R26, RZ, RZ, R14 ;  /* 0x000000ffff1a7224 */ /* 0x000fc800078e000e */
[----:B------:R-:W-:-:S05]  /*1480*/  FADD R26, R23, R26 ;  /* 0x0000001a171a7221 */ /* 0x000fca0000000000 */
[----:B------:R-:W-:-:S07]  /*1490*/  MOV R13, R26 ;  /* 0x0000001a000d7202 */ /* 0x000fce0000000f00 */
[----:B------:R-:W-:Y:S05]  /*14a0*/  WARPSYNC.COLLECTIVE R15, `(.L_x_14855) ;  /* 0x000000000f087348 */ /* 0x000fea0003c00000 */
[----:B------:R0:W1:Y:S02]  /*14b0*/  SHFL.BFLY P6, R14, R13, R12, R11 ;  /* 0x0c00000c0d0e7389 */ /* 0x00006400000c000b */
[----:B01----:R-:W-:Y:S05]  /*14c0*/  ENDCOLLECTIVE ;  /* 0x000000000000791b */ /* 0x003fea0003800000 */
.L_x_14855:
[----:B------:R-:W-:Y:S02]  /*14d0*/  HFMA2 R12, -RZ, RZ, 0, 5.9604644775390625e-08 ;  /* 0x00000001ff0c7431 */ /* 0x000fe400000001ff */
[----:B------:R-:W-:-:S04]  /*14e0*/  IMAD.MOV.U32 R27, RZ, RZ, R14 ;  /* 0x000000ffff1b7224 */ /* 0x000fc800078e000e */
[----:B------:R-:W-:-:S05]  /*14f0*/  FADD R27, R26, R27 ;  /* 0x0000001b1a1b7221 */ /* 0x000fca0000000000 */
[----:B------:R-:W-:-:S07]  /*1500*/  MOV R13, R27 ;  /* 0x0000001b000d7202 */ /* 0x000fce0000000f00 */
[----:B------:R-:W-:Y:S05]  /*1510*/  WARPSYNC.COLLECTIVE R15, `(.L_x_14856) ;  /* 0x000000000f087348 */ /* 0x000fea0003c00000 */
[----:B------:R0:W1:Y:S02]  /*1520*/  SHFL.BFLY P6, R14, R13, R12, R11 ;  /* 0x0c00000c0d0e7389 */ /* 0x00006400000c000b */
[----:B01----:R-:W-:Y:S05]  /*1530*/  ENDCOLLECTIVE ;  /* 0x000000000000791b */ /* 0x003fea0003800000 */
.L_x_14856:
[----:B------:R-:W-:Y:S01]  /*1540*/  IMAD.MOV.U32 R28, RZ, RZ, R14 ;  /* 0x000000ffff1c7224 */ /* 0x000fe200078e000e */
[----:B------:R-:W-:Y:S06]  /*1550*/  BRA `(.L_x_14857) ;  /* 0xfffffff000b87947 */ /* 0x000fec000383ffff */
        .weak           $__internal_301_$__cuda_sm3x_div_rn_noftz_f32_slowpath
        .type           $__internal_301_$__cuda_sm3x_div_rn_noftz_f32_slowpath,@function
        .size           $__internal_301_$__cuda_sm3x_div_rn_noftz_f32_slowpath,(.L_x_15618 - $__internal_301_$__cuda_sm3x_div_rn_noftz_f32_slowpath)
$__internal_301_$__cuda_sm3x_div_rn_noftz_f32_slowpath:
        /* <DEDUP_REMOVED lines=35> */
.L_x_14859:
        /* <DEDUP_REMOVED lines=51> */
.L_x_14866:
[----:B------:R-:W-:-:S04]  /*1ac0*/  LOP3.LUT R2, R2, 0x80000000, RZ, 0xc0, !PT ;  /* 0x8000000002027812 */ /* 0x000fc800078ec0ff */
[----:B------:R-:W-:Y:S01]  /*1ad0*/  LOP3.LUT R2, R2, 0x7f800000, RZ, 0xfc, !PT ;  /* 0x7f80000002027812 */ /* 0x000fe200078efcff */
[----:B------:R-:W-:Y:S06]  /*1ae0*/  BRA `(.L_x_14867) ;  /* 0x0000000000047947 */ /* 0x000fec0003800000 */
.L_x_14865:
[----:B------:R-:W-:-:S07]  /*1af0*/  LEA R2, R26, R2, 0x17 ;  /* 0x000000021a027211 */ /* 0x000fce00078eb8ff */
.L_x_14867:
[----:B------:R-:W-:Y:S05]  /*1b00*/  BSYNC.RECONVERGENT B2 ;  /* 0x0000000000027941 */ /* 0x000fea0003800200 */
.L_x_14864:
[----:B------:R-:W-:Y:S05]  /*1b10*/  BRA `(.L_x_14868) ;  /* 0x0000000000207947 */ /* 0x000fea0003800000 */
.L_x_14863:
[----:B------:R-:W-:-:S04]  /*1b20*/  LOP3.LUT R2, R25, 0x80000000, R2, 0x48, !PT ;  /* 0x8000000019027812 */ /* 0x000fc800078e4802 */
[----:B------:R-:W-:Y:S01]  /*1b30*/  LOP3.LUT R2, R2, 0x7f800000, RZ, 0xfc, !PT ;  /* 0x7f80000002027812 */ /* 0x000fe200078efcff */
[----:B------:R-:W-:Y:S06]  /*1b40*/  BRA `(.L_x_14868) ;  /* 0x0000000000147947 */ /* 0x000fec0003800000 */
.L_x_14862:
[----:B------:R-:W-:Y:S01]  /*1b50*/  LOP3.LUT R2, R25, 0x80000000, R2, 0x48, !PT ;  /* 0x8000000019027812 */ /* 0x000fe200078e4802 */
[----:B------:R-:W-:Y:S06]  /*1b60*/  BRA `(.L_x_14868) ;  /* 0x00000000000c7947 */ /* 0x000fec0003800000 */
.L_x_14861:
[----:B------:R-:W0:Y:S01]  /*1b70*/  MUFU.RSQ R2, -QNAN ;  /* 0xffc0000000027908 */ /* 0x000e220000001400 */
[----:B------:R-:W-:Y:S05]  /*1b80*/  BRA `(.L_x_14868) ;  /* 0x0000000000047947 */ /* 0x000fea0003800000 */
.L_x_14860:
[----:B------:R-:W-:-:S07]  /*1b90*/  FADD.FTZ R2, R2, R5 ;  /* 0x0000000502027221 */ /* 0x000fce0000010000 */
.L_x_14868:
[----:B------:R-:W-:Y:S05]  /*1ba0*/  BSYNC.RECONVERGENT B1 ;  /* 0x0000000000017941 */ /* 0x000fea0003800200 */
.L_x_14858:
[----:B------:R-:W-:-:S04]  /*1bb0*/  HFMA2 R15, -RZ, RZ, 0, 0 ;  /* 0x00000000ff0f7431 */ /* 0x000fc800000001ff */
[----:B0-----:R-:W-:Y:S05]  /*1bc0*/  RET.REL.NODEC R14 `(_ZN7oneflow4cuda7softmax15SoftmaxWarpImplI10SimpleLoadIffE11SimpleStoreIffEfLi2ELi2ELi8ELi2ELb0ELNS1_9AlgorithmE0EEEvT_T0_ll) ;  /* 0xffffffe40e0c7950 */ /* 0x001fea0003c3ffff */
.L_x_14869:
        /* <DEDUP_REMOVED lines=11> */
.L_x_15618:


//--------------------- .text._ZN7oneflow4cuda7softmax15SoftmaxWarpImplI10SimpleLoadIffE11SimpleStoreIffEfLi2ELi2ELi4ELi1ELb1ELNS1_9AlgorithmE0EEEvT_T0_ll --------------------------
	.section	.text._ZN7oneflow4cuda7softmax15SoftmaxWarpImplI10SimpleLoadIffE11SimpleStoreIffEfLi2ELi2ELi4ELi1ELb1ELNS1_9AlgorithmE0EEEvT_T0_ll,"ax",@progbits
	.align	128
        .global         _ZN7oneflow4cuda7softmax15SoftmaxWarpImplI10SimpleLoadIffE11SimpleStoreIffEfLi2ELi2ELi4ELi1ELb1ELNS1_9AlgorithmE0EEEvT_T0_ll
        .type           _ZN7oneflow4cuda7softmax15SoftmaxWarpImplI10SimpleLoadIffE11SimpleStoreIffEfLi2ELi2ELi4ELi1ELb1ELNS1_9AlgorithmE0EEEvT_T0_ll,@function
        .size           _ZN7oneflow4cuda7softmax15SoftmaxWarpImplI10SimpleLoadIffE11SimpleStoreIffEfLi2ELi2ELi4ELi1ELb1ELNS1_9AlgorithmE0EEEvT_T0_ll,(.L_x_15620 - _ZN7oneflow4cuda7softmax15SoftmaxWarpImplI10SimpleLoadIffE11SimpleStoreIffEfLi2ELi2ELi4ELi1ELb1ELNS1_9AlgorithmE0EEEvT_T0_ll)
        .other          _ZN7oneflow4cuda7softmax15SoftmaxWarpImplI10SimpleLoadIffE11SimpleStoreIffEfLi2ELi2ELi4ELi1ELb1ELNS1_9AlgorithmE0EEEvT_T0_ll,@"STO_CUDA_ENTRY STV_DEFAULT"
_ZN7oneflow4cuda7softmax15SoftmaxWarpImplI10SimpleLoadIffE11SimpleStoreIffEfLi2ELi2ELi4ELi1ELb1ELNS1_9AlgorithmE0EEEvT_T0_ll:
.text._ZN7oneflow4cuda7softmax15SoftmaxWarpImplI10SimpleLoadIffE11SimpleStoreIffEfLi2ELi2ELi4ELi1ELb1ELNS1_9AlgorithmE0EEEvT_T0_ll:
        /* <DEDUP_REMOVED lines=24> */
.L_x_14870:
        /* <DEDUP_REMOVED lines=47> */
.L_x_14872:
[----:B------:R-:W-:-:S07]  /*0470*/  MOV R0, 0x490 ;  /* 0x0000049000007802 */ /* 0x000fce0000000f00 */
[----:B0-----:R-:W-:Y:S05]  /*0480*/  CALL.REL.NOINC `($__internal_302_$__cuda_sm20_div_u64) ;  /* 0x0000001c00647944 */ /* 0x001fea0003c00000 */
.L_x_14873:
[----:B------:R-:W-:Y:S05]  /*0490*/  BSYNC.RECONVERGENT B0 ;  /* 0x0000000000007941 */ /* 0x000fea0003800200 */
.L_x_14871:
        /* <DEDUP_REMOVED lines=13> */
[----:B------:R-:W3:Y:S01]  /*0570*/  LDC.64 R12, c[0x0][0x388] ;  /* 0x0000e200ff0c7b82 */ /* 0x000ee20000000a00 */
[----:B------:R-:W-:Y:S01]  /*0580*/  MOV R2, 0xff800000 ;  /* 0xff80000000027802 */ /* 0x000fe20000000f00 */
[----:B------:R-:W-:-:S06]  /*0590*/  IMAD.MOV.U32 R23, RZ, RZ, -0x800000 ;  /* 0xff800000ff177424 */ /* 0x000fcc00078e00ff */
        /* <DEDUP_REMOVED lines=49> */
.L_x_14900:
        /* <DEDUP_REMOVED lines=13> */
[----:B0-----:R-:W-:Y:S05]  /*0980*/  CALL.REL.NOINC `($__internal_303_$__cuda_sm3x_div_rn_noftz_f32_slowpath) ;  /* 0x0000001c00387944 */ /* 0x001fea0003c00000 */
[----:B------:R-:W-:-:S07]  /*0990*/  IMAD.MOV.U32 R15, RZ, RZ, R9 ;  /* 0x000000ffff0f7224 */ /* 0x000fce00078e0009 */
.L_x_14878:
[----:B------:R-:W-:Y:S05]  /*09a0*/  BSYNC.RECONVERGENT B1 ;  /* 0x0000000000017941 */ /* 0x000fea0003800200 */
.L_x_14877:
        /* <DEDUP_REMOVED lines=12> */
[----:B0-----:R-:W-:Y:S05]  /*0a70*/  CALL.REL.NOINC `($__internal_303_$__cuda_sm3x_div_rn_noftz_f32_slowpath) ;  /* 0x0000001800fc7944 */ /* 0x001fea0003c00000 */
.L_x_14880:
[----:B------:R-:W-:Y:S05]  /*0a80*/  BSYNC.RECONVERGENT B1 ;  /* 0x0000000000017941 */ /* 0x000fea0003800200 */
.L_x_14879:
[----:B------:R-:W-:Y:S01]  /*0a90*/  MOV R23, R21 ;  /* 0x0000001500177202 */ /* 0x000fe20000000f00 */
[----:B------:R-:W-:Y:S01]  /*0aa0*/  IMAD.MOV.U32 R10, RZ, RZ, R18 ;  /* 0x000000ffff0a7224 */ /* 0x000fe200078e0012 */
[----:B------:R-:W-:Y:S06]  /*0ab0*/  @P0 BRA `(.L_x_14875) ;  /* 0x00000000003c0947 */ /* 0x000fec0003800000 */
[----:B------:R-:W1:Y:S01]  /*0ac0*/  LDCU.128 UR4, c[0x0][0x390] ;  /* 0x00007200ff0477ac */ /* 0x000e620008000c00 */
[----:B------:R-:W-:Y:S01]  /*0ad0*/  IMAD.MOV.U32 R17, RZ, RZ, RZ ;  /* 0x000000ffff117224 */ /* 0x000fe200078e00ff */
[----:B------:R-:W-:Y:S02]  /*0ae0*/  R2UR UR8, R6 ;  /* 0x00000000060872ca */ /* 0x000fe400000e0000 */
[----:B------:R-:W-:Y:S01]  /*0af0*/  R2UR UR9, R7 ;  /* 0x00000000070972ca */ /* 0x000fe200000e0000 */
[----:B-1----:R-:W-:Y:S01]  /*0b00*/  IMAD R0, R16, UR6, RZ ;  /* 0x0000000610007c24 */ /* 0x002fe2000f8e02ff */
[----:B------:R-:W-:-:S03]  /*0b10*/  MOV R16, R4 ;  /* 0x0000000400107202 */ /* 0x000fc60000000f00 */
[----:B------:R-:W-:Y:S01]  /*0b20*/  IMAD R11, R19, UR7, R0 ;  /* 0x00000007130b7c24 */ /* 0x000fe2000f8e0200 */
[----:B------:R-:W-:Y:S01]  /*0b30*/  R2UR UR7, R7 ;  /* 0x00000000070772ca */ /* 0x000fe200000e0000 */
[----:B------:R-:W-:Y:S01]  /*0b40*/  IMAD.WIDE.U32 R16, R19, UR6, R16 ;  /* 0x0000000613107c25 */ /* 0x000fe2000f8e0010 */
[----:B------:R-:W-:Y:S02]  /*0b50*/  R2UR UR6, R6 ;  /* 0x00000000060672ca */ /* 0x000fe400000e0000 */
[----:B------:R-:W-:Y:S02]  /*0b60*/  LEA R12, P0, R16, UR4, 0x2 ;  /* 0x00000004100c7c11 */ /* 0x000fe4000f8010ff */
[----:B------:R-:W-:-:S04]  /*0b70*/  IADD3 R11, PT, PT, R17, R11, RZ ;  /* 0x0000000b110b7210 */ /* 0x000fc80007ffe0ff */
[----:B------:R-:W-:-:S05]  /*0b80*/  LEA.HI.X R13, R16, UR5, R11, 0x2, P0 ;  /* 0x00000005100d7c11 */ /* 0x000fca00080f140b */
[----:B------:R1:W-:Y:S04]  /*0b90*/  STG.E desc[UR6][R12.64], R15 ;  /* 0x0000000f0c007986 */ /* 0x0003e8000c101906 */
[----:B------:R1:W-:Y:S02]  /*0ba0*/  STG.E desc[UR8][R12.64+0x4], R9 ;  /* 0x000004090c007986 */ /* 0x0003e4000c101908 */
.L_x_14875:
[----:B------:R-:W-:Y:S05]  /*0bb0*/  BSYNC B0 ;  /* 0x0000000000007941 */ /* 0x000fea0003800000 */
.L_x_14874:
[----:B------:R-:W-:-:S04]  /*0bc0*/  ISETP.NE.U32.AND P0, PT, R20, RZ, PT ;  /* 0x000000ff1400720c */ /* 0x000fc80003f05070 */
[----:B------:R-:W-:-:S13]  /*0bd0*/  ISETP.NE.AND.EX P0, PT, R22, RZ, PT, P0 ;  /* 0x000000ff1600720c */ /* 0x000fda0003f05300 */
[----:B------:R-:W-:Y:S05]  /*0be0*/  @!P0 EXIT ;  /* 0x000000000000894d */ /* 0x000fea0003800000 */
.L_x_14895:
[----:B-1----:R-:W1:Y:S01]  /*0bf0*/  LDC.64 R14, c[0x0][0x388] ;  /* 0x0000e200ff0e7b82 */ /* 0x002e620000000a00 */
[----:B------:R-:W-:Y:S01]  /*0c00*/  ISETP.GE.U32.AND P0, PT, R4, UR40, PT ;  /* 0x0000002804007c0c */ /* 0x000fe2000bf06070 */
[----:B------:R-:W-:-:S03]  /*0c10*/  IMAD.MOV.U32 R19, RZ, RZ, -0x800000 ;  /* 0xff800000ff137424 */ /* 0x000fc600078e00ff */
        /* <DEDUP_REMOVED lines=13> */
[----:B------:R-:W-:Y:S02]  /*0cf0*/  @!P0 LEA.HI.X R15, R12, R17, R0, 0x2, P1 ;  /* 0x000000110c0f8211 */ /* 0x000fe400008f1400 */
[----:B------:R-:W-:-:S03]  /*0d00*/  MOV R0, 0xff800000 ;  /* 0xff80000000007802 */ /* 0x000fc60000000f00 */
        /* <DEDUP_REMOVED lines=35> */
.L_x_14906:
        /* <DEDUP_REMOVED lines=15> */
.L_x_14883:
[----:B------:R-:W-:Y:S05]  /*1030*/  BSYNC.RECONVERGENT B0 ;  /* 0x0000000000007941 */ /* 0x000fea0003800200 */
.L_x_14882:
        /* <DEDUP_REMOVED lines=13> */
.L_x_14885:
[----:B------:R-:W-:Y:S05]  /*1110*/  BSYNC.RECONVERGENT B0 ;  /* 0x0000000000007941 */ /* 0x000fea0003800200 */
.L_x_14884:
        /* <DEDUP_REMOVED lines=27> */
.L_x_14887:
[----:B------:R-:W-:Y:S05]  /*12d0*/  BSYNC.RECONVERGENT B0 ;  /* 0x0000000000007941 */ /* 0x000fea0003800200 */
.L_x_14886:
[C---:B------:R-:W-:Y:S02]  /*12e0*/  @!P1 R2UR UR4, R6.reuse ;  /* 0x00000000060492ca */ /* 0x040fe400000e0000 */
[C---:B------:R-:W-:Y:S02]  /*12f0*/  @!P1 R2UR UR5, R7.reuse ;  /* 0x00000000070592ca */ /* 0x040fe400000e0000 */
[----:B------:R-:W-:Y:S02]  /*1300*/  @!P1 R2UR UR6, R6 ;  /* 0x00000000060692ca */ /* 0x000fe400000e0000 */
[----:B------:R-:W-:Y:S02]  /*1310*/  @!P1 R2UR UR7, R7 ;  /* 0x00000000070792ca */ /* 0x000fe400000e0000 */
[----:B------:R-:W-:Y:S02]  /*1320*/  @!P1 IADD3 R0, PT, PT, R21, R17, RZ ;  /* 0x0000001115009210 */ /* 0x000fe40007ffe0ff */
[----:B-12---:R-:W-:-:S02]  /*1330*/  @!P1 LEA R10, P0, R20, R12, 0x2 ;  /* 0x0000000c140a9211 */ /* 0x006fc400078010ff */
[----:B------:R-:W-:Y:S02]  /*1340*/  MOV R21, 0xff800000 ;  /* 0xff80000000157802 */ /* 0x000fe40000000f00 */
[----:B------:R-:W-:Y:S01]  /*1350*/  @!P1 LEA.HI.X R11, R20, R13, R0, 0x2, P0 ;  /* 0x0000000d140b9211 */ /* 0x000fe200000f1400 */
[----:B------:R-:W-:-:S04]  /*1360*/  IMAD.MOV.U32 R0, RZ, RZ, -0x800000 ;  /* 0xff800000ff007424 */ /* 0x000fc800078e00ff */
[----:B------:R-:W2:Y:S04]  /*1370*/  @!P1 LDG.E R21, desc[UR6][R10.64+0x4] ;  /* 0x000004060a159981 */ /* 0x000ea8000c1e1900 */
[----:B------:R-:W2:Y:S01]  /*1380*/  @!P1 LDG.E R0, desc[UR4][R10.64] ;  /* 0x000000040a009981 */ /* 0x000ea2000c1e1900 */
[----:B------:R-:W-:Y:S01]  /*1390*/  UMOV UR4, 0xffffffff ;  /* 0xffffffff00047882 */ /* 0x000fe20000000000 */
[----:B------:R-:W-:Y:S01]  /*13a0*/  IMAD.MOV.U32 R13, RZ, RZ, -0x800000 ;  /* 0xff800000ff0d7424 */ /* 0x000fe200078e00ff */
[----:B--2---:R-:W-:Y:S01]  /*13b0*/  @!P1 FMNMX3 R13, R0, -INF , R21, !PT ;  /* 0xff800000000d9876 */ /* 0x004fe20007800015 */
        /* <DEDUP_REMOVED lines=30> */
.L_x_14912:
        /* <DEDUP_REMOVED lines=14> */
[----:B------:R-:W-:-:S07]  /*1680*/  MOV R10, R9 ;  /* 0x00000009000a7202 */ /* 0x000fce0000000f00 */
.L_x_14890:
[----:B------:R-:W-:Y:S05]  /*1690*/  BSYNC.RECONVERGENT B0 ;  /* 0x0000000000007941 */ /* 0x000fea0003800200 */
.L_x_14889:
        /* <DEDUP_REMOVED lines=13> */
.L_x_14892:
[----:B------:R-:W-:Y:S05]  /*1770*/  BSYNC.RECONVERGENT B0 ;  /* 0x0000000000007941 */ /* 0x000fea0003800200 */
.L_x_14891:
[----:B------:R-:W-:Y:S04]  /*1780*/  BSSY.RECONVERGENT B0, `(.L_x_14893) ;  /* 0x0000010000007945 */ /* 0x000fe80003800200 */
[----:B------:R-:W-:Y:S05]  /*1790*/  @P1 BRA `(.L_x_14894) ;  /* 0x0000000000381947 */ /* 0x000fea0003800000 */
        /* <DEDUP_REMOVED lines=14> */
.L_x_14894:
[----:B------:R-:W-:Y:S05]  /*1880*/  BSYNC.RECONVERGENT B0 ;  /* 0x0000000000007941 */ /* 0x000fea0003800200 */
.L_x_14893:
[----:B------:R-:W-:-:S04]  /*1890*/  IADD3 R23, P0, PT, R8, R19, RZ ;  /* 0x0000001308177210 */ /* 0x000fc80007f1e0ff */
[----:B-1----:R-:W-:Y:S02]  /*18a0*/  IADD3.X R10, PT, PT, R3, R16, RZ, P0, !PT ;  /* 0x00000010030a7210 */ /* 0x002fe400007fe4ff */
[----:B------:R-:W-:-:S04]  /*18b0*/  ISETP.GE.U32.AND P0, PT, R23, UR42, PT ;  /* 0x0000002a17007c0c */ /* 0x000fc8000bf06070 */
[----:B------:R-:W-:-:S13]  /*18c0*/  ISETP.GE.AND.EX P0, PT, R10, UR43, PT, P0 ;  /* 0x0000002b0a007c0c */ /* 0x000fda000bf06300 */
[----:B------:R-:W-:Y:S05]  /*18d0*/  @!P0 BRA `(.L_x_14895) ;  /* 0xfffffff000c48947 */ /* 0x000fea000383ffff */
[----:B------:R-:W-:Y:S05]  /*18e0*/  EXIT ;  /* 0x000000000000794d */ /* 0x000fea0003800000 */
.L_x_14876:
[----:B------:R-:W-:Y:S01]  /*18f0*/  MOV R12, 0x2 ;  /* 0x00000002000c7802 */ /* 0x000fe20000000f00 */
[----:B------:R-:W-:Y:S01]  /*1900*/  IMAD.MOV.U32 R11, RZ, RZ, 0x1f ;  /* 0x0000001fff0b7424 */ /* 0x000fe200078e00ff */
[----:B------:R-:W-:Y:S01]  /*1910*/  MOV R15, 0xffffffff ;  /* 0xffffffff000f7802 */ /* 0x000fe20000000f00 */
[----:B------:R-:W-:Y:S01]  /*1920*/  HFMA2 R9, -RZ, RZ, 0.96630859375, -0.0022525787353515625 ;  /* 0x3bbb989dff097431 */ /* 0x000fe200000001ff */
[----:B------:R-:W-:-:S07]  /*1930*/  MOV R17, 0x437c0000 ;  /* 0x437c000000117802 */ /* 0x000fce0000000f00 */
[----:B0-----:R-:W-:Y:S05]  /*1940*/  WARPSYNC.COLLECTIVE R15, `(.L_x_14896) ;  /* 0x000000000f087348 */ /* 0x001fea0003c00000 */
[----:B------:R1:W2:Y:S02]  /*1950*/  SHFL.BFLY P6, R14, R13, R12, R11 ;  /* 0x0c00000c0d0e7389 */ /* 0x0002a400000c000b */
[----:B012---:R-:W-:Y:S05]  /*1960*/  ENDCOLLECTIVE ;  /* 0x000000000000791b */ /* 0x007fea0003800000 */
.L_x_14896:
[----:B------:R-:W-:Y:S01]  /*1970*/  IMAD.MOV.U32 R12, RZ, RZ, 0x1 ;  /* 0x00000001ff0c7424 */ /* 0x000fe200078e00ff */
[----:B------:R-:W-:-:S04]  /*1980*/  FMNMX R0, R14, R13, !PT ;  /* 0x0000000d0e007209 */ /* 0x000fc80007800000 */
[----:B------:R-:W-:-:S07]  /*1990*/  MOV R13, R0 ;  /* 0x00000000000d7202 */ /* 0x000fce0000000f00 */
[----:B------:R-:W-:Y:S05]  /*19a0*/  WARPSYNC.COLLECTIVE R15, `(.L_x_14897) ;  /* 0x000000000f087348 */ /* 0x000fea0003c00000 */
[----:B------:R0:W1:Y:S02]  /*19b0*/  SHFL.BFLY P6, R14, R13, R12, R11 ;  /* 0x0c00000c0d0e7389 */ /* 0x00006400000c000b */
[----:B01----:R-:W-:Y:S05]  /*19c0*/  ENDCOLLECTIVE ;  /* 0x000000000000791b */ /* 0x003fea0003800000 */
.L_x_14897:
        /* <DEDUP_REMOVED lines=15> */
[----:B------:R-:W-:Y:S02]  /*1ac0*/  SHF.L.U32 R0, R17, 0x17, RZ ;  /* 0x0000001711007819 */ /* 0x000fe400000006ff */
        /* <DEDUP_REMOVED lines=10> */
.L_x_14898:
[----:B------:R-:W-:Y:S02]  /*1b70*/  HFMA2 R12, -RZ, RZ, 0, 5.9604644775390625e-08 ;  /* 0x00000001ff0c7431 */ /* 0x000fe400000001ff */
[----:B------:R-:W-:-:S05]  /*1b80*/  FADD R2, R13, R14 ;  /* 0x0000000e0d027221 */ /* 0x000fca0000000000 */
[----:B------:R-:W-:-:S07]  /*1b90*/  MOV R13, R2 ;  /* 0x00000002000d7202 */ /* 0x000fce0000000f00 */
[----:B------:R-:W-:Y:S05]  /*1ba0*/  WARPSYNC.COLLECTIVE R15, `(.L_x_14899) ;  /* 0x000000000f087348 */ /* 0x000fea0003c00000 */
[----:B------:R0:W1:Y:S02]  /*1bb0*/  SHFL.BFLY P6, R14, R13, R12, R11 ;  /* 0x0c00000c0d0e7389 */ /* 0x00006400000c000b */
[----:B01----:R-:W-:Y:S05]  /*1bc0*/  ENDCOLLECTIVE ;  /* 0x000000000000791b */ /* 0x003fea0003800000 */
.L_x_14899:
[----:B------:R-:W-:Y:S05]  /*1bd0*/  BRA `(.L_x_14900) ;  /* 0xffffffec00347947 */ /* 0x000fea000383ffff */
.L_x_14881:
[----:B------:R-:W-:Y:S01]  /*1be0*/  BSSY B0, `(.L_x_14901) ;  /* 0x0000007000007945 */ /* 0x000fe20003800000 */
[----:B------:R-:W-:Y:S01]  /*1bf0*/  IMAD.MOV.U32 R12, RZ, RZ, 0x2 ;  /* 0x00000002ff0c7424 */ /* 0x000fe200078e00ff */
[----:B------:R-:W-:Y:S02]  /*1c00*/  MOV R11, 0x1f ;  /* 0x0000001f000b7802 */ /* 0x000fe40000000f00 */
[----:B------:R-:W-:-:S07]  /*1c10*/  MOV R15, 0xffffffff ;  /* 0xffffffff000f7802 */ /* 0x000fce0000000f00 */
[----:B0-----:R-:W-:Y:S05]  /*1c20*/  WARPSYNC.COLLECTIVE R15, `(.L_x_14902) ;  /* 0x000000000f087348 */ /* 0x001fea0003c00000 */
[----:B------:R1:W2:Y:S02]  /*1c30*/  SHFL.BFLY P6, R14, R13, R12, R11 ;  /* 0x0c00000c0d0e7389 */ /* 0x0002a400000c000b */
[----:B012---:R-:W-:Y:S05]  /*1c40*/  ENDCOLLECTIVE ;  /* 0x000000000000791b */ /* 0x007fea0003800000 */
.L_x_14902:
[----:B------:R-:W-:Y:S05]  /*1c50*/  BSYNC B0 ;  /* 0x0000000000007941 */ /* 0x000fea0003800000 */
.L_x_14901:
        /* <DEDUP_REMOVED lines=9> */
.L_x_14903:
        /* <DEDUP_REMOVED lines=26> */
.L_x_14904:
[----:B------:R-:W-:Y:S01]  /*1e90*/  MOV R12, 0x1 ;  /* 0x00000001000c7802 */ /* 0x000fe20000000f00 */
[----:B------:R-:W-:-:S04]  /*1ea0*/  FADD R2, R13, R14 ;  /* 0x0000000e0d027221 */ /* 0x000fc80000000000 */
[----:B------:R-:W-:-:S07]  /*1eb0*/  IMAD.MOV.U32 R13, RZ, RZ, R2 ;  /* 0x000000ffff0d7224 */ /* 0x000fce00078e0002 */
[----:B------:R-:W-:Y:S05]  /*1ec0*/  WARPSYNC.COLLECTIVE R15, `(.L_x_14905) ;  /* 0x000000000f087348 */ /* 0x000fea0003c00000 */
[----:B------:R0:W1:Y:S02]  /*1ed0*/  SHFL.BFLY P6, R14, R13, R12, R11 ;  /* 0x0c00000c0d0e7389 */ /* 0x00006400000c000b */
[----:B01----:R-:W-:Y:S05]  /*1ee0*/  ENDCOLLECTIVE ;  /* 0x000000000000791b */ /* 0x003fea0003800000 */
.L_x_14905:
[----:B------:R-:W-:Y:S05]  /*1ef0*/  BRA `(.L_x_14906) ;  /* 0xfffffff000107947 */ /* 0x000fea000383ffff */
.L_x_14888:
[----:B------:R-:W-:Y:S01]  /*1f00*/  HFMA2 R12, -RZ, RZ, 0, 1.1920928955078125e-07 ;  /* 0x00000002ff0c7431 */ /* 0x000fe200000001ff */
[----:B------:R-:W-:Y:S01]  /*1f10*/  BSSY B0, `(.L_x_14907) ;  /* 0x0000006000007945 */ /* 0x000fe20003800000 */
[----:B------:R-:W-:Y:S01]  /*1f20*/  IMAD.MOV.U32 R11, RZ, RZ, 0x1f ;  /* 0x0000001fff0b7424 */ /* 0x000fe200078e00ff */
[----:B------:R-:W-:-:S07]  /*1f30*/  MOV R15, 0xffffffff ;  /* 0xffffffff000f7802 */ /* 0x000fce0000000f00 */
[----:B0-----:R-:W-:Y:S05]  /*1f40*/  WARPSYNC.COLLECTIVE R15, `(.L_x_14908) ;  /* 0x000000000f087348 */ /* 0x001fea0003c00000 */
[----:B------:R1:W2:Y:S02]  /*1f50*/  SHFL.BFLY P6, R14, R13, R12, R11 ;  /* 0x0c00000c0d0e7389 */ /* 0x0002a400000c000b */
[----:B012---:R-:W-:Y:S05]  /*1f60*/  ENDCOLLECTIVE ;  /* 0x000000000000791b */ /* 0x007fea0003800000 */
.L_x_14908:
[----:B------:R-:W-:Y:S05]  /*1f70*/  BSYNC B0 ;  /* 0x0000000000007941 */ /* 0x000fea0003800000 */
.L_x_14907:
[----:B------:R-:W-:Y:S01]  /*1f80*/  HFMA2 R12, -RZ, RZ, 0, 5.9604644775390625e-08 ;  /* 0x00000001ff0c7431 */ /* 0x000fe200000001ff */
[----:B------:R-:W-:Y:S01]  /*1f90*/  FMNMX R13, R14, R13, !PT ;  /* 0x0000000d0e0d7209 */ /* 0x000fe20007800000 */
[----:B------:R-:W-:Y:S01]  /*1fa0*/  IMAD.MOV.U32 R11, RZ, RZ, 0x1f ;  /* 0x0000001fff0b7424 */ /* 0x000fe200078e00ff */
[----:B------:R-:W-:Y:S01]  /*1fb0*/  MOV R15, 0xffffffff ;  /* 0xffffffff000f7802 */ /* 0x000fe20000000f00 */
[----:B------:R-:W-:Y:S02]  /*1fc0*/  HFMA2 R9, -RZ, RZ, 0.96630859375, -0.0022525787353515625 ;  /* 0x3bbb989dff097431 */ /* 0x000fe400000001ff */
[----:B------:R-:W-:-:S07]  /*1fd0*/  IMAD.MOV.U32 R17, RZ, RZ, 0x437c0000 ;  /* 0x437c0000ff117424 */ /* 0x000fce00078e00ff */
[----:B------:R-:W-:Y:S05]  /*1fe0*/  WARPSYNC.COLLECTIVE R15, `(.L_x_14909) ;  /* 0x000000000f087348 */ /* 0x000fea0003c00000 */
[----:B------:R0:W1:Y:S02]  /*1ff0*/  SHFL.BFLY P6, R14, R13, R12, R11 ;  /* 0x0c00000c0d0e7389 */ /* 0x00006400000c000b */
[----:B01----:R-:W-:Y:S05]  /*2000*/  ENDCOLLECTIVE ;  /* 0x000000000000791b */ /* 0x003fea0003800000 */
.L_x_14909:
        /* <DEDUP_REMOVED lines=15> */
[----:B------:R-:W-:Y:S02]  /*2100*/  SHF.L.U32 R0, R17, 0x17, RZ ;  /* 0x0000001711007819 */ /* 0x000fe400000006ff */
        /* <DEDUP_REMOVED lines=10> */
.L_x_14910:
[----:B------:R-:W-:Y:S02]  /*21b0*/  IMAD.MOV.U32 R12, RZ, RZ, 0x1 ;  /* 0x00000001ff0c7424 */ /* 0x000fe400078e00ff */
[----:B------:R-:W-:-:S05]  /*21c0*/  FADD R2, R13, R14 ;  /* 0x0000000e0d027221 */ /* 0x000fca0000000000 */
[----:B------:R-:W-:-:S07]  /*21d0*/  MOV R13, R2 ;  /* 0x00000002000d7202 */ /* 0x000fce0000000f00 */
[----:B------:R-:W-:Y:S05]  /*21e0*/  WARPSYNC.COLLECTIVE R15, `(.L_x_14911) ;  /* 0x000000000f087348 */ /* 0x000fea0003c00000 */
[----:B------:R0:W1:Y:S02]  /*21f0*/  SHFL.BFLY P6, R14, R13, R12, R11 ;  /* 0x0c00000c0d0e7389 */ /* 0x00006400000c000b */
[----:B01----:R-:W-:Y:S05]  /*2200*/  ENDCOLLECTIVE ;  /* 0x000000000000791b */ /* 0x003fea0003800000 */
.L_x_14911:
[----:B------:R-:W-:Y:S05]  /*2210*/  BRA `(.L_x_14912) ;  /* 0xfffffff000e07947 */ /* 0x000fea000383ffff */
        .weak           $__internal_302_$__cuda_sm20_div_u64
        .type           $__internal_302_$__cuda_sm20_div_u64,@function
        .size           $__internal_302_$__cuda_sm20_div_u64,($__internal_303_$__cuda_sm3x_div_rn_noftz_f32_slowpath - $__internal_302_$__cuda_sm20_div_u64)
$__internal_302_$__cuda_sm20_div_u64:
[----:B------:R-:W-:-:S04]  /*2220*/  MOV R9, R3 ;  /* 0x0000000300097202 */ /* 0x000fc80000000f00 */
        /* <DEDUP_REMOVED lines=14> */
[----:B------:R-:W-:Y:S01]  /*2310*/  IMAD.HI.U32 R10, P1, R7, R13, R10 ;  /* 0x0000000d070a7227 */ /* 0x000fe2000782000a */
[----:B------:R-:W-:-:S04]  /*2320*/  IADD3.X R4, PT, PT, R15, R7, RZ, P0, !PT ;  /* 0x000000070f047210 */ /* 0x000fc800007fe4ff */
[----:B------:R-:W-:-:S04]  /*2330*/  IADD3 R11, P2, PT, R9, R10, RZ ;  /* 0x0000000a090b7210 */ /* 0x000fc80007f5e0ff */
[----:B------:R-:W-:Y:S01]  /*2340*/  IADD3.X R9, PT, PT, RZ, RZ, R4, P2, P1 ;  /* 0x000000ffff097210 */ /* 0x000fe200017e2404 */
[----:B------:R-:W-:-:S04]  /*2350*/  IMAD.WIDE.U32 R6, R11, R8, RZ ;  /* 0x000000080b067225 */ /* 0x000fc800078e00ff */
        /* <DEDUP_REMOVED lines=35> */
[----:B------:R-:W-:Y:S01]  /*2590*/  SEL R2, R4, R11, P0 ;  /* 0x0000000b04027207 */ /* 0x000fe20000000000 */
[----:B------:R-:W-:Y:S01]  /*25a0*/  IMAD.MOV.U32 R4, RZ, RZ, R0 ;  /* 0x000000ffff047224 */ /* 0x000fe200078e0000 */
[----:B------:R-:W-:Y:S02]  /*25b0*/  ISETP.GE.U32.AND P0, PT, R5, R8, PT ;  /* 0x000000080500720c */ /* 0x000fe40003f06070 */
[----:B------:R-:W-:Y:S02]  /*25c0*/  IADD3 R22, P2, PT, R9, 0x1, RZ ;  /* 0x0000000109167810 */ /* 0x000fe40007f5e0ff */
[----:B------:R-:W-:-:S02]  /*25d0*/  ISETP.NE.U32.AND P1, PT, R8, RZ, PT ;  /* 0x000000ff0800720c */ /* 0x000fc40003f25070 */
[----:B------:R-:W-:Y:S02]  /*25e0*/  ISETP.GE.U32.AND.EX P0, PT, R6, R3, PT, P0 ;  /* 0x000000030600720c */ /* 0x000fe40003f06100 */
[-C--:B------:R-:W-:Y:S02]  /*25f0*/  IADD3.X R23, PT, PT, RZ, R2.reuse, RZ, P2, !PT ;  /* 0x00000002ff177210 */ /* 0x080fe400017fe4ff */
[----:B------:R-:W-:Y:S02]  /*2600*/  MOV R5, 0x0 ;  /* 0x0000000000057802 */ /* 0x000fe40000000f00 */
[----:B------:R-:W-:Y:S02]  /*2610*/  ISETP.NE.AND.EX P1, PT, R3, RZ, PT, P1 ;  /* 0x000000ff0300720c */ /* 0x000fe40003f25310 */
[----:B------:R-:W-:Y:S02]  /*2620*/  SEL R22, R22, R9, P0 ;  /* 0x0000000916167207 */ /* 0x000fe40000000000 */
[----:B------:R-:W-:-:S02]  /*2630*/  SEL R23, R23, R2, P0 ;  /* 0x0000000217177207 */ /* 0x000fc40000000000 */
[----:B------:R-:W-:Y:S02]  /*2640*/  SEL R22, R22, 0xffffffff, P1 ;  /* 0xffffffff16167807 */ /* 0x000fe40000800000 */
[----:B------:R-:W-:Y:S01]  /*2650*/  SEL R23, R23, 0xffffffff, P1 ;  /* 0xffffffff17177807 */ /* 0x000fe20000800000 */
[----:B------:R-:W-:Y:S06]  /*2660*/  RET.REL.NODEC R4 `(_ZN7oneflow4cuda7softmax15SoftmaxWarpImplI10SimpleLoadIffE11SimpleStoreIffEfLi2ELi2ELi4ELi1ELb1ELNS1_9AlgorithmE0EEEvT_T0_ll) ;  /* 0xffffffd804647950 */ /* 0x000fec0003c3ffff */
        .weak           $__internal_303_$__cuda_sm3x_div_rn_noftz_f32_slowpath
        .type           $__internal_303_$__cuda_sm3x_div_rn_noftz_f32_slowpath,@function
        .size           $__internal_303_$__cuda_sm3x_div_rn_noftz_f32_slowpath,(.L_x_15620 - $__internal_303_$__cuda_sm3x_div_rn_noftz_f32_slowpath)
$__internal_303_$__cuda_sm3x_div_rn_noftz_f32_slowpath:
        /* <DEDUP_REMOVED lines=35> */
.L_x_14914:
        /* <DEDUP_REMOVED lines=51> */
.L_x_14921:
[----:B------:R-:W-:-:S04]  /*2bd0*/  LOP3.LUT R2, R2, 0x80000000, RZ, 0xc0, !PT ;  /* 0x8000000002027812 */ /* 0x000fc800078ec0ff */
[----:B------:R-:W-:Y:S01]  /*2be0*/  LOP3.LUT R2, R2, 0x7f800000, RZ, 0xfc, !PT ;  /* 0x7f80000002027812 */ /* 0x000fe200078efcff */
[----:B------:R-:W-:Y:S06]  /*2bf0*/  BRA `(.L_x_14922) ;  /* 0x0000000000047947 */ /* 0x000fec0003800000 */
.L_x_14920:
[----:B------:R-:W-:-:S07]  /*2c00*/  LEA R2, R12, R2, 0x17 ;  /* 0x000000020c027211 */ /* 0x000fce00078eb8ff */
.L_x_14922:
[----:B------:R-:W-:Y:S05]  /*2c10*/  BSYNC.RECONVERGENT B3 ;  /* 0x0000000000037941 */ /* 0x000fea0003800200 */
.L_x_14919:
[----:B------:R-:W-:Y:S05]  /*2c20*/  BRA `(.L_x_14923) ;  /* 0x0000000000207947 */ /* 0x000fea0003800000 */
.L_x_14918:
[----:B------:R-:W-:-:S04]  /*2c30*/  LOP3.LUT R2, R9, 0x80000000, R2, 0x48, !PT ;  /* 0x8000000009027812 */ /* 0x000fc800078e4802 */
[----:B------:R-:W-:Y:S01]  /*2c40*/  LOP3.LUT R2, R2, 0x7f800000, RZ, 0xfc, !PT ;  /* 0x7f80000002027812 */ /* 0x000fe200078efcff */
[----:B------:R-:W-:Y:S06]  /*2c50*/  BRA `(.L_x_14923) ;  /* 0x0000000000147947 */ /* 0x000fec0003800000 */
.L_x_14917:
[----:B------:R-:W-:Y:S01]  /*2c60*/  LOP3.LUT R2, R9, 0x80000000, R2, 0x48, !PT ;  /* 0x8000000009027812 */ /* 0x000fe200078e4802 */
[----:B------:R-:W-:Y:S06]  /*2c70*/  BRA `(.L_x_14923) ;  /* 0x00000000000c7947 */ /* 0x000fec0003800000 */
.L_x_14916:
[----:B------:R-:W0:Y:S01]  /*2c80*/  MUFU.RSQ R2, -QNAN ;  /* 0xffc0000000027908 */ /* 0x000e220000001400 */
[----:B------:R-:W-:Y:S05]  /*2c90*/  BRA `(.L_x_14923) ;  /* 0x0000000000047947 */ /* 0x000fea0003800000 */
.L_x_14915:
[----:B------:R-:W-:-:S07]  /*2ca0*/  FADD.FTZ R2, R2, R9 ;  /* 0x0000000902027221 */ /* 0x000fce0000010000 */
.L_x_14923:
[----:B------:R-:W-:Y:S05]  /*2cb0*/  BSYNC.RECONVERGENT B2 ;  /* 0x0000000000027941 */ /* 0x000fea0003800200 */
.L_x_14913:
[----:B------:R-:W-:Y:S01]  /*2cc0*/  HFMA2 R13, -RZ, RZ, 0, 0 ;  /* 0x00000000ff0d7431 */ /* 0x000fe200000001ff */
[----:B------:R-:W-:Y:S01]  /*2cd0*/  MOV R12, R14 ;  /* 0x0000000e000c7202 */ /* 0x000fe20000000f00 */
[----:B0-----:R-:W-:-:S03]  /*2ce0*/  IMAD.MOV.U32 R9, RZ, RZ, R2 ;  /* 0x000000ffff097224 */ /* 0x001fc600078e0002 */
[----:B------:R-:W-:Y:S05]  /*2cf0*/  RET.REL.NODEC R12 `(_ZN7oneflow4cuda7softmax15SoftmaxWarpImplI10SimpleLoadIffE11SimpleStoreIffEfLi2ELi2ELi4ELi1ELb1ELNS1_9AlgorithmE0EEEvT_T0_ll) ;  /* 0xffffffd00cc07950 */ /* 0x000fea0003c3ffff */
.L_x_14924:
        /* <DEDUP_REMOVED lines=16> */
.L_x_15620:


//--------------------- .text._ZN7oneflow4cuda7softmax15SoftmaxWarpImplI10SimpleLoadIffE11SimpleStoreIffEfLi2ELi2ELi4ELi1ELb0ELNS1_9AlgorithmE0EEEvT_T0_ll --------------------------
	.section	.text._ZN7oneflow4cuda7softmax15SoftmaxWarpImplI10SimpleLoadIffE11SimpleStoreIffEfLi2ELi2ELi4ELi1ELb0ELNS1_9AlgorithmE0EEEvT_T0_ll,"ax",@progbits
	.align	128
        .global         _ZN7oneflow4cuda7softmax15SoftmaxWarpImplI10SimpleLoadIffE11SimpleStoreIffEfLi2ELi2ELi4ELi1ELb0ELNS1_9AlgorithmE0EEEvT_T0_ll
        .type           _ZN7oneflow4cuda7softmax15SoftmaxWarpImplI10SimpleLoadIffE11SimpleStoreIffEfLi2ELi2ELi4ELi1ELb0ELNS1_9AlgorithmE0EEEvT_T0_ll,@function
        .size           _ZN7oneflow4cuda7softmax15SoftmaxWarpImplI10SimpleLoadIffE11SimpleStoreIffEfLi2ELi2ELi4ELi1ELb0ELNS1_9AlgorithmE0EEEvT_T0_ll,(.L_x_15622 - _ZN7oneflow4cuda7softmax15SoftmaxWarpImplI10SimpleLoadIffE11SimpleStoreIffEfLi2ELi2ELi4ELi1ELb0ELNS1_9AlgorithmE0EEEvT_T0_ll)
        .other          _ZN7oneflow4cuda7softmax15SoftmaxWarpImplI10SimpleLoadIffE11SimpleStoreIffEfLi2ELi2ELi4ELi1ELb0ELNS1_9AlgorithmE0EEEvT_T0_ll,@"STO_CUDA_ENTRY STV_DEFAULT"
_ZN7oneflow4cuda7softmax15SoftmaxWarpImplI10SimpleLoadIffE11SimpleStoreIffEfLi2ELi2ELi4ELi1ELb0ELNS1_9AlgorithmE0EEEvT_T0_ll:
.text._ZN7oneflow4cuda7softmax15SoftmaxWarpImplI10SimpleLoadIffE11SimpleStoreIffEfLi2ELi2ELi4ELi1ELb0ELNS1_9AlgorithmE0EEEvT_T0_ll:
        /* <DEDUP_REMOVED lines=24> */
.L_x_14925:
        /* <DEDUP_REMOVED lines=47> */
.L_x_14927:
[----:B------:R-:W-:-:S07]  /*0470*/  MOV R0, 0x490 ;  /* 0x0000049000007802 */ /* 0x000fce0000000f00 */
[----:B0-----:R-:W-:Y:S05]  /*0480*/  CALL.REL.NOINC `($__internal_304_$__cuda_sm20_div_u64) ;  /* 0x0000001800ec7944 */ /* 0x001fea0003c00000 */
[----:B------:R-:W-:Y:S01]  /*0490*/  MOV R4, R2 ;  /* 0x0000000200047202 */ /* 0x000fe20000000f00 */
[----:B------:R-:W-:-:S07]  /*04a0*/  IMAD.MOV.U32 R5, RZ, RZ, R7 ;  /* 0x000000ffff057224 */ /* 0x000fce00078e0007 */
.L_x_14928:
[----:B------:R-:W-:Y:S05]  /*04b0*/  BSYNC.RECONVERGENT B0 ;  /* 0x0000000000007941 */ /* 0x000fea0003800200 */
.L_x_14926:
        /* <DEDUP_REMOVED lines=56> */
.L_x_14951:
        /* <DEDUP_REMOVED lines=13> */
[----:B0-----:R-:W-:Y:S05]  /*0910*/  CALL.REL.NOINC `($__internal_305_$__cuda_sm3x_div_rn_noftz_f32_slowpath) ;  /* 0x0000001800dc7944 */ /* 0x001fea0003c00000 */
[----:B------:R-:W-:-:S07]  /*0920*/  MOV R11, R9 ;  /* 0x00000009000b7202 */ /* 0x000fce0000000f00 */
.L_x_14933:
[----:B------:R-:W-:Y:S05]  /*0930*/  BSYNC.RECONVERGENT B1 ;  /* 0x0000000000017941 */ /* 0x000fea0003800200 */
.L_x_14932:
        /* <DEDUP_REMOVED lines=12> */
[----:B0-----:R-:W-:Y:S05]  /*0a00*/  CALL.REL.NOINC `($__internal_305_$__cuda_sm3x_div_rn_noftz_f32_slowpath) ;  /* 0x0000001800a07944 */ /* 0x001fea0003c00000 */
.L_x_14935:
[----:B------:R-:W-:Y:S05]  /*0a10*/  BSYNC.RECONVERGENT B1 ;  /* 0x0000000000017941 */ /* 0x000fea0003800200 */
.L_x_14934:
        /* <DEDUP_REMOVED lines=17> */
.L_x_14930:
[----:B------:R-:W-:Y:S05]  /*0b30*/  BSYNC B0 ;  /* 0x0000000000007941 */ /* 0x000fea0003800000 */
.L_x_14929:
[----:B------:R-:W-:-:S04]  /*0b40*/  ISETP.NE.U32.AND P0, PT, R18, RZ, PT ;  /* 0x000000ff1200720c */ /* 0x000fc80003f05070 */
[----:B------:R-:W-:-:S13]  /*0b50*/  ISETP.NE.AND.EX P0, PT, R20, RZ, PT, P0 ;  /* 0x000000ff1400720c */ /* 0x000fda0003f05300 */
[----:B------:R-:W-:Y:S05]  /*0b60*/  @!P0 EXIT ;  /* 0x000000000000894d */ /* 0x000fea0003800000 */
.L_x_14946:
[----:B-1----:R-:W-:Y:S01]  /*0b70*/  HFMA2 R13, -RZ, RZ, 0, 0 ;  /* 0x00000000ff0d7431 */ /* 0x002fe200000001ff */
[----:B------:R-:W-:Y:S01]  /*0b80*/  MOV R12, R4 ;  /* 0x00000004000c7202 */ /* 0x000fe20000000f00 */
[----:B------:R-:W-:Y:S01]  /*0b90*/  IMAD R0, R10, UR38, RZ ;  /* 0x000000260a007c24 */ /* 0x000fe2000f8e02ff */
[C---:B--2---:R-:W-:Y:S02]  /*0ba0*/  R2UR UR4, R6.reuse ;  /* 0x00000000060472ca */ /* 0x044fe400000e0000 */
        /* <DEDUP_REMOVED lines=14> */
[----:B------:R-:W-:Y:S02]  /*0c90*/  MOV R9, 0x3bbb989d ;  /* 0x3bbb989d00097802 */ /* 0x000fe40000000f00 */
[----:B------:R-:W-:Y:S02]  /*0ca0*/  MOV R11, 0x437c0000 ;  /* 0x437c0000000b7802 */ /* 0x000fe40000000f00 */
        /* <DEDUP_REMOVED lines=26> */
.L_x_14957:
        /* <DEDUP_REMOVED lines=15> */
.L_x_14938:
[----:B------:R-:W-:Y:S05]  /*0f40*/  BSYNC.RECONVERGENT B0 ;  /* 0x0000000000007941 */ /* 0x000fea0003800200 */
.L_x_14937:
        /* <DEDUP_REMOVED lines=13> */
.L_x_14940:
[----:B------:R-:W-:Y:S05]  /*1020*/  BSYNC.RECONVERGENT B0 ;  /* 0x0000000000007941 */ /* 0x000fea0003800200 */
.L_x_14939:
[----:B------:R-:W-:Y:S01]  /*1030*/  IADD3 R19, P0, PT, R8, R17, RZ ;  /* 0x0000001108137210 */ /* 0x000fe20007f1e0ff */
[----:B------:R-:W-:Y:S01]  /*1040*/  IMAD R0, R10, UR42, RZ ;  /* 0x0000002a0a007c24 */ /* 0x000fe2000f8e02ff */
[----:B------:R-:W-:Y:S01]  /*1050*/  MOV R22, R4 ;  /* 0x0000000400167202 */ /* 0x000fe20000000f00 */
[----:B------:R-:W-:Y:S01]  /*1060*/  IMAD.MOV.U32 R23, RZ, RZ, RZ ;  /* 0x000000ffff177224 */ /* 0x000fe200078e00ff */
[----:B------:R-:W-:Y:S01]  /*1070*/  IADD3.X R16, PT, PT, R3, R10, RZ, P0, !PT ;  /* 0x0000000a03107210 */ /* 0x000fe200007fe4ff */
[C---:B------:R-:W-:Y:S01]  /*1080*/  IMAD R15, R17.reuse, UR43, R0 ;  /* 0x0000002b110f7c24 */ /* 0x040fe2000f8e0200 */
[C---:B------:R-:W-:Y:S01]  /*1090*/  R2UR UR4, R6.reuse ;  /* 0x00000000060472ca */ /* 0x040fe200000e0000 */
[--C-:B------:R-:W-:Y:S01]  /*10a0*/  IMAD.WIDE.U32 R12, R17, UR42, R22.reuse ;  /* 0x0000002a110c7c25 */ /* 0x100fe2000f8e0016 */
[C---:B------:R-:W-:Y:S02]  /*10b0*/  R2UR UR5, R7.reuse ;  /* 0x00000000070572ca */ /* 0x040fe400000e0000 */
[----:B------:R-:W-:Y:S01]  /*10c0*/  R2UR UR6, R6 ;  /* 0x00000000060672ca */ /* 0x000fe200000e0000 */
[----:B------:R-:W-:Y:S01]  /*10d0*/  IMAD R0, R16, UR38, RZ ;  /* 0x0000002610007c24 */ /* 0x000fe2000f8e02ff */
[----:B------:R-:W-:Y:S01]  /*10e0*/  R2UR UR7, R7 ;  /* 0x00000000070772ca */ /* 0x000fe200000e0000 */
[----:B------:R-:W-:Y:S01]  /*10f0*/  IMAD.WIDE.U32 R22, R19, UR38, R22 ;  /* 0x0000002613167c25 */ /* 0x000fe2000f8e0016 */
[----:B------:R-:W-:-:S02]  /*1100*/  R2UR UR8, R6 ;  /* 0x00000000060872ca */ /* 0x000fc400000e0000 */
[----:B------:R-:W-:Y:S01]  /*1110*/  R2UR UR9, R7 ;  /* 0x00000000070972ca */ /* 0x000fe200000e0000 */
[----:B------:R-:W-:Y:S01]  /*1120*/  IMAD R17, R19, UR39, R0 ;  /* 0x0000002713117c24 */ /* 0x000fe2000f8e0200 */
[----:B------:R-:W-:Y:S02]  /*1130*/  R2UR UR10, R6 ;  /* 0x00000000060a72ca */ /* 0x000fe400000e0000 */
[----:B------:R-:W-:Y:S02]  /*1140*/  R2UR UR11, R7 ;  /* 0x00000000070b72ca */ /* 0x000fe400000e0000 */
[----:B------:R-:W-:Y:S02]  /*1150*/  IADD3 R15, PT, PT, R13, R15, RZ ;  /* 0x0000000f0d0f7210 */ /* 0x000fe40007ffe0ff */
[----:B------:R-:W-:Y:S02]  /*1160*/  LEA R14, P0, R12, UR40, 0x2 ;  /* 0x000000280c0e7c11 */ /* 0x000fe4000f8010ff */
[----:B------:R-:W-:-:S02]  /*1170*/  LEA R20, P1, R22, UR36, 0x2 ;  /* 0x0000002416147c11 */ /* 0x000fc4000f8210ff */
[----:B------:R-:W-:Y:S02]  /*1180*/  IADD3 R13, PT, PT, R23, R17, RZ ;  /* 0x00000011170d7210 */ /* 0x000fe40007ffe0ff */
        /* <DEDUP_REMOVED lines=38> */
.L_x_14963:
        /* <DEDUP_REMOVED lines=13> */
[----:B0-----:R-:W-:Y:S05]  /*14c0*/  CALL.REL.NOINC `($__internal_305_$__cuda_sm3x_div_rn_noftz_f32_slowpath) ;  /* 0x0000000c00f07944 */ /* 0x001fea0003c00000 */
[----:B------:R-:W-:-:S07]  /*14d0*/  IMAD.MOV.U32 R11, RZ, RZ, R9 ;  /* 0x000000ffff0b7224 */ /* 0x000fce00078e0009 */
.L_x_14943:
[----:B------:R-:W-:Y:S05]  /*14e0*/  BSYNC.RECONVERGENT B0 ;  /* 0x0000000000007941 */ /* 0x000fea0003800200 */
.L_x_14942:
        /* <DEDUP_REMOVED lines=13> */
.L_x_14945:
[----:B------:R-:W-:Y:S05]  /*15c0*/  BSYNC.RECONVERGENT B0 ;  /* 0x0000000000007941 */ /* 0x000fea0003800200 */
.L_x_14944:
        /* <DEDUP_REMOVED lines=8> */
[----:B------:R-:W-:-:S05]  /*1650*/  IMAD.WIDE.U32 R14, R19, UR42, R14 ;  /* 0x0000002a130e7c25 */ /* 0x000fca000f8e000e */
[----:B------:R-:W-:Y:S02]  /*1660*/  IADD3 R13, PT, PT, R15, R13, RZ ;  /* 0x0000000d0f0d7210 */ /* 0x000fe40007ffe0ff */
[----:B------:R-:W-:-:S04]  /*1670*/  LEA R12, P0, R14, UR40, 0x2 ;  /* 0x000000280e0c7c11 */ /* 0x000fc8000f8010ff */
[----:B------:R-:W-:Y:S02]  /*1680*/  LEA.HI.X R13, R14, UR41, R13, 0x2, P0 ;  /* 0x000000290e0d7c11 */ /* 0x000fe400080f140d */
[----:B------:R-:W-:-:S03]  /*1690*/  IADD3 R17, P0, PT, R8, R19, RZ ;  /* 0x0000001308117210 */ /* 0x000fc60007f1e0ff */
[----:B------:R3:W-:Y:S02]  /*16a0*/  STG.E desc[UR4][R12.64], R11 ;  /* 0x0000000b0c007986 */ /* 0x0007e4000c101904 */
[----:B------:R-:W-:Y:S01]  /*16b0*/  IMAD.X R10, R3, 0x1, R16, P0 ;  /* 0x00000001030a7824 */ /* 0x000fe200000e0610 */
[----:B------:R-:W-:Y:S01]  /*16c0*/  ISETP.GE.U32.AND P0, PT, R17, UR44, PT ;  /* 0x0000002c11007c0c */ /* 0x000fe2000bf06070 */
[----:B------:R3:W-:Y:S03]  /*16d0*/  STG.E desc[UR6][R12.64+0x4], R9 ;  /* 0x000004090c007986 */ /* 0x0007e6000c101906 */
[----:B------:R-:W-:-:S13]  /*16e0*/  ISETP.GE.AND.EX P0, PT, R10, UR45, PT, P0 ;  /* 0x0000002d0a007c0c */ /* 0x000fda000bf06300 */
[----:B---3--:R-:W-:Y:S05]  /*16f0*/  @!P0 BRA `(.L_x_14946) ;  /* 0xfffffff4001c8947 */ /* 0x008fea000383ffff */
[----:B------:R-:W-:Y:S05]  /*1700*/  EXIT ;  /* 0x000000000000794d */ /* 0x000fea0003800000 */
.L_x_14931:
[----:B------:R-:W-:Y:S01]  /*1710*/  MOV R12, 0x2 ;  /* 0x00000002000c7802 */ /* 0x000fe20000000f00 */
[----:B------:R-:W-:Y:S01]  /*1720*/  IMAD.MOV.U32 R15, RZ, RZ, -0x1 ;  /* 0xffffffffff0f7424 */ /* 0x000fe200078e00ff */
[----:B------:R-:W-:Y:S01]  /*1730*/  MOV R11, 0x1f ;  /* 0x0000001f000b7802 */ /* 0x000fe20000000f00 */
[----:B------:R-:W-:-:S07]  /*1740*/  IMAD.MOV.U32 R9, RZ, RZ, 0x3bbb989d ;  /* 0x3bbb989dff097424 */ /* 0x000fce00078e00ff */
[----:B0-----:R-:W-:Y:S05]  /*1750*/  WARPSYNC.COLLECTIVE R15, `(.L_x_14947) ;  /* 0x000000000f087348 */ /* 0x001fea0003c00000 */
[----:B------:R1:W2:Y:S02]  /*1760*/  SHFL.BFLY P6, R14, R13, R12, R11 ;  /* 0x0c00000c0d0e7389 */ /* 0x0002a400000c000b */
[----:B012---:R-:W-:Y:S05]  /*1770*/  ENDCOLLECTIVE ;  /* 0x000000000000791b */ /* 0x007fea0003800000 */
.L_x_14947:
[----:B------:R-:W-:Y:S02]  /*1780*/  MOV R12, 0x1 ;  /* 0x00000001000c7802 */ /* 0x000fe40000000f00 */
[----:B------:R-:W-:-:S04]  /*1790*/  FMNMX R0, R13, R14, !PT ;  /* 0x0000000e0d007209 */ /* 0x000fc80007800000 */
[----:B------:R-:W-:-:S07]  /*17a0*/  MOV R13, R0 ;  /* 0x00000000000d7202 */ /* 0x000fce0000000f00 */
[----:B------:R-:W-:Y:S05]  /*17b0*/  WARPSYNC.COLLECTIVE R15, `(.L_x_14948) ;  /* 0x000000000f087348 */ /* 0x000fea0003c00000 */
[----:B------:R0:W1:Y:S02]  /*17c0*/  SHFL.BFLY P6, R14, R13, R12, R11 ;  /* 0x0c00000c0d0e7389 */ /* 0x00006400000c000b */
[----:B01----:R-:W-:Y:S05]  /*17d0*/  ENDCOLLECTIVE ;  /* 0x000000000000791b */ /* 0x003fea0003800000 */
.L_x_14948:
        /* <DEDUP_REMOVED lines=14> */
[----:B------:R-:W-:Y:S01]  /*18c0*/  SHF.L.U32 R9, R14, 0x17, RZ ;  /* 0x000000170e097819 */ /* 0x000fe200000006ff */
[----:B------:R-:W-:Y:S01]  /*18d0*/  FFMA R19, R0, 1.925963033500011079e-08, R11 ;  /* 0x32a5706000137823 */ /* 0x000fe2000000000b */
[----:B------:R-:W-:Y:S01]  /*18e0*/  IMAD.SHL.U32 R0, R22, 0x800000, RZ ;  /* 0x0080000016007824 */ /* 0x000fe200078e00ff */
[----:B------:R-:W-:-:S02]  /*18f0*/  MOV R11, 0x1f ;  /* 0x0000001f000b7802 */ /* 0x000fc40000000f00 */
        /* <DEDUP_REMOVED lines=9> */
.L_x_14949:
[----:B------:R-:W-:Y:S01]  /*1990*/  MOV R12, 0x1 ;  /* 0x00000001000c7802 */ /* 0x000fe20000000f00 */
[----:B------:R-:W-:-:S04]  /*19a0*/  FADD R2, R13, R14 ;  /* 0x0000000e0d027221 */ /* 0x000fc80000000000 */
[----:B------:R-:W-:-:S07]  /*19b0*/  IMAD.MOV.U32 R13, RZ, RZ, R2 ;  /* 0x000000ffff0d7224 */ /* 0x000fce00078e0002 */
[----:B------:R-:W-:Y:S05]  /*19c0*/  WARPSYNC.COLLECTIVE R15, `(.L_x_14950) ;  /* 0x000000000f087348 */ /* 0x000fea0003c00000 */
[----:B------:R0:W1:Y:S02]  /*19d0*/  SHFL.BFLY P6, R14, R13, R12, R11 ;  /* 0x0c00000c0d0e7389 */ /* 0x00006400000c000b */
[----:B01----:R-:W-:Y:S05]  /*19e0*/  ENDCOLLECTIVE ;  /* 0x000000000000791b */ /* 0x003fea0003800000 */
.L_x_14950:
[----:B------:R-:W-:Y:S05]  /*19f0*/  BRA `(.L_x_14951) ;  /* 0xffffffec00907947 */ /* 0x000fea000383ffff */
.L_x_14936:
[----:B------:R-:W-:Y:S01]  /*1a00*/  BSSY B0, `(.L_x_14952) ;  /* 0x0000007000007945 */ /* 0x000fe20003800000 */
[----:B------:R-:W-:Y:S01]  /*1a10*/  MOV R12, 0x2 ;  /* 0x00000002000c7802 */ /* 0x000fe20000000f00 */
[----:B------:R-:W-:Y:S01]  /*1a20*/  IMAD.MOV.U32 R11, RZ, RZ, 0x1f ;  /* 0x0000001fff0b7424 */ /* 0x000fe200078e00ff */
[----:B------:R-:W-:-:S07]  /*1a30*/  MOV R15, 0xffffffff ;  /* 0xffffffff000f7802 */ /* 0x000fce0000000f00 */
[----:B0-----:R-:W-:Y:S05]  /*1a40*/  WARPSYNC.COLLECTIVE R15, `(.L_x_14953) ;  /* 0x000000000f087348 */ /* 0x001fea0003c00000 */
[----:B------:R1:W2:Y:S02]  /*1a50*/  SHFL.BFLY P6, R14, R13, R12, R11 ;  /* 0x0c00000c0d0e7389 */ /* 0x0002a400000c000b */
[----:B012---:R-:W-:Y:S05]  /*1a60*/  ENDCOLLECTIVE ;  /* 0x000000000000791b */ /* 0x007fea0003800000 */
.L_x_14953:
[----:B------:R-:W-:Y:S05]  /*1a70*/  BSYNC B0 ;  /* 0x0000000000007941 */ /* 0x000fea0003800000 */
.L_x_14952:
[----:B------:R-:W-:Y:S01]  /*1a80*/  FMNMX R13, R13, R14, !PT ;  /* 0x0000000e0d0d7209 */ /* 0x000fe20007800000 */
[----:B------:R-:W-:Y:S01]  /*1a90*/  IMAD.MOV.U32 R11, RZ, RZ, 0x1f ;  /* 0x0000001fff0b7424 */ /* 0x000fe200078e00ff */
[----:B------:R-:W-:Y:S01]  /*1aa0*/  MOV R12, 0x1 ;  /* 0x00000001000c7802 */ /* 0x000fe20000000f00 */
[----:B------:R-:W-:Y:S01]  /*1ab0*/  HFMA2 R9, -RZ, RZ, 0.96630859375, -0.0022525787353515625 ;  /* 0x3bbb989dff097431 */ /* 0x000fe200000001ff */
[----:B------:R-:W-:-:S07]  /*1ac0*/  MOV R15, 0xffffffff ;  /* 0xffffffff000f7802 */ /* 0x000fce0000000f00 */
[----:B------:R-:W-:Y:S05]  /*1ad0*/  WARPSYNC.COLLECTIVE R15, `(.L_x_14954) ;  /* 0x000000000f087348 */ /* 0x000fea0003c00000 */
[----:B------:R0:W1:Y:S02]  /*1ae0*/  SHFL.BFLY P6, R14, R13, R12, R11 ;  /* 0x0c00000c0d0e7389 */ /* 0x00006400000c000b */
[----:B01----:R-:W-:Y:S05]  /*1af0*/  ENDCOLLECTIVE ;  /* 0x000000000000791b */ /* 0x003fea0003800000 */
.L_x_14954:
        /* <DEDUP_REMOVED lines=19> */
[----:B0-----:R-:W-:Y:S01]  /*1c30*/  FMUL R9, R2, R11 ;  /* 0x0000000b02097220 */ /* 0x001fe20000400000 */
[----:B------:R-:W-:Y:S01]  /*1c40*/  MOV R11, 0x1f ;  /* 0x0000001f000b7802 */ /* 0x000fe20000000f00 */
[----:B-1----:R-:W-:-:S02]  /*1c50*/  FMUL R0, R0, R13 ;  /* 0x0000000d00007220 */ /* 0x002fc40000400000 */
[----:B------:R-:W-:-:S04]  /*1c60*/  FADD R13, RZ, R9 ;  /* 0x00000009ff0d7221 */ /* 0x000fc80000000000 */
[----:B------:R-:W-:-:S07]  /*1c70*/  FADD R13, R13, R0 ;  /* 0x000000000d0d7221 */ /* 0x000fce0000000000 */
[----:B------:R-:W-:Y:S05]  /*1c80*/  WARPSYNC.COLLECTIVE R15, `(.L_x_14955) ;  /* 0x000000000f087348 */ /* 0x000fea0003c00000 */
[----:B------:R0:W1:Y:S02]  /*1c90*/  SHFL.BFLY P6, R14, R13, R12, R11 ;  /* 0x0c00000c0d0e7389 */ /* 0x00006400000c000b */
[----:B01----:R-:W-:Y:S05]  /*1ca0*/  ENDCOLLECTIVE ;  /* 0x000000000000791b */ /* 0x003fea0003800000 */
.L_x_14955:
[----:B------:R-:W-:Y:S02]  /*1cb0*/  IMAD.MOV.U32 R12, RZ, RZ, 0x1 ;  /* 0x00000001ff0c7424 */ /* 0x000fe400078e00ff */
[----:B------:R-:W-:-:S05]  /*1cc0*/  FADD R2, R13, R14 ;  /* 0x0000000e0d027221 */ /* 0x000fca0000000000 */
[----:B------:R-:W-:-:S07]  /*1cd0*/  MOV R13, R2 ;  /* 0x00000002000d7202 */ /* 0x000fce0000000f00 */
[----:B------:R-:W-:Y:S05]  /*1ce0*/  WARPSYNC.COLLECTIVE R15, `(.L_x_14956) ;  /* 0x000000000f087348 */ /* 0x000fea0003c00000 */
[----:B------:R0:W1:Y:S02]  /*1cf0*/  SHFL.BFLY P6, R14, R13, R12, R11 ;  /* 0x0c00000c0d0e7389 */ /* 0x00006400000c000b */
[----:B01----:R-:W-:Y:S05]  /*1d00*/  ENDCOLLECTIVE ;  /* 0x000000000000791b */ /* 0x003fea0003800000 */
.L_x_14956:
[----:B------:R-:W-:Y:S05]  /*1d10*/  BRA `(.L_x_14957) ;  /* 0xfffffff0004c7947 */ /* 0x000fea000383ffff */
.L_x_14941:
[----:B------:R-:W-:Y:S01]  /*1d20*/  HFMA2 R12, -RZ, RZ, 0, 1.1920928955078125e-07 ;  /* 0x00000002ff0c7431 */ /* 0x000fe200000001ff */
[----:B------:R-:W-:Y:S01]  /*1d30*/  BSSY B0, `(.L_x_14958) ;  /* 0x0000006000007945 */ /* 0x000fe20003800000 */
[----:B------:R-:W-:Y:S01]  /*1d40*/  MOV R11, 0x1f ;  /* 0x0000001f000b7802 */ /* 0x000fe20000000f00 */
[----:B------:R-:W-:-:S07]  /*1d50*/  IMAD.MOV.U32 R15, RZ, RZ, -0x1 ;  /* 0xffffffffff0f7424 */ /* 0x000fce00078e00ff */
[----:B0-----:R-:W-:Y:S05]  /*1d60*/  WARPSYNC.COLLECTIVE R15, `(.L_x_14959) ;  /* 0x000000000f087348 */ /* 0x001fea0003c00000 */
[----:B------:R1:W2:Y:S02]  /*1d70*/  SHFL.BFLY P6, R14, R13, R12, R11 ;  /* 0x0c00000c0d0e7389 */ /* 0x0002a400000c000b */
[----:B012---:R-:W-:Y:S05]  /*1d80*/  ENDCOLLECTIVE ;  /* 0x000000000000791b */ /* 0x007fea0003800000 */
.L_x_14959:
[----:B------:R-:W-:Y:S05]  /*1d90*/  BSYNC B0 ;  /* 0x0000000000007941 */ /* 0x000fea0003800000 */
.L_x_14958:
[----:B------:R-:W-:Y:S01]  /*1da0*/  HFMA2 R12, -RZ, RZ, 0, 5.9604644775390625e-08 ;  /* 0x00000001ff0c7431 */ /* 0x000fe200000001ff */
[----:B------:R-:W-:Y:S01]  /*1db0*/  FMNMX R13, R13, R14, !PT ;  /* 0x0000000e0d0d7209 */ /* 0x000fe20007800000 */
[----:B------:R-:W-:Y:S01]  /*1dc0*/  IMAD.MOV.U32 R15, RZ, RZ, -0x1 ;  /* 0xffffffffff0f7424 */ /* 0x000fe200078e00ff */
[----:B------:R-:W-:Y:S01]  /*1dd0*/  MOV R11, 0x1f ;  /* 0x0000001f000b7802 */ /* 0x000fe20000000f00 */
[----:B------:R-:W-:-:S07]  /*1de0*/  HFMA2 R9, -RZ, RZ, 0.96630859375, -0.0022525787353515625 ;  /* 0x3bbb989dff097431 */ /* 0x000fce00000001ff */
[----:B------:R-:W-:Y:S05]  /*1df0*/  WARPSYNC.COLLECTIVE R15, `(.L_x_14960) ;  /* 0x000000000f087348 */ /* 0x000fea0003c00000 */
[----:B------:R0:W1:Y:S02]  /*1e00*/  SHFL.BFLY P6, R14, R13, R12, R11 ;  /* 0x0c00000c0d0e7389 */ /* 0x00006400000c000b */
[----:B01----:R-:W-:Y:S05]  /*1e10*/  ENDCOLLECTIVE ;  /* 0x000000000000791b */ /* 0x003fea0003800000 */
.L_x_14960:
[----:B------:R-:W-:Y:S01]  /*1e20*/  HFMA2 R12, -RZ, RZ, 0, 1.1920928955078125e-07 ;  /* 0x00000002ff0c7431 */ /* 0x000fe200000001ff */
        /* <DEDUP_REMOVED lines=26> */
.L_x_14961:
[----:B------:R-:W-:Y:S02]  /*1fd0*/  HFMA2 R12, -RZ, RZ, 0, 5.9604644775390625e-08 ;  /* 0x00000001ff0c7431 */ /* 0x000fe400000001ff */
[----:B------:R-:W-:-:S05]  /*1fe0*/  FADD R2, R13, R14 ;  /* 0x0000000e0d027221 */ /* 0x000fca0000000000 */
[----:B------:R-:W-:-:S07]  /*1ff0*/  MOV R13, R2 ;  /* 0x00000002000d7202 */ /* 0x000fce0000000f00 */
[----:B------:R-:W-:Y:S05]  /*2000*/  WARPSYNC.COLLECTIVE R15, `(.L_x_14962) ;  /* 0x000000000f087348 */ /* 0x000fea0003c00000 */
[----:B------:R0:W1:Y:S02]  /*2010*/  SHFL.BFLY P6, R14, R13, R12, R11 ;  /* 0x0c00000c0d0e7389 */ /* 0x00006400000c000b */
[----:B01----:R-:W-:Y:S05]  /*2020*/  ENDCOLLECTIVE ;  /* 0x000000000000791b */ /* 0x003fea0003800000 */
.L_x_14962:
[----:B------:R-:W-:Y:S05]  /*2030*/  BRA `(.L_x_14963) ;  /* 0xfffffff000ec7947 */ /* 0x000fea000383ffff */
        .weak           $__internal_304_$__cuda_sm20_div_u64
        .type           $__internal_304_$__cuda_sm20_div_u64,@function
        .size           $__internal_304_$__cuda_sm20_div_u64,($__internal_305_$__cuda_sm3x_div_rn_noftz_f32_slowpath - $__internal_304_$__cuda_sm20_div_u64)
$__internal_304_$__cuda_sm20_div_u64:
[----:B------:R-:W-:-:S04]  /*2040*/  IMAD.MOV.U32 R9, RZ, RZ, R3 ;  /* 0x000000ffff097224 */ /* 0x000fc800078e0003 */
[----:B------:R-:W0:Y:S08]  /*2050*/  I2F.U64.RP R4, R8 ;  /* 0x0000000800047312 */ /* 0x000e300000309000 */
[----:B0-----:R-:W0:Y:S02]  /*2060*/  MUFU.RCP R4, R4 ;  /* 0x0000000400047308 */ /* 0x001e240000001000 */
[----:B0-----:R-:W-:-:S06]  /*2070*/  IADD3 R6, PT, PT, R4, 0x1ffffffe, RZ ;  /* 0x1ffffffe04067810 */ /* 0x001fcc0007ffe0ff */
        /* <DEDUP_REMOVED lines=19> */
[----:B------:R-:W-:-:S03]  /*21b0*/  IMAD.HI.U32 R12, R13, R7, RZ ;  /* 0x000000070d0c7227 */ /* 0x000fc600078e00ff */
[----:B------:R-:W-:-:S05]  /*21c0*/  IADD3.X R4, PT, PT, RZ, ~R4, RZ, P0, !PT ;  /* 0x80000004ff047210 */ /* 0x000fca00007fe4ff */
[----:B------:R-:W-:-:S04]  /*21d0*/  IMAD.WIDE.U32 R12, P0, R13, R4, R12 ;  /* 0x000000040d0c7225 */ /* 0x000fc8000780000c */
[C---:B------:R-:W-:Y:S02]  /*21e0*/  IMAD R6, R9.reuse, R4, RZ ;  /* 0x0000000409067224 */ /* 0x040fe400078e02ff */
[----:B------:R-:W-:Y:S01]  /*21f0*/  IMAD.HI.U32 R11, P1, R9, R7, R12 ;  /* 0x00000007090b7227 */ /* 0x000fe2000782000c */
[----:B------:R-:W-:-:S03]  /*2200*/  MOV R7, RZ ;  /* 0x000000ff00077202 */ /* 0x000fc60000000f00 */
        /* <DEDUP_REMOVED lines=12> */
[----:B------:R-:W-:Y:S02]  /*22d0*/  IMAD.X R11, RZ, RZ, R4, P1 ;  /* 0x000000ffff0b7224 */ /* 0x000fe400008e0604 */
[----:B------:R-:W-:Y:S01]  /*22e0*/  IMAD R4, R9, R3, R7 ;  /* 0x0000000309047224 */ /* 0x000fe200078e0207 */
[----:B------:R-:W-:-:S03]  /*22f0*/  IADD3 R7, P1, PT, -R6, R5, RZ ;  /* 0x0000000506077210 */ /* 0x000fc60007f3e1ff */
[-C--:B------:R-:W-:Y:S01]  /*2300*/  IMAD R5, R11, R8.reuse, R4 ;  /* 0x000000080b057224 */ /* 0x080fe200078e0204 */
[----:B------:R-:W-:-:S04]  /*2310*/  ISETP.GE.U32.AND P0, PT, R7, R8, PT ;  /* 0x000000080700720c */ /* 0x000fc80003f06070 */
[----:B------:R-:W-:Y:S02]  /*2320*/  IADD3.X R12, PT, PT, ~R5, R2, RZ, P1, !PT ;  /* 0x00000002050c7210 */ /* 0x000fe40000ffe5ff */
[----:B------:R-:W-:Y:S02]  /*2330*/  IADD3 R2, P1, PT, R9, 0x1, RZ ;  /* 0x0000000109027810 */ /* 0x000fe40007f3e0ff */
[----:B------:R-:W-:Y:S02]  /*2340*/  IADD3 R5, P2, PT, -R8, R7, RZ ;  /* 0x0000000708057210 */ /* 0x000fe40007f5e1ff */
[----:B------:R-:W-:Y:S01]  /*2350*/  ISETP.GE.U32.AND.EX P0, PT, R12, R3, PT, P0 ;  /* 0x000000030c00720c */ /* 0x000fe20003f06100 */
[----:B------:R-:W-:Y:S01]  /*2360*/  IMAD.X R4, RZ, RZ, R11, P1 ;  /* 0x000000ffff047224 */ /* 0x000fe200008e060b */
[----:B------:R-:W-:Y:S02]  /*2370*/  IADD3.X R6, PT, PT, ~R3, R12, RZ, P2, !PT ;  /* 0x0000000c03067210 */ /* 0x000fe400017fe5ff */
[----:B------:R-:W-:-:S02]  /*2380*/  SEL R5, R5, R7, P0 ;  /* 0x0000000705057207 */ /* 0x000fc40000000000 */
[----:B------:R-:W-:Y:S02]  /*2390*/  SEL R9, R2, R9, P0 ;  /* 0x0000000902097207 */ /* 0x000fe40000000000 */
[----:B------:R-:W-:Y:S02]  /*23a0*/  SEL R6, R6, R12, P0 ;  /* 0x0000000c06067207 */ /* 0x000fe40000000000 */
[----:B------:R-:W-:Y:S02]  /*23b0*/  SEL R4, R4, R11, P0 ;  /* 0x0000000b04047207 */ /* 0x000fe40000000000 */
[----:B------:R-:W-:Y:S01]  /*23c0*/  ISETP.GE.U32.AND P0, PT, R5, R8, PT ;  /* 0x000000080500720c */ /* 0x000fe20003f06070 */
[----:B------:R-:W-:Y:S01]  /*23d0*/  IMAD.MOV.U32 R5, RZ, RZ, 0x0 ;  /* 0x00000000ff057424 */ /* 0x000fe200078e00ff */
[----:B------:R-:W-:Y:S02]  /*23e0*/  IADD3 R2, P2, PT, R9, 0x1, RZ ;  /* 0x0000000109027810 */ /* 0x000fe40007f5e0ff */
[----:B------:R-:W-:-:S02]  /*23f0*/  ISETP.GE.U32.AND.EX P0, PT, R6, R3, PT, P0 ;  /* 0x000000030600720c */ /* 0x000fc40003f06100 */
[-C--:B------:R-:W-:Y:S02]  /*2400*/  IADD3.X R7, PT, PT, RZ, R4.reuse, RZ, P2, !PT ;  /* 0x00000004ff077210 */ /* 0x080fe400017fe4ff */
[----:B------:R-:W-:Y:S02]  /*2410*/  ISETP.NE.U32.AND P1, PT, R8, RZ, PT ;  /* 0x000000ff0800720c */ /* 0x000fe40003f25070 */
[----:B------:R-:W-:Y:S02]  /*2420*/  SEL R7, R7, R4, P0 ;  /* 0x0000000407077207 */ /* 0x000fe40000000000 */
[----:B------:R-:W-:Y:S02]  /*2430*/  MOV R4, R0 ;  /* 0x0000000000047202 */ /* 0x000fe40000000f00 */
[----:B------:R-:W-:Y:S02]  /*2440*/  ISETP.NE.AND.EX P1, PT, R3, RZ, PT, P1 ;  /* 0x000000ff0300720c */ /* 0x000fe40003f25310 */
[----:B------:R-:W-:-:S02]  /*2450*/  SEL R2, R2, R9, P0 ;  /* 0x0000000902027207 */ /* 0x000fc40000000000 */
[----:B------:R-:W-:Y:S02]  /*2460*/  SEL R7, R7, 0xffffffff, P1 ;  /* 0xffffffff07077807 */ /* 0x000fe40000800000 */
[----:B------:R-:W-:Y:S01]  /*2470*/  SEL R2, R2, 0xffffffff, P1 ;  /* 0xffffffff02027807 */ /* 0x000fe20000800000 */
[----:B------:R-:W-:Y:S06]  /*2480*/  RET.REL.NODEC R4 `(_ZN7oneflow4cuda7softmax15SoftmaxWarpImplI10SimpleLoadIffE11SimpleStoreIffEfLi2ELi2ELi4ELi1ELb0ELNS1_9AlgorithmE0EEEvT_T0_ll) ;  /* 0xffffffd804dc7950 */ /* 0x000fec0003c3ffff */
        .weak           $__internal_305_$__cuda_sm3x_div_rn_noftz_f32_slowpath
        .type           $__internal_305_$__cuda_sm3x_div_rn_noftz_f32_slowpath,@function
        .size           $__internal_305_$__cuda_sm3x_div_rn_noftz_f32_slowpath,(.L_x_15622 - $__internal_305_$__cuda_sm3x_div_rn_noftz_f32_slowpath)
$__internal_305_$__cuda_sm3x_div_rn_noftz_f32_slowpath:
        /* <DEDUP_REMOVED lines=34> */
.L_x_14965:
        /* <DEDUP_REMOVED lines=51> */
.L_x_14972:
[----:B------:R-:W-:-:S04]  /*29e0*/  LOP3.LUT R2, R2, 0x80000000, RZ, 0xc0, !PT ;  /* 0x8000000002027812 */ /* 0x000fc800078ec0ff */
[----:B------:R-:W-:Y:S01]  /*29f0*/  LOP3.LUT R2, R2, 0x7f800000, RZ, 0xfc, !PT ;  /* 0x7f80000002027812 */ /* 0x000fe200078efcff */
[----:B------:R-:W-:Y:S06]  /*2a00*/  BRA `(.L_x_14973) ;  /* 0x0000000000047947 */ /* 0x000fec0003800000 */
.L_x_14971:
[----:B------:R-:W-:-:S07]  /*2a10*/  IMAD R2, R22, 0x800000, R2 ;  /* 0x0080000016027824 */ /* 0x000fce00078e0202 */
.L_x_14973:
[----:B------:R-:W-:Y:S05]  /*2a20*/  BSYNC.RECONVERGENT B3 ;  /* 0x0000000000037941 */ /* 0x000fea0003800200 */
.L_x_14970:
[----:B------:R-:W-:Y:S05]  /*2a30*/  BRA `(.L_x_14974) ;  /* 0x0000000000207947 */ /* 0x000fea0003800000 */
.L_x_14969:
[----:B------:R-:W-:-:S04]  /*2a40*/  LOP3.LUT R2, R9, 0x80000000, R2, 0x48, !PT ;  /* 0x8000000009027812 */ /* 0x000fc800078e4802 */
[----:B------:R-:W-:Y:S01]  /*2a50*/  LOP3.LUT R2, R2, 0x7f800000, RZ, 0xfc, !PT ;  /* 0x7f80000002027812 */ /* 0x000fe200078efcff */
[----:B------:R-:W-:Y:S06]  /*2a60*/  BRA `(.L_x_14974) ;  /* 0x0000000000147947 */ /* 0x000fec0003800000 */
.L_x_14968:
[----:B------:R-:W-:Y:S01]  /*2a70*/  LOP3.LUT R2, R9, 0x80000000, R2, 0x48, !PT ;  /* 0x8000000009027812 */ /* 0x000fe200078e4802 */
[----:B------:R-:W-:Y:S06]  /*2a80*/  BRA `(.L_x_14974) ;  /* 0x00000000000c7947 */ /* 0x000fec0003800000 */
.L_x_14967:
[----:B------:R-:W0:Y:S01]  /*2a90*/  MUFU.RSQ R2, -QNAN ;  /* 0xffc0000000027908 */ /* 0x000e220000001400 */
[----:B------:R-:W-:Y:S05]  /*2aa0*/  BRA `(.L_x_14974) ;  /* 0x0000000000047947 */ /* 0x000fea0003800000 */
.L_x_14966:
[----:B------:R-:W-:-:S07]  /*2ab0*/  FADD.FTZ R2, R2, R9 ;  /* 0x0000000902027221 */ /* 0x000fce0000010000 */
.L_x_14974:
[----:B------:R-:W-:Y:S05]  /*2ac0*/  BSYNC.RECONVERGENT B2 ;  /* 0x0000000000027941 */ /* 0x000fea0003800200 */
.L_x_14964:
[----:B------:R-:W-:Y:S01]  /*2ad0*/  HFMA2 R13, -RZ, RZ, 0, 0 ;  /* 0x00000000ff0d7431 */ /* 0x000fe200000001ff */
[----:B0-----:R-:W-:-:S03]  /*2ae0*/  MOV R9, R2 ;  /* 0x0000000200097202 */ /* 0x001fc60000000f00 */
[----:B------:R-:W-:Y:S05]  /*2af0*/  RET.REL.NODEC R12 `(_ZN7oneflow4cuda7softmax15SoftmaxWarpImplI10SimpleLoadIffE11SimpleStoreIffEfLi2ELi2ELi4ELi1ELb0ELNS1_9AlgorithmE0EEEvT_T0_ll) ;  /* 0xffffffd40c407950 */ /* 0x000fea0003c3ffff */
.L_x_14975:
        /* <DEDUP_REMOVED lines=16> */
.L_x_15622:


//--------------------- .text._ZN7oneflow4cuda7softmax15SoftmaxWarpImplI10SimpleLoadIffE11SimpleStoreIffEfLi2ELi2ELi4ELi2ELb1ELNS1_9AlgorithmE0EEEvT_T0_ll --------------------------
	.section	.text._ZN7oneflow4cuda7softmax15SoftmaxWarpImplI10SimpleLoadIffE11SimpleStoreIffEfLi2ELi2ELi4ELi2ELb1ELNS1_9AlgorithmE0EEEvT_T0_ll,"ax",@progbits
	.align	128
        .global         _ZN7oneflow4cuda7softmax15SoftmaxWarpImplI10SimpleLoadIffE11SimpleStoreIffEfLi2ELi2ELi4ELi2ELb1ELNS1_9AlgorithmE0EEEvT_T0_ll
        .type           _ZN7oneflow4cuda7softmax15SoftmaxWarpImplI10SimpleLoadIffE11SimpleStoreIffEfLi2ELi2ELi4ELi2ELb1ELNS1_9AlgorithmE0EEEvT_T0_ll,@function
        .size           _ZN7oneflow4cuda7softmax15SoftmaxWarpImplI10SimpleLoadIffE11SimpleStoreIffEfLi2ELi2ELi4ELi2ELb1ELNS1_9AlgorithmE0EEEvT_T0_ll,(.L_x_15623 - _ZN7oneflow4cuda7softmax15SoftmaxWarpImplI10SimpleLoadIffE11SimpleStoreIffEfLi2ELi2ELi4ELi2ELb1ELNS1_9AlgorithmE0EEEvT_T0_ll)
        .other          _ZN7oneflow4cuda7softmax15SoftmaxWarpImplI10SimpleLoadIffE11SimpleStoreIffEfLi2ELi2ELi4ELi2ELb1ELNS1_9AlgorithmE0EEEvT_T0_ll,@"STO_CUDA_ENTRY STV_DEFAULT"
_ZN7oneflow4cuda7softmax15SoftmaxWarpImplI10SimpleLoadIffE11SimpleStoreIffEfLi2ELi2ELi4ELi2ELb1ELNS1_9AlgorithmE0EEEvT_T0_ll:
.text._ZN7oneflow4cuda7softmax15SoftmaxWarpImplI10SimpleLoadIffE11SimpleStoreIffEfLi2ELi2ELi4ELi2ELb1ELNS1_9AlgorithmE0EEEvT_T0_ll:
        /* <DEDUP_REMOVED lines=24> */
.L_x_14976:
        /* <DEDUP_REMOVED lines=17> */
.L_x_14990:
[----:B------:R-:W-:Y:S01]  /*0290*/  ISETP.GE.U32.AND P0, PT, R10, UR40, PT ;  /* 0x000000280a007c0c */ /* 0x000fe2000bf06070 */
[----:B-1----:R-:W1:Y:S01]  /*02a0*/  LDC.64 R20, c[0x0][0x388] ;  /* 0x0000e200ff147b82 */ /* 0x002e620000000a00 */
[----:B------:R-:W-:Y:S02]  /*02b0*/  IMAD.MOV.U32 R25, RZ, RZ, -0x800000 ;  /* 0xff800000ff197424 */ /* 0x000fe400078e00ff */
[----:B------:R-:W-:-:S05]  /*02c0*/  ISETP.GE.AND.EX P0, PT, RZ, UR41, PT, P0 ;  /* 0x00000029ff007c0c */ /* 0x000fca000bf06300 */
[----:B------:R-:W4:Y:S08]  /*02d0*/  LDC.64 R2, c[0x0][0x388] ;  /* 0x0000e200ff027b82 */ /* 0x000f300000000a00 */
[----:B------:R-:W1:Y:S01]  /*02e0*/  @!P0 LDC.64 R12, c[0x0][0x388] ;  /* 0x0000e200ff0c8b82 */ /* 0x000e620000000a00 */
[----:B------:R-:W-:Y:S02]  /*02f0*/  @!P0 MOV R11, RZ ;  /* 0x000000ff000b8202 */ /* 0x000fe40000000f00 */
[----:B--2---:R-:W-:-:S02]  /*0300*/  @!P0 R2UR UR4, R8 ;  /* 0x00000000080482ca */ /* 0x004fc400000e0000 */
[C---:B------:R-:W-:Y:S02]  /*0310*/  @!P0 R2UR UR5, R9.reuse ;  /* 0x00000000090582ca */ /* 0x040fe400000e0000 */
[C---:B------:R-:W-:Y:S01]  /*0320*/  @!P0 R2UR UR6, R8.reuse ;  /* 0x00000000080682ca */ /* 0x040fe200000e0000 */
[----:B------:R-:W2:Y:S01]  /*0330*/  LDC.64 R4, c[0x0][0x380] ;  /* 0x0000e000ff047b82 */ /* 0x000ea20000000a00 */
[C---:B------:R-:W-:Y:S02]  /*0340*/  @!P0 R2UR UR7, R9.reuse ;  /* 0x00000000090782ca */ /* 0x040fe400000e0000 */
[C---:B------:R-:W-:Y:S02]  /*0350*/  @!P0 R2UR UR8, R8.reuse ;  /* 0x00000000080882ca */ /* 0x040fe400000e0000 */
[----:B------:R-:W-:Y:S02]  /*0360*/  @!P0 R2UR UR9, R9 ;  /* 0x00000000090982ca */ /* 0x000fe400000e0000 */
[----:B------:R-:W-:Y:S01]  /*0370*/  @!P0 R2UR UR10, R8 ;  /* 0x00000000080a82ca */ /* 0x000fe200000e0000 */
[----:B------:R-:W5:Y:S01]  /*0380*/  LDC.64 R14, c[0x0][0x380] ;  /* 0x0000e000ff0e7b82 */ /* 0x000f620000000a00 */
[----:B----4-:R-:W-:Y:S01]  /*0390*/  @!P0 IMAD R18, R17, R2, RZ ;  /* 0x0000000211128224 */ /* 0x010fe200078e02ff */
[----:B------:R-:W-:Y:S01]  /*03a0*/  @!P0 R2UR UR11, R9 ;  /* 0x00000000090b82ca */ /* 0x000fe200000e0000 */
[----:B-1----:R-:W-:-:S04]  /*03b0*/  @!P0 IMAD.WIDE.U32 R12, R19, R20, R12 ;  /* 0x00000014130c8225 */ /* 0x002fc800078e000c */
[----:B------:R-:W-:Y:S01]  /*03c0*/  @!P0 IMAD R20, R17, R20, RZ ;  /* 0x0000001411148224 */ /* 0x000fe200078e02ff */
[----:B------:R-:W-:-:S03]  /*03d0*/  @!P0 IADD3 R0, P1, PT, R10, R12, RZ ;  /* 0x0000000c0a008210 */ /* 0x000fc60007f3e0ff */
[C---:B------:R-:W-:Y:S02]  /*03e0*/  @!P0 IMAD R23, R19.reuse, R21, R20 ;  /* 0x0000001513178224 */ /* 0x040fe400078e0214 */
[C---:B------:R-:W-:Y:S02]  /*03f0*/  @!P0 IMAD R21, R19.reuse, R3, R18 ;  /* 0x0000000313158224 */ /* 0x040fe400078e0212 */
[----:B------:R-:W-:-:S04]  /*0400*/  @!P0 IMAD.WIDE.U32 R2, R19, R2, R10 ;  /* 0x0000000213028225 */ /* 0x000fc800078e000a */
[----:B------:R-:W-:Y:S01]  /*0410*/  @!P0 IMAD.X R12, R23, 0x1, R13, P1 ;  /* 0x00000001170c8824 */ /* 0x000fe200008e060d */
[----:B------:R-:W-:Y:S01]  /*0420*/  @!P0 IADD3 R3, PT, PT, R3, R21, RZ ;  /* 0x0000001503038210 */ /* 0x000fe20007ffe0ff */
[----:B------:R-:W-:Y:S01]  /*0430*/  IMAD.MOV.U32 R20, RZ, RZ, -0x800000 ;  /* 0xff800000ff147424 */ /* 0x000fe200078e00ff */
[----:B--2---:R-:W-:Y:S02]  /*0440*/  @!P0 LEA R4, P1, R2, R4, 0x2 ;  /* 0x0000000402048211 */ /* 0x004fe400078210ff */
[----:B-----5:R-:W-:Y:S02]  /*0450*/  @!P0 LEA R14, P2, R0, R14, 0x2 ;  /* 0x0000000e000e8211 */ /* 0x020fe400078410ff */
[----:B------:R-:W-:Y:S02]  /*0460*/  MOV R23, 0xff800000 ;  /* 0xff80000000177802 */ /* 0x000fe40000000f00 */
[----:B------:R-:W-:Y:S02]  /*0470*/  MOV R21, 0xff800000 ;  /* 0xff80000000157802 */ /* 0x000fe40000000f00 */
[----:B------:R-:W-:-:S02]  /*0480*/  @!P0 LEA.HI.X R5, R2, R5, R3, 0x2, P1 ;  /* 0x0000000502058211 */ /* 0x000fc400008f1403 */
[----:B------:R-:W-:-:S03]  /*0490*/  @!P0 LEA.HI.X R15, R0, R15, R12, 0x2, P2 ;  /* 0x0000000f000f8211 */ /* 0x000fc600010f140c */
[----:B------:R-:W2:Y:S04]  /*04a0*/  @!P0 LDG.E R25, desc[UR4][R4.64] ;  /* 0x0000000404198981 */ /* 0x000ea8000c1e1900 */
[----:B------:R-:W2:Y:S04]  /*04b0*/  @!P0 LDG.E R23, desc[UR6][R4.64+0x4] ;  /* 0x0000040604178981 */ /* 0x000ea8000c1e1900 */
[----:B------:R-:W4:Y:S04]  /*04c0*/  @!P0 LDG.E R20, desc[UR8][R14.64] ;  /* 0x000000080e148981 */ /* 0x000f28000c1e1900 */
[----:B------:R-:W4:Y:S01]  /*04d0*/  @!P0 LDG.E R21, desc[UR10][R14.64+0x4] ;  /* 0x0000040a0e158981 */ /* 0x000f22000c1e1900 */
[----:B------:R-:W-:Y:S01]  /*04e0*/  UMOV UR4, 0xffffffff ;  /* 0xffffffff00047882 */ /* 0x000fe20000000000 */
[----:B------:R-:W-:Y:S01]  /*04f0*/  IMAD.MOV.U32 R13, RZ, RZ, -0x800000 ;  /* 0xff800000ff0d7424 */ /* 0x000fe200078e00ff */
[----:B------:R-:W-:-:S02]  /*0500*/  MOV R2, 0xff800000 ;  /* 0xff80000000027802 */ /* 0x000fc40000000f00 */
[----:B--2---:R-:W-:Y:S02]  /*0510*/  @!P0 FMNMX3 R13, R25, -INF , R23, !PT ;  /* 0xff800000190d8876 */ /* 0x004fe40007800017 */
[----:B----4-:R-:W-:Y:S01]  /*0520*/  @!P0 FMNMX3 R2, R20, -INF , R21, !PT ;  /* 0xff80000014028876 */ /* 0x010fe20007800015 */
        /* <DEDUP_REMOVED lines=39> */
[----:B------:R-:W4:Y:S01]  /*07a0*/  MUFU.EX2 R5, R5 ;  /* 0x0000000500057308 */ /* 0x000f220000000800 */
[----:B-1----:R-:W-:Y:S01]  /*07b0*/  FMUL R4, R2, R13 ;  /* 0x0000000d02047220 */ /* 0x002fe20000400000 */
[----:B------:R-:W-:Y:S01]  /*07c0*/  IMAD.SHL.U32 R2, R3, 0x800000, RZ ;  /* 0x0080000003027824 */ /* 0x000fe200078e00ff */
[----:B------:R-:W-:Y:S02]  /*07d0*/  SHF.L.U32 R3, R11, 0x17, RZ ;  /* 0x000000170b037819 */ /* 0x000fe400000006ff */
        /* <DEDUP_REMOVED lines=13> */
[----:B------:R1:W4:Y:S02]  /*08b0*/  SHFL.BFLY PT, R14, R21, 0x1, 0x1f ;  /* 0x0c201f00150e7f89 */ /* 0x00032400000e0000 */
[----:B-12---:R-:W-:-:S07]  /*08c0*/  FADD R5, R20, R5 ;  /* 0x0000000514057221 */ /* 0x006fce0000000000 */
.L_x_15000:
        /* <DEDUP_REMOVED lines=11> */
[----:B0--3--:R-:W-:Y:S05]  /*0980*/  CALL.REL.NOINC `($__internal_306_$__cuda_sm3x_div_rn_noftz_f32_slowpath) ;  /* 0x0000000800e87944 */ /* 0x009fea0003c00000 */
[----:B------:R-:W-:-:S07]  /*0990*/  IMAD.MOV.U32 R11, RZ, RZ, R4 ;  /* 0x000000ffff0b7224 */ /* 0x000fce00078e0004 */
.L_x_14979:
[----:B------:R-:W-:Y:S05]  /*09a0*/  BSYNC.RECONVERGENT B0 ;  /* 0x0000000000007941 */ /* 0x000fea0003800200 */
.L_x_14978:
        /* <DEDUP_REMOVED lines=11> */
[----:B0--3--:R-:W-:Y:S05]  /*0a60*/  CALL.REL.NOINC `($__internal_306_$__cuda_sm3x_div_rn_noftz_f32_slowpath) ;  /* 0x0000000800b07944 */ /* 0x009fea0003c00000 */
[----:B------:R-:W-:-:S07]  /*0a70*/  IMAD.MOV.U32 R15, RZ, RZ, R4 ;  /* 0x000000ffff0f7224 */ /* 0x000fce00078e0004 */
.L_x_14981:
[----:B------:R-:W-:Y:S05]  /*0a80*/  BSYNC.RECONVERGENT B0 ;  /* 0x0000000000007941 */ /* 0x000fea0003800200 */
.L_x_14980:
        /* <DEDUP_REMOVED lines=24> */
.L_x_14983:
[----:B------:R-:W-:Y:S05]  /*0c10*/  BSYNC.RECONVERGENT B0 ;  /* 0x0000000000007941 */ /* 0x000fea0003800200 */
.L_x_14982:
[----:B------:R-:W-:Y:S01]  /*0c20*/  BSSY.RECONVERGENT B0, `(.L_x_14984) ;  /* 0x0000008000007945 */ /* 0x000fe20003800200 */
[----:B------:R-:W-:-:S03]  /*0c30*/  FFMA R0, R21, R18, R0 ;  /* 0x0000001215007223 */ /* 0x000fc60000000000 */
[----:B------:R-:W-:Y:S05]  /*0c40*/  @!P2 BRA `(.L_x_14985) ;  /* 0x000000000014a947 */ /* 0x000fea0003800000 */
[----:B------:R-:W-:Y:S02]  /*0c50*/  MOV R4, R2 ;  /* 0x0000000200047202 */ /* 0x000fe40000000f00 */
[----:B------:R-:W-:Y:S02]  /*0c60*/  MOV R5, R14 ;  /* 0x0000000e00057202 */ /* 0x000fe40000000f00 */
[----:B-1----:R-:W-:-:S07]  /*0c70*/  MOV R12, 0xc90 ;  /* 0x00000c90000c7802 */ /* 0x002fce0000000f00 */
[----:B0--3--:R-:W-:Y:S05]  /*0c80*/  CALL.REL.NOINC `($__internal_306_$__cuda_sm3x_div_rn_noftz_f32_slowpath) ;  /* 0x0000000800287944 */ /* 0x009fea0003c00000 */
[----:B------:R-:W-:-:S07]  /*0c90*/  IMAD.MOV.U32 R0, RZ, RZ, R4 ;  /* 0x000000ffff007224 */ /* 0x000fce00078e0004 */
.L_x_14985:
[----:B------:R-:W-:Y:S05]  /*0ca0*/  BSYNC.RECONVERGENT B0 ;  /* 0x0000000000007941 */ /* 0x000fea0003800200 */
.L_x_14984:
        /* <DEDUP_REMOVED lines=9> */
[----:B------:R-:W-:Y:S02]  /*0d40*/  MOV R4, R3 ;  /* 0x0000000300047202 */ /* 0x000fe40000000f00 */
[----:B------:R-:W-:Y:S02]  /*0d50*/  MOV R5, R14 ;  /* 0x0000000e00057202 */ /* 0x000fe40000000f00 */
[----:B------:R-:W-:-:S07]  /*0d60*/  MOV R12, 0xd80 ;  /* 0x00000d80000c7802 */ /* 0x000fce0000000f00 */
[----:B0--3--:R-:W-:Y:S05]  /*0d70*/  CALL.REL.NOINC `($__internal_306_$__cuda_sm3x_div_rn_noftz_f32_slowpath) ;  /* 0x0000000400ec7944 */ /* 0x009fea0003c00000 */
[----:B------:R-:W-:-:S07]  /*0d80*/  IMAD.MOV.U32 R5, RZ, RZ, R4 ;  /* 0x000000ffff057224 */ /* 0x000fce00078e0004 */
.L_x_14987:
[----:B------:R-:W-:Y:S05]  /*0d90*/  BSYNC.RECONVERGENT B0 ;  /* 0x0000000000007941 */ /* 0x000fea0003800200 */
.L_x_14986:
        /* <DEDUP_REMOVED lines=15> */
.L_x_14989:
[----:B------:R-:W-:Y:S05]  /*0e90*/  BSYNC.RECONVERGENT B0 ;  /* 0x0000000000007941 */ /* 0x000fea0003800200 */
.L_x_14988:
[----:B------:R-:W-:-:S04]  /*0ea0*/  IADD3 R19, P0, PT, R16, R19, RZ ;  /* 0x0000001310137210 */ /* 0x000fc80007f1e0ff */
[----:B------:R-:W-:Y:S02]  /*0eb0*/  LEA.HI.X.SX32 R17, R16, R17, 0x1, P0 ;  /* 0x0000001110117211 */ /* 0x000fe400000f0eff */
[----:B------:R-:W-:-:S04]  /*0ec0*/  ISETP.GE.U32.AND P0, PT, R19, UR42, PT ;  /* 0x0000002a13007c0c */ /* 0x000fc8000bf06070 */
[----:B------:R-:W-:-:S13]  /*0ed0*/  ISETP.GE.AND.EX P0, PT, R17, UR43, PT, P0 ;  /* 0x0000002b11007c0c */ /* 0x000fda000bf06300 */
[----:B------:R-:W-:Y:S05]  /*0ee0*/  @!P0 BRA `(.L_x_14990) ;  /* 0xfffffff000e88947 */ /* 0x000fea000383ffff */
[----:B------:R-:W-:Y:S05]  /*0ef0*/  EXIT ;  /* 0x000000000000794d */ /* 0x000fea0003800000 */
.L_x_14977:
[----:B------:R-:W-:Y:S01]  /*0f00*/  HFMA2 R12, -RZ, RZ, 0, 1.1920928955078125e-07 ;  /* 0x00000002ff0c7431 */ /* 0x000fe200000001ff */
[----:B------:R-:W-:Y:S01]  /*0f10*/  BSSY B0, `(.L_x_14991) ;  /* 0x0000006000007945 */ /* 0x000fe20003800000 */
[----:B------:R-:W-:Y:S01]  /*0f20*/  IMAD.MOV.U32 R11, RZ, RZ, 0x1f ;  /* 0x0000001fff0b7424 */ /* 0x000fe200078e00ff */
[----:B------:R-:W-:-:S07]  /*0f30*/  MOV R15, 0xffffffff ;  /* 0xffffffff000f7802 */ /* 0x000fce0000000f00 */
[----:B0--3--:R-:W-:Y:S05]  /*0f40*/  WARPSYNC.COLLECTIVE R15, `(.L_x_14992) ;  /* 0x000000000f087348 */ /* 0x009fea0003c00000 */
[----:B------:R1:W2:Y:S02]  /*0f50*/  SHFL.BFLY P6, R14, R13, R12, R11 ;  /* 0x0c00000c0d0e7389 */ /* 0x0002a400000c000b */
[----:B0123--:R-:W-:Y:S05]  /*0f60*/  ENDCOLLECTIVE ;  /* 0x000000000000791b */ /* 0x00ffea0003800000 */
.L_x_14992:
[----:B------:R-:W-:Y:S05]  /*0f70*/  BSYNC B0 ;  /* 0x0000000000007941 */ /* 0x000fea0003800000 */
.L_x_14991:
        /* <DEDUP_REMOVED lines=8> */
.L_x_14993:
[----:B------:R-:W-:Y:S01]  /*1000*/  HFMA2 R12, -RZ, RZ, 0, 1.1920928955078125e-07 ;  /* 0x00000002ff0c7431 */ /* 0x000fe200000001ff */
[----:B------:R-:W-:Y:S01]  /*1010*/  MOV R13, R2 ;  /* 0x00000002000d7202 */ /* 0x000fe20000000f00 */
[----:B------:R-:W-:-:S07]  /*1020*/  IMAD.MOV.U32 R4, RZ, RZ, R14 ;  /* 0x000000ffff047224 */ /* 0x000fce00078e000e */
[----:B------:R-:W-:Y:S05]  /*1030*/  WARPSYNC.COLLECTIVE R15, `(.L_x_14994) ;  /* 0x000000000f087348 */ /* 0x000fea0003c00000 */
[----:B------:R0:W1:Y:S02]  /*1040*/  SHFL.BFLY P6, R14, R13, R12, R11 ;  /* 0x0c00000c0d0e7389 */ /* 0x00006400000c000b */
[----:B01----:R-:W-:Y:S05]  /*1050*/  ENDCOLLECTIVE ;  /* 0x000000000000791b */ /* 0x003fea0003800000 */
.L_x_14994:
        /* <DEDUP_REMOVED lines=14> */
.L_x_14995:
        /* <DEDUP_REMOVED lines=37> */
.L_x_14996:
        /* <DEDUP_REMOVED lines=11> */
.L_x_14997:
[----:B------:R-:W-:Y:S01]  /*1440*/  MOV R13, R18 ;  /* 0x00000012000d7202 */ /* 0x000fe20000000f00 */
[----:B------:R-:W-:Y:S01]  /*1450*/  IMAD.MOV.U32 R12, RZ, RZ, 0x2 ;  /* 0x00000002ff0c7424 */ /* 0x000fe200078e00ff */
[----:B------:R-:W-:-:S07]  /*1460*/  MOV R5, R14 ;  /* 0x0000000e00057202 */ /* 0x000fce0000000f00 */
[----:B------:R-:W-:Y:S05]  /*1470*/  WARPSYNC.COLLECTIVE R15, `(.L_x_14998) ;  /* 0x000000000f087348 */ /* 0x000fea0003c00000 */
[----:B------:R0:W1:Y:S02]  /*1480*/  SHFL.BFLY P6, R14, R13, R12, R11 ;  /* 0x0c00000c0d0e7389 */ /* 0x00006400000c000b */
[----:B01----:R-:W-:Y:S05]  /*1490*/  ENDCOLLECTIVE ;  /* 0x000000000000791b */ /* 0x003fea0003800000 */
.L_x_14998:
        /* <DEDUP_REMOVED lines=8> */
.L_x_14999:
[----:B------:R-:W-:Y:S05]  /*1520*/  BRA `(.L_x_15000) ;  /* 0xfffffff000e87947 */ /* 0x000fea000383ffff */
        .weak           $__internal_306_$__cuda_sm3x_div_rn_noftz_f32_slowpath
        .type           $__internal_306_$__cuda_sm3x_div_rn_noftz_f32_slowpath,@function
        .size           $__internal_306_$__cuda_sm3x_div_rn_noftz_f32_slowpath,(.L_x_15623 - $__internal_306_$__cuda_sm3x_div_rn_noftz_f32_slowpath)
$__internal_306_$__cuda_sm3x_div_rn_noftz_f32_slowpath:
        /* <DEDUP_REMOVED lines=35> */
.L_x_15002:
        /* <DEDUP_REMOVED lines=51> */
.L_x_15009:
[----:B------:R-:W-:-:S04]  /*1a90*/  LOP3.LUT R4, R4, 0x80000000, RZ, 0xc0, !PT ;  /* 0x8000000004047812 */ /* 0x000fc800078ec0ff */
[----:B------:R-:W-:Y:S01]  /*1aa0*/  LOP3.LUT R4, R4, 0x7f800000, RZ, 0xfc, !PT ;  /* 0x7f80000004047812 */ /* 0x000fe200078efcff */
[----:B------:R-:W-:Y:S06]  /*1ab0*/  BRA `(.L_x_15010) ;  /* 0x0000000000047947 */ /* 0x000fec0003800000 */
.L_x_15008:
[----:B------:R-:W-:-:S07]  /*1ac0*/  LEA R4, R18, R4, 0x17 ;  /* 0x0000000412047211 */ /* 0x000fce00078eb8ff */
.L_x_15010:
[----:B------:R-:W-:Y:S05]  /*1ad0*/  BSYNC.RECONVERGENT B2 ;  /* 0x0000000000027941 */ /* 0x000fea0003800200 */
.L_x_15007:
[----:B------:R-:W-:Y:S05]  /*1ae0*/  BRA `(.L_x_15011) ;  /* 0x0000000000207947 */ /* 0x000fea0003800000 */
.L_x_15006:
[----:B------:R-:W-:-:S04]  /*1af0*/  LOP3.LUT R4, R21, 0x80000000, R4, 0x48, !PT ;  /* 0x8000000015047812 */ /* 0x000fc800078e4804 */
[----:B------:R-:W-:Y:S01]  /*1b00*/  LOP3.LUT R4, R4, 0x7f800000, RZ, 0xfc, !PT ;  /* 0x7f80000004047812 */ /* 0x000fe200078efcff */
[----:B------:R-:W-:Y:S06]  /*1b10*/  BRA `(.L_x_15011) ;  /* 0x0000000000147947 */ /* 0x000fec0003800000 */
.L_x_15005:
[----:B------:R-:W-:Y:S01]  /*1b20*/  LOP3.LUT R4, R21, 0x80000000, R4, 0x48, !PT ;  /* 0x8000000015047812 */ /* 0x000fe200078e4804 */
[----:B------:R-:W-:Y:S06]  /*1b30*/  BRA `(.L_x_15011) ;  /* 0x00000000000c7947 */ /* 0x000fec0003800000 */
.L_x_15004:
[----:B------:R-:W0:Y:S01]  /*1b40*/  MUFU.RSQ R4, -QNAN ;  /* 0xffc0000000047908 */ /* 0x000e220000001400 */
[----:B------:R-:W-:Y:S05]  /*1b50*/  BRA `(.L_x_15011) ;  /* 0x0000000000047947 */ /* 0x000fea0003800000 */
.L_x_15003:
[----:B------:R-:W-:-:S07]  /*1b60*/  FADD.FTZ R4, R4, R5 ;  /* 0x0000000504047221 */ /* 0x000fce0000010000 */
.L_x_15011:
[----:B------:R-:W-:Y:S05]  /*1b70*/  BSYNC.RECONVERGENT B1 ;  /* 0x0000000000017941 */ /* 0x000fea0003800200 */
.L_x_15001:
[----:B------:R-:W-:-:S04]  /*1b80*/  HFMA2 R13, -RZ, RZ, 0, 0 ;  /* 0x00000000ff0d7431 */ /* 0x000fc800000001ff */
[----:B0-----:R-:W-:Y:S05]  /*1b90*/  RET.REL.NODEC R12 `(_ZN7oneflow4cuda7softmax15SoftmaxWarpImplI10SimpleLoadIffE11SimpleStoreIffEfLi2ELi2ELi4ELi2ELb1ELNS1_9AlgorithmE0EEEvT_T0_ll) ;  /* 0xffffffe40c187950 */ /* 0x001fea0003c3ffff */
.L_x_15012:
        /* <DEDUP_REMOVED lines=14> */
.L_x_15623:


//--------------------- .text._ZN7oneflow4cuda7softmax15SoftmaxWarpImplI10SimpleLoadIffE11SimpleStoreIffEfLi2ELi2ELi4ELi2ELb0ELNS1_9AlgorithmE0EEEvT_T0_ll --------------------------
	.section	.text._ZN7oneflow4cuda7softmax15SoftmaxWarpImplI10SimpleLoadIffE11SimpleStoreIffEfLi2ELi2ELi4ELi2ELb0ELNS1_9AlgorithmE0EEEvT_T0_ll,"ax",@progbits
	.align	128
        .global         _ZN7oneflow4cuda7softmax15SoftmaxWarpImplI10SimpleLoadIffE11SimpleStoreIffEfLi2ELi2ELi4ELi2ELb0ELNS1_9AlgorithmE0EEEvT_T0_ll
        .type           _ZN7oneflow4cuda7softmax15SoftmaxWarpImplI10SimpleLoadIffE11SimpleStoreIffEfLi2ELi2ELi4ELi2ELb0ELNS1_9AlgorithmE0EEEvT_T0_ll,@function
        .size           _ZN7oneflow4cuda7softmax15SoftmaxWarpImplI10SimpleLoadIffE11SimpleStoreIffEfLi2ELi2ELi4ELi2ELb0ELNS1_9AlgorithmE0EEEvT_T0_ll,(.L_x_15624 - _ZN7oneflow4cuda7softmax15SoftmaxWarpImplI10SimpleLoadIffE11SimpleStoreIffEfLi2ELi2ELi4ELi2ELb0ELNS1_9AlgorithmE0EEEvT_T0_ll)
        .other          _ZN7oneflow4cuda7softmax15SoftmaxWarpImplI10SimpleLoadIffE11SimpleStoreIffEfLi2ELi2ELi4ELi2ELb0ELNS1_9AlgorithmE0EEEvT_T0_ll,@"STO_CUDA_ENTRY STV_DEFAULT"
_ZN7oneflow4cuda7softmax15SoftmaxWarpImplI10SimpleLoadIffE11SimpleStoreIffEfLi2ELi2ELi4ELi2ELb0ELNS1_9AlgorithmE0EEEvT_T0_ll:
.text._ZN7oneflow4cuda7softmax15SoftmaxWarpImplI10SimpleLoadIffE11SimpleStoreIffEfLi2ELi2ELi4ELi2ELb0ELNS1_9AlgorithmE0EEEvT_T0_ll:
        /* <DEDUP_REMOVED lines=23> */
.L_x_15013:
        /* <DEDUP_REMOVED lines=19> */
.L_x_15023:
        /* <DEDUP_REMOVED lines=83> */
.L_x_15033:
        /* <DEDUP_REMOVED lines=11> */
[----:B0-----:R-:W-:Y:S05]  /*0880*/  CALL.REL.NOINC `($__internal_307_$__cuda_sm3x_div_rn_noftz_f32_slowpath) ;  /* 0x0000000800b07944 */ /* 0x001fea0003c00000 */
[----:B------:R-:W-:-:S07]  /*0890*/  IMAD.MOV.U32 R13, RZ, RZ, R2 ;  /* 0x000000ffff0d7224 */ /* 0x000fce00078e0002 */
.L_x_15016:
[----:B------:R-:W-:Y:S05]  /*08a0*/  BSYNC.RECONVERGENT B0 ;  /* 0x0000000000007941 */ /* 0x000fea0003800200 */
.L_x_15015:
        /* <DEDUP_REMOVED lines=11> */
[----:B0-----:R-:W-:Y:S05]  /*0960*/  CALL.REL.NOINC `($__internal_307_$__cuda_sm3x_div_rn_noftz_f32_slowpath) ;  /* 0x0000000800787944 */ /* 0x001fea0003c00000 */
[----:B------:R-:W-:-:S07]  /*0970*/  IMAD.MOV.U32 R25, RZ, RZ, R2 ;  /* 0x000000ffff197224 */ /* 0x000fce00078e0002 */
.L_x_15018:
[----:B------:R-:W-:Y:S05]  /*0980*/  BSYNC.RECONVERGENT B0 ;  /* 0x0000000000007941 */ /* 0x000fea0003800200 */
.L_x_15017:
        /* <DEDUP_REMOVED lines=8> */
[----:B------:R-:W-:-:S03]  /*0a10*/  R2UR UR7, R9 ;  /* 0x00000000090772ca */ /* 0x000fc600000e0000 */
[----:B------:R-:W-:Y:S01]  /*0a20*/  IMAD R11, R22, UR39, R5 ;  /* 0x00000027160b7c24 */ /* 0x000fe2000f8e0205 */
[----:B------:R-:W-:Y:S01]  /*0a30*/  LEA R10, P0, R14, UR36, 0x2 ;  /* 0x000000240e0a7c11 */ /* 0x000fe2000f8010ff */
[----:B------:R-:W1:Y:S03]  /*0a40*/  MUFU.RCP R5, R26 ;  /* 0x0000001a00057308 */ /* 0x000e660000001000 */
[----:B------:R-:W-:-:S04]  /*0a50*/  IADD3 R11, PT, PT, R15, R11, RZ ;  /* 0x0000000b0f0b7210 */ /* 0x000fc80007ffe0ff */
        /* <DEDUP_REMOVED lines=13> */
[----:B0-----:R-:W-:Y:S05]  /*0b30*/  CALL.REL.NOINC `($__internal_307_$__cuda_sm3x_div_rn_noftz_f32_slowpath) ;  /* 0x0000000800047944 */ /* 0x001fea0003c00000 */
[----:B------:R-:W-:-:S07]  /*0b40*/  MOV R0, R2 ;  /* 0x0000000200007202 */ /* 0x000fce0000000f00 */
.L_x_15020:
[----:B------:R-:W-:Y:S05]  /*0b50*/  BSYNC.RECONVERGENT B0 ;  /* 0x0000000000007941 */ /* 0x000fea0003800200 */
.L_x_15019:
        /* <DEDUP_REMOVED lines=12> */
[----:B0-----:R-:W-:Y:S05]  /*0c20*/  CALL.REL.NOINC `($__internal_307_$__cuda_sm3x_div_rn_noftz_f32_slowpath) ;  /* 0x0000000400c87944 */ /* 0x001fea0003c00000 */
[----:B------:R-:W-:-:S07]  /*0c30*/  MOV R5, R2 ;  /* 0x0000000200057202 */ /* 0x000fce0000000f00 */
.L_x_15022:
[----:B------:R-:W-:Y:S05]  /*0c40*/  BSYNC.RECONVERGENT B0 ;  /* 0x0000000000007941 */ /* 0x000fea0003800200 */
.L_x_15021:
[----:B0-----:R-:W-:Y:S02]  /*0c50*/  LEA R2, P0, R6, R10, 0x2 ;  /* 0x0000000a06027211 */ /* 0x001fe400078010ff */
[----:B------:R-:W-:Y:S02]  /*0c60*/  R2UR UR4, R8 ;  /* 0x00000000080472ca */ /* 0x000fe400000e0000 */
[----:B------:R-:W-:Y:S02]  /*0c70*/  LEA.HI.X R3, R6, R11, R7, 0x2, P0 ;  /* 0x0000000b06037211 */ /* 0x000fe400000f1407 */
[----:B------:R-:W-:Y:S02]  /*0c80*/  IADD3 R22, P0, PT, R23, R22, RZ ;  /* 0x0000001617167210 */ /* 0x000fe40007f1e0ff */
        /* <DEDUP_REMOVED lines=10> */
.L_x_15014:
[----:B------:R-:W-:Y:S01]  /*0d30*/  HFMA2 R12, -RZ, RZ, 0, 1.1920928955078125e-07 ;  /* 0x00000002ff0c7431 */ /* 0x000fe200000001ff */
[----:B------:R-:W-:Y:S01]  /*0d40*/  BSSY B0, `(.L_x_15024) ;  /* 0x0000006000007945 */ /* 0x000fe20003800000 */
[----:B------:R-:W-:Y:S01]  /*0d50*/  IMAD.MOV.U32 R11, RZ, RZ, 0x1f ;  /* 0x0000001fff0b7424 */ /* 0x000fe200078e00ff */
[----:B------:R-:W-:-:S07]  /*0d60*/  MOV R15, 0xffffffff ;  /* 0xffffffff000f7802 */ /* 0x000fce0000000f00 */
[----:B0-----:R-:W-:Y:S05]  /*0d70*/  WARPSYNC.COLLECTIVE R15, `(.L_x_15025) ;  /* 0x000000000f087348 */ /* 0x001fea0003c00000 */
[----:B------:R1:W2:Y:S02]  /*0d80*/  SHFL.BFLY P6, R14, R13, R12, R11 ;  /* 0x0c00000c0d0e7389 */ /* 0x0002a400000c000b */
[----:B012---:R-:W-:Y:S05]  /*0d90*/  ENDCOLLECTIVE ;  /* 0x000000000000791b */ /* 0x007fea0003800000 */
.L_x_15025:
[----:B------:R-:W-:Y:S05]  /*0da0*/  BSYNC B0 ;  /* 0x0000000000007941 */ /* 0x000fea0003800000 */
.L_x_15024:
[----:B------:R-:W-:Y:S01]  /*0db0*/  HFMA2 R12, -RZ, RZ, 0, 5.9604644775390625e-08 ;  /* 0x00000001ff0c7431 */ /* 0x000fe200000001ff */
[----:B------:R-:W-:Y:S01]  /*0dc0*/  FMNMX R13, R13, R14, !PT ;  /* 0x0000000e0d0d7209 */ /* 0x000fe20007800000 */
[----:B------:R-:W-:Y:S01]  /*0dd0*/  IMAD.MOV.U32 R11, RZ, RZ, 0x1f ;  /* 0x0000001fff0b7424 */ /* 0x000fe200078e00ff */
[----:B------:R-:W-:-:S07]  /*0de0*/  MOV R15, 0xffffffff ;  /* 0xffffffff000f7802 */ /* 0x000fce0000000f00 */
[----:B------:R-:W-:Y:S05]  /*0df0*/  WARPSYNC.COLLECTIVE R15, `(.L_x_15026) ;  /* 0x000000000f087348 */ /* 0x000fea0003c00000 */
[----:B------:R0:W1:Y:S02]  /*0e00*/  SHFL.BFLY P6, R14, R13, R12, R11 ;  /* 0x0c00000c0d0e7389 */ /* 0x00006400000c000b */
[----:B01----:R-:W-:Y:S05]  /*0e10*/  ENDCOLLECTIVE ;  /* 0x000000000000791b */ /* 0x003fea0003800000 */
.L_x_15026:
[----:B------:R-:W-:Y:S01]  /*0e20*/  IMAD.MOV.U32 R12, RZ, RZ, 0x2 ;  /* 0x00000002ff0c7424 */ /* 0x000fe200078e00ff */
[----:B------:R-:W-:Y:S02]  /*0e30*/  FMNMX R2, R13, R14, !PT ;  /* 0x0000000e0d027209 */ /* 0x000fe40007800000 */
[----:B------:R-:W-:-:S03]  /*0e40*/  MOV R13, R0 ;  /* 0x00000000000d7202 */ /* 0x000fc60000000f00 */
[----:B------:R-:W-:Y:S01]  /*0e50*/  FADD R10, R5, -R2 ;  /* 0x80000002050a7221 */ /* 0x000fe20000000000 */
[----:B------:R-:W-:-:S07]  /*0e60*/  HFMA2 R5, -RZ, RZ, 0.96630859375, -0.0022525787353515625 ;  /* 0x3bbb989dff057431 */ /* 0x000fce00000001ff */
[----:B------:R-:W-:Y:S05]  /*0e70*/  WARPSYNC.COLLECTIVE R15, `(.L_x_15027) ;  /* 0x000000000f087348 */ /* 0x000fea0003c00000 */
[----:B------:R0:W1:Y:S02]  /*0e80*/  SHFL.BFLY P6, R14, R13, R12, R11 ;  /* 0x0c00000c0d0e7389 */ /* 0x00006400000c000b */
[----:B01----:R-:W-:Y:S05]  /*0e90*/  ENDCOLLECTIVE ;  /* 0x000000000000791b */ /* 0x003fea0003800000 */
.L_x_15027:
[----:B------:R-:W-:Y:S01]  /*0ea0*/  IMAD.MOV.U32 R12, RZ, RZ, 0x1 ;  /* 0x00000001ff0c7424 */ /* 0x000fe200078e00ff */
[----:B------:R-:W-:-:S04]  /*0eb0*/  MOV R3, R14 ;  /* 0x0000000e00037202 */ /* 0x000fc80000000f00 */
[----:B------:R-:W-:Y:S01]  /*0ec0*/  FMNMX R3, R0, R3, !PT ;  /* 0x0000000300037209 */ /* 0x000fe20007800000 */
[----:B------:R-:W-:-:S03]  /*0ed0*/  FADD R0, R27, -R2 ;  /* 0x800000021b007221 */ /* 0x000fc60000000000 */
[----:B------:R-:W-:Y:S01]  /*0ee0*/  MOV R13, R3 ;  /* 0x00000003000d7202 */ /* 0x000fe20000000f00 */
[----:B------:R-:W-:-:S07]  /*0ef0*/  FFMA.SAT R2, R0, R5, 0.5 ;  /* 0x3f00000000027423 */ /* 0x000fce0000002005 */
[----:B------:R-:W-:Y:S05]  /*0f00*/  WARPSYNC.COLLECTIVE R15, `(.L_x_15028) ;  /* 0x000000000f087348 */ /* 0x000fea0003c00000 */
[----:B------:R0:W1:Y:S02]  /*0f10*/  SHFL.BFLY P6, R14, R13, R12, R11 ;  /* 0x0c00000c0d0e7389 */ /* 0x00006400000c000b */
[----:B01----:R-:W-:Y:S05]  /*0f20*/  ENDCOLLECTIVE ;  /* 0x000000000000791b */ /* 0x003fea0003800000 */
.L_x_15028:
[----:B------:R-:W-:-:S04]  /*0f30*/  MOV R4, R14 ;  /* 0x0000000e00047202 */ /* 0x000fc80000000f00 */
[----:B------:R-:W-:-:S05]  /*0f40*/  FMNMX R4, R3, R4, !PT ;  /* 0x0000000403047209 */ /* 0x000fca0007800000 */
[--C-:B------:R-:W-:Y:S01]  /*0f50*/  FADD R3, R24, -R4.reuse ;  /* 0x8000000418037221 */ /* 0x100fe20000000000 */
[----:B------:R-:W-:Y:S01]  /*0f60*/  FADD R4, R25, -R4 ;  /* 0x8000000419047221 */ /* 0x000fe20000000000 */
[----:B------:R-:W-:-:S03]  /*0f70*/  IMAD.MOV.U32 R25, RZ, RZ, 0x437c0000 ;  /* 0x437c0000ff197424 */ /* 0x000fc600078e00ff */
[----:B------:R-:W-:Y:S01]  /*0f80*/  FFMA.SAT R12, R4, R5, 0.5 ;  /* 0x3f000000040c7423 */ /* 0x000fe20000002005 */
        /* <DEDUP_REMOVED lines=21> */
[----:B------:R-:W-:Y:S02]  /*10e0*/  HFMA2 R11, -RZ, RZ, 0, 1.847743988037109375e-06 ;  /* 0x0000001fff0b7431 */ /* 0x000fe400000001ff */
[----:B------:R-:W-:-:S04]  /*10f0*/  FADD R4, R10, -12583039 ;  /* 0xcb40007f0a047421 */ /* 0x000fc80000000000 */
[C---:B------:R-:W-:Y:S01]  /*1100*/  FFMA R4, R3.reuse, 1.4426950216293334961, -R4 ;  /* 0x3fb8aa3b03047823 */ /* 0x040fe20000000804 */
[----:B-1----:R-:W-:Y:S01]  /*1110*/  FMUL R0, R0, R13 ;  /* 0x0000000d00007220 */ /* 0x002fe20000400000 */
[----:B------:R-:W-:Y:S01]  /*1120*/  FADD R13, RZ, R2 ;  /* 0x00000002ff0d7221 */ /* 0x000fe20000000000 */
[----:B------:R-:W0:Y:S01]  /*1130*/  MUFU.EX2 R25, R25 ;  /* 0x0000001900197308 */ /* 0x000e220000000800 */
[----:B------:R-:W-:Y:S01]  /*1140*/  FFMA R4, R3, 1.925963033500011079e-08, R4 ;  /* 0x32a5706003047823 */ /* 0x000fe20000000004 */
[----:B------:R-:W-:Y:S02]  /*1150*/  IMAD.SHL.U32 R3, R10, 0x800000, RZ ;  /* 0x008000000a037824 */ /* 0x000fe400078e00ff */
[----:B------:R-:W-:-:S07]  /*1160*/  FADD R13, R13, R0 ;  /* 0x000000000d0d7221 */ /* 0x000fce0000000000 */
[----:B0-----:R-:W-:Y:S05]  /*1170*/  WARPSYNC.COLLECTIVE R15, `(.L_x_15029) ;  /* 0x000000000f087348 */ /* 0x001fea0003c00000 */
[----:B------:R1:W2:Y:S02]  /*1180*/  SHFL.BFLY P6, R14, R13, R12, R11 ;  /* 0x0c00000c0d0e7389 */ /* 0x0002a400000c000b */
[----:B012---:R-:W-:Y:S05]  /*1190*/  ENDCOLLECTIVE ;  /* 0x000000000000791b */ /* 0x007fea0003800000 */
.L_x_15029:
[----:B------:R-:W0:Y:S01]  /*11a0*/  MUFU.EX2 R4, R4 ;  /* 0x0000000400047308 */ /* 0x000e220000000800 */
[----:B------:R-:W-:Y:S01]  /*11b0*/  MOV R12, 0x1 ;  /* 0x00000001000c7802 */ /* 0x000fe20000000f00 */
[----:B0-----:R-:W-:Y:S01]  /*11c0*/  FMUL R3, R3, R4 ;  /* 0x0000000403037220 */ /* 0x001fe20000400000 */
[----:B------:R-:W-:-:S03]  /*11d0*/  SHF.L.U32 R4, R5, 0x17, RZ ;  /* 0x0000001705047819 */ /* 0x000fc600000006ff */
[----:B------:R-:W-:Y:S01]  /*11e0*/  FADD R5, RZ, R3 ;  /* 0x00000003ff057221 */ /* 0x000fe20000000000 */
[----:B------:R-:W-:Y:S01]  /*11f0*/  FADD R24, R13, R14 ;  /* 0x0000000e0d187221 */ /* 0x000fe20000000000 */
[----:B------:R-:W-:-:S03]  /*1200*/  FMUL R4, R4, R25 ;  /* 0x0000001904047220 */ /* 0x000fc60000400000 */
[----:B------:R-:W-:Y:S02]  /*1210*/  IMAD.MOV.U32 R13, RZ, RZ, R24 ;  /* 0x000000ffff0d7224 */ /* 0x000fe400078e0018 */
[----:B------:R-:W-:-:S07]  /*1220*/  FADD R10, R5, R4 ;  /* 0x00000004050a7221 */ /* 0x000fce0000000000 */
[----:B------:R-:W-:Y:S05]  /*1230*/  WARPSYNC.COLLECTIVE R15, `(.L_x_15030) ;  /* 0x000000000f087348 */ /* 0x000fea0003c00000 */
[----:B------:R0:W1:Y:S02]  /*1240*/  SHFL.BFLY P6, R14, R13, R12, R11 ;  /* 0x0c00000c0d0e7389 */ /* 0x00006400000c000b */
[----:B01----:R-:W-:Y:S05]  /*1250*/  ENDCOLLECTIVE ;  /* 0x000000000000791b */ /* 0x003fea0003800000 */
.L_x_15030:
[----:B------:R-:W-:Y:S02]  /*1260*/  HFMA2 R12, -RZ, RZ, 0, 1.1920928955078125e-07 ;  /* 0x00000002ff0c7431 */ /* 0x000fe400000001ff */
[----:B------:R-:W-:Y:S02]  /*1270*/  IMAD.MOV.U32 R13, RZ, RZ, R10 ;  /* 0x000000ffff0d7224 */ /* 0x000fe400078e000a */
[----:B------:R-:W-:-:S07]  /*1280*/  FADD R5, R24, R14 ;  /* 0x0000000e18057221 */ /* 0x000fce0000000000 */
[----:B------:R-:W-:Y:S05]  /*1290*/  WARPSYNC.COLLECTIVE R15, `(.L_x_15031) ;  /* 0x000000000f087348 */ /* 0x000fea0003c00000 */
[----:B------:R0:W1:Y:S02]  /*12a0*/  SHFL.BFLY P6, R14, R13, R12, R11 ;  /* 0x0c00000c0d0e7389 */ /* 0x00006400000c000b */
[----:B01----:R-:W-:Y:S05]  /*12b0*/  ENDCOLLECTIVE ;  /* 0x000000000000791b */ /* 0x003fea0003800000 */
.L_x_15031:
[----:B------:R-:W-:Y:S01]  /*12c0*/  HFMA2 R12, -RZ, RZ, 0, 5.9604644775390625e-08 ;  /* 0x00000001ff0c7431 */ /* 0x000fe200000001ff */
[----:B------:R-:W-:-:S05]  /*12d0*/  MOV R25, R14 ;  /* 0x0000000e00197202 */ /* 0x000fca0000000f00 */
[----:B------:R-:W-:-:S04]  /*12e0*/  FADD R25, R10, R25 ;  /* 0x000000190a197221 */ /* 0x000fc80000000000 */
[----:B------:R-:W-:-:S07]  /*12f0*/  IMAD.MOV.U32 R13, RZ, RZ, R25 ;  /* 0x000000ffff0d7224 */ /* 0x000fce00078e0019 */
[----:B------:R-:W-:Y:S05]  /*1300*/  WARPSYNC.COLLECTIVE R15, `(.L_x_15032) ;  /* 0x000000000f087348 */ /* 0x000fea0003c00000 */
[----:B------:R0:W1:Y:S02]  /*1310*/  SHFL.BFLY P6, R14, R13, R12, R11 ;  /* 0x0c00000c0d0e7389 */ /* 0x00006400000c000b */
[----:B01----:R-:W-:Y:S05]  /*1320*/  ENDCOLLECTIVE ;  /* 0x000000000000791b */ /* 0x003fea0003800000 */
.L_x_15032:
[----:B------:R-:W-:Y:S01]  /*1330*/  MOV R26, R14 ;  /* 0x0000000e001a7202 */ /* 0x000fe20000000f00 */
[----:B------:R-:W-:Y:S06]  /*1340*/  BRA `(.L_x_15033) ;  /* 0xfffffff400207947 */ /* 0x000fec000383ffff */
        .weak           $__internal_307_$__cuda_sm3x_div_rn_noftz_f32_slowpath
        .type           $__internal_307_$__cuda_sm3x_div_rn_noftz_f32_slowpath,@function
        .size           $__internal_307_$__cuda_sm3x_div_rn_noftz_f32_slowpath,(.L_x_15624 - $__internal_307_$__cuda_sm3x_div_rn_noftz_f32_slowpath)
$__internal_307_$__cuda_sm3x_div_rn_noftz_f32_slowpath:
        /* <DEDUP_REMOVED lines=35> */
.L_x_15035:
        /* <DEDUP_REMOVED lines=51> */
.L_x_15042:
[----:B------:R-:W-:-:S04]  /*18b0*/  LOP3.LUT R2, R2, 0x80000000, RZ, 0xc0, !PT ;  /* 0x8000000002027812 */ /* 0x000fc800078ec0ff */
[----:B------:R-:W-:Y:S01]  /*18c0*/  LOP3.LUT R2, R2, 0x7f800000, RZ, 0xfc, !PT ;  /* 0x7f80000002027812 */ /* 0x000fe200078efcff */
[----:B------:R-:W-:Y:S06]  /*18d0*/  BRA `(.L_x_15043) ;  /* 0x0000000000047947 */ /* 0x000fec0003800000 */
.L_x_15041:
[----:B------:R-:W-:-:S07]  /*18e0*/  IMAD R2, R15, 0x800000, R2 ;  /* 0x008000000f027824 */ /* 0x000fce00078e0202 */
.L_x_15043:
[----:B------:R-:W-:Y:S05]  /*18f0*/  BSYNC.RECONVERGENT B2 ;  /* 0x0000000000027941 */ /* 0x000fea0003800200 */
.L_x_15040:
[----:B------:R-:W-:Y:S05]  /*1900*/  BRA `(.L_x_15044) ;  /* 0x0000000000207947 */ /* 0x000fea0003800000 */
.L_x_15039:
[----:B------:R-:W-:-:S04]  /*1910*/  LOP3.LUT R2, R25, 0x80000000, R2, 0x48, !PT ;  /* 0x8000000019027812 */ /* 0x000fc800078e4802 */
[----:B------:R-:W-:Y:S01]  /*1920*/  LOP3.LUT R2, R2, 0x7f800000, RZ, 0xfc, !PT ;  /* 0x7f80000002027812 */ /* 0x000fe200078efcff */
[----:B------:R-:W-:Y:S06]  /*1930*/  BRA `(.L_x_15044) ;  /* 0x0000000000147947 */ /* 0x000fec0003800000 */
.L_x_15038:
[----:B------:R-:W-:Y:S01]  /*1940*/  LOP3.LUT R2, R25, 0x80000000, R2, 0x48, !PT ;  /* 0x8000000019027812 */ /* 0x000fe200078e4802 */
[----:B------:R-:W-:Y:S06]  /*1950*/  BRA `(.L_x_15044) ;  /* 0x00000000000c7947 */ /* 0x000fec0003800000 */
.L_x_15037:
[----:B------:R-:W0:Y:S01]  /*1960*/  MUFU.RSQ R2, -QNAN ;  /* 0xffc0000000027908 */ /* 0x000e220000001400 */
[----:B------:R-:W-:Y:S05]  /*1970*/  BRA `(.L_x_15044) ;  /* 0x0000000000047947 */ /* 0x000fea0003800000 */
.L_x_15036:
[----:B------:R-:W-:-:S07]  /*1980*/  FADD.FTZ R2, R2, R5 ;  /* 0x0000000502027221 */ /* 0x000fce0000010000 */
.L_x_15044:
[----:B------:R-:W-:Y:S05]  /*1990*/  BSYNC.RECONVERGENT B1 ;  /* 0x0000000000017941 */ /* 0x000fea0003800200 */
.L_x_15034:
[----:B------:R-:W-:Y:S01]  /*19a0*/  HFMA2 R15, -RZ, RZ, 0, 0 ;  /* 0x00000000ff0f7431 */ /* 0x000fe200000001ff */
[----:B------:R-:W-:-:S04]  /*19b0*/  MOV R14, R12 ;  /* 0x0000000c000e7202 */ /* 0x000fc80000000f00 */
[----:B0-----:R-:W-:Y:S05]  /*19c0*/  RET.REL.NODEC R14 `(_ZN7oneflow4cuda7softmax15SoftmaxWarpImplI10SimpleLoadIffE11SimpleStoreIffEfLi2ELi2ELi4ELi2ELb0ELNS1_9AlgorithmE0EEEvT_T0_ll) ;  /* 0xffffffe40e8c7950 */ /* 0x001fea0003c3ffff */
.L_x_15045:
        /* <DEDUP_REMOVED lines=11> */
.L_x_15624:


//--------------------- .text._ZN7oneflow4cuda7softmax15SoftmaxWarpImplI10SimpleLoadIffE11SimpleStoreIffEfLi2ELi2ELi2ELi1ELb1ELNS1_9AlgorithmE0EEEvT_T0_ll --------------------------
	.section	.text._ZN7oneflow4cuda7softmax15SoftmaxWarpImplI10SimpleLoadIffE11SimpleStoreIffEfLi2ELi2ELi2ELi1ELb1ELNS1_9AlgorithmE0EEEvT_T0_ll,"ax",@progbits
	.align	128
        .global         _ZN7oneflow4cuda7softmax15SoftmaxWarpImplI10SimpleLoadIffE11SimpleStoreIffEfLi2ELi2ELi2ELi1ELb1ELNS1_9AlgorithmE0EEEvT_T0_ll
        .type           _ZN7oneflow4cuda7softmax15SoftmaxWarpImplI10SimpleLoadIffE11SimpleStoreIffEfLi2ELi2ELi2ELi1ELb1ELNS1_9AlgorithmE0EEEvT_T0_ll,@function
        .size           _ZN7oneflow4cuda7softmax15SoftmaxWarpImplI10SimpleLoadIffE11SimpleStoreIffEfLi2ELi2ELi2ELi1ELb1ELNS1_9AlgorithmE0EEEvT_T0_ll,(.L_x_15626 - _ZN7oneflow4cuda7softmax15SoftmaxWarpImplI10SimpleLoadIffE11SimpleStoreIffEfLi2ELi2ELi2ELi1ELb1ELNS1_9AlgorithmE0EEEvT_T0_ll)
        .other          _ZN7oneflow4cuda7softmax15SoftmaxWarpImplI10SimpleLoadIffE11SimpleStoreIffEfLi2ELi2ELi2ELi1ELb1ELNS1_9AlgorithmE0EEEvT_T0_ll,@"STO_CUDA_ENTRY STV_DEFAULT"
_ZN7oneflow4cuda7softmax15SoftmaxWarpImplI10SimpleLoadIffE11SimpleStoreIffEfLi2ELi2ELi2ELi1ELb1ELNS1_9AlgorithmE0EEEvT_T0_ll:
.text._ZN7oneflow4cuda7softmax15SoftmaxWarpImplI10SimpleLoadIffE11SimpleStoreIffEfLi2ELi2ELi2ELi1ELb1ELNS1_9AlgorithmE0EEEvT_T0_ll:
        /* <DEDUP_REMOVED lines=24> */
.L_x_15046:
        /* <DEDUP_REMOVED lines=47> */
.L_x_15048:
[----:B------:R-:W-:-:S07]  /*0470*/  MOV R0, 0x490 ;  /* 0x0000049000007802 */ /* 0x000fce0000000f00 */
[----:B0-----:R-:W-:Y:S05]  /*0480*/  CALL.REL.NOINC `($__internal_308_$__cuda_sm20_div_u64) ;  /* 0x0000001800987944 */ /* 0x001fea0003c00000 */
[----:B------:R-:W-:Y:S01]  /*0490*/  MOV R2, R4 ;  /* 0x0000000400027202 */ /* 0x000fe20000000f00 */
[----:B------:R-:W-:-:S07]  /*04a0*/  IMAD.MOV.U32 R3, RZ, RZ, R5 ;  /* 0x000000ffff037224 */ /* 0x000fce00078e0005 */
.L_x_15049:
[----:B------:R-:W-:Y:S05]  /*04b0*/  BSYNC.RECONVERGENT B0 ;  /* 0x0000000000007941 */ /* 0x000fea0003800200 */
.L_x_15047:
        /* <DEDUP_REMOVED lines=13> */
[----:B------:R-:W3:Y:S01]  /*0590*/  LDC.64 R6, c[0x0][0x388] ;  /* 0x0000e200ff067b82 */ /* 0x000ee20000000a00 */
[----:B------:R-:W-:-:S07]  /*05a0*/  IMAD.MOV.U32 R23, RZ, RZ, -0x800000 ;  /* 0xff800000ff177424 */ /* 0x000fce00078e00ff */
        /* <DEDUP_REMOVED lines=46> */
.L_x_15074:
        /* <DEDUP_REMOVED lines=12> */
[----:B0-----:R-:W-:Y:S05]  /*0950*/  CALL.REL.NOINC `($__internal_309_$__cuda_sm3x_div_rn_noftz_f32_slowpath) ;  /* 0x0000001800787944 */ /* 0x001fea0003c00000 */
[----:B------:R-:W-:-:S07]  /*0960*/  MOV R13, R9 ;  /* 0x00000009000d7202 */ /* 0x000fce0000000f00 */
.L_x_15054:
[----:B------:R-:W-:Y:S05]  /*0970*/  BSYNC.RECONVERGENT B1 ;  /* 0x0000000000017941 */ /* 0x000fea0003800200 */
.L_x_15053:
        /* <DEDUP_REMOVED lines=12> */
[----:B0-----:R-:W-:Y:S05]  /*0a40*/  CALL.REL.NOINC `($__internal_309_$__cuda_sm3x_div_rn_noftz_f32_slowpath) ;  /* 0x00000018003c7944 */ /* 0x001fea0003c00000 */
.L_x_15056:
[----:B------:R-:W-:Y:S05]  /*0a50*/  BSYNC.RECONVERGENT B1 ;  /* 0x0000000000017941 */ /* 0x000fea0003800200 */
.L_x_15055:
[----:B------:R-:W-:Y:S01]  /*0a60*/  IMAD.MOV.U32 R23, RZ, RZ, R19 ;  /* 0x000000ffff177224 */ /* 0x000fe200078e0013 */
[----:B------:R-:W-:Y:S01]  /*0a70*/  MOV R10, R20 ;  /* 0x00000014000a7202 */ /* 0x000fe20000000f00 */
[----:B------:R-:W-:Y:S06]  /*0a80*/  @P0 BRA `(.L_x_15051) ;  /* 0x00000000003c0947 */ /* 0x000fec0003800000 */
[----:B------:R-:W1:Y:S01]  /*0a90*/  LDCU.128 UR4, c[0x0][0x390] ;  /* 0x00007200ff0477ac */ /* 0x000e620008000c00 */
[----:B------:R-:W-:Y:S02]  /*0aa0*/  HFMA2 R15, -RZ, RZ, 0, 0 ;  /* 0x00000000ff0f7431 */ /* 0x000fe400000001ff */
[----:B------:R-:W-:Y:S01]  /*0ab0*/  IMAD.MOV.U32 R14, RZ, RZ, R2 ;  /* 0x000000ffff0e7224 */ /* 0x000fe200078e0002 */
[----:B------:R-:W-:Y:S02]  /*0ac0*/  R2UR UR8, R4 ;  /* 0x00000000040872ca */ /* 0x000fe400000e0000 */
        /* <DEDUP_REMOVED lines=9> */
[----:B------:R1:W-:Y:S04]  /*0b60*/  STG.E desc[UR6][R6.64], R13 ;  /* 0x0000000d06007986 */ /* 0x0003e8000c101906 */
[----:B------:R1:W-:Y:S02]  /*0b70*/  STG.E desc[UR8][R6.64+0x4], R9 ;  /* 0x0000040906007986 */ /* 0x0003e4000c101908 */
.L_x_15051:
[----:B------:R-:W-:Y:S05]  /*0b80*/  BSYNC B0 ;  /* 0x0000000000007941 */ /* 0x000fea0003800000 */
.L_x_15050:
[----:B------:R-:W-:-:S04]  /*0b90*/  ISETP.NE.U32.AND P0, PT, R18, RZ, PT ;  /* 0x000000ff1200720c */ /* 0x000fc80003f05070 */
[----:B------:R-:W-:-:S13]  /*0ba0*/  ISETP.NE.AND.EX P0, PT, R16, RZ, PT, P0 ;  /* 0x000000ff1000720c */ /* 0x000fda0003f05300 */
[----:B------:R-:W-:Y:S05]  /*0bb0*/  @!P0 EXIT ;  /* 0x000000000000894d */ /* 0x000fea0003800000 */
.L_x_15071:
[----:B-1----:R-:W1:Y:S01]  /*0bc0*/  LDC.64 R6, c[0x0][0x388] ;  /* 0x0000e200ff067b82 */ /* 0x002e620000000a00 */
[----:B------:R-:W-:Y:S01]  /*0bd0*/  ISETP.GE.U32.AND P0, PT, R2, UR40, PT ;  /* 0x0000002802007c0c */ /* 0x000fe2000bf06070 */
[----:B------:R-:W-:-:S03]  /*0be0*/  IMAD.MOV.U32 R9, RZ, RZ, -0x800000 ;  /* 0xff800000ff097424 */ /* 0x000fc600078e00ff */
[----:B------:R-:W-:-:S03]  /*0bf0*/  ISETP.GE.AND.EX P0, PT, RZ, UR41, PT, P0 ;  /* 0x00000029ff007c0c */ /* 0x000fc6000bf06300 */
[----:B------:R-:W3:Y:S10]  /*0c00*/  LDC.64 R14, c[0x0][0x380] ;  /* 0x0000e000ff0e7b82 */ /* 0x000ef40000000a00 */
[----:B------:R-:W-:Y:S01]  /*0c10*/  @!P0 MOV R12, R2 ;  /* 0x00000002000c8202 */ /* 0x000fe20000000f00 */
[----:B------:R-:W-:Y:S01]  /*0c20*/  @!P0 IMAD.MOV.U32 R13, RZ, RZ, RZ ;  /* 0x000000ffff0d8224 */ /* 0x000fe200078e00ff */
[----:B--2---:R-:W-:-:S02]  /*0c30*/  @!P0 R2UR UR4, R4 ;  /* 0x00000000040482ca */ /* 0x004fc400000e0000 */
[----:B------:R-:W-:Y:S01]  /*0c40*/  @!P0 R2UR UR5, R5 ;  /* 0x00000000050582ca */ /* 0x000fe200000e0000 */
[-C--:B-1----:R-:W-:Y:S01]  /*0c50*/  @!P0 IMAD R0, R10, R6.reuse, RZ ;  /* 0x000000060a008224 */ /* 0x082fe200078e02ff */
[----:B------:R-:W-:Y:S01]  /*0c60*/  @!P0 R2UR UR6, R4 ;  /* 0x00000000040682ca */ /* 0x000fe200000e0000 */
[----:B------:R-:W-:Y:S01]  /*0c70*/  @!P0 IMAD.WIDE.U32 R12, R23, R6, R12 ;  /* 0x00000006170c8225 */ /* 0x000fe200078e000c */
[----:B------:R-:W-:-:S03]  /*0c80*/  @!P0 R2UR UR7, R5 ;  /* 0x00000000050782ca */ /* 0x000fc600000e0000 */
[----:B------:R-:W-:Y:S01]  /*0c90*/  @!P0 IMAD R7, R23, R7, R0 ;  /* 0x0000000717078224 */ /* 0x000fe200078e0200 */
[----:B---3--:R-:W-:-:S04]  /*0ca0*/  @!P0 LEA R6, P1, R12, R14, 0x2 ;  /* 0x0000000e0c068211 */ /* 0x008fc800078210ff */
[----:B------:R-:W-:-:S04]  /*0cb0*/  @!P0 IADD3 R0, PT, PT, R13, R7, RZ ;  /* 0x000000070d008210 */ /* 0x000fc80007ffe0ff */
[----:B------:R-:W-:Y:S02]  /*0cc0*/  @!P0 LEA.HI.X R7, R12, R15, R0, 0x2, P1 ;  /* 0x0000000f0c078211 */ /* 0x000fe400008f1400 */
[----:B------:R-:W-:-:S03]  /*0cd0*/  MOV R0, 0xff800000 ;  /* 0xff80000000007802 */ /* 0x000fc60000000f00 */
        /* <DEDUP_REMOVED lines=31> */
.L_x_15078:
        /* <DEDUP_REMOVED lines=10> */
[----:B------:R-:W-:Y:S02]  /*0f70*/  MOV R7, R15 ;  /* 0x0000000f00077202 */ /* 0x000fe40000000f00 */
[----:B------:R-:W-:-:S07]  /*0f80*/  MOV R12, 0xfa0 ;  /* 0x00000fa0000c7802 */ /* 0x000fce0000000f00 */
[----:B0-----:R-:W-:Y:S05]  /*0f90*/  CALL.REL.NOINC `($__internal_309_$__cuda_sm3x_div_rn_noftz_f32_slowpath) ;  /* 0x0000001000e87944 */ /* 0x001fea0003c00000 */
[----:B------:R-:W-:-:S07]  /*0fa0*/  IMAD.MOV.U32 R13, RZ, RZ, R9 ;  /* 0x000000ffff0d7224 */ /* 0x000fce00078e0009 */
.L_x_15059:
[----:B------:R-:W-:Y:S05]  /*0fb0*/  BSYNC.RECONVERGENT B0 ;  /* 0x0000000000007941 */ /* 0x000fea0003800200 */
.L_x_15058:
        /* <DEDUP_REMOVED lines=12> */
[----:B0-----:R-:W-:Y:S05]  /*1080*/  CALL.REL.NOINC `($__internal_309_$__cuda_sm3x_div_rn_noftz_f32_slowpath) ;  /* 0x0000001000ac7944 */ /* 0x001fea0003c00000 */
.L_x_15061:
[----:B------:R-:W-:Y:S05]  /*1090*/  BSYNC.RECONVERGENT B0 ;  /* 0x0000000000007941 */ /* 0x000fea0003800200 */
.L_x_15060:
[----:B------:R-:W1:Y:S01]  /*10a0*/  LDC.64 R24, c[0x0][0x388] ;  /* 0x0000e200ff187b82 */ /* 0x000e620000000a00 */
[----:B------:R-:W-:Y:S01]  /*10b0*/  ISETP.GE.U32.AND P1, PT, R2, UR40, PT ;  /* 0x0000002802007c0c */ /* 0x000fe2000bf26070 */
[----:B------:R-:W-:Y:S01]  /*10c0*/  BSSY.RECONVERGENT B0, `(.L_x_15062) ;  /* 0x0000019000007945 */ /* 0x000fe20003800200 */
[----:B------:R-:W-:Y:S02]  /*10d0*/  IADD3 R19, P2, PT, R8, R23, RZ ;  /* 0x0000001708137210 */ /* 0x000fe40007f5e0ff */
[----:B------:R-:W-:-:S03]  /*10e0*/  ISETP.GE.AND.EX P1, PT, RZ, UR41, PT, P1 ;  /* 0x00000029ff007c0c */ /* 0x000fc6000bf26310 */
[----:B------:R-:W2:Y:S01]  /*10f0*/  LDC.64 R6, c[0x0][0x380] ;  /* 0x0000e000ff067b82 */ /* 0x000ea20000000a00 */
[----:B------:R-:W-:-:S09]  /*1100*/  IMAD.X R16, R17, 0x1, R10, P2 ;  /* 0x0000000111107824 */ /* 0x000fd200010e060a */
[----:B------:R-:W-:Y:S02]  /*1110*/  @!P1 MOV R14, R2 ;  /* 0x00000002000e9202 */ /* 0x000fe40000000f00 */
[----:B------:R-:W-:Y:S01]  /*1120*/  @!P1 MOV R15, RZ ;  /* 0x000000ff000f9202 */ /* 0x000fe20000000f00 */
        /* <DEDUP_REMOVED lines=18> */
.L_x_15063:
[----:B------:R-:W-:Y:S05]  /*1250*/  BSYNC.RECONVERGENT B0 ;  /* 0x0000000000007941 */ /* 0x000fea0003800200 */
.L_x_15062:
[C---:B------:R-:W-:Y:S01]  /*1260*/  @!P1 R2UR UR4, R4.reuse ;  /* 0x00000000040492ca */ /* 0x040fe200000e0000 */
[----:B------:R-:W-:Y:S01]  /*1270*/  @!P1 IMAD.IADD R0, R15, 0x1, R25 ;  /* 0x000000010f009824 */ /* 0x000fe200078e0219 */
[C---:B------:R-:W-:Y:S02]  /*1280*/  @!P1 R2UR UR5, R5.reuse ;  /* 0x00000000050592ca */ /* 0x040fe400000e0000 */
[----:B------:R-:W-:Y:S02]  /*1290*/  @!P1 R2UR UR6, R4 ;  /* 0x00000000040692ca */ /* 0x000fe400000e0000 */
[----:B------:R-:W-:Y:S02]  /*12a0*/  @!P1 R2UR UR7, R5 ;  /* 0x00000000050792ca */ /* 0x000fe400000e0000 */
[----:B--2---:R-:W-:Y:S02]  /*12b0*/  @!P1 LEA R6, P0, R14, R6, 0x2 ;  /* 0x000000060e069211 */ /* 0x004fe400078010ff */
[----:B-1----:R-:W-:-:S02]  /*12c0*/  MOV R9, 0xff800000 ;  /* 0xff80000000097802 */ /* 0x002fc40000000f00 */
        /* <DEDUP_REMOVED lines=9> */
[----:B------:R-:W-:Y:S01]  /*1360*/  HFMA2 R7, -RZ, RZ, 0.96630859375, -0.0022525787353515625 ;  /* 0x3bbb989dff077431 */ /* 0x000fe200000001ff */
[----:B------:R-:W-:Y:S02]  /*1370*/  MOV R10, 0x437c0000 ;  /* 0x437c0000000a7802 */ /* 0x000fe40000000f00 */
        /* <DEDUP_REMOVED lines=22> */
.L_x_15082:
        /* <DEDUP_REMOVED lines=12> */
[----:B0-----:R-:W-:Y:S05]  /*15a0*/  CALL.REL.NOINC `($__internal_309_$__cuda_sm3x_div_rn_noftz_f32_slowpath) ;  /* 0x0000000c00647944 */ /* 0x001fea0003c00000 */
[----:B------:R-:W-:-:S07]  /*15b0*/  IMAD.MOV.U32 R10, RZ, RZ, R9 ;  /* 0x000000ffff0a7224 */ /* 0x000fce00078e0009 */
.L_x_15066:
[----:B------:R-:W-:Y:S05]  /*15c0*/  BSYNC.RECONVERGENT B0 ;  /* 0x0000000000007941 */ /* 0x000fea0003800200 */
.L_x_15065:
        /* <DEDUP_REMOVED lines=13> */
.L_x_15068:
[----:B------:R-:W-:Y:S05]  /*16a0*/  BSYNC.RECONVERGENT B0 ;  /* 0x0000000000007941 */ /* 0x000fea0003800200 */
.L_x_15067:
        /* <DEDUP_REMOVED lines=16> */
.L_x_15070:
[----:B------:R-:W-:Y:S05]  /*17b0*/  BSYNC.RECONVERGENT B0 ;  /* 0x0000000000007941 */ /* 0x000fea0003800200 */
.L_x_15069:
[----:B------:R-:W-:-:S05]  /*17c0*/  IADD3 R23, P0, PT, R8, R19, RZ ;  /* 0x0000001308177210 */ /* 0x000fca0007f1e0ff */
[----:B-1----:R-:W-:Y:S01]  /*17d0*/  IMAD.X R10, R17, 0x1, R16, P0 ;  /* 0x00000001110a7824 */ /* 0x002fe200000e0610 */
[----:B------:R-:W-:-:S04]  /*17e0*/  ISETP.GE.U32.AND P0, PT, R23, UR42, PT ;  /* 0x0000002a17007c0c */ /* 0x000fc8000bf06070 */
[----:B------:R-:W-:-:S13]  /*17f0*/  ISETP.GE.AND.EX P0, PT, R10, UR43, PT, P0 ;  /* 0x0000002b0a007c0c */ /* 0x000fda000bf06300 */
[----:B------:R-:W-:Y:S05]  /*1800*/  @!P0 BRA `(.L_x_15071) ;  /* 0xfffffff000ec8947 */ /* 0x000fea000383ffff */
[----:B------:R-:W-:Y:S05]  /*1810*/  EXIT ;  /* 0x000000000000794d */ /* 0x000fea0003800000 */
.L_x_15052:
        /* <DEDUP_REMOVED lines=8> */
.L_x_15072:
        /* <DEDUP_REMOVED lines=24> */
.L_x_15073:
[----:B------:R-:W-:Y:S05]  /*1a20*/  BRA `(.L_x_15074) ;  /* 0xffffffec00987947 */ /* 0x000fea000383ffff */
.L_x_15057:
[----:B------:R-:W-:Y:S01]  /*1a30*/  BSSY B0, `(.L_x_15075) ;  /* 0x0000007000007945 */ /* 0x000fe20003800000 */
[----:B------:R-:W-:Y:S01]  /*1a40*/  MOV R12, 0x1 ;  /* 0x00000001000c7802 */ /* 0x000fe20000000f00 */
[----:B------:R-:W-:Y:S01]  /*1a50*/  IMAD.MOV.U32 R11, RZ, RZ, 0x1f ;  /* 0x0000001fff0b7424 */ /* 0x000fe200078e00ff */
[----:B------:R-:W-:-:S07]  /*1a60*/  MOV R15, 0xffffffff ;  /* 0xffffffff000f7802 */ /* 0x000fce0000000f00 */
[----:B0-----:R-:W-:Y:S05]  /*1a70*/  WARPSYNC.COLLECTIVE R15, `(.L_x_15076) ;  /* 0x000000000f087348 */ /* 0x001fea0003c00000 */
[----:B------:R1:W2:Y:S02]  /*1a80*/  SHFL.BFLY P6, R14, R13, R12, R11 ;  /* 0x0c00000c0d0e7389 */ /* 0x0002a400000c000b */
[----:B012---:R-:W-:Y:S05]  /*1a90*/  ENDCOLLECTIVE ;  /* 0x000000000000791b */ /* 0x007fea0003800000 */
.L_x_15076:
[----:B------:R-:W-:Y:S05]  /*1aa0*/  BSYNC B0 ;  /* 0x0000000000007941 */ /* 0x000fea0003800000 */
.L_x_15075:
        /* <DEDUP_REMOVED lines=29> */
.L_x_15077:
[----:B------:R-:W-:Y:S05]  /*1c80*/  BRA `(.L_x_15078) ;  /* 0xfffffff000907947 */ /* 0x000fea000383ffff */
.L_x_15064:
[----:B------:R-:W-:Y:S01]  /*1c90*/  HFMA2 R11, -RZ, RZ, 0, 1.847743988037109375e-06 ;  /* 0x0000001fff0b7431 */ /* 0x000fe200000001ff */
[----:B------:R-:W-:Y:S01]  /*1ca0*/  BSSY B0, `(.L_x_15079) ;  /* 0x0000006000007945 */ /* 0x000fe20003800000 */
[----:B------:R-:W-:Y:S01]  /*1cb0*/  IMAD.MOV.U32 R12, RZ, RZ, 0x1 ;  /* 0x00000001ff0c7424 */ /* 0x000fe200078e00ff */
[----:B------:R-:W-:-:S07]  /*1cc0*/  MOV R15, 0xffffffff ;  /* 0xffffffff000f7802 */ /* 0x000fce0000000f00 */
[----:B0-----:R-:W-:Y:S05]  /*1cd0*/  WARPSYNC.COLLECTIVE R15, `(.L_x_15080) ;  /* 0x000000000f087348 */ /* 0x001fea0003c00000 */
[----:B------:R1:W2:Y:S02]  /*1ce0*/  SHFL.BFLY P6, R14, R13, R12, R11 ;  /* 0x0c00000c0d0e7389 */ /* 0x0002a400000c000b */
[----:B012---:R-:W-:Y:S05]  /*1cf0*/  ENDCOLLECTIVE ;  /* 0x000000000000791b */ /* 0x007fea0003800000 */
.L_x_15080:
[----:B------:R-:W-:Y:S05]  /*1d00*/  BSYNC B0 ;  /* 0x0000000000007941 */ /* 0x000fea0003800000 */
.L_x_15079:
        /* <DEDUP_REMOVED lines=29> */
.L_x_15081:
[----:B------:R-:W-:Y:S05]  /*1ee0*/  BRA `(.L_x_15082) ;  /* 0xfffffff4007c7947 */ /* 0x000fea000383ffff */
        .weak           $__internal_308_$__cuda_sm20_div_u64
        .type           $__internal_308_$__cuda_sm20_div_u64,@function
        .size           $__internal_308_$__cuda_sm20_div_u64,($__internal_309_$__cuda_sm3x_div_rn_noftz_f32_slowpath - $__internal_308_$__cuda_sm20_div_u64)
$__internal_308_$__cuda_sm20_div_u64:
        /* <DEDUP_REMOVED lines=68> */
[----:B------:R-:W-:Y:S06]  /*2330*/  RET.REL.NODEC R2 `(_ZN7oneflow4cuda7softmax15SoftmaxWarpImplI10SimpleLoadIffE11SimpleStoreIffEfLi2ELi2ELi2ELi1ELb1ELNS1_9AlgorithmE0EEEvT_T0_ll) ;  /* 0xffffffdc02307950 */ /* 0x000fec0003c3ffff */
        .weak           $__internal_309_$__cuda_sm3x_div_rn_noftz_f32_slowpath
        .type           $__internal_309_$__cuda_sm3x_div_rn_noftz_f32_slowpath,@function
        .size           $__internal_309_$__cuda_sm3x_div_rn_noftz_f32_slowpath,(.L_x_15626 - $__internal_309_$__cuda_sm3x_div_rn_noftz_f32_slowpath)
$__internal_309_$__cuda_sm3x_div_rn_noftz_f32_slowpath:
        /* <DEDUP_REMOVED lines=35> */
.L_x_15084:
        /* <DEDUP_REMOVED lines=51> */
.L_x_15091:
[----:B------:R-:W-:-:S04]  /*28a0*/  LOP3.LUT R6, R6, 0x80000000, RZ, 0xc0, !PT ;  /* 0x8000000006067812 */ /* 0x000fc800078ec0ff */
[----:B------:R-:W-:Y:S01]  /*28b0*/  LOP3.LUT R6, R6, 0x7f800000, RZ, 0xfc, !PT ;  /* 0x7f80000006067812 */ /* 0x000fe200078efcff */
[----:B------:R-:W-:Y:S06]  /*28c0*/  BRA `(.L_x_15092) ;  /* 0x0000000000047947 */ /* 0x000fec0003800000 */
.L_x_15090:
[----:B------:R-:W-:-:S07]  /*28d0*/  LEA R6, R14, R6, 0x17 ;  /* 0x000000060e067211 */ /* 0x000fce00078eb8ff */
.L_x_15092:
[----:B------:R-:W-:Y:S05]  /*28e0*/  BSYNC.RECONVERGENT B3 ;  /* 0x0000000000037941 */ /* 0x000fea0003800200 */
.L_x_15089:
[----:B------:R-:W-:Y:S05]  /*28f0*/  BRA `(.L_x_15093) ;  /* 0x0000000000207947 */ /* 0x000fea0003800000 */
.L_x_15088:
[----:B------:R-:W-:-:S04]  /*2900*/  LOP3.LUT R6, R7, 0x80000000, R6, 0x48, !PT ;  /* 0x8000000007067812 */ /* 0x000fc800078e4806 */
[----:B------:R-:W-:Y:S01]  /*2910*/  LOP3.LUT R6, R6, 0x7f800000, RZ, 0xfc, !PT ;  /* 0x7f80000006067812 */ /* 0x000fe200078efcff */
[----:B------:R-:W-:Y:S06]  /*2920*/  BRA `(.L_x_15093) ;  /* 0x0000000000147947 */ /* 0x000fec0003800000 */
.L_x_15087:
[----:B------:R-:W-:Y:S01]  /*2930*/  LOP3.LUT R6, R7, 0x80000000, R6, 0x48, !PT ;  /* 0x8000000007067812 */ /* 0x000fe200078e4806 */
[----:B------:R-:W-:Y:S06]  /*2940*/  BRA `(.L_x_15093) ;  /* 0x00000000000c7947 */ /* 0x000fec0003800000 */
.L_x_15086:
[----:B------:R-:W0:Y:S01]  /*2950*/  MUFU.RSQ R6, -QNAN ;  /* 0xffc0000000067908 */ /* 0x000e220000001400 */
[----:B------:R-:W-:Y:S05]  /*2960*/  BRA `(.L_x_15093) ;  /* 0x0000000000047947 */ /* 0x000fea0003800000 */
.L_x_15085:
[----:B------:R-:W-:-:S07]  /*2970*/  FADD.FTZ R6, R6, R7 ;  /* 0x0000000706067221 */ /* 0x000fce0000010000 */
.L_x_15093:
[----:B------:R-:W-:Y:S05]  /*2980*/  BSYNC.RECONVERGENT B2 ;  /* 0x0000000000027941 */ /* 0x000fea0003800200 */
.L_x_15083:
[----:B------:R-:W-:Y:S02]  /*2990*/  HFMA2 R7, -RZ, RZ, 0, 0 ;  /* 0x00000000ff077431 */ /* 0x000fe400000001ff */
[----:B0-----:R-:W-:Y:S01]  /*29a0*/  IMAD.MOV.U32 R9, RZ, RZ, R6 ;  /* 0x000000ffff097224 */ /* 0x001fe200078e0006 */
[----:B------:R-:W-:-:S04]  /*29b0*/  MOV R6, R12 ;  /* 0x0000000c00067202 */ /* 0x000fc80000000f00 */
[----:B------:R-:W-:Y:S05]  /*29c0*/  RET.REL.NODEC R6 `(_ZN7oneflow4cuda7softmax15SoftmaxWarpImplI10SimpleLoadIffE11SimpleStoreIffEfLi2ELi2ELi2ELi1ELb1ELNS1_9AlgorithmE0EEEvT_T0_ll) ;  /* 0xffffffd4068c7950 */ /* 0x000fea0003c3ffff */
.L_x_15094:
        /* <DEDUP_REMOVED lines=11> */
.L_x_15626:


//--------------------- .text._ZN7oneflow4cuda7softmax15SoftmaxWarpImplI10SimpleLoadIffE11SimpleStoreIffEfLi2ELi2ELi2ELi1ELb0ELNS1_9AlgorithmE0EEEvT_T0_ll --------------------------
	.section	.text._ZN7oneflow4cuda7softmax15SoftmaxWarpImplI10SimpleLoadIffE11SimpleStoreIffEfLi2ELi2ELi2ELi1ELb0ELNS1_9AlgorithmE0EEEvT_T0_ll,"ax",@progbits
	.align	128
        .global         _ZN7oneflow4cuda7softmax15SoftmaxWarpImplI10SimpleLoadIffE11SimpleStoreIffEfLi2ELi2ELi2ELi1ELb0ELNS1_9AlgorithmE0EEEvT_T0_ll
        .type           _ZN7oneflow4cuda7softmax15SoftmaxWarpImplI10SimpleLoadIffE11SimpleStoreIffEfLi2ELi2ELi2ELi1ELb0ELNS1_9AlgorithmE0EEEvT_T0_ll,@function
        .size           _ZN7oneflow4cuda7softmax15SoftmaxWarpImplI10SimpleLoadIffE11SimpleStoreIffEfLi2ELi2ELi2ELi1ELb0ELNS1_9AlgorithmE0EEEvT_T0_ll,(.L_x_15628 - _ZN7oneflow4cuda7softmax15SoftmaxWarpImplI10SimpleLoadIffE11SimpleStoreIffEfLi2ELi2ELi2ELi1ELb0ELNS1_9AlgorithmE0EEEvT_T0_ll)
        .other          _ZN7oneflow4cuda7softmax15SoftmaxWarpImplI10SimpleLoadIffE11SimpleStoreIffEfLi2ELi2ELi2ELi1ELb0ELNS1_9AlgorithmE0EEEvT_T0_ll,@"STO_CUDA_ENTRY STV_DEFAULT"
_ZN7oneflow4cuda7softmax15SoftmaxWarpImplI10SimpleLoadIffE11SimpleStoreIffEfLi2ELi2ELi2ELi1ELb0ELNS1_9AlgorithmE0EEEvT_T0_ll:
.text._ZN7oneflow4cuda7softmax15SoftmaxWarpImplI10SimpleLoadIffE11SimpleStoreIffEfLi2ELi2ELi2ELi1ELb0ELNS1_9AlgorithmE0EEEvT_T0_ll:
        /* <DEDUP_REMOVED lines=24> */
.L_x_15095:
        /* <DEDUP_REMOVED lines=47> */
.L_x_15097:
[----:B------:R-:W-:-:S07]  /*0470*/  MOV R0, 0x490 ;  /* 0x0000049000007802 */ /* 0x000fce0000000f00 */
[----:B0-----:R-:W-:Y:S05]  /*0480*/  CALL.REL.NOINC `($__internal_310_$__cuda_sm20_div_u64) ;  /* 0x0000001800187944 */ /* 0x001fea0003c00000 */
.L_x_15098:
[----:B------:R-:W-:Y:S05]  /*0490*/  BSYNC.RECONVERGENT B0 ;  /* 0x0000000000007941 */ /* 0x000fea0003800200 */
.L_x_15096:
        /* <DEDUP_REMOVED lines=28> */
[----:B------:R-:W-:Y:S01]  /*0660*/  HFMA2 R7, -RZ, RZ, 0.96630859375, -0.0022525787353515625 ;  /* 0x3bbb989dff077431 */ /* 0x000fe200000001ff */
        /* <DEDUP_REMOVED lines=23> */
.L_x_15119:
        /* <DEDUP_REMOVED lines=12> */
[----:B0-----:R-:W-:Y:S05]  /*08a0*/  CALL.REL.NOINC `($__internal_311_$__cuda_sm3x_div_rn_noftz_f32_slowpath) ;  /* 0x0000001800247944 */ /* 0x001fea0003c00000 */
[----:B------:R-:W-:-:S07]  /*08b0*/  IMAD.MOV.U32 R9, RZ, RZ, R15 ;  /* 0x000000ffff097224 */ /* 0x000fce00078e000f */
.L_x_15103:
[----:B------:R-:W-:Y:S05]  /*08c0*/  BSYNC.RECONVERGENT B1 ;  /* 0x0000000000017941 */ /* 0x000fea0003800200 */
.L_x_15102:
        /* <DEDUP_REMOVED lines=12> */
[----:B0-----:R-:W-:Y:S05]  /*0990*/  CALL.REL.NOINC `($__internal_311_$__cuda_sm3x_div_rn_noftz_f32_slowpath) ;  /* 0x0000001400e87944 */ /* 0x001fea0003c00000 */
.L_x_15105:
[----:B------:R-:W-:Y:S05]  /*09a0*/  BSYNC.RECONVERGENT B1 ;  /* 0x0000000000017941 */ /* 0x000fea0003800200 */
.L_x_15104:
[----:B------:R-:W1:Y:S01]  /*09b0*/  LDCU.128 UR4, c[0x0][0x390] ;  /* 0x00007200ff0477ac */ /* 0x000e620008000c00 */
[----:B------:R-:W-:Y:S01]  /*09c0*/  HFMA2 R11, -RZ, RZ, 0, 0 ;  /* 0x00000000ff0b7431 */ /* 0x000fe200000001ff */
[----:B------:R-:W-:Y:S02]  /*09d0*/  R2UR UR8, R4 ;  /* 0x00000000040872ca */ /* 0x000fe400000e0000 */
[----:B------:R-:W-:Y:S01]  /*09e0*/  R2UR UR9, R5 ;  /* 0x00000000050972ca */ /* 0x000fe200000e0000 */
[----:B-1----:R-:W-:Y:S02]  /*09f0*/  IMAD R0, R10, UR6, RZ ;  /* 0x000000060a007c24 */ /* 0x002fe4000f8e02ff */
[----:B------:R-:W-:Y:S02]  /*0a00*/  IMAD.MOV.U32 R10, RZ, RZ, R2 ;  /* 0x000000ffff0a7224 */ /* 0x000fe400078e0002 */
[----:B------:R-:W-:Y:S01]  /*0a10*/  IMAD R7, R19, UR7, R0 ;  /* 0x0000000713077c24 */ /* 0x000fe2000f8e0200 */
[----:B------:R-:W-:Y:S01]  /*0a20*/  R2UR UR7, R5 ;  /* 0x00000000050772ca */ /* 0x000fe200000e0000 */
[----:B------:R-:W-:Y:S01]  /*0a30*/  IMAD.WIDE.U32 R10, R19, UR6, R10 ;  /* 0x00000006130a7c25 */ /* 0x000fe2000f8e000a */
[----:B------:R-:W-:-:S02]  /*0a40*/  R2UR UR6, R4 ;  /* 0x00000000040672ca */ /* 0x000fc400000e0000 */
[----:B------:R-:W-:Y:S02]  /*0a50*/  MOV R19, R21 ;  /* 0x0000001500137202 */ /* 0x000fe40000000f00 */
[----:B------:R-:W-:Y:S02]  /*0a60*/  LEA R6, P0, R10, UR4, 0x2 ;  /* 0x000000040a067c11 */ /* 0x000fe4000f8010ff */
[----:B------:R-:W-:-:S04]  /*0a70*/  IADD3 R7, PT, PT, R11, R7, RZ ;  /* 0x000000070b077210 */ /* 0x000fc80007ffe0ff */
[----:B------:R-:W-:Y:S01]  /*0a80*/  LEA.HI.X R7, R10, UR5, R7, 0x2, P0 ;  /* 0x000000050a077c11 */ /* 0x000fe200080f1407 */
[----:B------:R-:W-:-:S04]  /*0a90*/  IMAD.MOV.U32 R10, RZ, RZ, R18 ;  /* 0x000000ffff0a7224 */ /* 0x000fc800078e0012 */
[----:B------:R1:W-:Y:S04]  /*0aa0*/  STG.E desc[UR6][R6.64], R9 ;  /* 0x0000000906007986 */ /* 0x0003e8000c101906 */
[----:B------:R1:W-:Y:S02]  /*0ab0*/  STG.E desc[UR8][R6.64+0x4], R15 ;  /* 0x0000040f06007986 */ /* 0x0003e4000c101908 */
.L_x_15100:
[----:B------:R-:W-:Y:S05]  /*0ac0*/  BSYNC B0 ;  /* 0x0000000000007941 */ /* 0x000fea0003800000 */
.L_x_15099:
[----:B------:R-:W-:-:S04]  /*0ad0*/  ISETP.NE.U32.AND P0, PT, R20, RZ, PT ;  /* 0x000000ff1400720c */ /* 0x000fc80003f05070 */
[----:B------:R-:W-:-:S13]  /*0ae0*/  ISETP.NE.AND.EX P0, PT, R22, RZ, PT, P0 ;  /* 0x000000ff1600720c */ /* 0x000fda0003f05300 */
[----:B------:R-:W-:Y:S05]  /*0af0*/  @!P0 EXIT ;  /* 0x000000000000894d */ /* 0x000fea0003800000 */
.L_x_15116:
        /* <DEDUP_REMOVED lines=42> */
.L_x_15123:
        /* <DEDUP_REMOVED lines=12> */
[----:B0-----:R-:W-:Y:S05]  /*0e60*/  CALL.REL.NOINC `($__internal_311_$__cuda_sm3x_div_rn_noftz_f32_slowpath) ;  /* 0x0000001000b47944 */ /* 0x001fea0003c00000 */
[----:B------:R-:W-:-:S07]  /*0e70*/  MOV R9, R15 ;  /* 0x0000000f00097202 */ /* 0x000fce0000000f00 */
.L_x_15108:
[----:B------:R-:W-:Y:S05]  /*0e80*/  BSYNC.RECONVERGENT B0 ;  /* 0x0000000000007941 */ /* 0x000fea0003800200 */
.L_x_15107:
        /* <DEDUP_REMOVED lines=12> */
[----:B0-----:R-:W-:Y:S05]  /*0f50*/  CALL.REL.NOINC `($__internal_311_$__cuda_sm3x_div_rn_noftz_f32_slowpath) ;  /* 0x0000001000787944 */ /* 0x001fea0003c00000 */
[----:B------:R-:W-:-:S07]  /*0f60*/  MOV R11, R15 ;  /* 0x0000000f000b7202 */ /* 0x000fce0000000f00 */
.L_x_15110:
[----:B------:R-:W-:Y:S05]  /*0f70*/  BSYNC.RECONVERGENT B0 ;  /* 0x0000000000007941 */ /* 0x000fea0003800200 */
.L_x_15109:
        /* <DEDUP_REMOVED lines=56> */
.L_x_15127:
        /* <DEDUP_REMOVED lines=14> */
.L_x_15113:
[----:B------:R-:W-:Y:S05]  /*13e0*/  BSYNC.RECONVERGENT B0 ;  /* 0x0000000000007941 */ /* 0x000fea0003800200 */
.L_x_15112:
        /* <DEDUP_REMOVED lines=13> */
[----:B------:R-:W-:-:S07]  /*14c0*/  IMAD.MOV.U32 R11, RZ, RZ, R15 ;  /* 0x000000ffff0b7224 */ /* 0x000fce00078e000f */
.L_x_15115:
[----:B------:R-:W-:Y:S05]  /*14d0*/  BSYNC.RECONVERGENT B0 ;  /* 0x0000000000007941 */ /* 0x000fea0003800200 */
.L_x_15114:
        /* <DEDUP_REMOVED lines=20> */
.L_x_15101:
[----:B------:R-:W-:Y:S01]  /*1620*/  MOV R12, 0x1 ;  /* 0x00000001000c7802 */ /* 0x000fe20000000f00 */
[----:B------:R-:W-:Y:S01]  /*1630*/  IMAD.MOV.U32 R11, RZ, RZ, 0x1f ;  /* 0x0000001fff0b7424 */ /* 0x000fe200078e00ff */
[----:B------:R-:W-:Y:S01]  /*1640*/  MOV R15, 0xffffffff ;  /* 0xffffffff000f7802 */ /* 0x000fe20000000f00 */
[----:B------:R-:W-:-:S07]  /*1650*/  HFMA2 R7, -RZ, RZ, 0.96630859375, -0.0022525787353515625 ;  /* 0x3bbb989dff077431 */ /* 0x000fce00000001ff */
[----:B0-----:R-:W-:Y:S05]  /*1660*/  WARPSYNC.COLLECTIVE R15, `(.L_x_15117) ;  /* 0x000000000f087348 */ /* 0x001fea0003c00000 */
[----:B------:R1:W2:Y:S02]  /*1670*/  SHFL.BFLY P6, R14, R13, R12, R11 ;  /* 0x0c00000c0d0e7389 */ /* 0x0002a400000c000b */
[----:B012---:R-:W-:Y:S05]  /*1680*/  ENDCOLLECTIVE ;  /* 0x000000000000791b */ /* 0x007fea0003800000 */
.L_x_15117:
        /* <DEDUP_REMOVED lines=25> */
.L_x_15118:
[----:B------:R-:W-:Y:S05]  /*1820*/  BRA `(.L_x_15119) ;  /* 0xffffffec00ec7947 */ /* 0x000fea000383ffff */
.L_x_15106:
[----:B------:R-:W-:Y:S01]  /*1830*/  BSSY B0, `(.L_x_15120) ;  /* 0x0000007000007945 */ /* 0x000fe20003800000 */
[----:B------:R-:W-:Y:S01]  /*1840*/  IMAD.MOV.U32 R12, RZ, RZ, 0x1 ;  /* 0x00000001ff0c7424 */ /* 0x000fe200078e00ff */
[----:B------:R-:W-:Y:S02]  /*1850*/  MOV R11, 0x1f ;  /* 0x0000001f000b7802 */ /* 0x000fe40000000f00 */
[----:B------:R-:W-:-:S07]  /*1860*/  MOV R15, 0xffffffff ;  /* 0xffffffff000f7802 */ /* 0x000fce0000000f00 */
[----:B0-----:R-:W-:Y:S05]  /*1870*/  WARPSYNC.COLLECTIVE R15, `(.L_x_15121) ;  /* 0x000000000f087348 */ /* 0x001fea0003c00000 */
[----:B------:R1:W2:Y:S02]  /*1880*/  SHFL.BFLY P6, R14, R13, R12, R11 ;  /* 0x0c00000c0d0e7389 */ /* 0x0002a400000c000b */
[----:B012---:R-:W-:Y:S05]  /*1890*/  ENDCOLLECTIVE ;  /* 0x000000000000791b */ /* 0x007fea0003800000 */
.L_x_15121:
[----:B------:R-:W-:Y:S05]  /*18a0*/  BSYNC B0 ;  /* 0x0000000000007941 */ /* 0x000fea0003800000 */
.L_x_15120:
        /* <DEDUP_REMOVED lines=29> */
.L_x_15122:
[----:B------:R-:W-:Y:S05]  /*1a80*/  BRA `(.L_x_15123) ;  /* 0xfffffff000c47947 */ /* 0x000fea000383ffff */
.L_x_15111:
[----:B------:R-:W-:Y:S01]  /*1a90*/  BSSY B0, `(.L_x_15124) ;  /* 0x0000007000007945 */ /* 0x000fe20003800000 */
[----:B------:R-:W-:Y:S01]  /*1aa0*/  MOV R12, 0x1 ;  /* 0x00000001000c7802 */ /* 0x000fe20000000f00 */
[----:B------:R-:W-:Y:S01]  /*1ab0*/  IMAD.MOV.U32 R15, RZ, RZ, -0x1 ;  /* 0xffffffffff0f7424 */ /* 0x000fe200078e00ff */
[----:B------:R-:W-:-:S07]  /*1ac0*/  MOV R11, 0x1f ;  /* 0x0000001f000b7802 */ /* 0x000fce0000000f00 */
[----:B0-----:R-:W-:Y:S05]  /*1ad0*/  WARPSYNC.COLLECTIVE R15, `(.L_x_15125) ;  /* 0x000000000f087348 */ /* 0x001fea0003c00000 */
[----:B------:R1:W2:Y:S02]  /*1ae0*/  SHFL.BFLY P6, R14, R13, R12, R11 ;  /* 0x0c00000c0d0e7389 */ /* 0x0002a400000c000b */
[----:B012---:R-:W-:Y:S05]  /*1af0*/  ENDCOLLECTIVE ;  /* 0x000000000000791b */ /* 0x007fea0003800000 */
.L_x_15125:
[----:B------:R-:W-:Y:S05]  /*1b00*/  BSYNC B0 ;  /* 0x0000000000007941 */ /* 0x000fea0003800000 */
.L_x_15124:
[----:B------:R-:W-:Y:S01]  /*1b10*/  FMNMX R13, R13, R14, !PT ;  /* 0x0000000e0d0d7209 */ /* 0x000fe20007800000 */
[----:B------:R-:W-:Y:S01]  /*1b20*/  HFMA2 R9, -RZ, RZ, 3.7421875, 0 ;  /* 0x437c0000ff097431 */ /* 0x000fe200000001ff */
[----:B------:R-:W-:Y:S01]  /*1b30*/  MOV R7, 0x3bbb989d ;  /* 0x3bbb989d00077802 */ /* 0x000fe20000000f00 */
[----:B------:R-:W-:Y:S01]  /*1b40*/  IMAD.MOV.U32 R11, RZ, RZ, 0x1f ;  /* 0x0000001fff0b7424 */ /* 0x000fe200078e00ff */
[----:B------:R-:W-:Y:S01]  /*1b50*/  MOV R15, 0xffffffff ;  /* 0xffffffff000f7802 */ /* 0x000fe20000000f00 */
        /* <DEDUP_REMOVED lines=24> */
.L_x_15126:
[----:B------:R-:W-:Y:S05]  /*1ce0*/  BRA `(.L_x_15127) ;  /* 0xfffffff400847947 */ /* 0x000fea000383ffff */
        .weak           $__internal_310_$__cuda_sm20_div_u64
        .type           $__internal_310_$__cuda_sm20_div_u64,@function
        .size           $__internal_310_$__cuda_sm20_div_u64,($__internal_311_$__cuda_sm3x_div_rn_noftz_f32_slowpath - $__internal_310_$__cuda_sm20_div_u64)
$__internal_310_$__cuda_sm20_div_u64:
        /* <DEDUP_REMOVED lines=68> */
[----:B------:R-:W-:Y:S06]  /*2130*/  RET.REL.NODEC R2 `(_ZN7oneflow4cuda7softmax15SoftmaxWarpImplI10SimpleLoadIffE11SimpleStoreIffEfLi2ELi2ELi2ELi1ELb0ELNS1_9AlgorithmE0EEEvT_T0_ll) ;  /* 0xffffffdc02b07950 */ /* 0x000fec0003c3ffff */
        .weak           $__internal_311_$__cuda_sm3x_div_rn_noftz_f32_slowpath
        .type           $__internal_311_$__cuda_sm3x_div_rn_noftz_f32_slowpath,@function
        .size           $__internal_311_$__cuda_sm3x_div_rn_noftz_f32_slowpath,(.L_x_15628 - $__internal_311_$__cuda_sm3x_div_rn_noftz_f32_slowpath)
$__internal_311_$__cuda_sm3x_div_rn_noftz_f32_slowpath:
        /* <DEDUP_REMOVED lines=34> */
.L_x_15129:
        /* <DEDUP_REMOVED lines=51> */
.L_x_15136:
[----:B------:R-:W-:-:S04]  /*2690*/  LOP3.LUT R6, R6, 0x80000000, RZ, 0xc0, !PT ;  /* 0x8000000006067812 */ /* 0x000fc800078ec0ff */
[----:B------:R-:W-:Y:S01]  /*26a0*/  LOP3.LUT R6, R6, 0x7f800000, RZ, 0xfc, !PT ;  /* 0x7f80000006067812 */ /* 0x000fe200078efcff */
[----:B------:R-:W-:Y:S06]  /*26b0*/  BRA `(.L_x_15137) ;  /* 0x0000000000047947 */ /* 0x000fec0003800000 */
.L_x_15135:
[----:B------:R-:W-:-:S07]  /*26c0*/  LEA R6, R25, R6, 0x17 ;  /* 0x0000000619067211 */ /* 0x000fce00078eb8ff */
.L_x_15137:
[----:B------:R-:W-:Y:S05]  /*26d0*/  BSYNC.RECONVERGENT B3 ;  /* 0x0000000000037941 */ /* 0x000fea0003800200 */
.L_x_15134:
[----:B------:R-:W-:Y:S05]  /*26e0*/  BRA `(.L_x_15138) ;  /* 0x0000000000207947 */ /* 0x000fea0003800000 */
.L_x_15133:
[----:B------:R-:W-:-:S04]  /*26f0*/  LOP3.LUT R6, R7, 0x80000000, R6, 0x48, !PT ;  /* 0x8000000007067812 */ /* 0x000fc800078e4806 */
[----:B------:R-:W-:Y:S01]  /*2700*/  LOP3.LUT R6, R6, 0x7f800000, RZ, 0xfc, !PT ;  /* 0x7f80000006067812 */ /* 0x000fe200078efcff */
[----:B------:R-:W-:Y:S06]  /*2710*/  BRA `(.L_x_15138) ;  /* 0x0000000000147947 */ /* 0x000fec0003800000 */
.L_x_15132:
[----:B------:R-:W-:Y:S01]  /*2720*/  LOP3.LUT R6, R7, 0x80000000, R6, 0x48, !PT ;  /* 0x8000000007067812 */ /* 0x000fe200078e4806 */
[----:B------:R-:W-:Y:S06]  /*2730*/  BRA `(.L_x_15138) ;  /* 0x00000000000c7947 */ /* 0x000fec0003800000 */
.L_x_15131:
[----:B------:R-:W0:Y:S01]  /*2740*/  MUFU.RSQ R6, -QNAN ;  /* 0xffc0000000067908 */ /* 0x000e220000001400 */
[----:B------:R-:W-:Y:S05]  /*2750*/  BRA `(.L_x_15138) ;  /* 0x0000000000047947 */ /* 0x000fea0003800000 */
.L_x_15130:
[----:B------:R-:W-:-:S07]  /*2760*/  FADD.FTZ R6, R6, R7 ;  /* 0x0000000706067221 */ /* 0x000fce0000010000 */
.L_x_15138:
[----:B------:R-:W-:Y:S05]  /*2770*/  BSYNC.RECONVERGENT B2 ;  /* 0x0000000000027941 */ /* 0x000fea0003800200 */
.L_x_15128:
[----:B------:R-:W-:Y:S02]  /*2780*/  HFMA2 R7, -RZ, RZ, 0, 0 ;  /* 0x00000000ff077431 */ /* 0x000fe400000001ff */
[----:B0-----:R-:W-:Y:S01]  /*2790*/  IMAD.MOV.U32 R15, RZ, RZ, R6 ;  /* 0x000000ffff0f7224 */ /* 0x001fe200078e0006 */
[----:B------:R-:W-:-:S04]  /*27a0*/  MOV R6, R11 ;  /* 0x0000000b00067202 */ /* 0x000fc80000000f00 */
[----:B------:R-:W-:Y:S05]  /*27b0*/  RET.REL.NODEC R6 `(_ZN7oneflow4cuda7softmax15SoftmaxWarpImplI10SimpleLoadIffE11SimpleStoreIffEfLi2ELi2ELi2ELi1ELb0ELNS1_9AlgorithmE0EEEvT_T0_ll) ;  /* 0xffffffd806107950 */ /* 0x000fea0003c3ffff */
.L_x_15139:
        /* <DEDUP_REMOVED lines=12> */
.L_x_15628:


//--------------------- .text._ZN7oneflow4cuda7softmax15SoftmaxWarpImplI10SimpleLoadIffE11SimpleStoreIffEfLi2ELi2ELi2ELi2ELb1ELNS1_9AlgorithmE0EEEvT_T0_ll --------------------------
	.section	.text._ZN7oneflow4cuda7softmax15SoftmaxWarpImplI10SimpleLoadIffE11SimpleStoreIffEfLi2ELi2ELi2ELi2ELb1ELNS1_9AlgorithmE0EEEvT_T0_ll,"ax",@progbits
	.align	128
        .global         _ZN7oneflow4cuda7softmax15SoftmaxWarpImplI10SimpleLoadIffE11SimpleStoreIffEfLi2ELi2ELi2ELi2ELb1ELNS1_9AlgorithmE0EEEvT_T0_ll
        .type           _ZN7oneflow4cuda7softmax15SoftmaxWarpImplI10SimpleLoadIffE11SimpleStoreIffEfLi2ELi2ELi2ELi2ELb1ELNS1_9AlgorithmE0EEEvT_T0_ll,@function
        .size           _ZN7oneflow4cuda7softmax15SoftmaxWarpImplI10SimpleLoadIffE11SimpleStoreIffEfLi2ELi2ELi2ELi2ELb1ELNS1_9AlgorithmE0EEEvT_T0_ll,(.L_x_15629 - _ZN7oneflow4cuda7softmax15SoftmaxWarpImplI10SimpleLoadIffE11SimpleStoreIffEfLi2ELi2ELi2ELi2ELb1ELNS1_9AlgorithmE0EEEvT_T0_ll)
        .other          _ZN7oneflow4cuda7softmax15SoftmaxWarpImplI10SimpleLoadIffE11SimpleStoreIffEfLi2ELi2ELi2ELi2ELb1ELNS1_9AlgorithmE0EEEvT_T0_ll,@"STO_CUDA_ENTRY STV_DEFAULT"
_ZN7oneflow4cuda7softmax15SoftmaxWarpImplI10SimpleLoadIffE11SimpleStoreIffEfLi2ELi2ELi2ELi2ELb1ELNS1_9AlgorithmE0EEEvT_T0_ll:
.text._ZN7oneflow4cuda7softmax15SoftmaxWarpImplI10SimpleLoadIffE11SimpleStoreIffEfLi2ELi2ELi2ELi2ELb1ELNS1_9AlgorithmE0EEEvT_T0_ll:
        /* <DEDUP_REMOVED lines=24> */
.L_x_15140:
        /* <DEDUP_REMOVED lines=17> */
.L_x_15154:
        /* <DEDUP_REMOVED lines=27> */
[----:B--2---:R-:W-:Y:S01]  /*0440*/  @!P0 LEA R12, P2, R0, R12, 0x2 ;  /* 0x0000000c000c8211 */ /* 0x004fe200078410ff */
[----:B------:R-:W-:-:S03]  /*0450*/  @!P0 IMAD.WIDE.U32 R2, R21, R2, R14 ;  /* 0x0000000215028225 */ /* 0x000fc600078e000e */
[----:B------:R-:W-:Y:S01]  /*0460*/  @!P0 LEA.HI.X R13, R0, R13, R10, 0x2, P2 ;  /* 0x0000000d000d8211 */ /* 0x000fe200010f140a */
[----:B------:R-:W-:Y:S01]  /*0470*/  @!P0 IMAD.IADD R3, R3, 0x1, R17 ;  /* 0x0000000103038824 */ /* 0x000fe200078e0211 */
[C---:B-1----:R-:W-:Y:S02]  /*0480*/  @!P0 LEA R4, P1, R2.reuse, R4, 0x2 ;  /* 0x0000000402048211 */ /* 0x042fe400078210ff */
[----:B------:R-:W-:Y:S01]  /*0490*/  MOV R10, 0xff800000 ;  /* 0xff800000000a7802 */ /* 0x000fe20000000f00 */
[----:B------:R-:W2:Y:S01]  /*04a0*/  @!P0 LDG.E R23, desc[UR10][R12.64+0x4] ;  /* 0x0000040a0c178981 */ /* 0x000ea2000c1e1900 */
[----:B------:R-:W-:-:S04]  /*04b0*/  @!P0 LEA.HI.X R5, R2, R5, R3, 0x2, P1 ;  /* 0x0000000502058211 */ /* 0x000fc800008f1403 */
[----:B------:R-:W2:Y:S04]  /*04c0*/  @!P0 LDG.E R10, desc[UR8][R12.64] ;  /* 0x000000080c0a8981 */ /* 0x000ea8000c1e1900 */
[----:B------:R-:W4:Y:S04]  /*04d0*/  @!P0 LDG.E R22, desc[UR4][R4.64] ;  /* 0x0000000404168981 */ /* 0x000f28000c1e1900 */
[----:B------:R-:W4:Y:S01]  /*04e0*/  @!P0 LDG.E R16, desc[UR6][R4.64+0x4] ;  /* 0x0000040604108981 */ /* 0x000f22000c1e1900 */
[----:B------:R-:W-:Y:S01]  /*04f0*/  UMOV UR4, 0xffffffff ;  /* 0xffffffff00047882 */ /* 0x000fe20000000000 */
[----:B------:R-:W-:Y:S01]  /*0500*/  MOV R2, 0xff800000 ;  /* 0xff80000000027802 */ /* 0x000fe20000000f00 */
[----:B------:R-:W-:Y:S01]  /*0510*/  IMAD.MOV.U32 R0, RZ, RZ, -0x800000 ;  /* 0xff800000ff007424 */ /* 0x000fe200078e00ff */
[----:B--2---:R-:W-:-:S02]  /*0520*/  @!P0 FMNMX3 R0, R10, -INF , R23, !PT ;  /* 0xff8000000a008876 */ /* 0x004fc40007800017 */
[----:B----4-:R-:W-:Y:S01]  /*0530*/  @!P0 FMNMX3 R2, R22, -INF , R16, !PT ;  /* 0xff80000016028876 */ /* 0x010fe20007800010 */
[----:B------:R-:W-:Y:S06]  /*0540*/  BRA.DIV UR4, `(.L_x_15141) ;  /* 0x0000000a04507947 */ /* 0x000fec000b800000 */
[----:B------:R-:W1:Y:S01]  /*0550*/  SHFL.BFLY PT, R3, R2, 0x1, 0x1f ;  /* 0x0c201f0002037f89 */ /* 0x000e6200000e0000 */
[----:B------:R-:W-:Y:S01]  /*0560*/  HFMA2 R4, -RZ, RZ, 0.96630859375, -0.0022525787353515625 ;  /* 0x3bbb989dff047431 */ /* 0x000fe200000001ff */
[----:B------:R-:W-:Y:S02]  /*0570*/  MOV R5, 0x437c0000 ;  /* 0x437c000000057802 */ /* 0x000fe40000000f00 */
[----:B------:R-:W2:Y:S01]  /*0580*/  SHFL.BFLY PT, R14, R0, 0x1, 0x1f ;  /* 0x0c201f00000e7f89 */ /* 0x000ea200000e0000 */
[----:B-1----:R-:W-:Y:S02]  /*0590*/  FMNMX R3, R3, R2, !PT ;  /* 0x0000000203037209 */ /* 0x002fe40007800000 */
[----:B--2---:R-:W-:-:S03]  /*05a0*/  FMNMX R14, R14, R0, !PT ;  /* 0x000000000e0e7209 */ /* 0x004fc60007800000 */
[C---:B------:R-:W-:Y:S01]  /*05b0*/  FADD R15, -R3.reuse, R22 ;  /* 0x00000016030f7221 */ /* 0x040fe20000000100 */
[----:B------:R-:W-:-:S03]  /*05c0*/  FADD R11, -R3, R16 ;  /* 0x00000010030b7221 */ /* 0x000fc60000000100 */
[-C--:B------:R-:W-:Y:S01]  /*05d0*/  FFMA.SAT R12, R15, R4.reuse, 0.5 ;  /* 0x3f0000000f0c7423 */ /* 0x080fe20000002004 */
[C---:B------:R-:W-:Y:S01]  /*05e0*/  FADD R13, -R14.reuse, R10 ;  /* 0x0000000a0e0d7221 */ /* 0x040fe20000000100 */
[----:B------:R-:W-:Y:S02]  /*05f0*/  FADD R23, -R14, R23 ;  /* 0x000000170e177221 */ /* 0x000fe40000000100 */
[-C--:B------:R-:W-:Y:S01]  /*0600*/  FFMA.RM R3, R12, R5.reuse, 12582913 ;  /* 0x4b4000010c037423 */ /* 0x080fe20000004005 */
[-C--:B------:R-:W-:Y:S01]  /*0610*/  FFMA.SAT R12, R11, R4.reuse, 0.5 ;  /* 0x3f0000000b0c7423 */ /* 0x080fe20000002004 */
[-C--:B------:R-:W-:Y:S01]  /*0620*/  FFMA.SAT R16, R13, R4.reuse, 0.5 ;  /* 0x3f0000000d107423 */ /* 0x080fe20000002004 */
[----:B------:R-:W-:Y:S01]  /*0630*/  FFMA.SAT R4, R23, R4, 0.5 ;  /* 0x3f00000017047423 */ /* 0x000fe20000002004 */
[C---:B------:R-:W-:Y:S01]  /*0640*/  FADD R2, R3.reuse, -12583039 ;  /* 0xcb40007f03027421 */ /* 0x040fe20000000000 */
[----:B------:R-:W-:Y:S01]  /*0650*/  FFMA.RM R0, R12, R5, 12582913 ;  /* 0x4b4000010c007423 */ /* 0x000fe20000004005 */
[----:B------:R-:W-:-:S02]  /*0660*/  IMAD.SHL.U32 R3, R3, 0x800000, RZ ;  /* 0x0080000003037824 */ /* 0x000fc400078e00ff */
[-C--:B------:R-:W-:Y:S01]  /*0670*/  FFMA.RM R4, R4, R5.reuse, 12582913 ;  /* 0x4b40000104047423 */ /* 0x080fe20000004005 */
[C---:B------:R-:W-:Y:S01]  /*0680*/  FFMA R2, R15.reuse, 1.4426950216293334961, -R2 ;  /* 0x3fb8aa3b0f027823 */ /* 0x040fe20000000802 */
[C---:B------:R-:W-:Y:S01]  /*0690*/  FADD R12, R0.reuse, -12583039 ;  /* 0xcb40007f000c7421 */ /* 0x040fe20000000000 */
[----:B------:R-:W-:Y:S02]  /*06a0*/  SHF.L.U32 R0, R0, 0x17, RZ ;  /* 0x0000001700007819 */ /* 0x000fe400000006ff */
[----:B------:R-:W-:Y:S01]  /*06b0*/  FFMA R10, R15, 1.925963033500011079e-08, R2 ;  /* 0x32a570600f0a7823 */ /* 0x000fe20000000002 */
[----:B------:R-:W-:Y:S01]  /*06c0*/  FFMA.RM R2, R16, R5, 12582913 ;  /* 0x4b40000110027423 */ /* 0x000fe20000004005 */
[C---:B------:R-:W-:Y:S01]  /*06d0*/  FFMA R12, R11.reuse, 1.4426950216293334961, -R12 ;  /* 0x3fb8aa3b0b0c7823 */ /* 0x040fe2000000080c */
[C---:B------:R-:W-:Y:S01]  /*06e0*/  FADD R16, R4.reuse, -12583039 ;  /* 0xcb40007f04107421 */ /* 0x040fe20000000000 */
[----:B------:R-:W-:Y:S02]  /*06f0*/  IMAD.SHL.U32 R4, R4, 0x800000, RZ ;  /* 0x0080000004047824 */ /* 0x000fe400078e00ff */
[C---:B------:R-:W-:Y:S01]  /*0700*/  FADD R14, R2.reuse, -12583039 ;  /* 0xcb40007f020e7421 */ /* 0x040fe20000000000 */
[----:B------:R-:W-:Y:S01]  /*0710*/  FFMA R12, R11, 1.925963033500011079e-08, R12 ;  /* 0x32a570600b0c7823 */ /* 0x000fe2000000000c */
[----:B------:R-:W1:Y:S01]  /*0720*/  MUFU.EX2 R10, R10 ;  /* 0x0000000a000a7308 */ /* 0x000e620000000800 */
[----:B------:R-:W-:Y:S01]  /*0730*/  FFMA R16, R23, 1.4426950216293334961, -R16 ;  /* 0x3fb8aa3b17107823 */ /* 0x000fe20000000810 */
[----:B------:R-:W-:Y:S01]  /*0740*/  FFMA R14, R13, 1.4426950216293334961, -R14 ;  /* 0x3fb8aa3b0d0e7823 */ /* 0x000fe2000000080e */
[----:B------:R-:W-:-:S02]  /*0750*/  SHF.L.U32 R2, R2, 0x17, RZ ;  /* 0x0000001702027819 */ /* 0x000fc400000006ff */
[----:B------:R-:W-:Y:S01]  /*0760*/  FFMA R16, R23, 1.925963033500011079e-08, R16 ;  /* 0x32a5706017107823 */ /* 0x000fe20000000010 */
[----:B------:R-:W-:Y:S02]  /*0770*/  FFMA R14, R13, 1.925963033500011079e-08, R14 ;  /* 0x32a570600d0e7823 */ /* 0x000fe4000000000e */
[----:B------:R-:W2:Y:S08]  /*0780*/  MUFU.EX2 R11, R12 ;  /* 0x0000000c000b7308 */ /* 0x000eb00000000800 */
        /* <DEDUP_REMOVED lines=11> */
[----:B------:R1:W4:Y:S02]  /*0840*/  SHFL.BFLY PT, R14, R16, 0x1, 0x1f ;  /* 0x0c201f00100e7f89 */ /* 0x00032400000e0000 */
[----:B-12---:R-:W-:-:S07]  /*0850*/  FADD R4, R10, R17 ;  /* 0x000000110a047221 */ /* 0x006fce0000000000 */
.L_x_15160:
        /* <DEDUP_REMOVED lines=11> */
[----:B0--3--:R-:W-:Y:S05]  /*0910*/  CALL.REL.NOINC `($__internal_312_$__cuda_sm3x_div_rn_noftz_f32_slowpath) ;  /* 0x0000000800847944 */ /* 0x009fea0003c00000 */
[----:B------:R-:W-:-:S07]  /*0920*/  MOV R10, R5 ;  /* 0x00000005000a7202 */ /* 0x000fce0000000f00 */
.L_x_15143:
[----:B------:R-:W-:Y:S05]  /*0930*/  BSYNC.RECONVERGENT B0 ;  /* 0x0000000000007941 */ /* 0x000fea0003800200 */
.L_x_15142:
        /* <DEDUP_REMOVED lines=11> */
[----:B0--3--:R-:W-:Y:S05]  /*09f0*/  CALL.REL.NOINC `($__internal_312_$__cuda_sm3x_div_rn_noftz_f32_slowpath) ;  /* 0x00000008004c7944 */ /* 0x009fea0003c00000 */
[----:B------:R-:W-:-:S07]  /*0a00*/  IMAD.MOV.U32 R15, RZ, RZ, R5 ;  /* 0x000000ffff0f7224 */ /* 0x000fce00078e0005 */
.L_x_15145:
[----:B------:R-:W-:Y:S05]  /*0a10*/  BSYNC.RECONVERGENT B0 ;  /* 0x0000000000007941 */ /* 0x000fea0003800200 */
.L_x_15144:
        /* <DEDUP_REMOVED lines=24> */
.L_x_15147:
[----:B------:R-:W-:Y:S05]  /*0ba0*/  BSYNC.RECONVERGENT B0 ;  /* 0x0000000000007941 */ /* 0x000fea0003800200 */
.L_x_15146:
[----:B------:R-:W-:Y:S01]  /*0bb0*/  BSSY.RECONVERGENT B0, `(.L_x_15148) ;  /* 0x0000008000007945 */ /* 0x000fe20003800200 */
[----:B------:R-:W-:-:S03]  /*0bc0*/  FFMA R3, R3, R16, R14 ;  /* 0x0000001003037223 */ /* 0x000fc6000000000e */
[----:B------:R-:W-:Y:S05]  /*0bd0*/  @!P2 BRA `(.L_x_15149) ;  /* 0x000000000014a947 */ /* 0x000fea0003800000 */
[----:B------:R-:W-:Y:S02]  /*0be0*/  MOV R5, R0 ;  /* 0x0000000000057202 */ /* 0x000fe40000000f00 */
[----:B------:R-:W-:Y:S02]  /*0bf0*/  MOV R4, R11 ;  /* 0x0000000b00047202 */ /* 0x000fe40000000f00 */
[----:B-1----:R-:W-:-:S07]  /*0c00*/  MOV R12, 0xc20 ;  /* 0x00000c20000c7802 */ /* 0x002fce0000000f00 */
[----:B0--3--:R-:W-:Y:S05]  /*0c10*/  CALL.REL.NOINC `($__internal_312_$__cuda_sm3x_div_rn_noftz_f32_slowpath) ;  /* 0x0000000400c47944 */ /* 0x009fea0003c00000 */
[----:B------:R-:W-:-:S07]  /*0c20*/  IMAD.MOV.U32 R3, RZ, RZ, R5 ;  /* 0x000000ffff037224 */ /* 0x000fce00078e0005 */
.L_x_15149:
[----:B------:R-:W-:Y:S05]  /*0c30*/  BSYNC.RECONVERGENT B0 ;  /* 0x0000000000007941 */ /* 0x000fea0003800200 */
.L_x_15148:
        /* <DEDUP_REMOVED lines=12> */
[----:B0--3--:R-:W-:Y:S05]  /*0d00*/  CALL.REL.NOINC `($__internal_312_$__cuda_sm3x_div_rn_noftz_f32_slowpath) ;  /* 0x0000000400887944 */ /* 0x009fea0003c00000 */
[----:B------:R-:W-:-:S07]  /*0d10*/  IMAD.MOV.U32 R13, RZ, RZ, R5 ;  /* 0x000000ffff0d7224 */ /* 0x000fce00078e0005 */
.L_x_15151:
[----:B------:R-:W-:Y:S05]  /*0d20*/  BSYNC.RECONVERGENT B0 ;  /* 0x0000000000007941 */ /* 0x000fea0003800200 */
.L_x_15150:
        /* <DEDUP_REMOVED lines=15> */
.L_x_15153:
[----:B------:R-:W-:Y:S05]  /*0e20*/  BSYNC.RECONVERGENT B0 ;  /* 0x0000000000007941 */ /* 0x000fea0003800200 */
.L_x_15152:
[----:B------:R-:W-:-:S04]  /*0e30*/  IADD3 R21, P0, PT, R20, R21, RZ ;  /* 0x0000001514157210 */ /* 0x000fc80007f1e0ff */
[----:B------:R-:W-:Y:S02]  /*0e40*/  LEA.HI.X.SX32 R19, R20, R19, 0x1, P0 ;  /* 0x0000001314137211 */ /* 0x000fe400000f0eff */
[----:B------:R-:W-:-:S04]  /*0e50*/  ISETP.GE.U32.AND P0, PT, R21, UR42, PT ;  /* 0x0000002a15007c0c */ /* 0x000fc8000bf06070 */
[----:B------:R-:W-:-:S13]  /*0e60*/  ISETP.GE.AND.EX P0, PT, R19, UR43, PT, P0 ;  /* 0x0000002b13007c0c */ /* 0x000fda000bf06300 */
[----:B------:R-:W-:Y:S05]  /*0e70*/  @!P0 BRA `(.L_x_15154) ;  /* 0xfffffff400048947 */ /* 0x000fea000383ffff */
[----:B------:R-:W-:Y:S05]  /*0e80*/  EXIT ;  /* 0x000000000000794d */ /* 0x000fea0003800000 */
.L_x_15141:
        /* <DEDUP_REMOVED lines=8> */
.L_x_15156:
[----:B------:R-:W-:Y:S05]  /*0f10*/  BSYNC B0 ;  /* 0x0000000000007941 */ /* 0x000fea0003800000 */
.L_x_15155:
        /* <DEDUP_REMOVED lines=8> */
.L_x_15157:
        /* <DEDUP_REMOVED lines=50> */
.L_x_15158:
[----:B------:R-:W-:Y:S01]  /*12c0*/  IMAD.MOV.U32 R13, RZ, RZ, R16 ;  /* 0x000000ffff0d7224 */ /* 0x000fe200078e0010 */
[----:B------:R-:W-:-:S07]  /*12d0*/  MOV R17, R14 ;  /* 0x0000000e00117202 */ /* 0x000fce0000000f00 */
[----:B------:R-:W-:Y:S05]  /*12e0*/  WARPSYNC.COLLECTIVE R15, `(.L_x_15159) ;  /* 0x000000000f087348 */ /* 0x000fea0003c00000 */
[----:B------:R0:W1:Y:S02]  /*12f0*/  SHFL.BFLY P6, R14, R13, R12, R11 ;  /* 0x0c00000c0d0e7389 */ /* 0x00006400000c000b */
[----:B01----:R-:W-:Y:S05]  /*1300*/  ENDCOLLECTIVE ;  /* 0x000000000000791b */ /* 0x003fea0003800000 */
.L_x_15159:
[----:B------:R-:W-:Y:S01]  /*1310*/  FADD R4, R10, R17 ;  /* 0x000000110a047221 */ /* 0x000fe20000000000 */
[----:B------:R-:W-:Y:S06]  /*1320*/  BRA `(.L_x_15160) ;  /* 0xfffffff4004c7947 */ /* 0x000fec000383ffff */
        .weak           $__internal_312_$__cuda_sm3x_div_rn_noftz_f32_slowpath
        .type           $__internal_312_$__cuda_sm3x_div_rn_noftz_f32_slowpath,@function
        .size           $__internal_312_$__cuda_sm3x_div_rn_noftz_f32_slowpath,(.L_x_15629 - $__internal_312_$__cuda_sm3x_div_rn_noftz_f32_slowpath)
$__internal_312_$__cuda_sm3x_div_rn_noftz_f32_slowpath:
        /* <DEDUP_REMOVED lines=35> */
.L_x_15162:
        /* <DEDUP_REMOVED lines=51> */
.L_x_15169:
[----:B------:R-:W-:-:S04]  /*1890*/  LOP3.LUT R5, R5, 0x80000000, RZ, 0xc0, !PT ;  /* 0x8000000005057812 */ /* 0x000fc800078ec0ff */
[----:B------:R-:W-:Y:S01]  /*18a0*/  LOP3.LUT R5, R5, 0x7f800000, RZ, 0xfc, !PT ;  /* 0x7f80000005057812 */ /* 0x000fe200078efcff */
[----:B------:R-:W-:Y:S06]  /*18b0*/  BRA `(.L_x_15170) ;  /* 0x0000000000047947 */ /* 0x000fec0003800000 */
.L_x_15168:
[----:B------:R-:W-:-:S07]  /*18c0*/  LEA R5, R14, R5, 0x17 ;  /* 0x000000050e057211 */ /* 0x000fce00078eb8ff */
.L_x_15170:
[----:B------:R-:W-:Y:S05]  /*18d0*/  BSYNC.RECONVERGENT B2 ;  /* 0x0000000000027941 */ /* 0x000fea0003800200 */
.L_x_15167:
[----:B------:R-:W-:Y:S05]  /*18e0*/  BRA `(.L_x_15171) ;  /* 0x0000000000207947 */ /* 0x000fea0003800000 */
.L_x_15166:
[----:B------:R-:W-:-:S04]  /*18f0*/  LOP3.LUT R5, R16, 0x80000000, R5, 0x48, !PT ;  /* 0x8000000010057812 */ /* 0x000fc800078e4805 */
[----:B------:R-:W-:Y:S01]  /*1900*/  LOP3.LUT R5, R5, 0x7f800000, RZ, 0xfc, !PT ;  /* 0x7f80000005057812 */ /* 0x000fe200078efcff */
[----:B------:R-:W-:Y:S06]  /*1910*/  BRA `(.L_x_15171) ;  /* 0x0000000000147947 */ /* 0x000fec0003800000 */
.L_x_15165:
[----:B------:R-:W-:Y:S01]  /*1920*/  LOP3.LUT R5, R16, 0x80000000, R5, 0x48, !PT ;  /* 0x8000000010057812 */ /* 0x000fe200078e4805 */
[----:B------:R-:W-:Y:S06]  /*1930*/  BRA `(.L_x_15171) ;  /* 0x00000000000c7947 */ /* 0x000fec0003800000 */
.L_x_15164:
[----:B------:R-:W0:Y:S01]  /*1940*/  MUFU.RSQ R5, -QNAN ;  /* 0xffc0000000057908 */ /* 0x000e220000001400 */
[----:B------:R-:W-:Y:S05]  /*1950*/  BRA `(.L_x_15171) ;  /* 0x0000000000047947 */ /* 0x000fea0003800000 */
.L_x_15163:
[----:B------:R-:W-:-:S07]  /*1960*/  FADD.FTZ R5, R5, R4 ;  /* 0x0000000405057221 */ /* 0x000fce0000010000 */
.L_x_15171:
[----:B------:R-:W-:Y:S05]  /*1970*/  BSYNC.RECONVERGENT B1 ;  /* 0x0000000000017941 */ /* 0x000fea0003800200 */
.L_x_15161:
[----:B------:R-:W-:-:S04]  /*1980*/  HFMA2 R13, -RZ, RZ, 0, 0 ;  /* 0x00000000ff0d7431 */ /* 0x000fc800000001ff */
[----:B0-----:R-:W-:Y:S05]  /*1990*/  RET.REL.NODEC R12 `(_ZN7oneflow4cuda7softmax15SoftmaxWarpImplI10SimpleLoadIffE11SimpleStoreIffEfLi2ELi2ELi2ELi2ELb1ELNS1_9AlgorithmE0EEEvT_T0_ll) ;  /* 0xffffffe40c987950 */ /* 0x001fea0003c3ffff */
.L_x_15172:
        /* <DEDUP_REMOVED lines=14> */
.L_x_15629:


//--------------------- .text._ZN7oneflow4cuda7softmax15SoftmaxWarpImplI10SimpleLoadIffE11SimpleStoreIffEfLi2ELi2ELi2ELi2ELb0ELNS1_9AlgorithmE0EEEvT_T0_ll --------------------------
	.section	.text._ZN7oneflow4cuda7softmax15SoftmaxWarpImplI10SimpleLoadIffE11SimpleStoreIffEfLi2ELi2ELi2ELi2ELb0ELNS1_9AlgorithmE0EEEvT_T0_ll,"ax",@progbits
	.align	128
        .global         _ZN7oneflow4cuda7softmax15SoftmaxWarpImplI10SimpleLoadIffE11SimpleStoreIffEfLi2ELi2ELi2ELi2ELb0ELNS1_9AlgorithmE0EEEvT_T0_ll
        .type           _ZN7oneflow4cuda7softmax15SoftmaxWarpImplI10SimpleLoadIffE11SimpleStoreIffEfLi2ELi2ELi2ELi2ELb0ELNS1_9AlgorithmE0EEEvT_T0_ll,@function
        .size           _ZN7oneflow4cuda7softmax15SoftmaxWarpImplI10SimpleLoadIffE11SimpleStoreIffEfLi2ELi2ELi2ELi2ELb0ELNS1_9AlgorithmE0EEEvT_T0_ll,(.L_x_15630 - _ZN7oneflow4cuda7softmax15SoftmaxWarpImplI10SimpleLoadIffE11SimpleStoreIffEfLi2ELi2ELi2ELi2ELb0ELNS1_9AlgorithmE0EEEvT_T0_ll)
        .other          _ZN7oneflow4cuda7softmax15SoftmaxWarpImplI10SimpleLoadIffE11SimpleStoreIffEfLi2ELi2ELi2ELi2ELb0ELNS1_9AlgorithmE0EEEvT_T0_ll,@"STO_CUDA_ENTRY STV_DEFAULT"
_ZN7oneflow4cuda7softmax15SoftmaxWarpImplI10SimpleLoadIffE11SimpleStoreIffEfLi2ELi2ELi2ELi2ELb0ELNS1_9AlgorithmE0EEEvT_T0_ll:
.text._ZN7oneflow4cuda7softmax15SoftmaxWarpImplI10SimpleLoadIffE11SimpleStoreIffEfLi2ELi2ELi2ELi2ELb0ELNS1_9AlgorithmE0EEEvT_T0_ll:
        /* <DEDUP_REMOVED lines=23> */
.L_x_15173:
        /* <DEDUP_REMOVED lines=19> */
.L_x_15183:
        /* <DEDUP_REMOVED lines=47> */
[----:B------:R-:W-:-:S02]  /*0590*/  IMAD.SHL.U32 R0, R0, 0x800000, RZ ;  /* 0x0080000000007824 */ /* 0x000fc400078e00ff */
        /* <DEDUP_REMOVED lines=8> */
[----:B------:R-:W-:Y:S02]  /*0620*/  SHF.L.U32 R3, R4, 0x17, RZ ;  /* 0x0000001704037819 */ /* 0x000fe400000006ff */
[----:B------:R-:W-:Y:S01]  /*0630*/  FFMA R2, R21, 1.4426950216293334961, -R2 ;  /* 0x3fb8aa3b15027823 */ /* 0x000fe20000000802 */
[----:B------:R-:W-:-:S02]  /*0640*/  SHF.L.U32 R4, R15, 0x17, RZ ;  /* 0x000000170f047819 */ /* 0x000fc400000006ff */
        /* <DEDUP_REMOVED lines=16> */
.L_x_15189:
        /* <DEDUP_REMOVED lines=11> */
[----:B0-----:R-:W-:Y:S05]  /*0800*/  CALL.REL.NOINC `($__internal_313_$__cuda_sm3x_div_rn_noftz_f32_slowpath) ;  /* 0x0000000800487944 */ /* 0x001fea0003c00000 */
[----:B------:R-:W-:-:S07]  /*0810*/  IMAD.MOV.U32 R13, RZ, RZ, R2 ;  /* 0x000000ffff0d7224 */ /* 0x000fce00078e0002 */
.L_x_15176:
[----:B------:R-:W-:Y:S05]  /*0820*/  BSYNC.RECONVERGENT B0 ;  /* 0x0000000000007941 */ /* 0x000fea0003800200 */
.L_x_15175:
        /* <DEDUP_REMOVED lines=11> */
[----:B0-----:R-:W-:Y:S05]  /*08e0*/  CALL.REL.NOINC `($__internal_313_$__cuda_sm3x_div_rn_noftz_f32_slowpath) ;  /* 0x0000000800107944 */ /* 0x001fea0003c00000 */
[----:B------:R-:W-:-:S07]  /*08f0*/  MOV R27, R2 ;  /* 0x00000002001b7202 */ /* 0x000fce0000000f00 */
.L_x_15178:
[----:B------:R-:W-:Y:S05]  /*0900*/  BSYNC.RECONVERGENT B0 ;  /* 0x0000000000007941 */ /* 0x000fea0003800200 */
.L_x_15177:
[----:B------:R-:W-:Y:S02]  /*0910*/  HFMA2 R11, -RZ, RZ, 0, 0 ;  /* 0x00000000ff0b7431 */ /* 0x000fe400000001ff */
[----:B------:R-:W-:Y:S01]  /*0920*/  IMAD R0, R25, UR38, RZ ;  /* 0x0000002619007c24 */ /* 0x000fe2000f8e02ff */
[C---:B------:R-:W-:Y:S01]  /*0930*/  R2UR UR4, R8.reuse ;  /* 0x00000000080472ca */ /* 0x040fe200000e0000 */
[----:B------:R-:W-:Y:S01]  /*0940*/  IMAD.MOV.U32 R10, RZ, RZ, R22 ;  /* 0x000000ffff0a7224 */ /* 0x000fe200078e0016 */
[----:B------:R-:W-:Y:S01]  /*0950*/  R2UR UR5, R9 ;  /* 0x00000000090572ca */ /* 0x000fe200000e0000 */
[----:B------:R-:W-:Y:S01]  /*0960*/  IMAD R5, R23, UR39, R0 ;  /* 0x0000002717057c24 */ /* 0x000fe2000f8e0200 */
[----:B------:R-:W-:Y:S01]  /*0970*/  R2UR UR6, R8 ;  /* 0x00000000080672ca */ /* 0x000fe200000e0000 */
[----:B------:R-:W1:Y:S01]  /*0980*/  MUFU.RCP R0, R21 ;  /* 0x0000001500007308 */ /* 0x000e620000001000 */
[----:B------:R-:W-:Y:S01]  /*0990*/  R2UR UR7, R9 ;  /* 0x00000000090772ca */ /* 0x000fe200000e0000 */
[----:B------:R-:W-:Y:S01]  /*09a0*/  BSSY.RECONVERGENT B0, `(.L_x_15179) ;  /* 0x0000013000007945 */ /* 0x000fe20003800200 */
[----:B------:R-:W-:-:S03]  /*09b0*/  IMAD.WIDE.U32 R14, R23, UR38, R10 ;  /* 0x00000026170e7c25 */ /* 0x000fc6000f8e000a */
[----:B------:R-:W-:Y:S02]  /*09c0*/  LEA R10, P0, R14, UR36, 0x2 ;  /* 0x000000240e0a7c11 */ /* 0x000fe4000f8010ff */
[----:B------:R-:W-:-:S04]  /*09d0*/  IADD3 R5, PT, PT, R15, R5, RZ ;  /* 0x000000050f057210 */ /* 0x000fc80007ffe0ff */
[----:B------:R-:W-:Y:S01]  /*09e0*/  LEA.HI.X R11, R14, UR37, R5, 0x2, P0 ;  /* 0x000000250e0b7c11 */ /* 0x000fe200080f1405 */
[----:B-1----:R-:W-:-:S04]  /*09f0*/  FFMA R5, -R21, R0, 1 ;  /* 0x3f80000015057423 */ /* 0x002fc80000000100 */
[----:B------:R1:W-:Y:S01]  /*0a00*/  STG.E desc[UR4][R10.64], R13 ;  /* 0x0000000d0a007986 */ /* 0x0003e2000c101904 */
[----:B------:R-:W2:Y:S01]  /*0a10*/  FCHK P0, R3, R21 ;  /* 0x0000001503007302 */ /* 0x000ea20000000000 */
[----:B------:R-:W-:Y:S02]  /*0a20*/  FFMA R0, R0, R5, R0 ;  /* 0x0000000500007223 */ /* 0x000fe40000000000 */
[----:B------:R1:W-:Y:S02]  /*0a30*/  STG.E desc[UR6][R10.64+0x4], R27 ;  /* 0x0000041b0a007986 */ /* 0x0003e4000c101906 */
[----:B------:R-:W-:-:S04]  /*0a40*/  FFMA R5, R3, R0, RZ ;  /* 0x0000000003057223 */ /* 0x000fc800000000ff */
[----:B------:R-:W-:-:S04]  /*0a50*/  FFMA R2, -R21, R5, R3 ;  /* 0x0000000515027223 */ /* 0x000fc80000000103 */
[----:B------:R-:W-:Y:S01]  /*0a60*/  FFMA R0, R0, R2, R5 ;  /* 0x0000000200007223 */ /* 0x000fe20000000005 */
[----:B--2---:R-:W-:Y:S06]  /*0a70*/  @!P0 BRA `(.L_x_15180) ;  /* 0x0000000000148947 */ /* 0x004fec0003800000 */
[----:B------:R-:W-:Y:S01]  /*0a80*/  IMAD.MOV.U32 R2, RZ, RZ, R3 ;  /* 0x000000ffff027224 */ /* 0x000fe200078e0003 */
[----:B------:R-:W-:Y:S02]  /*0a90*/  MOV R5, R21 ;  /* 0x0000001500057202 */ /* 0x000fe40000000f00 */
[----:B------:R-:W-:-:S07]  /*0aa0*/  MOV R12, 0xac0 ;  /* 0x00000ac0000c7802 */ /* 0x000fce0000000f00 */
[----:B01----:R-:W-:Y:S05]  /*0ab0*/  CALL.REL.NOINC `($__internal_313_$__cuda_sm3x_div_rn_noftz_f32_slowpath) ;  /* 0x00000004009c7944 */ /* 0x003fea0003c00000 */
[----:B------:R-:W-:-:S07]  /*0ac0*/  MOV R0, R2 ;  /* 0x0000000200007202 */ /* 0x000fce0000000f00 */
.L_x_15180:
[----:B------:R-:W-:Y:S05]  /*0ad0*/  BSYNC.RECONVERGENT B0 ;  /* 0x0000000000007941 */ /* 0x000fea0003800200 */
.L_x_15179:
        /* <DEDUP_REMOVED lines=12> */
[----:B01----:R-:W-:Y:S05]  /*0ba0*/  CALL.REL.NOINC `($__internal_313_$__cuda_sm3x_div_rn_noftz_f32_slowpath) ;  /* 0x0000000400607944 */ /* 0x003fea0003c00000 */
[----:B------:R-:W-:-:S07]  /*0bb0*/  MOV R5, R2 ;  /* 0x0000000200057202 */ /* 0x000fce0000000f00 */
.L_x_15182:
[----:B------:R-:W-:Y:S05]  /*0bc0*/  BSYNC.RECONVERGENT B0 ;  /* 0x0000000000007941 */ /* 0x000fea0003800200 */
.L_x_15181:
        /* <DEDUP_REMOVED lines=14> */
.L_x_15174:
[----:B------:R-:W-:Y:S01]  /*0cb0*/  HFMA2 R11, -RZ, RZ, 0, 1.847743988037109375e-06 ;  /* 0x0000001fff0b7431 */ /* 0x000fe200000001ff */
[----:B------:R-:W-:Y:S01]  /*0cc0*/  BSSY B0, `(.L_x_15184) ;  /* 0x0000006000007945 */ /* 0x000fe20003800000 */
[----:B------:R-:W-:Y:S01]  /*0cd0*/  IMAD.MOV.U32 R12, RZ, RZ, 0x1 ;  /* 0x00000001ff0c7424 */ /* 0x000fe200078e00ff */
[----:B------:R-:W-:-:S07]  /*0ce0*/  MOV R15, 0xffffffff ;  /* 0xffffffff000f7802 */ /* 0x000fce0000000f00 */
[----:B0-----:R-:W-:Y:S05]  /*0cf0*/  WARPSYNC.COLLECTIVE R15, `(.L_x_15185) ;  /* 0x000000000f087348 */ /* 0x001fea0003c00000 */
[----:B------:R1:W2:Y:S02]  /*0d00*/  SHFL.BFLY P6, R14, R13, R12, R11 ;  /* 0x0c00000c0d0e7389 */ /* 0x0002a400000c000b */
[----:B012---:R-:W-:Y:S05]  /*0d10*/  ENDCOLLECTIVE ;  /* 0x000000000000791b */ /* 0x007fea0003800000 */
.L_x_15185:
[----:B------:R-:W-:Y:S05]  /*0d20*/  BSYNC B0 ;  /* 0x0000000000007941 */ /* 0x000fea0003800000 */
.L_x_15184:
[----:B------:R-:W-:Y:S01]  /*0d30*/  HFMA2 R12, -RZ, RZ, 0, 5.9604644775390625e-08 ;  /* 0x00000001ff0c7431 */ /* 0x000fe200000001ff */
[----:B------:R-:W-:Y:S01]  /*0d40*/  FMNMX R26, R13, R14, !PT ;  /* 0x0000000e0d1a7209 */ /* 0x000fe20007800000 */
[----:B------:R-:W-:Y:S01]  /*0d50*/  IMAD.MOV.U32 R13, RZ, RZ, R0 ;  /* 0x000000ffff0d7224 */ /* 0x000fe200078e0000 */
[----:B------:R-:W-:Y:S01]  /*0d60*/  MOV R11, 0x1f ;  /* 0x0000001f000b7802 */ /* 0x000fe20000000f00 */
[----:B------:R-:W-:Y:S02]  /*0d70*/  IMAD.MOV.U32 R15, RZ, RZ, -0x1 ;  /* 0xffffffffff0f7424 */ /* 0x000fe400078e00ff */
[--C-:B------:R-:W-:Y:S01]  /*0d80*/  FADD R2, R5, -R26.reuse ;  /* 0x8000001a05027221 */ /* 0x100fe20000000000 */
[----:B------:R-:W-:Y:S02]  /*0d90*/  HFMA2 R5, -RZ, RZ, 0.96630859375, -0.0022525787353515625 ;  /* 0x3bbb989dff057431 */ /* 0x000fe400000001ff */
[----:B------:R-:W-:-:S07]  /*0da0*/  FADD R10, R24, -R26 ;  /* 0x8000001a180a7221 */ /* 0x000fce0000000000 */
[----:B------:R-:W-:Y:S05]  /*0db0*/  WARPSYNC.COLLECTIVE R15, `(.L_x_15186) ;  /* 0x000000000f087348 */ /* 0x000fea0003c00000 */
[----:B------:R0:W1:Y:S02]  /*0dc0*/  SHFL.BFLY P6, R14, R13, R12, R11 ;  /* 0x0c00000c0d0e7389 */ /* 0x00006400000c000b */
[----:B01----:R-:W-:Y:S05]  /*0dd0*/  ENDCOLLECTIVE ;  /* 0x000000000000791b */ /* 0x003fea0003800000 */
.L_x_15186:
[----:B------:R-:W-:-:S04]  /*0de0*/  MOV R3, R14 ;  /* 0x0000000e00037202 */ /* 0x000fc80000000f00 */
[----:B------:R-:W-:-:S05]  /*0df0*/  FMNMX R0, R0, R3, !PT ;  /* 0x0000000300007209 */ /* 0x000fca0007800000 */
[--C-:B------:R-:W-:Y:S01]  /*0e00*/  FADD R3, R4, -R0.reuse ;  /* 0x8000000004037221 */ /* 0x100fe20000000000 */
[----:B------:R-:W-:Y:S01]  /*0e10*/  FADD R4, R21, -R0 ;  /* 0x8000000015047221 */ /* 0x000fe20000000000 */
[----:B------:R-:W-:Y:S02]  /*0e20*/  IMAD.MOV.U32 R21, RZ, RZ, 0x437c0000 ;  /* 0x437c0000ff157424 */ /* 0x000fe400078e00ff */
        /* <DEDUP_REMOVED lines=24> */
[----:B------:R-:W-:-:S03]  /*0fb0*/  HFMA2 R11, -RZ, RZ, 0, 1.847743988037109375e-06 ;  /* 0x0000001fff0b7431 */ /* 0x000fc600000001ff */
[C---:B------:R-:W-:Y:S01]  /*0fc0*/  FFMA R4, R3.reuse, 1.4426950216293334961, -R4 ;  /* 0x3fb8aa3b03047823 */ /* 0x040fe20000000804 */
[----:B------:R-:W1:Y:S03]  /*0fd0*/  MUFU.EX2 R21, R21 ;  /* 0x0000001500157308 */ /* 0x000e660000000800 */
[----:B------:R-:W-:Y:S01]  /*0fe0*/  FFMA R4, R3, 1.925963033500011079e-08, R4 ;  /* 0x32a5706003047823 */ /* 0x000fe20000000004 */
[----:B0-----:R-:W-:Y:S01]  /*0ff0*/  FMUL R0, R0, R13 ;  /* 0x0000000d00007220 */ /* 0x001fe20000400000 */
[----:B------:R-:W-:Y:S01]  /*1000*/  FADD R13, RZ, R2 ;  /* 0x00000002ff0d7221 */ /* 0x000fe20000000000 */
[----:B------:R-:W-:-:S03]  /*1010*/  IMAD.SHL.U32 R3, R10, 0x800000, RZ ;  /* 0x008000000a037824 */ /* 0x000fc600078e00ff */
[----:B------:R-:W0:Y:S01]  /*1020*/  MUFU.EX2 R4, R4 ;  /* 0x0000000400047308 */ /* 0x000e220000000800 */
[----:B------:R-:W-:-:S07]  /*1030*/  FADD R13, R13, R0 ;  /* 0x000000000d0d7221 */ /* 0x000fce0000000000 */
[----:B01----:R-:W-:Y:S05]  /*1040*/  WARPSYNC.COLLECTIVE R15, `(.L_x_15187) ;  /* 0x000000000f087348 */ /* 0x003fea0003c00000 */
[----:B------:R2:W3:Y:S02]  /*1050*/  SHFL.BFLY P6, R14, R13, R12, R11 ;  /* 0x0c00000c0d0e7389 */ /* 0x0004e400000c000b */
[----:B0123--:R-:W-:Y:S05]  /*1060*/  ENDCOLLECTIVE ;  /* 0x000000000000791b */ /* 0x00ffea0003800000 */
.L_x_15187:
[----:B------:R-:W-:Y:S01]  /*1070*/  FMUL R3, R3, R4 ;  /* 0x0000000403037220 */ /* 0x000fe20000400000 */
[----:B------:R-:W-:-:S03]  /*1080*/  IMAD.SHL.U32 R4, R5, 0x800000, RZ ;  /* 0x0080000005047824 */ /* 0x000fc600078e00ff */
[----:B------:R-:W-:Y:S01]  /*1090*/  FADD R5, RZ, R3 ;  /* 0x00000003ff057221 */ /* 0x000fe20000000000 */
[----:B------:R-:W-:-:S04]  /*10a0*/  FMUL R4, R4, R21 ;  /* 0x0000001504047220 */ /* 0x000fc80000400000 */
[----:B------:R-:W-:Y:S01]  /*10b0*/  FADD R10, R5, R4 ;  /* 0x00000004050a7221 */ /* 0x000fe20000000000 */
[----:B------:R-:W-:-:S04]  /*10c0*/  FADD R5, R13, R14 ;  /* 0x0000000e0d057221 */ /* 0x000fc80000000000 */
[----:B------:R-:W-:-:S07]  /*10d0*/  MOV R13, R10 ;  /* 0x0000000a000d7202 */ /* 0x000fce0000000f00 */
[----:B------:R-:W-:Y:S05]  /*10e0*/  WARPSYNC.COLLECTIVE R15, `(.L_x_15188) ;  /* 0x000000000f087348 */ /* 0x000fea0003c00000 */
[----:B------:R0:W1:Y:S02]  /*10f0*/  SHFL.BFLY P6, R14, R13, R12, R11 ;  /* 0x0c00000c0d0e7389 */ /* 0x00006400000c000b */
[----:B01----:R-:W-:Y:S05]  /*1100*/  ENDCOLLECTIVE ;  /* 0x000000000000791b */ /* 0x003fea0003800000 */
.L_x_15188:
[----:B------:R-:W-:Y:S01]  /*1110*/  MOV R21, R14 ;  /* 0x0000000e00157202 */ /* 0x000fe20000000f00 */
[----:B------:R-:W-:Y:S06]  /*1120*/  BRA `(.L_x_15189) ;  /* 0xfffffff400887947 */ /* 0x000fec000383ffff */
        .weak           $__internal_313_$__cuda_sm3x_div_rn_noftz_f32_slowpath
        .type           $__internal_313_$__cuda_sm3x_div_rn_noftz_f32_slowpath,@function
        .size           $__internal_313_$__cuda_sm3x_div_rn_noftz_f32_slowpath,(.L_x_15630 - $__internal_313_$__cuda_sm3x_div_rn_noftz_f32_slowpath)
$__internal_313_$__cuda_sm3x_div_rn_noftz_f32_slowpath:
        /* <DEDUP_REMOVED lines=35> */
.L_x_15191:
        /* <DEDUP_REMOVED lines=51> */
.L_x_15198:
[----:B------:R-:W-:-:S04]  /*1690*/  LOP3.LUT R2, R2, 0x80000000, RZ, 0xc0, !PT ;  /* 0x8000000002027812 */ /* 0x000fc800078ec0ff */
[----:B------:R-:W-:Y:S01]  /*16a0*/  LOP3.LUT R2, R2, 0x7f800000, RZ, 0xfc, !PT ;  /* 0x7f80000002027812 */ /* 0x000fe200078efcff */
[----:B------:R-:W-:Y:S06]  /*16b0*/  BRA `(.L_x_15199) ;  /* 0x0000000000047947 */ /* 0x000fec0003800000 */
.L_x_15197:
[----:B------:R-:W-:-:S07]  /*16c0*/  IMAD R2, R15, 0x800000, R2 ;  /* 0x008000000f027824 */ /* 0x000fce00078e0202 */
.L_x_15199:
[----:B------:R-:W-:Y:S05]  /*16d0*/  BSYNC.RECONVERGENT B2 ;  /* 0x0000000000027941 */ /* 0x000fea0003800200 */
.L_x_15196:
[----:B------:R-:W-:Y:S05]  /*16e0*/  BRA `(.L_x_15200) ;  /* 0x0000000000207947 */ /* 0x000fea0003800000 */
.L_x_15195:
[----:B------:R-:W-:-:S04]  /*16f0*/  LOP3.LUT R2, R27, 0x80000000, R2, 0x48, !PT ;  /* 0x800000001b027812 */ /* 0x000fc800078e4802 */
[----:B------:R-:W-:Y:S01]  /*1700*/  LOP3.LUT R2, R2, 0x7f800000, RZ, 0xfc, !PT ;  /* 0x7f80000002027812 */ /* 0x000fe200078efcff */
[----:B------:R-:W-:Y:S06]  /*1710*/  BRA `(.L_x_15200) ;  /* 0x0000000000147947 */ /* 0x000fec0003800000 */
.L_x_15194:
[----:B------:R-:W-:Y:S01]  /*1720*/  LOP3.LUT R2, R27, 0x80000000, R2, 0x48, !PT ;  /* 0x800000001b027812 */ /* 0x000fe200078e4802 */
[----:B------:R-:W-:Y:S06]  /*1730*/  BRA `(.L_x_15200) ;  /* 0x00000000000c7947 */ /* 0x000fec0003800000 */
.L_x_15193:
[----:B------:R-:W0:Y:S01]  /*1740*/  MUFU.RSQ R2, -QNAN ;  /* 0xffc0000000027908 */ /* 0x000e220000001400 */
[----:B------:R-:W-:Y:S05]  /*1750*/  BRA `(.L_x_15200) ;  /* 0x0000000000047947 */ /* 0x000fea0003800000 */
.L_x_15192:
[----:B------:R-:W-:-:S07]  /*1760*/  FADD.FTZ R2, R2, R5 ;  /* 0x0000000502027221 */ /* 0x000fce0000010000 */
.L_x_15200:
[----:B------:R-:W-:Y:S05]  /*1770*/  BSYNC.RECONVERGENT B1 ;  /* 0x0000000000017941 */ /* 0x000fea0003800200 */
.L_x_15190:
[----:B------:R-:W-:Y:S01]  /*1780*/  HFMA2 R15, -RZ, RZ, 0, 0 ;  /* 0x00000000ff0f7431 */ /* 0x000fe200000001ff */
[----:B------:R-:W-:-:S04]  /*1790*/  MOV R14, R12 ;  /* 0x0000000c000e7202 */ /* 0x000fc80000000f00 */
[----:B0-----:R-:W-:Y:S05]  /*17a0*/  RET.REL.NODEC R14 `(_ZN7oneflow4cuda7softmax15SoftmaxWarpImplI10SimpleLoadIffE11SimpleStoreIffEfLi2ELi2ELi2ELi2ELb0ELNS1_9AlgorithmE0EEEvT_T0_ll) ;  /* 0xffffffe80e147950 */ /* 0x001fea0003c3ffff */
.L_x_15201:
        /* <DEDUP_REMOVED lines=13> */
.L_x_15630:


//--------------------- .text._ZN7oneflow4cuda7softmax15SoftmaxWarpImplI10SimpleLoadIffE11SimpleStoreIffEfLi2ELi2ELi1ELi1ELb1ELNS1_9AlgorithmE0EEEvT_T0_ll --------------------------
	.section	.text._ZN7oneflow4cuda7softmax15SoftmaxWarpImplI10SimpleLoadIffE11SimpleStoreIffEfLi2ELi2ELi1ELi1ELb1ELNS1_9AlgorithmE0EEEvT_T0_ll,"ax",@progbits
	.align	128
        .global         _ZN7oneflow4cuda7softmax15SoftmaxWarpImplI10SimpleLoadIffE11SimpleStoreIffEfLi2ELi2ELi1ELi1ELb1ELNS1_9AlgorithmE0EEEvT_T0_ll
        .type           _ZN7oneflow4cuda7softmax15SoftmaxWarpImplI10SimpleLoadIffE11SimpleStoreIffEfLi2ELi2ELi1ELi1ELb1ELNS1_9AlgorithmE0EEEvT_T0_ll,@function
        .size           _ZN7oneflow4cuda7softmax15SoftmaxWarpImplI10SimpleLoadIffE11SimpleStoreIffEfLi2ELi2ELi1ELi1ELb1ELNS1_9AlgorithmE0EEEvT_T0_ll,(.L_x_15632 - _ZN7oneflow4cuda7softmax15SoftmaxWarpImplI10SimpleLoadIffE11SimpleStoreIffEfLi2ELi2ELi1ELi1ELb1ELNS1_9AlgorithmE0EEEvT_T0_ll)
        .other          _ZN7oneflow4cuda7softmax15SoftmaxWarpImplI10SimpleLoadIffE11SimpleStoreIffEfLi2ELi2ELi1ELi1ELb1ELNS1_9AlgorithmE0EEEvT_T0_ll,@"STO_CUDA_ENTRY STV_DEFAULT"
_ZN7oneflow4cuda7softmax15SoftmaxWarpImplI10SimpleLoadIffE11SimpleStoreIffEfLi2ELi2ELi1ELi1ELb1ELNS1_9AlgorithmE0EEEvT_T0_ll:
.text._ZN7oneflow4cuda7softmax15SoftmaxWarpImplI10SimpleLoadIffE11SimpleStoreIffEfLi2ELi2ELi1ELi1ELb1ELNS1_9AlgorithmE0EEEvT_T0_ll:
        /* <DEDUP_REMOVED lines=24> */
.L_x_15202:
        /* <DEDUP_REMOVED lines=47> */
.L_x_15204:
[----:B------:R-:W-:-:S07]  /*0470*/  MOV R0, 0x490 ;  /* 0x0000049000007802 */ /* 0x000fce0000000f00 */
[----:B0-----:R-:W-:Y:S05]  /*0480*/  CALL.REL.NOINC `($__internal_314_$__cuda_sm20_div_u64) ;  /* 0x00000010009c7944 */ /* 0x001fea0003c00000 */
.L_x_15205:
[----:B------:R-:W-:Y:S05]  /*0490*/  BSYNC.RECONVERGENT B0 ;  /* 0x0000000000007941 */ /* 0x000fea0003800200 */
.L_x_15203:
        /* <DEDUP_REMOVED lines=25> */
[----:B------:R-:W-:Y:S01]  /*0630*/  @!P0 IADD3 R0, PT, PT, R9, R3, RZ ;  /* 0x0000000309008210 */ /* 0x000fe20007ffe0ff */
[----:B------:R-:W-:Y:S01]  /*0640*/  IMAD.MOV.U32 R9, RZ, RZ, -0x800000 ;  /* 0xff800000ff097424 */ /* 0x000fe200078e00ff */
[----:B----4-:R-:W-:-:S04]  /*0650*/  @!P0 LEA R2, P1, R8, R10, 0x2 ;  /* 0x0000000a08028211 */ /* 0x010fc800078210ff */
[----:B------:R-:W-:Y:S01]  /*0660*/  @!P0 LEA.HI.X R3, R8, R11, R0, 0x2, P1 ;  /* 0x0000000b08038211 */ /* 0x000fe200008f1400 */
[----:B------:R-:W-:-:S04]  /*0670*/  IMAD.MOV.U32 R0, RZ, RZ, -0x800000 ;  /* 0xff800000ff007424 */ /* 0x000fc800078e00ff */
[----:B------:R-:W2:Y:S04]  /*0680*/  @!P0 LDG.E R9, desc[UR4][R2.64] ;  /* 0x0000000402098981 */ /* 0x000ea8000c1e1900 */
[----:B------:R-:W2:Y:S01]  /*0690*/  @!P0 LDG.E R0, desc[UR6][R2.64+0x4] ;  /* 0x0000040602008981 */ /* 0x000ea2000c1e1900 */
[----:B------:R-:W-:Y:S01]  /*06a0*/  MOV R8, 0xff800000 ;  /* 0xff80000000087802 */ /* 0x000fe20000000f00 */
[----:B------:R-:W-:Y:S01]  /*06b0*/  IMAD.MOV.U32 R11, RZ, RZ, 0x3bbb989d ;  /* 0x3bbb989dff0b7424 */ /* 0x000fe200078e00ff */
[----:B------:R-:W-:Y:S01]  /*06c0*/  BSSY.RECONVERGENT B1, `(.L_x_15208) ;  /* 0x0000023000017945 */ /* 0x000fe20003800200 */
[----:B------:R-:W-:Y:S01]  /*06d0*/  IMAD.MOV.U32 R15, RZ, RZ, 0x437c0000 ;  /* 0x437c0000ff0f7424 */ /* 0x000fe200078e00ff */
[----:B--2---:R-:W-:-:S05]  /*06e0*/  @!P0 FMNMX3 R8, R9, -INF , R0, !PT ;  /* 0xff80000009088876 */ /* 0x004fca0007800000 */
        /* <DEDUP_REMOVED lines=30> */
[----:B0-----:R-:W-:Y:S05]  /*08d0*/  CALL.REL.NOINC `($__internal_315_$__cuda_sm3x_div_rn_noftz_f32_slowpath) ;  /* 0x0000001000987944 */ /* 0x001fea0003c00000 */
[----:B------:R-:W-:-:S07]  /*08e0*/  MOV R21, R23 ;  /* 0x0000001700157202 */ /* 0x000fce0000000f00 */
.L_x_15209:
[----:B------:R-:W-:Y:S05]  /*08f0*/  BSYNC.RECONVERGENT B1 ;  /* 0x0000000000017941 */ /* 0x000fea0003800200 */
.L_x_15208:
        /* <DEDUP_REMOVED lines=12> */
[----:B0-----:R-:W-:Y:S05]  /*09c0*/  CALL.REL.NOINC `($__internal_315_$__cuda_sm3x_div_rn_noftz_f32_slowpath) ;  /* 0x00000010005c7944 */ /* 0x001fea0003c00000 */
.L_x_15211:
[----:B------:R-:W-:Y:S05]  /*09d0*/  BSYNC.RECONVERGENT B1 ;  /* 0x0000000000017941 */ /* 0x000fea0003800200 */
.L_x_15210:
[----:B------:R-:W-:Y:S01]  /*09e0*/  MOV R15, R19 ;  /* 0x00000013000f7202 */ /* 0x000fe20000000f00 */
[----:B------:R-:W-:Y:S01]  /*09f0*/  IMAD.MOV.U32 R11, RZ, RZ, R16 ;  /* 0x000000ffff0b7224 */ /* 0x000fe200078e0010 */
        /* <DEDUP_REMOVED lines=16> */
.L_x_15207:
[----:B------:R-:W-:Y:S05]  /*0b00*/  BSYNC.RECONVERGENT B0 ;  /* 0x0000000000007941 */ /* 0x000fea0003800200 */
.L_x_15206:
[----:B------:R-:W-:-:S04]  /*0b10*/  ISETP.NE.U32.AND P0, PT, R18, RZ, PT ;  /* 0x000000ff1200720c */ /* 0x000fc80003f05070 */
[----:B------:R-:W-:-:S13]  /*0b20*/  ISETP.NE.AND.EX P0, PT, R20, RZ, PT, P0 ;  /* 0x000000ff1400720c */ /* 0x000fda0003f05300 */
[----:B------:R-:W-:Y:S05]  /*0b30*/  @!P0 EXIT ;  /* 0x000000000000894d */ /* 0x000fea0003800000 */
.L_x_15224:
        /* <DEDUP_REMOVED lines=14> */
[----:B------:R-:W-:Y:S01]  /*0c20*/  @!P0 IMAD.IADD R0, R9, 0x1, R3 ;  /* 0x0000000109008824 */ /* 0x000fe200078e0203 */
[----:B------:R-:W-:-:S04]  /*0c30*/  MOV R9, 0xff800000 ;  /* 0xff80000000097802 */ /* 0x000fc80000000f00 */
[----:B------:R-:W-:Y:S01]  /*0c40*/  @!P0 LEA.HI.X R3, R8, R17, R0, 0x2, P1 ;  /* 0x0000001108038211 */ /* 0x000fe200008f1400 */
[----:B------:R-:W-:-:S04]  /*0c50*/  IMAD.MOV.U32 R0, RZ, RZ, -0x800000 ;  /* 0xff800000ff007424 */ /* 0x000fc800078e00ff */
[----:B------:R-:W2:Y:S04]  /*0c60*/  @!P0 LDG.E R9, desc[UR4][R2.64] ;  /* 0x0000000402098981 */ /* 0x000ea8000c1e1900 */
[----:B------:R-:W2:Y:S01]  /*0c70*/  @!P0 LDG.E R0, desc[UR6][R2.64+0x4] ;  /* 0x0000040602008981 */ /* 0x000ea2000c1e1900 */
[----:B------:R-:W-:Y:S01]  /*0c80*/  MOV R8, 0xff800000 ;  /* 0xff80000000087802 */ /* 0x000fe20000000f00 */
[----:B------:R-:W-:Y:S02]  /*0c90*/  HFMA2 R17, -RZ, RZ, 3.7421875, 0 ;  /* 0x437c0000ff117431 */ /* 0x000fe400000001ff */
[----:B------:R-:W-:Y:S01]  /*0ca0*/  IMAD.MOV.U32 R14, RZ, RZ, 0x3bbb989d ;  /* 0x3bbb989dff0e7424 */ /* 0x000fe200078e00ff */
[----:B------:R-:W-:Y:S01]  /*0cb0*/  BSSY.RECONVERGENT B0, `(.L_x_15212) ;  /* 0x0000022000007945 */ /* 0x000fe20003800200 */
[----:B--2---:R-:W-:-:S05]  /*0cc0*/  @!P0 FMNMX3 R8, R9, -INF , R0, !PT ;  /* 0xff80000009088876 */ /* 0x004fca0007800000 */
        /* <DEDUP_REMOVED lines=32> */
.L_x_15213:
[----:B------:R-:W-:Y:S05]  /*0ed0*/  BSYNC.RECONVERGENT B0 ;  /* 0x0000000000007941 */ /* 0x000fea0003800200 */
.L_x_15212:
        /* <DEDUP_REMOVED lines=12> */
[----:B0-----:R-:W-:Y:S05]  /*0fa0*/  CALL.REL.NOINC `($__internal_315_$__cuda_sm3x_div_rn_noftz_f32_slowpath) ;  /* 0x0000000800e47944 */ /* 0x001fea0003c00000 */
[----:B------:R-:W-:-:S07]  /*0fb0*/  IMAD.MOV.U32 R21, RZ, RZ, R23 ;  /* 0x000000ffff157224 */ /* 0x000fce00078e0017 */
.L_x_15215:
[----:B------:R-:W-:Y:S05]  /*0fc0*/  BSYNC.RECONVERGENT B0 ;  /* 0x0000000000007941 */ /* 0x000fea0003800200 */
.L_x_15214:
        /* <DEDUP_REMOVED lines=27> */
.L_x_15217:
[----:B------:R-:W-:Y:S05]  /*1180*/  BSYNC.RECONVERGENT B0 ;  /* 0x0000000000007941 */ /* 0x000fea0003800200 */
.L_x_15216:
[C---:B------:R-:W-:Y:S02]  /*1190*/  @!P1 R2UR UR4, R12.reuse ;  /* 0x000000000c0492ca */ /* 0x040fe400000e0000 */
[C---:B------:R-:W-:Y:S02]  /*11a0*/  @!P1 R2UR UR5, R13.reuse ;  /* 0x000000000d0592ca */ /* 0x040fe400000e0000 */
[----:B------:R-:W-:Y:S02]  /*11b0*/  @!P1 R2UR UR6, R12 ;  /* 0x000000000c0692ca */ /* 0x000fe400000e0000 */
[----:B------:R-:W-:Y:S02]  /*11c0*/  @!P1 R2UR UR7, R13 ;  /* 0x000000000d0792ca */ /* 0x000fe400000e0000 */
[----:B------:R-:W-:Y:S01]  /*11d0*/  @!P1 IADD3 R0, PT, PT, R9, R23, RZ ;  /* 0x0000001709009210 */ /* 0x000fe20007ffe0ff */
[----:B------:R-:W-:Y:S01]  /*11e0*/  IMAD.MOV.U32 R9, RZ, RZ, -0x800000 ;  /* 0xff800000ff097424 */ /* 0x000fe200078e00ff */
[----:B--2---:R-:W-:-:S04]  /*11f0*/  @!P1 LEA R2, P0, R8, R2, 0x2 ;  /* 0x0000000208029211 */ /* 0x004fc800078010ff */
[----:B------:R-:W-:Y:S02]  /*1200*/  @!P1 LEA.HI.X R3, R8, R3, R0, 0x2, P0 ;  /* 0x0000000308039211 */ /* 0x000fe400000f1400 */
[----:B------:R-:W-:-:S03]  /*1210*/  MOV R0, 0xff800000 ;  /* 0xff80000000007802 */ /* 0x000fc60000000f00 */
[----:B------:R-:W2:Y:S04]  /*1220*/  @!P1 LDG.E R9, desc[UR4][R2.64] ;  /* 0x0000000402099981 */ /* 0x000ea8000c1e1900 */
[----:B------:R-:W2:Y:S01]  /*1230*/  @!P1 LDG.E R0, desc[UR6][R2.64+0x4] ;  /* 0x0000040602009981 */ /* 0x000ea2000c1e1900 */
[----:B------:R-:W-:Y:S02]  /*1240*/  IMAD.MOV.U32 R8, RZ, RZ, -0x800000 ;  /* 0xff800000ff087424 */ /* 0x000fe400078e00ff */
[----:B-1----:R-:W-:Y:S02]  /*1250*/  HFMA2 R11, -RZ, RZ, 0.96630859375, -0.0022525787353515625 ;  /* 0x3bbb989dff0b7431 */ /* 0x002fe400000001ff */
        /* <DEDUP_REMOVED lines=33> */
[----:B0-----:R-:W-:Y:S05]  /*1470*/  CALL.REL.NOINC `($__internal_315_$__cuda_sm3x_div_rn_noftz_f32_slowpath) ;  /* 0x0000000400b07944 */ /* 0x001fea0003c00000 */
[----:B------:R-:W-:-:S07]  /*1480*/  IMAD.MOV.U32 R11, RZ, RZ, R23 ;  /* 0x000000ffff0b7224 */ /* 0x000fce00078e0017 */
.L_x_15219:
[----:B------:R-:W-:Y:S05]  /*1490*/  BSYNC.RECONVERGENT B0 ;  /* 0x0000000000007941 */ /* 0x000fea0003800200 */
.L_x_15218:
        /* <DEDUP_REMOVED lines=12> */
[----:B0-----:R-:W-:Y:S05]  /*1560*/  CALL.REL.NOINC `($__internal_315_$__cuda_sm3x_div_rn_noftz_f32_slowpath) ;  /* 0x0000000400747944 */ /* 0x001fea0003c00000 */
[----:B------:R-:W-:-:S07]  /*1570*/  MOV R19, R23 ;  /* 0x0000001700137202 */ /* 0x000fce0000000f00 */
.L_x_15221:
[----:B------:R-:W-:Y:S05]  /*1580*/  BSYNC.RECONVERGENT B0 ;  /* 0x0000000000007941 */ /* 0x000fea0003800200 */
.L_x_15220:
        /* <DEDUP_REMOVED lines=16> */
.L_x_15223:
[----:B------:R-:W-:Y:S05]  /*1690*/  BSYNC.RECONVERGENT B0 ;  /* 0x0000000000007941 */ /* 0x000fea0003800200 */
.L_x_15222:
[----:B------:R-:W-:-:S04]  /*16a0*/  IADD3 R15, P0, PT, R6, R17, RZ ;  /* 0x00000011060f7210 */ /* 0x000fc80007f1e0ff */
[----:B-1----:R-:W-:Y:S02]  /*16b0*/  IADD3.X R11, PT, PT, R7, R14, RZ, P0, !PT ;  /* 0x0000000e070b7210 */ /* 0x002fe400007fe4ff */
[----:B------:R-:W-:-:S04]  /*16c0*/  ISETP.GE.U32.AND P0, PT, R15, UR42, PT ;  /* 0x0000002a0f007c0c */ /* 0x000fc8000bf06070 */
[----:B------:R-:W-:-:S13]  /*16d0*/  ISETP.GE.AND.EX P0, PT, R11, UR43, PT, P0 ;  /* 0x0000002b0b007c0c */ /* 0x000fda000bf06300 */
[----:B------:R-:W-:Y:S05]  /*16e0*/  @!P0 BRA `(.L_x_15224) ;  /* 0xfffffff400148947 */ /* 0x000fea000383ffff */
[----:B------:R-:W-:Y:S05]  /*16f0*/  EXIT ;  /* 0x000000000000794d */ /* 0x000fea0003800000 */
        .weak           $__internal_314_$__cuda_sm20_div_u64
        .type           $__internal_314_$__cuda_sm20_div_u64,@function
        .size           $__internal_314_$__cuda_sm20_div_u64,($__internal_315_$__cuda_sm3x_div_rn_noftz_f32_slowpath - $__internal_314_$__cuda_sm20_div_u64)
$__internal_314_$__cuda_sm20_div_u64:
        /* <DEDUP_REMOVED lines=67> */
[----:B------:R-:W-:Y:S06]  /*1b30*/  RET.REL.NODEC R2 `(_ZN7oneflow4cuda7softmax15SoftmaxWarpImplI10SimpleLoadIffE11SimpleStoreIffEfLi2ELi2ELi1ELi1ELb1ELNS1_9AlgorithmE0EEEvT_T0_ll) ;  /* 0xffffffe402307950 */ /* 0x000fec0003c3ffff */
        .weak           $__internal_315_$__cuda_sm3x_div_rn_noftz_f32_slowpath
        .type           $__internal_315_$__cuda_sm3x_div_rn_noftz_f32_slowpath,@function
        .size           $__internal_315_$__cuda_sm3x_div_rn_noftz_f32_slowpath,(.L_x_15632 - $__internal_315_$__cuda_sm3x_div_rn_noftz_f32_slowpath)
$__internal_315_$__cuda_sm3x_div_rn_noftz_f32_slowpath:
        /* <DEDUP_REMOVED lines=35> */
.L_x_15226:
        /* <DEDUP_REMOVED lines=51> */
.L_x_15233:
[----:B------:R-:W-:-:S04]  /*20a0*/  LOP3.LUT R2, R2, 0x80000000, RZ, 0xc0, !PT ;  /* 0x8000000002027812 */ /* 0x000fc800078ec0ff */
[----:B------:R-:W-:Y:S01]  /*20b0*/  LOP3.LUT R2, R2, 0x7f800000, RZ, 0xfc, !PT ;  /* 0x7f80000002027812 */ /* 0x000fe200078efcff */
[----:B------:R-:W-:Y:S06]  /*20c0*/  BRA `(.L_x_15234) ;  /* 0x0000000000047947 */ /* 0x000fec0003800000 */
.L_x_15232:
[----:B------:R-:W-:-:S07]  /*20d0*/  IMAD R2, R25, 0x800000, R2 ;  /* 0x0080000019027824 */ /* 0x000fce00078e0202 */
.L_x_15234:
[----:B------:R-:W-:Y:S05]  /*20e0*/  BSYNC.RECONVERGENT B3 ;  /* 0x0000000000037941 */ /* 0x000fea0003800200 */
.L_x_15231:
[----:B------:R-:W-:Y:S05]  /*20f0*/  BRA `(.L_x_15235) ;  /* 0x0000000000207947 */ /* 0x000fea0003800000 */
.L_x_15230:
[----:B------:R-:W-:-:S04]  /*2100*/  LOP3.LUT R2, R3, 0x80000000, R2, 0x48, !PT ;  /* 0x8000000003027812 */ /* 0x000fc800078e4802 */
[----:B------:R-:W-:Y:S01]  /*2110*/  LOP3.LUT R2, R2, 0x7f800000, RZ, 0xfc, !PT ;  /* 0x7f80000002027812 */ /* 0x000fe200078efcff */
[----:B------:R-:W-:Y:S06]  /*2120*/  BRA `(.L_x_15235) ;  /* 0x0000000000147947 */ /* 0x000fec0003800000 */
.L_x_15229:
[----:B------:R-:W-:Y:S01]  /*2130*/  LOP3.LUT R2, R3, 0x80000000, R2, 0x48, !PT ;  /* 0x8000000003027812 */ /* 0x000fe200078e4802 */
[----:B------:R-:W-:Y:S06]  /*2140*/  BRA `(.L_x_15235) ;  /* 0x00000000000c7947 */ /* 0x000fec0003800000 */
.L_x_15228:
[----:B------:R-:W0:Y:S01]  /*2150*/  MUFU.RSQ R2, -QNAN ;  /* 0xffc0000000027908 */ /* 0x000e220000001400 */
[----:B------:R-:W-:Y:S05]  /*2160*/  BRA `(.L_x_15235) ;  /* 0x0000000000047947 */ /* 0x000fea0003800000 */
.L_x_15227:
[----:B------:R-:W-:-:S07]  /*2170*/  FADD.FTZ R2, R2, R3 ;  /* 0x0000000302027221 */ /* 0x000fce0000010000 */
.L_x_15235:
[----:B------:R-:W-:Y:S05]  /*2180*/  BSYNC.RECONVERGENT B2 ;  /* 0x0000000000027941 */ /* 0x000fea0003800200 */
.L_x_15225:
[----:B------:R-:W-:Y:S01]  /*2190*/  HFMA2 R3, -RZ, RZ, 0, 0 ;  /* 0x00000000ff037431 */ /* 0x000fe200000001ff */
[----:B0-----:R-:W-:Y:S01]  /*21a0*/  MOV R23, R2 ;  /* 0x0000000200177202 */ /* 0x001fe20000000f00 */
[----:B------:R-:W-:-:S04]  /*21b0*/  IMAD.MOV.U32 R2, RZ, RZ, R10 ;  /* 0x000000ffff027224 */ /* 0x000fc800078e000a */
[----:B------:R-:W-:Y:S05]  /*21c0*/  RET.REL.NODEC R2 `(_ZN7oneflow4cuda7softmax15SoftmaxWarpImplI10SimpleLoadIffE11SimpleStoreIffEfLi2ELi2ELi1ELi1ELb1ELNS1_9AlgorithmE0EEEvT_T0_ll) ;  /* 0xffffffdc028c7950 */ /* 0x000fea0003c3ffff */
.L_x_15236:
        /* <DEDUP_REMOVED lines=11> */
.L_x_15632:


//--------------------- .text._ZN7oneflow4cuda7softmax15SoftmaxWarpImplI10SimpleLoadIffE11SimpleStoreIffEfLi2ELi2ELi1ELi1ELb0ELNS1_9AlgorithmE0EEEvT_T0_ll --------------------------
	.section	.text._ZN7oneflow4cuda7softmax15SoftmaxWarpImplI10SimpleLoadIffE11SimpleStoreIffEfLi2ELi2ELi1ELi1ELb0ELNS1_9AlgorithmE0EEEvT_T0_ll,"ax",@progbits
	.align	128
        .global         _ZN7oneflow4cuda7softmax15SoftmaxWarpImplI10SimpleLoadIffE11SimpleStoreIffEfLi2ELi2ELi1ELi1ELb0ELNS1_9AlgorithmE0EEEvT_T0_ll
        .type           _ZN7oneflow4cuda7softmax15SoftmaxWarpImplI10SimpleLoadIffE11SimpleStoreIffEfLi2ELi2ELi1ELi1ELb0ELNS1_9AlgorithmE0EEEvT_T0_ll,@function
        .size           _ZN7oneflow4cuda7softmax15SoftmaxWarpImplI10SimpleLoadIffE11SimpleStoreIffEfLi2ELi2ELi1ELi1ELb0ELNS1_9AlgorithmE0EEEvT_T0_ll,(.L_x_15634 - _ZN7oneflow4cuda7softmax15SoftmaxWarpImplI10SimpleLoadIffE11SimpleStoreIffEfLi2ELi2ELi1ELi1ELb0ELNS1_9AlgorithmE0EEEvT_T0_ll)
        .other          _ZN7oneflow4cuda7softmax15SoftmaxWarpImplI10SimpleLoadIffE11SimpleStoreIffEfLi2ELi2ELi1ELi1ELb0ELNS1_9AlgorithmE0EEEvT_T0_ll,@"STO_CUDA_ENTRY STV_DEFAULT"
_ZN7oneflow4cuda7softmax15SoftmaxWarpImplI10SimpleLoadIffE11SimpleStoreIffEfLi2ELi2ELi1ELi1ELb0ELNS1_9AlgorithmE0EEEvT_T0_ll:
.text._ZN7oneflow4cuda7softmax15SoftmaxWarpImplI10SimpleLoadIffE11SimpleStoreIffEfLi2ELi2ELi1ELi1ELb0ELNS1_9AlgorithmE0EEEvT_T0_ll:
        /* <DEDUP_REMOVED lines=24> */
.L_x_15237:
        /* <DEDUP_REMOVED lines=47> */
.L_x_15239:
[----:B------:R-:W-:-:S07]  /*0470*/  MOV R0, 0x490 ;  /* 0x0000049000007802 */ /* 0x000fce0000000f00 */
[----:B0-----:R-:W-:Y:S05]  /*0480*/  CALL.REL.NOINC `($__internal_316_$__cuda_sm20_div_u64) ;  /* 0x0000001000207944 */ /* 0x001fea0003c00000 */
[----:B------:R-:W-:Y:S02]  /*0490*/  IMAD.MOV.U32 R2, RZ, RZ, R4 ;  /* 0x000000ffff027224 */ /* 0x000fe400078e0004 */
[----:B------:R-:W-:-:S07]  /*04a0*/  IMAD.MOV.U32 R3, RZ, RZ, R5 ;  /* 0x000000ffff037224 */ /* 0x000fce00078e0005 */
.L_x_15240:
[----:B------:R-:W-:Y:S05]  /*04b0*/  BSYNC.RECONVERGENT B0 ;  /* 0x0000000000007941 */ /* 0x000fea0003800200 */
.L_x_15238:
        /* <DEDUP_REMOVED lines=24> */
[----:B------:R-:W-:Y:S01]  /*0640*/  MOV R19, 0x3bbb989d ;  /* 0x3bbb989d00137802 */ /* 0x000fe20000000f00 */
[----:B------:R-:W-:Y:S01]  /*0650*/  IMAD.MOV.U32 R20, RZ, RZ, 0x437c0000 ;  /* 0x437c0000ff147424 */ /* 0x000fe200078e00ff */
[----:B------:R-:W-:Y:S01]  /*0660*/  BSSY.RECONVERGENT B1, `(.L_x_15243) ;  /* 0x0000022000017945 */ /* 0x000fe20003800200 */
[----:B--2---:R-:W-:-:S05]  /*0670*/  FMNMX3 R16, R0, -INF , R17, !PT ;  /* 0xff80000000107876 */ /* 0x004fca0007800011 */
        /* <DEDUP_REMOVED lines=30> */
[----:B0-----:R-:W-:Y:S05]  /*0860*/  CALL.REL.NOINC `($__internal_317_$__cuda_sm3x_div_rn_noftz_f32_slowpath) ;  /* 0x0000001000387944 */ /* 0x001fea0003c00000 */
[----:B------:R-:W-:-:S07]  /*0870*/  IMAD.MOV.U32 R16, RZ, RZ, R21 ;  /* 0x000000ffff107224 */ /* 0x000fce00078e0015 */
.L_x_15244:
[----:B------:R-:W-:Y:S05]  /*0880*/  BSYNC.RECONVERGENT B1 ;  /* 0x0000000000017941 */ /* 0x000fea0003800200 */
.L_x_15243:
        /* <DEDUP_REMOVED lines=12> */
[----:B0-----:R-:W-:Y:S05]  /*0950*/  CALL.REL.NOINC `($__internal_317_$__cuda_sm3x_div_rn_noftz_f32_slowpath) ;  /* 0x0000000c00fc7944 */ /* 0x001fea0003c00000 */
.L_x_15246:
[----:B------:R-:W-:Y:S05]  /*0960*/  BSYNC.RECONVERGENT B1 ;  /* 0x0000000000017941 */ /* 0x000fea0003800200 */
.L_x_15245:
[----:B------:R-:W1:Y:S01]  /*0970*/  LDCU.128 UR4, c[0x0][0x390] ;  /* 0x00007200ff0477ac */ /* 0x000e620008000c00 */
[----:B------:R-:W-:Y:S01]  /*0980*/  MOV R18, R4 ;  /* 0x0000000400127202 */ /* 0x000fe20000000f00 */
[----:B------:R-:W-:Y:S01]  /*0990*/  IMAD.MOV.U32 R19, RZ, RZ, RZ ;  /* 0x000000ffff137224 */ /* 0x000fe200078e00ff */
[----:B------:R-:W-:Y:S02]  /*09a0*/  R2UR UR8, R12 ;  /* 0x000000000c0872ca */ /* 0x000fe400000e0000 */
[----:B------:R-:W-:Y:S01]  /*09b0*/  R2UR UR9, R13 ;  /* 0x000000000d0972ca */ /* 0x000fe200000e0000 */
[----:B-1----:R-:W-:Y:S02]  /*09c0*/  IMAD R0, R8, UR6, RZ ;  /* 0x0000000608007c24 */ /* 0x002fe4000f8e02ff */
[----:B------:R-:W-:Y:S01]  /*09d0*/  IMAD.WIDE.U32 R18, R9, UR6, R18 ;  /* 0x0000000609127c25 */ /* 0x000fe2000f8e0012 */
[----:B------:R-:W-:-:S03]  /*09e0*/  R2UR UR6, R12 ;  /* 0x000000000c0672ca */ /* 0x000fc600000e0000 */
[----:B------:R-:W-:Y:S01]  /*09f0*/  IMAD R3, R9, UR7, R0 ;  /* 0x0000000709037c24 */ /* 0x000fe2000f8e0200 */
[----:B------:R-:W-:Y:S01]  /*0a00*/  R2UR UR7, R13 ;  /* 0x000000000d0772ca */ /* 0x000fe200000e0000 */
[----:B------:R-:W-:Y:S01]  /*0a10*/  IMAD.MOV.U32 R8, RZ, RZ, R10 ;  /* 0x000000ffff087224 */ /* 0x000fe200078e000a */
[C---:B------:R-:W-:Y:S02]  /*0a20*/  LEA R2, P0, R18.reuse, UR4, 0x2 ;  /* 0x0000000412027c11 */ /* 0x040fe4000f8010ff */
[----:B------:R-:W-:Y:S02]  /*0a30*/  IADD3 R3, PT, PT, R19, R3, RZ ;  /* 0x0000000313037210 */ /* 0x000fe40007ffe0ff */
[----:B------:R-:W-:Y:S02]  /*0a40*/  MOV R9, R11 ;  /* 0x0000000b00097202 */ /* 0x000fe40000000f00 */
[----:B------:R-:W-:-:S05]  /*0a50*/  LEA.HI.X R3, R18, UR5, R3, 0x2, P0 ;  /* 0x0000000512037c11 */ /* 0x000fca00080f1403 */
[----:B------:R1:W-:Y:S04]  /*0a60*/  STG.E desc[UR6][R2.64], R16 ;  /* 0x0000001002007986 */ /* 0x0003e8000c101906 */
[----:B------:R1:W-:Y:S02]  /*0a70*/  STG.E desc[UR8][R2.64+0x4], R21 ;  /* 0x0000041502007986 */ /* 0x0003e4000c101908 */
.L_x_15242:
[----:B------:R-:W-:Y:S05]  /*0a80*/  BSYNC.RECONVERGENT B0 ;  /* 0x0000000000007941 */ /* 0x000fea0003800200 */
.L_x_15241:
[----:B------:R-:W-:-:S04]  /*0a90*/  ISETP.NE.U32.AND P0, PT, R14, RZ, PT ;  /* 0x000000ff0e00720c */ /* 0x000fc80003f05070 */
[----:B------:R-:W-:-:S13]  /*0aa0*/  ISETP.NE.AND.EX P0, PT, R15, RZ, PT, P0 ;  /* 0x000000ff0f00720c */ /* 0x000fda0003f05300 */
[----:B------:R-:W-:Y:S05]  /*0ab0*/  @!P0 EXIT ;  /* 0x000000000000894d */ /* 0x000fea0003800000 */
.L_x_15255:
[----:B------:R-:W-:Y:S02]  /*0ac0*/  HFMA2 R11, -RZ, RZ, 0, 0 ;  /* 0x00000000ff0b7431 */ /* 0x000fe400000001ff */
[----:B------:R-:W-:Y:S01]  /*0ad0*/  IMAD R0, R8, UR38, RZ ;  /* 0x0000002608007c24 */ /* 0x000fe2000f8e02ff */
[C---:B--2---:R-:W-:Y:S01]  /*0ae0*/  R2UR UR4, R12.reuse ;  /* 0x000000000c0472ca */ /* 0x044fe200000e0000 */
[----:B------:R-:W-:Y:S01]  /*0af0*/  IMAD.MOV.U32 R10, RZ, RZ, R4 ;  /* 0x000000ffff0a7224 */ /* 0x000fe200078e0004 */
[----:B------:R-:W-:Y:S01]  /*0b00*/  R2UR UR5, R13 ;  /* 0x000000000d0572ca */ /* 0x000fe200000e0000 */
[----:B-1----:R-:W-:Y:S01]  /*0b10*/  IMAD R3, R9, UR39, R0 ;  /* 0x0000002709037c24 */ /* 0x002fe2000f8e0200 */
        /* <DEDUP_REMOVED lines=44> */
.L_x_15248:
[----:B------:R-:W-:Y:S05]  /*0de0*/  BSYNC.RECONVERGENT B0 ;  /* 0x0000000000007941 */ /* 0x000fea0003800200 */
.L_x_15247:
        /* <DEDUP_REMOVED lines=13> */
.L_x_15250:
[----:B------:R-:W-:Y:S05]  /*0ec0*/  BSYNC.RECONVERGENT B0 ;  /* 0x0000000000007941 */ /* 0x000fea0003800200 */
.L_x_15249:
        /* <DEDUP_REMOVED lines=18> */
[----:B------:R-:W-:Y:S01]  /*0ff0*/  LEA R2, P0, R16, UR40, 0x2 ;  /* 0x0000002810027c11 */ /* 0x000fe2000f8010ff */
[----:B------:R-:W-:Y:S01]  /*1000*/  IMAD.IADD R3, R17, 0x1, R3 ;  /* 0x0000000111037824 */ /* 0x000fe200078e0203 */
[----:B------:R-:W-:Y:S02]  /*1010*/  LEA R14, P1, R18, UR36, 0x2 ;  /* 0x00000024120e7c11 */ /* 0x000fe4000f8210ff */
[----:B------:R-:W-:-:S02]  /*1020*/  IADD3 R9, PT, PT, R19, R9, RZ ;  /* 0x0000000913097210 */ /* 0x000fc40007ffe0ff */
[----:B------:R-:W-:Y:S02]  /*1030*/  LEA.HI.X R3, R16, UR41, R3, 0x2, P0 ;  /* 0x0000002910037c11 */ /* 0x000fe400080f1403 */
[----:B------:R-:W-:-:S03]  /*1040*/  LEA.HI.X R15, R18, UR37, R9, 0x2, P1 ;  /* 0x00000025120f7c11 */ /* 0x000fc600088f1409 */
[----:B------:R1:W-:Y:S04]  /*1050*/  STG.E desc[UR4][R2.64], R10 ;  /* 0x0000000a02007986 */ /* 0x0003e8000c101904 */
[----:B------:R2:W-:Y:S04]  /*1060*/  STG.E desc[UR6][R2.64+0x4], R21 ;  /* 0x0000041502007986 */ /* 0x0005e8000c101906 */
[----:B------:R-:W3:Y:S04]  /*1070*/  LDG.E R0, desc[UR8][R14.64] ;  /* 0x000000080e007981 */ /* 0x000ee8000c1e1900 */
[----:B------:R-:W3:Y:S01]  /*1080*/  LDG.E R9, desc[UR10][R14.64+0x4] ;  /* 0x0000040a0e097981 */ /* 0x000ee2000c1e1900 */
[----:B------:R-:W-:Y:S01]  /*1090*/  IMAD.MOV.U32 R18, RZ, RZ, 0x3bbb989d ;  /* 0x3bbb989dff127424 */ /* 0x000fe200078e00ff */
[----:B------:R-:W-:Y:S01]  /*10a0*/  MOV R19, 0x437c0000 ;  /* 0x437c000000137802 */ /* 0x000fe20000000f00 */
[----:B------:R-:W-:Y:S01]  /*10b0*/  BSSY.RECONVERGENT B0, `(.L_x_15251) ;  /* 0x0000022000007945 */ /* 0x000fe20003800200 */
[----:B---3--:R-:W-:-:S05]  /*10c0*/  FMNMX3 R16, R0, -INF , R9, !PT ;  /* 0xff80000000107876 */ /* 0x008fca0007800009 */
[--C-:B------:R-:W-:Y:S01]  /*10d0*/  FADD R0, R0, -R16.reuse ;  /* 0x8000001000007221 */ /* 0x100fe20000000000 */
[----:B------:R-:W-:-:S03]  /*10e0*/  FADD R9, R9, -R16 ;  /* 0x8000001009097221 */ /* 0x000fc60000000000 */
[-C--:B------:R-:W-:Y:S01]  /*10f0*/  FFMA.SAT R17, R0, R18.reuse, 0.5 ;  /* 0x3f00000000117423 */ /* 0x080fe20000002012 */
[----:B-1----:R-:W-:-:S03]  /*1100*/  FFMA.SAT R10, R9, R18, 0.5 ;  /* 0x3f000000090a7423 */ /* 0x002fc60000002012 */
[-C--:B------:R-:W-:Y:S01]  /*1110*/  FFMA.RM R17, R17, R19.reuse, 12582913 ;  /* 0x4b40000111117423 */ /* 0x080fe20000004013 */
[----:B------:R-:W-:-:S03]  /*1120*/  FFMA.RM R10, R10, R19, 12582913 ;  /* 0x4b4000010a0a7423 */ /* 0x000fc60000004013 */
[----:B--2---:R-:W-:Y:S01]  /*1130*/  FADD R3, R17, -12583039 ;  /* 0xcb40007f11037421 */ /* 0x004fe20000000000 */
[----:B------:R-:W-:-:S03]  /*1140*/  FADD R2, R10, -12583039 ;  /* 0xcb40007f0a027421 */ /* 0x000fc60000000000 */
[----:B------:R-:W-:Y:S01]  /*1150*/  FFMA R3, R0, 1.4426950216293334961, -R3 ;  /* 0x3fb8aa3b00037823 */ /* 0x000fe20000000803 */
[----:B------:R-:W-:-:S03]  /*1160*/  FFMA R2, R9, 1.4426950216293334961, -R2 ;  /* 0x3fb8aa3b09027823 */ /* 0x000fc60000000802 */
[----:B------:R-:W-:Y:S01]  /*1170*/  FFMA R3, R0, 1.925963033500011079e-08, R3 ;  /* 0x32a5706000037823 */ /* 0x000fe20000000003 */
[----:B------:R-:W-:Y:S01]  /*1180*/  FFMA R14, R9, 1.925963033500011079e-08, R2 ;  /* 0x32a57060090e7823 */ /* 0x000fe20000000002 */
[----:B------:R-:W-:Y:S01]  /*1190*/  IMAD.SHL.U32 R2, R17, 0x800000, RZ ;  /* 0x0080000011027824 */ /* 0x000fe200078e00ff */
[----:B------:R-:W-:Y:S02]  /*11a0*/  SHF.L.U32 R0, R10, 0x17, RZ ;  /* 0x000000170a007819 */ /* 0x000fe400000006ff */
        /* <DEDUP_REMOVED lines=16> */
[----:B0-----:R-:W-:Y:S05]  /*12b0*/  CALL.REL.NOINC `($__internal_317_$__cuda_sm3x_div_rn_noftz_f32_slowpath) ;  /* 0x0000000400a47944 */ /* 0x001fea0003c00000 */
[----:B------:R-:W-:-:S07]  /*12c0*/  MOV R10, R21 ;  /* 0x00000015000a7202 */ /* 0x000fce0000000f00 */
.L_x_15252:
[----:B------:R-:W-:Y:S05]  /*12d0*/  BSYNC.RECONVERGENT B0 ;  /* 0x0000000000007941 */ /* 0x000fea0003800200 */
.L_x_15251:
        /* <DEDUP_REMOVED lines=12> */
[----:B0-----:R-:W-:Y:S05]  /*13a0*/  CALL.REL.NOINC `($__internal_317_$__cuda_sm3x_div_rn_noftz_f32_slowpath) ;  /* 0x0000000400687944 */ /* 0x001fea0003c00000 */
[----:B------:R-:W-:-:S07]  /*13b0*/  IMAD.MOV.U32 R17, RZ, RZ, R21 ;  /* 0x000000ffff117224 */ /* 0x000fce00078e0015 */
.L_x_15254:
[----:B------:R-:W-:Y:S05]  /*13c0*/  BSYNC.RECONVERGENT B0 ;  /* 0x0000000000007941 */ /* 0x000fea0003800200 */
.L_x_15253:
        /* <DEDUP_REMOVED lines=20> */
        .weak           $__internal_316_$__cuda_sm20_div_u64
        .type           $__internal_316_$__cuda_sm20_div_u64,@function
        .size           $__internal_316_$__cuda_sm20_div_u64,($__internal_317_$__cuda_sm3x_div_rn_noftz_f32_slowpath - $__internal_316_$__cuda_sm20_div_u64)
$__internal_316_$__cuda_sm20_div_u64:
        /* <DEDUP_REMOVED lines=67> */
[----:B------:R-:W-:Y:S06]  /*1940*/  RET.REL.NODEC R2 `(_ZN7oneflow4cuda7softmax15SoftmaxWarpImplI10SimpleLoadIffE11SimpleStoreIffEfLi2ELi2ELi1ELi1ELb0ELNS1_9AlgorithmE0EEEvT_T0_ll) ;  /* 0xffffffe402ac7950 */ /* 0x000fec0003c3ffff */
        .weak           $__internal_317_$__cuda_sm3x_div_rn_noftz_f32_slowpath
        .type           $__internal_317_$__cuda_sm3x_div_rn_noftz_f32_slowpath,@function
        .size           $__internal_317_$__cuda_sm3x_div_rn_noftz_f32_slowpath,(.L_x_15634 - $__internal_317_$__cuda_sm3x_div_rn_noftz_f32_slowpath)
$__internal_317_$__cuda_sm3x_div_rn_noftz_f32_slowpath:
        /* <DEDUP_REMOVED lines=34> */
.L_x_15257:
        /* <DEDUP_REMOVED lines=51> */
.L_x_15264:
[----:B------:R-:W-:-:S04]  /*1ea0*/  LOP3.LUT R2, R2, 0x80000000, RZ, 0xc0, !PT ;  /* 0x8000000002027812 */ /* 0x000fc800078ec0ff */
[----:B------:R-:W-:Y:S01]  /*1eb0*/  LOP3.LUT R2, R2, 0x7f800000, RZ, 0xfc, !PT ;  /* 0x7f80000002027812 */ /* 0x000fe200078efcff */
[----:B------:R-:W-:Y:S06]  /*1ec0*/  BRA `(.L_x_15265) ;  /* 0x0000000000047947 */ /* 0x000fec0003800000 */
.L_x_15263:
[----:B------:R-:W-:-:S07]  /*1ed0*/  IMAD R2, R23, 0x800000, R2 ;  /* 0x0080000017027824 */ /* 0x000fce00078e0202 */
.L_x_15265:
[----:B------:R-:W-:Y:S05]  /*1ee0*/  BSYNC.RECONVERGENT B3 ;  /* 0x0000000000037941 */ /* 0x000fea0003800200 */
.L_x_15262:
[----:B------:R-:W-:Y:S05]  /*1ef0*/  BRA `(.L_x_15266) ;  /* 0x0000000000207947 */ /* 0x000fea0003800000 */
.L_x_15261:
[----:B------:R-:W-:-:S04]  /*1f00*/  LOP3.LUT R2, R3, 0x80000000, R2, 0x48, !PT ;  /* 0x8000000003027812 */ /* 0x000fc800078e4802 */
[----:B------:R-:W-:Y:S01]  /*1f10*/  LOP3.LUT R2, R2, 0x7f800000, RZ, 0xfc, !PT ;  /* 0x7f80000002027812 */ /* 0x000fe200078efcff */
[----:B------:R-:W-:Y:S06]  /*1f20*/  BRA `(.L_x_15266) ;  /* 0x0000000000147947 */ /* 0x000fec0003800000 */
.L_x_15260:
[----:B------:R-:W-:Y:S01]  /*1f30*/  LOP3.LUT R2, R3, 0x80000000, R2, 0x48, !PT ;  /* 0x8000000003027812 */ /* 0x000fe200078e4802 */
[----:B------:R-:W-:Y:S06]  /*1f40*/  BRA `(.L_x_15266) ;  /* 0x00000000000c7947 */ /* 0x000fec0003800000 */
.L_x_15259:
[----:B------:R-:W0:Y:S01]  /*1f50*/  MUFU.RSQ R2, -QNAN ;  /* 0xffc0000000027908 */ /* 0x000e220000001400 */
[----:B------:R-:W-:Y:S05]  /*1f60*/  BRA `(.L_x_15266) ;  /* 0x0000000000047947 */ /* 0x000fea0003800000 */
.L_x_15258:
[----:B------:R-:W-:-:S07]  /*1f70*/  FADD.FTZ R2, R2, R3 ;  /* 0x0000000302027221 */ /* 0x000fce0000010000 */
.L_x_15266:
[----:B------:R-:W-:Y:S05]  /*1f80*/  BSYNC.RECONVERGENT B2 ;  /* 0x0000000000027941 */ /* 0x000fea0003800200 */
.L_x_15256:
[----:B------:R-:W-:Y:S01]  /*1f90*/  HFMA2 R3, -RZ, RZ, 0, 0 ;  /* 0x00000000ff037431 */ /* 0x000fe200000001ff */
[----:B0-----:R-:W-:Y:S01]  /*1fa0*/  MOV R21, R2 ;  /* 0x0000000200157202 */ /* 0x001fe20000000f00 */
[----:B------:R-:W-:-:S04]  /*1fb0*/  IMAD.MOV.U32 R2, RZ, RZ, R18 ;  /* 0x000000ffff027224 */ /* 0x000fc800078e0012 */
[----:B------:R-:W-:Y:S05]  /*1fc0*/  RET.REL.NODEC R2 `(_ZN7oneflow4cuda7softmax15SoftmaxWarpImplI10SimpleLoadIffE11SimpleStoreIffEfLi2ELi2ELi1ELi1ELb0ELNS1_9AlgorithmE0EEEvT_T0_ll) ;  /* 0xffffffe0020c7950 */ /* 0x000fea0003c3ffff */
.L_x_15267:
        /* <DEDUP_REMOVED lines=11> */
.L_x_15634:


//--------------------- .text._ZN7oneflow4cuda7softmax15SoftmaxWarpImplI10SimpleLoadIffE11SimpleStoreIffEfLi2ELi2ELi1ELi2ELb1ELNS1_9AlgorithmE0EEEvT_T0_ll --------------------------
	.section	.text._ZN7oneflow4cuda7softmax15SoftmaxWarpImplI10SimpleLoadIffE11SimpleStoreIffEfLi2ELi2ELi1ELi2ELb1ELNS1_9AlgorithmE0EEEvT_T0_ll,"ax",@progbits
	.align	128
        .global         _ZN7oneflow4cuda7softmax15SoftmaxWarpImplI10SimpleLoadIffE11SimpleStoreIffEfLi2ELi2ELi1ELi2ELb1ELNS1_9AlgorithmE0EEEvT_T0_ll
        .type           _ZN7oneflow4cuda7softmax15SoftmaxWarpImplI10SimpleLoadIffE11SimpleStoreIffEfLi2ELi2ELi1ELi2ELb1ELNS1_9AlgorithmE0EEEvT_T0_ll,@function
        .size           _ZN7oneflow4cuda7softmax15SoftmaxWarpImplI10SimpleLoadIffE11SimpleStoreIffEfLi2ELi2ELi1ELi2ELb1ELNS1_9AlgorithmE0EEEvT_T0_ll,(.L_x_15635 - _ZN7oneflow4cuda7softmax15SoftmaxWarpImplI10SimpleLoadIffE11SimpleStoreIffEfLi2ELi2ELi1ELi2ELb1ELNS1_9AlgorithmE0EEEvT_T0_ll)
        .other          _ZN7oneflow4cuda7softmax15SoftmaxWarpImplI10SimpleLoadIffE11SimpleStoreIffEfLi2ELi2ELi1ELi2ELb1ELNS1_9AlgorithmE0EEEvT_T0_ll,@"STO_CUDA_ENTRY STV_DEFAULT"
_ZN7oneflow4cuda7softmax15SoftmaxWarpImplI10SimpleLoadIffE11SimpleStoreIffEfLi2ELi2ELi1ELi2ELb1ELNS1_9AlgorithmE0EEEvT_T0_ll:
.text._ZN7oneflow4cuda7softmax15SoftmaxWarpImplI10SimpleLoadIffE11SimpleStoreIffEfLi2ELi2ELi1ELi2ELb1ELNS1_9AlgorithmE0EEEvT_T0_ll:
        /* <DEDUP_REMOVED lines=24> */
.L_x_15268:
        /* <DEDUP_REMOVED lines=17> */
.L_x_15281:
[----:B-1----:R-:W1:Y:S01]  /*0290*/  LDC.64 R16, c[0x0][0x388] ;  /* 0x0000e200ff107b82 */ /* 0x002e620000000a00 */
[----:B------:R-:W-:Y:S01]  /*02a0*/  ISETP.GE.U32.AND P0, PT, R10, UR40, PT ;  /* 0x000000280a007c0c */ /* 0x000fe2000bf06070 */
[----:B------:R-:W-:-:S03]  /*02b0*/  IMAD.MOV.U32 R19, RZ, RZ, -0x800000 ;  /* 0xff800000ff137424 */ /* 0x000fc600078e00ff */
[----:B------:R-:W-:-:S03]  /*02c0*/  ISETP.GE.AND.EX P0, PT, RZ, UR41, PT, P0 ;  /* 0x00000029ff007c0c */ /* 0x000fc6000bf06300 */
[----:B------:R-:W4:Y:S10]  /*02d0*/  LDC.64 R4, c[0x0][0x380] ;  /* 0x0000e000ff047b82 */ /* 0x000f340000000a00 */
[----:B------:R-:W-:Y:S01]  /*02e0*/  @!P0 IMAD.MOV.U32 R2, RZ, RZ, R10 ;  /* 0x000000ffff028224 */ /* 0x000fe200078e000a */
[----:B--2---:R-:W-:Y:S01]  /*02f0*/  @!P0 R2UR UR4, R14 ;  /* 0x000000000e0482ca */ /* 0x004fe200000e0000 */
[----:B------:R-:W-:Y:S01]  /*0300*/  @!P0 IMAD.MOV.U32 R3, RZ, RZ, RZ ;  /* 0x000000ffff038224 */ /* 0x000fe200078e00ff */
[----:B------:R-:W-:-:S02]  /*0310*/  @!P0 R2UR UR5, R15 ;  /* 0x000000000f0582ca */ /* 0x000fc400000e0000 */
[----:B------:R-:W-:Y:S01]  /*0320*/  @!P0 R2UR UR6, R14 ;  /* 0x000000000e0682ca */ /* 0x000fe200000e0000 */
[-C--:B-1----:R-:W-:Y:S01]  /*0330*/  @!P0 IMAD R0, R11, R16.reuse, RZ ;  /* 0x000000100b008224 */ /* 0x082fe200078e02ff */
[----:B------:R-:W-:Y:S01]  /*0340*/  @!P0 R2UR UR7, R15 ;  /* 0x000000000f0782ca */ /* 0x000fe200000e0000 */
[C---:B------:R-:W-:Y:S02]  /*0350*/  @!P0 IMAD.WIDE.U32 R12, R9.reuse, R16, R2 ;  /* 0x00000010090c8225 */ /* 0x040fe400078e0002 */
[----:B------:R-:W1:Y:S02]  /*0360*/  LDC.64 R2, c[0x0][0x388] ;  /* 0x0000e200ff027b82 */ /* 0x000e640000000a00 */
[----:B------:R-:W-:Y:S01]  /*0370*/  @!P0 IMAD R17, R9, R17, R0 ;  /* 0x0000001109118224 */ /* 0x000fe200078e0200 */
[----:B----4-:R-:W-:Y:S01]  /*0380*/  @!P0 LEA R20, P1, R12, R4, 0x2 ;  /* 0x000000040c148211 */ /* 0x010fe200078210ff */
[----:B------:R-:W-:-:S03]  /*0390*/  IMAD.MOV.U32 R4, RZ, RZ, -0x800000 ;  /* 0xff800000ff047424 */ /* 0x000fc600078e00ff */
[----:B------:R-:W-:Y:S02]  /*03a0*/  @!P0 IADD3 R0, PT, PT, R13, R17, RZ ;  /* 0x000000110d008210 */ /* 0x000fe40007ffe0ff */
[----:B------:R-:W1:Y:S02]  /*03b0*/  @!P0 LDC.64 R16, c[0x0][0x388] ;  /* 0x0000e200ff108b82 */ /* 0x000e640000000a00 */
[----:B------:R-:W-:-:S05]  /*03c0*/  @!P0 LEA.HI.X R21, R12, R5, R0, 0x2, P1 ;  /* 0x000000050c158211 */ /* 0x000fca00008f1400 */
[----:B------:R-:W2:Y:S01]  /*03d0*/  @!P0 LDG.E R19, desc[UR4][R20.64] ;  /* 0x0000000414138981 */ /* 0x000ea2000c1e1900 */
[----:B------:R-:W4:Y:S03]  /*03e0*/  LDC.64 R12, c[0x0][0x380] ;  /* 0x0000e000ff0c7b82 */ /* 0x000f260000000a00 */
[----:B------:R-:W2:Y:S01]  /*03f0*/  @!P0 LDG.E R4, desc[UR6][R20.64+0x4] ;  /* 0x0000040614048981 */ /* 0x000ea2000c1e1900 */
[----:B-1----:R-:W-:-:S04]  /*0400*/  @!P0 IMAD.WIDE.U32 R16, R9, R2, R16 ;  /* 0x0000000209108225 */ /* 0x002fc800078e0010 */
[----:B------:R-:W-:Y:S01]  /*0410*/  @!P0 IMAD R2, R11, R2, RZ ;  /* 0x000000020b028224 */ /* 0x000fe200078e02ff */
[----:B------:R-:W-:-:S03]  /*0420*/  @!P0 IADD3 R0, P1, PT, R10, R16, RZ ;  /* 0x000000100a008210 */ /* 0x000fc60007f3e0ff */
[----:B------:R-:W-:-:S05]  /*0430*/  @!P0 IMAD R3, R9, R3, R2 ;  /* 0x0000000309038224 */ /* 0x000fca00078e0202 */
[----:B------:R-:W-:Y:S01]  /*0440*/  @!P0 IADD3.X R16, PT, PT, R3, R17, RZ, P1, !PT ;  /* 0x0000001103108210 */ /* 0x000fe20000ffe4ff */
[----:B------:R-:W-:Y:S01]  /*0450*/  IMAD.MOV.U32 R3, RZ, RZ, -0x800000 ;  /* 0xff800000ff037424 */ /* 0x000fe200078e00ff */
[----:B----4-:R-:W-:-:S04]  /*0460*/  @!P0 LEA R12, P1, R0, R12, 0x2 ;  /* 0x0000000c000c8211 */ /* 0x010fc800078210ff */
[----:B------:R-:W-:Y:S02]  /*0470*/  @!P0 LEA.HI.X R13, R0, R13, R16, 0x2, P1 ;  /* 0x0000000d000d8211 */ /* 0x000fe400008f1410 */
[----:B------:R-:W-:-:S03]  /*0480*/  MOV R0, 0xff800000 ;  /* 0xff80000000007802 */ /* 0x000fc60000000f00 */
[----:B------:R-:W4:Y:S04]  /*0490*/  @!P0 LDG.E R3, desc[UR4][R12.64] ;  /* 0x000000040c038981 */ /* 0x000f28000c1e1900 */
[----:B------:R1:W4:Y:S01]  /*04a0*/  @!P0 LDG.E R0, desc[UR6][R12.64+0x4] ;  /* 0x000004060c008981 */ /* 0x000322000c1e1900 */
[----:B------:R-:W-:Y:S02]  /*04b0*/  IMAD.MOV.U32 R16, RZ, RZ, -0x800000 ;  /* 0xff800000ff107424 */ /* 0x000fe400078e00ff */
[----:B------:R-:W-:Y:S02]  /*04c0*/  HFMA2 R5, -RZ, RZ, 0.96630859375, -0.0022525787353515625 ;  /* 0x3bbb989dff057431 */ /* 0x000fe400000001ff */
[----:B------:R-:W-:Y:S01]  /*04d0*/  IMAD.MOV.U32 R2, RZ, RZ, 0x437c0000 ;  /* 0x437c0000ff027424 */ /* 0x000fe200078e00ff */
[----:B------:R-:W-:Y:S01]  /*04e0*/  BSSY.RECONVERGENT B0, `(.L_x_15269) ;  /* 0x0000037000007945 */ /* 0x000fe20003800200 */
[----:B--2---:R-:W-:-:S05]  /*04f0*/  @!P0 FMNMX3 R16, R19, -INF , R4, !PT ;  /* 0xff80000013108876 */ /* 0x004fca0007800004 */
[--C-:B------:R-:W-:Y:S01]  /*0500*/  FADD R18, R19, -R16.reuse ;  /* 0x8000001013127221 */ /* 0x100fe20000000000 */
[----:B------:R-:W-:-:S03]  /*0510*/  FADD R4, R4, -R16 ;  /* 0x8000001004047221 */ /* 0x000fc60000000000 */
[-C--:B------:R-:W-:Y:S01]  /*0520*/  FFMA.SAT R17, R18, R5.reuse, 0.5 ;  /* 0x3f00000012117423 */ /* 0x080fe20000002005 */
[----:B------:R-:W-:-:S03]  /*0530*/  FFMA.SAT R21, R4, R5, 0.5 ;  /* 0x3f00000004157423 */ /* 0x000fc60000002005 */
[-C--:B------:R-:W-:Y:S01]  /*0540*/  FFMA.RM R17, R17, R2.reuse, 12582913 ;  /* 0x4b40000111117423 */ /* 0x080fe20000004002 */
[----:B------:R-:W-:-:S03]  /*0550*/  FFMA.RM R21, R21, R2, 12582913 ;  /* 0x4b40000115157423 */ /* 0x000fc60000004002 */
[----:B------:R-:W-:Y:S01]  /*0560*/  FADD R19, R17, -12583039 ;  /* 0xcb40007f11137421 */ /* 0x000fe20000000000 */
[----:B-1----:R-:W-:-:S03]  /*0570*/  FADD R13, R21, -12583039 ;  /* 0xcb40007f150d7421 */ /* 0x002fc60000000000 */
[----:B------:R-:W-:Y:S01]  /*0580*/  FFMA R19, R18, 1.4426950216293334961, -R19 ;  /* 0x3fb8aa3b12137823 */ /* 0x000fe20000000813 */
[----:B------:R-:W-:-:S03]  /*0590*/  FFMA R13, R4, 1.4426950216293334961, -R13 ;  /* 0x3fb8aa3b040d7823 */ /* 0x000fc6000000080d */
[----:B------:R-:W-:Y:S01]  /*05a0*/  FFMA R19, R18, 1.925963033500011079e-08, R19 ;  /* 0x32a5706012137823 */ /* 0x000fe20000000013 */
[----:B------:R-:W-:Y:S01]  /*05b0*/  FFMA R16, R4, 1.925963033500011079e-08, R13 ;  /* 0x32a5706004107823 */ /* 0x000fe2000000000d */
[----:B------:R-:W-:Y:S01]  /*05c0*/  MOV R13, 0xff800000 ;  /* 0xff800000000d7802 */ /* 0x000fe20000000f00 */
[----:B------:R-:W-:-:S03]  /*05d0*/  IMAD.SHL.U32 R4, R17, 0x800000, RZ ;  /* 0x0080000011047824 */ /* 0x000fc600078e00ff */
[----:B------:R-:W1:Y:S08]  /*05e0*/  MUFU.EX2 R19, R19 ;  /* 0x0000001300137308 */ /* 0x000e700000000800 */
[----:B------:R-:W2:Y:S01]  /*05f0*/  MUFU.EX2 R16, R16 ;  /* 0x0000001000107308 */ /* 0x000ea20000000800 */
[----:B----4-:R-:W-:-:S05]  /*0600*/  @!P0 FMNMX3 R13, R3, -INF , R0, !PT ;  /* 0xff800000030d8876 */ /* 0x010fca0007800000 */
[--C-:B------:R-:W-:Y:S01]  /*0610*/  FADD R12, R3, -R13.reuse ;  /* 0x8000000d030c7221 */ /* 0x100fe20000000000 */
[----:B------:R-:W-:Y:S01]  /*0620*/  FADD R18, R0, -R13 ;  /* 0x8000000d00127221 */ /* 0x000fe20000000000 */
[----:B------:R-:W-:Y:S01]  /*0630*/  SHF.L.U32 R3, R21, 0x17, RZ ;  /* 0x0000001715037819 */ /* 0x000fe200000006ff */
[----:B-1----:R-:W-:Y:S01]  /*0640*/  FMUL R4, R4, R19 ;  /* 0x0000001304047220 */ /* 0x002fe20000400000 */
[-C--:B------:R-:W-:Y:S01]  /*0650*/  FFMA.SAT R17, R12, R5.reuse, 0.5 ;  /* 0x3f0000000c117423 */ /* 0x080fe20000002005 */
[----:B------:R-:W-:Y:S02]  /*0660*/  FFMA.SAT R19, R18, R5, 0.5 ;  /* 0x3f00000012137423 */ /* 0x000fe40000002005 */
[----:B------:R-:W-:Y:S01]  /*0670*/  FADD R0, RZ, R4 ;  /* 0x00000004ff007221 */ /* 0x000fe20000000000 */
[-C--:B------:R-:W-:Y:S01]  /*0680*/  FFMA.RM R17, R17, R2.reuse, 12582913 ;  /* 0x4b40000111117423 */ /* 0x080fe20000004002 */
[----:B------:R-:W-:Y:S01]  /*0690*/  FFMA.RM R19, R19, R2, 12582913 ;  /* 0x4b40000113137423 */ /* 0x000fe20000004002 */
[----:B--2---:R-:W-:-:S02]  /*06a0*/  FMUL R3, R3, R16 ;  /* 0x0000001003037220 */ /* 0x004fc40000400000 */
[----:B------:R-:W-:Y:S01]  /*06b0*/  FADD R13, R17, -12583039 ;  /* 0xcb40007f110d7421 */ /* 0x000fe20000000000 */
[----:B------:R-:W-:Y:S01]  /*06c0*/  FADD R21, R19, -12583039 ;  /* 0xcb40007f13157421 */ /* 0x000fe20000000000 */
[----:B------:R-:W-:Y:S01]  /*06d0*/  FADD R5, R0, R3 ;  /* 0x0000000300057221 */ /* 0x000fe20000000000 */
[----:B------:R-:W-:Y:S02]  /*06e0*/  IMAD.SHL.U32 R2, R17, 0x800000, RZ ;  /* 0x0080000011027824 */ /* 0x000fe400078e00ff */
[----:B------:R-:W-:Y:S01]  /*06f0*/  FFMA R13, R12, 1.4426950216293334961, -R13 ;  /* 0x3fb8aa3b0c0d7823 */ /* 0x000fe2000000080d */
[----:B------:R-:W-:Y:S01]  /*0700*/  FFMA R21, R18, 1.4426950216293334961, -R21 ;  /* 0x3fb8aa3b12157823 */ /* 0x000fe20000000815 */
[----:B------:R-:W1:Y:S02]  /*0710*/  MUFU.RCP R0, R5 ;  /* 0x0000000500007308 */ /* 0x000e640000001000 */
[----:B------:R-:W-:Y:S01]  /*0720*/  FFMA R13, R12, 1.925963033500011079e-08, R13 ;  /* 0x32a570600c0d7823 */ /* 0x000fe2000000000d */
[----:B------:R-:W-:-:S05]  /*0730*/  FFMA R21, R18, 1.925963033500011079e-08, R21 ;  /* 0x32a5706012157823 */ /* 0x000fca0000000015 */
[----:B------:R-:W2:Y:S08]  /*0740*/  MUFU.EX2 R13, R13 ;  /* 0x0000000d000d7308 */ /* 0x000eb00000000800 */
[----:B------:R-:W4:Y:S01]  /*0750*/  MUFU.EX2 R21, R21 ;  /* 0x0000001500157308 */ /* 0x000f220000000800 */
[----:B-1----:R-:W-:-:S04]  /*0760*/  FFMA R23, -R5, R0, 1 ;  /* 0x3f80000005177423 */ /* 0x002fc80000000100 */
[----:B------:R-:W-:Y:S01]  /*0770*/  FFMA R23, R0, R23, R0 ;  /* 0x0000001700177223 */ /* 0x000fe20000000000 */
[----:B------:R-:W-:Y:S02]  /*0780*/  SHF.L.U32 R0, R19, 0x17, RZ ;  /* 0x0000001713007819 */ /* 0x000fe400000006ff */
[----:B------:R-:W1:Y:S01]  /*0790*/  FCHK P1, R4, R5 ;  /* 0x0000000504007302 */ /* 0x000e620000020000 */
[----:B--2---:R-:W-:Y:S01]  /*07a0*/  FMUL R2, R2, R13 ;  /* 0x0000000d02027220 */ /* 0x004fe20000400000 */
[----:B------:R-:W-:-:S03]  /*07b0*/  FFMA R12, R4, R23, RZ ;  /* 0x00000017040c7223 */ /* 0x000fc600000000ff */
[----:B------:R-:W-:Y:S01]  /*07c0*/  FADD R13, RZ, R2 ;  /* 0x00000002ff0d7221 */ /* 0x000fe20000000000 */
[----:B------:R-:W-:Y:S01]  /*07d0*/  FFMA R16, -R5, R12, R4 ;  /* 0x0000000c05107223 */ /* 0x000fe20000000104 */
[----:B----4-:R-:W-:-:S03]  /*07e0*/  FMUL R0, R0, R21 ;  /* 0x0000001500007220 */ /* 0x010fc60000400000 */
[----:B------:R-:W-:Y:S01]  /*07f0*/  FFMA R12, R23, R16, R12 ;  /* 0x00000010170c7223 */ /* 0x000fe2000000000c */
[----:B------:R-:W-:Y:S01]  /*0800*/  FADD R13, R13, R0 ;  /* 0x000000000d0d7221 */ /* 0x000fe20000000000 */
[----:B-1----:R-:W-:Y:S06]  /*0810*/  @!P1 BRA `(.L_x_15270) ;  /* 0x00000000000c9947 */ /* 0x002fec0003800000 */
[----:B------:R-:W-:-:S07]  /*0820*/  MOV R16, 0x840 ;  /* 0x0000084000107802 */ /* 0x000fce0000000f00 */
[----:B0--3--:R-:W-:Y:S05]  /*0830*/  CALL.REL.NOINC `($__internal_318_$__cuda_sm3x_div_rn_noftz_f32_slowpath) ;  /* 0x00000004005c7944 */ /* 0x009fea0003c00000 */
[----:B------:R-:W-:-:S07]  /*0840*/  IMAD.MOV.U32 R12, RZ, RZ, R4 ;  /* 0x000000ffff0c7224 */ /* 0x000fce00078e0004 */
.L_x_15270:
[----:B------:R-:W-:Y:S05]  /*0850*/  BSYNC.RECONVERGENT B0 ;  /* 0x0000000000007941 */ /* 0x000fea0003800200 */
.L_x_15269:
        /* <DEDUP_REMOVED lines=11> */
[----:B0--3--:R-:W-:Y:S05]  /*0910*/  CALL.REL.NOINC `($__internal_318_$__cuda_sm3x_div_rn_noftz_f32_slowpath) ;  /* 0x0000000400247944 */ /* 0x009fea0003c00000 */
[----:B------:R-:W-:-:S07]  /*0920*/  IMAD.MOV.U32 R19, RZ, RZ, R4 ;  /* 0x000000ffff137224 */ /* 0x000fce00078e0004 */
.L_x_15272:
[----:B------:R-:W-:Y:S05]  /*0930*/  BSYNC.RECONVERGENT B0 ;  /* 0x0000000000007941 */ /* 0x000fea0003800200 */
.L_x_15271:
        /* <DEDUP_REMOVED lines=24> */
.L_x_15274:
[----:B------:R-:W-:Y:S05]  /*0ac0*/  BSYNC.RECONVERGENT B0 ;  /* 0x0000000000007941 */ /* 0x000fea0003800200 */
.L_x_15273:
[----:B------:R-:W-:Y:S01]  /*0ad0*/  BSSY.RECONVERGENT B0, `(.L_x_15275) ;  /* 0x0000008000007945 */ /* 0x000fe20003800200 */
[----:B------:R-:W-:-:S03]  /*0ae0*/  FFMA R3, R3, R20, R18 ;  /* 0x0000001403037223 */ /* 0x000fc60000000012 */
[----:B------:R-:W-:Y:S05]  /*0af0*/  @!P2 BRA `(.L_x_15276) ;  /* 0x000000000014a947 */ /* 0x000fea0003800000 */
[----:B------:R-:W-:Y:S01]  /*0b00*/  IMAD.MOV.U32 R4, RZ, RZ, R2 ;  /* 0x000000ffff047224 */ /* 0x000fe200078e0002 */
[----:B------:R-:W-:Y:S02]  /*0b10*/  MOV R5, R13 ;  /* 0x0000000d00057202 */ /* 0x000fe40000000f00 */
[----:B-1----:R-:W-:-:S07]  /*0b20*/  MOV R16, 0xb40 ;  /* 0x00000b4000107802 */ /* 0x002fce0000000f00 */
[----:B0--3--:R-:W-:Y:S05]  /*0b30*/  CALL.REL.NOINC `($__internal_318_$__cuda_sm3x_div_rn_noftz_f32_slowpath) ;  /* 0x00000000009c7944 */ /* 0x009fea0003c00000 */
[----:B------:R-:W-:-:S07]  /*0b40*/  IMAD.MOV.U32 R3, RZ, RZ, R4 ;  /* 0x000000ffff037224 */ /* 0x000fce00078e0004 */
.L_x_15276:
[----:B------:R-:W-:Y:S05]  /*0b50*/  BSYNC.RECONVERGENT B0 ;  /* 0x0000000000007941 */ /* 0x000fea0003800200 */
.L_x_15275:
        /* <DEDUP_REMOVED lines=12> */
[----:B0--3--:R-:W-:Y:S05]  /*0c20*/  CALL.REL.NOINC `($__internal_318_$__cuda_sm3x_div_rn_noftz_f32_slowpath) ;  /* 0x0000000000607944 */ /* 0x009fea0003c00000 */
[----:B------:R-:W-:-:S07]  /*0c30*/  MOV R17, R4 ;  /* 0x0000000400117202 */ /* 0x000fce0000000f00 */
.L_x_15278:
[----:B------:R-:W-:Y:S05]  /*0c40*/  BSYNC.RECONVERGENT B0 ;  /* 0x0000000000007941 */ /* 0x000fea0003800200 */
.L_x_15277:
        /* <DEDUP_REMOVED lines=9> */
[----:B------:R-:W-:-:S03]  /*0ce0*/  R2UR UR7, R15 ;  /* 0x000000000f0772ca */ /* 0x000fc600000e0000 */
[----:B------:R-:W-:Y:S01]  /*0cf0*/  IMAD.X R5, R13, 0x1, R5, P0 ;  /* 0x000000010d057824 */ /* 0x000fe200000e0605 */
[----:B------:R-:W-:-:S04]  /*0d00*/  LEA R4, P0, R0, UR36, 0x2 ;  /* 0x0000002400047c11 */ /* 0x000fc8000f8010ff */
[----:B------:R-:W-:-:S05]  /*0d10*/  LEA.HI.X R5, R0, UR37, R5, 0x2, P0 ;  /* 0x0000002500057c11 */ /* 0x000fca00080f1405 */
[----:B------:R1:W-:Y:S04]  /*0d20*/  STG.E desc[UR4][R4.64], R3 ;  /* 0x0000000304007986 */ /* 0x0003e8000c101904 */
[----:B------:R1:W-:Y:S02]  /*0d30*/  STG.E desc[UR6][R4.64+0x4], R17 ;  /* 0x0000041104007986 */ /* 0x0003e4000c101906 */
.L_x_15280:
[----:B------:R-:W-:Y:S05]  /*0d40*/  BSYNC.RECONVERGENT B0 ;  /* 0x0000000000007941 */ /* 0x000fea0003800200 */
.L_x_15279:
[----:B------:R-:W-:-:S04]  /*0d50*/  IADD3 R9, P0, PT, R8, R9, RZ ;  /* 0x0000000908097210 */ /* 0x000fc80007f1e0ff */
[----:B------:R-:W-:Y:S02]  /*0d60*/  LEA.HI.X.SX32 R11, R8, R11, 0x1, P0 ;  /* 0x0000000b080b7211 */ /* 0x000fe400000f0eff */
[----:B------:R-:W-:-:S04]  /*0d70*/  ISETP.GE.U32.AND P0, PT, R9, UR42, PT ;  /* 0x0000002a09007c0c */ /* 0x000fc8000bf06070 */
[----:B------:R-:W-:-:S13]  /*0d80*/  ISETP.GE.AND.EX P0, PT, R11, UR43, PT, P0 ;  /* 0x0000002b0b007c0c */ /* 0x000fda000bf06300 */
[----:B------:R-:W-:Y:S05]  /*0d90*/  @!P0 BRA `(.L_x_15281) ;  /* 0xfffffff4003c8947 */ /* 0x000fea000383ffff */
[----:B------:R-:W-:Y:S05]  /*0da0*/  EXIT ;  /* 0x000000000000794d */ /* 0x000fea0003800000 */
        .weak           $__internal_318_$__cuda_sm3x_div_rn_noftz_f32_slowpath
        .type           $__internal_318_$__cuda_sm3x_div_rn_noftz_f32_slowpath,@function
        .size           $__internal_318_$__cuda_sm3x_div_rn_noftz_f32_slowpath,(.L_x_15635 - $__internal_318_$__cuda_sm3x_div_rn_noftz_f32_slowpath)
$__internal_318_$__cuda_sm3x_div_rn_noftz_f32_slowpath:
        /* <DEDUP_REMOVED lines=35> */
.L_x_15283:
        /* <DEDUP_REMOVED lines=51> */
.L_x_15290:
[----:B------:R-:W-:-:S04]  /*1310*/  LOP3.LUT R4, R4, 0x80000000, RZ, 0xc0, !PT ;  /* 0x8000000004047812 */ /* 0x000fc800078ec0ff */
[----:B------:R-:W-:Y:S01]  /*1320*/  LOP3.LUT R4, R4, 0x7f800000, RZ, 0xfc, !PT ;  /* 0x7f80000004047812 */ /* 0x000fe200078efcff */
[----:B------:R-:W-:Y:S06]  /*1330*/  BRA `(.L_x_15291) ;  /* 0x0000000000047947 */ /* 0x000fec0003800000 */
.L_x_15289:
[----:B------:R-:W-:-:S07]  /*1340*/  IMAD R4, R23, 0x800000, R4 ;  /* 0x0080000017047824 */ /* 0x000fce00078e0204 */
.L_x_15291:
[----:B------:R-:W-:Y:S05]  /*1350*/  BSYNC.RECONVERGENT B2 ;  /* 0x0000000000027941 */ /* 0x000fea0003800200 */
.L_x_15288:
[----:B------:R-:W-:Y:S05]  /*1360*/  BRA `(.L_x_15292) ;  /* 0x0000000000207947 */ /* 0x000fea0003800000 */
.L_x_15287:
[----:B------:R-:W-:-:S04]  /*1370*/  LOP3.LUT R4, R19, 0x80000000, R4, 0x48, !PT ;  /* 0x8000000013047812 */ /* 0x000fc800078e4804 */
[----:B------:R-:W-:Y:S01]  /*1380*/  LOP3.LUT R4, R4, 0x7f800000, RZ, 0xfc, !PT ;  /* 0x7f80000004047812 */ /* 0x000fe200078efcff */
[----:B------:R-:W-:Y:S06]  /*1390*/  BRA `(.L_x_15292) ;  /* 0x0000000000147947 */ /* 0x000fec0003800000 */
.L_x_15286:
[----:B------:R-:W-:Y:S01]  /*13a0*/  LOP3.LUT R4, R19, 0x80000000, R4, 0x48, !PT ;  /* 0x8000000013047812 */ /* 0x000fe200078e4804 */
[----:B------:R-:W-:Y:S06]  /*13b0*/  BRA `(.L_x_15292) ;  /* 0x00000000000c7947 */ /* 0x000fec0003800000 */
.L_x_15285:
[----:B------:R-:W0:Y:S01]  /*13c0*/  MUFU.RSQ R4, -QNAN ;  /* 0xffc0000000047908 */ /* 0x000e220000001400 */
[----:B------:R-:W-:Y:S05]  /*13d0*/  BRA `(.L_x_15292) ;  /* 0x0000000000047947 */ /* 0x000fea0003800000 */
.L_x_15284:
[----:B------:R-:W-:-:S07]  /*13e0*/  FADD.FTZ R4, R4, R5 ;  /* 0x0000000504047221 */ /* 0x000fce0000010000 */
.L_x_15292:
[----:B------:R-:W-:Y:S05]  /*13f0*/  BSYNC.RECONVERGENT B1 ;  /* 0x0000000000017941 */ /* 0x000fea0003800200 */
.L_x_15282:
[----:B------:R-:W-:-:S04]  /*1400*/  HFMA2 R17, -RZ, RZ, 0, 0 ;  /* 0x00000000ff117431 */ /* 0x000fc800000001ff */
[----:B0-----:R-:W-:Y:S05]  /*1410*/  RET.REL.NODEC R16 `(_ZN7oneflow4cuda7softmax15SoftmaxWarpImplI10SimpleLoadIffE11SimpleStoreIffEfLi2ELi2ELi1ELi2ELb1ELNS1_9AlgorithmE0EEEvT_T0_ll) ;  /* 0xffffffe810f87950 */ /* 0x001fea0003c3ffff */
.L_x_15293:
        /* <DEDUP_REMOVED lines=14> */
.L_x_15635:


//--------------------- .text._ZN7oneflow4cuda7softmax15SoftmaxWarpImplI10SimpleLoadIffE11SimpleStoreIffEfLi2ELi2ELi1ELi2ELb0ELNS1_9AlgorithmE0EEEvT_T0_ll --------------------------
	.section	.text._ZN7oneflow4cuda7softmax15SoftmaxWarpImplI10SimpleLoadIffE11SimpleStoreIffEfLi2ELi2ELi1ELi2ELb0ELNS1_9AlgorithmE0EEEvT_T0_ll,"ax",@progbits
	.align	128
        .global         _ZN7oneflow4cuda7softmax15SoftmaxWarpImplI10SimpleLoadIffE11SimpleStoreIffEfLi2ELi2ELi1ELi2ELb0ELNS1_9AlgorithmE0EEEvT_T0_ll
        .type           _ZN7oneflow4cuda7softmax15SoftmaxWarpImplI10SimpleLoadIffE11SimpleStoreIffEfLi2ELi2ELi1ELi2ELb0ELNS1_9AlgorithmE0EEEvT_T0_ll,@function
        .size           _ZN7oneflow4cuda7softmax15SoftmaxWarpImplI10SimpleLoadIffE11SimpleStoreIffEfLi2ELi2ELi1ELi2ELb0ELNS1_9AlgorithmE0EEEvT_T0_ll,(.L_x_15636 - _ZN7oneflow4cuda7softmax15SoftmaxWarpImplI10SimpleLoadIffE11SimpleStoreIffEfLi2ELi2ELi1ELi2ELb0ELNS1_9AlgorithmE0EEEvT_T0_ll)
        .other          _ZN7oneflow4cuda7softmax15SoftmaxWarpImplI10SimpleLoadIffE11SimpleStoreIffEfLi2ELi2ELi1ELi2ELb0ELNS1_9AlgorithmE0EEEvT_T0_ll,@"STO_CUDA_ENTRY STV_DEFAULT"
_ZN7oneflow4cuda7softmax15SoftmaxWarpImplI10SimpleLoadIffE11SimpleStoreIffEfLi2ELi2ELi1ELi2ELb0ELNS1_9AlgorithmE0EEEvT_T0_ll:
.text._ZN7oneflow4cuda7softmax15SoftmaxWarpImplI10SimpleLoadIffE11SimpleStoreIffEfLi2ELi2ELi1ELi2ELb0ELNS1_9AlgorithmE0EEEvT_T0_ll:
        /* <DEDUP_REMOVED lines=23> */
.L_x_15294:
        /* <DEDUP_REMOVED lines=19> */
.L_x_15303:
[-C--:B----4-:R-:W-:Y:S01]  /*02a0*/  IMAD R0, R17, R8.reuse, RZ ;  /* 0x0000000811007224 */ /* 0x090fe200078e02ff */
[C---:B--2---:R-:W-:Y:S01]  /*02b0*/  R2UR UR4, R20.reuse ;  /* 0x00000000140472ca */ /* 0x044fe200000e0000 */
[----:B------:R-:W-:Y:S01]  /*02c0*/  IMAD.MOV.U32 R2, RZ, RZ, R16 ;  /* 0x000000ffff027224 */ /* 0x000fe200078e0010 */
[----:B------:R-:W-:Y:S01]  /*02d0*/  R2UR UR5, R21 ;  /* 0x00000000150572ca */ /* 0x000fe200000e0000 */
[----:B-1----:R-:W-:Y:S01]  /*02e0*/  IMAD.MOV.U32 R3, RZ, RZ, RZ ;  /* 0x000000ffff037224 */ /* 0x002fe200078e00ff */
[----:B------:R-:W-:Y:S01]  /*02f0*/  R2UR UR6, R20 ;  /* 0x00000000140672ca */ /* 0x000fe200000e0000 */
[----:B------:R-:W-:Y:S01]  /*0300*/  IMAD R5, R15, R9, R0 ;  /* 0x000000090f057224 */ /* 0x000fe200078e0200 */
[----:B------:R-:W-:Y:S01]  /*0310*/  R2UR UR7, R21 ;  /* 0x00000000150772ca */ /* 0x000fe200000e0000 */
[----:B------:R-:W-:-:S05]  /*0320*/  IMAD.WIDE.U32 R2, R15, R8, R2 ;  /* 0x000000080f027225 */ /* 0x000fca00078e0002 */
[----:B------:R-:W-:Y:S02]  /*0330*/  IADD3 R0, PT, PT, R3, R5, RZ ;  /* 0x0000000503007210 */ /* 0x000fe40007ffe0ff */
[----:B---3--:R-:W-:-:S04]  /*0340*/  LEA R12, P0, R2, R6, 0x2 ;  /* 0x00000006020c7211 */ /* 0x008fc800078010ff */
[----:B------:R-:W-:-:S05]  /*0350*/  LEA.HI.X R13, R2, R7, R0, 0x2, P0 ;  /* 0x00000007020d7211 */ /* 0x000fca00000f1400 */
[----:B------:R-:W2:Y:S04]  /*0360*/  LDG.E R0, desc[UR4][R12.64] ;  /* 0x000000040c007981 */ /* 0x000ea8000c1e1900 */
[----:B------:R-:W2:Y:S01]  /*0370*/  LDG.E R19, desc[UR6][R12.64+0x4] ;  /* 0x000004060c137981 */ /* 0x000ea2000c1e1900 */
[----:B------:R-:W-:-:S04]  /*0380*/  LEA R4, P0, R8, R12, 0x2 ;  /* 0x0000000c08047211 */ /* 0x000fc800078010ff */
[----:B------:R-:W-:-:S05]  /*0390*/  LEA.HI.X R5, R8, R13, R9, 0x2, P0 ;  /* 0x0000000d08057211 */ /* 0x000fca00000f1409 */
[----:B------:R-:W3:Y:S04]  /*03a0*/  LDG.E R22, desc[UR4][R4.64] ;  /* 0x0000000404167981 */ /* 0x000ee8000c1e1900 */
[----:B------:R-:W3:Y:S01]  /*03b0*/  LDG.E R3, desc[UR6][R4.64+0x4] ;  /* 0x0000040604037981 */ /* 0x000ee2000c1e1900 */
[----:B------:R-:W-:Y:S01]  /*03c0*/  IMAD.MOV.U32 R2, RZ, RZ, 0x3bbb989d ;  /* 0x3bbb989dff027424 */ /* 0x000fe200078e00ff */
[----:B------:R-:W-:Y:S01]  /*03d0*/  BSSY.RECONVERGENT B0, `(.L_x_15295) ;  /* 0x0000037000007945 */ /* 0x000fe20003800200 */
[----:B--2---:R-:W-:-:S05]  /*03e0*/  FMNMX3 R18, R0, -INF , R19, !PT ;  /* 0xff80000000127876 */ /* 0x004fca0007800013 */
[--C-:B------:R-:W-:Y:S01]  /*03f0*/  FADD R23, R0, -R18.reuse ;  /* 0x8000001200177221 */ /* 0x100fe20000000000 */
[----:B------:R-:W-:Y:S01]  /*0400*/  FADD R25, R19, -R18 ;  /* 0x8000001213197221 */ /* 0x000fe20000000000 */
[----:B------:R-:W-:Y:S02]  /*0410*/  MOV R0, 0x437c0000 ;  /* 0x437c000000007802 */ /* 0x000fe40000000f00 */
[-C--:B------:R-:W-:Y:S01]  /*0420*/  FFMA.SAT R13, R23, R2.reuse, 0.5 ;  /* 0x3f000000170d7423 */ /* 0x080fe20000002002 */
[----:B------:R-:W-:-:S03]  /*0430*/  FFMA.SAT R19, R25, R2, 0.5 ;  /* 0x3f00000019137423 */ /* 0x000fc60000002002 */
[-C--:B------:R-:W-:Y:S01]  /*0440*/  FFMA.RM R13, R13, R0.reuse, 12582913 ;  /* 0x4b4000010d0d7423 */ /* 0x080fe20000004000 */
[----:B------:R-:W-:Y:S01]  /*0450*/  FFMA.RM R18, R19, R0, 12582913 ;  /* 0x4b40000113127423 */ /* 0x000fe20000004000 */
[----:B---3--:R-:W-:Y:S02]  /*0460*/  FMNMX3 R5, R22, -INF , R3, !PT ;  /* 0xff80000016057876 */ /* 0x008fe40007800003 */
[----:B------:R-:W-:Y:S01]  /*0470*/  FADD R12, R13, -12583039 ;  /* 0xcb40007f0d0c7421 */ /* 0x000fe20000000000 */
[C---:B------:R-:W-:Y:S01]  /*0480*/  FADD R4, R18.reuse, -12583039 ;  /* 0xcb40007f12047421 */ /* 0x040fe20000000000 */
[----:B------:R-:W-:Y:S02]  /*0490*/  SHF.L.U32 R18, R18, 0x17, RZ ;  /* 0x0000001712127819 */ /* 0x000fe400000006ff */
[----:B------:R-:W-:Y:S01]  /*04a0*/  FFMA R12, R23, 1.4426950216293334961, -R12 ;  /* 0x3fb8aa3b170c7823 */ /* 0x000fe2000000080c */
[----:B------:R-:W-:-:S03]  /*04b0*/  FFMA R4, R25, 1.4426950216293334961, -R4 ;  /* 0x3fb8aa3b19047823 */ /* 0x000fc60000000804 */
[----:B------:R-:W-:Y:S01]  /*04c0*/  FFMA R12, R23, 1.925963033500011079e-08, R12 ;  /* 0x32a57060170c7823 */ /* 0x000fe2000000000c */
[----:B------:R-:W-:Y:S01]  /*04d0*/  FFMA R25, R25, 1.925963033500011079e-08, R4 ;  /* 0x32a5706019197823 */ /* 0x000fe20000000004 */
[----:B------:R-:W-:Y:S01]  /*04e0*/  FADD R23, R22, -R5 ;  /* 0x8000000516177221 */ /* 0x000fe20000000000 */
[----:B------:R-:W-:Y:S01]  /*04f0*/  IMAD.SHL.U32 R4, R13, 0x800000, RZ ;  /* 0x008000000d047824 */ /* 0x000fe200078e00ff */
[----:B------:R-:W1:Y:S02]  /*0500*/  MUFU.EX2 R19, R12 ;  /* 0x0000000c00137308 */ /* 0x000e640000000800 */
[----:B------:R-:W-:-:S04]  /*0510*/  FFMA.SAT R13, R23, R2, 0.5 ;  /* 0x3f000000170d7423 */ /* 0x000fc80000002002 */
[----:B------:R-:W-:Y:S02]  /*0520*/  FFMA.RM R13, R13, R0, 12582913 ;  /* 0x4b4000010d0d7423 */ /* 0x000fe40000004000 */
[----:B------:R-:W2:Y:S01]  /*0530*/  MUFU.EX2 R25, R25 ;  /* 0x0000001900197308 */ /* 0x000ea20000000800 */
[----:B-1----:R-:W-:Y:S01]  /*0540*/  FMUL R4, R4, R19 ;  /* 0x0000001304047220 */ /* 0x002fe20000400000 */
[----:B------:R-:W-:-:S03]  /*0550*/  FADD R19, R3, -R5 ;  /* 0x8000000503137221 */ /* 0x000fc60000000000 */
[----:B------:R-:W-:Y:S01]  /*0560*/  FADD R12, RZ, R4 ;  /* 0x00000004ff0c7221 */ /* 0x000fe20000000000 */
[----:B--2---:R-:W-:Y:S01]  /*0570*/  FMUL R3, R18, R25 ;  /* 0x0000001912037220 */ /* 0x004fe20000400000 */
[----:B------:R-:W-:Y:S01]  /*0580*/  FFMA.SAT R25, R19, R2, 0.5 ;  /* 0x3f00000013197423 */ /* 0x000fe20000002002 */
[----:B------:R-:W-:Y:S02]  /*0590*/  FADD R2, R13, -12583039 ;  /* 0xcb40007f0d027421 */ /* 0x000fe40000000000 */
[----:B------:R-:W-:Y:S01]  /*05a0*/  FADD R5, R12, R3 ;  /* 0x000000030c057221 */ /* 0x000fe20000000000 */
[----:B------:R-:W-:Y:S01]  /*05b0*/  FFMA.RM R25, R25, R0, 12582913 ;  /* 0x4b40000119197423 */ /* 0x000fe20000004000 */
[----:B------:R-:W-:Y:S02]  /*05c0*/  FFMA R2, R23, 1.4426950216293334961, -R2 ;  /* 0x3fb8aa3b17027823 */ /* 0x000fe40000000802 */
[----:B------:R-:W1:Y:S01]  /*05d0*/  MUFU.RCP R18, R5 ;  /* 0x0000000500127308 */ /* 0x000e620000001000 */
[----:B------:R-:W-:Y:S01]  /*05e0*/  FADD R0, R25, -12583039 ;  /* 0xcb40007f19007421 */ /* 0x000fe20000000000 */
[----:B------:R-:W-:Y:S01]  /*05f0*/  FFMA R23, R23, 1.925963033500011079e-08, R2 ;  /* 0x32a5706017177823 */ /* 0x000fe20000000002 */
[----:B------:R-:W-:-:S02]  /*0600*/  SHF.L.U32 R2, R25, 0x17, RZ ;  /* 0x0000001719027819 */ /* 0x000fc400000006ff */
[----:B------:R-:W-:-:S03]  /*0610*/  FFMA R0, R19, 1.4426950216293334961, -R0 ;  /* 0x3fb8aa3b13007823 */ /* 0x000fc60000000800 */
[----:B------:R-:W2:Y:S01]  /*0620*/  MUFU.EX2 R23, R23 ;  /* 0x0000001700177308 */ /* 0x000ea20000000800 */
[----:B------:R-:W-:Y:S01]  /*0630*/  FFMA R12, R19, 1.925963033500011079e-08, R0 ;  /* 0x32a57060130c7823 */ /* 0x000fe20000000000 */
[----:B------:R-:W-:-:S06]  /*0640*/  IMAD.SHL.U32 R0, R13, 0x800000, RZ ;  /* 0x008000000d007824 */ /* 0x000fcc00078e00ff */
[----:B------:R-:W3:Y:S01]  /*0650*/  MUFU.EX2 R19, R12 ;  /* 0x0000000c00137308 */ /* 0x000ee20000000800 */
[----:B-1----:R-:W-:-:S04]  /*0660*/  FFMA R27, -R5, R18, 1 ;  /* 0x3f800000051b7423 */ /* 0x002fc80000000112 */
[----:B------:R-:W-:-:S03]  /*0670*/  FFMA R27, R18, R27, R18 ;  /* 0x0000001b121b7223 */ /* 0x000fc60000000012 */
[----:B------:R-:W1:Y:S01]  /*0680*/  FCHK P0, R4, R5 ;  /* 0x0000000504007302 */ /* 0x000e620000000000 */
[----:B--2---:R-:W-:Y:S01]  /*0690*/  FMUL R0, R0, R23 ;  /* 0x0000001700007220 */ /* 0x004fe20000400000 */
[----:B------:R-:W-:-:S04]  /*06a0*/  FFMA R18, R4, R27, RZ ;  /* 0x0000001b04127223 */ /* 0x000fc800000000ff */
[----:B------:R-:W-:Y:S01]  /*06b0*/  FFMA R23, -R5, R18, R4 ;  /* 0x0000001205177223 */ /* 0x000fe20000000104 */
[----:B---3--:R-:W-:Y:S01]  /*06c0*/  FMUL R2, R2, R19 ;  /* 0x0000001302027220 */ /* 0x008fe20000400000 */
[----:B------:R-:W-:Y:S02]  /*06d0*/  FADD R19, RZ, R0 ;  /* 0x00000000ff137221 */ /* 0x000fe40000000000 */
[----:B------:R-:W-:Y:S02]  /*06e0*/  FFMA R23, R27, R23, R18 ;  /* 0x000000171b177223 */ /* 0x000fe40000000012 */
[----:B------:R-:W-:Y:S01]  /*06f0*/  FADD R19, R19, R2 ;  /* 0x0000000213137221 */ /* 0x000fe20000000000 */
[----:B-1----:R-:W-:Y:S06]  /*0700*/  @!P0 BRA `(.L_x_15296) ;  /* 0x00000000000c8947 */ /* 0x002fec0003800000 */
[----:B------:R-:W-:-:S07]  /*0710*/  MOV R18, 0x730 ;  /* 0x0000073000127802 */ /* 0x000fce0000000f00 */
[----:B0-----:R-:W-:Y:S05]  /*0720*/  CALL.REL.NOINC `($__internal_319_$__cuda_sm3x_div_rn_noftz_f32_slowpath) ;  /* 0x0000000400287944 */ /* 0x001fea0003c00000 */
[----:B------:R-:W-:-:S07]  /*0730*/  IMAD.MOV.U32 R23, RZ, RZ, R4 ;  /* 0x000000ffff177224 */ /* 0x000fce00078e0004 */
.L_x_15296:
[----:B------:R-:W-:Y:S05]  /*0740*/  BSYNC.RECONVERGENT B0 ;  /* 0x0000000000007941 */ /* 0x000fea0003800200 */
.L_x_15295:
        /* <DEDUP_REMOVED lines=11> */
[----:B0-----:R-:W-:Y:S05]  /*0800*/  CALL.REL.NOINC `($__internal_319_$__cuda_sm3x_div_rn_noftz_f32_slowpath) ;  /* 0x0000000000f07944 */ /* 0x001fea0003c00000 */
[----:B------:R-:W-:-:S07]  /*0810*/  IMAD.MOV.U32 R25, RZ, RZ, R4 ;  /* 0x000000ffff197224 */ /* 0x000fce00078e0004 */
.L_x_15298:
[----:B------:R-:W-:Y:S05]  /*0820*/  BSYNC.RECONVERGENT B0 ;  /* 0x0000000000007941 */ /* 0x000fea0003800200 */
.L_x_15297:
[----:B------:R-:W-:Y:S01]  /*0830*/  MOV R4, R16 ;  /* 0x0000001000047202 */ /* 0x000fe20000000f00 */
[----:B------:R-:W-:Y:S01]  /*0840*/  IMAD.MOV.U32 R5, RZ, RZ, RZ ;  /* 0x000000ffff057224 */ /* 0x000fe200078e00ff */
[----:B------:R-:W1:Y:S01]  /*0850*/  MUFU.RCP R18, R19 ;  /* 0x0000001300127308 */ /* 0x000e620000001000 */
[----:B------:R-:W-:Y:S01]  /*0860*/  IMAD R12, R17, UR38, RZ ;  /* 0x00000026110c7c24 */ /* 0x000fe2000f8e02ff */
[C---:B------:R-:W-:Y:S01]  /*0870*/  R2UR UR4, R20.reuse ;  /* 0x00000000140472ca */ /* 0x040fe200000e0000 */
[----:B------:R-:W-:Y:S01]  /*0880*/  IMAD.WIDE.U32 R4, R15, UR38, R4 ;  /* 0x000000260f047c25 */ /* 0x000fe2000f8e0004 */
[----:B------:R-:W-:Y:S01]  /*0890*/  R2UR UR5, R21 ;  /* 0x00000000150572ca */ /* 0x000fe200000e0000 */
[----:B------:R-:W-:Y:S01]  /*08a0*/  BSSY.RECONVERGENT B0, `(.L_x_15299) ;  /* 0x0000015000007945 */ /* 0x000fe20003800200 */
[----:B------:R-:W-:Y:S01]  /*08b0*/  R2UR UR6, R20 ;  /* 0x00000000140672ca */ /* 0x000fe200000e0000 */
[----:B------:R-:W-:Y:S01]  /*08c0*/  IMAD R3, R15, UR39, R12 ;  /* 0x000000270f037c24 */ /* 0x000fe2000f8e020c */
[----:B------:R-:W-:-:S02]  /*08d0*/  LEA R12, P0, R4, UR36, 0x2 ;  /* 0x00000024040c7c11 */ /* 0x000fc4000f8010ff */
[----:B------:R-:W-:Y:S02]  /*08e0*/  R2UR UR7, R21 ;  /* 0x00000000150772ca */ /* 0x000fe400000e0000 */
[----:B------:R-:W-:-:S04]  /*08f0*/  IADD3 R3, PT, PT, R5, R3, RZ ;  /* 0x0000000305037210 */ /* 0x000fc80007ffe0ff */
[----:B------:R-:W-:Y:S01]  /*0900*/  LEA.HI.X R13, R4, UR37, R3, 0x2, P0 ;  /* 0x00000025040d7c11 */ /* 0x000fe200080f1403 */
[----:B-1----:R-:W-:-:S03]  /*0910*/  FFMA R3, -R19, R18, 1 ;  /* 0x3f80000013037423 */ /* 0x002fc60000000112 */
[----:B------:R-:W1:Y:S01]  /*0920*/  FCHK P0, R0, R19 ;  /* 0x0000001300007302 */ /* 0x000e620000000000 */
[----:B------:R-:W-:Y:S01]  /*0930*/  FFMA R3, R18, R3, R18 ;  /* 0x0000000312037223 */ /* 0x000fe20000000012 */
[----:B------:R2:W-:Y:S03]  /*0940*/  STG.E desc[UR4][R12.64], R23 ;  /* 0x000000170c007986 */ /* 0x0005e6000c101904 */
[----:B------:R-:W-:Y:S01]  /*0950*/  FFMA R4, R0, R3, RZ ;  /* 0x0000000300047223 */ /* 0x000fe200000000ff */
[----:B------:R2:W-:Y:S03]  /*0960*/  STG.E desc[UR6][R12.64+0x4], R25 ;  /* 0x000004190c007986 */ /* 0x0005e6000c101906 */
[----:B------:R-:W-:-:S04]  /*0970*/  FFMA R5, -R19, R4, R0 ;  /* 0x0000000413057223 */ /* 0x000fc80000000100 */
[----:B------:R-:W-:Y:S01]  /*0980*/  FFMA R3, R3, R5, R4 ;  /* 0x0000000503037223 */ /* 0x000fe20000000004 */
[----:B-1----:R-:W-:Y:S06]  /*0990*/  @!P0 BRA `(.L_x_15300) ;  /* 0x0000000000148947 */ /* 0x002fec0003800000 */
[----:B------:R-:W-:Y:S01]  /*09a0*/  IMAD.MOV.U32 R4, RZ, RZ, R0 ;  /* 0x000000ffff047224 */ /* 0x000fe200078e0000 */
[----:B------:R-:W-:Y:S02]  /*09b0*/  MOV R5, R19 ;  /* 0x0000001300057202 */ /* 0x000fe40000000f00 */
[----:B------:R-:W-:-:S07]  /*09c0*/  MOV R18, 0x9e0 ;  /* 0x000009e000127802 */ /* 0x000fce0000000f00 */
[----:B0-2---:R-:W-:Y:S05]  /*09d0*/  CALL.REL.NOINC `($__internal_319_$__cuda_sm3x_div_rn_noftz_f32_slowpath) ;  /* 0x00000000007c7944 */ /* 0x005fea0003c00000 */
[----:B------:R-:W-:-:S07]  /*09e0*/  IMAD.MOV.U32 R3, RZ, RZ, R4 ;  /* 0x000000ffff037224 */ /* 0x000fce00078e0004 */
.L_x_15300:
[----:B------:R-:W-:Y:S05]  /*09f0*/  BSYNC.RECONVERGENT B0 ;  /* 0x0000000000007941 */ /* 0x000fea0003800200 */
.L_x_15299:
        /* <DEDUP_REMOVED lines=12> */
[----:B0-----:R-:W-:Y:S05]  /*0ac0*/  CALL.REL.NOINC `($__internal_319_$__cuda_sm3x_div_rn_noftz_f32_slowpath) ;  /* 0x0000000000407944 */ /* 0x001fea0003c00000 */
[----:B------:R-:W-:-:S07]  /*0ad0*/  MOV R23, R4 ;  /* 0x0000000400177202 */ /* 0x000fce0000000f00 */
.L_x_15302:
[----:B------:R-:W-:Y:S05]  /*0ae0*/  BSYNC.RECONVERGENT B0 ;  /* 0x0000000000007941 */ /* 0x000fea0003800200 */
.L_x_15301:
        /* <DEDUP_REMOVED lines=14> */
        .weak           $__internal_319_$__cuda_sm3x_div_rn_noftz_f32_slowpath
        .type           $__internal_319_$__cuda_sm3x_div_rn_noftz_f32_slowpath,@function
        .size           $__internal_319_$__cuda_sm3x_div_rn_noftz_f32_slowpath,(.L_x_15636 - $__internal_319_$__cuda_sm3x_div_rn_noftz_f32_slowpath)
$__internal_319_$__cuda_sm3x_div_rn_noftz_f32_slowpath:
        /* <DEDUP_REMOVED lines=35> */
.L_x_15305:
        /* <DEDUP_REMOVED lines=51> */
.L_x_15312:
[----:B------:R-:W-:-:S04]  /*1130*/  LOP3.LUT R4, R4, 0x80000000, RZ, 0xc0, !PT ;  /* 0x8000000004047812 */ /* 0x000fc800078ec0ff */
[----:B------:R-:W-:Y:S01]  /*1140*/  LOP3.LUT R4, R4, 0x7f800000, RZ, 0xfc, !PT ;  /* 0x7f80000004047812 */ /* 0x000fe200078efcff */
[----:B------:R-:W-:Y:S06]  /*1150*/  BRA `(.L_x_15313) ;  /* 0x0000000000047947 */ /* 0x000fec0003800000 */
.L_x_15311:
[----:B------:R-:W-:-:S07]  /*1160*/  LEA R4, R29, R4, 0x17 ;  /* 0x000000041d047211 */ /* 0x000fce00078eb8ff */
.L_x_15313:
[----:B------:R-:W-:Y:S05]  /*1170*/  BSYNC.RECONVERGENT B2 ;  /* 0x0000000000027941 */ /* 0x000fea0003800200 */
.L_x_15310:
[----:B------:R-:W-:Y:S05]  /*1180*/  BRA `(.L_x_15314) ;  /* 0x0000000000207947 */ /* 0x000fea0003800000 */
.L_x_15309:
[----:B------:R-:W-:-:S04]  /*1190*/  LOP3.LUT R4, R25, 0x80000000, R4, 0x48, !PT ;  /* 0x8000000019047812 */ /* 0x000fc800078e4804 */
[----:B------:R-:W-:Y:S01]  /*11a0*/  LOP3.LUT R4, R4, 0x7f800000, RZ, 0xfc, !PT ;  /* 0x7f80000004047812 */ /* 0x000fe200078efcff */
[----:B------:R-:W-:Y:S06]  /*11b0*/  BRA `(.L_x_15314) ;  /* 0x0000000000147947 */ /* 0x000fec0003800000 */
.L_x_15308:
[----:B------:R-:W-:Y:S01]  /*11c0*/  LOP3.LUT R4, R25, 0x80000000, R4, 0x48, !PT ;  /* 0x8000000019047812 */ /* 0x000fe200078e4804 */
[----:B------:R-:W-:Y:S06]  /*11d0*/  BRA `(.L_x_15314) ;  /* 0x00000000000c7947 */ /* 0x000fec0003800000 */
.L_x_15307:
[----:B------:R-:W0:Y:S01]  /*11e0*/  MUFU.RSQ R4, -QNAN ;  /* 0xffc0000000047908 */ /* 0x000e220000001400 */
[----:B------:R-:W-:Y:S05]  /*11f0*/  BRA `(.L_x_15314) ;  /* 0x0000000000047947 */ /* 0x000fea0003800000 */
.L_x_15306:
[----:B------:R-:W-:-:S07]  /*1200*/  FADD.FTZ R4, R4, R5 ;  /* 0x0000000504047221 */ /* 0x000fce0000010000 */
.L_x_15314:
[----:B------:R-:W-:Y:S05]  /*1210*/  BSYNC.RECONVERGENT B1 ;  /* 0x0000000000017941 */ /* 0x000fea0003800200 */
.L_x_15304:
[----:B------:R-:W-:Y:S02]  /*1220*/  HFMA2 R25, -RZ, RZ, 0, 0 ;  /* 0x00000000ff197431 */ /* 0x000fe400000001ff */
[----:B------:R-:W-:-:S04]  /*1230*/  IMAD.MOV.U32 R24, RZ, RZ, R18 ;  /* 0x000000ffff187224 */ /* 0x000fc800078e0012 */
[----:B0-----:R-:W-:Y:S05]  /*1240*/  RET.REL.NODEC R24 `(_ZN7oneflow4cuda7softmax15SoftmaxWarpImplI10SimpleLoadIffE11SimpleStoreIffEfLi2ELi2ELi1ELi2ELb0ELNS1_9AlgorithmE0EEEvT_T0_ll) ;  /* 0xffffffec186c7950 */ /* 0x001fea0003c3ffff */
.L_x_15315:
        /* <DEDUP_REMOVED lines=11> */
.L_x_15636:


//--------------------- .text._ZN3cub18CUB_300001_SM_10006detail11EmptyKernelIvEEvv --------------------------
	.section	.text._ZN3cub18CUB_300001_SM_10006detail11EmptyKernelIvEEvv,"ax",@progbits
	.align	128
        .global         _ZN3cub18CUB_300001_SM_10006detail11EmptyKernelIvEEvv
        .type           _ZN3cub18CUB_300001_SM_10006detail11EmptyKernelIvEEvv,@function
        .size           _ZN3cub18CUB_300001_SM_10006detail11EmptyKernelIvEEvv,(.L_x_15917 - _ZN3cub18CUB_300001_SM_10006detail11EmptyKernelIvEEvv)
        .other          _ZN3cub18CUB_300001_SM_10006detail11EmptyKernelIvEEvv,@"STO_CUDA_ENTRY STV_DEFAULT"
_ZN3cub18CUB_300001_SM_10006detail11EmptyKernelIvEEvv:
.text._ZN3cub18CUB_300001_SM_10006detail11EmptyKernelIvEEvv:
[----:B------:R-:W-:Y:S01]  /*0000*/  LDC R1, c[0x0][0x37c] ;  /* 0x0000df00ff017b82 */ /* 0x000fe20000000800 */
[----:B------:R-:W-:Y:S05]  /*0010*/  EXIT ;  /* 0x000000000000794d */ /* 0x000fea0003800000 */
.L_x_15316:
        /* <DEDUP_REMOVED lines=14> */
.L_x_15917:


//--------------------- .nv.global.init           --------------------------
	.section	.nv.global.init,"aw",@progbits
.nv.global.init:
	.type		$str$1,@object
	.size		$str$1,($str - $str$1)
$str$1:
        /*0000*/ 	.byte	0x2f, 0x74, 0x6d, 0x70, 0x2f, 0x73, 0x61, 0x73, 0x73, 0x5f, 0x63, 0x75, 0x5f, 0x5f, 0x33, 0x66
        /*0010*/ 	.byte	0x36, 0x61, 0x62, 0x6d, 0x77, 0x2f, 0x6b, 0x2e, 0x63, 0x75, 0x00
	.type		$str,@object
	.size		$str,(__unnamed_10 - $str)
$str:
        /*001b*/ 	.byte	0x63, 0x6f, 0x6c, 0x73, 0x20, 0x3c, 0x3d, 0x20, 0x63, 0x6f, 0x6c, 0x73, 0x5f, 0x70, 0x65, 0x72
        /*002b*/ 	.byte	0x5f, 0x74, 0x68, 0x72, 0x65, 0x61, 0x64, 0x20, 0x2a, 0x20, 0x74, 0x68, 0x72, 0x65, 0x61, 0x64
        /*003b*/ 	.byte	0x5f, 0x67, 0x72, 0x6f, 0x75, 0x70, 0x5f, 0x77, 0x69, 0x64, 0x74, 0x68, 0x00
	.type		__unnamed_10,@object
	.size		__unnamed_10,(__unnamed_58 - __unnamed_10)
__unnamed_10:
        /*0048*/ 	.byte	0x76, 0x6f, 0x69, 0x64, 0x20, 0x6f, 0x6e, 0x65, 0x66, 0x6c, 0x6f, 0x77, 0x3a, 0x3a, 0x63, 0x75
        /* <DEDUP_REMOVED lines=23> */
        /*01c8*/ 	.byte	0x53, 0x6f, 0x66, 0x74, 0x6d, 0x61, 0x78, 0x5d, 0x00
	.type		__unnamed_58,@object
	.size		__unnamed_58,(__unnamed_2 - __unnamed_58)
__unnamed_58:
        /* <DEDUP_REMOVED lines=25> */
	.type		__unnamed_2,@object
	.size		__unnamed_2,(__unnamed_66 - __unnamed_2)
__unnamed_2:
        /* <DEDUP_REMOVED lines=25> */
	.type		__unnamed_66,@object
	.size		__unnamed_66,(__unnamed_6 - __unnamed_66)
__unnamed_66:
        /* <DEDUP_REMOVED lines=25> */
	.type		__unnamed_6,@object
	.size		__unnamed_6,(__unnamed_70 - __unnamed_6)
__unnamed_6:
        /* <DEDUP_REMOVED lines=25> */
	.type		__unnamed_70,@object
	.size		__unnamed_70,(__unnamed_14 - __unnamed_70)
__unnamed_70:
        /* <DEDUP_REMOVED lines=25> */
	.type		__unnamed_14,@object
	.size		__unnamed_14,(__unnamed_62 - __unnamed_14)
__unnamed_14:
        /* <DEDUP_REMOVED lines=25> */
	.type		__unnamed_62,@object
	.size		__unnamed_62,(__unnamed_4 - __unnamed_62)
__unnamed_62:
        /* <DEDUP_REMOVED lines=25> */
	.type		__unnamed_4,@object
	.size		__unnamed_4,(__unnamed_68 - __unnamed_4)
__unnamed_4:
        /* <DEDUP_REMOVED lines=25> */
	.type		__unnamed_68,@object
	.size		__unnamed_68,(__unnamed_12 - __unnamed_68)
__unnamed_68:
        /* <DEDUP_REMOVED lines=25> */
	.type		__unnamed_12,@object
	.size		__unnamed_12,(__unnamed_60 - __unnamed_12)
__unnamed_12:
        /* <DEDUP_REMOVED lines=25> */
	.type		__unnamed_60,@object
	.size		__unnamed_60,(__unnamed_8 - __unnamed_60)
__unnamed_60:
        /* <DEDUP_REMOVED lines=25> */
	.type		__unnamed_8,@object
	.size		__unnamed_8,(__unnamed_56 - __unnamed_8)
__unnamed_8:
        /* <DEDUP_REMOVED lines=25> */
	.type		__unnamed_56,@object
	.size		__unnamed_56,(__unnamed_16 - __unnamed_56)
__unnamed_56:
        /* <DEDUP_REMOVED lines=25> */
	.type		__unnamed_16,@object
	.size		__unnamed_16,(__unnamed_64 - __unnamed_16)
__unnamed_16:
        /* <DEDUP_REMOVED lines=25> */
	.type		__unnamed_64,@object
	.size		__unnamed_64,(__unnamed_9 - __unnamed_64)
__unnamed_64:
        /* <DEDUP_REMOVED lines=25> */
	.type		__unnamed_9,@object
	.size		__unnamed_9,(__unnamed_57 - __unnamed_9)
__unnamed_9:
        /* <DEDUP_REMOVED lines=24> */
        /*1a58*/ 	.byte	0x6b, 0x53, 0x6f, 0x66, 0x74, 0x6d, 0x61, 0x78, 0x5d, 0x00
	.type		__unnamed_57,@object
	.size		__unnamed_57,(__unnamed_1 - __unnamed_57)
__unnamed_57:
        /* <DEDUP_REMOVED lines=25> */
	.type		__unnamed_1,@object
	.size		__unnamed_1,(__unnamed_65 - __unnamed_1)
__unnamed_1:
        /* <DEDUP_REMOVED lines=25> */
	.type		__unnamed_65,@object
	.size		__unnamed_65,(__unnamed_5 - __unnamed_65)
__unnamed_65:
        /* <DEDUP_REMOVED lines=25> */
	.type		__unnamed_5,@object
	.size		__unnamed_5,(__unnamed_69 - __unnamed_5)
__unnamed_5:
        /* <DEDUP_REMOVED lines=25> */
	.type		__unnamed_69,@object
	.size		__unnamed_69,(__unnamed_13 - __unnamed_69)
__unnamed_69:
        /* <DEDUP_REMOVED lines=25> */
	.type		__unnamed_13,@object
	.size		__unnamed_13,(__unnamed_61 - __unnamed_13)
__unnamed_13:
        /* <DEDUP_REMOVED lines=25> */
	.type		__unnamed_61,@object
	.size		__unnamed_61,(__unnamed_3 - __unnamed_61)
__unnamed_61:
        /* <DEDUP_REMOVED lines=25> */
	.type		__unnamed_3,@object
	.size		__unnamed_3,(__unnamed_67 - __unnamed_3)
__unnamed_3:
        /* <DEDUP_REMOVED lines=25> */
	.type		__unnamed_67,@object
	.size		__unnamed_67,(__unnamed_11 - __unnamed_67)
__unnamed_67:
        /* <DEDUP_REMOVED lines=25> */
	.type		__unnamed_11,@object
	.size		__unnamed_11,(__unnamed_59 - __unnamed_11)
__unnamed_11:
        /* <DEDUP_REMOVED lines=25> */
	.type		__unnamed_59,@object
	.size		__unnamed_59,(__unnamed_7 - __unnamed_59)
__unnamed_59:
        /* <DEDUP_REMOVED lines=25> */
	.type		__unnamed_7,@object
	.size		__unnamed_7,(__unnamed_55 - __unnamed_7)
__unnamed_7:
        /* <DEDUP_REMOVED lines=25> */
	.type		__unnamed_55,@object
	.size		__unnamed_55,(__unnamed_15 - __unnamed_55)
__unnamed_55:
        /* <DEDUP_REMOVED lines=25> */
	.type		__unnamed_15,@object
	.size		__unnamed_15,(__unnamed_63 - __unnamed_15)
__unnamed_15:
        /* <DEDUP_REMOVED lines=25> */
	.type		__unnamed_63,@object
	.size		__unnamed_63,(__unnamed_74 - __unnamed_63)
__unnamed_63:
        /* <DEDUP_REMOVED lines=25> */
	.type		__unnamed_74,@object
	.size		__unnamed_74,(__unnamed_26 - __unnamed_74)
__unnamed_74:
        /* <DEDUP_REMOVED lines=25> */
	.type		__unnamed_26,@object
	.size		__unnamed_26,(__unnamed_90 - __unnamed_26)
__unnamed_26:
        /* <DEDUP_REMOVED lines=25> */
	.type		__unnamed_90,@object
	.size		__unnamed_90,(__unnamed_18 - __unnamed_90)
__unnamed_90:
        /* <DEDUP_REMOVED lines=25> */
	.type		__unnamed_18,@object
	.size		__unnamed_18,(__unnamed_82 - __unnamed_18)
__unnamed_18:
        /* <DEDUP_REMOVED lines=25> */
	.type		__unnamed_82,@object
	.size		__unnamed_82,(__unnamed_22 - __unnamed_82)
__unnamed_82:
        /* <DEDUP_REMOVED lines=25> */
	.type		__unnamed_22,@object
	.size		__unnamed_22,(__unnamed_86 - __unnamed_22)
__unnamed_22:
        /* <DEDUP_REMOVED lines=25> */
	.type		__unnamed_86,@object
	.size		__unnamed_86,(__unnamed_78 - __unnamed_86)
__unnamed_86:
        /* <DEDUP_REMOVED lines=25> */
	.type		__unnamed_78,@object
	.size		__unnamed_78,(__unnamed_30 - __unnamed_78)
__unnamed_78:
        /* <DEDUP_REMOVED lines=25> */
	.type		__unnamed_30,@object
	.size		__unnamed_30,(__unnamed_94 - __unnamed_30)
__unnamed_30:
        /* <DEDUP_REMOVED lines=25> */
	.type		__unnamed_94,@object
	.size		__unnamed_94,(__unnamed_20 - __unnamed_94)
__unnamed_94:
        /* <DEDUP_REMOVED lines=25> */
	.type		__unnamed_20,@object
	.size		__unnamed_20,(__unnamed_84 - __unnamed_20)
__unnamed_20:
        /* <DEDUP_REMOVED lines=25> */
	.type		__unnamed_84,@object
	.size		__unnamed_84,(__unnamed_76 - __unnamed_84)
__unnamed_84:
        /* <DEDUP_REMOVED lines=25> */
	.type		__unnamed_76,@object
	.size		__unnamed_76,(__unnamed_28 - __unnamed_76)
__unnamed_76:
        /* <DEDUP_REMOVED lines=25> */
	.type		__unnamed_28,@object
	.size		__unnamed_28,(__unnamed_92 - __unnamed_28)
__unnamed_28:
        /* <DEDUP_REMOVED lines=25> */
	.type		__unnamed_92,@object
	.size		__unnamed_92,(__unnamed_72 - __unnamed_92)
__unnamed_92:
        /* <DEDUP_REMOVED lines=25> */
	.type		__unnamed_72,@object
	.size		__unnamed_72,(__unnamed_24 - __unnamed_72)
__unnamed_72:
        /* <DEDUP_REMOVED lines=25> */
	.type		__unnamed_24,@object
	.size		__unnamed_24,(__unnamed_88 - __unnamed_24)
__unnamed_24:
        /* <DEDUP_REMOVED lines=25> */
	.type		__unnamed_88,@object
	.size		__unnamed_88,(__unnamed_80 - __unnamed_88)
__unnamed_88:
        /* <DEDUP_REMOVED lines=25> */
	.type		__unnamed_80,@object
	.size		__unnamed_80,(__unnamed_73 - __unnamed_80)
__unnamed_80:
        /* <DEDUP_REMOVED lines=25> */
	.type		__unnamed_73,@object
	.size		__unnamed_73,(__unnamed_25 - __unnamed_73)
__unnamed_73:
        /* <DEDUP_REMOVED lines=24> */
        /*5036*/ 	.byte	0x3a, 0x6b, 0x53, 0x6f, 0x66, 0x74, 0x6d, 0x61, 0x78, 0x5d, 0x00
	.type		__unnamed_25,@object
	.size		__unnamed_25,(__unnamed_89 - __unnamed_25)
__unnamed_25:
        /* <DEDUP_REMOVED lines=25> */
	.type		__unnamed_89,@object
	.size		__unnamed_89,(__unnamed_17 - __unnamed_89)
__unnamed_89:
        /* <DEDUP_REMOVED lines=25> */
	.type		__unnamed_17,@object
	.size		__unnamed_17,(__unnamed_81 - __unnamed_17)
__unnamed_17:
        /* <DEDUP_REMOVED lines=25> */
	.type		__unnamed_81,@object
	.size		__unnamed_81,(__unnamed_21 - __unnamed_81)
__unnamed_81:
        /* <DEDUP_REMOVED lines=25> */
	.type		__unnamed_21,@object
	.size		__unnamed_21,(__unnamed_85 - __unnamed_21)
__unnamed_21:
        /* <DEDUP_REMOVED lines=25> */
	.type		__unnamed_85,@object
	.size		__unnamed_85,(__unnamed_77 - __unnamed_85)
__unnamed_85:
        /* <DEDUP_REMOVED lines=25> */
	.type		__unnamed_77,@object
	.size		__unnamed_77,(__unnamed_29 - __unnamed_77)
__unnamed_77:
        /* <DEDUP_REMOVED lines=25> */
	.type		__unnamed_29,@object
	.size		__unnamed_29,(__unnamed_93 - __unnamed_29)
__unnamed_29:
        /* <DEDUP_REMOVED lines=25> */
	.type		__unnamed_93,@object
	.size		__unnamed_93,(__unnamed_19 - __unnamed_93)
__unnamed_93:
        /* <DEDUP_REMOVED lines=25> */
	.type		__unnamed_19,@object
	.size		__unnamed_19,(__unnamed_83 - __unnamed_19)
__unnamed_19:
        /* <DEDUP_REMOVED lines=25> */
	.type		__unnamed_83,@object
	.size		__unnamed_83,(__unnamed_75 - __unnamed_83)
__unnamed_83:
        /* <DEDUP_REMOVED lines=25> */
	.type		__unnamed_75,@object
	.size		__unnamed_75,(__unnamed_27 - __unnamed_75)
__unnamed_75:
        /* <DEDUP_REMOVED lines=25> */
	.type		__unnamed_27,@object
	.size		__unnamed_27,(__unnamed_91 - __unnamed_27)
__unnamed_27:
        /* <DEDUP_REMOVED lines=25> */
	.type		__unnamed_91,@object
	.size		__unnamed_91,(__unnamed_71 - __unnamed_91)
__unnamed_91:
        /* <DEDUP_REMOVED lines=25> */
	.type		__unnamed_71,@object
	.size		__unnamed_71,(__unnamed_23 - __unnamed_71)
__unnamed_71:
        /* <DEDUP_REMOVED lines=25> */
	.type		__unnamed_23,@object
	.size		__unnamed_23,(__unnamed_87 - __unnamed_23)
__unnamed_23:
        /* <DEDUP_REMOVED lines=25> */
	.type		__unnamed_87,@object
	.size		__unnamed_87,(__unnamed_79 - __unnamed_87)
__unnamed_87:
        /* <DEDUP_REMOVED lines=25> */
	.type		__unnamed_79,@object
	.size		__unnamed_79,(__unnamed_138 - __unnamed_79)
__unnamed_79:
        /* <DEDUP_REMOVED lines=25> */
	.type		__unnamed_138,@object
	.size		__unnamed_138,(__unnamed_202 - __unnamed_138)
__unnamed_138:
        /* <DEDUP_REMOVED lines=25> */
	.type		__unnamed_202,@object
	.size		__unnamed_202,(__unnamed_42 - __unnamed_202)
__unnamed_202:
        /* <DEDUP_REMOVED lines=25> */
	.type		__unnamed_42,@object
	.size		__unnamed_42,(__unnamed_106 - __unnamed_42)
__unnamed_42:
        /* <DEDUP_REMOVED lines=25> */
	.type		__unnamed_106,@object
	.size		__unnamed_106,(__unnamed_154 - __unnamed_106)
__unnamed_106:
        /* <DEDUP_REMOVED lines=25> */
	.type		__unnamed_154,@object
	.size		__unnamed_154,(__unnamed_122 - __unnamed_154)
__unnamed_154:
        /* <DEDUP_REMOVED lines=25> */
	.type		__unnamed_122,@object
	.size		__unnamed_122,(__unnamed_130 - __unnamed_122)
__unnamed_122:
        /* <DEDUP_REMOVED lines=25> */
	.type		__unnamed_130,@object
	.size		__unnamed_130,(__unnamed_34 - __unnamed_130)
__unnamed_130:
        /* <DEDUP_REMOVED lines=25> */
	.type		__unnamed_34,@object
	.size		__unnamed_34,(__unnamed_98 - __unnamed_34)
__unnamed_34:
        /* <DEDUP_REMOVED lines=25> */
	.type		__unnamed_98,@object
	.size		__unnamed_98,(__unnamed_146 - __unnamed_98)
__unnamed_98:
        /* <DEDUP_REMOVED lines=25> */
	.type		__unnamed_146,@object
	.size		__unnamed_146,(__unnamed_210 - __unnamed_146)
__unnamed_146:
        /* <DEDUP_REMOVED lines=25> */
	.type		__unnamed_210,@object
	.size		__unnamed_210,(__unnamed_50 - __unnamed_210)
__unnamed_210:
        /* <DEDUP_REMOVED lines=25> */
	.type		__unnamed_50,@object
	.size		__unnamed_50,(__unnamed_114 - __unnamed_50)
__unnamed_50:
        /* <DEDUP_REMOVED lines=25> */
	.type		__unnamed_114,@object
	.size		__unnamed_114,(__unnamed_134 - __unnamed_114)
__unnamed_114:
        /* <DEDUP_REMOVED lines=25> */
	.type		__unnamed_134,@object
	.size		__unnamed_134,(__unnamed_198 - __unnamed_134)
__unnamed_134:
        /* <DEDUP_REMOVED lines=25> */
	.type		__unnamed_198,@object
	.size		__unnamed_198,(__unnamed_38 - __unnamed_198)
__unnamed_198:
        /* <DEDUP_REMOVED lines=25> */
	.type		__unnamed_38,@object
	.size		__unnamed_38,(__unnamed_102 - __unnamed_38)
__unnamed_38:
        /* <DEDUP_REMOVED lines=25> */
	.type		__unnamed_102,@object
	.size		__unnamed_102,(__unnamed_150 - __unnamed_102)
__unnamed_102:
        /* <DEDUP_REMOVED lines=25> */
	.type		__unnamed_150,@object
	.size		__unnamed_150,(__unnamed_54 - __unnamed_150)
__unnamed_150:
        /* <DEDUP_REMOVED lines=25> */
	.type		__unnamed_54,@object
	.size		__unnamed_54,(__unnamed_118 - __unnamed_54)
__unnamed_54:
        /* <DEDUP_REMOVED lines=25> */
	.type		__unnamed_118,@object
	.size		__unnamed_118,(__unnamed_142 - __unnamed_118)
__unnamed_118:
        /* <DEDUP_REMOVED lines=25> */
	.type		__unnamed_142,@object
	.size		__unnamed_142,(__unnamed_206 - __unnamed_142)
__unnamed_142:
        /* <DEDUP_REMOVED lines=25> */
	.type		__unnamed_206,@object
	.size		__unnamed_206,(__unnamed_46 - __unnamed_206)
__unnamed_206:
        /* <DEDUP_REMOVED lines=25> */
	.type		__unnamed_46,@object
	.size		__unnamed_46,(__unnamed_110 - __unnamed_46)
__unnamed_46:
        /* <DEDUP_REMOVED lines=25> */
	.type		__unnamed_110,@object
	.size		__unnamed_110,(__unnamed_126 - __unnamed_110)
__unnamed_110:
        /* <DEDUP_REMOVED lines=25> */
	.type		__unnamed_126,@object
	.size		__unnamed_126,(__unnamed_132 - __unnamed_126)
__unnamed_126:
        /* <DEDUP_REMOVED lines=25> */
	.type		__unnamed_132,@object
	.size		__unnamed_132,(__unnamed_196 - __unnamed_132)
__unnamed_132:
        /* <DEDUP_REMOVED lines=25> */
	.type		__unnamed_196,@object
	.size		__unnamed_196,(__unnamed_36 - __unnamed_196)
__unnamed_196:
        /* <DEDUP_REMOVED lines=25> */
	.type		__unnamed_36,@object
	.size		__unnamed_36,(__unnamed_100 - __unnamed_36)
__unnamed_36:
        /* <DEDUP_REMOVED lines=25> */
	.type		__unnamed_100,@object
	.size		__unnamed_100,(__unnamed_148 - __unnamed_100)
__unnamed_100:
        /* <DEDUP_REMOVED lines=25> */
	.type		__unnamed_148,@object
	.size		__unnamed_148,(__unnamed_52 - __unnamed_148)
__unnamed_148:
        /* <DEDUP_REMOVED lines=25> */
	.type		__unnamed_52,@object
	.size		__unnamed_52,(__unnamed_116 - __unnamed_52)
__unnamed_52:
        /* <DEDUP_REMOVED lines=25> */
	.type		__unnamed_116,@object
	.size		__unnamed_116,(__unnamed_140 - __unnamed_116)
__unnamed_116:
        /* <DEDUP_REMOVED lines=25> */
	.type		__unnamed_140,@object
	.size		__unnamed_140,(__unnamed_204 - __unnamed_140)
__unnamed_140:
        /* <DEDUP_REMOVED lines=25> */
	.type		__unnamed_204,@object
	.size		__unnamed_204,(__unnamed_44 - __unnamed_204)
__unnamed_204:
        /* <DEDUP_REMOVED lines=25> */
	.type		__unnamed_44,@object
	.size		__unnamed_44,(__unnamed_108 - __unnamed_44)
__unnamed_44:
        /* <DEDUP_REMOVED lines=25> */
	.type		__unnamed_108,@object
	.size		__unnamed_108,(__unnamed_124 - __unnamed_108)
__unnamed_108:
        /* <DEDUP_REMOVED lines=25> */
	.type		__unnamed_124,@object
	.size		__unnamed_124,(__unnamed_156 - __unnamed_124)
__unnamed_124:
        /* <DEDUP_REMOVED lines=25> */
	.type		__unnamed_156,@object
	.size		__unnamed_156,(__unnamed_136 - __unnamed_156)
__unnamed_156:
        /* <DEDUP_REMOVED lines=25> */
	.type		__unnamed_136,@object
	.size		__unnamed_136,(__unnamed_200 - __unnamed_136)
__unnamed_136:
        /* <DEDUP_REMOVED lines=25> */
	.type		__unnamed_200,@object
	.size		__unnamed_200,(__unnamed_40 - __unnamed_200)
__unnamed_200:
        /* <DEDUP_REMOVED lines=25> */
	.type		__unnamed_40,@object
	.size		__unnamed_40,(__unnamed_104 - __unnamed_40)
__unnamed_40:
        /* <DEDUP_REMOVED lines=25> */
	.type		__unnamed_104,@object
	.size		__unnamed_104,(__unnamed_152 - __unnamed_104)
__unnamed_104:
        /* <DEDUP_REMOVED lines=25> */
	.type		__unnamed_152,@object
	.size		__unnamed_152,(__unnamed_120 - __unnamed_152)
__unnamed_152:
        /* <DEDUP_REMOVED lines=25> */
	.type		__unnamed_120,@object
	.size		__unnamed_120,(__unnamed_144 - __unnamed_120)
__unnamed_120:
        /* <DEDUP_REMOVED lines=25> */
	.type		__unnamed_144,@object
	.size		__unnamed_144,(__unnamed_208 - __unnamed_144)
__unnamed_144:
        /* <DEDUP_REMOVED lines=25> */
	.type		__unnamed_208,@object
	.size		__unnamed_208,(__unnamed_48 - __unnamed_208)
__unnamed_208:
        /* <DEDUP_REMOVED lines=25> */
	.type		__unnamed_48,@object
	.size		__unnamed_48,(__unnamed_112 - __unnamed_48)
__unnamed_48:
        /* <DEDUP_REMOVED lines=25> */
	.type		__unnamed_112,@object
	.size		__unnamed_112,(__unnamed_128 - __unnamed_112)
__unnamed_112:
        /* <DEDUP_REMOVED lines=25> */
	.type		__unnamed_128,@object
	.size		__unnamed_128,(__unnamed_32 - __unnamed_128)
__unnamed_128:
        /* <DEDUP_REMOVED lines=25> */
	.type		__unnamed_32,@object
	.size		__unnamed_32,(__unnamed_96 - __unnamed_32)
__unnamed_32:
        /* <DEDUP_REMOVED lines=25> */
	.type		__unnamed_96,@object
	.size		__unnamed_96,(__unnamed_137 - __unnamed_96)
__unnamed_96:
        /* <DEDUP_REMOVED lines=25> */
	.type		__unnamed_137,@object
	.size		__unnamed_137,(__unnamed_201 - __unnamed_137)
__unnamed_137:
        /* <DEDUP_REMOVED lines=24> */
        /*bc38*/ 	.byte	0x3a, 0x3a, 0x6b, 0x53, 0x6f, 0x66, 0x74, 0x6d, 0x61, 0x78, 0x5d, 0x00
	.type		__unnamed_201,@object
	.size		__unnamed_201,(__unnamed_41 - __unnamed_201)
__unnamed_201:
        /* <DEDUP_REMOVED lines=25> */
	.type		__unnamed_41,@object
	.size		__unnamed_41,(__unnamed_105 - __unnamed_41)
__unnamed_41:
        /* <DEDUP_REMOVED lines=25> */
	.type		__unnamed_105,@object
	.size		__unnamed_105,(__unnamed_153 - __unnamed_105)
__unnamed_105:
        /* <DEDUP_REMOVED lines=25> */
	.type		__unnamed_153,@object
	.size		__unnamed_153,(__unnamed_121 - __unnamed_153)
__unnamed_153:
        /* <DEDUP_REMOVED lines=25> */
	.type		__unnamed_121,@object
	.size		__unnamed_121,(__unnamed_129 - __unnamed_121)
__unnamed_121:
        /* <DEDUP_REMOVED lines=25> */
	.type		__unnamed_129,@object
	.size		__unnamed_129,(__unnamed_33 - __unnamed_129)
__unnamed_129:
        /* <DEDUP_REMOVED lines=25> */
	.type		__unnamed_33,@object
	.size		__unnamed_33,(__unnamed_97 - __unnamed_33)
__unnamed_33:
        /* <DEDUP_REMOVED lines=25> */
	.type		__unnamed_97,@object
	.size		__unnamed_97,(__unnamed_145 - __unnamed_97)
__unnamed_97:
        /* <DEDUP_REMOVED lines=25> */
	.type		__unnamed_145,@object
	.size		__unnamed_145,(__unnamed_209 - __unnamed_145)
__unnamed_145:
        /* <DEDUP_REMOVED lines=25> */
	.type		__unnamed_209,@object
	.size		__unnamed_209,(__unnamed_49 - __unnamed_209)
__unnamed_209:
        /* <DEDUP_REMOVED lines=25> */
	.type		__unnamed_49,@object
	.size		__unnamed_49,(__unnamed_113 - __unnamed_49)
__unnamed_49:
        /* <DEDUP_REMOVED lines=25> */
	.type		__unnamed_113,@object
	.size		__unnamed_113,(__unnamed_133 - __unnamed_113)
__unnamed_113:
        /* <DEDUP_REMOVED lines=25> */
	.type		__unnamed_133,@object
	.size		__unnamed_133,(__unnamed_197 - __unnamed_133)
__unnamed_133:
        /* <DEDUP_REMOVED lines=25> */
	.type		__unnamed_197,@object
	.size		__unnamed_197,(__unnamed_37 - __unnamed_197)
__unnamed_197:
        /* <DEDUP_REMOVED lines=25> */
	.type		__unnamed_37,@object
	.size		__unnamed_37,(__unnamed_101 - __unnamed_37)
__unnamed_37:
        /* <DEDUP_REMOVED lines=25> */
	.type		__unnamed_101,@object
	.size		__unnamed_101,(__unnamed_149 - __unnamed_101)
__unnamed_101:
        /* <DEDUP_REMOVED lines=25> */
	.type		__unnamed_149,@object
	.size		__unnamed_149,(__unnamed_53 - __unnamed_149)
__unnamed_149:
        /* <DEDUP_REMOVED lines=25> */
	.type		__unnamed_53,@object
	.size		__unnamed_53,(__unnamed_117 - __unnamed_53)
__unnamed_53:
        /* <DEDUP_REMOVED lines=25> */
	.type		__unnamed_117,@object
	.size		__unnamed_117,(__unnamed_141 - __unnamed_117)
__unnamed_117:
        /* <DEDUP_REMOVED lines=25> */
	.type		__unnamed_141,@object
	.size		__unnamed_141,(__unnamed_205 - __unnamed_141)
__unnamed_141:
        /* <DEDUP_REMOVED lines=25> */
	.type		__unnamed_205,@object
	.size		__unnamed_205,(__unnamed_45 - __unnamed_205)
__unnamed_205:
        /* <DEDUP_REMOVED lines=25> */
	.type		__unnamed_45,@object
	.size		__unnamed_45,(__unnamed_109 - __unnamed_45)
__unnamed_45:
        /* <DEDUP_REMOVED lines=25> */
	.type		__unnamed_109,@object
	.size		__unnamed_109,(__unnamed_125 - __unnamed_109)
__unnamed_109:
        /* <DEDUP_REMOVED lines=25> */
	.type		__unnamed_125,@object
	.size		__unnamed_125,(__unnamed_131 - __unnamed_125)
__unnamed_125:
        /* <DEDUP_REMOVED lines=25> */
	.type		__unnamed_131,@object
	.size		__unnamed_131,(__unnamed_195 - __unnamed_131)
__unnamed_131:
        /* <DEDUP_REMOVED lines=25> */
	.type		__unnamed_195,@object
	.size		__unnamed_195,(__unnamed_35 - __unnamed_195)
__unnamed_195:
        /* <DEDUP_REMOVED lines=25> */
	.type		__unnamed_35,@object
	.size		__unnamed_35,(__unnamed_99 - __unnamed_35)
__unnamed_35:
        /* <DEDUP_REMOVED lines=25> */
	.type		__unnamed_99,@object
	.size		__unnamed_99,(__unnamed_147 - __unnamed_99)
__unnamed_99:
        /* <DEDUP_REMOVED lines=25> */
	.type		__unnamed_147,@object
	.size		__unnamed_147,(__unnamed_51 - __unnamed_147)
__unnamed_147:
        /* <DEDUP_REMOVED lines=25> */
	.type		__unnamed_51,@object
	.size		__unnamed_51,(__unnamed_115 - __unnamed_51)
__unnamed_51:
        /* <DEDUP_REMOVED lines=25> */
	.type		__unnamed_115,@object
	.size		__unnamed_115,(__unnamed_139 - __unnamed_115)
__unnamed_115:
        /* <DEDUP_REMOVED lines=25> */
	.type		__unnamed_139,@object
	.size		__unnamed_139,(__unnamed_203 - __unnamed_139)
__unnamed_139:
        /* <DEDUP_REMOVED lines=25> */
	.type		__unnamed_203,@object
	.size		__unnamed_203,(__unnamed_43 - __unnamed_203)
__unnamed_203:
        /* <DEDUP_REMOVED lines=25> */
	.type		__unnamed_43,@object
	.size		__unnamed_43,(__unnamed_107 - __unnamed_43)
__unnamed_43:
        /* <DEDUP_REMOVED lines=25> */
	.type		__unnamed_107,@object
	.size		__unnamed_107,(__unnamed_123 - __unnamed_107)
__unnamed_107:
        /* <DEDUP_REMOVED lines=25> */
	.type		__unnamed_123,@object
	.size		__unnamed_123,(__unnamed_155 - __unnamed_123)
__unnamed_123:
        /* <DEDUP_REMOVED lines=25> */
	.type		__unnamed_155,@object
	.size		__unnamed_155,(__unnamed_135 - __unnamed_155)
__unnamed_155:
        /* <DEDUP_REMOVED lines=25> */
	.type		__unnamed_135,@object
	.size		__unnamed_135,(__unnamed_199 - __unnamed_135)
__unnamed_135:
        /* <DEDUP_REMOVED lines=25> */
	.type		__unnamed_199,@object
	.size		__unnamed_199,(__unnamed_39 - __unnamed_199)
__unnamed_199:
        /* <DEDUP_REMOVED lines=25> */
	.type		__unnamed_39,@object
	.size		__unnamed_39,(__unnamed_103 - __unnamed_39)
__unnamed_39:
        /* <DEDUP_REMOVED lines=25> */
	.type		__unnamed_103,@object
	.size		__unnamed_103,(__unnamed_151 - __unnamed_103)
__unnamed_103:
        /* <DEDUP_REMOVED lines=25> */
	.type		__unnamed_151,@object
	.size		__unnamed_151,(__unnamed_119 - __unnamed_151)
__unnamed_151:
        /* <DEDUP_REMOVED lines=25> */
	.type		__unnamed_119,@object
	.size		__unnamed_119,(__unnamed_143 - __unnamed_119)
__unnamed_119:
        /* <DEDUP_REMOVED lines=25> */
	.type		__unnamed_143,@object
	.size		__unnamed_143,(__unnamed_207 - __unnamed_143)
__unnamed_143:
        /* <DEDUP_REMOVED lines=25> */
	.type		__unnamed_207,@object
	.size		__unnamed_207,(__unnamed_47 - __unnamed_207)
__unnamed_207:
        /* <DEDUP_REMOVED lines=25> */
	.type		__unnamed_47,@object
	.size		__unnamed_47,(__unnamed_111 - __unnamed_47)
__unnamed_47:
        /* <DEDUP_REMOVED lines=25> */
	.type		__unnamed_111,@object
	.size		__unnamed_111,(__unnamed_127 - __unnamed_111)
__unnamed_111:
        /* <DEDUP_REMOVED lines=25> */
	.type		__unnamed_127,@object
	.size		__unnamed_127,(__unnamed_31 - __unnamed_127)
__unnamed_127:
        /* <DEDUP_REMOVED lines=25> */
	.type		__unnamed_31,@object
	.size		__unnamed_31,(__unnamed_95 - __unnamed_31)
__unnamed_31:
        /* <DEDUP_REMOVED lines=25> */
	.type		__unnamed_95,@object
	.size		__unnamed_95,(__unnamed_170 - __unnamed_95)
__unnamed_95:
        /* <DEDUP_REMOVED lines=25> */
	.type		__unnamed_170,@object
	.size		__unnamed_170,(__unnamed_234 - __unnamed_170)
__unnamed_170:
        /* <DEDUP_REMOVED lines=25> */
	.type		__unnamed_234,@object
	.size		__unnamed_234,(__unnamed_218 - __unnamed_234)
__unnamed_234:
        /* <DEDUP_REMOVED lines=25> */
	.type		__unnamed_218,@object
	.size		__unnamed_218,(__unnamed_162 - __unnamed_218)
__unnamed_218:
        /* <DEDUP_REMOVED lines=25> */
	.type		__unnamed_162,@object
	.size		__unnamed_162,(__unnamed_226 - __unnamed_162)
__unnamed_162:
        /* <DEDUP_REMOVED lines=25> */
	.type		__unnamed_226,@object
	.size		__unnamed_226,(__unnamed_166 - __unnamed_226)
__unnamed_226:
        /* <DEDUP_REMOVED lines=25> */
	.type		__unnamed_166,@object
	.size		__unnamed_166,(__unnamed_230 - __unnamed_166)
__unnamed_166:
        /* <DEDUP_REMOVED lines=25> */
	.type		__unnamed_230,@object
	.size		__unnamed_230,(__unnamed_214 - __unnamed_230)
__unnamed_230:
        /* <DEDUP_REMOVED lines=25> */
	.type		__unnamed_214,@object
	.size		__unnamed_214,(__unnamed_158 - __unnamed_214)
__unnamed_214:
        /* <DEDUP_REMOVED lines=25> */
	.type		__unnamed_158,@object
	.size		__unnamed_158,(__unnamed_222 - __unnamed_158)
__unnamed_158:
        /* <DEDUP_REMOVED lines=25> */
	.type		__unnamed_222,@object
	.size		__unnamed_222,(__unnamed_164 - __unnamed_222)
__unnamed_222:
        /* <DEDUP_REMOVED lines=25> */
	.type		__unnamed_164,@object
	.size		__unnamed_164,(__unnamed_228 - __unnamed_164)
__unnamed_164:
        /* <DEDUP_REMOVED lines=25> */
	.type		__unnamed_228,@object
	.size		__unnamed_228,(__unnamed_212 - __unnamed_228)
__unnamed_228:
        /* <DEDUP_REMOVED lines=25> */
	.type		__unnamed_212,@object
	.size		__unnamed_212,(__unnamed_220 - __unnamed_212)
__unnamed_212:
        /* <DEDUP_REMOVED lines=25> */
	.type		__unnamed_220,@object
	.size		__unnamed_220,(__unnamed_168 - __unnamed_220)
__unnamed_220:
        /* <DEDUP_REMOVED lines=25> */
	.type		__unnamed_168,@object
	.size		__unnamed_168,(__unnamed_232 - __unnamed_168)
__unnamed_168:
        /* <DEDUP_REMOVED lines=25> */
	.type		__unnamed_232,@object
	.size		__unnamed_232,(__unnamed_216 - __unnamed_232)
__unnamed_232:
        /* <DEDUP_REMOVED lines=25> */
	.type		__unnamed_216,@object
	.size		__unnamed_216,(__unnamed_160 - __unnamed_216)
__unnamed_216:
        /* <DEDUP_REMOVED lines=25> */
	.type		__unnamed_160,@object
	.size		__unnamed_160,(__unnamed_224 - __unnamed_160)
__unnamed_160:
        /* <DEDUP_REMOVED lines=25> */
	.type		__unnamed_224,@object
	.size		__unnamed_224,(__unnamed_169 - __unnamed_224)
__unnamed_224:
        /* <DEDUP_REMOVED lines=25> */
	.type		__unnamed_169,@object
	.size		__unnamed_169,(__unnamed_233 - __unnamed_169)
__unnamed_169:
        /* <DEDUP_REMOVED lines=24> */
        /*12880*/ 	.byte	0x6d, 0x3a, 0x3a, 0x6b, 0x53, 0x6f, 0x66, 0x74, 0x6d, 0x61, 0x78, 0x5d, 0x00
	.type		__unnamed_233,@object
	.size		__unnamed_233,(__unnamed_217 - __unnamed_233)
__unnamed_233:
        /* <DEDUP_REMOVED lines=25> */
	.type		__unnamed_217,@object
	.size		__unnamed_217,(__unnamed_161 - __unnamed_217)
__unnamed_217:
        /* <DEDUP_REMOVED lines=25> */
	.type		__unnamed_161,@object
	.size		__unnamed_161,(__unnamed_225 - __unnamed_161)
__unnamed_161:
        /* <DEDUP_REMOVED lines=25> */
	.type		__unnamed_225,@object
	.size		__unnamed_225,(__unnamed_165 - __unnamed_225)
__unnamed_225:
        /* <DEDUP_REMOVED lines=25> */
	.type		__unnamed_165,@object
	.size		__unnamed_165,(__unnamed_229 - __unnamed_165)
__unnamed_165:
        /* <DEDUP_REMOVED lines=25> */
	.type		__unnamed_229,@object
	.size		__unnamed_229,(__unnamed_213 - __unnamed_229)
__unnamed_229:
        /* <DEDUP_REMOVED lines=25> */
	.type		__unnamed_213,@object
	.size		__unnamed_213,(__unnamed_157 - __unnamed_213)
__unnamed_213:
        /* <DEDUP_REMOVED lines=25> */
	.type		__unnamed_157,@object
	.size		__unnamed_157,(__unnamed_221 - __unnamed_157)
__unnamed_157:
        /* <DEDUP_REMOVED lines=25> */
	.type		__unnamed_221,@object
	.size		__unnamed_221,(__unnamed_163 - __unnamed_221)
__unnamed_221:
        /* <DEDUP_REMOVED lines=25> */
	.type		__unnamed_163,@object
	.size		__unnamed_163,(__unnamed_227 - __unnamed_163)
__unnamed_163:
        /* <DEDUP_REMOVED lines=25> */
	.type		__unnamed_227,@object
	.size		__unnamed_227,(__unnamed_211 - __unnamed_227)
__unnamed_227:
        /* <DEDUP_REMOVED lines=25> */
	.type		__unnamed_211,@object
	.size		__unnamed_211,(__unnamed_219 - __unnamed_211)
__unnamed_211:
        /* <DEDUP_REMOVED lines=25> */
	.type		__unnamed_219,@object
	.size		__unnamed_219,(__unnamed_167 - __unnamed_219)
__unnamed_219:
        /* <DEDUP_REMOVED lines=25> */
	.type		__unnamed_167,@object
	.size		__unnamed_167,(__unnamed_231 - __unnamed_167)
__unnamed_167:
        /* <DEDUP_REMOVED lines=25> */
	.type		__unnamed_231,@object
	.size		__unnamed_231,(__unnamed_215 - __unnamed_231)
__unnamed_231:
        /* <DEDUP_REMOVED lines=25> */
	.type		__unnamed_215,@object
	.size		__unnamed_215,(__unnamed_159 - __unnamed_215)
__unnamed_215:
        /* <DEDUP_REMOVED lines=25> */
	.type		__unnamed_159,@object
	.size		__unnamed_159,(__unnamed_223 - __unnamed_159)
__unnamed_159:
        /* <DEDUP_REMOVED lines=25> */
	.type		__unnamed_223,@object
	.size		__unnamed_223,(__unnamed_266 - __unnamed_223)
__unnamed_223:
        /* <DEDUP_REMOVED lines=25> */
	.type		__unnamed_266,@object
	.size		__unnamed_266,(__unnamed_186 - __unnamed_266)
__unnamed_266:
        /* <DEDUP_REMOVED lines=25> */
	.type		__unnamed_186,@object
	.size		__unnamed_186,(__unnamed_250 - __unnamed_186)
__unnamed_186:
        /* <DEDUP_REMOVED lines=25> */
	.type		__unnamed_250,@object
	.size		__unnamed_250,(__unnamed_258 - __unnamed_250)
__unnamed_250:
        /* <DEDUP_REMOVED lines=25> */
	.type		__unnamed_258,@object
	.size		__unnamed_258,(__unnamed_194 - __unnamed_258)
__unnamed_258:
        /* <DEDUP_REMOVED lines=25> */
	.type		__unnamed_194,@object
	.size		__unnamed_194,(__unnamed_274 - __unnamed_194)
__unnamed_194:
        /* <DEDUP_REMOVED lines=25> */
	.type		__unnamed_274,@object
	.size		__unnamed_274,(__unnamed_178 - __unnamed_274)
__unnamed_274:
        /* <DEDUP_REMOVED lines=25> */
	.type		__unnamed_178,@object
	.size		__unnamed_178,(__unnamed_242 - __unnamed_178)
__unnamed_178:
        /* <DEDUP_REMOVED lines=25> */
	.type		__unnamed_242,@object
	.size		__unnamed_242,(__unnamed_262 - __unnamed_242)
__unnamed_242:
        /* <DEDUP_REMOVED lines=25> */
	.type		__unnamed_262,@object
	.size		__unnamed_262,(__unnamed_278 - __unnamed_262)
__unnamed_262:
        /* <DEDUP_REMOVED lines=25> */
	.type		__unnamed_278,@object
	.size		__unnamed_278,(__unnamed_182 - __unnamed_278)
__unnamed_278:
        /* <DEDUP_REMOVED lines=25> */
	.type		__unnamed_182,@object
	.size		__unnamed_182,(__unnamed_246 - __unnamed_182)
__unnamed_182:
        /* <DEDUP_REMOVED lines=25> */
	.type		__unnamed_246,@object
	.size		__unnamed_246,(__unnamed_270 - __unnamed_246)
__unnamed_246:
        /* <DEDUP_REMOVED lines=25> */
	.type		__unnamed_270,@object
	.size		__unnamed_270,(__unnamed_174 - __unnamed_270)
__unnamed_270:
        /* <DEDUP_REMOVED lines=25> */
	.type		__unnamed_174,@object
	.size		__unnamed_174,(__unnamed_238 - __unnamed_174)
__unnamed_174:
        /* <DEDUP_REMOVED lines=25> */
	.type		__unnamed_238,@object
	.size		__unnamed_238,(__unnamed_190 - __unnamed_238)
__unnamed_238:
        /* <DEDUP_REMOVED lines=25> */
	.type		__unnamed_190,@object
	.size		__unnamed_190,(__unnamed_254 - __unnamed_190)
__unnamed_190:
        /* <DEDUP_REMOVED lines=25> */
	.type		__unnamed_254,@object
	.size		__unnamed_254,(__unnamed_260 - __unnamed_254)
__unnamed_254:
        /* <DEDUP_REMOVED lines=25> */
	.type		__unnamed_260,@object
	.size		__unnamed_260,(__unnamed_276 - __unnamed_260)
__unnamed_260:
        /* <DEDUP_REMOVED lines=25> */
	.type		__unnamed_276,@object
	.size		__unnamed_276,(__unnamed_180 - __unnamed_276)
__unnamed_276:
        /* <DEDUP_REMOVED lines=25> */
	.type		__unnamed_180,@object
	.size		__unnamed_180,(__unnamed_244 - __unnamed_180)
__unnamed_180:
        /* <DEDUP_REMOVED lines=25> */
	.type		__unnamed_244,@object
	.size		__unnamed_244,(__unnamed_268 - __unnamed_244)
__unnamed_244:
        /* <DEDUP_REMOVED lines=25> */
	.type		__unnamed_268,@object
	.size		__unnamed_268,(__unnamed_172 - __unnamed_268)
__unnamed_268:
        /* <DEDUP_REMOVED lines=25> */
	.type		__unnamed_172,@object
	.size		__unnamed_172,(__unnamed_236 - __unnamed_172)
__unnamed_172:
        /* <DEDUP_REMOVED lines=25> */
	.type		__unnamed_236,@object
	.size		__unnamed_236,(__unnamed_188 - __unnamed_236)
__unnamed_236:
        /* <DEDUP_REMOVED lines=25> */
	.type		__unnamed_188,@object
	.size		__unnamed_188,(__unnamed_252 - __unnamed_188)
__unnamed_188:
        /* <DEDUP_REMOVED lines=25> */
	.type		__unnamed_252,@object
	.size		__unnamed_252,(__unnamed_264 - __unnamed_252)
__unnamed_252:
        /* <DEDUP_REMOVED lines=25> */
	.type		__unnamed_264,@object
	.size		__unnamed_264,(__unnamed_280 - __unnamed_264)
__unnamed_264:
        /* <DEDUP_REMOVED lines=25> */
	.type		__unnamed_280,@object
	.size		__unnamed_280,(__unnamed_184 - __unnamed_280)
__unnamed_280:
        /* <DEDUP_REMOVED lines=25> */
	.type		__unnamed_184,@object
	.size		__unnamed_184,(__unnamed_248 - __unnamed_184)
__unnamed_184:
        /* <DEDUP_REMOVED lines=25> */
	.type		__unnamed_248,@object
	.size		__unnamed_248,(__unnamed_272 - __unnamed_248)
__unnamed_248:
        /* <DEDUP_REMOVED lines=25> */
	.type		__unnamed_272,@object
	.size		__unnamed_272,(__unnamed_176 - __unnamed_272)
__unnamed_272:
        /* <DEDUP_REMOVED lines=25> */
	.type		__unnamed_176,@object
	.size		__unnamed_176,(__unnamed_240 - __unnamed_176)
__unnamed_176:
        /* <DEDUP_REMOVED lines=25> */
	.type		__unnamed_240,@object
	.size		__unnamed_240,(__unnamed_192 - __unnamed_240)
__unnamed_240:
        /* <DEDUP_REMOVED lines=25> */
	.type		__unnamed_192,@object
	.size		__unnamed_192,(__unnamed_256 - __unnamed_192)
__unnamed_192:
        /* <DEDUP_REMOVED lines=25> */
	.type		__unnamed_256,@object
	.size		__unnamed_256,(__unnamed_265 - __unnamed_256)
__unnamed_256:
        /* <DEDUP_REMOVED lines=25> */
	.type		__unnamed_265,@object
	.size		__unnamed_265,(__unnamed_185 - __unnamed_265)
__unnamed_265:
        /* <DEDUP_REMOVED lines=24> */
        /*17c3e*/ 	.byte	0x68, 0x6d, 0x3a, 0x3a, 0x6b, 0x53, 0x6f, 0x66, 0x74, 0x6d, 0x61, 0x78, 0x5d, 0x00
	.type		__unnamed_185,@object
	.size		__unnamed_185,(__unnamed_249 - __unnamed_185)
__unnamed_185:
        /* <DEDUP_REMOVED lines=25> */
	.type		__unnamed_249,@object
	.size		__unnamed_249,(__unnamed_257 - __unnamed_249)
__unnamed_249:
        /* <DEDUP_REMOVED lines=25> */
	.type		__unnamed_257,@object
	.size		__unnamed_257,(__unnamed_193 - __unnamed_257)
__unnamed_257:
        /* <DEDUP_REMOVED lines=25> */
	.type		__unnamed_193,@object
	.size		__unnamed_193,(__unnamed_273 - __unnamed_193)
__unnamed_193:
        /* <DEDUP_REMOVED lines=25> */
	.type		__unnamed_273,@object
	.size		__unnamed_273,(__unnamed_177 - __unnamed_273)
__unnamed_273:
        /* <DEDUP_REMOVED lines=25> */
	.type		__unnamed_177,@object
	.size		__unnamed_177,(__unnamed_241 - __unnamed_177)
__unnamed_177:
        /* <DEDUP_REMOVED lines=25> */
	.type		__unnamed_241,@object
	.size		__unnamed_241,(__unnamed_261 - __unnamed_241)
__unnamed_241:
        /* <DEDUP_REMOVED lines=25> */
	.type		__unnamed_261,@object
	.size		__unnamed_261,(__unnamed_277 - __unnamed_261)
__unnamed_261:
        /* <DEDUP_REMOVED lines=25> */
	.type		__unnamed_277,@object
	.size		__unnamed_277,(__unnamed_181 - __unnamed_277)
__unnamed_277:
        /* <DEDUP_REMOVED lines=25> */
	.type		__unnamed_181,@object
	.size		__unnamed_181,(__unnamed_245 - __unnamed_181)
__unnamed_181:
        /* <DEDUP_REMOVED lines=25> */
	.type		__unnamed_245,@object
	.size		__unnamed_245,(__unnamed_269 - __unnamed_245)
__unnamed_245:
        /* <DEDUP_REMOVED lines=25> */
	.type		__unnamed_269,@object
	.size		__unnamed_269,(__unnamed_173 - __unnamed_269)
__unnamed_269:
        /* <DEDUP_REMOVED lines=25> */
	.type		__unnamed_173,@object
	.size		__unnamed_173,(__unnamed_237 - __unnamed_173)
__unnamed_173:
        /* <DEDUP_REMOVED lines=25> */
	.type		__unnamed_237,@object
	.size		__unnamed_237,(__unnamed_189 - __unnamed_237)
__unnamed_237:
        /* <DEDUP_REMOVED lines=25> */
	.type		__unnamed_189,@object
	.size		__unnamed_189,(__unnamed_253 - __unnamed_189)
__unnamed_189:
        /* <DEDUP_REMOVED lines=25> */
	.type		__unnamed_253,@object
	.size		__unnamed_253,(__unnamed_259 - __unnamed_253)
__unnamed_253:
        /* <DEDUP_REMOVED lines=25> */
	.type		__unnamed_259,@object
	.size		__unnamed_259,(__unnamed_275 - __unnamed_259)
__unnamed_259:
        /* <DEDUP_REMOVED lines=25> */
	.type		__unnamed_275,@object
	.size		__unnamed_275,(__unnamed_179 - __unnamed_275)
__unnamed_275:
        /* <DEDUP_REMOVED lines=25> */
	.type		__unnamed_179,@object
	.size		__unnamed_179,(__unnamed_243 - __unnamed_179)
__unnamed_179:
        /* <DEDUP_REMOVED lines=25> */
	.type		__unnamed_243,@object
	.size		__unnamed_243,(__unnamed_267 - __unnamed_243)
__unnamed_243:
        /* <DEDUP_REMOVED lines=25> */
	.type		__unnamed_267,@object
	.size		__unnamed_267,(__unnamed_171 - __unnamed_267)
__unnamed_267:
        /* <DEDUP_REMOVED lines=25> */
	.type		__unnamed_171,@object
	.size		__unnamed_171,(__unnamed_235 - __unnamed_171)
__unnamed_171:
        /* <DEDUP_REMOVED lines=25> */
	.type		__unnamed_235,@object
	.size		__unnamed_235,(__unnamed_187 - __unnamed_235)
__unnamed_235:
        /* <DEDUP_REMOVED lines=25> */
	.type		__unnamed_187,@object
	.size		__unnamed_187,(__unnamed_251 - __unnamed_187)
__unnamed_187:
        /* <DEDUP_REMOVED lines=25> */
	.type		__unnamed_251,@object
	.size		__unnamed_251,(__unnamed_263 - __unnamed_251)
__unnamed_251:
        /* <DEDUP_REMOVED lines=25> */
	.type		__unnamed_263,@object
	.size		__unnamed_263,(__unnamed_279 - __unnamed_263)
__unnamed_263:
        /* <DEDUP_REMOVED lines=25> */
	.type		__unnamed_279,@object
	.size		__unnamed_279,(__unnamed_183 - __unnamed_279)
__unnamed_279:
        /* <DEDUP_REMOVED lines=25> */
	.type		__unnamed_183,@object
	.size		__unnamed_183,(__unnamed_247 - __unnamed_183)
__unnamed_183:
        /* <DEDUP_REMOVED lines=25> */
	.type		__unnamed_247,@object
	.size		__unnamed_247,(__unnamed_271 - __unnamed_247)
__unnamed_247:
        /* <DEDUP_REMOVED lines=25> */
	.type		__unnamed_271,@object
	.size		__unnamed_271,(__unnamed_175 - __unnamed_271)
__unnamed_271:
        /* <DEDUP_REMOVED lines=25> */
	.type		__unnamed_175,@object
	.size		__unnamed_175,(__unnamed_239 - __unnamed_175)
__unnamed_175:
        /* <DEDUP_REMOVED lines=25> */
	.type		__unnamed_239,@object
	.size		__unnamed_239,(__unnamed_191 - __unnamed_239)
__unnamed_239:
        /* <DEDUP_REMOVED lines=25> */
	.type		__unnamed_191,@object
	.size		__unnamed_191,(__unnamed_255 - __unnamed_191)
__unnamed_191:
        /* <DEDUP_REMOVED lines=25> */
	.type		__unnamed_255,@object
	.size		__unnamed_255,(.L_254 - __unnamed_255)
__unnamed_255:
        /* <DEDUP_REMOVED lines=25> */
.L_254:


//--------------------- .nv.shared.reserved.0     --------------------------
	.section	.nv.shared.reserved.0,"aw",@nobits
	.weak		__nv_reservedSMEM_offset_0_alias
	.size		__nv_reservedSMEM_offset_0_alias, 0, 64
	.other		__nv_reservedSMEM_offset_0_alias,@"STO_CUDA_RESERVED_SHARED STV_DEFAULT"
__nv_reservedSMEM_offset_0_alias:
	.zero		0
	.zero		64


//--------------------- .nv.global                --------------------------
	.section	.nv.global,"aw",@nobits
.nv.global:
	.type		_ZN34_INTERNAL_ca131e49_4_k_cu_25b7923b6thrust24THRUST_300001_SM_1000_NS12placeholders2_5E,@object
	.size		_ZN34_INTERNAL_ca131e49_4_k_cu_25b7923b6thrust24THRUST_300001_SM_1000_NS12placeholders2_5E,(_ZN34_INTERNAL_ca131e49_4_k_cu_25b7923b4cuda3std3__45__cpo6cbeginE - _ZN34_INTERNAL_ca131e49_4_k_cu_25b7923b6thrust24THRUST_300001_SM_1000_NS12placeholders2_5E)
_ZN34_INTERNAL_ca131e49_4_k_cu_25b7923b6thrust24THRUST_300001_SM_1000_NS12placeholders2_5E:
	.zero		1
	.type		_ZN34_INTERNAL_ca131e49_4_k_cu_25b7923b4cuda3std3__45__cpo6cbeginE,@object
	.size		_ZN34_INTERNAL_ca131e49_4_k_cu_25b7923b4cuda3std3__45__cpo6cbeginE,(_ZN34_INTERNAL_ca131e49_4_k_cu_25b7923b4cuda3std6ranges3__45__cpo6cbeginE - _ZN34_INTERNAL_ca131e49_4_k_cu_25b7923b4cuda3std3__45__cpo6cbeginE)
_ZN34_INTERNAL_ca131e49_4_k_cu_25b7923b4cuda3std3__45__cpo6cbeginE:
	.zero		1
	.type		_ZN34_INTERNAL_ca131e49_4_k_cu_25b7923b4cuda3std6ranges3__45__cpo6cbeginE,@object
	.size		_ZN34_INTERNAL_ca131e49_4_k_cu_25b7923b4cuda3std6ranges3__45__cpo6cbeginE,(_ZN34_INTERNAL_ca131e49_4_k_cu_25b7923b4cuda3std3__48in_placeE - _ZN34_INTERNAL_ca131e49_4_k_cu_25b7923b4cuda3std6ranges3__45__cpo6cbeginE)
_ZN34_INTERNAL_ca131e49_4_k_cu_25b7923b4cuda3std6ranges3__45__cpo6cbeginE:
	.zero		1
	.type		_ZN34_INTERNAL_ca131e49_4_k_cu_25b7923b4cuda3std3__48in_placeE,@object
	.size		_ZN34_INTERNAL_ca131e49_4_k_cu_25b7923b4cuda3std3__48in_placeE,(_ZN34_INTERNAL_ca131e49_4_k_cu_25b7923b4cuda3std6ranges3__45__cpo4sizeE - _ZN34_INTERNAL_ca131e49_4_k_cu_25b7923b4cuda3std3__48in_placeE)
_ZN34_INTERNAL_ca131e49_4_k_cu_25b7923b4cuda3std3__48in_placeE:
	.zero		1
	.type		_ZN34_INTERNAL_ca131e49_4_k_cu_25b7923b4cuda3std6ranges3__45__cpo4sizeE,@object
	.size		_ZN34_INTERNAL_ca131e49_4_k_cu_25b7923b4cuda3std6ranges3__45__cpo4sizeE,(_ZN34_INTERNAL_ca131e49_4_k_cu_25b7923b6thrust24THRUST_300001_SM_1000_NS12placeholders2_9E - _ZN34_INTERNAL_ca131e49_4_k_cu_25b7923b4cuda3std6ranges3__45__cpo4sizeE)
_ZN34_INTERNAL_ca131e49_4_k_cu_25b7923b4cuda3std6ranges3__45__cpo4sizeE:
	.zero		1
	.type		_ZN34_INTERNAL_ca131e49_4_k_cu_25b7923b6thrust24THRUST_300001_SM_1000_NS12placeholders2_9E,@object
	.size		_ZN34_INTERNAL_ca131e49_4_k_cu_25b7923b6thrust24THRUST_300001_SM_1000_NS12placeholders2_9E,(_ZN34_INTERNAL_ca131e49_4_k_cu_25b7923b4cuda3std3__45__cpo7crbeginE - _ZN34_INTERNAL_ca131e49_4_k_cu_25b7923b6thrust24THRUST_300001_SM_1000_NS12placeholders2_9E)
_ZN34_INTERNAL_ca131e49_4_k_cu_25b7923b6thrust24THRUST_300001_SM_1000_NS12placeholders2_9E:
	.zero		1
	.type		_ZN34_INTERNAL_ca131e49_4_k_cu_25b7923b4cuda3std3__45__cpo7crbeginE,@object
	.size		_ZN34_INTERNAL_ca131e49_4_k_cu_25b7923b4cuda3std3__45__cpo7crbeginE,(_ZN34_INTERNAL_ca131e49_4_k_cu_25b7923b4cuda3std6ranges3__45__cpo4nextE - _ZN34_INTERNAL_ca131e49_4_k_cu_25b7923b4cuda3std3__45__cpo7crbeginE)
_ZN34_INTERNAL_ca131e49_4_k_cu_25b7923b4cuda3std3__45__cpo7crbeginE:
	.zero		1
	.type		_ZN34_INTERNAL_ca131e49_4_k_cu_25b7923b4cuda3std6ranges3__45__cpo4nextE,@object
	.size		_ZN34_INTERNAL_ca131e49_4_k_cu_25b7923b4cuda3std6ranges3__45__cpo4nextE,(_ZN34_INTERNAL_ca131e49_4_k_cu_25b7923b4cuda3std6ranges3__45__cpo4swapE - _ZN34_INTERNAL_ca131e49_4_k_cu_25b7923b4cuda3std6ranges3__45__cpo4nextE)
_ZN34_INTERNAL_ca131e49_4_k_cu_25b7923b4cuda3std6ranges3__45__cpo4nextE:
	.zero		1
	.type		_ZN34_INTERNAL_ca131e49_4_k_cu_25b7923b4cuda3std6ranges3__45__cpo4swapE,@object
	.size		_ZN34_INTERNAL_ca131e49_4_k_cu_25b7923b4cuda3std6ranges3__45__cpo4swapE,(_ZN34_INTERNAL_ca131e49_4_k_cu_25b7923b6thrust24THRUST_300001_SM_1000_NS12placeholders2_1E - _ZN34_INTERNAL_ca131e49_4_k_cu_25b7923b4cuda3std6ranges3__45__cpo4swapE)
_ZN34_INTERNAL_ca131e49_4_k_cu_25b7923b4cuda3std6ranges3__45__cpo4swapE:
	.zero		1
	.type		_ZN34_INTERNAL_ca131e49_4_k_cu_25b7923b6thrust24THRUST_300001_SM_1000_NS12placeholders2_1E,@object
	.size		_ZN34_INTERNAL_ca131e49_4_k_cu_25b7923b6thrust24THRUST_300001_SM_1000_NS12placeholders2_1E,(_ZN34_INTERNAL_ca131e49_4_k_cu_25b7923b6thrust24THRUST_300001_SM_1000_NS12placeholders2_3E - _ZN34_INTERNAL_ca131e49_4_k_cu_25b7923b6thrust24THRUST_300001_SM_1000_NS12placeholders2_1E)
_ZN34_INTERNAL_ca131e49_4_k_cu_25b7923b6thrust24THRUST_300001_SM_1000_NS12placeholders2_1E:
	.zero		1
	.type		_ZN34_INTERNAL_ca131e49_4_k_cu_25b7923b6thrust24THRUST_300001_SM_1000_NS12placeholders2_3E,@object
	.size		_ZN34_INTERNAL_ca131e49_4_k_cu_25b7923b6thrust24THRUST_300001_SM_1000_NS12placeholders2_3E,(_ZN34_INTERNAL_ca131e49_4_k_cu_25b7923b4cuda3std3__45__cpo5beginE - _ZN34_INTERNAL_ca131e49_4_k_cu_25b7923b6thrust24THRUST_300001_SM_1000_NS12placeholders2_3E)
_ZN34_INTERNAL_ca131e49_4_k_cu_25b7923b6thrust24THRUST_300001_SM_1000_NS12placeholders2_3E:
	.zero		1
	.type		_ZN34_INTERNAL_ca131e49_4_k_cu_25b7923b4cuda3std3__45__cpo5beginE,@object
	.size		_ZN34_INTERNAL_ca131e49_4_k_cu_25b7923b4cuda3std3__45__cpo5beginE,(_ZN34_INTERNAL_ca131e49_4_k_cu_25b7923b4cuda3std6ranges3__45__cpo5beginE - _ZN34_INTERNAL_ca131e49_4_k_cu_25b7923b4cuda3std3__45__cpo5beginE)
_ZN34_INTERNAL_ca131e49_4_k_cu_25b7923b4cuda3std3__45__cpo5beginE:
	.zero		1
	.type		_ZN34_INTERNAL_ca131e49_4_k_cu_25b7923b4cuda3std6ranges3__45__cpo5beginE,@object
	.size		_ZN34_INTERNAL_ca131e49_4_k_cu_25b7923b4cuda3std6ranges3__45__cpo5beginE,(_ZN34_INTERNAL_ca131e49_4_k_cu_25b7923b4cuda3std3__436_GLOBAL__N__ca131e49_4_k_cu_25b7923b6ignoreE - _ZN34_INTERNAL_ca131e49_4_k_cu_25b7923b4cuda3std6ranges3__45__cpo5beginE)
_ZN34_INTERNAL_ca131e49_4_k_cu_25b7923b4cuda3std6ranges3__45__cpo5beginE:
	.zero		1
	.type		_ZN34_INTERNAL_ca131e49_4_k_cu_25b7923b4cuda3std3__436_GLOBAL__N__ca131e49_4_k_cu_25b7923b6ignoreE,@object
	.size		_ZN34_INTERNAL_ca131e49_4_k_cu_25b7923b4cuda3std3__436_GLOBAL__N__ca131e49_4_k_cu_25b7923b6ignoreE,(_ZN34_INTERNAL_ca131e49_4_k_cu_25b7923b4cuda3std6ranges3__45__cpo4dataE - _ZN34_INTERNAL_ca131e49_4_k_cu_25b7923b4cuda3std3__436_GLOBAL__N__ca131e49_4_k_cu_25b7923b6ignoreE)
_ZN34_INTERNAL_ca131e49_4_k_cu_25b7923b4cuda3std3__436_GLOBAL__N__ca131e49_4_k_cu_25b7923b6ignoreE:
	.zero		1
	.type		_ZN34_INTERNAL_ca131e49_4_k_cu_25b7923b4cuda3std6ranges3__45__cpo4dataE,@object
	.size		_ZN34_INTERNAL_ca131e49_4_k_cu_25b7923b4cuda3std6ranges3__45__cpo4dataE,(_ZN34_INTERNAL_ca131e49_4_k_cu_25b7923b6thrust24THRUST_300001_SM_1000_NS12placeholders2_7E - _ZN34_INTERNAL_ca131e49_4_k_cu_25b7923b4cuda3std6ranges3__45__cpo4dataE)
_ZN34_INTERNAL_ca131e49_4_k_cu_25b7923b4cuda3std6ranges3__45__cpo4dataE:
	.zero		1
	.type		_ZN34_INTERNAL_ca131e49_4_k_cu_25b7923b6thrust24THRUST_300001_SM_1000_NS12placeholders2_7E,@object
	.size		_ZN34_INTERNAL_ca131e49_4_k_cu_25b7923b6thrust24THRUST_300001_SM_1000_NS12placeholders2_7E,(_ZN34_INTERNAL_ca131e49_4_k_cu_25b7923b4cuda3std3__45__cpo6rbeginE - _ZN34_INTERNAL_ca131e49_4_k_cu_25b7923b6thrust24THRUST_300001_SM_1000_NS12placeholders2_7E)
_ZN34_INTERNAL_ca131e49_4_k_cu_25b7923b6thrust24THRUST_300001_SM_1000_NS12placeholders2_7E:
	.zero		1
	.type		_ZN34_INTERNAL_ca131e49_4_k_cu_25b7923b4cuda3std3__45__cpo6rbeginE,@object
	.size		_ZN34_INTERNAL_ca131e49_4_k_cu_25b7923b4cuda3std3__45__cpo6rbeginE,(_ZN34_INTERNAL_ca131e49_4_k_cu_25b7923b4cuda3std6ranges3__45__cpo7advanceE - _ZN34_INTERNAL_ca131e49_4_k_cu_25b7923b4cuda3std3__45__cpo6rbeginE)
_ZN34_INTERNAL_ca131e49_4_k_cu_25b7923b4cuda3std3__45__cpo6rbeginE:
	.zero		1
	.type		_ZN34_INTERNAL_ca131e49_4_k_cu_25b7923b4cuda3std6ranges3__45__cpo7advanceE,@object
	.size		_ZN34_INTERNAL_ca131e49_4_k_cu_25b7923b4cuda3std6ranges3__45__cpo7advanceE,(_ZN34_INTERNAL_ca131e49_4_k_cu_25b7923b4cuda3std3__47nulloptE - _ZN34_INTERNAL_ca131e49_4_k_cu_25b7923b4cuda3std6ranges3__45__cpo7advanceE)
_ZN34_INTERNAL_ca131e49_4_k_cu_25b7923b4cuda3std6ranges3__45__cpo7advanceE:
	.zero		1
	.type		_ZN34_INTERNAL_ca131e49_4_k_cu_25b7923b4cuda3std3__47nulloptE,@object
	.size		_ZN34_INTERNAL_ca131e49_4_k_cu_25b7923b4cuda3std3__47nulloptE,(_ZN34_INTERNAL_ca131e49_4_k_cu_25b7923b4cuda3std6ranges3__45__cpo8distanceE - _ZN34_INTERNAL_ca131e49_4_k_cu_25b7923b4cuda3std3__47nulloptE)
_ZN34_INTERNAL_ca131e49_4_k_cu_25b7923b4cuda3std3__47nulloptE:
	.zero		1
	.type		_ZN34_INTERNAL_ca131e49_4_k_cu_25b7923b4cuda3std6ranges3__45__cpo8distanceE,@object
	.size		_ZN34_INTERNAL_ca131e49_4_k_cu_25b7923b4cuda3std6ranges3__45__cpo8distanceE,(_ZN34_INTERNAL_ca131e49_4_k_cu_25b7923b6thrust24THRUST_300001_SM_1000_NS12placeholders2_6E - _ZN34_INTERNAL_ca131e49_4_k_cu_25b7923b4cuda3std6ranges3__45__cpo8distanceE)
_ZN34_INTERNAL_ca131e49_4_k_cu_25b7923b4cuda3std6ranges3__45__cpo8distanceE:
	.zero		1
	.type		_ZN34_INTERNAL_ca131e49_4_k_cu_25b7923b6thrust24THRUST_300001_SM_1000_NS12placeholders2_6E,@object
	.size		_ZN34_INTERNAL_ca131e49_4_k_cu_25b7923b6thrust24THRUST_300001_SM_1000_NS12placeholders2_6E,(_ZN34_INTERNAL_ca131e49_4_k_cu_25b7923b4cuda3std3__45__cpo4cendE - _ZN34_INTERNAL_ca131e49_4_k_cu_25b7923b6thrust24THRUST_300001_SM_1000_NS12placeholders2_6E)
_ZN34_INTERNAL_ca131e49_4_k_cu_25b7923b6thrust24THRUST_300001_SM_1000_NS12placeholders2_6E:
	.zero		1
	.type		_ZN34_INTERNAL_ca131e49_4_k_cu_25b7923b4cuda3std3__45__cpo4cendE,@object
	.size		_ZN34_INTERNAL_ca131e49_4_k_cu_25b7923b4cuda3std3__45__cpo4cendE,(_ZN34_INTERNAL_ca131e49_4_k_cu_25b7923b4cuda3std6ranges3__45__cpo4cendE - _ZN34_INTERNAL_ca131e49_4_k_cu_25b7923b4cuda3std3__45__cpo4cendE)
_ZN34_INTERNAL_ca131e49_4_k_cu_25b7923b4cuda3std3__45__cpo4cendE:
	.zero		1
	.type		_ZN34_INTERNAL_ca131e49_4_k_cu_25b7923b4cuda3std6ranges3__45__cpo4cendE,@object
	.size		_ZN34_INTERNAL_ca131e49_4_k_cu_25b7923b4cuda3std6ranges3__45__cpo4cendE,(_ZN34_INTERNAL_ca131e49_4_k_cu_25b7923b4cuda3std3__420unreachable_sentinelE - _ZN34_INTERNAL_ca131e49_4_k_cu_25b7923b4cuda3std6ranges3__45__cpo4cendE)
_ZN34_INTERNAL_ca131e49_4_k_cu_25b7923b4cuda3std6ranges3__45__cpo4cendE:
	.zero		1
	.type		_ZN34_INTERNAL_ca131e49_4_k_cu_25b7923b4cuda3std3__420unreachable_sentinelE,@object
	.size		_ZN34_INTERNAL_ca131e49_4_k_cu_25b7923b4cuda3std3__420unreachable_sentinelE,(_ZN34_INTERNAL_ca131e49_4_k_cu_25b7923b4cuda3std6ranges3__45__cpo5ssizeE - _ZN34_INTERNAL_ca131e49_4_k_cu_25b7923b4cuda3std3__420unreachable_sentinelE)
_ZN34_INTERNAL_ca131e49_4_k_cu_25b7923b4cuda3std3__420unreachable_sentinelE:
	.zero		1
	.type		_ZN34_INTERNAL_ca131e49_4_k_cu_25b7923b4cuda3std6ranges3__45__cpo5ssizeE,@object
	.size		_ZN34_INTERNAL_ca131e49_4_k_cu_25b7923b4cuda3std6ranges3__45__cpo5ssizeE,(_ZN34_INTERNAL_ca131e49_4_k_cu_25b7923b6thrust24THRUST_300001_SM_1000_NS12placeholders3_10E - _ZN34_INTERNAL_ca131e49_4_k_cu_25b7923b4cuda3std6ranges3__45__cpo5ssizeE)
_ZN34_INTERNAL_ca131e49_4_k_cu_25b7923b4cuda3std6ranges3__45__cpo5ssizeE:
	.zero		1
	.type		_ZN34_INTERNAL_ca131e49_4_k_cu_25b7923b6thrust24THRUST_300001_SM_1000_NS12placeholders3_10E,@object
	.size		_ZN34_INTERNAL_ca131e49_4_k_cu_25b7923b6thrust24THRUST_300001_SM_1000_NS12placeholders3_10E,(_ZN34_INTERNAL_ca131e49_4_k_cu_25b7923b4cuda3std3__45__cpo5crendE - _ZN34_INTERNAL_ca131e49_4_k_cu_25b7923b6thrust24THRUST_300001_SM_1000_NS12placeholders3_10E)
_ZN34_INTERNAL_ca131e49_4_k_cu_25b7923b6thrust24THRUST_300001_SM_1000_NS12placeholders3_10E:
	.zero		1
	.type		_ZN34_INTERNAL_ca131e49_4_k_cu_25b7923b4cuda3std3__45__cpo5crendE,@object
	.size		_ZN34_INTERNAL_ca131e49_4_k_cu_25b7923b4cuda3std3__45__cpo5crendE,(_ZN34_INTERNAL_ca131e49_4_k_cu_25b7923b4cuda3std6ranges3__45__cpo4prevE - _ZN34_INTERNAL_ca131e49_4_k_cu_25b7923b4cuda3std3__45__cpo5crendE)
_ZN34_INTERNAL_ca131e49_4_k_cu_25b7923b4cuda3std3__45__cpo5crendE:
	.zero		1
	.type		_ZN34_INTERNAL_ca131e49_4_k_cu_25b7923b4cuda3std6ranges3__45__cpo4prevE,@object
	.size		_ZN34_INTERNAL_ca131e49_4_k_cu_25b7923b4cuda3std6ranges3__45__cpo4prevE,(_ZN34_INTERNAL_ca131e49_4_k_cu_25b7923b4cuda3std6ranges3__45__cpo9iter_moveE - _ZN34_INTERNAL_ca131e49_4_k_cu_25b7923b4cuda3std6ranges3__45__cpo4prevE)
_ZN34_INTERNAL_ca131e49_4_k_cu_25b7923b4cuda3std6ranges3__45__cpo4prevE:
	.zero		1
	.type		_ZN34_INTERNAL_ca131e49_4_k_cu_25b7923b4cuda3std6ranges3__45__cpo9iter_moveE,@object
	.size		_ZN34_INTERNAL_ca131e49_4_k_cu_25b7923b4cuda3std6ranges3__45__cpo9iter_moveE,(_ZN34_INTERNAL_ca131e49_4_k_cu_25b7923b6thrust24THRUST_300001_SM_1000_NS12placeholders2_2E - _ZN34_INTERNAL_ca131e49_4_k_cu_25b7923b4cuda3std6ranges3__45__cpo9iter_moveE)
_ZN34_INTERNAL_ca131e49_4_k_cu_25b7923b4cuda3std6ranges3__45__cpo9iter_moveE:
	.zero		1
	.type		_ZN34_INTERNAL_ca131e49_4_k_cu_25b7923b6thrust24THRUST_300001_SM_1000_NS12placeholders2_2E,@object
	.size		_ZN34_INTERNAL_ca131e49_4_k_cu_25b7923b6thrust24THRUST_300001_SM_1000_NS12placeholders2_2E,(_ZN34_INTERNAL_ca131e49_4_k_cu_25b7923b6thrust24THRUST_300001_SM_1000_NS12placeholders2_4E - _ZN34_INTERNAL_ca131e49_4_k_cu_25b7923b6thrust24THRUST_300001_SM_1000_NS12placeholders2_2E)
_ZN34_INTERNAL_ca131e49_4_k_cu_25b7923b6thrust24THRUST_300001_SM_1000_NS12placeholders2_2E:
	.zero		1
	.type		_ZN34_INTERNAL_ca131e49_4_k_cu_25b7923b6thrust24THRUST_300001_SM_1000_NS12placeholders2_4E,@object
	.size		_ZN34_INTERNAL_ca131e49_4_k_cu_25b7923b6thrust24THRUST_300001_SM_1000_NS12placeholders2_4E,(_ZN34_INTERNAL_ca131e49_4_k_cu_25b7923b4cuda3std3__45__cpo3endE - _ZN34_INTERNAL_ca131e49_4_k_cu_25b7923b6thrust24THRUST_300001_SM_1000_NS12placeholders2_4E)
_ZN34_INTERNAL_ca131e49_4_k_cu_25b7923b6thrust24THRUST_300001_SM_1000_NS12placeholders2_4E:
	.zero		1
	.type		_ZN34_INTERNAL_ca131e49_4_k_cu_25b7923b4cuda3std3__45__cpo3endE,@object
	.size		_ZN34_INTERNAL_ca131e49_4_k_cu_25b7923b4cuda3std3__45__cpo3endE,(_ZN34_INTERNAL_ca131e49_4_k_cu_25b7923b4cuda3std6ranges3__45__cpo3endE - _ZN34_INTERNAL_ca131e49_4_k_cu_25b7923b4cuda3std3__45__cpo3endE)
_ZN34_INTERNAL_ca131e49_4_k_cu_25b7923b4cuda3std3__45__cpo3endE:
	.zero		1
	.type		_ZN34_INTERNAL_ca131e49_4_k_cu_25b7923b4cuda3std6ranges3__45__cpo3endE,@object
	.size		_ZN34_INTERNAL_ca131e49_4_k_cu_25b7923b4cuda3std6ranges3__45__cpo3endE,(_ZN34_INTERNAL_ca131e49_4_k_cu_25b7923b4cuda3std3__419piecewise_constructE - _ZN34_INTERNAL_ca131e49_4_k_cu_25b7923b4cuda3std6ranges3__45__cpo3endE)
_ZN34_INTERNAL_ca131e49_4_k_cu_25b7923b4cuda3std6ranges3__45__cpo3endE:
	.zero		1
	.type		_ZN34_INTERNAL_ca131e49_4_k_cu_25b7923b4cuda3std3__419piecewise_constructE,@object
	.size		_ZN34_INTERNAL_ca131e49_4_k_cu_25b7923b4cuda3std3__419piecewise_constructE,(_ZN34_INTERNAL_ca131e49_4_k_cu_25b7923b4cuda3std6ranges3__45__cpo5cdataE - _ZN34_INTERNAL_ca131e49_4_k_cu_25b7923b4cuda3std3__419piecewise_constructE)
_ZN34_INTERNAL_ca131e49_4_k_cu_25b7923b4cuda3std3__419piecewise_constructE:
	.zero		1
	.type		_ZN34_INTERNAL_ca131e49_4_k_cu_25b7923b4cuda3std6ranges3__45__cpo5cdataE,@object
	.size		_ZN34_INTERNAL_ca131e49_4_k_cu_25b7923b4cuda3std6ranges3__45__cpo5cdataE,(_ZN34_INTERNAL_ca131e49_4_k_cu_25b7923b6thrust24THRUST_300001_SM_1000_NS12placeholders2_8E - _ZN34_INTERNAL_ca131e49_4_k_cu_25b7923b4cuda3std6ranges3__45__cpo5cdataE)
_ZN34_INTERNAL_ca131e49_4_k_cu_25b7923b4cuda3std6ranges3__45__cpo5cdataE:
	.zero		1
	.type		_ZN34_INTERNAL_ca131e49_4_k_cu_25b7923b6thrust24THRUST_300001_SM_1000_NS12placeholders2_8E,@object
	.size		_ZN34_INTERNAL_ca131e49_4_k_cu_25b7923b6thrust24THRUST_300001_SM_1000_NS12placeholders2_8E,(_ZN34_INTERNAL_ca131e49_4_k_cu_25b7923b4cuda3std3__45__cpo4rendE - _ZN34_INTERNAL_ca131e49_4_k_cu_25b7923b6thrust24THRUST_300001_SM_1000_NS12placeholders2_8E)
_ZN34_INTERNAL_ca131e49_4_k_cu_25b7923b6thrust24THRUST_300001_SM_1000_NS12placeholders2_8E:
	.zero		1
	.type		_ZN34_INTERNAL_ca131e49_4_k_cu_25b7923b4cuda3std3__45__cpo4rendE,@object
	.size		_ZN34_INTERNAL_ca131e49_4_k_cu_25b7923b4cuda3std3__45__cpo4rendE,(_ZN34_INTERNAL_ca131e49_4_k_cu_25b7923b4cuda3std6ranges3__45__cpo9iter_swapE - _ZN34_INTERNAL_ca131e49_4_k_cu_25b7923b4cuda3std3__45__cpo4rendE)
_ZN34_INTERNAL_ca131e49_4_k_cu_25b7923b4cuda3std3__45__cpo4rendE:
	.zero		1
	.type		_ZN34_INTERNAL_ca131e49_4_k_cu_25b7923b4cuda3std6ranges3__45__cpo9iter_swapE,@object
	.size		_ZN34_INTERNAL_ca131e49_4_k_cu_25b7923b4cuda3std6ranges3__45__cpo9iter_swapE,(_ZN34_INTERNAL_ca131e49_4_k_cu_25b7923b4cuda3std3__48unexpectE - _ZN34_INTERNAL_ca131e49_4_k_cu_25b7923b4cuda3std6ranges3__45__cpo9iter_swapE)
_ZN34_INTERNAL_ca131e49_4_k_cu_25b7923b4cuda3std6ranges3__45__cpo9iter_swapE:
	.zero		1
	.type		_ZN34_INTERNAL_ca131e49_4_k_cu_25b7923b4cuda3std3__48unexpectE,@object
	.size		_ZN34_INTERNAL_ca131e49_4_k_cu_25b7923b4cuda3std3__48unexpectE,(_ZN34_INTERNAL_ca131e49_4_k_cu_25b7923b6thrust24THRUST_300001_SM_1000_NS6system6detail10sequential3seqE - _ZN34_INTERNAL_ca131e49_4_k_cu_25b7923b4cuda3std3__48unexpectE)
_ZN34_INTERNAL_ca131e49_4_k_cu_25b7923b4cuda3std3__48unexpectE:
	.zero		1
	.type		_ZN34_INTERNAL_ca131e49_4_k_cu_25b7923b6thrust24THRUST_300001_SM_1000_NS6system6detail10sequential3seqE,@object
	.size		_ZN34_INTERNAL_ca131e49_4_k_cu_25b7923b6thrust24THRUST_300001_SM_1000_NS6system6detail10sequential3seqE,(.L_309 - _ZN34_INTERNAL_ca131e49_4_k_cu_25b7923b6thrust24THRUST_300001_SM_1000_NS6system6detail10sequential3seqE)
_ZN34_INTERNAL_ca131e49_4_k_cu_25b7923b6thrust24THRUST_300001_SM_1000_NS6system6detail10sequential3seqE:
	.zero		1
.L_309:


//--------------------- .nv.constant0._ZN7oneflow4cuda7softmax15SoftmaxWarpImplI10SimpleLoadI6__halffE11SimpleStoreIS4_fEfLi1ELi32ELi32ELi1ELb1ELNS1_9AlgorithmE0EEEvT_T0_ll --------------------------
	.section	.nv.constant0._ZN7oneflow4cuda7softmax15SoftmaxWarpImplI10SimpleLoadI6__halffE11SimpleStoreIS4_fEfLi1ELi32ELi32ELi1ELb1ELNS1_9AlgorithmE0EEEvT_T0_ll,"a",@progbits
	.sectionflags	@""
	.align	4
.nv.constant0._ZN7oneflow4cuda7softmax15SoftmaxWarpImplI10SimpleLoadI6__halffE11SimpleStoreIS4_fEfLi1ELi32ELi32ELi1ELb1ELNS1_9AlgorithmE0EEEvT_T0_ll:
	.zero		944


//--------------------- .nv.constant0._ZN7oneflow4cuda7softmax15SoftmaxWarpImplI10SimpleLoadI6__halffE11SimpleStoreIS4_fEfLi1ELi32ELi32ELi1ELb0ELNS1_9AlgorithmE0EEEvT_T0_ll --------------------------
	.section	.nv.constant0._ZN7oneflow4cuda7softmax15SoftmaxWarpImplI10SimpleLoadI6__halffE11SimpleStoreIS4_fEfLi1ELi32ELi32ELi1ELb0ELNS1_9AlgorithmE0EEEvT_T0_ll,"a",@progbits
	.sectionflags	@""
	.align	4
.nv.constant0._ZN7oneflow4cuda7softmax15SoftmaxWarpImplI10SimpleLoadI6__halffE11SimpleStoreIS4_fEfLi1ELi32ELi32ELi1ELb0ELNS1_9AlgorithmE0EEEvT_T0_ll:
	.zero		944


//--------------------- .nv.constant0._ZN7oneflow4cuda7softmax15SoftmaxWarpImplI10SimpleLoadI6__halffE11SimpleStoreIS4_fEfLi1ELi31ELi32ELi1ELb1ELNS1_9AlgorithmE0EEEvT_T0_ll --------------------------
	.section	.nv.constant0._ZN7oneflow4cuda7softmax15SoftmaxWarpImplI10SimpleLoadI6__halffE11SimpleStoreIS4_fEfLi1ELi31ELi32ELi1ELb1ELNS1_9AlgorithmE0EEEvT_T0_ll,"a",@progbits
	.sectionflags	@""
	.align	4
.nv.constant0._ZN7oneflow4cuda7softmax15SoftmaxWarpImplI10SimpleLoadI6__halffE11SimpleStoreIS4_fEfLi1ELi31ELi32ELi1ELb1ELNS1_9AlgorithmE0EEEvT_T0_ll:
	.zero		944


//--------------------- .nv.constant0._ZN7oneflow4cuda7softmax15SoftmaxWarpImplI10SimpleLoadI6__halffE11SimpleStoreIS4_fEfLi1ELi31ELi32ELi1ELb0ELNS1_9AlgorithmE0EEEvT_T0_ll --------------------------
	.section	.nv.constant0._ZN7oneflow4cuda7softmax15SoftmaxWarpImplI10SimpleLoadI6__halffE11SimpleStoreIS4_fEfLi1ELi31ELi32ELi1ELb0ELNS1_9AlgorithmE0EEEvT_T0_ll,"a",@progbits
	.sectionflags	@""
	.align	4
.nv.constant0._ZN7oneflow4cuda7softmax15SoftmaxWarpImplI10SimpleLoadI6__halffE11SimpleStoreIS4_fEfLi1ELi31ELi32ELi1ELb0ELNS1_9AlgorithmE0EEEvT_T0_ll:
	.zero		944


//--------------------- .nv.constant0._ZN7oneflow4cuda7softmax15SoftmaxWarpImplI10SimpleLoadI6__halffE11SimpleStoreIS4_fEfLi1ELi30ELi32ELi1ELb1ELNS1_9AlgorithmE0EEEvT_T0_ll --------------------------
	.section	.nv.constant0._ZN7oneflow4cuda7softmax15SoftmaxWarpImplI10SimpleLoadI6__halffE11SimpleStoreIS4_fEfLi1ELi30ELi32ELi1ELb1ELNS1_9AlgorithmE0EEEvT_T0_ll,"a",@progbits
	.sectionflags	@""
	.align	4
.nv.constant0._ZN7oneflow4cuda7softmax15SoftmaxWarpImplI10SimpleLoadI6__halffE11SimpleStoreIS4_fEfLi1ELi30ELi32ELi1ELb1ELNS1_9AlgorithmE0EEEvT_T0_ll:
	.zero		944


//--------------------- .nv.constant0._ZN7oneflow4cuda7softmax15SoftmaxWarpImplI10SimpleLoadI6__halffE11SimpleStoreIS4_fEfLi1ELi30ELi32ELi1ELb0ELNS1_9AlgorithmE0EEEvT_T0_ll --------------------------
	.section	.nv.constant0._ZN7oneflow4cuda7softmax15SoftmaxWarpImplI10SimpleLoadI6__halffE11SimpleStoreIS4_fEfLi1ELi30ELi32ELi1ELb0ELNS1_9AlgorithmE0EEEvT_T0_ll,"a",@progbits
	.sectionflags	@""
	.align	4
.nv.constant0._ZN7oneflow4cuda7softmax15SoftmaxWarpImplI10SimpleLoadI6__halffE11SimpleStoreIS4_fEfLi1ELi30ELi32ELi1ELb0ELNS1_9AlgorithmE0EEEvT_T0_ll:
	.zero		944


//--------------------- .nv.constant0._ZN7oneflow4cuda7softmax15SoftmaxWarpImplI10SimpleLoadI6__halffE11SimpleStoreIS4_fEfLi1ELi29ELi32ELi1ELb1ELNS1_9AlgorithmE0EEEvT_T0_ll --------------------------
	.section	.nv.constant0._ZN7oneflow4cuda7softmax15SoftmaxWarpImplI10SimpleLoadI6__halffE11SimpleStoreIS4_fEfLi1ELi29ELi32ELi1ELb1ELNS1_9AlgorithmE0EEEvT_T0_ll,"a",@progbits
	.sectionflags	@""
	.align	4
.nv.constant0._ZN7oneflow4cuda7softmax15SoftmaxWarpImplI10SimpleLoadI6__halffE11SimpleStoreIS4_fEfLi1ELi29ELi32ELi1ELb1ELNS1_9AlgorithmE0EEEvT_T0_ll:
	.zero		944


//--------------------- .nv.constant0._ZN7oneflow4cuda7softmax15SoftmaxWarpImplI10SimpleLoadI6__halffE11SimpleStoreIS4_fEfLi1ELi29ELi32ELi1ELb0ELNS1_9AlgorithmE0EEEvT_T0_ll --------------------------
	.section	.nv.constant0._ZN7oneflow4cuda7softmax15SoftmaxWarpImplI10SimpleLoadI6__halffE11SimpleStoreIS4_fEfLi1ELi29ELi32ELi1ELb0ELNS1_9AlgorithmE0EEEvT_T0_ll,"a",@progbits
	.sectionflags	@""
	.align	4
.nv.constant0._ZN7oneflow4cuda7softmax15SoftmaxWarpImplI10SimpleLoadI6__halffE11SimpleStoreIS4_fEfLi1ELi29ELi32ELi1ELb0ELNS1_9AlgorithmE0EEEvT_T0_ll:
	.zero		944


//--------------------- .nv.constant0._ZN7oneflow4cuda7softmax15SoftmaxWarpImplI10SimpleLoadI6__halffE11SimpleStoreIS4_fEfLi1ELi28ELi32ELi1ELb1ELNS1_9AlgorithmE0EEEvT_T0_ll --------------------------
	.section	.nv.constant0._ZN7oneflow4cuda7softmax15SoftmaxWarpImplI10SimpleLoadI6__halffE11SimpleStoreIS4_fEfLi1ELi28ELi32ELi1ELb1ELNS1_9AlgorithmE0EEEvT_T0_ll,"a",@progbits
	.sectionflags	@""
	.align	4
.nv.constant0._ZN7oneflow4cuda7softmax15SoftmaxWarpImplI10SimpleLoadI6__halffE11SimpleStoreIS4_fEfLi1ELi28ELi32ELi1ELb1ELNS1_9AlgorithmE0EEEvT_T0_ll:
	.zero		944


//--------------------- .nv.constant0._ZN7oneflow4cuda7softmax15SoftmaxWarpImplI10SimpleLoadI6__halffE11SimpleStoreIS4_fEfLi1ELi28ELi32ELi1ELb0ELNS1_9AlgorithmE0EEEvT_T0_ll --------------------------
	.section	.nv.constant0._ZN7oneflow4cuda7softmax15SoftmaxWarpImplI10SimpleLoadI6__halffE11SimpleStoreIS4_fEfLi1ELi28ELi32ELi1ELb0ELNS1_9AlgorithmE0EEEvT_T0_ll,"a",@progbits
	.sectionflags	@""
	.align	4
.nv.constant0._ZN7oneflow4cuda7softmax15SoftmaxWarpImplI10SimpleLoadI6__halffE11SimpleStoreIS4_fEfLi1ELi28ELi32ELi1ELb0ELNS1_9AlgorithmE0EEEvT_T0_ll:
	.zero		944


//--------------------- .nv.constant0._ZN7oneflow4cuda7softmax15SoftmaxWarpImplI10SimpleLoadI6__halffE11SimpleStoreIS4_fEfLi1ELi27ELi32ELi1ELb1ELNS1_9AlgorithmE0EEEvT_T0_ll --------------------------
	.section	.nv.constant0._ZN7oneflow4cuda7softmax15SoftmaxWarpImplI10SimpleLoadI6__halffE11SimpleStoreIS4_fEfLi1ELi27ELi32ELi1ELb1ELNS1_9AlgorithmE0EEEvT_T0_ll,"a",@progbits
	.sectionflags	@""
	.align	4
.nv.constant0._ZN7oneflow4cuda7softmax15SoftmaxWarpImplI10SimpleLoadI6__halffE11SimpleStoreIS4_fEfLi1ELi27ELi32ELi1ELb1ELNS1_9AlgorithmE0EEEvT_T0_ll:
	.zero		944


//--------------------- .nv.constant0._ZN7oneflow4cuda7softmax15SoftmaxWarpImplI10SimpleLoadI6__halffE11SimpleStoreIS4_fEfLi1ELi27ELi32ELi1ELb0ELNS1_9AlgorithmE0EEEvT_T0_ll --------------------------
	.section	.nv.constant0._ZN7oneflow4cuda7softmax15SoftmaxWarpImplI10SimpleLoadI6__halffE11SimpleStoreIS4_fEfLi1ELi27ELi32ELi1ELb0ELNS1_9AlgorithmE0EEEvT_T0_ll,"a",@progbits
	.sectionflags	@""
	.align	4
.nv.constant0._ZN7oneflow4cuda7softmax15SoftmaxWarpImplI10SimpleLoadI6__halffE11SimpleStoreIS4_fEfLi1ELi27ELi32ELi1ELb0ELNS1_9AlgorithmE0EEEvT_T0_ll:
	.zero		944


//--------------------- .nv.constant0._ZN7oneflow4cuda7softmax15SoftmaxWarpImplI10SimpleLoadI6__halffE11SimpleStoreIS4_fEfLi1ELi26ELi32ELi1ELb1ELNS1_9AlgorithmE0EEEvT_T0_ll --------------------------
	.section	.nv.constant0._ZN7oneflow4cuda7softmax15SoftmaxWarpImplI10SimpleLoadI6__halffE11SimpleStoreIS4_fEfLi1ELi26ELi32ELi1ELb1ELNS1_9AlgorithmE0EEEvT_T0_ll,"a",@progbits
	.sectionflags	@""
	.align	4
.nv.constant0._ZN7oneflow4cuda7softmax15SoftmaxWarpImplI10SimpleLoadI6__halffE11SimpleStoreIS4_fEfLi1ELi26ELi32ELi1ELb1ELNS1_9AlgorithmE0EEEvT_T0_ll:
	.zero		944


//--------------------- .nv.constant0._ZN7oneflow4cuda7softmax15SoftmaxWarpImplI10SimpleLoadI6__halffE11SimpleStoreIS4_fEfLi1ELi26ELi32ELi1ELb0ELNS1_9AlgorithmE0EEEvT_T0_ll --------------------------
	.section	.nv.constant0._ZN7oneflow4cuda7softmax15SoftmaxWarpImplI10SimpleLoadI6__halffE11SimpleStoreIS4_fEfLi1ELi26ELi32ELi1ELb0ELNS1_9AlgorithmE0EEEvT_T0_ll,"a",@progbits
	.sectionflags	@""
	.align	4
.nv.constant0._ZN7oneflow4cuda7softmax15SoftmaxWarpImplI10SimpleLoadI6__halffE11SimpleStoreIS4_fEfLi1ELi26ELi32ELi1ELb0ELNS1_9AlgorithmE0EEEvT_T0_ll:
	.zero		944


//--------------------- .nv.constant0._ZN7oneflow4cuda7softmax15SoftmaxWarpImplI10SimpleLoadI6__halffE11SimpleStoreIS4_fEfLi1ELi25ELi32ELi1ELb1ELNS1_9AlgorithmE0EEEvT_T0_ll --------------------------
	.section	.nv.constant0._ZN7oneflow4cuda7softmax15SoftmaxWarpImplI10SimpleLoadI6__halffE11SimpleStoreIS4_fEfLi1ELi25ELi32ELi1ELb1ELNS1_9AlgorithmE0EEEvT_T0_ll,"a",@progbits
	.sectionflags	@""
	.align	4
.nv.constant0._ZN7oneflow4cuda7softmax15SoftmaxWarpImplI10SimpleLoadI6__halffE11SimpleStoreIS4_fEfLi1ELi25ELi32ELi1ELb1ELNS1_9AlgorithmE0EEEvT_T0_ll:
	.zero		944


//--------------------- .nv.constant0._ZN7oneflow4cuda7softmax15SoftmaxWarpImplI10SimpleLoadI6__halffE11SimpleStoreIS4_fEfLi1ELi25ELi32ELi1ELb0ELNS1_9AlgorithmE0EEEvT_T0_ll --------------------------
	.section	.nv.constant0._ZN7oneflow4cuda7softmax15SoftmaxWarpImplI10SimpleLoadI6__halffE11SimpleStoreIS4_fEfLi1ELi25ELi32ELi1ELb0ELNS1_9AlgorithmE0EEEvT_T0_ll,"a",@progbits
	.sectionflags	@""
	.align	4
.nv.constant0._ZN7oneflow4cuda7softmax15SoftmaxWarpImplI10SimpleLoadI6__halffE11SimpleStoreIS4_fEfLi1ELi25ELi32ELi1ELb0ELNS1_9AlgorithmE0EEEvT_T0_ll:
	.zero		944


//--------------------- .nv.constant0._ZN7oneflow4cuda7softmax15SoftmaxWarpImplI10SimpleLoadI6__halffE11SimpleStoreIS4_fEfLi1ELi24ELi32ELi1ELb1ELNS1_9AlgorithmE0EEEvT_T0_ll --------------------------
	.section	.nv.constant0._ZN7oneflow4cuda7softmax15SoftmaxWarpImplI10SimpleLoadI6__halffE11SimpleStoreIS4_fEfLi1ELi24ELi32ELi1ELb1ELNS1_9AlgorithmE0EEEvT_T0_ll,"a",@progbits
	.sectionflags	@""
	.align	4
.nv.constant0._ZN7oneflow4cuda7softmax15SoftmaxWarpImplI10SimpleLoadI6__halffE11SimpleStoreIS4_fEfLi1ELi24ELi32ELi1ELb1ELNS1_9AlgorithmE0EEEvT_T0_ll:
	.zero		944


//--------------------- .nv.constant0._ZN7oneflow4cuda7softmax15SoftmaxWarpImplI10SimpleLoadI6__halffE11SimpleStoreIS4_fEfLi1ELi24ELi32ELi1ELb0ELNS1_9AlgorithmE0EEEvT_T0_ll --------------------------
	.section	.nv.constant0._ZN7oneflow4cuda7softmax15SoftmaxWarpImplI10SimpleLoadI6__halffE11SimpleStoreIS4_fEfLi1ELi24ELi32ELi1ELb0ELNS1_9AlgorithmE0EEEvT_T0_ll,"a",@progbits
	.sectionflags	@""
	.align	4
.nv.constant0._ZN7oneflow4cuda7softmax15SoftmaxWarpImplI10SimpleLoadI6__halffE11SimpleStoreIS4_fEfLi1ELi24ELi32ELi1ELb0ELNS1_9AlgorithmE0EEEvT_T0_ll:
	.zero		944


//--------------------- .nv.constant0._ZN7oneflow4cuda7softmax15SoftmaxWarpImplI10SimpleLoadI6__halffE11SimpleStoreIS4_fEfLi1ELi23ELi32ELi1ELb1ELNS1_9AlgorithmE0EEEvT_T0_ll --------------------------
	.section	.nv.constant0._ZN7oneflow4cuda7softmax15SoftmaxWarpImplI10SimpleLoadI6__halffE11SimpleStoreIS4_fEfLi1ELi23ELi32ELi1ELb1ELNS1_9AlgorithmE0EEEvT_T0_ll,"a",@progbits
	.sectionflags	@""
	.align	4
.nv.constant0._ZN7oneflow4cuda7softmax15SoftmaxWarpImplI10SimpleLoadI6__halffE11SimpleStoreIS4_fEfLi1ELi23ELi32ELi1ELb1ELNS1_9AlgorithmE0EEEvT_T0_ll:
	.zero		944


//--------------------- .nv.constant0._ZN7oneflow4cuda7softmax15SoftmaxWarpImplI10SimpleLoadI6__halffE11SimpleStoreIS4_fEfLi1ELi23ELi32ELi1ELb0ELNS1_9AlgorithmE0EEEvT_T0_ll --------------------------
	.section	.nv.constant0._ZN7oneflow4cuda7softmax15SoftmaxWarpImplI10SimpleLoadI6__halffE11SimpleStoreIS4_fEfLi1ELi23ELi32ELi1ELb0ELNS1_9AlgorithmE0EEEvT_T0_ll,"a",@progbits
	.sectionflags	@""
	.align	4
.nv.constant0._ZN7oneflow4cuda7softmax15SoftmaxWarpImplI10SimpleLoadI6__halffE11SimpleStoreIS4_fEfLi1ELi23ELi32ELi1ELb0ELNS1_9AlgorithmE0EEEvT_T0_ll:
	.zero		944


//--------------------- .nv.constant0._ZN7oneflow4cuda7softmax15SoftmaxWarpImplI10SimpleLoadI6__halffE11SimpleStoreIS4_fEfLi1ELi22ELi32ELi1ELb1ELNS1_9AlgorithmE0EEEvT_T0_ll --------------------------
	.section	.nv.constant0._ZN7oneflow4cuda7softmax15SoftmaxWarpImplI10SimpleLoadI6__halffE11SimpleStoreIS4_fEfLi1ELi22ELi32ELi1ELb1ELNS1_9AlgorithmE0EEEvT_T0_ll,"a",@progbits
	.sectionflags	@""
	.align	4
.nv.constant0._ZN7oneflow4cuda7softmax15SoftmaxWarpImplI10SimpleLoadI6__halffE11SimpleStoreIS4_fEfLi1ELi22ELi32ELi1ELb1ELNS1_9AlgorithmE0EEEvT_T0_ll:
	.zero		944


//--------------------- .nv.constant0._ZN7oneflow4cuda7softmax15SoftmaxWarpImplI10SimpleLoadI6__halffE11SimpleStoreIS4_fEfLi1ELi22ELi32ELi1ELb0ELNS1_9AlgorithmE0EEEvT_T0_ll --------------------------
	.section	.nv.constant0._ZN7oneflow4cuda7softmax15SoftmaxWarpImplI10SimpleLoadI6__halffE11SimpleStoreIS4_fEfLi1ELi22ELi32ELi1ELb0ELNS1_9AlgorithmE0EEEvT_T0_ll,"a",@progbits
	.sectionflags	@""
	.align	4
.nv.constant0._ZN7oneflow4cuda7softmax15SoftmaxWarpImplI10SimpleLoadI6__halffE11SimpleStoreIS4_fEfLi1ELi22ELi32ELi1ELb0ELNS1_9AlgorithmE0EEEvT_T0_ll:
	.zero		944


//--------------------- .nv.constant0._ZN7oneflow4cuda7softmax15SoftmaxWarpImplI10SimpleLoadI6__halffE11SimpleStoreIS4_fEfLi1ELi21ELi32ELi1ELb1ELNS1_9AlgorithmE0EEEvT_T0_ll --------------------------
	.section	.nv.constant0._ZN7oneflow4cuda7softmax15SoftmaxWarpImplI10SimpleLoadI6__halffE11SimpleStoreIS4_fEfLi1ELi21ELi32ELi1ELb1ELNS1_9AlgorithmE0EEEvT_T0_ll,"a",@progbits
	.sectionflags	@""
	.align	4
.nv.constant0._ZN7oneflow4cuda7softmax15SoftmaxWarpImplI10SimpleLoadI6__halffE11SimpleStoreIS4_fEfLi1ELi21ELi32ELi1ELb1ELNS1_9AlgorithmE0EEEvT_T0_ll:
	.zero		944


//--------------------- .nv.constant0._ZN7oneflow4cuda7softmax15SoftmaxWarpImplI10SimpleLoadI6__halffE11SimpleStoreIS4_fEfLi1ELi21ELi32ELi1ELb0ELNS1_9AlgorithmE0EEEvT_T0_ll --------------------------
	.section	.nv.constant0._ZN7oneflow4cuda7softmax15SoftmaxWarpImplI10SimpleLoadI6__halffE11SimpleStoreIS4_fEfLi1ELi21ELi32ELi1ELb0ELNS1_9AlgorithmE0EEEvT_T0_ll,"a",@progbits
	.sectionflags	@""
	.align	4
.nv.constant0._ZN7oneflow4cuda7softmax15SoftmaxWarpImplI10SimpleLoadI6__halffE11SimpleStoreIS4_fEfLi1ELi21ELi32ELi1ELb0ELNS1_9AlgorithmE0EEEvT_T0_ll:
	.zero		944


//--------------------- .nv.constant0._ZN7oneflow4cuda7softmax15SoftmaxWarpImplI10SimpleLoadI6__halffE11SimpleStoreIS4_fEfLi1ELi20ELi32ELi1ELb1ELNS1_9AlgorithmE0EEEvT_T0_ll --------------------------
	.section	.nv.constant0._ZN7oneflow4cuda7softmax15SoftmaxWarpImplI10SimpleLoadI6__halffE11SimpleStoreIS4_fEfLi1ELi20ELi32ELi1ELb1ELNS1_9AlgorithmE0EEEvT_T0_ll,"a",@progbits
	.sectionflags	@""
	.align	4
.nv.constant0._ZN7oneflow4cuda7softmax15SoftmaxWarpImplI10SimpleLoadI6__halffE11SimpleStoreIS4_fEfLi1ELi20ELi32ELi1ELb1ELNS1_9AlgorithmE0EEEvT_T0_ll:
	.zero		944


//--------------------- .nv.constant0._ZN7oneflow4cuda7softmax15SoftmaxWarpImplI10SimpleLoadI6__halffE11SimpleStoreIS4_fEfLi1ELi20ELi32ELi1ELb0ELNS1_9AlgorithmE0EEEvT_T0_ll --------------------------
	.section	.nv.constant0._ZN7oneflow4cuda7softmax15SoftmaxWarpImplI10SimpleLoadI6__halffE11SimpleStoreIS4_fEfLi1ELi20ELi32ELi1ELb0ELNS1_9AlgorithmE0EEEvT_T0_ll,"a",@progbits
	.sectionflags	@""
	.align	4
.nv.constant0._ZN7oneflow4cuda7softmax15SoftmaxWarpImplI10SimpleLoadI6__halffE11SimpleStoreIS4_fEfLi1ELi20ELi32ELi1ELb0ELNS1_9AlgorithmE0EEEvT_T0_ll:
	.zero		944


//--------------------- .nv.constant0._ZN7oneflow4cuda7softmax15SoftmaxWarpImplI10SimpleLoadI6__halffE11SimpleStoreIS4_fEfLi1ELi19ELi32ELi1ELb1ELNS1_9AlgorithmE0EEEvT_T0_ll --------------------------
	.section	.nv.constant0._ZN7oneflow4cuda7softmax15SoftmaxWarpImplI10SimpleLoadI6__halffE11SimpleStoreIS4_fEfLi1ELi19ELi32ELi1ELb1ELNS1_9AlgorithmE0EEEvT_T0_ll,"a",@progbits
	.sectionflags	@""
	.align	4
.nv.constant0._ZN7oneflow4cuda7softmax15SoftmaxWarpImplI10SimpleLoadI6__halffE11SimpleStoreIS4_fEfLi1ELi19ELi32ELi1ELb1ELNS1_9AlgorithmE0EEEvT_T0_ll:
	.zero		944


//--------------------- .nv.constant0._ZN7oneflow4cuda7softmax15SoftmaxWarpImplI10SimpleLoadI6__halffE11SimpleStoreIS4_fEfLi1ELi19ELi32ELi1ELb0ELNS1_9AlgorithmE0EEEvT_T0_ll --------------------------
	.section	.nv.constant0._ZN7oneflow4cuda7softmax15SoftmaxWarpImplI10SimpleLoadI6__halffE11SimpleStoreIS4_fEfLi1ELi19ELi32ELi1ELb0ELNS1_9AlgorithmE0EEEvT_T0_ll,"a",@progbits
	.sectionflags	@""
	.align	4
.nv.constant0._ZN7oneflow4cuda7softmax15SoftmaxWarpImplI10SimpleLoadI6__halffE11SimpleStoreIS4_fEfLi1ELi19ELi32ELi1ELb0ELNS1_9AlgorithmE0EEEvT_T0_ll:
	.zero		944


//--------------------- .nv.constant0._ZN7oneflow4cuda7softmax15SoftmaxWarpImplI10SimpleLoadI6__halffE11SimpleStoreIS4_fEfLi1ELi18ELi32ELi1ELb1ELNS1_9AlgorithmE0EEEvT_T0_ll --------------------------
	.section	.nv.constant0._ZN7oneflow4cuda7softmax15SoftmaxWarpImplI10SimpleLoadI6__halffE11SimpleStoreIS4_fEfLi1ELi18ELi32ELi1ELb1ELNS1_9AlgorithmE0EEEvT_T0_ll,"a",@progbits
	.sectionflags	@""
	.align	4
.nv.constant0._ZN7oneflow4cuda7softmax15SoftmaxWarpImplI10SimpleLoadI6__halffE11SimpleStoreIS4_fEfLi1ELi18ELi32ELi1ELb1ELNS1_9AlgorithmE0EEEvT_T0_ll:
	.zero		944


//--------------------- .nv.constant0._ZN7oneflow4cuda7softmax15SoftmaxWarpImplI10SimpleLoadI6__halffE11SimpleStoreIS4_fEfLi1ELi18ELi32ELi1ELb0ELNS1_9AlgorithmE0EEEvT_T0_ll --------------------------
	.section	.nv.constant0._ZN7oneflow4cuda7softmax15SoftmaxWarpImplI10SimpleLoadI6__halffE11SimpleStoreIS4_fEfLi1ELi18ELi32ELi1ELb0ELNS1_9AlgorithmE0EEEvT_T0_ll,"a",@progbits
	.sectionflags	@""
	.align	4
.nv.constant0._ZN7oneflow4cuda7softmax15SoftmaxWarpImplI10SimpleLoadI6__halffE11SimpleStoreIS4_fEfLi1ELi18ELi32ELi1ELb0ELNS1_9AlgorithmE0EEEvT_T0_ll:
	.zero		944


//--------------------- .nv.constant0._ZN7oneflow4cuda7softmax15SoftmaxWarpImplI10SimpleLoadI6__halffE11SimpleStoreIS4_fEfLi1ELi17ELi32ELi1ELb1ELNS1_9AlgorithmE0EEEvT_T0_ll --------------------------
	.section	.nv.constant0._ZN7oneflow4cuda7softmax15SoftmaxWarpImplI10SimpleLoadI6__halffE11SimpleStoreIS4_fEfLi1ELi17ELi32ELi1ELb1ELNS1_9AlgorithmE0EEEvT_T0_ll,"a",@progbits
	.sectionflags	@""
	.align	4
.nv.constant0._ZN7oneflow4cuda7softmax15SoftmaxWarpImplI10SimpleLoadI6__halffE11SimpleStoreIS4_fEfLi1ELi17ELi32ELi1ELb1ELNS1_9AlgorithmE0EEEvT_T0_ll:
	.zero		944


//--------------------- .nv.constant0._ZN7oneflow4cuda7softmax15SoftmaxWarpImplI10SimpleLoadI6__halffE11SimpleStoreIS4_fEfLi1ELi17ELi32ELi1ELb0ELNS1_9AlgorithmE0EEEvT_T0_ll --------------------------
	.section	.nv.constant0._ZN7oneflow4cuda7softmax15SoftmaxWarpImplI10SimpleLoadI6__halffE11SimpleStoreIS4_fEfLi1ELi17ELi32ELi1ELb0ELNS1_9AlgorithmE0EEEvT_T0_ll,"a",@progbits
	.sectionflags	@""
	.align	4
.nv.constant0._ZN7oneflow4cuda7softmax15SoftmaxWarpImplI10SimpleLoadI6__halffE11SimpleStoreIS4_fEfLi1ELi17ELi32ELi1ELb0ELNS1_9AlgorithmE0EEEvT_T0_ll:
	.zero		944


//--------------------- .nv.constant0._ZN7oneflow4cuda7softmax15SoftmaxWarpImplI10SimpleLoadI6__halffE11SimpleStoreIS4_fEfLi1ELi16ELi32ELi1ELb1ELNS1_9AlgorithmE0EEEvT_T0_ll --------------------------
	.section	.nv.constant0._ZN7oneflow4cuda7softmax15SoftmaxWarpImplI10SimpleLoadI6__halffE11SimpleStoreIS4_fEfLi1ELi16ELi32ELi1ELb1ELNS1_9AlgorithmE0EEEvT_T0_ll,"a",@progbits
	.sectionflags	@""
	.align	4
.nv.constant0._ZN7oneflow4cuda7softmax15SoftmaxWarpImplI10SimpleLoadI6__halffE11SimpleStoreIS4_fEfLi1ELi16ELi32ELi1ELb1ELNS1_9AlgorithmE0EEEvT_T0_ll:
	.zero		944


//--------------------- .nv.constant0._ZN7oneflow4cuda7softmax15SoftmaxWarpImplI10SimpleLoadI6__halffE11SimpleStoreIS4_fEfLi1ELi16ELi32ELi1ELb0ELNS1_9AlgorithmE0EEEvT_T0_ll --------------------------
	.section	.nv.constant0._ZN7oneflow4cuda7softmax15SoftmaxWarpImplI10SimpleLoadI6__halffE11SimpleStoreIS4_fEfLi1ELi16ELi32ELi1ELb0ELNS1_9AlgorithmE0EEEvT_T0_ll,"a",@progbits
	.sectionflags	@""
	.align	4
.nv.constant0._ZN7oneflow4cuda7softmax15SoftmaxWarpImplI10SimpleLoadI6__halffE11SimpleStoreIS4_fEfLi1ELi16ELi32ELi1ELb0ELNS1_9AlgorithmE0EEEvT_T0_ll:
	.zero		944


//--------------------- .nv.constant0._ZN7oneflow4cuda7softmax15SoftmaxWarpImplI10SimpleLoadI6__halffE11SimpleStoreIS4_fEfLi1ELi15ELi32ELi1ELb1ELNS1_9AlgorithmE0EEEvT_T0_ll --------------------------
	.section	.nv.constant0._ZN7oneflow4cuda7softmax15SoftmaxWarpImplI10SimpleLoadI6__halffE11SimpleStoreIS4_fEfLi1ELi15ELi32ELi1ELb1ELNS1_9AlgorithmE0EEEvT_T0_ll,"a",@progbits
	.sectionflags	@""
	.align	4
.nv.constant0._ZN7oneflow4cuda7softmax15SoftmaxWarpImplI10SimpleLoadI6__halffE11SimpleStoreIS4_fEfLi1ELi15ELi32ELi1ELb1ELNS1_9AlgorithmE0EEEvT_T0_ll:
	.zero		944


//--------------------- .nv.constant0._ZN7oneflow4cuda7softmax15SoftmaxWarpImplI10SimpleLoadI6__halffE11SimpleStoreIS4_fEfLi1ELi15ELi32ELi1ELb0ELNS1_9AlgorithmE0EEEvT_T0_ll --------------------------
	.section	.nv.constant0._ZN7oneflow4cuda7softmax15SoftmaxWarpImplI10SimpleLoadI6__halffE11SimpleStoreIS4_fEfLi1ELi15ELi32ELi1ELb0ELNS1_9AlgorithmE0EEEvT_T0_ll,"a",@progbits
	.sectionflags	@""
	.align	4
.nv.constant0._ZN7oneflow4cuda7softmax15SoftmaxWarpImplI10SimpleLoadI6__halffE11SimpleStoreIS4_fEfLi1ELi15ELi32ELi1ELb0ELNS1_9AlgorithmE0EEEvT_T0_ll:
	.zero		944


//--------------------- .nv.constant0._ZN7oneflow4cuda7softmax15SoftmaxWarpImplI10SimpleLoadI6__halffE11SimpleStoreIS4_fEfLi1ELi14ELi32ELi1ELb1ELNS1_9AlgorithmE0EEEvT_T0_ll --------------------------
	.section	.nv.constant0._ZN7oneflow4cuda7softmax15SoftmaxWarpImplI10SimpleLoadI6__halffE11SimpleStoreIS4_fEfLi1ELi14ELi32ELi1ELb1ELNS1_9AlgorithmE0EEEvT_T0_ll,"a",@progbits
	.sectionflags	@""
	.align	4
.nv.constant0._ZN7oneflow4cuda7softmax15SoftmaxWarpImplI10SimpleLoadI6__halffE11SimpleStoreIS4_fEfLi1ELi14ELi32ELi1ELb1ELNS1_9AlgorithmE0EEEvT_T0_ll:
	.zero		944


//--------------------- .nv.constant0._ZN7oneflow4cuda7softmax15SoftmaxWarpImplI10SimpleLoadI6__halffE11SimpleStoreIS4_fEfLi1ELi14ELi32ELi1ELb0ELNS1_9AlgorithmE0EEEvT_T0_ll --------------------------
	.section	.nv.constant0._ZN7oneflow4cuda7softmax15SoftmaxWarpImplI10SimpleLoadI6__halffE11SimpleStoreIS4_fEfLi1ELi14ELi32ELi1ELb0ELNS1_9AlgorithmE0EEEvT_T0_ll,"a",@progbits
	.sectionflags	@""
	.align	4
.nv.constant0._ZN7oneflow4cuda7softmax15SoftmaxWarpImplI10SimpleLoadI6__halffE11SimpleStoreIS4_fEfLi1ELi14ELi32ELi1ELb0ELNS1_9AlgorithmE0EEEvT_T0_ll:
	.zero		944


//--------------------- .nv.constant0._ZN7oneflow4cuda7softmax15SoftmaxWarpImplI10SimpleLoadI6__halffE11SimpleStoreIS4_fEfLi1ELi13ELi32ELi1ELb1ELNS1_9AlgorithmE0EEEvT_T0_ll --------------------------
	.section	.nv.constant0._ZN7oneflow4cuda7softmax15SoftmaxWarpImplI10SimpleLoadI6__halffE11SimpleStoreIS4_fEfLi1ELi13ELi32ELi1ELb1ELNS1_9AlgorithmE0EEEvT_T0_ll,"a",@progbits
	.sectionflags	@""
	.align	4
.nv.constant0._ZN7oneflow4cuda7softmax15SoftmaxWarpImplI10SimpleLoadI6__halffE11SimpleStoreIS4_fEfLi1ELi13ELi32ELi1ELb1ELNS1_9AlgorithmE0EEEvT_T0_ll:
	.zero		944


//--------------------- .nv.constant0._ZN7oneflow4cuda7softmax15SoftmaxWarpImplI10SimpleLoadI6__halffE11SimpleStoreIS4_fEfLi1ELi13ELi32ELi1ELb0ELNS1_9AlgorithmE0EEEvT_T0_ll --------------------------
	.section	.nv.constant0._ZN7oneflow4cuda7softmax15SoftmaxWarpImplI10SimpleLoadI6__halffE11SimpleStoreIS4_fEfLi1ELi13ELi32ELi1ELb0ELNS1_9AlgorithmE0EEEvT_T0_ll,"a",@progbits
	.sectionflags	@""
	.align	4
.nv.constant0._ZN7oneflow4cuda7softmax15SoftmaxWarpImplI10SimpleLoadI6__halffE11SimpleStoreIS4_fEfLi1ELi13ELi32ELi1ELb0ELNS1_9AlgorithmE0EEEvT_T0_ll:
	.zero		944


//--------------------- .nv.constant0._ZN7oneflow4cuda7softmax15SoftmaxWarpImplI10SimpleLoadI6__halffE11SimpleStoreIS4_fEfLi1ELi12ELi32ELi1ELb1ELNS1_9AlgorithmE0EEEvT_T0_ll --------------------------
	.section	.nv.constant0._ZN7oneflow4cuda7softmax15SoftmaxWarpImplI10SimpleLoadI6__halffE11SimpleStoreIS4_fEfLi1ELi12ELi32ELi1ELb1ELNS1_9AlgorithmE0EEEvT_T0_ll,"a",@progbits
	.sectionflags	@""
	.align	4
.nv.constant0._ZN7oneflow4cuda7softmax15SoftmaxWarpImplI10SimpleLoadI6__halffE11SimpleStoreIS4_fEfLi1ELi12ELi32ELi1ELb1ELNS1_9AlgorithmE0EEEvT_T0_ll:
	.zero		944


//--------------------- .nv.constant0._ZN7oneflow4cuda7softmax15SoftmaxWarpImplI10SimpleLoadI6__halffE11SimpleStoreIS4_fEfLi1ELi12ELi32ELi1ELb0ELNS1_9AlgorithmE0EEEvT_T0_ll --------------------------
	.section	.nv.constant0._ZN7oneflow4cuda7softmax15SoftmaxWarpImplI10SimpleLoadI6__halffE11SimpleStoreIS4_fEfLi1ELi12ELi32ELi1ELb0ELNS1_9AlgorithmE0EEEvT_T0_ll,"a",@progbits
	.sectionflags	@""
	.align	4
.nv.constant0._ZN7oneflow4cuda7softmax15SoftmaxWarpImplI10SimpleLoadI6__halffE11SimpleStoreIS4_fEfLi1ELi12ELi32ELi1ELb0ELNS1_9AlgorithmE0EEEvT_T0_ll:
	.zero		944


//--------------------- .nv.constant0._ZN7oneflow4cuda7softmax15SoftmaxWarpImplI10SimpleLoadI6__halffE11SimpleStoreIS4_fEfLi1ELi11ELi32ELi1ELb1ELNS1_9AlgorithmE0EEEvT_T0_ll --------------------------
	.section	.nv.constant0._ZN7oneflow4cuda7softmax15SoftmaxWarpImplI10SimpleLoadI6__halffE11SimpleStoreIS4_fEfLi1ELi11ELi32ELi1ELb1ELNS1_9AlgorithmE0EEEvT_T0_ll,"a",@progbits
	.sectionflags	@""
	.align	4
.nv.constant0._ZN7oneflow4cuda7softmax15SoftmaxWarpImplI10SimpleLoadI6__halffE11SimpleStoreIS4_fEfLi1ELi11ELi32ELi1ELb1ELNS1_9AlgorithmE0EEEvT_T0_ll:
	.zero		944


//--------------------- .nv.constant0._ZN7oneflow4cuda7softmax15SoftmaxWarpImplI10SimpleLoadI6__halffE11SimpleStoreIS4_fEfLi1ELi11ELi32ELi1ELb0ELNS1_9AlgorithmE0EEEvT_T0_ll --------------------------
	.section	.nv.constant0._ZN7oneflow4cuda7softmax15SoftmaxWarpImplI10SimpleLoadI6__halffE11SimpleStoreIS4_fEfLi1ELi11ELi32ELi1ELb0ELNS1_9AlgorithmE0EEEvT_T0_ll,"a",@progbits
	.sectionflags	@""
	.align	4
.nv.constant0._ZN7oneflow4cuda7softmax15SoftmaxWarpImplI10SimpleLoadI6__halffE11SimpleStoreIS4_fEfLi1ELi11ELi32ELi1ELb0ELNS1_9AlgorithmE0EEEvT_T0_ll:
	.zero		944


//--------------------- .nv.constant0._ZN7oneflow4cuda7softmax15SoftmaxWarpImplI10SimpleLoadI6__halffE11SimpleStoreIS4_fEfLi1ELi10ELi32ELi1ELb1ELNS1_9AlgorithmE0EEEvT_T0_ll --------------------------
	.section	.nv.constant0._ZN7oneflow4cuda7softmax15SoftmaxWarpImplI10SimpleLoadI6__halffE11SimpleStoreIS4_fEfLi1ELi10ELi32ELi1ELb1ELNS1_9AlgorithmE0EEEvT_T0_ll,"a",@progbits
	.sectionflags	@""
	.align	4
.nv.constant0._ZN7oneflow4cuda7softmax15SoftmaxWarpImplI10SimpleLoadI6__halffE11SimpleStoreIS4_fEfLi1ELi10ELi32ELi1ELb1ELNS1_9AlgorithmE0EEEvT_T0_ll:
	.zero		944


//--------------------- .nv.constant0._ZN7oneflow4cuda7softmax15SoftmaxWarpImplI10SimpleLoadI6__halffE11SimpleStoreIS4_fEfLi1ELi10ELi32ELi1ELb0ELNS1_9AlgorithmE0EEEvT_T0_ll --------------------------
	.section	.nv.constant0._ZN7oneflow4cuda7softmax15SoftmaxWarpImplI10SimpleLoadI6__halffE11SimpleStoreIS4_fEfLi1ELi10ELi32ELi1ELb0ELNS1_9AlgorithmE0EEEvT_T0_ll,"a",@progbits
	.sectionflags	@""
	.align	4
.nv.constant0._ZN7oneflow4cuda7softmax15SoftmaxWarpImplI10SimpleLoadI6__halffE11SimpleStoreIS4_fEfLi1ELi10ELi32ELi1ELb0ELNS1_9AlgorithmE0EEEvT_T0_ll:
	.zero		944


//--------------------- .nv.constant0._ZN7oneflow4cuda7softmax15SoftmaxWarpImplI10SimpleLoadI6__halffE11SimpleStoreIS4_fEfLi1ELi9ELi32ELi1ELb1ELNS1_9AlgorithmE0EEEvT_T0_ll --------------------------
	.section	.nv.constant0._ZN7oneflow4cuda7softmax15SoftmaxWarpImplI10SimpleLoadI6__halffE11SimpleStoreIS4_fEfLi1ELi9ELi32ELi1ELb1ELNS1_9AlgorithmE0EEEvT_T0_ll,"a",@progbits
	.sectionflags	@""
	.align	4
.nv.constant0._ZN7oneflow4cuda7softmax15SoftmaxWarpImplI10SimpleLoadI6__halffE11SimpleStoreIS4_fEfLi1ELi9ELi32ELi1ELb1ELNS1_9AlgorithmE0EEEvT_T0_ll:
	.zero		944


//--------------------- .nv.constant0._ZN7oneflow4cuda7softmax15SoftmaxWarpImplI10SimpleLoadI6__halffE11SimpleStoreIS4_fEfLi1ELi9ELi32ELi1ELb0ELNS1_9AlgorithmE0EEEvT_T0_ll --------------------------
	.section	.nv.constant0._ZN7oneflow4cuda7softmax15SoftmaxWarpImplI10SimpleLoadI6__halffE11SimpleStoreIS4_fEfLi1ELi9ELi32ELi1ELb0ELNS1_9AlgorithmE0EEEvT_T0_ll,"a",@progbits
	.sectionflags	@""
	.align	4
.nv.constant0._ZN7oneflow4cuda7softmax15SoftmaxWarpImplI10SimpleLoadI6__halffE11SimpleStoreIS4_fEfLi1ELi9ELi32ELi1ELb0ELNS1_9AlgorithmE0EEEvT_T0_ll:
	.zero		944


//--------------------- .nv.constant0._ZN7oneflow4cuda7softmax15SoftmaxWarpImplI10SimpleLoadI6__halffE11SimpleStoreIS4_fEfLi1ELi8ELi32ELi1ELb1ELNS1_9AlgorithmE0EEEvT_T0_ll --------------------------
	.section	.nv.constant0._ZN7oneflow4cuda7softmax15SoftmaxWarpImplI10SimpleLoadI6__halffE11SimpleStoreIS4_fEfLi1ELi8ELi32ELi1ELb1ELNS1_9AlgorithmE0EEEvT_T0_ll,"a",@progbits
	.sectionflags	@""
	.align	4
.nv.constant0._ZN7oneflow4cuda7softmax15SoftmaxWarpImplI10SimpleLoadI6__halffE11SimpleStoreIS4_fEfLi1ELi8ELi32ELi1ELb1ELNS1_9AlgorithmE0EEEvT_T0_ll:
	.zero		944


//--------------------- .nv.constant0._ZN7oneflow4cuda7softmax15SoftmaxWarpImplI10SimpleLoadI6__halffE11SimpleStoreIS4_fEfLi1ELi8ELi32ELi1ELb0ELNS1_9AlgorithmE0EEEvT_T0_ll --------------------------
	.section	.nv.constant0._ZN7oneflow4cuda7softmax15SoftmaxWarpImplI10SimpleLoadI6__halffE11SimpleStoreIS4_fEfLi1ELi8ELi32ELi1ELb0ELNS1_9AlgorithmE0EEEvT_T0_ll,"a",@progbits
	.sectionflags	@""
	.align	4
.nv.constant0._ZN7oneflow4cuda7softmax15SoftmaxWarpImplI10SimpleLoadI6__halffE11SimpleStoreIS4_fEfLi1ELi8ELi32ELi1ELb0ELNS1_9AlgorithmE0EEEvT_T0_ll:
	.zero		944


//--------------------- .nv.constant0._ZN7oneflow4cuda7softmax15SoftmaxWarpImplI10SimpleLoadI6__halffE11SimpleStoreIS4_fEfLi1ELi7ELi32ELi1ELb1ELNS1_9AlgorithmE0EEEvT_T0_ll --------------------------
	.section	.nv.constant0._ZN7oneflow4cuda7softmax15SoftmaxWarpImplI10SimpleLoadI6__halffE11SimpleStoreIS4_fEfLi1ELi7ELi32ELi1ELb1ELNS1_9AlgorithmE0EEEvT_T0_ll,"a",@progbits
	.sectionflags	@""
	.align	4
.nv.constant0._ZN7oneflow4cuda7softmax15SoftmaxWarpImplI10SimpleLoadI6__halffE11SimpleStoreIS4_fEfLi1ELi7ELi32ELi1ELb1ELNS1_9AlgorithmE0EEEvT_T0_ll:
	.zero		944


//--------------------- .nv.constant0._ZN7oneflow4cuda7softmax15SoftmaxWarpImplI10SimpleLoadI6__halffE11SimpleStoreIS4_fEfLi1ELi7ELi32ELi1ELb0ELNS1_9AlgorithmE0EEEvT_T0_ll --------------------------
	.section	.nv.constant0._ZN7oneflow4cuda7softmax15SoftmaxWarpImplI10SimpleLoadI6__halffE11SimpleStoreIS4_fEfLi1ELi7ELi32ELi1ELb0ELNS1_9AlgorithmE0EEEvT_T0_ll,"a",@progbits
	.sectionflags	@""
	.align	4
.nv.constant0._ZN7oneflow4cuda7softmax15SoftmaxWarpImplI10SimpleLoadI6__halffE11SimpleStoreIS4_fEfLi1ELi7ELi32ELi1ELb0ELNS1_9AlgorithmE0EEEvT_T0_ll:
	.zero		944


//--------------------- .nv.constant0._ZN7oneflow4cuda7softmax15SoftmaxWarpImplI10SimpleLoadI6__halffE11SimpleStoreIS4_fEfLi1ELi6ELi32ELi1ELb1ELNS1_9AlgorithmE0EEEvT_T0_ll --------------------------
	.section	.nv.constant0._ZN7oneflow4cuda7softmax15SoftmaxWarpImplI10SimpleLoadI6__halffE11SimpleStoreIS4_fEfLi1ELi6ELi32ELi1ELb1ELNS1_9AlgorithmE0EEEvT_T0_ll,"a",@progbits
	.sectionflags	@""
	.align	4
.nv.constant0._ZN7oneflow4cuda7softmax15SoftmaxWarpImplI10SimpleLoadI6__halffE11SimpleStoreIS4_fEfLi1ELi6ELi32ELi1ELb1ELNS1_9AlgorithmE0EEEvT_T0_ll:
	.zero		944


//--------------------- .nv.constant0._ZN7oneflow4cuda7softmax15SoftmaxWarpImplI10SimpleLoadI6__halffE11SimpleStoreIS4_fEfLi1ELi6ELi32ELi1ELb0ELNS1_9AlgorithmE0EEEvT_T0_ll --------------------------
	.section	.nv.constant0._ZN7oneflow4cuda7softmax15SoftmaxWarpImplI10SimpleLoadI6__halffE11SimpleStoreIS4_fEfLi1ELi6ELi32ELi1ELb0ELNS1_9AlgorithmE0EEEvT_T0_ll,"a",@progbits
	.sectionflags	@""
	.align	4
.nv.constant0._ZN7oneflow4cuda7softmax15SoftmaxWarpImplI10SimpleLoadI6__halffE11SimpleStoreIS4_fEfLi1ELi6ELi32ELi1ELb0ELNS1_9AlgorithmE0EEEvT_T0_ll:
	.zero		944


//--------------------- .nv.constant0._ZN7oneflow4cuda7softmax15SoftmaxWarpImplI10SimpleLoadI6__halffE11SimpleStoreIS4_fEfLi1ELi5ELi32ELi1ELb1ELNS1_9AlgorithmE0EEEvT_T0_ll --------------------------
	.section	.nv.constant0._ZN7oneflow4cuda7softmax15SoftmaxWarpImplI10SimpleLoadI6__halffE11SimpleStoreIS4_fEfLi1ELi5ELi32ELi1ELb1ELNS1_9AlgorithmE0EEEvT_T0_ll,"a",@progbits
	.sectionflags	@""
	.align	4
.nv.constant0._ZN7oneflow4cuda7softmax15SoftmaxWarpImplI10SimpleLoadI6__halffE11SimpleStoreIS4_fEfLi1ELi5ELi32ELi1ELb1ELNS1_9AlgorithmE0EEEvT_T0_ll:
	.zero		944


//--------------------- .nv.constant0._ZN7oneflow4cuda7softmax15SoftmaxWarpImplI10SimpleLoadI6__halffE11SimpleStoreIS4_fEfLi1ELi5ELi32ELi1ELb0ELNS1_9AlgorithmE0EEEvT_T0_ll --------------------------
	.section	.nv.constant0._ZN7oneflow4cuda7softmax15SoftmaxWarpImplI10SimpleLoadI6__halffE11SimpleStoreIS4_fEfLi1ELi5ELi32ELi1ELb0ELNS1_9AlgorithmE0EEEvT_T0_ll,"a",@progbits
	.sectionflags	@""
	.align	4
.nv.constant0._ZN7oneflow4cuda7softmax15SoftmaxWarpImplI10SimpleLoadI6__halffE11SimpleStoreIS4_fEfLi1ELi5ELi32ELi1ELb0ELNS1_9AlgorithmE0EEEvT_T0_ll:
	.zero		944


//--------------------- .nv.constant0._ZN7oneflow4cuda7softmax15SoftmaxWarpImplI10SimpleLoadI6__halffE11SimpleStoreIS4_fEfLi1ELi4ELi32ELi1ELb1ELNS1_9AlgorithmE0EEEvT_T0_ll --------------------------
	.section	.nv.constant0._ZN7oneflow4cuda7softmax15SoftmaxWarpImplI10SimpleLoadI6__halffE11SimpleStoreIS4_fEfLi1ELi4ELi32ELi1ELb1ELNS1_9AlgorithmE0EEEvT_T0_ll,"a",@progbits
	.sectionflags	@""
	.align	4
.nv.constant0._ZN7oneflow4cuda7softmax15SoftmaxWarpImplI10SimpleLoadI6__halffE11SimpleStoreIS4_fEfLi1ELi4ELi32ELi1ELb1ELNS1_9AlgorithmE0EEEvT_T0_ll:
	.zero		944


//--------------------- .nv.constant0._ZN7oneflow4cuda7softmax15SoftmaxWarpImplI10SimpleLoadI6__halffE11SimpleStoreIS4_fEfLi1ELi4ELi32ELi1ELb0ELNS1_9AlgorithmE0EEEvT_T0_ll --------------------------
	.section	.nv.constant0._ZN7oneflow4cuda7softmax15SoftmaxWarpImplI10SimpleLoadI6__halffE11SimpleStoreIS4_fEfLi1ELi4ELi32ELi1ELb0ELNS1_9AlgorithmE0EEEvT_T0_ll,"a",@progbits
	.sectionflags	@""
	.align	4
.nv.constant0._ZN7oneflow4cuda7softmax15SoftmaxWarpImplI10SimpleLoadI6__halffE11SimpleStoreIS4_fEfLi1ELi4ELi32ELi1ELb0ELNS1_9AlgorithmE0EEEvT_T0_ll:
	.zero		944


//--------------------- .nv.constant0._ZN7oneflow4cuda7softmax15SoftmaxWarpImplI10SimpleLoadI6__halffE11SimpleStoreIS4_fEfLi1ELi3ELi32ELi1ELb1ELNS1_9AlgorithmE0EEEvT_T0_ll --------------------------
	.section	.nv.constant0._ZN7oneflow4cuda7softmax15SoftmaxWarpImplI10SimpleLoadI6__halffE11SimpleStoreIS4_fEfLi1ELi3ELi32ELi1ELb1ELNS1_9AlgorithmE0EEEvT_T0_ll,"a",@progbits
	.sectionflags	@""
	.align	4
.nv.constant0._ZN7oneflow4cuda7softmax15SoftmaxWarpImplI10SimpleLoadI6__halffE11SimpleStoreIS4_fEfLi1ELi3ELi32ELi1ELb1ELNS1_9AlgorithmE0EEEvT_T0_ll:
	.zero		944


//--------------------- .nv.constant0._ZN7oneflow4cuda7softmax15SoftmaxWarpImplI10SimpleLoadI6__halffE11SimpleStoreIS4_fEfLi1ELi3ELi32ELi1ELb0ELNS1_9AlgorithmE0EEEvT_T0_ll --------------------------
	.section	.nv.constant0._ZN7oneflow4cuda7softmax15SoftmaxWarpImplI10SimpleLoadI6__halffE11SimpleStoreIS4_fEfLi1ELi3ELi32ELi1ELb0ELNS1_9AlgorithmE0EEEvT_T0_ll,"a",@progbits
	.sectionflags	@""
	.align	4
.nv.constant0._ZN7oneflow4cuda7softmax15SoftmaxWarpImplI10SimpleLoadI6__halffE11SimpleStoreIS4_fEfLi1ELi3ELi32ELi1ELb0ELNS1_9AlgorithmE0EEEvT_T0_ll:
	.zero		944


//--------------------- .nv.constant0._ZN7oneflow4cuda7softmax15SoftmaxWarpImplI10SimpleLoadI6__halffE11SimpleStoreIS4_fEfLi1ELi2ELi32ELi1ELb1ELNS1_9AlgorithmE0EEEvT_T0_ll --------------------------
	.section	.nv.constant0._ZN7oneflow4cuda7softmax15SoftmaxWarpImplI10SimpleLoadI6__halffE11SimpleStoreIS4_fEfLi1ELi2ELi32ELi1ELb1ELNS1_9AlgorithmE0EEEvT_T0_ll,"a",@progbits
	.sectionflags	@""
	.align	4
.nv.constant0._ZN7oneflow4cuda7softmax15SoftmaxWarpImplI10SimpleLoadI6__halffE11SimpleStoreIS4_fEfLi1ELi2ELi32ELi1ELb1ELNS1_9AlgorithmE0EEEvT_T0_ll:
	.zero		944


//--------------------- .nv.constant0._ZN7oneflow4cuda7softmax15SoftmaxWarpImplI10SimpleLoadI6__halffE11SimpleStoreIS4_fEfLi1ELi2ELi32ELi1ELb0ELNS1_9AlgorithmE0EEEvT_T0_ll --------------------------
	.section	.nv.constant0._ZN7oneflow4cuda7softmax15SoftmaxWarpImplI10SimpleLoadI6__halffE11SimpleStoreIS4_fEfLi1ELi2ELi32ELi1ELb0ELNS1_9AlgorithmE0EEEvT_T0_ll,"a",@progbits
	.sectionflags	@""
	.align	4
.nv.constant0._ZN7oneflow4cuda7softmax15SoftmaxWarpImplI10SimpleLoadI6__halffE11SimpleStoreIS4_fEfLi1ELi2ELi32ELi1ELb0ELNS1_9AlgorithmE0EEEvT_T0_ll:
	.zero		944


//--------------------- .nv.constant0._ZN7oneflow4cuda7softmax15SoftmaxWarpImplI10SimpleLoadI6__halffE11SimpleStoreIS4_fEfLi1ELi1ELi32ELi1ELb1ELNS1_9AlgorithmE0EEEvT_T0_ll --------------------------
	.section	.nv.constant0._ZN7oneflow4cuda7softmax15SoftmaxWarpImplI10SimpleLoadI6__halffE11SimpleStoreIS4_fEfLi1ELi1ELi32ELi1ELb1ELNS1_9AlgorithmE0EEEvT_T0_ll,"a",@progbits
	.sectionflags	@""
	.align	4
.nv.constant0._ZN7oneflow4cuda7softmax15SoftmaxWarpImplI10SimpleLoadI6__halffE11SimpleStoreIS4_fEfLi1ELi1ELi32ELi1ELb1ELNS1_9AlgorithmE0EEEvT_T0_ll:
	.zero		944


//--------------------- .nv.constant0._ZN7oneflow4cuda7softmax15SoftmaxWarpImplI10SimpleLoadI6__halffE11SimpleStoreIS4_fEfLi1ELi1ELi32ELi1ELb0ELNS1_9AlgorithmE0EEEvT_T0_ll --------------------------
	.section	.nv.constant0._ZN7oneflow4cuda7softmax15SoftmaxWarpImplI10SimpleLoadI6__halffE11SimpleStoreIS4_fEfLi1ELi1ELi32ELi1ELb0ELNS1_9AlgorithmE0EEEvT_T0_ll,"a",@progbits
	.sectionflags	@""
	.align	4
.nv.constant0._ZN7oneflow4cuda7softmax15SoftmaxWarpImplI10SimpleLoadI6__halffE11SimpleStoreIS4_fEfLi1ELi1ELi32ELi1ELb0ELNS1_9AlgorithmE0EEEvT_T0_ll:
	.zero		944


//--------------------- .nv.constant0._ZN7oneflow4cuda7softmax15SoftmaxWarpImplI10SimpleLoadI6__halffE11SimpleStoreIS4_fEfLi1ELi1ELi32ELi2ELb1ELNS1_9AlgorithmE0EEEvT_T0_ll --------------------------
	.section	.nv.constant0._ZN7oneflow4cuda7softmax15SoftmaxWarpImplI10SimpleLoadI6__halffE11SimpleStoreIS4_fEfLi1ELi1ELi32ELi2ELb1ELNS1_9AlgorithmE0EEEvT_T0_ll,"a",@progbits
	.sectionflags	@""
	.align	4
.nv.constant0._ZN7oneflow4cuda7softmax15SoftmaxWarpImplI10SimpleLoadI6__halffE11SimpleStoreIS4_fEfLi1ELi1ELi32ELi2ELb1ELNS1_9AlgorithmE0EEEvT_T0_ll:
	.zero		944


//--------------------- .nv.constant0._ZN7oneflow4cuda7softmax15SoftmaxWarpImplI10SimpleLoadI6__halffE11SimpleStoreIS4_fEfLi1ELi1ELi32ELi2ELb0ELNS1_9AlgorithmE0EEEvT_T0_ll --------------------------
	.section	.nv.constant0._ZN7oneflow4cuda7softmax15SoftmaxWarpImplI10SimpleLoadI6__halffE11SimpleStoreIS4_fEfLi1ELi1ELi32ELi2ELb0ELNS1_9AlgorithmE0EEEvT_T0_ll,"a",@progbits
	.sectionflags	@""
	.align	4
.nv.constant0._ZN7oneflow4cuda7softmax15SoftmaxWarpImplI10SimpleLoadI6__halffE11SimpleStoreIS4_fEfLi1ELi1ELi32ELi2ELb0ELNS1_9AlgorithmE0EEEvT_T0_ll:
	.zero		944


//--------------------- .nv.constant0._ZN7oneflow4cuda7softmax15SoftmaxWarpImplI10SimpleLoadI6__halffE11SimpleStoreIS4_fEfLi1ELi1ELi16ELi1ELb1ELNS1_9AlgorithmE0EEEvT_T0_ll --------------------------
	.section	.nv.constant0._ZN7oneflow4cuda7softmax15SoftmaxWarpImplI10SimpleLoadI6__halffE11SimpleStoreIS4_fEfLi1ELi1ELi16ELi1ELb1ELNS1_9AlgorithmE0EEEvT_T0_ll,"a",@progbits
	.sectionflags	@""
	.align	4
.nv.constant0._ZN7oneflow4cuda7softmax15SoftmaxWarpImplI10SimpleLoadI6__halffE11SimpleStoreIS4_fEfLi1ELi1ELi16ELi1ELb1ELNS1_9AlgorithmE0EEEvT_T0_ll:
	.zero		944


//--------------------- .nv.constant0._ZN7oneflow4cuda7softmax15SoftmaxWarpImplI10SimpleLoadI6__halffE11SimpleStoreIS4_fEfLi1ELi1ELi16ELi1ELb0ELNS1_9AlgorithmE0EEEvT_T0_ll --------------------------
	.section	.nv.constant0._ZN7oneflow4cuda7softmax15SoftmaxWarpImplI10SimpleLoadI6__halffE11SimpleStoreIS4_fEfLi1ELi1ELi16ELi1ELb0ELNS1_9AlgorithmE0EEEvT_T0_ll,"a",@progbits
	.sectionflags	@""
	.align	4
.nv.constant0._ZN7oneflow4cuda7softmax15SoftmaxWarpImplI10SimpleLoadI6__halffE11SimpleStoreIS4_fEfLi1ELi1ELi16ELi1ELb0ELNS1_9AlgorithmE0EEEvT_T0_ll:
	.zero		944


//--------------------- .nv.constant0._ZN7oneflow4cuda7softmax15SoftmaxWarpImplI10SimpleLoadI6__halffE11SimpleStoreIS4_fEfLi1ELi1ELi16ELi2ELb1ELNS1_9AlgorithmE0EEEvT_T0_ll --------------------------
	.section	.nv.constant0._ZN7oneflow4cuda7softmax15SoftmaxWarpImplI10SimpleLoadI6__halffE11SimpleStoreIS4_fEfLi1ELi1ELi16ELi2ELb1ELNS1_9AlgorithmE0EEEvT_T0_ll,"a",@progbits
	.sectionflags	@""
	.align	4
.nv.constant0._ZN7oneflow4cuda7softmax15SoftmaxWarpImplI10SimpleLoadI6__halffE11SimpleStoreIS4_fEfLi1ELi1ELi16ELi2ELb1ELNS1_9AlgorithmE0EEEvT_T0_ll:
	.zero		944


//--------------------- .nv.constant0._ZN7oneflow4cuda7softmax15SoftmaxWarpImplI10SimpleLoadI6__halffE11SimpleStoreIS4_fEfLi1ELi1ELi16ELi2ELb0ELNS1_9AlgorithmE0EEEvT_T0_ll --------------------------
	.section	.nv.constant0._ZN7oneflow4cuda7softmax15SoftmaxWarpImplI10SimpleLoadI6__halffE11SimpleStoreIS4_fEfLi1ELi1ELi16ELi2ELb0ELNS1_9AlgorithmE0EEEvT_T0_ll,"a",@progbits
	.sectionflags	@""
	.align	4
.nv.constant0._ZN7oneflow4cuda7softmax15SoftmaxWarpImplI10SimpleLoadI6__halffE11SimpleStoreIS4_fEfLi1ELi1ELi16ELi2ELb0ELNS1_9AlgorithmE0EEEvT_T0_ll:
	.zero		944


//--------------------- .nv.constant0._ZN7oneflow4cuda7softmax15SoftmaxWarpImplI10SimpleLoadI6__halffE11SimpleStoreIS4_fEfLi1ELi1ELi8ELi1ELb1ELNS1_9AlgorithmE0EEEvT_T0_ll --------------------------
	.section	.nv.constant0._ZN7oneflow4cuda7softmax15SoftmaxWarpImplI10SimpleLoadI6__halffE11SimpleStoreIS4_fEfLi1ELi1ELi8ELi1ELb1ELNS1_9AlgorithmE0EEEvT_T0_ll,"a",@progbits
	.sectionflags	@""
	.align	4
.nv.constant0._ZN7oneflow4cuda7softmax15SoftmaxWarpImplI10SimpleLoadI6__halffE11SimpleStoreIS4_fEfLi1ELi1ELi8ELi1ELb1ELNS1_9AlgorithmE0EEEvT_T0_ll:
	.zero		944


//--------------------- .nv.constant0._ZN7oneflow4cuda7softmax15SoftmaxWarpImplI10SimpleLoadI6__halffE11SimpleStoreIS4_fEfLi1ELi1ELi8ELi1ELb0ELNS1_9AlgorithmE0EEEvT_T0_ll --------------------------
	.section	.nv.constant0._ZN7oneflow4cuda7softmax15SoftmaxWarpImplI10SimpleLoadI6__halffE11SimpleStoreIS4_fEfLi1ELi1ELi8ELi1ELb0ELNS1_9AlgorithmE0EEEvT_T0_ll,"a",@progbits
	.sectionflags	@""
	.align	4
.nv.constant0._ZN7oneflow4cuda7softmax15SoftmaxWarpImplI10SimpleLoadI6__halffE11SimpleStoreIS4_fEfLi1ELi1ELi8ELi1ELb0ELNS1_9AlgorithmE0EEEvT_T0_ll:
	.zero		944


//--------------------- .nv.constant0._ZN7oneflow4cuda7softmax15SoftmaxWarpImplI10SimpleLoadI6__halffE11SimpleStoreIS4_fEfLi1ELi1ELi8ELi2ELb1ELNS1_9AlgorithmE0EEEvT_T0_ll --------------------------
	.section	.nv.constant0._ZN7oneflow4cuda7softmax15SoftmaxWarpImplI10SimpleLoadI6__halffE11SimpleStoreIS4_fEfLi1ELi1ELi8ELi2ELb1ELNS1_9AlgorithmE0EEEvT_T0_ll,"a",@progbits
	.sectionflags	@""
	.align	4
.nv.constant0._ZN7oneflow4cuda7softmax15SoftmaxWarpImplI10SimpleLoadI6__halffE11SimpleStoreIS4_fEfLi1ELi1ELi8ELi2ELb1ELNS1_9AlgorithmE0EEEvT_T0_ll:
	.zero		944


//--------------------- .nv.constant0._ZN7oneflow4cuda7softmax15SoftmaxWarpImplI10SimpleLoadI6__halffE11SimpleStoreIS4_fEfLi1ELi1ELi8ELi2ELb0ELNS1_9AlgorithmE0EEEvT_T0_ll --------------------------
	.section	.nv.constant0._ZN7oneflow4cuda7softmax15SoftmaxWarpImplI10SimpleLoadI6__halffE11SimpleStoreIS4_fEfLi1ELi1ELi8ELi2ELb0ELNS1_9AlgorithmE0EEEvT_T0_ll,"a",@progbits
	.sectionflags	@""
	.align	4
.nv.constant0._ZN7oneflow4cuda7softmax15SoftmaxWarpImplI10SimpleLoadI6__halffE11SimpleStoreIS4_fEfLi1ELi1ELi8ELi2ELb0ELNS1_9AlgorithmE0EEEvT_T0_ll:
	.zero		944


//--------------------- .nv.constant0._ZN7oneflow4cuda7softmax15SoftmaxWarpImplI10SimpleLoadI6__halffE11SimpleStoreIS4_fEfLi1ELi1ELi4ELi1ELb1ELNS1_9AlgorithmE0EEEvT_T0_ll --------------------------
	.section	.nv.constant0._ZN7oneflow4cuda7softmax15SoftmaxWarpImplI10SimpleLoadI6__halffE11SimpleStoreIS4_fEfLi1ELi1ELi4ELi1ELb1ELNS1_9AlgorithmE0EEEvT_T0_ll,"a",@progbits
	.sectionflags	@""
	.align	4
.nv.constant0._ZN7oneflow4cuda7softmax15SoftmaxWarpImplI10SimpleLoadI6__halffE11SimpleStoreIS4_fEfLi1ELi1ELi4ELi1ELb1ELNS1_9AlgorithmE0EEEvT_T0_ll:
	.zero		944


//--------------------- .nv.constant0._ZN7oneflow4cuda7softmax15SoftmaxWarpImplI10SimpleLoadI6__halffE11SimpleStoreIS4_fEfLi1ELi1ELi4ELi1ELb0ELNS1_9AlgorithmE0EEEvT_T0_ll --------------------------
	.section	.nv.constant0._ZN7oneflow4cuda7softmax15SoftmaxWarpImplI10SimpleLoadI6__halffE11SimpleStoreIS4_fEfLi1ELi1ELi4ELi1ELb0ELNS1_9AlgorithmE0EEEvT_T0_ll,"a",@progbits
	.sectionflags	@""
	.align	4
.nv.constant0._ZN7oneflow4cuda7softmax15SoftmaxWarpImplI10SimpleLoadI6__halffE11SimpleStoreIS4_fEfLi1ELi1ELi4ELi1ELb0ELNS1_9AlgorithmE0EEEvT_T0_ll:
	.zero		944


//--------------------- .nv.constant0._ZN7oneflow4cuda7softmax15SoftmaxWarpImplI10SimpleLoadI6__halffE11SimpleStoreIS4_fEfLi1ELi1ELi4ELi2ELb1ELNS1_9AlgorithmE0EEEvT_T0_ll --------------------------
	.section	.nv.constant0._ZN7oneflow4cuda7softmax15SoftmaxWarpImplI10SimpleLoadI6__halffE11SimpleStoreIS4_fEfLi1ELi1ELi4ELi2ELb1ELNS1_9AlgorithmE0EEEvT_T0_ll,"a",@progbits
	.sectionflags	@""
	.align	4
.nv.constant0._ZN7oneflow4cuda7softmax15SoftmaxWarpImplI10SimpleLoadI6__halffE11SimpleStoreIS4_fEfLi1ELi1ELi4ELi2ELb1ELNS1_9AlgorithmE0EEEvT_T0_ll:
	.zero		944


//--------------------- .nv.constant0._ZN7oneflow4cuda7softmax15SoftmaxWarpImplI10SimpleLoadI6__halffE11SimpleStoreIS4_fEfLi1ELi1ELi4ELi2ELb0ELNS1_9AlgorithmE0EEEvT_T0_ll --------------------------
	.section	.nv.constant0._ZN7oneflow4cuda7softmax15SoftmaxWarpImplI10SimpleLoadI6__halffE11SimpleStoreIS4_fEfLi1ELi1ELi4ELi2ELb0ELNS1_9AlgorithmE0EEEvT_T0_ll,"a",@progbits
	.sectionflags	@""
	.align	4
.nv.constant0._ZN7oneflow4cuda7softmax15SoftmaxWarpImplI10SimpleLoadI6__halffE11SimpleStoreIS4_fEfLi1ELi1ELi4ELi2ELb0ELNS1_9AlgorithmE0EEEvT_T0_ll:
	.zero		944


//--------------------- .nv.constant0._ZN7oneflow4cuda7softmax15SoftmaxWarpImplI10SimpleLoadI6__halffE11SimpleStoreIS4_fEfLi1ELi1ELi2ELi1ELb1ELNS1_9AlgorithmE0EEEvT_T0_ll --------------------------
	.section	.nv.constant0._ZN7oneflow4cuda7softmax15SoftmaxWarpImplI10SimpleLoadI6__halffE11SimpleStoreIS4_fEfLi1ELi1ELi2ELi1ELb1ELNS1_9AlgorithmE0EEEvT_T0_ll,"a",@progbits
	.sectionflags	@""
	.align	4
.nv.constant0._ZN7oneflow4cuda7softmax15SoftmaxWarpImplI10SimpleLoadI6__halffE11SimpleStoreIS4_fEfLi1ELi1ELi2ELi1ELb1ELNS1_9AlgorithmE0EEEvT_T0_ll:
	.zero		944


//--------------------- .nv.constant0._ZN7oneflow4cuda7softmax15SoftmaxWarpImplI10SimpleLoadI6__halffE11SimpleStoreIS4_fEfLi1ELi1ELi2ELi1ELb0ELNS1_9AlgorithmE0EEEvT_T0_ll --------------------------
	.section	.nv.constant0._ZN7oneflow4cuda7softmax15SoftmaxWarpImplI10SimpleLoadI6__halffE11SimpleStoreIS4_fEfLi1ELi1ELi2ELi1ELb0ELNS1_9AlgorithmE0EEEvT_T0_ll,"a",@progbits
	.sectionflags	@""
	.align	4
.nv.constant0._ZN7oneflow4cuda7softmax15SoftmaxWarpImplI10SimpleLoadI6__halffE11SimpleStoreIS4_fEfLi1ELi1ELi2ELi1ELb0ELNS1_9AlgorithmE0EEEvT_T0_ll:
	.zero		944


//--------------------- .nv.constant0._ZN7oneflow4cuda7softmax15SoftmaxWarpImplI10SimpleLoadI6__halffE11SimpleStoreIS4_fEfLi1ELi1ELi2ELi2ELb1ELNS1_9AlgorithmE0EEEvT_T0_ll --------------------------
	.section	.nv.constant0._ZN7oneflow4cuda7softmax15SoftmaxWarpImplI10SimpleLoadI6__halffE11SimpleStoreIS4_fEfLi1ELi1ELi2ELi2ELb1ELNS1_9AlgorithmE0EEEvT_T0_ll,"a",@progbits
	.sectionflags	@""
	.align	4
.nv.constant0._ZN7oneflow4cuda7softmax15SoftmaxWarpImplI10SimpleLoadI6__halffE11SimpleStoreIS4_fEfLi1ELi1ELi2ELi2ELb1ELNS1_9AlgorithmE0EEEvT_T0_ll:
	.zero		944


//--------------------- .nv.constant0._ZN7oneflow4cuda7softmax15SoftmaxWarpImplI10SimpleLoadI6__halffE11SimpleStoreIS4_fEfLi1ELi1ELi2ELi2ELb0ELNS1_9AlgorithmE0EEEvT_T0_ll --------------------------
	.section	.nv.constant0._ZN7oneflow4cuda7softmax15SoftmaxWarpImplI10SimpleLoadI6__halffE11SimpleStoreIS4_fEfLi1ELi1ELi2ELi2ELb0ELNS1_9AlgorithmE0EEEvT_T0_ll,"a",@progbits
	.sectionflags	@""
	.align	4
.nv.constant0._ZN7oneflow4cuda7softmax15SoftmaxWarpImplI10SimpleLoadI6__halffE11SimpleStoreIS4_fEfLi1ELi1ELi2ELi2ELb0ELNS1_9AlgorithmE0EEEvT_T0_ll:
	.zero		944


//--------------------- .nv.constant0._ZN7oneflow4cuda7softmax15SoftmaxWarpImplI10SimpleLoadI6__halffE11SimpleStoreIS4_fEfLi1ELi1ELi1ELi1ELb1ELNS1_9AlgorithmE0EEEvT_T0_ll --------------------------
	.section	.nv.constant0._ZN7oneflow4cuda7softmax15SoftmaxWarpImplI10SimpleLoadI6__halffE11SimpleStoreIS4_fEfLi1ELi1ELi1ELi1ELb1ELNS1_9AlgorithmE0EEEvT_T0_ll,"a",@progbits
	.sectionflags	@""
	.align	4
.nv.constant0._ZN7oneflow4cuda7softmax15SoftmaxWarpImplI10SimpleLoadI6__halffE11SimpleStoreIS4_fEfLi1ELi1ELi1ELi1ELb1ELNS1_9AlgorithmE0EEEvT_T0_ll:
	.zero		944


//--------------------- .nv.constant0._ZN7oneflow4cuda7softmax15SoftmaxWarpImplI10SimpleLoadI6__halffE11SimpleStoreIS4_fEfLi1ELi1ELi1ELi1ELb0ELNS1_9AlgorithmE0EEEvT_T0_ll --------------------------
	.section	.nv.constant0._ZN7oneflow4cuda7softmax15SoftmaxWarpImplI10SimpleLoadI6__halffE11SimpleStoreIS4_fEfLi1ELi1ELi1ELi1ELb0ELNS1_9AlgorithmE0EEEvT_T0_ll,"a",@progbits
	.sectionflags	@""
	.align	4
.nv.constant0._ZN7oneflow4cuda7softmax15SoftmaxWarpImplI10SimpleLoadI6__halffE11SimpleStoreIS4_fEfLi1ELi1ELi1ELi1ELb0ELNS1_9AlgorithmE0EEEvT_T0_ll:
	.zero		944


//--------------------- .nv.constant0._ZN7oneflow4cuda7softmax15SoftmaxWarpImplI10SimpleLoadI6__halffE11SimpleStoreIS4_fEfLi1ELi1ELi1ELi2ELb1ELNS1_9AlgorithmE0EEEvT_T0_ll --------------------------
	.section	.nv.constant0._ZN7oneflow4cuda7softmax15SoftmaxWarpImplI10SimpleLoadI6__halffE11SimpleStoreIS4_fEfLi1ELi1ELi1ELi2ELb1ELNS1_9AlgorithmE0EEEvT_T0_ll,"a",@progbits
	.sectionflags	@""
	.align	4
.nv.constant0._ZN7oneflow4cuda7softmax15SoftmaxWarpImplI10SimpleLoadI6__halffE11SimpleStoreIS4_fEfLi1ELi1ELi1ELi2ELb1ELNS1_9AlgorithmE0EEEvT_T0_ll:
	.zero		944


//--------------------- .nv.constant0._ZN7oneflow4cuda7softmax15SoftmaxWarpImplI10SimpleLoadI6__halffE11SimpleStoreIS4_fEfLi1ELi1ELi1ELi2ELb0ELNS1_9AlgorithmE0EEEvT_T0_ll --------------------------
	.section	.nv.constant0._ZN7oneflow4cuda7softmax15SoftmaxWarpImplI10SimpleLoadI6__halffE11SimpleStoreIS4_fEfLi1ELi1ELi1ELi2ELb0ELNS1_9AlgorithmE0EEEvT_T0_ll,"a",@progbits
	.sectionflags	@""
	.align	4
.nv.constant0._ZN7oneflow4cuda7softmax15SoftmaxWarpImplI10SimpleLoadI6__halffE11SimpleStoreIS4_fEfLi1ELi1ELi1ELi2ELb0ELNS1_9AlgorithmE0EEEvT_T0_ll:
	.zero		944


//--------------------- .nv.constant0._ZN7oneflow4cuda7softmax15SoftmaxWarpImplI10SimpleLoadI6__halffE11SimpleStoreIS4_fEfLi2ELi32ELi32ELi1ELb1ELNS1_9AlgorithmE0EEEvT_T0_ll --------------------------
	.section	.nv.constant0._ZN7oneflow4cuda7softmax15SoftmaxWarpImplI10SimpleLoadI6__halffE11SimpleStoreIS4_fEfLi2ELi32ELi32ELi1ELb1ELNS1_9AlgorithmE0EEEvT_T0_ll,"a",@progbits
	.sectionflags	@""
	.align	4
.nv.constant0._ZN7oneflow4cuda7softmax15SoftmaxWarpImplI10SimpleLoadI6__halffE11SimpleStoreIS4_fEfLi2ELi32ELi32ELi1ELb1ELNS1_9AlgorithmE0EEEvT_T0_ll:
	.zero		944


//--------------------- .nv.constant0._ZN7oneflow4cuda7softmax15SoftmaxWarpImplI10SimpleLoadI6__halffE11SimpleStoreIS4_fEfLi2ELi32ELi32ELi1ELb0ELNS1_9AlgorithmE0EEEvT_T0_ll --------------------------
	.section	.nv.constant0._ZN7oneflow4cuda7softmax15SoftmaxWarpImplI10SimpleLoadI6__halffE11SimpleStoreIS4_fEfLi2ELi32ELi32ELi1ELb0ELNS1_9AlgorithmE0EEEvT_T0_ll,"a",@progbits
	.sectionflags	@""
	.align	4
.nv.constant0._ZN7oneflow4cuda7softmax15SoftmaxWarpImplI10SimpleLoadI6__halffE11SimpleStoreIS4_fEfLi2ELi32ELi32ELi1ELb0ELNS1_9AlgorithmE0EEEvT_T0_ll:
	.zero		944


//--------------------- .nv.constant0._ZN7oneflow4cuda7softmax15SoftmaxWarpImplI10SimpleLoadI6__halffE11SimpleStoreIS4_fEfLi2ELi30ELi32ELi1ELb1ELNS1_9AlgorithmE0EEEvT_T0_ll --------------------------
	.section	.nv.constant0._ZN7oneflow4cuda7softmax15SoftmaxWarpImplI10SimpleLoadI6__halffE11SimpleStoreIS4_fEfLi2ELi30ELi32ELi1ELb1ELNS1_9AlgorithmE0EEEvT_T0_ll,"a",@progbits
	.sectionflags	@""
	.align	4
.nv.constant0._ZN7oneflow4cuda7softmax15SoftmaxWarpImplI10SimpleLoadI6__halffE11SimpleStoreIS4_fEfLi2ELi30ELi32ELi1ELb1ELNS1_9AlgorithmE0EEEvT_T0_ll:
	.zero		944


//--------------------- .nv.constant0._ZN7oneflow4cuda7softmax15SoftmaxWarpImplI10SimpleLoadI6__halffE11SimpleStoreIS4_fEfLi2ELi30ELi32ELi1ELb0ELNS1_9AlgorithmE0EEEvT_T0_ll --------------------------
	.section	.nv.constant0._ZN7oneflow4cuda7softmax15SoftmaxWarpImplI10SimpleLoadI6__halffE11SimpleStoreIS4_fEfLi2ELi30ELi32ELi1ELb0ELNS1_9AlgorithmE0EEEvT_T0_ll,"a",@progbits
	.sectionflags	@""
	.align	4
.nv.constant0._ZN7oneflow4cuda7softmax15SoftmaxWarpImplI10SimpleLoadI6__halffE11SimpleStoreIS4_fEfLi2ELi30ELi32ELi1ELb0ELNS1_9AlgorithmE0EEEvT_T0_ll:
	.zero		944


//--------------------- .nv.constant0._ZN7oneflow4cuda7softmax15SoftmaxWarpImplI10SimpleLoadI6__halffE11SimpleStoreIS4_fEfLi2ELi28ELi32ELi1ELb1ELNS1_9AlgorithmE0EEEvT_T0_ll --------------------------
	.section	.nv.constant0._ZN7oneflow4cuda7softmax15SoftmaxWarpImplI10SimpleLoadI6__halffE11SimpleStoreIS4_fEfLi2ELi28ELi32ELi1ELb1ELNS1_9AlgorithmE0EEEvT_T0_ll,"a",@progbits
	.sectionflags	@""
	.align	4
.nv.constant0._ZN7oneflow4cuda7softmax15SoftmaxWarpImplI10SimpleLoadI6__halffE11SimpleStoreIS4_fEfLi2ELi28ELi32ELi1ELb1ELNS1_9AlgorithmE0EEEvT_T0_ll:
	.zero		944


//--------------------- .nv.constant0._ZN7oneflow4cuda7softmax15SoftmaxWarpImplI10SimpleLoadI6__halffE11SimpleStoreIS4_fEfLi2ELi28ELi32ELi1ELb0ELNS1_9AlgorithmE0EEEvT_T0_ll --------------------------
	.section	.nv.constant0._ZN7oneflow4cuda7softmax15SoftmaxWarpImplI10SimpleLoadI6__halffE11SimpleStoreIS4_fEfLi2ELi28ELi32ELi1ELb0ELNS1_9AlgorithmE0EEEvT_T0_ll,"a",@progbits
	.sectionflags	@""
	.align	4
.nv.constant0._ZN7oneflow4cuda7softmax15SoftmaxWarpImplI10SimpleLoadI6__halffE11SimpleStoreIS4_fEfLi2ELi28ELi32ELi1ELb0ELNS1_9AlgorithmE0EEEvT_T0_ll:
	.zero		944


//--------------------- .nv.constant0._ZN7oneflow4cuda7softmax15SoftmaxWarpImplI10SimpleLoadI6__halffE11SimpleStoreIS4_fEfLi2ELi26ELi32ELi1ELb1ELNS1_9AlgorithmE0EEEvT_T0_ll --------------------------
	.section	.nv.constant0._ZN7oneflow4cuda7softmax15SoftmaxWarpImplI10SimpleLoadI6__halffE11SimpleStoreIS4_fEfLi2ELi26ELi32ELi1ELb1ELNS1_9AlgorithmE0EEEvT_T0_ll,"a",@progbits
	.sectionflags	@""
	.align	4
.nv.constant0._ZN7oneflow4cuda7softmax15SoftmaxWarpImplI10SimpleLoadI6__halffE11SimpleStoreIS4_fEfLi2ELi26ELi32ELi1ELb1ELNS1_9AlgorithmE0EEEvT_T0_ll:
	.zero		944


//--------------------- .nv.constant0._ZN7oneflow4cuda7softmax15SoftmaxWarpImplI10SimpleLoadI6__halffE11SimpleStoreIS4_fEfLi2ELi26ELi32ELi1ELb0ELNS1_9AlgorithmE0EEEvT_T0_ll --------------------------
	.section	.nv.constant0._ZN7oneflow4cuda7softmax15SoftmaxWarpImplI10SimpleLoadI6__halffE11SimpleStoreIS4_fEfLi2ELi26ELi32ELi1ELb0ELNS1_9AlgorithmE0EEEvT_T0_ll,"a",@progbits
	.sectionflags	@""
	.align	4
.nv.constant0._ZN7oneflow4cuda7softmax15SoftmaxWarpImplI10SimpleLoadI6__halffE11SimpleStoreIS4_fEfLi2ELi26ELi32ELi1ELb0ELNS1_9AlgorithmE0EEEvT_T0_ll:
	.zero		944


//--------------------- .nv.constant0._ZN7oneflow4cuda7softmax15SoftmaxWarpImplI10SimpleLoadI6__halffE11SimpleStoreIS4_fEfLi2ELi24ELi32ELi1ELb1ELNS1_9AlgorithmE0EEEvT_T0_ll --------------------------
	.section	.nv.constant0._ZN7oneflow4cuda7softmax15SoftmaxWarpImplI10SimpleLoadI6__halffE11SimpleStoreIS4_fEfLi2ELi24ELi32ELi1ELb1ELNS1_9AlgorithmE0EEEvT_T0_ll,"a",@progbits
	.sectionflags	@""
	.align	4
.nv.constant0._ZN7oneflow4cuda7softmax15SoftmaxWarpImplI10SimpleLoadI6__halffE11SimpleStoreIS4_fEfLi2ELi24ELi32ELi1ELb1ELNS1_9AlgorithmE0EEEvT_T0_ll:
	.zero		944


//--------------------- .nv.constant0._ZN7oneflow4cuda7softmax15SoftmaxWarpImplI10SimpleLoadI6__halffE11SimpleStoreIS4_fEfLi2ELi24ELi32ELi1ELb0ELNS1_9AlgorithmE0EEEvT_T0_ll --------------------------
	.section	.nv.constant0._ZN7oneflow4cuda7softmax15SoftmaxWarpImplI10SimpleLoadI6__halffE11SimpleStoreIS4_fEfLi2ELi24ELi32ELi1ELb0ELNS1_9AlgorithmE0EEEvT_T0_ll,"a",@progbits
	.sectionflags	@""
	.align	4
.nv.constant0._ZN7oneflow4cuda7softmax15SoftmaxWarpImplI10SimpleLoadI6__halffE11SimpleStoreIS4_fEfLi2ELi24ELi32ELi1ELb0ELNS1_9AlgorithmE0EEEvT_T0_ll:
	.zero		944


//--------------------- .nv.constant0._ZN7oneflow4cuda7softmax15SoftmaxWarpImplI10SimpleLoadI6__halffE11SimpleStoreIS4_fEfLi2ELi22ELi32ELi1ELb1ELNS1_9AlgorithmE0EEEvT_T0_ll --------------------------
	.section	.nv.constant0._ZN7oneflow4cuda7softmax15SoftmaxWarpImplI10SimpleLoadI6__halffE11SimpleStoreIS4_fEfLi2ELi22ELi32ELi1ELb1ELNS1_9AlgorithmE0EEEvT_T0_ll,"a",@progbits
	.sectionflags	@""
	.align	4
.nv.constant0._ZN7oneflow4cuda7softmax15SoftmaxWarpImplI10SimpleLoadI6__halffE11SimpleStoreIS4_fEfLi2ELi22ELi32ELi1ELb1ELNS1_9AlgorithmE0EEEvT_T0_ll:
	.zero		944


//--------------------- .nv.constant0._ZN7oneflow4cuda7softmax15SoftmaxWarpImplI10SimpleLoadI6__halffE11SimpleStoreIS4_fEfLi2ELi22ELi32ELi1ELb0ELNS1_9AlgorithmE0EEEvT_T0_ll --------------------------
	.section	.nv.constant0._ZN7oneflow4cuda7softmax15SoftmaxWarpImplI10SimpleLoadI6__halffE11SimpleStoreIS4_fEfLi2ELi22ELi32ELi1ELb0ELNS1_9AlgorithmE0EEEvT_T0_ll,"a",@progbits
	.sectionflags	@""
	.align	4
.nv.constant0._ZN7oneflow4cuda7softmax15SoftmaxWarpImplI10SimpleLoadI6__halffE11SimpleStoreIS4_fEfLi2ELi22ELi32ELi1ELb0ELNS1_9AlgorithmE0EEEvT_T0_ll:
	.zero		944


//--------------------- .nv.constant0._ZN7oneflow4cuda7softmax15SoftmaxWarpImplI10SimpleLoadI6__halffE11SimpleStoreIS4_fEfLi2ELi20ELi32ELi1ELb1ELNS1_9AlgorithmE0EEEvT_T0_ll --------------------------
	.section	.nv.constant0._ZN7oneflow4cuda7softmax15SoftmaxWarpImplI10SimpleLoadI6__halffE11SimpleStoreIS4_fEfLi2ELi20ELi32ELi1ELb1ELNS1_9AlgorithmE0EEEvT_T0_ll,"a",@progbits
	.sectionflags	@""
	.align	4
.nv.constant0._ZN7oneflow4cuda7softmax15SoftmaxWarpImplI10SimpleLoadI6__halffE11SimpleStoreIS4_fEfLi2ELi20ELi32ELi1ELb1ELNS1_9AlgorithmE0EEEvT_T0_ll:
	.zero		944


//--------------------- .nv.constant0._ZN7oneflow4cuda7softmax15SoftmaxWarpImplI10SimpleLoadI6__halffE11SimpleStoreIS4_fEfLi2ELi20ELi32ELi1ELb0ELNS1_9AlgorithmE0EEEvT_T0_ll --------------------------
	.section	.nv.constant0._ZN7oneflow4cuda7softmax15SoftmaxWarpImplI10SimpleLoadI6__halffE11SimpleStoreIS4_fEfLi2ELi20ELi32ELi1ELb0ELNS1_9AlgorithmE0EEEvT_T0_ll,"a",@progbits
	.sectionflags	@""
	.align	4
.nv.constant0._ZN7oneflow4cuda7softmax15SoftmaxWarpImplI10SimpleLoadI6__halffE11SimpleStoreIS4_fEfLi2ELi20ELi32ELi1ELb0ELNS1_9AlgorithmE0EEEvT_T0_ll:
	.zero		944


//--------------------- .nv.constant0._ZN7oneflow4cuda7softmax15SoftmaxWarpImplI10SimpleLoadI6__halffE11SimpleStoreIS4_fEfLi2ELi18ELi32ELi1ELb1ELNS1_9AlgorithmE0EEEvT_T0_ll --------------------------
	.section	.nv.constant0._ZN7oneflow4cuda7softmax15SoftmaxWarpImplI10SimpleLoadI6__halffE11SimpleStoreIS4_fEfLi2ELi18ELi32ELi1ELb1ELNS1_9AlgorithmE0EEEvT_T0_ll,"a",@progbits
	.sectionflags	@""
	.align	4
.nv.constant0._ZN7oneflow4cuda7softmax15SoftmaxWarpImplI10SimpleLoadI6__halffE11SimpleStoreIS4_fEfLi2ELi18ELi32ELi1ELb1ELNS1_9AlgorithmE0EEEvT_T0_ll:
	.zero		944


//--------------------- .nv.constant0._ZN7oneflow4cuda7softmax15SoftmaxWarpImplI10SimpleLoadI6__halffE11SimpleStoreIS4_fEfLi2ELi18ELi32ELi1ELb0ELNS1_9AlgorithmE0EEEvT_T0_ll --------------------------
	.section	.nv.constant0._ZN7oneflow4cuda7softmax15SoftmaxWarpImplI10SimpleLoadI6__halffE11SimpleStoreIS4_fEfLi2ELi18ELi32ELi1ELb0ELNS1_9AlgorithmE0EEEvT_T0_ll,"a",@progbits
	.sectionflags	@""
	.align	4
.nv.constant0._ZN7oneflow4cuda7softmax15SoftmaxWarpImplI10SimpleLoadI6__halffE11SimpleStoreIS4_fEfLi2ELi18ELi32ELi1ELb0ELNS1_9AlgorithmE0EEEvT_T0_ll:
	.zero		944


//--------------------- .nv.constant0._ZN7oneflow4cuda7softmax15SoftmaxWarpImplI10SimpleLoadI6__halffE11SimpleStoreIS4_fEfLi2ELi16ELi32ELi1ELb1ELNS1_9AlgorithmE0EEEvT_T0_ll --------------------------
	.section	.nv.constant0._ZN7oneflow4cuda7softmax15SoftmaxWarpImplI10SimpleLoadI6__halffE11SimpleStoreIS4_fEfLi2ELi16ELi32ELi1ELb1ELNS1_9AlgorithmE0EEEvT_T0_ll,"a",@progbits
	.sectionflags	@""
	.align	4
.nv.constant0._ZN7oneflow4cuda7softmax15SoftmaxWarpImplI10SimpleLoadI6__halffE11SimpleStoreIS4_fEfLi2ELi16ELi32ELi1ELb1ELNS1_9AlgorithmE0EEEvT_T0_ll:
	.zero		944


//--------------------- .nv.constant0._ZN7oneflow4cuda7softmax15SoftmaxWarpImplI10SimpleLoadI6__halffE11SimpleStoreIS4_fEfLi2ELi16ELi32ELi1ELb0ELNS1_9AlgorithmE0EEEvT_T0_ll --------------------------
	.section	.nv.constant0._ZN7oneflow4cuda7softmax15SoftmaxWarpImplI10SimpleLoadI6__halffE11SimpleStoreIS4_fEfLi2ELi16ELi32ELi1ELb0ELNS1_9AlgorithmE0EEEvT_T0_ll,"a",@progbits
	.sectionflags	@""
	.align	4
.nv.constant0._ZN7oneflow4cuda7softmax15SoftmaxWarpImplI10SimpleLoadI6__halffE11SimpleStoreIS4_fEfLi2ELi16ELi32ELi1ELb0ELNS1_9AlgorithmE0EEEvT_T0_ll:
	.zero		944


//--------------------- .nv.constant0._ZN7oneflow4cuda7softmax15SoftmaxWarpImplI10SimpleLoadI6__halffE11SimpleStoreIS4_fEfLi2ELi14ELi32ELi1ELb1ELNS1_9AlgorithmE0EEEvT_T0_ll --------------------------
	.section	.nv.constant0._ZN7oneflow4cuda7softmax15SoftmaxWarpImplI10SimpleLoadI6__halffE11SimpleStoreIS4_fEfLi2ELi14ELi32ELi1ELb1ELNS1_9AlgorithmE0EEEvT_T0_ll,"a",@progbits
	.sectionflags	@""
	.align	4
.nv.constant0._ZN7oneflow4cuda7softmax15SoftmaxWarpImplI10SimpleLoadI6__halffE11SimpleStoreIS4_fEfLi2ELi14ELi32ELi1ELb1ELNS1_9AlgorithmE0EEEvT_T0_ll:
	.zero		944


//--------------------- .nv.constant0._ZN7oneflow4cuda7softmax15SoftmaxWarpImplI10SimpleLoadI6__halffE11SimpleStoreIS4_fEfLi2ELi14ELi32ELi1ELb0ELNS1_9AlgorithmE0EEEvT_T0_ll --------------------------
	.section	.nv.constant0._ZN7oneflow4cuda7softmax15SoftmaxWarpImplI10SimpleLoadI6__halffE11SimpleStoreIS4_fEfLi2ELi14ELi32ELi1ELb0ELNS1_9AlgorithmE0EEEvT_T0_ll,"a",@progbits
	.sectionflags	@""
	.align	4
.nv.constant0._ZN7oneflow4cuda7softmax15SoftmaxWarpImplI10SimpleLoadI6__halffE11SimpleStoreIS4_fEfLi2ELi14ELi32ELi1ELb0ELNS1_9AlgorithmE0EEEvT_T0_ll:
	.zero		944


//--------------------- .nv.constant0._ZN7oneflow4cuda7softmax15SoftmaxWarpImplI10SimpleLoadI6__halffE11SimpleStoreIS4_fEfLi2ELi12ELi32ELi1ELb1ELNS1_9AlgorithmE0EEEvT_T0_ll --------------------------
	.section	.nv.constant0._ZN7oneflow4cuda7softmax15SoftmaxWarpImplI10SimpleLoadI6__halffE11SimpleStoreIS4_fEfLi2ELi12ELi32ELi1ELb1ELNS1_9AlgorithmE0EEEvT_T0_ll,"a",@progbits
	.sectionflags	@""
	.align	4
.nv.constant0._ZN7oneflow4cuda7softmax15SoftmaxWarpImplI10SimpleLoadI6__halffE11SimpleStoreIS4_fEfLi2ELi12ELi32ELi1ELb1ELNS1_9AlgorithmE0EEEvT_T0_ll:
	.zero		944


//--------------------- .nv.constant0._ZN7oneflow4cuda7softmax15SoftmaxWarpImplI10SimpleLoadI6__halffE11SimpleStoreIS4_fEfLi2ELi12ELi32ELi1ELb0ELNS1_9AlgorithmE0EEEvT_T0_ll --------------------------
	.section	.nv.constant0._ZN7oneflow4cuda7softmax15SoftmaxWarpImplI10SimpleLoadI6__halffE11SimpleStoreIS4_fEfLi2ELi12ELi32ELi1ELb0ELNS1_9AlgorithmE0EEEvT_T0_ll,"a",@progbits
	.sectionflags	@""
	.align	4
.nv.constant0._ZN7oneflow4cuda7softmax15SoftmaxWarpImplI10SimpleLoadI6__halffE11SimpleStoreIS4_fEfLi2ELi12ELi32ELi1ELb0ELNS1_9AlgorithmE0EEEvT_T0_ll:
	.zero		944


//--------------------- .nv.constant0._ZN7oneflow4cuda7softmax15SoftmaxWarpImplI10SimpleLoadI6__halffE11SimpleStoreIS4_fEfLi2ELi10ELi32ELi1ELb1ELNS1_9AlgorithmE0EEEvT_T0_ll --------------------------
	.section	.nv.constant0._ZN7oneflow4cuda7softmax15SoftmaxWarpImplI10SimpleLoadI6__halffE11SimpleStoreIS4_fEfLi2ELi10ELi32ELi1ELb1ELNS1_9AlgorithmE0EEEvT_T0_ll,"a",@progbits
	.sectionflags	@""
	.align	4
.nv.constant0._ZN7oneflow4cuda7softmax15SoftmaxWarpImplI10SimpleLoadI6__halffE11SimpleStoreIS4_fEfLi2ELi10ELi32ELi1ELb1ELNS1_9AlgorithmE0EEEvT_T0_ll:
	.zero		944


//--------------------- .nv.constant0._ZN7oneflow4cuda7softmax15SoftmaxWarpImplI10SimpleLoadI6__halffE11SimpleStoreIS4_fEfLi2ELi10ELi32ELi1ELb0ELNS1_9AlgorithmE0EEEvT_T0_ll --------------------------
	.section	.nv.constant0._ZN7oneflow4cuda7softmax15SoftmaxWarpImplI10SimpleLoadI6__halffE11SimpleStoreIS4_fEfLi2ELi10ELi32ELi1ELb0ELNS1_9AlgorithmE0EEEvT_T0_ll,"a",@progbits
	.sectionflags	@""
	.align	4
.nv.constant0._ZN7oneflow4cuda7softmax15SoftmaxWarpImplI10SimpleLoadI6__halffE11SimpleStoreIS4_fEfLi2ELi10ELi32ELi1ELb0ELNS1_9AlgorithmE0EEEvT_T0_ll:
	.zero		944


//--------------------- .nv.constant0._ZN7oneflow4cuda7softmax15SoftmaxWarpImplI10SimpleLoadI6__halffE11SimpleStoreIS4_fEfLi2ELi8ELi32ELi1ELb1ELNS1_9AlgorithmE0EEEvT_T0_ll --------------------------
	.section	.nv.constant0._ZN7oneflow4cuda7softmax15SoftmaxWarpImplI10SimpleLoadI6__halffE11SimpleStoreIS4_fEfLi2ELi8ELi32ELi1ELb1ELNS1_9AlgorithmE0EEEvT_T0_ll,"a",@progbits
	.sectionflags	@""
	.align	4
.nv.constant0._ZN7oneflow4cuda7softmax15SoftmaxWarpImplI10SimpleLoadI6__halffE11SimpleStoreIS4_fEfLi2ELi8ELi32ELi1ELb1ELNS1_9AlgorithmE0EEEvT_T0_ll:
	.zero		944


//--------------------- .nv.constant0._ZN7oneflow4cuda7softmax15SoftmaxWarpImplI10SimpleLoadI6__halffE11SimpleStoreIS4_fEfLi2ELi8ELi32ELi1ELb0ELNS1_9AlgorithmE0EEEvT_T0_ll --------------------------
	.section	.nv.constant0._ZN7oneflow4cuda7softmax15SoftmaxWarpImplI10SimpleLoadI6__halffE11SimpleStoreIS4_fEfLi2ELi8ELi32ELi1ELb0ELNS1_9AlgorithmE0EEEvT_T0_ll,"a",@progbits
	.sectionflags	@""
	.align	4
.nv.constant0._ZN7oneflow4cuda7softmax15SoftmaxWarpImplI10SimpleLoadI6__halffE11SimpleStoreIS4_fEfLi2ELi8ELi32ELi1ELb0ELNS1_9AlgorithmE0EEEvT_T0_ll:
	.zero		944


//--------------------- .nv.constant0._ZN7oneflow4cuda7softmax15SoftmaxWarpImplI10SimpleLoadI6__halffE11SimpleStoreIS4_fEfLi2ELi6ELi32ELi1ELb1ELNS1_9AlgorithmE0EEEvT_T0_ll --------------------------
	.section	.nv.constant0._ZN7oneflow4cuda7softmax15SoftmaxWarpImplI10SimpleLoadI6__halffE11SimpleStoreIS4_fEfLi2ELi6ELi32ELi1ELb1ELNS1_9AlgorithmE0EEEvT_T0_ll,"a",@progbits
	.sectionflags	@""
	.align	4
.nv.constant0._ZN7oneflow4cuda7softmax15SoftmaxWarpImplI10SimpleLoadI6__halffE11SimpleStoreIS4_fEfLi2ELi6ELi32ELi1ELb1ELNS1_9AlgorithmE0EEEvT_T0_ll:
	.zero		944


//--------------------- .nv.constant0._ZN7oneflow4cuda7softmax15SoftmaxWarpImplI10SimpleLoadI6__halffE11SimpleStoreIS4_fEfLi2ELi6ELi32ELi1ELb0ELNS1_9AlgorithmE0EEEvT_T0_ll --------------------------
	.section	.nv.constant0._ZN7oneflow4cuda7softmax15SoftmaxWarpImplI10SimpleLoadI6__halffE11SimpleStoreIS4_fEfLi2ELi6ELi32ELi1ELb0ELNS1_9AlgorithmE0EEEvT_T0_ll,"a",@progbits
	.sectionflags	@""
	.align	4
.nv.constant0._ZN7oneflow4cuda7softmax15SoftmaxWarpImplI10SimpleLoadI6__halffE11SimpleStoreIS4_fEfLi2ELi6ELi32ELi1ELb0ELNS1_9AlgorithmE0EEEvT_T0_ll:
	.zero		944


//--------------------- .nv.constant0._ZN7oneflow4cuda7softmax15SoftmaxWarpImplI10SimpleLoadI6__halffE11SimpleStoreIS4_fEfLi2ELi4ELi32ELi1ELb1ELNS1_9AlgorithmE0EEEvT_T0_ll --------------------------
	.section	.nv.constant0._ZN7oneflow4cuda7softmax15SoftmaxWarpImplI10SimpleLoadI6__halffE11SimpleStoreIS4_fEfLi2ELi4ELi32ELi1ELb1ELNS1_9AlgorithmE0EEEvT_T0_ll,"a",@progbits
	.sectionflags	@""
	.align	4
.nv.constant0._ZN7oneflow4cuda7softmax15SoftmaxWarpImplI10SimpleLoadI6__halffE11SimpleStoreIS4_fEfLi2ELi4ELi32ELi1ELb1ELNS1_9AlgorithmE0EEEvT_T0_ll:
	.zero		944


//--------------------- .nv.constant0._ZN7oneflow4cuda7softmax15SoftmaxWarpImplI10SimpleLoadI6__halffE11SimpleStoreIS4_fEfLi2ELi4ELi32ELi1ELb0ELNS1_9AlgorithmE0EEEvT_T0_ll --------------------------
	.section	.nv.constant0._ZN7oneflow4cuda7softmax15SoftmaxWarpImplI10SimpleLoadI6__halffE11SimpleStoreIS4_fEfLi2ELi4ELi32ELi1ELb0ELNS1_9AlgorithmE0EEEvT_T0_ll,"a",@progbits
	.sectionflags	@""
	.align	4
.nv.constant0._ZN7oneflow4cuda7softmax15SoftmaxWarpImplI10SimpleLoadI6__halffE11SimpleStoreIS4_fEfLi2ELi4ELi32ELi1ELb0ELNS1_9AlgorithmE0EEEvT_T0_ll:
	.zero		944


//--------------------- .nv.constant0._ZN7oneflow4cuda7softmax15SoftmaxWarpImplI10SimpleLoadI6__halffE11SimpleStoreIS4_fEfLi2ELi2ELi32ELi1ELb1ELNS1_9AlgorithmE0EEEvT_T0_ll --------------------------
	.section	.nv.constant0._ZN7oneflow4cuda7softmax15SoftmaxWarpImplI10SimpleLoadI6__halffE11SimpleStoreIS4_fEfLi2ELi2ELi32ELi1ELb1ELNS1_9AlgorithmE0EEEvT_T0_ll,"a",@progbits
	.sectionflags	@""
	.align	4
.nv.constant0._ZN7oneflow4cuda7softmax15SoftmaxWarpImplI10SimpleLoadI6__halffE11SimpleStoreIS4_fEfLi2ELi2ELi32ELi1ELb1ELNS1_9AlgorithmE0EEEvT_T0_ll:
	.zero		944


//--------------------- .nv.constant0._ZN7oneflow4cuda7softmax15SoftmaxWarpImplI10SimpleLoadI6__halffE11SimpleStoreIS4_fEfLi2ELi2ELi32ELi1ELb0ELNS1_9AlgorithmE0EEEvT_T0_ll --------------------------
	.section	.nv.constant0._ZN7oneflow4cuda7softmax15SoftmaxWarpImplI10SimpleLoadI6__halffE11SimpleStoreIS4_fEfLi2ELi2ELi32ELi1ELb0ELNS1_9AlgorithmE0EEEvT_T0_ll,"a",@progbits
	.sectionflags	@""
	.align	4
.nv.constant0._ZN7oneflow4cuda7softmax15SoftmaxWarpImplI10SimpleLoadI6__halffE11SimpleStoreIS4_fEfLi2ELi2ELi32ELi1ELb0ELNS1_9AlgorithmE0EEEvT_T0_ll:
	.zero		944


//--------------------- .nv.constant0._ZN7oneflow4cuda7softmax15SoftmaxWarpImplI10SimpleLoadI6__halffE11SimpleStoreIS4_fEfLi2ELi2ELi32ELi2ELb1ELNS1_9AlgorithmE0EEEvT_T0_ll --------------------------
	.section	.nv.constant0._ZN7oneflow4cuda7softmax15SoftmaxWarpImplI10SimpleLoadI6__halffE11SimpleStoreIS4_fEfLi2ELi2ELi32ELi2ELb1ELNS1_9AlgorithmE0EEEvT_T0_ll,"a",@progbits
	.sectionflags	@""
	.align	4
.nv.constant0._ZN7oneflow4cuda7softmax15SoftmaxWarpImplI10SimpleLoadI6__halffE11SimpleStoreIS4_fEfLi2ELi2ELi32ELi2ELb1ELNS1_9AlgorithmE0EEEvT_T0_ll:
	.zero		944


//--------------------- .nv.constant0._ZN7oneflow4cuda7softmax15SoftmaxWarpImplI10SimpleLoadI6__halffE11SimpleStoreIS4_fEfLi2ELi2ELi32ELi2ELb0ELNS1_9AlgorithmE0EEEvT_T0_ll --------------------------
	.section	.nv.constant0._ZN7oneflow4cuda7softmax15SoftmaxWarpImplI10SimpleLoadI6__halffE11SimpleStoreIS4_fEfLi2ELi2ELi32ELi2ELb0ELNS1_9AlgorithmE0EEEvT_T0_ll,"a",@progbits
	.sectionflags	@""
	.align	4
.nv.constant0._ZN7oneflow4cuda7softmax15SoftmaxWarpImplI10SimpleLoadI6__halffE11SimpleStoreIS4_fEfLi2ELi2ELi32ELi2ELb0ELNS1_9AlgorithmE0EEEvT_T0_ll:
	.zero		944


//--------------------- .nv.constant0._ZN7oneflow4cuda7softmax15SoftmaxWarpImplI10SimpleLoadI6__halffE11SimpleStoreIS4_fEfLi2ELi2ELi16ELi1ELb1ELNS1_9AlgorithmE0EEEvT_T0_ll --------------------------
	.section	.nv.constant0._ZN7oneflow4cuda7softmax15SoftmaxWarpImplI10SimpleLoadI6__halffE11SimpleStoreIS4_fEfLi2ELi2ELi16ELi1ELb1ELNS1_9AlgorithmE0EEEvT_T0_ll,"a",@progbits
	.sectionflags	@""
	.align	4
.nv.constant0._ZN7oneflow4cuda7softmax15SoftmaxWarpImplI10SimpleLoadI6__halffE11SimpleStoreIS4_fEfLi2ELi2ELi16ELi1ELb1ELNS1_9AlgorithmE0EEEvT_T0_ll:
	.zero		944


//--------------------- .nv.constant0._ZN7oneflow4cuda7softmax15SoftmaxWarpImplI10SimpleLoadI6__halffE11SimpleStoreIS4_fEfLi2ELi2ELi16ELi1ELb0ELNS1_9AlgorithmE0EEEvT_T0_ll --------------------------
	.section	.nv.constant0._ZN7oneflow4cuda7softmax15SoftmaxWarpImplI10SimpleLoadI6__halffE11SimpleStoreIS4_fEfLi2ELi2ELi16ELi1ELb0ELNS1_9AlgorithmE0EEEvT_T0_ll,"a",@progbits
	.sectionflags	@""
	.align	4
.nv.constant0._ZN7oneflow4cuda7softmax15SoftmaxWarpImplI10SimpleLoadI6__halffE11SimpleStoreIS4_fEfLi2ELi2ELi16ELi1ELb0ELNS1_9AlgorithmE0EEEvT_T0_ll:
	.zero		944


//--------------------- .nv.constant0._ZN7oneflow4cuda7softmax15SoftmaxWarpImplI10SimpleLoadI6__halffE11SimpleStoreIS4_fEfLi2ELi2ELi16ELi2ELb1ELNS1_9AlgorithmE0EEEvT_T0_ll --------------------------
	.section	.nv.constant0._ZN7oneflow4cuda7softmax15SoftmaxWarpImplI10SimpleLoadI6__halffE11SimpleStoreIS4_fEfLi2ELi2ELi16ELi2ELb1ELNS1_9AlgorithmE0EEEvT_T0_ll,"a",@progbits
	.sectionflags	@""
	.align	4
.nv.constant0._ZN7oneflow4cuda7softmax15SoftmaxWarpImplI10SimpleLoadI6__halffE11SimpleStoreIS4_fEfLi2ELi2ELi16ELi2ELb1ELNS1_9AlgorithmE0EEEvT_T0_ll:
	.zero		944


//--------------------- .nv.constant0._ZN7oneflow4cuda7softmax15SoftmaxWarpImplI10SimpleLoadI6__halffE11SimpleStoreIS4_fEfLi2ELi2ELi16ELi2ELb0ELNS1_9AlgorithmE0EEEvT_T0_ll --------------------------
	.section	.nv.constant0._ZN7oneflow4cuda7softmax15SoftmaxWarpImplI10SimpleLoadI6__halffE11SimpleStoreIS4_fEfLi2ELi2ELi16ELi2ELb0ELNS1_9AlgorithmE0EEEvT_T0_ll,"a",@progbits
	.sectionflags	@""
	.align	4
.nv.constant0._ZN7oneflow4cuda7softmax15SoftmaxWarpImplI10SimpleLoadI6__halffE11SimpleStoreIS4_fEfLi2ELi2ELi16ELi2ELb0ELNS1_9AlgorithmE0EEEvT_T0_ll:
	.zero		944


//--------------------- .nv.constant0._ZN7oneflow4cuda7softmax15SoftmaxWarpImplI10SimpleLoadI6__halffE11SimpleStoreIS4_fEfLi2ELi2ELi8ELi1ELb1ELNS1_9AlgorithmE0EEEvT_T0_ll --------------------------
	.section	.nv.constant0._ZN7oneflow4cuda7softmax15SoftmaxWarpImplI10SimpleLoadI6__halffE11SimpleStoreIS4_fEfLi2ELi2ELi8ELi1ELb1ELNS1_9AlgorithmE0EEEvT_T0_ll,"a",@progbits
	.sectionflags	@""
	.align	4
.nv.constant0._ZN7oneflow4cuda7softmax15SoftmaxWarpImplI10SimpleLoadI6__halffE11SimpleStoreIS4_fEfLi2ELi2ELi8ELi1ELb1ELNS1_9AlgorithmE0EEEvT_T0_ll:
	.zero		944


//--------------------- .nv.constant0._ZN7oneflow4cuda7softmax15SoftmaxWarpImplI10SimpleLoadI6__halffE11SimpleStoreIS4_fEfLi2ELi2ELi8ELi1ELb0ELNS1_9AlgorithmE0EEEvT_T0_ll --------------------------
	.section	.nv.constant0._ZN7oneflow4cuda7softmax15SoftmaxWarpImplI10SimpleLoadI6__halffE11SimpleStoreIS4_fEfLi2ELi2ELi8ELi1ELb0ELNS1_9AlgorithmE0EEEvT_T0_ll,"a",@progbits
	.sectionflags	@""
	.align	4
.nv.constant0._ZN7oneflow4cuda7softmax15SoftmaxWarpImplI10SimpleLoadI6__halffE11SimpleStoreIS4_fEfLi2ELi2ELi8ELi1ELb0ELNS1_9AlgorithmE0EEEvT_T0_ll:
	.zero		944


//--------------------- .nv.constant0._ZN7oneflow4cuda7softmax15SoftmaxWarpImplI10SimpleLoadI6__halffE11SimpleStoreIS4_fEfLi2ELi2ELi8ELi2ELb1ELNS1_9AlgorithmE0EEEvT_T0_ll --------------------------
	.section	.nv.constant0._ZN7oneflow4cuda7softmax15SoftmaxWarpImplI10SimpleLoadI6__halffE11SimpleStoreIS4_fEfLi2ELi2ELi8ELi2ELb1ELNS1_9AlgorithmE0EEEvT_T0_ll,"a",@progbits
	.sectionflags	@""
	.align	4
.nv.constant0._ZN7oneflow4cuda7softmax15SoftmaxWarpImplI10SimpleLoadI6__halffE11SimpleStoreIS4_fEfLi2ELi2ELi8ELi2ELb1ELNS1_9AlgorithmE0EEEvT_T0_ll:
	.zero		944


//--------------------- .nv.constant0._ZN7oneflow4cuda7softmax15SoftmaxWarpImplI10SimpleLoadI6__halffE11SimpleStoreIS4_fEfLi2ELi2ELi8ELi2ELb0ELNS1_9AlgorithmE0EEEvT_T0_ll --------------------------
	.section	.nv.constant0._ZN7oneflow4cuda7softmax15SoftmaxWarpImplI10SimpleLoadI6__halffE11SimpleStoreIS4_fEfLi2ELi2ELi8ELi2ELb0ELNS1_9AlgorithmE0EEEvT_T0_ll,"a",@progbits
	.sectionflags	@""
	.align	4
.nv.constant0._ZN7oneflow4cuda7softmax15SoftmaxWarpImplI10SimpleLoadI6__halffE11SimpleStoreIS4_fEfLi2ELi2ELi8ELi2ELb0ELNS1_9AlgorithmE0EEEvT_T0_ll:
	.zero		944


//--------------------- .nv.constant0._ZN7oneflow4cuda7softmax15SoftmaxWarpImplI10SimpleLoadI6__halffE11SimpleStoreIS4_fEfLi2ELi2ELi4ELi1ELb1ELNS1_9AlgorithmE0EEEvT_T0_ll --------------------------
	.section	.nv.constant0._ZN7oneflow4cuda7softmax15SoftmaxWarpImplI10SimpleLoadI6__halffE11SimpleStoreIS4_fEfLi2ELi2ELi4ELi1ELb1ELNS1_9AlgorithmE0EEEvT_T0_ll,"a",@progbits
	.sectionflags	@""
	.align	4
.nv.constant0._ZN7oneflow4cuda7softmax15SoftmaxWarpImplI10SimpleLoadI6__halffE11SimpleStoreIS4_fEfLi2ELi2ELi4ELi1ELb1ELNS1_9AlgorithmE0EEEvT_T0_ll:
	.zero		944


//--------------------- .nv.constant0._ZN7oneflow4cuda7softmax15SoftmaxWarpImplI10SimpleLoadI6__halffE11SimpleStoreIS4_fEfLi2ELi2ELi4ELi1ELb0ELNS1_9AlgorithmE0EEEvT_T0_ll --------------------------
	.section	.nv.constant0._ZN7oneflow4cuda7softmax15SoftmaxWarpImplI10SimpleLoadI6__halffE11SimpleStoreIS4_fEfLi2ELi2ELi4ELi1ELb0ELNS1_9AlgorithmE0EEEvT_T0_ll,"a",@progbits
	.sectionflags	@""
	.align	4
.nv.constant0._ZN7oneflow4cuda7softmax15SoftmaxWarpImplI10SimpleLoadI6__halffE11SimpleStoreIS4_fEfLi2ELi2ELi4ELi1ELb0ELNS1_9AlgorithmE0EEEvT_T0_ll:
	.zero		944


//--------------------- .nv.constant0._ZN7oneflow4cuda7softmax15SoftmaxWarpImplI10SimpleLoadI6__halffE11SimpleStoreIS4_fEfLi2ELi2ELi4ELi2ELb1ELNS1_9AlgorithmE0EEEvT_T0_ll --------------------------
	.section	.nv.constant0._ZN7oneflow4cuda7softmax15SoftmaxWarpImplI10SimpleLoadI6__halffE11SimpleStoreIS4_fEfLi2ELi2ELi4ELi2ELb1ELNS1_9AlgorithmE0EEEvT_T0_ll,"a",@progbits
	.sectionflags	@""
	.align	4
.nv.constant0._ZN7oneflow4cuda7softmax15SoftmaxWarpImplI10SimpleLoadI6__halffE11SimpleStoreIS4_fEfLi2ELi2ELi4ELi2ELb1ELNS1_9AlgorithmE0EEEvT_T0_ll:
	.zero		944


//--------------------- .nv.constant0._ZN7oneflow4cuda7softmax15SoftmaxWarpImplI10SimpleLoadI6__halffE11SimpleStoreIS4_fEfLi2ELi2ELi4ELi2ELb0ELNS1_9AlgorithmE0EEEvT_T0_ll --------------------------
	.section	.nv.constant0._ZN7oneflow4cuda7softmax15SoftmaxWarpImplI10SimpleLoadI6__halffE11SimpleStoreIS4_fEfLi2ELi2ELi4ELi2ELb0ELNS1_9AlgorithmE0EEEvT_T0_ll,"a",@progbits
	.sectionflags	@""
	.align	4
.nv.constant0._ZN7oneflow4cuda7softmax15SoftmaxWarpImplI10SimpleLoadI6__halffE11SimpleStoreIS4_fEfLi2ELi2ELi4ELi2ELb0ELNS1_9AlgorithmE0EEEvT_T0_ll:
	.zero		944


//--------------------- .nv.constant0._ZN7oneflow4cuda7softmax15SoftmaxWarpImplI10SimpleLoadI6__halffE11SimpleStoreIS4_fEfLi2ELi2ELi2ELi1ELb1ELNS1_9AlgorithmE0EEEvT_T0_ll --------------------------
	.section	.nv.constant0._ZN7oneflow4cuda7softmax15SoftmaxWarpImplI10SimpleLoadI6__halffE11SimpleStoreIS4_fEfLi2ELi2ELi2ELi1ELb1ELNS1_9AlgorithmE0EEEvT_T0_ll,"a",@progbits
	.sectionflags	@""
	.align	4
.nv.constant0._ZN7oneflow4cuda7softmax15SoftmaxWarpImplI10SimpleLoadI6__halffE11SimpleStoreIS4_fEfLi2ELi2ELi2ELi1ELb1ELNS1_9AlgorithmE0EEEvT_T0_ll:
	.zero		944


//--------------------- .nv.constant0._ZN7oneflow4cuda7softmax15SoftmaxWarpImplI10SimpleLoadI6__halffE11SimpleStoreIS4_fEfLi2ELi2ELi2ELi1ELb0ELNS1_9AlgorithmE0EEEvT_T0_ll --------------------------
	.section	.nv.constant0._ZN7oneflow4cuda7softmax15SoftmaxWarpImplI10SimpleLoadI6__halffE11SimpleStoreIS4_fEfLi2ELi2ELi2ELi1ELb0ELNS1_9AlgorithmE0EEEvT_T0_ll,"a",@progbits
	.sectionflags	@""
	.align	4
.nv.constant0._ZN7oneflow4cuda7softmax15SoftmaxWarpImplI10SimpleLoadI6__halffE11SimpleStoreIS4_fEfLi2ELi2ELi2ELi1ELb0ELNS1_9AlgorithmE0EEEvT_T0_ll:
	.zero		944


//--------------------- .nv.constant0._ZN7oneflow4cuda7softmax15SoftmaxWarpImplI10SimpleLoadI6__halffE11SimpleStoreIS4_fEfLi2ELi2ELi2ELi2ELb1ELNS1_9AlgorithmE0EEEvT_T0_ll --------------------------
	.section	.nv.constant0._ZN7oneflow4cuda7softmax15SoftmaxWarpImplI10SimpleLoadI6__halffE11SimpleStoreIS4_fEfLi2ELi2ELi2ELi2ELb1ELNS1_9AlgorithmE0EEEvT_T0_ll,"a",@progbits
	.sectionflags	@""
	.align	4
.nv.constant0._ZN7oneflow4cuda7softmax15SoftmaxWarpImplI10SimpleLoadI6__halffE11SimpleStoreIS4_fEfLi2ELi2ELi2ELi2ELb1ELNS1_9AlgorithmE0EEEvT_T0_ll:
	.zero		944


//--------------------- .nv.constant0._ZN7oneflow4cuda7softmax15SoftmaxWarpImplI10SimpleLoadI6__halffE11SimpleStoreIS4_fEfLi2ELi2ELi2ELi2ELb0ELNS1_9AlgorithmE0EEEvT_T0_ll --------------------------
	.section	.nv.constant0._ZN7oneflow4cuda7softmax15SoftmaxWarpImplI10SimpleLoadI6__halffE11SimpleStoreIS4_fEfLi2ELi2ELi2ELi2ELb0ELNS1_9AlgorithmE0EEEvT_T0_ll,"a",@progbits
	.sectionflags	@""
	.align	4
.nv.constant0._ZN7oneflow4cuda7softmax15SoftmaxWarpImplI10SimpleLoadI6__halffE11SimpleStoreIS4_fEfLi2ELi2ELi2ELi2ELb0ELNS1_9AlgorithmE0EEEvT_T0_ll:
	.zero		944


//--------------------- .nv.constant0._ZN7oneflow4cuda7softmax15SoftmaxWarpImplI10SimpleLoadI6__halffE11SimpleStoreIS4_fEfLi2ELi2ELi1ELi1ELb1ELNS1_9AlgorithmE0EEEvT_T0_ll --------------------------
	.section	.nv.constant0._ZN7oneflow4cuda7softmax15SoftmaxWarpImplI10SimpleLoadI6__halffE11SimpleStoreIS4_fEfLi2ELi2ELi1ELi1ELb1ELNS1_9AlgorithmE0EEEvT_T0_ll,"a",@progbits
	.sectionflags	@""
	.align	4
.nv.constant0._ZN7oneflow4cuda7softmax15SoftmaxWarpImplI10SimpleLoadI6__halffE11SimpleStoreIS4_fEfLi2ELi2ELi1ELi1ELb1ELNS1_9AlgorithmE0EEEvT_T0_ll:
	.zero		944


//--------------------- .nv.constant0._ZN7oneflow4cuda7softmax15SoftmaxWarpImplI10SimpleLoadI6__halffE11SimpleStoreIS4_fEfLi2ELi2ELi1ELi1ELb0ELNS1_9AlgorithmE0EEEvT_T0_ll --------------------------
	.section	.nv.constant0._ZN7oneflow4cuda7softmax15SoftmaxWarpImplI10SimpleLoadI6__halffE11SimpleStoreIS4_fEfLi2ELi2ELi1ELi1ELb0ELNS1_9AlgorithmE0EEEvT_T0_ll,"a",@progbits
	.sectionflags	@""
	.align	4
.nv.constant0._ZN7oneflow4cuda7softmax15SoftmaxWarpImplI10SimpleLoadI6__halffE11SimpleStoreIS4_fEfLi2ELi2ELi1ELi1ELb0ELNS1_9AlgorithmE0EEEvT_T0_ll:
	.zero		944


//--------------------- .nv.constant0._ZN7oneflow4cuda7softmax15SoftmaxWarpImplI10SimpleLoadI6__halffE11SimpleStoreIS4_fEfLi2ELi2ELi1ELi2ELb1ELNS1_9AlgorithmE0EEEvT_T0_ll --------------------------
	.section	.nv.constant0._ZN7oneflow4cuda7softmax15SoftmaxWarpImplI10SimpleLoadI6__halffE11SimpleStoreIS4_fEfLi2ELi2ELi1ELi2ELb1ELNS1_9AlgorithmE0EEEvT_T0_ll,"a",@progbits
	.sectionflags	@""
	.align	4
.nv.constant0._ZN7oneflow4cuda7softmax15SoftmaxWarpImplI10SimpleLoadI6__halffE11SimpleStoreIS4_fEfLi2ELi2ELi1ELi2ELb1ELNS1_9AlgorithmE0EEEvT_T0_ll:
	.zero		944


//--------------------- .nv.constant0._ZN7oneflow4cuda7softmax15SoftmaxWarpImplI10SimpleLoadI6__halffE11SimpleStoreIS4_fEfLi2ELi2ELi1ELi2ELb0ELNS1_9AlgorithmE0EEEvT_T0_ll --------------------------
	.section	.nv.constant0._ZN7oneflow4cuda7softmax15SoftmaxWarpImplI10SimpleLoadI6__halffE11SimpleStoreIS4_fEfLi2ELi2ELi1ELi2ELb0ELNS1_9AlgorithmE0EEEvT_T0_ll,"a",@progbits
	.sectionflags	@""
	.align	4
.nv.constant0._ZN7oneflow4cuda7softmax15SoftmaxWarpImplI10SimpleLoadI6__halffE11SimpleStoreIS4_fEfLi2ELi2ELi1ELi2ELb0ELNS1_9AlgorithmE0EEEvT_T0_ll:
	.zero		944


//--------------------- .nv.constant0._ZN7oneflow4cuda7softmax15SoftmaxWarpImplI10SimpleLoadIffE11SimpleStoreIffEfLi1ELi32ELi32ELi1ELb1ELNS1_9AlgorithmE0EEEvT_T0_ll --------------------------
	.section	.nv.constant0._ZN7oneflow4cuda7softmax15SoftmaxWarpImplI10SimpleLoadIffE11SimpleStoreIffEfLi1ELi32ELi32ELi1ELb1ELNS1_9AlgorithmE0EEEvT_T0_ll,"a",@progbits
	.sectionflags	@""
	.align	4
.nv.constant0._ZN7oneflow4cuda7softmax15SoftmaxWarpImplI10SimpleLoadIffE11SimpleStoreIffEfLi1ELi32ELi32ELi1ELb1ELNS1_9AlgorithmE0EEEvT_T0_ll:
	.zero		944


//--------------------- .nv.constant0._ZN7oneflow4cuda7softmax15SoftmaxWarpImplI10SimpleLoadIffE11SimpleStoreIffEfLi1ELi32ELi32ELi1ELb0ELNS1_9AlgorithmE0EEEvT_T0_ll --------------------------
	.section	.nv.constant0._ZN7oneflow4cuda7softmax15SoftmaxWarpImplI10SimpleLoadIffE11SimpleStoreIffEfLi1ELi32ELi32ELi1ELb0ELNS1_9AlgorithmE0EEEvT_T0_ll,"a",@progbits
	.sectionflags	@""
	.align	4
.nv.constant0._ZN7oneflow4cuda7softmax15SoftmaxWarpImplI10SimpleLoadIffE11SimpleStoreIffEfLi1ELi32ELi32ELi1ELb0ELNS1_9AlgorithmE0EEEvT_T0_ll:
	.zero		944


//--------------------- .nv.constant0._ZN7oneflow4cuda7softmax15SoftmaxWarpImplI10SimpleLoadIffE11SimpleStoreIffEfLi1ELi31ELi32ELi1ELb1ELNS1_9AlgorithmE0EEEvT_T0_ll --------------------------
	.section	.nv.constant0._ZN7oneflow4cuda7softmax15SoftmaxWarpImplI10SimpleLoadIffE11SimpleStoreIffEfLi1ELi31ELi32ELi1ELb1ELNS1_9AlgorithmE0EEEvT_T0_ll,"a",@progbits
	.sectionflags	@""
	.align	4
.nv.constant0._ZN7oneflow4cuda7softmax15SoftmaxWarpImplI10SimpleLoadIffE11SimpleStoreIffEfLi1ELi31ELi32ELi1ELb1ELNS1_9AlgorithmE0EEEvT_T0_ll:
	.zero		944


//--------------------- .nv.constant0._ZN7oneflow4cuda7softmax15SoftmaxWarpImplI10SimpleLoadIffE11SimpleStoreIffEfLi1ELi31ELi32ELi1ELb0ELNS1_9AlgorithmE0EEEvT_T0_ll --------------------------
	.section	.nv.constant0._ZN7oneflow4cuda7softmax15SoftmaxWarpImplI10SimpleLoadIffE11SimpleStoreIffEfLi1ELi31ELi32ELi1ELb0ELNS1_9AlgorithmE0EEEvT_T0_ll,"a",@progbits
	.sectionflags	@""
	.align	4
.nv.constant0._ZN7oneflow4cuda7softmax15SoftmaxWarpImplI10SimpleLoadIffE11SimpleStoreIffEfLi1ELi31ELi32ELi1ELb0ELNS1_9AlgorithmE0EEEvT_T0_ll:
	.zero		944


//--------------------- .nv.constant0._ZN7oneflow4cuda7softmax15SoftmaxWarpImplI10SimpleLoadIffE11SimpleStoreIffEfLi1ELi30ELi32ELi1ELb1ELNS1_9AlgorithmE0EEEvT_T0_ll --------------------------
	.section	.nv.constant0._ZN7oneflow4cuda7softmax15SoftmaxWarpImplI10SimpleLoadIffE11SimpleStoreIffEfLi1ELi30ELi32ELi1ELb1ELNS1_9AlgorithmE0EEEvT_T0_ll,"a",@progbits
	.sectionflags	@""
	.align	4
.nv.constant0._ZN7oneflow4cuda7softmax15SoftmaxWarpImplI10SimpleLoadIffE11SimpleStoreIffEfLi1ELi30ELi32ELi1ELb1ELNS1_9AlgorithmE0EEEvT_T0_ll:
	.zero		944


//--------------------- .nv.constant0._ZN7oneflow4cuda7softmax15SoftmaxWarpImplI10SimpleLoadIffE11SimpleStoreIffEfLi1ELi30ELi32ELi1ELb0ELNS1_9AlgorithmE0EEEvT_T0_ll --------------------------
	.section	.nv.constant0._ZN7oneflow4cuda7softmax15SoftmaxWarpImplI10SimpleLoadIffE11SimpleStoreIffEfLi1ELi30ELi32ELi1ELb0ELNS1_9AlgorithmE0EEEvT_T0_ll,"a",@progbits
	.sectionflags	@""
	.align	4
.nv.constant0._ZN7oneflow4cuda7softmax15SoftmaxWarpImplI10SimpleLoadIffE11SimpleStoreIffEfLi1ELi30ELi32ELi1ELb0ELNS1_9AlgorithmE0EEEvT_T0_ll:
	.zero		944


//--------------------- .nv.constant0._ZN7oneflow4cuda7softmax15SoftmaxWarpImplI10SimpleLoadIffE11SimpleStoreIffEfLi1ELi29ELi32ELi1ELb1ELNS1_9AlgorithmE0EEEvT_T0_ll --------------------------
	.section	.nv.constant0._ZN7oneflow4cuda7softmax15SoftmaxWarpImplI10SimpleLoadIffE11SimpleStoreIffEfLi1ELi29ELi32ELi1ELb1ELNS1_9AlgorithmE0EEEvT_T0_ll,"a",@progbits
	.sectionflags	@""
	.align	4
.nv.constant0._ZN7oneflow4cuda7softmax15SoftmaxWarpImplI10SimpleLoadIffE11SimpleStoreIffEfLi1ELi29ELi32ELi1ELb1ELNS1_9AlgorithmE0EEEvT_T0_ll:
	.zero		944


//--------------------- .nv.constant0._ZN7oneflow4cuda7softmax15SoftmaxWarpImplI10SimpleLoadIffE11SimpleStoreIffEfLi1ELi29ELi32ELi1ELb0ELNS1_9AlgorithmE0EEEvT_T0_ll --------------------------
	.section	.nv.constant0._ZN7oneflow4cuda7softmax15SoftmaxWarpImplI10SimpleLoadIffE11SimpleStoreIffEfLi1ELi29ELi32ELi1ELb0ELNS1_9AlgorithmE0EEEvT_T0_ll,"a",@progbits
	.sectionflags	@""
	.align	4
.nv.constant0._ZN7oneflow4cuda7softmax15SoftmaxWarpImplI10SimpleLoadIffE11SimpleStoreIffEfLi1ELi29ELi32ELi1ELb0ELNS1_9AlgorithmE0EEEvT_T0_ll:
	.zero		944


//--------------------- .nv.constant0._ZN7oneflow4cuda7softmax15SoftmaxWarpImplI10SimpleLoadIffE11SimpleStoreIffEfLi1ELi28ELi32ELi1ELb1ELNS1_9AlgorithmE0EEEvT_T0_ll --------------------------
	.section	.nv.constant0._ZN7oneflow4cuda7softmax15SoftmaxWarpImplI10SimpleLoadIffE11SimpleStoreIffEfLi1ELi28ELi32ELi1ELb1ELNS1_9AlgorithmE0EEEvT_T0_ll,"a",@progbits
	.sectionflags	@""
	.align	4
.nv.constant0._ZN7oneflow4cuda7softmax15SoftmaxWarpImplI10SimpleLoadIffE11SimpleStoreIffEfLi1ELi28ELi32ELi1ELb1ELNS1_9AlgorithmE0EEEvT_T0_ll:
	.zero		944


//--------------------- .nv.constant0._ZN7oneflow4cuda7softmax15SoftmaxWarpImplI10SimpleLoadIffE11SimpleStoreIffEfLi1ELi28ELi32ELi1ELb0ELNS1_9AlgorithmE0EEEvT_T0_ll --------------------------
	.section	.nv.constant0._ZN7oneflow4cuda7softmax15SoftmaxWarpImplI10SimpleLoadIffE11SimpleStoreIffEfLi1ELi28ELi32ELi1ELb0ELNS1_9AlgorithmE0EEEvT_T0_ll,"a",@progbits
	.sectionflags	@""
	.align	4
.nv.constant0._ZN7oneflow4cuda7softmax15SoftmaxWarpImplI10SimpleLoadIffE11SimpleStoreIffEfLi1ELi28ELi32ELi1ELb0ELNS1_9AlgorithmE0EEEvT_T0_ll:
	.zero		944


//--------------------- .nv.constant0._ZN7oneflow4cuda7softmax15SoftmaxWarpImplI10SimpleLoadIffE11SimpleStoreIffEfLi1ELi27ELi32ELi1ELb1ELNS1_9AlgorithmE0EEEvT_T0_ll --------------------------
	.section	.nv.constant0._ZN7oneflow4cuda7softmax15SoftmaxWarpImplI10SimpleLoadIffE11SimpleStoreIffEfLi1ELi27ELi32ELi1ELb1ELNS1_9AlgorithmE0EEEvT_T0_ll,"a",@progbits
	.sectionflags	@""
	.align	4
.nv.constant0._ZN7oneflow4cuda7softmax15SoftmaxWarpImplI10SimpleLoadIffE11SimpleStoreIffEfLi1ELi27ELi32ELi1ELb1ELNS1_9AlgorithmE0EEEvT_T0_ll:
	.zero		944


//--------------------- .nv.constant0._ZN7oneflow4cuda7softmax15SoftmaxWarpImplI10SimpleLoadIffE11SimpleStoreIffEfLi1ELi27ELi32ELi1ELb0ELNS1_9AlgorithmE0EEEvT_T0_ll --------------------------
	.section	.nv.constant0._ZN7oneflow4cuda7softmax15SoftmaxWarpImplI10SimpleLoadIffE11SimpleStoreIffEfLi1ELi27ELi32ELi1ELb0ELNS1_9AlgorithmE0EEEvT_T0_ll,"a",@progbits
	.sectionflags	@""
	.align	4
.nv.constant0._ZN7oneflow4cuda7softmax15SoftmaxWarpImplI10SimpleLoadIffE11SimpleStoreIffEfLi1ELi27ELi32ELi1ELb0ELNS1_9AlgorithmE0EEEvT_T0_ll:
	.zero		944


//--------------------- .nv.constant0._ZN7oneflow4cuda7softmax15SoftmaxWarpImplI10SimpleLoadIffE11SimpleStoreIffEfLi1ELi26ELi32ELi1ELb1ELNS1_9AlgorithmE0EEEvT_T0_ll --------------------------
	.section	.nv.constant0._ZN7oneflow4cuda7softmax15SoftmaxWarpImplI10SimpleLoadIffE11SimpleStoreIffEfLi1ELi26ELi32ELi1ELb1ELNS1_9AlgorithmE0EEEvT_T0_ll,"a",@progbits
	.sectionflags	@""
	.align	4
.nv.constant0._ZN7oneflow4cuda7softmax15SoftmaxWarpImplI10SimpleLoadIffE11SimpleStoreIffEfLi1ELi26ELi32ELi1ELb1ELNS1_9AlgorithmE0EEEvT_T0_ll:
	.zero		944


//--------------------- .nv.constant0._ZN7oneflow4cuda7softmax15SoftmaxWarpImplI10SimpleLoadIffE11SimpleStoreIffEfLi1ELi26ELi32ELi1ELb0ELNS1_9AlgorithmE0EEEvT_T0_ll --------------------------
	.section	.nv.constant0._ZN7oneflow4cuda7softmax15SoftmaxWarpImplI10SimpleLoadIffE11SimpleStoreIffEfLi1ELi26ELi32ELi1ELb0ELNS1_9AlgorithmE0EEEvT_T0_ll,"a",@progbits
	.sectionflags	@""
	.align	4
.nv.constant0._ZN7oneflow4cuda7softmax15SoftmaxWarpImplI10SimpleLoadIffE11SimpleStoreIffEfLi1ELi26ELi32ELi1ELb0ELNS1_9AlgorithmE0EEEvT_T0_ll:
	.zero		944


//--------------------- .nv.constant0._ZN7oneflow4cuda7softmax15SoftmaxWarpImplI10SimpleLoadIffE11SimpleStoreIffEfLi1ELi25ELi32ELi1ELb1ELNS1_9AlgorithmE0EEEvT_T0_ll --------------------------
	.section	.nv.constant0._ZN7oneflow4cuda7softmax15SoftmaxWarpImplI10SimpleLoadIffE11SimpleStoreIffEfLi1ELi25ELi32ELi1ELb1ELNS1_9AlgorithmE0EEEvT_T0_ll,"a",@progbits
	.sectionflags	@""
	.align	4
.nv.constant0._ZN7oneflow4cuda7softmax15SoftmaxWarpImplI10SimpleLoadIffE11SimpleStoreIffEfLi1ELi25ELi32ELi1ELb1ELNS1_9AlgorithmE0EEEvT_T0_ll:
	.zero		944


//--------------------- .nv.constant0._ZN7oneflow4cuda7softmax15SoftmaxWarpImplI10SimpleLoadIffE11SimpleStoreIffEfLi1ELi25ELi32ELi1ELb0ELNS1_9AlgorithmE0EEEvT_T0_ll --------------------------
	.section	.nv.constant0._ZN7oneflow4cuda7softmax15SoftmaxWarpImplI10SimpleLoadIffE11SimpleStoreIffEfLi1ELi25ELi32ELi1ELb0ELNS1_9AlgorithmE0EEEvT_T0_ll,"a",@progbits
	.sectionflags	@""
	.align	4
.nv.constant0._ZN7oneflow4cuda7softmax15SoftmaxWarpImplI10SimpleLoadIffE11SimpleStoreIffEfLi1ELi25ELi32ELi1ELb0ELNS1_9AlgorithmE0EEEvT_T0_ll:
	.zero		944


//--------------------- .nv.constant0._ZN7oneflow4cuda7softmax15SoftmaxWarpImplI10SimpleLoadIffE11SimpleStoreIffEfLi1ELi24ELi32ELi1ELb1ELNS1_9AlgorithmE0EEEvT_T0_ll --------------------------
	.section	.nv.constant0._ZN7oneflow4cuda7softmax15SoftmaxWarpImplI10SimpleLoadIffE11SimpleStoreIffEfLi1ELi24ELi32ELi1ELb1ELNS1_9AlgorithmE0EEEvT_T0_ll,"a",@progbits
	.sectionflags	@""
	.align	4
.nv.constant0._ZN7oneflow4cuda7softmax15SoftmaxWarpImplI10SimpleLoadIffE11SimpleStoreIffEfLi1ELi24ELi32ELi1ELb1ELNS1_9AlgorithmE0EEEvT_T0_ll:
	.zero		944


//--------------------- .nv.constant0._ZN7oneflow4cuda7softmax15SoftmaxWarpImplI10SimpleLoadIffE11SimpleStoreIffEfLi1ELi24ELi32ELi1ELb0ELNS1_9AlgorithmE0EEEvT_T0_ll --------------------------
	.section	.nv.constant0._ZN7oneflow4cuda7softmax15SoftmaxWarpImplI10SimpleLoadIffE11SimpleStoreIffEfLi1ELi24ELi32ELi1ELb0ELNS1_9AlgorithmE0EEEvT_T0_ll,"a",@progbits
	.sectionflags	@""
	.align	4
.nv.constant0._ZN7oneflow4cuda7softmax15SoftmaxWarpImplI10SimpleLoadIffE11SimpleStoreIffEfLi1ELi24ELi32ELi1ELb0ELNS1_9AlgorithmE0EEEvT_T0_ll:
	.zero		944


//--------------------- .nv.constant0._ZN7oneflow4cuda7softmax15SoftmaxWarpImplI10SimpleLoadIffE11SimpleStoreIffEfLi1ELi23ELi32ELi1ELb1ELNS1_9AlgorithmE0EEEvT_T0_ll --------------------------
	.section	.nv.constant0._ZN7oneflow4cuda7softmax15SoftmaxWarpImplI10SimpleLoadIffE11SimpleStoreIffEfLi1ELi23ELi32ELi1ELb1ELNS1_9AlgorithmE0EEEvT_T0_ll,"a",@progbits
	.sectionflags	@""
	.align	4
.nv.constant0._ZN7oneflow4cuda7softmax15SoftmaxWarpImplI10SimpleLoadIffE11SimpleStoreIffEfLi1ELi23ELi32ELi1ELb1ELNS1_9AlgorithmE0EEEvT_T0_ll:
	.zero		944


//--------------------- .nv.constant0._ZN7oneflow4cuda7softmax15SoftmaxWarpImplI10SimpleLoadIffE11SimpleStoreIffEfLi1ELi23ELi32ELi1ELb0ELNS1_9AlgorithmE0EEEvT_T0_ll --------------------------
	.section	.nv.constant0._ZN7oneflow4cuda7softmax15SoftmaxWarpImplI10SimpleLoadIffE11SimpleStoreIffEfLi1ELi23ELi32ELi1ELb0ELNS1_9AlgorithmE0EEEvT_T0_ll,"a",@progbits
	.sectionflags	@""
	.align	4
.nv.constant0._ZN7oneflow4cuda7softmax15SoftmaxWarpImplI10SimpleLoadIffE11SimpleStoreIffEfLi1ELi23ELi32ELi1ELb0ELNS1_9AlgorithmE0EEEvT_T0_ll:
	.zero		944


//--------------------- .nv.constant0._ZN7oneflow4cuda7softmax15SoftmaxWarpImplI10SimpleLoadIffE11SimpleStoreIffEfLi1ELi22ELi32ELi1ELb1ELNS1_9AlgorithmE0EEEvT_T0_ll --------------------------
	.section	.nv.constant0._ZN7oneflow4cuda7softmax15SoftmaxWarpImplI10SimpleLoadIffE11SimpleStoreIffEfLi1ELi22ELi32ELi1ELb1ELNS1_9AlgorithmE0EEEvT_T0_ll,"a",@progbits
	.sectionflags	@""
	.align	4
.nv.constant0._ZN7oneflow4cuda7softmax15SoftmaxWarpImplI10SimpleLoadIffE11SimpleStoreIffEfLi1ELi22ELi32ELi1ELb1ELNS1_9AlgorithmE0EEEvT_T0_ll:
	.zero		944


//--------------------- .nv.constant0._ZN7oneflow4cuda7softmax15SoftmaxWarpImplI10SimpleLoadIffE11SimpleStoreIffEfLi1ELi22ELi32ELi1ELb0ELNS1_9AlgorithmE0EEEvT_T0_ll --------------------------
	.section	.nv.constant0._ZN7oneflow4cuda7softmax15SoftmaxWarpImplI10SimpleLoadIffE11SimpleStoreIffEfLi1ELi22ELi32ELi1ELb0ELNS1_9AlgorithmE0EEEvT_T0_ll,"a",@progbits
	.sectionflags	@""
	.align	4
.nv.constant0._ZN7oneflow4cuda7softmax15SoftmaxWarpImplI10SimpleLoadIffE11SimpleStoreIffEfLi1ELi22ELi32ELi1ELb0ELNS1_9AlgorithmE0EEEvT_T0_ll:
	.zero		944


//--------------------- .nv.constant0._ZN7oneflow4cuda7softmax15SoftmaxWarpImplI10SimpleLoadIffE11SimpleStoreIffEfLi1ELi21ELi32ELi1ELb1ELNS1_9AlgorithmE0EEEvT_T0_ll --------------------------
	.section	.nv.constant0._ZN7oneflow4cuda7softmax15SoftmaxWarpImplI10SimpleLoadIffE11SimpleStoreIffEfLi1ELi21ELi32ELi1ELb1ELNS1_9AlgorithmE0EEEvT_T0_ll,"a",@progbits
	.sectionflags	@""
	.align	4
.nv.constant0._ZN7oneflow4cuda7softmax15SoftmaxWarpImplI10SimpleLoadIffE11SimpleStoreIffEfLi1ELi21ELi32ELi1ELb1ELNS1_9AlgorithmE0EEEvT_T0_ll:
	.zero		944


//--------------------- .nv.constant0._ZN7oneflow4cuda7softmax15SoftmaxWarpImplI10SimpleLoadIffE11SimpleStoreIffEfLi1ELi21ELi32ELi1ELb0ELNS1_9AlgorithmE0EEEvT_T0_ll --------------------------
	.section	.nv.constant0._ZN7oneflow4cuda7softmax15SoftmaxWarpImplI10SimpleLoadIffE11SimpleStoreIffEfLi1ELi21ELi32ELi1ELb0ELNS1_9AlgorithmE0EEEvT_T0_ll,"a",@progbits
	.sectionflags	@""
	.align	4
.nv.constant0._ZN7oneflow4cuda7softmax15SoftmaxWarpImplI10SimpleLoadIffE11SimpleStoreIffEfLi1ELi21ELi32ELi1ELb0ELNS1_9AlgorithmE0EEEvT_T0_ll:
	.zero		944


//--------------------- .nv.constant0._ZN7oneflow4cuda7softmax15SoftmaxWarpImplI10SimpleLoadIffE11SimpleStoreIffEfLi1ELi20ELi32ELi1ELb1ELNS1_9AlgorithmE0EEEvT_T0_ll --------------------------
	.section	.nv.constant0._ZN7oneflow4cuda7softmax15SoftmaxWarpImplI10SimpleLoadIffE11SimpleStoreIffEfLi1ELi20ELi32ELi1ELb1ELNS1_9AlgorithmE0EEEvT_T0_ll,"a",@progbits
	.sectionflags	@""
	.align	4
.nv.constant0._ZN7oneflow4cuda7softmax15SoftmaxWarpImplI10SimpleLoadIffE11SimpleStoreIffEfLi1ELi20ELi32ELi1ELb1ELNS1_9AlgorithmE0EEEvT_T0_ll:
	.zero		944


//--------------------- .nv.constant0._ZN7oneflow4cuda7softmax15SoftmaxWarpImplI10SimpleLoadIffE11SimpleStoreIffEfLi1ELi20ELi32ELi1ELb0ELNS1_9AlgorithmE0EEEvT_T0_ll --------------------------
	.section	.nv.constant0._ZN7oneflow4cuda7softmax15SoftmaxWarpImplI10SimpleLoadIffE11SimpleStoreIffEfLi1ELi20ELi32ELi1ELb0ELNS1_9AlgorithmE0EEEvT_T0_ll,"a",@progbits
	.sectionflags	@""
	.align	4
.nv.constant0._ZN7oneflow4cuda7softmax15SoftmaxWarpImplI10SimpleLoadIffE11SimpleStoreIffEfLi1ELi20ELi32ELi1ELb0ELNS1_9AlgorithmE0EEEvT_T0_ll:
	.zero		944


//--------------------- .nv.constant0._ZN7oneflow4cuda7softmax15SoftmaxWarpImplI10SimpleLoadIffE11SimpleStoreIffEfLi1ELi19ELi32ELi1ELb1ELNS1_9AlgorithmE0EEEvT_T0_ll --------------------------
	.section	.nv.constant0._ZN7oneflow4cuda7softmax15SoftmaxWarpImplI10SimpleLoadIffE11SimpleStoreIffEfLi1ELi19ELi32ELi1ELb1ELNS1_9AlgorithmE0EEEvT_T0_ll,"a",@progbits
	.sectionflags	@""
	.align	4
.nv.constant0._ZN7oneflow4cuda7softmax15SoftmaxWarpImplI10SimpleLoadIffE11SimpleStoreIffEfLi1ELi19ELi32ELi1ELb1ELNS1_9AlgorithmE0EEEvT_T0_ll:
	.zero		944


//--------------------- .nv.constant0._ZN7oneflow4cuda7softmax15SoftmaxWarpImplI10SimpleLoadIffE11SimpleStoreIffEfLi1ELi19ELi32ELi1ELb0ELNS1_9AlgorithmE0EEEvT_T0_ll --------------------------
	.section	.nv.constant0._ZN7oneflow4cuda7softmax15SoftmaxWarpImplI10SimpleLoadIffE11SimpleStoreIffEfLi1ELi19ELi32ELi1ELb0ELNS1_9AlgorithmE0EEEvT_T0_ll,"a",@progbits
	.sectionflags	@""
	.align	4
.nv.constant0._ZN7oneflow4cuda7softmax15SoftmaxWarpImplI10SimpleLoadIffE11SimpleStoreIffEfLi1ELi19ELi32ELi1ELb0ELNS1_9AlgorithmE0EEEvT_T0_ll:
	.zero		944


//--------------------- .nv.constant0._ZN7oneflow4cuda7softmax15SoftmaxWarpImplI10SimpleLoadIffE11SimpleStoreIffEfLi1ELi18ELi32ELi1ELb1ELNS1_9AlgorithmE0EEEvT_T0_ll --------------------------
	.section	.nv.constant0._ZN7oneflow4cuda7softmax15SoftmaxWarpImplI10SimpleLoadIffE11SimpleStoreIffEfLi1ELi18ELi32ELi1ELb1ELNS1_9AlgorithmE0EEEvT_T0_ll,"a",@progbits
	.sectionflags	@""
	.align	4
.nv.constant0._ZN7oneflow4cuda7softmax15SoftmaxWarpImplI10SimpleLoadIffE11SimpleStoreIffEfLi1ELi18ELi32ELi1ELb1ELNS1_9AlgorithmE0EEEvT_T0_ll:
	.zero		944


//--------------------- .nv.constant0._ZN7oneflow4cuda7softmax15SoftmaxWarpImplI10SimpleLoadIffE11SimpleStoreIffEfLi1ELi18ELi32ELi1ELb0ELNS1_9AlgorithmE0EEEvT_T0_ll --------------------------
	.section	.nv.constant0._ZN7oneflow4cuda7softmax15SoftmaxWarpImplI10SimpleLoadIffE11SimpleStoreIffEfLi1ELi18ELi32ELi1ELb0ELNS1_9AlgorithmE0EEEvT_T0_ll,"a",@progbits
	.sectionflags	@""
	.align	4
.nv.constant0._ZN7oneflow4cuda7softmax15SoftmaxWarpImplI10SimpleLoadIffE11SimpleStoreIffEfLi1ELi18ELi32ELi1ELb0ELNS1_9AlgorithmE0EEEvT_T0_ll:
	.zero		944


//--------------------- .nv.constant0._ZN7oneflow4cuda7softmax15SoftmaxWarpImplI10SimpleLoadIffE11SimpleStoreIffEfLi1ELi17ELi32ELi1ELb1ELNS1_9AlgorithmE0EEEvT_T0_ll --------------------------
	.section	.nv.constant0._ZN7oneflow4cuda7softmax15SoftmaxWarpImplI10SimpleLoadIffE11SimpleStoreIffEfLi1ELi17ELi32ELi1ELb1ELNS1_9AlgorithmE0EEEvT_T0_ll,"a",@progbits
	.sectionflags	@""
	.align	4
.nv.constant0._ZN7oneflow4cuda7softmax15SoftmaxWarpImplI10SimpleLoadIffE11SimpleStoreIffEfLi1ELi17ELi32ELi1ELb1ELNS1_9AlgorithmE0EEEvT_T0_ll:
	.zero		944


//--------------------- .nv.constant0._ZN7oneflow4cuda7softmax15SoftmaxWarpImplI10SimpleLoadIffE11SimpleStoreIffEfLi1ELi17ELi32ELi1ELb0ELNS1_9AlgorithmE0EEEvT_T0_ll --------------------------
	.section	.nv.constant0._ZN7oneflow4cuda7softmax15SoftmaxWarpImplI10SimpleLoadIffE11SimpleStoreIffEfLi1ELi17ELi32ELi1ELb0ELNS1_9AlgorithmE0EEEvT_T0_ll,"a",@progbits
	.sectionflags	@""
	.align	4
.nv.constant0._ZN7oneflow4cuda7softmax15SoftmaxWarpImplI10SimpleLoadIffE11SimpleStoreIffEfLi1ELi17ELi32ELi1ELb0ELNS1_9AlgorithmE0EEEvT_T0_ll:
	.zero		944


//--------------------- .nv.constant0._ZN7oneflow4cuda7softmax15SoftmaxWarpImplI10SimpleLoadIffE11SimpleStoreIffEfLi1ELi16ELi32ELi1ELb1ELNS1_9AlgorithmE0EEEvT_T0_ll --------------------------
	.section	.nv.constant0._ZN7oneflow4cuda7softmax15SoftmaxWarpImplI10SimpleLoadIffE11SimpleStoreIffEfLi1ELi16ELi32ELi1ELb1ELNS1_9AlgorithmE0EEEvT_T0_ll,"a",@progbits
	.sectionflags	@""
	.align	4
.nv.constant0._ZN7oneflow4cuda7softmax15SoftmaxWarpImplI10SimpleLoadIffE11SimpleStoreIffEfLi1ELi16ELi32ELi1ELb1ELNS1_9AlgorithmE0EEEvT_T0_ll:
	.zero		944


//--------------------- .nv.constant0._ZN7oneflow4cuda7softmax15SoftmaxWarpImplI10SimpleLoadIffE11SimpleStoreIffEfLi1ELi16ELi32ELi1ELb0ELNS1_9AlgorithmE0EEEvT_T0_ll --------------------------
	.section	.nv.constant0._ZN7oneflow4cuda7softmax15SoftmaxWarpImplI10SimpleLoadIffE11SimpleStoreIffEfLi1ELi16ELi32ELi1ELb0ELNS1_9AlgorithmE0EEEvT_T0_ll,"a",@progbits
	.sectionflags	@""
	.align	4
.nv.constant0._ZN7oneflow4cuda7softmax15SoftmaxWarpImplI10SimpleLoadIffE11SimpleStoreIffEfLi1ELi16ELi32ELi1ELb0ELNS1_9AlgorithmE0EEEvT_T0_ll:
	.zero		944


//--------------------- .nv.constant0._ZN7oneflow4cuda7softmax15SoftmaxWarpImplI10SimpleLoadIffE11SimpleStoreIffEfLi1ELi15ELi32ELi1ELb1ELNS1_9AlgorithmE0EEEvT_T0_ll --------------------------
	.section	.nv.constant0._ZN7oneflow4cuda7softmax15SoftmaxWarpImplI10SimpleLoadIffE11SimpleStoreIffEfLi1ELi15ELi32ELi1ELb1ELNS1_9AlgorithmE0EEEvT_T0_ll,"a",@progbits
	.sectionflags	@""
	.align	4
.nv.constant0._ZN7oneflow4cuda7softmax15SoftmaxWarpImplI10SimpleLoadIffE11SimpleStoreIffEfLi1ELi15ELi32ELi1ELb1ELNS1_9AlgorithmE0EEEvT_T0_ll:
	.zero		944


//--------------------- .nv.constant0._ZN7oneflow4cuda7softmax15SoftmaxWarpImplI10SimpleLoadIffE11SimpleStoreIffEfLi1ELi15ELi32ELi1ELb0ELNS1_9AlgorithmE0EEEvT_T0_ll --------------------------
	.section	.nv.constant0._ZN7oneflow4cuda7softmax15SoftmaxWarpImplI10SimpleLoadIffE11SimpleStoreIffEfLi1ELi15ELi32ELi1ELb0ELNS1_9AlgorithmE0EEEvT_T0_ll,"a",@progbits
	.sectionflags	@""
	.align	4
.nv.constant0._ZN7oneflow4cuda7softmax15SoftmaxWarpImplI10SimpleLoadIffE11SimpleStoreIffEfLi1ELi15ELi32ELi1ELb0ELNS1_9AlgorithmE0EEEvT_T0_ll:
	.zero		944


//--------------------- .nv.constant0._ZN7oneflow4cuda7softmax15SoftmaxWarpImplI10SimpleLoadIffE11SimpleStoreIffEfLi1ELi14ELi32ELi1ELb1ELNS1_9AlgorithmE0EEEvT_T0_ll --------------------------
	.section	.nv.constant0._ZN7oneflow4cuda7softmax15SoftmaxWarpImplI10SimpleLoadIffE11SimpleStoreIffEfLi1ELi14ELi32ELi1ELb1ELNS1_9AlgorithmE0EEEvT_T0_ll,"a",@progbits
	.sectionflags	@""
	.align	4
.nv.constant0._ZN7oneflow4cuda7softmax15SoftmaxWarpImplI10SimpleLoadIffE11SimpleStoreIffEfLi1ELi14ELi32ELi1ELb1ELNS1_9AlgorithmE0EEEvT_T0_ll:
	.zero		944


//--------------------- .nv.constant0._ZN7oneflow4cuda7softmax15SoftmaxWarpImplI10SimpleLoadIffE11SimpleStoreIffEfLi1ELi14ELi32ELi1ELb0ELNS1_9AlgorithmE0EEEvT_T0_ll --------------------------
	.section	.nv.constant0._ZN7oneflow4cuda7softmax15SoftmaxWarpImplI10SimpleLoadIffE11SimpleStoreIffEfLi1ELi14ELi32ELi1ELb0ELNS1_9AlgorithmE0EEEvT_T0_ll,"a",@progbits
	.sectionflags	@""
	.align	4
.nv.constant0._ZN7oneflow4cuda7softmax15SoftmaxWarpImplI10SimpleLoadIffE11SimpleStoreIffEfLi1ELi14ELi32ELi1ELb0ELNS1_9AlgorithmE0EEEvT_T0_ll:
	.zero		944


//--------------------- .nv.constant0._ZN7oneflow4cuda7softmax15SoftmaxWarpImplI10SimpleLoadIffE11SimpleStoreIffEfLi1ELi13ELi32ELi1ELb1ELNS1_9AlgorithmE0EEEvT_T0_ll --------------------------
	.section	.nv.constant0._ZN7oneflow4cuda7softmax15SoftmaxWarpImplI10SimpleLoadIffE11SimpleStoreIffEfLi1ELi13ELi32ELi1ELb1ELNS1_9AlgorithmE0EEEvT_T0_ll,"a",@progbits
	.sectionflags	@""
	.align	4
.nv.constant0._ZN7oneflow4cuda7softmax15SoftmaxWarpImplI10SimpleLoadIffE11SimpleStoreIffEfLi1ELi13ELi32ELi1ELb1ELNS1_9AlgorithmE0EEEvT_T0_ll:
	.zero		944


//--------------------- .nv.constant0._ZN7oneflow4cuda7softmax15SoftmaxWarpImplI10SimpleLoadIffE11SimpleStoreIffEfLi1ELi13ELi32ELi1ELb0ELNS1_9AlgorithmE0EEEvT_T0_ll --------------------------
	.section	.nv.constant0._ZN7oneflow4cuda7softmax15SoftmaxWarpImplI10SimpleLoadIffE11SimpleStoreIffEfLi1ELi13ELi32ELi1ELb0ELNS1_9AlgorithmE0EEEvT_T0_ll,"a",@progbits
	.sectionflags	@""
	.align	4
.nv.constant0._ZN7oneflow4cuda7softmax15SoftmaxWarpImplI10SimpleLoadIffE11SimpleStoreIffEfLi1ELi13ELi32ELi1ELb0ELNS1_9AlgorithmE0EEEvT_T0_ll:
	.zero		944


//--------------------- .nv.constant0._ZN7oneflow4cuda7softmax15SoftmaxWarpImplI10SimpleLoadIffE11SimpleStoreIffEfLi1ELi12ELi32ELi1ELb1ELNS1_9AlgorithmE0EEEvT_T0_ll --------------------------
	.section	.nv.constant0._ZN7oneflow4cuda7softmax15SoftmaxWarpImplI10SimpleLoadIffE11SimpleStoreIffEfLi1ELi12ELi32ELi1ELb1ELNS1_9AlgorithmE0EEEvT_T0_ll,"a",@progbits
	.sectionflags	@""
	.align	4
.nv.constant0._ZN7oneflow4cuda7softmax15SoftmaxWarpImplI10SimpleLoadIffE11SimpleStoreIffEfLi1ELi12ELi32ELi1ELb1ELNS1_9AlgorithmE0EEEvT_T0_ll:
	.zero		944


//--------------------- .nv.constant0._ZN7oneflow4cuda7softmax15SoftmaxWarpImplI10SimpleLoadIffE11SimpleStoreIffEfLi1ELi12ELi32ELi1ELb0ELNS1_9AlgorithmE0EEEvT_T0_ll --------------------------
	.section	.nv.constant0._ZN7oneflow4cuda7softmax15SoftmaxWarpImplI10SimpleLoadIffE11SimpleStoreIffEfLi1ELi12ELi32ELi1ELb0ELNS1_9AlgorithmE0EEEvT_T0_ll,"a",@progbits
	.sectionflags	@""
	.align	4
.nv.constant0._ZN7oneflow4cuda7softmax15SoftmaxWarpImplI10SimpleLoadIffE11SimpleStoreIffEfLi1ELi12ELi32ELi1ELb0ELNS1_9AlgorithmE0EEEvT_T0_ll:
	.zero		944


//--------------------- .nv.constant0._ZN7oneflow4cuda7softmax15SoftmaxWarpImplI10SimpleLoadIffE11SimpleStoreIffEfLi1ELi11ELi32ELi1ELb1ELNS1_9AlgorithmE0EEEvT_T0_ll --------------------------
	.section	.nv.constant0._ZN7oneflow4cuda7softmax15SoftmaxWarpImplI10SimpleLoadIffE11SimpleStoreIffEfLi1ELi11ELi32ELi1ELb1ELNS1_9AlgorithmE0EEEvT_T0_ll,"a",@progbits
	.sectionflags	@""
	.align	4
.nv.constant0._ZN7oneflow4cuda7softmax15SoftmaxWarpImplI10SimpleLoadIffE11SimpleStoreIffEfLi1ELi11ELi32ELi1ELb1ELNS1_9AlgorithmE0EEEvT_T0_ll:
	.zero		944


//--------------------- .nv.constant0._ZN7oneflow4cuda7softmax15SoftmaxWarpImplI10SimpleLoadIffE11SimpleStoreIffEfLi1ELi11ELi32ELi1ELb0ELNS1_9AlgorithmE0EEEvT_T0_ll --------------------------
	.section	.nv.constant0._ZN7oneflow4cuda7softmax15SoftmaxWarpImplI10SimpleLoadIffE11SimpleStoreIffEfLi1ELi11ELi32ELi1ELb0ELNS1_9AlgorithmE0EEEvT_T0_ll,"a",@progbits
	.sectionflags	@""
	.align	4
.nv.constant0._ZN7oneflow4cuda7softmax15SoftmaxWarpImplI10SimpleLoadIffE11SimpleStoreIffEfLi1ELi11ELi32ELi1ELb0ELNS1_9AlgorithmE0EEEvT_T0_ll:
	.zero		944


//--------------------- .nv.constant0._ZN7oneflow4cuda7softmax15SoftmaxWarpImplI10SimpleLoadIffE11SimpleStoreIffEfLi1ELi10ELi32ELi1ELb1ELNS1_9AlgorithmE0EEEvT_T0_ll --------------------------
	.section	.nv.constant0._ZN7oneflow4cuda7softmax15SoftmaxWarpImplI10SimpleLoadIffE11SimpleStoreIffEfLi1ELi10ELi32ELi1ELb1ELNS1_9AlgorithmE0EEEvT_T0_ll,"a",@progbits
	.sectionflags	@""
	.align	4
.nv.constant0._ZN7oneflow4cuda7softmax15SoftmaxWarpImplI10SimpleLoadIffE11SimpleStoreIffEfLi1ELi10ELi32ELi1ELb1ELNS1_9AlgorithmE0EEEvT_T0_ll:
	.zero		944


//--------------------- .nv.constant0._ZN7oneflow4cuda7softmax15SoftmaxWarpImplI10SimpleLoadIffE11SimpleStoreIffEfLi1ELi10ELi32ELi1ELb0ELNS1_9AlgorithmE0EEEvT_T0_ll --------------------------
	.section	.nv.constant0._ZN7oneflow4cuda7softmax15SoftmaxWarpImplI10SimpleLoadIffE11SimpleStoreIffEfLi1ELi10ELi32ELi1ELb0ELNS1_9AlgorithmE0EEEvT_T0_ll,"a",@progbits
	.sectionflags	@""
	.align	4
.nv.constant0._ZN7oneflow4cuda7softmax15SoftmaxWarpImplI10SimpleLoadIffE11SimpleStoreIffEfLi1ELi10ELi32ELi1ELb0ELNS1_9AlgorithmE0EEEvT_T0_ll:
	.zero		944


//--------------------- .nv.constant0._ZN7oneflow4cuda7softmax15SoftmaxWarpImplI10SimpleLoadIffE11SimpleStoreIffEfLi1ELi9ELi32ELi1ELb1ELNS1_9AlgorithmE0EEEvT_T0_ll --------------------------
	.section	.nv.constant0._ZN7oneflow4cuda7softmax15SoftmaxWarpImplI10SimpleLoadIffE11SimpleStoreIffEfLi1ELi9ELi32ELi1ELb1ELNS1_9AlgorithmE0EEEvT_T0_ll,"a",@progbits
	.sectionflags	@""
	.align	4
.nv.constant0._ZN7oneflow4cuda7softmax15SoftmaxWarpImplI10SimpleLoadIffE11SimpleStoreIffEfLi1ELi9ELi32ELi1ELb1ELNS1_9AlgorithmE0EEEvT_T0_ll:
	.zero		944


//--------------------- .nv.constant0._ZN7oneflow4cuda7softmax15SoftmaxWarpImplI10SimpleLoadIffE11SimpleStoreIffEfLi1ELi9ELi32ELi1ELb0ELNS1_9AlgorithmE0EEEvT_T0_ll --------------------------
	.section	.nv.constant0._ZN7oneflow4cuda7softmax15SoftmaxWarpImplI10SimpleLoadIffE11SimpleStoreIffEfLi1ELi9ELi32ELi1ELb0ELNS1_9AlgorithmE0EEEvT_T0_ll,"a",@progbits
	.sectionflags	@""
	.align	4
.nv.constant0._ZN7oneflow4cuda7softmax15SoftmaxWarpImplI10SimpleLoadIffE11SimpleStoreIffEfLi1ELi9ELi32ELi1ELb0ELNS1_9AlgorithmE0EEEvT_T0_ll:
	.zero		944


//--------------------- .nv.constant0._ZN7oneflow4cuda7softmax15SoftmaxWarpImplI10SimpleLoadIffE11SimpleStoreIffEfLi1ELi8ELi32ELi1ELb1ELNS1_9AlgorithmE0EEEvT_T0_ll --------------------------
	.section	.nv.constant0._ZN7oneflow4cuda7softmax15SoftmaxWarpImplI10SimpleLoadIffE11SimpleStoreIffEfLi1ELi8ELi32ELi1ELb1ELNS1_9AlgorithmE0EEEvT_T0_ll,"a",@progbits
	.sectionflags	@""
	.align	4
.nv.constant0._ZN7oneflow4cuda7softmax15SoftmaxWarpImplI10SimpleLoadIffE11SimpleStoreIffEfLi1ELi8ELi32ELi1ELb1ELNS1_9AlgorithmE0EEEvT_T0_ll:
	.zero		944


//--------------------- .nv.constant0._ZN7oneflow4cuda7softmax15SoftmaxWarpImplI10SimpleLoadIffE11SimpleStoreIffEfLi1ELi8ELi32ELi1ELb0ELNS1_9AlgorithmE0EEEvT_T0_ll --------------------------
	.section	.nv.constant0._ZN7oneflow4cuda7softmax15SoftmaxWarpImplI10SimpleLoadIffE11SimpleStoreIffEfLi1ELi8ELi32ELi1ELb0ELNS1_9AlgorithmE0EEEvT_T0_ll,"a",@progbits
	.sectionflags	@""
	.align	4
.nv.constant0._ZN7oneflow4cuda7softmax15SoftmaxWarpImplI10SimpleLoadIffE11SimpleStoreIffEfLi1ELi8ELi32ELi1ELb0ELNS1_9AlgorithmE0EEEvT_T0_ll:
	.zero		944


//--------------------- .nv.constant0._ZN7oneflow4cuda7softmax15SoftmaxWarpImplI10SimpleLoadIffE11SimpleStoreIffEfLi1ELi7ELi32ELi1ELb1ELNS1_9AlgorithmE0EEEvT_T0_ll --------------------------
	.section	.nv.constant0._ZN7oneflow4cuda7softmax15SoftmaxWarpImplI10SimpleLoadIffE11SimpleStoreIffEfLi1ELi7ELi32ELi1ELb1ELNS1_9AlgorithmE0EEEvT_T0_ll,"a",@progbits
	.sectionflags	@""
	.align	4
.nv.constant0._ZN7oneflow4cuda7softmax15SoftmaxWarpImplI10SimpleLoadIffE11SimpleStoreIffEfLi1ELi7ELi32ELi1ELb1ELNS1_9AlgorithmE0EEEvT_T0_ll:
	.zero		944


//--------------------- .nv.constant0._ZN7oneflow4cuda7softmax15SoftmaxWarpImplI10SimpleLoadIffE11SimpleStoreIffEfLi1ELi7ELi32ELi1ELb0ELNS1_9AlgorithmE0EEEvT_T0_ll --------------------------
	.section	.nv.constant0._ZN7oneflow4cuda7softmax15SoftmaxWarpImplI10SimpleLoadIffE11SimpleStoreIffEfLi1ELi7ELi32ELi1ELb0ELNS1_9AlgorithmE0EEEvT_T0_ll,"a",@progbits
	.sectionflags	@""
	.align	4
.nv.constant0._ZN7oneflow4cuda7softmax15SoftmaxWarpImplI10SimpleLoadIffE11SimpleStoreIffEfLi1ELi7ELi32ELi1ELb0ELNS1_9AlgorithmE0EEEvT_T0_ll:
	.zero		944


//--------------------- .nv.constant0._ZN7oneflow4cuda7softmax15SoftmaxWarpImplI10SimpleLoadIffE11SimpleStoreIffEfLi1ELi6ELi32ELi1ELb1ELNS1_9AlgorithmE0EEEvT_T0_ll --------------------------
	.section	.nv.constant0._ZN7oneflow4cuda7softmax15SoftmaxWarpImplI10SimpleLoadIffE11SimpleStoreIffEfLi1ELi6ELi32ELi1ELb1ELNS1_9AlgorithmE0EEEvT_T0_ll,"a",@progbits
	.sectionflags	@""
	.align	4
.nv.constant0._ZN7oneflow4cuda7softmax15SoftmaxWarpImplI10SimpleLoadIffE11SimpleStoreIffEfLi1ELi6ELi32ELi1ELb1ELNS1_9AlgorithmE0EEEvT_T0_ll:
	.zero		944


//--------------------- .nv.constant0._ZN7oneflow4cuda7softmax15SoftmaxWarpImplI10SimpleLoadIffE11SimpleStoreIffEfLi1ELi6ELi32ELi1ELb0ELNS1_9AlgorithmE0EEEvT_T0_ll --------------------------
	.section	.nv.constant0._ZN7oneflow4cuda7softmax15SoftmaxWarpImplI10SimpleLoadIffE11SimpleStoreIffEfLi1ELi6ELi32ELi1ELb0ELNS1_9AlgorithmE0EEEvT_T0_ll,"a",@progbits
	.sectionflags	@""
	.align	4
.nv.constant0._ZN7oneflow4cuda7softmax15SoftmaxWarpImplI10SimpleLoadIffE11SimpleStoreIffEfLi1ELi6ELi32ELi1ELb0ELNS1_9AlgorithmE0EEEvT_T0_ll:
	.zero		944


//--------------------- .nv.constant0._ZN7oneflow4cuda7softmax15SoftmaxWarpImplI10SimpleLoadIffE11SimpleStoreIffEfLi1ELi5ELi32ELi1ELb1ELNS1_9AlgorithmE0EEEvT_T0_ll --------------------------
	.section	.nv.constant0._ZN7oneflow4cuda7softmax15SoftmaxWarpImplI10SimpleLoadIffE11SimpleStoreIffEfLi1ELi5ELi32ELi1ELb1ELNS1_9AlgorithmE0EEEvT_T0_ll,"a",@progbits
	.sectionflags	@""
	.align	4
.nv.constant0._ZN7oneflow4cuda7softmax15SoftmaxWarpImplI10SimpleLoadIffE11SimpleStoreIffEfLi1ELi5ELi32ELi1ELb1ELNS1_9AlgorithmE0EEEvT_T0_ll:
	.zero		944


//--------------------- .nv.constant0._ZN7oneflow4cuda7softmax15SoftmaxWarpImplI10SimpleLoadIffE11SimpleStoreIffEfLi1ELi5ELi32ELi1ELb0ELNS1_9AlgorithmE0EEEvT_T0_ll --------------------------
	.section	.nv.constant0._ZN7oneflow4cuda7softmax15SoftmaxWarpImplI10SimpleLoadIffE11SimpleStoreIffEfLi1ELi5ELi32ELi1ELb0ELNS1_9AlgorithmE0EEEvT_T0_ll,"a",@progbits
	.sectionflags	@""
	.align	4
.nv.constant0._ZN7oneflow4cuda7softmax15SoftmaxWarpImplI10SimpleLoadIffE11SimpleStoreIffEfLi1ELi5ELi32ELi1ELb0ELNS1_9AlgorithmE0EEEvT_T0_ll:
	.zero		944


//--------------------- .nv.constant0._ZN7oneflow4cuda7softmax15SoftmaxWarpImplI10SimpleLoadIffE11SimpleStoreIffEfLi1ELi4ELi32ELi1ELb1ELNS1_9AlgorithmE0EEEvT_T0_ll --------------------------
	.section	.nv.constant0._ZN7oneflow4cuda7softmax15SoftmaxWarpImplI10SimpleLoadIffE11SimpleStoreIffEfLi1ELi4ELi32ELi1ELb1ELNS1_9AlgorithmE0EEEvT_T0_ll,"a",@progbits
	.sectionflags	@""
	.align	4
.nv.constant0._ZN7oneflow4cuda7softmax15SoftmaxWarpImplI10SimpleLoadIffE11SimpleStoreIffEfLi1ELi4ELi32ELi1ELb1ELNS1_9AlgorithmE0EEEvT_T0_ll:
	.zero		944


//--------------------- .nv.constant0._ZN7oneflow4cuda7softmax15SoftmaxWarpImplI10SimpleLoadIffE11SimpleStoreIffEfLi1ELi4ELi32ELi1ELb0ELNS1_9AlgorithmE0EEEvT_T0_ll --------------------------
	.section	.nv.constant0._ZN7oneflow4cuda7softmax15SoftmaxWarpImplI10SimpleLoadIffE11SimpleStoreIffEfLi1ELi4ELi32ELi1ELb0ELNS1_9AlgorithmE0EEEvT_T0_ll,"a",@progbits
	.sectionflags	@""
	.align	4
.nv.constant0._ZN7oneflow4cuda7softmax15SoftmaxWarpImplI10SimpleLoadIffE11SimpleStoreIffEfLi1ELi4ELi32ELi1ELb0ELNS1_9AlgorithmE0EEEvT_T0_ll:
	.zero		944


//--------------------- .nv.constant0._ZN7oneflow4cuda7softmax15SoftmaxWarpImplI10SimpleLoadIffE11SimpleStoreIffEfLi1ELi3ELi32ELi1ELb1ELNS1_9AlgorithmE0EEEvT_T0_ll --------------------------
	.section	.nv.constant0._ZN7oneflow4cuda7softmax15SoftmaxWarpImplI10SimpleLoadIffE11SimpleStoreIffEfLi1ELi3ELi32ELi1ELb1ELNS1_9AlgorithmE0EEEvT_T0_ll,"a",@progbits
	.sectionflags	@""
	.align	4
.nv.constant0._ZN7oneflow4cuda7softmax15SoftmaxWarpImplI10SimpleLoadIffE11SimpleStoreIffEfLi1ELi3ELi32ELi1ELb1ELNS1_9AlgorithmE0EEEvT_T0_ll:
	.zero		944


//--------------------- .nv.constant0._ZN7oneflow4cuda7softmax15SoftmaxWarpImplI10SimpleLoadIffE11SimpleStoreIffEfLi1ELi3ELi32ELi1ELb0ELNS1_9AlgorithmE0EEEvT_T0_ll --------------------------
	.section	.nv.constant0._ZN7oneflow4cuda7softmax15SoftmaxWarpImplI10SimpleLoadIffE11SimpleStoreIffEfLi1ELi3ELi32ELi1ELb0ELNS1_9AlgorithmE0EEEvT_T0_ll,"a",@progbits
	.sectionflags	@""
	.align	4
.nv.constant0._ZN7oneflow4cuda7softmax15SoftmaxWarpImplI10SimpleLoadIffE11SimpleStoreIffEfLi1ELi3ELi32ELi1ELb0ELNS1_9AlgorithmE0EEEvT_T0_ll:
	.zero		944


//--------------------- .nv.constant0._ZN7oneflow4cuda7softmax15SoftmaxWarpImplI10SimpleLoadIffE11SimpleStoreIffEfLi1ELi2ELi32ELi1ELb1ELNS1_9AlgorithmE0EEEvT_T0_ll --------------------------
	.section	.nv.constant0._ZN7oneflow4cuda7softmax15SoftmaxWarpImplI10SimpleLoadIffE11SimpleStoreIffEfLi1ELi2ELi32ELi1ELb1ELNS1_9AlgorithmE0EEEvT_T0_ll,"a",@progbits
	.sectionflags	@""
	.align	4
.nv.constant0._ZN7oneflow4cuda7softmax15SoftmaxWarpImplI10SimpleLoadIffE11SimpleStoreIffEfLi1ELi2ELi32ELi1ELb1ELNS1_9AlgorithmE0EEEvT_T0_ll:
	.zero		944


//--------------------- .nv.constant0._ZN7oneflow4cuda7softmax15SoftmaxWarpImplI10SimpleLoadIffE11SimpleStoreIffEfLi1ELi2ELi32ELi1ELb0ELNS1_9AlgorithmE0EEEvT_T0_ll --------------------------
	.section	.nv.constant0._ZN7oneflow4cuda7softmax15SoftmaxWarpImplI10SimpleLoadIffE11SimpleStoreIffEfLi1ELi2ELi32ELi1ELb0ELNS1_9AlgorithmE0EEEvT_T0_ll,"a",@progbits
	.sectionflags	@""
	.align	4
.nv.constant0._ZN7oneflow4cuda7softmax15SoftmaxWarpImplI10SimpleLoadIffE11SimpleStoreIffEfLi1ELi2ELi32ELi1ELb0ELNS1_9AlgorithmE0EEEvT_T0_ll:
	.zero		944


//--------------------- .nv.constant0._ZN7oneflow4cuda7softmax15SoftmaxWarpImplI10SimpleLoadIffE11SimpleStoreIffEfLi1ELi1ELi32ELi1ELb1ELNS1_9AlgorithmE0EEEvT_T0_ll --------------------------
	.section	.nv.constant0._ZN7oneflow4cuda7softmax15SoftmaxWarpImplI10SimpleLoadIffE11SimpleStoreIffEfLi1ELi1ELi32ELi1ELb1ELNS1_9AlgorithmE0EEEvT_T0_ll,"a",@progbits
	.sectionflags	@""
	.align	4
.nv.constant0._ZN7oneflow4cuda7softmax15SoftmaxWarpImplI10SimpleLoadIffE11SimpleStoreIffEfLi1ELi1ELi32ELi1ELb1ELNS1_9AlgorithmE0EEEvT_T0_ll:
	.zero		944


//--------------------- .nv.constant0._ZN7oneflow4cuda7softmax15SoftmaxWarpImplI10SimpleLoadIffE11SimpleStoreIffEfLi1ELi1ELi32ELi1ELb0ELNS1_9AlgorithmE0EEEvT_T0_ll --------------------------
	.section	.nv.constant0._ZN7oneflow4cuda7softmax15SoftmaxWarpImplI10SimpleLoadIffE11SimpleStoreIffEfLi1ELi1ELi32ELi1ELb0ELNS1_9AlgorithmE0EEEvT_T0_ll,"a",@progbits
	.sectionflags	@""
	.align	4
.nv.constant0._ZN7oneflow4cuda7softmax15SoftmaxWarpImplI10SimpleLoadIffE11SimpleStoreIffEfLi1ELi1ELi32ELi1ELb0ELNS1_9AlgorithmE0EEEvT_T0_ll:
	.zero		944


//--------------------- .nv.constant0._ZN7oneflow4cuda7softmax15SoftmaxWarpImplI10SimpleLoadIffE11SimpleStoreIffEfLi1ELi1ELi32ELi2ELb1ELNS1_9AlgorithmE0EEEvT_T0_ll --------------------------
	.section	.nv.constant0._ZN7oneflow4cuda7softmax15SoftmaxWarpImplI10SimpleLoadIffE11SimpleStoreIffEfLi1ELi1ELi32ELi2ELb1ELNS1_9AlgorithmE0EEEvT_T0_ll,"a",@progbits
	.sectionflags	@""
	.align	4
.nv.constant0._ZN7oneflow4cuda7softmax15SoftmaxWarpImplI10SimpleLoadIffE11SimpleStoreIffEfLi1ELi1ELi32ELi2ELb1ELNS1_9AlgorithmE0EEEvT_T0_ll:
	.zero		944


//--------------------- .nv.constant0._ZN7oneflow4cuda7softmax15SoftmaxWarpImplI10SimpleLoadIffE11SimpleStoreIffEfLi1ELi1ELi32ELi2ELb0ELNS1_9AlgorithmE0EEEvT_T0_ll --------------------------
	.section	.nv.constant0._ZN7oneflow4cuda7softmax15SoftmaxWarpImplI10SimpleLoadIffE11SimpleStoreIffEfLi1ELi1ELi32ELi2ELb0ELNS1_9AlgorithmE0EEEvT_T0_ll,"a",@progbits
	.sectionflags	@""
	.align	4
.nv.constant0._ZN7oneflow4cuda7softmax15SoftmaxWarpImplI10SimpleLoadIffE11SimpleStoreIffEfLi1ELi1ELi32ELi2ELb0ELNS1_9AlgorithmE0EEEvT_T0_ll:
	.zero		944


//--------------------- .nv.constant0._ZN7oneflow4cuda7softmax15SoftmaxWarpImplI10SimpleLoadIffE11SimpleStoreIffEfLi1ELi1ELi16ELi1ELb1ELNS1_9AlgorithmE0EEEvT_T0_ll --------------------------
	.section	.nv.constant0._ZN7oneflow4cuda7softmax15SoftmaxWarpImplI10SimpleLoadIffE11SimpleStoreIffEfLi1ELi1ELi16ELi1ELb1ELNS1_9AlgorithmE0EEEvT_T0_ll,"a",@progbits
	.sectionflags	@""
	.align	4
.nv.constant0._ZN7oneflow4cuda7softmax15SoftmaxWarpImplI10SimpleLoadIffE11SimpleStoreIffEfLi1ELi1ELi16ELi1ELb1ELNS1_9AlgorithmE0EEEvT_T0_ll:
	.zero		944


//--------------------- .nv.constant0._ZN7oneflow4cuda7softmax15SoftmaxWarpImplI10SimpleLoadIffE11SimpleStoreIffEfLi1ELi1ELi16ELi1ELb0ELNS1_9AlgorithmE0EEEvT_T0_ll --------------------------
	.section	.nv.constant0._ZN7oneflow4cuda7softmax15SoftmaxWarpImplI10SimpleLoadIffE11SimpleStoreIffEfLi1ELi1ELi16ELi1ELb0ELNS1_9AlgorithmE0EEEvT_T0_ll,"a",@progbits
	.sectionflags	@""
	.align	4
.nv.constant0._ZN7oneflow4cuda7softmax15SoftmaxWarpImplI10SimpleLoadIffE11SimpleStoreIffEfLi1ELi1ELi16ELi1ELb0ELNS1_9AlgorithmE0EEEvT_T0_ll:
	.zero		944


//--------------------- .nv.constant0._ZN7oneflow4cuda7softmax15SoftmaxWarpImplI10SimpleLoadIffE11SimpleStoreIffEfLi1ELi1ELi16ELi2ELb1ELNS1_9AlgorithmE0EEEvT_T0_ll --------------------------
	.section	.nv.constant0._ZN7oneflow4cuda7softmax15SoftmaxWarpImplI10SimpleLoadIffE11SimpleStoreIffEfLi1ELi1ELi16ELi2ELb1ELNS1_9AlgorithmE0EEEvT_T0_ll,"a",@progbits
	.sectionflags	@""
	.align	4
.nv.constant0._ZN7oneflow4cuda7softmax15SoftmaxWarpImplI10SimpleLoadIffE11SimpleStoreIffEfLi1ELi1ELi16ELi2ELb1ELNS1_9AlgorithmE0EEEvT_T0_ll:
	.zero		944


//--------------------- .nv.constant0._ZN7oneflow4cuda7softmax15SoftmaxWarpImplI10SimpleLoadIffE11SimpleStoreIffEfLi1ELi1ELi16ELi2ELb0ELNS1_9AlgorithmE0EEEvT_T0_ll --------------------------
	.section	.nv.constant0._ZN7oneflow4cuda7softmax15SoftmaxWarpImplI10SimpleLoadIffE11SimpleStoreIffEfLi1ELi1ELi16ELi2ELb0ELNS1_9AlgorithmE0EEEvT_T0_ll,"a",@progbits
	.sectionflags	@""
	.align	4
.nv.constant0._ZN7oneflow4cuda7softmax15SoftmaxWarpImplI10SimpleLoadIffE11SimpleStoreIffEfLi1ELi1ELi16ELi2ELb0ELNS1_9AlgorithmE0EEEvT_T0_ll:
	.zero		944


//--------------------- .nv.constant0._ZN7oneflow4cuda7softmax15SoftmaxWarpImplI10SimpleLoadIffE11SimpleStoreIffEfLi1ELi1ELi8ELi1ELb1ELNS1_9AlgorithmE0EEEvT_T0_ll --------------------------
	.section	.nv.constant0._ZN7oneflow4cuda7softmax15SoftmaxWarpImplI10SimpleLoadIffE11SimpleStoreIffEfLi1ELi1ELi8ELi1ELb1ELNS1_9AlgorithmE0EEEvT_T0_ll,"a",@progbits
	.sectionflags	@""
	.align	4
.nv.constant0._ZN7oneflow4cuda7softmax15SoftmaxWarpImplI10SimpleLoadIffE11SimpleStoreIffEfLi1ELi1ELi8ELi1ELb1ELNS1_9AlgorithmE0EEEvT_T0_ll:
	.zero		944


//--------------------- .nv.constant0._ZN7oneflow4cuda7softmax15SoftmaxWarpImplI10SimpleLoadIffE11SimpleStoreIffEfLi1ELi1ELi8ELi1ELb0ELNS1_9AlgorithmE0EEEvT_T0_ll --------------------------
	.section	.nv.constant0._ZN7oneflow4cuda7softmax15SoftmaxWarpImplI10SimpleLoadIffE11SimpleStoreIffEfLi1ELi1ELi8ELi1ELb0ELNS1_9AlgorithmE0EEEvT_T0_ll,"a",@progbits
	.sectionflags	@""
	.align	4
.nv.constant0._ZN7oneflow4cuda7softmax15SoftmaxWarpImplI10SimpleLoadIffE11SimpleStoreIffEfLi1ELi1ELi8ELi1ELb0ELNS1_9AlgorithmE0EEEvT_T0_ll:
	.zero		944


//--------------------- .nv.constant0._ZN7oneflow4cuda7softmax15SoftmaxWarpImplI10SimpleLoadIffE11SimpleStoreIffEfLi1ELi1ELi8ELi2ELb1ELNS1_9AlgorithmE0EEEvT_T0_ll --------------------------
	.section	.nv.constant0._ZN7oneflow4cuda7softmax15SoftmaxWarpImplI10SimpleLoadIffE11SimpleStoreIffEfLi1ELi1ELi8ELi2ELb1ELNS1_9AlgorithmE0EEEvT_T0_ll,"a",@progbits
	.sectionflags	@""
	.align	4
.nv.constant0._ZN7oneflow4cuda7softmax15SoftmaxWarpImplI10SimpleLoadIffE11SimpleStoreIffEfLi1ELi1ELi8ELi2ELb1ELNS1_9AlgorithmE0EEEvT_T0_ll:
	.zero		944


//--------------------- .nv.constant0._ZN7oneflow4cuda7softmax15SoftmaxWarpImplI10SimpleLoadIffE11SimpleStoreIffEfLi1ELi1ELi8ELi2ELb0ELNS1_9AlgorithmE0EEEvT_T0_ll --------------------------
	.section	.nv.constant0._ZN7oneflow4cuda7softmax15SoftmaxWarpImplI10SimpleLoadIffE11SimpleStoreIffEfLi1ELi1ELi8ELi2ELb0ELNS1_9AlgorithmE0EEEvT_T0_ll,"a",@progbits
	.sectionflags	@""
	.align	4
.nv.constant0._ZN7oneflow4cuda7softmax15SoftmaxWarpImplI10SimpleLoadIffE11SimpleStoreIffEfLi1ELi1ELi8ELi2ELb0ELNS1_9AlgorithmE0EEEvT_T0_ll:
	.zero		944


//--------------------- .nv.constant0._ZN7oneflow4cuda7softmax15SoftmaxWarpImplI10SimpleLoadIffE11SimpleStoreIffEfLi1ELi1ELi4ELi1ELb1ELNS1_9AlgorithmE0EEEvT_T0_ll --------------------------
	.section	.nv.constant0._ZN7oneflow4cuda7softmax15SoftmaxWarpImplI10SimpleLoadIffE11SimpleStoreIffEfLi1ELi1ELi4ELi1ELb1ELNS1_9AlgorithmE0EEEvT_T0_ll,"a",@progbits
	.sectionflags	@""
	.align	4
.nv.constant0._ZN7oneflow4cuda7softmax15SoftmaxWarpImplI10SimpleLoadIffE11SimpleStoreIffEfLi1ELi1ELi4ELi1ELb1ELNS1_9AlgorithmE0EEEvT_T0_ll:
	.zero		944


//--------------------- .nv.constant0._ZN7oneflow4cuda7softmax15SoftmaxWarpImplI10SimpleLoadIffE11SimpleStoreIffEfLi1ELi1ELi4ELi1ELb0ELNS1_9AlgorithmE0EEEvT_T0_ll --------------------------
	.section	.nv.constant0._ZN7oneflow4cuda7softmax15SoftmaxWarpImplI10SimpleLoadIffE11SimpleStoreIffEfLi1ELi1ELi4ELi1ELb0ELNS1_9AlgorithmE0EEEvT_T0_ll,"a",@progbits
	.sectionflags	@""
	.align	4
.nv.constant0._ZN7oneflow4cuda7softmax15SoftmaxWarpImplI10SimpleLoadIffE11SimpleStoreIffEfLi1ELi1ELi4ELi1ELb0ELNS1_9AlgorithmE0EEEvT_T0_ll:
	.zero		944


//--------------------- .nv.constant0._ZN7oneflow4cuda7softmax15SoftmaxWarpImplI10SimpleLoadIffE11SimpleStoreIffEfLi1ELi1ELi4ELi2ELb1ELNS1_9AlgorithmE0EEEvT_T0_ll --------------------------
	.section	.nv.constant0._ZN7oneflow4cuda7softmax15SoftmaxWarpImplI10SimpleLoadIffE11SimpleStoreIffEfLi1ELi1ELi4ELi2ELb1ELNS1_9AlgorithmE0EEEvT_T0_ll,"a",@progbits
	.sectionflags	@""
	.align	4
.nv.constant0._ZN7oneflow4cuda7softmax15SoftmaxWarpImplI10SimpleLoadIffE11SimpleStoreIffEfLi1ELi1ELi4ELi2ELb1ELNS1_9AlgorithmE0EEEvT_T0_ll:
	.zero		944


//--------------------- .nv.constant0._ZN7oneflow4cuda7softmax15SoftmaxWarpImplI10SimpleLoadIffE11SimpleStoreIffEfLi1ELi1ELi4ELi2ELb0ELNS1_9AlgorithmE0EEEvT_T0_ll --------------------------
	.section	.nv.constant0._ZN7oneflow4cuda7softmax15SoftmaxWarpImplI10SimpleLoadIffE11SimpleStoreIffEfLi1ELi1ELi4ELi2ELb0ELNS1_9AlgorithmE0EEEvT_T0_ll,"a",@progbits
	.sectionflags	@""
	.align	4
.nv.constant0._ZN7oneflow4cuda7softmax15SoftmaxWarpImplI10SimpleLoadIffE11SimpleStoreIffEfLi1ELi1ELi4ELi2ELb0ELNS1_9AlgorithmE0EEEvT_T0_ll:
	.zero		944


//--------------------- .nv.constant0._ZN7oneflow4cuda7softmax15SoftmaxWarpImplI10SimpleLoadIffE11SimpleStoreIffEfLi1ELi1ELi2ELi1ELb1ELNS1_9AlgorithmE0EEEvT_T0_ll --------------------------
	.section	.nv.constant0._ZN7oneflow4cuda7softmax15SoftmaxWarpImplI10SimpleLoadIffE11SimpleStoreIffEfLi1ELi1ELi2ELi1ELb1ELNS1_9AlgorithmE0EEEvT_T0_ll,"a",@progbits
	.sectionflags	@""
	.align	4
.nv.constant0._ZN7oneflow4cuda7softmax15SoftmaxWarpImplI10SimpleLoadIffE11SimpleStoreIffEfLi1ELi1ELi2ELi1ELb1ELNS1_9AlgorithmE0EEEvT_T0_ll:
	.zero		944


//--------------------- .nv.constant0._ZN7oneflow4cuda7softmax15SoftmaxWarpImplI10SimpleLoadIffE11SimpleStoreIffEfLi1ELi1ELi2ELi1ELb0ELNS1_9AlgorithmE0EEEvT_T0_ll --------------------------
	.section	.nv.constant0._ZN7oneflow4cuda7softmax15SoftmaxWarpImplI10SimpleLoadIffE11SimpleStoreIffEfLi1ELi1ELi2ELi1ELb0ELNS1_9AlgorithmE0EEEvT_T0_ll,"a",@progbits
	.sectionflags	@""
	.align	4
.nv.constant0._ZN7oneflow4cuda7softmax15SoftmaxWarpImplI10SimpleLoadIffE11SimpleStoreIffEfLi1ELi1ELi2ELi1ELb0ELNS1_9AlgorithmE0EEEvT_T0_ll:
	.zero		944


//--------------------- .nv.constant0._ZN7oneflow4cuda7softmax15SoftmaxWarpImplI10SimpleLoadIffE11SimpleStoreIffEfLi1ELi1ELi2ELi2ELb1ELNS1_9AlgorithmE0EEEvT_T0_ll --------------------------
	.section	.nv.constant0._ZN7oneflow4cuda7softmax15SoftmaxWarpImplI10SimpleLoadIffE11SimpleStoreIffEfLi1ELi1ELi2ELi2ELb1ELNS1_9AlgorithmE0EEEvT_T0_ll,"a",@progbits
	.sectionflags	@""
	.align	4
.nv.constant0._ZN7oneflow4cuda7softmax15SoftmaxWarpImplI10SimpleLoadIffE11SimpleStoreIffEfLi1ELi1ELi2ELi2ELb1ELNS1_9AlgorithmE0EEEvT_T0_ll:
	.zero		944


//--------------------- .nv.constant0._ZN7oneflow4cuda7softmax15SoftmaxWarpImplI10SimpleLoadIffE11SimpleStoreIffEfLi1ELi1ELi2ELi2ELb0ELNS1_9AlgorithmE0EEEvT_T0_ll --------------------------
	.section	.nv.constant0._ZN7oneflow4cuda7softmax15SoftmaxWarpImplI10SimpleLoadIffE11SimpleStoreIffEfLi1ELi1ELi2ELi2ELb0ELNS1_9AlgorithmE0EEEvT_T0_ll,"a",@progbits
	.sectionflags	@""
	.align	4
.nv.constant0._ZN7oneflow4cuda7softmax15SoftmaxWarpImplI10SimpleLoadIffE11SimpleStoreIffEfLi1ELi1ELi2ELi2ELb0ELNS1_9AlgorithmE0EEEvT_T0_ll:
	.zero		944


//--------------------- .nv.constant0._ZN7oneflow4cuda7softmax15SoftmaxWarpImplI10SimpleLoadIffE11SimpleStoreIffEfLi1ELi1ELi1ELi1ELb1ELNS1_9AlgorithmE0EEEvT_T0_ll --------------------------
	.section	.nv.constant0._ZN7oneflow4cuda7softmax15SoftmaxWarpImplI10SimpleLoadIffE11SimpleStoreIffEfLi1ELi1ELi1ELi1ELb1ELNS1_9AlgorithmE0EEEvT_T0_ll,"a",@progbits
	.sectionflags	@""
	.align	4
.nv.constant0._ZN7oneflow4cuda7softmax15SoftmaxWarpImplI10SimpleLoadIffE11SimpleStoreIffEfLi1ELi1ELi1ELi1ELb1ELNS1_9AlgorithmE0EEEvT_T0_ll:
	.zero		944


//--------------------- .nv.constant0._ZN7oneflow4cuda7softmax15SoftmaxWarpImplI10SimpleLoadIffE11SimpleStoreIffEfLi1ELi1ELi1ELi1ELb0ELNS1_9AlgorithmE0EEEvT_T0_ll --------------------------
	.section	.nv.constant0._ZN7oneflow4cuda7softmax15SoftmaxWarpImplI10SimpleLoadIffE11SimpleStoreIffEfLi1ELi1ELi1ELi1ELb0ELNS1_9AlgorithmE0EEEvT_T0_ll,"a",@progbits
	.sectionflags	@""
	.align	4
.nv.constant0._ZN7oneflow4cuda7softmax15SoftmaxWarpImplI10SimpleLoadIffE11SimpleStoreIffEfLi1ELi1ELi1ELi1ELb0ELNS1_9AlgorithmE0EEEvT_T0_ll:
	.zero		944


//--------------------- .nv.constant0._ZN7oneflow4cuda7softmax15SoftmaxWarpImplI10SimpleLoadIffE11SimpleStoreIffEfLi1ELi1ELi1ELi2ELb1ELNS1_9AlgorithmE0EEEvT_T0_ll --------------------------
	.section	.nv.constant0._ZN7oneflow4cuda7softmax15SoftmaxWarpImplI10SimpleLoadIffE11SimpleStoreIffEfLi1ELi1ELi1ELi2ELb1ELNS1_9AlgorithmE0EEEvT_T0_ll,"a",@progbits
	.sectionflags	@""
	.align	4
.nv.constant0._ZN7oneflow4cuda7softmax15SoftmaxWarpImplI10SimpleLoadIffE11SimpleStoreIffEfLi1ELi1ELi1ELi2ELb1ELNS1_9AlgorithmE0EEEvT_T0_ll:
	.zero		944


//--------------------- .nv.constant0._ZN7oneflow4cuda7softmax15SoftmaxWarpImplI10SimpleLoadIffE11SimpleStoreIffEfLi1ELi1ELi1ELi2ELb0ELNS1_9AlgorithmE0EEEvT_T0_ll --------------------------
	.section	.nv.constant0._ZN7oneflow4cuda7softmax15SoftmaxWarpImplI10SimpleLoadIffE11SimpleStoreIffEfLi1ELi1ELi1ELi2ELb0ELNS1_9AlgorithmE0EEEvT_T0_ll,"a",@progbits
	.sectionflags	@""
	.align	4
.nv.constant0._ZN7oneflow4cuda7softmax15SoftmaxWarpImplI10SimpleLoadIffE11SimpleStoreIffEfLi1ELi1ELi1ELi2ELb0ELNS1_9AlgorithmE0EEEvT_T0_ll:
	.zero		944


//--------------------- .nv.constant0._ZN7oneflow4cuda7softmax15SoftmaxWarpImplI10SimpleLoadIffE11SimpleStoreIffEfLi2ELi32ELi32ELi1ELb1ELNS1_9AlgorithmE0EEEvT_T0_ll --------------------------
	.section	.nv.constant0._ZN7oneflow4cuda7softmax15SoftmaxWarpImplI10SimpleLoadIffE11SimpleStoreIffEfLi2ELi32ELi32ELi1ELb1ELNS1_9AlgorithmE0EEEvT_T0_ll,"a",@progbits
	.sectionflags	@""
	.align	4
.nv.constant0._ZN7oneflow4cuda7softmax15SoftmaxWarpImplI10SimpleLoadIffE11SimpleStoreIffEfLi2ELi32ELi32ELi1ELb1ELNS1_9AlgorithmE0EEEvT_T0_ll:
	.zero		944


//--------------------- .nv.constant0._ZN7oneflow4cuda7softmax15SoftmaxWarpImplI10SimpleLoadIffE11SimpleStoreIffEfLi2ELi32ELi32ELi1ELb0ELNS1_9AlgorithmE0EEEvT_T0_ll --------------------------
	.section	.nv.constant0._ZN7oneflow4cuda7softmax15SoftmaxWarpImplI10SimpleLoadIffE11SimpleStoreIffEfLi2ELi32ELi32ELi1ELb0ELNS1_9AlgorithmE0EEEvT_T0_ll,"a",@progbits
	.sectionflags	@""
	.align	4
.nv.constant0._ZN7oneflow4cuda7softmax15SoftmaxWarpImplI10SimpleLoadIffE11SimpleStoreIffEfLi2ELi32ELi32ELi1ELb0ELNS1_9AlgorithmE0EEEvT_T0_ll:
	.zero		944


//--------------------- .nv.constant0._ZN7oneflow4cuda7softmax15SoftmaxWarpImplI10SimpleLoadIffE11SimpleStoreIffEfLi2ELi30ELi32ELi1ELb1ELNS1_9AlgorithmE0EEEvT_T0_ll --------------------------
	.section	.nv.constant0._ZN7oneflow4cuda7softmax15SoftmaxWarpImplI10SimpleLoadIffE11SimpleStoreIffEfLi2ELi30ELi32ELi1ELb1ELNS1_9AlgorithmE0EEEvT_T0_ll,"a",@progbits
	.sectionflags	@""
	.align	4
.nv.constant0._ZN7oneflow4cuda7softmax15SoftmaxWarpImplI10SimpleLoadIffE11SimpleStoreIffEfLi2ELi30ELi32ELi1ELb1ELNS1_9AlgorithmE0EEEvT_T0_ll:
	.zero		944


//--------------------- .nv.constant0._ZN7oneflow4cuda7softmax15SoftmaxWarpImplI10SimpleLoadIffE11SimpleStoreIffEfLi2ELi30ELi32ELi1ELb0ELNS1_9AlgorithmE0EEEvT_T0_ll --------------------------
	.section	.nv.constant0._ZN7oneflow4cuda7softmax15SoftmaxWarpImplI10SimpleLoadIffE11SimpleStoreIffEfLi2ELi30ELi32ELi1ELb0ELNS1_9AlgorithmE0EEEvT_T0_ll,"a",@progbits
	.sectionflags	@""
	.align	4
.nv.constant0._ZN7oneflow4cuda7softmax15SoftmaxWarpImplI10SimpleLoadIffE11SimpleStoreIffEfLi2ELi30ELi32ELi1ELb0ELNS1_9AlgorithmE0EEEvT_T0_ll:
	.zero		944


//--------------------- .nv.constant0._ZN7oneflow4cuda7softmax15SoftmaxWarpImplI10SimpleLoadIffE11SimpleStoreIffEfLi2ELi28ELi32ELi1ELb1ELNS1_9AlgorithmE0EEEvT_T0_ll --------------------------
	.section	.nv.constant0._ZN7oneflow4cuda7softmax15SoftmaxWarpImplI10SimpleLoadIffE11SimpleStoreIffEfLi2ELi28ELi32ELi1ELb1ELNS1_9AlgorithmE0EEEvT_T0_ll,"a",@progbits
	.sectionflags	@""
	.align	4
.nv.constant0._ZN7oneflow4cuda7softmax15SoftmaxWarpImplI10SimpleLoadIffE11SimpleStoreIffEfLi2ELi28ELi32ELi1ELb1ELNS1_9AlgorithmE0EEEvT_T0_ll:
	.zero		944


//--------------------- .nv.constant0._ZN7oneflow4cuda7softmax15SoftmaxWarpImplI10SimpleLoadIffE11SimpleStoreIffEfLi2ELi28ELi32ELi1ELb0ELNS1_9AlgorithmE0EEEvT_T0_ll --------------------------
	.section	.nv.constant0._ZN7oneflow4cuda7softmax15SoftmaxWarpImplI10SimpleLoadIffE11SimpleStoreIffEfLi2ELi28ELi32ELi1ELb0ELNS1_9AlgorithmE0EEEvT_T0_ll,"a",@progbits
	.sectionflags	@""
	.align	4
.nv.constant0._ZN7oneflow4cuda7softmax15SoftmaxWarpImplI10SimpleLoadIffE11SimpleStoreIffEfLi2ELi28ELi32ELi1ELb0ELNS1_9AlgorithmE0EEEvT_T0_ll:
	.zero		944


//--------------------- .nv.constant0._ZN7oneflow4cuda7softmax15SoftmaxWarpImplI10SimpleLoadIffE11SimpleStoreIffEfLi2ELi26ELi32ELi1ELb1ELNS1_9AlgorithmE0EEEvT_T0_ll --------------------------
	.section	.nv.constant0._ZN7oneflow4cuda7softmax15SoftmaxWarpImplI10SimpleLoadIffE11SimpleStoreIffEfLi2ELi26ELi32ELi1ELb1ELNS1_9AlgorithmE0EEEvT_T0_ll,"a",@progbits
	.sectionflags	@""
	.align	4
.nv.constant0._ZN7oneflow4cuda7softmax15SoftmaxWarpImplI10SimpleLoadIffE11SimpleStoreIffEfLi2ELi26ELi32ELi1ELb1ELNS1_9AlgorithmE0EEEvT_T0_ll:
	.zero		944


//--------------------- .nv.constant0._ZN7oneflow4cuda7softmax15SoftmaxWarpImplI10SimpleLoadIffE11SimpleStoreIffEfLi2ELi26ELi32ELi1ELb0ELNS1_9AlgorithmE0EEEvT_T0_ll --------------------------
	.section	.nv.constant0._ZN7oneflow4cuda7softmax15SoftmaxWarpImplI10SimpleLoadIffE11SimpleStoreIffEfLi2ELi26ELi32ELi1ELb0ELNS1_9AlgorithmE0EEEvT_T0_ll,"a",@progbits
	.sectionflags	@""
	.align	4
.nv.constant0._ZN7oneflow4cuda7softmax15SoftmaxWarpImplI10SimpleLoadIffE11SimpleStoreIffEfLi2ELi26ELi32ELi1ELb0ELNS1_9AlgorithmE0EEEvT_T0_ll:
	.zero		944


//--------------------- .nv.constant0._ZN7oneflow4cuda7softmax15SoftmaxWarpImplI10SimpleLoadIffE11SimpleStoreIffEfLi2ELi24ELi32ELi1ELb1ELNS1_9AlgorithmE0EEEvT_T0_ll --------------------------
	.section	.nv.constant0._ZN7oneflow4cuda7softmax15SoftmaxWarpImplI10SimpleLoadIffE11SimpleStoreIffEfLi2ELi24ELi32ELi1ELb1ELNS1_9AlgorithmE0EEEvT_T0_ll,"a",@progbits
	.sectionflags	@""
	.align	4
.nv.constant0._ZN7oneflow4cuda7softmax15SoftmaxWarpImplI10SimpleLoadIffE11SimpleStoreIffEfLi2ELi24ELi32ELi1ELb1ELNS1_9AlgorithmE0EEEvT_T0_ll:
	.zero		944


//--------------------- .nv.constant0._ZN7oneflow4cuda7softmax15SoftmaxWarpImplI10SimpleLoadIffE11SimpleStoreIffEfLi2ELi24ELi32ELi1ELb0ELNS1_9AlgorithmE0EEEvT_T0_ll --------------------------
	.section	.nv.constant0._ZN7oneflow4cuda7softmax15SoftmaxWarpImplI10SimpleLoadIffE11SimpleStoreIffEfLi2ELi24ELi32ELi1ELb0ELNS1_9AlgorithmE0EEEvT_T0_ll,"a",@progbits
	.sectionflags	@""
	.align	4
.nv.constant0._ZN7oneflow4cuda7softmax15SoftmaxWarpImplI10SimpleLoadIffE11SimpleStoreIffEfLi2ELi24ELi32ELi1ELb0ELNS1_9AlgorithmE0EEEvT_T0_ll:
	.zero		944


//--------------------- .nv.constant0._ZN7oneflow4cuda7softmax15SoftmaxWarpImplI10SimpleLoadIffE11SimpleStoreIffEfLi2ELi22ELi32ELi1ELb1ELNS1_9AlgorithmE0EEEvT_T0_ll --------------------------
	.section	.nv.constant0._ZN7oneflow4cuda7softmax15SoftmaxWarpImplI10SimpleLoadIffE11SimpleStoreIffEfLi2ELi22ELi32ELi1ELb1ELNS1_9AlgorithmE0EEEvT_T0_ll,"a",@progbits
	.sectionflags	@""
	.align	4
.nv.constant0._ZN7oneflow4cuda7softmax15SoftmaxWarpImplI10SimpleLoadIffE11SimpleStoreIffEfLi2ELi22ELi32ELi1ELb1ELNS1_9AlgorithmE0EEEvT_T0_ll:
	.zero		944


//--------------------- .nv.constant0._ZN7oneflow4cuda7softmax15SoftmaxWarpImplI10SimpleLoadIffE11SimpleStoreIffEfLi2ELi22ELi32ELi1ELb0ELNS1_9AlgorithmE0EEEvT_T0_ll --------------------------
	.section	.nv.constant0._ZN7oneflow4cuda7softmax15SoftmaxWarpImplI10SimpleLoadIffE11SimpleStoreIffEfLi2ELi22ELi32ELi1ELb0ELNS1_9AlgorithmE0EEEvT_T0_ll,"a",@progbits
	.sectionflags	@""
	.align	4
.nv.constant0._ZN7oneflow4cuda7softmax15SoftmaxWarpImplI10SimpleLoadIffE11SimpleStoreIffEfLi2ELi22ELi32ELi1ELb0ELNS1_9AlgorithmE0EEEvT_T0_ll:
	.zero		944


//--------------------- .nv.constant0._ZN7oneflow4cuda7softmax15SoftmaxWarpImplI10SimpleLoadIffE11SimpleStoreIffEfLi2ELi20ELi32ELi1ELb1ELNS1_9AlgorithmE0EEEvT_T0_ll --------------------------
	.section	.nv.constant0._ZN7oneflow4cuda7softmax15SoftmaxWarpImplI10SimpleLoadIffE11SimpleStoreIffEfLi2ELi20ELi32ELi1ELb1ELNS1_9AlgorithmE0EEEvT_T0_ll,"a",@progbits
	.sectionflags	@""
	.align	4
.nv.constant0._ZN7oneflow4cuda7softmax15SoftmaxWarpImplI10SimpleLoadIffE11SimpleStoreIffEfLi2ELi20ELi32ELi1ELb1ELNS1_9AlgorithmE0EEEvT_T0_ll:
	.zero		944


//--------------------- .nv.constant0._ZN7oneflow4cuda7softmax15SoftmaxWarpImplI10SimpleLoadIffE11SimpleStoreIffEfLi2ELi20ELi32ELi1ELb0ELNS1_9AlgorithmE0EEEvT_T0_ll --------------------------
	.section	.nv.constant0._ZN7oneflow4cuda7softmax15SoftmaxWarpImplI10SimpleLoadIffE11SimpleStoreIffEfLi2ELi20ELi32ELi1ELb0ELNS1_9AlgorithmE0EEEvT_T0_ll,"a",@progbits
	.sectionflags	@""
	.align	4
.nv.constant0._ZN7oneflow4cuda7softmax15SoftmaxWarpImplI10SimpleLoadIffE11SimpleStoreIffEfLi2ELi20ELi32ELi1ELb0ELNS1_9AlgorithmE0EEEvT_T0_ll:
	.zero		944


//--------------------- .nv.constant0._ZN7oneflow4cuda7softmax15SoftmaxWarpImplI10SimpleLoadIffE11SimpleStoreIffEfLi2ELi18ELi32ELi1ELb1ELNS1_9AlgorithmE0EEEvT_T0_ll --------------------------
	.section	.nv.constant0._ZN7oneflow4cuda7softmax15SoftmaxWarpImplI10SimpleLoadIffE11SimpleStoreIffEfLi2ELi18ELi32ELi1ELb1ELNS1_9AlgorithmE0EEEvT_T0_ll,"a",@progbits
	.sectionflags	@""
	.align	4
.nv.constant0._ZN7oneflow4cuda7softmax15SoftmaxWarpImplI10SimpleLoadIffE11SimpleStoreIffEfLi2ELi18ELi32ELi1ELb1ELNS1_9AlgorithmE0EEEvT_T0_ll:
	.zero		944


//--------------------- .nv.constant0._ZN7oneflow4cuda7softmax15SoftmaxWarpImplI10SimpleLoadIffE11SimpleStoreIffEfLi2ELi18ELi32ELi1ELb0ELNS1_9AlgorithmE0EEEvT_T0_ll --------------------------
	.section	.nv.constant0._ZN7oneflow4cuda7softmax15SoftmaxWarpImplI10SimpleLoadIffE11SimpleStoreIffEfLi2ELi18ELi32ELi1ELb0ELNS1_9AlgorithmE0EEEvT_T0_ll,"a",@progbits
	.sectionflags	@""
	.align	4
.nv.constant0._ZN7oneflow4cuda7softmax15SoftmaxWarpImplI10SimpleLoadIffE11SimpleStoreIffEfLi2ELi18ELi32ELi1ELb0ELNS1_9AlgorithmE0EEEvT_T0_ll:
	.zero		944


//--------------------- .nv.constant0._ZN7oneflow4cuda7softmax15SoftmaxWarpImplI10SimpleLoadIffE11SimpleStoreIffEfLi2ELi16ELi32ELi1ELb1ELNS1_9AlgorithmE0EEEvT_T0_ll --------------------------
	.section	.nv.constant0._ZN7oneflow4cuda7softmax15SoftmaxWarpImplI10SimpleLoadIffE11SimpleStoreIffEfLi2ELi16ELi32ELi1ELb1ELNS1_9AlgorithmE0EEEvT_T0_ll,"a",@progbits
	.sectionflags	@""
	.align	4
.nv.constant0._ZN7oneflow4cuda7softmax15SoftmaxWarpImplI10SimpleLoadIffE11SimpleStoreIffEfLi2ELi16ELi32ELi1ELb1ELNS1_9AlgorithmE0EEEvT_T0_ll:
	.zero		944


//--------------------- .nv.constant0._ZN7oneflow4cuda7softmax15SoftmaxWarpImplI10SimpleLoadIffE11SimpleStoreIffEfLi2ELi16ELi32ELi1ELb0ELNS1_9AlgorithmE0EEEvT_T0_ll --------------------------
	.section	.nv.constant0._ZN7oneflow4cuda7softmax15SoftmaxWarpImplI10SimpleLoadIffE11SimpleStoreIffEfLi2ELi16ELi32ELi1ELb0ELNS1_9AlgorithmE0EEEvT_T0_ll,"a",@progbits
	.sectionflags	@""
	.align	4
.nv.constant0._ZN7oneflow4cuda7softmax15SoftmaxWarpImplI10SimpleLoadIffE11SimpleStoreIffEfLi2ELi16ELi32ELi1ELb0ELNS1_9AlgorithmE0EEEvT_T0_ll:
	.zero		944


//--------------------- .nv.constant0._ZN7oneflow4cuda7softmax15SoftmaxWarpImplI10SimpleLoadIffE11SimpleStoreIffEfLi2ELi14ELi32ELi1ELb1ELNS1_9AlgorithmE0EEEvT_T0_ll --------------------------
	.section	.nv.constant0._ZN7oneflow4cuda7softmax15SoftmaxWarpImplI10SimpleLoadIffE11SimpleStoreIffEfLi2ELi14ELi32ELi1ELb1ELNS1_9AlgorithmE0EEEvT_T0_ll,"a",@progbits
	.sectionflags	@""
	.align	4
.nv.constant0._ZN7oneflow4cuda7softmax15SoftmaxWarpImplI10SimpleLoadIffE11SimpleStoreIffEfLi2ELi14ELi32ELi1ELb1ELNS1_9AlgorithmE0EEEvT_T0_ll:
	.zero		944


//--------------------- .nv.constant0._ZN7oneflow4cuda7softmax15SoftmaxWarpImplI10SimpleLoadIffE11SimpleStoreIffEfLi2ELi14ELi32ELi1ELb0ELNS1_9AlgorithmE0EEEvT_T0_ll --------------------------
	.section	.nv.constant0._ZN7oneflow4cuda7softmax15SoftmaxWarpImplI10SimpleLoadIffE11SimpleStoreIffEfLi2ELi14ELi32ELi1ELb0ELNS1_9AlgorithmE0EEEvT_T0_ll,"a",@progbits
	.sectionflags	@""
	.align	4
.nv.constant0._ZN7oneflow4cuda7softmax15SoftmaxWarpImplI10SimpleLoadIffE11SimpleStoreIffEfLi2ELi14ELi32ELi1ELb0ELNS1_9AlgorithmE0EEEvT_T0_ll:
	.zero		944


//--------------------- .nv.constant0._ZN7oneflow4cuda7softmax15SoftmaxWarpImplI10SimpleLoadIffE11SimpleStoreIffEfLi2ELi12ELi32ELi1ELb1ELNS1_9AlgorithmE0EEEvT_T0_ll --------------------------
	.section	.nv.constant0._ZN7oneflow4cuda7softmax15SoftmaxWarpImplI10SimpleLoadIffE11SimpleStoreIffEfLi2ELi12ELi32ELi1ELb1ELNS1_9AlgorithmE0EEEvT_T0_ll,"a",@progbits
	.sectionflags	@""
	.align	4
.nv.constant0._ZN7oneflow4cuda7softmax15SoftmaxWarpImplI10SimpleLoadIffE11SimpleStoreIffEfLi2ELi12ELi32ELi1ELb1ELNS1_9AlgorithmE0EEEvT_T0_ll:
	.zero		944


//--------------------- .nv.constant0._ZN7oneflow4cuda7softmax15SoftmaxWarpImplI10SimpleLoadIffE11SimpleStoreIffEfLi2ELi12ELi32ELi1ELb0ELNS1_9AlgorithmE0EEEvT_T0_ll --------------------------
	.section	.nv.constant0._ZN7oneflow4cuda7softmax15SoftmaxWarpImplI10SimpleLoadIffE11SimpleStoreIffEfLi2ELi12ELi32ELi1ELb0ELNS1_9AlgorithmE0EEEvT_T0_ll,"a",@progbits
	.sectionflags	@""
	.align	4
.nv.constant0._ZN7oneflow4cuda7softmax15SoftmaxWarpImplI10SimpleLoadIffE11SimpleStoreIffEfLi2ELi12ELi32ELi1ELb0ELNS1_9AlgorithmE0EEEvT_T0_ll:
	.zero		944


//--------------------- .nv.constant0._ZN7oneflow4cuda7softmax15SoftmaxWarpImplI10SimpleLoadIffE11SimpleStoreIffEfLi2ELi10ELi32ELi1ELb1ELNS1_9AlgorithmE0EEEvT_T0_ll --------------------------
	.section	.nv.constant0._ZN7oneflow4cuda7softmax15SoftmaxWarpImplI10SimpleLoadIffE11SimpleStoreIffEfLi2ELi10ELi32ELi1ELb1ELNS1_9AlgorithmE0EEEvT_T0_ll,"a",@progbits
	.sectionflags	@""
	.align	4
.nv.constant0._ZN7oneflow4cuda7softmax15SoftmaxWarpImplI10SimpleLoadIffE11SimpleStoreIffEfLi2ELi10ELi32ELi1ELb1ELNS1_9AlgorithmE0EEEvT_T0_ll:
	.zero		944


//--------------------- .nv.constant0._ZN7oneflow4cuda7softmax15SoftmaxWarpImplI10SimpleLoadIffE11SimpleStoreIffEfLi2ELi10ELi32ELi1ELb0ELNS1_9AlgorithmE0EEEvT_T0_ll --------------------------
	.section	.nv.constant0._ZN7oneflow4cuda7softmax15SoftmaxWarpImplI10SimpleLoadIffE11SimpleStoreIffEfLi2ELi10ELi32ELi1ELb0ELNS1_9AlgorithmE0EEEvT_T0_ll,"a",@progbits
	.sectionflags	@""
	.align	4
.nv.constant0._ZN7oneflow4cuda7softmax15SoftmaxWarpImplI10SimpleLoadIffE11SimpleStoreIffEfLi2ELi10ELi32ELi1ELb0ELNS1_9AlgorithmE0EEEvT_T0_ll:
	.zero		944


//--------------------- .nv.constant0._ZN7oneflow4cuda7softmax15SoftmaxWarpImplI10SimpleLoadIffE11SimpleStoreIffEfLi2ELi8ELi32ELi1ELb1ELNS1_9AlgorithmE0EEEvT_T0_ll --------------------------
	.section	.nv.constant0._ZN7oneflow4cuda7softmax15SoftmaxWarpImplI10SimpleLoadIffE11SimpleStoreIffEfLi2ELi8ELi32ELi1ELb1ELNS1_9AlgorithmE0EEEvT_T0_ll,"a",@progbits
	.sectionflags	@""
	.align	4
.nv.constant0._ZN7oneflow4cuda7softmax15SoftmaxWarpImplI10SimpleLoadIffE11SimpleStoreIffEfLi2ELi8ELi32ELi1ELb1ELNS1_9AlgorithmE0EEEvT_T0_ll:
	.zero		944


//--------------------- .nv.constant0._ZN7oneflow4cuda7softmax15SoftmaxWarpImplI10SimpleLoadIffE11SimpleStoreIffEfLi2ELi8ELi32ELi1ELb0ELNS1_9AlgorithmE0EEEvT_T0_ll --------------------------
	.section	.nv.constant0._ZN7oneflow4cuda7softmax15SoftmaxWarpImplI10SimpleLoadIffE11SimpleStoreIffEfLi2ELi8ELi32ELi1ELb0ELNS1_9AlgorithmE0EEEvT_T0_ll,"a",@progbits
	.sectionflags	@""
	.align	4
.nv.constant0._ZN7oneflow4cuda7softmax15SoftmaxWarpImplI10SimpleLoadIffE11SimpleStoreIffEfLi2ELi8ELi32ELi1ELb0ELNS1_9AlgorithmE0EEEvT_T0_ll:
	.zero		944


//--------------------- .nv.constant0._ZN7oneflow4cuda7softmax15SoftmaxWarpImplI10SimpleLoadIffE11SimpleStoreIffEfLi2ELi6ELi32ELi1ELb1ELNS1_9AlgorithmE0EEEvT_T0_ll --------------------------
	.section	.nv.constant0._ZN7oneflow4cuda7softmax15SoftmaxWarpImplI10SimpleLoadIffE11SimpleStoreIffEfLi2ELi6ELi32ELi1ELb1ELNS1_9AlgorithmE0EEEvT_T0_ll,"a",@progbits
	.sectionflags	@""
	.align	4
.nv.constant0._ZN7oneflow4cuda7softmax15SoftmaxWarpImplI10SimpleLoadIffE11SimpleStoreIffEfLi2ELi6ELi32ELi1ELb1ELNS1_9AlgorithmE0EEEvT_T0_ll:
	.zero		944


//--------------------- .nv.constant0._ZN7oneflow4cuda7softmax15SoftmaxWarpImplI10SimpleLoadIffE11SimpleStoreIffEfLi2ELi6ELi32ELi1ELb0ELNS1_9AlgorithmE0EEEvT_T0_ll --------------------------
	.section	.nv.constant0._ZN7oneflow4cuda7softmax15SoftmaxWarpImplI10SimpleLoadIffE11SimpleStoreIffEfLi2ELi6ELi32ELi1ELb0ELNS1_9AlgorithmE0EEEvT_T0_ll,"a",@progbits
	.sectionflags	@""
	.align	4
.nv.constant0._ZN7oneflow4cuda7softmax15SoftmaxWarpImplI10SimpleLoadIffE11SimpleStoreIffEfLi2ELi6ELi32ELi1ELb0ELNS1_9AlgorithmE0EEEvT_T0_ll:
	.zero		944


//--------------------- .nv.constant0._ZN7oneflow4cuda7softmax15SoftmaxWarpImplI10SimpleLoadIffE11SimpleStoreIffEfLi2ELi4ELi32ELi1ELb1ELNS1_9AlgorithmE0EEEvT_T0_ll --------------------------
	.section	.nv.constant0._ZN7oneflow4cuda7softmax15SoftmaxWarpImplI10SimpleLoadIffE11SimpleStoreIffEfLi2ELi4ELi32ELi1ELb1ELNS1_9AlgorithmE0EEEvT_T0_ll,"a",@progbits
	.sectionflags	@""
	.align	4
.nv.constant0._ZN7oneflow4cuda7softmax15SoftmaxWarpImplI10SimpleLoadIffE11SimpleStoreIffEfLi2ELi4ELi32ELi1ELb1ELNS1_9AlgorithmE0EEEvT_T0_ll:
	.zero		944


//--------------------- .nv.constant0._ZN7oneflow4cuda7softmax15SoftmaxWarpImplI10SimpleLoadIffE11SimpleStoreIffEfLi2ELi4ELi32ELi1ELb0ELNS1_9AlgorithmE0EEEvT_T0_ll --------------------------
	.section	.nv.constant0._ZN7oneflow4cuda7softmax15SoftmaxWarpImplI10SimpleLoadIffE11SimpleStoreIffEfLi2ELi4ELi32ELi1ELb0ELNS1_9AlgorithmE0EEEvT_T0_ll,"a",@progbits
	.sectionflags	@""
	.align	4
.nv.constant0._ZN7oneflow4cuda7softmax15SoftmaxWarpImplI10SimpleLoadIffE11SimpleStoreIffEfLi2ELi4ELi32ELi1ELb0ELNS1_9AlgorithmE0EEEvT_T0_ll:
	.zero		944


//--------------------- .nv.constant0._ZN7oneflow4cuda7softmax15SoftmaxWarpImplI10SimpleLoadIffE11SimpleStoreIffEfLi2ELi2ELi32ELi1ELb1ELNS1_9AlgorithmE0EEEvT_T0_ll --------------------------
	.section	.nv.constant0._ZN7oneflow4cuda7softmax15SoftmaxWarpImplI10SimpleLoadIffE11SimpleStoreIffEfLi2ELi2ELi32ELi1ELb1ELNS1_9AlgorithmE0EEEvT_T0_ll,"a",@progbits
	.sectionflags	@""
	.align	4
.nv.constant0._ZN7oneflow4cuda7softmax15SoftmaxWarpImplI10SimpleLoadIffE11SimpleStoreIffEfLi2ELi2ELi32ELi1ELb1ELNS1_9AlgorithmE0EEEvT_T0_ll:
	.zero		944


//--------------------- .nv.constant0._ZN7oneflow4cuda7softmax15SoftmaxWarpImplI10SimpleLoadIffE11SimpleStoreIffEfLi2ELi2ELi32ELi1ELb0ELNS1_9AlgorithmE0EEEvT_T0_ll --------------------------
	.section	.nv.constant0._ZN7oneflow4cuda7softmax15SoftmaxWarpImplI10SimpleLoadIffE11SimpleStoreIffEfLi2ELi2ELi32ELi1ELb0ELNS1_9AlgorithmE0EEEvT_T0_ll,"a",@progbits
	.sectionflags	@""
	.align	4
.nv.constant0._ZN7oneflow4cuda7softmax15SoftmaxWarpImplI10SimpleLoadIffE11SimpleStoreIffEfLi2ELi2ELi32ELi1ELb0ELNS1_9AlgorithmE0EEEvT_T0_ll:
	.zero		944


//--------------------- .nv.constant0._ZN7oneflow4cuda7softmax15SoftmaxWarpImplI10SimpleLoadIffE11SimpleStoreIffEfLi2ELi2ELi32ELi2ELb1ELNS1_9AlgorithmE0EEEvT_T0_ll --------------------------
	.section	.nv.constant0._ZN7oneflow4cuda7softmax15SoftmaxWarpImplI10SimpleLoadIffE11SimpleStoreIffEfLi2ELi2ELi32ELi2ELb1ELNS1_9AlgorithmE0EEEvT_T0_ll,"a",@progbits
	.sectionflags	@""
	.align	4
.nv.constant0._ZN7oneflow4cuda7softmax15SoftmaxWarpImplI10SimpleLoadIffE11SimpleStoreIffEfLi2ELi2ELi32ELi2ELb1ELNS1_9AlgorithmE0EEEvT_T0_ll:
	.zero		944


//--------------------- .nv.constant0._ZN7oneflow4cuda7softmax15SoftmaxWarpImplI10SimpleLoadIffE11SimpleStoreIffEfLi2ELi2ELi32ELi2ELb0ELNS1_9AlgorithmE0EEEvT_T0_ll --------------------------
	.section	.nv.constant0._ZN7oneflow4cuda7softmax15SoftmaxWarpImplI10SimpleLoadIffE11SimpleStoreIffEfLi2ELi2ELi32ELi2ELb0ELNS1_9AlgorithmE0EEEvT_T0_ll,"a",@progbits
	.sectionflags	@""
	.align	4
.nv.constant0._ZN7oneflow4cuda7softmax15SoftmaxWarpImplI10SimpleLoadIffE11SimpleStoreIffEfLi2ELi2ELi32ELi2ELb0ELNS1_9AlgorithmE0EEEvT_T0_ll:
	.zero		944


//--------------------- .nv.constant0._ZN7oneflow4cuda7softmax15SoftmaxWarpImplI10SimpleLoadIffE11SimpleStoreIffEfLi2ELi2ELi16ELi1ELb1ELNS1_9AlgorithmE0EEEvT_T0_ll --------------------------
	.section	.nv.constant0._ZN7oneflow4cuda7softmax15SoftmaxWarpImplI10SimpleLoadIffE11SimpleStoreIffEfLi2ELi2ELi16ELi1ELb1ELNS1_9AlgorithmE0EEEvT_T0_ll,"a",@progbits
	.sectionflags	@""
	.align	4
.nv.constant0._ZN7oneflow4cuda7softmax15SoftmaxWarpImplI10SimpleLoadIffE11SimpleStoreIffEfLi2ELi2ELi16ELi1ELb1ELNS1_9AlgorithmE0EEEvT_T0_ll:
	.zero		944


//--------------------- .nv.constant0._ZN7oneflow4cuda7softmax15SoftmaxWarpImplI10SimpleLoadIffE11SimpleStoreIffEfLi2ELi2ELi16ELi1ELb0ELNS1_9AlgorithmE0EEEvT_T0_ll --------------------------
	.section	.nv.constant0._ZN7oneflow4cuda7softmax15SoftmaxWarpImplI10SimpleLoadIffE11SimpleStoreIffEfLi2ELi2ELi16ELi1ELb0ELNS1_9AlgorithmE0EEEvT_T0_ll,"a",@progbits
	.sectionflags	@""
	.align	4
.nv.constant0._ZN7oneflow4cuda7softmax15SoftmaxWarpImplI10SimpleLoadIffE11SimpleStoreIffEfLi2ELi2ELi16ELi1ELb0ELNS1_9AlgorithmE0EEEvT_T0_ll:
	.zero		944


//--------------------- .nv.constant0._ZN7oneflow4cuda7softmax15SoftmaxWarpImplI10SimpleLoadIffE11SimpleStoreIffEfLi2ELi2ELi16ELi2ELb1ELNS1_9AlgorithmE0EEEvT_T0_ll --------------------------
	.section	.nv.constant0._ZN7oneflow4cuda7softmax15SoftmaxWarpImplI10SimpleLoadIffE11SimpleStoreIffEfLi2ELi2ELi16ELi2ELb1ELNS1_9AlgorithmE0EEEvT_T0_ll,"a",@progbits
	.sectionflags	@""
	.align	4
.nv.constant0._ZN7oneflow4cuda7softmax15SoftmaxWarpImplI10SimpleLoadIffE11SimpleStoreIffEfLi2ELi2ELi16ELi2ELb1ELNS1_9AlgorithmE0EEEvT_T0_ll:
	.zero		944


//--------------------- .nv.constant0._ZN7oneflow4cuda7softmax15SoftmaxWarpImplI10SimpleLoadIffE11SimpleStoreIffEfLi2ELi2ELi16ELi2ELb0ELNS1_9AlgorithmE0EEEvT_T0_ll --------------------------
	.section	.nv.constant0._ZN7oneflow4cuda7softmax15SoftmaxWarpImplI10SimpleLoadIffE11SimpleStoreIffEfLi2ELi2ELi16ELi2ELb0ELNS1_9AlgorithmE0EEEvT_T0_ll,"a",@progbits
	.sectionflags	@""
	.align	4
.nv.constant0._ZN7oneflow4cuda7softmax15SoftmaxWarpImplI10SimpleLoadIffE11SimpleStoreIffEfLi2ELi2ELi16ELi2ELb0ELNS1_9AlgorithmE0EEEvT_T0_ll:
	.zero		944


//--------------------- .nv.constant0._ZN7oneflow4cuda7softmax15SoftmaxWarpImplI10SimpleLoadIffE11SimpleStoreIffEfLi2ELi2ELi8ELi1ELb1ELNS1_9AlgorithmE0EEEvT_T0_ll --------------------------
	.section	.nv.constant0._ZN7oneflow4cuda7softmax15SoftmaxWarpImplI10SimpleLoadIffE11SimpleStoreIffEfLi2ELi2ELi8ELi1ELb1ELNS1_9AlgorithmE0EEEvT_T0_ll,"a",@progbits
	.sectionflags	@""
	.align	4
.nv.constant0._ZN7oneflow4cuda7softmax15SoftmaxWarpImplI10SimpleLoadIffE11SimpleStoreIffEfLi2ELi2ELi8ELi1ELb1ELNS1_9AlgorithmE0EEEvT_T0_ll:
	.zero		944


//--------------------- .nv.constant0._ZN7oneflow4cuda7softmax15SoftmaxWarpImplI10SimpleLoadIffE11SimpleStoreIffEfLi2ELi2ELi8ELi1ELb0ELNS1_9AlgorithmE0EEEvT_T0_ll --------------------------
	.section	.nv.constant0._ZN7oneflow4cuda7softmax15SoftmaxWarpImplI10SimpleLoadIffE11SimpleStoreIffEfLi2ELi2ELi8ELi1ELb0ELNS1_9AlgorithmE0EEEvT_T0_ll,"a",@progbits
	.sectionflags	@""
	.align	4
.nv.constant0._ZN7oneflow4cuda7softmax15SoftmaxWarpImplI10SimpleLoadIffE11SimpleStoreIffEfLi2ELi2ELi8ELi1ELb0ELNS1_9AlgorithmE0EEEvT_T0_ll:
	.zero		944


//--------------------- .nv.constant0._ZN7oneflow4cuda7softmax15SoftmaxWarpImplI10SimpleLoadIffE11SimpleStoreIffEfLi2ELi2ELi8ELi2ELb1ELNS1_9AlgorithmE0EEEvT_T0_ll --------------------------
	.section	.nv.constant0._ZN7oneflow4cuda7softmax15SoftmaxWarpImplI10SimpleLoadIffE11SimpleStoreIffEfLi2ELi2ELi8ELi2ELb1ELNS1_9AlgorithmE0EEEvT_T0_ll,"a",@progbits
	.sectionflags	@""
	.align	4
.nv.constant0._ZN7oneflow4cuda7softmax15SoftmaxWarpImplI10SimpleLoadIffE11SimpleStoreIffEfLi2ELi2ELi8ELi2ELb1ELNS1_9AlgorithmE0EEEvT_T0_ll:
	.zero		944


//--------------------- .nv.constant0._ZN7oneflow4cuda7softmax15SoftmaxWarpImplI10SimpleLoadIffE11SimpleStoreIffEfLi2ELi2ELi8ELi2ELb0ELNS1_9AlgorithmE0EEEvT_T0_ll --------------------------
	.section	.nv.constant0._ZN7oneflow4cuda7softmax15SoftmaxWarpImplI10SimpleLoadIffE11SimpleStoreIffEfLi2ELi2ELi8ELi2ELb0ELNS1_9AlgorithmE0EEEvT_T0_ll,"a",@progbits
	.sectionflags	@""
	.align	4
.nv.constant0._ZN7oneflow4cuda7softmax15SoftmaxWarpImplI10SimpleLoadIffE11SimpleStoreIffEfLi2ELi2ELi8ELi2ELb0ELNS1_9AlgorithmE0EEEvT_T0_ll:
	.zero		944


//--------------------- .nv.constant0._ZN7oneflow4cuda7softmax15SoftmaxWarpImplI10SimpleLoadIffE11SimpleStoreIffEfLi2ELi2ELi4ELi1ELb1ELNS1_9AlgorithmE0EEEvT_T0_ll --------------------------
	.section	.nv.constant0._ZN7oneflow4cuda7softmax15SoftmaxWarpImplI10SimpleLoadIffE11SimpleStoreIffEfLi2ELi2ELi4ELi1ELb1ELNS1_9AlgorithmE0EEEvT_T0_ll,"a",@progbits
	.sectionflags	@""
	.align	4
.nv.constant0._ZN7oneflow4cuda7softmax15SoftmaxWarpImplI10SimpleLoadIffE11SimpleStoreIffEfLi2ELi2ELi4ELi1ELb1ELNS1_9AlgorithmE0EEEvT_T0_ll:
	.zero		944


//--------------------- .nv.constant0._ZN7oneflow4cuda7softmax15SoftmaxWarpImplI10SimpleLoadIffE11SimpleStoreIffEfLi2ELi2ELi4ELi1ELb0ELNS1_9AlgorithmE0EEEvT_T0_ll --------------------------
	.section	.nv.constant0._ZN7oneflow4cuda7softmax15SoftmaxWarpImplI10SimpleLoadIffE11SimpleStoreIffEfLi2ELi2ELi4ELi1ELb0ELNS1_9AlgorithmE0EEEvT_T0_ll,"a",@progbits
	.sectionflags	@""
	.align	4
.nv.constant0._ZN7oneflow4cuda7softmax15SoftmaxWarpImplI10SimpleLoadIffE11SimpleStoreIffEfLi2ELi2ELi4ELi1ELb0ELNS1_9AlgorithmE0EEEvT_T0_ll:
	.zero		944


//--------------------- .nv.constant0._ZN7oneflow4cuda7softmax15SoftmaxWarpImplI10SimpleLoadIffE11SimpleStoreIffEfLi2ELi2ELi4ELi2ELb1ELNS1_9AlgorithmE0EEEvT_T0_ll --------------------------
	.section	.nv.constant0._ZN7oneflow4cuda7softmax15SoftmaxWarpImplI10SimpleLoadIffE11SimpleStoreIffEfLi2ELi2ELi4ELi2ELb1ELNS1_9AlgorithmE0EEEvT_T0_ll,"a",@progbits
	.sectionflags	@""
	.align	4
.nv.constant0._ZN7oneflow4cuda7softmax15SoftmaxWarpImplI10SimpleLoadIffE11SimpleStoreIffEfLi2ELi2ELi4ELi2ELb1ELNS1_9AlgorithmE0EEEvT_T0_ll:
	.zero		944


//--------------------- .nv.constant0._ZN7oneflow4cuda7softmax15SoftmaxWarpImplI10SimpleLoadIffE11SimpleStoreIffEfLi2ELi2ELi4ELi2ELb0ELNS1_9AlgorithmE0EEEvT_T0_ll --------------------------
	.section	.nv.constant0._ZN7oneflow4cuda7softmax15SoftmaxWarpImplI10SimpleLoadIffE11SimpleStoreIffEfLi2ELi2ELi4ELi2ELb0ELNS1_9AlgorithmE0EEEvT_T0_ll,"a",@progbits
	.sectionflags	@""
	.align	4
.nv.constant0._ZN7oneflow4cuda7softmax15SoftmaxWarpImplI10SimpleLoadIffE11SimpleStoreIffEfLi2ELi2ELi4ELi2ELb0ELNS1_9AlgorithmE0EEEvT_T0_ll:
	.zero		944


//--------------------- .nv.constant0._ZN7oneflow4cuda7softmax15SoftmaxWarpImplI10SimpleLoadIffE11SimpleStoreIffEfLi2ELi2ELi2ELi1ELb1ELNS1_9AlgorithmE0EEEvT_T0_ll --------------------------
	.section	.nv.constant0._ZN7oneflow4cuda7softmax15SoftmaxWarpImplI10SimpleLoadIffE11SimpleStoreIffEfLi2ELi2ELi2ELi1ELb1ELNS1_9AlgorithmE0EEEvT_T0_ll,"a",@progbits
	.sectionflags	@""
	.align	4
.nv.constant0._ZN7oneflow4cuda7softmax15SoftmaxWarpImplI10SimpleLoadIffE11SimpleStoreIffEfLi2ELi2ELi2ELi1ELb1ELNS1_9AlgorithmE0EEEvT_T0_ll:
	.zero		944


//--------------------- .nv.constant0._ZN7oneflow4cuda7softmax15SoftmaxWarpImplI10SimpleLoadIffE11SimpleStoreIffEfLi2ELi2ELi2ELi1ELb0ELNS1_9AlgorithmE0EEEvT_T0_ll --------------------------
	.section	.nv.constant0._ZN7oneflow4cuda7softmax15SoftmaxWarpImplI10SimpleLoadIffE11SimpleStoreIffEfLi2ELi2ELi2ELi1ELb0ELNS1_9AlgorithmE0EEEvT_T0_ll,"a",@progbits
	.sectionflags	@""
	.align	4
.nv.constant0._ZN7oneflow4cuda7softmax15SoftmaxWarpImplI10SimpleLoadIffE11SimpleStoreIffEfLi2ELi2ELi2ELi1ELb0ELNS1_9AlgorithmE0EEEvT_T0_ll:
	.zero		944


//--------------------- .nv.constant0._ZN7oneflow4cuda7softmax15SoftmaxWarpImplI10SimpleLoadIffE11SimpleStoreIffEfLi2ELi2ELi2ELi2ELb1ELNS1_9AlgorithmE0EEEvT_T0_ll --------------------------
	.section	.nv.constant0._ZN7oneflow4cuda7softmax15SoftmaxWarpImplI10SimpleLoadIffE11SimpleStoreIffEfLi2ELi2ELi2ELi2ELb1ELNS1_9AlgorithmE0EEEvT_T0_ll,"a",@progbits
	.sectionflags	@""
	.align	4
.nv.constant0._ZN7oneflow4cuda7softmax15SoftmaxWarpImplI10SimpleLoadIffE11SimpleStoreIffEfLi2ELi2ELi2ELi2ELb1ELNS1_9AlgorithmE0EEEvT_T0_ll:
	.zero		944


//--------------------- .nv.constant0._ZN7oneflow4cuda7softmax15SoftmaxWarpImplI10SimpleLoadIffE11SimpleStoreIffEfLi2ELi2ELi2ELi2ELb0ELNS1_9AlgorithmE0EEEvT_T0_ll --------------------------
	.section	.nv.constant0._ZN7oneflow4cuda7softmax15SoftmaxWarpImplI10SimpleLoadIffE11SimpleStoreIffEfLi2ELi2ELi2ELi2ELb0ELNS1_9AlgorithmE0EEEvT_T0_ll,"a",@progbits
	.sectionflags	@""
	.align	4
.nv.constant0._ZN7oneflow4cuda7softmax15SoftmaxWarpImplI10SimpleLoadIffE11SimpleStoreIffEfLi2ELi2ELi2ELi2ELb0ELNS1_9AlgorithmE0EEEvT_T0_ll:
	.zero		944


//--------------------- .nv.constant0._ZN7oneflow4cuda7softmax15SoftmaxWarpImplI10SimpleLoadIffE11SimpleStoreIffEfLi2ELi2ELi1ELi1ELb1ELNS1_9AlgorithmE0EEEvT_T0_ll --------------------------
	.section	.nv.constant0._ZN7oneflow4cuda7softmax15SoftmaxWarpImplI10SimpleLoadIffE11SimpleStoreIffEfLi2ELi2ELi1ELi1ELb1ELNS1_9AlgorithmE0EEEvT_T0_ll,"a",@progbits
	.sectionflags	@""
	.align	4
.nv.constant0._ZN7oneflow4cuda7softmax15SoftmaxWarpImplI10SimpleLoadIffE11SimpleStoreIffEfLi2ELi2ELi1ELi1ELb1ELNS1_9AlgorithmE0EEEvT_T0_ll:
	.zero		944


//--------------------- .nv.constant0._ZN7oneflow4cuda7softmax15SoftmaxWarpImplI10SimpleLoadIffE11SimpleStoreIffEfLi2ELi2ELi1ELi1ELb0ELNS1_9AlgorithmE0EEEvT_T0_ll --------------------------
	.section	.nv.constant0._ZN7oneflow4cuda7softmax15SoftmaxWarpImplI10SimpleLoadIffE11SimpleStoreIffEfLi2ELi2ELi1ELi1ELb0ELNS1_9AlgorithmE0EEEvT_T0_ll,"a",@progbits
	.sectionflags	@""
	.align	4
.nv.constant0._ZN7oneflow4cuda7softmax15SoftmaxWarpImplI10SimpleLoadIffE11SimpleStoreIffEfLi2ELi2ELi1ELi1ELb0ELNS1_9AlgorithmE0EEEvT_T0_ll:
	.zero		944


//--------------------- .nv.constant0._ZN7oneflow4cuda7softmax15SoftmaxWarpImplI10SimpleLoadIffE11SimpleStoreIffEfLi2ELi2ELi1ELi2ELb1ELNS1_9AlgorithmE0EEEvT_T0_ll --------------------------
	.section	.nv.constant0._ZN7oneflow4cuda7softmax15SoftmaxWarpImplI10SimpleLoadIffE11SimpleStoreIffEfLi2ELi2ELi1ELi2ELb1ELNS1_9AlgorithmE0EEEvT_T0_ll,"a",@progbits
	.sectionflags	@""
	.align	4
.nv.constant0._ZN7oneflow4cuda7softmax15SoftmaxWarpImplI10SimpleLoadIffE11SimpleStoreIffEfLi2ELi2ELi1ELi2ELb1ELNS1_9AlgorithmE0EEEvT_T0_ll:
	.zero		944


//--------------------- .nv.constant0._ZN7oneflow4cuda7softmax15SoftmaxWarpImplI10SimpleLoadIffE11SimpleStoreIffEfLi2ELi2ELi1ELi2ELb0ELNS1_9AlgorithmE0EEEvT_T0_ll --------------------------
	.section	.nv.constant0._ZN7oneflow4cuda7softmax15SoftmaxWarpImplI10SimpleLoadIffE11SimpleStoreIffEfLi2ELi2ELi1ELi2ELb0ELNS1_9AlgorithmE0EEEvT_T0_ll,"a",@progbits
	.sectionflags	@""
	.align	4
.nv.constant0._ZN7oneflow4cuda7softmax15SoftmaxWarpImplI10SimpleLoadIffE11SimpleStoreIffEfLi2ELi2ELi1ELi2ELb0ELNS1_9AlgorithmE0EEEvT_T0_ll:
	.zero		944


//--------------------- .nv.constant0._ZN3cub18CUB_300001_SM_10006detail11EmptyKernelIvEEvv --------------------------
	.section	.nv.constant0._ZN3cub18CUB_300001_SM_10006detail11EmptyKernelIvEEvv,"a",@progbits
	.sectionflags	@""
	.align	4
.nv.constant0._ZN3cub18CUB_300001_SM_10006detail11EmptyKernelIvEEvv:
	.zero		896


//--------------------- SYMBOLS --------------------------

	.type		.nv.reservedSmem.offset0,@object
	.size		.nv.reservedSmem.offset0,0x4
	.type		__assertfail,@function
